	.target	sm_90a

	.elftype	@"ET_EXEC"


//--------------------- .note.nv.tkinfo           --------------------------
	.section	.note.nv.tkinfo,"",@"SHT_NOTE"
	.sectionflags	@"SHF_NOTE_NV_TKINFO"
	.tkinfo
        /*0018*/ 	.word	0x00000002
        /*0030*/ 	.string	""
        /*0030*/ 	.string	"ptxas"
        /*0030*/ 	.string	"Cuda compilation tools, release 13.0, V13.0.88"
        /*0030*/ 	.string	"Build cuda_13.0.r13.0/compiler.36424714_0"
        /*0030*/ 	.string	"-arch sm_90a -m 64 "



//--------------------- .note.nv.cuinfo           --------------------------
	.section	.note.nv.cuinfo,"",@"SHT_NOTE"
	.sectionflags	@"SHF_NOTE_NV_CUINFO"
        /*0018*/ 	.short	0x0002
        /*001a*/ 	.short	0x005a
        /*001c*/ 	.short	0x0082
	.zero		2


//--------------------- .nv.info                  --------------------------
	.section	.nv.info,"",@"SHT_CUDA_INFO"
	.align	4


	//----- nvinfo : EIATTR_REGCOUNT
	.align		4
        /*0000*/ 	.byte	0x04, 0x2f
        /*0002*/ 	.short	(.L_51 - .L_50)
	.align		4
.L_50:
        /*0004*/ 	.word	index@(_ZN2at6native29vectorized_elementwise_kernelILi8ENS0_13BinaryFunctorIbbbZNS0_19maximum_kernel_cudaERNS_18TensorIteratorBaseEEUlbbE_EESt5arrayIPcLm3EEEEviT0_T1_)
        /*0008*/ 	.word	0x00000020


	//----- nvinfo : EIATTR_FRAME_SIZE
	.align		4
.L_51:
        /*000c*/ 	.byte	0x04, 0x11
        /*000e*/ 	.short	(.L_53 - .L_52)
	.align		4
.L_52:
        /*0010*/ 	.word	index@(_ZN2at6native29vectorized_elementwise_kernelILi8ENS0_13BinaryFunctorIbbbZNS0_19maximum_kernel_cudaERNS_18TensorIteratorBaseEEUlbbE_EESt5arrayIPcLm3EEEEviT0_T1_)
        /*0014*/ 	.word	0x00000000


	//----- nvinfo : EIATTR_REGCOUNT
	.align		4
.L_53:
        /*0018*/ 	.byte	0x04, 0x2f
        /*001a*/ 	.short	(.L_55 - .L_54)
	.align		4
.L_54:
        /*001c*/ 	.word	index@(_ZN2at6native29vectorized_elementwise_kernelILi4ENS0_13BinaryFunctorIbbbZNS0_19maximum_kernel_cudaERNS_18TensorIteratorBaseEEUlbbE_EESt5arrayIPcLm3EEEEviT0_T1_)
        /*0020*/ 	.word	0x00000020


	//----- nvinfo : EIATTR_FRAME_SIZE
	.align		4
.L_55:
        /*0024*/ 	.byte	0x04, 0x11
        /*0026*/ 	.short	(.L_57 - .L_56)
	.align		4
.L_56:
        /*0028*/ 	.word	index@(_ZN2at6native29vectorized_elementwise_kernelILi4ENS0_13BinaryFunctorIbbbZNS0_19maximum_kernel_cudaERNS_18TensorIteratorBaseEEUlbbE_EESt5arrayIPcLm3EEEEviT0_T1_)
        /*002c*/ 	.word	0x00000000


	//----- nvinfo : EIATTR_REGCOUNT
	.align		4
.L_57:
        /*0030*/ 	.byte	0x04, 0x2f
        /*0032*/ 	.short	(.L_59 - .L_58)
	.align		4
.L_58:
        /*0034*/ 	.word	index@(_ZN2at6native29vectorized_elementwise_kernelILi2ENS0_13BinaryFunctorIbbbZNS0_19maximum_kernel_cudaERNS_18TensorIteratorBaseEEUlbbE_EESt5arrayIPcLm3EEEEviT0_T1_)
        /*0038*/ 	.word	0x00000020


	//----- nvinfo : EIATTR_FRAME_SIZE
	.align		4
.L_59:
        /*003c*/ 	.byte	0x04, 0x11
        /*003e*/ 	.short	(.L_61 - .L_60)
	.align		4
.L_60:
        /*0040*/ 	.word	index@(_ZN2at6native29vectorized_elementwise_kernelILi2ENS0_13BinaryFunctorIbbbZNS0_19maximum_kernel_cudaERNS_18TensorIteratorBaseEEUlbbE_EESt5arrayIPcLm3EEEEviT0_T1_)
        /*0044*/ 	.word	0x00000000


	//----- nvinfo : EIATTR_REGCOUNT
	.align		4
.L_61:
        /*0048*/ 	.byte	0x04, 0x2f
        /*004a*/ 	.short	(.L_63 - .L_62)
	.align		4
.L_62:
        /*004c*/ 	.word	index@(_ZN2at6native27unrolled_elementwise_kernelINS0_13BinaryFunctorIbbbZNS0_19maximum_kernel_cudaERNS_18TensorIteratorBaseEEUlbbE_EESt5arrayIPcLm3EELi4E23TrivialOffsetCalculatorILi2EjESA_ILi1EjENS0_6memory15LoadWithoutCastENSD_16StoreWithoutCastEEEviT_T0_T2_T3_T4_T5_)
        /*0050*/ 	.word	0x0000001e


	//----- nvinfo : EIATTR_FRAME_SIZE
	.align		4
.L_63:
        /*0054*/ 	.byte	0x04, 0x11
        /*0056*/ 	.short	(.L_65 - .L_64)
	.align		4
.L_64:
        /*0058*/ 	.word	index@(_ZN2at6native27unrolled_elementwise_kernelINS0_13BinaryFunctorIbbbZNS0_19maximum_kernel_cudaERNS_18TensorIteratorBaseEEUlbbE_EESt5arrayIPcLm3EELi4E23TrivialOffsetCalculatorILi2EjESA_ILi1EjENS0_6memory15LoadWithoutCastENSD_16StoreWithoutCastEEEviT_T0_T2_T3_T4_T5_)
        /*005c*/ 	.word	0x00000000


	//----- nvinfo : EIATTR_REGCOUNT
	.align		4
.L_65:
        /*0060*/ 	.byte	0x04, 0x2f
        /*0062*/ 	.short	(.L_67 - .L_66)
	.align		4
.L_66:
        /*0064*/ 	.word	index@(_ZN2at6native18elementwise_kernelILi128ELi4EZNS0_22gpu_kernel_impl_nocastINS0_13BinaryFunctorIbbbZNS0_19maximum_kernel_cudaERNS_18TensorIteratorBaseEEUlbbE_EEEEvS5_RKT_EUliE_EEviT1_)
        /*0068*/ 	.word	0x00000012


	//----- nvinfo : EIATTR_FRAME_SIZE
	.align		4
.L_67:
        /*006c*/ 	.byte	0x04, 0x11
        /*006e*/ 	.short	(.L_69 - .L_68)
	.align		4
.L_68:
        /*0070*/ 	.word	index@(_ZN2at6native18elementwise_kernelILi128ELi4EZNS0_22gpu_kernel_impl_nocastINS0_13BinaryFunctorIbbbZNS0_19maximum_kernel_cudaERNS_18TensorIteratorBaseEEUlbbE_EEEEvS5_RKT_EUliE_EEviT1_)
        /*0074*/ 	.word	0x00000000


	//----- nvinfo : EIATTR_REGCOUNT
	.align		4
.L_69:
        /*0078*/ 	.byte	0x04, 0x2f
        /*007a*/ 	.short	(.L_71 - .L_70)
	.align		4
.L_70:
        /*007c*/ 	.word	index@(_ZN2at6native27unrolled_elementwise_kernelINS0_13BinaryFunctorIbbbZNS0_19maximum_kernel_cudaERNS_18TensorIteratorBaseEEUlbbE_EESt5arrayIPcLm3EELi4E23TrivialOffsetCalculatorILi2EjESA_ILi1EjENS0_6memory12LoadWithCastILi2EEENSD_13StoreWithCastILi1EEEEEviT_T0_T2_T3_T4_T5_)
        /*0080*/ 	.word	0x0000001e


	//----- nvinfo : EIATTR_FRAME_SIZE
	.align		4
.L_71:
        /*0084*/ 	.byte	0x04, 0x11
        /*0086*/ 	.short	(.L_73 - .L_72)
	.align		4
.L_72:
        /*0088*/ 	.word	index@(_ZN2at6native27unrolled_elementwise_kernelINS0_13BinaryFunctorIbbbZNS0_19maximum_kernel_cudaERNS_18TensorIteratorBaseEEUlbbE_EESt5arrayIPcLm3EELi4E23TrivialOffsetCalculatorILi2EjESA_ILi1EjENS0_6memory12LoadWithCastILi2EEENSD_13StoreWithCastILi1EEEEEviT_T0_T2_T3_T4_T5_)
        /*008c*/ 	.word	0x00000000


	//----- nvinfo : EIATTR_REGCOUNT
	.align		4
.L_73:
        /*0090*/ 	.byte	0x04, 0x2f
        /*0092*/ 	.short	(.L_75 - .L_74)
	.align		4
.L_74:
        /*0094*/ 	.word	index@(_ZN2at6native18elementwise_kernelILi128ELi4EZNS0_15gpu_kernel_implINS0_13BinaryFunctorIbbbZNS0_19maximum_kernel_cudaERNS_18TensorIteratorBaseEEUlbbE_EEEEvS5_RKT_EUliE_EEviT1_)
        /*0098*/ 	.word	0x0000001a


	//----- nvinfo : EIATTR_FRAME_SIZE
	.align		4
.L_75:
        /*009c*/ 	.byte	0x04, 0x11
        /*009e*/ 	.short	(.L_77 - .L_76)
	.align		4
.L_76:
        /*00a0*/ 	.word	index@(_ZN2at6native18elementwise_kernelILi128ELi4EZNS0_15gpu_kernel_implINS0_13BinaryFunctorIbbbZNS0_19maximum_kernel_cudaERNS_18TensorIteratorBaseEEUlbbE_EEEEvS5_RKT_EUliE_EEviT1_)
        /*00a4*/ 	.word	0x00000000


	//----- nvinfo : EIATTR_REGCOUNT
	.align		4
.L_77:
        /*00a8*/ 	.byte	0x04, 0x2f
        /*00aa*/ 	.short	(.L_79 - .L_78)
	.align		4
.L_78:
        /*00ac*/ 	.word	index@(_ZN2at6native29vectorized_elementwise_kernelILi8ENS0_13AUnaryFunctorIbbbZNS0_19maximum_kernel_cudaERNS_18TensorIteratorBaseEEUlbbE_EESt5arrayIPcLm2EEEEviT0_T1_)
        /*00b0*/ 	.word	0x00000020


	//----- nvinfo : EIATTR_FRAME_SIZE
	.align		4
.L_79:
        /*00b4*/ 	.byte	0x04, 0x11
        /*00b6*/ 	.short	(.L_81 - .L_80)
	.align		4
.L_80:
        /*00b8*/ 	.word	index@(_ZN2at6native29vectorized_elementwise_kernelILi8ENS0_13AUnaryFunctorIbbbZNS0_19maximum_kernel_cudaERNS_18TensorIteratorBaseEEUlbbE_EESt5arrayIPcLm2EEEEviT0_T1_)
        /*00bc*/ 	.word	0x00000000


	//----- nvinfo : EIATTR_REGCOUNT
	.align		4
.L_81:
        /*00c0*/ 	.byte	0x04, 0x2f
        /*00c2*/ 	.short	(.L_83 - .L_82)
	.align		4
.L_82:
        /*00c4*/ 	.word	index@(_ZN2at6native29vectorized_elementwise_kernelILi4ENS0_13AUnaryFunctorIbbbZNS0_19maximum_kernel_cudaERNS_18TensorIteratorBaseEEUlbbE_EESt5arrayIPcLm2EEEEviT0_T1_)
        /*00c8*/ 	.word	0x00000020


	//----- nvinfo : EIATTR_FRAME_SIZE
	.align		4
.L_83:
        /*00cc*/ 	.byte	0x04, 0x11
        /*00ce*/ 	.short	(.L_85 - .L_84)
	.align		4
.L_84:
        /*00d0*/ 	.word	index@(_ZN2at6native29vectorized_elementwise_kernelILi4ENS0_13AUnaryFunctorIbbbZNS0_19maximum_kernel_cudaERNS_18TensorIteratorBaseEEUlbbE_EESt5arrayIPcLm2EEEEviT0_T1_)
        /*00d4*/ 	.word	0x00000000


	//----- nvinfo : EIATTR_REGCOUNT
	.align		4
.L_85:
        /*00d8*/ 	.byte	0x04, 0x2f
        /*00da*/ 	.short	(.L_87 - .L_86)
	.align		4
.L_86:
        /*00dc*/ 	.word	index@(_ZN2at6native29vectorized_elementwise_kernelILi2ENS0_13AUnaryFunctorIbbbZNS0_19maximum_kernel_cudaERNS_18TensorIteratorBaseEEUlbbE_EESt5arrayIPcLm2EEEEviT0_T1_)
        /*00e0*/ 	.word	0x00000020


	//----- nvinfo : EIATTR_FRAME_SIZE
	.align		4
.L_87:
        /*00e4*/ 	.byte	0x04, 0x11
        /*00e6*/ 	.short	(.L_89 - .L_88)
	.align		4
.L_88:
        /*00e8*/ 	.word	index@(_ZN2at6native29vectorized_elementwise_kernelILi2ENS0_13AUnaryFunctorIbbbZNS0_19maximum_kernel_cudaERNS_18TensorIteratorBaseEEUlbbE_EESt5arrayIPcLm2EEEEviT0_T1_)
        /*00ec*/ 	.word	0x00000000


	//----- nvinfo : EIATTR_REGCOUNT
	.align		4
.L_89:
        /*00f0*/ 	.byte	0x04, 0x2f
        /*00f2*/ 	.short	(.L_91 - .L_90)
	.align		4
.L_90:
        /*00f4*/ 	.word	index@(_ZN2at6native27unrolled_elementwise_kernelINS0_13AUnaryFunctorIbbbZNS0_19maximum_kernel_cudaERNS_18TensorIteratorBaseEEUlbbE_EESt5arrayIPcLm2EELi4E23TrivialOffsetCalculatorILi1EjESB_NS0_6memory15LoadWithoutCastENSC_16StoreWithoutCastEEEviT_T0_T2_T3_T4_T5_)
        /*00f8*/ 	.word	0x00000014


	//----- nvinfo : EIATTR_FRAME_SIZE
	.align		4
.L_91:
        /*00fc*/ 	.byte	0x04, 0x11
        /*00fe*/ 	.short	(.L_93 - .L_92)
	.align		4
.L_92:
        /*0100*/ 	.word	index@(_ZN2at6native27unrolled_elementwise_kernelINS0_13AUnaryFunctorIbbbZNS0_19maximum_kernel_cudaERNS_18TensorIteratorBaseEEUlbbE_EESt5arrayIPcLm2EELi4E23TrivialOffsetCalculatorILi1EjESB_NS0_6memory15LoadWithoutCastENSC_16StoreWithoutCastEEEviT_T0_T2_T3_T4_T5_)
        /*0104*/ 	.word	0x00000000


	//----- nvinfo : EIATTR_REGCOUNT
	.align		4
.L_93:
        /*0108*/ 	.byte	0x04, 0x2f
        /*010a*/ 	.short	(.L_95 - .L_94)
	.align		4
.L_94:
        /*010c*/ 	.word	index@(_ZN2at6native18elementwise_kernelILi128ELi4EZNS0_22gpu_kernel_impl_nocastINS0_13AUnaryFunctorIbbbZNS0_19maximum_kernel_cudaERNS_18TensorIteratorBaseEEUlbbE_EEEEvS5_RKT_EUliE_EEviT1_)
        /*0110*/ 	.word	0x00000012


	//----- nvinfo : EIATTR_FRAME_SIZE
	.align		4
.L_95:
        /*0114*/ 	.byte	0x04, 0x11
        /*0116*/ 	.short	(.L_97 - .L_96)
	.align		4
.L_96:
        /*0118*/ 	.word	index@(_ZN2at6native18elementwise_kernelILi128ELi4EZNS0_22gpu_kernel_impl_nocastINS0_13AUnaryFunctorIbbbZNS0_19maximum_kernel_cudaERNS_18TensorIteratorBaseEEUlbbE_EEEEvS5_RKT_EUliE_EEviT1_)
        /*011c*/ 	.word	0x00000000


	//----- nvinfo : EIATTR_REGCOUNT
	.align		4
.L_97:
        /*0120*/ 	.byte	0x04, 0x2f
        /*0122*/ 	.short	(.L_99 - .L_98)
	.align		4
.L_98:
        /*0124*/ 	.word	index@(_ZN2at6native27unrolled_elementwise_kernelINS0_13AUnaryFunctorIbbbZNS0_19maximum_kernel_cudaERNS_18TensorIteratorBaseEEUlbbE_EESt5arrayIPcLm2EELi4E23TrivialOffsetCalculatorILi1EjESB_NS0_6memory12LoadWithCastILi1EEENSC_13StoreWithCastILi1EEEEEviT_T0_T2_T3_T4_T5_)
        /*0128*/ 	.word	0x0000001e


	//----- nvinfo : EIATTR_FRAME_SIZE
	.align		4
.L_99:
        /*012c*/ 	.byte	0x04, 0x11
        /*012e*/ 	.short	(.L_101 - .L_100)
	.align		4
.L_100:
        /*0130*/ 	.word	index@(_ZN2at6native27unrolled_elementwise_kernelINS0_13AUnaryFunctorIbbbZNS0_19maximum_kernel_cudaERNS_18TensorIteratorBaseEEUlbbE_EESt5arrayIPcLm2EELi4E23TrivialOffsetCalculatorILi1EjESB_NS0_6memory12LoadWithCastILi1EEENSC_13StoreWithCastILi1EEEEEviT_T0_T2_T3_T4_T5_)
        /*0134*/ 	.word	0x00000000


	//----- nvinfo : EIATTR_REGCOUNT
	.align		4
.L_101:
        /*0138*/ 	.byte	0x04, 0x2f
        /*013a*/ 	.short	(.L_103 - .L_102)
	.align		4
.L_102:
        /*013c*/ 	.word	index@(_ZN2at6native18elementwise_kernelILi128ELi4EZNS0_15gpu_kernel_implINS0_13AUnaryFunctorIbbbZNS0_19maximum_kernel_cudaERNS_18TensorIteratorBaseEEUlbbE_EEEEvS5_RKT_EUliE_EEviT1_)
        /*0140*/ 	.word	0x0000001a


	//----- nvinfo : EIATTR_FRAME_SIZE
	.align		4
.L_103:
        /*0144*/ 	.byte	0x04, 0x11
        /*0146*/ 	.short	(.L_105 - .L_104)
	.align		4
.L_104:
        /*0148*/ 	.word	index@(_ZN2at6native18elementwise_kernelILi128ELi4EZNS0_15gpu_kernel_implINS0_13AUnaryFunctorIbbbZNS0_19maximum_kernel_cudaERNS_18TensorIteratorBaseEEUlbbE_EEEEvS5_RKT_EUliE_EEviT1_)
        /*014c*/ 	.word	0x00000000


	//----- nvinfo : EIATTR_REGCOUNT
	.align		4
.L_105:
        /*0150*/ 	.byte	0x04, 0x2f
        /*0152*/ 	.short	(.L_107 - .L_106)
	.align		4
.L_106:
        /*0154*/ 	.word	index@(_ZN2at6native29vectorized_elementwise_kernelILi8ENS0_13BinaryFunctorIhhhZZZNS0_19maximum_kernel_cudaERNS_18TensorIteratorBaseEENKUlvE_clEvENKUlvE_clEvEUlhhE_EESt5arrayIPcLm3EEEEviT0_T1_)
        /*0158*/ 	.word	0x00000020


	//----- nvinfo : EIATTR_FRAME_SIZE
	.align		4
.L_107:
        /*015c*/ 	.byte	0x04, 0x11
        /*015e*/ 	.short	(.L_109 - .L_108)
	.align		4
.L_108:
        /*0160*/ 	.word	index@(_ZN2at6native29vectorized_elementwise_kernelILi8ENS0_13BinaryFunctorIhhhZZZNS0_19maximum_kernel_cudaERNS_18TensorIteratorBaseEENKUlvE_clEvENKUlvE_clEvEUlhhE_EESt5arrayIPcLm3EEEEviT0_T1_)
        /*0164*/ 	.word	0x00000000


	//----- nvinfo : EIATTR_REGCOUNT
	.align		4
.L_109:
        /*0168*/ 	.byte	0x04, 0x2f
        /*016a*/ 	.short	(.L_111 - .L_110)
	.align		4
.L_110:
        /*016c*/ 	.word	index@(_ZN2at6native29vectorized_elementwise_kernelILi4ENS0_13BinaryFunctorIhhhZZZNS0_19maximum_kernel_cudaERNS_18TensorIteratorBaseEENKUlvE_clEvENKUlvE_clEvEUlhhE_EESt5arrayIPcLm3EEEEviT0_T1_)
        /*0170*/ 	.word	0x00000020


	//----- nvinfo : EIATTR_FRAME_SIZE
	.align		4
.L_111:
        /*0174*/ 	.byte	0x04, 0x11
        /*0176*/ 	.short	(.L_113 - .L_112)
	.align		4
.L_112:
        /*0178*/ 	.word	index@(_ZN2at6native29vectorized_elementwise_kernelILi4ENS0_13BinaryFunctorIhhhZZZNS0_19maximum_kernel_cudaERNS_18TensorIteratorBaseEENKUlvE_clEvENKUlvE_clEvEUlhhE_EESt5arrayIPcLm3EEEEviT0_T1_)
        /*017c*/ 	.word	0x00000000


	//----- nvinfo : EIATTR_REGCOUNT
	.align		4
.L_113:
        /*0180*/ 	.byte	0x04, 0x2f
        /*0182*/ 	.short	(.L_115 - .L_114)
	.align		4
.L_114:
        /*0184*/ 	.word	index@(_ZN2at6native29vectorized_elementwise_kernelILi2ENS0_13BinaryFunctorIhhhZZZNS0_19maximum_kernel_cudaERNS_18TensorIteratorBaseEENKUlvE_clEvENKUlvE_clEvEUlhhE_EESt5arrayIPcLm3EEEEviT0_T1_)
        /*0188*/ 	.word	0x00000020


	//----- nvinfo : EIATTR_FRAME_SIZE
	.align		4
.L_115:
        /*018c*/ 	.byte	0x04, 0x11
        /*018e*/ 	.short	(.L_117 - .L_116)
	.align		4
.L_116:
        /*0190*/ 	.word	index@(_ZN2at6native29vectorized_elementwise_kernelILi2ENS0_13BinaryFunctorIhhhZZZNS0_19maximum_kernel_cudaERNS_18TensorIteratorBaseEENKUlvE_clEvENKUlvE_clEvEUlhhE_EESt5arrayIPcLm3EEEEviT0_T1_)
        /*0194*/ 	.word	0x00000000


	//----- nvinfo : EIATTR_REGCOUNT
	.align		4
.L_117:
        /*0198*/ 	.byte	0x04, 0x2f
        /*019a*/ 	.short	(.L_119 - .L_118)
	.align		4
.L_118:
        /*019c*/ 	.word	index@(_ZN2at6native27unrolled_elementwise_kernelINS0_13BinaryFunctorIhhhZZZNS0_19maximum_kernel_cudaERNS_18TensorIteratorBaseEENKUlvE_clEvENKUlvE_clEvEUlhhE_EESt5arrayIPcLm3EELi4E23TrivialOffsetCalculatorILi2EjESC_ILi1EjENS0_6memory15LoadWithoutCastENSF_16StoreWithoutCastEEEviT_T0_T2_T3_T4_T5_)
        /*01a0*/ 	.word	0x0000001a


	//----- nvinfo : EIATTR_FRAME_SIZE
	.align		4
.L_119:
        /*01a4*/ 	.byte	0x04, 0x11
        /*01a6*/ 	.short	(.L_121 - .L_120)
	.align		4
.L_120:
        /*01a8*/ 	.word	index@(_ZN2at6native27unrolled_elementwise_kernelINS0_13BinaryFunctorIhhhZZZNS0_19maximum_kernel_cudaERNS_18TensorIteratorBaseEENKUlvE_clEvENKUlvE_clEvEUlhhE_EESt5arrayIPcLm3EELi4E23TrivialOffsetCalculatorILi2EjESC_ILi1EjENS0_6memory15LoadWithoutCastENSF_16StoreWithoutCastEEEviT_T0_T2_T3_T4_T5_)
        /*01ac*/ 	.word	0x00000000


	//----- nvinfo : EIATTR_REGCOUNT
	.align		4
.L_121:
        /*01b0*/ 	.byte	0x04, 0x2f
        /*01b2*/ 	.short	(.L_123 - .L_122)
	.align		4
.L_122:
        /*01b4*/ 	.word	index@(_ZN2at6native18elementwise_kernelILi128ELi4EZNS0_22gpu_kernel_impl_nocastINS0_13BinaryFunctorIhhhZZZNS0_19maximum_kernel_cudaERNS_18TensorIteratorBaseEENKUlvE_clEvENKUlvE_clEvEUlhhE_EEEEvS5_RKT_EUliE_EEviT1_)
        /*01b8*/ 	.word	0x00000012


	//----- nvinfo : EIATTR_FRAME_SIZE
	.align		4
.L_123:
        /*01bc*/ 	.byte	0x04, 0x11
        /*01be*/ 	.short	(.L_125 - .L_124)
	.align		4
.L_124:
        /*01c0*/ 	.word	index@(_ZN2at6native18elementwise_kernelILi128ELi4EZNS0_22gpu_kernel_impl_nocastINS0_13BinaryFunctorIhhhZZZNS0_19maximum_kernel_cudaERNS_18TensorIteratorBaseEENKUlvE_clEvENKUlvE_clEvEUlhhE_EEEEvS5_RKT_EUliE_EEviT1_)
        /*01c4*/ 	.word	0x00000000


	//----- nvinfo : EIATTR_REGCOUNT
	.align		4
.L_125:
        /*01c8*/ 	.byte	0x04, 0x2f
        /*01ca*/ 	.short	(.L_127 - .L_126)
	.align		4
.L_126:
        /*01cc*/ 	.word	index@(_ZN2at6native27unrolled_elementwise_kernelINS0_13BinaryFunctorIhhhZZZNS0_19maximum_kernel_cudaERNS_18TensorIteratorBaseEENKUlvE_clEvENKUlvE_clEvEUlhhE_EESt5arrayIPcLm3EELi4E23TrivialOffsetCalculatorILi2EjESC_ILi1EjENS0_6memory12LoadWithCastILi2EEENSF_13StoreWithCastILi1EEEEEviT_T0_T2_T3_T4_T5_)
        /*01d0*/ 	.word	0x0000001f


	//----- nvinfo : EIATTR_FRAME_SIZE
	.align		4
.L_127:
        /*01d4*/ 	.byte	0x04, 0x11
        /*01d6*/ 	.short	(.L_129 - .L_128)
	.align		4
.L_128:
        /*01d8*/ 	.word	index@(_ZN2at6native27unrolled_elementwise_kernelINS0_13BinaryFunctorIhhhZZZNS0_19maximum_kernel_cudaERNS_18TensorIteratorBaseEENKUlvE_clEvENKUlvE_clEvEUlhhE_EESt5arrayIPcLm3EELi4E23TrivialOffsetCalculatorILi2EjESC_ILi1EjENS0_6memory12LoadWithCastILi2EEENSF_13StoreWithCastILi1EEEEEviT_T0_T2_T3_T4_T5_)
        /*01dc*/ 	.word	0x00000000


	//----- nvinfo : EIATTR_REGCOUNT
	.align		4
.L_129:
        /*01e0*/ 	.byte	0x04, 0x2f
        /*01e2*/ 	.short	(.L_131 - .L_130)
	.align		4
.L_130:
        /*01e4*/ 	.word	index@(_ZN2at6native18elementwise_kernelILi128ELi4EZNS0_15gpu_kernel_implINS0_13BinaryFunctorIhhhZZZNS0_19maximum_kernel_cudaERNS_18TensorIteratorBaseEENKUlvE_clEvENKUlvE_clEvEUlhhE_EEEEvS5_RKT_EUliE_EEviT1_)
        /*01e8*/ 	.word	0x0000001a


	//----- nvinfo : EIATTR_FRAME_SIZE
	.align		4
.L_131:
        /*01ec*/ 	.byte	0x04, 0x11
        /*01ee*/ 	.short	(.L_133 - .L_132)
	.align		4
.L_132:
        /*01f0*/ 	.word	index@(_ZN2at6native18elementwise_kernelILi128ELi4EZNS0_15gpu_kernel_implINS0_13BinaryFunctorIhhhZZZNS0_19maximum_kernel_cudaERNS_18TensorIteratorBaseEENKUlvE_clEvENKUlvE_clEvEUlhhE_EEEEvS5_RKT_EUliE_EEviT1_)
        /*01f4*/ 	.word	0x00000000


	//----- nvinfo : EIATTR_REGCOUNT
	.align		4
.L_133:
        /*01f8*/ 	.byte	0x04, 0x2f
        /*01fa*/ 	.short	(.L_135 - .L_134)
	.align		4
.L_134:
        /*01fc*/ 	.word	index@(_ZN2at6native29vectorized_elementwise_kernelILi8ENS0_13AUnaryFunctorIhhhZZZNS0_19maximum_kernel_cudaERNS_18TensorIteratorBaseEENKUlvE_clEvENKUlvE_clEvEUlhhE_EESt5arrayIPcLm2EEEEviT0_T1_)
        /*0200*/ 	.word	0x0000001e


	//----- nvinfo : EIATTR_FRAME_SIZE
	.align		4
.L_135:
        /*0204*/ 	.byte	0x04, 0x11
        /*0206*/ 	.short	(.L_137 - .L_136)
	.align		4
.L_136:
        /*0208*/ 	.word	index@(_ZN2at6native29vectorized_elementwise_kernelILi8ENS0_13AUnaryFunctorIhhhZZZNS0_19maximum_kernel_cudaERNS_18TensorIteratorBaseEENKUlvE_clEvENKUlvE_clEvEUlhhE_EESt5arrayIPcLm2EEEEviT0_T1_)
        /*020c*/ 	.word	0x00000000


	//----- nvinfo : EIATTR_REGCOUNT
	.align		4
.L_137:
        /*0210*/ 	.byte	0x04, 0x2f
        /*0212*/ 	.short	(.L_139 - .L_138)
	.align		4
.L_138:
        /*0214*/ 	.word	index@(_ZN2at6native29vectorized_elementwise_kernelILi4ENS0_13AUnaryFunctorIhhhZZZNS0_19maximum_kernel_cudaERNS_18TensorIteratorBaseEENKUlvE_clEvENKUlvE_clEvEUlhhE_EESt5arrayIPcLm2EEEEviT0_T1_)
        /*0218*/ 	.word	0x0000001e


	//----- nvinfo : EIATTR_FRAME_SIZE
	.align		4
.L_139:
        /*021c*/ 	.byte	0x04, 0x11
        /*021e*/ 	.short	(.L_141 - .L_140)
	.align		4
.L_140:
        /*0220*/ 	.word	index@(_ZN2at6native29vectorized_elementwise_kernelILi4ENS0_13AUnaryFunctorIhhhZZZNS0_19maximum_kernel_cudaERNS_18TensorIteratorBaseEENKUlvE_clEvENKUlvE_clEvEUlhhE_EESt5arrayIPcLm2EEEEviT0_T1_)
        /*0224*/ 	.word	0x00000000


	//----- nvinfo : EIATTR_REGCOUNT
	.align		4
.L_141:
        /*0228*/ 	.byte	0x04, 0x2f
        /*022a*/ 	.short	(.L_143 - .L_142)
	.align		4
.L_142:
        /*022c*/ 	.word	index@(_ZN2at6native29vectorized_elementwise_kernelILi2ENS0_13AUnaryFunctorIhhhZZZNS0_19maximum_kernel_cudaERNS_18TensorIteratorBaseEENKUlvE_clEvENKUlvE_clEvEUlhhE_EESt5arrayIPcLm2EEEEviT0_T1_)
        /*0230*/ 	.word	0x0000001e


	//----- nvinfo : EIATTR_FRAME_SIZE
	.align		4
.L_143:
        /*0234*/ 	.byte	0x04, 0x11
        /*0236*/ 	.short	(.L_145 - .L_144)
	.align		4
.L_144:
        /*0238*/ 	.word	index@(_ZN2at6native29vectorized_elementwise_kernelILi2ENS0_13AUnaryFunctorIhhhZZZNS0_19maximum_kernel_cudaERNS_18TensorIteratorBaseEENKUlvE_clEvENKUlvE_clEvEUlhhE_EESt5arrayIPcLm2EEEEviT0_T1_)
        /*023c*/ 	.word	0x00000000


	//----- nvinfo : EIATTR_REGCOUNT
	.align		4
.L_145:
        /*0240*/ 	.byte	0x04, 0x2f
        /*0242*/ 	.short	(.L_147 - .L_146)
	.align		4
.L_146:
        /*0244*/ 	.word	index@(_ZN2at6native27unrolled_elementwise_kernelINS0_13AUnaryFunctorIhhhZZZNS0_19maximum_kernel_cudaERNS_18TensorIteratorBaseEENKUlvE_clEvENKUlvE_clEvEUlhhE_EESt5arrayIPcLm2EELi4E23TrivialOffsetCalculatorILi1EjESD_NS0_6memory15LoadWithoutCastENSE_16StoreWithoutCastEEEviT_T0_T2_T3_T4_T5_)
        /*0248*/ 	.word	0x00000016


	//----- nvinfo : EIATTR_FRAME_SIZE
	.align		4
.L_147:
        /*024c*/ 	.byte	0x04, 0x11
        /*024e*/ 	.short	(.L_149 - .L_148)
	.align		4
.L_148:
        /*0250*/ 	.word	index@(_ZN2at6native27unrolled_elementwise_kernelINS0_13AUnaryFunctorIhhhZZZNS0_19maximum_kernel_cudaERNS_18TensorIteratorBaseEENKUlvE_clEvENKUlvE_clEvEUlhhE_EESt5arrayIPcLm2EELi4E23TrivialOffsetCalculatorILi1EjESD_NS0_6memory15LoadWithoutCastENSE_16StoreWithoutCastEEEviT_T0_T2_T3_T4_T5_)
        /*0254*/ 	.word	0x00000000


	//----- nvinfo : EIATTR_REGCOUNT
	.align		4
.L_149:
        /*0258*/ 	.byte	0x04, 0x2f
        /*025a*/ 	.short	(.L_151 - .L_150)
	.align		4
.L_150:
        /*025c*/ 	.word	index@(_ZN2at6native18elementwise_kernelILi128ELi4EZNS0_22gpu_kernel_impl_nocastINS0_13AUnaryFunctorIhhhZZZNS0_19maximum_kernel_cudaERNS_18TensorIteratorBaseEENKUlvE_clEvENKUlvE_clEvEUlhhE_EEEEvS5_RKT_EUliE_EEviT1_)
        /*0260*/ 	.word	0x00000012


	//----- nvinfo : EIATTR_FRAME_SIZE
	.align		4
.L_151:
        /*0264*/ 	.byte	0x04, 0x11
        /*0266*/ 	.short	(.L_153 - .L_152)
	.align		4
.L_152:
        /*0268*/ 	.word	index@(_ZN2at6native18elementwise_kernelILi128ELi4EZNS0_22gpu_kernel_impl_nocastINS0_13AUnaryFunctorIhhhZZZNS0_19maximum_kernel_cudaERNS_18TensorIteratorBaseEENKUlvE_clEvENKUlvE_clEvEUlhhE_EEEEvS5_RKT_EUliE_EEviT1_)
        /*026c*/ 	.word	0x00000000


	//----- nvinfo : EIATTR_REGCOUNT
	.align		4
.L_153:
        /*0270*/ 	.byte	0x04, 0x2f
        /*0272*/ 	.short	(.L_155 - .L_154)
	.align		4
.L_154:
        /*0274*/ 	.word	index@(_ZN2at6native27unrolled_elementwise_kernelINS0_13AUnaryFunctorIhhhZZZNS0_19maximum_kernel_cudaERNS_18TensorIteratorBaseEENKUlvE_clEvENKUlvE_clEvEUlhhE_EESt5arrayIPcLm2EELi4E23TrivialOffsetCalculatorILi1EjESD_NS0_6memory12LoadWithCastILi1EEENSE_13StoreWithCastILi1EEEEEviT_T0_T2_T3_T4_T5_)
        /*0278*/ 	.word	0x0000001d


	//----- nvinfo : EIATTR_FRAME_SIZE
	.align		4
.L_155:
        /*027c*/ 	.byte	0x04, 0x11
        /*027e*/ 	.short	(.L_157 - .L_156)
	.align		4
.L_156:
        /*0280*/ 	.word	index@(_ZN2at6native27unrolled_elementwise_kernelINS0_13AUnaryFunctorIhhhZZZNS0_19maximum_kernel_cudaERNS_18TensorIteratorBaseEENKUlvE_clEvENKUlvE_clEvEUlhhE_EESt5arrayIPcLm2EELi4E23TrivialOffsetCalculatorILi1EjESD_NS0_6memory12LoadWithCastILi1EEENSE_13StoreWithCastILi1EEEEEviT_T0_T2_T3_T4_T5_)
        /*0284*/ 	.word	0x00000000


	//----- nvinfo : EIATTR_REGCOUNT
	.align		4
.L_157:
        /*0288*/ 	.byte	0x04, 0x2f
        /*028a*/ 	.short	(.L_159 - .L_158)
	.align		4
.L_158:
        /*028c*/ 	.word	index@(_ZN2at6native18elementwise_kernelILi128ELi4EZNS0_15gpu_kernel_implINS0_13AUnaryFunctorIhhhZZZNS0_19maximum_kernel_cudaERNS_18TensorIteratorBaseEENKUlvE_clEvENKUlvE_clEvEUlhhE_EEEEvS5_RKT_EUliE_EEviT1_)
        /*0290*/ 	.word	0x0000001a


	//----- nvinfo : EIATTR_FRAME_SIZE
	.align		4
.L_159:
        /*0294*/ 	.byte	0x04, 0x11
        /*0296*/ 	.short	(.L_161 - .L_160)
	.align		4
.L_160:
        /*0298*/ 	.word	index@(_ZN2at6native18elementwise_kernelILi128ELi4EZNS0_15gpu_kernel_implINS0_13AUnaryFunctorIhhhZZZNS0_19maximum_kernel_cudaERNS_18TensorIteratorBaseEENKUlvE_clEvENKUlvE_clEvEUlhhE_EEEEvS5_RKT_EUliE_EEviT1_)
        /*029c*/ 	.word	0x00000000


	//----- nvinfo : EIATTR_REGCOUNT
	.align		4
.L_161:
        /*02a0*/ 	.byte	0x04, 0x2f
        /*02a2*/ 	.short	(.L_163 - .L_162)
	.align		4
.L_162:
        /*02a4*/ 	.word	index@(_ZN2at6native29vectorized_elementwise_kernelILi8ENS0_13BinaryFunctorIaaaZZZNS0_19maximum_kernel_cudaERNS_18TensorIteratorBaseEENKUlvE_clEvENKUlvE0_clEvEUlaaE_EESt5arrayIPcLm3EEEEviT0_T1_)
        /*02a8*/ 	.word	0x00000020


	//----- nvinfo : EIATTR_FRAME_SIZE
	.align		4
.L_163:
        /*02ac*/ 	.byte	0x04, 0x11
        /*02ae*/ 	.short	(.L_165 - .L_164)
	.align		4
.L_164:
        /*02b0*/ 	.word	index@(_ZN2at6native29vectorized_elementwise_kernelILi8ENS0_13BinaryFunctorIaaaZZZNS0_19maximum_kernel_cudaERNS_18TensorIteratorBaseEENKUlvE_clEvENKUlvE0_clEvEUlaaE_EESt5arrayIPcLm3EEEEviT0_T1_)
        /*02b4*/ 	.word	0x00000000


	//----- nvinfo : EIATTR_REGCOUNT
	.align		4
.L_165:
        /*02b8*/ 	.byte	0x04, 0x2f
        /*02ba*/ 	.short	(.L_167 - .L_166)
	.align		4
.L_166:
        /*02bc*/ 	.word	index@(_ZN2at6native29vectorized_elementwise_kernelILi4ENS0_13BinaryFunctorIaaaZZZNS0_19maximum_kernel_cudaERNS_18TensorIteratorBaseEENKUlvE_clEvENKUlvE0_clEvEUlaaE_EESt5arrayIPcLm3EEEEviT0_T1_)
        /*02c0*/ 	.word	0x00000020


	//----- nvinfo : EIATTR_FRAME_SIZE
	.align		4
.L_167:
        /*02c4*/ 	.byte	0x04, 0x11
        /*02c6*/ 	.short	(.L_169 - .L_168)
	.align		4
.L_168:
        /*02c8*/ 	.word	index@(_ZN2at6native29vectorized_elementwise_kernelILi4ENS0_13BinaryFunctorIaaaZZZNS0_19maximum_kernel_cudaERNS_18TensorIteratorBaseEENKUlvE_clEvENKUlvE0_clEvEUlaaE_EESt5arrayIPcLm3EEEEviT0_T1_)
        /*02cc*/ 	.word	0x00000000


	//----- nvinfo : EIATTR_REGCOUNT
	.align		4
.L_169:
        /*02d0*/ 	.byte	0x04, 0x2f
        /*02d2*/ 	.short	(.L_171 - .L_170)
	.align		4
.L_170:
        /*02d4*/ 	.word	index@(_ZN2at6native29vectorized_elementwise_kernelILi2ENS0_13BinaryFunctorIaaaZZZNS0_19maximum_kernel_cudaERNS_18TensorIteratorBaseEENKUlvE_clEvENKUlvE0_clEvEUlaaE_EESt5arrayIPcLm3EEEEviT0_T1_)
        /*02d8*/ 	.word	0x00000020


	//----- nvinfo : EIATTR_FRAME_SIZE
	.align		4
.L_171:
        /*02dc*/ 	.byte	0x04, 0x11
        /*02de*/ 	.short	(.L_173 - .L_172)
	.align		4
.L_172:
        /*02e0*/ 	.word	index@(_ZN2at6native29vectorized_elementwise_kernelILi2ENS0_13BinaryFunctorIaaaZZZNS0_19maximum_kernel_cudaERNS_18TensorIteratorBaseEENKUlvE_clEvENKUlvE0_clEvEUlaaE_EESt5arrayIPcLm3EEEEviT0_T1_)
        /*02e4*/ 	.word	0x00000000


	//----- nvinfo : EIATTR_REGCOUNT
	.align		4
.L_173:
        /*02e8*/ 	.byte	0x04, 0x2f
        /*02ea*/ 	.short	(.L_175 - .L_174)
	.align		4
.L_174:
        /*02ec*/ 	.word	index@(_ZN2at6native27unrolled_elementwise_kernelINS0_13BinaryFunctorIaaaZZZNS0_19maximum_kernel_cudaERNS_18TensorIteratorBaseEENKUlvE_clEvENKUlvE0_clEvEUlaaE_EESt5arrayIPcLm3EELi4E23TrivialOffsetCalculatorILi2EjESC_ILi1EjENS0_6memory15LoadWithoutCastENSF_16StoreWithoutCastEEEviT_T0_T2_T3_T4_T5_)
        /*02f0*/ 	.word	0x0000001a


	//----- nvinfo : EIATTR_FRAME_SIZE
	.align		4
.L_175:
        /*02f4*/ 	.byte	0x04, 0x11
        /*02f6*/ 	.short	(.L_177 - .L_176)
	.align		4
.L_176:
        /*02f8*/ 	.word	index@(_ZN2at6native27unrolled_elementwise_kernelINS0_13BinaryFunctorIaaaZZZNS0_19maximum_kernel_cudaERNS_18TensorIteratorBaseEENKUlvE_clEvENKUlvE0_clEvEUlaaE_EESt5arrayIPcLm3EELi4E23TrivialOffsetCalculatorILi2EjESC_ILi1EjENS0_6memory15LoadWithoutCastENSF_16StoreWithoutCastEEEviT_T0_T2_T3_T4_T5_)
        /*02fc*/ 	.word	0x00000000


	//----- nvinfo : EIATTR_REGCOUNT
	.align		4
.L_177:
        /*0300*/ 	.byte	0x04, 0x2f
        /*0302*/ 	.short	(.L_179 - .L_178)
	.align		4
.L_178:
        /*0304*/ 	.word	index@(_ZN2at6native18elementwise_kernelILi128ELi4EZNS0_22gpu_kernel_impl_nocastINS0_13BinaryFunctorIaaaZZZNS0_19maximum_kernel_cudaERNS_18TensorIteratorBaseEENKUlvE_clEvENKUlvE0_clEvEUlaaE_EEEEvS5_RKT_EUliE_EEviT1_)
        /*0308*/ 	.word	0x00000012


	//----- nvinfo : EIATTR_FRAME_SIZE
	.align		4
.L_179:
        /*030c*/ 	.byte	0x04, 0x11
        /*030e*/ 	.short	(.L_181 - .L_180)
	.align		4
.L_180:
        /*0310*/ 	.word	index@(_ZN2at6native18elementwise_kernelILi128ELi4EZNS0_22gpu_kernel_impl_nocastINS0_13BinaryFunctorIaaaZZZNS0_19maximum_kernel_cudaERNS_18TensorIteratorBaseEENKUlvE_clEvENKUlvE0_clEvEUlaaE_EEEEvS5_RKT_EUliE_EEviT1_)
        /*0314*/ 	.word	0x00000000


	//----- nvinfo : EIATTR_REGCOUNT
	.align		4
.L_181:
        /*0318*/ 	.byte	0x04, 0x2f
        /*031a*/ 	.short	(.L_183 - .L_182)
	.align		4
.L_182:
        /*031c*/ 	.word	index@(_ZN2at6native27unrolled_elementwise_kernelINS0_13BinaryFunctorIaaaZZZNS0_19maximum_kernel_cudaERNS_18TensorIteratorBaseEENKUlvE_clEvENKUlvE0_clEvEUlaaE_EESt5arrayIPcLm3EELi4E23TrivialOffsetCalculatorILi2EjESC_ILi1EjENS0_6memory12LoadWithCastILi2EEENSF_13StoreWithCastILi1EEEEEviT_T0_T2_T3_T4_T5_)
        /*0320*/ 	.word	0x0000001f


	//----- nvinfo : EIATTR_FRAME_SIZE
	.align		4
.L_183:
        /*0324*/ 	.byte	0x04, 0x11
        /*0326*/ 	.short	(.L_185 - .L_184)
	.align		4
.L_184:
        /*0328*/ 	.word	index@(_ZN2at6native27unrolled_elementwise_kernelINS0_13BinaryFunctorIaaaZZZNS0_19maximum_kernel_cudaERNS_18TensorIteratorBaseEENKUlvE_clEvENKUlvE0_clEvEUlaaE_EESt5arrayIPcLm3EELi4E23TrivialOffsetCalculatorILi2EjESC_ILi1EjENS0_6memory12LoadWithCastILi2EEENSF_13StoreWithCastILi1EEEEEviT_T0_T2_T3_T4_T5_)
        /*032c*/ 	.word	0x00000000


	//----- nvinfo : EIATTR_REGCOUNT
	.align		4
.L_185:
        /*0330*/ 	.byte	0x04, 0x2f
        /*0332*/ 	.short	(.L_187 - .L_186)
	.align		4
.L_186:
        /*0334*/ 	.word	index@(_ZN2at6native18elementwise_kernelILi128ELi4EZNS0_15gpu_kernel_implINS0_13BinaryFunctorIaaaZZZNS0_19maximum_kernel_cudaERNS_18TensorIteratorBaseEENKUlvE_clEvENKUlvE0_clEvEUlaaE_EEEEvS5_RKT_EUliE_EEviT1_)
        /*0338*/ 	.word	0x0000001a


	//----- nvinfo : EIATTR_FRAME_SIZE
	.align		4
.L_187:
        /*033c*/ 	.byte	0x04, 0x11
        /*033e*/ 	.short	(.L_189 - .L_188)
	.align		4
.L_188:
        /*0340*/ 	.word	index@(_ZN2at6native18elementwise_kernelILi128ELi4EZNS0_15gpu_kernel_implINS0_13BinaryFunctorIaaaZZZNS0_19maximum_kernel_cudaERNS_18TensorIteratorBaseEENKUlvE_clEvENKUlvE0_clEvEUlaaE_EEEEvS5_RKT_EUliE_EEviT1_)
        /*0344*/ 	.word	0x00000000


	//----- nvinfo : EIATTR_REGCOUNT
	.align		4
.L_189:
        /*0348*/ 	.byte	0x04, 0x2f
        /*034a*/ 	.short	(.L_191 - .L_190)
	.align		4
.L_190:
        /*034c*/ 	.word	index@(_ZN2at6native29vectorized_elementwise_kernelILi8ENS0_13AUnaryFunctorIaaaZZZNS0_19maximum_kernel_cudaERNS_18TensorIteratorBaseEENKUlvE_clEvENKUlvE0_clEvEUlaaE_EESt5arrayIPcLm2EEEEviT0_T1_)
        /*0350*/ 	.word	0x0000001e


	//----- nvinfo : EIATTR_FRAME_SIZE
	.align		4
.L_191:
        /*0354*/ 	.byte	0x04, 0x11
        /*0356*/ 	.short	(.L_193 - .L_192)
	.align		4
.L_192:
        /*0358*/ 	.word	index@(_ZN2at6native29vectorized_elementwise_kernelILi8ENS0_13AUnaryFunctorIaaaZZZNS0_19maximum_kernel_cudaERNS_18TensorIteratorBaseEENKUlvE_clEvENKUlvE0_clEvEUlaaE_EESt5arrayIPcLm2EEEEviT0_T1_)
        /*035c*/ 	.word	0x00000000


	//----- nvinfo : EIATTR_REGCOUNT
	.align		4
.L_193:
        /*0360*/ 	.byte	0x04, 0x2f
        /*0362*/ 	.short	(.L_195 - .L_194)
	.align		4
.L_194:
        /*0364*/ 	.word	index@(_ZN2at6native29vectorized_elementwise_kernelILi4ENS0_13AUnaryFunctorIaaaZZZNS0_19maximum_kernel_cudaERNS_18TensorIteratorBaseEENKUlvE_clEvENKUlvE0_clEvEUlaaE_EESt5arrayIPcLm2EEEEviT0_T1_)
        /*0368*/ 	.word	0x0000001e


	//----- nvinfo : EIATTR_FRAME_SIZE
	.align		4
.L_195:
        /*036c*/ 	.byte	0x04, 0x11
        /*036e*/ 	.short	(.L_197 - .L_196)
	.align		4
.L_196:
        /*0370*/ 	.word	index@(_ZN2at6native29vectorized_elementwise_kernelILi4ENS0_13AUnaryFunctorIaaaZZZNS0_19maximum_kernel_cudaERNS_18TensorIteratorBaseEENKUlvE_clEvENKUlvE0_clEvEUlaaE_EESt5arrayIPcLm2EEEEviT0_T1_)
        /*0374*/ 	.word	0x00000000


	//----- nvinfo : EIATTR_REGCOUNT
	.align		4
.L_197:
        /*0378*/ 	.byte	0x04, 0x2f
        /*037a*/ 	.short	(.L_199 - .L_198)
	.align		4
.L_198:
        /*037c*/ 	.word	index@(_ZN2at6native29vectorized_elementwise_kernelILi2ENS0_13AUnaryFunctorIaaaZZZNS0_19maximum_kernel_cudaERNS_18TensorIteratorBaseEENKUlvE_clEvENKUlvE0_clEvEUlaaE_EESt5arrayIPcLm2EEEEviT0_T1_)
        /*0380*/ 	.word	0x0000001e


	//----- nvinfo : EIATTR_FRAME_SIZE
	.align		4
.L_199:
        /*0384*/ 	.byte	0x04, 0x11
        /*0386*/ 	.short	(.L_201 - .L_200)
	.align		4
.L_200:
        /*0388*/ 	.word	index@(_ZN2at6native29vectorized_elementwise_kernelILi2ENS0_13AUnaryFunctorIaaaZZZNS0_19maximum_kernel_cudaERNS_18TensorIteratorBaseEENKUlvE_clEvENKUlvE0_clEvEUlaaE_EESt5arrayIPcLm2EEEEviT0_T1_)
        /*038c*/ 	.word	0x00000000


	//----- nvinfo : EIATTR_REGCOUNT
	.align		4
.L_201:
        /*0390*/ 	.byte	0x04, 0x2f
        /*0392*/ 	.short	(.L_203 - .L_202)
	.align		4
.L_202:
        /*0394*/ 	.word	index@(_ZN2at6native27unrolled_elementwise_kernelINS0_13AUnaryFunctorIaaaZZZNS0_19maximum_kernel_cudaERNS_18TensorIteratorBaseEENKUlvE_clEvENKUlvE0_clEvEUlaaE_EESt5arrayIPcLm2EELi4E23TrivialOffsetCalculatorILi1EjESD_NS0_6memory15LoadWithoutCastENSE_16StoreWithoutCastEEEviT_T0_T2_T3_T4_T5_)
        /*0398*/ 	.word	0x00000016


	//----- nvinfo : EIATTR_FRAME_SIZE
	.align		4
.L_203:
        /*039c*/ 	.byte	0x04, 0x11
        /*039e*/ 	.short	(.L_205 - .L_204)
	.align		4
.L_204:
        /*03a0*/ 	.word	index@(_ZN2at6native27unrolled_elementwise_kernelINS0_13AUnaryFunctorIaaaZZZNS0_19maximum_kernel_cudaERNS_18TensorIteratorBaseEENKUlvE_clEvENKUlvE0_clEvEUlaaE_EESt5arrayIPcLm2EELi4E23TrivialOffsetCalculatorILi1EjESD_NS0_6memory15LoadWithoutCastENSE_16StoreWithoutCastEEEviT_T0_T2_T3_T4_T5_)
        /*03a4*/ 	.word	0x00000000


	//----- nvinfo : EIATTR_REGCOUNT
	.align		4
.L_205:
        /*03a8*/ 	.byte	0x04, 0x2f
        /*03aa*/ 	.short	(.L_207 - .L_206)
	.align		4
.L_206:
        /*03ac*/ 	.word	index@(_ZN2at6native18elementwise_kernelILi128ELi4EZNS0_22gpu_kernel_impl_nocastINS0_13AUnaryFunctorIaaaZZZNS0_19maximum_kernel_cudaERNS_18TensorIteratorBaseEENKUlvE_clEvENKUlvE0_clEvEUlaaE_EEEEvS5_RKT_EUliE_EEviT1_)
        /*03b0*/ 	.word	0x00000012


	//----- nvinfo : EIATTR_FRAME_SIZE
	.align		4
.L_207:
        /*03b4*/ 	.byte	0x04, 0x11
        /*03b6*/ 	.short	(.L_209 - .L_208)
	.align		4
.L_208:
        /*03b8*/ 	.word	index@(_ZN2at6native18elementwise_kernelILi128ELi4EZNS0_22gpu_kernel_impl_nocastINS0_13AUnaryFunctorIaaaZZZNS0_19maximum_kernel_cudaERNS_18TensorIteratorBaseEENKUlvE_clEvENKUlvE0_clEvEUlaaE_EEEEvS5_RKT_EUliE_EEviT1_)
        /*03bc*/ 	.word	0x00000000


	//----- nvinfo : EIATTR_REGCOUNT
	.align		4
.L_209:
        /*03c0*/ 	.byte	0x04, 0x2f
        /*03c2*/ 	.short	(.L_211 - .L_210)
	.align		4
.L_210:
        /*03c4*/ 	.word	index@(_ZN2at6native27unrolled_elementwise_kernelINS0_13AUnaryFunctorIaaaZZZNS0_19maximum_kernel_cudaERNS_18TensorIteratorBaseEENKUlvE_clEvENKUlvE0_clEvEUlaaE_EESt5arrayIPcLm2EELi4E23TrivialOffsetCalculatorILi1EjESD_NS0_6memory12LoadWithCastILi1EEENSE_13StoreWithCastILi1EEEEEviT_T0_T2_T3_T4_T5_)
        /*03c8*/ 	.word	0x0000001d


	//----- nvinfo : EIATTR_FRAME_SIZE
	.align		4
.L_211:
        /*03cc*/ 	.byte	0x04, 0x11
        /*03ce*/ 	.short	(.L_213 - .L_212)
	.align		4
.L_212:
        /*03d0*/ 	.word	index@(_ZN2at6native27unrolled_elementwise_kernelINS0_13AUnaryFunctorIaaaZZZNS0_19maximum_kernel_cudaERNS_18TensorIteratorBaseEENKUlvE_clEvENKUlvE0_clEvEUlaaE_EESt5arrayIPcLm2EELi4E23TrivialOffsetCalculatorILi1EjESD_NS0_6memory12LoadWithCastILi1EEENSE_13StoreWithCastILi1EEEEEviT_T0_T2_T3_T4_T5_)
        /*03d4*/ 	.word	0x00000000


	//----- nvinfo : EIATTR_REGCOUNT
	.align		4
.L_213:
        /*03d8*/ 	.byte	0x04, 0x2f
        /*03da*/ 	.short	(.L_215 - .L_214)
	.align		4
.L_214:
        /*03dc*/ 	.word	index@(_ZN2at6native18elementwise_kernelILi128ELi4EZNS0_15gpu_kernel_implINS0_13AUnaryFunctorIaaaZZZNS0_19maximum_kernel_cudaERNS_18TensorIteratorBaseEENKUlvE_clEvENKUlvE0_clEvEUlaaE_EEEEvS5_RKT_EUliE_EEviT1_)
        /*03e0*/ 	.word	0x0000001a


	//----- nvinfo : EIATTR_FRAME_SIZE
	.align		4
.L_215:
        /*03e4*/ 	.byte	0x04, 0x11
        /*03e6*/ 	.short	(.L_217 - .L_216)
	.align		4
.L_216:
        /*03e8*/ 	.word	index@(_ZN2at6native18elementwise_kernelILi128ELi4EZNS0_15gpu_kernel_implINS0_13AUnaryFunctorIaaaZZZNS0_19maximum_kernel_cudaERNS_18TensorIteratorBaseEENKUlvE_clEvENKUlvE0_clEvEUlaaE_EEEEvS5_RKT_EUliE_EEviT1_)
        /*03ec*/ 	.word	0x00000000


	//----- nvinfo : EIATTR_REGCOUNT
	.align		4
.L_217:
        /*03f0*/ 	.byte	0x04, 0x2f
        /*03f2*/ 	.short	(.L_219 - .L_218)
	.align		4
.L_218:
        /*03f4*/ 	.word	index@(_ZN2at6native29vectorized_elementwise_kernelILi8ENS0_13BinaryFunctorIiiiZZZNS0_19maximum_kernel_cudaERNS_18TensorIteratorBaseEENKUlvE_clEvENKUlvE1_clEvEUliiE_EESt5arrayIPcLm3EEEEviT0_T1_)
        /*03f8*/ 	.word	0x00000020


	//----- nvinfo : EIATTR_FRAME_SIZE
	.align		4
.L_219:
        /*03fc*/ 	.byte	0x04, 0x11
        /*03fe*/ 	.short	(.L_221 - .L_220)
	.align		4
.L_220:
        /*0400*/ 	.word	index@(_ZN2at6native29vectorized_elementwise_kernelILi8ENS0_13BinaryFunctorIiiiZZZNS0_19maximum_kernel_cudaERNS_18TensorIteratorBaseEENKUlvE_clEvENKUlvE1_clEvEUliiE_EESt5arrayIPcLm3EEEEviT0_T1_)
        /*0404*/ 	.word	0x00000000


	//----- nvinfo : EIATTR_REGCOUNT
	.align		4
.L_221:
        /*0408*/ 	.byte	0x04, 0x2f
        /*040a*/ 	.short	(.L_223 - .L_222)
	.align		4
.L_222:
        /*040c*/ 	.word	index@(_ZN2at6native29vectorized_elementwise_kernelILi4ENS0_13BinaryFunctorIiiiZZZNS0_19maximum_kernel_cudaERNS_18TensorIteratorBaseEENKUlvE_clEvENKUlvE1_clEvEUliiE_EESt5arrayIPcLm3EEEEviT0_T1_)
        /*0410*/ 	.word	0x00000020


	//----- nvinfo : EIATTR_FRAME_SIZE
	.align		4
.L_223:
        /*0414*/ 	.byte	0x04, 0x11
        /*0416*/ 	.short	(.L_225 - .L_224)
	.align		4
.L_224:
        /*0418*/ 	.word	index@(_ZN2at6native29vectorized_elementwise_kernelILi4ENS0_13BinaryFunctorIiiiZZZNS0_19maximum_kernel_cudaERNS_18TensorIteratorBaseEENKUlvE_clEvENKUlvE1_clEvEUliiE_EESt5arrayIPcLm3EEEEviT0_T1_)
        /*041c*/ 	.word	0x00000000


	//----- nvinfo : EIATTR_REGCOUNT
	.align		4
.L_225:
        /*0420*/ 	.byte	0x04, 0x2f
        /*0422*/ 	.short	(.L_227 - .L_226)
	.align		4
.L_226:
        /*0424*/ 	.word	index@(_ZN2at6native29vectorized_elementwise_kernelILi2ENS0_13BinaryFunctorIiiiZZZNS0_19maximum_kernel_cudaERNS_18TensorIteratorBaseEENKUlvE_clEvENKUlvE1_clEvEUliiE_EESt5arrayIPcLm3EEEEviT0_T1_)
        /*0428*/ 	.word	0x00000020


	//----- nvinfo : EIATTR_FRAME_SIZE
	.align		4
.L_227:
        /*042c*/ 	.byte	0x04, 0x11
        /*042e*/ 	.short	(.L_229 - .L_228)
	.align		4
.L_228:
        /*0430*/ 	.word	index@(_ZN2at6native29vectorized_elementwise_kernelILi2ENS0_13BinaryFunctorIiiiZZZNS0_19maximum_kernel_cudaERNS_18TensorIteratorBaseEENKUlvE_clEvENKUlvE1_clEvEUliiE_EESt5arrayIPcLm3EEEEviT0_T1_)
        /*0434*/ 	.word	0x00000000


	//----- nvinfo : EIATTR_REGCOUNT
	.align		4
.L_229:
        /*0438*/ 	.byte	0x04, 0x2f
        /*043a*/ 	.short	(.L_231 - .L_230)
	.align		4
.L_230:
        /*043c*/ 	.word	index@(_ZN2at6native27unrolled_elementwise_kernelINS0_13BinaryFunctorIiiiZZZNS0_19maximum_kernel_cudaERNS_18TensorIteratorBaseEENKUlvE_clEvENKUlvE1_clEvEUliiE_EESt5arrayIPcLm3EELi4E23TrivialOffsetCalculatorILi2EjESC_ILi1EjENS0_6memory15LoadWithoutCastENSF_16StoreWithoutCastEEEviT_T0_T2_T3_T4_T5_)
        /*0440*/ 	.word	0x0000001a


	//----- nvinfo : EIATTR_FRAME_SIZE
	.align		4
.L_231:
        /*0444*/ 	.byte	0x04, 0x11
        /*0446*/ 	.short	(.L_233 - .L_232)
	.align		4
.L_232:
        /*0448*/ 	.word	index@(_ZN2at6native27unrolled_elementwise_kernelINS0_13BinaryFunctorIiiiZZZNS0_19maximum_kernel_cudaERNS_18TensorIteratorBaseEENKUlvE_clEvENKUlvE1_clEvEUliiE_EESt5arrayIPcLm3EELi4E23TrivialOffsetCalculatorILi2EjESC_ILi1EjENS0_6memory15LoadWithoutCastENSF_16StoreWithoutCastEEEviT_T0_T2_T3_T4_T5_)
        /*044c*/ 	.word	0x00000000


	//----- nvinfo : EIATTR_REGCOUNT
	.align		4
.L_233:
        /*0450*/ 	.byte	0x04, 0x2f
        /*0452*/ 	.short	(.L_235 - .L_234)
	.align		4
.L_234:
        /*0454*/ 	.word	index@(_ZN2at6native18elementwise_kernelILi128ELi2EZNS0_22gpu_kernel_impl_nocastINS0_13BinaryFunctorIiiiZZZNS0_19maximum_kernel_cudaERNS_18TensorIteratorBaseEENKUlvE_clEvENKUlvE1_clEvEUliiE_EEEEvS5_RKT_EUliE_EEviT1_)
        /*0458*/ 	.word	0x00000012


	//----- nvinfo : EIATTR_FRAME_SIZE
	.align		4
.L_235:
        /*045c*/ 	.byte	0x04, 0x11
        /*045e*/ 	.short	(.L_237 - .L_236)
	.align		4
.L_236:
        /*0460*/ 	.word	index@(_ZN2at6native18elementwise_kernelILi128ELi2EZNS0_22gpu_kernel_impl_nocastINS0_13BinaryFunctorIiiiZZZNS0_19maximum_kernel_cudaERNS_18TensorIteratorBaseEENKUlvE_clEvENKUlvE1_clEvEUliiE_EEEEvS5_RKT_EUliE_EEviT1_)
        /*0464*/ 	.word	0x00000000


	//----- nvinfo : EIATTR_REGCOUNT
	.align		4
.L_237:
        /*0468*/ 	.byte	0x04, 0x2f
        /*046a*/ 	.short	(.L_239 - .L_238)
	.align		4
.L_238:
        /*046c*/ 	.word	index@(_ZN2at6native27unrolled_elementwise_kernelINS0_13BinaryFunctorIiiiZZZNS0_19maximum_kernel_cudaERNS_18TensorIteratorBaseEENKUlvE_clEvENKUlvE1_clEvEUliiE_EESt5arrayIPcLm3EELi4E23TrivialOffsetCalculatorILi2EjESC_ILi1EjENS0_6memory12LoadWithCastILi2EEENSF_13StoreWithCastILi1EEEEEviT_T0_T2_T3_T4_T5_)
        /*0470*/ 	.word	0x00000020


	//----- nvinfo : EIATTR_FRAME_SIZE
	.align		4
.L_239:
        /*0474*/ 	.byte	0x04, 0x11
        /*0476*/ 	.short	(.L_241 - .L_240)
	.align		4
.L_240:
        /*0478*/ 	.word	index@(_ZN2at6native27unrolled_elementwise_kernelINS0_13BinaryFunctorIiiiZZZNS0_19maximum_kernel_cudaERNS_18TensorIteratorBaseEENKUlvE_clEvENKUlvE1_clEvEUliiE_EESt5arrayIPcLm3EELi4E23TrivialOffsetCalculatorILi2EjESC_ILi1EjENS0_6memory12LoadWithCastILi2EEENSF_13StoreWithCastILi1EEEEEviT_T0_T2_T3_T4_T5_)
        /*047c*/ 	.word	0x00000000


	//----- nvinfo : EIATTR_REGCOUNT
	.align		4
.L_241:
        /*0480*/ 	.byte	0x04, 0x2f
        /*0482*/ 	.short	(.L_243 - .L_242)
	.align		4
.L_242:
        /*0484*/ 	.word	index@(_ZN2at6native18elementwise_kernelILi128ELi4EZNS0_15gpu_kernel_implINS0_13BinaryFunctorIiiiZZZNS0_19maximum_kernel_cudaERNS_18TensorIteratorBaseEENKUlvE_clEvENKUlvE1_clEvEUliiE_EEEEvS5_RKT_EUliE_EEviT1_)
        /*0488*/ 	.word	0x0000001a


	//----- nvinfo : EIATTR_FRAME_SIZE
	.align		4
.L_243:
        /*048c*/ 	.byte	0x04, 0x11
        /*048e*/ 	.short	(.L_245 - .L_244)
	.align		4
.L_244:
        /*0490*/ 	.word	index@(_ZN2at6native18elementwise_kernelILi128ELi4EZNS0_15gpu_kernel_implINS0_13BinaryFunctorIiiiZZZNS0_19maximum_kernel_cudaERNS_18TensorIteratorBaseEENKUlvE_clEvENKUlvE1_clEvEUliiE_EEEEvS5_RKT_EUliE_EEviT1_)
        /*0494*/ 	.word	0x00000000


	//----- nvinfo : EIATTR_REGCOUNT
	.align		4
.L_245:
        /*0498*/ 	.byte	0x04, 0x2f
        /*049a*/ 	.short	(.L_247 - .L_246)
	.align		4
.L_246:
        /*049c*/ 	.word	index@(_ZN2at6native29vectorized_elementwise_kernelILi8ENS0_13AUnaryFunctorIiiiZZZNS0_19maximum_kernel_cudaERNS_18TensorIteratorBaseEENKUlvE_clEvENKUlvE1_clEvEUliiE_EESt5arrayIPcLm2EEEEviT0_T1_)
        /*04a0*/ 	.word	0x00000020


	//----- nvinfo : EIATTR_FRAME_SIZE
	.align		4
.L_247:
        /*04a4*/ 	.byte	0x04, 0x11
        /*04a6*/ 	.short	(.L_249 - .L_248)
	.align		4
.L_248:
        /*04a8*/ 	.word	index@(_ZN2at6native29vectorized_elementwise_kernelILi8ENS0_13AUnaryFunctorIiiiZZZNS0_19maximum_kernel_cudaERNS_18TensorIteratorBaseEENKUlvE_clEvENKUlvE1_clEvEUliiE_EESt5arrayIPcLm2EEEEviT0_T1_)
        /*04ac*/ 	.word	0x00000000


	//----- nvinfo : EIATTR_REGCOUNT
	.align		4
.L_249:
        /*04b0*/ 	.byte	0x04, 0x2f
        /*04b2*/ 	.short	(.L_251 - .L_250)
	.align		4
.L_250:
        /*04b4*/ 	.word	index@(_ZN2at6native29vectorized_elementwise_kernelILi4ENS0_13AUnaryFunctorIiiiZZZNS0_19maximum_kernel_cudaERNS_18TensorIteratorBaseEENKUlvE_clEvENKUlvE1_clEvEUliiE_EESt5arrayIPcLm2EEEEviT0_T1_)
        /*04b8*/ 	.word	0x00000020


	//----- nvinfo : EIATTR_FRAME_SIZE
	.align		4
.L_251:
        /*04bc*/ 	.byte	0x04, 0x11
        /*04be*/ 	.short	(.L_253 - .L_252)
	.align		4
.L_252:
        /*04c0*/ 	.word	index@(_ZN2at6native29vectorized_elementwise_kernelILi4ENS0_13AUnaryFunctorIiiiZZZNS0_19maximum_kernel_cudaERNS_18TensorIteratorBaseEENKUlvE_clEvENKUlvE1_clEvEUliiE_EESt5arrayIPcLm2EEEEviT0_T1_)
        /*04c4*/ 	.word	0x00000000


	//----- nvinfo : EIATTR_REGCOUNT
	.align		4
.L_253:
        /*04c8*/ 	.byte	0x04, 0x2f
        /*04ca*/ 	.short	(.L_255 - .L_254)
	.align		4
.L_254:
        /*04cc*/ 	.word	index@(_ZN2at6native29vectorized_elementwise_kernelILi2ENS0_13AUnaryFunctorIiiiZZZNS0_19maximum_kernel_cudaERNS_18TensorIteratorBaseEENKUlvE_clEvENKUlvE1_clEvEUliiE_EESt5arrayIPcLm2EEEEviT0_T1_)
        /*04d0*/ 	.word	0x00000020


	//----- nvinfo : EIATTR_FRAME_SIZE
	.align		4
.L_255:
        /*04d4*/ 	.byte	0x04, 0x11
        /*04d6*/ 	.short	(.L_257 - .L_256)
	.align		4
.L_256:
        /*04d8*/ 	.word	index@(_ZN2at6native29vectorized_elementwise_kernelILi2ENS0_13AUnaryFunctorIiiiZZZNS0_19maximum_kernel_cudaERNS_18TensorIteratorBaseEENKUlvE_clEvENKUlvE1_clEvEUliiE_EESt5arrayIPcLm2EEEEviT0_T1_)
        /*04dc*/ 	.word	0x00000000


	//----- nvinfo : EIATTR_REGCOUNT
	.align		4
.L_257:
        /*04e0*/ 	.byte	0x04, 0x2f
        /*04e2*/ 	.short	(.L_259 - .L_258)
	.align		4
.L_258:
        /*04e4*/ 	.word	index@(_ZN2at6native27unrolled_elementwise_kernelINS0_13AUnaryFunctorIiiiZZZNS0_19maximum_kernel_cudaERNS_18TensorIteratorBaseEENKUlvE_clEvENKUlvE1_clEvEUliiE_EESt5arrayIPcLm2EELi4E23TrivialOffsetCalculatorILi1EjESD_NS0_6memory15LoadWithoutCastENSE_16StoreWithoutCastEEEviT_T0_T2_T3_T4_T5_)
        /*04e8*/ 	.word	0x00000018


	//----- nvinfo : EIATTR_FRAME_SIZE
	.align		4
.L_259:
        /*04ec*/ 	.byte	0x04, 0x11
        /*04ee*/ 	.short	(.L_261 - .L_260)
	.align		4
.L_260:
        /*04f0*/ 	.word	index@(_ZN2at6native27unrolled_elementwise_kernelINS0_13AUnaryFunctorIiiiZZZNS0_19maximum_kernel_cudaERNS_18TensorIteratorBaseEENKUlvE_clEvENKUlvE1_clEvEUliiE_EESt5arrayIPcLm2EELi4E23TrivialOffsetCalculatorILi1EjESD_NS0_6memory15LoadWithoutCastENSE_16StoreWithoutCastEEEviT_T0_T2_T3_T4_T5_)
        /*04f4*/ 	.word	0x00000000


	//----- nvinfo : EIATTR_REGCOUNT
	.align		4
.L_261:
        /*04f8*/ 	.byte	0x04, 0x2f
        /*04fa*/ 	.short	(.L_263 - .L_262)
	.align		4
.L_262:
        /*04fc*/ 	.word	index@(_ZN2at6native18elementwise_kernelILi128ELi2EZNS0_22gpu_kernel_impl_nocastINS0_13AUnaryFunctorIiiiZZZNS0_19maximum_kernel_cudaERNS_18TensorIteratorBaseEENKUlvE_clEvENKUlvE1_clEvEUliiE_EEEEvS5_RKT_EUliE_EEviT1_)
        /*0500*/ 	.word	0x00000012


	//----- nvinfo : EIATTR_FRAME_SIZE
	.align		4
.L_263:
        /*0504*/ 	.byte	0x04, 0x11
        /*0506*/ 	.short	(.L_265 - .L_264)
	.align		4
.L_264:
        /*0508*/ 	.word	index@(_ZN2at6native18elementwise_kernelILi128ELi2EZNS0_22gpu_kernel_impl_nocastINS0_13AUnaryFunctorIiiiZZZNS0_19maximum_kernel_cudaERNS_18TensorIteratorBaseEENKUlvE_clEvENKUlvE1_clEvEUliiE_EEEEvS5_RKT_EUliE_EEviT1_)
        /*050c*/ 	.word	0x00000000


	//----- nvinfo : EIATTR_REGCOUNT
	.align		4
.L_265:
        /*0510*/ 	.byte	0x04, 0x2f
        /*0512*/ 	.short	(.L_267 - .L_266)
	.align		4
.L_266:
        /*0514*/ 	.word	index@(_ZN2at6native27unrolled_elementwise_kernelINS0_13AUnaryFunctorIiiiZZZNS0_19maximum_kernel_cudaERNS_18TensorIteratorBaseEENKUlvE_clEvENKUlvE1_clEvEUliiE_EESt5arrayIPcLm2EELi4E23TrivialOffsetCalculatorILi1EjESD_NS0_6memory12LoadWithCastILi1EEENSE_13StoreWithCastILi1EEEEEviT_T0_T2_T3_T4_T5_)
        /*0518*/ 	.word	0x0000001d


	//----- nvinfo : EIATTR_FRAME_SIZE
	.align		4
.L_267:
        /*051c*/ 	.byte	0x04, 0x11
        /*051e*/ 	.short	(.L_269 - .L_268)
	.align		4
.L_268:
        /*0520*/ 	.word	index@(_ZN2at6native27unrolled_elementwise_kernelINS0_13AUnaryFunctorIiiiZZZNS0_19maximum_kernel_cudaERNS_18TensorIteratorBaseEENKUlvE_clEvENKUlvE1_clEvEUliiE_EESt5arrayIPcLm2EELi4E23TrivialOffsetCalculatorILi1EjESD_NS0_6memory12LoadWithCastILi1EEENSE_13StoreWithCastILi1EEEEEviT_T0_T2_T3_T4_T5_)
        /*0524*/ 	.word	0x00000000


	//----- nvinfo : EIATTR_REGCOUNT
	.align		4
.L_269:
        /*0528*/ 	.byte	0x04, 0x2f
        /*052a*/ 	.short	(.L_271 - .L_270)
	.align		4
.L_270:
        /*052c*/ 	.word	index@(_ZN2at6native18elementwise_kernelILi128ELi4EZNS0_15gpu_kernel_implINS0_13AUnaryFunctorIiiiZZZNS0_19maximum_kernel_cudaERNS_18TensorIteratorBaseEENKUlvE_clEvENKUlvE1_clEvEUliiE_EEEEvS5_RKT_EUliE_EEviT1_)
        /*0530*/ 	.word	0x0000001a


	//----- nvinfo : EIATTR_FRAME_SIZE
	.align		4
.L_271:
        /*0534*/ 	.byte	0x04, 0x11
        /*0536*/ 	.short	(.L_273 - .L_272)
	.align		4
.L_272:
        /*0538*/ 	.word	index@(_ZN2at6native18elementwise_kernelILi128ELi4EZNS0_15gpu_kernel_implINS0_13AUnaryFunctorIiiiZZZNS0_19maximum_kernel_cudaERNS_18TensorIteratorBaseEENKUlvE_clEvENKUlvE1_clEvEUliiE_EEEEvS5_RKT_EUliE_EEviT1_)
        /*053c*/ 	.word	0x00000000


	//----- nvinfo : EIATTR_REGCOUNT
	.align		4
.L_273:
        /*0540*/ 	.byte	0x04, 0x2f
        /*0542*/ 	.short	(.L_275 - .L_274)
	.align		4
.L_274:
        /*0544*/ 	.word	index@(_ZN2at6native29vectorized_elementwise_kernelILi8ENS0_13BinaryFunctorIlllZZZNS0_19maximum_kernel_cudaERNS_18TensorIteratorBaseEENKUlvE_clEvENKUlvE2_clEvEUlllE_EESt5arrayIPcLm3EEEEviT0_T1_)
        /*0548*/ 	.word	0x00000028


	//----- nvinfo : EIATTR_FRAME_SIZE
	.align		4
.L_275:
        /*054c*/ 	.byte	0x04, 0x11
        /*054e*/ 	.short	(.L_277 - .L_276)
	.align		4
.L_276:
        /*0550*/ 	.word	index@(_ZN2at6native29vectorized_elementwise_kernelILi8ENS0_13BinaryFunctorIlllZZZNS0_19maximum_kernel_cudaERNS_18TensorIteratorBaseEENKUlvE_clEvENKUlvE2_clEvEUlllE_EESt5arrayIPcLm3EEEEviT0_T1_)
        /*0554*/ 	.word	0x00000000


	//----- nvinfo : EIATTR_REGCOUNT
	.align		4
.L_277:
        /*0558*/ 	.byte	0x04, 0x2f
        /*055a*/ 	.short	(.L_279 - .L_278)
	.align		4
.L_278:
        /*055c*/ 	.word	index@(_ZN2at6native29vectorized_elementwise_kernelILi4ENS0_13BinaryFunctorIlllZZZNS0_19maximum_kernel_cudaERNS_18TensorIteratorBaseEENKUlvE_clEvENKUlvE2_clEvEUlllE_EESt5arrayIPcLm3EEEEviT0_T1_)
        /*0560*/ 	.word	0x00000028


	//----- nvinfo : EIATTR_FRAME_SIZE
	.align		4
.L_279:
        /*0564*/ 	.byte	0x04, 0x11
        /*0566*/ 	.short	(.L_281 - .L_280)
	.align		4
.L_280:
        /*0568*/ 	.word	index@(_ZN2at6native29vectorized_elementwise_kernelILi4ENS0_13BinaryFunctorIlllZZZNS0_19maximum_kernel_cudaERNS_18TensorIteratorBaseEENKUlvE_clEvENKUlvE2_clEvEUlllE_EESt5arrayIPcLm3EEEEviT0_T1_)
        /*056c*/ 	.word	0x00000000


	//----- nvinfo : EIATTR_REGCOUNT
	.align		4
.L_281:
        /*0570*/ 	.byte	0x04, 0x2f
        /*0572*/ 	.short	(.L_283 - .L_282)
	.align		4
.L_282:
        /*0574*/ 	.word	index@(_ZN2at6native29vectorized_elementwise_kernelILi2ENS0_13BinaryFunctorIlllZZZNS0_19maximum_kernel_cudaERNS_18TensorIteratorBaseEENKUlvE_clEvENKUlvE2_clEvEUlllE_EESt5arrayIPcLm3EEEEviT0_T1_)
        /*0578*/ 	.word	0x00000028


	//----- nvinfo : EIATTR_FRAME_SIZE
	.align		4
.L_283:
        /*057c*/ 	.byte	0x04, 0x11
        /*057e*/ 	.short	(.L_285 - .L_284)
	.align		4
.L_284:
        /*0580*/ 	.word	index@(_ZN2at6native29vectorized_elementwise_kernelILi2ENS0_13BinaryFunctorIlllZZZNS0_19maximum_kernel_cudaERNS_18TensorIteratorBaseEENKUlvE_clEvENKUlvE2_clEvEUlllE_EESt5arrayIPcLm3EEEEviT0_T1_)
        /*0584*/ 	.word	0x00000000


	//----- nvinfo : EIATTR_REGCOUNT
	.align		4
.L_285:
        /*0588*/ 	.byte	0x04, 0x2f
        /*058a*/ 	.short	(.L_287 - .L_286)
	.align		4
.L_286:
        /*058c*/ 	.word	index@(_ZN2at6native27unrolled_elementwise_kernelINS0_13BinaryFunctorIlllZZZNS0_19maximum_kernel_cudaERNS_18TensorIteratorBaseEENKUlvE_clEvENKUlvE2_clEvEUlllE_EESt5arrayIPcLm3EELi4E23TrivialOffsetCalculatorILi2EjESC_ILi1EjENS0_6memory15LoadWithoutCastENSF_16StoreWithoutCastEEEviT_T0_T2_T3_T4_T5_)
        /*0590*/ 	.word	0x00000020


	//----- nvinfo : EIATTR_FRAME_SIZE
	.align		4
.L_287:
        /*0594*/ 	.byte	0x04, 0x11
        /*0596*/ 	.short	(.L_289 - .L_288)
	.align		4
.L_288:
        /*0598*/ 	.word	index@(_ZN2at6native27unrolled_elementwise_kernelINS0_13BinaryFunctorIlllZZZNS0_19maximum_kernel_cudaERNS_18TensorIteratorBaseEENKUlvE_clEvENKUlvE2_clEvEUlllE_EESt5arrayIPcLm3EELi4E23TrivialOffsetCalculatorILi2EjESC_ILi1EjENS0_6memory15LoadWithoutCastENSF_16StoreWithoutCastEEEviT_T0_T2_T3_T4_T5_)
        /*059c*/ 	.word	0x00000000


	//----- nvinfo : EIATTR_REGCOUNT
	.align		4
.L_289:
        /*05a0*/ 	.byte	0x04, 0x2f
        /*05a2*/ 	.short	(.L_291 - .L_290)
	.align		4
.L_290:
        /*05a4*/ 	.word	index@(_ZN2at6native18elementwise_kernelILi128ELi2EZNS0_22gpu_kernel_impl_nocastINS0_13BinaryFunctorIlllZZZNS0_19maximum_kernel_cudaERNS_18TensorIteratorBaseEENKUlvE_clEvENKUlvE2_clEvEUlllE_EEEEvS5_RKT_EUliE_EEviT1_)
        /*05a8*/ 	.word	0x00000012


	//----- nvinfo : EIATTR_FRAME_SIZE
	.align		4
.L_291:
        /*05ac*/ 	.byte	0x04, 0x11
        /*05ae*/ 	.short	(.L_293 - .L_292)
	.align		4
.L_292:
        /*05b0*/ 	.word	index@(_ZN2at6native18elementwise_kernelILi128ELi2EZNS0_22gpu_kernel_impl_nocastINS0_13BinaryFunctorIlllZZZNS0_19maximum_kernel_cudaERNS_18TensorIteratorBaseEENKUlvE_clEvENKUlvE2_clEvEUlllE_EEEEvS5_RKT_EUliE_EEviT1_)
        /*05b4*/ 	.word	0x00000000


	//----- nvinfo : EIATTR_REGCOUNT
	.align		4
.L_293:
        /*05b8*/ 	.byte	0x04, 0x2f
        /*05ba*/ 	.short	(.L_295 - .L_294)
	.align		4
.L_294:
        /*05bc*/ 	.word	index@(_ZN2at6native27unrolled_elementwise_kernelINS0_13BinaryFunctorIlllZZZNS0_19maximum_kernel_cudaERNS_18TensorIteratorBaseEENKUlvE_clEvENKUlvE2_clEvEUlllE_EESt5arrayIPcLm3EELi4E23TrivialOffsetCalculatorILi2EjESC_ILi1EjENS0_6memory12LoadWithCastILi2EEENSF_13StoreWithCastILi1EEEEEviT_T0_T2_T3_T4_T5_)
        /*05c0*/ 	.word	0x00000028


	//----- nvinfo : EIATTR_FRAME_SIZE
	.align		4
.L_295:
        /*05c4*/ 	.byte	0x04, 0x11
        /*05c6*/ 	.short	(.L_297 - .L_296)
	.align		4
.L_296:
        /*05c8*/ 	.word	index@(_ZN2at6native27unrolled_elementwise_kernelINS0_13BinaryFunctorIlllZZZNS0_19maximum_kernel_cudaERNS_18TensorIteratorBaseEENKUlvE_clEvENKUlvE2_clEvEUlllE_EESt5arrayIPcLm3EELi4E23TrivialOffsetCalculatorILi2EjESC_ILi1EjENS0_6memory12LoadWithCastILi2EEENSF_13StoreWithCastILi1EEEEEviT_T0_T2_T3_T4_T5_)
        /*05cc*/ 	.word	0x00000000


	//----- nvinfo : EIATTR_REGCOUNT
	.align		4
.L_297:
        /*05d0*/ 	.byte	0x04, 0x2f
        /*05d2*/ 	.short	(.L_299 - .L_298)
	.align		4
.L_298:
        /*05d4*/ 	.word	index@(_ZN2at6native18elementwise_kernelILi128ELi4EZNS0_15gpu_kernel_implINS0_13BinaryFunctorIlllZZZNS0_19maximum_kernel_cudaERNS_18TensorIteratorBaseEENKUlvE_clEvENKUlvE2_clEvEUlllE_EEEEvS5_RKT_EUliE_EEviT1_)
        /*05d8*/ 	.word	0x0000001c


	//----- nvinfo : EIATTR_FRAME_SIZE
	.align		4
.L_299:
        /*05dc*/ 	.byte	0x04, 0x11
        /*05de*/ 	.short	(.L_301 - .L_300)
	.align		4
.L_300:
        /*05e0*/ 	.word	index@(_ZN2at6native18elementwise_kernelILi128ELi4EZNS0_15gpu_kernel_implINS0_13BinaryFunctorIlllZZZNS0_19maximum_kernel_cudaERNS_18TensorIteratorBaseEENKUlvE_clEvENKUlvE2_clEvEUlllE_EEEEvS5_RKT_EUliE_EEviT1_)
        /*05e4*/ 	.word	0x00000000


	//----- nvinfo : EIATTR_REGCOUNT
	.align		4
.L_301:
        /*05e8*/ 	.byte	0x04, 0x2f
        /*05ea*/ 	.short	(.L_303 - .L_302)
	.align		4
.L_302:
        /*05ec*/ 	.word	index@(_ZN2at6native29vectorized_elementwise_kernelILi8ENS0_13AUnaryFunctorIlllZZZNS0_19maximum_kernel_cudaERNS_18TensorIteratorBaseEENKUlvE_clEvENKUlvE2_clEvEUlllE_EESt5arrayIPcLm2EEEEviT0_T1_)
        /*05f0*/ 	.word	0x00000020


	//----- nvinfo : EIATTR_FRAME_SIZE
	.align		4
.L_303:
        /*05f4*/ 	.byte	0x04, 0x11
        /*05f6*/ 	.short	(.L_305 - .L_304)
	.align		4
.L_304:
        /*05f8*/ 	.word	index@(_ZN2at6native29vectorized_elementwise_kernelILi8ENS0_13AUnaryFunctorIlllZZZNS0_19maximum_kernel_cudaERNS_18TensorIteratorBaseEENKUlvE_clEvENKUlvE2_clEvEUlllE_EESt5arrayIPcLm2EEEEviT0_T1_)
        /*05fc*/ 	.word	0x00000000


	//----- nvinfo : EIATTR_REGCOUNT
	.align		4
.L_305:
        /*0600*/ 	.byte	0x04, 0x2f
        /*0602*/ 	.short	(.L_307 - .L_306)
	.align		4
.L_306:
        /*0604*/ 	.word	index@(_ZN2at6native29vectorized_elementwise_kernelILi4ENS0_13AUnaryFunctorIlllZZZNS0_19maximum_kernel_cudaERNS_18TensorIteratorBaseEENKUlvE_clEvENKUlvE2_clEvEUlllE_EESt5arrayIPcLm2EEEEviT0_T1_)
        /*0608*/ 	.word	0x00000020


	//----- nvinfo : EIATTR_FRAME_SIZE
	.align		4
.L_307:
        /*060c*/ 	.byte	0x04, 0x11
        /*060e*/ 	.short	(.L_309 - .L_308)
	.align		4
.L_308:
        /*0610*/ 	.word	index@(_ZN2at6native29vectorized_elementwise_kernelILi4ENS0_13AUnaryFunctorIlllZZZNS0_19maximum_kernel_cudaERNS_18TensorIteratorBaseEENKUlvE_clEvENKUlvE2_clEvEUlllE_EESt5arrayIPcLm2EEEEviT0_T1_)
        /*0614*/ 	.word	0x00000000


	//----- nvinfo : EIATTR_REGCOUNT
	.align		4
.L_309:
        /*0618*/ 	.byte	0x04, 0x2f
        /*061a*/ 	.short	(.L_311 - .L_310)
	.align		4
.L_310:
        /*061c*/ 	.word	index@(_ZN2at6native29vectorized_elementwise_kernelILi2ENS0_13AUnaryFunctorIlllZZZNS0_19maximum_kernel_cudaERNS_18TensorIteratorBaseEENKUlvE_clEvENKUlvE2_clEvEUlllE_EESt5arrayIPcLm2EEEEviT0_T1_)
        /*0620*/ 	.word	0x00000020


	//----- nvinfo : EIATTR_FRAME_SIZE
	.align		4
.L_311:
        /*0624*/ 	.byte	0x04, 0x11
        /*0626*/ 	.short	(.L_313 - .L_312)
	.align		4
.L_312:
        /*0628*/ 	.word	index@(_ZN2at6native29vectorized_elementwise_kernelILi2ENS0_13AUnaryFunctorIlllZZZNS0_19maximum_kernel_cudaERNS_18TensorIteratorBaseEENKUlvE_clEvENKUlvE2_clEvEUlllE_EESt5arrayIPcLm2EEEEviT0_T1_)
        /*062c*/ 	.word	0x00000000


	//----- nvinfo : EIATTR_REGCOUNT
	.align		4
.L_313:
        /*0630*/ 	.byte	0x04, 0x2f
        /*0632*/ 	.short	(.L_315 - .L_314)
	.align		4
.L_314:
        /*0634*/ 	.word	index@(_ZN2at6native27unrolled_elementwise_kernelINS0_13AUnaryFunctorIlllZZZNS0_19maximum_kernel_cudaERNS_18TensorIteratorBaseEENKUlvE_clEvENKUlvE2_clEvEUlllE_EESt5arrayIPcLm2EELi4E23TrivialOffsetCalculatorILi1EjESD_NS0_6memory15LoadWithoutCastENSE_16StoreWithoutCastEEEviT_T0_T2_T3_T4_T5_)
        /*0638*/ 	.word	0x00000018


	//----- nvinfo : EIATTR_FRAME_SIZE
	.align		4
.L_315:
        /*063c*/ 	.byte	0x04, 0x11
        /*063e*/ 	.short	(.L_317 - .L_316)
	.align		4
.L_316:
        /*0640*/ 	.word	index@(_ZN2at6native27unrolled_elementwise_kernelINS0_13AUnaryFunctorIlllZZZNS0_19maximum_kernel_cudaERNS_18TensorIteratorBaseEENKUlvE_clEvENKUlvE2_clEvEUlllE_EESt5arrayIPcLm2EELi4E23TrivialOffsetCalculatorILi1EjESD_NS0_6memory15LoadWithoutCastENSE_16StoreWithoutCastEEEviT_T0_T2_T3_T4_T5_)
        /*0644*/ 	.word	0x00000000


	//----- nvinfo : EIATTR_REGCOUNT
	.align		4
.L_317:
        /*0648*/ 	.byte	0x04, 0x2f
        /*064a*/ 	.short	(.L_319 - .L_318)
	.align		4
.L_318:
        /*064c*/ 	.word	index@(_ZN2at6native18elementwise_kernelILi128ELi2EZNS0_22gpu_kernel_impl_nocastINS0_13AUnaryFunctorIlllZZZNS0_19maximum_kernel_cudaERNS_18TensorIteratorBaseEENKUlvE_clEvENKUlvE2_clEvEUlllE_EEEEvS5_RKT_EUliE_EEviT1_)
        /*0650*/ 	.word	0x00000012


	//----- nvinfo : EIATTR_FRAME_SIZE
	.align		4
.L_319:
        /*0654*/ 	.byte	0x04, 0x11
        /*0656*/ 	.short	(.L_321 - .L_320)
	.align		4
.L_320:
        /*0658*/ 	.word	index@(_ZN2at6native18elementwise_kernelILi128ELi2EZNS0_22gpu_kernel_impl_nocastINS0_13AUnaryFunctorIlllZZZNS0_19maximum_kernel_cudaERNS_18TensorIteratorBaseEENKUlvE_clEvENKUlvE2_clEvEUlllE_EEEEvS5_RKT_EUliE_EEviT1_)
        /*065c*/ 	.word	0x00000000


	//----- nvinfo : EIATTR_REGCOUNT
	.align		4
.L_321:
        /*0660*/ 	.byte	0x04, 0x2f
        /*0662*/ 	.short	(.L_323 - .L_322)
	.align		4
.L_322:
        /*0664*/ 	.word	index@(_ZN2at6native27unrolled_elementwise_kernelINS0_13AUnaryFunctorIlllZZZNS0_19maximum_kernel_cudaERNS_18TensorIteratorBaseEENKUlvE_clEvENKUlvE2_clEvEUlllE_EESt5arrayIPcLm2EELi4E23TrivialOffsetCalculatorILi1EjESD_NS0_6memory12LoadWithCastILi1EEENSE_13StoreWithCastILi1EEEEEviT_T0_T2_T3_T4_T5_)
        /*0668*/ 	.word	0x00000020


	//----- nvinfo : EIATTR_FRAME_SIZE
	.align		4
.L_323:
        /*066c*/ 	.byte	0x04, 0x11
        /*066e*/ 	.short	(.L_325 - .L_324)
	.align		4
.L_324:
        /*0670*/ 	.word	index@(_ZN2at6native27unrolled_elementwise_kernelINS0_13AUnaryFunctorIlllZZZNS0_19maximum_kernel_cudaERNS_18TensorIteratorBaseEENKUlvE_clEvENKUlvE2_clEvEUlllE_EESt5arrayIPcLm2EELi4E23TrivialOffsetCalculatorILi1EjESD_NS0_6memory12LoadWithCastILi1EEENSE_13StoreWithCastILi1EEEEEviT_T0_T2_T3_T4_T5_)
        /*0674*/ 	.word	0x00000000


	//----- nvinfo : EIATTR_REGCOUNT
	.align		4
.L_325:
        /*0678*/ 	.byte	0x04, 0x2f
        /*067a*/ 	.short	(.L_327 - .L_326)
	.align		4
.L_326:
        /*067c*/ 	.word	index@(_ZN2at6native18elementwise_kernelILi128ELi4EZNS0_15gpu_kernel_implINS0_13AUnaryFunctorIlllZZZNS0_19maximum_kernel_cudaERNS_18TensorIteratorBaseEENKUlvE_clEvENKUlvE2_clEvEUlllE_EEEEvS5_RKT_EUliE_EEviT1_)
        /*0680*/ 	.word	0x0000001a


	//----- nvinfo : EIATTR_FRAME_SIZE
	.align		4
.L_327:
        /*0684*/ 	.byte	0x04, 0x11
        /*0686*/ 	.short	(.L_329 - .L_328)
	.align		4
.L_328:
        /*0688*/ 	.word	index@(_ZN2at6native18elementwise_kernelILi128ELi4EZNS0_15gpu_kernel_implINS0_13AUnaryFunctorIlllZZZNS0_19maximum_kernel_cudaERNS_18TensorIteratorBaseEENKUlvE_clEvENKUlvE2_clEvEUlllE_EEEEvS5_RKT_EUliE_EEviT1_)
        /*068c*/ 	.word	0x00000000


	//----- nvinfo : EIATTR_REGCOUNT
	.align		4
.L_329:
        /*0690*/ 	.byte	0x04, 0x2f
        /*0692*/ 	.short	(.L_331 - .L_330)
	.align		4
.L_330:
        /*0694*/ 	.word	index@(_ZN2at6native29vectorized_elementwise_kernelILi8ENS0_13BinaryFunctorIsssZZZNS0_19maximum_kernel_cudaERNS_18TensorIteratorBaseEENKUlvE_clEvENKUlvE3_clEvEUlssE_EESt5arrayIPcLm3EEEEviT0_T1_)
        /*0698*/ 	.word	0x00000020


	//----- nvinfo : EIATTR_FRAME_SIZE
	.align		4
.L_331:
        /*069c*/ 	.byte	0x04, 0x11
        /*069e*/ 	.short	(.L_333 - .L_332)
	.align		4
.L_332:
        /*06a0*/ 	.word	index@(_ZN2at6native29vectorized_elementwise_kernelILi8ENS0_13BinaryFunctorIsssZZZNS0_19maximum_kernel_cudaERNS_18TensorIteratorBaseEENKUlvE_clEvENKUlvE3_clEvEUlssE_EESt5arrayIPcLm3EEEEviT0_T1_)
        /*06a4*/ 	.word	0x00000000


	//----- nvinfo : EIATTR_REGCOUNT
	.align		4
.L_333:
        /*06a8*/ 	.byte	0x04, 0x2f
        /*06aa*/ 	.short	(.L_335 - .L_334)
	.align		4
.L_334:
        /*06ac*/ 	.word	index@(_ZN2at6native29vectorized_elementwise_kernelILi4ENS0_13BinaryFunctorIsssZZZNS0_19maximum_kernel_cudaERNS_18TensorIteratorBaseEENKUlvE_clEvENKUlvE3_clEvEUlssE_EESt5arrayIPcLm3EEEEviT0_T1_)
        /*06b0*/ 	.word	0x00000020


	//----- nvinfo : EIATTR_FRAME_SIZE
	.align		4
.L_335:
        /*06b4*/ 	.byte	0x04, 0x11
        /*06b6*/ 	.short	(.L_337 - .L_336)
	.align		4
.L_336:
        /*06b8*/ 	.word	index@(_ZN2at6native29vectorized_elementwise_kernelILi4ENS0_13BinaryFunctorIsssZZZNS0_19maximum_kernel_cudaERNS_18TensorIteratorBaseEENKUlvE_clEvENKUlvE3_clEvEUlssE_EESt5arrayIPcLm3EEEEviT0_T1_)
        /*06bc*/ 	.word	0x00000000


	//----- nvinfo : EIATTR_REGCOUNT
	.align		4
.L_337:
        /*06c0*/ 	.byte	0x04, 0x2f
        /*06c2*/ 	.short	(.L_339 - .L_338)
	.align		4
.L_338:
        /*06c4*/ 	.word	index@(_ZN2at6native29vectorized_elementwise_kernelILi2ENS0_13BinaryFunctorIsssZZZNS0_19maximum_kernel_cudaERNS_18TensorIteratorBaseEENKUlvE_clEvENKUlvE3_clEvEUlssE_EESt5arrayIPcLm3EEEEviT0_T1_)
        /*06c8*/ 	.word	0x00000020


	//----- nvinfo : EIATTR_FRAME_SIZE
	.align		4
.L_339:
        /*06cc*/ 	.byte	0x04, 0x11
        /*06ce*/ 	.short	(.L_341 - .L_340)
	.align		4
.L_340:
        /*06d0*/ 	.word	index@(_ZN2at6native29vectorized_elementwise_kernelILi2ENS0_13BinaryFunctorIsssZZZNS0_19maximum_kernel_cudaERNS_18TensorIteratorBaseEENKUlvE_clEvENKUlvE3_clEvEUlssE_EESt5arrayIPcLm3EEEEviT0_T1_)
        /*06d4*/ 	.word	0x00000000


	//----- nvinfo : EIATTR_REGCOUNT
	.align		4
.L_341:
        /*06d8*/ 	.byte	0x04, 0x2f
        /*06da*/ 	.short	(.L_343 - .L_342)
	.align		4
.L_342:
        /*06dc*/ 	.word	index@(_ZN2at6native27unrolled_elementwise_kernelINS0_13BinaryFunctorIsssZZZNS0_19maximum_kernel_cudaERNS_18TensorIteratorBaseEENKUlvE_clEvENKUlvE3_clEvEUlssE_EESt5arrayIPcLm3EELi4E23TrivialOffsetCalculatorILi2EjESC_ILi1EjENS0_6memory15LoadWithoutCastENSF_16StoreWithoutCastEEEviT_T0_T2_T3_T4_T5_)
        /*06e0*/ 	.word	0x0000001a


	//----- nvinfo : EIATTR_FRAME_SIZE
	.align		4
.L_343:
        /*06e4*/ 	.byte	0x04, 0x11
        /*06e6*/ 	.short	(.L_345 - .L_344)
	.align		4
.L_344:
        /*06e8*/ 	.word	index@(_ZN2at6native27unrolled_elementwise_kernelINS0_13BinaryFunctorIsssZZZNS0_19maximum_kernel_cudaERNS_18TensorIteratorBaseEENKUlvE_clEvENKUlvE3_clEvEUlssE_EESt5arrayIPcLm3EELi4E23TrivialOffsetCalculatorILi2EjESC_ILi1EjENS0_6memory15LoadWithoutCastENSF_16StoreWithoutCastEEEviT_T0_T2_T3_T4_T5_)
        /*06ec*/ 	.word	0x00000000


	//----- nvinfo : EIATTR_REGCOUNT
	.align		4
.L_345:
        /*06f0*/ 	.byte	0x04, 0x2f
        /*06f2*/ 	.short	(.L_347 - .L_346)
	.align		4
.L_346:
        /*06f4*/ 	.word	index@(_ZN2at6native18elementwise_kernelILi128ELi4EZNS0_22gpu_kernel_impl_nocastINS0_13BinaryFunctorIsssZZZNS0_19maximum_kernel_cudaERNS_18TensorIteratorBaseEENKUlvE_clEvENKUlvE3_clEvEUlssE_EEEEvS5_RKT_EUliE_EEviT1_)
        /*06f8*/ 	.word	0x00000012


	//----- nvinfo : EIATTR_FRAME_SIZE
	.align		4
.L_347:
        /*06fc*/ 	.byte	0x04, 0x11
        /*06fe*/ 	.short	(.L_349 - .L_348)
	.align		4
.L_348:
        /*0700*/ 	.word	index@(_ZN2at6native18elementwise_kernelILi128ELi4EZNS0_22gpu_kernel_impl_nocastINS0_13BinaryFunctorIsssZZZNS0_19maximum_kernel_cudaERNS_18TensorIteratorBaseEENKUlvE_clEvENKUlvE3_clEvEUlssE_EEEEvS5_RKT_EUliE_EEviT1_)
        /*0704*/ 	.word	0x00000000


	//----- nvinfo : EIATTR_REGCOUNT
	.align		4
.L_349:
        /*0708*/ 	.byte	0x04, 0x2f
        /*070a*/ 	.short	(.L_351 - .L_350)
	.align		4
.L_350:
        /*070c*/ 	.word	index@(_ZN2at6native27unrolled_elementwise_kernelINS0_13BinaryFunctorIsssZZZNS0_19maximum_kernel_cudaERNS_18TensorIteratorBaseEENKUlvE_clEvENKUlvE3_clEvEUlssE_EESt5arrayIPcLm3EELi4E23TrivialOffsetCalculatorILi2EjESC_ILi1EjENS0_6memory12LoadWithCastILi2EEENSF_13StoreWithCastILi1EEEEEviT_T0_T2_T3_T4_T5_)
        /*0710*/ 	.word	0x0000001f


	//----- nvinfo : EIATTR_FRAME_SIZE
	.align		4
.L_351:
        /*0714*/ 	.byte	0x04, 0x11
        /*0716*/ 	.short	(.L_353 - .L_352)
	.align		4
.L_352:
        /*0718*/ 	.word	index@(_ZN2at6native27unrolled_elementwise_kernelINS0_13BinaryFunctorIsssZZZNS0_19maximum_kernel_cudaERNS_18TensorIteratorBaseEENKUlvE_clEvENKUlvE3_clEvEUlssE_EESt5arrayIPcLm3EELi4E23TrivialOffsetCalculatorILi2EjESC_ILi1EjENS0_6memory12LoadWithCastILi2EEENSF_13StoreWithCastILi1EEEEEviT_T0_T2_T3_T4_T5_)
        /*071c*/ 	.word	0x00000000


	//----- nvinfo : EIATTR_REGCOUNT
	.align		4
.L_353:
        /*0720*/ 	.byte	0x04, 0x2f
        /*0722*/ 	.short	(.L_355 - .L_354)
	.align		4
.L_354:
        /*0724*/ 	.word	index@(_ZN2at6native18elementwise_kernelILi128ELi4EZNS0_15gpu_kernel_implINS0_13BinaryFunctorIsssZZZNS0_19maximum_kernel_cudaERNS_18TensorIteratorBaseEENKUlvE_clEvENKUlvE3_clEvEUlssE_EEEEvS5_RKT_EUliE_EEviT1_)
        /*0728*/ 	.word	0x0000001a


	//----- nvinfo : EIATTR_FRAME_SIZE
	.align		4
.L_355:
        /*072c*/ 	.byte	0x04, 0x11
        /*072e*/ 	.short	(.L_357 - .L_356)
	.align		4
.L_356:
        /*0730*/ 	.word	index@(_ZN2at6native18elementwise_kernelILi128ELi4EZNS0_15gpu_kernel_implINS0_13BinaryFunctorIsssZZZNS0_19maximum_kernel_cudaERNS_18TensorIteratorBaseEENKUlvE_clEvENKUlvE3_clEvEUlssE_EEEEvS5_RKT_EUliE_EEviT1_)
        /*0734*/ 	.word	0x00000000


	//----- nvinfo : EIATTR_REGCOUNT
	.align		4
.L_357:
        /*0738*/ 	.byte	0x04, 0x2f
        /*073a*/ 	.short	(.L_359 - .L_358)
	.align		4
.L_358:
        /*073c*/ 	.word	index@(_ZN2at6native29vectorized_elementwise_kernelILi8ENS0_13AUnaryFunctorIsssZZZNS0_19maximum_kernel_cudaERNS_18TensorIteratorBaseEENKUlvE_clEvENKUlvE3_clEvEUlssE_EESt5arrayIPcLm2EEEEviT0_T1_)
        /*0740*/ 	.word	0x00000020


	//----- nvinfo : EIATTR_FRAME_SIZE
	.align		4
.L_359:
        /*0744*/ 	.byte	0x04, 0x11
        /*0746*/ 	.short	(.L_361 - .L_360)
	.align		4
.L_360:
        /*0748*/ 	.word	index@(_ZN2at6native29vectorized_elementwise_kernelILi8ENS0_13AUnaryFunctorIsssZZZNS0_19maximum_kernel_cudaERNS_18TensorIteratorBaseEENKUlvE_clEvENKUlvE3_clEvEUlssE_EESt5arrayIPcLm2EEEEviT0_T1_)
        /*074c*/ 	.word	0x00000000


	//----- nvinfo : EIATTR_REGCOUNT
	.align		4
.L_361:
        /*0750*/ 	.byte	0x04, 0x2f
        /*0752*/ 	.short	(.L_363 - .L_362)
	.align		4
.L_362:
        /*0754*/ 	.word	index@(_ZN2at6native29vectorized_elementwise_kernelILi4ENS0_13AUnaryFunctorIsssZZZNS0_19maximum_kernel_cudaERNS_18TensorIteratorBaseEENKUlvE_clEvENKUlvE3_clEvEUlssE_EESt5arrayIPcLm2EEEEviT0_T1_)
        /*0758*/ 	.word	0x00000020


	//----- nvinfo : EIATTR_FRAME_SIZE
	.align		4
.L_363:
        /*075c*/ 	.byte	0x04, 0x11
        /*075e*/ 	.short	(.L_365 - .L_364)
	.align		4
.L_364:
        /*0760*/ 	.word	index@(_ZN2at6native29vectorized_elementwise_kernelILi4ENS0_13AUnaryFunctorIsssZZZNS0_19maximum_kernel_cudaERNS_18TensorIteratorBaseEENKUlvE_clEvENKUlvE3_clEvEUlssE_EESt5arrayIPcLm2EEEEviT0_T1_)
        /*0764*/ 	.word	0x00000000


	//----- nvinfo : EIATTR_REGCOUNT
	.align		4
.L_365:
        /*0768*/ 	.byte	0x04, 0x2f
        /*076a*/ 	.short	(.L_367 - .L_366)
	.align		4
.L_366:
        /*076c*/ 	.word	index@(_ZN2at6native29vectorized_elementwise_kernelILi2ENS0_13AUnaryFunctorIsssZZZNS0_19maximum_kernel_cudaERNS_18TensorIteratorBaseEENKUlvE_clEvENKUlvE3_clEvEUlssE_EESt5arrayIPcLm2EEEEviT0_T1_)
        /*0770*/ 	.word	0x00000020


	//----- nvinfo : EIATTR_FRAME_SIZE
	.align		4
.L_367:
        /*0774*/ 	.byte	0x04, 0x11
        /*0776*/ 	.short	(.L_369 - .L_368)
	.align		4
.L_368:
        /*0778*/ 	.word	index@(_ZN2at6native29vectorized_elementwise_kernelILi2ENS0_13AUnaryFunctorIsssZZZNS0_19maximum_kernel_cudaERNS_18TensorIteratorBaseEENKUlvE_clEvENKUlvE3_clEvEUlssE_EESt5arrayIPcLm2EEEEviT0_T1_)
        /*077c*/ 	.word	0x00000000


	//----- nvinfo : EIATTR_REGCOUNT
	.align		4
.L_369:
        /*0780*/ 	.byte	0x04, 0x2f
        /*0782*/ 	.short	(.L_371 - .L_370)
	.align		4
.L_370:
        /*0784*/ 	.word	index@(_ZN2at6native27unrolled_elementwise_kernelINS0_13AUnaryFunctorIsssZZZNS0_19maximum_kernel_cudaERNS_18TensorIteratorBaseEENKUlvE_clEvENKUlvE3_clEvEUlssE_EESt5arrayIPcLm2EELi4E23TrivialOffsetCalculatorILi1EjESD_NS0_6memory15LoadWithoutCastENSE_16StoreWithoutCastEEEviT_T0_T2_T3_T4_T5_)
        /*0788*/ 	.word	0x00000018


	//----- nvinfo : EIATTR_FRAME_SIZE
	.align		4
.L_371:
        /*078c*/ 	.byte	0x04, 0x11
        /*078e*/ 	.short	(.L_373 - .L_372)
	.align		4
.L_372:
        /*0790*/ 	.word	index@(_ZN2at6native27unrolled_elementwise_kernelINS0_13AUnaryFunctorIsssZZZNS0_19maximum_kernel_cudaERNS_18TensorIteratorBaseEENKUlvE_clEvENKUlvE3_clEvEUlssE_EESt5arrayIPcLm2EELi4E23TrivialOffsetCalculatorILi1EjESD_NS0_6memory15LoadWithoutCastENSE_16StoreWithoutCastEEEviT_T0_T2_T3_T4_T5_)
        /*0794*/ 	.word	0x00000000


	//----- nvinfo : EIATTR_REGCOUNT
	.align		4
.L_373:
        /*0798*/ 	.byte	0x04, 0x2f
        /*079a*/ 	.short	(.L_375 - .L_374)
	.align		4
.L_374:
        /*079c*/ 	.word	index@(_ZN2at6native18elementwise_kernelILi128ELi4EZNS0_22gpu_kernel_impl_nocastINS0_13AUnaryFunctorIsssZZZNS0_19maximum_kernel_cudaERNS_18TensorIteratorBaseEENKUlvE_clEvENKUlvE3_clEvEUlssE_EEEEvS5_RKT_EUliE_EEviT1_)
        /*07a0*/ 	.word	0x00000012


	//----- nvinfo : EIATTR_FRAME_SIZE
	.align		4
.L_375:
        /*07a4*/ 	.byte	0x04, 0x11
        /*07a6*/ 	.short	(.L_377 - .L_376)
	.align		4
.L_376:
        /*07a8*/ 	.word	index@(_ZN2at6native18elementwise_kernelILi128ELi4EZNS0_22gpu_kernel_impl_nocastINS0_13AUnaryFunctorIsssZZZNS0_19maximum_kernel_cudaERNS_18TensorIteratorBaseEENKUlvE_clEvENKUlvE3_clEvEUlssE_EEEEvS5_RKT_EUliE_EEviT1_)
        /*07ac*/ 	.word	0x00000000


	//----- nvinfo : EIATTR_REGCOUNT
	.align		4
.L_377:
        /*07b0*/ 	.byte	0x04, 0x2f
        /*07b2*/ 	.short	(.L_379 - .L_378)
	.align		4
.L_378:
        /*07b4*/ 	.word	index@(_ZN2at6native27unrolled_elementwise_kernelINS0_13AUnaryFunctorIsssZZZNS0_19maximum_kernel_cudaERNS_18TensorIteratorBaseEENKUlvE_clEvENKUlvE3_clEvEUlssE_EESt5arrayIPcLm2EELi4E23TrivialOffsetCalculatorILi1EjESD_NS0_6memory12LoadWithCastILi1EEENSE_13StoreWithCastILi1EEEEEviT_T0_T2_T3_T4_T5_)
        /*07b8*/ 	.word	0x0000001c


	//----- nvinfo : EIATTR_FRAME_SIZE
	.align		4
.L_379:
        /*07bc*/ 	.byte	0x04, 0x11
        /*07be*/ 	.short	(.L_381 - .L_380)
	.align		4
.L_380:
        /*07c0*/ 	.word	index@(_ZN2at6native27unrolled_elementwise_kernelINS0_13AUnaryFunctorIsssZZZNS0_19maximum_kernel_cudaERNS_18TensorIteratorBaseEENKUlvE_clEvENKUlvE3_clEvEUlssE_EESt5arrayIPcLm2EELi4E23TrivialOffsetCalculatorILi1EjESD_NS0_6memory12LoadWithCastILi1EEENSE_13StoreWithCastILi1EEEEEviT_T0_T2_T3_T4_T5_)
        /*07c4*/ 	.word	0x00000000


	//----- nvinfo : EIATTR_REGCOUNT
	.align		4
.L_381:
        /*07c8*/ 	.byte	0x04, 0x2f
        /*07ca*/ 	.short	(.L_383 - .L_382)
	.align		4
.L_382:
        /*07cc*/ 	.word	index@(_ZN2at6native18elementwise_kernelILi128ELi4EZNS0_15gpu_kernel_implINS0_13AUnaryFunctorIsssZZZNS0_19maximum_kernel_cudaERNS_18TensorIteratorBaseEENKUlvE_clEvENKUlvE3_clEvEUlssE_EEEEvS5_RKT_EUliE_EEviT1_)
        /*07d0*/ 	.word	0x0000001a


	//----- nvinfo : EIATTR_FRAME_SIZE
	.align		4
.L_383:
        /*07d4*/ 	.byte	0x04, 0x11
        /*07d6*/ 	.short	(.L_385 - .L_384)
	.align		4
.L_384:
        /*07d8*/ 	.word	index@(_ZN2at6native18elementwise_kernelILi128ELi4EZNS0_15gpu_kernel_implINS0_13AUnaryFunctorIsssZZZNS0_19maximum_kernel_cudaERNS_18TensorIteratorBaseEENKUlvE_clEvENKUlvE3_clEvEUlssE_EEEEvS5_RKT_EUliE_EEviT1_)
        /*07dc*/ 	.word	0x00000000


	//----- nvinfo : EIATTR_REGCOUNT
	.align		4
.L_385:
        /*07e0*/ 	.byte	0x04, 0x2f
        /*07e2*/ 	.short	(.L_387 - .L_386)
	.align		4
.L_386:
        /*07e4*/ 	.word	index@(_ZN2at6native29vectorized_elementwise_kernelILi8ENS0_13BinaryFunctorIdddZZZNS0_19maximum_kernel_cudaERNS_18TensorIteratorBaseEENKUlvE0_clEvENKUlvE_clEvEUlddE_EESt5arrayIPcLm3EEEEviT0_T1_)
        /*07e8*/ 	.word	0x00000030


	//----- nvinfo : EIATTR_FRAME_SIZE
	.align		4
.L_387:
        /*07ec*/ 	.byte	0x04, 0x11
        /*07ee*/ 	.short	(.L_389 - .L_388)
	.align		4
.L_388:
        /*07f0*/ 	.word	index@(_ZN2at6native29vectorized_elementwise_kernelILi8ENS0_13BinaryFunctorIdddZZZNS0_19maximum_kernel_cudaERNS_18TensorIteratorBaseEENKUlvE0_clEvENKUlvE_clEvEUlddE_EESt5arrayIPcLm3EEEEviT0_T1_)
        /*07f4*/ 	.word	0x00000000


	//----- nvinfo : EIATTR_REGCOUNT
	.align		4
.L_389:
        /*07f8*/ 	.byte	0x04, 0x2f
        /*07fa*/ 	.short	(.L_391 - .L_390)
	.align		4
.L_390:
        /*07fc*/ 	.word	index@(_ZN2at6native29vectorized_elementwise_kernelILi4ENS0_13BinaryFunctorIdddZZZNS0_19maximum_kernel_cudaERNS_18TensorIteratorBaseEENKUlvE0_clEvENKUlvE_clEvEUlddE_EESt5arrayIPcLm3EEEEviT0_T1_)
        /*0800*/ 	.word	0x00000030


	//----- nvinfo : EIATTR_FRAME_SIZE
	.align		4
.L_391:
        /*0804*/ 	.byte	0x04, 0x11
        /*0806*/ 	.short	(.L_393 - .L_392)
	.align		4
.L_392:
        /*0808*/ 	.word	index@(_ZN2at6native29vectorized_elementwise_kernelILi4ENS0_13BinaryFunctorIdddZZZNS0_19maximum_kernel_cudaERNS_18TensorIteratorBaseEENKUlvE0_clEvENKUlvE_clEvEUlddE_EESt5arrayIPcLm3EEEEviT0_T1_)
        /*080c*/ 	.word	0x00000000


	//----- nvinfo : EIATTR_REGCOUNT
	.align		4
.L_393:
        /*0810*/ 	.byte	0x04, 0x2f
        /*0812*/ 	.short	(.L_395 - .L_394)
	.align		4
.L_394:
        /*0814*/ 	.word	index@(_ZN2at6native29vectorized_elementwise_kernelILi2ENS0_13BinaryFunctorIdddZZZNS0_19maximum_kernel_cudaERNS_18TensorIteratorBaseEENKUlvE0_clEvENKUlvE_clEvEUlddE_EESt5arrayIPcLm3EEEEviT0_T1_)
        /*0818*/ 	.word	0x00000030


	//----- nvinfo : EIATTR_FRAME_SIZE
	.align		4
.L_395:
        /*081c*/ 	.byte	0x04, 0x11
        /*081e*/ 	.short	(.L_397 - .L_396)
	.align		4
.L_396:
        /*0820*/ 	.word	index@(_ZN2at6native29vectorized_elementwise_kernelILi2ENS0_13BinaryFunctorIdddZZZNS0_19maximum_kernel_cudaERNS_18TensorIteratorBaseEENKUlvE0_clEvENKUlvE_clEvEUlddE_EESt5arrayIPcLm3EEEEviT0_T1_)
        /*0824*/ 	.word	0x00000000


	//----- nvinfo : EIATTR_REGCOUNT
	.align		4
.L_397:
        /*0828*/ 	.byte	0x04, 0x2f
        /*082a*/ 	.short	(.L_399 - .L_398)
	.align		4
.L_398:
        /*082c*/ 	.word	index@(_ZN2at6native27unrolled_elementwise_kernelINS0_13BinaryFunctorIdddZZZNS0_19maximum_kernel_cudaERNS_18TensorIteratorBaseEENKUlvE0_clEvENKUlvE_clEvEUlddE_EESt5arrayIPcLm3EELi4E23TrivialOffsetCalculatorILi2EjESC_ILi1EjENS0_6memory15LoadWithoutCastENSF_16StoreWithoutCastEEEviT_T0_T2_T3_T4_T5_)
        /*0830*/ 	.word	0x0000001e


	//----- nvinfo : EIATTR_FRAME_SIZE
	.align		4
.L_399:
        /*0834*/ 	.byte	0x04, 0x11
        /*0836*/ 	.short	(.L_401 - .L_400)
	.align		4
.L_400:
        /*0838*/ 	.word	index@(_ZN2at6native27unrolled_elementwise_kernelINS0_13BinaryFunctorIdddZZZNS0_19maximum_kernel_cudaERNS_18TensorIteratorBaseEENKUlvE0_clEvENKUlvE_clEvEUlddE_EESt5arrayIPcLm3EELi4E23TrivialOffsetCalculatorILi2EjESC_ILi1EjENS0_6memory15LoadWithoutCastENSF_16StoreWithoutCastEEEviT_T0_T2_T3_T4_T5_)
        /*083c*/ 	.word	0x00000000


	//----- nvinfo : EIATTR_REGCOUNT
	.align		4
.L_401:
        /*0840*/ 	.byte	0x04, 0x2f
        /*0842*/ 	.short	(.L_403 - .L_402)
	.align		4
.L_402:
        /*0844*/ 	.word	index@(_ZN2at6native18elementwise_kernelILi128ELi2EZNS0_22gpu_kernel_impl_nocastINS0_13BinaryFunctorIdddZZZNS0_19maximum_kernel_cudaERNS_18TensorIteratorBaseEENKUlvE0_clEvENKUlvE_clEvEUlddE_EEEEvS5_RKT_EUliE_EEviT1_)
        /*0848*/ 	.word	0x00000012


	//----- nvinfo : EIATTR_FRAME_SIZE
	.align		4
.L_403:
        /*084c*/ 	.byte	0x04, 0x11
        /*084e*/ 	.short	(.L_405 - .L_404)
	.align		4
.L_404:
        /*0850*/ 	.word	index@(_ZN2at6native18elementwise_kernelILi128ELi2EZNS0_22gpu_kernel_impl_nocastINS0_13BinaryFunctorIdddZZZNS0_19maximum_kernel_cudaERNS_18TensorIteratorBaseEENKUlvE0_clEvENKUlvE_clEvEUlddE_EEEEvS5_RKT_EUliE_EEviT1_)
        /*0854*/ 	.word	0x00000000


	//----- nvinfo : EIATTR_REGCOUNT
	.align		4
.L_405:
        /*0858*/ 	.byte	0x04, 0x2f
        /*085a*/ 	.short	(.L_407 - .L_406)
	.align		4
.L_406:
        /*085c*/ 	.word	index@(_ZN2at6native27unrolled_elementwise_kernelINS0_13BinaryFunctorIdddZZZNS0_19maximum_kernel_cudaERNS_18TensorIteratorBaseEENKUlvE0_clEvENKUlvE_clEvEUlddE_EESt5arrayIPcLm3EELi4E23TrivialOffsetCalculatorILi2EjESC_ILi1EjENS0_6memory12LoadWithCastILi2EEENSF_13StoreWithCastILi1EEEEEviT_T0_T2_T3_T4_T5_)
        /*0860*/ 	.word	0x00000028


	//----- nvinfo : EIATTR_FRAME_SIZE
	.align		4
.L_407:
        /*0864*/ 	.byte	0x04, 0x11
        /*0866*/ 	.short	(.L_409 - .L_408)
	.align		4
.L_408:
        /*0868*/ 	.word	index@(_ZN2at6native27unrolled_elementwise_kernelINS0_13BinaryFunctorIdddZZZNS0_19maximum_kernel_cudaERNS_18TensorIteratorBaseEENKUlvE0_clEvENKUlvE_clEvEUlddE_EESt5arrayIPcLm3EELi4E23TrivialOffsetCalculatorILi2EjESC_ILi1EjENS0_6memory12LoadWithCastILi2EEENSF_13StoreWithCastILi1EEEEEviT_T0_T2_T3_T4_T5_)
        /*086c*/ 	.word	0x00000000


	//----- nvinfo : EIATTR_REGCOUNT
	.align		4
.L_409:
        /*0870*/ 	.byte	0x04, 0x2f
        /*0872*/ 	.short	(.L_411 - .L_410)
	.align		4
.L_410:
        /*0874*/ 	.word	index@(_ZN2at6native18elementwise_kernelILi128ELi4EZNS0_15gpu_kernel_implINS0_13BinaryFunctorIdddZZZNS0_19maximum_kernel_cudaERNS_18TensorIteratorBaseEENKUlvE0_clEvENKUlvE_clEvEUlddE_EEEEvS5_RKT_EUliE_EEviT1_)
        /*0878*/ 	.word	0x0000001c


	//----- nvinfo : EIATTR_FRAME_SIZE
	.align		4
.L_411:
        /*087c*/ 	.byte	0x04, 0x11
        /*087e*/ 	.short	(.L_413 - .L_412)
	.align		4
.L_412:
        /*0880*/ 	.word	index@(_ZN2at6native18elementwise_kernelILi128ELi4EZNS0_15gpu_kernel_implINS0_13BinaryFunctorIdddZZZNS0_19maximum_kernel_cudaERNS_18TensorIteratorBaseEENKUlvE0_clEvENKUlvE_clEvEUlddE_EEEEvS5_RKT_EUliE_EEviT1_)
        /*0884*/ 	.word	0x00000000


	//----- nvinfo : EIATTR_REGCOUNT
	.align		4
.L_413:
        /*0888*/ 	.byte	0x04, 0x2f
        /*088a*/ 	.short	(.L_415 - .L_414)
	.align		4
.L_414:
        /*088c*/ 	.word	index@(_ZN2at6native29vectorized_elementwise_kernelILi8ENS0_13AUnaryFunctorIdddZZZNS0_19maximum_kernel_cudaERNS_18TensorIteratorBaseEENKUlvE0_clEvENKUlvE_clEvEUlddE_EESt5arrayIPcLm2EEEEviT0_T1_)
        /*0890*/ 	.word	0x0000002e


	//----- nvinfo : EIATTR_FRAME_SIZE
	.align		4
.L_415:
        /*0894*/ 	.byte	0x04, 0x11
        /*0896*/ 	.short	(.L_417 - .L_416)
	.align		4
.L_416:
        /*0898*/ 	.word	index@(_ZN2at6native29vectorized_elementwise_kernelILi8ENS0_13AUnaryFunctorIdddZZZNS0_19maximum_kernel_cudaERNS_18TensorIteratorBaseEENKUlvE0_clEvENKUlvE_clEvEUlddE_EESt5arrayIPcLm2EEEEviT0_T1_)
        /*089c*/ 	.word	0x00000000


	//----- nvinfo : EIATTR_REGCOUNT
	.align		4
.L_417:
        /*08a0*/ 	.byte	0x04, 0x2f
        /*08a2*/ 	.short	(.L_419 - .L_418)
	.align		4
.L_418:
        /*08a4*/ 	.word	index@(_ZN2at6native29vectorized_elementwise_kernelILi4ENS0_13AUnaryFunctorIdddZZZNS0_19maximum_kernel_cudaERNS_18TensorIteratorBaseEENKUlvE0_clEvENKUlvE_clEvEUlddE_EESt5arrayIPcLm2EEEEviT0_T1_)
        /*08a8*/ 	.word	0x0000002e


	//----- nvinfo : EIATTR_FRAME_SIZE
	.align		4
.L_419:
        /*08ac*/ 	.byte	0x04, 0x11
        /*08ae*/ 	.short	(.L_421 - .L_420)
	.align		4
.L_420:
        /*08b0*/ 	.word	index@(_ZN2at6native29vectorized_elementwise_kernelILi4ENS0_13AUnaryFunctorIdddZZZNS0_19maximum_kernel_cudaERNS_18TensorIteratorBaseEENKUlvE0_clEvENKUlvE_clEvEUlddE_EESt5arrayIPcLm2EEEEviT0_T1_)
        /*08b4*/ 	.word	0x00000000


	//----- nvinfo : EIATTR_REGCOUNT
	.align		4
.L_421:
        /*08b8*/ 	.byte	0x04, 0x2f
        /*08ba*/ 	.short	(.L_423 - .L_422)
	.align		4
.L_422:
        /*08bc*/ 	.word	index@(_ZN2at6native29vectorized_elementwise_kernelILi2ENS0_13AUnaryFunctorIdddZZZNS0_19maximum_kernel_cudaERNS_18TensorIteratorBaseEENKUlvE0_clEvENKUlvE_clEvEUlddE_EESt5arrayIPcLm2EEEEviT0_T1_)
        /*08c0*/ 	.word	0x0000002e


	//----- nvinfo : EIATTR_FRAME_SIZE
	.align		4
.L_423:
        /*08c4*/ 	.byte	0x04, 0x11
        /*08c6*/ 	.short	(.L_425 - .L_424)
	.align		4
.L_424:
        /*08c8*/ 	.word	index@(_ZN2at6native29vectorized_elementwise_kernelILi2ENS0_13AUnaryFunctorIdddZZZNS0_19maximum_kernel_cudaERNS_18TensorIteratorBaseEENKUlvE0_clEvENKUlvE_clEvEUlddE_EESt5arrayIPcLm2EEEEviT0_T1_)
        /*08cc*/ 	.word	0x00000000


	//----- nvinfo : EIATTR_REGCOUNT
	.align		4
.L_425:
        /*08d0*/ 	.byte	0x04, 0x2f
        /*08d2*/ 	.short	(.L_427 - .L_426)
	.align		4
.L_426:
        /*08d4*/ 	.word	index@(_ZN2at6native27unrolled_elementwise_kernelINS0_13AUnaryFunctorIdddZZZNS0_19maximum_kernel_cudaERNS_18TensorIteratorBaseEENKUlvE0_clEvENKUlvE_clEvEUlddE_EESt5arrayIPcLm2EELi4E23TrivialOffsetCalculatorILi1EjESD_NS0_6memory15LoadWithoutCastENSE_16StoreWithoutCastEEEviT_T0_T2_T3_T4_T5_)
        /*08d8*/ 	.word	0x00000020


	//----- nvinfo : EIATTR_FRAME_SIZE
	.align		4
.L_427:
        /*08dc*/ 	.byte	0x04, 0x11
        /*08de*/ 	.short	(.L_429 - .L_428)
	.align		4
.L_428:
        /*08e0*/ 	.word	index@(_ZN2at6native27unrolled_elementwise_kernelINS0_13AUnaryFunctorIdddZZZNS0_19maximum_kernel_cudaERNS_18TensorIteratorBaseEENKUlvE0_clEvENKUlvE_clEvEUlddE_EESt5arrayIPcLm2EELi4E23TrivialOffsetCalculatorILi1EjESD_NS0_6memory15LoadWithoutCastENSE_16StoreWithoutCastEEEviT_T0_T2_T3_T4_T5_)
        /*08e4*/ 	.word	0x00000000


	//----- nvinfo : EIATTR_REGCOUNT
	.align		4
.L_429:
        /*08e8*/ 	.byte	0x04, 0x2f
        /*08ea*/ 	.short	(.L_431 - .L_430)
	.align		4
.L_430:
        /*08ec*/ 	.word	index@(_ZN2at6native18elementwise_kernelILi128ELi2EZNS0_22gpu_kernel_impl_nocastINS0_13AUnaryFunctorIdddZZZNS0_19maximum_kernel_cudaERNS_18TensorIteratorBaseEENKUlvE0_clEvENKUlvE_clEvEUlddE_EEEEvS5_RKT_EUliE_EEviT1_)
        /*08f0*/ 	.word	0x00000012


	//----- nvinfo : EIATTR_FRAME_SIZE
	.align		4
.L_431:
        /*08f4*/ 	.byte	0x04, 0x11
        /*08f6*/ 	.short	(.L_433 - .L_432)
	.align		4
.L_432:
        /*08f8*/ 	.word	index@(_ZN2at6native18elementwise_kernelILi128ELi2EZNS0_22gpu_kernel_impl_nocastINS0_13AUnaryFunctorIdddZZZNS0_19maximum_kernel_cudaERNS_18TensorIteratorBaseEENKUlvE0_clEvENKUlvE_clEvEUlddE_EEEEvS5_RKT_EUliE_EEviT1_)
        /*08fc*/ 	.word	0x00000000


	//----- nvinfo : EIATTR_REGCOUNT
	.align		4
.L_433:
        /*0900*/ 	.byte	0x04, 0x2f
        /*0902*/ 	.short	(.L_435 - .L_434)
	.align		4
.L_434:
        /*0904*/ 	.word	index@(_ZN2at6native27unrolled_elementwise_kernelINS0_13AUnaryFunctorIdddZZZNS0_19maximum_kernel_cudaERNS_18TensorIteratorBaseEENKUlvE0_clEvENKUlvE_clEvEUlddE_EESt5arrayIPcLm2EELi4E23TrivialOffsetCalculatorILi1EjESD_NS0_6memory12LoadWithCastILi1EEENSE_13StoreWithCastILi1EEEEEviT_T0_T2_T3_T4_T5_)
        /*0908*/ 	.word	0x00000024


	//----- nvinfo : EIATTR_FRAME_SIZE
	.align		4
.L_435:
        /*090c*/ 	.byte	0x04, 0x11
        /*090e*/ 	.short	(.L_437 - .L_436)
	.align		4
.L_436:
        /*0910*/ 	.word	index@(_ZN2at6native27unrolled_elementwise_kernelINS0_13AUnaryFunctorIdddZZZNS0_19maximum_kernel_cudaERNS_18TensorIteratorBaseEENKUlvE0_clEvENKUlvE_clEvEUlddE_EESt5arrayIPcLm2EELi4E23TrivialOffsetCalculatorILi1EjESD_NS0_6memory12LoadWithCastILi1EEENSE_13StoreWithCastILi1EEEEEviT_T0_T2_T3_T4_T5_)
        /*0914*/ 	.word	0x00000000


	//----- nvinfo : EIATTR_REGCOUNT
	.align		4
.L_437:
        /*0918*/ 	.byte	0x04, 0x2f
        /*091a*/ 	.short	(.L_439 - .L_438)
	.align		4
.L_438:
        /*091c*/ 	.word	index@(_ZN2at6native18elementwise_kernelILi128ELi4EZNS0_15gpu_kernel_implINS0_13AUnaryFunctorIdddZZZNS0_19maximum_kernel_cudaERNS_18TensorIteratorBaseEENKUlvE0_clEvENKUlvE_clEvEUlddE_EEEEvS5_RKT_EUliE_EEviT1_)
        /*0920*/ 	.word	0x0000001a


	//----- nvinfo : EIATTR_FRAME_SIZE
	.align		4
.L_439:
        /*0924*/ 	.byte	0x04, 0x11
        /*0926*/ 	.short	(.L_441 - .L_440)
	.align		4
.L_440:
        /*0928*/ 	.word	index@(_ZN2at6native18elementwise_kernelILi128ELi4EZNS0_15gpu_kernel_implINS0_13AUnaryFunctorIdddZZZNS0_19maximum_kernel_cudaERNS_18TensorIteratorBaseEENKUlvE0_clEvENKUlvE_clEvEUlddE_EEEEvS5_RKT_EUliE_EEviT1_)
        /*092c*/ 	.word	0x00000000


	//----- nvinfo : EIATTR_REGCOUNT
	.align		4
.L_441:
        /*0930*/ 	.byte	0x04, 0x2f
        /*0932*/ 	.short	(.L_443 - .L_442)
	.align		4
.L_442:
        /*0934*/ 	.word	index@(_ZN2at6native29vectorized_elementwise_kernelILi8ENS0_13BinaryFunctorIfffZZZNS0_19maximum_kernel_cudaERNS_18TensorIteratorBaseEENKUlvE0_clEvENKUlvE0_clEvEUlffE_EESt5arrayIPcLm3EEEEviT0_T1_)
        /*0938*/ 	.word	0x00000020


	//----- nvinfo : EIATTR_FRAME_SIZE
	.align		4
.L_443:
        /*093c*/ 	.byte	0x04, 0x11
        /*093e*/ 	.short	(.L_445 - .L_444)
	.align		4
.L_444:
        /*0940*/ 	.word	index@(_ZN2at6native29vectorized_elementwise_kernelILi8ENS0_13BinaryFunctorIfffZZZNS0_19maximum_kernel_cudaERNS_18TensorIteratorBaseEENKUlvE0_clEvENKUlvE0_clEvEUlffE_EESt5arrayIPcLm3EEEEviT0_T1_)
        /*0944*/ 	.word	0x00000000


	//----- nvinfo : EIATTR_REGCOUNT
	.align		4
.L_445:
        /*0948*/ 	.byte	0x04, 0x2f
        /*094a*/ 	.short	(.L_447 - .L_446)
	.align		4
.L_446:
        /*094c*/ 	.word	index@(_ZN2at6native29vectorized_elementwise_kernelILi4ENS0_13BinaryFunctorIfffZZZNS0_19maximum_kernel_cudaERNS_18TensorIteratorBaseEENKUlvE0_clEvENKUlvE0_clEvEUlffE_EESt5arrayIPcLm3EEEEviT0_T1_)
        /*0950*/ 	.word	0x00000020


	//----- nvinfo : EIATTR_FRAME_SIZE
	.align		4
.L_447:
        /*0954*/ 	.byte	0x04, 0x11
        /*0956*/ 	.short	(.L_449 - .L_448)
	.align		4
.L_448:
        /*0958*/ 	.word	index@(_ZN2at6native29vectorized_elementwise_kernelILi4ENS0_13BinaryFunctorIfffZZZNS0_19maximum_kernel_cudaERNS_18TensorIteratorBaseEENKUlvE0_clEvENKUlvE0_clEvEUlffE_EESt5arrayIPcLm3EEEEviT0_T1_)
        /*095c*/ 	.word	0x00000000


	//----- nvinfo : EIATTR_REGCOUNT
	.align		4
.L_449:
        /*0960*/ 	.byte	0x04, 0x2f
        /*0962*/ 	.short	(.L_451 - .L_450)
	.align		4
.L_450:
        /*0964*/ 	.word	index@(_ZN2at6native29vectorized_elementwise_kernelILi2ENS0_13BinaryFunctorIfffZZZNS0_19maximum_kernel_cudaERNS_18TensorIteratorBaseEENKUlvE0_clEvENKUlvE0_clEvEUlffE_EESt5arrayIPcLm3EEEEviT0_T1_)
        /*0968*/ 	.word	0x00000020


	//----- nvinfo : EIATTR_FRAME_SIZE
	.align		4
.L_451:
        /*096c*/ 	.byte	0x04, 0x11
        /*096e*/ 	.short	(.L_453 - .L_452)
	.align		4
.L_452:
        /*0970*/ 	.word	index@(_ZN2at6native29vectorized_elementwise_kernelILi2ENS0_13BinaryFunctorIfffZZZNS0_19maximum_kernel_cudaERNS_18TensorIteratorBaseEENKUlvE0_clEvENKUlvE0_clEvEUlffE_EESt5arrayIPcLm3EEEEviT0_T1_)
        /*0974*/ 	.word	0x00000000


	//----- nvinfo : EIATTR_REGCOUNT
	.align		4
.L_453:
        /*0978*/ 	.byte	0x04, 0x2f
        /*097a*/ 	.short	(.L_455 - .L_454)
	.align		4
.L_454:
        /*097c*/ 	.word	index@(_ZN2at6native27unrolled_elementwise_kernelINS0_13BinaryFunctorIfffZZZNS0_19maximum_kernel_cudaERNS_18TensorIteratorBaseEENKUlvE0_clEvENKUlvE0_clEvEUlffE_EESt5arrayIPcLm3EELi4E23TrivialOffsetCalculatorILi2EjESC_ILi1EjENS0_6memory15LoadWithoutCastENSF_16StoreWithoutCastEEEviT_T0_T2_T3_T4_T5_)
        /*0980*/ 	.word	0x0000001e


	//----- nvinfo : EIATTR_FRAME_SIZE
	.align		4
.L_455:
        /*0984*/ 	.byte	0x04, 0x11
        /*0986*/ 	.short	(.L_457 - .L_456)
	.align		4
.L_456:
        /*0988*/ 	.word	index@(_ZN2at6native27unrolled_elementwise_kernelINS0_13BinaryFunctorIfffZZZNS0_19maximum_kernel_cudaERNS_18TensorIteratorBaseEENKUlvE0_clEvENKUlvE0_clEvEUlffE_EESt5arrayIPcLm3EELi4E23TrivialOffsetCalculatorILi2EjESC_ILi1EjENS0_6memory15LoadWithoutCastENSF_16StoreWithoutCastEEEviT_T0_T2_T3_T4_T5_)
        /*098c*/ 	.word	0x00000000


	//----- nvinfo : EIATTR_REGCOUNT
	.align		4
.L_457:
        /*0990*/ 	.byte	0x04, 0x2f
        /*0992*/ 	.short	(.L_459 - .L_458)
	.align		4
.L_458:
        /*0994*/ 	.word	index@(_ZN2at6native18elementwise_kernelILi128ELi2EZNS0_22gpu_kernel_impl_nocastINS0_13BinaryFunctorIfffZZZNS0_19maximum_kernel_cudaERNS_18TensorIteratorBaseEENKUlvE0_clEvENKUlvE0_clEvEUlffE_EEEEvS5_RKT_EUliE_EEviT1_)
        /*0998*/ 	.word	0x00000012


	//----- nvinfo : EIATTR_FRAME_SIZE
	.align		4
.L_459:
        /*099c*/ 	.byte	0x04, 0x11
        /*099e*/ 	.short	(.L_461 - .L_460)
	.align		4
.L_460:
        /*09a0*/ 	.word	index@(_ZN2at6native18elementwise_kernelILi128ELi2EZNS0_22gpu_kernel_impl_nocastINS0_13BinaryFunctorIfffZZZNS0_19maximum_kernel_cudaERNS_18TensorIteratorBaseEENKUlvE0_clEvENKUlvE0_clEvEUlffE_EEEEvS5_RKT_EUliE_EEviT1_)
        /*09a4*/ 	.word	0x00000000


	//----- nvinfo : EIATTR_REGCOUNT
	.align		4
.L_461:
        /*09a8*/ 	.byte	0x04, 0x2f
        /*09aa*/ 	.short	(.L_463 - .L_462)
	.align		4
.L_462:
        /*09ac*/ 	.word	index@(_ZN2at6native27unrolled_elementwise_kernelINS0_13BinaryFunctorIfffZZZNS0_19maximum_kernel_cudaERNS_18TensorIteratorBaseEENKUlvE0_clEvENKUlvE0_clEvEUlffE_EESt5arrayIPcLm3EELi4E23TrivialOffsetCalculatorILi2EjESC_ILi1EjENS0_6memory12LoadWithCastILi2EEENSF_13StoreWithCastILi1EEEEEviT_T0_T2_T3_T4_T5_)
        /*09b0*/ 	.word	0x00000020


	//----- nvinfo : EIATTR_FRAME_SIZE
	.align		4
.L_463:
        /*09b4*/ 	.byte	0x04, 0x11
        /*09b6*/ 	.short	(.L_465 - .L_464)
	.align		4
.L_464:
        /*09b8*/ 	.word	index@(_ZN2at6native27unrolled_elementwise_kernelINS0_13BinaryFunctorIfffZZZNS0_19maximum_kernel_cudaERNS_18TensorIteratorBaseEENKUlvE0_clEvENKUlvE0_clEvEUlffE_EESt5arrayIPcLm3EELi4E23TrivialOffsetCalculatorILi2EjESC_ILi1EjENS0_6memory12LoadWithCastILi2EEENSF_13StoreWithCastILi1EEEEEviT_T0_T2_T3_T4_T5_)
        /*09bc*/ 	.word	0x00000000


	//----- nvinfo : EIATTR_REGCOUNT
	.align		4
.L_465:
        /*09c0*/ 	.byte	0x04, 0x2f
        /*09c2*/ 	.short	(.L_467 - .L_466)
	.align		4
.L_466:
        /*09c4*/ 	.word	index@(_ZN2at6native18elementwise_kernelILi128ELi4EZNS0_15gpu_kernel_implINS0_13BinaryFunctorIfffZZZNS0_19maximum_kernel_cudaERNS_18TensorIteratorBaseEENKUlvE0_clEvENKUlvE0_clEvEUlffE_EEEEvS5_RKT_EUliE_EEviT1_)
        /*09c8*/ 	.word	0x0000001a


	//----- nvinfo : EIATTR_FRAME_SIZE
	.align		4
.L_467:
        /*09cc*/ 	.byte	0x04, 0x11
        /*09ce*/ 	.short	(.L_469 - .L_468)
	.align		4
.L_468:
        /*09d0*/ 	.word	index@(_ZN2at6native18elementwise_kernelILi128ELi4EZNS0_15gpu_kernel_implINS0_13BinaryFunctorIfffZZZNS0_19maximum_kernel_cudaERNS_18TensorIteratorBaseEENKUlvE0_clEvENKUlvE0_clEvEUlffE_EEEEvS5_RKT_EUliE_EEviT1_)
        /*09d4*/ 	.word	0x00000000


	//----- nvinfo : EIATTR_REGCOUNT
	.align		4
.L_469:
        /*09d8*/ 	.byte	0x04, 0x2f
        /*09da*/ 	.short	(.L_471 - .L_470)
	.align		4
.L_470:
        /*09dc*/ 	.word	index@(_ZN2at6native29vectorized_elementwise_kernelILi8ENS0_13AUnaryFunctorIfffZZZNS0_19maximum_kernel_cudaERNS_18TensorIteratorBaseEENKUlvE0_clEvENKUlvE0_clEvEUlffE_EESt5arrayIPcLm2EEEEviT0_T1_)
        /*09e0*/ 	.word	0x00000020


	//----- nvinfo : EIATTR_FRAME_SIZE
	.align		4
.L_471:
        /*09e4*/ 	.byte	0x04, 0x11
        /*09e6*/ 	.short	(.L_473 - .L_472)
	.align		4
.L_472:
        /*09e8*/ 	.word	index@(_ZN2at6native29vectorized_elementwise_kernelILi8ENS0_13AUnaryFunctorIfffZZZNS0_19maximum_kernel_cudaERNS_18TensorIteratorBaseEENKUlvE0_clEvENKUlvE0_clEvEUlffE_EESt5arrayIPcLm2EEEEviT0_T1_)
        /*09ec*/ 	.word	0x00000000


	//----- nvinfo : EIATTR_REGCOUNT
	.align		4
.L_473:
        /*09f0*/ 	.byte	0x04, 0x2f
        /*09f2*/ 	.short	(.L_475 - .L_474)
	.align		4
.L_474:
        /*09f4*/ 	.word	index@(_ZN2at6native29vectorized_elementwise_kernelILi4ENS0_13AUnaryFunctorIfffZZZNS0_19maximum_kernel_cudaERNS_18TensorIteratorBaseEENKUlvE0_clEvENKUlvE0_clEvEUlffE_EESt5arrayIPcLm2EEEEviT0_T1_)
        /*09f8*/ 	.word	0x00000020


	//----- nvinfo : EIATTR_FRAME_SIZE
	.align		4
.L_475:
        /*09fc*/ 	.byte	0x04, 0x11
        /*09fe*/ 	.short	(.L_477 - .L_476)
	.align		4
.L_476:
        /*0a00*/ 	.word	index@(_ZN2at6native29vectorized_elementwise_kernelILi4ENS0_13AUnaryFunctorIfffZZZNS0_19maximum_kernel_cudaERNS_18TensorIteratorBaseEENKUlvE0_clEvENKUlvE0_clEvEUlffE_EESt5arrayIPcLm2EEEEviT0_T1_)
        /*0a04*/ 	.word	0x00000000


	//----- nvinfo : EIATTR_REGCOUNT
	.align		4
.L_477:
        /*0a08*/ 	.byte	0x04, 0x2f
        /*0a0a*/ 	.short	(.L_479 - .L_478)
	.align		4
.L_478:
        /*0a0c*/ 	.word	index@(_ZN2at6native29vectorized_elementwise_kernelILi2ENS0_13AUnaryFunctorIfffZZZNS0_19maximum_kernel_cudaERNS_18TensorIteratorBaseEENKUlvE0_clEvENKUlvE0_clEvEUlffE_EESt5arrayIPcLm2EEEEviT0_T1_)
        /*0a10*/ 	.word	0x00000020


	//----- nvinfo : EIATTR_FRAME_SIZE
	.align		4
.L_479:
        /*0a14*/ 	.byte	0x04, 0x11
        /*0a16*/ 	.short	(.L_481 - .L_480)
	.align		4
.L_480:
        /*0a18*/ 	.word	index@(_ZN2at6native29vectorized_elementwise_kernelILi2ENS0_13AUnaryFunctorIfffZZZNS0_19maximum_kernel_cudaERNS_18TensorIteratorBaseEENKUlvE0_clEvENKUlvE0_clEvEUlffE_EESt5arrayIPcLm2EEEEviT0_T1_)
        /*0a1c*/ 	.word	0x00000000


	//----- nvinfo : EIATTR_REGCOUNT
	.align		4
.L_481:
        /*0a20*/ 	.byte	0x04, 0x2f
        /*0a22*/ 	.short	(.L_483 - .L_482)
	.align		4
.L_482:
        /*0a24*/ 	.word	index@(_ZN2at6native27unrolled_elementwise_kernelINS0_13AUnaryFunctorIfffZZZNS0_19maximum_kernel_cudaERNS_18TensorIteratorBaseEENKUlvE0_clEvENKUlvE0_clEvEUlffE_EESt5arrayIPcLm2EELi4E23TrivialOffsetCalculatorILi1EjESD_NS0_6memory15LoadWithoutCastENSE_16StoreWithoutCastEEEviT_T0_T2_T3_T4_T5_)
        /*0a28*/ 	.word	0x00000018


	//----- nvinfo : EIATTR_FRAME_SIZE
	.align		4
.L_483:
        /*0a2c*/ 	.byte	0x04, 0x11
        /*0a2e*/ 	.short	(.L_485 - .L_484)
	.align		4
.L_484:
        /*0a30*/ 	.word	index@(_ZN2at6native27unrolled_elementwise_kernelINS0_13AUnaryFunctorIfffZZZNS0_19maximum_kernel_cudaERNS_18TensorIteratorBaseEENKUlvE0_clEvENKUlvE0_clEvEUlffE_EESt5arrayIPcLm2EELi4E23TrivialOffsetCalculatorILi1EjESD_NS0_6memory15LoadWithoutCastENSE_16StoreWithoutCastEEEviT_T0_T2_T3_T4_T5_)
        /*0a34*/ 	.word	0x00000000


	//----- nvinfo : EIATTR_REGCOUNT
	.align		4
.L_485:
        /*0a38*/ 	.byte	0x04, 0x2f
        /*0a3a*/ 	.short	(.L_487 - .L_486)
	.align		4
.L_486:
        /*0a3c*/ 	.word	index@(_ZN2at6native18elementwise_kernelILi128ELi2EZNS0_22gpu_kernel_impl_nocastINS0_13AUnaryFunctorIfffZZZNS0_19maximum_kernel_cudaERNS_18TensorIteratorBaseEENKUlvE0_clEvENKUlvE0_clEvEUlffE_EEEEvS5_RKT_EUliE_EEviT1_)
        /*0a40*/ 	.word	0x00000012


	//----- nvinfo : EIATTR_FRAME_SIZE
	.align		4
.L_487:
        /*0a44*/ 	.byte	0x04, 0x11
        /*0a46*/ 	.short	(.L_489 - .L_488)
	.align		4
.L_488:
        /*0a48*/ 	.word	index@(_ZN2at6native18elementwise_kernelILi128ELi2EZNS0_22gpu_kernel_impl_nocastINS0_13AUnaryFunctorIfffZZZNS0_19maximum_kernel_cudaERNS_18TensorIteratorBaseEENKUlvE0_clEvENKUlvE0_clEvEUlffE_EEEEvS5_RKT_EUliE_EEviT1_)
        /*0a4c*/ 	.word	0x00000000


	//----- nvinfo : EIATTR_REGCOUNT
	.align		4
.L_489:
        /*0a50*/ 	.byte	0x04, 0x2f
        /*0a52*/ 	.short	(.L_491 - .L_490)
	.align		4
.L_490:
        /*0a54*/ 	.word	index@(_ZN2at6native27unrolled_elementwise_kernelINS0_13AUnaryFunctorIfffZZZNS0_19maximum_kernel_cudaERNS_18TensorIteratorBaseEENKUlvE0_clEvENKUlvE0_clEvEUlffE_EESt5arrayIPcLm2EELi4E23TrivialOffsetCalculatorILi1EjESD_NS0_6memory12LoadWithCastILi1EEENSE_13StoreWithCastILi1EEEEEviT_T0_T2_T3_T4_T5_)
        /*0a58*/ 	.word	0x0000001c


	//----- nvinfo : EIATTR_FRAME_SIZE
	.align		4
.L_491:
        /*0a5c*/ 	.byte	0x04, 0x11
        /*0a5e*/ 	.short	(.L_493 - .L_492)
	.align		4
.L_492:
        /*0a60*/ 	.word	index@(_ZN2at6native27unrolled_elementwise_kernelINS0_13AUnaryFunctorIfffZZZNS0_19maximum_kernel_cudaERNS_18TensorIteratorBaseEENKUlvE0_clEvENKUlvE0_clEvEUlffE_EESt5arrayIPcLm2EELi4E23TrivialOffsetCalculatorILi1EjESD_NS0_6memory12LoadWithCastILi1EEENSE_13StoreWithCastILi1EEEEEviT_T0_T2_T3_T4_T5_)
        /*0a64*/ 	.word	0x00000000


	//----- nvinfo : EIATTR_REGCOUNT
	.align		4
.L_493:
        /*0a68*/ 	.byte	0x04, 0x2f
        /*0a6a*/ 	.short	(.L_495 - .L_494)
	.align		4
.L_494:
        /*0a6c*/ 	.word	index@(_ZN2at6native18elementwise_kernelILi128ELi4EZNS0_15gpu_kernel_implINS0_13AUnaryFunctorIfffZZZNS0_19maximum_kernel_cudaERNS_18TensorIteratorBaseEENKUlvE0_clEvENKUlvE0_clEvEUlffE_EEEEvS5_RKT_EUliE_EEviT1_)
        /*0a70*/ 	.word	0x0000001a


	//----- nvinfo : EIATTR_FRAME_SIZE
	.align		4
.L_495:
        /*0a74*/ 	.byte	0x04, 0x11
        /*0a76*/ 	.short	(.L_497 - .L_496)
	.align		4
.L_496:
        /*0a78*/ 	.word	index@(_ZN2at6native18elementwise_kernelILi128ELi4EZNS0_15gpu_kernel_implINS0_13AUnaryFunctorIfffZZZNS0_19maximum_kernel_cudaERNS_18TensorIteratorBaseEENKUlvE0_clEvENKUlvE0_clEvEUlffE_EEEEvS5_RKT_EUliE_EEviT1_)
        /*0a7c*/ 	.word	0x00000000


	//----- nvinfo : EIATTR_REGCOUNT
	.align		4
.L_497:
        /*0a80*/ 	.byte	0x04, 0x2f
        /*0a82*/ 	.short	(.L_499 - .L_498)
	.align		4
.L_498:
        /*0a84*/ 	.word	index@(_ZN2at6native29vectorized_elementwise_kernelILi8ENS0_13BinaryFunctorIN3c104HalfES4_S4_ZZZNS0_19maximum_kernel_cudaERNS_18TensorIteratorBaseEENKUlvE0_clEvENKUlvE1_clEvEUlS4_S4_E_EESt5arrayIPcLm3EEEEviT0_T1_)
        /*0a88*/ 	.word	0x00000020


	//----- nvinfo : EIATTR_FRAME_SIZE
	.align		4
.L_499:
        /*0a8c*/ 	.byte	0x04, 0x11
        /*0a8e*/ 	.short	(.L_501 - .L_500)
	.align		4
.L_500:
        /*0a90*/ 	.word	index@(_ZN2at6native29vectorized_elementwise_kernelILi8ENS0_13BinaryFunctorIN3c104HalfES4_S4_ZZZNS0_19maximum_kernel_cudaERNS_18TensorIteratorBaseEENKUlvE0_clEvENKUlvE1_clEvEUlS4_S4_E_EESt5arrayIPcLm3EEEEviT0_T1_)
        /*0a94*/ 	.word	0x00000000


	//----- nvinfo : EIATTR_REGCOUNT
	.align		4
.L_501:
        /*0a98*/ 	.byte	0x04, 0x2f
        /*0a9a*/ 	.short	(.L_503 - .L_502)
	.align		4
.L_502:
        /*0a9c*/ 	.word	index@(_ZN2at6native29vectorized_elementwise_kernelILi4ENS0_13BinaryFunctorIN3c104HalfES4_S4_ZZZNS0_19maximum_kernel_cudaERNS_18TensorIteratorBaseEENKUlvE0_clEvENKUlvE1_clEvEUlS4_S4_E_EESt5arrayIPcLm3EEEEviT0_T1_)
        /*0aa0*/ 	.word	0x00000020


	//----- nvinfo : EIATTR_FRAME_SIZE
	.align		4
.L_503:
        /*0aa4*/ 	.byte	0x04, 0x11
        /*0aa6*/ 	.short	(.L_505 - .L_504)
	.align		4
.L_504:
        /*0aa8*/ 	.word	index@(_ZN2at6native29vectorized_elementwise_kernelILi4ENS0_13BinaryFunctorIN3c104HalfES4_S4_ZZZNS0_19maximum_kernel_cudaERNS_18TensorIteratorBaseEENKUlvE0_clEvENKUlvE1_clEvEUlS4_S4_E_EESt5arrayIPcLm3EEEEviT0_T1_)
        /*0aac*/ 	.word	0x00000000


	//----- nvinfo : EIATTR_REGCOUNT
	.align		4
.L_505:
        /*0ab0*/ 	.byte	0x04, 0x2f
        /*0ab2*/ 	.short	(.L_507 - .L_506)
	.align		4
.L_506:
        /*0ab4*/ 	.word	index@(_ZN2at6native29vectorized_elementwise_kernelILi2ENS0_13BinaryFunctorIN3c104HalfES4_S4_ZZZNS0_19maximum_kernel_cudaERNS_18TensorIteratorBaseEENKUlvE0_clEvENKUlvE1_clEvEUlS4_S4_E_EESt5arrayIPcLm3EEEEviT0_T1_)
        /*0ab8*/ 	.word	0x00000020


	//----- nvinfo : EIATTR_FRAME_SIZE
	.align		4
.L_507:
        /*0abc*/ 	.byte	0x04, 0x11
        /*0abe*/ 	.short	(.L_509 - .L_508)
	.align		4
.L_508:
        /*0ac0*/ 	.word	index@(_ZN2at6native29vectorized_elementwise_kernelILi2ENS0_13BinaryFunctorIN3c104HalfES4_S4_ZZZNS0_19maximum_kernel_cudaERNS_18TensorIteratorBaseEENKUlvE0_clEvENKUlvE1_clEvEUlS4_S4_E_EESt5arrayIPcLm3EEEEviT0_T1_)
        /*0ac4*/ 	.word	0x00000000


	//----- nvinfo : EIATTR_REGCOUNT
	.align		4
.L_509:
        /*0ac8*/ 	.byte	0x04, 0x2f
        /*0aca*/ 	.short	(.L_511 - .L_510)
	.align		4
.L_510:
        /*0acc*/ 	.word	index@(_ZN2at6native27unrolled_elementwise_kernelINS0_13BinaryFunctorIN3c104HalfES4_S4_ZZZNS0_19maximum_kernel_cudaERNS_18TensorIteratorBaseEENKUlvE0_clEvENKUlvE1_clEvEUlS4_S4_E_EESt5arrayIPcLm3EELi4E23TrivialOffsetCalculatorILi2EjESE_ILi1EjENS0_6memory15LoadWithoutCastENSH_16StoreWithoutCastEEEviT_T0_T2_T3_T4_T5_)
        /*0ad0*/ 	.word	0x0000001e


	//----- nvinfo : EIATTR_FRAME_SIZE
	.align		4
.L_511:
        /*0ad4*/ 	.byte	0x04, 0x11
        /*0ad6*/ 	.short	(.L_513 - .L_512)
	.align		4
.L_512:
        /*0ad8*/ 	.word	index@(_ZN2at6native27unrolled_elementwise_kernelINS0_13BinaryFunctorIN3c104HalfES4_S4_ZZZNS0_19maximum_kernel_cudaERNS_18TensorIteratorBaseEENKUlvE0_clEvENKUlvE1_clEvEUlS4_S4_E_EESt5arrayIPcLm3EELi4E23TrivialOffsetCalculatorILi2EjESE_ILi1EjENS0_6memory15LoadWithoutCastENSH_16StoreWithoutCastEEEviT_T0_T2_T3_T4_T5_)
        /*0adc*/ 	.word	0x00000000


	//----- nvinfo : EIATTR_REGCOUNT
	.align		4
.L_513:
        /*0ae0*/ 	.byte	0x04, 0x2f
        /*0ae2*/ 	.short	(.L_515 - .L_514)
	.align		4
.L_514:
        /*0ae4*/ 	.word	index@(_ZN2at6native18elementwise_kernelILi128ELi4EZNS0_22gpu_kernel_impl_nocastINS0_13BinaryFunctorIN3c104HalfES5_S5_ZZZNS0_19maximum_kernel_cudaERNS_18TensorIteratorBaseEENKUlvE0_clEvENKUlvE1_clEvEUlS5_S5_E_EEEEvS7_RKT_EUliE_EEviT1_)
        /*0ae8*/ 	.word	0x00000012


	//----- nvinfo : EIATTR_FRAME_SIZE
	.align		4
.L_515:
        /*0aec*/ 	.byte	0x04, 0x11
        /*0aee*/ 	.short	(.L_517 - .L_516)
	.align		4
.L_516:
        /*0af0*/ 	.word	index@(_ZN2at6native18elementwise_kernelILi128ELi4EZNS0_22gpu_kernel_impl_nocastINS0_13BinaryFunctorIN3c104HalfES5_S5_ZZZNS0_19maximum_kernel_cudaERNS_18TensorIteratorBaseEENKUlvE0_clEvENKUlvE1_clEvEUlS5_S5_E_EEEEvS7_RKT_EUliE_EEviT1_)
        /*0af4*/ 	.word	0x00000000


	//----- nvinfo : EIATTR_REGCOUNT
	.align		4
.L_517:
        /*0af8*/ 	.byte	0x04, 0x2f
        /*0afa*/ 	.short	(.L_519 - .L_518)
	.align		4
.L_518:
        /*0afc*/ 	.word	index@(_ZN2at6native27unrolled_elementwise_kernelINS0_13BinaryFunctorIN3c104HalfES4_S4_ZZZNS0_19maximum_kernel_cudaERNS_18TensorIteratorBaseEENKUlvE0_clEvENKUlvE1_clEvEUlS4_S4_E_EESt5arrayIPcLm3EELi4E23TrivialOffsetCalculatorILi2EjESE_ILi1EjENS0_6memory12LoadWithCastILi2EEENSH_13StoreWithCastILi1EEEEEviT_T0_T2_T3_T4_T5_)
        /*0b00*/ 	.word	0x00000020


	//----- nvinfo : EIATTR_FRAME_SIZE
	.align		4
.L_519:
        /*0b04*/ 	.byte	0x04, 0x11
        /*0b06*/ 	.short	(.L_521 - .L_520)
	.align		4
.L_520:
        /*0b08*/ 	.word	index@(_ZN2at6native27unrolled_elementwise_kernelINS0_13BinaryFunctorIN3c104HalfES4_S4_ZZZNS0_19maximum_kernel_cudaERNS_18TensorIteratorBaseEENKUlvE0_clEvENKUlvE1_clEvEUlS4_S4_E_EESt5arrayIPcLm3EELi4E23TrivialOffsetCalculatorILi2EjESE_ILi1EjENS0_6memory12LoadWithCastILi2EEENSH_13StoreWithCastILi1EEEEEviT_T0_T2_T3_T4_T5_)
        /*0b0c*/ 	.word	0x00000000


	//----- nvinfo : EIATTR_REGCOUNT
	.align		4
.L_521:
        /*0b10*/ 	.byte	0x04, 0x2f
        /*0b12*/ 	.short	(.L_523 - .L_522)
	.align		4
.L_522:
        /*0b14*/ 	.word	index@(_ZN2at6native18elementwise_kernelILi128ELi4EZNS0_15gpu_kernel_implINS0_13BinaryFunctorIN3c104HalfES5_S5_ZZZNS0_19maximum_kernel_cudaERNS_18TensorIteratorBaseEENKUlvE0_clEvENKUlvE1_clEvEUlS5_S5_E_EEEEvS7_RKT_EUliE_EEviT1_)
        /*0b18*/ 	.word	0x0000001a


	//----- nvinfo : EIATTR_FRAME_SIZE
	.align		4
.L_523:
        /*0b1c*/ 	.byte	0x04, 0x11
        /*0b1e*/ 	.short	(.L_525 - .L_524)
	.align		4
.L_524:
        /*0b20*/ 	.word	index@(_ZN2at6native18elementwise_kernelILi128ELi4EZNS0_15gpu_kernel_implINS0_13BinaryFunctorIN3c104HalfES5_S5_ZZZNS0_19maximum_kernel_cudaERNS_18TensorIteratorBaseEENKUlvE0_clEvENKUlvE1_clEvEUlS5_S5_E_EEEEvS7_RKT_EUliE_EEviT1_)
        /*0b24*/ 	.word	0x00000000


	//----- nvinfo : EIATTR_REGCOUNT
	.align		4
.L_525:
        /*0b28*/ 	.byte	0x04, 0x2f
        /*0b2a*/ 	.short	(.L_527 - .L_526)
	.align		4
.L_526:
        /*0b2c*/ 	.word	index@(_ZN2at6native29vectorized_elementwise_kernelILi8ENS0_13AUnaryFunctorIN3c104HalfES4_S4_ZZZNS0_19maximum_kernel_cudaERNS_18TensorIteratorBaseEENKUlvE0_clEvENKUlvE1_clEvEUlS4_S4_E_EESt5arrayIPcLm2EEEEviT0_T1_)
        /*0b30*/ 	.word	0x0000001c


	//----- nvinfo : EIATTR_FRAME_SIZE
	.align		4
.L_527:
        /*0b34*/ 	.byte	0x04, 0x11
        /*0b36*/ 	.short	(.L_529 - .L_528)
	.align		4
.L_528:
        /*0b38*/ 	.word	index@(_ZN2at6native29vectorized_elementwise_kernelILi8ENS0_13AUnaryFunctorIN3c104HalfES4_S4_ZZZNS0_19maximum_kernel_cudaERNS_18TensorIteratorBaseEENKUlvE0_clEvENKUlvE1_clEvEUlS4_S4_E_EESt5arrayIPcLm2EEEEviT0_T1_)
        /*0b3c*/ 	.word	0x00000000


	//----- nvinfo : EIATTR_REGCOUNT
	.align		4
.L_529:
        /*0b40*/ 	.byte	0x04, 0x2f
        /*0b42*/ 	.short	(.L_531 - .L_530)
	.align		4
.L_530:
        /*0b44*/ 	.word	index@(_ZN2at6native29vectorized_elementwise_kernelILi4ENS0_13AUnaryFunctorIN3c104HalfES4_S4_ZZZNS0_19maximum_kernel_cudaERNS_18TensorIteratorBaseEENKUlvE0_clEvENKUlvE1_clEvEUlS4_S4_E_EESt5arrayIPcLm2EEEEviT0_T1_)
        /*0b48*/ 	.word	0x0000001c


	//----- nvinfo : EIATTR_FRAME_SIZE
	.align		4
.L_531:
        /*0b4c*/ 	.byte	0x04, 0x11
        /*0b4e*/ 	.short	(.L_533 - .L_532)
	.align		4
.L_532:
        /*0b50*/ 	.word	index@(_ZN2at6native29vectorized_elementwise_kernelILi4ENS0_13AUnaryFunctorIN3c104HalfES4_S4_ZZZNS0_19maximum_kernel_cudaERNS_18TensorIteratorBaseEENKUlvE0_clEvENKUlvE1_clEvEUlS4_S4_E_EESt5arrayIPcLm2EEEEviT0_T1_)
        /*0b54*/ 	.word	0x00000000


	//----- nvinfo : EIATTR_REGCOUNT
	.align		4
.L_533:
        /*0b58*/ 	.byte	0x04, 0x2f
        /*0b5a*/ 	.short	(.L_535 - .L_534)
	.align		4
.L_534:
        /*0b5c*/ 	.word	index@(_ZN2at6native29vectorized_elementwise_kernelILi2ENS0_13AUnaryFunctorIN3c104HalfES4_S4_ZZZNS0_19maximum_kernel_cudaERNS_18TensorIteratorBaseEENKUlvE0_clEvENKUlvE1_clEvEUlS4_S4_E_EESt5arrayIPcLm2EEEEviT0_T1_)
        /*0b60*/ 	.word	0x0000001c


	//----- nvinfo : EIATTR_FRAME_SIZE
	.align		4
.L_535:
        /*0b64*/ 	.byte	0x04, 0x11
        /*0b66*/ 	.short	(.L_537 - .L_536)
	.align		4
.L_536:
        /*0b68*/ 	.word	index@(_ZN2at6native29vectorized_elementwise_kernelILi2ENS0_13AUnaryFunctorIN3c104HalfES4_S4_ZZZNS0_19maximum_kernel_cudaERNS_18TensorIteratorBaseEENKUlvE0_clEvENKUlvE1_clEvEUlS4_S4_E_EESt5arrayIPcLm2EEEEviT0_T1_)
        /*0b6c*/ 	.word	0x00000000


	//----- nvinfo : EIATTR_REGCOUNT
	.align		4
.L_537:
        /*0b70*/ 	.byte	0x04, 0x2f
        /*0b72*/ 	.short	(.L_539 - .L_538)
	.align		4
.L_538:
        /*0b74*/ 	.word	index@(_ZN2at6native27unrolled_elementwise_kernelINS0_13AUnaryFunctorIN3c104HalfES4_S4_ZZZNS0_19maximum_kernel_cudaERNS_18TensorIteratorBaseEENKUlvE0_clEvENKUlvE1_clEvEUlS4_S4_E_EESt5arrayIPcLm2EELi4E23TrivialOffsetCalculatorILi1EjESF_NS0_6memory15LoadWithoutCastENSG_16StoreWithoutCastEEEviT_T0_T2_T3_T4_T5_)
        /*0b78*/ 	.word	0x00000017


	//----- nvinfo : EIATTR_FRAME_SIZE
	.align		4
.L_539:
        /*0b7c*/ 	.byte	0x04, 0x11
        /*0b7e*/ 	.short	(.L_541 - .L_540)
	.align		4
.L_540:
        /*0b80*/ 	.word	index@(_ZN2at6native27unrolled_elementwise_kernelINS0_13AUnaryFunctorIN3c104HalfES4_S4_ZZZNS0_19maximum_kernel_cudaERNS_18TensorIteratorBaseEENKUlvE0_clEvENKUlvE1_clEvEUlS4_S4_E_EESt5arrayIPcLm2EELi4E23TrivialOffsetCalculatorILi1EjESF_NS0_6memory15LoadWithoutCastENSG_16StoreWithoutCastEEEviT_T0_T2_T3_T4_T5_)
        /*0b84*/ 	.word	0x00000000


	//----- nvinfo : EIATTR_REGCOUNT
	.align		4
.L_541:
        /*0b88*/ 	.byte	0x04, 0x2f
        /*0b8a*/ 	.short	(.L_543 - .L_542)
	.align		4
.L_542:
        /*0b8c*/ 	.word	index@(_ZN2at6native18elementwise_kernelILi128ELi4EZNS0_22gpu_kernel_impl_nocastINS0_13AUnaryFunctorIN3c104HalfES5_S5_ZZZNS0_19maximum_kernel_cudaERNS_18TensorIteratorBaseEENKUlvE0_clEvENKUlvE1_clEvEUlS5_S5_E_EEEEvS7_RKT_EUliE_EEviT1_)
        /*0b90*/ 	.word	0x00000012


	//----- nvinfo : EIATTR_FRAME_SIZE
	.align		4
.L_543:
        /*0b94*/ 	.byte	0x04, 0x11
        /*0b96*/ 	.short	(.L_545 - .L_544)
	.align		4
.L_544:
        /*0b98*/ 	.word	index@(_ZN2at6native18elementwise_kernelILi128ELi4EZNS0_22gpu_kernel_impl_nocastINS0_13AUnaryFunctorIN3c104HalfES5_S5_ZZZNS0_19maximum_kernel_cudaERNS_18TensorIteratorBaseEENKUlvE0_clEvENKUlvE1_clEvEUlS5_S5_E_EEEEvS7_RKT_EUliE_EEviT1_)
        /*0b9c*/ 	.word	0x00000000


	//----- nvinfo : EIATTR_REGCOUNT
	.align		4
.L_545:
        /*0ba0*/ 	.byte	0x04, 0x2f
        /*0ba2*/ 	.short	(.L_547 - .L_546)
	.align		4
.L_546:
        /*0ba4*/ 	.word	index@(_ZN2at6native27unrolled_elementwise_kernelINS0_13AUnaryFunctorIN3c104HalfES4_S4_ZZZNS0_19maximum_kernel_cudaERNS_18TensorIteratorBaseEENKUlvE0_clEvENKUlvE1_clEvEUlS4_S4_E_EESt5arrayIPcLm2EELi4E23TrivialOffsetCalculatorILi1EjESF_NS0_6memory12LoadWithCastILi1EEENSG_13StoreWithCastILi1EEEEEviT_T0_T2_T3_T4_T5_)
        /*0ba8*/ 	.word	0x0000001d


	//----- nvinfo : EIATTR_FRAME_SIZE
	.align		4
.L_547:
        /*0bac*/ 	.byte	0x04, 0x11
        /*0bae*/ 	.short	(.L_549 - .L_548)
	.align		4
.L_548:
        /*0bb0*/ 	.word	index@(_ZN2at6native27unrolled_elementwise_kernelINS0_13AUnaryFunctorIN3c104HalfES4_S4_ZZZNS0_19maximum_kernel_cudaERNS_18TensorIteratorBaseEENKUlvE0_clEvENKUlvE1_clEvEUlS4_S4_E_EESt5arrayIPcLm2EELi4E23TrivialOffsetCalculatorILi1EjESF_NS0_6memory12LoadWithCastILi1EEENSG_13StoreWithCastILi1EEEEEviT_T0_T2_T3_T4_T5_)
        /*0bb4*/ 	.word	0x00000000


	//----- nvinfo : EIATTR_REGCOUNT
	.align		4
.L_549:
        /*0bb8*/ 	.byte	0x04, 0x2f
        /*0bba*/ 	.short	(.L_551 - .L_550)
	.align		4
.L_550:
        /*0bbc*/ 	.word	index@(_ZN2at6native18elementwise_kernelILi128ELi4EZNS0_15gpu_kernel_implINS0_13AUnaryFunctorIN3c104HalfES5_S5_ZZZNS0_19maximum_kernel_cudaERNS_18TensorIteratorBaseEENKUlvE0_clEvENKUlvE1_clEvEUlS5_S5_E_EEEEvS7_RKT_EUliE_EEviT1_)
        /*0bc0*/ 	.word	0x0000001a


	//----- nvinfo : EIATTR_FRAME_SIZE
	.align		4
.L_551:
        /*0bc4*/ 	.byte	0x04, 0x11
        /*0bc6*/ 	.short	(.L_553 - .L_552)
	.align		4
.L_552:
        /*0bc8*/ 	.word	index@(_ZN2at6native18elementwise_kernelILi128ELi4EZNS0_15gpu_kernel_implINS0_13AUnaryFunctorIN3c104HalfES5_S5_ZZZNS0_19maximum_kernel_cudaERNS_18TensorIteratorBaseEENKUlvE0_clEvENKUlvE1_clEvEUlS5_S5_E_EEEEvS7_RKT_EUliE_EEviT1_)
        /*0bcc*/ 	.word	0x00000000


	//----- nvinfo : EIATTR_REGCOUNT
	.align		4
.L_553:
        /*0bd0*/ 	.byte	0x04, 0x2f
        /*0bd2*/ 	.short	(.L_555 - .L_554)
	.align		4
.L_554:
        /*0bd4*/ 	.word	index@(_ZN2at6native29vectorized_elementwise_kernelILi8ENS0_13BinaryFunctorIN3c108BFloat16ES4_S4_ZZZNS0_19maximum_kernel_cudaERNS_18TensorIteratorBaseEENKUlvE0_clEvENKUlvE2_clEvEUlS4_S4_E_EESt5arrayIPcLm3EEEEviT0_T1_)
        /*0bd8*/ 	.word	0x00000020


	//----- nvinfo : EIATTR_FRAME_SIZE
	.align		4
.L_555:
        /*0bdc*/ 	.byte	0x04, 0x11
        /*0bde*/ 	.short	(.L_557 - .L_556)
	.align		4
.L_556:
        /*0be0*/ 	.word	index@(_ZN2at6native29vectorized_elementwise_kernelILi8ENS0_13BinaryFunctorIN3c108BFloat16ES4_S4_ZZZNS0_19maximum_kernel_cudaERNS_18TensorIteratorBaseEENKUlvE0_clEvENKUlvE2_clEvEUlS4_S4_E_EESt5arrayIPcLm3EEEEviT0_T1_)
        /*0be4*/ 	.word	0x00000000


	//----- nvinfo : EIATTR_REGCOUNT
	.align		4
.L_557:
        /*0be8*/ 	.byte	0x04, 0x2f
        /*0bea*/ 	.short	(.L_559 - .L_558)
	.align		4
.L_558:
        /*0bec*/ 	.word	index@(_ZN2at6native29vectorized_elementwise_kernelILi4ENS0_13BinaryFunctorIN3c108BFloat16ES4_S4_ZZZNS0_19maximum_kernel_cudaERNS_18TensorIteratorBaseEENKUlvE0_clEvENKUlvE2_clEvEUlS4_S4_E_EESt5arrayIPcLm3EEEEviT0_T1_)
        /*0bf0*/ 	.word	0x00000020


	//----- nvinfo : EIATTR_FRAME_SIZE
	.align		4
.L_559:
        /*0bf4*/ 	.byte	0x04, 0x11
        /*0bf6*/ 	.short	(.L_561 - .L_560)
	.align		4
.L_560:
        /*0bf8*/ 	.word	index@(_ZN2at6native29vectorized_elementwise_kernelILi4ENS0_13BinaryFunctorIN3c108BFloat16ES4_S4_ZZZNS0_19maximum_kernel_cudaERNS_18TensorIteratorBaseEENKUlvE0_clEvENKUlvE2_clEvEUlS4_S4_E_EESt5arrayIPcLm3EEEEviT0_T1_)
        /*0bfc*/ 	.word	0x00000000


	//----- nvinfo : EIATTR_REGCOUNT
	.align		4
.L_561:
        /*0c00*/ 	.byte	0x04, 0x2f
        /*0c02*/ 	.short	(.L_563 - .L_562)
	.align		4
.L_562:
        /*0c04*/ 	.word	index@(_ZN2at6native29vectorized_elementwise_kernelILi2ENS0_13BinaryFunctorIN3c108BFloat16ES4_S4_ZZZNS0_19maximum_kernel_cudaERNS_18TensorIteratorBaseEENKUlvE0_clEvENKUlvE2_clEvEUlS4_S4_E_EESt5arrayIPcLm3EEEEviT0_T1_)
        /*0c08*/ 	.word	0x00000020


	//----- nvinfo : EIATTR_FRAME_SIZE
	.align		4
.L_563:
        /*0c0c*/ 	.byte	0x04, 0x11
        /*0c0e*/ 	.short	(.L_565 - .L_564)
	.align		4
.L_564:
        /*0c10*/ 	.word	index@(_ZN2at6native29vectorized_elementwise_kernelILi2ENS0_13BinaryFunctorIN3c108BFloat16ES4_S4_ZZZNS0_19maximum_kernel_cudaERNS_18TensorIteratorBaseEENKUlvE0_clEvENKUlvE2_clEvEUlS4_S4_E_EESt5arrayIPcLm3EEEEviT0_T1_)
        /*0c14*/ 	.word	0x00000000


	//----- nvinfo : EIATTR_REGCOUNT
	.align		4
.L_565:
        /*0c18*/ 	.byte	0x04, 0x2f
        /*0c1a*/ 	.short	(.L_567 - .L_566)
	.align		4
.L_566:
        /*0c1c*/ 	.word	index@(_ZN2at6native27unrolled_elementwise_kernelINS0_13BinaryFunctorIN3c108BFloat16ES4_S4_ZZZNS0_19maximum_kernel_cudaERNS_18TensorIteratorBaseEENKUlvE0_clEvENKUlvE2_clEvEUlS4_S4_E_EESt5arrayIPcLm3EELi4E23TrivialOffsetCalculatorILi2EjESE_ILi1EjENS0_6memory15LoadWithoutCastENSH_16StoreWithoutCastEEEviT_T0_T2_T3_T4_T5_)
        /*0c20*/ 	.word	0x0000001e


	//----- nvinfo : EIATTR_FRAME_SIZE
	.align		4
.L_567:
        /*0c24*/ 	.byte	0x04, 0x11
        /*0c26*/ 	.short	(.L_569 - .L_568)
	.align		4
.L_568:
        /*0c28*/ 	.word	index@(_ZN2at6native27unrolled_elementwise_kernelINS0_13BinaryFunctorIN3c108BFloat16ES4_S4_ZZZNS0_19maximum_kernel_cudaERNS_18TensorIteratorBaseEENKUlvE0_clEvENKUlvE2_clEvEUlS4_S4_E_EESt5arrayIPcLm3EELi4E23TrivialOffsetCalculatorILi2EjESE_ILi1EjENS0_6memory15LoadWithoutCastENSH_16StoreWithoutCastEEEviT_T0_T2_T3_T4_T5_)
        /*0c2c*/ 	.word	0x00000000


	//----- nvinfo : EIATTR_REGCOUNT
	.align		4
.L_569:
        /*0c30*/ 	.byte	0x04, 0x2f
        /*0c32*/ 	.short	(.L_571 - .L_570)
	.align		4
.L_570:
        /*0c34*/ 	.word	index@(_ZN2at6native18elementwise_kernelILi128ELi4EZNS0_22gpu_kernel_impl_nocastINS0_13BinaryFunctorIN3c108BFloat16ES5_S5_ZZZNS0_19maximum_kernel_cudaERNS_18TensorIteratorBaseEENKUlvE0_clEvENKUlvE2_clEvEUlS5_S5_E_EEEEvS7_RKT_EUliE_EEviT1_)
        /*0c38*/ 	.word	0x00000012


	//----- nvinfo : EIATTR_FRAME_SIZE
	.align		4
.L_571:
        /*0c3c*/ 	.byte	0x04, 0x11
        /*0c3e*/ 	.short	(.L_573 - .L_572)
	.align		4
.L_572:
        /*0c40*/ 	.word	index@(_ZN2at6native18elementwise_kernelILi128ELi4EZNS0_22gpu_kernel_impl_nocastINS0_13BinaryFunctorIN3c108BFloat16ES5_S5_ZZZNS0_19maximum_kernel_cudaERNS_18TensorIteratorBaseEENKUlvE0_clEvENKUlvE2_clEvEUlS5_S5_E_EEEEvS7_RKT_EUliE_EEviT1_)
        /*0c44*/ 	.word	0x00000000


	//----- nvinfo : EIATTR_REGCOUNT
	.align		4
.L_573:
        /*0c48*/ 	.byte	0x04, 0x2f
        /*0c4a*/ 	.short	(.L_575 - .L_574)
	.align		4
.L_574:
        /*0c4c*/ 	.word	index@(_ZN2at6native27unrolled_elementwise_kernelINS0_13BinaryFunctorIN3c108BFloat16ES4_S4_ZZZNS0_19maximum_kernel_cudaERNS_18TensorIteratorBaseEENKUlvE0_clEvENKUlvE2_clEvEUlS4_S4_E_EESt5arrayIPcLm3EELi4E23TrivialOffsetCalculatorILi2EjESE_ILi1EjENS0_6memory12LoadWithCastILi2EEENSH_13StoreWithCastILi1EEEEEviT_T0_T2_T3_T4_T5_)
        /*0c50*/ 	.word	0x00000020


	//----- nvinfo : EIATTR_FRAME_SIZE
	.align		4
.L_575:
        /*0c54*/ 	.byte	0x04, 0x11
        /*0c56*/ 	.short	(.L_577 - .L_576)
	.align		4
.L_576:
        /*0c58*/ 	.word	index@(_ZN2at6native27unrolled_elementwise_kernelINS0_13BinaryFunctorIN3c108BFloat16ES4_S4_ZZZNS0_19maximum_kernel_cudaERNS_18TensorIteratorBaseEENKUlvE0_clEvENKUlvE2_clEvEUlS4_S4_E_EESt5arrayIPcLm3EELi4E23TrivialOffsetCalculatorILi2EjESE_ILi1EjENS0_6memory12LoadWithCastILi2EEENSH_13StoreWithCastILi1EEEEEviT_T0_T2_T3_T4_T5_)
        /*0c5c*/ 	.word	0x00000000


	//----- nvinfo : EIATTR_REGCOUNT
	.align		4
.L_577:
        /*0c60*/ 	.byte	0x04, 0x2f
        /*0c62*/ 	.short	(.L_579 - .L_578)
	.align		4
.L_578:
        /*0c64*/ 	.word	index@(_ZN2at6native18elementwise_kernelILi128ELi4EZNS0_15gpu_kernel_implINS0_13BinaryFunctorIN3c108BFloat16ES5_S5_ZZZNS0_19maximum_kernel_cudaERNS_18TensorIteratorBaseEENKUlvE0_clEvENKUlvE2_clEvEUlS5_S5_E_EEEEvS7_RKT_EUliE_EEviT1_)
        /*0c68*/ 	.word	0x0000001a


	//----- nvinfo : EIATTR_FRAME_SIZE
	.align		4
.L_579:
        /*0c6c*/ 	.byte	0x04, 0x11
        /*0c6e*/ 	.short	(.L_581 - .L_580)
	.align		4
.L_580:
        /*0c70*/ 	.word	index@(_ZN2at6native18elementwise_kernelILi128ELi4EZNS0_15gpu_kernel_implINS0_13BinaryFunctorIN3c108BFloat16ES5_S5_ZZZNS0_19maximum_kernel_cudaERNS_18TensorIteratorBaseEENKUlvE0_clEvENKUlvE2_clEvEUlS5_S5_E_EEEEvS7_RKT_EUliE_EEviT1_)
        /*0c74*/ 	.word	0x00000000


	//----- nvinfo : EIATTR_REGCOUNT
	.align		4
.L_581:
        /*0c78*/ 	.byte	0x04, 0x2f
        /*0c7a*/ 	.short	(.L_583 - .L_582)
	.align		4
.L_582:
        /*0c7c*/ 	.word	index@(_ZN2at6native29vectorized_elementwise_kernelILi8ENS0_13AUnaryFunctorIN3c108BFloat16ES4_S4_ZZZNS0_19maximum_kernel_cudaERNS_18TensorIteratorBaseEENKUlvE0_clEvENKUlvE2_clEvEUlS4_S4_E_EESt5arrayIPcLm2EEEEviT0_T1_)
        /*0c80*/ 	.word	0x0000001c


	//----- nvinfo : EIATTR_FRAME_SIZE
	.align		4
.L_583:
        /*0c84*/ 	.byte	0x04, 0x11
        /*0c86*/ 	.short	(.L_585 - .L_584)
	.align		4
.L_584:
        /*0c88*/ 	.word	index@(_ZN2at6native29vectorized_elementwise_kernelILi8ENS0_13AUnaryFunctorIN3c108BFloat16ES4_S4_ZZZNS0_19maximum_kernel_cudaERNS_18TensorIteratorBaseEENKUlvE0_clEvENKUlvE2_clEvEUlS4_S4_E_EESt5arrayIPcLm2EEEEviT0_T1_)
        /*0c8c*/ 	.word	0x00000000


	//----- nvinfo : EIATTR_REGCOUNT
	.align		4
.L_585:
        /*0c90*/ 	.byte	0x04, 0x2f
        /*0c92*/ 	.short	(.L_587 - .L_586)
	.align		4
.L_586:
        /*0c94*/ 	.word	index@(_ZN2at6native29vectorized_elementwise_kernelILi4ENS0_13AUnaryFunctorIN3c108BFloat16ES4_S4_ZZZNS0_19maximum_kernel_cudaERNS_18TensorIteratorBaseEENKUlvE0_clEvENKUlvE2_clEvEUlS4_S4_E_EESt5arrayIPcLm2EEEEviT0_T1_)
        /*0c98*/ 	.word	0x0000001d


	//----- nvinfo : EIATTR_FRAME_SIZE
	.align		4
.L_587:
        /*0c9c*/ 	.byte	0x04, 0x11
        /*0c9e*/ 	.short	(.L_589 - .L_588)
	.align		4
.L_588:
        /*0ca0*/ 	.word	index@(_ZN2at6native29vectorized_elementwise_kernelILi4ENS0_13AUnaryFunctorIN3c108BFloat16ES4_S4_ZZZNS0_19maximum_kernel_cudaERNS_18TensorIteratorBaseEENKUlvE0_clEvENKUlvE2_clEvEUlS4_S4_E_EESt5arrayIPcLm2EEEEviT0_T1_)
        /*0ca4*/ 	.word	0x00000000


	//----- nvinfo : EIATTR_REGCOUNT
	.align		4
.L_589:
        /*0ca8*/ 	.byte	0x04, 0x2f
        /*0caa*/ 	.short	(.L_591 - .L_590)
	.align		4
.L_590:
        /*0cac*/ 	.word	index@(_ZN2at6native29vectorized_elementwise_kernelILi2ENS0_13AUnaryFunctorIN3c108BFloat16ES4_S4_ZZZNS0_19maximum_kernel_cudaERNS_18TensorIteratorBaseEENKUlvE0_clEvENKUlvE2_clEvEUlS4_S4_E_EESt5arrayIPcLm2EEEEviT0_T1_)
        /*0cb0*/ 	.word	0x0000001d


	//----- nvinfo : EIATTR_FRAME_SIZE
	.align		4
.L_591:
        /*0cb4*/ 	.byte	0x04, 0x11
        /*0cb6*/ 	.short	(.L_593 - .L_592)
	.align		4
.L_592:
        /*0cb8*/ 	.word	index@(_ZN2at6native29vectorized_elementwise_kernelILi2ENS0_13AUnaryFunctorIN3c108BFloat16ES4_S4_ZZZNS0_19maximum_kernel_cudaERNS_18TensorIteratorBaseEENKUlvE0_clEvENKUlvE2_clEvEUlS4_S4_E_EESt5arrayIPcLm2EEEEviT0_T1_)
        /*0cbc*/ 	.word	0x00000000


	//----- nvinfo : EIATTR_REGCOUNT
	.align		4
.L_593:
        /*0cc0*/ 	.byte	0x04, 0x2f
        /*0cc2*/ 	.short	(.L_595 - .L_594)
	.align		4
.L_594:
        /*0cc4*/ 	.word	index@(_ZN2at6native27unrolled_elementwise_kernelINS0_13AUnaryFunctorIN3c108BFloat16ES4_S4_ZZZNS0_19maximum_kernel_cudaERNS_18TensorIteratorBaseEENKUlvE0_clEvENKUlvE2_clEvEUlS4_S4_E_EESt5arrayIPcLm2EELi4E23TrivialOffsetCalculatorILi1EjESF_NS0_6memory15LoadWithoutCastENSG_16StoreWithoutCastEEEviT_T0_T2_T3_T4_T5_)
        /*0cc8*/ 	.word	0x00000017


	//----- nvinfo : EIATTR_FRAME_SIZE
	.align		4
.L_595:
        /*0ccc*/ 	.byte	0x04, 0x11
        /*0cce*/ 	.short	(.L_597 - .L_596)
	.align		4
.L_596:
        /*0cd0*/ 	.word	index@(_ZN2at6native27unrolled_elementwise_kernelINS0_13AUnaryFunctorIN3c108BFloat16ES4_S4_ZZZNS0_19maximum_kernel_cudaERNS_18TensorIteratorBaseEENKUlvE0_clEvENKUlvE2_clEvEUlS4_S4_E_EESt5arrayIPcLm2EELi4E23TrivialOffsetCalculatorILi1EjESF_NS0_6memory15LoadWithoutCastENSG_16StoreWithoutCastEEEviT_T0_T2_T3_T4_T5_)
        /*0cd4*/ 	.word	0x00000000


	//----- nvinfo : EIATTR_REGCOUNT
	.align		4
.L_597:
        /*0cd8*/ 	.byte	0x04, 0x2f
        /*0cda*/ 	.short	(.L_599 - .L_598)
	.align		4
.L_598:
        /*0cdc*/ 	.word	index@(_ZN2at6native18elementwise_kernelILi128ELi4EZNS0_22gpu_kernel_impl_nocastINS0_13AUnaryFunctorIN3c108BFloat16ES5_S5_ZZZNS0_19maximum_kernel_cudaERNS_18TensorIteratorBaseEENKUlvE0_clEvENKUlvE2_clEvEUlS5_S5_E_EEEEvS7_RKT_EUliE_EEviT1_)
        /*0ce0*/ 	.word	0x00000012


	//----- nvinfo : EIATTR_FRAME_SIZE
	.align		4
.L_599:
        /*0ce4*/ 	.byte	0x04, 0x11
        /*0ce6*/ 	.short	(.L_601 - .L_600)
	.align		4
.L_600:
        /*0ce8*/ 	.word	index@(_ZN2at6native18elementwise_kernelILi128ELi4EZNS0_22gpu_kernel_impl_nocastINS0_13AUnaryFunctorIN3c108BFloat16ES5_S5_ZZZNS0_19maximum_kernel_cudaERNS_18TensorIteratorBaseEENKUlvE0_clEvENKUlvE2_clEvEUlS5_S5_E_EEEEvS7_RKT_EUliE_EEviT1_)
        /*0cec*/ 	.word	0x00000000


	//----- nvinfo : EIATTR_REGCOUNT
	.align		4
.L_601:
        /*0cf0*/ 	.byte	0x04, 0x2f
        /*0cf2*/ 	.short	(.L_603 - .L_602)
	.align		4
.L_602:
        /*0cf4*/ 	.word	index@(_ZN2at6native27unrolled_elementwise_kernelINS0_13AUnaryFunctorIN3c108BFloat16ES4_S4_ZZZNS0_19maximum_kernel_cudaERNS_18TensorIteratorBaseEENKUlvE0_clEvENKUlvE2_clEvEUlS4_S4_E_EESt5arrayIPcLm2EELi4E23TrivialOffsetCalculatorILi1EjESF_NS0_6memory12LoadWithCastILi1EEENSG_13StoreWithCastILi1EEEEEviT_T0_T2_T3_T4_T5_)
        /*0cf8*/ 	.word	0x0000001d


	//----- nvinfo : EIATTR_FRAME_SIZE
	.align		4
.L_603:
        /*0cfc*/ 	.byte	0x04, 0x11
        /*0cfe*/ 	.short	(.L_605 - .L_604)
	.align		4
.L_604:
        /*0d00*/ 	.word	index@(_ZN2at6native27unrolled_elementwise_kernelINS0_13AUnaryFunctorIN3c108BFloat16ES4_S4_ZZZNS0_19maximum_kernel_cudaERNS_18TensorIteratorBaseEENKUlvE0_clEvENKUlvE2_clEvEUlS4_S4_E_EESt5arrayIPcLm2EELi4E23TrivialOffsetCalculatorILi1EjESF_NS0_6memory12LoadWithCastILi1EEENSG_13StoreWithCastILi1EEEEEviT_T0_T2_T3_T4_T5_)
        /*0d04*/ 	.word	0x00000000


	//----- nvinfo : EIATTR_REGCOUNT
	.align		4
.L_605:
        /*0d08*/ 	.byte	0x04, 0x2f
        /*0d0a*/ 	.short	(.L_607 - .L_606)
	.align		4
.L_606:
        /*0d0c*/ 	.word	index@(_ZN2at6native18elementwise_kernelILi128ELi4EZNS0_15gpu_kernel_implINS0_13AUnaryFunctorIN3c108BFloat16ES5_S5_ZZZNS0_19maximum_kernel_cudaERNS_18TensorIteratorBaseEENKUlvE0_clEvENKUlvE2_clEvEUlS5_S5_E_EEEEvS7_RKT_EUliE_EEviT1_)
        /*0d10*/ 	.word	0x0000001a


	//----- nvinfo : EIATTR_FRAME_SIZE
	.align		4
.L_607:
        /*0d14*/ 	.byte	0x04, 0x11
        /*0d16*/ 	.short	(.L_609 - .L_608)
	.align		4
.L_608:
        /*0d18*/ 	.word	index@(_ZN2at6native18elementwise_kernelILi128ELi4EZNS0_15gpu_kernel_implINS0_13AUnaryFunctorIN3c108BFloat16ES5_S5_ZZZNS0_19maximum_kernel_cudaERNS_18TensorIteratorBaseEENKUlvE0_clEvENKUlvE2_clEvEUlS5_S5_E_EEEEvS7_RKT_EUliE_EEviT1_)
        /*0d1c*/ 	.word	0x00000000


	//----- nvinfo : EIATTR_REGCOUNT
	.align		4
.L_609:
        /*0d20*/ 	.byte	0x04, 0x2f
        /*0d22*/ 	.short	(.L_611 - .L_610)
	.align		4
.L_610:
        /*0d24*/ 	.word	index@(_ZN2at6native29vectorized_elementwise_kernelILi8ENS0_13BinaryFunctorIbbbZNS0_19minimum_kernel_cudaERNS_18TensorIteratorBaseEEUlbbE_EESt5arrayIPcLm3EEEEviT0_T1_)
        /*0d28*/ 	.word	0x00000020


	//----- nvinfo : EIATTR_FRAME_SIZE
	.align		4
.L_611:
        /*0d2c*/ 	.byte	0x04, 0x11
        /*0d2e*/ 	.short	(.L_613 - .L_612)
	.align		4
.L_612:
        /*0d30*/ 	.word	index@(_ZN2at6native29vectorized_elementwise_kernelILi8ENS0_13BinaryFunctorIbbbZNS0_19minimum_kernel_cudaERNS_18TensorIteratorBaseEEUlbbE_EESt5arrayIPcLm3EEEEviT0_T1_)
        /*0d34*/ 	.word	0x00000000


	//----- nvinfo : EIATTR_REGCOUNT
	.align		4
.L_613:
        /*0d38*/ 	.byte	0x04, 0x2f
        /*0d3a*/ 	.short	(.L_615 - .L_614)
	.align		4
.L_614:
        /*0d3c*/ 	.word	index@(_ZN2at6native29vectorized_elementwise_kernelILi4ENS0_13BinaryFunctorIbbbZNS0_19minimum_kernel_cudaERNS_18TensorIteratorBaseEEUlbbE_EESt5arrayIPcLm3EEEEviT0_T1_)
        /*0d40*/ 	.word	0x00000020


	//----- nvinfo : EIATTR_FRAME_SIZE
	.align		4
.L_615:
        /*0d44*/ 	.byte	0x04, 0x11
        /*0d46*/ 	.short	(.L_617 - .L_616)
	.align		4
.L_616:
        /*0d48*/ 	.word	index@(_ZN2at6native29vectorized_elementwise_kernelILi4ENS0_13BinaryFunctorIbbbZNS0_19minimum_kernel_cudaERNS_18TensorIteratorBaseEEUlbbE_EESt5arrayIPcLm3EEEEviT0_T1_)
        /*0d4c*/ 	.word	0x00000000


	//----- nvinfo : EIATTR_REGCOUNT
	.align		4
.L_617:
        /*0d50*/ 	.byte	0x04, 0x2f
        /*0d52*/ 	.short	(.L_619 - .L_618)
	.align		4
.L_618:
        /*0d54*/ 	.word	index@(_ZN2at6native29vectorized_elementwise_kernelILi2ENS0_13BinaryFunctorIbbbZNS0_19minimum_kernel_cudaERNS_18TensorIteratorBaseEEUlbbE_EESt5arrayIPcLm3EEEEviT0_T1_)
        /*0d58*/ 	.word	0x00000020


	//----- nvinfo : EIATTR_FRAME_SIZE
	.align		4
.L_619:
        /*0d5c*/ 	.byte	0x04, 0x11
        /*0d5e*/ 	.short	(.L_621 - .L_620)
	.align		4
.L_620:
        /*0d60*/ 	.word	index@(_ZN2at6native29vectorized_elementwise_kernelILi2ENS0_13BinaryFunctorIbbbZNS0_19minimum_kernel_cudaERNS_18TensorIteratorBaseEEUlbbE_EESt5arrayIPcLm3EEEEviT0_T1_)
        /*0d64*/ 	.word	0x00000000


	//----- nvinfo : EIATTR_REGCOUNT
	.align		4
.L_621:
        /*0d68*/ 	.byte	0x04, 0x2f
        /*0d6a*/ 	.short	(.L_623 - .L_622)
	.align		4
.L_622:
        /*0d6c*/ 	.word	index@(_ZN2at6native27unrolled_elementwise_kernelINS0_13BinaryFunctorIbbbZNS0_19minimum_kernel_cudaERNS_18TensorIteratorBaseEEUlbbE_EESt5arrayIPcLm3EELi4E23TrivialOffsetCalculatorILi2EjESA_ILi1EjENS0_6memory15LoadWithoutCastENSD_16StoreWithoutCastEEEviT_T0_T2_T3_T4_T5_)
        /*0d70*/ 	.word	0x0000001a


	//----- nvinfo : EIATTR_FRAME_SIZE
	.align		4
.L_623:
        /*0d74*/ 	.byte	0x04, 0x11
        /*0d76*/ 	.short	(.L_625 - .L_624)
	.align		4
.L_624:
        /*0d78*/ 	.word	index@(_ZN2at6native27unrolled_elementwise_kernelINS0_13BinaryFunctorIbbbZNS0_19minimum_kernel_cudaERNS_18TensorIteratorBaseEEUlbbE_EESt5arrayIPcLm3EELi4E23TrivialOffsetCalculatorILi2EjESA_ILi1EjENS0_6memory15LoadWithoutCastENSD_16StoreWithoutCastEEEviT_T0_T2_T3_T4_T5_)
        /*0d7c*/ 	.word	0x00000000


	//----- nvinfo : EIATTR_REGCOUNT
	.align		4
.L_625:
        /*0d80*/ 	.byte	0x04, 0x2f
        /*0d82*/ 	.short	(.L_627 - .L_626)
	.align		4
.L_626:
        /*0d84*/ 	.word	index@(_ZN2at6native18elementwise_kernelILi128ELi4EZNS0_22gpu_kernel_impl_nocastINS0_13BinaryFunctorIbbbZNS0_19minimum_kernel_cudaERNS_18TensorIteratorBaseEEUlbbE_EEEEvS5_RKT_EUliE_EEviT1_)
        /*0d88*/ 	.word	0x00000012


	//----- nvinfo : EIATTR_FRAME_SIZE
	.align		4
.L_627:
        /*0d8c*/ 	.byte	0x04, 0x11
        /*0d8e*/ 	.short	(.L_629 - .L_628)
	.align		4
.L_628:
        /*0d90*/ 	.word	index@(_ZN2at6native18elementwise_kernelILi128ELi4EZNS0_22gpu_kernel_impl_nocastINS0_13BinaryFunctorIbbbZNS0_19minimum_kernel_cudaERNS_18TensorIteratorBaseEEUlbbE_EEEEvS5_RKT_EUliE_EEviT1_)
        /*0d94*/ 	.word	0x00000000


	//----- nvinfo : EIATTR_REGCOUNT
	.align		4
.L_629:
        /*0d98*/ 	.byte	0x04, 0x2f
        /*0d9a*/ 	.short	(.L_631 - .L_630)
	.align		4
.L_630:
        /*0d9c*/ 	.word	index@(_ZN2at6native27unrolled_elementwise_kernelINS0_13BinaryFunctorIbbbZNS0_19minimum_kernel_cudaERNS_18TensorIteratorBaseEEUlbbE_EESt5arrayIPcLm3EELi4E23TrivialOffsetCalculatorILi2EjESA_ILi1EjENS0_6memory12LoadWithCastILi2EEENSD_13StoreWithCastILi1EEEEEviT_T0_T2_T3_T4_T5_)
        /*0da0*/ 	.word	0x0000001e


	//----- nvinfo : EIATTR_FRAME_SIZE
	.align		4
.L_631:
        /*0da4*/ 	.byte	0x04, 0x11
        /*0da6*/ 	.short	(.L_633 - .L_632)
	.align		4
.L_632:
        /*0da8*/ 	.word	index@(_ZN2at6native27unrolled_elementwise_kernelINS0_13BinaryFunctorIbbbZNS0_19minimum_kernel_cudaERNS_18TensorIteratorBaseEEUlbbE_EESt5arrayIPcLm3EELi4E23TrivialOffsetCalculatorILi2EjESA_ILi1EjENS0_6memory12LoadWithCastILi2EEENSD_13StoreWithCastILi1EEEEEviT_T0_T2_T3_T4_T5_)
        /*0dac*/ 	.word	0x00000000


	//----- nvinfo : EIATTR_REGCOUNT
	.align		4
.L_633:
        /*0db0*/ 	.byte	0x04, 0x2f
        /*0db2*/ 	.short	(.L_635 - .L_634)
	.align		4
.L_634:
        /*0db4*/ 	.word	index@(_ZN2at6native18elementwise_kernelILi128ELi4EZNS0_15gpu_kernel_implINS0_13BinaryFunctorIbbbZNS0_19minimum_kernel_cudaERNS_18TensorIteratorBaseEEUlbbE_EEEEvS5_RKT_EUliE_EEviT1_)
        /*0db8*/ 	.word	0x0000001a


	//----- nvinfo : EIATTR_FRAME_SIZE
	.align		4
.L_635:
        /*0dbc*/ 	.byte	0x04, 0x11
        /*0dbe*/ 	.short	(.L_637 - .L_636)
	.align		4
.L_636:
        /*0dc0*/ 	.word	index@(_ZN2at6native18elementwise_kernelILi128ELi4EZNS0_15gpu_kernel_implINS0_13BinaryFunctorIbbbZNS0_19minimum_kernel_cudaERNS_18TensorIteratorBaseEEUlbbE_EEEEvS5_RKT_EUliE_EEviT1_)
        /*0dc4*/ 	.word	0x00000000


	//----- nvinfo : EIATTR_REGCOUNT
	.align		4
.L_637:
        /*0dc8*/ 	.byte	0x04, 0x2f
        /*0dca*/ 	.short	(.L_639 - .L_638)
	.align		4
.L_638:
        /*0dcc*/ 	.word	index@(_ZN2at6native29vectorized_elementwise_kernelILi8ENS0_13AUnaryFunctorIbbbZNS0_19minimum_kernel_cudaERNS_18TensorIteratorBaseEEUlbbE_EESt5arrayIPcLm2EEEEviT0_T1_)
        /*0dd0*/ 	.word	0x0000001a


	//----- nvinfo : EIATTR_FRAME_SIZE
	.align		4
.L_639:
        /*0dd4*/ 	.byte	0x04, 0x11
        /*0dd6*/ 	.short	(.L_641 - .L_640)
	.align		4
.L_640:
        /*0dd8*/ 	.word	index@(_ZN2at6native29vectorized_elementwise_kernelILi8ENS0_13AUnaryFunctorIbbbZNS0_19minimum_kernel_cudaERNS_18TensorIteratorBaseEEUlbbE_EESt5arrayIPcLm2EEEEviT0_T1_)
        /*0ddc*/ 	.word	0x00000000


	//----- nvinfo : EIATTR_REGCOUNT
	.align		4
.L_641:
        /*0de0*/ 	.byte	0x04, 0x2f
        /*0de2*/ 	.short	(.L_643 - .L_642)
	.align		4
.L_642:
        /*0de4*/ 	.word	index@(_ZN2at6native29vectorized_elementwise_kernelILi4ENS0_13AUnaryFunctorIbbbZNS0_19minimum_kernel_cudaERNS_18TensorIteratorBaseEEUlbbE_EESt5arrayIPcLm2EEEEviT0_T1_)
        /*0de8*/ 	.word	0x0000001a


	//----- nvinfo : EIATTR_FRAME_SIZE
	.align		4
.L_643:
        /*0dec*/ 	.byte	0x04, 0x11
        /*0dee*/ 	.short	(.L_645 - .L_644)
	.align		4
.L_644:
        /*0df0*/ 	.word	index@(_ZN2at6native29vectorized_elementwise_kernelILi4ENS0_13AUnaryFunctorIbbbZNS0_19minimum_kernel_cudaERNS_18TensorIteratorBaseEEUlbbE_EESt5arrayIPcLm2EEEEviT0_T1_)
        /*0df4*/ 	.word	0x00000000


	//----- nvinfo : EIATTR_REGCOUNT
	.align		4
.L_645:
        /*0df8*/ 	.byte	0x04, 0x2f
        /*0dfa*/ 	.short	(.L_647 - .L_646)
	.align		4
.L_646:
        /*0dfc*/ 	.word	index@(_ZN2at6native29vectorized_elementwise_kernelILi2ENS0_13AUnaryFunctorIbbbZNS0_19minimum_kernel_cudaERNS_18TensorIteratorBaseEEUlbbE_EESt5arrayIPcLm2EEEEviT0_T1_)
        /*0e00*/ 	.word	0x0000001a


	//----- nvinfo : EIATTR_FRAME_SIZE
	.align		4
.L_647:
        /*0e04*/ 	.byte	0x04, 0x11
        /*0e06*/ 	.short	(.L_649 - .L_648)
	.align		4
.L_648:
        /*0e08*/ 	.word	index@(_ZN2at6native29vectorized_elementwise_kernelILi2ENS0_13AUnaryFunctorIbbbZNS0_19minimum_kernel_cudaERNS_18TensorIteratorBaseEEUlbbE_EESt5arrayIPcLm2EEEEviT0_T1_)
        /*0e0c*/ 	.word	0x00000000


	//----- nvinfo : EIATTR_REGCOUNT
	.align		4
.L_649:
        /*0e10*/ 	.byte	0x04, 0x2f
        /*0e12*/ 	.short	(.L_651 - .L_650)
	.align		4
.L_650:
        /*0e14*/ 	.word	index@(_ZN2at6native27unrolled_elementwise_kernelINS0_13AUnaryFunctorIbbbZNS0_19minimum_kernel_cudaERNS_18TensorIteratorBaseEEUlbbE_EESt5arrayIPcLm2EELi4E23TrivialOffsetCalculatorILi1EjESB_NS0_6memory15LoadWithoutCastENSC_16StoreWithoutCastEEEviT_T0_T2_T3_T4_T5_)
        /*0e18*/ 	.word	0x00000014


	//----- nvinfo : EIATTR_FRAME_SIZE
	.align		4
.L_651:
        /*0e1c*/ 	.byte	0x04, 0x11
        /*0e1e*/ 	.short	(.L_653 - .L_652)
	.align		4
.L_652:
        /*0e20*/ 	.word	index@(_ZN2at6native27unrolled_elementwise_kernelINS0_13AUnaryFunctorIbbbZNS0_19minimum_kernel_cudaERNS_18TensorIteratorBaseEEUlbbE_EESt5arrayIPcLm2EELi4E23TrivialOffsetCalculatorILi1EjESB_NS0_6memory15LoadWithoutCastENSC_16StoreWithoutCastEEEviT_T0_T2_T3_T4_T5_)
        /*0e24*/ 	.word	0x00000000


	//----- nvinfo : EIATTR_REGCOUNT
	.align		4
.L_653:
        /*0e28*/ 	.byte	0x04, 0x2f
        /*0e2a*/ 	.short	(.L_655 - .L_654)
	.align		4
.L_654:
        /*0e2c*/ 	.word	index@(_ZN2at6native18elementwise_kernelILi128ELi4EZNS0_22gpu_kernel_impl_nocastINS0_13AUnaryFunctorIbbbZNS0_19minimum_kernel_cudaERNS_18TensorIteratorBaseEEUlbbE_EEEEvS5_RKT_EUliE_EEviT1_)
        /*0e30*/ 	.word	0x00000012


	//----- nvinfo : EIATTR_FRAME_SIZE
	.align		4
.L_655:
        /*0e34*/ 	.byte	0x04, 0x11
        /*0e36*/ 	.short	(.L_657 - .L_656)
	.align		4
.L_656:
        /*0e38*/ 	.word	index@(_ZN2at6native18elementwise_kernelILi128ELi4EZNS0_22gpu_kernel_impl_nocastINS0_13AUnaryFunctorIbbbZNS0_19minimum_kernel_cudaERNS_18TensorIteratorBaseEEUlbbE_EEEEvS5_RKT_EUliE_EEviT1_)
        /*0e3c*/ 	.word	0x00000000


	//----- nvinfo : EIATTR_REGCOUNT
	.align		4
.L_657:
        /*0e40*/ 	.byte	0x04, 0x2f
        /*0e42*/ 	.short	(.L_659 - .L_658)
	.align		4
.L_658:
        /*0e44*/ 	.word	index@(_ZN2at6native27unrolled_elementwise_kernelINS0_13AUnaryFunctorIbbbZNS0_19minimum_kernel_cudaERNS_18TensorIteratorBaseEEUlbbE_EESt5arrayIPcLm2EELi4E23TrivialOffsetCalculatorILi1EjESB_NS0_6memory12LoadWithCastILi1EEENSC_13StoreWithCastILi1EEEEEviT_T0_T2_T3_T4_T5_)
        /*0e48*/ 	.word	0x0000001e


	//----- nvinfo : EIATTR_FRAME_SIZE
	.align		4
.L_659:
        /*0e4c*/ 	.byte	0x04, 0x11
        /*0e4e*/ 	.short	(.L_661 - .L_660)
	.align		4
.L_660:
        /*0e50*/ 	.word	index@(_ZN2at6native27unrolled_elementwise_kernelINS0_13AUnaryFunctorIbbbZNS0_19minimum_kernel_cudaERNS_18TensorIteratorBaseEEUlbbE_EESt5arrayIPcLm2EELi4E23TrivialOffsetCalculatorILi1EjESB_NS0_6memory12LoadWithCastILi1EEENSC_13StoreWithCastILi1EEEEEviT_T0_T2_T3_T4_T5_)
        /*0e54*/ 	.word	0x00000000


	//----- nvinfo : EIATTR_REGCOUNT
	.align		4
.L_661:
        /*0e58*/ 	.byte	0x04, 0x2f
        /*0e5a*/ 	.short	(.L_663 - .L_662)
	.align		4
.L_662:
        /*0e5c*/ 	.word	index@(_ZN2at6native18elementwise_kernelILi128ELi4EZNS0_15gpu_kernel_implINS0_13AUnaryFunctorIbbbZNS0_19minimum_kernel_cudaERNS_18TensorIteratorBaseEEUlbbE_EEEEvS5_RKT_EUliE_EEviT1_)
        /*0e60*/ 	.word	0x0000001a


	//----- nvinfo : EIATTR_FRAME_SIZE
	.align		4
.L_663:
        /*0e64*/ 	.byte	0x04, 0x11
        /*0e66*/ 	.short	(.L_665 - .L_664)
	.align		4
.L_664:
        /*0e68*/ 	.word	index@(_ZN2at6native18elementwise_kernelILi128ELi4EZNS0_15gpu_kernel_implINS0_13AUnaryFunctorIbbbZNS0_19minimum_kernel_cudaERNS_18TensorIteratorBaseEEUlbbE_EEEEvS5_RKT_EUliE_EEviT1_)
        /*0e6c*/ 	.word	0x00000000


	//----- nvinfo : EIATTR_REGCOUNT
	.align		4
.L_665:
        /*0e70*/ 	.byte	0x04, 0x2f
        /*0e72*/ 	.short	(.L_667 - .L_666)
	.align		4
.L_666:
        /*0e74*/ 	.word	index@(_ZN2at6native29vectorized_elementwise_kernelILi8ENS0_13BinaryFunctorIhhhZZZNS0_19minimum_kernel_cudaERNS_18TensorIteratorBaseEENKUlvE_clEvENKUlvE_clEvEUlhhE_EESt5arrayIPcLm3EEEEviT0_T1_)
        /*0e78*/ 	.word	0x00000020


	//----- nvinfo : EIATTR_FRAME_SIZE
	.align		4
.L_667:
        /*0e7c*/ 	.byte	0x04, 0x11
        /*0e7e*/ 	.short	(.L_669 - .L_668)
	.align		4
.L_668:
        /*0e80*/ 	.word	index@(_ZN2at6native29vectorized_elementwise_kernelILi8ENS0_13BinaryFunctorIhhhZZZNS0_19minimum_kernel_cudaERNS_18TensorIteratorBaseEENKUlvE_clEvENKUlvE_clEvEUlhhE_EESt5arrayIPcLm3EEEEviT0_T1_)
        /*0e84*/ 	.word	0x00000000


	//----- nvinfo : EIATTR_REGCOUNT
	.align		4
.L_669:
        /*0e88*/ 	.byte	0x04, 0x2f
        /*0e8a*/ 	.short	(.L_671 - .L_670)
	.align		4
.L_670:
        /*0e8c*/ 	.word	index@(_ZN2at6native29vectorized_elementwise_kernelILi4ENS0_13BinaryFunctorIhhhZZZNS0_19minimum_kernel_cudaERNS_18TensorIteratorBaseEENKUlvE_clEvENKUlvE_clEvEUlhhE_EESt5arrayIPcLm3EEEEviT0_T1_)
        /*0e90*/ 	.word	0x00000020


	//----- nvinfo : EIATTR_FRAME_SIZE
	.align		4
.L_671:
        /*0e94*/ 	.byte	0x04, 0x11
        /*0e96*/ 	.short	(.L_673 - .L_672)
	.align		4
.L_672:
        /*0e98*/ 	.word	index@(_ZN2at6native29vectorized_elementwise_kernelILi4ENS0_13BinaryFunctorIhhhZZZNS0_19minimum_kernel_cudaERNS_18TensorIteratorBaseEENKUlvE_clEvENKUlvE_clEvEUlhhE_EESt5arrayIPcLm3EEEEviT0_T1_)
        /*0e9c*/ 	.word	0x00000000


	//----- nvinfo : EIATTR_REGCOUNT
	.align		4
.L_673:
        /*0ea0*/ 	.byte	0x04, 0x2f
        /*0ea2*/ 	.short	(.L_675 - .L_674)
	.align		4
.L_674:
        /*0ea4*/ 	.word	index@(_ZN2at6native29vectorized_elementwise_kernelILi2ENS0_13BinaryFunctorIhhhZZZNS0_19minimum_kernel_cudaERNS_18TensorIteratorBaseEENKUlvE_clEvENKUlvE_clEvEUlhhE_EESt5arrayIPcLm3EEEEviT0_T1_)
        /*0ea8*/ 	.word	0x00000020


	//----- nvinfo : EIATTR_FRAME_SIZE
	.align		4
.L_675:
        /*0eac*/ 	.byte	0x04, 0x11
        /*0eae*/ 	.short	(.L_677 - .L_676)
	.align		4
.L_676:
        /*0eb0*/ 	.word	index@(_ZN2at6native29vectorized_elementwise_kernelILi2ENS0_13BinaryFunctorIhhhZZZNS0_19minimum_kernel_cudaERNS_18TensorIteratorBaseEENKUlvE_clEvENKUlvE_clEvEUlhhE_EESt5arrayIPcLm3EEEEviT0_T1_)
        /*0eb4*/ 	.word	0x00000000


	//----- nvinfo : EIATTR_REGCOUNT
	.align		4
.L_677:
        /*0eb8*/ 	.byte	0x04, 0x2f
        /*0eba*/ 	.short	(.L_679 - .L_678)
	.align		4
.L_678:
        /*0ebc*/ 	.word	index@(_ZN2at6native27unrolled_elementwise_kernelINS0_13BinaryFunctorIhhhZZZNS0_19minimum_kernel_cudaERNS_18TensorIteratorBaseEENKUlvE_clEvENKUlvE_clEvEUlhhE_EESt5arrayIPcLm3EELi4E23TrivialOffsetCalculatorILi2EjESC_ILi1EjENS0_6memory15LoadWithoutCastENSF_16StoreWithoutCastEEEviT_T0_T2_T3_T4_T5_)
        /*0ec0*/ 	.word	0x0000001a


	//----- nvinfo : EIATTR_FRAME_SIZE
	.align		4
.L_679:
        /*0ec4*/ 	.byte	0x04, 0x11
        /*0ec6*/ 	.short	(.L_681 - .L_680)
	.align		4
.L_680:
        /*0ec8*/ 	.word	index@(_ZN2at6native27unrolled_elementwise_kernelINS0_13BinaryFunctorIhhhZZZNS0_19minimum_kernel_cudaERNS_18TensorIteratorBaseEENKUlvE_clEvENKUlvE_clEvEUlhhE_EESt5arrayIPcLm3EELi4E23TrivialOffsetCalculatorILi2EjESC_ILi1EjENS0_6memory15LoadWithoutCastENSF_16StoreWithoutCastEEEviT_T0_T2_T3_T4_T5_)
        /*0ecc*/ 	.word	0x00000000


	//----- nvinfo : EIATTR_REGCOUNT
	.align		4
.L_681:
        /*0ed0*/ 	.byte	0x04, 0x2f
        /*0ed2*/ 	.short	(.L_683 - .L_682)
	.align		4
.L_682:
        /*0ed4*/ 	.word	index@(_ZN2at6native18elementwise_kernelILi128ELi4EZNS0_22gpu_kernel_impl_nocastINS0_13BinaryFunctorIhhhZZZNS0_19minimum_kernel_cudaERNS_18TensorIteratorBaseEENKUlvE_clEvENKUlvE_clEvEUlhhE_EEEEvS5_RKT_EUliE_EEviT1_)
        /*0ed8*/ 	.word	0x00000012


	//----- nvinfo : EIATTR_FRAME_SIZE
	.align		4
.L_683:
        /*0edc*/ 	.byte	0x04, 0x11
        /*0ede*/ 	.short	(.L_685 - .L_684)
	.align		4
.L_684:
        /*0ee0*/ 	.word	index@(_ZN2at6native18elementwise_kernelILi128ELi4EZNS0_22gpu_kernel_impl_nocastINS0_13BinaryFunctorIhhhZZZNS0_19minimum_kernel_cudaERNS_18TensorIteratorBaseEENKUlvE_clEvENKUlvE_clEvEUlhhE_EEEEvS5_RKT_EUliE_EEviT1_)
        /*0ee4*/ 	.word	0x00000000


	//----- nvinfo : EIATTR_REGCOUNT
	.align		4
.L_685:
        /*0ee8*/ 	.byte	0x04, 0x2f
        /*0eea*/ 	.short	(.L_687 - .L_686)
	.align		4
.L_686:
        /*0eec*/ 	.word	index@(_ZN2at6native27unrolled_elementwise_kernelINS0_13BinaryFunctorIhhhZZZNS0_19minimum_kernel_cudaERNS_18TensorIteratorBaseEENKUlvE_clEvENKUlvE_clEvEUlhhE_EESt5arrayIPcLm3EELi4E23TrivialOffsetCalculatorILi2EjESC_ILi1EjENS0_6memory12LoadWithCastILi2EEENSF_13StoreWithCastILi1EEEEEviT_T0_T2_T3_T4_T5_)
        /*0ef0*/ 	.word	0x0000001f


	//----- nvinfo : EIATTR_FRAME_SIZE
	.align		4
.L_687:
        /*0ef4*/ 	.byte	0x04, 0x11
        /*0ef6*/ 	.short	(.L_689 - .L_688)
	.align		4
.L_688:
        /*0ef8*/ 	.word	index@(_ZN2at6native27unrolled_elementwise_kernelINS0_13BinaryFunctorIhhhZZZNS0_19minimum_kernel_cudaERNS_18TensorIteratorBaseEENKUlvE_clEvENKUlvE_clEvEUlhhE_EESt5arrayIPcLm3EELi4E23TrivialOffsetCalculatorILi2EjESC_ILi1EjENS0_6memory12LoadWithCastILi2EEENSF_13StoreWithCastILi1EEEEEviT_T0_T2_T3_T4_T5_)
        /*0efc*/ 	.word	0x00000000


	//----- nvinfo : EIATTR_REGCOUNT
	.align		4
.L_689:
        /*0f00*/ 	.byte	0x04, 0x2f
        /*0f02*/ 	.short	(.L_691 - .L_690)
	.align		4
.L_690:
        /*0f04*/ 	.word	index@(_ZN2at6native18elementwise_kernelILi128ELi4EZNS0_15gpu_kernel_implINS0_13BinaryFunctorIhhhZZZNS0_19minimum_kernel_cudaERNS_18TensorIteratorBaseEENKUlvE_clEvENKUlvE_clEvEUlhhE_EEEEvS5_RKT_EUliE_EEviT1_)
        /*0f08*/ 	.word	0x0000001a


	//----- nvinfo : EIATTR_FRAME_SIZE
	.align		4
.L_691:
        /*0f0c*/ 	.byte	0x04, 0x11
        /*0f0e*/ 	.short	(.L_693 - .L_692)
	.align		4
.L_692:
        /*0f10*/ 	.word	index@(_ZN2at6native18elementwise_kernelILi128ELi4EZNS0_15gpu_kernel_implINS0_13BinaryFunctorIhhhZZZNS0_19minimum_kernel_cudaERNS_18TensorIteratorBaseEENKUlvE_clEvENKUlvE_clEvEUlhhE_EEEEvS5_RKT_EUliE_EEviT1_)
        /*0f14*/ 	.word	0x00000000


	//----- nvinfo : EIATTR_REGCOUNT
	.align		4
.L_693:
        /*0f18*/ 	.byte	0x04, 0x2f
        /*0f1a*/ 	.short	(.L_695 - .L_694)
	.align		4
.L_694:
        /*0f1c*/ 	.word	index@(_ZN2at6native29vectorized_elementwise_kernelILi8ENS0_13AUnaryFunctorIhhhZZZNS0_19minimum_kernel_cudaERNS_18TensorIteratorBaseEENKUlvE_clEvENKUlvE_clEvEUlhhE_EESt5arrayIPcLm2EEEEviT0_T1_)
        /*0f20*/ 	.word	0x0000001e


	//----- nvinfo : EIATTR_FRAME_SIZE
	.align		4
.L_695:
        /*0f24*/ 	.byte	0x04, 0x11
        /*0f26*/ 	.short	(.L_697 - .L_696)
	.align		4
.L_696:
        /*0f28*/ 	.word	index@(_ZN2at6native29vectorized_elementwise_kernelILi8ENS0_13AUnaryFunctorIhhhZZZNS0_19minimum_kernel_cudaERNS_18TensorIteratorBaseEENKUlvE_clEvENKUlvE_clEvEUlhhE_EESt5arrayIPcLm2EEEEviT0_T1_)
        /*0f2c*/ 	.word	0x00000000


	//----- nvinfo : EIATTR_REGCOUNT
	.align		4
.L_697:
        /*0f30*/ 	.byte	0x04, 0x2f
        /*0f32*/ 	.short	(.L_699 - .L_698)
	.align		4
.L_698:
        /*0f34*/ 	.word	index@(_ZN2at6native29vectorized_elementwise_kernelILi4ENS0_13AUnaryFunctorIhhhZZZNS0_19minimum_kernel_cudaERNS_18TensorIteratorBaseEENKUlvE_clEvENKUlvE_clEvEUlhhE_EESt5arrayIPcLm2EEEEviT0_T1_)
        /*0f38*/ 	.word	0x0000001e


	//----- nvinfo : EIATTR_FRAME_SIZE
	.align		4
.L_699:
        /*0f3c*/ 	.byte	0x04, 0x11
        /*0f3e*/ 	.short	(.L_701 - .L_700)
	.align		4
.L_700:
        /*0f40*/ 	.word	index@(_ZN2at6native29vectorized_elementwise_kernelILi4ENS0_13AUnaryFunctorIhhhZZZNS0_19minimum_kernel_cudaERNS_18TensorIteratorBaseEENKUlvE_clEvENKUlvE_clEvEUlhhE_EESt5arrayIPcLm2EEEEviT0_T1_)
        /*0f44*/ 	.word	0x00000000


	//----- nvinfo : EIATTR_REGCOUNT
	.align		4
.L_701:
        /*0f48*/ 	.byte	0x04, 0x2f
        /*0f4a*/ 	.short	(.L_703 - .L_702)
	.align		4
.L_702:
        /*0f4c*/ 	.word	index@(_ZN2at6native29vectorized_elementwise_kernelILi2ENS0_13AUnaryFunctorIhhhZZZNS0_19minimum_kernel_cudaERNS_18TensorIteratorBaseEENKUlvE_clEvENKUlvE_clEvEUlhhE_EESt5arrayIPcLm2EEEEviT0_T1_)
        /*0f50*/ 	.word	0x0000001e


	//----- nvinfo : EIATTR_FRAME_SIZE
	.align		4
.L_703:
        /*0f54*/ 	.byte	0x04, 0x11
        /*0f56*/ 	.short	(.L_705 - .L_704)
	.align		4
.L_704:
        /*0f58*/ 	.word	index@(_ZN2at6native29vectorized_elementwise_kernelILi2ENS0_13AUnaryFunctorIhhhZZZNS0_19minimum_kernel_cudaERNS_18TensorIteratorBaseEENKUlvE_clEvENKUlvE_clEvEUlhhE_EESt5arrayIPcLm2EEEEviT0_T1_)
        /*0f5c*/ 	.word	0x00000000


	//----- nvinfo : EIATTR_REGCOUNT
	.align		4
.L_705:
        /*0f60*/ 	.byte	0x04, 0x2f
        /*0f62*/ 	.short	(.L_707 - .L_706)
	.align		4
.L_706:
        /*0f64*/ 	.word	index@(_ZN2at6native27unrolled_elementwise_kernelINS0_13AUnaryFunctorIhhhZZZNS0_19minimum_kernel_cudaERNS_18TensorIteratorBaseEENKUlvE_clEvENKUlvE_clEvEUlhhE_EESt5arrayIPcLm2EELi4E23TrivialOffsetCalculatorILi1EjESD_NS0_6memory15LoadWithoutCastENSE_16StoreWithoutCastEEEviT_T0_T2_T3_T4_T5_)
        /*0f68*/ 	.word	0x00000016


	//----- nvinfo : EIATTR_FRAME_SIZE
	.align		4
.L_707:
        /*0f6c*/ 	.byte	0x04, 0x11
        /*0f6e*/ 	.short	(.L_709 - .L_708)
	.align		4
.L_708:
        /*0f70*/ 	.word	index@(_ZN2at6native27unrolled_elementwise_kernelINS0_13AUnaryFunctorIhhhZZZNS0_19minimum_kernel_cudaERNS_18TensorIteratorBaseEENKUlvE_clEvENKUlvE_clEvEUlhhE_EESt5arrayIPcLm2EELi4E23TrivialOffsetCalculatorILi1EjESD_NS0_6memory15LoadWithoutCastENSE_16StoreWithoutCastEEEviT_T0_T2_T3_T4_T5_)
        /*0f74*/ 	.word	0x00000000


	//----- nvinfo : EIATTR_REGCOUNT
	.align		4
.L_709:
        /*0f78*/ 	.byte	0x04, 0x2f
        /*0f7a*/ 	.short	(.L_711 - .L_710)
	.align		4
.L_710:
        /*0f7c*/ 	.word	index@(_ZN2at6native18elementwise_kernelILi128ELi4EZNS0_22gpu_kernel_impl_nocastINS0_13AUnaryFunctorIhhhZZZNS0_19minimum_kernel_cudaERNS_18TensorIteratorBaseEENKUlvE_clEvENKUlvE_clEvEUlhhE_EEEEvS5_RKT_EUliE_EEviT1_)
        /*0f80*/ 	.word	0x00000012


	//----- nvinfo : EIATTR_FRAME_SIZE
	.align		4
.L_711:
        /*0f84*/ 	.byte	0x04, 0x11
        /*0f86*/ 	.short	(.L_713 - .L_712)
	.align		4
.L_712:
        /*0f88*/ 	.word	index@(_ZN2at6native18elementwise_kernelILi128ELi4EZNS0_22gpu_kernel_impl_nocastINS0_13AUnaryFunctorIhhhZZZNS0_19minimum_kernel_cudaERNS_18TensorIteratorBaseEENKUlvE_clEvENKUlvE_clEvEUlhhE_EEEEvS5_RKT_EUliE_EEviT1_)
        /*0f8c*/ 	.word	0x00000000


	//----- nvinfo : EIATTR_REGCOUNT
	.align		4
.L_713:
        /*0f90*/ 	.byte	0x04, 0x2f
        /*0f92*/ 	.short	(.L_715 - .L_714)
	.align		4
.L_714:
        /*0f94*/ 	.word	index@(_ZN2at6native27unrolled_elementwise_kernelINS0_13AUnaryFunctorIhhhZZZNS0_19minimum_kernel_cudaERNS_18TensorIteratorBaseEENKUlvE_clEvENKUlvE_clEvEUlhhE_EESt5arrayIPcLm2EELi4E23TrivialOffsetCalculatorILi1EjESD_NS0_6memory12LoadWithCastILi1EEENSE_13StoreWithCastILi1EEEEEviT_T0_T2_T3_T4_T5_)
        /*0f98*/ 	.word	0x0000001d


	//----- nvinfo : EIATTR_FRAME_SIZE
	.align		4
.L_715:
        /*0f9c*/ 	.byte	0x04, 0x11
        /*0f9e*/ 	.short	(.L_717 - .L_716)
	.align		4
.L_716:
        /*0fa0*/ 	.word	index@(_ZN2at6native27unrolled_elementwise_kernelINS0_13AUnaryFunctorIhhhZZZNS0_19minimum_kernel_cudaERNS_18TensorIteratorBaseEENKUlvE_clEvENKUlvE_clEvEUlhhE_EESt5arrayIPcLm2EELi4E23TrivialOffsetCalculatorILi1EjESD_NS0_6memory12LoadWithCastILi1EEENSE_13StoreWithCastILi1EEEEEviT_T0_T2_T3_T4_T5_)
        /*0fa4*/ 	.word	0x00000000


	//----- nvinfo : EIATTR_REGCOUNT
	.align		4
.L_717:
        /*0fa8*/ 	.byte	0x04, 0x2f
        /*0faa*/ 	.short	(.L_719 - .L_718)
	.align		4
.L_718:
        /*0fac*/ 	.word	index@(_ZN2at6native18elementwise_kernelILi128ELi4EZNS0_15gpu_kernel_implINS0_13AUnaryFunctorIhhhZZZNS0_19minimum_kernel_cudaERNS_18TensorIteratorBaseEENKUlvE_clEvENKUlvE_clEvEUlhhE_EEEEvS5_RKT_EUliE_EEviT1_)
        /*0fb0*/ 	.word	0x0000001a


	//----- nvinfo : EIATTR_FRAME_SIZE
	.align		4
.L_719:
        /*0fb4*/ 	.byte	0x04, 0x11
        /*0fb6*/ 	.short	(.L_721 - .L_720)
	.align		4
.L_720:
        /*0fb8*/ 	.word	index@(_ZN2at6native18elementwise_kernelILi128ELi4EZNS0_15gpu_kernel_implINS0_13AUnaryFunctorIhhhZZZNS0_19minimum_kernel_cudaERNS_18TensorIteratorBaseEENKUlvE_clEvENKUlvE_clEvEUlhhE_EEEEvS5_RKT_EUliE_EEviT1_)
        /*0fbc*/ 	.word	0x00000000


	//----- nvinfo : EIATTR_REGCOUNT
	.align		4
.L_721:
        /*0fc0*/ 	.byte	0x04, 0x2f
        /*0fc2*/ 	.short	(.L_723 - .L_722)
	.align		4
.L_722:
        /*0fc4*/ 	.word	index@(_ZN2at6native29vectorized_elementwise_kernelILi8ENS0_13BinaryFunctorIaaaZZZNS0_19minimum_kernel_cudaERNS_18TensorIteratorBaseEENKUlvE_clEvENKUlvE0_clEvEUlaaE_EESt5arrayIPcLm3EEEEviT0_T1_)
        /*0fc8*/ 	.word	0x00000020


	//----- nvinfo : EIATTR_FRAME_SIZE
	.align		4
.L_723:
        /*0fcc*/ 	.byte	0x04, 0x11
        /*0fce*/ 	.short	(.L_725 - .L_724)
	.align		4
.L_724:
        /*0fd0*/ 	.word	index@(_ZN2at6native29vectorized_elementwise_kernelILi8ENS0_13BinaryFunctorIaaaZZZNS0_19minimum_kernel_cudaERNS_18TensorIteratorBaseEENKUlvE_clEvENKUlvE0_clEvEUlaaE_EESt5arrayIPcLm3EEEEviT0_T1_)
        /*0fd4*/ 	.word	0x00000000


	//----- nvinfo : EIATTR_REGCOUNT
	.align		4
.L_725:
        /*0fd8*/ 	.byte	0x04, 0x2f
        /*0fda*/ 	.short	(.L_727 - .L_726)
	.align		4
.L_726:
        /*0fdc*/ 	.word	index@(_ZN2at6native29vectorized_elementwise_kernelILi4ENS0_13BinaryFunctorIaaaZZZNS0_19minimum_kernel_cudaERNS_18TensorIteratorBaseEENKUlvE_clEvENKUlvE0_clEvEUlaaE_EESt5arrayIPcLm3EEEEviT0_T1_)
        /*0fe0*/ 	.word	0x00000020


	//----- nvinfo : EIATTR_FRAME_SIZE
	.align		4
.L_727:
        /*0fe4*/ 	.byte	0x04, 0x11
        /*0fe6*/ 	.short	(.L_729 - .L_728)
	.align		4
.L_728:
        /*0fe8*/ 	.word	index@(_ZN2at6native29vectorized_elementwise_kernelILi4ENS0_13BinaryFunctorIaaaZZZNS0_19minimum_kernel_cudaERNS_18TensorIteratorBaseEENKUlvE_clEvENKUlvE0_clEvEUlaaE_EESt5arrayIPcLm3EEEEviT0_T1_)
        /*0fec*/ 	.word	0x00000000


	//----- nvinfo : EIATTR_REGCOUNT
	.align		4
.L_729:
        /*0ff0*/ 	.byte	0x04, 0x2f
        /*0ff2*/ 	.short	(.L_731 - .L_730)
	.align		4
.L_730:
        /*0ff4*/ 	.word	index@(_ZN2at6native29vectorized_elementwise_kernelILi2ENS0_13BinaryFunctorIaaaZZZNS0_19minimum_kernel_cudaERNS_18TensorIteratorBaseEENKUlvE_clEvENKUlvE0_clEvEUlaaE_EESt5arrayIPcLm3EEEEviT0_T1_)
        /*0ff8*/ 	.word	0x00000020


	//----- nvinfo : EIATTR_FRAME_SIZE
	.align		4
.L_731:
        /*0ffc*/ 	.byte	0x04, 0x11
        /*0ffe*/ 	.short	(.L_733 - .L_732)
	.align		4
.L_732:
        /*1000*/ 	.word	index@(_ZN2at6native29vectorized_elementwise_kernelILi2ENS0_13BinaryFunctorIaaaZZZNS0_19minimum_kernel_cudaERNS_18TensorIteratorBaseEENKUlvE_clEvENKUlvE0_clEvEUlaaE_EESt5arrayIPcLm3EEEEviT0_T1_)
        /*1004*/ 	.word	0x00000000


	//----- nvinfo : EIATTR_REGCOUNT
	.align		4
.L_733:
        /*1008*/ 	.byte	0x04, 0x2f
        /*100a*/ 	.short	(.L_735 - .L_734)
	.align		4
.L_734:
        /*100c*/ 	.word	index@(_ZN2at6native27unrolled_elementwise_kernelINS0_13BinaryFunctorIaaaZZZNS0_19minimum_kernel_cudaERNS_18TensorIteratorBaseEENKUlvE_clEvENKUlvE0_clEvEUlaaE_EESt5arrayIPcLm3EELi4E23TrivialOffsetCalculatorILi2EjESC_ILi1EjENS0_6memory15LoadWithoutCastENSF_16StoreWithoutCastEEEviT_T0_T2_T3_T4_T5_)
        /*1010*/ 	.word	0x0000001a


	//----- nvinfo : EIATTR_FRAME_SIZE
	.align		4
.L_735:
        /*1014*/ 	.byte	0x04, 0x11
        /*1016*/ 	.short	(.L_737 - .L_736)
	.align		4
.L_736:
        /*1018*/ 	.word	index@(_ZN2at6native27unrolled_elementwise_kernelINS0_13BinaryFunctorIaaaZZZNS0_19minimum_kernel_cudaERNS_18TensorIteratorBaseEENKUlvE_clEvENKUlvE0_clEvEUlaaE_EESt5arrayIPcLm3EELi4E23TrivialOffsetCalculatorILi2EjESC_ILi1EjENS0_6memory15LoadWithoutCastENSF_16StoreWithoutCastEEEviT_T0_T2_T3_T4_T5_)
        /*101c*/ 	.word	0x00000000


	//----- nvinfo : EIATTR_REGCOUNT
	.align		4
.L_737:
        /*1020*/ 	.byte	0x04, 0x2f
        /*1022*/ 	.short	(.L_739 - .L_738)
	.align		4
.L_738:
        /*1024*/ 	.word	index@(_ZN2at6native18elementwise_kernelILi128ELi4EZNS0_22gpu_kernel_impl_nocastINS0_13BinaryFunctorIaaaZZZNS0_19minimum_kernel_cudaERNS_18TensorIteratorBaseEENKUlvE_clEvENKUlvE0_clEvEUlaaE_EEEEvS5_RKT_EUliE_EEviT1_)
        /*1028*/ 	.word	0x00000012


	//----- nvinfo : EIATTR_FRAME_SIZE
	.align		4
.L_739:
        /*102c*/ 	.byte	0x04, 0x11
        /*102e*/ 	.short	(.L_741 - .L_740)
	.align		4
.L_740:
        /*1030*/ 	.word	index@(_ZN2at6native18elementwise_kernelILi128ELi4EZNS0_22gpu_kernel_impl_nocastINS0_13BinaryFunctorIaaaZZZNS0_19minimum_kernel_cudaERNS_18TensorIteratorBaseEENKUlvE_clEvENKUlvE0_clEvEUlaaE_EEEEvS5_RKT_EUliE_EEviT1_)
        /*1034*/ 	.word	0x00000000


	//----- nvinfo : EIATTR_REGCOUNT
	.align		4
.L_741:
        /*1038*/ 	.byte	0x04, 0x2f
        /*103a*/ 	.short	(.L_743 - .L_742)
	.align		4
.L_742:
        /*103c*/ 	.word	index@(_ZN2at6native27unrolled_elementwise_kernelINS0_13BinaryFunctorIaaaZZZNS0_19minimum_kernel_cudaERNS_18TensorIteratorBaseEENKUlvE_clEvENKUlvE0_clEvEUlaaE_EESt5arrayIPcLm3EELi4E23TrivialOffsetCalculatorILi2EjESC_ILi1EjENS0_6memory12LoadWithCastILi2EEENSF_13StoreWithCastILi1EEEEEviT_T0_T2_T3_T4_T5_)
        /*1040*/ 	.word	0x0000001f


	//----- nvinfo : EIATTR_FRAME_SIZE
	.align		4
.L_743:
        /*1044*/ 	.byte	0x04, 0x11
        /*1046*/ 	.short	(.L_745 - .L_744)
	.align		4
.L_744:
        /*1048*/ 	.word	index@(_ZN2at6native27unrolled_elementwise_kernelINS0_13BinaryFunctorIaaaZZZNS0_19minimum_kernel_cudaERNS_18TensorIteratorBaseEENKUlvE_clEvENKUlvE0_clEvEUlaaE_EESt5arrayIPcLm3EELi4E23TrivialOffsetCalculatorILi2EjESC_ILi1EjENS0_6memory12LoadWithCastILi2EEENSF_13StoreWithCastILi1EEEEEviT_T0_T2_T3_T4_T5_)
        /*104c*/ 	.word	0x00000000


	//----- nvinfo : EIATTR_REGCOUNT
	.align		4
.L_745:
        /*1050*/ 	.byte	0x04, 0x2f
        /*1052*/ 	.short	(.L_747 - .L_746)
	.align		4
.L_746:
        /*1054*/ 	.word	index@(_ZN2at6native18elementwise_kernelILi128ELi4EZNS0_15gpu_kernel_implINS0_13BinaryFunctorIaaaZZZNS0_19minimum_kernel_cudaERNS_18TensorIteratorBaseEENKUlvE_clEvENKUlvE0_clEvEUlaaE_EEEEvS5_RKT_EUliE_EEviT1_)
        /*1058*/ 	.word	0x0000001a


	//----- nvinfo : EIATTR_FRAME_SIZE
	.align		4
.L_747:
        /*105c*/ 	.byte	0x04, 0x11
        /*105e*/ 	.short	(.L_749 - .L_748)
	.align		4
.L_748:
        /*1060*/ 	.word	index@(_ZN2at6native18elementwise_kernelILi128ELi4EZNS0_15gpu_kernel_implINS0_13BinaryFunctorIaaaZZZNS0_19minimum_kernel_cudaERNS_18TensorIteratorBaseEENKUlvE_clEvENKUlvE0_clEvEUlaaE_EEEEvS5_RKT_EUliE_EEviT1_)
        /*1064*/ 	.word	0x00000000


	//----- nvinfo : EIATTR_REGCOUNT
	.align		4
.L_749:
        /*1068*/ 	.byte	0x04, 0x2f
        /*106a*/ 	.short	(.L_751 - .L_750)
	.align		4
.L_750:
        /*106c*/ 	.word	index@(_ZN2at6native29vectorized_elementwise_kernelILi8ENS0_13AUnaryFunctorIaaaZZZNS0_19minimum_kernel_cudaERNS_18TensorIteratorBaseEENKUlvE_clEvENKUlvE0_clEvEUlaaE_EESt5arrayIPcLm2EEEEviT0_T1_)
        /*1070*/ 	.word	0x0000001e


	//----- nvinfo : EIATTR_FRAME_SIZE
	.align		4
.L_751:
        /*1074*/ 	.byte	0x04, 0x11
        /*1076*/ 	.short	(.L_753 - .L_752)
	.align		4
.L_752:
        /*1078*/ 	.word	index@(_ZN2at6native29vectorized_elementwise_kernelILi8ENS0_13AUnaryFunctorIaaaZZZNS0_19minimum_kernel_cudaERNS_18TensorIteratorBaseEENKUlvE_clEvENKUlvE0_clEvEUlaaE_EESt5arrayIPcLm2EEEEviT0_T1_)
        /*107c*/ 	.word	0x00000000


	//----- nvinfo : EIATTR_REGCOUNT
	.align		4
.L_753:
        /*1080*/ 	.byte	0x04, 0x2f
        /*1082*/ 	.short	(.L_755 - .L_754)
	.align		4
.L_754:
        /*1084*/ 	.word	index@(_ZN2at6native29vectorized_elementwise_kernelILi4ENS0_13AUnaryFunctorIaaaZZZNS0_19minimum_kernel_cudaERNS_18TensorIteratorBaseEENKUlvE_clEvENKUlvE0_clEvEUlaaE_EESt5arrayIPcLm2EEEEviT0_T1_)
        /*1088*/ 	.word	0x0000001e


	//----- nvinfo : EIATTR_FRAME_SIZE
	.align		4
.L_755:
        /*108c*/ 	.byte	0x04, 0x11
        /*108e*/ 	.short	(.L_757 - .L_756)
	.align		4
.L_756:
        /*1090*/ 	.word	index@(_ZN2at6native29vectorized_elementwise_kernelILi4ENS0_13AUnaryFunctorIaaaZZZNS0_19minimum_kernel_cudaERNS_18TensorIteratorBaseEENKUlvE_clEvENKUlvE0_clEvEUlaaE_EESt5arrayIPcLm2EEEEviT0_T1_)
        /*1094*/ 	.word	0x00000000


	//----- nvinfo : EIATTR_REGCOUNT
	.align		4
.L_757:
        /*1098*/ 	.byte	0x04, 0x2f
        /*109a*/ 	.short	(.L_759 - .L_758)
	.align		4
.L_758:
        /*109c*/ 	.word	index@(_ZN2at6native29vectorized_elementwise_kernelILi2ENS0_13AUnaryFunctorIaaaZZZNS0_19minimum_kernel_cudaERNS_18TensorIteratorBaseEENKUlvE_clEvENKUlvE0_clEvEUlaaE_EESt5arrayIPcLm2EEEEviT0_T1_)
        /*10a0*/ 	.word	0x0000001e


	//----- nvinfo : EIATTR_FRAME_SIZE
	.align		4
.L_759:
        /*10a4*/ 	.byte	0x04, 0x11
        /*10a6*/ 	.short	(.L_761 - .L_760)
	.align		4
.L_760:
        /*10a8*/ 	.word	index@(_ZN2at6native29vectorized_elementwise_kernelILi2ENS0_13AUnaryFunctorIaaaZZZNS0_19minimum_kernel_cudaERNS_18TensorIteratorBaseEENKUlvE_clEvENKUlvE0_clEvEUlaaE_EESt5arrayIPcLm2EEEEviT0_T1_)
        /*10ac*/ 	.word	0x00000000


	//----- nvinfo : EIATTR_REGCOUNT
	.align		4
.L_761:
        /*10b0*/ 	.byte	0x04, 0x2f
        /*10b2*/ 	.short	(.L_763 - .L_762)
	.align		4
.L_762:
        /*10b4*/ 	.word	index@(_ZN2at6native27unrolled_elementwise_kernelINS0_13AUnaryFunctorIaaaZZZNS0_19minimum_kernel_cudaERNS_18TensorIteratorBaseEENKUlvE_clEvENKUlvE0_clEvEUlaaE_EESt5arrayIPcLm2EELi4E23TrivialOffsetCalculatorILi1EjESD_NS0_6memory15LoadWithoutCastENSE_16StoreWithoutCastEEEviT_T0_T2_T3_T4_T5_)
        /*10b8*/ 	.word	0x00000016


	//----- nvinfo : EIATTR_FRAME_SIZE
	.align		4
.L_763:
        /*10bc*/ 	.byte	0x04, 0x11
        /*10be*/ 	.short	(.L_765 - .L_764)
	.align		4
.L_764:
        /*10c0*/ 	.word	index@(_ZN2at6native27unrolled_elementwise_kernelINS0_13AUnaryFunctorIaaaZZZNS0_19minimum_kernel_cudaERNS_18TensorIteratorBaseEENKUlvE_clEvENKUlvE0_clEvEUlaaE_EESt5arrayIPcLm2EELi4E23TrivialOffsetCalculatorILi1EjESD_NS0_6memory15LoadWithoutCastENSE_16StoreWithoutCastEEEviT_T0_T2_T3_T4_T5_)
        /*10c4*/ 	.word	0x00000000


	//----- nvinfo : EIATTR_REGCOUNT
	.align		4
.L_765:
        /*10c8*/ 	.byte	0x04, 0x2f
        /*10ca*/ 	.short	(.L_767 - .L_766)
	.align		4
.L_766:
        /*10cc*/ 	.word	index@(_ZN2at6native18elementwise_kernelILi128ELi4EZNS0_22gpu_kernel_impl_nocastINS0_13AUnaryFunctorIaaaZZZNS0_19minimum_kernel_cudaERNS_18TensorIteratorBaseEENKUlvE_clEvENKUlvE0_clEvEUlaaE_EEEEvS5_RKT_EUliE_EEviT1_)
        /*10d0*/ 	.word	0x00000012


	//----- nvinfo : EIATTR_FRAME_SIZE
	.align		4
.L_767:
        /*10d4*/ 	.byte	0x04, 0x11
        /*10d6*/ 	.short	(.L_769 - .L_768)
	.align		4
.L_768:
        /*10d8*/ 	.word	index@(_ZN2at6native18elementwise_kernelILi128ELi4EZNS0_22gpu_kernel_impl_nocastINS0_13AUnaryFunctorIaaaZZZNS0_19minimum_kernel_cudaERNS_18TensorIteratorBaseEENKUlvE_clEvENKUlvE0_clEvEUlaaE_EEEEvS5_RKT_EUliE_EEviT1_)
        /*10dc*/ 	.word	0x00000000


	//----- nvinfo : EIATTR_REGCOUNT
	.align		4
.L_769:
        /*10e0*/ 	.byte	0x04, 0x2f
        /*10e2*/ 	.short	(.L_771 - .L_770)
	.align		4
.L_770:
        /*10e4*/ 	.word	index@(_ZN2at6native27unrolled_elementwise_kernelINS0_13AUnaryFunctorIaaaZZZNS0_19minimum_kernel_cudaERNS_18TensorIteratorBaseEENKUlvE_clEvENKUlvE0_clEvEUlaaE_EESt5arrayIPcLm2EELi4E23TrivialOffsetCalculatorILi1EjESD_NS0_6memory12LoadWithCastILi1EEENSE_13StoreWithCastILi1EEEEEviT_T0_T2_T3_T4_T5_)
        /*10e8*/ 	.word	0x0000001d


	//----- nvinfo : EIATTR_FRAME_SIZE
	.align		4
.L_771:
        /*10ec*/ 	.byte	0x04, 0x11
        /*10ee*/ 	.short	(.L_773 - .L_772)
	.align		4
.L_772:
        /*10f0*/ 	.word	index@(_ZN2at6native27unrolled_elementwise_kernelINS0_13AUnaryFunctorIaaaZZZNS0_19minimum_kernel_cudaERNS_18TensorIteratorBaseEENKUlvE_clEvENKUlvE0_clEvEUlaaE_EESt5arrayIPcLm2EELi4E23TrivialOffsetCalculatorILi1EjESD_NS0_6memory12LoadWithCastILi1EEENSE_13StoreWithCastILi1EEEEEviT_T0_T2_T3_T4_T5_)
        /*10f4*/ 	.word	0x00000000


	//----- nvinfo : EIATTR_REGCOUNT
	.align		4
.L_773:
        /*10f8*/ 	.byte	0x04, 0x2f
        /*10fa*/ 	.short	(.L_775 - .L_774)
	.align		4
.L_774:
        /*10fc*/ 	.word	index@(_ZN2at6native18elementwise_kernelILi128ELi4EZNS0_15gpu_kernel_implINS0_13AUnaryFunctorIaaaZZZNS0_19minimum_kernel_cudaERNS_18TensorIteratorBaseEENKUlvE_clEvENKUlvE0_clEvEUlaaE_EEEEvS5_RKT_EUliE_EEviT1_)
        /*1100*/ 	.word	0x0000001a


	//----- nvinfo : EIATTR_FRAME_SIZE
	.align		4
.L_775:
        /*1104*/ 	.byte	0x04, 0x11
        /*1106*/ 	.short	(.L_777 - .L_776)
	.align		4
.L_776:
        /*1108*/ 	.word	index@(_ZN2at6native18elementwise_kernelILi128ELi4EZNS0_15gpu_kernel_implINS0_13AUnaryFunctorIaaaZZZNS0_19minimum_kernel_cudaERNS_18TensorIteratorBaseEENKUlvE_clEvENKUlvE0_clEvEUlaaE_EEEEvS5_RKT_EUliE_EEviT1_)
        /*110c*/ 	.word	0x00000000


	//----- nvinfo : EIATTR_REGCOUNT
	.align		4
.L_777:
        /*1110*/ 	.byte	0x04, 0x2f
        /*1112*/ 	.short	(.L_779 - .L_778)
	.align		4
.L_778:
        /*1114*/ 	.word	index@(_ZN2at6native29vectorized_elementwise_kernelILi8ENS0_13BinaryFunctorIiiiZZZNS0_19minimum_kernel_cudaERNS_18TensorIteratorBaseEENKUlvE_clEvENKUlvE1_clEvEUliiE_EESt5arrayIPcLm3EEEEviT0_T1_)
        /*1118*/ 	.word	0x00000020


	//----- nvinfo : EIATTR_FRAME_SIZE
	.align		4
.L_779:
        /*111c*/ 	.byte	0x04, 0x11
        /*111e*/ 	.short	(.L_781 - .L_780)
	.align		4
.L_780:
        /*1120*/ 	.word	index@(_ZN2at6native29vectorized_elementwise_kernelILi8ENS0_13BinaryFunctorIiiiZZZNS0_19minimum_kernel_cudaERNS_18TensorIteratorBaseEENKUlvE_clEvENKUlvE1_clEvEUliiE_EESt5arrayIPcLm3EEEEviT0_T1_)
        /*1124*/ 	.word	0x00000000


	//----- nvinfo : EIATTR_REGCOUNT
	.align		4
.L_781:
        /*1128*/ 	.byte	0x04, 0x2f
        /*112a*/ 	.short	(.L_783 - .L_782)
	.align		4
.L_782:
        /*112c*/ 	.word	index@(_ZN2at6native29vectorized_elementwise_kernelILi4ENS0_13BinaryFunctorIiiiZZZNS0_19minimum_kernel_cudaERNS_18TensorIteratorBaseEENKUlvE_clEvENKUlvE1_clEvEUliiE_EESt5arrayIPcLm3EEEEviT0_T1_)
        /*1130*/ 	.word	0x00000020


	//----- nvinfo : EIATTR_FRAME_SIZE
	.align		4
.L_783:
        /*1134*/ 	.byte	0x04, 0x11
        /*1136*/ 	.short	(.L_785 - .L_784)
	.align		4
.L_784:
        /*1138*/ 	.word	index@(_ZN2at6native29vectorized_elementwise_kernelILi4ENS0_13BinaryFunctorIiiiZZZNS0_19minimum_kernel_cudaERNS_18TensorIteratorBaseEENKUlvE_clEvENKUlvE1_clEvEUliiE_EESt5arrayIPcLm3EEEEviT0_T1_)
        /*113c*/ 	.word	0x00000000


	//----- nvinfo : EIATTR_REGCOUNT
	.align		4
.L_785:
        /*1140*/ 	.byte	0x04, 0x2f
        /*1142*/ 	.short	(.L_787 - .L_786)
	.align		4
.L_786:
        /*1144*/ 	.word	index@(_ZN2at6native29vectorized_elementwise_kernelILi2ENS0_13BinaryFunctorIiiiZZZNS0_19minimum_kernel_cudaERNS_18TensorIteratorBaseEENKUlvE_clEvENKUlvE1_clEvEUliiE_EESt5arrayIPcLm3EEEEviT0_T1_)
        /*1148*/ 	.word	0x00000020


	//----- nvinfo : EIATTR_FRAME_SIZE
	.align		4
.L_787:
        /*114c*/ 	.byte	0x04, 0x11
        /*114e*/ 	.short	(.L_789 - .L_788)
	.align		4
.L_788:
        /*1150*/ 	.word	index@(_ZN2at6native29vectorized_elementwise_kernelILi2ENS0_13BinaryFunctorIiiiZZZNS0_19minimum_kernel_cudaERNS_18TensorIteratorBaseEENKUlvE_clEvENKUlvE1_clEvEUliiE_EESt5arrayIPcLm3EEEEviT0_T1_)
        /*1154*/ 	.word	0x00000000


	//----- nvinfo : EIATTR_REGCOUNT
	.align		4
.L_789:
        /*1158*/ 	.byte	0x04, 0x2f
        /*115a*/ 	.short	(.L_791 - .L_790)
	.align		4
.L_790:
        /*115c*/ 	.word	index@(_ZN2at6native27unrolled_elementwise_kernelINS0_13BinaryFunctorIiiiZZZNS0_19minimum_kernel_cudaERNS_18TensorIteratorBaseEENKUlvE_clEvENKUlvE1_clEvEUliiE_EESt5arrayIPcLm3EELi4E23TrivialOffsetCalculatorILi2EjESC_ILi1EjENS0_6memory15LoadWithoutCastENSF_16StoreWithoutCastEEEviT_T0_T2_T3_T4_T5_)
        /*1160*/ 	.word	0x0000001a


	//----- nvinfo : EIATTR_FRAME_SIZE
	.align		4
.L_791:
        /*1164*/ 	.byte	0x04, 0x11
        /*1166*/ 	.short	(.L_793 - .L_792)
	.align		4
.L_792:
        /*1168*/ 	.word	index@(_ZN2at6native27unrolled_elementwise_kernelINS0_13BinaryFunctorIiiiZZZNS0_19minimum_kernel_cudaERNS_18TensorIteratorBaseEENKUlvE_clEvENKUlvE1_clEvEUliiE_EESt5arrayIPcLm3EELi4E23TrivialOffsetCalculatorILi2EjESC_ILi1EjENS0_6memory15LoadWithoutCastENSF_16StoreWithoutCastEEEviT_T0_T2_T3_T4_T5_)
        /*116c*/ 	.word	0x00000000


	//----- nvinfo : EIATTR_REGCOUNT
	.align		4
.L_793:
        /*1170*/ 	.byte	0x04, 0x2f
        /*1172*/ 	.short	(.L_795 - .L_794)
	.align		4
.L_794:
        /*1174*/ 	.word	index@(_ZN2at6native18elementwise_kernelILi128ELi2EZNS0_22gpu_kernel_impl_nocastINS0_13BinaryFunctorIiiiZZZNS0_19minimum_kernel_cudaERNS_18TensorIteratorBaseEENKUlvE_clEvENKUlvE1_clEvEUliiE_EEEEvS5_RKT_EUliE_EEviT1_)
        /*1178*/ 	.word	0x00000012


	//----- nvinfo : EIATTR_FRAME_SIZE
	.align		4
.L_795:
        /*117c*/ 	.byte	0x04, 0x11
        /*117e*/ 	.short	(.L_797 - .L_796)
	.align		4
.L_796:
        /*1180*/ 	.word	index@(_ZN2at6native18elementwise_kernelILi128ELi2EZNS0_22gpu_kernel_impl_nocastINS0_13BinaryFunctorIiiiZZZNS0_19minimum_kernel_cudaERNS_18TensorIteratorBaseEENKUlvE_clEvENKUlvE1_clEvEUliiE_EEEEvS5_RKT_EUliE_EEviT1_)
        /*1184*/ 	.word	0x00000000


	//----- nvinfo : EIATTR_REGCOUNT
	.align		4
.L_797:
        /*1188*/ 	.byte	0x04, 0x2f
        /*118a*/ 	.short	(.L_799 - .L_798)
	.align		4
.L_798:
        /*118c*/ 	.word	index@(_ZN2at6native27unrolled_elementwise_kernelINS0_13BinaryFunctorIiiiZZZNS0_19minimum_kernel_cudaERNS_18TensorIteratorBaseEENKUlvE_clEvENKUlvE1_clEvEUliiE_EESt5arrayIPcLm3EELi4E23TrivialOffsetCalculatorILi2EjESC_ILi1EjENS0_6memory12LoadWithCastILi2EEENSF_13StoreWithCastILi1EEEEEviT_T0_T2_T3_T4_T5_)
        /*1190*/ 	.word	0x00000020


	//----- nvinfo : EIATTR_FRAME_SIZE
	.align		4
.L_799:
        /*1194*/ 	.byte	0x04, 0x11
        /*1196*/ 	.short	(.L_801 - .L_800)
	.align		4
.L_800:
        /*1198*/ 	.word	index@(_ZN2at6native27unrolled_elementwise_kernelINS0_13BinaryFunctorIiiiZZZNS0_19minimum_kernel_cudaERNS_18TensorIteratorBaseEENKUlvE_clEvENKUlvE1_clEvEUliiE_EESt5arrayIPcLm3EELi4E23TrivialOffsetCalculatorILi2EjESC_ILi1EjENS0_6memory12LoadWithCastILi2EEENSF_13StoreWithCastILi1EEEEEviT_T0_T2_T3_T4_T5_)
        /*119c*/ 	.word	0x00000000


	//----- nvinfo : EIATTR_REGCOUNT
	.align		4
.L_801:
        /*11a0*/ 	.byte	0x04, 0x2f
        /*11a2*/ 	.short	(.L_803 - .L_802)
	.align		4
.L_802:
        /*11a4*/ 	.word	index@(_ZN2at6native18elementwise_kernelILi128ELi4EZNS0_15gpu_kernel_implINS0_13BinaryFunctorIiiiZZZNS0_19minimum_kernel_cudaERNS_18TensorIteratorBaseEENKUlvE_clEvENKUlvE1_clEvEUliiE_EEEEvS5_RKT_EUliE_EEviT1_)
        /*11a8*/ 	.word	0x0000001a


	//----- nvinfo : EIATTR_FRAME_SIZE
	.align		4
.L_803:
        /*11ac*/ 	.byte	0x04, 0x11
        /*11ae*/ 	.short	(.L_805 - .L_804)
	.align		4
.L_804:
        /*11b0*/ 	.word	index@(_ZN2at6native18elementwise_kernelILi128ELi4EZNS0_15gpu_kernel_implINS0_13BinaryFunctorIiiiZZZNS0_19minimum_kernel_cudaERNS_18TensorIteratorBaseEENKUlvE_clEvENKUlvE1_clEvEUliiE_EEEEvS5_RKT_EUliE_EEviT1_)
        /*11b4*/ 	.word	0x00000000


	//----- nvinfo : EIATTR_REGCOUNT
	.align		4
.L_805:
        /*11b8*/ 	.byte	0x04, 0x2f
        /*11ba*/ 	.short	(.L_807 - .L_806)
	.align		4
.L_806:
        /*11bc*/ 	.word	index@(_ZN2at6native29vectorized_elementwise_kernelILi8ENS0_13AUnaryFunctorIiiiZZZNS0_19minimum_kernel_cudaERNS_18TensorIteratorBaseEENKUlvE_clEvENKUlvE1_clEvEUliiE_EESt5arrayIPcLm2EEEEviT0_T1_)
        /*11c0*/ 	.word	0x00000020


	//----- nvinfo : EIATTR_FRAME_SIZE
	.align		4
.L_807:
        /*11c4*/ 	.byte	0x04, 0x11
        /*11c6*/ 	.short	(.L_809 - .L_808)
	.align		4
.L_808:
        /*11c8*/ 	.word	index@(_ZN2at6native29vectorized_elementwise_kernelILi8ENS0_13AUnaryFunctorIiiiZZZNS0_19minimum_kernel_cudaERNS_18TensorIteratorBaseEENKUlvE_clEvENKUlvE1_clEvEUliiE_EESt5arrayIPcLm2EEEEviT0_T1_)
        /*11cc*/ 	.word	0x00000000


	//----- nvinfo : EIATTR_REGCOUNT
	.align		4
.L_809:
        /*11d0*/ 	.byte	0x04, 0x2f
        /*11d2*/ 	.short	(.L_811 - .L_810)
	.align		4
.L_810:
        /*11d4*/ 	.word	index@(_ZN2at6native29vectorized_elementwise_kernelILi4ENS0_13AUnaryFunctorIiiiZZZNS0_19minimum_kernel_cudaERNS_18TensorIteratorBaseEENKUlvE_clEvENKUlvE1_clEvEUliiE_EESt5arrayIPcLm2EEEEviT0_T1_)
        /*11d8*/ 	.word	0x00000020


	//----- nvinfo : EIATTR_FRAME_SIZE
	.align		4
.L_811:
        /*11dc*/ 	.byte	0x04, 0x11
        /*11de*/ 	.short	(.L_813 - .L_812)
	.align		4
.L_812:
        /*11e0*/ 	.word	index@(_ZN2at6native29vectorized_elementwise_kernelILi4ENS0_13AUnaryFunctorIiiiZZZNS0_19minimum_kernel_cudaERNS_18TensorIteratorBaseEENKUlvE_clEvENKUlvE1_clEvEUliiE_EESt5arrayIPcLm2EEEEviT0_T1_)
        /*11e4*/ 	.word	0x00000000


	//----- nvinfo : EIATTR_REGCOUNT
	.align		4
.L_813:
        /*11e8*/ 	.byte	0x04, 0x2f
        /*11ea*/ 	.short	(.L_815 - .L_814)
	.align		4
.L_814:
        /*11ec*/ 	.word	index@(_ZN2at6native29vectorized_elementwise_kernelILi2ENS0_13AUnaryFunctorIiiiZZZNS0_19minimum_kernel_cudaERNS_18TensorIteratorBaseEENKUlvE_clEvENKUlvE1_clEvEUliiE_EESt5arrayIPcLm2EEEEviT0_T1_)
        /*11f0*/ 	.word	0x00000020


	//----- nvinfo : EIATTR_FRAME_SIZE
	.align		4
.L_815:
        /*11f4*/ 	.byte	0x04, 0x11
        /*11f6*/ 	.short	(.L_817 - .L_816)
	.align		4
.L_816:
        /*11f8*/ 	.word	index@(_ZN2at6native29vectorized_elementwise_kernelILi2ENS0_13AUnaryFunctorIiiiZZZNS0_19minimum_kernel_cudaERNS_18TensorIteratorBaseEENKUlvE_clEvENKUlvE1_clEvEUliiE_EESt5arrayIPcLm2EEEEviT0_T1_)
        /*11fc*/ 	.word	0x00000000


	//----- nvinfo : EIATTR_REGCOUNT
	.align		4
.L_817:
        /*1200*/ 	.byte	0x04, 0x2f
        /*1202*/ 	.short	(.L_819 - .L_818)
	.align		4
.L_818:
        /*1204*/ 	.word	index@(_ZN2at6native27unrolled_elementwise_kernelINS0_13AUnaryFunctorIiiiZZZNS0_19minimum_kernel_cudaERNS_18TensorIteratorBaseEENKUlvE_clEvENKUlvE1_clEvEUliiE_EESt5arrayIPcLm2EELi4E23TrivialOffsetCalculatorILi1EjESD_NS0_6memory15LoadWithoutCastENSE_16StoreWithoutCastEEEviT_T0_T2_T3_T4_T5_)
        /*1208*/ 	.word	0x00000018


	//----- nvinfo : EIATTR_FRAME_SIZE
	.align		4
.L_819:
        /*120c*/ 	.byte	0x04, 0x11
        /*120e*/ 	.short	(.L_821 - .L_820)
	.align		4
.L_820:
        /*1210*/ 	.word	index@(_ZN2at6native27unrolled_elementwise_kernelINS0_13AUnaryFunctorIiiiZZZNS0_19minimum_kernel_cudaERNS_18TensorIteratorBaseEENKUlvE_clEvENKUlvE1_clEvEUliiE_EESt5arrayIPcLm2EELi4E23TrivialOffsetCalculatorILi1EjESD_NS0_6memory15LoadWithoutCastENSE_16StoreWithoutCastEEEviT_T0_T2_T3_T4_T5_)
        /*1214*/ 	.word	0x00000000


	//----- nvinfo : EIATTR_REGCOUNT
	.align		4
.L_821:
        /*1218*/ 	.byte	0x04, 0x2f
        /*121a*/ 	.short	(.L_823 - .L_822)
	.align		4
.L_822:
        /*121c*/ 	.word	index@(_ZN2at6native18elementwise_kernelILi128ELi2EZNS0_22gpu_kernel_impl_nocastINS0_13AUnaryFunctorIiiiZZZNS0_19minimum_kernel_cudaERNS_18TensorIteratorBaseEENKUlvE_clEvENKUlvE1_clEvEUliiE_EEEEvS5_RKT_EUliE_EEviT1_)
        /*1220*/ 	.word	0x00000012


	//----- nvinfo : EIATTR_FRAME_SIZE
	.align		4
.L_823:
        /*1224*/ 	.byte	0x04, 0x11
        /*1226*/ 	.short	(.L_825 - .L_824)
	.align		4
.L_824:
        /*1228*/ 	.word	index@(_ZN2at6native18elementwise_kernelILi128ELi2EZNS0_22gpu_kernel_impl_nocastINS0_13AUnaryFunctorIiiiZZZNS0_19minimum_kernel_cudaERNS_18TensorIteratorBaseEENKUlvE_clEvENKUlvE1_clEvEUliiE_EEEEvS5_RKT_EUliE_EEviT1_)
        /*122c*/ 	.word	0x00000000


	//----- nvinfo : EIATTR_REGCOUNT
	.align		4
.L_825:
        /*1230*/ 	.byte	0x04, 0x2f
        /*1232*/ 	.short	(.L_827 - .L_826)
	.align		4
.L_826:
        /*1234*/ 	.word	index@(_ZN2at6native27unrolled_elementwise_kernelINS0_13AUnaryFunctorIiiiZZZNS0_19minimum_kernel_cudaERNS_18TensorIteratorBaseEENKUlvE_clEvENKUlvE1_clEvEUliiE_EESt5arrayIPcLm2EELi4E23TrivialOffsetCalculatorILi1EjESD_NS0_6memory12LoadWithCastILi1EEENSE_13StoreWithCastILi1EEEEEviT_T0_T2_T3_T4_T5_)
        /*1238*/ 	.word	0x0000001d


	//----- nvinfo : EIATTR_FRAME_SIZE
	.align		4
.L_827:
        /*123c*/ 	.byte	0x04, 0x11
        /*123e*/ 	.short	(.L_829 - .L_828)
	.align		4
.L_828:
        /*1240*/ 	.word	index@(_ZN2at6native27unrolled_elementwise_kernelINS0_13AUnaryFunctorIiiiZZZNS0_19minimum_kernel_cudaERNS_18TensorIteratorBaseEENKUlvE_clEvENKUlvE1_clEvEUliiE_EESt5arrayIPcLm2EELi4E23TrivialOffsetCalculatorILi1EjESD_NS0_6memory12LoadWithCastILi1EEENSE_13StoreWithCastILi1EEEEEviT_T0_T2_T3_T4_T5_)
        /*1244*/ 	.word	0x00000000


	//----- nvinfo : EIATTR_REGCOUNT
	.align		4
.L_829:
        /*1248*/ 	.byte	0x04, 0x2f
        /*124a*/ 	.short	(.L_831 - .L_830)
	.align		4
.L_830:
        /*124c*/ 	.word	index@(_ZN2at6native18elementwise_kernelILi128ELi4EZNS0_15gpu_kernel_implINS0_13AUnaryFunctorIiiiZZZNS0_19minimum_kernel_cudaERNS_18TensorIteratorBaseEENKUlvE_clEvENKUlvE1_clEvEUliiE_EEEEvS5_RKT_EUliE_EEviT1_)
        /*1250*/ 	.word	0x0000001a


	//----- nvinfo : EIATTR_FRAME_SIZE
	.align		4
.L_831:
        /*1254*/ 	.byte	0x04, 0x11
        /*1256*/ 	.short	(.L_833 - .L_832)
	.align		4
.L_832:
        /*1258*/ 	.word	index@(_ZN2at6native18elementwise_kernelILi128ELi4EZNS0_15gpu_kernel_implINS0_13AUnaryFunctorIiiiZZZNS0_19minimum_kernel_cudaERNS_18TensorIteratorBaseEENKUlvE_clEvENKUlvE1_clEvEUliiE_EEEEvS5_RKT_EUliE_EEviT1_)
        /*125c*/ 	.word	0x00000000


	//----- nvinfo : EIATTR_REGCOUNT
	.align		4
.L_833:
        /*1260*/ 	.byte	0x04, 0x2f
        /*1262*/ 	.short	(.L_835 - .L_834)
	.align		4
.L_834:
        /*1264*/ 	.word	index@(_ZN2at6native29vectorized_elementwise_kernelILi8ENS0_13BinaryFunctorIlllZZZNS0_19minimum_kernel_cudaERNS_18TensorIteratorBaseEENKUlvE_clEvENKUlvE2_clEvEUlllE_EESt5arrayIPcLm3EEEEviT0_T1_)
        /*1268*/ 	.word	0x00000028


	//----- nvinfo : EIATTR_FRAME_SIZE
	.align		4
.L_835:
        /*126c*/ 	.byte	0x04, 0x11
        /*126e*/ 	.short	(.L_837 - .L_836)
	.align		4
.L_836:
        /*1270*/ 	.word	index@(_ZN2at6native29vectorized_elementwise_kernelILi8ENS0_13BinaryFunctorIlllZZZNS0_19minimum_kernel_cudaERNS_18TensorIteratorBaseEENKUlvE_clEvENKUlvE2_clEvEUlllE_EESt5arrayIPcLm3EEEEviT0_T1_)
        /*1274*/ 	.word	0x00000000


	//----- nvinfo : EIATTR_REGCOUNT
	.align		4
.L_837:
        /*1278*/ 	.byte	0x04, 0x2f
        /*127a*/ 	.short	(.L_839 - .L_838)
	.align		4
.L_838:
        /*127c*/ 	.word	index@(_ZN2at6native29vectorized_elementwise_kernelILi4ENS0_13BinaryFunctorIlllZZZNS0_19minimum_kernel_cudaERNS_18TensorIteratorBaseEENKUlvE_clEvENKUlvE2_clEvEUlllE_EESt5arrayIPcLm3EEEEviT0_T1_)
        /*1280*/ 	.word	0x00000028


	//----- nvinfo : EIATTR_FRAME_SIZE
	.align		4
.L_839:
        /*1284*/ 	.byte	0x04, 0x11
        /*1286*/ 	.short	(.L_841 - .L_840)
	.align		4
.L_840:
        /*1288*/ 	.word	index@(_ZN2at6native29vectorized_elementwise_kernelILi4ENS0_13BinaryFunctorIlllZZZNS0_19minimum_kernel_cudaERNS_18TensorIteratorBaseEENKUlvE_clEvENKUlvE2_clEvEUlllE_EESt5arrayIPcLm3EEEEviT0_T1_)
        /*128c*/ 	.word	0x00000000


	//----- nvinfo : EIATTR_REGCOUNT
	.align		4
.L_841:
        /*1290*/ 	.byte	0x04, 0x2f
        /*1292*/ 	.short	(.L_843 - .L_842)
	.align		4
.L_842:
        /*1294*/ 	.word	index@(_ZN2at6native29vectorized_elementwise_kernelILi2ENS0_13BinaryFunctorIlllZZZNS0_19minimum_kernel_cudaERNS_18TensorIteratorBaseEENKUlvE_clEvENKUlvE2_clEvEUlllE_EESt5arrayIPcLm3EEEEviT0_T1_)
        /*1298*/ 	.word	0x00000028


	//----- nvinfo : EIATTR_FRAME_SIZE
	.align		4
.L_843:
        /*129c*/ 	.byte	0x04, 0x11
        /*129e*/ 	.short	(.L_845 - .L_844)
	.align		4
.L_844:
        /*12a0*/ 	.word	index@(_ZN2at6native29vectorized_elementwise_kernelILi2ENS0_13BinaryFunctorIlllZZZNS0_19minimum_kernel_cudaERNS_18TensorIteratorBaseEENKUlvE_clEvENKUlvE2_clEvEUlllE_EESt5arrayIPcLm3EEEEviT0_T1_)
        /*12a4*/ 	.word	0x00000000


	//----- nvinfo : EIATTR_REGCOUNT
	.align		4
.L_845:
        /*12a8*/ 	.byte	0x04, 0x2f
        /*12aa*/ 	.short	(.L_847 - .L_846)
	.align		4
.L_846:
        /*12ac*/ 	.word	index@(_ZN2at6native27unrolled_elementwise_kernelINS0_13BinaryFunctorIlllZZZNS0_19minimum_kernel_cudaERNS_18TensorIteratorBaseEENKUlvE_clEvENKUlvE2_clEvEUlllE_EESt5arrayIPcLm3EELi4E23TrivialOffsetCalculatorILi2EjESC_ILi1EjENS0_6memory15LoadWithoutCastENSF_16StoreWithoutCastEEEviT_T0_T2_T3_T4_T5_)
        /*12b0*/ 	.word	0x00000020


	//----- nvinfo : EIATTR_FRAME_SIZE
	.align		4
.L_847:
        /*12b4*/ 	.byte	0x04, 0x11
        /*12b6*/ 	.short	(.L_849 - .L_848)
	.align		4
.L_848:
        /*12b8*/ 	.word	index@(_ZN2at6native27unrolled_elementwise_kernelINS0_13BinaryFunctorIlllZZZNS0_19minimum_kernel_cudaERNS_18TensorIteratorBaseEENKUlvE_clEvENKUlvE2_clEvEUlllE_EESt5arrayIPcLm3EELi4E23TrivialOffsetCalculatorILi2EjESC_ILi1EjENS0_6memory15LoadWithoutCastENSF_16StoreWithoutCastEEEviT_T0_T2_T3_T4_T5_)
        /*12bc*/ 	.word	0x00000000


	//----- nvinfo : EIATTR_REGCOUNT
	.align		4
.L_849:
        /*12c0*/ 	.byte	0x04, 0x2f
        /*12c2*/ 	.short	(.L_851 - .L_850)
	.align		4
.L_850:
        /*12c4*/ 	.word	index@(_ZN2at6native18elementwise_kernelILi128ELi2EZNS0_22gpu_kernel_impl_nocastINS0_13BinaryFunctorIlllZZZNS0_19minimum_kernel_cudaERNS_18TensorIteratorBaseEENKUlvE_clEvENKUlvE2_clEvEUlllE_EEEEvS5_RKT_EUliE_EEviT1_)
        /*12c8*/ 	.word	0x00000012


	//----- nvinfo : EIATTR_FRAME_SIZE
	.align		4
.L_851:
        /*12cc*/ 	.byte	0x04, 0x11
        /*12ce*/ 	.short	(.L_853 - .L_852)
	.align		4
.L_852:
        /*12d0*/ 	.word	index@(_ZN2at6native18elementwise_kernelILi128ELi2EZNS0_22gpu_kernel_impl_nocastINS0_13BinaryFunctorIlllZZZNS0_19minimum_kernel_cudaERNS_18TensorIteratorBaseEENKUlvE_clEvENKUlvE2_clEvEUlllE_EEEEvS5_RKT_EUliE_EEviT1_)
        /*12d4*/ 	.word	0x00000000


	//----- nvinfo : EIATTR_REGCOUNT
	.align		4
.L_853:
        /*12d8*/ 	.byte	0x04, 0x2f
        /*12da*/ 	.short	(.L_855 - .L_854)
	.align		4
.L_854:
        /*12dc*/ 	.word	index@(_ZN2at6native27unrolled_elementwise_kernelINS0_13BinaryFunctorIlllZZZNS0_19minimum_kernel_cudaERNS_18TensorIteratorBaseEENKUlvE_clEvENKUlvE2_clEvEUlllE_EESt5arrayIPcLm3EELi4E23TrivialOffsetCalculatorILi2EjESC_ILi1EjENS0_6memory12LoadWithCastILi2EEENSF_13StoreWithCastILi1EEEEEviT_T0_T2_T3_T4_T5_)
        /*12e0*/ 	.word	0x00000028


	//----- nvinfo : EIATTR_FRAME_SIZE
	.align		4
.L_855:
        /*12e4*/ 	.byte	0x04, 0x11
        /*12e6*/ 	.short	(.L_857 - .L_856)
	.align		4
.L_856:
        /*12e8*/ 	.word	index@(_ZN2at6native27unrolled_elementwise_kernelINS0_13BinaryFunctorIlllZZZNS0_19minimum_kernel_cudaERNS_18TensorIteratorBaseEENKUlvE_clEvENKUlvE2_clEvEUlllE_EESt5arrayIPcLm3EELi4E23TrivialOffsetCalculatorILi2EjESC_ILi1EjENS0_6memory12LoadWithCastILi2EEENSF_13StoreWithCastILi1EEEEEviT_T0_T2_T3_T4_T5_)
        /*12ec*/ 	.word	0x00000000


	//----- nvinfo : EIATTR_REGCOUNT
	.align		4
.L_857:
        /*12f0*/ 	.byte	0x04, 0x2f
        /*12f2*/ 	.short	(.L_859 - .L_858)
	.align		4
.L_858:
        /*12f4*/ 	.word	index@(_ZN2at6native18elementwise_kernelILi128ELi4EZNS0_15gpu_kernel_implINS0_13BinaryFunctorIlllZZZNS0_19minimum_kernel_cudaERNS_18TensorIteratorBaseEENKUlvE_clEvENKUlvE2_clEvEUlllE_EEEEvS5_RKT_EUliE_EEviT1_)
        /*12f8*/ 	.word	0x0000001c


	//----- nvinfo : EIATTR_FRAME_SIZE
	.align		4
.L_859:
        /*12fc*/ 	.byte	0x04, 0x11
        /*12fe*/ 	.short	(.L_861 - .L_860)
	.align		4
.L_860:
        /*1300*/ 	.word	index@(_ZN2at6native18elementwise_kernelILi128ELi4EZNS0_15gpu_kernel_implINS0_13BinaryFunctorIlllZZZNS0_19minimum_kernel_cudaERNS_18TensorIteratorBaseEENKUlvE_clEvENKUlvE2_clEvEUlllE_EEEEvS5_RKT_EUliE_EEviT1_)
        /*1304*/ 	.word	0x00000000


	//----- nvinfo : EIATTR_REGCOUNT
	.align		4
.L_861:
        /*1308*/ 	.byte	0x04, 0x2f
        /*130a*/ 	.short	(.L_863 - .L_862)
	.align		4
.L_862:
        /*130c*/ 	.word	index@(_ZN2at6native29vectorized_elementwise_kernelILi8ENS0_13AUnaryFunctorIlllZZZNS0_19minimum_kernel_cudaERNS_18TensorIteratorBaseEENKUlvE_clEvENKUlvE2_clEvEUlllE_EESt5arrayIPcLm2EEEEviT0_T1_)
        /*1310*/ 	.word	0x00000020


	//----- nvinfo : EIATTR_FRAME_SIZE
	.align		4
.L_863:
        /*1314*/ 	.byte	0x04, 0x11
        /*1316*/ 	.short	(.L_865 - .L_864)
	.align		4
.L_864:
        /*1318*/ 	.word	index@(_ZN2at6native29vectorized_elementwise_kernelILi8ENS0_13AUnaryFunctorIlllZZZNS0_19minimum_kernel_cudaERNS_18TensorIteratorBaseEENKUlvE_clEvENKUlvE2_clEvEUlllE_EESt5arrayIPcLm2EEEEviT0_T1_)
        /*131c*/ 	.word	0x00000000


	//----- nvinfo : EIATTR_REGCOUNT
	.align		4
.L_865:
        /*1320*/ 	.byte	0x04, 0x2f
        /*1322*/ 	.short	(.L_867 - .L_866)
	.align		4
.L_866:
        /*1324*/ 	.word	index@(_ZN2at6native29vectorized_elementwise_kernelILi4ENS0_13AUnaryFunctorIlllZZZNS0_19minimum_kernel_cudaERNS_18TensorIteratorBaseEENKUlvE_clEvENKUlvE2_clEvEUlllE_EESt5arrayIPcLm2EEEEviT0_T1_)
        /*1328*/ 	.word	0x00000020


	//----- nvinfo : EIATTR_FRAME_SIZE
	.align		4
.L_867:
        /*132c*/ 	.byte	0x04, 0x11
        /*132e*/ 	.short	(.L_869 - .L_868)
	.align		4
.L_868:
        /*1330*/ 	.word	index@(_ZN2at6native29vectorized_elementwise_kernelILi4ENS0_13AUnaryFunctorIlllZZZNS0_19minimum_kernel_cudaERNS_18TensorIteratorBaseEENKUlvE_clEvENKUlvE2_clEvEUlllE_EESt5arrayIPcLm2EEEEviT0_T1_)
        /*1334*/ 	.word	0x00000000


	//----- nvinfo : EIATTR_REGCOUNT
	.align		4
.L_869:
        /*1338*/ 	.byte	0x04, 0x2f
        /*133a*/ 	.short	(.L_871 - .L_870)
	.align		4
.L_870:
        /*133c*/ 	.word	index@(_ZN2at6native29vectorized_elementwise_kernelILi2ENS0_13AUnaryFunctorIlllZZZNS0_19minimum_kernel_cudaERNS_18TensorIteratorBaseEENKUlvE_clEvENKUlvE2_clEvEUlllE_EESt5arrayIPcLm2EEEEviT0_T1_)
        /*1340*/ 	.word	0x00000020


	//----- nvinfo : EIATTR_FRAME_SIZE
	.align		4
.L_871:
        /*1344*/ 	.byte	0x04, 0x11
        /*1346*/ 	.short	(.L_873 - .L_872)
	.align		4
.L_872:
        /*1348*/ 	.word	index@(_ZN2at6native29vectorized_elementwise_kernelILi2ENS0_13AUnaryFunctorIlllZZZNS0_19minimum_kernel_cudaERNS_18TensorIteratorBaseEENKUlvE_clEvENKUlvE2_clEvEUlllE_EESt5arrayIPcLm2EEEEviT0_T1_)
        /*134c*/ 	.word	0x00000000


	//----- nvinfo : EIATTR_REGCOUNT
	.align		4
.L_873:
        /*1350*/ 	.byte	0x04, 0x2f
        /*1352*/ 	.short	(.L_875 - .L_874)
	.align		4
.L_874:
        /*1354*/ 	.word	index@(_ZN2at6native27unrolled_elementwise_kernelINS0_13AUnaryFunctorIlllZZZNS0_19minimum_kernel_cudaERNS_18TensorIteratorBaseEENKUlvE_clEvENKUlvE2_clEvEUlllE_EESt5arrayIPcLm2EELi4E23TrivialOffsetCalculatorILi1EjESD_NS0_6memory15LoadWithoutCastENSE_16StoreWithoutCastEEEviT_T0_T2_T3_T4_T5_)
        /*1358*/ 	.word	0x00000018


	//----- nvinfo : EIATTR_FRAME_SIZE
	.align		4
.L_875:
        /*135c*/ 	.byte	0x04, 0x11
        /*135e*/ 	.short	(.L_877 - .L_876)
	.align		4
.L_876:
        /*1360*/ 	.word	index@(_ZN2at6native27unrolled_elementwise_kernelINS0_13AUnaryFunctorIlllZZZNS0_19minimum_kernel_cudaERNS_18TensorIteratorBaseEENKUlvE_clEvENKUlvE2_clEvEUlllE_EESt5arrayIPcLm2EELi4E23TrivialOffsetCalculatorILi1EjESD_NS0_6memory15LoadWithoutCastENSE_16StoreWithoutCastEEEviT_T0_T2_T3_T4_T5_)
        /*1364*/ 	.word	0x00000000


	//----- nvinfo : EIATTR_REGCOUNT
	.align		4
.L_877:
        /*1368*/ 	.byte	0x04, 0x2f
        /*136a*/ 	.short	(.L_879 - .L_878)
	.align		4
.L_878:
        /*136c*/ 	.word	index@(_ZN2at6native18elementwise_kernelILi128ELi2EZNS0_22gpu_kernel_impl_nocastINS0_13AUnaryFunctorIlllZZZNS0_19minimum_kernel_cudaERNS_18TensorIteratorBaseEENKUlvE_clEvENKUlvE2_clEvEUlllE_EEEEvS5_RKT_EUliE_EEviT1_)
        /*1370*/ 	.word	0x00000012


	//----- nvinfo : EIATTR_FRAME_SIZE
	.align		4
.L_879:
        /*1374*/ 	.byte	0x04, 0x11
        /*1376*/ 	.short	(.L_881 - .L_880)
	.align		4
.L_880:
        /*1378*/ 	.word	index@(_ZN2at6native18elementwise_kernelILi128ELi2EZNS0_22gpu_kernel_impl_nocastINS0_13AUnaryFunctorIlllZZZNS0_19minimum_kernel_cudaERNS_18TensorIteratorBaseEENKUlvE_clEvENKUlvE2_clEvEUlllE_EEEEvS5_RKT_EUliE_EEviT1_)
        /*137c*/ 	.word	0x00000000


	//----- nvinfo : EIATTR_REGCOUNT
	.align		4
.L_881:
        /*1380*/ 	.byte	0x04, 0x2f
        /*1382*/ 	.short	(.L_883 - .L_882)
	.align		4
.L_882:
        /*1384*/ 	.word	index@(_ZN2at6native27unrolled_elementwise_kernelINS0_13AUnaryFunctorIlllZZZNS0_19minimum_kernel_cudaERNS_18TensorIteratorBaseEENKUlvE_clEvENKUlvE2_clEvEUlllE_EESt5arrayIPcLm2EELi4E23TrivialOffsetCalculatorILi1EjESD_NS0_6memory12LoadWithCastILi1EEENSE_13StoreWithCastILi1EEEEEviT_T0_T2_T3_T4_T5_)
        /*1388*/ 	.word	0x00000020


	//----- nvinfo : EIATTR_FRAME_SIZE
	.align		4
.L_883:
        /*138c*/ 	.byte	0x04, 0x11
        /*138e*/ 	.short	(.L_885 - .L_884)
	.align		4
.L_884:
        /*1390*/ 	.word	index@(_ZN2at6native27unrolled_elementwise_kernelINS0_13AUnaryFunctorIlllZZZNS0_19minimum_kernel_cudaERNS_18TensorIteratorBaseEENKUlvE_clEvENKUlvE2_clEvEUlllE_EESt5arrayIPcLm2EELi4E23TrivialOffsetCalculatorILi1EjESD_NS0_6memory12LoadWithCastILi1EEENSE_13StoreWithCastILi1EEEEEviT_T0_T2_T3_T4_T5_)
        /*1394*/ 	.word	0x00000000


	//----- nvinfo : EIATTR_REGCOUNT
	.align		4
.L_885:
        /*1398*/ 	.byte	0x04, 0x2f
        /*139a*/ 	.short	(.L_887 - .L_886)
	.align		4
.L_886:
        /*139c*/ 	.word	index@(_ZN2at6native18elementwise_kernelILi128ELi4EZNS0_15gpu_kernel_implINS0_13AUnaryFunctorIlllZZZNS0_19minimum_kernel_cudaERNS_18TensorIteratorBaseEENKUlvE_clEvENKUlvE2_clEvEUlllE_EEEEvS5_RKT_EUliE_EEviT1_)
        /*13a0*/ 	.word	0x0000001a


	//----- nvinfo : EIATTR_FRAME_SIZE
	.align		4
.L_887:
        /*13a4*/ 	.byte	0x04, 0x11
        /*13a6*/ 	.short	(.L_889 - .L_888)
	.align		4
.L_888:
        /*13a8*/ 	.word	index@(_ZN2at6native18elementwise_kernelILi128ELi4EZNS0_15gpu_kernel_implINS0_13AUnaryFunctorIlllZZZNS0_19minimum_kernel_cudaERNS_18TensorIteratorBaseEENKUlvE_clEvENKUlvE2_clEvEUlllE_EEEEvS5_RKT_EUliE_EEviT1_)
        /*13ac*/ 	.word	0x00000000


	//----- nvinfo : EIATTR_REGCOUNT
	.align		4
.L_889:
        /*13b0*/ 	.byte	0x04, 0x2f
        /*13b2*/ 	.short	(.L_891 - .L_890)
	.align		4
.L_890:
        /*13b4*/ 	.word	index@(_ZN2at6native29vectorized_elementwise_kernelILi8ENS0_13BinaryFunctorIsssZZZNS0_19minimum_kernel_cudaERNS_18TensorIteratorBaseEENKUlvE_clEvENKUlvE3_clEvEUlssE_EESt5arrayIPcLm3EEEEviT0_T1_)
        /*13b8*/ 	.word	0x00000020


	//----- nvinfo : EIATTR_FRAME_SIZE
	.align		4
.L_891:
        /*13bc*/ 	.byte	0x04, 0x11
        /*13be*/ 	.short	(.L_893 - .L_892)
	.align		4
.L_892:
        /*13c0*/ 	.word	index@(_ZN2at6native29vectorized_elementwise_kernelILi8ENS0_13BinaryFunctorIsssZZZNS0_19minimum_kernel_cudaERNS_18TensorIteratorBaseEENKUlvE_clEvENKUlvE3_clEvEUlssE_EESt5arrayIPcLm3EEEEviT0_T1_)
        /*13c4*/ 	.word	0x00000000


	//----- nvinfo : EIATTR_REGCOUNT
	.align		4
.L_893:
        /*13c8*/ 	.byte	0x04, 0x2f
        /*13ca*/ 	.short	(.L_895 - .L_894)
	.align		4
.L_894:
        /*13cc*/ 	.word	index@(_ZN2at6native29vectorized_elementwise_kernelILi4ENS0_13BinaryFunctorIsssZZZNS0_19minimum_kernel_cudaERNS_18TensorIteratorBaseEENKUlvE_clEvENKUlvE3_clEvEUlssE_EESt5arrayIPcLm3EEEEviT0_T1_)
        /*13d0*/ 	.word	0x00000020


	//----- nvinfo : EIATTR_FRAME_SIZE
	.align		4
.L_895:
        /*13d4*/ 	.byte	0x04, 0x11
        /*13d6*/ 	.short	(.L_897 - .L_896)
	.align		4
.L_896:
        /*13d8*/ 	.word	index@(_ZN2at6native29vectorized_elementwise_kernelILi4ENS0_13BinaryFunctorIsssZZZNS0_19minimum_kernel_cudaERNS_18TensorIteratorBaseEENKUlvE_clEvENKUlvE3_clEvEUlssE_EESt5arrayIPcLm3EEEEviT0_T1_)
        /*13dc*/ 	.word	0x00000000


	//----- nvinfo : EIATTR_REGCOUNT
	.align		4
.L_897:
        /*13e0*/ 	.byte	0x04, 0x2f
        /*13e2*/ 	.short	(.L_899 - .L_898)
	.align		4
.L_898:
        /*13e4*/ 	.word	index@(_ZN2at6native29vectorized_elementwise_kernelILi2ENS0_13BinaryFunctorIsssZZZNS0_19minimum_kernel_cudaERNS_18TensorIteratorBaseEENKUlvE_clEvENKUlvE3_clEvEUlssE_EESt5arrayIPcLm3EEEEviT0_T1_)
        /*13e8*/ 	.word	0x00000020


	//----- nvinfo : EIATTR_FRAME_SIZE
	.align		4
.L_899:
        /*13ec*/ 	.byte	0x04, 0x11
        /*13ee*/ 	.short	(.L_901 - .L_900)
	.align		4
.L_900:
        /*13f0*/ 	.word	index@(_ZN2at6native29vectorized_elementwise_kernelILi2ENS0_13BinaryFunctorIsssZZZNS0_19minimum_kernel_cudaERNS_18TensorIteratorBaseEENKUlvE_clEvENKUlvE3_clEvEUlssE_EESt5arrayIPcLm3EEEEviT0_T1_)
        /*13f4*/ 	.word	0x00000000


	//----- nvinfo : EIATTR_REGCOUNT
	.align		4
.L_901:
        /*13f8*/ 	.byte	0x04, 0x2f
        /*13fa*/ 	.short	(.L_903 - .L_902)
	.align		4
.L_902:
        /*13fc*/ 	.word	index@(_ZN2at6native27unrolled_elementwise_kernelINS0_13BinaryFunctorIsssZZZNS0_19minimum_kernel_cudaERNS_18TensorIteratorBaseEENKUlvE_clEvENKUlvE3_clEvEUlssE_EESt5arrayIPcLm3EELi4E23TrivialOffsetCalculatorILi2EjESC_ILi1EjENS0_6memory15LoadWithoutCastENSF_16StoreWithoutCastEEEviT_T0_T2_T3_T4_T5_)
        /*1400*/ 	.word	0x0000001a


	//----- nvinfo : EIATTR_FRAME_SIZE
	.align		4
.L_903:
        /*1404*/ 	.byte	0x04, 0x11
        /*1406*/ 	.short	(.L_905 - .L_904)
	.align		4
.L_904:
        /*1408*/ 	.word	index@(_ZN2at6native27unrolled_elementwise_kernelINS0_13BinaryFunctorIsssZZZNS0_19minimum_kernel_cudaERNS_18TensorIteratorBaseEENKUlvE_clEvENKUlvE3_clEvEUlssE_EESt5arrayIPcLm3EELi4E23TrivialOffsetCalculatorILi2EjESC_ILi1EjENS0_6memory15LoadWithoutCastENSF_16StoreWithoutCastEEEviT_T0_T2_T3_T4_T5_)
        /*140c*/ 	.word	0x00000000


	//----- nvinfo : EIATTR_REGCOUNT
	.align		4
.L_905:
        /*1410*/ 	.byte	0x04, 0x2f
        /*1412*/ 	.short	(.L_907 - .L_906)
	.align		4
.L_906:
        /*1414*/ 	.word	index@(_ZN2at6native18elementwise_kernelILi128ELi4EZNS0_22gpu_kernel_impl_nocastINS0_13BinaryFunctorIsssZZZNS0_19minimum_kernel_cudaERNS_18TensorIteratorBaseEENKUlvE_clEvENKUlvE3_clEvEUlssE_EEEEvS5_RKT_EUliE_EEviT1_)
        /*1418*/ 	.word	0x00000012


	//----- nvinfo : EIATTR_FRAME_SIZE
	.align		4
.L_907:
        /*141c*/ 	.byte	0x04, 0x11
        /*141e*/ 	.short	(.L_909 - .L_908)
	.align		4
.L_908:
        /*1420*/ 	.word	index@(_ZN2at6native18elementwise_kernelILi128ELi4EZNS0_22gpu_kernel_impl_nocastINS0_13BinaryFunctorIsssZZZNS0_19minimum_kernel_cudaERNS_18TensorIteratorBaseEENKUlvE_clEvENKUlvE3_clEvEUlssE_EEEEvS5_RKT_EUliE_EEviT1_)
        /*1424*/ 	.word	0x00000000


	//----- nvinfo : EIATTR_REGCOUNT
	.align		4
.L_909:
        /*1428*/ 	.byte	0x04, 0x2f
        /*142a*/ 	.short	(.L_911 - .L_910)
	.align		4
.L_910:
        /*142c*/ 	.word	index@(_ZN2at6native27unrolled_elementwise_kernelINS0_13BinaryFunctorIsssZZZNS0_19minimum_kernel_cudaERNS_18TensorIteratorBaseEENKUlvE_clEvENKUlvE3_clEvEUlssE_EESt5arrayIPcLm3EELi4E23TrivialOffsetCalculatorILi2EjESC_ILi1EjENS0_6memory12LoadWithCastILi2EEENSF_13StoreWithCastILi1EEEEEviT_T0_T2_T3_T4_T5_)
        /*1430*/ 	.word	0x0000001f


	//----- nvinfo : EIATTR_FRAME_SIZE
	.align		4
.L_911:
        /*1434*/ 	.byte	0x04, 0x11
        /*1436*/ 	.short	(.L_913 - .L_912)
	.align		4
.L_912:
        /*1438*/ 	.word	index@(_ZN2at6native27unrolled_elementwise_kernelINS0_13BinaryFunctorIsssZZZNS0_19minimum_kernel_cudaERNS_18TensorIteratorBaseEENKUlvE_clEvENKUlvE3_clEvEUlssE_EESt5arrayIPcLm3EELi4E23TrivialOffsetCalculatorILi2EjESC_ILi1EjENS0_6memory12LoadWithCastILi2EEENSF_13StoreWithCastILi1EEEEEviT_T0_T2_T3_T4_T5_)
        /*143c*/ 	.word	0x00000000


	//----- nvinfo : EIATTR_REGCOUNT
	.align		4
.L_913:
        /*1440*/ 	.byte	0x04, 0x2f
        /*1442*/ 	.short	(.L_915 - .L_914)
	.align		4
.L_914:
        /*1444*/ 	.word	index@(_ZN2at6native18elementwise_kernelILi128ELi4EZNS0_15gpu_kernel_implINS0_13BinaryFunctorIsssZZZNS0_19minimum_kernel_cudaERNS_18TensorIteratorBaseEENKUlvE_clEvENKUlvE3_clEvEUlssE_EEEEvS5_RKT_EUliE_EEviT1_)
        /*1448*/ 	.word	0x0000001a


	//----- nvinfo : EIATTR_FRAME_SIZE
	.align		4
.L_915:
        /*144c*/ 	.byte	0x04, 0x11
        /*144e*/ 	.short	(.L_917 - .L_916)
	.align		4
.L_916:
        /*1450*/ 	.word	index@(_ZN2at6native18elementwise_kernelILi128ELi4EZNS0_15gpu_kernel_implINS0_13BinaryFunctorIsssZZZNS0_19minimum_kernel_cudaERNS_18TensorIteratorBaseEENKUlvE_clEvENKUlvE3_clEvEUlssE_EEEEvS5_RKT_EUliE_EEviT1_)
        /*1454*/ 	.word	0x00000000


	//----- nvinfo : EIATTR_REGCOUNT
	.align		4
.L_917:
        /*1458*/ 	.byte	0x04, 0x2f
        /*145a*/ 	.short	(.L_919 - .L_918)
	.align		4
.L_918:
        /*145c*/ 	.word	index@(_ZN2at6native29vectorized_elementwise_kernelILi8ENS0_13AUnaryFunctorIsssZZZNS0_19minimum_kernel_cudaERNS_18TensorIteratorBaseEENKUlvE_clEvENKUlvE3_clEvEUlssE_EESt5arrayIPcLm2EEEEviT0_T1_)
        /*1460*/ 	.word	0x00000020


	//----- nvinfo : EIATTR_FRAME_SIZE
	.align		4
.L_919:
        /*1464*/ 	.byte	0x04, 0x11
        /*1466*/ 	.short	(.L_921 - .L_920)
	.align		4
.L_920:
        /*1468*/ 	.word	index@(_ZN2at6native29vectorized_elementwise_kernelILi8ENS0_13AUnaryFunctorIsssZZZNS0_19minimum_kernel_cudaERNS_18TensorIteratorBaseEENKUlvE_clEvENKUlvE3_clEvEUlssE_EESt5arrayIPcLm2EEEEviT0_T1_)
        /*146c*/ 	.word	0x00000000


	//----- nvinfo : EIATTR_REGCOUNT
	.align		4
.L_921:
        /*1470*/ 	.byte	0x04, 0x2f
        /*1472*/ 	.short	(.L_923 - .L_922)
	.align		4
.L_922:
        /*1474*/ 	.word	index@(_ZN2at6native29vectorized_elementwise_kernelILi4ENS0_13AUnaryFunctorIsssZZZNS0_19minimum_kernel_cudaERNS_18TensorIteratorBaseEENKUlvE_clEvENKUlvE3_clEvEUlssE_EESt5arrayIPcLm2EEEEviT0_T1_)
        /*1478*/ 	.word	0x00000020


	//----- nvinfo : EIATTR_FRAME_SIZE
	.align		4
.L_923:
        /*147c*/ 	.byte	0x04, 0x11
        /*147e*/ 	.short	(.L_925 - .L_924)
	.align		4
.L_924:
        /*1480*/ 	.word	index@(_ZN2at6native29vectorized_elementwise_kernelILi4ENS0_13AUnaryFunctorIsssZZZNS0_19minimum_kernel_cudaERNS_18TensorIteratorBaseEENKUlvE_clEvENKUlvE3_clEvEUlssE_EESt5arrayIPcLm2EEEEviT0_T1_)
        /*1484*/ 	.word	0x00000000


	//----- nvinfo : EIATTR_REGCOUNT
	.align		4
.L_925:
        /*1488*/ 	.byte	0x04, 0x2f
        /*148a*/ 	.short	(.L_927 - .L_926)
	.align		4
.L_926:
        /*148c*/ 	.word	index@(_ZN2at6native29vectorized_elementwise_kernelILi2ENS0_13AUnaryFunctorIsssZZZNS0_19minimum_kernel_cudaERNS_18TensorIteratorBaseEENKUlvE_clEvENKUlvE3_clEvEUlssE_EESt5arrayIPcLm2EEEEviT0_T1_)
        /*1490*/ 	.word	0x00000020


	//----- nvinfo : EIATTR_FRAME_SIZE
	.align		4
.L_927:
        /*1494*/ 	.byte	0x04, 0x11
        /*1496*/ 	.short	(.L_929 - .L_928)
	.align		4
.L_928:
        /*1498*/ 	.word	index@(_ZN2at6native29vectorized_elementwise_kernelILi2ENS0_13AUnaryFunctorIsssZZZNS0_19minimum_kernel_cudaERNS_18TensorIteratorBaseEENKUlvE_clEvENKUlvE3_clEvEUlssE_EESt5arrayIPcLm2EEEEviT0_T1_)
        /*149c*/ 	.word	0x00000000


	//----- nvinfo : EIATTR_REGCOUNT
	.align		4
.L_929:
        /*14a0*/ 	.byte	0x04, 0x2f
        /*14a2*/ 	.short	(.L_931 - .L_930)
	.align		4
.L_930:
        /*14a4*/ 	.word	index@(_ZN2at6native27unrolled_elementwise_kernelINS0_13AUnaryFunctorIsssZZZNS0_19minimum_kernel_cudaERNS_18TensorIteratorBaseEENKUlvE_clEvENKUlvE3_clEvEUlssE_EESt5arrayIPcLm2EELi4E23TrivialOffsetCalculatorILi1EjESD_NS0_6memory15LoadWithoutCastENSE_16StoreWithoutCastEEEviT_T0_T2_T3_T4_T5_)
        /*14a8*/ 	.word	0x00000018


	//----- nvinfo : EIATTR_FRAME_SIZE
	.align		4
.L_931:
        /*14ac*/ 	.byte	0x04, 0x11
        /*14ae*/ 	.short	(.L_933 - .L_932)
	.align		4
.L_932:
        /*14b0*/ 	.word	index@(_ZN2at6native27unrolled_elementwise_kernelINS0_13AUnaryFunctorIsssZZZNS0_19minimum_kernel_cudaERNS_18TensorIteratorBaseEENKUlvE_clEvENKUlvE3_clEvEUlssE_EESt5arrayIPcLm2EELi4E23TrivialOffsetCalculatorILi1EjESD_NS0_6memory15LoadWithoutCastENSE_16StoreWithoutCastEEEviT_T0_T2_T3_T4_T5_)
        /*14b4*/ 	.word	0x00000000


	//----- nvinfo : EIATTR_REGCOUNT
	.align		4
.L_933:
        /*14b8*/ 	.byte	0x04, 0x2f
        /*14ba*/ 	.short	(.L_935 - .L_934)
	.align		4
.L_934:
        /*14bc*/ 	.word	index@(_ZN2at6native18elementwise_kernelILi128ELi4EZNS0_22gpu_kernel_impl_nocastINS0_13AUnaryFunctorIsssZZZNS0_19minimum_kernel_cudaERNS_18TensorIteratorBaseEENKUlvE_clEvENKUlvE3_clEvEUlssE_EEEEvS5_RKT_EUliE_EEviT1_)
        /*14c0*/ 	.word	0x00000012


	//----- nvinfo : EIATTR_FRAME_SIZE
	.align		4
.L_935:
        /*14c4*/ 	.byte	0x04, 0x11
        /*14c6*/ 	.short	(.L_937 - .L_936)
	.align		4
.L_936:
        /*14c8*/ 	.word	index@(_ZN2at6native18elementwise_kernelILi128ELi4EZNS0_22gpu_kernel_impl_nocastINS0_13AUnaryFunctorIsssZZZNS0_19minimum_kernel_cudaERNS_18TensorIteratorBaseEENKUlvE_clEvENKUlvE3_clEvEUlssE_EEEEvS5_RKT_EUliE_EEviT1_)
        /*14cc*/ 	.word	0x00000000


	//----- nvinfo : EIATTR_REGCOUNT
	.align		4
.L_937:
        /*14d0*/ 	.byte	0x04, 0x2f
        /*14d2*/ 	.short	(.L_939 - .L_938)
	.align		4
.L_938:
        /*14d4*/ 	.word	index@(_ZN2at6native27unrolled_elementwise_kernelINS0_13AUnaryFunctorIsssZZZNS0_19minimum_kernel_cudaERNS_18TensorIteratorBaseEENKUlvE_clEvENKUlvE3_clEvEUlssE_EESt5arrayIPcLm2EELi4E23TrivialOffsetCalculatorILi1EjESD_NS0_6memory12LoadWithCastILi1EEENSE_13StoreWithCastILi1EEEEEviT_T0_T2_T3_T4_T5_)
        /*14d8*/ 	.word	0x0000001c


	//----- nvinfo : EIATTR_FRAME_SIZE
	.align		4
.L_939:
        /*14dc*/ 	.byte	0x04, 0x11
        /*14de*/ 	.short	(.L_941 - .L_940)
	.align		4
.L_940:
        /*14e0*/ 	.word	index@(_ZN2at6native27unrolled_elementwise_kernelINS0_13AUnaryFunctorIsssZZZNS0_19minimum_kernel_cudaERNS_18TensorIteratorBaseEENKUlvE_clEvENKUlvE3_clEvEUlssE_EESt5arrayIPcLm2EELi4E23TrivialOffsetCalculatorILi1EjESD_NS0_6memory12LoadWithCastILi1EEENSE_13StoreWithCastILi1EEEEEviT_T0_T2_T3_T4_T5_)
        /*14e4*/ 	.word	0x00000000


	//----- nvinfo : EIATTR_REGCOUNT
	.align		4
.L_941:
        /*14e8*/ 	.byte	0x04, 0x2f
        /*14ea*/ 	.short	(.L_943 - .L_942)
	.align		4
.L_942:
        /*14ec*/ 	.word	index@(_ZN2at6native18elementwise_kernelILi128ELi4EZNS0_15gpu_kernel_implINS0_13AUnaryFunctorIsssZZZNS0_19minimum_kernel_cudaERNS_18TensorIteratorBaseEENKUlvE_clEvENKUlvE3_clEvEUlssE_EEEEvS5_RKT_EUliE_EEviT1_)
        /*14f0*/ 	.word	0x0000001a


	//----- nvinfo : EIATTR_FRAME_SIZE
	.align		4
.L_943:
        /*14f4*/ 	.byte	0x04, 0x11
        /*14f6*/ 	.short	(.L_945 - .L_944)
	.align		4
.L_944:
        /*14f8*/ 	.word	index@(_ZN2at6native18elementwise_kernelILi128ELi4EZNS0_15gpu_kernel_implINS0_13AUnaryFunctorIsssZZZNS0_19minimum_kernel_cudaERNS_18TensorIteratorBaseEENKUlvE_clEvENKUlvE3_clEvEUlssE_EEEEvS5_RKT_EUliE_EEviT1_)
        /*14fc*/ 	.word	0x00000000


	//----- nvinfo : EIATTR_REGCOUNT
	.align		4
.L_945:
        /*1500*/ 	.byte	0x04, 0x2f
        /*1502*/ 	.short	(.L_947 - .L_946)
	.align		4
.L_946:
        /*1504*/ 	.word	index@(_ZN2at6native29vectorized_elementwise_kernelILi8ENS0_13BinaryFunctorIdddZZZNS0_19minimum_kernel_cudaERNS_18TensorIteratorBaseEENKUlvE0_clEvENKUlvE_clEvEUlddE_EESt5arrayIPcLm3EEEEviT0_T1_)
        /*1508*/ 	.word	0x00000030


	//----- nvinfo : EIATTR_FRAME_SIZE
	.align		4
.L_947:
        /*150c*/ 	.byte	0x04, 0x11
        /*150e*/ 	.short	(.L_949 - .L_948)
	.align		4
.L_948:
        /*1510*/ 	.word	index@(_ZN2at6native29vectorized_elementwise_kernelILi8ENS0_13BinaryFunctorIdddZZZNS0_19minimum_kernel_cudaERNS_18TensorIteratorBaseEENKUlvE0_clEvENKUlvE_clEvEUlddE_EESt5arrayIPcLm3EEEEviT0_T1_)
        /*1514*/ 	.word	0x00000000


	//----- nvinfo : EIATTR_REGCOUNT
	.align		4
.L_949:
        /*1518*/ 	.byte	0x04, 0x2f
        /*151a*/ 	.short	(.L_951 - .L_950)
	.align		4
.L_950:
        /*151c*/ 	.word	index@(_ZN2at6native29vectorized_elementwise_kernelILi4ENS0_13BinaryFunctorIdddZZZNS0_19minimum_kernel_cudaERNS_18TensorIteratorBaseEENKUlvE0_clEvENKUlvE_clEvEUlddE_EESt5arrayIPcLm3EEEEviT0_T1_)
        /*1520*/ 	.word	0x00000030


	//----- nvinfo : EIATTR_FRAME_SIZE
	.align		4
.L_951:
        /*1524*/ 	.byte	0x04, 0x11
        /*1526*/ 	.short	(.L_953 - .L_952)
	.align		4
.L_952:
        /*1528*/ 	.word	index@(_ZN2at6native29vectorized_elementwise_kernelILi4ENS0_13BinaryFunctorIdddZZZNS0_19minimum_kernel_cudaERNS_18TensorIteratorBaseEENKUlvE0_clEvENKUlvE_clEvEUlddE_EESt5arrayIPcLm3EEEEviT0_T1_)
        /*152c*/ 	.word	0x00000000


	//----- nvinfo : EIATTR_REGCOUNT
	.align		4
.L_953:
        /*1530*/ 	.byte	0x04, 0x2f
        /*1532*/ 	.short	(.L_955 - .L_954)
	.align		4
.L_954:
        /*1534*/ 	.word	index@(_ZN2at6native29vectorized_elementwise_kernelILi2ENS0_13BinaryFunctorIdddZZZNS0_19minimum_kernel_cudaERNS_18TensorIteratorBaseEENKUlvE0_clEvENKUlvE_clEvEUlddE_EESt5arrayIPcLm3EEEEviT0_T1_)
        /*1538*/ 	.word	0x00000030


	//----- nvinfo : EIATTR_FRAME_SIZE
	.align		4
.L_955:
        /*153c*/ 	.byte	0x04, 0x11
        /*153e*/ 	.short	(.L_957 - .L_956)
	.align		4
.L_956:
        /*1540*/ 	.word	index@(_ZN2at6native29vectorized_elementwise_kernelILi2ENS0_13BinaryFunctorIdddZZZNS0_19minimum_kernel_cudaERNS_18TensorIteratorBaseEENKUlvE0_clEvENKUlvE_clEvEUlddE_EESt5arrayIPcLm3EEEEviT0_T1_)
        /*1544*/ 	.word	0x00000000


	//----- nvinfo : EIATTR_REGCOUNT
	.align		4
.L_957:
        /*1548*/ 	.byte	0x04, 0x2f
        /*154a*/ 	.short	(.L_959 - .L_958)
	.align		4
.L_958:
        /*154c*/ 	.word	index@(_ZN2at6native27unrolled_elementwise_kernelINS0_13BinaryFunctorIdddZZZNS0_19minimum_kernel_cudaERNS_18TensorIteratorBaseEENKUlvE0_clEvENKUlvE_clEvEUlddE_EESt5arrayIPcLm3EELi4E23TrivialOffsetCalculatorILi2EjESC_ILi1EjENS0_6memory15LoadWithoutCastENSF_16StoreWithoutCastEEEviT_T0_T2_T3_T4_T5_)
        /*1550*/ 	.word	0x0000001e


	//----- nvinfo : EIATTR_FRAME_SIZE
	.align		4
.L_959:
        /*1554*/ 	.byte	0x04, 0x11
        /*1556*/ 	.short	(.L_961 - .L_960)
	.align		4
.L_960:
        /*1558*/ 	.word	index@(_ZN2at6native27unrolled_elementwise_kernelINS0_13BinaryFunctorIdddZZZNS0_19minimum_kernel_cudaERNS_18TensorIteratorBaseEENKUlvE0_clEvENKUlvE_clEvEUlddE_EESt5arrayIPcLm3EELi4E23TrivialOffsetCalculatorILi2EjESC_ILi1EjENS0_6memory15LoadWithoutCastENSF_16StoreWithoutCastEEEviT_T0_T2_T3_T4_T5_)
        /*155c*/ 	.word	0x00000000


	//----- nvinfo : EIATTR_REGCOUNT
	.align		4
.L_961:
        /*1560*/ 	.byte	0x04, 0x2f
        /*1562*/ 	.short	(.L_963 - .L_962)
	.align		4
.L_962:
        /*1564*/ 	.word	index@(_ZN2at6native18elementwise_kernelILi128ELi2EZNS0_22gpu_kernel_impl_nocastINS0_13BinaryFunctorIdddZZZNS0_19minimum_kernel_cudaERNS_18TensorIteratorBaseEENKUlvE0_clEvENKUlvE_clEvEUlddE_EEEEvS5_RKT_EUliE_EEviT1_)
        /*1568*/ 	.word	0x00000012


	//----- nvinfo : EIATTR_FRAME_SIZE
	.align		4
.L_963:
        /*156c*/ 	.byte	0x04, 0x11
        /*156e*/ 	.short	(.L_965 - .L_964)
	.align		4
.L_964:
        /*1570*/ 	.word	index@(_ZN2at6native18elementwise_kernelILi128ELi2EZNS0_22gpu_kernel_impl_nocastINS0_13BinaryFunctorIdddZZZNS0_19minimum_kernel_cudaERNS_18TensorIteratorBaseEENKUlvE0_clEvENKUlvE_clEvEUlddE_EEEEvS5_RKT_EUliE_EEviT1_)
        /*1574*/ 	.word	0x00000000


	//----- nvinfo : EIATTR_REGCOUNT
	.align		4
.L_965:
        /*1578*/ 	.byte	0x04, 0x2f
        /*157a*/ 	.short	(.L_967 - .L_966)
	.align		4
.L_966:
        /*157c*/ 	.word	index@(_ZN2at6native27unrolled_elementwise_kernelINS0_13BinaryFunctorIdddZZZNS0_19minimum_kernel_cudaERNS_18TensorIteratorBaseEENKUlvE0_clEvENKUlvE_clEvEUlddE_EESt5arrayIPcLm3EELi4E23TrivialOffsetCalculatorILi2EjESC_ILi1EjENS0_6memory12LoadWithCastILi2EEENSF_13StoreWithCastILi1EEEEEviT_T0_T2_T3_T4_T5_)
        /*1580*/ 	.word	0x00000028


	//----- nvinfo : EIATTR_FRAME_SIZE
	.align		4
.L_967:
        /*1584*/ 	.byte	0x04, 0x11
        /*1586*/ 	.short	(.L_969 - .L_968)
	.align		4
.L_968:
        /*1588*/ 	.word	index@(_ZN2at6native27unrolled_elementwise_kernelINS0_13BinaryFunctorIdddZZZNS0_19minimum_kernel_cudaERNS_18TensorIteratorBaseEENKUlvE0_clEvENKUlvE_clEvEUlddE_EESt5arrayIPcLm3EELi4E23TrivialOffsetCalculatorILi2EjESC_ILi1EjENS0_6memory12LoadWithCastILi2EEENSF_13StoreWithCastILi1EEEEEviT_T0_T2_T3_T4_T5_)
        /*158c*/ 	.word	0x00000000


	//----- nvinfo : EIATTR_REGCOUNT
	.align		4
.L_969:
        /*1590*/ 	.byte	0x04, 0x2f
        /*1592*/ 	.short	(.L_971 - .L_970)
	.align		4
.L_970:
        /*1594*/ 	.word	index@(_ZN2at6native18elementwise_kernelILi128ELi4EZNS0_15gpu_kernel_implINS0_13BinaryFunctorIdddZZZNS0_19minimum_kernel_cudaERNS_18TensorIteratorBaseEENKUlvE0_clEvENKUlvE_clEvEUlddE_EEEEvS5_RKT_EUliE_EEviT1_)
        /*1598*/ 	.word	0x0000001c


	//----- nvinfo : EIATTR_FRAME_SIZE
	.align		4
.L_971:
        /*159c*/ 	.byte	0x04, 0x11
        /*159e*/ 	.short	(.L_973 - .L_972)
	.align		4
.L_972:
        /*15a0*/ 	.word	index@(_ZN2at6native18elementwise_kernelILi128ELi4EZNS0_15gpu_kernel_implINS0_13BinaryFunctorIdddZZZNS0_19minimum_kernel_cudaERNS_18TensorIteratorBaseEENKUlvE0_clEvENKUlvE_clEvEUlddE_EEEEvS5_RKT_EUliE_EEviT1_)
        /*15a4*/ 	.word	0x00000000


	//----- nvinfo : EIATTR_REGCOUNT
	.align		4
.L_973:
        /*15a8*/ 	.byte	0x04, 0x2f
        /*15aa*/ 	.short	(.L_975 - .L_974)
	.align		4
.L_974:
        /*15ac*/ 	.word	index@(_ZN2at6native29vectorized_elementwise_kernelILi8ENS0_13AUnaryFunctorIdddZZZNS0_19minimum_kernel_cudaERNS_18TensorIteratorBaseEENKUlvE0_clEvENKUlvE_clEvEUlddE_EESt5arrayIPcLm2EEEEviT0_T1_)
        /*15b0*/ 	.word	0x0000002e


	//----- nvinfo : EIATTR_FRAME_SIZE
	.align		4
.L_975:
        /*15b4*/ 	.byte	0x04, 0x11
        /*15b6*/ 	.short	(.L_977 - .L_976)
	.align		4
.L_976:
        /*15b8*/ 	.word	index@(_ZN2at6native29vectorized_elementwise_kernelILi8ENS0_13AUnaryFunctorIdddZZZNS0_19minimum_kernel_cudaERNS_18TensorIteratorBaseEENKUlvE0_clEvENKUlvE_clEvEUlddE_EESt5arrayIPcLm2EEEEviT0_T1_)
        /*15bc*/ 	.word	0x00000000


	//----- nvinfo : EIATTR_REGCOUNT
	.align		4
.L_977:
        /*15c0*/ 	.byte	0x04, 0x2f
        /*15c2*/ 	.short	(.L_979 - .L_978)
	.align		4
.L_978:
        /*15c4*/ 	.word	index@(_ZN2at6native29vectorized_elementwise_kernelILi4ENS0_13AUnaryFunctorIdddZZZNS0_19minimum_kernel_cudaERNS_18TensorIteratorBaseEENKUlvE0_clEvENKUlvE_clEvEUlddE_EESt5arrayIPcLm2EEEEviT0_T1_)
        /*15c8*/ 	.word	0x0000002e


	//----- nvinfo : EIATTR_FRAME_SIZE
	.align		4
.L_979:
        /*15cc*/ 	.byte	0x04, 0x11
        /*15ce*/ 	.short	(.L_981 - .L_980)
	.align		4
.L_980:
        /*15d0*/ 	.word	index@(_ZN2at6native29vectorized_elementwise_kernelILi4ENS0_13AUnaryFunctorIdddZZZNS0_19minimum_kernel_cudaERNS_18TensorIteratorBaseEENKUlvE0_clEvENKUlvE_clEvEUlddE_EESt5arrayIPcLm2EEEEviT0_T1_)
        /*15d4*/ 	.word	0x00000000


	//----- nvinfo : EIATTR_REGCOUNT
	.align		4
.L_981:
        /*15d8*/ 	.byte	0x04, 0x2f
        /*15da*/ 	.short	(.L_983 - .L_982)
	.align		4
.L_982:
        /*15dc*/ 	.word	index@(_ZN2at6native29vectorized_elementwise_kernelILi2ENS0_13AUnaryFunctorIdddZZZNS0_19minimum_kernel_cudaERNS_18TensorIteratorBaseEENKUlvE0_clEvENKUlvE_clEvEUlddE_EESt5arrayIPcLm2EEEEviT0_T1_)
        /*15e0*/ 	.word	0x0000002e


	//----- nvinfo : EIATTR_FRAME_SIZE
	.align		4
.L_983:
        /*15e4*/ 	.byte	0x04, 0x11
        /*15e6*/ 	.short	(.L_985 - .L_984)
	.align		4
.L_984:
        /*15e8*/ 	.word	index@(_ZN2at6native29vectorized_elementwise_kernelILi2ENS0_13AUnaryFunctorIdddZZZNS0_19minimum_kernel_cudaERNS_18TensorIteratorBaseEENKUlvE0_clEvENKUlvE_clEvEUlddE_EESt5arrayIPcLm2EEEEviT0_T1_)
        /*15ec*/ 	.word	0x00000000


	//----- nvinfo : EIATTR_REGCOUNT
	.align		4
.L_985:
        /*15f0*/ 	.byte	0x04, 0x2f
        /*15f2*/ 	.short	(.L_987 - .L_986)
	.align		4
.L_986:
        /*15f4*/ 	.word	index@(_ZN2at6native27unrolled_elementwise_kernelINS0_13AUnaryFunctorIdddZZZNS0_19minimum_kernel_cudaERNS_18TensorIteratorBaseEENKUlvE0_clEvENKUlvE_clEvEUlddE_EESt5arrayIPcLm2EELi4E23TrivialOffsetCalculatorILi1EjESD_NS0_6memory15LoadWithoutCastENSE_16StoreWithoutCastEEEviT_T0_T2_T3_T4_T5_)
        /*15f8*/ 	.word	0x00000020


	//----- nvinfo : EIATTR_FRAME_SIZE
	.align		4
.L_987:
        /*15fc*/ 	.byte	0x04, 0x11
        /*15fe*/ 	.short	(.L_989 - .L_988)
	.align		4
.L_988:
        /*1600*/ 	.word	index@(_ZN2at6native27unrolled_elementwise_kernelINS0_13AUnaryFunctorIdddZZZNS0_19minimum_kernel_cudaERNS_18TensorIteratorBaseEENKUlvE0_clEvENKUlvE_clEvEUlddE_EESt5arrayIPcLm2EELi4E23TrivialOffsetCalculatorILi1EjESD_NS0_6memory15LoadWithoutCastENSE_16StoreWithoutCastEEEviT_T0_T2_T3_T4_T5_)
        /*1604*/ 	.word	0x00000000


	//----- nvinfo : EIATTR_REGCOUNT
	.align		4
.L_989:
        /*1608*/ 	.byte	0x04, 0x2f
        /*160a*/ 	.short	(.L_991 - .L_990)
	.align		4
.L_990:
        /*160c*/ 	.word	index@(_ZN2at6native18elementwise_kernelILi128ELi2EZNS0_22gpu_kernel_impl_nocastINS0_13AUnaryFunctorIdddZZZNS0_19minimum_kernel_cudaERNS_18TensorIteratorBaseEENKUlvE0_clEvENKUlvE_clEvEUlddE_EEEEvS5_RKT_EUliE_EEviT1_)
        /*1610*/ 	.word	0x00000012


	//----- nvinfo : EIATTR_FRAME_SIZE
	.align		4
.L_991:
        /*1614*/ 	.byte	0x04, 0x11
        /*1616*/ 	.short	(.L_993 - .L_992)
	.align		4
.L_992:
        /*1618*/ 	.word	index@(_ZN2at6native18elementwise_kernelILi128ELi2EZNS0_22gpu_kernel_impl_nocastINS0_13AUnaryFunctorIdddZZZNS0_19minimum_kernel_cudaERNS_18TensorIteratorBaseEENKUlvE0_clEvENKUlvE_clEvEUlddE_EEEEvS5_RKT_EUliE_EEviT1_)
        /*161c*/ 	.word	0x00000000


	//----- nvinfo : EIATTR_REGCOUNT
	.align		4
.L_993:
        /*1620*/ 	.byte	0x04, 0x2f
        /*1622*/ 	.short	(.L_995 - .L_994)
	.align		4
.L_994:
        /*1624*/ 	.word	index@(_ZN2at6native27unrolled_elementwise_kernelINS0_13AUnaryFunctorIdddZZZNS0_19minimum_kernel_cudaERNS_18TensorIteratorBaseEENKUlvE0_clEvENKUlvE_clEvEUlddE_EESt5arrayIPcLm2EELi4E23TrivialOffsetCalculatorILi1EjESD_NS0_6memory12LoadWithCastILi1EEENSE_13StoreWithCastILi1EEEEEviT_T0_T2_T3_T4_T5_)
        /*1628*/ 	.word	0x00000024


	//----- nvinfo : EIATTR_FRAME_SIZE
	.align		4
.L_995:
        /*162c*/ 	.byte	0x04, 0x11
        /*162e*/ 	.short	(.L_997 - .L_996)
	.align		4
.L_996:
        /*1630*/ 	.word	index@(_ZN2at6native27unrolled_elementwise_kernelINS0_13AUnaryFunctorIdddZZZNS0_19minimum_kernel_cudaERNS_18TensorIteratorBaseEENKUlvE0_clEvENKUlvE_clEvEUlddE_EESt5arrayIPcLm2EELi4E23TrivialOffsetCalculatorILi1EjESD_NS0_6memory12LoadWithCastILi1EEENSE_13StoreWithCastILi1EEEEEviT_T0_T2_T3_T4_T5_)
        /*1634*/ 	.word	0x00000000


	//----- nvinfo : EIATTR_REGCOUNT
	.align		4
.L_997:
        /*1638*/ 	.byte	0x04, 0x2f
        /*163a*/ 	.short	(.L_999 - .L_998)
	.align		4
.L_998:
        /*163c*/ 	.word	index@(_ZN2at6native18elementwise_kernelILi128ELi4EZNS0_15gpu_kernel_implINS0_13AUnaryFunctorIdddZZZNS0_19minimum_kernel_cudaERNS_18TensorIteratorBaseEENKUlvE0_clEvENKUlvE_clEvEUlddE_EEEEvS5_RKT_EUliE_EEviT1_)
        /*1640*/ 	.word	0x0000001a


	//----- nvinfo : EIATTR_FRAME_SIZE
	.align		4
.L_999:
        /*1644*/ 	.byte	0x04, 0x11
        /*1646*/ 	.short	(.L_1001 - .L_1000)
	.align		4
.L_1000:
        /*1648*/ 	.word	index@(_ZN2at6native18elementwise_kernelILi128ELi4EZNS0_15gpu_kernel_implINS0_13AUnaryFunctorIdddZZZNS0_19minimum_kernel_cudaERNS_18TensorIteratorBaseEENKUlvE0_clEvENKUlvE_clEvEUlddE_EEEEvS5_RKT_EUliE_EEviT1_)
        /*164c*/ 	.word	0x00000000


	//----- nvinfo : EIATTR_REGCOUNT
	.align		4
.L_1001:
        /*1650*/ 	.byte	0x04, 0x2f
        /*1652*/ 	.short	(.L_1003 - .L_1002)
	.align		4
.L_1002:
        /*1654*/ 	.word	index@(_ZN2at6native29vectorized_elementwise_kernelILi8ENS0_13BinaryFunctorIfffZZZNS0_19minimum_kernel_cudaERNS_18TensorIteratorBaseEENKUlvE0_clEvENKUlvE0_clEvEUlffE_EESt5arrayIPcLm3EEEEviT0_T1_)
        /*1658*/ 	.word	0x00000020


	//----- nvinfo : EIATTR_FRAME_SIZE
	.align		4
.L_1003:
        /*165c*/ 	.byte	0x04, 0x11
        /*165e*/ 	.short	(.L_1005 - .L_1004)
	.align		4
.L_1004:
        /*1660*/ 	.word	index@(_ZN2at6native29vectorized_elementwise_kernelILi8ENS0_13BinaryFunctorIfffZZZNS0_19minimum_kernel_cudaERNS_18TensorIteratorBaseEENKUlvE0_clEvENKUlvE0_clEvEUlffE_EESt5arrayIPcLm3EEEEviT0_T1_)
        /*1664*/ 	.word	0x00000000


	//----- nvinfo : EIATTR_REGCOUNT
	.align		4
.L_1005:
        /*1668*/ 	.byte	0x04, 0x2f
        /*166a*/ 	.short	(.L_1007 - .L_1006)
	.align		4
.L_1006:
        /*166c*/ 	.word	index@(_ZN2at6native29vectorized_elementwise_kernelILi4ENS0_13BinaryFunctorIfffZZZNS0_19minimum_kernel_cudaERNS_18TensorIteratorBaseEENKUlvE0_clEvENKUlvE0_clEvEUlffE_EESt5arrayIPcLm3EEEEviT0_T1_)
        /*1670*/ 	.word	0x00000020


	//----- nvinfo : EIATTR_FRAME_SIZE
	.align		4
.L_1007:
        /*1674*/ 	.byte	0x04, 0x11
        /*1676*/ 	.short	(.L_1009 - .L_1008)
	.align		4
.L_1008:
        /*1678*/ 	.word	index@(_ZN2at6native29vectorized_elementwise_kernelILi4ENS0_13BinaryFunctorIfffZZZNS0_19minimum_kernel_cudaERNS_18TensorIteratorBaseEENKUlvE0_clEvENKUlvE0_clEvEUlffE_EESt5arrayIPcLm3EEEEviT0_T1_)
        /*167c*/ 	.word	0x00000000


	//----- nvinfo : EIATTR_REGCOUNT
	.align		4
.L_1009:
        /*1680*/ 	.byte	0x04, 0x2f
        /*1682*/ 	.short	(.L_1011 - .L_1010)
	.align		4
.L_1010:
        /*1684*/ 	.word	index@(_ZN2at6native29vectorized_elementwise_kernelILi2ENS0_13BinaryFunctorIfffZZZNS0_19minimum_kernel_cudaERNS_18TensorIteratorBaseEENKUlvE0_clEvENKUlvE0_clEvEUlffE_EESt5arrayIPcLm3EEEEviT0_T1_)
        /*1688*/ 	.word	0x00000020


	//----- nvinfo : EIATTR_FRAME_SIZE
	.align		4
.L_1011:
        /*168c*/ 	.byte	0x04, 0x11
        /*168e*/ 	.short	(.L_1013 - .L_1012)
	.align		4
.L_1012:
        /*1690*/ 	.word	index@(_ZN2at6native29vectorized_elementwise_kernelILi2ENS0_13BinaryFunctorIfffZZZNS0_19minimum_kernel_cudaERNS_18TensorIteratorBaseEENKUlvE0_clEvENKUlvE0_clEvEUlffE_EESt5arrayIPcLm3EEEEviT0_T1_)
        /*1694*/ 	.word	0x00000000


	//----- nvinfo : EIATTR_REGCOUNT
	.align		4
.L_1013:
        /*1698*/ 	.byte	0x04, 0x2f
        /*169a*/ 	.short	(.L_1015 - .L_1014)
	.align		4
.L_1014:
        /*169c*/ 	.word	index@(_ZN2at6native27unrolled_elementwise_kernelINS0_13BinaryFunctorIfffZZZNS0_19minimum_kernel_cudaERNS_18TensorIteratorBaseEENKUlvE0_clEvENKUlvE0_clEvEUlffE_EESt5arrayIPcLm3EELi4E23TrivialOffsetCalculatorILi2EjESC_ILi1EjENS0_6memory15LoadWithoutCastENSF_16StoreWithoutCastEEEviT_T0_T2_T3_T4_T5_)
        /*16a0*/ 	.word	0x0000001e


	//----- nvinfo : EIATTR_FRAME_SIZE
	.align		4
.L_1015:
        /*16a4*/ 	.byte	0x04, 0x11
        /*16a6*/ 	.short	(.L_1017 - .L_1016)
	.align		4
.L_1016:
        /*16a8*/ 	.word	index@(_ZN2at6native27unrolled_elementwise_kernelINS0_13BinaryFunctorIfffZZZNS0_19minimum_kernel_cudaERNS_18TensorIteratorBaseEENKUlvE0_clEvENKUlvE0_clEvEUlffE_EESt5arrayIPcLm3EELi4E23TrivialOffsetCalculatorILi2EjESC_ILi1EjENS0_6memory15LoadWithoutCastENSF_16StoreWithoutCastEEEviT_T0_T2_T3_T4_T5_)
        /*16ac*/ 	.word	0x00000000


	//----- nvinfo : EIATTR_REGCOUNT
	.align		4
.L_1017:
        /*16b0*/ 	.byte	0x04, 0x2f
        /*16b2*/ 	.short	(.L_1019 - .L_1018)
	.align		4
.L_1018:
        /*16b4*/ 	.word	index@(_ZN2at6native18elementwise_kernelILi128ELi2EZNS0_22gpu_kernel_impl_nocastINS0_13BinaryFunctorIfffZZZNS0_19minimum_kernel_cudaERNS_18TensorIteratorBaseEENKUlvE0_clEvENKUlvE0_clEvEUlffE_EEEEvS5_RKT_EUliE_EEviT1_)
        /*16b8*/ 	.word	0x00000012


	//----- nvinfo : EIATTR_FRAME_SIZE
	.align		4
.L_1019:
        /*16bc*/ 	.byte	0x04, 0x11
        /*16be*/ 	.short	(.L_1021 - .L_1020)
	.align		4
.L_1020:
        /*16c0*/ 	.word	index@(_ZN2at6native18elementwise_kernelILi128ELi2EZNS0_22gpu_kernel_impl_nocastINS0_13BinaryFunctorIfffZZZNS0_19minimum_kernel_cudaERNS_18TensorIteratorBaseEENKUlvE0_clEvENKUlvE0_clEvEUlffE_EEEEvS5_RKT_EUliE_EEviT1_)
        /*16c4*/ 	.word	0x00000000


	//----- nvinfo : EIATTR_REGCOUNT
	.align		4
.L_1021:
        /*16c8*/ 	.byte	0x04, 0x2f
        /*16ca*/ 	.short	(.L_1023 - .L_1022)
	.align		4
.L_1022:
        /*16cc*/ 	.word	index@(_ZN2at6native27unrolled_elementwise_kernelINS0_13BinaryFunctorIfffZZZNS0_19minimum_kernel_cudaERNS_18TensorIteratorBaseEENKUlvE0_clEvENKUlvE0_clEvEUlffE_EESt5arrayIPcLm3EELi4E23TrivialOffsetCalculatorILi2EjESC_ILi1EjENS0_6memory12LoadWithCastILi2EEENSF_13StoreWithCastILi1EEEEEviT_T0_T2_T3_T4_T5_)
        /*16d0*/ 	.word	0x00000020


	//----- nvinfo : EIATTR_FRAME_SIZE
	.align		4
.L_1023:
        /*16d4*/ 	.byte	0x04, 0x11
        /*16d6*/ 	.short	(.L_1025 - .L_1024)
	.align		4
.L_1024:
        /*16d8*/ 	.word	index@(_ZN2at6native27unrolled_elementwise_kernelINS0_13BinaryFunctorIfffZZZNS0_19minimum_kernel_cudaERNS_18TensorIteratorBaseEENKUlvE0_clEvENKUlvE0_clEvEUlffE_EESt5arrayIPcLm3EELi4E23TrivialOffsetCalculatorILi2EjESC_ILi1EjENS0_6memory12LoadWithCastILi2EEENSF_13StoreWithCastILi1EEEEEviT_T0_T2_T3_T4_T5_)
        /*16dc*/ 	.word	0x00000000


	//----- nvinfo : EIATTR_REGCOUNT
	.align		4
.L_1025:
        /*16e0*/ 	.byte	0x04, 0x2f
        /*16e2*/ 	.short	(.L_1027 - .L_1026)
	.align		4
.L_1026:
        /*16e4*/ 	.word	index@(_ZN2at6native18elementwise_kernelILi128ELi4EZNS0_15gpu_kernel_implINS0_13BinaryFunctorIfffZZZNS0_19minimum_kernel_cudaERNS_18TensorIteratorBaseEENKUlvE0_clEvENKUlvE0_clEvEUlffE_EEEEvS5_RKT_EUliE_EEviT1_)
        /*16e8*/ 	.word	0x0000001a


	//----- nvinfo : EIATTR_FRAME_SIZE
	.align		4
.L_1027:
        /*16ec*/ 	.byte	0x04, 0x11
        /*16ee*/ 	.short	(.L_1029 - .L_1028)
	.align		4
.L_1028:
        /*16f0*/ 	.word	index@(_ZN2at6native18elementwise_kernelILi128ELi4EZNS0_15gpu_kernel_implINS0_13BinaryFunctorIfffZZZNS0_19minimum_kernel_cudaERNS_18TensorIteratorBaseEENKUlvE0_clEvENKUlvE0_clEvEUlffE_EEEEvS5_RKT_EUliE_EEviT1_)
        /*16f4*/ 	.word	0x00000000


	//----- nvinfo : EIATTR_REGCOUNT
	.align		4
.L_1029:
        /*16f8*/ 	.byte	0x04, 0x2f
        /*16fa*/ 	.short	(.L_1031 - .L_1030)
	.align		4
.L_1030:
        /*16fc*/ 	.word	index@(_ZN2at6native29vectorized_elementwise_kernelILi8ENS0_13AUnaryFunctorIfffZZZNS0_19minimum_kernel_cudaERNS_18TensorIteratorBaseEENKUlvE0_clEvENKUlvE0_clEvEUlffE_EESt5arrayIPcLm2EEEEviT0_T1_)
        /*1700*/ 	.word	0x00000020


	//----- nvinfo : EIATTR_FRAME_SIZE
	.align		4
.L_1031:
        /*1704*/ 	.byte	0x04, 0x11
        /*1706*/ 	.short	(.L_1033 - .L_1032)
	.align		4
.L_1032:
        /*1708*/ 	.word	index@(_ZN2at6native29vectorized_elementwise_kernelILi8ENS0_13AUnaryFunctorIfffZZZNS0_19minimum_kernel_cudaERNS_18TensorIteratorBaseEENKUlvE0_clEvENKUlvE0_clEvEUlffE_EESt5arrayIPcLm2EEEEviT0_T1_)
        /*170c*/ 	.word	0x00000000


	//----- nvinfo : EIATTR_REGCOUNT
	.align		4
.L_1033:
        /*1710*/ 	.byte	0x04, 0x2f
        /*1712*/ 	.short	(.L_1035 - .L_1034)
	.align		4
.L_1034:
        /*1714*/ 	.word	index@(_ZN2at6native29vectorized_elementwise_kernelILi4ENS0_13AUnaryFunctorIfffZZZNS0_19minimum_kernel_cudaERNS_18TensorIteratorBaseEENKUlvE0_clEvENKUlvE0_clEvEUlffE_EESt5arrayIPcLm2EEEEviT0_T1_)
        /*1718*/ 	.word	0x00000020


	//----- nvinfo : EIATTR_FRAME_SIZE
	.align		4
.L_1035:
        /*171c*/ 	.byte	0x04, 0x11
        /*171e*/ 	.short	(.L_1037 - .L_1036)
	.align		4
.L_1036:
        /*1720*/ 	.word	index@(_ZN2at6native29vectorized_elementwise_kernelILi4ENS0_13AUnaryFunctorIfffZZZNS0_19minimum_kernel_cudaERNS_18TensorIteratorBaseEENKUlvE0_clEvENKUlvE0_clEvEUlffE_EESt5arrayIPcLm2EEEEviT0_T1_)
        /*1724*/ 	.word	0x00000000


	//----- nvinfo : EIATTR_REGCOUNT
	.align		4
.L_1037:
        /*1728*/ 	.byte	0x04, 0x2f
        /*172a*/ 	.short	(.L_1039 - .L_1038)
	.align		4
.L_1038:
        /*172c*/ 	.word	index@(_ZN2at6native29vectorized_elementwise_kernelILi2ENS0_13AUnaryFunctorIfffZZZNS0_19minimum_kernel_cudaERNS_18TensorIteratorBaseEENKUlvE0_clEvENKUlvE0_clEvEUlffE_EESt5arrayIPcLm2EEEEviT0_T1_)
        /*1730*/ 	.word	0x00000020


	//----- nvinfo : EIATTR_FRAME_SIZE
	.align		4
.L_1039:
        /*1734*/ 	.byte	0x04, 0x11
        /*1736*/ 	.short	(.L_1041 - .L_1040)
	.align		4
.L_1040:
        /*1738*/ 	.word	index@(_ZN2at6native29vectorized_elementwise_kernelILi2ENS0_13AUnaryFunctorIfffZZZNS0_19minimum_kernel_cudaERNS_18TensorIteratorBaseEENKUlvE0_clEvENKUlvE0_clEvEUlffE_EESt5arrayIPcLm2EEEEviT0_T1_)
        /*173c*/ 	.word	0x00000000


	//----- nvinfo : EIATTR_REGCOUNT
	.align		4
.L_1041:
        /*1740*/ 	.byte	0x04, 0x2f
        /*1742*/ 	.short	(.L_1043 - .L_1042)
	.align		4
.L_1042:
        /*1744*/ 	.word	index@(_ZN2at6native27unrolled_elementwise_kernelINS0_13AUnaryFunctorIfffZZZNS0_19minimum_kernel_cudaERNS_18TensorIteratorBaseEENKUlvE0_clEvENKUlvE0_clEvEUlffE_EESt5arrayIPcLm2EELi4E23TrivialOffsetCalculatorILi1EjESD_NS0_6memory15LoadWithoutCastENSE_16StoreWithoutCastEEEviT_T0_T2_T3_T4_T5_)
        /*1748*/ 	.word	0x00000018


	//----- nvinfo : EIATTR_FRAME_SIZE
	.align		4
.L_1043:
        /*174c*/ 	.byte	0x04, 0x11
        /*174e*/ 	.short	(.L_1045 - .L_1044)
	.align		4
.L_1044:
        /*1750*/ 	.word	index@(_ZN2at6native27unrolled_elementwise_kernelINS0_13AUnaryFunctorIfffZZZNS0_19minimum_kernel_cudaERNS_18TensorIteratorBaseEENKUlvE0_clEvENKUlvE0_clEvEUlffE_EESt5arrayIPcLm2EELi4E23TrivialOffsetCalculatorILi1EjESD_NS0_6memory15LoadWithoutCastENSE_16StoreWithoutCastEEEviT_T0_T2_T3_T4_T5_)
        /*1754*/ 	.word	0x00000000


	//----- nvinfo : EIATTR_REGCOUNT
	.align		4
.L_1045:
        /*1758*/ 	.byte	0x04, 0x2f
        /*175a*/ 	.short	(.L_1047 - .L_1046)
	.align		4
.L_1046:
        /*175c*/ 	.word	index@(_ZN2at6native18elementwise_kernelILi128ELi2EZNS0_22gpu_kernel_impl_nocastINS0_13AUnaryFunctorIfffZZZNS0_19minimum_kernel_cudaERNS_18TensorIteratorBaseEENKUlvE0_clEvENKUlvE0_clEvEUlffE_EEEEvS5_RKT_EUliE_EEviT1_)
        /*1760*/ 	.word	0x00000012


	//----- nvinfo : EIATTR_FRAME_SIZE
	.align		4
.L_1047:
        /*1764*/ 	.byte	0x04, 0x11
        /*1766*/ 	.short	(.L_1049 - .L_1048)
	.align		4
.L_1048:
        /*1768*/ 	.word	index@(_ZN2at6native18elementwise_kernelILi128ELi2EZNS0_22gpu_kernel_impl_nocastINS0_13AUnaryFunctorIfffZZZNS0_19minimum_kernel_cudaERNS_18TensorIteratorBaseEENKUlvE0_clEvENKUlvE0_clEvEUlffE_EEEEvS5_RKT_EUliE_EEviT1_)
        /*176c*/ 	.word	0x00000000


	//----- nvinfo : EIATTR_REGCOUNT
	.align		4
.L_1049:
        /*1770*/ 	.byte	0x04, 0x2f
        /*1772*/ 	.short	(.L_1051 - .L_1050)
	.align		4
.L_1050:
        /*1774*/ 	.word	index@(_ZN2at6native27unrolled_elementwise_kernelINS0_13AUnaryFunctorIfffZZZNS0_19minimum_kernel_cudaERNS_18TensorIteratorBaseEENKUlvE0_clEvENKUlvE0_clEvEUlffE_EESt5arrayIPcLm2EELi4E23TrivialOffsetCalculatorILi1EjESD_NS0_6memory12LoadWithCastILi1EEENSE_13StoreWithCastILi1EEEEEviT_T0_T2_T3_T4_T5_)
        /*1778*/ 	.word	0x0000001c


	//----- nvinfo : EIATTR_FRAME_SIZE
	.align		4
.L_1051:
        /*177c*/ 	.byte	0x04, 0x11
        /*177e*/ 	.short	(.L_1053 - .L_1052)
	.align		4
.L_1052:
        /*1780*/ 	.word	index@(_ZN2at6native27unrolled_elementwise_kernelINS0_13AUnaryFunctorIfffZZZNS0_19minimum_kernel_cudaERNS_18TensorIteratorBaseEENKUlvE0_clEvENKUlvE0_clEvEUlffE_EESt5arrayIPcLm2EELi4E23TrivialOffsetCalculatorILi1EjESD_NS0_6memory12LoadWithCastILi1EEENSE_13StoreWithCastILi1EEEEEviT_T0_T2_T3_T4_T5_)
        /*1784*/ 	.word	0x00000000


	//----- nvinfo : EIATTR_REGCOUNT
	.align		4
.L_1053:
        /*1788*/ 	.byte	0x04, 0x2f
        /*178a*/ 	.short	(.L_1055 - .L_1054)
	.align		4
.L_1054:
        /*178c*/ 	.word	index@(_ZN2at6native18elementwise_kernelILi128ELi4EZNS0_15gpu_kernel_implINS0_13AUnaryFunctorIfffZZZNS0_19minimum_kernel_cudaERNS_18TensorIteratorBaseEENKUlvE0_clEvENKUlvE0_clEvEUlffE_EEEEvS5_RKT_EUliE_EEviT1_)
        /*1790*/ 	.word	0x0000001a


	//----- nvinfo : EIATTR_FRAME_SIZE
	.align		4
.L_1055:
        /*1794*/ 	.byte	0x04, 0x11
        /*1796*/ 	.short	(.L_1057 - .L_1056)
	.align		4
.L_1056:
        /*1798*/ 	.word	index@(_ZN2at6native18elementwise_kernelILi128ELi4EZNS0_15gpu_kernel_implINS0_13AUnaryFunctorIfffZZZNS0_19minimum_kernel_cudaERNS_18TensorIteratorBaseEENKUlvE0_clEvENKUlvE0_clEvEUlffE_EEEEvS5_RKT_EUliE_EEviT1_)
        /*179c*/ 	.word	0x00000000


	//----- nvinfo : EIATTR_REGCOUNT
	.align		4
.L_1057:
        /*17a0*/ 	.byte	0x04, 0x2f
        /*17a2*/ 	.short	(.L_1059 - .L_1058)
	.align		4
.L_1058:
        /*17a4*/ 	.word	index@(_ZN2at6native29vectorized_elementwise_kernelILi8ENS0_13BinaryFunctorIN3c104HalfES4_S4_ZZZNS0_19minimum_kernel_cudaERNS_18TensorIteratorBaseEENKUlvE0_clEvENKUlvE1_clEvEUlS4_S4_E_EESt5arrayIPcLm3EEEEviT0_T1_)
        /*17a8*/ 	.word	0x00000020


	//----- nvinfo : EIATTR_FRAME_SIZE
	.align		4
.L_1059:
        /*17ac*/ 	.byte	0x04, 0x11
        /*17ae*/ 	.short	(.L_1061 - .L_1060)
	.align		4
.L_1060:
        /*17b0*/ 	.word	index@(_ZN2at6native29vectorized_elementwise_kernelILi8ENS0_13BinaryFunctorIN3c104HalfES4_S4_ZZZNS0_19minimum_kernel_cudaERNS_18TensorIteratorBaseEENKUlvE0_clEvENKUlvE1_clEvEUlS4_S4_E_EESt5arrayIPcLm3EEEEviT0_T1_)
        /*17b4*/ 	.word	0x00000000


	//----- nvinfo : EIATTR_REGCOUNT
	.align		4
.L_1061:
        /*17b8*/ 	.byte	0x04, 0x2f
        /*17ba*/ 	.short	(.L_1063 - .L_1062)
	.align		4
.L_1062:
        /*17bc*/ 	.word	index@(_ZN2at6native29vectorized_elementwise_kernelILi4ENS0_13BinaryFunctorIN3c104HalfES4_S4_ZZZNS0_19minimum_kernel_cudaERNS_18TensorIteratorBaseEENKUlvE0_clEvENKUlvE1_clEvEUlS4_S4_E_EESt5arrayIPcLm3EEEEviT0_T1_)
        /*17c0*/ 	.word	0x00000020


	//----- nvinfo : EIATTR_FRAME_SIZE
	.align		4
.L_1063:
        /*17c4*/ 	.byte	0x04, 0x11
        /*17c6*/ 	.short	(.L_1065 - .L_1064)
	.align		4
.L_1064:
        /*17c8*/ 	.word	index@(_ZN2at6native29vectorized_elementwise_kernelILi4ENS0_13BinaryFunctorIN3c104HalfES4_S4_ZZZNS0_19minimum_kernel_cudaERNS_18TensorIteratorBaseEENKUlvE0_clEvENKUlvE1_clEvEUlS4_S4_E_EESt5arrayIPcLm3EEEEviT0_T1_)
        /*17cc*/ 	.word	0x00000000


	//----- nvinfo : EIATTR_REGCOUNT
	.align		4
.L_1065:
        /*17d0*/ 	.byte	0x04, 0x2f
        /*17d2*/ 	.short	(.L_1067 - .L_1066)
	.align		4
.L_1066:
        /*17d4*/ 	.word	index@(_ZN2at6native29vectorized_elementwise_kernelILi2ENS0_13BinaryFunctorIN3c104HalfES4_S4_ZZZNS0_19minimum_kernel_cudaERNS_18TensorIteratorBaseEENKUlvE0_clEvENKUlvE1_clEvEUlS4_S4_E_EESt5arrayIPcLm3EEEEviT0_T1_)
        /*17d8*/ 	.word	0x00000020


	//----- nvinfo : EIATTR_FRAME_SIZE
	.align		4
.L_1067:
        /*17dc*/ 	.byte	0x04, 0x11
        /*17de*/ 	.short	(.L_1069 - .L_1068)
	.align		4
.L_1068:
        /*17e0*/ 	.word	index@(_ZN2at6native29vectorized_elementwise_kernelILi2ENS0_13BinaryFunctorIN3c104HalfES4_S4_ZZZNS0_19minimum_kernel_cudaERNS_18TensorIteratorBaseEENKUlvE0_clEvENKUlvE1_clEvEUlS4_S4_E_EESt5arrayIPcLm3EEEEviT0_T1_)
        /*17e4*/ 	.word	0x00000000


	//----- nvinfo : EIATTR_REGCOUNT
	.align		4
.L_1069:
        /*17e8*/ 	.byte	0x04, 0x2f
        /*17ea*/ 	.short	(.L_1071 - .L_1070)
	.align		4
.L_1070:
        /*17ec*/ 	.word	index@(_ZN2at6native27unrolled_elementwise_kernelINS0_13BinaryFunctorIN3c104HalfES4_S4_ZZZNS0_19minimum_kernel_cudaERNS_18TensorIteratorBaseEENKUlvE0_clEvENKUlvE1_clEvEUlS4_S4_E_EESt5arrayIPcLm3EELi4E23TrivialOffsetCalculatorILi2EjESE_ILi1EjENS0_6memory15LoadWithoutCastENSH_16StoreWithoutCastEEEviT_T0_T2_T3_T4_T5_)
        /*17f0*/ 	.word	0x0000001e


	//----- nvinfo : EIATTR_FRAME_SIZE
	.align		4
.L_1071:
        /*17f4*/ 	.byte	0x04, 0x11
        /*17f6*/ 	.short	(.L_1073 - .L_1072)
	.align		4
.L_1072:
        /*17f8*/ 	.word	index@(_ZN2at6native27unrolled_elementwise_kernelINS0_13BinaryFunctorIN3c104HalfES4_S4_ZZZNS0_19minimum_kernel_cudaERNS_18TensorIteratorBaseEENKUlvE0_clEvENKUlvE1_clEvEUlS4_S4_E_EESt5arrayIPcLm3EELi4E23TrivialOffsetCalculatorILi2EjESE_ILi1EjENS0_6memory15LoadWithoutCastENSH_16StoreWithoutCastEEEviT_T0_T2_T3_T4_T5_)
        /*17fc*/ 	.word	0x00000000


	//----- nvinfo : EIATTR_REGCOUNT
	.align		4
.L_1073:
        /*1800*/ 	.byte	0x04, 0x2f
        /*1802*/ 	.short	(.L_1075 - .L_1074)
	.align		4
.L_1074:
        /*1804*/ 	.word	index@(_ZN2at6native18elementwise_kernelILi128ELi4EZNS0_22gpu_kernel_impl_nocastINS0_13BinaryFunctorIN3c104HalfES5_S5_ZZZNS0_19minimum_kernel_cudaERNS_18TensorIteratorBaseEENKUlvE0_clEvENKUlvE1_clEvEUlS5_S5_E_EEEEvS7_RKT_EUliE_EEviT1_)
        /*1808*/ 	.word	0x00000012


	//----- nvinfo : EIATTR_FRAME_SIZE
	.align		4
.L_1075:
        /*180c*/ 	.byte	0x04, 0x11
        /*180e*/ 	.short	(.L_1077 - .L_1076)
	.align		4
.L_1076:
        /*1810*/ 	.word	index@(_ZN2at6native18elementwise_kernelILi128ELi4EZNS0_22gpu_kernel_impl_nocastINS0_13BinaryFunctorIN3c104HalfES5_S5_ZZZNS0_19minimum_kernel_cudaERNS_18TensorIteratorBaseEENKUlvE0_clEvENKUlvE1_clEvEUlS5_S5_E_EEEEvS7_RKT_EUliE_EEviT1_)
        /*1814*/ 	.word	0x00000000


	//----- nvinfo : EIATTR_REGCOUNT
	.align		4
.L_1077:
        /*1818*/ 	.byte	0x04, 0x2f
        /*181a*/ 	.short	(.L_1079 - .L_1078)
	.align		4
.L_1078:
        /*181c*/ 	.word	index@(_ZN2at6native27unrolled_elementwise_kernelINS0_13BinaryFunctorIN3c104HalfES4_S4_ZZZNS0_19minimum_kernel_cudaERNS_18TensorIteratorBaseEENKUlvE0_clEvENKUlvE1_clEvEUlS4_S4_E_EESt5arrayIPcLm3EELi4E23TrivialOffsetCalculatorILi2EjESE_ILi1EjENS0_6memory12LoadWithCastILi2EEENSH_13StoreWithCastILi1EEEEEviT_T0_T2_T3_T4_T5_)
        /*1820*/ 	.word	0x00000020


	//----- nvinfo : EIATTR_FRAME_SIZE
	.align		4
.L_1079:
        /*1824*/ 	.byte	0x04, 0x11
        /*1826*/ 	.short	(.L_1081 - .L_1080)
	.align		4
.L_1080:
        /*1828*/ 	.word	index@(_ZN2at6native27unrolled_elementwise_kernelINS0_13BinaryFunctorIN3c104HalfES4_S4_ZZZNS0_19minimum_kernel_cudaERNS_18TensorIteratorBaseEENKUlvE0_clEvENKUlvE1_clEvEUlS4_S4_E_EESt5arrayIPcLm3EELi4E23TrivialOffsetCalculatorILi2EjESE_ILi1EjENS0_6memory12LoadWithCastILi2EEENSH_13StoreWithCastILi1EEEEEviT_T0_T2_T3_T4_T5_)
        /*182c*/ 	.word	0x00000000


	//----- nvinfo : EIATTR_REGCOUNT
	.align		4
.L_1081:
        /*1830*/ 	.byte	0x04, 0x2f
        /*1832*/ 	.short	(.L_1083 - .L_1082)
	.align		4
.L_1082:
        /*1834*/ 	.word	index@(_ZN2at6native18elementwise_kernelILi128ELi4EZNS0_15gpu_kernel_implINS0_13BinaryFunctorIN3c104HalfES5_S5_ZZZNS0_19minimum_kernel_cudaERNS_18TensorIteratorBaseEENKUlvE0_clEvENKUlvE1_clEvEUlS5_S5_E_EEEEvS7_RKT_EUliE_EEviT1_)
        /*1838*/ 	.word	0x0000001a


	//----- nvinfo : EIATTR_FRAME_SIZE
	.align		4
.L_1083:
        /*183c*/ 	.byte	0x04, 0x11
        /*183e*/ 	.short	(.L_1085 - .L_1084)
	.align		4
.L_1084:
        /*1840*/ 	.word	index@(_ZN2at6native18elementwise_kernelILi128ELi4EZNS0_15gpu_kernel_implINS0_13BinaryFunctorIN3c104HalfES5_S5_ZZZNS0_19minimum_kernel_cudaERNS_18TensorIteratorBaseEENKUlvE0_clEvENKUlvE1_clEvEUlS5_S5_E_EEEEvS7_RKT_EUliE_EEviT1_)
        /*1844*/ 	.word	0x00000000


	//----- nvinfo : EIATTR_REGCOUNT
	.align		4
.L_1085:
        /*1848*/ 	.byte	0x04, 0x2f
        /*184a*/ 	.short	(.L_1087 - .L_1086)
	.align		4
.L_1086:
        /*184c*/ 	.word	index@(_ZN2at6native29vectorized_elementwise_kernelILi8ENS0_13AUnaryFunctorIN3c104HalfES4_S4_ZZZNS0_19minimum_kernel_cudaERNS_18TensorIteratorBaseEENKUlvE0_clEvENKUlvE1_clEvEUlS4_S4_E_EESt5arrayIPcLm2EEEEviT0_T1_)
        /*1850*/ 	.word	0x0000001c


	//----- nvinfo : EIATTR_FRAME_SIZE
	.align		4
.L_1087:
        /*1854*/ 	.byte	0x04, 0x11
        /*1856*/ 	.short	(.L_1089 - .L_1088)
	.align		4
.L_1088:
        /*1858*/ 	.word	index@(_ZN2at6native29vectorized_elementwise_kernelILi8ENS0_13AUnaryFunctorIN3c104HalfES4_S4_ZZZNS0_19minimum_kernel_cudaERNS_18TensorIteratorBaseEENKUlvE0_clEvENKUlvE1_clEvEUlS4_S4_E_EESt5arrayIPcLm2EEEEviT0_T1_)
        /*185c*/ 	.word	0x00000000


	//----- nvinfo : EIATTR_REGCOUNT
	.align		4
.L_1089:
        /*1860*/ 	.byte	0x04, 0x2f
        /*1862*/ 	.short	(.L_1091 - .L_1090)
	.align		4
.L_1090:
        /*1864*/ 	.word	index@(_ZN2at6native29vectorized_elementwise_kernelILi4ENS0_13AUnaryFunctorIN3c104HalfES4_S4_ZZZNS0_19minimum_kernel_cudaERNS_18TensorIteratorBaseEENKUlvE0_clEvENKUlvE1_clEvEUlS4_S4_E_EESt5arrayIPcLm2EEEEviT0_T1_)
        /*1868*/ 	.word	0x0000001c


	//----- nvinfo : EIATTR_FRAME_SIZE
	.align		4
.L_1091:
        /*186c*/ 	.byte	0x04, 0x11
        /*186e*/ 	.short	(.L_1093 - .L_1092)
	.align		4
.L_1092:
        /*1870*/ 	.word	index@(_ZN2at6native29vectorized_elementwise_kernelILi4ENS0_13AUnaryFunctorIN3c104HalfES4_S4_ZZZNS0_19minimum_kernel_cudaERNS_18TensorIteratorBaseEENKUlvE0_clEvENKUlvE1_clEvEUlS4_S4_E_EESt5arrayIPcLm2EEEEviT0_T1_)
        /*1874*/ 	.word	0x00000000


	//----- nvinfo : EIATTR_REGCOUNT
	.align		4
.L_1093:
        /*1878*/ 	.byte	0x04, 0x2f
        /*187a*/ 	.short	(.L_1095 - .L_1094)
	.align		4
.L_1094:
        /*187c*/ 	.word	index@(_ZN2at6native29vectorized_elementwise_kernelILi2ENS0_13AUnaryFunctorIN3c104HalfES4_S4_ZZZNS0_19minimum_kernel_cudaERNS_18TensorIteratorBaseEENKUlvE0_clEvENKUlvE1_clEvEUlS4_S4_E_EESt5arrayIPcLm2EEEEviT0_T1_)
        /*1880*/ 	.word	0x0000001c


	//----- nvinfo : EIATTR_FRAME_SIZE
	.align		4
.L_1095:
        /*1884*/ 	.byte	0x04, 0x11
        /*1886*/ 	.short	(.L_1097 - .L_1096)
	.align		4
.L_1096:
        /*1888*/ 	.word	index@(_ZN2at6native29vectorized_elementwise_kernelILi2ENS0_13AUnaryFunctorIN3c104HalfES4_S4_ZZZNS0_19minimum_kernel_cudaERNS_18TensorIteratorBaseEENKUlvE0_clEvENKUlvE1_clEvEUlS4_S4_E_EESt5arrayIPcLm2EEEEviT0_T1_)
        /*188c*/ 	.word	0x00000000


	//----- nvinfo : EIATTR_REGCOUNT
	.align		4
.L_1097:
        /*1890*/ 	.byte	0x04, 0x2f
        /*1892*/ 	.short	(.L_1099 - .L_1098)
	.align		4
.L_1098:
        /*1894*/ 	.word	index@(_ZN2at6native27unrolled_elementwise_kernelINS0_13AUnaryFunctorIN3c104HalfES4_S4_ZZZNS0_19minimum_kernel_cudaERNS_18TensorIteratorBaseEENKUlvE0_clEvENKUlvE1_clEvEUlS4_S4_E_EESt5arrayIPcLm2EELi4E23TrivialOffsetCalculatorILi1EjESF_NS0_6memory15LoadWithoutCastENSG_16StoreWithoutCastEEEviT_T0_T2_T3_T4_T5_)
        /*1898*/ 	.word	0x00000017


	//----- nvinfo : EIATTR_FRAME_SIZE
	.align		4
.L_1099:
        /*189c*/ 	.byte	0x04, 0x11
        /*189e*/ 	.short	(.L_1101 - .L_1100)
	.align		4
.L_1100:
        /*18a0*/ 	.word	index@(_ZN2at6native27unrolled_elementwise_kernelINS0_13AUnaryFunctorIN3c104HalfES4_S4_ZZZNS0_19minimum_kernel_cudaERNS_18TensorIteratorBaseEENKUlvE0_clEvENKUlvE1_clEvEUlS4_S4_E_EESt5arrayIPcLm2EELi4E23TrivialOffsetCalculatorILi1EjESF_NS0_6memory15LoadWithoutCastENSG_16StoreWithoutCastEEEviT_T0_T2_T3_T4_T5_)
        /*18a4*/ 	.word	0x00000000


	//----- nvinfo : EIATTR_REGCOUNT
	.align		4
.L_1101:
        /*18a8*/ 	.byte	0x04, 0x2f
        /*18aa*/ 	.short	(.L_1103 - .L_1102)
	.align		4
.L_1102:
        /*18ac*/ 	.word	index@(_ZN2at6native18elementwise_kernelILi128ELi4EZNS0_22gpu_kernel_impl_nocastINS0_13AUnaryFunctorIN3c104HalfES5_S5_ZZZNS0_19minimum_kernel_cudaERNS_18TensorIteratorBaseEENKUlvE0_clEvENKUlvE1_clEvEUlS5_S5_E_EEEEvS7_RKT_EUliE_EEviT1_)
        /*18b0*/ 	.word	0x00000012


	//----- nvinfo : EIATTR_FRAME_SIZE
	.align		4
.L_1103:
        /*18b4*/ 	.byte	0x04, 0x11
        /*18b6*/ 	.short	(.L_1105 - .L_1104)
	.align		4
.L_1104:
        /*18b8*/ 	.word	index@(_ZN2at6native18elementwise_kernelILi128ELi4EZNS0_22gpu_kernel_impl_nocastINS0_13AUnaryFunctorIN3c104HalfES5_S5_ZZZNS0_19minimum_kernel_cudaERNS_18TensorIteratorBaseEENKUlvE0_clEvENKUlvE1_clEvEUlS5_S5_E_EEEEvS7_RKT_EUliE_EEviT1_)
        /*18bc*/ 	.word	0x00000000


	//----- nvinfo : EIATTR_REGCOUNT
	.align		4
.L_1105:
        /*18c0*/ 	.byte	0x04, 0x2f
        /*18c2*/ 	.short	(.L_1107 - .L_1106)
	.align		4
.L_1106:
        /*18c4*/ 	.word	index@(_ZN2at6native27unrolled_elementwise_kernelINS0_13AUnaryFunctorIN3c104HalfES4_S4_ZZZNS0_19minimum_kernel_cudaERNS_18TensorIteratorBaseEENKUlvE0_clEvENKUlvE1_clEvEUlS4_S4_E_EESt5arrayIPcLm2EELi4E23TrivialOffsetCalculatorILi1EjESF_NS0_6memory12LoadWithCastILi1EEENSG_13StoreWithCastILi1EEEEEviT_T0_T2_T3_T4_T5_)
        /*18c8*/ 	.word	0x0000001d


	//----- nvinfo : EIATTR_FRAME_SIZE
	.align		4
.L_1107:
        /*18cc*/ 	.byte	0x04, 0x11
        /*18ce*/ 	.short	(.L_1109 - .L_1108)
	.align		4
.L_1108:
        /*18d0*/ 	.word	index@(_ZN2at6native27unrolled_elementwise_kernelINS0_13AUnaryFunctorIN3c104HalfES4_S4_ZZZNS0_19minimum_kernel_cudaERNS_18TensorIteratorBaseEENKUlvE0_clEvENKUlvE1_clEvEUlS4_S4_E_EESt5arrayIPcLm2EELi4E23TrivialOffsetCalculatorILi1EjESF_NS0_6memory12LoadWithCastILi1EEENSG_13StoreWithCastILi1EEEEEviT_T0_T2_T3_T4_T5_)
        /*18d4*/ 	.word	0x00000000


	//----- nvinfo : EIATTR_REGCOUNT
	.align		4
.L_1109:
        /*18d8*/ 	.byte	0x04, 0x2f
        /*18da*/ 	.short	(.L_1111 - .L_1110)
	.align		4
.L_1110:
        /*18dc*/ 	.word	index@(_ZN2at6native18elementwise_kernelILi128ELi4EZNS0_15gpu_kernel_implINS0_13AUnaryFunctorIN3c104HalfES5_S5_ZZZNS0_19minimum_kernel_cudaERNS_18TensorIteratorBaseEENKUlvE0_clEvENKUlvE1_clEvEUlS5_S5_E_EEEEvS7_RKT_EUliE_EEviT1_)
        /*18e0*/ 	.word	0x0000001a


	//----- nvinfo : EIATTR_FRAME_SIZE
	.align		4
.L_1111:
        /*18e4*/ 	.byte	0x04, 0x11
        /*18e6*/ 	.short	(.L_1113 - .L_1112)
	.align		4
.L_1112:
        /*18e8*/ 	.word	index@(_ZN2at6native18elementwise_kernelILi128ELi4EZNS0_15gpu_kernel_implINS0_13AUnaryFunctorIN3c104HalfES5_S5_ZZZNS0_19minimum_kernel_cudaERNS_18TensorIteratorBaseEENKUlvE0_clEvENKUlvE1_clEvEUlS5_S5_E_EEEEvS7_RKT_EUliE_EEviT1_)
        /*18ec*/ 	.word	0x00000000


	//----- nvinfo : EIATTR_REGCOUNT
	.align		4
.L_1113:
        /*18f0*/ 	.byte	0x04, 0x2f
        /*18f2*/ 	.short	(.L_1115 - .L_1114)
	.align		4
.L_1114:
        /*18f4*/ 	.word	index@(_ZN2at6native29vectorized_elementwise_kernelILi8ENS0_13BinaryFunctorIN3c108BFloat16ES4_S4_ZZZNS0_19minimum_kernel_cudaERNS_18TensorIteratorBaseEENKUlvE0_clEvENKUlvE2_clEvEUlS4_S4_E_EESt5arrayIPcLm3EEEEviT0_T1_)
        /*18f8*/ 	.word	0x00000020


	//----- nvinfo : EIATTR_FRAME_SIZE
	.align		4
.L_1115:
        /*18fc*/ 	.byte	0x04, 0x11
        /*18fe*/ 	.short	(.L_1117 - .L_1116)
	.align		4
.L_1116:
        /*1900*/ 	.word	index@(_ZN2at6native29vectorized_elementwise_kernelILi8ENS0_13BinaryFunctorIN3c108BFloat16ES4_S4_ZZZNS0_19minimum_kernel_cudaERNS_18TensorIteratorBaseEENKUlvE0_clEvENKUlvE2_clEvEUlS4_S4_E_EESt5arrayIPcLm3EEEEviT0_T1_)
        /*1904*/ 	.word	0x00000000


	//----- nvinfo : EIATTR_REGCOUNT
	.align		4
.L_1117:
        /*1908*/ 	.byte	0x04, 0x2f
        /*190a*/ 	.short	(.L_1119 - .L_1118)
	.align		4
.L_1118:
        /*190c*/ 	.word	index@(_ZN2at6native29vectorized_elementwise_kernelILi4ENS0_13BinaryFunctorIN3c108BFloat16ES4_S4_ZZZNS0_19minimum_kernel_cudaERNS_18TensorIteratorBaseEENKUlvE0_clEvENKUlvE2_clEvEUlS4_S4_E_EESt5arrayIPcLm3EEEEviT0_T1_)
        /*1910*/ 	.word	0x00000020


	//----- nvinfo : EIATTR_FRAME_SIZE
	.align		4
.L_1119:
        /*1914*/ 	.byte	0x04, 0x11
        /*1916*/ 	.short	(.L_1121 - .L_1120)
	.align		4
.L_1120:
        /*1918*/ 	.word	index@(_ZN2at6native29vectorized_elementwise_kernelILi4ENS0_13BinaryFunctorIN3c108BFloat16ES4_S4_ZZZNS0_19minimum_kernel_cudaERNS_18TensorIteratorBaseEENKUlvE0_clEvENKUlvE2_clEvEUlS4_S4_E_EESt5arrayIPcLm3EEEEviT0_T1_)
        /*191c*/ 	.word	0x00000000


	//----- nvinfo : EIATTR_REGCOUNT
	.align		4
.L_1121:
        /*1920*/ 	.byte	0x04, 0x2f
        /*1922*/ 	.short	(.L_1123 - .L_1122)
	.align		4
.L_1122:
        /*1924*/ 	.word	index@(_ZN2at6native29vectorized_elementwise_kernelILi2ENS0_13BinaryFunctorIN3c108BFloat16ES4_S4_ZZZNS0_19minimum_kernel_cudaERNS_18TensorIteratorBaseEENKUlvE0_clEvENKUlvE2_clEvEUlS4_S4_E_EESt5arrayIPcLm3EEEEviT0_T1_)
        /*1928*/ 	.word	0x00000020


	//----- nvinfo : EIATTR_FRAME_SIZE
	.align		4
.L_1123:
        /*192c*/ 	.byte	0x04, 0x11
        /*192e*/ 	.short	(.L_1125 - .L_1124)
	.align		4
.L_1124:
        /*1930*/ 	.word	index@(_ZN2at6native29vectorized_elementwise_kernelILi2ENS0_13BinaryFunctorIN3c108BFloat16ES4_S4_ZZZNS0_19minimum_kernel_cudaERNS_18TensorIteratorBaseEENKUlvE0_clEvENKUlvE2_clEvEUlS4_S4_E_EESt5arrayIPcLm3EEEEviT0_T1_)
        /*1934*/ 	.word	0x00000000


	//----- nvinfo : EIATTR_REGCOUNT
	.align		4
.L_1125:
        /*1938*/ 	.byte	0x04, 0x2f
        /*193a*/ 	.short	(.L_1127 - .L_1126)
	.align		4
.L_1126:
        /*193c*/ 	.word	index@(_ZN2at6native27unrolled_elementwise_kernelINS0_13BinaryFunctorIN3c108BFloat16ES4_S4_ZZZNS0_19minimum_kernel_cudaERNS_18TensorIteratorBaseEENKUlvE0_clEvENKUlvE2_clEvEUlS4_S4_E_EESt5arrayIPcLm3EELi4E23TrivialOffsetCalculatorILi2EjESE_ILi1EjENS0_6memory15LoadWithoutCastENSH_16StoreWithoutCastEEEviT_T0_T2_T3_T4_T5_)
        /*1940*/ 	.word	0x0000001e


	//----- nvinfo : EIATTR_FRAME_SIZE
	.align		4
.L_1127:
        /*1944*/ 	.byte	0x04, 0x11
        /*1946*/ 	.short	(.L_1129 - .L_1128)
	.align		4
.L_1128:
        /*1948*/ 	.word	index@(_ZN2at6native27unrolled_elementwise_kernelINS0_13BinaryFunctorIN3c108BFloat16ES4_S4_ZZZNS0_19minimum_kernel_cudaERNS_18TensorIteratorBaseEENKUlvE0_clEvENKUlvE2_clEvEUlS4_S4_E_EESt5arrayIPcLm3EELi4E23TrivialOffsetCalculatorILi2EjESE_ILi1EjENS0_6memory15LoadWithoutCastENSH_16StoreWithoutCastEEEviT_T0_T2_T3_T4_T5_)
        /*194c*/ 	.word	0x00000000


	//----- nvinfo : EIATTR_REGCOUNT
	.align		4
.L_1129:
        /*1950*/ 	.byte	0x04, 0x2f
        /*1952*/ 	.short	(.L_1131 - .L_1130)
	.align		4
.L_1130:
        /*1954*/ 	.word	index@(_ZN2at6native18elementwise_kernelILi128ELi4EZNS0_22gpu_kernel_impl_nocastINS0_13BinaryFunctorIN3c108BFloat16ES5_S5_ZZZNS0_19minimum_kernel_cudaERNS_18TensorIteratorBaseEENKUlvE0_clEvENKUlvE2_clEvEUlS5_S5_E_EEEEvS7_RKT_EUliE_EEviT1_)
        /*1958*/ 	.word	0x00000012


	//----- nvinfo : EIATTR_FRAME_SIZE
	.align		4
.L_1131:
        /*195c*/ 	.byte	0x04, 0x11
        /*195e*/ 	.short	(.L_1133 - .L_1132)
	.align		4
.L_1132:
        /*1960*/ 	.word	index@(_ZN2at6native18elementwise_kernelILi128ELi4EZNS0_22gpu_kernel_impl_nocastINS0_13BinaryFunctorIN3c108BFloat16ES5_S5_ZZZNS0_19minimum_kernel_cudaERNS_18TensorIteratorBaseEENKUlvE0_clEvENKUlvE2_clEvEUlS5_S5_E_EEEEvS7_RKT_EUliE_EEviT1_)
        /*1964*/ 	.word	0x00000000


	//----- nvinfo : EIATTR_REGCOUNT
	.align		4
.L_1133:
        /*1968*/ 	.byte	0x04, 0x2f
        /*196a*/ 	.short	(.L_1135 - .L_1134)
	.align		4
.L_1134:
        /*196c*/ 	.word	index@(_ZN2at6native27unrolled_elementwise_kernelINS0_13BinaryFunctorIN3c108BFloat16ES4_S4_ZZZNS0_19minimum_kernel_cudaERNS_18TensorIteratorBaseEENKUlvE0_clEvENKUlvE2_clEvEUlS4_S4_E_EESt5arrayIPcLm3EELi4E23TrivialOffsetCalculatorILi2EjESE_ILi1EjENS0_6memory12LoadWithCastILi2EEENSH_13StoreWithCastILi1EEEEEviT_T0_T2_T3_T4_T5_)
        /*1970*/ 	.word	0x00000020


	//----- nvinfo : EIATTR_FRAME_SIZE
	.align		4
.L_1135:
        /*1974*/ 	.byte	0x04, 0x11
        /*1976*/ 	.short	(.L_1137 - .L_1136)
	.align		4
.L_1136:
        /*1978*/ 	.word	index@(_ZN2at6native27unrolled_elementwise_kernelINS0_13BinaryFunctorIN3c108BFloat16ES4_S4_ZZZNS0_19minimum_kernel_cudaERNS_18TensorIteratorBaseEENKUlvE0_clEvENKUlvE2_clEvEUlS4_S4_E_EESt5arrayIPcLm3EELi4E23TrivialOffsetCalculatorILi2EjESE_ILi1EjENS0_6memory12LoadWithCastILi2EEENSH_13StoreWithCastILi1EEEEEviT_T0_T2_T3_T4_T5_)
        /*197c*/ 	.word	0x00000000


	//----- nvinfo : EIATTR_REGCOUNT
	.align		4
.L_1137:
        /*1980*/ 	.byte	0x04, 0x2f
        /*1982*/ 	.short	(.L_1139 - .L_1138)
	.align		4
.L_1138:
        /*1984*/ 	.word	index@(_ZN2at6native18elementwise_kernelILi128ELi4EZNS0_15gpu_kernel_implINS0_13BinaryFunctorIN3c108BFloat16ES5_S5_ZZZNS0_19minimum_kernel_cudaERNS_18TensorIteratorBaseEENKUlvE0_clEvENKUlvE2_clEvEUlS5_S5_E_EEEEvS7_RKT_EUliE_EEviT1_)
        /*1988*/ 	.word	0x0000001a


	//----- nvinfo : EIATTR_FRAME_SIZE
	.align		4
.L_1139:
        /*198c*/ 	.byte	0x04, 0x11
        /*198e*/ 	.short	(.L_1141 - .L_1140)
	.align		4
.L_1140:
        /*1990*/ 	.word	index@(_ZN2at6native18elementwise_kernelILi128ELi4EZNS0_15gpu_kernel_implINS0_13BinaryFunctorIN3c108BFloat16ES5_S5_ZZZNS0_19minimum_kernel_cudaERNS_18TensorIteratorBaseEENKUlvE0_clEvENKUlvE2_clEvEUlS5_S5_E_EEEEvS7_RKT_EUliE_EEviT1_)
        /*1994*/ 	.word	0x00000000


	//----- nvinfo : EIATTR_REGCOUNT
	.align		4
.L_1141:
        /*1998*/ 	.byte	0x04, 0x2f
        /*199a*/ 	.short	(.L_1143 - .L_1142)
	.align		4
.L_1142:
        /*199c*/ 	.word	index@(_ZN2at6native29vectorized_elementwise_kernelILi8ENS0_13AUnaryFunctorIN3c108BFloat16ES4_S4_ZZZNS0_19minimum_kernel_cudaERNS_18TensorIteratorBaseEENKUlvE0_clEvENKUlvE2_clEvEUlS4_S4_E_EESt5arrayIPcLm2EEEEviT0_T1_)
        /*19a0*/ 	.word	0x0000001c


	//----- nvinfo : EIATTR_FRAME_SIZE
	.align		4
.L_1143:
        /*19a4*/ 	.byte	0x04, 0x11
        /*19a6*/ 	.short	(.L_1145 - .L_1144)
	.align		4
.L_1144:
        /*19a8*/ 	.word	index@(_ZN2at6native29vectorized_elementwise_kernelILi8ENS0_13AUnaryFunctorIN3c108BFloat16ES4_S4_ZZZNS0_19minimum_kernel_cudaERNS_18TensorIteratorBaseEENKUlvE0_clEvENKUlvE2_clEvEUlS4_S4_E_EESt5arrayIPcLm2EEEEviT0_T1_)
        /*19ac*/ 	.word	0x00000000


	//----- nvinfo : EIATTR_REGCOUNT
	.align		4
.L_1145:
        /*19b0*/ 	.byte	0x04, 0x2f
        /*19b2*/ 	.short	(.L_1147 - .L_1146)
	.align		4
.L_1146:
        /*19b4*/ 	.word	index@(_ZN2at6native29vectorized_elementwise_kernelILi4ENS0_13AUnaryFunctorIN3c108BFloat16ES4_S4_ZZZNS0_19minimum_kernel_cudaERNS_18TensorIteratorBaseEENKUlvE0_clEvENKUlvE2_clEvEUlS4_S4_E_EESt5arrayIPcLm2EEEEviT0_T1_)
        /*19b8*/ 	.word	0x0000001d


	//----- nvinfo : EIATTR_FRAME_SIZE
	.align		4
.L_1147:
        /*19bc*/ 	.byte	0x04, 0x11
        /*19be*/ 	.short	(.L_1149 - .L_1148)
	.align		4
.L_1148:
        /*19c0*/ 	.word	index@(_ZN2at6native29vectorized_elementwise_kernelILi4ENS0_13AUnaryFunctorIN3c108BFloat16ES4_S4_ZZZNS0_19minimum_kernel_cudaERNS_18TensorIteratorBaseEENKUlvE0_clEvENKUlvE2_clEvEUlS4_S4_E_EESt5arrayIPcLm2EEEEviT0_T1_)
        /*19c4*/ 	.word	0x00000000


	//----- nvinfo : EIATTR_REGCOUNT
	.align		4
.L_1149:
        /*19c8*/ 	.byte	0x04, 0x2f
        /*19ca*/ 	.short	(.L_1151 - .L_1150)
	.align		4
.L_1150:
        /*19cc*/ 	.word	index@(_ZN2at6native29vectorized_elementwise_kernelILi2ENS0_13AUnaryFunctorIN3c108BFloat16ES4_S4_ZZZNS0_19minimum_kernel_cudaERNS_18TensorIteratorBaseEENKUlvE0_clEvENKUlvE2_clEvEUlS4_S4_E_EESt5arrayIPcLm2EEEEviT0_T1_)
        /*19d0*/ 	.word	0x0000001d


	//----- nvinfo : EIATTR_FRAME_SIZE
	.align		4
.L_1151:
        /*19d4*/ 	.byte	0x04, 0x11
        /*19d6*/ 	.short	(.L_1153 - .L_1152)
	.align		4
.L_1152:
        /*19d8*/ 	.word	index@(_ZN2at6native29vectorized_elementwise_kernelILi2ENS0_13AUnaryFunctorIN3c108BFloat16ES4_S4_ZZZNS0_19minimum_kernel_cudaERNS_18TensorIteratorBaseEENKUlvE0_clEvENKUlvE2_clEvEUlS4_S4_E_EESt5arrayIPcLm2EEEEviT0_T1_)
        /*19dc*/ 	.word	0x00000000


	//----- nvinfo : EIATTR_REGCOUNT
	.align		4
.L_1153:
        /*19e0*/ 	.byte	0x04, 0x2f
        /*19e2*/ 	.short	(.L_1155 - .L_1154)
	.align		4
.L_1154:
        /*19e4*/ 	.word	index@(_ZN2at6native27unrolled_elementwise_kernelINS0_13AUnaryFunctorIN3c108BFloat16ES4_S4_ZZZNS0_19minimum_kernel_cudaERNS_18TensorIteratorBaseEENKUlvE0_clEvENKUlvE2_clEvEUlS4_S4_E_EESt5arrayIPcLm2EELi4E23TrivialOffsetCalculatorILi1EjESF_NS0_6memory15LoadWithoutCastENSG_16StoreWithoutCastEEEviT_T0_T2_T3_T4_T5_)
        /*19e8*/ 	.word	0x00000017


	//----- nvinfo : EIATTR_FRAME_SIZE
	.align		4
.L_1155:
        /*19ec*/ 	.byte	0x04, 0x11
        /*19ee*/ 	.short	(.L_1157 - .L_1156)
	.align		4
.L_1156:
        /*19f0*/ 	.word	index@(_ZN2at6native27unrolled_elementwise_kernelINS0_13AUnaryFunctorIN3c108BFloat16ES4_S4_ZZZNS0_19minimum_kernel_cudaERNS_18TensorIteratorBaseEENKUlvE0_clEvENKUlvE2_clEvEUlS4_S4_E_EESt5arrayIPcLm2EELi4E23TrivialOffsetCalculatorILi1EjESF_NS0_6memory15LoadWithoutCastENSG_16StoreWithoutCastEEEviT_T0_T2_T3_T4_T5_)
        /*19f4*/ 	.word	0x00000000


	//----- nvinfo : EIATTR_REGCOUNT
	.align		4
.L_1157:
        /*19f8*/ 	.byte	0x04, 0x2f
        /*19fa*/ 	.short	(.L_1159 - .L_1158)
	.align		4
.L_1158:
        /*19fc*/ 	.word	index@(_ZN2at6native18elementwise_kernelILi128ELi4EZNS0_22gpu_kernel_impl_nocastINS0_13AUnaryFunctorIN3c108BFloat16ES5_S5_ZZZNS0_19minimum_kernel_cudaERNS_18TensorIteratorBaseEENKUlvE0_clEvENKUlvE2_clEvEUlS5_S5_E_EEEEvS7_RKT_EUliE_EEviT1_)
        /*1a00*/ 	.word	0x00000012


	//----- nvinfo : EIATTR_FRAME_SIZE
	.align		4
.L_1159:
        /*1a04*/ 	.byte	0x04, 0x11
        /*1a06*/ 	.short	(.L_1161 - .L_1160)
	.align		4
.L_1160:
        /*1a08*/ 	.word	index@(_ZN2at6native18elementwise_kernelILi128ELi4EZNS0_22gpu_kernel_impl_nocastINS0_13AUnaryFunctorIN3c108BFloat16ES5_S5_ZZZNS0_19minimum_kernel_cudaERNS_18TensorIteratorBaseEENKUlvE0_clEvENKUlvE2_clEvEUlS5_S5_E_EEEEvS7_RKT_EUliE_EEviT1_)
        /*1a0c*/ 	.word	0x00000000


	//----- nvinfo : EIATTR_REGCOUNT
	.align		4
.L_1161:
        /*1a10*/ 	.byte	0x04, 0x2f
        /*1a12*/ 	.short	(.L_1163 - .L_1162)
	.align		4
.L_1162:
        /*1a14*/ 	.word	index@(_ZN2at6native27unrolled_elementwise_kernelINS0_13AUnaryFunctorIN3c108BFloat16ES4_S4_ZZZNS0_19minimum_kernel_cudaERNS_18TensorIteratorBaseEENKUlvE0_clEvENKUlvE2_clEvEUlS4_S4_E_EESt5arrayIPcLm2EELi4E23TrivialOffsetCalculatorILi1EjESF_NS0_6memory12LoadWithCastILi1EEENSG_13StoreWithCastILi1EEEEEviT_T0_T2_T3_T4_T5_)
        /*1a18*/ 	.word	0x0000001d


	//----- nvinfo : EIATTR_FRAME_SIZE
	.align		4
.L_1163:
        /*1a1c*/ 	.byte	0x04, 0x11
        /*1a1e*/ 	.short	(.L_1165 - .L_1164)
	.align		4
.L_1164:
        /*1a20*/ 	.word	index@(_ZN2at6native27unrolled_elementwise_kernelINS0_13AUnaryFunctorIN3c108BFloat16ES4_S4_ZZZNS0_19minimum_kernel_cudaERNS_18TensorIteratorBaseEENKUlvE0_clEvENKUlvE2_clEvEUlS4_S4_E_EESt5arrayIPcLm2EELi4E23TrivialOffsetCalculatorILi1EjESF_NS0_6memory12LoadWithCastILi1EEENSG_13StoreWithCastILi1EEEEEviT_T0_T2_T3_T4_T5_)
        /*1a24*/ 	.word	0x00000000


	//----- nvinfo : EIATTR_REGCOUNT
	.align		4
.L_1165:
        /*1a28*/ 	.byte	0x04, 0x2f
        /*1a2a*/ 	.short	(.L_1167 - .L_1166)
	.align		4
.L_1166:
        /*1a2c*/ 	.word	index@(_ZN2at6native18elementwise_kernelILi128ELi4EZNS0_15gpu_kernel_implINS0_13AUnaryFunctorIN3c108BFloat16ES5_S5_ZZZNS0_19minimum_kernel_cudaERNS_18TensorIteratorBaseEENKUlvE0_clEvENKUlvE2_clEvEUlS5_S5_E_EEEEvS7_RKT_EUliE_EEviT1_)
        /*1a30*/ 	.word	0x0000001a


	//----- nvinfo : EIATTR_FRAME_SIZE
	.align		4
.L_1167:
        /*1a34*/ 	.byte	0x04, 0x11
        /*1a36*/ 	.short	(.L_1169 - .L_1168)
	.align		4
.L_1168:
        /*1a38*/ 	.word	index@(_ZN2at6native18elementwise_kernelILi128ELi4EZNS0_15gpu_kernel_implINS0_13AUnaryFunctorIN3c108BFloat16ES5_S5_ZZZNS0_19minimum_kernel_cudaERNS_18TensorIteratorBaseEENKUlvE0_clEvENKUlvE2_clEvEUlS5_S5_E_EEEEvS7_RKT_EUliE_EEviT1_)
        /*1a3c*/ 	.word	0x00000000


	//----- nvinfo : EIATTR_REGCOUNT
	.align		4
.L_1169:
        /*1a40*/ 	.byte	0x04, 0x2f
        /*1a42*/ 	.short	(.L_1171 - .L_1170)
	.align		4
.L_1170:
        /*1a44*/ 	.word	index@(_ZN2at6native29vectorized_elementwise_kernelILi8ENS0_13BinaryFunctorIdddZZZNS0_16fmax_kernel_cudaERNS_18TensorIteratorBaseEENKUlvE_clEvENKUlvE_clEvEUlddE_EESt5arrayIPcLm3EEEEviT0_T1_)
        /*1a48*/ 	.word	0x00000038


	//----- nvinfo : EIATTR_FRAME_SIZE
	.align		4
.L_1171:
        /*1a4c*/ 	.byte	0x04, 0x11
        /*1a4e*/ 	.short	(.L_1173 - .L_1172)
	.align		4
.L_1172:
        /*1a50*/ 	.word	index@(_ZN2at6native29vectorized_elementwise_kernelILi8ENS0_13BinaryFunctorIdddZZZNS0_16fmax_kernel_cudaERNS_18TensorIteratorBaseEENKUlvE_clEvENKUlvE_clEvEUlddE_EESt5arrayIPcLm3EEEEviT0_T1_)
        /*1a54*/ 	.word	0x00000000


	//----- nvinfo : EIATTR_REGCOUNT
	.align		4
.L_1173:
        /*1a58*/ 	.byte	0x04, 0x2f
        /*1a5a*/ 	.short	(.L_1175 - .L_1174)
	.align		4
.L_1174:
        /*1a5c*/ 	.word	index@(_ZN2at6native29vectorized_elementwise_kernelILi4ENS0_13BinaryFunctorIdddZZZNS0_16fmax_kernel_cudaERNS_18TensorIteratorBaseEENKUlvE_clEvENKUlvE_clEvEUlddE_EESt5arrayIPcLm3EEEEviT0_T1_)
        /*1a60*/ 	.word	0x00000038


	//----- nvinfo : EIATTR_FRAME_SIZE
	.align		4
.L_1175:
        /*1a64*/ 	.byte	0x04, 0x11
        /*1a66*/ 	.short	(.L_1177 - .L_1176)
	.align		4
.L_1176:
        /*1a68*/ 	.word	index@(_ZN2at6native29vectorized_elementwise_kernelILi4ENS0_13BinaryFunctorIdddZZZNS0_16fmax_kernel_cudaERNS_18TensorIteratorBaseEENKUlvE_clEvENKUlvE_clEvEUlddE_EESt5arrayIPcLm3EEEEviT0_T1_)
        /*1a6c*/ 	.word	0x00000000


	//----- nvinfo : EIATTR_REGCOUNT
	.align		4
.L_1177:
        /*1a70*/ 	.byte	0x04, 0x2f
        /*1a72*/ 	.short	(.L_1179 - .L_1178)
	.align		4
.L_1178:
        /*1a74*/ 	.word	index@(_ZN2at6native29vectorized_elementwise_kernelILi2ENS0_13BinaryFunctorIdddZZZNS0_16fmax_kernel_cudaERNS_18TensorIteratorBaseEENKUlvE_clEvENKUlvE_clEvEUlddE_EESt5arrayIPcLm3EEEEviT0_T1_)
        /*1a78*/ 	.word	0x00000038


	//----- nvinfo : EIATTR_FRAME_SIZE
	.align		4
.L_1179:
        /*1a7c*/ 	.byte	0x04, 0x11
        /*1a7e*/ 	.short	(.L_1181 - .L_1180)
	.align		4
.L_1180:
        /*1a80*/ 	.word	index@(_ZN2at6native29vectorized_elementwise_kernelILi2ENS0_13BinaryFunctorIdddZZZNS0_16fmax_kernel_cudaERNS_18TensorIteratorBaseEENKUlvE_clEvENKUlvE_clEvEUlddE_EESt5arrayIPcLm3EEEEviT0_T1_)
        /*1a84*/ 	.word	0x00000000


	//----- nvinfo : EIATTR_REGCOUNT
	.align		4
.L_1181:
        /*1a88*/ 	.byte	0x04, 0x2f
        /*1a8a*/ 	.short	(.L_1183 - .L_1182)
	.align		4
.L_1182:
        /*1a8c*/ 	.word	index@(_ZN2at6native27unrolled_elementwise_kernelINS0_13BinaryFunctorIdddZZZNS0_16fmax_kernel_cudaERNS_18TensorIteratorBaseEENKUlvE_clEvENKUlvE_clEvEUlddE_EESt5arrayIPcLm3EELi4E23TrivialOffsetCalculatorILi2EjESC_ILi1EjENS0_6memory15LoadWithoutCastENSF_16StoreWithoutCastEEEviT_T0_T2_T3_T4_T5_)
        /*1a90*/ 	.word	0x00000020


	//----- nvinfo : EIATTR_FRAME_SIZE
	.align		4
.L_1183:
        /*1a94*/ 	.byte	0x04, 0x11
        /*1a96*/ 	.short	(.L_1185 - .L_1184)
	.align		4
.L_1184:
        /*1a98*/ 	.word	index@(_ZN2at6native27unrolled_elementwise_kernelINS0_13BinaryFunctorIdddZZZNS0_16fmax_kernel_cudaERNS_18TensorIteratorBaseEENKUlvE_clEvENKUlvE_clEvEUlddE_EESt5arrayIPcLm3EELi4E23TrivialOffsetCalculatorILi2EjESC_ILi1EjENS0_6memory15LoadWithoutCastENSF_16StoreWithoutCastEEEviT_T0_T2_T3_T4_T5_)
        /*1a9c*/ 	.word	0x00000000


	//----- nvinfo : EIATTR_REGCOUNT
	.align		4
.L_1185:
        /*1aa0*/ 	.byte	0x04, 0x2f
        /*1aa2*/ 	.short	(.L_1187 - .L_1186)
	.align		4
.L_1186:
        /*1aa4*/ 	.word	index@(_ZN2at6native18elementwise_kernelILi128ELi2EZNS0_22gpu_kernel_impl_nocastINS0_13BinaryFunctorIdddZZZNS0_16fmax_kernel_cudaERNS_18TensorIteratorBaseEENKUlvE_clEvENKUlvE_clEvEUlddE_EEEEvS5_RKT_EUliE_EEviT1_)
        /*1aa8*/ 	.word	0x00000012


	//----- nvinfo : EIATTR_FRAME_SIZE
	.align		4
.L_1187:
        /*1aac*/ 	.byte	0x04, 0x11
        /*1aae*/ 	.short	(.L_1189 - .L_1188)
	.align		4
.L_1188:
        /*1ab0*/ 	.word	index@(_ZN2at6native18elementwise_kernelILi128ELi2EZNS0_22gpu_kernel_impl_nocastINS0_13BinaryFunctorIdddZZZNS0_16fmax_kernel_cudaERNS_18TensorIteratorBaseEENKUlvE_clEvENKUlvE_clEvEUlddE_EEEEvS5_RKT_EUliE_EEviT1_)
        /*1ab4*/ 	.word	0x00000000


	//----- nvinfo : EIATTR_REGCOUNT
	.align		4
.L_1189:
        /*1ab8*/ 	.byte	0x04, 0x2f
        /*1aba*/ 	.short	(.L_1191 - .L_1190)
	.align		4
.L_1190:
        /*1abc*/ 	.word	index@(_ZN2at6native27unrolled_elementwise_kernelINS0_13BinaryFunctorIdddZZZNS0_16fmax_kernel_cudaERNS_18TensorIteratorBaseEENKUlvE_clEvENKUlvE_clEvEUlddE_EESt5arrayIPcLm3EELi4E23TrivialOffsetCalculatorILi2EjESC_ILi1EjENS0_6memory12LoadWithCastILi2EEENSF_13StoreWithCastILi1EEEEEviT_T0_T2_T3_T4_T5_)
        /*1ac0*/ 	.word	0x00000028


	//----- nvinfo : EIATTR_FRAME_SIZE
	.align		4
.L_1191:
        /*1ac4*/ 	.byte	0x04, 0x11
        /*1ac6*/ 	.short	(.L_1193 - .L_1192)
	.align		4
.L_1192:
        /*1ac8*/ 	.word	index@(_ZN2at6native27unrolled_elementwise_kernelINS0_13BinaryFunctorIdddZZZNS0_16fmax_kernel_cudaERNS_18TensorIteratorBaseEENKUlvE_clEvENKUlvE_clEvEUlddE_EESt5arrayIPcLm3EELi4E23TrivialOffsetCalculatorILi2EjESC_ILi1EjENS0_6memory12LoadWithCastILi2EEENSF_13StoreWithCastILi1EEEEEviT_T0_T2_T3_T4_T5_)
        /*1acc*/ 	.word	0x00000000


	//----- nvinfo : EIATTR_REGCOUNT
	.align		4
.L_1193:
        /*1ad0*/ 	.byte	0x04, 0x2f
        /*1ad2*/ 	.short	(.L_1195 - .L_1194)
	.align		4
.L_1194:
        /*1ad4*/ 	.word	index@(_ZN2at6native18elementwise_kernelILi128ELi4EZNS0_15gpu_kernel_implINS0_13BinaryFunctorIdddZZZNS0_16fmax_kernel_cudaERNS_18TensorIteratorBaseEENKUlvE_clEvENKUlvE_clEvEUlddE_EEEEvS5_RKT_EUliE_EEviT1_)
        /*1ad8*/ 	.word	0x0000001c


	//----- nvinfo : EIATTR_FRAME_SIZE
	.align		4
.L_1195:
        /*1adc*/ 	.byte	0x04, 0x11
        /*1ade*/ 	.short	(.L_1197 - .L_1196)
	.align		4
.L_1196:
        /*1ae0*/ 	.word	index@(_ZN2at6native18elementwise_kernelILi128ELi4EZNS0_15gpu_kernel_implINS0_13BinaryFunctorIdddZZZNS0_16fmax_kernel_cudaERNS_18TensorIteratorBaseEENKUlvE_clEvENKUlvE_clEvEUlddE_EEEEvS5_RKT_EUliE_EEviT1_)
        /*1ae4*/ 	.word	0x00000000


	//----- nvinfo : EIATTR_REGCOUNT
	.align		4
.L_1197:
        /*1ae8*/ 	.byte	0x04, 0x2f
        /*1aea*/ 	.short	(.L_1199 - .L_1198)
	.align		4
.L_1198:
        /*1aec*/ 	.word	index@(_ZN2at6native29vectorized_elementwise_kernelILi8ENS0_13AUnaryFunctorIdddZZZNS0_16fmax_kernel_cudaERNS_18TensorIteratorBaseEENKUlvE_clEvENKUlvE_clEvEUlddE_EESt5arrayIPcLm2EEEEviT0_T1_)
        /*1af0*/ 	.word	0x00000030


	//----- nvinfo : EIATTR_FRAME_SIZE
	.align		4
.L_1199:
        /*1af4*/ 	.byte	0x04, 0x11
        /*1af6*/ 	.short	(.L_1201 - .L_1200)
	.align		4
.L_1200:
        /*1af8*/ 	.word	index@(_ZN2at6native29vectorized_elementwise_kernelILi8ENS0_13AUnaryFunctorIdddZZZNS0_16fmax_kernel_cudaERNS_18TensorIteratorBaseEENKUlvE_clEvENKUlvE_clEvEUlddE_EESt5arrayIPcLm2EEEEviT0_T1_)
        /*1afc*/ 	.word	0x00000000


	//----- nvinfo : EIATTR_REGCOUNT
	.align		4
.L_1201:
        /*1b00*/ 	.byte	0x04, 0x2f
        /*1b02*/ 	.short	(.L_1203 - .L_1202)
	.align		4
.L_1202:
        /*1b04*/ 	.word	index@(_ZN2at6native29vectorized_elementwise_kernelILi4ENS0_13AUnaryFunctorIdddZZZNS0_16fmax_kernel_cudaERNS_18TensorIteratorBaseEENKUlvE_clEvENKUlvE_clEvEUlddE_EESt5arrayIPcLm2EEEEviT0_T1_)
        /*1b08*/ 	.word	0x00000030


	//----- nvinfo : EIATTR_FRAME_SIZE
	.align		4
.L_1203:
        /*1b0c*/ 	.byte	0x04, 0x11
        /*1b0e*/ 	.short	(.L_1205 - .L_1204)
	.align		4
.L_1204:
        /*1b10*/ 	.word	index@(_ZN2at6native29vectorized_elementwise_kernelILi4ENS0_13AUnaryFunctorIdddZZZNS0_16fmax_kernel_cudaERNS_18TensorIteratorBaseEENKUlvE_clEvENKUlvE_clEvEUlddE_EESt5arrayIPcLm2EEEEviT0_T1_)
        /*1b14*/ 	.word	0x00000000


	//----- nvinfo : EIATTR_REGCOUNT
	.align		4
.L_1205:
        /*1b18*/ 	.byte	0x04, 0x2f
        /*1b1a*/ 	.short	(.L_1207 - .L_1206)
	.align		4
.L_1206:
        /*1b1c*/ 	.word	index@(_ZN2at6native29vectorized_elementwise_kernelILi2ENS0_13AUnaryFunctorIdddZZZNS0_16fmax_kernel_cudaERNS_18TensorIteratorBaseEENKUlvE_clEvENKUlvE_clEvEUlddE_EESt5arrayIPcLm2EEEEviT0_T1_)
        /*1b20*/ 	.word	0x00000030


	//----- nvinfo : EIATTR_FRAME_SIZE
	.align		4
.L_1207:
        /*1b24*/ 	.byte	0x04, 0x11
        /*1b26*/ 	.short	(.L_1209 - .L_1208)
	.align		4
.L_1208:
        /*1b28*/ 	.word	index@(_ZN2at6native29vectorized_elementwise_kernelILi2ENS0_13AUnaryFunctorIdddZZZNS0_16fmax_kernel_cudaERNS_18TensorIteratorBaseEENKUlvE_clEvENKUlvE_clEvEUlddE_EESt5arrayIPcLm2EEEEviT0_T1_)
        /*1b2c*/ 	.word	0x00000000


	//----- nvinfo : EIATTR_REGCOUNT
	.align		4
.L_1209:
        /*1b30*/ 	.byte	0x04, 0x2f
        /*1b32*/ 	.short	(.L_1211 - .L_1210)
	.align		4
.L_1210:
        /*1b34*/ 	.word	index@(_ZN2at6native27unrolled_elementwise_kernelINS0_13AUnaryFunctorIdddZZZNS0_16fmax_kernel_cudaERNS_18TensorIteratorBaseEENKUlvE_clEvENKUlvE_clEvEUlddE_EESt5arrayIPcLm2EELi4E23TrivialOffsetCalculatorILi1EjESD_NS0_6memory15LoadWithoutCastENSE_16StoreWithoutCastEEEviT_T0_T2_T3_T4_T5_)
        /*1b38*/ 	.word	0x0000001c


	//----- nvinfo : EIATTR_FRAME_SIZE
	.align		4
.L_1211:
        /*1b3c*/ 	.byte	0x04, 0x11
        /*1b3e*/ 	.short	(.L_1213 - .L_1212)
	.align		4
.L_1212:
        /*1b40*/ 	.word	index@(_ZN2at6native27unrolled_elementwise_kernelINS0_13AUnaryFunctorIdddZZZNS0_16fmax_kernel_cudaERNS_18TensorIteratorBaseEENKUlvE_clEvENKUlvE_clEvEUlddE_EESt5arrayIPcLm2EELi4E23TrivialOffsetCalculatorILi1EjESD_NS0_6memory15LoadWithoutCastENSE_16StoreWithoutCastEEEviT_T0_T2_T3_T4_T5_)
        /*1b44*/ 	.word	0x00000000


	//----- nvinfo : EIATTR_REGCOUNT
	.align		4
.L_1213:
        /*1b48*/ 	.byte	0x04, 0x2f
        /*1b4a*/ 	.short	(.L_1215 - .L_1214)
	.align		4
.L_1214:
        /*1b4c*/ 	.word	index@(_ZN2at6native18elementwise_kernelILi128ELi2EZNS0_22gpu_kernel_impl_nocastINS0_13AUnaryFunctorIdddZZZNS0_16fmax_kernel_cudaERNS_18TensorIteratorBaseEENKUlvE_clEvENKUlvE_clEvEUlddE_EEEEvS5_RKT_EUliE_EEviT1_)
        /*1b50*/ 	.word	0x00000012


	//----- nvinfo : EIATTR_FRAME_SIZE
	.align		4
.L_1215:
        /*1b54*/ 	.byte	0x04, 0x11
        /*1b56*/ 	.short	(.L_1217 - .L_1216)
	.align		4
.L_1216:
        /*1b58*/ 	.word	index@(_ZN2at6native18elementwise_kernelILi128ELi2EZNS0_22gpu_kernel_impl_nocastINS0_13AUnaryFunctorIdddZZZNS0_16fmax_kernel_cudaERNS_18TensorIteratorBaseEENKUlvE_clEvENKUlvE_clEvEUlddE_EEEEvS5_RKT_EUliE_EEviT1_)
        /*1b5c*/ 	.word	0x00000000


	//----- nvinfo : EIATTR_REGCOUNT
	.align		4
.L_1217:
        /*1b60*/ 	.byte	0x04, 0x2f
        /*1b62*/ 	.short	(.L_1219 - .L_1218)
	.align		4
.L_1218:
        /*1b64*/ 	.word	index@(_ZN2at6native27unrolled_elementwise_kernelINS0_13AUnaryFunctorIdddZZZNS0_16fmax_kernel_cudaERNS_18TensorIteratorBaseEENKUlvE_clEvENKUlvE_clEvEUlddE_EESt5arrayIPcLm2EELi4E23TrivialOffsetCalculatorILi1EjESD_NS0_6memory12LoadWithCastILi1EEENSE_13StoreWithCastILi1EEEEEviT_T0_T2_T3_T4_T5_)
        /*1b68*/ 	.word	0x00000022


	//----- nvinfo : EIATTR_FRAME_SIZE
	.align		4
.L_1219:
        /*1b6c*/ 	.byte	0x04, 0x11
        /*1b6e*/ 	.short	(.L_1221 - .L_1220)
	.align		4
.L_1220:
        /*1b70*/ 	.word	index@(_ZN2at6native27unrolled_elementwise_kernelINS0_13AUnaryFunctorIdddZZZNS0_16fmax_kernel_cudaERNS_18TensorIteratorBaseEENKUlvE_clEvENKUlvE_clEvEUlddE_EESt5arrayIPcLm2EELi4E23TrivialOffsetCalculatorILi1EjESD_NS0_6memory12LoadWithCastILi1EEENSE_13StoreWithCastILi1EEEEEviT_T0_T2_T3_T4_T5_)
        /*1b74*/ 	.word	0x00000000


	//----- nvinfo : EIATTR_REGCOUNT
	.align		4
.L_1221:
        /*1b78*/ 	.byte	0x04, 0x2f
        /*1b7a*/ 	.short	(.L_1223 - .L_1222)
	.align		4
.L_1222:
        /*1b7c*/ 	.word	index@(_ZN2at6native18elementwise_kernelILi128ELi4EZNS0_15gpu_kernel_implINS0_13AUnaryFunctorIdddZZZNS0_16fmax_kernel_cudaERNS_18TensorIteratorBaseEENKUlvE_clEvENKUlvE_clEvEUlddE_EEEEvS5_RKT_EUliE_EEviT1_)
        /*1b80*/ 	.word	0x0000001a


	//----- nvinfo : EIATTR_FRAME_SIZE
	.align		4
.L_1223:
        /*1b84*/ 	.byte	0x04, 0x11
        /*1b86*/ 	.short	(.L_1225 - .L_1224)
	.align		4
.L_1224:
        /*1b88*/ 	.word	index@(_ZN2at6native18elementwise_kernelILi128ELi4EZNS0_15gpu_kernel_implINS0_13AUnaryFunctorIdddZZZNS0_16fmax_kernel_cudaERNS_18TensorIteratorBaseEENKUlvE_clEvENKUlvE_clEvEUlddE_EEEEvS5_RKT_EUliE_EEviT1_)
        /*1b8c*/ 	.word	0x00000000


	//----- nvinfo : EIATTR_REGCOUNT
	.align		4
.L_1225:
        /*1b90*/ 	.byte	0x04, 0x2f
        /*1b92*/ 	.short	(.L_1227 - .L_1226)
	.align		4
.L_1226:
        /*1b94*/ 	.word	index@(_ZN2at6native29vectorized_elementwise_kernelILi8ENS0_13BinaryFunctorIfffZZZNS0_16fmax_kernel_cudaERNS_18TensorIteratorBaseEENKUlvE_clEvENKUlvE0_clEvEUlffE_EESt5arrayIPcLm3EEEEviT0_T1_)
        /*1b98*/ 	.word	0x00000020


	//----- nvinfo : EIATTR_FRAME_SIZE
	.align		4
.L_1227:
        /*1b9c*/ 	.byte	0x04, 0x11
        /*1b9e*/ 	.short	(.L_1229 - .L_1228)
	.align		4
.L_1228:
        /*1ba0*/ 	.word	index@(_ZN2at6native29vectorized_elementwise_kernelILi8ENS0_13BinaryFunctorIfffZZZNS0_16fmax_kernel_cudaERNS_18TensorIteratorBaseEENKUlvE_clEvENKUlvE0_clEvEUlffE_EESt5arrayIPcLm3EEEEviT0_T1_)
        /*1ba4*/ 	.word	0x00000000


	//----- nvinfo : EIATTR_REGCOUNT
	.align		4
.L_1229:
        /*1ba8*/ 	.byte	0x04, 0x2f
        /*1baa*/ 	.short	(.L_1231 - .L_1230)
	.align		4
.L_1230:
        /*1bac*/ 	.word	index@(_ZN2at6native29vectorized_elementwise_kernelILi4ENS0_13BinaryFunctorIfffZZZNS0_16fmax_kernel_cudaERNS_18TensorIteratorBaseEENKUlvE_clEvENKUlvE0_clEvEUlffE_EESt5arrayIPcLm3EEEEviT0_T1_)
        /*1bb0*/ 	.word	0x00000020


	//----- nvinfo : EIATTR_FRAME_SIZE
	.align		4
.L_1231:
        /*1bb4*/ 	.byte	0x04, 0x11
        /*1bb6*/ 	.short	(.L_1233 - .L_1232)
	.align		4
.L_1232:
        /*1bb8*/ 	.word	index@(_ZN2at6native29vectorized_elementwise_kernelILi4ENS0_13BinaryFunctorIfffZZZNS0_16fmax_kernel_cudaERNS_18TensorIteratorBaseEENKUlvE_clEvENKUlvE0_clEvEUlffE_EESt5arrayIPcLm3EEEEviT0_T1_)
        /*1bbc*/ 	.word	0x00000000


	//----- nvinfo : EIATTR_REGCOUNT
	.align		4
.L_1233:
        /*1bc0*/ 	.byte	0x04, 0x2f
        /*1bc2*/ 	.short	(.L_1235 - .L_1234)
	.align		4
.L_1234:
        /*1bc4*/ 	.word	index@(_ZN2at6native29vectorized_elementwise_kernelILi2ENS0_13BinaryFunctorIfffZZZNS0_16fmax_kernel_cudaERNS_18TensorIteratorBaseEENKUlvE_clEvENKUlvE0_clEvEUlffE_EESt5arrayIPcLm3EEEEviT0_T1_)
        /*1bc8*/ 	.word	0x00000020


	//----- nvinfo : EIATTR_FRAME_SIZE
	.align		4
.L_1235:
        /*1bcc*/ 	.byte	0x04, 0x11
        /*1bce*/ 	.short	(.L_1237 - .L_1236)
	.align		4
.L_1236:
        /*1bd0*/ 	.word	index@(_ZN2at6native29vectorized_elementwise_kernelILi2ENS0_13BinaryFunctorIfffZZZNS0_16fmax_kernel_cudaERNS_18TensorIteratorBaseEENKUlvE_clEvENKUlvE0_clEvEUlffE_EESt5arrayIPcLm3EEEEviT0_T1_)
        /*1bd4*/ 	.word	0x00000000


	//----- nvinfo : EIATTR_REGCOUNT
	.align		4
.L_1237:
        /*1bd8*/ 	.byte	0x04, 0x2f
        /*1bda*/ 	.short	(.L_1239 - .L_1238)
	.align		4
.L_1238:
        /*1bdc*/ 	.word	index@(_ZN2at6native27unrolled_elementwise_kernelINS0_13BinaryFunctorIfffZZZNS0_16fmax_kernel_cudaERNS_18TensorIteratorBaseEENKUlvE_clEvENKUlvE0_clEvEUlffE_EESt5arrayIPcLm3EELi4E23TrivialOffsetCalculatorILi2EjESC_ILi1EjENS0_6memory15LoadWithoutCastENSF_16StoreWithoutCastEEEviT_T0_T2_T3_T4_T5_)
        /*1be0*/ 	.word	0x0000001e


	//----- nvinfo : EIATTR_FRAME_SIZE
	.align		4
.L_1239:
        /*1be4*/ 	.byte	0x04, 0x11
        /*1be6*/ 	.short	(.L_1241 - .L_1240)
	.align		4
.L_1240:
        /*1be8*/ 	.word	index@(_ZN2at6native27unrolled_elementwise_kernelINS0_13BinaryFunctorIfffZZZNS0_16fmax_kernel_cudaERNS_18TensorIteratorBaseEENKUlvE_clEvENKUlvE0_clEvEUlffE_EESt5arrayIPcLm3EELi4E23TrivialOffsetCalculatorILi2EjESC_ILi1EjENS0_6memory15LoadWithoutCastENSF_16StoreWithoutCastEEEviT_T0_T2_T3_T4_T5_)
        /*1bec*/ 	.word	0x00000000


	//----- nvinfo : EIATTR_REGCOUNT
	.align		4
.L_1241:
        /*1bf0*/ 	.byte	0x04, 0x2f
        /*1bf2*/ 	.short	(.L_1243 - .L_1242)
	.align		4
.L_1242:
        /*1bf4*/ 	.word	index@(_ZN2at6native18elementwise_kernelILi128ELi2EZNS0_22gpu_kernel_impl_nocastINS0_13BinaryFunctorIfffZZZNS0_16fmax_kernel_cudaERNS_18TensorIteratorBaseEENKUlvE_clEvENKUlvE0_clEvEUlffE_EEEEvS5_RKT_EUliE_EEviT1_)
        /*1bf8*/ 	.word	0x00000012


	//----- nvinfo : EIATTR_FRAME_SIZE
	.align		4
.L_1243:
        /*1bfc*/ 	.byte	0x04, 0x11
        /*1bfe*/ 	.short	(.L_1245 - .L_1244)
	.align		4
.L_1244:
        /*1c00*/ 	.word	index@(_ZN2at6native18elementwise_kernelILi128ELi2EZNS0_22gpu_kernel_impl_nocastINS0_13BinaryFunctorIfffZZZNS0_16fmax_kernel_cudaERNS_18TensorIteratorBaseEENKUlvE_clEvENKUlvE0_clEvEUlffE_EEEEvS5_RKT_EUliE_EEviT1_)
        /*1c04*/ 	.word	0x00000000


	//----- nvinfo : EIATTR_REGCOUNT
	.align		4
.L_1245:
        /*1c08*/ 	.byte	0x04, 0x2f
        /*1c0a*/ 	.short	(.L_1247 - .L_1246)
	.align		4
.L_1246:
        /*1c0c*/ 	.word	index@(_ZN2at6native27unrolled_elementwise_kernelINS0_13BinaryFunctorIfffZZZNS0_16fmax_kernel_cudaERNS_18TensorIteratorBaseEENKUlvE_clEvENKUlvE0_clEvEUlffE_EESt5arrayIPcLm3EELi4E23TrivialOffsetCalculatorILi2EjESC_ILi1EjENS0_6memory12LoadWithCastILi2EEENSF_13StoreWithCastILi1EEEEEviT_T0_T2_T3_T4_T5_)
        /*1c10*/ 	.word	0x00000020


	//----- nvinfo : EIATTR_FRAME_SIZE
	.align		4
.L_1247:
        /*1c14*/ 	.byte	0x04, 0x11
        /*1c16*/ 	.short	(.L_1249 - .L_1248)
	.align		4
.L_1248:
        /*1c18*/ 	.word	index@(_ZN2at6native27unrolled_elementwise_kernelINS0_13BinaryFunctorIfffZZZNS0_16fmax_kernel_cudaERNS_18TensorIteratorBaseEENKUlvE_clEvENKUlvE0_clEvEUlffE_EESt5arrayIPcLm3EELi4E23TrivialOffsetCalculatorILi2EjESC_ILi1EjENS0_6memory12LoadWithCastILi2EEENSF_13StoreWithCastILi1EEEEEviT_T0_T2_T3_T4_T5_)
        /*1c1c*/ 	.word	0x00000000


	//----- nvinfo : EIATTR_REGCOUNT
	.align		4
.L_1249:
        /*1c20*/ 	.byte	0x04, 0x2f
        /*1c22*/ 	.short	(.L_1251 - .L_1250)
	.align		4
.L_1250:
        /*1c24*/ 	.word	index@(_ZN2at6native18elementwise_kernelILi128ELi4EZNS0_15gpu_kernel_implINS0_13BinaryFunctorIfffZZZNS0_16fmax_kernel_cudaERNS_18TensorIteratorBaseEENKUlvE_clEvENKUlvE0_clEvEUlffE_EEEEvS5_RKT_EUliE_EEviT1_)
        /*1c28*/ 	.word	0x0000001a


	//----- nvinfo : EIATTR_FRAME_SIZE
	.align		4
.L_1251:
        /*1c2c*/ 	.byte	0x04, 0x11
        /*1c2e*/ 	.short	(.L_1253 - .L_1252)
	.align		4
.L_1252:
        /*1c30*/ 	.word	index@(_ZN2at6native18elementwise_kernelILi128ELi4EZNS0_15gpu_kernel_implINS0_13BinaryFunctorIfffZZZNS0_16fmax_kernel_cudaERNS_18TensorIteratorBaseEENKUlvE_clEvENKUlvE0_clEvEUlffE_EEEEvS5_RKT_EUliE_EEviT1_)
        /*1c34*/ 	.word	0x00000000


	//----- nvinfo : EIATTR_REGCOUNT
	.align		4
.L_1253:
        /*1c38*/ 	.byte	0x04, 0x2f
        /*1c3a*/ 	.short	(.L_1255 - .L_1254)
	.align		4
.L_1254:
        /*1c3c*/ 	.word	index@(_ZN2at6native29vectorized_elementwise_kernelILi8ENS0_13AUnaryFunctorIfffZZZNS0_16fmax_kernel_cudaERNS_18TensorIteratorBaseEENKUlvE_clEvENKUlvE0_clEvEUlffE_EESt5arrayIPcLm2EEEEviT0_T1_)
        /*1c40*/ 	.word	0x00000020


	//----- nvinfo : EIATTR_FRAME_SIZE
	.align		4
.L_1255:
        /*1c44*/ 	.byte	0x04, 0x11
        /*1c46*/ 	.short	(.L_1257 - .L_1256)
	.align		4
.L_1256:
        /*1c48*/ 	.word	index@(_ZN2at6native29vectorized_elementwise_kernelILi8ENS0_13AUnaryFunctorIfffZZZNS0_16fmax_kernel_cudaERNS_18TensorIteratorBaseEENKUlvE_clEvENKUlvE0_clEvEUlffE_EESt5arrayIPcLm2EEEEviT0_T1_)
        /*1c4c*/ 	.word	0x00000000


	//----- nvinfo : EIATTR_REGCOUNT
	.align		4
.L_1257:
        /*1c50*/ 	.byte	0x04, 0x2f
        /*1c52*/ 	.short	(.L_1259 - .L_1258)
	.align		4
.L_1258:
        /*1c54*/ 	.word	index@(_ZN2at6native29vectorized_elementwise_kernelILi4ENS0_13AUnaryFunctorIfffZZZNS0_16fmax_kernel_cudaERNS_18TensorIteratorBaseEENKUlvE_clEvENKUlvE0_clEvEUlffE_EESt5arrayIPcLm2EEEEviT0_T1_)
        /*1c58*/ 	.word	0x00000020


	//----- nvinfo : EIATTR_FRAME_SIZE
	.align		4
.L_1259:
        /*1c5c*/ 	.byte	0x04, 0x11
        /*1c5e*/ 	.short	(.L_1261 - .L_1260)
	.align		4
.L_1260:
        /*1c60*/ 	.word	index@(_ZN2at6native29vectorized_elementwise_kernelILi4ENS0_13AUnaryFunctorIfffZZZNS0_16fmax_kernel_cudaERNS_18TensorIteratorBaseEENKUlvE_clEvENKUlvE0_clEvEUlffE_EESt5arrayIPcLm2EEEEviT0_T1_)
        /*1c64*/ 	.word	0x00000000


	//----- nvinfo : EIATTR_REGCOUNT
	.align		4
.L_1261:
        /*1c68*/ 	.byte	0x04, 0x2f
        /*1c6a*/ 	.short	(.L_1263 - .L_1262)
	.align		4
.L_1262:
        /*1c6c*/ 	.word	index@(_ZN2at6native29vectorized_elementwise_kernelILi2ENS0_13AUnaryFunctorIfffZZZNS0_16fmax_kernel_cudaERNS_18TensorIteratorBaseEENKUlvE_clEvENKUlvE0_clEvEUlffE_EESt5arrayIPcLm2EEEEviT0_T1_)
        /*1c70*/ 	.word	0x00000020


	//----- nvinfo : EIATTR_FRAME_SIZE
	.align		4
.L_1263:
        /*1c74*/ 	.byte	0x04, 0x11
        /*1c76*/ 	.short	(.L_1265 - .L_1264)
	.align		4
.L_1264:
        /*1c78*/ 	.word	index@(_ZN2at6native29vectorized_elementwise_kernelILi2ENS0_13AUnaryFunctorIfffZZZNS0_16fmax_kernel_cudaERNS_18TensorIteratorBaseEENKUlvE_clEvENKUlvE0_clEvEUlffE_EESt5arrayIPcLm2EEEEviT0_T1_)
        /*1c7c*/ 	.word	0x00000000


	//----- nvinfo : EIATTR_REGCOUNT
	.align		4
.L_1265:
        /*1c80*/ 	.byte	0x04, 0x2f
        /*1c82*/ 	.short	(.L_1267 - .L_1266)
	.align		4
.L_1266:
        /*1c84*/ 	.word	index@(_ZN2at6native27unrolled_elementwise_kernelINS0_13AUnaryFunctorIfffZZZNS0_16fmax_kernel_cudaERNS_18TensorIteratorBaseEENKUlvE_clEvENKUlvE0_clEvEUlffE_EESt5arrayIPcLm2EELi4E23TrivialOffsetCalculatorILi1EjESD_NS0_6memory15LoadWithoutCastENSE_16StoreWithoutCastEEEviT_T0_T2_T3_T4_T5_)
        /*1c88*/ 	.word	0x00000018


	//----- nvinfo : EIATTR_FRAME_SIZE
	.align		4
.L_1267:
        /*1c8c*/ 	.byte	0x04, 0x11
        /*1c8e*/ 	.short	(.L_1269 - .L_1268)
	.align		4
.L_1268:
        /*1c90*/ 	.word	index@(_ZN2at6native27unrolled_elementwise_kernelINS0_13AUnaryFunctorIfffZZZNS0_16fmax_kernel_cudaERNS_18TensorIteratorBaseEENKUlvE_clEvENKUlvE0_clEvEUlffE_EESt5arrayIPcLm2EELi4E23TrivialOffsetCalculatorILi1EjESD_NS0_6memory15LoadWithoutCastENSE_16StoreWithoutCastEEEviT_T0_T2_T3_T4_T5_)
        /*1c94*/ 	.word	0x00000000


	//----- nvinfo : EIATTR_REGCOUNT
	.align		4
.L_1269:
        /*1c98*/ 	.byte	0x04, 0x2f
        /*1c9a*/ 	.short	(.L_1271 - .L_1270)
	.align		4
.L_1270:
        /*1c9c*/ 	.word	index@(_ZN2at6native18elementwise_kernelILi128ELi2EZNS0_22gpu_kernel_impl_nocastINS0_13AUnaryFunctorIfffZZZNS0_16fmax_kernel_cudaERNS_18TensorIteratorBaseEENKUlvE_clEvENKUlvE0_clEvEUlffE_EEEEvS5_RKT_EUliE_EEviT1_)
        /*1ca0*/ 	.word	0x00000012


	//----- nvinfo : EIATTR_FRAME_SIZE
	.align		4
.L_1271:
        /*1ca4*/ 	.byte	0x04, 0x11
        /*1ca6*/ 	.short	(.L_1273 - .L_1272)
	.align		4
.L_1272:
        /*1ca8*/ 	.word	index@(_ZN2at6native18elementwise_kernelILi128ELi2EZNS0_22gpu_kernel_impl_nocastINS0_13AUnaryFunctorIfffZZZNS0_16fmax_kernel_cudaERNS_18TensorIteratorBaseEENKUlvE_clEvENKUlvE0_clEvEUlffE_EEEEvS5_RKT_EUliE_EEviT1_)
        /*1cac*/ 	.word	0x00000000


	//----- nvinfo : EIATTR_REGCOUNT
	.align		4
.L_1273:
        /*1cb0*/ 	.byte	0x04, 0x2f
        /*1cb2*/ 	.short	(.L_1275 - .L_1274)
	.align		4
.L_1274:
        /*1cb4*/ 	.word	index@(_ZN2at6native27unrolled_elementwise_kernelINS0_13AUnaryFunctorIfffZZZNS0_16fmax_kernel_cudaERNS_18TensorIteratorBaseEENKUlvE_clEvENKUlvE0_clEvEUlffE_EESt5arrayIPcLm2EELi4E23TrivialOffsetCalculatorILi1EjESD_NS0_6memory12LoadWithCastILi1EEENSE_13StoreWithCastILi1EEEEEviT_T0_T2_T3_T4_T5_)
        /*1cb8*/ 	.word	0x0000001d


	//----- nvinfo : EIATTR_FRAME_SIZE
	.align		4
.L_1275:
        /*1cbc*/ 	.byte	0x04, 0x11
        /*1cbe*/ 	.short	(.L_1277 - .L_1276)
	.align		4
.L_1276:
        /*1cc0*/ 	.word	index@(_ZN2at6native27unrolled_elementwise_kernelINS0_13AUnaryFunctorIfffZZZNS0_16fmax_kernel_cudaERNS_18TensorIteratorBaseEENKUlvE_clEvENKUlvE0_clEvEUlffE_EESt5arrayIPcLm2EELi4E23TrivialOffsetCalculatorILi1EjESD_NS0_6memory12LoadWithCastILi1EEENSE_13StoreWithCastILi1EEEEEviT_T0_T2_T3_T4_T5_)
        /*1cc4*/ 	.word	0x00000000


	//----- nvinfo : EIATTR_REGCOUNT
	.align		4
.L_1277:
        /*1cc8*/ 	.byte	0x04, 0x2f
        /*1cca*/ 	.short	(.L_1279 - .L_1278)
	.align		4
.L_1278:
        /*1ccc*/ 	.word	index@(_ZN2at6native18elementwise_kernelILi128ELi4EZNS0_15gpu_kernel_implINS0_13AUnaryFunctorIfffZZZNS0_16fmax_kernel_cudaERNS_18TensorIteratorBaseEENKUlvE_clEvENKUlvE0_clEvEUlffE_EEEEvS5_RKT_EUliE_EEviT1_)
        /*1cd0*/ 	.word	0x0000001a


	//----- nvinfo : EIATTR_FRAME_SIZE
	.align		4
.L_1279:
        /*1cd4*/ 	.byte	0x04, 0x11
        /*1cd6*/ 	.short	(.L_1281 - .L_1280)
	.align		4
.L_1280:
        /*1cd8*/ 	.word	index@(_ZN2at6native18elementwise_kernelILi128ELi4EZNS0_15gpu_kernel_implINS0_13AUnaryFunctorIfffZZZNS0_16fmax_kernel_cudaERNS_18TensorIteratorBaseEENKUlvE_clEvENKUlvE0_clEvEUlffE_EEEEvS5_RKT_EUliE_EEviT1_)
        /*1cdc*/ 	.word	0x00000000


	//----- nvinfo : EIATTR_REGCOUNT
	.align		4
.L_1281:
        /*1ce0*/ 	.byte	0x04, 0x2f
        /*1ce2*/ 	.short	(.L_1283 - .L_1282)
	.align		4
.L_1282:
        /*1ce4*/ 	.word	index@(_ZN2at6native29vectorized_elementwise_kernelILi8ENS0_13BinaryFunctorIN3c104HalfES4_S4_ZZZNS0_16fmax_kernel_cudaERNS_18TensorIteratorBaseEENKUlvE_clEvENKUlvE1_clEvEUlS4_S4_E_EESt5arrayIPcLm3EEEEviT0_T1_)
        /*1ce8*/ 	.word	0x00000028


	//----- nvinfo : EIATTR_FRAME_SIZE
	.align		4
.L_1283:
        /*1cec*/ 	.byte	0x04, 0x11
        /*1cee*/ 	.short	(.L_1285 - .L_1284)
	.align		4
.L_1284:
        /*1cf0*/ 	.word	index@(_ZN2at6native29vectorized_elementwise_kernelILi8ENS0_13BinaryFunctorIN3c104HalfES4_S4_ZZZNS0_16fmax_kernel_cudaERNS_18TensorIteratorBaseEENKUlvE_clEvENKUlvE1_clEvEUlS4_S4_E_EESt5arrayIPcLm3EEEEviT0_T1_)
        /*1cf4*/ 	.word	0x00000000


	//----- nvinfo : EIATTR_REGCOUNT
	.align		4
.L_1285:
        /*1cf8*/ 	.byte	0x04, 0x2f
        /*1cfa*/ 	.short	(.L_1287 - .L_1286)
	.align		4
.L_1286:
        /*1cfc*/ 	.word	index@(_ZN2at6native29vectorized_elementwise_kernelILi4ENS0_13BinaryFunctorIN3c104HalfES4_S4_ZZZNS0_16fmax_kernel_cudaERNS_18TensorIteratorBaseEENKUlvE_clEvENKUlvE1_clEvEUlS4_S4_E_EESt5arrayIPcLm3EEEEviT0_T1_)
        /*1d00*/ 	.word	0x00000028


	//----- nvinfo : EIATTR_FRAME_SIZE
	.align		4
.L_1287:
        /*1d04*/ 	.byte	0x04, 0x11
        /*1d06*/ 	.short	(.L_1289 - .L_1288)
	.align		4
.L_1288:
        /*1d08*/ 	.word	index@(_ZN2at6native29vectorized_elementwise_kernelILi4ENS0_13BinaryFunctorIN3c104HalfES4_S4_ZZZNS0_16fmax_kernel_cudaERNS_18TensorIteratorBaseEENKUlvE_clEvENKUlvE1_clEvEUlS4_S4_E_EESt5arrayIPcLm3EEEEviT0_T1_)
        /*1d0c*/ 	.word	0x00000000


	//----- nvinfo : EIATTR_REGCOUNT
	.align		4
.L_1289:
        /*1d10*/ 	.byte	0x04, 0x2f
        /*1d12*/ 	.short	(.L_1291 - .L_1290)
	.align		4
.L_1290:
        /*1d14*/ 	.word	index@(_ZN2at6native29vectorized_elementwise_kernelILi2ENS0_13BinaryFunctorIN3c104HalfES4_S4_ZZZNS0_16fmax_kernel_cudaERNS_18TensorIteratorBaseEENKUlvE_clEvENKUlvE1_clEvEUlS4_S4_E_EESt5arrayIPcLm3EEEEviT0_T1_)
        /*1d18*/ 	.word	0x00000028


	//----- nvinfo : EIATTR_FRAME_SIZE
	.align		4
.L_1291:
        /*1d1c*/ 	.byte	0x04, 0x11
        /*1d1e*/ 	.short	(.L_1293 - .L_1292)
	.align		4
.L_1292:
        /*1d20*/ 	.word	index@(_ZN2at6native29vectorized_elementwise_kernelILi2ENS0_13BinaryFunctorIN3c104HalfES4_S4_ZZZNS0_16fmax_kernel_cudaERNS_18TensorIteratorBaseEENKUlvE_clEvENKUlvE1_clEvEUlS4_S4_E_EESt5arrayIPcLm3EEEEviT0_T1_)
        /*1d24*/ 	.word	0x00000000


	//----- nvinfo : EIATTR_REGCOUNT
	.align		4
.L_1293:
        /*1d28*/ 	.byte	0x04, 0x2f
        /*1d2a*/ 	.short	(.L_1295 - .L_1294)
	.align		4
.L_1294:
        /*1d2c*/ 	.word	index@(_ZN2at6native27unrolled_elementwise_kernelINS0_13BinaryFunctorIN3c104HalfES4_S4_ZZZNS0_16fmax_kernel_cudaERNS_18TensorIteratorBaseEENKUlvE_clEvENKUlvE1_clEvEUlS4_S4_E_EESt5arrayIPcLm3EELi4E23TrivialOffsetCalculatorILi2EjESE_ILi1EjENS0_6memory15LoadWithoutCastENSH_16StoreWithoutCastEEEviT_T0_T2_T3_T4_T5_)
        /*1d30*/ 	.word	0x0000001d


	//----- nvinfo : EIATTR_FRAME_SIZE
	.align		4
.L_1295:
        /*1d34*/ 	.byte	0x04, 0x11
        /*1d36*/ 	.short	(.L_1297 - .L_1296)
	.align		4
.L_1296:
        /*1d38*/ 	.word	index@(_ZN2at6native27unrolled_elementwise_kernelINS0_13BinaryFunctorIN3c104HalfES4_S4_ZZZNS0_16fmax_kernel_cudaERNS_18TensorIteratorBaseEENKUlvE_clEvENKUlvE1_clEvEUlS4_S4_E_EESt5arrayIPcLm3EELi4E23TrivialOffsetCalculatorILi2EjESE_ILi1EjENS0_6memory15LoadWithoutCastENSH_16StoreWithoutCastEEEviT_T0_T2_T3_T4_T5_)
        /*1d3c*/ 	.word	0x00000000


	//----- nvinfo : EIATTR_REGCOUNT
	.align		4
.L_1297:
        /*1d40*/ 	.byte	0x04, 0x2f
        /*1d42*/ 	.short	(.L_1299 - .L_1298)
	.align		4
.L_1298:
        /*1d44*/ 	.word	index@(_ZN2at6native18elementwise_kernelILi128ELi4EZNS0_22gpu_kernel_impl_nocastINS0_13BinaryFunctorIN3c104HalfES5_S5_ZZZNS0_16fmax_kernel_cudaERNS_18TensorIteratorBaseEENKUlvE_clEvENKUlvE1_clEvEUlS5_S5_E_EEEEvS7_RKT_EUliE_EEviT1_)
        /*1d48*/ 	.word	0x00000012


	//----- nvinfo : EIATTR_FRAME_SIZE
	.align		4
.L_1299:
        /*1d4c*/ 	.byte	0x04, 0x11
        /*1d4e*/ 	.short	(.L_1301 - .L_1300)
	.align		4
.L_1300:
        /*1d50*/ 	.word	index@(_ZN2at6native18elementwise_kernelILi128ELi4EZNS0_22gpu_kernel_impl_nocastINS0_13BinaryFunctorIN3c104HalfES5_S5_ZZZNS0_16fmax_kernel_cudaERNS_18TensorIteratorBaseEENKUlvE_clEvENKUlvE1_clEvEUlS5_S5_E_EEEEvS7_RKT_EUliE_EEviT1_)
        /*1d54*/ 	.word	0x00000000


	//----- nvinfo : EIATTR_REGCOUNT
	.align		4
.L_1301:
        /*1d58*/ 	.byte	0x04, 0x2f
        /*1d5a*/ 	.short	(.L_1303 - .L_1302)
	.align		4
.L_1302:
        /*1d5c*/ 	.word	index@(_ZN2at6native27unrolled_elementwise_kernelINS0_13BinaryFunctorIN3c104HalfES4_S4_ZZZNS0_16fmax_kernel_cudaERNS_18TensorIteratorBaseEENKUlvE_clEvENKUlvE1_clEvEUlS4_S4_E_EESt5arrayIPcLm3EELi4E23TrivialOffsetCalculatorILi2EjESE_ILi1EjENS0_6memory12LoadWithCastILi2EEENSH_13StoreWithCastILi1EEEEEviT_T0_T2_T3_T4_T5_)
        /*1d60*/ 	.word	0x0000001f


	//----- nvinfo : EIATTR_FRAME_SIZE
	.align		4
.L_1303:
        /*1d64*/ 	.byte	0x04, 0x11
        /*1d66*/ 	.short	(.L_1305 - .L_1304)
	.align		4
.L_1304:
        /*1d68*/ 	.word	index@(_ZN2at6native27unrolled_elementwise_kernelINS0_13BinaryFunctorIN3c104HalfES4_S4_ZZZNS0_16fmax_kernel_cudaERNS_18TensorIteratorBaseEENKUlvE_clEvENKUlvE1_clEvEUlS4_S4_E_EESt5arrayIPcLm3EELi4E23TrivialOffsetCalculatorILi2EjESE_ILi1EjENS0_6memory12LoadWithCastILi2EEENSH_13StoreWithCastILi1EEEEEviT_T0_T2_T3_T4_T5_)
        /*1d6c*/ 	.word	0x00000000


	//----- nvinfo : EIATTR_REGCOUNT
	.align		4
.L_1305:
        /*1d70*/ 	.byte	0x04, 0x2f
        /*1d72*/ 	.short	(.L_1307 - .L_1306)
	.align		4
.L_1306:
        /*1d74*/ 	.word	index@(_ZN2at6native18elementwise_kernelILi128ELi4EZNS0_15gpu_kernel_implINS0_13BinaryFunctorIN3c104HalfES5_S5_ZZZNS0_16fmax_kernel_cudaERNS_18TensorIteratorBaseEENKUlvE_clEvENKUlvE1_clEvEUlS5_S5_E_EEEEvS7_RKT_EUliE_EEviT1_)
        /*1d78*/ 	.word	0x0000001a


	//----- nvinfo : EIATTR_FRAME_SIZE
	.align		4
.L_1307:
        /*1d7c*/ 	.byte	0x04, 0x11
        /*1d7e*/ 	.short	(.L_1309 - .L_1308)
	.align		4
.L_1308:
        /*1d80*/ 	.word	index@(_ZN2at6native18elementwise_kernelILi128ELi4EZNS0_15gpu_kernel_implINS0_13BinaryFunctorIN3c104HalfES5_S5_ZZZNS0_16fmax_kernel_cudaERNS_18TensorIteratorBaseEENKUlvE_clEvENKUlvE1_clEvEUlS5_S5_E_EEEEvS7_RKT_EUliE_EEviT1_)
        /*1d84*/ 	.word	0x00000000


	//----- nvinfo : EIATTR_REGCOUNT
	.align		4
.L_1309:
        /*1d88*/ 	.byte	0x04, 0x2f
        /*1d8a*/ 	.short	(.L_1311 - .L_1310)
	.align		4
.L_1310:
        /*1d8c*/ 	.word	index@(_ZN2at6native29vectorized_elementwise_kernelILi8ENS0_13AUnaryFunctorIN3c104HalfES4_S4_ZZZNS0_16fmax_kernel_cudaERNS_18TensorIteratorBaseEENKUlvE_clEvENKUlvE1_clEvEUlS4_S4_E_EESt5arrayIPcLm2EEEEviT0_T1_)
        /*1d90*/ 	.word	0x00000020


	//----- nvinfo : EIATTR_FRAME_SIZE
	.align		4
.L_1311:
        /*1d94*/ 	.byte	0x04, 0x11
        /*1d96*/ 	.short	(.L_1313 - .L_1312)
	.align		4
.L_1312:
        /*1d98*/ 	.word	index@(_ZN2at6native29vectorized_elementwise_kernelILi8ENS0_13AUnaryFunctorIN3c104HalfES4_S4_ZZZNS0_16fmax_kernel_cudaERNS_18TensorIteratorBaseEENKUlvE_clEvENKUlvE1_clEvEUlS4_S4_E_EESt5arrayIPcLm2EEEEviT0_T1_)
        /*1d9c*/ 	.word	0x00000000


	//----- nvinfo : EIATTR_REGCOUNT
	.align		4
.L_1313:
        /*1da0*/ 	.byte	0x04, 0x2f
        /*1da2*/ 	.short	(.L_1315 - .L_1314)
	.align		4
.L_1314:
        /*1da4*/ 	.word	index@(_ZN2at6native29vectorized_elementwise_kernelILi4ENS0_13AUnaryFunctorIN3c104HalfES4_S4_ZZZNS0_16fmax_kernel_cudaERNS_18TensorIteratorBaseEENKUlvE_clEvENKUlvE1_clEvEUlS4_S4_E_EESt5arrayIPcLm2EEEEviT0_T1_)
        /*1da8*/ 	.word	0x00000020


	//----- nvinfo : EIATTR_FRAME_SIZE
	.align		4
.L_1315:
        /*1dac*/ 	.byte	0x04, 0x11
        /*1dae*/ 	.short	(.L_1317 - .L_1316)
	.align		4
.L_1316:
        /*1db0*/ 	.word	index@(_ZN2at6native29vectorized_elementwise_kernelILi4ENS0_13AUnaryFunctorIN3c104HalfES4_S4_ZZZNS0_16fmax_kernel_cudaERNS_18TensorIteratorBaseEENKUlvE_clEvENKUlvE1_clEvEUlS4_S4_E_EESt5arrayIPcLm2EEEEviT0_T1_)
        /*1db4*/ 	.word	0x00000000


	//----- nvinfo : EIATTR_REGCOUNT
	.align		4
.L_1317:
        /*1db8*/ 	.byte	0x04, 0x2f
        /*1dba*/ 	.short	(.L_1319 - .L_1318)
	.align		4
.L_1318:
        /*1dbc*/ 	.word	index@(_ZN2at6native29vectorized_elementwise_kernelILi2ENS0_13AUnaryFunctorIN3c104HalfES4_S4_ZZZNS0_16fmax_kernel_cudaERNS_18TensorIteratorBaseEENKUlvE_clEvENKUlvE1_clEvEUlS4_S4_E_EESt5arrayIPcLm2EEEEviT0_T1_)
        /*1dc0*/ 	.word	0x00000020


	//----- nvinfo : EIATTR_FRAME_SIZE
	.align		4
.L_1319:
        /*1dc4*/ 	.byte	0x04, 0x11
        /*1dc6*/ 	.short	(.L_1321 - .L_1320)
	.align		4
.L_1320:
        /*1dc8*/ 	.word	index@(_ZN2at6native29vectorized_elementwise_kernelILi2ENS0_13AUnaryFunctorIN3c104HalfES4_S4_ZZZNS0_16fmax_kernel_cudaERNS_18TensorIteratorBaseEENKUlvE_clEvENKUlvE1_clEvEUlS4_S4_E_EESt5arrayIPcLm2EEEEviT0_T1_)
        /*1dcc*/ 	.word	0x00000000


	//----- nvinfo : EIATTR_REGCOUNT
	.align		4
.L_1321:
        /*1dd0*/ 	.byte	0x04, 0x2f
        /*1dd2*/ 	.short	(.L_1323 - .L_1322)
	.align		4
.L_1322:
        /*1dd4*/ 	.word	index@(_ZN2at6native27unrolled_elementwise_kernelINS0_13AUnaryFunctorIN3c104HalfES4_S4_ZZZNS0_16fmax_kernel_cudaERNS_18TensorIteratorBaseEENKUlvE_clEvENKUlvE1_clEvEUlS4_S4_E_EESt5arrayIPcLm2EELi4E23TrivialOffsetCalculatorILi1EjESF_NS0_6memory15LoadWithoutCastENSG_16StoreWithoutCastEEEviT_T0_T2_T3_T4_T5_)
        /*1dd8*/ 	.word	0x00000018


	//----- nvinfo : EIATTR_FRAME_SIZE
	.align		4
.L_1323:
        /*1ddc*/ 	.byte	0x04, 0x11
        /*1dde*/ 	.short	(.L_1325 - .L_1324)
	.align		4
.L_1324:
        /*1de0*/ 	.word	index@(_ZN2at6native27unrolled_elementwise_kernelINS0_13AUnaryFunctorIN3c104HalfES4_S4_ZZZNS0_16fmax_kernel_cudaERNS_18TensorIteratorBaseEENKUlvE_clEvENKUlvE1_clEvEUlS4_S4_E_EESt5arrayIPcLm2EELi4E23TrivialOffsetCalculatorILi1EjESF_NS0_6memory15LoadWithoutCastENSG_16StoreWithoutCastEEEviT_T0_T2_T3_T4_T5_)
        /*1de4*/ 	.word	0x00000000


	//----- nvinfo : EIATTR_REGCOUNT
	.align		4
.L_1325:
        /*1de8*/ 	.byte	0x04, 0x2f
        /*1dea*/ 	.short	(.L_1327 - .L_1326)
	.align		4
.L_1326:
        /*1dec*/ 	.word	index@(_ZN2at6native18elementwise_kernelILi128ELi4EZNS0_22gpu_kernel_impl_nocastINS0_13AUnaryFunctorIN3c104HalfES5_S5_ZZZNS0_16fmax_kernel_cudaERNS_18TensorIteratorBaseEENKUlvE_clEvENKUlvE1_clEvEUlS5_S5_E_EEEEvS7_RKT_EUliE_EEviT1_)
        /*1df0*/ 	.word	0x00000012


	//----- nvinfo : EIATTR_FRAME_SIZE
	.align		4
.L_1327:
        /*1df4*/ 	.byte	0x04, 0x11
        /*1df6*/ 	.short	(.L_1329 - .L_1328)
	.align		4
.L_1328:
        /*1df8*/ 	.word	index@(_ZN2at6native18elementwise_kernelILi128ELi4EZNS0_22gpu_kernel_impl_nocastINS0_13AUnaryFunctorIN3c104HalfES5_S5_ZZZNS0_16fmax_kernel_cudaERNS_18TensorIteratorBaseEENKUlvE_clEvENKUlvE1_clEvEUlS5_S5_E_EEEEvS7_RKT_EUliE_EEviT1_)
        /*1dfc*/ 	.word	0x00000000


	//----- nvinfo : EIATTR_REGCOUNT
	.align		4
.L_1329:
        /*1e00*/ 	.byte	0x04, 0x2f
        /*1e02*/ 	.short	(.L_1331 - .L_1330)
	.align		4
.L_1330:
        /*1e04*/ 	.word	index@(_ZN2at6native27unrolled_elementwise_kernelINS0_13AUnaryFunctorIN3c104HalfES4_S4_ZZZNS0_16fmax_kernel_cudaERNS_18TensorIteratorBaseEENKUlvE_clEvENKUlvE1_clEvEUlS4_S4_E_EESt5arrayIPcLm2EELi4E23TrivialOffsetCalculatorILi1EjESF_NS0_6memory12LoadWithCastILi1EEENSG_13StoreWithCastILi1EEEEEviT_T0_T2_T3_T4_T5_)
        /*1e08*/ 	.word	0x0000001e


	//----- nvinfo : EIATTR_FRAME_SIZE
	.align		4
.L_1331:
        /*1e0c*/ 	.byte	0x04, 0x11
        /*1e0e*/ 	.short	(.L_1333 - .L_1332)
	.align		4
.L_1332:
        /*1e10*/ 	.word	index@(_ZN2at6native27unrolled_elementwise_kernelINS0_13AUnaryFunctorIN3c104HalfES4_S4_ZZZNS0_16fmax_kernel_cudaERNS_18TensorIteratorBaseEENKUlvE_clEvENKUlvE1_clEvEUlS4_S4_E_EESt5arrayIPcLm2EELi4E23TrivialOffsetCalculatorILi1EjESF_NS0_6memory12LoadWithCastILi1EEENSG_13StoreWithCastILi1EEEEEviT_T0_T2_T3_T4_T5_)
        /*1e14*/ 	.word	0x00000000


	//----- nvinfo : EIATTR_REGCOUNT
	.align		4
.L_1333:
        /*1e18*/ 	.byte	0x04, 0x2f
        /*1e1a*/ 	.short	(.L_1335 - .L_1334)
	.align		4
.L_1334:
        /*1e1c*/ 	.word	index@(_ZN2at6native18elementwise_kernelILi128ELi4EZNS0_15gpu_kernel_implINS0_13AUnaryFunctorIN3c104HalfES5_S5_ZZZNS0_16fmax_kernel_cudaERNS_18TensorIteratorBaseEENKUlvE_clEvENKUlvE1_clEvEUlS5_S5_E_EEEEvS7_RKT_EUliE_EEviT1_)
        /*1e20*/ 	.word	0x0000001a


	//----- nvinfo : EIATTR_FRAME_SIZE
	.align		4
.L_1335:
        /*1e24*/ 	.byte	0x04, 0x11
        /*1e26*/ 	.short	(.L_1337 - .L_1336)
	.align		4
.L_1336:
        /*1e28*/ 	.word	index@(_ZN2at6native18elementwise_kernelILi128ELi4EZNS0_15gpu_kernel_implINS0_13AUnaryFunctorIN3c104HalfES5_S5_ZZZNS0_16fmax_kernel_cudaERNS_18TensorIteratorBaseEENKUlvE_clEvENKUlvE1_clEvEUlS5_S5_E_EEEEvS7_RKT_EUliE_EEviT1_)
        /*1e2c*/ 	.word	0x00000000


	//----- nvinfo : EIATTR_REGCOUNT
	.align		4
.L_1337:
        /*1e30*/ 	.byte	0x04, 0x2f
        /*1e32*/ 	.short	(.L_1339 - .L_1338)
	.align		4
.L_1338:
        /*1e34*/ 	.word	index@(_ZN2at6native29vectorized_elementwise_kernelILi8ENS0_13BinaryFunctorIN3c108BFloat16ES4_S4_ZZZNS0_16fmax_kernel_cudaERNS_18TensorIteratorBaseEENKUlvE_clEvENKUlvE2_clEvEUlS4_S4_E_EESt5arrayIPcLm3EEEEviT0_T1_)
        /*1e38*/ 	.word	0x00000022


	//----- nvinfo : EIATTR_FRAME_SIZE
	.align		4
.L_1339:
        /*1e3c*/ 	.byte	0x04, 0x11
        /*1e3e*/ 	.short	(.L_1341 - .L_1340)
	.align		4
.L_1340:
        /*1e40*/ 	.word	index@(_ZN2at6native29vectorized_elementwise_kernelILi8ENS0_13BinaryFunctorIN3c108BFloat16ES4_S4_ZZZNS0_16fmax_kernel_cudaERNS_18TensorIteratorBaseEENKUlvE_clEvENKUlvE2_clEvEUlS4_S4_E_EESt5arrayIPcLm3EEEEviT0_T1_)
        /*1e44*/ 	.word	0x00000000


	//----- nvinfo : EIATTR_REGCOUNT
	.align		4
.L_1341:
        /*1e48*/ 	.byte	0x04, 0x2f
        /*1e4a*/ 	.short	(.L_1343 - .L_1342)
	.align		4
.L_1342:
        /*1e4c*/ 	.word	index@(_ZN2at6native29vectorized_elementwise_kernelILi4ENS0_13BinaryFunctorIN3c108BFloat16ES4_S4_ZZZNS0_16fmax_kernel_cudaERNS_18TensorIteratorBaseEENKUlvE_clEvENKUlvE2_clEvEUlS4_S4_E_EESt5arrayIPcLm3EEEEviT0_T1_)
        /*1e50*/ 	.word	0x00000022


	//----- nvinfo : EIATTR_FRAME_SIZE
	.align		4
.L_1343:
        /*1e54*/ 	.byte	0x04, 0x11
        /*1e56*/ 	.short	(.L_1345 - .L_1344)
	.align		4
.L_1344:
        /*1e58*/ 	.word	index@(_ZN2at6native29vectorized_elementwise_kernelILi4ENS0_13BinaryFunctorIN3c108BFloat16ES4_S4_ZZZNS0_16fmax_kernel_cudaERNS_18TensorIteratorBaseEENKUlvE_clEvENKUlvE2_clEvEUlS4_S4_E_EESt5arrayIPcLm3EEEEviT0_T1_)
        /*1e5c*/ 	.word	0x00000000


	//----- nvinfo : EIATTR_REGCOUNT
	.align		4
.L_1345:
        /*1e60*/ 	.byte	0x04, 0x2f
        /*1e62*/ 	.short	(.L_1347 - .L_1346)
	.align		4
.L_1346:
        /*1e64*/ 	.word	index@(_ZN2at6native29vectorized_elementwise_kernelILi2ENS0_13BinaryFunctorIN3c108BFloat16ES4_S4_ZZZNS0_16fmax_kernel_cudaERNS_18TensorIteratorBaseEENKUlvE_clEvENKUlvE2_clEvEUlS4_S4_E_EESt5arrayIPcLm3EEEEviT0_T1_)
        /*1e68*/ 	.word	0x00000022


	//----- nvinfo : EIATTR_FRAME_SIZE
	.align		4
.L_1347:
        /*1e6c*/ 	.byte	0x04, 0x11
        /*1e6e*/ 	.short	(.L_1349 - .L_1348)
	.align		4
.L_1348:
        /*1e70*/ 	.word	index@(_ZN2at6native29vectorized_elementwise_kernelILi2ENS0_13BinaryFunctorIN3c108BFloat16ES4_S4_ZZZNS0_16fmax_kernel_cudaERNS_18TensorIteratorBaseEENKUlvE_clEvENKUlvE2_clEvEUlS4_S4_E_EESt5arrayIPcLm3EEEEviT0_T1_)
        /*1e74*/ 	.word	0x00000000


	//----- nvinfo : EIATTR_REGCOUNT
	.align		4
.L_1349:
        /*1e78*/ 	.byte	0x04, 0x2f
        /*1e7a*/ 	.short	(.L_1351 - .L_1350)
	.align		4
.L_1350:
        /*1e7c*/ 	.word	index@(_ZN2at6native27unrolled_elementwise_kernelINS0_13BinaryFunctorIN3c108BFloat16ES4_S4_ZZZNS0_16fmax_kernel_cudaERNS_18TensorIteratorBaseEENKUlvE_clEvENKUlvE2_clEvEUlS4_S4_E_EESt5arrayIPcLm3EELi4E23TrivialOffsetCalculatorILi2EjESE_ILi1EjENS0_6memory15LoadWithoutCastENSH_16StoreWithoutCastEEEviT_T0_T2_T3_T4_T5_)
        /*1e80*/ 	.word	0x0000001d


	//----- nvinfo : EIATTR_FRAME_SIZE
	.align		4
.L_1351:
        /*1e84*/ 	.byte	0x04, 0x11
        /*1e86*/ 	.short	(.L_1353 - .L_1352)
	.align		4
.L_1352:
        /*1e88*/ 	.word	index@(_ZN2at6native27unrolled_elementwise_kernelINS0_13BinaryFunctorIN3c108BFloat16ES4_S4_ZZZNS0_16fmax_kernel_cudaERNS_18TensorIteratorBaseEENKUlvE_clEvENKUlvE2_clEvEUlS4_S4_E_EESt5arrayIPcLm3EELi4E23TrivialOffsetCalculatorILi2EjESE_ILi1EjENS0_6memory15LoadWithoutCastENSH_16StoreWithoutCastEEEviT_T0_T2_T3_T4_T5_)
        /*1e8c*/ 	.word	0x00000000


	//----- nvinfo : EIATTR_REGCOUNT
	.align		4
.L_1353:
        /*1e90*/ 	.byte	0x04, 0x2f
        /*1e92*/ 	.short	(.L_1355 - .L_1354)
	.align		4
.L_1354:
        /*1e94*/ 	.word	index@(_ZN2at6native18elementwise_kernelILi128ELi4EZNS0_22gpu_kernel_impl_nocastINS0_13BinaryFunctorIN3c108BFloat16ES5_S5_ZZZNS0_16fmax_kernel_cudaERNS_18TensorIteratorBaseEENKUlvE_clEvENKUlvE2_clEvEUlS5_S5_E_EEEEvS7_RKT_EUliE_EEviT1_)
        /*1e98*/ 	.word	0x00000012


	//----- nvinfo : EIATTR_FRAME_SIZE
	.align		4
.L_1355:
        /*1e9c*/ 	.byte	0x04, 0x11
        /*1e9e*/ 	.short	(.L_1357 - .L_1356)
	.align		4
.L_1356:
        /*1ea0*/ 	.word	index@(_ZN2at6native18elementwise_kernelILi128ELi4EZNS0_22gpu_kernel_impl_nocastINS0_13BinaryFunctorIN3c108BFloat16ES5_S5_ZZZNS0_16fmax_kernel_cudaERNS_18TensorIteratorBaseEENKUlvE_clEvENKUlvE2_clEvEUlS5_S5_E_EEEEvS7_RKT_EUliE_EEviT1_)
        /*1ea4*/ 	.word	0x00000000


	//----- nvinfo : EIATTR_REGCOUNT
	.align		4
.L_1357:
        /*1ea8*/ 	.byte	0x04, 0x2f
        /*1eaa*/ 	.short	(.L_1359 - .L_1358)
	.align		4
.L_1358:
        /*1eac*/ 	.word	index@(_ZN2at6native27unrolled_elementwise_kernelINS0_13BinaryFunctorIN3c108BFloat16ES4_S4_ZZZNS0_16fmax_kernel_cudaERNS_18TensorIteratorBaseEENKUlvE_clEvENKUlvE2_clEvEUlS4_S4_E_EESt5arrayIPcLm3EELi4E23TrivialOffsetCalculatorILi2EjESE_ILi1EjENS0_6memory12LoadWithCastILi2EEENSH_13StoreWithCastILi1EEEEEviT_T0_T2_T3_T4_T5_)
        /*1eb0*/ 	.word	0x0000001e


	//----- nvinfo : EIATTR_FRAME_SIZE
	.align		4
.L_1359:
        /*1eb4*/ 	.byte	0x04, 0x11
        /*1eb6*/ 	.short	(.L_1361 - .L_1360)
	.align		4
.L_1360:
        /*1eb8*/ 	.word	index@(_ZN2at6native27unrolled_elementwise_kernelINS0_13BinaryFunctorIN3c108BFloat16ES4_S4_ZZZNS0_16fmax_kernel_cudaERNS_18TensorIteratorBaseEENKUlvE_clEvENKUlvE2_clEvEUlS4_S4_E_EESt5arrayIPcLm3EELi4E23TrivialOffsetCalculatorILi2EjESE_ILi1EjENS0_6memory12LoadWithCastILi2EEENSH_13StoreWithCastILi1EEEEEviT_T0_T2_T3_T4_T5_)
        /*1ebc*/ 	.word	0x00000000


	//----- nvinfo : EIATTR_REGCOUNT
	.align		4
.L_1361:
        /*1ec0*/ 	.byte	0x04, 0x2f
        /*1ec2*/ 	.short	(.L_1363 - .L_1362)
	.align		4
.L_1362:
        /*1ec4*/ 	.word	index@(_ZN2at6native18elementwise_kernelILi128ELi4EZNS0_15gpu_kernel_implINS0_13BinaryFunctorIN3c108BFloat16ES5_S5_ZZZNS0_16fmax_kernel_cudaERNS_18TensorIteratorBaseEENKUlvE_clEvENKUlvE2_clEvEUlS5_S5_E_EEEEvS7_RKT_EUliE_EEviT1_)
        /*1ec8*/ 	.word	0x0000001a


	//----- nvinfo : EIATTR_FRAME_SIZE
	.align		4
.L_1363:
        /*1ecc*/ 	.byte	0x04, 0x11
        /*1ece*/ 	.short	(.L_1365 - .L_1364)
	.align		4
.L_1364:
        /*1ed0*/ 	.word	index@(_ZN2at6native18elementwise_kernelILi128ELi4EZNS0_15gpu_kernel_implINS0_13BinaryFunctorIN3c108BFloat16ES5_S5_ZZZNS0_16fmax_kernel_cudaERNS_18TensorIteratorBaseEENKUlvE_clEvENKUlvE2_clEvEUlS5_S5_E_EEEEvS7_RKT_EUliE_EEviT1_)
        /*1ed4*/ 	.word	0x00000000


	//----- nvinfo : EIATTR_REGCOUNT
	.align		4
.L_1365:
        /*1ed8*/ 	.byte	0x04, 0x2f
        /*1eda*/ 	.short	(.L_1367 - .L_1366)
	.align		4
.L_1366:
        /*1edc*/ 	.word	index@(_ZN2at6native29vectorized_elementwise_kernelILi8ENS0_13AUnaryFunctorIN3c108BFloat16ES4_S4_ZZZNS0_16fmax_kernel_cudaERNS_18TensorIteratorBaseEENKUlvE_clEvENKUlvE2_clEvEUlS4_S4_E_EESt5arrayIPcLm2EEEEviT0_T1_)
        /*1ee0*/ 	.word	0x00000020


	//----- nvinfo : EIATTR_FRAME_SIZE
	.align		4
.L_1367:
        /*1ee4*/ 	.byte	0x04, 0x11
        /*1ee6*/ 	.short	(.L_1369 - .L_1368)
	.align		4
.L_1368:
        /*1ee8*/ 	.word	index@(_ZN2at6native29vectorized_elementwise_kernelILi8ENS0_13AUnaryFunctorIN3c108BFloat16ES4_S4_ZZZNS0_16fmax_kernel_cudaERNS_18TensorIteratorBaseEENKUlvE_clEvENKUlvE2_clEvEUlS4_S4_E_EESt5arrayIPcLm2EEEEviT0_T1_)
        /*1eec*/ 	.word	0x00000000


	//----- nvinfo : EIATTR_REGCOUNT
	.align		4
.L_1369:
        /*1ef0*/ 	.byte	0x04, 0x2f
        /*1ef2*/ 	.short	(.L_1371 - .L_1370)
	.align		4
.L_1370:
        /*1ef4*/ 	.word	index@(_ZN2at6native29vectorized_elementwise_kernelILi4ENS0_13AUnaryFunctorIN3c108BFloat16ES4_S4_ZZZNS0_16fmax_kernel_cudaERNS_18TensorIteratorBaseEENKUlvE_clEvENKUlvE2_clEvEUlS4_S4_E_EESt5arrayIPcLm2EEEEviT0_T1_)
        /*1ef8*/ 	.word	0x00000020


	//----- nvinfo : EIATTR_FRAME_SIZE
	.align		4
.L_1371:
        /*1efc*/ 	.byte	0x04, 0x11
        /*1efe*/ 	.short	(.L_1373 - .L_1372)
	.align		4
.L_1372:
        /*1f00*/ 	.word	index@(_ZN2at6native29vectorized_elementwise_kernelILi4ENS0_13AUnaryFunctorIN3c108BFloat16ES4_S4_ZZZNS0_16fmax_kernel_cudaERNS_18TensorIteratorBaseEENKUlvE_clEvENKUlvE2_clEvEUlS4_S4_E_EESt5arrayIPcLm2EEEEviT0_T1_)
        /*1f04*/ 	.word	0x00000000


	//----- nvinfo : EIATTR_REGCOUNT
	.align		4
.L_1373:
        /*1f08*/ 	.byte	0x04, 0x2f
        /*1f0a*/ 	.short	(.L_1375 - .L_1374)
	.align		4
.L_1374:
        /*1f0c*/ 	.word	index@(_ZN2at6native29vectorized_elementwise_kernelILi2ENS0_13AUnaryFunctorIN3c108BFloat16ES4_S4_ZZZNS0_16fmax_kernel_cudaERNS_18TensorIteratorBaseEENKUlvE_clEvENKUlvE2_clEvEUlS4_S4_E_EESt5arrayIPcLm2EEEEviT0_T1_)
        /*1f10*/ 	.word	0x00000020


	//----- nvinfo : EIATTR_FRAME_SIZE
	.align		4
.L_1375:
        /*1f14*/ 	.byte	0x04, 0x11
        /*1f16*/ 	.short	(.L_1377 - .L_1376)
	.align		4
.L_1376:
        /*1f18*/ 	.word	index@(_ZN2at6native29vectorized_elementwise_kernelILi2ENS0_13AUnaryFunctorIN3c108BFloat16ES4_S4_ZZZNS0_16fmax_kernel_cudaERNS_18TensorIteratorBaseEENKUlvE_clEvENKUlvE2_clEvEUlS4_S4_E_EESt5arrayIPcLm2EEEEviT0_T1_)
        /*1f1c*/ 	.word	0x00000000


	//----- nvinfo : EIATTR_REGCOUNT
	.align		4
.L_1377:
        /*1f20*/ 	.byte	0x04, 0x2f
        /*1f22*/ 	.short	(.L_1379 - .L_1378)
	.align		4
.L_1378:
        /*1f24*/ 	.word	index@(_ZN2at6native27unrolled_elementwise_kernelINS0_13AUnaryFunctorIN3c108BFloat16ES4_S4_ZZZNS0_16fmax_kernel_cudaERNS_18TensorIteratorBaseEENKUlvE_clEvENKUlvE2_clEvEUlS4_S4_E_EESt5arrayIPcLm2EELi4E23TrivialOffsetCalculatorILi1EjESF_NS0_6memory15LoadWithoutCastENSG_16StoreWithoutCastEEEviT_T0_T2_T3_T4_T5_)
        /*1f28*/ 	.word	0x00000018


	//----- nvinfo : EIATTR_FRAME_SIZE
	.align		4
.L_1379:
        /*1f2c*/ 	.byte	0x04, 0x11
        /*1f2e*/ 	.short	(.L_1381 - .L_1380)
	.align		4
.L_1380:
        /*1f30*/ 	.word	index@(_ZN2at6native27unrolled_elementwise_kernelINS0_13AUnaryFunctorIN3c108BFloat16ES4_S4_ZZZNS0_16fmax_kernel_cudaERNS_18TensorIteratorBaseEENKUlvE_clEvENKUlvE2_clEvEUlS4_S4_E_EESt5arrayIPcLm2EELi4E23TrivialOffsetCalculatorILi1EjESF_NS0_6memory15LoadWithoutCastENSG_16StoreWithoutCastEEEviT_T0_T2_T3_T4_T5_)
        /*1f34*/ 	.word	0x00000000


	//----- nvinfo : EIATTR_REGCOUNT
	.align		4
.L_1381:
        /*1f38*/ 	.byte	0x04, 0x2f
        /*1f3a*/ 	.short	(.L_1383 - .L_1382)
	.align		4
.L_1382:
        /*1f3c*/ 	.word	index@(_ZN2at6native18elementwise_kernelILi128ELi4EZNS0_22gpu_kernel_impl_nocastINS0_13AUnaryFunctorIN3c108BFloat16ES5_S5_ZZZNS0_16fmax_kernel_cudaERNS_18TensorIteratorBaseEENKUlvE_clEvENKUlvE2_clEvEUlS5_S5_E_EEEEvS7_RKT_EUliE_EEviT1_)
        /*1f40*/ 	.word	0x00000012


	//----- nvinfo : EIATTR_FRAME_SIZE
	.align		4
.L_1383:
        /*1f44*/ 	.byte	0x04, 0x11
        /*1f46*/ 	.short	(.L_1385 - .L_1384)
	.align		4
.L_1384:
        /*1f48*/ 	.word	index@(_ZN2at6native18elementwise_kernelILi128ELi4EZNS0_22gpu_kernel_impl_nocastINS0_13AUnaryFunctorIN3c108BFloat16ES5_S5_ZZZNS0_16fmax_kernel_cudaERNS_18TensorIteratorBaseEENKUlvE_clEvENKUlvE2_clEvEUlS5_S5_E_EEEEvS7_RKT_EUliE_EEviT1_)
        /*1f4c*/ 	.word	0x00000000


	//----- nvinfo : EIATTR_REGCOUNT
	.align		4
.L_1385:
        /*1f50*/ 	.byte	0x04, 0x2f
        /*1f52*/ 	.short	(.L_1387 - .L_1386)
	.align		4
.L_1386:
        /*1f54*/ 	.word	index@(_ZN2at6native27unrolled_elementwise_kernelINS0_13AUnaryFunctorIN3c108BFloat16ES4_S4_ZZZNS0_16fmax_kernel_cudaERNS_18TensorIteratorBaseEENKUlvE_clEvENKUlvE2_clEvEUlS4_S4_E_EESt5arrayIPcLm2EELi4E23TrivialOffsetCalculatorILi1EjESF_NS0_6memory12LoadWithCastILi1EEENSG_13StoreWithCastILi1EEEEEviT_T0_T2_T3_T4_T5_)
        /*1f58*/ 	.word	0x0000001c


	//----- nvinfo : EIATTR_FRAME_SIZE
	.align		4
.L_1387:
        /*1f5c*/ 	.byte	0x04, 0x11
        /*1f5e*/ 	.short	(.L_1389 - .L_1388)
	.align		4
.L_1388:
        /*1f60*/ 	.word	index@(_ZN2at6native27unrolled_elementwise_kernelINS0_13AUnaryFunctorIN3c108BFloat16ES4_S4_ZZZNS0_16fmax_kernel_cudaERNS_18TensorIteratorBaseEENKUlvE_clEvENKUlvE2_clEvEUlS4_S4_E_EESt5arrayIPcLm2EELi4E23TrivialOffsetCalculatorILi1EjESF_NS0_6memory12LoadWithCastILi1EEENSG_13StoreWithCastILi1EEEEEviT_T0_T2_T3_T4_T5_)
        /*1f64*/ 	.word	0x00000000


	//----- nvinfo : EIATTR_REGCOUNT
	.align		4
.L_1389:
        /*1f68*/ 	.byte	0x04, 0x2f
        /*1f6a*/ 	.short	(.L_1391 - .L_1390)
	.align		4
.L_1390:
        /*1f6c*/ 	.word	index@(_ZN2at6native18elementwise_kernelILi128ELi4EZNS0_15gpu_kernel_implINS0_13AUnaryFunctorIN3c108BFloat16ES5_S5_ZZZNS0_16fmax_kernel_cudaERNS_18TensorIteratorBaseEENKUlvE_clEvENKUlvE2_clEvEUlS5_S5_E_EEEEvS7_RKT_EUliE_EEviT1_)
        /*1f70*/ 	.word	0x0000001a


	//----- nvinfo : EIATTR_FRAME_SIZE
	.align		4
.L_1391:
        /*1f74*/ 	.byte	0x04, 0x11
        /*1f76*/ 	.short	(.L_1393 - .L_1392)
	.align		4
.L_1392:
        /*1f78*/ 	.word	index@(_ZN2at6native18elementwise_kernelILi128ELi4EZNS0_15gpu_kernel_implINS0_13AUnaryFunctorIN3c108BFloat16ES5_S5_ZZZNS0_16fmax_kernel_cudaERNS_18TensorIteratorBaseEENKUlvE_clEvENKUlvE2_clEvEUlS5_S5_E_EEEEvS7_RKT_EUliE_EEviT1_)
        /*1f7c*/ 	.word	0x00000000


	//----- nvinfo : EIATTR_REGCOUNT
	.align		4
.L_1393:
        /*1f80*/ 	.byte	0x04, 0x2f
        /*1f82*/ 	.short	(.L_1395 - .L_1394)
	.align		4
.L_1394:
        /*1f84*/ 	.word	index@(_ZN2at6native29vectorized_elementwise_kernelILi8ENS0_13BinaryFunctorIdddZZZNS0_16fmin_kernel_cudaERNS_18TensorIteratorBaseEENKUlvE_clEvENKUlvE_clEvEUlddE_EESt5arrayIPcLm3EEEEviT0_T1_)
        /*1f88*/ 	.word	0x00000038


	//----- nvinfo : EIATTR_FRAME_SIZE
	.align		4
.L_1395:
        /*1f8c*/ 	.byte	0x04, 0x11
        /*1f8e*/ 	.short	(.L_1397 - .L_1396)
	.align		4
.L_1396:
        /*1f90*/ 	.word	index@(_ZN2at6native29vectorized_elementwise_kernelILi8ENS0_13BinaryFunctorIdddZZZNS0_16fmin_kernel_cudaERNS_18TensorIteratorBaseEENKUlvE_clEvENKUlvE_clEvEUlddE_EESt5arrayIPcLm3EEEEviT0_T1_)
        /*1f94*/ 	.word	0x00000000


	//----- nvinfo : EIATTR_REGCOUNT
	.align		4
.L_1397:
        /*1f98*/ 	.byte	0x04, 0x2f
        /*1f9a*/ 	.short	(.L_1399 - .L_1398)
	.align		4
.L_1398:
        /*1f9c*/ 	.word	index@(_ZN2at6native29vectorized_elementwise_kernelILi4ENS0_13BinaryFunctorIdddZZZNS0_16fmin_kernel_cudaERNS_18TensorIteratorBaseEENKUlvE_clEvENKUlvE_clEvEUlddE_EESt5arrayIPcLm3EEEEviT0_T1_)
        /*1fa0*/ 	.word	0x00000038


	//----- nvinfo : EIATTR_FRAME_SIZE
	.align		4
.L_1399:
        /*1fa4*/ 	.byte	0x04, 0x11
        /*1fa6*/ 	.short	(.L_1401 - .L_1400)
	.align		4
.L_1400:
        /*1fa8*/ 	.word	index@(_ZN2at6native29vectorized_elementwise_kernelILi4ENS0_13BinaryFunctorIdddZZZNS0_16fmin_kernel_cudaERNS_18TensorIteratorBaseEENKUlvE_clEvENKUlvE_clEvEUlddE_EESt5arrayIPcLm3EEEEviT0_T1_)
        /*1fac*/ 	.word	0x00000000


	//----- nvinfo : EIATTR_REGCOUNT
	.align		4
.L_1401:
        /*1fb0*/ 	.byte	0x04, 0x2f
        /*1fb2*/ 	.short	(.L_1403 - .L_1402)
	.align		4
.L_1402:
        /*1fb4*/ 	.word	index@(_ZN2at6native29vectorized_elementwise_kernelILi2ENS0_13BinaryFunctorIdddZZZNS0_16fmin_kernel_cudaERNS_18TensorIteratorBaseEENKUlvE_clEvENKUlvE_clEvEUlddE_EESt5arrayIPcLm3EEEEviT0_T1_)
        /*1fb8*/ 	.word	0x00000038


	//----- nvinfo : EIATTR_FRAME_SIZE
	.align		4
.L_1403:
        /*1fbc*/ 	.byte	0x04, 0x11
        /*1fbe*/ 	.short	(.L_1405 - .L_1404)
	.align		4
.L_1404:
        /*1fc0*/ 	.word	index@(_ZN2at6native29vectorized_elementwise_kernelILi2ENS0_13BinaryFunctorIdddZZZNS0_16fmin_kernel_cudaERNS_18TensorIteratorBaseEENKUlvE_clEvENKUlvE_clEvEUlddE_EESt5arrayIPcLm3EEEEviT0_T1_)
        /*1fc4*/ 	.word	0x00000000


	//----- nvinfo : EIATTR_REGCOUNT
	.align		4
.L_1405:
        /*1fc8*/ 	.byte	0x04, 0x2f
        /*1fca*/ 	.short	(.L_1407 - .L_1406)
	.align		4
.L_1406:
        /*1fcc*/ 	.word	index@(_ZN2at6native27unrolled_elementwise_kernelINS0_13BinaryFunctorIdddZZZNS0_16fmin_kernel_cudaERNS_18TensorIteratorBaseEENKUlvE_clEvENKUlvE_clEvEUlddE_EESt5arrayIPcLm3EELi4E23TrivialOffsetCalculatorILi2EjESC_ILi1EjENS0_6memory15LoadWithoutCastENSF_16StoreWithoutCastEEEviT_T0_T2_T3_T4_T5_)
        /*1fd0*/ 	.word	0x00000020


	//----- nvinfo : EIATTR_FRAME_SIZE
	.align		4
.L_1407:
        /*1fd4*/ 	.byte	0x04, 0x11
        /*1fd6*/ 	.short	(.L_1409 - .L_1408)
	.align		4
.L_1408:
        /*1fd8*/ 	.word	index@(_ZN2at6native27unrolled_elementwise_kernelINS0_13BinaryFunctorIdddZZZNS0_16fmin_kernel_cudaERNS_18TensorIteratorBaseEENKUlvE_clEvENKUlvE_clEvEUlddE_EESt5arrayIPcLm3EELi4E23TrivialOffsetCalculatorILi2EjESC_ILi1EjENS0_6memory15LoadWithoutCastENSF_16StoreWithoutCastEEEviT_T0_T2_T3_T4_T5_)
        /*1fdc*/ 	.word	0x00000000


	//----- nvinfo : EIATTR_REGCOUNT
	.align		4
.L_1409:
        /*1fe0*/ 	.byte	0x04, 0x2f
        /*1fe2*/ 	.short	(.L_1411 - .L_1410)
	.align		4
.L_1410:
        /*1fe4*/ 	.word	index@(_ZN2at6native18elementwise_kernelILi128ELi2EZNS0_22gpu_kernel_impl_nocastINS0_13BinaryFunctorIdddZZZNS0_16fmin_kernel_cudaERNS_18TensorIteratorBaseEENKUlvE_clEvENKUlvE_clEvEUlddE_EEEEvS5_RKT_EUliE_EEviT1_)
        /*1fe8*/ 	.word	0x00000012


	//----- nvinfo : EIATTR_FRAME_SIZE
	.align		4
.L_1411:
        /*1fec*/ 	.byte	0x04, 0x11
        /*1fee*/ 	.short	(.L_1413 - .L_1412)
	.align		4
.L_1412:
        /*1ff0*/ 	.word	index@(_ZN2at6native18elementwise_kernelILi128ELi2EZNS0_22gpu_kernel_impl_nocastINS0_13BinaryFunctorIdddZZZNS0_16fmin_kernel_cudaERNS_18TensorIteratorBaseEENKUlvE_clEvENKUlvE_clEvEUlddE_EEEEvS5_RKT_EUliE_EEviT1_)
        /*1ff4*/ 	.word	0x00000000


	//----- nvinfo : EIATTR_REGCOUNT
	.align		4
.L_1413:
        /*1ff8*/ 	.byte	0x04, 0x2f
        /*1ffa*/ 	.short	(.L_1415 - .L_1414)
	.align		4
.L_1414:
        /*1ffc*/ 	.word	index@(_ZN2at6native27unrolled_elementwise_kernelINS0_13BinaryFunctorIdddZZZNS0_16fmin_kernel_cudaERNS_18TensorIteratorBaseEENKUlvE_clEvENKUlvE_clEvEUlddE_EESt5arrayIPcLm3EELi4E23TrivialOffsetCalculatorILi2EjESC_ILi1EjENS0_6memory12LoadWithCastILi2EEENSF_13StoreWithCastILi1EEEEEviT_T0_T2_T3_T4_T5_)
        /*2000*/ 	.word	0x00000028


	//----- nvinfo : EIATTR_FRAME_SIZE
	.align		4
.L_1415:
        /*2004*/ 	.byte	0x04, 0x11
        /*2006*/ 	.short	(.L_1417 - .L_1416)
	.align		4
.L_1416:
        /*2008*/ 	.word	index@(_ZN2at6native27unrolled_elementwise_kernelINS0_13BinaryFunctorIdddZZZNS0_16fmin_kernel_cudaERNS_18TensorIteratorBaseEENKUlvE_clEvENKUlvE_clEvEUlddE_EESt5arrayIPcLm3EELi4E23TrivialOffsetCalculatorILi2EjESC_ILi1EjENS0_6memory12LoadWithCastILi2EEENSF_13StoreWithCastILi1EEEEEviT_T0_T2_T3_T4_T5_)
        /*200c*/ 	.word	0x00000000


	//----- nvinfo : EIATTR_REGCOUNT
	.align		4
.L_1417:
        /*2010*/ 	.byte	0x04, 0x2f
        /*2012*/ 	.short	(.L_1419 - .L_1418)
	.align		4
.L_1418:
        /*2014*/ 	.word	index@(_ZN2at6native18elementwise_kernelILi128ELi4EZNS0_15gpu_kernel_implINS0_13BinaryFunctorIdddZZZNS0_16fmin_kernel_cudaERNS_18TensorIteratorBaseEENKUlvE_clEvENKUlvE_clEvEUlddE_EEEEvS5_RKT_EUliE_EEviT1_)
        /*2018*/ 	.word	0x0000001c


	//----- nvinfo : EIATTR_FRAME_SIZE
	.align		4
.L_1419:
        /*201c*/ 	.byte	0x04, 0x11
        /*201e*/ 	.short	(.L_1421 - .L_1420)
	.align		4
.L_1420:
        /*2020*/ 	.word	index@(_ZN2at6native18elementwise_kernelILi128ELi4EZNS0_15gpu_kernel_implINS0_13BinaryFunctorIdddZZZNS0_16fmin_kernel_cudaERNS_18TensorIteratorBaseEENKUlvE_clEvENKUlvE_clEvEUlddE_EEEEvS5_RKT_EUliE_EEviT1_)
        /*2024*/ 	.word	0x00000000


	//----- nvinfo : EIATTR_REGCOUNT
	.align		4
.L_1421:
        /*2028*/ 	.byte	0x04, 0x2f
        /*202a*/ 	.short	(.L_1423 - .L_1422)
	.align		4
.L_1422:
        /*202c*/ 	.word	index@(_ZN2at6native29vectorized_elementwise_kernelILi8ENS0_13AUnaryFunctorIdddZZZNS0_16fmin_kernel_cudaERNS_18TensorIteratorBaseEENKUlvE_clEvENKUlvE_clEvEUlddE_EESt5arrayIPcLm2EEEEviT0_T1_)
        /*2030*/ 	.word	0x00000030


	//----- nvinfo : EIATTR_FRAME_SIZE
	.align		4
.L_1423:
        /*2034*/ 	.byte	0x04, 0x11
        /*2036*/ 	.short	(.L_1425 - .L_1424)
	.align		4
.L_1424:
        /*2038*/ 	.word	index@(_ZN2at6native29vectorized_elementwise_kernelILi8ENS0_13AUnaryFunctorIdddZZZNS0_16fmin_kernel_cudaERNS_18TensorIteratorBaseEENKUlvE_clEvENKUlvE_clEvEUlddE_EESt5arrayIPcLm2EEEEviT0_T1_)
        /*203c*/ 	.word	0x00000000


	//----- nvinfo : EIATTR_REGCOUNT
	.align		4
.L_1425:
        /*2040*/ 	.byte	0x04, 0x2f
        /*2042*/ 	.short	(.L_1427 - .L_1426)
	.align		4
.L_1426:
        /*2044*/ 	.word	index@(_ZN2at6native29vectorized_elementwise_kernelILi4ENS0_13AUnaryFunctorIdddZZZNS0_16fmin_kernel_cudaERNS_18TensorIteratorBaseEENKUlvE_clEvENKUlvE_clEvEUlddE_EESt5arrayIPcLm2EEEEviT0_T1_)
        /*2048*/ 	.word	0x00000030


	//----- nvinfo : EIATTR_FRAME_SIZE
	.align		4
.L_1427:
        /*204c*/ 	.byte	0x04, 0x11
        /*204e*/ 	.short	(.L_1429 - .L_1428)
	.align		4
.L_1428:
        /*2050*/ 	.word	index@(_ZN2at6native29vectorized_elementwise_kernelILi4ENS0_13AUnaryFunctorIdddZZZNS0_16fmin_kernel_cudaERNS_18TensorIteratorBaseEENKUlvE_clEvENKUlvE_clEvEUlddE_EESt5arrayIPcLm2EEEEviT0_T1_)
        /*2054*/ 	.word	0x00000000


	//----- nvinfo : EIATTR_REGCOUNT
	.align		4
.L_1429:
        /*2058*/ 	.byte	0x04, 0x2f
        /*205a*/ 	.short	(.L_1431 - .L_1430)
	.align		4
.L_1430:
        /*205c*/ 	.word	index@(_ZN2at6native29vectorized_elementwise_kernelILi2ENS0_13AUnaryFunctorIdddZZZNS0_16fmin_kernel_cudaERNS_18TensorIteratorBaseEENKUlvE_clEvENKUlvE_clEvEUlddE_EESt5arrayIPcLm2EEEEviT0_T1_)
        /*2060*/ 	.word	0x00000030


	//----- nvinfo : EIATTR_FRAME_SIZE
	.align		4
.L_1431:
        /*2064*/ 	.byte	0x04, 0x11
        /*2066*/ 	.short	(.L_1433 - .L_1432)
	.align		4
.L_1432:
        /*2068*/ 	.word	index@(_ZN2at6native29vectorized_elementwise_kernelILi2ENS0_13AUnaryFunctorIdddZZZNS0_16fmin_kernel_cudaERNS_18TensorIteratorBaseEENKUlvE_clEvENKUlvE_clEvEUlddE_EESt5arrayIPcLm2EEEEviT0_T1_)
        /*206c*/ 	.word	0x00000000


	//----- nvinfo : EIATTR_REGCOUNT
	.align		4
.L_1433:
        /*2070*/ 	.byte	0x04, 0x2f
        /*2072*/ 	.short	(.L_1435 - .L_1434)
	.align		4
.L_1434:
        /*2074*/ 	.word	index@(_ZN2at6native27unrolled_elementwise_kernelINS0_13AUnaryFunctorIdddZZZNS0_16fmin_kernel_cudaERNS_18TensorIteratorBaseEENKUlvE_clEvENKUlvE_clEvEUlddE_EESt5arrayIPcLm2EELi4E23TrivialOffsetCalculatorILi1EjESD_NS0_6memory15LoadWithoutCastENSE_16StoreWithoutCastEEEviT_T0_T2_T3_T4_T5_)
        /*2078*/ 	.word	0x0000001c


	//----- nvinfo : EIATTR_FRAME_SIZE
	.align		4
.L_1435:
        /*207c*/ 	.byte	0x04, 0x11
        /*207e*/ 	.short	(.L_1437 - .L_1436)
	.align		4
.L_1436:
        /*2080*/ 	.word	index@(_ZN2at6native27unrolled_elementwise_kernelINS0_13AUnaryFunctorIdddZZZNS0_16fmin_kernel_cudaERNS_18TensorIteratorBaseEENKUlvE_clEvENKUlvE_clEvEUlddE_EESt5arrayIPcLm2EELi4E23TrivialOffsetCalculatorILi1EjESD_NS0_6memory15LoadWithoutCastENSE_16StoreWithoutCastEEEviT_T0_T2_T3_T4_T5_)
        /*2084*/ 	.word	0x00000000


	//----- nvinfo : EIATTR_REGCOUNT
	.align		4
.L_1437:
        /*2088*/ 	.byte	0x04, 0x2f
        /*208a*/ 	.short	(.L_1439 - .L_1438)
	.align		4
.L_1438:
        /*208c*/ 	.word	index@(_ZN2at6native18elementwise_kernelILi128ELi2EZNS0_22gpu_kernel_impl_nocastINS0_13AUnaryFunctorIdddZZZNS0_16fmin_kernel_cudaERNS_18TensorIteratorBaseEENKUlvE_clEvENKUlvE_clEvEUlddE_EEEEvS5_RKT_EUliE_EEviT1_)
        /*2090*/ 	.word	0x00000012


	//----- nvinfo : EIATTR_FRAME_SIZE
	.align		4
.L_1439:
        /*2094*/ 	.byte	0x04, 0x11
        /*2096*/ 	.short	(.L_1441 - .L_1440)
	.align		4
.L_1440:
        /*2098*/ 	.word	index@(_ZN2at6native18elementwise_kernelILi128ELi2EZNS0_22gpu_kernel_impl_nocastINS0_13AUnaryFunctorIdddZZZNS0_16fmin_kernel_cudaERNS_18TensorIteratorBaseEENKUlvE_clEvENKUlvE_clEvEUlddE_EEEEvS5_RKT_EUliE_EEviT1_)
        /*209c*/ 	.word	0x00000000


	//----- nvinfo : EIATTR_REGCOUNT
	.align		4
.L_1441:
        /*20a0*/ 	.byte	0x04, 0x2f
        /*20a2*/ 	.short	(.L_1443 - .L_1442)
	.align		4
.L_1442:
        /*20a4*/ 	.word	index@(_ZN2at6native27unrolled_elementwise_kernelINS0_13AUnaryFunctorIdddZZZNS0_16fmin_kernel_cudaERNS_18TensorIteratorBaseEENKUlvE_clEvENKUlvE_clEvEUlddE_EESt5arrayIPcLm2EELi4E23TrivialOffsetCalculatorILi1EjESD_NS0_6memory12LoadWithCastILi1EEENSE_13StoreWithCastILi1EEEEEviT_T0_T2_T3_T4_T5_)
        /*20a8*/ 	.word	0x00000022


	//----- nvinfo : EIATTR_FRAME_SIZE
	.align		4
.L_1443:
        /*20ac*/ 	.byte	0x04, 0x11
        /*20ae*/ 	.short	(.L_1445 - .L_1444)
	.align		4
.L_1444:
        /*20b0*/ 	.word	index@(_ZN2at6native27unrolled_elementwise_kernelINS0_13AUnaryFunctorIdddZZZNS0_16fmin_kernel_cudaERNS_18TensorIteratorBaseEENKUlvE_clEvENKUlvE_clEvEUlddE_EESt5arrayIPcLm2EELi4E23TrivialOffsetCalculatorILi1EjESD_NS0_6memory12LoadWithCastILi1EEENSE_13StoreWithCastILi1EEEEEviT_T0_T2_T3_T4_T5_)
        /*20b4*/ 	.word	0x00000000


	//----- nvinfo : EIATTR_REGCOUNT
	.align		4
.L_1445:
        /*20b8*/ 	.byte	0x04, 0x2f
        /*20ba*/ 	.short	(.L_1447 - .L_1446)
	.align		4
.L_1446:
        /*20bc*/ 	.word	index@(_ZN2at6native18elementwise_kernelILi128ELi4EZNS0_15gpu_kernel_implINS0_13AUnaryFunctorIdddZZZNS0_16fmin_kernel_cudaERNS_18TensorIteratorBaseEENKUlvE_clEvENKUlvE_clEvEUlddE_EEEEvS5_RKT_EUliE_EEviT1_)
        /*20c0*/ 	.word	0x0000001a


	//----- nvinfo : EIATTR_FRAME_SIZE
	.align		4
.L_1447:
        /*20c4*/ 	.byte	0x04, 0x11
        /*20c6*/ 	.short	(.L_1449 - .L_1448)
	.align		4
.L_1448:
        /*20c8*/ 	.word	index@(_ZN2at6native18elementwise_kernelILi128ELi4EZNS0_15gpu_kernel_implINS0_13AUnaryFunctorIdddZZZNS0_16fmin_kernel_cudaERNS_18TensorIteratorBaseEENKUlvE_clEvENKUlvE_clEvEUlddE_EEEEvS5_RKT_EUliE_EEviT1_)
        /*20cc*/ 	.word	0x00000000


	//----- nvinfo : EIATTR_REGCOUNT
	.align		4
.L_1449:
        /*20d0*/ 	.byte	0x04, 0x2f
        /*20d2*/ 	.short	(.L_1451 - .L_1450)
	.align		4
.L_1450:
        /*20d4*/ 	.word	index@(_ZN2at6native29vectorized_elementwise_kernelILi8ENS0_13BinaryFunctorIfffZZZNS0_16fmin_kernel_cudaERNS_18TensorIteratorBaseEENKUlvE_clEvENKUlvE0_clEvEUlffE_EESt5arrayIPcLm3EEEEviT0_T1_)
        /*20d8*/ 	.word	0x00000020


	//----- nvinfo : EIATTR_FRAME_SIZE
	.align		4
.L_1451:
        /*20dc*/ 	.byte	0x04, 0x11
        /*20de*/ 	.short	(.L_1453 - .L_1452)
	.align		4
.L_1452:
        /*20e0*/ 	.word	index@(_ZN2at6native29vectorized_elementwise_kernelILi8ENS0_13BinaryFunctorIfffZZZNS0_16fmin_kernel_cudaERNS_18TensorIteratorBaseEENKUlvE_clEvENKUlvE0_clEvEUlffE_EESt5arrayIPcLm3EEEEviT0_T1_)
        /*20e4*/ 	.word	0x00000000


	//----- nvinfo : EIATTR_REGCOUNT
	.align		4
.L_1453:
        /*20e8*/ 	.byte	0x04, 0x2f
        /*20ea*/ 	.short	(.L_1455 - .L_1454)
	.align		4
.L_1454:
        /*20ec*/ 	.word	index@(_ZN2at6native29vectorized_elementwise_kernelILi4ENS0_13BinaryFunctorIfffZZZNS0_16fmin_kernel_cudaERNS_18TensorIteratorBaseEENKUlvE_clEvENKUlvE0_clEvEUlffE_EESt5arrayIPcLm3EEEEviT0_T1_)
        /*20f0*/ 	.word	0x00000020


	//----- nvinfo : EIATTR_FRAME_SIZE
	.align		4
.L_1455:
        /*20f4*/ 	.byte	0x04, 0x11
        /*20f6*/ 	.short	(.L_1457 - .L_1456)
	.align		4
.L_1456:
        /*20f8*/ 	.word	index@(_ZN2at6native29vectorized_elementwise_kernelILi4ENS0_13BinaryFunctorIfffZZZNS0_16fmin_kernel_cudaERNS_18TensorIteratorBaseEENKUlvE_clEvENKUlvE0_clEvEUlffE_EESt5arrayIPcLm3EEEEviT0_T1_)
        /*20fc*/ 	.word	0x00000000


	//----- nvinfo : EIATTR_REGCOUNT
	.align		4
.L_1457:
        /*2100*/ 	.byte	0x04, 0x2f
        /*2102*/ 	.short	(.L_1459 - .L_1458)
	.align		4
.L_1458:
        /*2104*/ 	.word	index@(_ZN2at6native29vectorized_elementwise_kernelILi2ENS0_13BinaryFunctorIfffZZZNS0_16fmin_kernel_cudaERNS_18TensorIteratorBaseEENKUlvE_clEvENKUlvE0_clEvEUlffE_EESt5arrayIPcLm3EEEEviT0_T1_)
        /*2108*/ 	.word	0x00000020


	//----- nvinfo : EIATTR_FRAME_SIZE
	.align		4
.L_1459:
        /*210c*/ 	.byte	0x04, 0x11
        /*210e*/ 	.short	(.L_1461 - .L_1460)
	.align		4
.L_1460:
        /*2110*/ 	.word	index@(_ZN2at6native29vectorized_elementwise_kernelILi2ENS0_13BinaryFunctorIfffZZZNS0_16fmin_kernel_cudaERNS_18TensorIteratorBaseEENKUlvE_clEvENKUlvE0_clEvEUlffE_EESt5arrayIPcLm3EEEEviT0_T1_)
        /*2114*/ 	.word	0x00000000


	//----- nvinfo : EIATTR_REGCOUNT
	.align		4
.L_1461:
        /*2118*/ 	.byte	0x04, 0x2f
        /*211a*/ 	.short	(.L_1463 - .L_1462)
	.align		4
.L_1462:
        /*211c*/ 	.word	index@(_ZN2at6native27unrolled_elementwise_kernelINS0_13BinaryFunctorIfffZZZNS0_16fmin_kernel_cudaERNS_18TensorIteratorBaseEENKUlvE_clEvENKUlvE0_clEvEUlffE_EESt5arrayIPcLm3EELi4E23TrivialOffsetCalculatorILi2EjESC_ILi1EjENS0_6memory15LoadWithoutCastENSF_16StoreWithoutCastEEEviT_T0_T2_T3_T4_T5_)
        /*2120*/ 	.word	0x0000001e


	//----- nvinfo : EIATTR_FRAME_SIZE
	.align		4
.L_1463:
        /*2124*/ 	.byte	0x04, 0x11
        /*2126*/ 	.short	(.L_1465 - .L_1464)
	.align		4
.L_1464:
        /*2128*/ 	.word	index@(_ZN2at6native27unrolled_elementwise_kernelINS0_13BinaryFunctorIfffZZZNS0_16fmin_kernel_cudaERNS_18TensorIteratorBaseEENKUlvE_clEvENKUlvE0_clEvEUlffE_EESt5arrayIPcLm3EELi4E23TrivialOffsetCalculatorILi2EjESC_ILi1EjENS0_6memory15LoadWithoutCastENSF_16StoreWithoutCastEEEviT_T0_T2_T3_T4_T5_)
        /*212c*/ 	.word	0x00000000


	//----- nvinfo : EIATTR_REGCOUNT
	.align		4
.L_1465:
        /*2130*/ 	.byte	0x04, 0x2f
        /*2132*/ 	.short	(.L_1467 - .L_1466)
	.align		4
.L_1466:
        /*2134*/ 	.word	index@(_ZN2at6native18elementwise_kernelILi128ELi2EZNS0_22gpu_kernel_impl_nocastINS0_13BinaryFunctorIfffZZZNS0_16fmin_kernel_cudaERNS_18TensorIteratorBaseEENKUlvE_clEvENKUlvE0_clEvEUlffE_EEEEvS5_RKT_EUliE_EEviT1_)
        /*2138*/ 	.word	0x00000012


	//----- nvinfo : EIATTR_FRAME_SIZE
	.align		4
.L_1467:
        /*213c*/ 	.byte	0x04, 0x11
        /*213e*/ 	.short	(.L_1469 - .L_1468)
	.align		4
.L_1468:
        /*2140*/ 	.word	index@(_ZN2at6native18elementwise_kernelILi128ELi2EZNS0_22gpu_kernel_impl_nocastINS0_13BinaryFunctorIfffZZZNS0_16fmin_kernel_cudaERNS_18TensorIteratorBaseEENKUlvE_clEvENKUlvE0_clEvEUlffE_EEEEvS5_RKT_EUliE_EEviT1_)
        /*2144*/ 	.word	0x00000000


	//----- nvinfo : EIATTR_REGCOUNT
	.align		4
.L_1469:
        /*2148*/ 	.byte	0x04, 0x2f
        /*214a*/ 	.short	(.L_1471 - .L_1470)
	.align		4
.L_1470:
        /*214c*/ 	.word	index@(_ZN2at6native27unrolled_elementwise_kernelINS0_13BinaryFunctorIfffZZZNS0_16fmin_kernel_cudaERNS_18TensorIteratorBaseEENKUlvE_clEvENKUlvE0_clEvEUlffE_EESt5arrayIPcLm3EELi4E23TrivialOffsetCalculatorILi2EjESC_ILi1EjENS0_6memory12LoadWithCastILi2EEENSF_13StoreWithCastILi1EEEEEviT_T0_T2_T3_T4_T5_)
        /*2150*/ 	.word	0x00000020


	//----- nvinfo : EIATTR_FRAME_SIZE
	.align		4
.L_1471:
        /*2154*/ 	.byte	0x04, 0x11
        /*2156*/ 	.short	(.L_1473 - .L_1472)
	.align		4
.L_1472:
        /*2158*/ 	.word	index@(_ZN2at6native27unrolled_elementwise_kernelINS0_13BinaryFunctorIfffZZZNS0_16fmin_kernel_cudaERNS_18TensorIteratorBaseEENKUlvE_clEvENKUlvE0_clEvEUlffE_EESt5arrayIPcLm3EELi4E23TrivialOffsetCalculatorILi2EjESC_ILi1EjENS0_6memory12LoadWithCastILi2EEENSF_13StoreWithCastILi1EEEEEviT_T0_T2_T3_T4_T5_)
        /*215c*/ 	.word	0x00000000


	//----- nvinfo : EIATTR_REGCOUNT
	.align		4
.L_1473:
        /*2160*/ 	.byte	0x04, 0x2f
        /*2162*/ 	.short	(.L_1475 - .L_1474)
	.align		4
.L_1474:
        /*2164*/ 	.word	index@(_ZN2at6native18elementwise_kernelILi128ELi4EZNS0_15gpu_kernel_implINS0_13BinaryFunctorIfffZZZNS0_16fmin_kernel_cudaERNS_18TensorIteratorBaseEENKUlvE_clEvENKUlvE0_clEvEUlffE_EEEEvS5_RKT_EUliE_EEviT1_)
        /*2168*/ 	.word	0x0000001a


	//----- nvinfo : EIATTR_FRAME_SIZE
	.align		4
.L_1475:
        /*216c*/ 	.byte	0x04, 0x11
        /*216e*/ 	.short	(.L_1477 - .L_1476)
	.align		4
.L_1476:
        /*2170*/ 	.word	index@(_ZN2at6native18elementwise_kernelILi128ELi4EZNS0_15gpu_kernel_implINS0_13BinaryFunctorIfffZZZNS0_16fmin_kernel_cudaERNS_18TensorIteratorBaseEENKUlvE_clEvENKUlvE0_clEvEUlffE_EEEEvS5_RKT_EUliE_EEviT1_)
        /*2174*/ 	.word	0x00000000


	//----- nvinfo : EIATTR_REGCOUNT
	.align		4
.L_1477:
        /*2178*/ 	.byte	0x04, 0x2f
        /*217a*/ 	.short	(.L_1479 - .L_1478)
	.align		4
.L_1478:
        /*217c*/ 	.word	index@(_ZN2at6native29vectorized_elementwise_kernelILi8ENS0_13AUnaryFunctorIfffZZZNS0_16fmin_kernel_cudaERNS_18TensorIteratorBaseEENKUlvE_clEvENKUlvE0_clEvEUlffE_EESt5arrayIPcLm2EEEEviT0_T1_)
        /*2180*/ 	.word	0x00000020


	//----- nvinfo : EIATTR_FRAME_SIZE
	.align		4
.L_1479:
        /*2184*/ 	.byte	0x04, 0x11
        /*2186*/ 	.short	(.L_1481 - .L_1480)
	.align		4
.L_1480:
        /*2188*/ 	.word	index@(_ZN2at6native29vectorized_elementwise_kernelILi8ENS0_13AUnaryFunctorIfffZZZNS0_16fmin_kernel_cudaERNS_18TensorIteratorBaseEENKUlvE_clEvENKUlvE0_clEvEUlffE_EESt5arrayIPcLm2EEEEviT0_T1_)
        /*218c*/ 	.word	0x00000000


	//----- nvinfo : EIATTR_REGCOUNT
	.align		4
.L_1481:
        /*2190*/ 	.byte	0x04, 0x2f
        /*2192*/ 	.short	(.L_1483 - .L_1482)
	.align		4
.L_1482:
        /*2194*/ 	.word	index@(_ZN2at6native29vectorized_elementwise_kernelILi4ENS0_13AUnaryFunctorIfffZZZNS0_16fmin_kernel_cudaERNS_18TensorIteratorBaseEENKUlvE_clEvENKUlvE0_clEvEUlffE_EESt5arrayIPcLm2EEEEviT0_T1_)
        /*2198*/ 	.word	0x00000020


	//----- nvinfo : EIATTR_FRAME_SIZE
	.align		4
.L_1483:
        /*219c*/ 	.byte	0x04, 0x11
        /*219e*/ 	.short	(.L_1485 - .L_1484)
	.align		4
.L_1484:
        /*21a0*/ 	.word	index@(_ZN2at6native29vectorized_elementwise_kernelILi4ENS0_13AUnaryFunctorIfffZZZNS0_16fmin_kernel_cudaERNS_18TensorIteratorBaseEENKUlvE_clEvENKUlvE0_clEvEUlffE_EESt5arrayIPcLm2EEEEviT0_T1_)
        /*21a4*/ 	.word	0x00000000


	//----- nvinfo : EIATTR_REGCOUNT
	.align		4
.L_1485:
        /*21a8*/ 	.byte	0x04, 0x2f
        /*21aa*/ 	.short	(.L_1487 - .L_1486)
	.align		4
.L_1486:
        /*21ac*/ 	.word	index@(_ZN2at6native29vectorized_elementwise_kernelILi2ENS0_13AUnaryFunctorIfffZZZNS0_16fmin_kernel_cudaERNS_18TensorIteratorBaseEENKUlvE_clEvENKUlvE0_clEvEUlffE_EESt5arrayIPcLm2EEEEviT0_T1_)
        /*21b0*/ 	.word	0x00000020


	//----- nvinfo : EIATTR_FRAME_SIZE
	.align		4
.L_1487:
        /*21b4*/ 	.byte	0x04, 0x11
        /*21b6*/ 	.short	(.L_1489 - .L_1488)
	.align		4
.L_1488:
        /*21b8*/ 	.word	index@(_ZN2at6native29vectorized_elementwise_kernelILi2ENS0_13AUnaryFunctorIfffZZZNS0_16fmin_kernel_cudaERNS_18TensorIteratorBaseEENKUlvE_clEvENKUlvE0_clEvEUlffE_EESt5arrayIPcLm2EEEEviT0_T1_)
        /*21bc*/ 	.word	0x00000000


	//----- nvinfo : EIATTR_REGCOUNT
	.align		4
.L_1489:
        /*21c0*/ 	.byte	0x04, 0x2f
        /*21c2*/ 	.short	(.L_1491 - .L_1490)
	.align		4
.L_1490:
        /*21c4*/ 	.word	index@(_ZN2at6native27unrolled_elementwise_kernelINS0_13AUnaryFunctorIfffZZZNS0_16fmin_kernel_cudaERNS_18TensorIteratorBaseEENKUlvE_clEvENKUlvE0_clEvEUlffE_EESt5arrayIPcLm2EELi4E23TrivialOffsetCalculatorILi1EjESD_NS0_6memory15LoadWithoutCastENSE_16StoreWithoutCastEEEviT_T0_T2_T3_T4_T5_)
        /*21c8*/ 	.word	0x00000018


	//----- nvinfo : EIATTR_FRAME_SIZE
	.align		4
.L_1491:
        /*21cc*/ 	.byte	0x04, 0x11
        /*21ce*/ 	.short	(.L_1493 - .L_1492)
	.align		4
.L_1492:
        /*21d0*/ 	.word	index@(_ZN2at6native27unrolled_elementwise_kernelINS0_13AUnaryFunctorIfffZZZNS0_16fmin_kernel_cudaERNS_18TensorIteratorBaseEENKUlvE_clEvENKUlvE0_clEvEUlffE_EESt5arrayIPcLm2EELi4E23TrivialOffsetCalculatorILi1EjESD_NS0_6memory15LoadWithoutCastENSE_16StoreWithoutCastEEEviT_T0_T2_T3_T4_T5_)
        /*21d4*/ 	.word	0x00000000


	//----- nvinfo : EIATTR_REGCOUNT
	.align		4
.L_1493:
        /*21d8*/ 	.byte	0x04, 0x2f
        /*21da*/ 	.short	(.L_1495 - .L_1494)
	.align		4
.L_1494:
        /*21dc*/ 	.word	index@(_ZN2at6native18elementwise_kernelILi128ELi2EZNS0_22gpu_kernel_impl_nocastINS0_13AUnaryFunctorIfffZZZNS0_16fmin_kernel_cudaERNS_18TensorIteratorBaseEENKUlvE_clEvENKUlvE0_clEvEUlffE_EEEEvS5_RKT_EUliE_EEviT1_)
        /*21e0*/ 	.word	0x00000012


	//----- nvinfo : EIATTR_FRAME_SIZE
	.align		4
.L_1495:
        /*21e4*/ 	.byte	0x04, 0x11
        /*21e6*/ 	.short	(.L_1497 - .L_1496)
	.align		4
.L_1496:
        /*21e8*/ 	.word	index@(_ZN2at6native18elementwise_kernelILi128ELi2EZNS0_22gpu_kernel_impl_nocastINS0_13AUnaryFunctorIfffZZZNS0_16fmin_kernel_cudaERNS_18TensorIteratorBaseEENKUlvE_clEvENKUlvE0_clEvEUlffE_EEEEvS5_RKT_EUliE_EEviT1_)
        /*21ec*/ 	.word	0x00000000


	//----- nvinfo : EIATTR_REGCOUNT
	.align		4
.L_1497:
        /*21f0*/ 	.byte	0x04, 0x2f
        /*21f2*/ 	.short	(.L_1499 - .L_1498)
	.align		4
.L_1498:
        /*21f4*/ 	.word	index@(_ZN2at6native27unrolled_elementwise_kernelINS0_13AUnaryFunctorIfffZZZNS0_16fmin_kernel_cudaERNS_18TensorIteratorBaseEENKUlvE_clEvENKUlvE0_clEvEUlffE_EESt5arrayIPcLm2EELi4E23TrivialOffsetCalculatorILi1EjESD_NS0_6memory12LoadWithCastILi1EEENSE_13StoreWithCastILi1EEEEEviT_T0_T2_T3_T4_T5_)
        /*21f8*/ 	.word	0x0000001d


	//----- nvinfo : EIATTR_FRAME_SIZE
	.align		4
.L_1499:
        /*21fc*/ 	.byte	0x04, 0x11
        /*21fe*/ 	.short	(.L_1501 - .L_1500)
	.align		4
.L_1500:
        /*2200*/ 	.word	index@(_ZN2at6native27unrolled_elementwise_kernelINS0_13AUnaryFunctorIfffZZZNS0_16fmin_kernel_cudaERNS_18TensorIteratorBaseEENKUlvE_clEvENKUlvE0_clEvEUlffE_EESt5arrayIPcLm2EELi4E23TrivialOffsetCalculatorILi1EjESD_NS0_6memory12LoadWithCastILi1EEENSE_13StoreWithCastILi1EEEEEviT_T0_T2_T3_T4_T5_)
        /*2204*/ 	.word	0x00000000


	//----- nvinfo : EIATTR_REGCOUNT
	.align		4
.L_1501:
        /*2208*/ 	.byte	0x04, 0x2f
        /*220a*/ 	.short	(.L_1503 - .L_1502)
	.align		4
.L_1502:
        /*220c*/ 	.word	index@(_ZN2at6native18elementwise_kernelILi128ELi4EZNS0_15gpu_kernel_implINS0_13AUnaryFunctorIfffZZZNS0_16fmin_kernel_cudaERNS_18TensorIteratorBaseEENKUlvE_clEvENKUlvE0_clEvEUlffE_EEEEvS5_RKT_EUliE_EEviT1_)
        /*2210*/ 	.word	0x0000001a


	//----- nvinfo : EIATTR_FRAME_SIZE
	.align		4
.L_1503:
        /*2214*/ 	.byte	0x04, 0x11
        /*2216*/ 	.short	(.L_1505 - .L_1504)
	.align		4
.L_1504:
        /*2218*/ 	.word	index@(_ZN2at6native18elementwise_kernelILi128ELi4EZNS0_15gpu_kernel_implINS0_13AUnaryFunctorIfffZZZNS0_16fmin_kernel_cudaERNS_18TensorIteratorBaseEENKUlvE_clEvENKUlvE0_clEvEUlffE_EEEEvS5_RKT_EUliE_EEviT1_)
        /*221c*/ 	.word	0x00000000


	//----- nvinfo : EIATTR_REGCOUNT
	.align		4
.L_1505:
        /*2220*/ 	.byte	0x04, 0x2f
        /*2222*/ 	.short	(.L_1507 - .L_1506)
	.align		4
.L_1506:
        /*2224*/ 	.word	index@(_ZN2at6native29vectorized_elementwise_kernelILi8ENS0_13BinaryFunctorIN3c104HalfES4_S4_ZZZNS0_16fmin_kernel_cudaERNS_18TensorIteratorBaseEENKUlvE_clEvENKUlvE1_clEvEUlS4_S4_E_EESt5arrayIPcLm3EEEEviT0_T1_)
        /*2228*/ 	.word	0x00000028


	//----- nvinfo : EIATTR_FRAME_SIZE
	.align		4
.L_1507:
        /*222c*/ 	.byte	0x04, 0x11
        /*222e*/ 	.short	(.L_1509 - .L_1508)
	.align		4
.L_1508:
        /*2230*/ 	.word	index@(_ZN2at6native29vectorized_elementwise_kernelILi8ENS0_13BinaryFunctorIN3c104HalfES4_S4_ZZZNS0_16fmin_kernel_cudaERNS_18TensorIteratorBaseEENKUlvE_clEvENKUlvE1_clEvEUlS4_S4_E_EESt5arrayIPcLm3EEEEviT0_T1_)
        /*2234*/ 	.word	0x00000000


	//----- nvinfo : EIATTR_REGCOUNT
	.align		4
.L_1509:
        /*2238*/ 	.byte	0x04, 0x2f
        /*223a*/ 	.short	(.L_1511 - .L_1510)
	.align		4
.L_1510:
        /*223c*/ 	.word	index@(_ZN2at6native29vectorized_elementwise_kernelILi4ENS0_13BinaryFunctorIN3c104HalfES4_S4_ZZZNS0_16fmin_kernel_cudaERNS_18TensorIteratorBaseEENKUlvE_clEvENKUlvE1_clEvEUlS4_S4_E_EESt5arrayIPcLm3EEEEviT0_T1_)
        /*2240*/ 	.word	0x00000028


	//----- nvinfo : EIATTR_FRAME_SIZE
	.align		4
.L_1511:
        /*2244*/ 	.byte	0x04, 0x11
        /*2246*/ 	.short	(.L_1513 - .L_1512)
	.align		4
.L_1512:
        /*2248*/ 	.word	index@(_ZN2at6native29vectorized_elementwise_kernelILi4ENS0_13BinaryFunctorIN3c104HalfES4_S4_ZZZNS0_16fmin_kernel_cudaERNS_18TensorIteratorBaseEENKUlvE_clEvENKUlvE1_clEvEUlS4_S4_E_EESt5arrayIPcLm3EEEEviT0_T1_)
        /*224c*/ 	.word	0x00000000


	//----- nvinfo : EIATTR_REGCOUNT
	.align		4
.L_1513:
        /*2250*/ 	.byte	0x04, 0x2f
        /*2252*/ 	.short	(.L_1515 - .L_1514)
	.align		4
.L_1514:
        /*2254*/ 	.word	index@(_ZN2at6native29vectorized_elementwise_kernelILi2ENS0_13BinaryFunctorIN3c104HalfES4_S4_ZZZNS0_16fmin_kernel_cudaERNS_18TensorIteratorBaseEENKUlvE_clEvENKUlvE1_clEvEUlS4_S4_E_EESt5arrayIPcLm3EEEEviT0_T1_)
        /*2258*/ 	.word	0x00000028


	//----- nvinfo : EIATTR_FRAME_SIZE
	.align		4
.L_1515:
        /*225c*/ 	.byte	0x04, 0x11
        /*225e*/ 	.short	(.L_1517 - .L_1516)
	.align		4
.L_1516:
        /*2260*/ 	.word	index@(_ZN2at6native29vectorized_elementwise_kernelILi2ENS0_13BinaryFunctorIN3c104HalfES4_S4_ZZZNS0_16fmin_kernel_cudaERNS_18TensorIteratorBaseEENKUlvE_clEvENKUlvE1_clEvEUlS4_S4_E_EESt5arrayIPcLm3EEEEviT0_T1_)
        /*2264*/ 	.word	0x00000000


	//----- nvinfo : EIATTR_REGCOUNT
	.align		4
.L_1517:
        /*2268*/ 	.byte	0x04, 0x2f
        /*226a*/ 	.short	(.L_1519 - .L_1518)
	.align		4
.L_1518:
        /*226c*/ 	.word	index@(_ZN2at6native27unrolled_elementwise_kernelINS0_13BinaryFunctorIN3c104HalfES4_S4_ZZZNS0_16fmin_kernel_cudaERNS_18TensorIteratorBaseEENKUlvE_clEvENKUlvE1_clEvEUlS4_S4_E_EESt5arrayIPcLm3EELi4E23TrivialOffsetCalculatorILi2EjESE_ILi1EjENS0_6memory15LoadWithoutCastENSH_16StoreWithoutCastEEEviT_T0_T2_T3_T4_T5_)
        /*2270*/ 	.word	0x0000001d


	//----- nvinfo : EIATTR_FRAME_SIZE
	.align		4
.L_1519:
        /*2274*/ 	.byte	0x04, 0x11
        /*2276*/ 	.short	(.L_1521 - .L_1520)
	.align		4
.L_1520:
        /*2278*/ 	.word	index@(_ZN2at6native27unrolled_elementwise_kernelINS0_13BinaryFunctorIN3c104HalfES4_S4_ZZZNS0_16fmin_kernel_cudaERNS_18TensorIteratorBaseEENKUlvE_clEvENKUlvE1_clEvEUlS4_S4_E_EESt5arrayIPcLm3EELi4E23TrivialOffsetCalculatorILi2EjESE_ILi1EjENS0_6memory15LoadWithoutCastENSH_16StoreWithoutCastEEEviT_T0_T2_T3_T4_T5_)
        /*227c*/ 	.word	0x00000000


	//----- nvinfo : EIATTR_REGCOUNT
	.align		4
.L_1521:
        /*2280*/ 	.byte	0x04, 0x2f
        /*2282*/ 	.short	(.L_1523 - .L_1522)
	.align		4
.L_1522:
        /*2284*/ 	.word	index@(_ZN2at6native18elementwise_kernelILi128ELi4EZNS0_22gpu_kernel_impl_nocastINS0_13BinaryFunctorIN3c104HalfES5_S5_ZZZNS0_16fmin_kernel_cudaERNS_18TensorIteratorBaseEENKUlvE_clEvENKUlvE1_clEvEUlS5_S5_E_EEEEvS7_RKT_EUliE_EEviT1_)
        /*2288*/ 	.word	0x00000012


	//----- nvinfo : EIATTR_FRAME_SIZE
	.align		4
.L_1523:
        /*228c*/ 	.byte	0x04, 0x11
        /*228e*/ 	.short	(.L_1525 - .L_1524)
	.align		4
.L_1524:
        /*2290*/ 	.word	index@(_ZN2at6native18elementwise_kernelILi128ELi4EZNS0_22gpu_kernel_impl_nocastINS0_13BinaryFunctorIN3c104HalfES5_S5_ZZZNS0_16fmin_kernel_cudaERNS_18TensorIteratorBaseEENKUlvE_clEvENKUlvE1_clEvEUlS5_S5_E_EEEEvS7_RKT_EUliE_EEviT1_)
        /*2294*/ 	.word	0x00000000


	//----- nvinfo : EIATTR_REGCOUNT
	.align		4
.L_1525:
        /*2298*/ 	.byte	0x04, 0x2f
        /*229a*/ 	.short	(.L_1527 - .L_1526)
	.align		4
.L_1526:
        /*229c*/ 	.word	index@(_ZN2at6native27unrolled_elementwise_kernelINS0_13BinaryFunctorIN3c104HalfES4_S4_ZZZNS0_16fmin_kernel_cudaERNS_18TensorIteratorBaseEENKUlvE_clEvENKUlvE1_clEvEUlS4_S4_E_EESt5arrayIPcLm3EELi4E23TrivialOffsetCalculatorILi2EjESE_ILi1EjENS0_6memory12LoadWithCastILi2EEENSH_13StoreWithCastILi1EEEEEviT_T0_T2_T3_T4_T5_)
        /*22a0*/ 	.word	0x0000001f


	//----- nvinfo : EIATTR_FRAME_SIZE
	.align		4
.L_1527:
        /*22a4*/ 	.byte	0x04, 0x11
        /*22a6*/ 	.short	(.L_1529 - .L_1528)
	.align		4
.L_1528:
        /*22a8*/ 	.word	index@(_ZN2at6native27unrolled_elementwise_kernelINS0_13BinaryFunctorIN3c104HalfES4_S4_ZZZNS0_16fmin_kernel_cudaERNS_18TensorIteratorBaseEENKUlvE_clEvENKUlvE1_clEvEUlS4_S4_E_EESt5arrayIPcLm3EELi4E23TrivialOffsetCalculatorILi2EjESE_ILi1EjENS0_6memory12LoadWithCastILi2EEENSH_13StoreWithCastILi1EEEEEviT_T0_T2_T3_T4_T5_)
        /*22ac*/ 	.word	0x00000000


	//----- nvinfo : EIATTR_REGCOUNT
	.align		4
.L_1529:
        /*22b0*/ 	.byte	0x04, 0x2f
        /*22b2*/ 	.short	(.L_1531 - .L_1530)
	.align		4
.L_1530:
        /*22b4*/ 	.word	index@(_ZN2at6native18elementwise_kernelILi128ELi4EZNS0_15gpu_kernel_implINS0_13BinaryFunctorIN3c104HalfES5_S5_ZZZNS0_16fmin_kernel_cudaERNS_18TensorIteratorBaseEENKUlvE_clEvENKUlvE1_clEvEUlS5_S5_E_EEEEvS7_RKT_EUliE_EEviT1_)
        /*22b8*/ 	.word	0x0000001a


	//----- nvinfo : EIATTR_FRAME_SIZE
	.align		4
.L_1531:
        /*22bc*/ 	.byte	0x04, 0x11
        /*22be*/ 	.short	(.L_1533 - .L_1532)
	.align		4
.L_1532:
        /*22c0*/ 	.word	index@(_ZN2at6native18elementwise_kernelILi128ELi4EZNS0_15gpu_kernel_implINS0_13BinaryFunctorIN3c104HalfES5_S5_ZZZNS0_16fmin_kernel_cudaERNS_18TensorIteratorBaseEENKUlvE_clEvENKUlvE1_clEvEUlS5_S5_E_EEEEvS7_RKT_EUliE_EEviT1_)
        /*22c4*/ 	.word	0x00000000


	//----- nvinfo : EIATTR_REGCOUNT
	.align		4
.L_1533:
        /*22c8*/ 	.byte	0x04, 0x2f
        /*22ca*/ 	.short	(.L_1535 - .L_1534)
	.align		4
.L_1534:
        /*22cc*/ 	.word	index@(_ZN2at6native29vectorized_elementwise_kernelILi8ENS0_13AUnaryFunctorIN3c104HalfES4_S4_ZZZNS0_16fmin_kernel_cudaERNS_18TensorIteratorBaseEENKUlvE_clEvENKUlvE1_clEvEUlS4_S4_E_EESt5arrayIPcLm2EEEEviT0_T1_)
        /*22d0*/ 	.word	0x00000020


	//----- nvinfo : EIATTR_FRAME_SIZE
	.align		4
.L_1535:
        /*22d4*/ 	.byte	0x04, 0x11
        /*22d6*/ 	.short	(.L_1537 - .L_1536)
	.align		4
.L_1536:
        /*22d8*/ 	.word	index@(_ZN2at6native29vectorized_elementwise_kernelILi8ENS0_13AUnaryFunctorIN3c104HalfES4_S4_ZZZNS0_16fmin_kernel_cudaERNS_18TensorIteratorBaseEENKUlvE_clEvENKUlvE1_clEvEUlS4_S4_E_EESt5arrayIPcLm2EEEEviT0_T1_)
        /*22dc*/ 	.word	0x00000000


	//----- nvinfo : EIATTR_REGCOUNT
	.align		4
.L_1537:
        /*22e0*/ 	.byte	0x04, 0x2f
        /*22e2*/ 	.short	(.L_1539 - .L_1538)
	.align		4
.L_1538:
        /*22e4*/ 	.word	index@(_ZN2at6native29vectorized_elementwise_kernelILi4ENS0_13AUnaryFunctorIN3c104HalfES4_S4_ZZZNS0_16fmin_kernel_cudaERNS_18TensorIteratorBaseEENKUlvE_clEvENKUlvE1_clEvEUlS4_S4_E_EESt5arrayIPcLm2EEEEviT0_T1_)
        /*22e8*/ 	.word	0x00000020


	//----- nvinfo : EIATTR_FRAME_SIZE
	.align		4
.L_1539:
        /*22ec*/ 	.byte	0x04, 0x11
        /*22ee*/ 	.short	(.L_1541 - .L_1540)
	.align		4
.L_1540:
        /*22f0*/ 	.word	index@(_ZN2at6native29vectorized_elementwise_kernelILi4ENS0_13AUnaryFunctorIN3c104HalfES4_S4_ZZZNS0_16fmin_kernel_cudaERNS_18TensorIteratorBaseEENKUlvE_clEvENKUlvE1_clEvEUlS4_S4_E_EESt5arrayIPcLm2EEEEviT0_T1_)
        /*22f4*/ 	.word	0x00000000


	//----- nvinfo : EIATTR_REGCOUNT
	.align		4
.L_1541:
        /*22f8*/ 	.byte	0x04, 0x2f
        /*22fa*/ 	.short	(.L_1543 - .L_1542)
	.align		4
.L_1542:
        /*22fc*/ 	.word	index@(_ZN2at6native29vectorized_elementwise_kernelILi2ENS0_13AUnaryFunctorIN3c104HalfES4_S4_ZZZNS0_16fmin_kernel_cudaERNS_18TensorIteratorBaseEENKUlvE_clEvENKUlvE1_clEvEUlS4_S4_E_EESt5arrayIPcLm2EEEEviT0_T1_)
        /*2300*/ 	.word	0x00000020


	//----- nvinfo : EIATTR_FRAME_SIZE
	.align		4
.L_1543:
        /*2304*/ 	.byte	0x04, 0x11
        /*2306*/ 	.short	(.L_1545 - .L_1544)
	.align		4
.L_1544:
        /*2308*/ 	.word	index@(_ZN2at6native29vectorized_elementwise_kernelILi2ENS0_13AUnaryFunctorIN3c104HalfES4_S4_ZZZNS0_16fmin_kernel_cudaERNS_18TensorIteratorBaseEENKUlvE_clEvENKUlvE1_clEvEUlS4_S4_E_EESt5arrayIPcLm2EEEEviT0_T1_)
        /*230c*/ 	.word	0x00000000


	//----- nvinfo : EIATTR_REGCOUNT
	.align		4
.L_1545:
        /*2310*/ 	.byte	0x04, 0x2f
        /*2312*/ 	.short	(.L_1547 - .L_1546)
	.align		4
.L_1546:
        /*2314*/ 	.word	index@(_ZN2at6native27unrolled_elementwise_kernelINS0_13AUnaryFunctorIN3c104HalfES4_S4_ZZZNS0_16fmin_kernel_cudaERNS_18TensorIteratorBaseEENKUlvE_clEvENKUlvE1_clEvEUlS4_S4_E_EESt5arrayIPcLm2EELi4E23TrivialOffsetCalculatorILi1EjESF_NS0_6memory15LoadWithoutCastENSG_16StoreWithoutCastEEEviT_T0_T2_T3_T4_T5_)
        /*2318*/ 	.word	0x00000018


	//----- nvinfo : EIATTR_FRAME_SIZE
	.align		4
.L_1547:
        /*231c*/ 	.byte	0x04, 0x11
        /*231e*/ 	.short	(.L_1549 - .L_1548)
	.align		4
.L_1548:
        /*2320*/ 	.word	index@(_ZN2at6native27unrolled_elementwise_kernelINS0_13AUnaryFunctorIN3c104HalfES4_S4_ZZZNS0_16fmin_kernel_cudaERNS_18TensorIteratorBaseEENKUlvE_clEvENKUlvE1_clEvEUlS4_S4_E_EESt5arrayIPcLm2EELi4E23TrivialOffsetCalculatorILi1EjESF_NS0_6memory15LoadWithoutCastENSG_16StoreWithoutCastEEEviT_T0_T2_T3_T4_T5_)
        /*2324*/ 	.word	0x00000000


	//----- nvinfo : EIATTR_REGCOUNT
	.align		4
.L_1549:
        /*2328*/ 	.byte	0x04, 0x2f
        /*232a*/ 	.short	(.L_1551 - .L_1550)
	.align		4
.L_1550:
        /*232c*/ 	.word	index@(_ZN2at6native18elementwise_kernelILi128ELi4EZNS0_22gpu_kernel_impl_nocastINS0_13AUnaryFunctorIN3c104HalfES5_S5_ZZZNS0_16fmin_kernel_cudaERNS_18TensorIteratorBaseEENKUlvE_clEvENKUlvE1_clEvEUlS5_S5_E_EEEEvS7_RKT_EUliE_EEviT1_)
        /*2330*/ 	.word	0x00000012


	//----- nvinfo : EIATTR_FRAME_SIZE
	.align		4
.L_1551:
        /*2334*/ 	.byte	0x04, 0x11
        /*2336*/ 	.short	(.L_1553 - .L_1552)
	.align		4
.L_1552:
        /*2338*/ 	.word	index@(_ZN2at6native18elementwise_kernelILi128ELi4EZNS0_22gpu_kernel_impl_nocastINS0_13AUnaryFunctorIN3c104HalfES5_S5_ZZZNS0_16fmin_kernel_cudaERNS_18TensorIteratorBaseEENKUlvE_clEvENKUlvE1_clEvEUlS5_S5_E_EEEEvS7_RKT_EUliE_EEviT1_)
        /*233c*/ 	.word	0x00000000


	//----- nvinfo : EIATTR_REGCOUNT
	.align		4
.L_1553:
        /*2340*/ 	.byte	0x04, 0x2f
        /*2342*/ 	.short	(.L_1555 - .L_1554)
	.align		4
.L_1554:
        /*2344*/ 	.word	index@(_ZN2at6native27unrolled_elementwise_kernelINS0_13AUnaryFunctorIN3c104HalfES4_S4_ZZZNS0_16fmin_kernel_cudaERNS_18TensorIteratorBaseEENKUlvE_clEvENKUlvE1_clEvEUlS4_S4_E_EESt5arrayIPcLm2EELi4E23TrivialOffsetCalculatorILi1EjESF_NS0_6memory12LoadWithCastILi1EEENSG_13StoreWithCastILi1EEEEEviT_T0_T2_T3_T4_T5_)
        /*2348*/ 	.word	0x0000001e


	//----- nvinfo : EIATTR_FRAME_SIZE
	.align		4
.L_1555:
        /*234c*/ 	.byte	0x04, 0x11
        /*234e*/ 	.short	(.L_1557 - .L_1556)
	.align		4
.L_1556:
        /*2350*/ 	.word	index@(_ZN2at6native27unrolled_elementwise_kernelINS0_13AUnaryFunctorIN3c104HalfES4_S4_ZZZNS0_16fmin_kernel_cudaERNS_18TensorIteratorBaseEENKUlvE_clEvENKUlvE1_clEvEUlS4_S4_E_EESt5arrayIPcLm2EELi4E23TrivialOffsetCalculatorILi1EjESF_NS0_6memory12LoadWithCastILi1EEENSG_13StoreWithCastILi1EEEEEviT_T0_T2_T3_T4_T5_)
        /*2354*/ 	.word	0x00000000


	//----- nvinfo : EIATTR_REGCOUNT
	.align		4
.L_1557:
        /*2358*/ 	.byte	0x04, 0x2f
        /*235a*/ 	.short	(.L_1559 - .L_1558)
	.align		4
.L_1558:
        /*235c*/ 	.word	index@(_ZN2at6native18elementwise_kernelILi128ELi4EZNS0_15gpu_kernel_implINS0_13AUnaryFunctorIN3c104HalfES5_S5_ZZZNS0_16fmin_kernel_cudaERNS_18TensorIteratorBaseEENKUlvE_clEvENKUlvE1_clEvEUlS5_S5_E_EEEEvS7_RKT_EUliE_EEviT1_)
        /*2360*/ 	.word	0x0000001a


	//----- nvinfo : EIATTR_FRAME_SIZE
	.align		4
.L_1559:
        /*2364*/ 	.byte	0x04, 0x11
        /*2366*/ 	.short	(.L_1561 - .L_1560)
	.align		4
.L_1560:
        /*2368*/ 	.word	index@(_ZN2at6native18elementwise_kernelILi128ELi4EZNS0_15gpu_kernel_implINS0_13AUnaryFunctorIN3c104HalfES5_S5_ZZZNS0_16fmin_kernel_cudaERNS_18TensorIteratorBaseEENKUlvE_clEvENKUlvE1_clEvEUlS5_S5_E_EEEEvS7_RKT_EUliE_EEviT1_)
        /*236c*/ 	.word	0x00000000


	//----- nvinfo : EIATTR_REGCOUNT
	.align		4
.L_1561:
        /*2370*/ 	.byte	0x04, 0x2f
        /*2372*/ 	.short	(.L_1563 - .L_1562)
	.align		4
.L_1562:
        /*2374*/ 	.word	index@(_ZN2at6native29vectorized_elementwise_kernelILi8ENS0_13BinaryFunctorIN3c108BFloat16ES4_S4_ZZZNS0_16fmin_kernel_cudaERNS_18TensorIteratorBaseEENKUlvE_clEvENKUlvE2_clEvEUlS4_S4_E_EESt5arrayIPcLm3EEEEviT0_T1_)
        /*2378*/ 	.word	0x00000022


	//----- nvinfo : EIATTR_FRAME_SIZE
	.align		4
.L_1563:
        /*237c*/ 	.byte	0x04, 0x11
        /*237e*/ 	.short	(.L_1565 - .L_1564)
	.align		4
.L_1564:
        /*2380*/ 	.word	index@(_ZN2at6native29vectorized_elementwise_kernelILi8ENS0_13BinaryFunctorIN3c108BFloat16ES4_S4_ZZZNS0_16fmin_kernel_cudaERNS_18TensorIteratorBaseEENKUlvE_clEvENKUlvE2_clEvEUlS4_S4_E_EESt5arrayIPcLm3EEEEviT0_T1_)
        /*2384*/ 	.word	0x00000000


	//----- nvinfo : EIATTR_REGCOUNT
	.align		4
.L_1565:
        /*2388*/ 	.byte	0x04, 0x2f
        /*238a*/ 	.short	(.L_1567 - .L_1566)
	.align		4
.L_1566:
        /*238c*/ 	.word	index@(_ZN2at6native29vectorized_elementwise_kernelILi4ENS0_13BinaryFunctorIN3c108BFloat16ES4_S4_ZZZNS0_16fmin_kernel_cudaERNS_18TensorIteratorBaseEENKUlvE_clEvENKUlvE2_clEvEUlS4_S4_E_EESt5arrayIPcLm3EEEEviT0_T1_)
        /*2390*/ 	.word	0x00000022


	//----- nvinfo : EIATTR_FRAME_SIZE
	.align		4
.L_1567:
        /*2394*/ 	.byte	0x04, 0x11
        /*2396*/ 	.short	(.L_1569 - .L_1568)
	.align		4
.L_1568:
        /*2398*/ 	.word	index@(_ZN2at6native29vectorized_elementwise_kernelILi4ENS0_13BinaryFunctorIN3c108BFloat16ES4_S4_ZZZNS0_16fmin_kernel_cudaERNS_18TensorIteratorBaseEENKUlvE_clEvENKUlvE2_clEvEUlS4_S4_E_EESt5arrayIPcLm3EEEEviT0_T1_)
        /*239c*/ 	.word	0x00000000


	//----- nvinfo : EIATTR_REGCOUNT
	.align		4
.L_1569:
        /*23a0*/ 	.byte	0x04, 0x2f
        /*23a2*/ 	.short	(.L_1571 - .L_1570)
	.align		4
.L_1570:
        /*23a4*/ 	.word	index@(_ZN2at6native29vectorized_elementwise_kernelILi2ENS0_13BinaryFunctorIN3c108BFloat16ES4_S4_ZZZNS0_16fmin_kernel_cudaERNS_18TensorIteratorBaseEENKUlvE_clEvENKUlvE2_clEvEUlS4_S4_E_EESt5arrayIPcLm3EEEEviT0_T1_)
        /*23a8*/ 	.word	0x00000022


	//----- nvinfo : EIATTR_FRAME_SIZE
	.align		4
.L_1571:
        /*23ac*/ 	.byte	0x04, 0x11
        /*23ae*/ 	.short	(.L_1573 - .L_1572)
	.align		4
.L_1572:
        /*23b0*/ 	.word	index@(_ZN2at6native29vectorized_elementwise_kernelILi2ENS0_13BinaryFunctorIN3c108BFloat16ES4_S4_ZZZNS0_16fmin_kernel_cudaERNS_18TensorIteratorBaseEENKUlvE_clEvENKUlvE2_clEvEUlS4_S4_E_EESt5arrayIPcLm3EEEEviT0_T1_)
        /*23b4*/ 	.word	0x00000000


	//----- nvinfo : EIATTR_REGCOUNT
	.align		4
.L_1573:
        /*23b8*/ 	.byte	0x04, 0x2f
        /*23ba*/ 	.short	(.L_1575 - .L_1574)
	.align		4
.L_1574:
        /*23bc*/ 	.word	index@(_ZN2at6native27unrolled_elementwise_kernelINS0_13BinaryFunctorIN3c108BFloat16ES4_S4_ZZZNS0_16fmin_kernel_cudaERNS_18TensorIteratorBaseEENKUlvE_clEvENKUlvE2_clEvEUlS4_S4_E_EESt5arrayIPcLm3EELi4E23TrivialOffsetCalculatorILi2EjESE_ILi1EjENS0_6memory15LoadWithoutCastENSH_16StoreWithoutCastEEEviT_T0_T2_T3_T4_T5_)
        /*23c0*/ 	.word	0x0000001d


	//----- nvinfo : EIATTR_FRAME_SIZE
	.align		4
.L_1575:
        /*23c4*/ 	.byte	0x04, 0x11
        /*23c6*/ 	.short	(.L_1577 - .L_1576)
	.align		4
.L_1576:
        /*23c8*/ 	.word	index@(_ZN2at6native27unrolled_elementwise_kernelINS0_13BinaryFunctorIN3c108BFloat16ES4_S4_ZZZNS0_16fmin_kernel_cudaERNS_18TensorIteratorBaseEENKUlvE_clEvENKUlvE2_clEvEUlS4_S4_E_EESt5arrayIPcLm3EELi4E23TrivialOffsetCalculatorILi2EjESE_ILi1EjENS0_6memory15LoadWithoutCastENSH_16StoreWithoutCastEEEviT_T0_T2_T3_T4_T5_)
        /*23cc*/ 	.word	0x00000000


	//----- nvinfo : EIATTR_REGCOUNT
	.align		4
.L_1577:
        /*23d0*/ 	.byte	0x04, 0x2f
        /*23d2*/ 	.short	(.L_1579 - .L_1578)
	.align		4
.L_1578:
        /*23d4*/ 	.word	index@(_ZN2at6native18elementwise_kernelILi128ELi4EZNS0_22gpu_kernel_impl_nocastINS0_13BinaryFunctorIN3c108BFloat16ES5_S5_ZZZNS0_16fmin_kernel_cudaERNS_18TensorIteratorBaseEENKUlvE_clEvENKUlvE2_clEvEUlS5_S5_E_EEEEvS7_RKT_EUliE_EEviT1_)
        /*23d8*/ 	.word	0x00000012


	//----- nvinfo : EIATTR_FRAME_SIZE
	.align		4
.L_1579:
        /*23dc*/ 	.byte	0x04, 0x11
        /*23de*/ 	.short	(.L_1581 - .L_1580)
	.align		4
.L_1580:
        /*23e0*/ 	.word	index@(_ZN2at6native18elementwise_kernelILi128ELi4EZNS0_22gpu_kernel_impl_nocastINS0_13BinaryFunctorIN3c108BFloat16ES5_S5_ZZZNS0_16fmin_kernel_cudaERNS_18TensorIteratorBaseEENKUlvE_clEvENKUlvE2_clEvEUlS5_S5_E_EEEEvS7_RKT_EUliE_EEviT1_)
        /*23e4*/ 	.word	0x00000000


	//----- nvinfo : EIATTR_REGCOUNT
	.align		4
.L_1581:
        /*23e8*/ 	.byte	0x04, 0x2f
        /*23ea*/ 	.short	(.L_1583 - .L_1582)
	.align		4
.L_1582:
        /*23ec*/ 	.word	index@(_ZN2at6native27unrolled_elementwise_kernelINS0_13BinaryFunctorIN3c108BFloat16ES4_S4_ZZZNS0_16fmin_kernel_cudaERNS_18TensorIteratorBaseEENKUlvE_clEvENKUlvE2_clEvEUlS4_S4_E_EESt5arrayIPcLm3EELi4E23TrivialOffsetCalculatorILi2EjESE_ILi1EjENS0_6memory12LoadWithCastILi2EEENSH_13StoreWithCastILi1EEEEEviT_T0_T2_T3_T4_T5_)
        /*23f0*/ 	.word	0x0000001e


	//----- nvinfo : EIATTR_FRAME_SIZE
	.align		4
.L_1583:
        /*23f4*/ 	.byte	0x04, 0x11
        /*23f6*/ 	.short	(.L_1585 - .L_1584)
	.align		4
.L_1584:
        /*23f8*/ 	.word	index@(_ZN2at6native27unrolled_elementwise_kernelINS0_13BinaryFunctorIN3c108BFloat16ES4_S4_ZZZNS0_16fmin_kernel_cudaERNS_18TensorIteratorBaseEENKUlvE_clEvENKUlvE2_clEvEUlS4_S4_E_EESt5arrayIPcLm3EELi4E23TrivialOffsetCalculatorILi2EjESE_ILi1EjENS0_6memory12LoadWithCastILi2EEENSH_13StoreWithCastILi1EEEEEviT_T0_T2_T3_T4_T5_)
        /*23fc*/ 	.word	0x00000000


	//----- nvinfo : EIATTR_REGCOUNT
	.align		4
.L_1585:
        /*2400*/ 	.byte	0x04, 0x2f
        /*2402*/ 	.short	(.L_1587 - .L_1586)
	.align		4
.L_1586:
        /*2404*/ 	.word	index@(_ZN2at6native18elementwise_kernelILi128ELi4EZNS0_15gpu_kernel_implINS0_13BinaryFunctorIN3c108BFloat16ES5_S5_ZZZNS0_16fmin_kernel_cudaERNS_18TensorIteratorBaseEENKUlvE_clEvENKUlvE2_clEvEUlS5_S5_E_EEEEvS7_RKT_EUliE_EEviT1_)
        /*2408*/ 	.word	0x0000001a


	//----- nvinfo : EIATTR_FRAME_SIZE
	.align		4
.L_1587:
        /*240c*/ 	.byte	0x04, 0x11
        /*240e*/ 	.short	(.L_1589 - .L_1588)
	.align		4
.L_1588:
        /*2410*/ 	.word	index@(_ZN2at6native18elementwise_kernelILi128ELi4EZNS0_15gpu_kernel_implINS0_13BinaryFunctorIN3c108BFloat16ES5_S5_ZZZNS0_16fmin_kernel_cudaERNS_18TensorIteratorBaseEENKUlvE_clEvENKUlvE2_clEvEUlS5_S5_E_EEEEvS7_RKT_EUliE_EEviT1_)
        /*2414*/ 	.word	0x00000000


	//----- nvinfo : EIATTR_REGCOUNT
	.align		4
.L_1589:
        /*2418*/ 	.byte	0x04, 0x2f
        /*241a*/ 	.short	(.L_1591 - .L_1590)
	.align		4
.L_1590:
        /*241c*/ 	.word	index@(_ZN2at6native29vectorized_elementwise_kernelILi8ENS0_13AUnaryFunctorIN3c108BFloat16ES4_S4_ZZZNS0_16fmin_kernel_cudaERNS_18TensorIteratorBaseEENKUlvE_clEvENKUlvE2_clEvEUlS4_S4_E_EESt5arrayIPcLm2EEEEviT0_T1_)
        /*2420*/ 	.word	0x00000020


	//----- nvinfo : EIATTR_FRAME_SIZE
	.align		4
.L_1591:
        /*2424*/ 	.byte	0x04, 0x11
        /*2426*/ 	.short	(.L_1593 - .L_1592)
	.align		4
.L_1592:
        /*2428*/ 	.word	index@(_ZN2at6native29vectorized_elementwise_kernelILi8ENS0_13AUnaryFunctorIN3c108BFloat16ES4_S4_ZZZNS0_16fmin_kernel_cudaERNS_18TensorIteratorBaseEENKUlvE_clEvENKUlvE2_clEvEUlS4_S4_E_EESt5arrayIPcLm2EEEEviT0_T1_)
        /*242c*/ 	.word	0x00000000


	//----- nvinfo : EIATTR_REGCOUNT
	.align		4
.L_1593:
        /*2430*/ 	.byte	0x04, 0x2f
        /*2432*/ 	.short	(.L_1595 - .L_1594)
	.align		4
.L_1594:
        /*2434*/ 	.word	index@(_ZN2at6native29vectorized_elementwise_kernelILi4ENS0_13AUnaryFunctorIN3c108BFloat16ES4_S4_ZZZNS0_16fmin_kernel_cudaERNS_18TensorIteratorBaseEENKUlvE_clEvENKUlvE2_clEvEUlS4_S4_E_EESt5arrayIPcLm2EEEEviT0_T1_)
        /*2438*/ 	.word	0x00000020


	//----- nvinfo : EIATTR_FRAME_SIZE
	.align		4
.L_1595:
        /*243c*/ 	.byte	0x04, 0x11
        /*243e*/ 	.short	(.L_1597 - .L_1596)
	.align		4
.L_1596:
        /*2440*/ 	.word	index@(_ZN2at6native29vectorized_elementwise_kernelILi4ENS0_13AUnaryFunctorIN3c108BFloat16ES4_S4_ZZZNS0_16fmin_kernel_cudaERNS_18TensorIteratorBaseEENKUlvE_clEvENKUlvE2_clEvEUlS4_S4_E_EESt5arrayIPcLm2EEEEviT0_T1_)
        /*2444*/ 	.word	0x00000000


	//----- nvinfo : EIATTR_REGCOUNT
	.align		4
.L_1597:
        /*2448*/ 	.byte	0x04, 0x2f
        /*244a*/ 	.short	(.L_1599 - .L_1598)
	.align		4
.L_1598:
        /*244c*/ 	.word	index@(_ZN2at6native29vectorized_elementwise_kernelILi2ENS0_13AUnaryFunctorIN3c108BFloat16ES4_S4_ZZZNS0_16fmin_kernel_cudaERNS_18TensorIteratorBaseEENKUlvE_clEvENKUlvE2_clEvEUlS4_S4_E_EESt5arrayIPcLm2EEEEviT0_T1_)
        /*2450*/ 	.word	0x00000020


	//----- nvinfo : EIATTR_FRAME_SIZE
	.align		4
.L_1599:
        /*2454*/ 	.byte	0x04, 0x11
        /*2456*/ 	.short	(.L_1601 - .L_1600)
	.align		4
.L_1600:
        /*2458*/ 	.word	index@(_ZN2at6native29vectorized_elementwise_kernelILi2ENS0_13AUnaryFunctorIN3c108BFloat16ES4_S4_ZZZNS0_16fmin_kernel_cudaERNS_18TensorIteratorBaseEENKUlvE_clEvENKUlvE2_clEvEUlS4_S4_E_EESt5arrayIPcLm2EEEEviT0_T1_)
        /*245c*/ 	.word	0x00000000


	//----- nvinfo : EIATTR_REGCOUNT
	.align		4
.L_1601:
        /*2460*/ 	.byte	0x04, 0x2f
        /*2462*/ 	.short	(.L_1603 - .L_1602)
	.align		4
.L_1602:
        /*2464*/ 	.word	index@(_ZN2at6native27unrolled_elementwise_kernelINS0_13AUnaryFunctorIN3c108BFloat16ES4_S4_ZZZNS0_16fmin_kernel_cudaERNS_18TensorIteratorBaseEENKUlvE_clEvENKUlvE2_clEvEUlS4_S4_E_EESt5arrayIPcLm2EELi4E23TrivialOffsetCalculatorILi1EjESF_NS0_6memory15LoadWithoutCastENSG_16StoreWithoutCastEEEviT_T0_T2_T3_T4_T5_)
        /*2468*/ 	.word	0x00000018


	//----- nvinfo : EIATTR_FRAME_SIZE
	.align		4
.L_1603:
        /*246c*/ 	.byte	0x04, 0x11
        /*246e*/ 	.short	(.L_1605 - .L_1604)
	.align		4
.L_1604:
        /*2470*/ 	.word	index@(_ZN2at6native27unrolled_elementwise_kernelINS0_13AUnaryFunctorIN3c108BFloat16ES4_S4_ZZZNS0_16fmin_kernel_cudaERNS_18TensorIteratorBaseEENKUlvE_clEvENKUlvE2_clEvEUlS4_S4_E_EESt5arrayIPcLm2EELi4E23TrivialOffsetCalculatorILi1EjESF_NS0_6memory15LoadWithoutCastENSG_16StoreWithoutCastEEEviT_T0_T2_T3_T4_T5_)
        /*2474*/ 	.word	0x00000000


	//----- nvinfo : EIATTR_REGCOUNT
	.align		4
.L_1605:
        /*2478*/ 	.byte	0x04, 0x2f
        /*247a*/ 	.short	(.L_1607 - .L_1606)
	.align		4
.L_1606:
        /*247c*/ 	.word	index@(_ZN2at6native18elementwise_kernelILi128ELi4EZNS0_22gpu_kernel_impl_nocastINS0_13AUnaryFunctorIN3c108BFloat16ES5_S5_ZZZNS0_16fmin_kernel_cudaERNS_18TensorIteratorBaseEENKUlvE_clEvENKUlvE2_clEvEUlS5_S5_E_EEEEvS7_RKT_EUliE_EEviT1_)
        /*2480*/ 	.word	0x00000012


	//----- nvinfo : EIATTR_FRAME_SIZE
	.align		4
.L_1607:
        /*2484*/ 	.byte	0x04, 0x11
        /*2486*/ 	.short	(.L_1609 - .L_1608)
	.align		4
.L_1608:
        /*2488*/ 	.word	index@(_ZN2at6native18elementwise_kernelILi128ELi4EZNS0_22gpu_kernel_impl_nocastINS0_13AUnaryFunctorIN3c108BFloat16ES5_S5_ZZZNS0_16fmin_kernel_cudaERNS_18TensorIteratorBaseEENKUlvE_clEvENKUlvE2_clEvEUlS5_S5_E_EEEEvS7_RKT_EUliE_EEviT1_)
        /*248c*/ 	.word	0x00000000


	//----- nvinfo : EIATTR_REGCOUNT
	.align		4
.L_1609:
        /*2490*/ 	.byte	0x04, 0x2f
        /*2492*/ 	.short	(.L_1611 - .L_1610)
	.align		4
.L_1610:
        /*2494*/ 	.word	index@(_ZN2at6native27unrolled_elementwise_kernelINS0_13AUnaryFunctorIN3c108BFloat16ES4_S4_ZZZNS0_16fmin_kernel_cudaERNS_18TensorIteratorBaseEENKUlvE_clEvENKUlvE2_clEvEUlS4_S4_E_EESt5arrayIPcLm2EELi4E23TrivialOffsetCalculatorILi1EjESF_NS0_6memory12LoadWithCastILi1EEENSG_13StoreWithCastILi1EEEEEviT_T0_T2_T3_T4_T5_)
        /*2498*/ 	.word	0x0000001c


	//----- nvinfo : EIATTR_FRAME_SIZE
	.align		4
.L_1611:
        /*249c*/ 	.byte	0x04, 0x11
        /*249e*/ 	.short	(.L_1613 - .L_1612)
	.align		4
.L_1612:
        /*24a0*/ 	.word	index@(_ZN2at6native27unrolled_elementwise_kernelINS0_13AUnaryFunctorIN3c108BFloat16ES4_S4_ZZZNS0_16fmin_kernel_cudaERNS_18TensorIteratorBaseEENKUlvE_clEvENKUlvE2_clEvEUlS4_S4_E_EESt5arrayIPcLm2EELi4E23TrivialOffsetCalculatorILi1EjESF_NS0_6memory12LoadWithCastILi1EEENSG_13StoreWithCastILi1EEEEEviT_T0_T2_T3_T4_T5_)
        /*24a4*/ 	.word	0x00000000


	//----- nvinfo : EIATTR_REGCOUNT
	.align		4
.L_1613:
        /*24a8*/ 	.byte	0x04, 0x2f
        /*24aa*/ 	.short	(.L_1615 - .L_1614)
	.align		4
.L_1614:
        /*24ac*/ 	.word	index@(_ZN2at6native18elementwise_kernelILi128ELi4EZNS0_15gpu_kernel_implINS0_13AUnaryFunctorIN3c108BFloat16ES5_S5_ZZZNS0_16fmin_kernel_cudaERNS_18TensorIteratorBaseEENKUlvE_clEvENKUlvE2_clEvEUlS5_S5_E_EEEEvS7_RKT_EUliE_EEviT1_)
        /*24b0*/ 	.word	0x0000001a


	//----- nvinfo : EIATTR_FRAME_SIZE
	.align		4
.L_1615:
        /*24b4*/ 	.byte	0x04, 0x11
        /*24b6*/ 	.short	(.L_1617 - .L_1616)
	.align		4
.L_1616:
        /*24b8*/ 	.word	index@(_ZN2at6native18elementwise_kernelILi128ELi4EZNS0_15gpu_kernel_implINS0_13AUnaryFunctorIN3c108BFloat16ES5_S5_ZZZNS0_16fmin_kernel_cudaERNS_18TensorIteratorBaseEENKUlvE_clEvENKUlvE2_clEvEUlS5_S5_E_EEEEvS7_RKT_EUliE_EEviT1_)
        /*24bc*/ 	.word	0x00000000


	//----- nvinfo : EIATTR_MIN_STACK_SIZE
	.align		4
.L_1617:
        /*24c0*/ 	.byte	0x04, 0x12
        /*24c2*/ 	.short	(.L_1619 - .L_1618)
	.align		4
.L_1618:
        /*24c4*/ 	.word	index@(_ZN2at6native18elementwise_kernelILi128ELi4EZNS0_15gpu_kernel_implINS0_13AUnaryFunctorIN3c108BFloat16ES5_S5_ZZZNS0_16fmin_kernel_cudaERNS_18TensorIteratorBaseEENKUlvE_clEvENKUlvE2_clEvEUlS5_S5_E_EEEEvS7_RKT_EUliE_EEviT1_)
        /*24c8*/ 	.word	0x00000000


	//----- nvinfo : EIATTR_MIN_STACK_SIZE
	.align		4
.L_1619:
        /*24cc*/ 	.byte	0x04, 0x12
        /*24ce*/ 	.short	(.L_1621 - .L_1620)
	.align		4
.L_1620:
        /*24d0*/ 	.word	index@(_ZN2at6native27unrolled_elementwise_kernelINS0_13AUnaryFunctorIN3c108BFloat16ES4_S4_ZZZNS0_16fmin_kernel_cudaERNS_18TensorIteratorBaseEENKUlvE_clEvENKUlvE2_clEvEUlS4_S4_E_EESt5arrayIPcLm2EELi4E23TrivialOffsetCalculatorILi1EjESF_NS0_6memory12LoadWithCastILi1EEENSG_13StoreWithCastILi1EEEEEviT_T0_T2_T3_T4_T5_)
        /*24d4*/ 	.word	0x00000000


	//----- nvinfo : EIATTR_MIN_STACK_SIZE
	.align		4
.L_1621:
        /*24d8*/ 	.byte	0x04, 0x12
        /*24da*/ 	.short	(.L_1623 - .L_1622)
	.align		4
.L_1622:
        /*24dc*/ 	.word	index@(_ZN2at6native18elementwise_kernelILi128ELi4EZNS0_22gpu_kernel_impl_nocastINS0_13AUnaryFunctorIN3c108BFloat16ES5_S5_ZZZNS0_16fmin_kernel_cudaERNS_18TensorIteratorBaseEENKUlvE_clEvENKUlvE2_clEvEUlS5_S5_E_EEEEvS7_RKT_EUliE_EEviT1_)
        /*24e0*/ 	.word	0x00000000


	//----- nvinfo : EIATTR_MIN_STACK_SIZE
	.align		4
.L_1623:
        /*24e4*/ 	.byte	0x04, 0x12
        /*24e6*/ 	.short	(.L_1625 - .L_1624)
	.align		4
.L_1624:
        /*24e8*/ 	.word	index@(_ZN2at6native27unrolled_elementwise_kernelINS0_13AUnaryFunctorIN3c108BFloat16ES4_S4_ZZZNS0_16fmin_kernel_cudaERNS_18TensorIteratorBaseEENKUlvE_clEvENKUlvE2_clEvEUlS4_S4_E_EESt5arrayIPcLm2EELi4E23TrivialOffsetCalculatorILi1EjESF_NS0_6memory15LoadWithoutCastENSG_16StoreWithoutCastEEEviT_T0_T2_T3_T4_T5_)
        /*24ec*/ 	.word	0x00000000


	//----- nvinfo : EIATTR_MIN_STACK_SIZE
	.align		4
.L_1625:
        /*24f0*/ 	.byte	0x04, 0x12
        /*24f2*/ 	.short	(.L_1627 - .L_1626)
	.align		4
.L_1626:
        /*24f4*/ 	.word	index@(_ZN2at6native29vectorized_elementwise_kernelILi2ENS0_13AUnaryFunctorIN3c108BFloat16ES4_S4_ZZZNS0_16fmin_kernel_cudaERNS_18TensorIteratorBaseEENKUlvE_clEvENKUlvE2_clEvEUlS4_S4_E_EESt5arrayIPcLm2EEEEviT0_T1_)
        /*24f8*/ 	.word	0x00000000


	//----- nvinfo : EIATTR_MIN_STACK_SIZE
	.align		4
.L_1627:
        /*24fc*/ 	.byte	0x04, 0x12
        /*24fe*/ 	.short	(.L_1629 - .L_1628)
	.align		4
.L_1628:
        /*2500*/ 	.word	index@(_ZN2at6native29vectorized_elementwise_kernelILi4ENS0_13AUnaryFunctorIN3c108BFloat16ES4_S4_ZZZNS0_16fmin_kernel_cudaERNS_18TensorIteratorBaseEENKUlvE_clEvENKUlvE2_clEvEUlS4_S4_E_EESt5arrayIPcLm2EEEEviT0_T1_)
        /*2504*/ 	.word	0x00000000


	//----- nvinfo : EIATTR_MIN_STACK_SIZE
	.align		4
.L_1629:
        /*2508*/ 	.byte	0x04, 0x12
        /*250a*/ 	.short	(.L_1631 - .L_1630)
	.align		4
.L_1630:
        /*250c*/ 	.word	index@(_ZN2at6native29vectorized_elementwise_kernelILi8ENS0_13AUnaryFunctorIN3c108BFloat16ES4_S4_ZZZNS0_16fmin_kernel_cudaERNS_18TensorIteratorBaseEENKUlvE_clEvENKUlvE2_clEvEUlS4_S4_E_EESt5arrayIPcLm2EEEEviT0_T1_)
        /*2510*/ 	.word	0x00000000


	//----- nvinfo : EIATTR_MIN_STACK_SIZE
	.align		4
.L_1631:
        /*2514*/ 	.byte	0x04, 0x12
        /*2516*/ 	.short	(.L_1633 - .L_1632)
	.align		4
.L_1632:
        /*2518*/ 	.word	index@(_ZN2at6native18elementwise_kernelILi128ELi4EZNS0_15gpu_kernel_implINS0_13BinaryFunctorIN3c108BFloat16ES5_S5_ZZZNS0_16fmin_kernel_cudaERNS_18TensorIteratorBaseEENKUlvE_clEvENKUlvE2_clEvEUlS5_S5_E_EEEEvS7_RKT_EUliE_EEviT1_)
        /*251c*/ 	.word	0x00000000


	//----- nvinfo : EIATTR_MIN_STACK_SIZE
	.align		4
.L_1633:
        /*2520*/ 	.byte	0x04, 0x12
        /*2522*/ 	.short	(.L_1635 - .L_1634)
	.align		4
.L_1634:
        /*2524*/ 	.word	index@(_ZN2at6native27unrolled_elementwise_kernelINS0_13BinaryFunctorIN3c108BFloat16ES4_S4_ZZZNS0_16fmin_kernel_cudaERNS_18TensorIteratorBaseEENKUlvE_clEvENKUlvE2_clEvEUlS4_S4_E_EESt5arrayIPcLm3EELi4E23TrivialOffsetCalculatorILi2EjESE_ILi1EjENS0_6memory12LoadWithCastILi2EEENSH_13StoreWithCastILi1EEEEEviT_T0_T2_T3_T4_T5_)
        /*2528*/ 	.word	0x00000000


	//----- nvinfo : EIATTR_MIN_STACK_SIZE
	.align		4
.L_1635:
        /*252c*/ 	.byte	0x04, 0x12
        /*252e*/ 	.short	(.L_1637 - .L_1636)
	.align		4
.L_1636:
        /*2530*/ 	.word	index@(_ZN2at6native18elementwise_kernelILi128ELi4EZNS0_22gpu_kernel_impl_nocastINS0_13BinaryFunctorIN3c108BFloat16ES5_S5_ZZZNS0_16fmin_kernel_cudaERNS_18TensorIteratorBaseEENKUlvE_clEvENKUlvE2_clEvEUlS5_S5_E_EEEEvS7_RKT_EUliE_EEviT1_)
        /*2534*/ 	.word	0x00000000


	//----- nvinfo : EIATTR_MIN_STACK_SIZE
	.align		4
.L_1637:
        /*2538*/ 	.byte	0x04, 0x12
        /*253a*/ 	.short	(.L_1639 - .L_1638)
	.align		4
.L_1638:
        /*253c*/ 	.word	index@(_ZN2at6native27unrolled_elementwise_kernelINS0_13BinaryFunctorIN3c108BFloat16ES4_S4_ZZZNS0_16fmin_kernel_cudaERNS_18TensorIteratorBaseEENKUlvE_clEvENKUlvE2_clEvEUlS4_S4_E_EESt5arrayIPcLm3EELi4E23TrivialOffsetCalculatorILi2EjESE_ILi1EjENS0_6memory15LoadWithoutCastENSH_16StoreWithoutCastEEEviT_T0_T2_T3_T4_T5_)
        /*2540*/ 	.word	0x00000000


	//----- nvinfo : EIATTR_MIN_STACK_SIZE
	.align		4
.L_1639:
        /*2544*/ 	.byte	0x04, 0x12
        /*2546*/ 	.short	(.L_1641 - .L_1640)
	.align		4
.L_1640:
        /*2548*/ 	.word	index@(_ZN2at6native29vectorized_elementwise_kernelILi2ENS0_13BinaryFunctorIN3c108BFloat16ES4_S4_ZZZNS0_16fmin_kernel_cudaERNS_18TensorIteratorBaseEENKUlvE_clEvENKUlvE2_clEvEUlS4_S4_E_EESt5arrayIPcLm3EEEEviT0_T1_)
        /*254c*/ 	.word	0x00000000


	//----- nvinfo : EIATTR_MIN_STACK_SIZE
	.align		4
.L_1641:
        /*2550*/ 	.byte	0x04, 0x12
        /*2552*/ 	.short	(.L_1643 - .L_1642)
	.align		4
.L_1642:
        /*2554*/ 	.word	index@(_ZN2at6native29vectorized_elementwise_kernelILi4ENS0_13BinaryFunctorIN3c108BFloat16ES4_S4_ZZZNS0_16fmin_kernel_cudaERNS_18TensorIteratorBaseEENKUlvE_clEvENKUlvE2_clEvEUlS4_S4_E_EESt5arrayIPcLm3EEEEviT0_T1_)
        /*2558*/ 	.word	0x00000000


	//----- nvinfo : EIATTR_MIN_STACK_SIZE
	.align		4
.L_1643:
        /*255c*/ 	.byte	0x04, 0x12
        /*255e*/ 	.short	(.L_1645 - .L_1644)
	.align		4
.L_1644:
        /*2560*/ 	.word	index@(_ZN2at6native29vectorized_elementwise_kernelILi8ENS0_13BinaryFunctorIN3c108BFloat16ES4_S4_ZZZNS0_16fmin_kernel_cudaERNS_18TensorIteratorBaseEENKUlvE_clEvENKUlvE2_clEvEUlS4_S4_E_EESt5arrayIPcLm3EEEEviT0_T1_)
        /*2564*/ 	.word	0x00000000


	//----- nvinfo : EIATTR_MIN_STACK_SIZE
	.align		4
.L_1645:
        /*2568*/ 	.byte	0x04, 0x12
        /*256a*/ 	.short	(.L_1647 - .L_1646)
	.align		4
.L_1646:
        /*256c*/ 	.word	index@(_ZN2at6native18elementwise_kernelILi128ELi4EZNS0_15gpu_kernel_implINS0_13AUnaryFunctorIN3c104HalfES5_S5_ZZZNS0_16fmin_kernel_cudaERNS_18TensorIteratorBaseEENKUlvE_clEvENKUlvE1_clEvEUlS5_S5_E_EEEEvS7_RKT_EUliE_EEviT1_)
        /*2570*/ 	.word	0x00000000


	//----- nvinfo : EIATTR_MIN_STACK_SIZE
	.align		4
.L_1647:
        /*2574*/ 	.byte	0x04, 0x12
        /*2576*/ 	.short	(.L_1649 - .L_1648)
	.align		4
.L_1648:
        /*2578*/ 	.word	index@(_ZN2at6native27unrolled_elementwise_kernelINS0_13AUnaryFunctorIN3c104HalfES4_S4_ZZZNS0_16fmin_kernel_cudaERNS_18TensorIteratorBaseEENKUlvE_clEvENKUlvE1_clEvEUlS4_S4_E_EESt5arrayIPcLm2EELi4E23TrivialOffsetCalculatorILi1EjESF_NS0_6memory12LoadWithCastILi1EEENSG_13StoreWithCastILi1EEEEEviT_T0_T2_T3_T4_T5_)
        /*257c*/ 	.word	0x00000000


	//----- nvinfo : EIATTR_MIN_STACK_SIZE
	.align		4
.L_1649:
        /*2580*/ 	.byte	0x04, 0x12
        /*2582*/ 	.short	(.L_1651 - .L_1650)
	.align		4
.L_1650:
        /*2584*/ 	.word	index@(_ZN2at6native18elementwise_kernelILi128ELi4EZNS0_22gpu_kernel_impl_nocastINS0_13AUnaryFunctorIN3c104HalfES5_S5_ZZZNS0_16fmin_kernel_cudaERNS_18TensorIteratorBaseEENKUlvE_clEvENKUlvE1_clEvEUlS5_S5_E_EEEEvS7_RKT_EUliE_EEviT1_)
        /*2588*/ 	.word	0x00000000


	//----- nvinfo : EIATTR_MIN_STACK_SIZE
	.align		4
.L_1651:
        /*258c*/ 	.byte	0x04, 0x12
        /*258e*/ 	.short	(.L_1653 - .L_1652)
	.align		4
.L_1652:
        /*2590*/ 	.word	index@(_ZN2at6native27unrolled_elementwise_kernelINS0_13AUnaryFunctorIN3c104HalfES4_S4_ZZZNS0_16fmin_kernel_cudaERNS_18TensorIteratorBaseEENKUlvE_clEvENKUlvE1_clEvEUlS4_S4_E_EESt5arrayIPcLm2EELi4E23TrivialOffsetCalculatorILi1EjESF_NS0_6memory15LoadWithoutCastENSG_16StoreWithoutCastEEEviT_T0_T2_T3_T4_T5_)
        /*2594*/ 	.word	0x00000000


	//----- nvinfo : EIATTR_MIN_STACK_SIZE
	.align		4
.L_1653:
        /*2598*/ 	.byte	0x04, 0x12
        /*259a*/ 	.short	(.L_1655 - .L_1654)
	.align		4
.L_1654:
        /*259c*/ 	.word	index@(_ZN2at6native29vectorized_elementwise_kernelILi2ENS0_13AUnaryFunctorIN3c104HalfES4_S4_ZZZNS0_16fmin_kernel_cudaERNS_18TensorIteratorBaseEENKUlvE_clEvENKUlvE1_clEvEUlS4_S4_E_EESt5arrayIPcLm2EEEEviT0_T1_)
        /*25a0*/ 	.word	0x00000000


	//----- nvinfo : EIATTR_MIN_STACK_SIZE
	.align		4
.L_1655:
        /*25a4*/ 	.byte	0x04, 0x12
        /*25a6*/ 	.short	(.L_1657 - .L_1656)
	.align		4
.L_1656:
        /*25a8*/ 	.word	index@(_ZN2at6native29vectorized_elementwise_kernelILi4ENS0_13AUnaryFunctorIN3c104HalfES4_S4_ZZZNS0_16fmin_kernel_cudaERNS_18TensorIteratorBaseEENKUlvE_clEvENKUlvE1_clEvEUlS4_S4_E_EESt5arrayIPcLm2EEEEviT0_T1_)
        /*25ac*/ 	.word	0x00000000


	//----- nvinfo : EIATTR_MIN_STACK_SIZE
	.align		4
.L_1657:
        /*25b0*/ 	.byte	0x04, 0x12
        /*25b2*/ 	.short	(.L_1659 - .L_1658)
	.align		4
.L_1658:
        /*25b4*/ 	.word	index@(_ZN2at6native29vectorized_elementwise_kernelILi8ENS0_13AUnaryFunctorIN3c104HalfES4_S4_ZZZNS0_16fmin_kernel_cudaERNS_18TensorIteratorBaseEENKUlvE_clEvENKUlvE1_clEvEUlS4_S4_E_EESt5arrayIPcLm2EEEEviT0_T1_)
        /*25b8*/ 	.word	0x00000000


	//----- nvinfo : EIATTR_MIN_STACK_SIZE
	.align		4
.L_1659:
        /*25bc*/ 	.byte	0x04, 0x12
        /*25be*/ 	.short	(.L_1661 - .L_1660)
	.align		4
.L_1660:
        /*25c0*/ 	.word	index@(_ZN2at6native18elementwise_kernelILi128ELi4EZNS0_15gpu_kernel_implINS0_13BinaryFunctorIN3c104HalfES5_S5_ZZZNS0_16fmin_kernel_cudaERNS_18TensorIteratorBaseEENKUlvE_clEvENKUlvE1_clEvEUlS5_S5_E_EEEEvS7_RKT_EUliE_EEviT1_)
        /*25c4*/ 	.word	0x00000000


	//----- nvinfo : EIATTR_MIN_STACK_SIZE
	.align		4
.L_1661:
        /*25c8*/ 	.byte	0x04, 0x12
        /*25ca*/ 	.short	(.L_1663 - .L_1662)
	.align		4
.L_1662:
        /*25cc*/ 	.word	index@(_ZN2at6native27unrolled_elementwise_kernelINS0_13BinaryFunctorIN3c104HalfES4_S4_ZZZNS0_16fmin_kernel_cudaERNS_18TensorIteratorBaseEENKUlvE_clEvENKUlvE1_clEvEUlS4_S4_E_EESt5arrayIPcLm3EELi4E23TrivialOffsetCalculatorILi2EjESE_ILi1EjENS0_6memory12LoadWithCastILi2EEENSH_13StoreWithCastILi1EEEEEviT_T0_T2_T3_T4_T5_)
        /*25d0*/ 	.word	0x00000000


	//----- nvinfo : EIATTR_MIN_STACK_SIZE
	.align		4
.L_1663:
        /*25d4*/ 	.byte	0x04, 0x12
        /*25d6*/ 	.short	(.L_1665 - .L_1664)
	.align		4
.L_1664:
        /*25d8*/ 	.word	index@(_ZN2at6native18elementwise_kernelILi128ELi4EZNS0_22gpu_kernel_impl_nocastINS0_13BinaryFunctorIN3c104HalfES5_S5_ZZZNS0_16fmin_kernel_cudaERNS_18TensorIteratorBaseEENKUlvE_clEvENKUlvE1_clEvEUlS5_S5_E_EEEEvS7_RKT_EUliE_EEviT1_)
        /*25dc*/ 	.word	0x00000000


	//----- nvinfo : EIATTR_MIN_STACK_SIZE
	.align		4
.L_1665:
        /*25e0*/ 	.byte	0x04, 0x12
        /*25e2*/ 	.short	(.L_1667 - .L_1666)
	.align		4
.L_1666:
        /*25e4*/ 	.word	index@(_ZN2at6native27unrolled_elementwise_kernelINS0_13BinaryFunctorIN3c104HalfES4_S4_ZZZNS0_16fmin_kernel_cudaERNS_18TensorIteratorBaseEENKUlvE_clEvENKUlvE1_clEvEUlS4_S4_E_EESt5arrayIPcLm3EELi4E23TrivialOffsetCalculatorILi2EjESE_ILi1EjENS0_6memory15LoadWithoutCastENSH_16StoreWithoutCastEEEviT_T0_T2_T3_T4_T5_)
        /*25e8*/ 	.word	0x00000000


	//----- nvinfo : EIATTR_MIN_STACK_SIZE
	.align		4
.L_1667:
        /*25ec*/ 	.byte	0x04, 0x12
        /*25ee*/ 	.short	(.L_1669 - .L_1668)
	.align		4
.L_1668:
        /*25f0*/ 	.word	index@(_ZN2at6native29vectorized_elementwise_kernelILi2ENS0_13BinaryFunctorIN3c104HalfES4_S4_ZZZNS0_16fmin_kernel_cudaERNS_18TensorIteratorBaseEENKUlvE_clEvENKUlvE1_clEvEUlS4_S4_E_EESt5arrayIPcLm3EEEEviT0_T1_)
        /*25f4*/ 	.word	0x00000000


	//----- nvinfo : EIATTR_MIN_STACK_SIZE
	.align		4
.L_1669:
        /*25f8*/ 	.byte	0x04, 0x12
        /*25fa*/ 	.short	(.L_1671 - .L_1670)
	.align		4
.L_1670:
        /*25fc*/ 	.word	index@(_ZN2at6native29vectorized_elementwise_kernelILi4ENS0_13BinaryFunctorIN3c104HalfES4_S4_ZZZNS0_16fmin_kernel_cudaERNS_18TensorIteratorBaseEENKUlvE_clEvENKUlvE1_clEvEUlS4_S4_E_EESt5arrayIPcLm3EEEEviT0_T1_)
        /*2600*/ 	.word	0x00000000


	//----- nvinfo : EIATTR_MIN_STACK_SIZE
	.align		4
.L_1671:
        /*2604*/ 	.byte	0x04, 0x12
        /*2606*/ 	.short	(.L_1673 - .L_1672)
	.align		4
.L_1672:
        /*2608*/ 	.word	index@(_ZN2at6native29vectorized_elementwise_kernelILi8ENS0_13BinaryFunctorIN3c104HalfES4_S4_ZZZNS0_16fmin_kernel_cudaERNS_18TensorIteratorBaseEENKUlvE_clEvENKUlvE1_clEvEUlS4_S4_E_EESt5arrayIPcLm3EEEEviT0_T1_)
        /*260c*/ 	.word	0x00000000


	//----- nvinfo : EIATTR_MIN_STACK_SIZE
	.align		4
.L_1673:
        /*2610*/ 	.byte	0x04, 0x12
        /*2612*/ 	.short	(.L_1675 - .L_1674)
	.align		4
.L_1674:
        /*2614*/ 	.word	index@(_ZN2at6native18elementwise_kernelILi128ELi4EZNS0_15gpu_kernel_implINS0_13AUnaryFunctorIfffZZZNS0_16fmin_kernel_cudaERNS_18TensorIteratorBaseEENKUlvE_clEvENKUlvE0_clEvEUlffE_EEEEvS5_RKT_EUliE_EEviT1_)
        /*2618*/ 	.word	0x00000000


	//----- nvinfo : EIATTR_MIN_STACK_SIZE
	.align		4
.L_1675:
        /*261c*/ 	.byte	0x04, 0x12
        /*261e*/ 	.short	(.L_1677 - .L_1676)
	.align		4
.L_1676:
        /*2620*/ 	.word	index@(_ZN2at6native27unrolled_elementwise_kernelINS0_13AUnaryFunctorIfffZZZNS0_16fmin_kernel_cudaERNS_18TensorIteratorBaseEENKUlvE_clEvENKUlvE0_clEvEUlffE_EESt5arrayIPcLm2EELi4E23TrivialOffsetCalculatorILi1EjESD_NS0_6memory12LoadWithCastILi1EEENSE_13StoreWithCastILi1EEEEEviT_T0_T2_T3_T4_T5_)
        /*2624*/ 	.word	0x00000000


	//----- nvinfo : EIATTR_MIN_STACK_SIZE
	.align		4
.L_1677:
        /*2628*/ 	.byte	0x04, 0x12
        /*262a*/ 	.short	(.L_1679 - .L_1678)
	.align		4
.L_1678:
        /*262c*/ 	.word	index@(_ZN2at6native18elementwise_kernelILi128ELi2EZNS0_22gpu_kernel_impl_nocastINS0_13AUnaryFunctorIfffZZZNS0_16fmin_kernel_cudaERNS_18TensorIteratorBaseEENKUlvE_clEvENKUlvE0_clEvEUlffE_EEEEvS5_RKT_EUliE_EEviT1_)
        /*2630*/ 	.word	0x00000000


	//----- nvinfo : EIATTR_MIN_STACK_SIZE
	.align		4
.L_1679:
        /*2634*/ 	.byte	0x04, 0x12
        /*2636*/ 	.short	(.L_1681 - .L_1680)
	.align		4
.L_1680:
        /*2638*/ 	.word	index@(_ZN2at6native27unrolled_elementwise_kernelINS0_13AUnaryFunctorIfffZZZNS0_16fmin_kernel_cudaERNS_18TensorIteratorBaseEENKUlvE_clEvENKUlvE0_clEvEUlffE_EESt5arrayIPcLm2EELi4E23TrivialOffsetCalculatorILi1EjESD_NS0_6memory15LoadWithoutCastENSE_16StoreWithoutCastEEEviT_T0_T2_T3_T4_T5_)
        /*263c*/ 	.word	0x00000000


	//----- nvinfo : EIATTR_MIN_STACK_SIZE
	.align		4
.L_1681:
        /*2640*/ 	.byte	0x04, 0x12
        /*2642*/ 	.short	(.L_1683 - .L_1682)
	.align		4
.L_1682:
        /*2644*/ 	.word	index@(_ZN2at6native29vectorized_elementwise_kernelILi2ENS0_13AUnaryFunctorIfffZZZNS0_16fmin_kernel_cudaERNS_18TensorIteratorBaseEENKUlvE_clEvENKUlvE0_clEvEUlffE_EESt5arrayIPcLm2EEEEviT0_T1_)
        /*2648*/ 	.word	0x00000000


	//----- nvinfo : EIATTR_MIN_STACK_SIZE
	.align		4
.L_1683:
        /*264c*/ 	.byte	0x04, 0x12
        /*264e*/ 	.short	(.L_1685 - .L_1684)
	.align		4
.L_1684:
        /*2650*/ 	.word	index@(_ZN2at6native29vectorized_elementwise_kernelILi4ENS0_13AUnaryFunctorIfffZZZNS0_16fmin_kernel_cudaERNS_18TensorIteratorBaseEENKUlvE_clEvENKUlvE0_clEvEUlffE_EESt5arrayIPcLm2EEEEviT0_T1_)
        /*2654*/ 	.word	0x00000000


	//----- nvinfo : EIATTR_MIN_STACK_SIZE
	.align		4
.L_1685:
        /*2658*/ 	.byte	0x04, 0x12
        /*265a*/ 	.short	(.L_1687 - .L_1686)
	.align		4
.L_1686:
        /*265c*/ 	.word	index@(_ZN2at6native29vectorized_elementwise_kernelILi8ENS0_13AUnaryFunctorIfffZZZNS0_16fmin_kernel_cudaERNS_18TensorIteratorBaseEENKUlvE_clEvENKUlvE0_clEvEUlffE_EESt5arrayIPcLm2EEEEviT0_T1_)
        /*2660*/ 	.word	0x00000000


	//----- nvinfo : EIATTR_MIN_STACK_SIZE
	.align		4
.L_1687:
        /*2664*/ 	.byte	0x04, 0x12
        /*2666*/ 	.short	(.L_1689 - .L_1688)
	.align		4
.L_1688:
        /*2668*/ 	.word	index@(_ZN2at6native18elementwise_kernelILi128ELi4EZNS0_15gpu_kernel_implINS0_13BinaryFunctorIfffZZZNS0_16fmin_kernel_cudaERNS_18TensorIteratorBaseEENKUlvE_clEvENKUlvE0_clEvEUlffE_EEEEvS5_RKT_EUliE_EEviT1_)
        /*266c*/ 	.word	0x00000000


	//----- nvinfo : EIATTR_MIN_STACK_SIZE
	.align		4
.L_1689:
        /*2670*/ 	.byte	0x04, 0x12
        /*2672*/ 	.short	(.L_1691 - .L_1690)
	.align		4
.L_1690:
        /*2674*/ 	.word	index@(_ZN2at6native27unrolled_elementwise_kernelINS0_13BinaryFunctorIfffZZZNS0_16fmin_kernel_cudaERNS_18TensorIteratorBaseEENKUlvE_clEvENKUlvE0_clEvEUlffE_EESt5arrayIPcLm3EELi4E23TrivialOffsetCalculatorILi2EjESC_ILi1EjENS0_6memory12LoadWithCastILi2EEENSF_13StoreWithCastILi1EEEEEviT_T0_T2_T3_T4_T5_)
        /*2678*/ 	.word	0x00000000


	//----- nvinfo : EIATTR_MIN_STACK_SIZE
	.align		4
.L_1691:
        /*267c*/ 	.byte	0x04, 0x12
        /*267e*/ 	.short	(.L_1693 - .L_1692)
	.align		4
.L_1692:
        /*2680*/ 	.word	index@(_ZN2at6native18elementwise_kernelILi128ELi2EZNS0_22gpu_kernel_impl_nocastINS0_13BinaryFunctorIfffZZZNS0_16fmin_kernel_cudaERNS_18TensorIteratorBaseEENKUlvE_clEvENKUlvE0_clEvEUlffE_EEEEvS5_RKT_EUliE_EEviT1_)
        /*2684*/ 	.word	0x00000000


	//----- nvinfo : EIATTR_MIN_STACK_SIZE
	.align		4
.L_1693:
        /*2688*/ 	.byte	0x04, 0x12
        /*268a*/ 	.short	(.L_1695 - .L_1694)
	.align		4
.L_1694:
        /*268c*/ 	.word	index@(_ZN2at6native27unrolled_elementwise_kernelINS0_13BinaryFunctorIfffZZZNS0_16fmin_kernel_cudaERNS_18TensorIteratorBaseEENKUlvE_clEvENKUlvE0_clEvEUlffE_EESt5arrayIPcLm3EELi4E23TrivialOffsetCalculatorILi2EjESC_ILi1EjENS0_6memory15LoadWithoutCastENSF_16StoreWithoutCastEEEviT_T0_T2_T3_T4_T5_)
        /*2690*/ 	.word	0x00000000


	//----- nvinfo : EIATTR_MIN_STACK_SIZE
	.align		4
.L_1695:
        /*2694*/ 	.byte	0x04, 0x12
        /*2696*/ 	.short	(.L_1697 - .L_1696)
	.align		4
.L_1696:
        /*2698*/ 	.word	index@(_ZN2at6native29vectorized_elementwise_kernelILi2ENS0_13BinaryFunctorIfffZZZNS0_16fmin_kernel_cudaERNS_18TensorIteratorBaseEENKUlvE_clEvENKUlvE0_clEvEUlffE_EESt5arrayIPcLm3EEEEviT0_T1_)
        /*269c*/ 	.word	0x00000000


	//----- nvinfo : EIATTR_MIN_STACK_SIZE
	.align		4
.L_1697:
        /*26a0*/ 	.byte	0x04, 0x12
        /*26a2*/ 	.short	(.L_1699 - .L_1698)
	.align		4
.L_1698:
        /*26a4*/ 	.word	index@(_ZN2at6native29vectorized_elementwise_kernelILi4ENS0_13BinaryFunctorIfffZZZNS0_16fmin_kernel_cudaERNS_18TensorIteratorBaseEENKUlvE_clEvENKUlvE0_clEvEUlffE_EESt5arrayIPcLm3EEEEviT0_T1_)
        /*26a8*/ 	.word	0x00000000


	//----- nvinfo : EIATTR_MIN_STACK_SIZE
	.align		4
.L_1699:
        /*26ac*/ 	.byte	0x04, 0x12
        /*26ae*/ 	.short	(.L_1701 - .L_1700)
	.align		4
.L_1700:
        /*26b0*/ 	.word	index@(_ZN2at6native29vectorized_elementwise_kernelILi8ENS0_13BinaryFunctorIfffZZZNS0_16fmin_kernel_cudaERNS_18TensorIteratorBaseEENKUlvE_clEvENKUlvE0_clEvEUlffE_EESt5arrayIPcLm3EEEEviT0_T1_)
        /*26b4*/ 	.word	0x00000000


	//----- nvinfo : EIATTR_MIN_STACK_SIZE
	.align		4
.L_1701:
        /*26b8*/ 	.byte	0x04, 0x12
        /*26ba*/ 	.short	(.L_1703 - .L_1702)
	.align		4
.L_1702:
        /*26bc*/ 	.word	index@(_ZN2at6native18elementwise_kernelILi128ELi4EZNS0_15gpu_kernel_implINS0_13AUnaryFunctorIdddZZZNS0_16fmin_kernel_cudaERNS_18TensorIteratorBaseEENKUlvE_clEvENKUlvE_clEvEUlddE_EEEEvS5_RKT_EUliE_EEviT1_)
        /*26c0*/ 	.word	0x00000000


	//----- nvinfo : EIATTR_MIN_STACK_SIZE
	.align		4
.L_1703:
        /*26c4*/ 	.byte	0x04, 0x12
        /*26c6*/ 	.short	(.L_1705 - .L_1704)
	.align		4
.L_1704:
        /*26c8*/ 	.word	index@(_ZN2at6native27unrolled_elementwise_kernelINS0_13AUnaryFunctorIdddZZZNS0_16fmin_kernel_cudaERNS_18TensorIteratorBaseEENKUlvE_clEvENKUlvE_clEvEUlddE_EESt5arrayIPcLm2EELi4E23TrivialOffsetCalculatorILi1EjESD_NS0_6memory12LoadWithCastILi1EEENSE_13StoreWithCastILi1EEEEEviT_T0_T2_T3_T4_T5_)
        /*26cc*/ 	.word	0x00000000


	//----- nvinfo : EIATTR_MIN_STACK_SIZE
	.align		4
.L_1705:
        /*26d0*/ 	.byte	0x04, 0x12
        /*26d2*/ 	.short	(.L_1707 - .L_1706)
	.align		4
.L_1706:
        /*26d4*/ 	.word	index@(_ZN2at6native18elementwise_kernelILi128ELi2EZNS0_22gpu_kernel_impl_nocastINS0_13AUnaryFunctorIdddZZZNS0_16fmin_kernel_cudaERNS_18TensorIteratorBaseEENKUlvE_clEvENKUlvE_clEvEUlddE_EEEEvS5_RKT_EUliE_EEviT1_)
        /*26d8*/ 	.word	0x00000000


	//----- nvinfo : EIATTR_MIN_STACK_SIZE
	.align		4
.L_1707:
        /*26dc*/ 	.byte	0x04, 0x12
        /*26de*/ 	.short	(.L_1709 - .L_1708)
	.align		4
.L_1708:
        /*26e0*/ 	.word	index@(_ZN2at6native27unrolled_elementwise_kernelINS0_13AUnaryFunctorIdddZZZNS0_16fmin_kernel_cudaERNS_18TensorIteratorBaseEENKUlvE_clEvENKUlvE_clEvEUlddE_EESt5arrayIPcLm2EELi4E23TrivialOffsetCalculatorILi1EjESD_NS0_6memory15LoadWithoutCastENSE_16StoreWithoutCastEEEviT_T0_T2_T3_T4_T5_)
        /*26e4*/ 	.word	0x00000000


	//----- nvinfo : EIATTR_MIN_STACK_SIZE
	.align		4
.L_1709:
        /*26e8*/ 	.byte	0x04, 0x12
        /*26ea*/ 	.short	(.L_1711 - .L_1710)
	.align		4
.L_1710:
        /*26ec*/ 	.word	index@(_ZN2at6native29vectorized_elementwise_kernelILi2ENS0_13AUnaryFunctorIdddZZZNS0_16fmin_kernel_cudaERNS_18TensorIteratorBaseEENKUlvE_clEvENKUlvE_clEvEUlddE_EESt5arrayIPcLm2EEEEviT0_T1_)
        /*26f0*/ 	.word	0x00000000


	//----- nvinfo : EIATTR_MIN_STACK_SIZE
	.align		4
.L_1711:
        /*26f4*/ 	.byte	0x04, 0x12
        /*26f6*/ 	.short	(.L_1713 - .L_1712)
	.align		4
.L_1712:
        /*26f8*/ 	.word	index@(_ZN2at6native29vectorized_elementwise_kernelILi4ENS0_13AUnaryFunctorIdddZZZNS0_16fmin_kernel_cudaERNS_18TensorIteratorBaseEENKUlvE_clEvENKUlvE_clEvEUlddE_EESt5arrayIPcLm2EEEEviT0_T1_)
        /*26fc*/ 	.word	0x00000000


	//----- nvinfo : EIATTR_MIN_STACK_SIZE
	.align		4
.L_1713:
        /*2700*/ 	.byte	0x04, 0x12
        /*2702*/ 	.short	(.L_1715 - .L_1714)
	.align		4
.L_1714:
        /*2704*/ 	.word	index@(_ZN2at6native29vectorized_elementwise_kernelILi8ENS0_13AUnaryFunctorIdddZZZNS0_16fmin_kernel_cudaERNS_18TensorIteratorBaseEENKUlvE_clEvENKUlvE_clEvEUlddE_EESt5arrayIPcLm2EEEEviT0_T1_)
        /*2708*/ 	.word	0x00000000


	//----- nvinfo : EIATTR_MIN_STACK_SIZE
	.align		4
.L_1715:
        /*270c*/ 	.byte	0x04, 0x12
        /*270e*/ 	.short	(.L_1717 - .L_1716)
	.align		4
.L_1716:
        /*2710*/ 	.word	index@(_ZN2at6native18elementwise_kernelILi128ELi4EZNS0_15gpu_kernel_implINS0_13BinaryFunctorIdddZZZNS0_16fmin_kernel_cudaERNS_18TensorIteratorBaseEENKUlvE_clEvENKUlvE_clEvEUlddE_EEEEvS5_RKT_EUliE_EEviT1_)
        /*2714*/ 	.word	0x00000000


	//----- nvinfo : EIATTR_MIN_STACK_SIZE
	.align		4
.L_1717:
        /*2718*/ 	.byte	0x04, 0x12
        /*271a*/ 	.short	(.L_1719 - .L_1718)
	.align		4
.L_1718:
        /*271c*/ 	.word	index@(_ZN2at6native27unrolled_elementwise_kernelINS0_13BinaryFunctorIdddZZZNS0_16fmin_kernel_cudaERNS_18TensorIteratorBaseEENKUlvE_clEvENKUlvE_clEvEUlddE_EESt5arrayIPcLm3EELi4E23TrivialOffsetCalculatorILi2EjESC_ILi1EjENS0_6memory12LoadWithCastILi2EEENSF_13StoreWithCastILi1EEEEEviT_T0_T2_T3_T4_T5_)
        /*2720*/ 	.word	0x00000000


	//----- nvinfo : EIATTR_MIN_STACK_SIZE
	.align		4
.L_1719:
        /*2724*/ 	.byte	0x04, 0x12
        /*2726*/ 	.short	(.L_1721 - .L_1720)
	.align		4
.L_1720:
        /*2728*/ 	.word	index@(_ZN2at6native18elementwise_kernelILi128ELi2EZNS0_22gpu_kernel_impl_nocastINS0_13BinaryFunctorIdddZZZNS0_16fmin_kernel_cudaERNS_18TensorIteratorBaseEENKUlvE_clEvENKUlvE_clEvEUlddE_EEEEvS5_RKT_EUliE_EEviT1_)
        /*272c*/ 	.word	0x00000000


	//----- nvinfo : EIATTR_MIN_STACK_SIZE
	.align		4
.L_1721:
        /*2730*/ 	.byte	0x04, 0x12
        /*2732*/ 	.short	(.L_1723 - .L_1722)
	.align		4
.L_1722:
        /*2734*/ 	.word	index@(_ZN2at6native27unrolled_elementwise_kernelINS0_13BinaryFunctorIdddZZZNS0_16fmin_kernel_cudaERNS_18TensorIteratorBaseEENKUlvE_clEvENKUlvE_clEvEUlddE_EESt5arrayIPcLm3EELi4E23TrivialOffsetCalculatorILi2EjESC_ILi1EjENS0_6memory15LoadWithoutCastENSF_16StoreWithoutCastEEEviT_T0_T2_T3_T4_T5_)
        /*2738*/ 	.word	0x00000000


	//----- nvinfo : EIATTR_MIN_STACK_SIZE
	.align		4
.L_1723:
        /*273c*/ 	.byte	0x04, 0x12
        /*273e*/ 	.short	(.L_1725 - .L_1724)
	.align		4
.L_1724:
        /*2740*/ 	.word	index@(_ZN2at6native29vectorized_elementwise_kernelILi2ENS0_13BinaryFunctorIdddZZZNS0_16fmin_kernel_cudaERNS_18TensorIteratorBaseEENKUlvE_clEvENKUlvE_clEvEUlddE_EESt5arrayIPcLm3EEEEviT0_T1_)
        /*2744*/ 	.word	0x00000000


	//----- nvinfo : EIATTR_MIN_STACK_SIZE
	.align		4
.L_1725:
        /*2748*/ 	.byte	0x04, 0x12
        /*274a*/ 	.short	(.L_1727 - .L_1726)
	.align		4
.L_1726:
        /*274c*/ 	.word	index@(_ZN2at6native29vectorized_elementwise_kernelILi4ENS0_13BinaryFunctorIdddZZZNS0_16fmin_kernel_cudaERNS_18TensorIteratorBaseEENKUlvE_clEvENKUlvE_clEvEUlddE_EESt5arrayIPcLm3EEEEviT0_T1_)
        /*2750*/ 	.word	0x00000000


	//----- nvinfo : EIATTR_MIN_STACK_SIZE
	.align		4
.L_1727:
        /*2754*/ 	.byte	0x04, 0x12
        /*2756*/ 	.short	(.L_1729 - .L_1728)
	.align		4
.L_1728:
        /*2758*/ 	.word	index@(_ZN2at6native29vectorized_elementwise_kernelILi8ENS0_13BinaryFunctorIdddZZZNS0_16fmin_kernel_cudaERNS_18TensorIteratorBaseEENKUlvE_clEvENKUlvE_clEvEUlddE_EESt5arrayIPcLm3EEEEviT0_T1_)
        /*275c*/ 	.word	0x00000000


	//----- nvinfo : EIATTR_MIN_STACK_SIZE
	.align		4
.L_1729:
        /*2760*/ 	.byte	0x04, 0x12
        /*2762*/ 	.short	(.L_1731 - .L_1730)
	.align		4
.L_1730:
        /*2764*/ 	.word	index@(_ZN2at6native18elementwise_kernelILi128ELi4EZNS0_15gpu_kernel_implINS0_13AUnaryFunctorIN3c108BFloat16ES5_S5_ZZZNS0_16fmax_kernel_cudaERNS_18TensorIteratorBaseEENKUlvE_clEvENKUlvE2_clEvEUlS5_S5_E_EEEEvS7_RKT_EUliE_EEviT1_)
        /*2768*/ 	.word	0x00000000


	//----- nvinfo : EIATTR_MIN_STACK_SIZE
	.align		4
.L_1731:
        /*276c*/ 	.byte	0x04, 0x12
        /*276e*/ 	.short	(.L_1733 - .L_1732)
	.align		4
.L_1732:
        /*2770*/ 	.word	index@(_ZN2at6native27unrolled_elementwise_kernelINS0_13AUnaryFunctorIN3c108BFloat16ES4_S4_ZZZNS0_16fmax_kernel_cudaERNS_18TensorIteratorBaseEENKUlvE_clEvENKUlvE2_clEvEUlS4_S4_E_EESt5arrayIPcLm2EELi4E23TrivialOffsetCalculatorILi1EjESF_NS0_6memory12LoadWithCastILi1EEENSG_13StoreWithCastILi1EEEEEviT_T0_T2_T3_T4_T5_)
        /*2774*/ 	.word	0x00000000


	//----- nvinfo : EIATTR_MIN_STACK_SIZE
	.align		4
.L_1733:
        /*2778*/ 	.byte	0x04, 0x12
        /*277a*/ 	.short	(.L_1735 - .L_1734)
	.align		4
.L_1734:
        /*277c*/ 	.word	index@(_ZN2at6native18elementwise_kernelILi128ELi4EZNS0_22gpu_kernel_impl_nocastINS0_13AUnaryFunctorIN3c108BFloat16ES5_S5_ZZZNS0_16fmax_kernel_cudaERNS_18TensorIteratorBaseEENKUlvE_clEvENKUlvE2_clEvEUlS5_S5_E_EEEEvS7_RKT_EUliE_EEviT1_)
        /*2780*/ 	.word	0x00000000


	//----- nvinfo : EIATTR_MIN_STACK_SIZE
	.align		4
.L_1735:
        /*2784*/ 	.byte	0x04, 0x12
        /*2786*/ 	.short	(.L_1737 - .L_1736)
	.align		4
.L_1736:
        /*2788*/ 	.word	index@(_ZN2at6native27unrolled_elementwise_kernelINS0_13AUnaryFunctorIN3c108BFloat16ES4_S4_ZZZNS0_16fmax_kernel_cudaERNS_18TensorIteratorBaseEENKUlvE_clEvENKUlvE2_clEvEUlS4_S4_E_EESt5arrayIPcLm2EELi4E23TrivialOffsetCalculatorILi1EjESF_NS0_6memory15LoadWithoutCastENSG_16StoreWithoutCastEEEviT_T0_T2_T3_T4_T5_)
        /*278c*/ 	.word	0x00000000


	//----- nvinfo : EIATTR_MIN_STACK_SIZE
	.align		4
.L_1737:
        /*2790*/ 	.byte	0x04, 0x12
        /*2792*/ 	.short	(.L_1739 - .L_1738)
	.align		4
.L_1738:
        /*2794*/ 	.word	index@(_ZN2at6native29vectorized_elementwise_kernelILi2ENS0_13AUnaryFunctorIN3c108BFloat16ES4_S4_ZZZNS0_16fmax_kernel_cudaERNS_18TensorIteratorBaseEENKUlvE_clEvENKUlvE2_clEvEUlS4_S4_E_EESt5arrayIPcLm2EEEEviT0_T1_)
        /*2798*/ 	.word	0x00000000


	//----- nvinfo : EIATTR_MIN_STACK_SIZE
	.align		4
.L_1739:
        /*279c*/ 	.byte	0x04, 0x12
        /*279e*/ 	.short	(.L_1741 - .L_1740)
	.align		4
.L_1740:
        /*27a0*/ 	.word	index@(_ZN2at6native29vectorized_elementwise_kernelILi4ENS0_13AUnaryFunctorIN3c108BFloat16ES4_S4_ZZZNS0_16fmax_kernel_cudaERNS_18TensorIteratorBaseEENKUlvE_clEvENKUlvE2_clEvEUlS4_S4_E_EESt5arrayIPcLm2EEEEviT0_T1_)
        /*27a4*/ 	.word	0x00000000


	//----- nvinfo : EIATTR_MIN_STACK_SIZE
	.align		4
.L_1741:
        /*27a8*/ 	.byte	0x04, 0x12
        /*27aa*/ 	.short	(.L_1743 - .L_1742)
	.align		4
.L_1742:
        /*27ac*/ 	.word	index@(_ZN2at6native29vectorized_elementwise_kernelILi8ENS0_13AUnaryFunctorIN3c108BFloat16ES4_S4_ZZZNS0_16fmax_kernel_cudaERNS_18TensorIteratorBaseEENKUlvE_clEvENKUlvE2_clEvEUlS4_S4_E_EESt5arrayIPcLm2EEEEviT0_T1_)
        /*27b0*/ 	.word	0x00000000


	//----- nvinfo : EIATTR_MIN_STACK_SIZE
	.align		4
.L_1743:
        /*27b4*/ 	.byte	0x04, 0x12
        /*27b6*/ 	.short	(.L_1745 - .L_1744)
	.align		4
.L_1744:
        /*27b8*/ 	.word	index@(_ZN2at6native18elementwise_kernelILi128ELi4EZNS0_15gpu_kernel_implINS0_13BinaryFunctorIN3c108BFloat16ES5_S5_ZZZNS0_16fmax_kernel_cudaERNS_18TensorIteratorBaseEENKUlvE_clEvENKUlvE2_clEvEUlS5_S5_E_EEEEvS7_RKT_EUliE_EEviT1_)
        /*27bc*/ 	.word	0x00000000


	//----- nvinfo : EIATTR_MIN_STACK_SIZE
	.align		4
.L_1745:
        /*27c0*/ 	.byte	0x04, 0x12
        /*27c2*/ 	.short	(.L_1747 - .L_1746)
	.align		4
.L_1746:
        /*27c4*/ 	.word	index@(_ZN2at6native27unrolled_elementwise_kernelINS0_13BinaryFunctorIN3c108BFloat16ES4_S4_ZZZNS0_16fmax_kernel_cudaERNS_18TensorIteratorBaseEENKUlvE_clEvENKUlvE2_clEvEUlS4_S4_E_EESt5arrayIPcLm3EELi4E23TrivialOffsetCalculatorILi2EjESE_ILi1EjENS0_6memory12LoadWithCastILi2EEENSH_13StoreWithCastILi1EEEEEviT_T0_T2_T3_T4_T5_)
        /*27c8*/ 	.word	0x00000000


	//----- nvinfo : EIATTR_MIN_STACK_SIZE
	.align		4
.L_1747:
        /*27cc*/ 	.byte	0x04, 0x12
        /*27ce*/ 	.short	(.L_1749 - .L_1748)
	.align		4
.L_1748:
        /*27d0*/ 	.word	index@(_ZN2at6native18elementwise_kernelILi128ELi4EZNS0_22gpu_kernel_impl_nocastINS0_13BinaryFunctorIN3c108BFloat16ES5_S5_ZZZNS0_16fmax_kernel_cudaERNS_18TensorIteratorBaseEENKUlvE_clEvENKUlvE2_clEvEUlS5_S5_E_EEEEvS7_RKT_EUliE_EEviT1_)
        /*27d4*/ 	.word	0x00000000


	//----- nvinfo : EIATTR_MIN_STACK_SIZE
	.align		4
.L_1749:
        /*27d8*/ 	.byte	0x04, 0x12
        /*27da*/ 	.short	(.L_1751 - .L_1750)
	.align		4
.L_1750:
        /*27dc*/ 	.word	index@(_ZN2at6native27unrolled_elementwise_kernelINS0_13BinaryFunctorIN3c108BFloat16ES4_S4_ZZZNS0_16fmax_kernel_cudaERNS_18TensorIteratorBaseEENKUlvE_clEvENKUlvE2_clEvEUlS4_S4_E_EESt5arrayIPcLm3EELi4E23TrivialOffsetCalculatorILi2EjESE_ILi1EjENS0_6memory15LoadWithoutCastENSH_16StoreWithoutCastEEEviT_T0_T2_T3_T4_T5_)
        /*27e0*/ 	.word	0x00000000


	//----- nvinfo : EIATTR_MIN_STACK_SIZE
	.align		4
.L_1751:
        /*27e4*/ 	.byte	0x04, 0x12
        /*27e6*/ 	.short	(.L_1753 - .L_1752)
	.align		4
.L_1752:
        /*27e8*/ 	.word	index@(_ZN2at6native29vectorized_elementwise_kernelILi2ENS0_13BinaryFunctorIN3c108BFloat16ES4_S4_ZZZNS0_16fmax_kernel_cudaERNS_18TensorIteratorBaseEENKUlvE_clEvENKUlvE2_clEvEUlS4_S4_E_EESt5arrayIPcLm3EEEEviT0_T1_)
        /*27ec*/ 	.word	0x00000000


	//----- nvinfo : EIATTR_MIN_STACK_SIZE
	.align		4
.L_1753:
        /*27f0*/ 	.byte	0x04, 0x12
        /*27f2*/ 	.short	(.L_1755 - .L_1754)
	.align		4
.L_1754:
        /*27f4*/ 	.word	index@(_ZN2at6native29vectorized_elementwise_kernelILi4ENS0_13BinaryFunctorIN3c108BFloat16ES4_S4_ZZZNS0_16fmax_kernel_cudaERNS_18TensorIteratorBaseEENKUlvE_clEvENKUlvE2_clEvEUlS4_S4_E_EESt5arrayIPcLm3EEEEviT0_T1_)
        /*27f8*/ 	.word	0x00000000


	//----- nvinfo : EIATTR_MIN_STACK_SIZE
	.align		4
.L_1755:
        /*27fc*/ 	.byte	0x04, 0x12
        /*27fe*/ 	.short	(.L_1757 - .L_1756)
	.align		4
.L_1756:
        /*2800*/ 	.word	index@(_ZN2at6native29vectorized_elementwise_kernelILi8ENS0_13BinaryFunctorIN3c108BFloat16ES4_S4_ZZZNS0_16fmax_kernel_cudaERNS_18TensorIteratorBaseEENKUlvE_clEvENKUlvE2_clEvEUlS4_S4_E_EESt5arrayIPcLm3EEEEviT0_T1_)
        /*2804*/ 	.word	0x00000000


	//----- nvinfo : EIATTR_MIN_STACK_SIZE
	.align		4
.L_1757:
        /*2808*/ 	.byte	0x04, 0x12
        /*280a*/ 	.short	(.L_1759 - .L_1758)
	.align		4
.L_1758:
        /*280c*/ 	.word	index@(_ZN2at6native18elementwise_kernelILi128ELi4EZNS0_15gpu_kernel_implINS0_13AUnaryFunctorIN3c104HalfES5_S5_ZZZNS0_16fmax_kernel_cudaERNS_18TensorIteratorBaseEENKUlvE_clEvENKUlvE1_clEvEUlS5_S5_E_EEEEvS7_RKT_EUliE_EEviT1_)
        /*2810*/ 	.word	0x00000000


	//----- nvinfo : EIATTR_MIN_STACK_SIZE
	.align		4
.L_1759:
        /*2814*/ 	.byte	0x04, 0x12
        /*2816*/ 	.short	(.L_1761 - .L_1760)
	.align		4
.L_1760:
        /*2818*/ 	.word	index@(_ZN2at6native27unrolled_elementwise_kernelINS0_13AUnaryFunctorIN3c104HalfES4_S4_ZZZNS0_16fmax_kernel_cudaERNS_18TensorIteratorBaseEENKUlvE_clEvENKUlvE1_clEvEUlS4_S4_E_EESt5arrayIPcLm2EELi4E23TrivialOffsetCalculatorILi1EjESF_NS0_6memory12LoadWithCastILi1EEENSG_13StoreWithCastILi1EEEEEviT_T0_T2_T3_T4_T5_)
        /*281c*/ 	.word	0x00000000


	//----- nvinfo : EIATTR_MIN_STACK_SIZE
	.align		4
.L_1761:
        /*2820*/ 	.byte	0x04, 0x12
        /*2822*/ 	.short	(.L_1763 - .L_1762)
	.align		4
.L_1762:
        /*2824*/ 	.word	index@(_ZN2at6native18elementwise_kernelILi128ELi4EZNS0_22gpu_kernel_impl_nocastINS0_13AUnaryFunctorIN3c104HalfES5_S5_ZZZNS0_16fmax_kernel_cudaERNS_18TensorIteratorBaseEENKUlvE_clEvENKUlvE1_clEvEUlS5_S5_E_EEEEvS7_RKT_EUliE_EEviT1_)
        /*2828*/ 	.word	0x00000000


	//----- nvinfo : EIATTR_MIN_STACK_SIZE
	.align		4
.L_1763:
        /*282c*/ 	.byte	0x04, 0x12
        /*282e*/ 	.short	(.L_1765 - .L_1764)
	.align		4
.L_1764:
        /*2830*/ 	.word	index@(_ZN2at6native27unrolled_elementwise_kernelINS0_13AUnaryFunctorIN3c104HalfES4_S4_ZZZNS0_16fmax_kernel_cudaERNS_18TensorIteratorBaseEENKUlvE_clEvENKUlvE1_clEvEUlS4_S4_E_EESt5arrayIPcLm2EELi4E23TrivialOffsetCalculatorILi1EjESF_NS0_6memory15LoadWithoutCastENSG_16StoreWithoutCastEEEviT_T0_T2_T3_T4_T5_)
        /*2834*/ 	.word	0x00000000


	//----- nvinfo : EIATTR_MIN_STACK_SIZE
	.align		4
.L_1765:
        /*2838*/ 	.byte	0x04, 0x12
        /*283a*/ 	.short	(.L_1767 - .L_1766)
	.align		4
.L_1766:
        /*283c*/ 	.word	index@(_ZN2at6native29vectorized_elementwise_kernelILi2ENS0_13AUnaryFunctorIN3c104HalfES4_S4_ZZZNS0_16fmax_kernel_cudaERNS_18TensorIteratorBaseEENKUlvE_clEvENKUlvE1_clEvEUlS4_S4_E_EESt5arrayIPcLm2EEEEviT0_T1_)
        /*2840*/ 	.word	0x00000000


	//----- nvinfo : EIATTR_MIN_STACK_SIZE
	.align		4
.L_1767:
        /*2844*/ 	.byte	0x04, 0x12
        /*2846*/ 	.short	(.L_1769 - .L_1768)
	.align		4
.L_1768:
        /*2848*/ 	.word	index@(_ZN2at6native29vectorized_elementwise_kernelILi4ENS0_13AUnaryFunctorIN3c104HalfES4_S4_ZZZNS0_16fmax_kernel_cudaERNS_18TensorIteratorBaseEENKUlvE_clEvENKUlvE1_clEvEUlS4_S4_E_EESt5arrayIPcLm2EEEEviT0_T1_)
        /*284c*/ 	.word	0x00000000


	//----- nvinfo : EIATTR_MIN_STACK_SIZE
	.align		4
.L_1769:
        /*2850*/ 	.byte	0x04, 0x12
        /*2852*/ 	.short	(.L_1771 - .L_1770)
	.align		4
.L_1770:
        /*2854*/ 	.word	index@(_ZN2at6native29vectorized_elementwise_kernelILi8ENS0_13AUnaryFunctorIN3c104HalfES4_S4_ZZZNS0_16fmax_kernel_cudaERNS_18TensorIteratorBaseEENKUlvE_clEvENKUlvE1_clEvEUlS4_S4_E_EESt5arrayIPcLm2EEEEviT0_T1_)
        /*2858*/ 	.word	0x00000000


	//----- nvinfo : EIATTR_MIN_STACK_SIZE
	.align		4
.L_1771:
        /*285c*/ 	.byte	0x04, 0x12
        /*285e*/ 	.short	(.L_1773 - .L_1772)
	.align		4
.L_1772:
        /*2860*/ 	.word	index@(_ZN2at6native18elementwise_kernelILi128ELi4EZNS0_15gpu_kernel_implINS0_13BinaryFunctorIN3c104HalfES5_S5_ZZZNS0_16fmax_kernel_cudaERNS_18TensorIteratorBaseEENKUlvE_clEvENKUlvE1_clEvEUlS5_S5_E_EEEEvS7_RKT_EUliE_EEviT1_)
        /*2864*/ 	.word	0x00000000


	//----- nvinfo : EIATTR_MIN_STACK_SIZE
	.align		4
.L_1773:
        /*2868*/ 	.byte	0x04, 0x12
        /*286a*/ 	.short	(.L_1775 - .L_1774)
	.align		4
.L_1774:
        /*286c*/ 	.word	index@(_ZN2at6native27unrolled_elementwise_kernelINS0_13BinaryFunctorIN3c104HalfES4_S4_ZZZNS0_16fmax_kernel_cudaERNS_18TensorIteratorBaseEENKUlvE_clEvENKUlvE1_clEvEUlS4_S4_E_EESt5arrayIPcLm3EELi4E23TrivialOffsetCalculatorILi2EjESE_ILi1EjENS0_6memory12LoadWithCastILi2EEENSH_13StoreWithCastILi1EEEEEviT_T0_T2_T3_T4_T5_)
        /*2870*/ 	.word	0x00000000


	//----- nvinfo : EIATTR_MIN_STACK_SIZE
	.align		4
.L_1775:
        /*2874*/ 	.byte	0x04, 0x12
        /*2876*/ 	.short	(.L_1777 - .L_1776)
	.align		4
.L_1776:
        /*2878*/ 	.word	index@(_ZN2at6native18elementwise_kernelILi128ELi4EZNS0_22gpu_kernel_impl_nocastINS0_13BinaryFunctorIN3c104HalfES5_S5_ZZZNS0_16fmax_kernel_cudaERNS_18TensorIteratorBaseEENKUlvE_clEvENKUlvE1_clEvEUlS5_S5_E_EEEEvS7_RKT_EUliE_EEviT1_)
        /*287c*/ 	.word	0x00000000


	//----- nvinfo : EIATTR_MIN_STACK_SIZE
	.align		4
.L_1777:
        /*2880*/ 	.byte	0x04, 0x12
        /*2882*/ 	.short	(.L_1779 - .L_1778)
	.align		4
.L_1778:
        /*2884*/ 	.word	index@(_ZN2at6native27unrolled_elementwise_kernelINS0_13BinaryFunctorIN3c104HalfES4_S4_ZZZNS0_16fmax_kernel_cudaERNS_18TensorIteratorBaseEENKUlvE_clEvENKUlvE1_clEvEUlS4_S4_E_EESt5arrayIPcLm3EELi4E23TrivialOffsetCalculatorILi2EjESE_ILi1EjENS0_6memory15LoadWithoutCastENSH_16StoreWithoutCastEEEviT_T0_T2_T3_T4_T5_)
        /*2888*/ 	.word	0x00000000


	//----- nvinfo : EIATTR_MIN_STACK_SIZE
	.align		4
.L_1779:
        /*288c*/ 	.byte	0x04, 0x12
        /*288e*/ 	.short	(.L_1781 - .L_1780)
	.align		4
.L_1780:
        /*2890*/ 	.word	index@(_ZN2at6native29vectorized_elementwise_kernelILi2ENS0_13BinaryFunctorIN3c104HalfES4_S4_ZZZNS0_16fmax_kernel_cudaERNS_18TensorIteratorBaseEENKUlvE_clEvENKUlvE1_clEvEUlS4_S4_E_EESt5arrayIPcLm3EEEEviT0_T1_)
        /*2894*/ 	.word	0x00000000


	//----- nvinfo : EIATTR_MIN_STACK_SIZE
	.align		4
.L_1781:
        /*2898*/ 	.byte	0x04, 0x12
        /*289a*/ 	.short	(.L_1783 - .L_1782)
	.align		4
.L_1782:
        /*289c*/ 	.word	index@(_ZN2at6native29vectorized_elementwise_kernelILi4ENS0_13BinaryFunctorIN3c104HalfES4_S4_ZZZNS0_16fmax_kernel_cudaERNS_18TensorIteratorBaseEENKUlvE_clEvENKUlvE1_clEvEUlS4_S4_E_EESt5arrayIPcLm3EEEEviT0_T1_)
        /*28a0*/ 	.word	0x00000000


	//----- nvinfo : EIATTR_MIN_STACK_SIZE
	.align		4
.L_1783:
        /*28a4*/ 	.byte	0x04, 0x12
        /*28a6*/ 	.short	(.L_1785 - .L_1784)
	.align		4
.L_1784:
        /*28a8*/ 	.word	index@(_ZN2at6native29vectorized_elementwise_kernelILi8ENS0_13BinaryFunctorIN3c104HalfES4_S4_ZZZNS0_16fmax_kernel_cudaERNS_18TensorIteratorBaseEENKUlvE_clEvENKUlvE1_clEvEUlS4_S4_E_EESt5arrayIPcLm3EEEEviT0_T1_)
        /*28ac*/ 	.word	0x00000000


	//----- nvinfo : EIATTR_MIN_STACK_SIZE
	.align		4
.L_1785:
        /*28b0*/ 	.byte	0x04, 0x12
        /*28b2*/ 	.short	(.L_1787 - .L_1786)
	.align		4
.L_1786:
        /*28b4*/ 	.word	index@(_ZN2at6native18elementwise_kernelILi128ELi4EZNS0_15gpu_kernel_implINS0_13AUnaryFunctorIfffZZZNS0_16fmax_kernel_cudaERNS_18TensorIteratorBaseEENKUlvE_clEvENKUlvE0_clEvEUlffE_EEEEvS5_RKT_EUliE_EEviT1_)
        /*28b8*/ 	.word	0x00000000


	//----- nvinfo : EIATTR_MIN_STACK_SIZE
	.align		4
.L_1787:
        /*28bc*/ 	.byte	0x04, 0x12
        /*28be*/ 	.short	(.L_1789 - .L_1788)
	.align		4
.L_1788:
        /*28c0*/ 	.word	index@(_ZN2at6native27unrolled_elementwise_kernelINS0_13AUnaryFunctorIfffZZZNS0_16fmax_kernel_cudaERNS_18TensorIteratorBaseEENKUlvE_clEvENKUlvE0_clEvEUlffE_EESt5arrayIPcLm2EELi4E23TrivialOffsetCalculatorILi1EjESD_NS0_6memory12LoadWithCastILi1EEENSE_13StoreWithCastILi1EEEEEviT_T0_T2_T3_T4_T5_)
        /*28c4*/ 	.word	0x00000000


	//----- nvinfo : EIATTR_MIN_STACK_SIZE
	.align		4
.L_1789:
        /*28c8*/ 	.byte	0x04, 0x12
        /*28ca*/ 	.short	(.L_1791 - .L_1790)
	.align		4
.L_1790:
        /*28cc*/ 	.word	index@(_ZN2at6native18elementwise_kernelILi128ELi2EZNS0_22gpu_kernel_impl_nocastINS0_13AUnaryFunctorIfffZZZNS0_16fmax_kernel_cudaERNS_18TensorIteratorBaseEENKUlvE_clEvENKUlvE0_clEvEUlffE_EEEEvS5_RKT_EUliE_EEviT1_)
        /*28d0*/ 	.word	0x00000000


	//----- nvinfo : EIATTR_MIN_STACK_SIZE
	.align		4
.L_1791:
        /*28d4*/ 	.byte	0x04, 0x12
        /*28d6*/ 	.short	(.L_1793 - .L_1792)
	.align		4
.L_1792:
        /*28d8*/ 	.word	index@(_ZN2at6native27unrolled_elementwise_kernelINS0_13AUnaryFunctorIfffZZZNS0_16fmax_kernel_cudaERNS_18TensorIteratorBaseEENKUlvE_clEvENKUlvE0_clEvEUlffE_EESt5arrayIPcLm2EELi4E23TrivialOffsetCalculatorILi1EjESD_NS0_6memory15LoadWithoutCastENSE_16StoreWithoutCastEEEviT_T0_T2_T3_T4_T5_)
        /*28dc*/ 	.word	0x00000000


	//----- nvinfo : EIATTR_MIN_STACK_SIZE
	.align		4
.L_1793:
        /*28e0*/ 	.byte	0x04, 0x12
        /*28e2*/ 	.short	(.L_1795 - .L_1794)
	.align		4
.L_1794:
        /*28e4*/ 	.word	index@(_ZN2at6native29vectorized_elementwise_kernelILi2ENS0_13AUnaryFunctorIfffZZZNS0_16fmax_kernel_cudaERNS_18TensorIteratorBaseEENKUlvE_clEvENKUlvE0_clEvEUlffE_EESt5arrayIPcLm2EEEEviT0_T1_)
        /*28e8*/ 	.word	0x00000000


	//----- nvinfo : EIATTR_MIN_STACK_SIZE
	.align		4
.L_1795:
        /*28ec*/ 	.byte	0x04, 0x12
        /*28ee*/ 	.short	(.L_1797 - .L_1796)
	.align		4
.L_1796:
        /*28f0*/ 	.word	index@(_ZN2at6native29vectorized_elementwise_kernelILi4ENS0_13AUnaryFunctorIfffZZZNS0_16fmax_kernel_cudaERNS_18TensorIteratorBaseEENKUlvE_clEvENKUlvE0_clEvEUlffE_EESt5arrayIPcLm2EEEEviT0_T1_)
        /*28f4*/ 	.word	0x00000000


	//----- nvinfo : EIATTR_MIN_STACK_SIZE
	.align		4
.L_1797:
        /*28f8*/ 	.byte	0x04, 0x12
        /*28fa*/ 	.short	(.L_1799 - .L_1798)
	.align		4
.L_1798:
        /*28fc*/ 	.word	index@(_ZN2at6native29vectorized_elementwise_kernelILi8ENS0_13AUnaryFunctorIfffZZZNS0_16fmax_kernel_cudaERNS_18TensorIteratorBaseEENKUlvE_clEvENKUlvE0_clEvEUlffE_EESt5arrayIPcLm2EEEEviT0_T1_)
        /*2900*/ 	.word	0x00000000


	//----- nvinfo : EIATTR_MIN_STACK_SIZE
	.align		4
.L_1799:
        /*2904*/ 	.byte	0x04, 0x12
        /*2906*/ 	.short	(.L_1801 - .L_1800)
	.align		4
.L_1800:
        /*2908*/ 	.word	index@(_ZN2at6native18elementwise_kernelILi128ELi4EZNS0_15gpu_kernel_implINS0_13BinaryFunctorIfffZZZNS0_16fmax_kernel_cudaERNS_18TensorIteratorBaseEENKUlvE_clEvENKUlvE0_clEvEUlffE_EEEEvS5_RKT_EUliE_EEviT1_)
        /*290c*/ 	.word	0x00000000


	//----- nvinfo : EIATTR_MIN_STACK_SIZE
	.align		4
.L_1801:
        /*2910*/ 	.byte	0x04, 0x12
        /*2912*/ 	.short	(.L_1803 - .L_1802)
	.align		4
.L_1802:
        /*2914*/ 	.word	index@(_ZN2at6native27unrolled_elementwise_kernelINS0_13BinaryFunctorIfffZZZNS0_16fmax_kernel_cudaERNS_18TensorIteratorBaseEENKUlvE_clEvENKUlvE0_clEvEUlffE_EESt5arrayIPcLm3EELi4E23TrivialOffsetCalculatorILi2EjESC_ILi1EjENS0_6memory12LoadWithCastILi2EEENSF_13StoreWithCastILi1EEEEEviT_T0_T2_T3_T4_T5_)
        /*2918*/ 	.word	0x00000000


	//----- nvinfo : EIATTR_MIN_STACK_SIZE
	.align		4
.L_1803:
        /*291c*/ 	.byte	0x04, 0x12
        /*291e*/ 	.short	(.L_1805 - .L_1804)
	.align		4
.L_1804:
        /*2920*/ 	.word	index@(_ZN2at6native18elementwise_kernelILi128ELi2EZNS0_22gpu_kernel_impl_nocastINS0_13BinaryFunctorIfffZZZNS0_16fmax_kernel_cudaERNS_18TensorIteratorBaseEENKUlvE_clEvENKUlvE0_clEvEUlffE_EEEEvS5_RKT_EUliE_EEviT1_)
        /*2924*/ 	.word	0x00000000


	//----- nvinfo : EIATTR_MIN_STACK_SIZE
	.align		4
.L_1805:
        /*2928*/ 	.byte	0x04, 0x12
        /*292a*/ 	.short	(.L_1807 - .L_1806)
	.align		4
.L_1806:
        /*292c*/ 	.word	index@(_ZN2at6native27unrolled_elementwise_kernelINS0_13BinaryFunctorIfffZZZNS0_16fmax_kernel_cudaERNS_18TensorIteratorBaseEENKUlvE_clEvENKUlvE0_clEvEUlffE_EESt5arrayIPcLm3EELi4E23TrivialOffsetCalculatorILi2EjESC_ILi1EjENS0_6memory15LoadWithoutCastENSF_16StoreWithoutCastEEEviT_T0_T2_T3_T4_T5_)
        /*2930*/ 	.word	0x00000000


	//----- nvinfo : EIATTR_MIN_STACK_SIZE
	.align		4
.L_1807:
        /*2934*/ 	.byte	0x04, 0x12
        /*2936*/ 	.short	(.L_1809 - .L_1808)
	.align		4
.L_1808:
        /*2938*/ 	.word	index@(_ZN2at6native29vectorized_elementwise_kernelILi2ENS0_13BinaryFunctorIfffZZZNS0_16fmax_kernel_cudaERNS_18TensorIteratorBaseEENKUlvE_clEvENKUlvE0_clEvEUlffE_EESt5arrayIPcLm3EEEEviT0_T1_)
        /*293c*/ 	.word	0x00000000


	//----- nvinfo : EIATTR_MIN_STACK_SIZE
	.align		4
.L_1809:
        /*2940*/ 	.byte	0x04, 0x12
        /*2942*/ 	.short	(.L_1811 - .L_1810)
	.align		4
.L_1810:
        /*2944*/ 	.word	index@(_ZN2at6native29vectorized_elementwise_kernelILi4ENS0_13BinaryFunctorIfffZZZNS0_16fmax_kernel_cudaERNS_18TensorIteratorBaseEENKUlvE_clEvENKUlvE0_clEvEUlffE_EESt5arrayIPcLm3EEEEviT0_T1_)
        /*2948*/ 	.word	0x00000000


	//----- nvinfo : EIATTR_MIN_STACK_SIZE
	.align		4
.L_1811:
        /*294c*/ 	.byte	0x04, 0x12
        /*294e*/ 	.short	(.L_1813 - .L_1812)
	.align		4
.L_1812:
        /*2950*/ 	.word	index@(_ZN2at6native29vectorized_elementwise_kernelILi8ENS0_13BinaryFunctorIfffZZZNS0_16fmax_kernel_cudaERNS_18TensorIteratorBaseEENKUlvE_clEvENKUlvE0_clEvEUlffE_EESt5arrayIPcLm3EEEEviT0_T1_)
        /*2954*/ 	.word	0x00000000


	//----- nvinfo : EIATTR_MIN_STACK_SIZE
	.align		4
.L_1813:
        /*2958*/ 	.byte	0x04, 0x12
        /*295a*/ 	.short	(.L_1815 - .L_1814)
	.align		4
.L_1814:
        /*295c*/ 	.word	index@(_ZN2at6native18elementwise_kernelILi128ELi4EZNS0_15gpu_kernel_implINS0_13AUnaryFunctorIdddZZZNS0_16fmax_kernel_cudaERNS_18TensorIteratorBaseEENKUlvE_clEvENKUlvE_clEvEUlddE_EEEEvS5_RKT_EUliE_EEviT1_)
        /*2960*/ 	.word	0x00000000


	//----- nvinfo : EIATTR_MIN_STACK_SIZE
	.align		4
.L_1815:
        /*2964*/ 	.byte	0x04, 0x12
        /*2966*/ 	.short	(.L_1817 - .L_1816)
	.align		4
.L_1816:
        /*2968*/ 	.word	index@(_ZN2at6native27unrolled_elementwise_kernelINS0_13AUnaryFunctorIdddZZZNS0_16fmax_kernel_cudaERNS_18TensorIteratorBaseEENKUlvE_clEvENKUlvE_clEvEUlddE_EESt5arrayIPcLm2EELi4E23TrivialOffsetCalculatorILi1EjESD_NS0_6memory12LoadWithCastILi1EEENSE_13StoreWithCastILi1EEEEEviT_T0_T2_T3_T4_T5_)
        /*296c*/ 	.word	0x00000000


	//----- nvinfo : EIATTR_MIN_STACK_SIZE
	.align		4
.L_1817:
        /*2970*/ 	.byte	0x04, 0x12
        /*2972*/ 	.short	(.L_1819 - .L_1818)
	.align		4
.L_1818:
        /*2974*/ 	.word	index@(_ZN2at6native18elementwise_kernelILi128ELi2EZNS0_22gpu_kernel_impl_nocastINS0_13AUnaryFunctorIdddZZZNS0_16fmax_kernel_cudaERNS_18TensorIteratorBaseEENKUlvE_clEvENKUlvE_clEvEUlddE_EEEEvS5_RKT_EUliE_EEviT1_)
        /*2978*/ 	.word	0x00000000


	//----- nvinfo : EIATTR_MIN_STACK_SIZE
	.align		4
.L_1819:
        /*297c*/ 	.byte	0x04, 0x12
        /*297e*/ 	.short	(.L_1821 - .L_1820)
	.align		4
.L_1820:
        /*2980*/ 	.word	index@(_ZN2at6native27unrolled_elementwise_kernelINS0_13AUnaryFunctorIdddZZZNS0_16fmax_kernel_cudaERNS_18TensorIteratorBaseEENKUlvE_clEvENKUlvE_clEvEUlddE_EESt5arrayIPcLm2EELi4E23TrivialOffsetCalculatorILi1EjESD_NS0_6memory15LoadWithoutCastENSE_16StoreWithoutCastEEEviT_T0_T2_T3_T4_T5_)
        /*2984*/ 	.word	0x00000000


	//----- nvinfo : EIATTR_MIN_STACK_SIZE
	.align		4
.L_1821:
        /*2988*/ 	.byte	0x04, 0x12
        /*298a*/ 	.short	(.L_1823 - .L_1822)
	.align		4
.L_1822:
        /*298c*/ 	.word	index@(_ZN2at6native29vectorized_elementwise_kernelILi2ENS0_13AUnaryFunctorIdddZZZNS0_16fmax_kernel_cudaERNS_18TensorIteratorBaseEENKUlvE_clEvENKUlvE_clEvEUlddE_EESt5arrayIPcLm2EEEEviT0_T1_)
        /*2990*/ 	.word	0x00000000


	//----- nvinfo : EIATTR_MIN_STACK_SIZE
	.align		4
.L_1823:
        /*2994*/ 	.byte	0x04, 0x12
        /*2996*/ 	.short	(.L_1825 - .L_1824)
	.align		4
.L_1824:
        /*2998*/ 	.word	index@(_ZN2at6native29vectorized_elementwise_kernelILi4ENS0_13AUnaryFunctorIdddZZZNS0_16fmax_kernel_cudaERNS_18TensorIteratorBaseEENKUlvE_clEvENKUlvE_clEvEUlddE_EESt5arrayIPcLm2EEEEviT0_T1_)
        /*299c*/ 	.word	0x00000000


	//----- nvinfo : EIATTR_MIN_STACK_SIZE
	.align		4
.L_1825:
        /*29a0*/ 	.byte	0x04, 0x12
        /*29a2*/ 	.short	(.L_1827 - .L_1826)
	.align		4
.L_1826:
        /*29a4*/ 	.word	index@(_ZN2at6native29vectorized_elementwise_kernelILi8ENS0_13AUnaryFunctorIdddZZZNS0_16fmax_kernel_cudaERNS_18TensorIteratorBaseEENKUlvE_clEvENKUlvE_clEvEUlddE_EESt5arrayIPcLm2EEEEviT0_T1_)
        /*29a8*/ 	.word	0x00000000


	//----- nvinfo : EIATTR_MIN_STACK_SIZE
	.align		4
.L_1827:
        /*29ac*/ 	.byte	0x04, 0x12
        /*29ae*/ 	.short	(.L_1829 - .L_1828)
	.align		4
.L_1828:
        /*29b0*/ 	.word	index@(_ZN2at6native18elementwise_kernelILi128ELi4EZNS0_15gpu_kernel_implINS0_13BinaryFunctorIdddZZZNS0_16fmax_kernel_cudaERNS_18TensorIteratorBaseEENKUlvE_clEvENKUlvE_clEvEUlddE_EEEEvS5_RKT_EUliE_EEviT1_)
        /*29b4*/ 	.word	0x00000000


	//----- nvinfo : EIATTR_MIN_STACK_SIZE
	.align		4
.L_1829:
        /*29b8*/ 	.byte	0x04, 0x12
        /*29ba*/ 	.short	(.L_1831 - .L_1830)
	.align		4
.L_1830:
        /*29bc*/ 	.word	index@(_ZN2at6native27unrolled_elementwise_kernelINS0_13BinaryFunctorIdddZZZNS0_16fmax_kernel_cudaERNS_18TensorIteratorBaseEENKUlvE_clEvENKUlvE_clEvEUlddE_EESt5arrayIPcLm3EELi4E23TrivialOffsetCalculatorILi2EjESC_ILi1EjENS0_6memory12LoadWithCastILi2EEENSF_13StoreWithCastILi1EEEEEviT_T0_T2_T3_T4_T5_)
        /*29c0*/ 	.word	0x00000000


	//----- nvinfo : EIATTR_MIN_STACK_SIZE
	.align		4
.L_1831:
        /*29c4*/ 	.byte	0x04, 0x12
        /*29c6*/ 	.short	(.L_1833 - .L_1832)
	.align		4
.L_1832:
        /*29c8*/ 	.word	index@(_ZN2at6native18elementwise_kernelILi128ELi2EZNS0_22gpu_kernel_impl_nocastINS0_13BinaryFunctorIdddZZZNS0_16fmax_kernel_cudaERNS_18TensorIteratorBaseEENKUlvE_clEvENKUlvE_clEvEUlddE_EEEEvS5_RKT_EUliE_EEviT1_)
        /*29cc*/ 	.word	0x00000000


	//----- nvinfo : EIATTR_MIN_STACK_SIZE
	.align		4
.L_1833:
        /*29d0*/ 	.byte	0x04, 0x12
        /*29d2*/ 	.short	(.L_1835 - .L_1834)
	.align		4
.L_1834:
        /*29d4*/ 	.word	index@(_ZN2at6native27unrolled_elementwise_kernelINS0_13BinaryFunctorIdddZZZNS0_16fmax_kernel_cudaERNS_18TensorIteratorBaseEENKUlvE_clEvENKUlvE_clEvEUlddE_EESt5arrayIPcLm3EELi4E23TrivialOffsetCalculatorILi2EjESC_ILi1EjENS0_6memory15LoadWithoutCastENSF_16StoreWithoutCastEEEviT_T0_T2_T3_T4_T5_)
        /*29d8*/ 	.word	0x00000000


	//----- nvinfo : EIATTR_MIN_STACK_SIZE
	.align		4
.L_1835:
        /*29dc*/ 	.byte	0x04, 0x12
        /*29de*/ 	.short	(.L_1837 - .L_1836)
	.align		4
.L_1836:
        /*29e0*/ 	.word	index@(_ZN2at6native29vectorized_elementwise_kernelILi2ENS0_13BinaryFunctorIdddZZZNS0_16fmax_kernel_cudaERNS_18TensorIteratorBaseEENKUlvE_clEvENKUlvE_clEvEUlddE_EESt5arrayIPcLm3EEEEviT0_T1_)
        /*29e4*/ 	.word	0x00000000


	//----- nvinfo : EIATTR_MIN_STACK_SIZE
	.align		4
.L_1837:
        /*29e8*/ 	.byte	0x04, 0x12
        /*29ea*/ 	.short	(.L_1839 - .L_1838)
	.align		4
.L_1838:
        /*29ec*/ 	.word	index@(_ZN2at6native29vectorized_elementwise_kernelILi4ENS0_13BinaryFunctorIdddZZZNS0_16fmax_kernel_cudaERNS_18TensorIteratorBaseEENKUlvE_clEvENKUlvE_clEvEUlddE_EESt5arrayIPcLm3EEEEviT0_T1_)
        /*29f0*/ 	.word	0x00000000


	//----- nvinfo : EIATTR_MIN_STACK_SIZE
	.align		4
.L_1839:
        /*29f4*/ 	.byte	0x04, 0x12
        /*29f6*/ 	.short	(.L_1841 - .L_1840)
	.align		4
.L_1840:
        /*29f8*/ 	.word	index@(_ZN2at6native29vectorized_elementwise_kernelILi8ENS0_13BinaryFunctorIdddZZZNS0_16fmax_kernel_cudaERNS_18TensorIteratorBaseEENKUlvE_clEvENKUlvE_clEvEUlddE_EESt5arrayIPcLm3EEEEviT0_T1_)
        /*29fc*/ 	.word	0x00000000


	//----- nvinfo : EIATTR_MIN_STACK_SIZE
	.align		4
.L_1841:
        /*2a00*/ 	.byte	0x04, 0x12
        /*2a02*/ 	.short	(.L_1843 - .L_1842)
	.align		4
.L_1842:
        /*2a04*/ 	.word	index@(_ZN2at6native18elementwise_kernelILi128ELi4EZNS0_15gpu_kernel_implINS0_13AUnaryFunctorIN3c108BFloat16ES5_S5_ZZZNS0_19minimum_kernel_cudaERNS_18TensorIteratorBaseEENKUlvE0_clEvENKUlvE2_clEvEUlS5_S5_E_EEEEvS7_RKT_EUliE_EEviT1_)
        /*2a08*/ 	.word	0x00000000


	//----- nvinfo : EIATTR_MIN_STACK_SIZE
	.align		4
.L_1843:
        /*2a0c*/ 	.byte	0x04, 0x12
        /*2a0e*/ 	.short	(.L_1845 - .L_1844)
	.align		4
.L_1844:
        /*2a10*/ 	.word	index@(_ZN2at6native27unrolled_elementwise_kernelINS0_13AUnaryFunctorIN3c108BFloat16ES4_S4_ZZZNS0_19minimum_kernel_cudaERNS_18TensorIteratorBaseEENKUlvE0_clEvENKUlvE2_clEvEUlS4_S4_E_EESt5arrayIPcLm2EELi4E23TrivialOffsetCalculatorILi1EjESF_NS0_6memory12LoadWithCastILi1EEENSG_13StoreWithCastILi1EEEEEviT_T0_T2_T3_T4_T5_)
        /*2a14*/ 	.word	0x00000000


	//----- nvinfo : EIATTR_MIN_STACK_SIZE
	.align		4
.L_1845:
        /*2a18*/ 	.byte	0x04, 0x12
        /*2a1a*/ 	.short	(.L_1847 - .L_1846)
	.align		4
.L_1846:
        /*2a1c*/ 	.word	index@(_ZN2at6native18elementwise_kernelILi128ELi4EZNS0_22gpu_kernel_impl_nocastINS0_13AUnaryFunctorIN3c108BFloat16ES5_S5_ZZZNS0_19minimum_kernel_cudaERNS_18TensorIteratorBaseEENKUlvE0_clEvENKUlvE2_clEvEUlS5_S5_E_EEEEvS7_RKT_EUliE_EEviT1_)
        /*2a20*/ 	.word	0x00000000


	//----- nvinfo : EIATTR_MIN_STACK_SIZE
	.align		4
.L_1847:
        /*2a24*/ 	.byte	0x04, 0x12
        /*2a26*/ 	.short	(.L_1849 - .L_1848)
	.align		4
.L_1848:
        /*2a28*/ 	.word	index@(_ZN2at6native27unrolled_elementwise_kernelINS0_13AUnaryFunctorIN3c108BFloat16ES4_S4_ZZZNS0_19minimum_kernel_cudaERNS_18TensorIteratorBaseEENKUlvE0_clEvENKUlvE2_clEvEUlS4_S4_E_EESt5arrayIPcLm2EELi4E23TrivialOffsetCalculatorILi1EjESF_NS0_6memory15LoadWithoutCastENSG_16StoreWithoutCastEEEviT_T0_T2_T3_T4_T5_)
        /*2a2c*/ 	.word	0x00000000


	//----- nvinfo : EIATTR_MIN_STACK_SIZE
	.align		4
.L_1849:
        /*2a30*/ 	.byte	0x04, 0x12
        /*2a32*/ 	.short	(.L_1851 - .L_1850)
	.align		4
.L_1850:
        /*2a34*/ 	.word	index@(_ZN2at6native29vectorized_elementwise_kernelILi2ENS0_13AUnaryFunctorIN3c108BFloat16ES4_S4_ZZZNS0_19minimum_kernel_cudaERNS_18TensorIteratorBaseEENKUlvE0_clEvENKUlvE2_clEvEUlS4_S4_E_EESt5arrayIPcLm2EEEEviT0_T1_)
        /*2a38*/ 	.word	0x00000000


	//----- nvinfo : EIATTR_MIN_STACK_SIZE
	.align		4
.L_1851:
        /*2a3c*/ 	.byte	0x04, 0x12
        /*2a3e*/ 	.short	(.L_1853 - .L_1852)
	.align		4
.L_1852:
        /*2a40*/ 	.word	index@(_ZN2at6native29vectorized_elementwise_kernelILi4ENS0_13AUnaryFunctorIN3c108BFloat16ES4_S4_ZZZNS0_19minimum_kernel_cudaERNS_18TensorIteratorBaseEENKUlvE0_clEvENKUlvE2_clEvEUlS4_S4_E_EESt5arrayIPcLm2EEEEviT0_T1_)
        /*2a44*/ 	.word	0x00000000


	//----- nvinfo : EIATTR_MIN_STACK_SIZE
	.align		4
.L_1853:
        /*2a48*/ 	.byte	0x04, 0x12
        /*2a4a*/ 	.short	(.L_1855 - .L_1854)
	.align		4
.L_1854:
        /*2a4c*/ 	.word	index@(_ZN2at6native29vectorized_elementwise_kernelILi8ENS0_13AUnaryFunctorIN3c108BFloat16ES4_S4_ZZZNS0_19minimum_kernel_cudaERNS_18TensorIteratorBaseEENKUlvE0_clEvENKUlvE2_clEvEUlS4_S4_E_EESt5arrayIPcLm2EEEEviT0_T1_)
        /*2a50*/ 	.word	0x00000000


	//----- nvinfo : EIATTR_MIN_STACK_SIZE
	.align		4
.L_1855:
        /*2a54*/ 	.byte	0x04, 0x12
        /*2a56*/ 	.short	(.L_1857 - .L_1856)
	.align		4
.L_1856:
        /*2a58*/ 	.word	index@(_ZN2at6native18elementwise_kernelILi128ELi4EZNS0_15gpu_kernel_implINS0_13BinaryFunctorIN3c108BFloat16ES5_S5_ZZZNS0_19minimum_kernel_cudaERNS_18TensorIteratorBaseEENKUlvE0_clEvENKUlvE2_clEvEUlS5_S5_E_EEEEvS7_RKT_EUliE_EEviT1_)
        /*2a5c*/ 	.word	0x00000000


	//----- nvinfo : EIATTR_MIN_STACK_SIZE
	.align		4
.L_1857:
        /*2a60*/ 	.byte	0x04, 0x12
        /*2a62*/ 	.short	(.L_1859 - .L_1858)
	.align		4
.L_1858:
        /*2a64*/ 	.word	index@(_ZN2at6native27unrolled_elementwise_kernelINS0_13BinaryFunctorIN3c108BFloat16ES4_S4_ZZZNS0_19minimum_kernel_cudaERNS_18TensorIteratorBaseEENKUlvE0_clEvENKUlvE2_clEvEUlS4_S4_E_EESt5arrayIPcLm3EELi4E23TrivialOffsetCalculatorILi2EjESE_ILi1EjENS0_6memory12LoadWithCastILi2EEENSH_13StoreWithCastILi1EEEEEviT_T0_T2_T3_T4_T5_)
        /*2a68*/ 	.word	0x00000000


	//----- nvinfo : EIATTR_MIN_STACK_SIZE
	.align		4
.L_1859:
        /*2a6c*/ 	.byte	0x04, 0x12
        /*2a6e*/ 	.short	(.L_1861 - .L_1860)
	.align		4
.L_1860:
        /*2a70*/ 	.word	index@(_ZN2at6native18elementwise_kernelILi128ELi4EZNS0_22gpu_kernel_impl_nocastINS0_13BinaryFunctorIN3c108BFloat16ES5_S5_ZZZNS0_19minimum_kernel_cudaERNS_18TensorIteratorBaseEENKUlvE0_clEvENKUlvE2_clEvEUlS5_S5_E_EEEEvS7_RKT_EUliE_EEviT1_)
        /*2a74*/ 	.word	0x00000000


	//----- nvinfo : EIATTR_MIN_STACK_SIZE
	.align		4
.L_1861:
        /*2a78*/ 	.byte	0x04, 0x12
        /*2a7a*/ 	.short	(.L_1863 - .L_1862)
	.align		4
.L_1862:
        /*2a7c*/ 	.word	index@(_ZN2at6native27unrolled_elementwise_kernelINS0_13BinaryFunctorIN3c108BFloat16ES4_S4_ZZZNS0_19minimum_kernel_cudaERNS_18TensorIteratorBaseEENKUlvE0_clEvENKUlvE2_clEvEUlS4_S4_E_EESt5arrayIPcLm3EELi4E23TrivialOffsetCalculatorILi2EjESE_ILi1EjENS0_6memory15LoadWithoutCastENSH_16StoreWithoutCastEEEviT_T0_T2_T3_T4_T5_)
        /*2a80*/ 	.word	0x00000000


	//----- nvinfo : EIATTR_MIN_STACK_SIZE
	.align		4
.L_1863:
        /*2a84*/ 	.byte	0x04, 0x12
        /*2a86*/ 	.short	(.L_1865 - .L_1864)
	.align		4
.L_1864:
        /*2a88*/ 	.word	index@(_ZN2at6native29vectorized_elementwise_kernelILi2ENS0_13BinaryFunctorIN3c108BFloat16ES4_S4_ZZZNS0_19minimum_kernel_cudaERNS_18TensorIteratorBaseEENKUlvE0_clEvENKUlvE2_clEvEUlS4_S4_E_EESt5arrayIPcLm3EEEEviT0_T1_)
        /*2a8c*/ 	.word	0x00000000


	//----- nvinfo : EIATTR_MIN_STACK_SIZE
	.align		4
.L_1865:
        /*2a90*/ 	.byte	0x04, 0x12
        /*2a92*/ 	.short	(.L_1867 - .L_1866)
	.align		4
.L_1866:
        /*2a94*/ 	.word	index@(_ZN2at6native29vectorized_elementwise_kernelILi4ENS0_13BinaryFunctorIN3c108BFloat16ES4_S4_ZZZNS0_19minimum_kernel_cudaERNS_18TensorIteratorBaseEENKUlvE0_clEvENKUlvE2_clEvEUlS4_S4_E_EESt5arrayIPcLm3EEEEviT0_T1_)
        /*2a98*/ 	.word	0x00000000


	//----- nvinfo : EIATTR_MIN_STACK_SIZE
	.align		4
.L_1867:
        /*2a9c*/ 	.byte	0x04, 0x12
        /*2a9e*/ 	.short	(.L_1869 - .L_1868)
	.align		4
.L_1868:
        /*2aa0*/ 	.word	index@(_ZN2at6native29vectorized_elementwise_kernelILi8ENS0_13BinaryFunctorIN3c108BFloat16ES4_S4_ZZZNS0_19minimum_kernel_cudaERNS_18TensorIteratorBaseEENKUlvE0_clEvENKUlvE2_clEvEUlS4_S4_E_EESt5arrayIPcLm3EEEEviT0_T1_)
        /*2aa4*/ 	.word	0x00000000


	//----- nvinfo : EIATTR_MIN_STACK_SIZE
	.align		4
.L_1869:
        /*2aa8*/ 	.byte	0x04, 0x12
        /*2aaa*/ 	.short	(.L_1871 - .L_1870)
	.align		4
.L_1870:
        /*2aac*/ 	.word	index@(_ZN2at6native18elementwise_kernelILi128ELi4EZNS0_15gpu_kernel_implINS0_13AUnaryFunctorIN3c104HalfES5_S5_ZZZNS0_19minimum_kernel_cudaERNS_18TensorIteratorBaseEENKUlvE0_clEvENKUlvE1_clEvEUlS5_S5_E_EEEEvS7_RKT_EUliE_EEviT1_)
        /*2ab0*/ 	.word	0x00000000


	//----- nvinfo : EIATTR_MIN_STACK_SIZE
	.align		4
.L_1871:
        /*2ab4*/ 	.byte	0x04, 0x12
        /*2ab6*/ 	.short	(.L_1873 - .L_1872)
	.align		4
.L_1872:
        /*2ab8*/ 	.word	index@(_ZN2at6native27unrolled_elementwise_kernelINS0_13AUnaryFunctorIN3c104HalfES4_S4_ZZZNS0_19minimum_kernel_cudaERNS_18TensorIteratorBaseEENKUlvE0_clEvENKUlvE1_clEvEUlS4_S4_E_EESt5arrayIPcLm2EELi4E23TrivialOffsetCalculatorILi1EjESF_NS0_6memory12LoadWithCastILi1EEENSG_13StoreWithCastILi1EEEEEviT_T0_T2_T3_T4_T5_)
        /*2abc*/ 	.word	0x00000000


	//----- nvinfo : EIATTR_MIN_STACK_SIZE
	.align		4
.L_1873:
        /*2ac0*/ 	.byte	0x04, 0x12
        /*2ac2*/ 	.short	(.L_1875 - .L_1874)
	.align		4
.L_1874:
        /*2ac4*/ 	.word	index@(_ZN2at6native18elementwise_kernelILi128ELi4EZNS0_22gpu_kernel_impl_nocastINS0_13AUnaryFunctorIN3c104HalfES5_S5_ZZZNS0_19minimum_kernel_cudaERNS_18TensorIteratorBaseEENKUlvE0_clEvENKUlvE1_clEvEUlS5_S5_E_EEEEvS7_RKT_EUliE_EEviT1_)
        /*2ac8*/ 	.word	0x00000000


	//----- nvinfo : EIATTR_MIN_STACK_SIZE
	.align		4
.L_1875:
        /*2acc*/ 	.byte	0x04, 0x12
        /*2ace*/ 	.short	(.L_1877 - .L_1876)
	.align		4
.L_1876:
        /*2ad0*/ 	.word	index@(_ZN2at6native27unrolled_elementwise_kernelINS0_13AUnaryFunctorIN3c104HalfES4_S4_ZZZNS0_19minimum_kernel_cudaERNS_18TensorIteratorBaseEENKUlvE0_clEvENKUlvE1_clEvEUlS4_S4_E_EESt5arrayIPcLm2EELi4E23TrivialOffsetCalculatorILi1EjESF_NS0_6memory15LoadWithoutCastENSG_16StoreWithoutCastEEEviT_T0_T2_T3_T4_T5_)
        /*2ad4*/ 	.word	0x00000000


	//----- nvinfo : EIATTR_MIN_STACK_SIZE
	.align		4
.L_1877:
        /*2ad8*/ 	.byte	0x04, 0x12
        /*2ada*/ 	.short	(.L_1879 - .L_1878)
	.align		4
.L_1878:
        /*2adc*/ 	.word	index@(_ZN2at6native29vectorized_elementwise_kernelILi2ENS0_13AUnaryFunctorIN3c104HalfES4_S4_ZZZNS0_19minimum_kernel_cudaERNS_18TensorIteratorBaseEENKUlvE0_clEvENKUlvE1_clEvEUlS4_S4_E_EESt5arrayIPcLm2EEEEviT0_T1_)
        /*2ae0*/ 	.word	0x00000000


	//----- nvinfo : EIATTR_MIN_STACK_SIZE
	.align		4
.L_1879:
        /*2ae4*/ 	.byte	0x04, 0x12
        /*2ae6*/ 	.short	(.L_1881 - .L_1880)
	.align		4
.L_1880:
        /*2ae8*/ 	.word	index@(_ZN2at6native29vectorized_elementwise_kernelILi4ENS0_13AUnaryFunctorIN3c104HalfES4_S4_ZZZNS0_19minimum_kernel_cudaERNS_18TensorIteratorBaseEENKUlvE0_clEvENKUlvE1_clEvEUlS4_S4_E_EESt5arrayIPcLm2EEEEviT0_T1_)
        /*2aec*/ 	.word	0x00000000


	//----- nvinfo : EIATTR_MIN_STACK_SIZE
	.align		4
.L_1881:
        /*2af0*/ 	.byte	0x04, 0x12
        /*2af2*/ 	.short	(.L_1883 - .L_1882)
	.align		4
.L_1882:
        /*2af4*/ 	.word	index@(_ZN2at6native29vectorized_elementwise_kernelILi8ENS0_13AUnaryFunctorIN3c104HalfES4_S4_ZZZNS0_19minimum_kernel_cudaERNS_18TensorIteratorBaseEENKUlvE0_clEvENKUlvE1_clEvEUlS4_S4_E_EESt5arrayIPcLm2EEEEviT0_T1_)
        /*2af8*/ 	.word	0x00000000


	//----- nvinfo : EIATTR_MIN_STACK_SIZE
	.align		4
.L_1883:
        /*2afc*/ 	.byte	0x04, 0x12
        /*2afe*/ 	.short	(.L_1885 - .L_1884)
	.align		4
.L_1884:
        /*2b00*/ 	.word	index@(_ZN2at6native18elementwise_kernelILi128ELi4EZNS0_15gpu_kernel_implINS0_13BinaryFunctorIN3c104HalfES5_S5_ZZZNS0_19minimum_kernel_cudaERNS_18TensorIteratorBaseEENKUlvE0_clEvENKUlvE1_clEvEUlS5_S5_E_EEEEvS7_RKT_EUliE_EEviT1_)
        /*2b04*/ 	.word	0x00000000


	//----- nvinfo : EIATTR_MIN_STACK_SIZE
	.align		4
.L_1885:
        /*2b08*/ 	.byte	0x04, 0x12
        /*2b0a*/ 	.short	(.L_1887 - .L_1886)
	.align		4
.L_1886:
        /*2b0c*/ 	.word	index@(_ZN2at6native27unrolled_elementwise_kernelINS0_13BinaryFunctorIN3c104HalfES4_S4_ZZZNS0_19minimum_kernel_cudaERNS_18TensorIteratorBaseEENKUlvE0_clEvENKUlvE1_clEvEUlS4_S4_E_EESt5arrayIPcLm3EELi4E23TrivialOffsetCalculatorILi2EjESE_ILi1EjENS0_6memory12LoadWithCastILi2EEENSH_13StoreWithCastILi1EEEEEviT_T0_T2_T3_T4_T5_)
        /*2b10*/ 	.word	0x00000000


	//----- nvinfo : EIATTR_MIN_STACK_SIZE
	.align		4
.L_1887:
        /*2b14*/ 	.byte	0x04, 0x12
        /*2b16*/ 	.short	(.L_1889 - .L_1888)
	.align		4
.L_1888:
        /*2b18*/ 	.word	index@(_ZN2at6native18elementwise_kernelILi128ELi4EZNS0_22gpu_kernel_impl_nocastINS0_13BinaryFunctorIN3c104HalfES5_S5_ZZZNS0_19minimum_kernel_cudaERNS_18TensorIteratorBaseEENKUlvE0_clEvENKUlvE1_clEvEUlS5_S5_E_EEEEvS7_RKT_EUliE_EEviT1_)
        /*2b1c*/ 	.word	0x00000000


	//----- nvinfo : EIATTR_MIN_STACK_SIZE
	.align		4
.L_1889:
        /*2b20*/ 	.byte	0x04, 0x12
        /*2b22*/ 	.short	(.L_1891 - .L_1890)
	.align		4
.L_1890:
        /*2b24*/ 	.word	index@(_ZN2at6native27unrolled_elementwise_kernelINS0_13BinaryFunctorIN3c104HalfES4_S4_ZZZNS0_19minimum_kernel_cudaERNS_18TensorIteratorBaseEENKUlvE0_clEvENKUlvE1_clEvEUlS4_S4_E_EESt5arrayIPcLm3EELi4E23TrivialOffsetCalculatorILi2EjESE_ILi1EjENS0_6memory15LoadWithoutCastENSH_16StoreWithoutCastEEEviT_T0_T2_T3_T4_T5_)
        /*2b28*/ 	.word	0x00000000


	//----- nvinfo : EIATTR_MIN_STACK_SIZE
	.align		4
.L_1891:
        /*2b2c*/ 	.byte	0x04, 0x12
        /*2b2e*/ 	.short	(.L_1893 - .L_1892)
	.align		4
.L_1892:
        /*2b30*/ 	.word	index@(_ZN2at6native29vectorized_elementwise_kernelILi2ENS0_13BinaryFunctorIN3c104HalfES4_S4_ZZZNS0_19minimum_kernel_cudaERNS_18TensorIteratorBaseEENKUlvE0_clEvENKUlvE1_clEvEUlS4_S4_E_EESt5arrayIPcLm3EEEEviT0_T1_)
        /*2b34*/ 	.word	0x00000000


	//----- nvinfo : EIATTR_MIN_STACK_SIZE
	.align		4
.L_1893:
        /*2b38*/ 	.byte	0x04, 0x12
        /*2b3a*/ 	.short	(.L_1895 - .L_1894)
	.align		4
.L_1894:
        /*2b3c*/ 	.word	index@(_ZN2at6native29vectorized_elementwise_kernelILi4ENS0_13BinaryFunctorIN3c104HalfES4_S4_ZZZNS0_19minimum_kernel_cudaERNS_18TensorIteratorBaseEENKUlvE0_clEvENKUlvE1_clEvEUlS4_S4_E_EESt5arrayIPcLm3EEEEviT0_T1_)
        /*2b40*/ 	.word	0x00000000


	//----- nvinfo : EIATTR_MIN_STACK_SIZE
	.align		4
.L_1895:
        /*2b44*/ 	.byte	0x04, 0x12
        /*2b46*/ 	.short	(.L_1897 - .L_1896)
	.align		4
.L_1896:
        /*2b48*/ 	.word	index@(_ZN2at6native29vectorized_elementwise_kernelILi8ENS0_13BinaryFunctorIN3c104HalfES4_S4_ZZZNS0_19minimum_kernel_cudaERNS_18TensorIteratorBaseEENKUlvE0_clEvENKUlvE1_clEvEUlS4_S4_E_EESt5arrayIPcLm3EEEEviT0_T1_)
        /*2b4c*/ 	.word	0x00000000


	//----- nvinfo : EIATTR_MIN_STACK_SIZE
	.align		4
.L_1897:
        /*2b50*/ 	.byte	0x04, 0x12
        /*2b52*/ 	.short	(.L_1899 - .L_1898)
	.align		4
.L_1898:
        /*2b54*/ 	.word	index@(_ZN2at6native18elementwise_kernelILi128ELi4EZNS0_15gpu_kernel_implINS0_13AUnaryFunctorIfffZZZNS0_19minimum_kernel_cudaERNS_18TensorIteratorBaseEENKUlvE0_clEvENKUlvE0_clEvEUlffE_EEEEvS5_RKT_EUliE_EEviT1_)
        /*2b58*/ 	.word	0x00000000


	//----- nvinfo : EIATTR_MIN_STACK_SIZE
	.align		4
.L_1899:
        /*2b5c*/ 	.byte	0x04, 0x12
        /*2b5e*/ 	.short	(.L_1901 - .L_1900)
	.align		4
.L_1900:
        /*2b60*/ 	.word	index@(_ZN2at6native27unrolled_elementwise_kernelINS0_13AUnaryFunctorIfffZZZNS0_19minimum_kernel_cudaERNS_18TensorIteratorBaseEENKUlvE0_clEvENKUlvE0_clEvEUlffE_EESt5arrayIPcLm2EELi4E23TrivialOffsetCalculatorILi1EjESD_NS0_6memory12LoadWithCastILi1EEENSE_13StoreWithCastILi1EEEEEviT_T0_T2_T3_T4_T5_)
        /*2b64*/ 	.word	0x00000000


	//----- nvinfo : EIATTR_MIN_STACK_SIZE
	.align		4
.L_1901:
        /*2b68*/ 	.byte	0x04, 0x12
        /*2b6a*/ 	.short	(.L_1903 - .L_1902)
	.align		4
.L_1902:
        /*2b6c*/ 	.word	index@(_ZN2at6native18elementwise_kernelILi128ELi2EZNS0_22gpu_kernel_impl_nocastINS0_13AUnaryFunctorIfffZZZNS0_19minimum_kernel_cudaERNS_18TensorIteratorBaseEENKUlvE0_clEvENKUlvE0_clEvEUlffE_EEEEvS5_RKT_EUliE_EEviT1_)
        /*2b70*/ 	.word	0x00000000


	//----- nvinfo : EIATTR_MIN_STACK_SIZE
	.align		4
.L_1903:
        /*2b74*/ 	.byte	0x04, 0x12
        /*2b76*/ 	.short	(.L_1905 - .L_1904)
	.align		4
.L_1904:
        /*2b78*/ 	.word	index@(_ZN2at6native27unrolled_elementwise_kernelINS0_13AUnaryFunctorIfffZZZNS0_19minimum_kernel_cudaERNS_18TensorIteratorBaseEENKUlvE0_clEvENKUlvE0_clEvEUlffE_EESt5arrayIPcLm2EELi4E23TrivialOffsetCalculatorILi1EjESD_NS0_6memory15LoadWithoutCastENSE_16StoreWithoutCastEEEviT_T0_T2_T3_T4_T5_)
        /*2b7c*/ 	.word	0x00000000


	//----- nvinfo : EIATTR_MIN_STACK_SIZE
	.align		4
.L_1905:
        /*2b80*/ 	.byte	0x04, 0x12
        /*2b82*/ 	.short	(.L_1907 - .L_1906)
	.align		4
.L_1906:
        /*2b84*/ 	.word	index@(_ZN2at6native29vectorized_elementwise_kernelILi2ENS0_13AUnaryFunctorIfffZZZNS0_19minimum_kernel_cudaERNS_18TensorIteratorBaseEENKUlvE0_clEvENKUlvE0_clEvEUlffE_EESt5arrayIPcLm2EEEEviT0_T1_)
        /*2b88*/ 	.word	0x00000000


	//----- nvinfo : EIATTR_MIN_STACK_SIZE
	.align		4
.L_1907:
        /*2b8c*/ 	.byte	0x04, 0x12
        /*2b8e*/ 	.short	(.L_1909 - .L_1908)
	.align		4
.L_1908:
        /*2b90*/ 	.word	index@(_ZN2at6native29vectorized_elementwise_kernelILi4ENS0_13AUnaryFunctorIfffZZZNS0_19minimum_kernel_cudaERNS_18TensorIteratorBaseEENKUlvE0_clEvENKUlvE0_clEvEUlffE_EESt5arrayIPcLm2EEEEviT0_T1_)
        /*2b94*/ 	.word	0x00000000


	//----- nvinfo : EIATTR_MIN_STACK_SIZE
	.align		4
.L_1909:
        /*2b98*/ 	.byte	0x04, 0x12
        /*2b9a*/ 	.short	(.L_1911 - .L_1910)
	.align		4
.L_1910:
        /*2b9c*/ 	.word	index@(_ZN2at6native29vectorized_elementwise_kernelILi8ENS0_13AUnaryFunctorIfffZZZNS0_19minimum_kernel_cudaERNS_18TensorIteratorBaseEENKUlvE0_clEvENKUlvE0_clEvEUlffE_EESt5arrayIPcLm2EEEEviT0_T1_)
        /*2ba0*/ 	.word	0x00000000


	//----- nvinfo : EIATTR_MIN_STACK_SIZE
	.align		4
.L_1911:
        /*2ba4*/ 	.byte	0x04, 0x12
        /*2ba6*/ 	.short	(.L_1913 - .L_1912)
	.align		4
.L_1912:
        /*2ba8*/ 	.word	index@(_ZN2at6native18elementwise_kernelILi128ELi4EZNS0_15gpu_kernel_implINS0_13BinaryFunctorIfffZZZNS0_19minimum_kernel_cudaERNS_18TensorIteratorBaseEENKUlvE0_clEvENKUlvE0_clEvEUlffE_EEEEvS5_RKT_EUliE_EEviT1_)
        /*2bac*/ 	.word	0x00000000


	//----- nvinfo : EIATTR_MIN_STACK_SIZE
	.align		4
.L_1913:
        /*2bb0*/ 	.byte	0x04, 0x12
        /*2bb2*/ 	.short	(.L_1915 - .L_1914)
	.align		4
.L_1914:
        /*2bb4*/ 	.word	index@(_ZN2at6native27unrolled_elementwise_kernelINS0_13BinaryFunctorIfffZZZNS0_19minimum_kernel_cudaERNS_18TensorIteratorBaseEENKUlvE0_clEvENKUlvE0_clEvEUlffE_EESt5arrayIPcLm3EELi4E23TrivialOffsetCalculatorILi2EjESC_ILi1EjENS0_6memory12LoadWithCastILi2EEENSF_13StoreWithCastILi1EEEEEviT_T0_T2_T3_T4_T5_)
        /*2bb8*/ 	.word	0x00000000


	//----- nvinfo : EIATTR_MIN_STACK_SIZE
	.align		4
.L_1915:
        /*2bbc*/ 	.byte	0x04, 0x12
        /*2bbe*/ 	.short	(.L_1917 - .L_1916)
	.align		4
.L_1916:
        /*2bc0*/ 	.word	index@(_ZN2at6native18elementwise_kernelILi128ELi2EZNS0_22gpu_kernel_impl_nocastINS0_13BinaryFunctorIfffZZZNS0_19minimum_kernel_cudaERNS_18TensorIteratorBaseEENKUlvE0_clEvENKUlvE0_clEvEUlffE_EEEEvS5_RKT_EUliE_EEviT1_)
        /*2bc4*/ 	.word	0x00000000


	//----- nvinfo : EIATTR_MIN_STACK_SIZE
	.align		4
.L_1917:
        /*2bc8*/ 	.byte	0x04, 0x12
        /*2bca*/ 	.short	(.L_1919 - .L_1918)
	.align		4
.L_1918:
        /*2bcc*/ 	.word	index@(_ZN2at6native27unrolled_elementwise_kernelINS0_13BinaryFunctorIfffZZZNS0_19minimum_kernel_cudaERNS_18TensorIteratorBaseEENKUlvE0_clEvENKUlvE0_clEvEUlffE_EESt5arrayIPcLm3EELi4E23TrivialOffsetCalculatorILi2EjESC_ILi1EjENS0_6memory15LoadWithoutCastENSF_16StoreWithoutCastEEEviT_T0_T2_T3_T4_T5_)
        /*2bd0*/ 	.word	0x00000000


	//----- nvinfo : EIATTR_MIN_STACK_SIZE
	.align		4
.L_1919:
        /*2bd4*/ 	.byte	0x04, 0x12
        /*2bd6*/ 	.short	(.L_1921 - .L_1920)
	.align		4
.L_1920:
        /*2bd8*/ 	.word	index@(_ZN2at6native29vectorized_elementwise_kernelILi2ENS0_13BinaryFunctorIfffZZZNS0_19minimum_kernel_cudaERNS_18TensorIteratorBaseEENKUlvE0_clEvENKUlvE0_clEvEUlffE_EESt5arrayIPcLm3EEEEviT0_T1_)
        /*2bdc*/ 	.word	0x00000000


	//----- nvinfo : EIATTR_MIN_STACK_SIZE
	.align		4
.L_1921:
        /*2be0*/ 	.byte	0x04, 0x12
        /*2be2*/ 	.short	(.L_1923 - .L_1922)
	.align		4
.L_1922:
        /*2be4*/ 	.word	index@(_ZN2at6native29vectorized_elementwise_kernelILi4ENS0_13BinaryFunctorIfffZZZNS0_19minimum_kernel_cudaERNS_18TensorIteratorBaseEENKUlvE0_clEvENKUlvE0_clEvEUlffE_EESt5arrayIPcLm3EEEEviT0_T1_)
        /*2be8*/ 	.word	0x00000000


	//----- nvinfo : EIATTR_MIN_STACK_SIZE
	.align		4
.L_1923:
        /*2bec*/ 	.byte	0x04, 0x12
        /*2bee*/ 	.short	(.L_1925 - .L_1924)
	.align		4
.L_1924:
        /*2bf0*/ 	.word	index@(_ZN2at6native29vectorized_elementwise_kernelILi8ENS0_13BinaryFunctorIfffZZZNS0_19minimum_kernel_cudaERNS_18TensorIteratorBaseEENKUlvE0_clEvENKUlvE0_clEvEUlffE_EESt5arrayIPcLm3EEEEviT0_T1_)
        /*2bf4*/ 	.word	0x00000000


	//----- nvinfo : EIATTR_MIN_STACK_SIZE
	.align		4
.L_1925:
        /*2bf8*/ 	.byte	0x04, 0x12
        /*2bfa*/ 	.short	(.L_1927 - .L_1926)
	.align		4
.L_1926:
        /*2bfc*/ 	.word	index@(_ZN2at6native18elementwise_kernelILi128ELi4EZNS0_15gpu_kernel_implINS0_13AUnaryFunctorIdddZZZNS0_19minimum_kernel_cudaERNS_18TensorIteratorBaseEENKUlvE0_clEvENKUlvE_clEvEUlddE_EEEEvS5_RKT_EUliE_EEviT1_)
        /*2c00*/ 	.word	0x00000000


	//----- nvinfo : EIATTR_MIN_STACK_SIZE
	.align		4
.L_1927:
        /*2c04*/ 	.byte	0x04, 0x12
        /*2c06*/ 	.short	(.L_1929 - .L_1928)
	.align		4
.L_1928:
        /*2c08*/ 	.word	index@(_ZN2at6native27unrolled_elementwise_kernelINS0_13AUnaryFunctorIdddZZZNS0_19minimum_kernel_cudaERNS_18TensorIteratorBaseEENKUlvE0_clEvENKUlvE_clEvEUlddE_EESt5arrayIPcLm2EELi4E23TrivialOffsetCalculatorILi1EjESD_NS0_6memory12LoadWithCastILi1EEENSE_13StoreWithCastILi1EEEEEviT_T0_T2_T3_T4_T5_)
        /*2c0c*/ 	.word	0x00000000


	//----- nvinfo : EIATTR_MIN_STACK_SIZE
	.align		4
.L_1929:
        /*2c10*/ 	.byte	0x04, 0x12
        /*2c12*/ 	.short	(.L_1931 - .L_1930)
	.align		4
.L_1930:
        /*2c14*/ 	.word	index@(_ZN2at6native18elementwise_kernelILi128ELi2EZNS0_22gpu_kernel_impl_nocastINS0_13AUnaryFunctorIdddZZZNS0_19minimum_kernel_cudaERNS_18TensorIteratorBaseEENKUlvE0_clEvENKUlvE_clEvEUlddE_EEEEvS5_RKT_EUliE_EEviT1_)
        /*2c18*/ 	.word	0x00000000


	//----- nvinfo : EIATTR_MIN_STACK_SIZE
	.align		4
.L_1931:
        /*2c1c*/ 	.byte	0x04, 0x12
        /*2c1e*/ 	.short	(.L_1933 - .L_1932)
	.align		4
.L_1932:
        /*2c20*/ 	.word	index@(_ZN2at6native27unrolled_elementwise_kernelINS0_13AUnaryFunctorIdddZZZNS0_19minimum_kernel_cudaERNS_18TensorIteratorBaseEENKUlvE0_clEvENKUlvE_clEvEUlddE_EESt5arrayIPcLm2EELi4E23TrivialOffsetCalculatorILi1EjESD_NS0_6memory15LoadWithoutCastENSE_16StoreWithoutCastEEEviT_T0_T2_T3_T4_T5_)
        /*2c24*/ 	.word	0x00000000


	//----- nvinfo : EIATTR_MIN_STACK_SIZE
	.align		4
.L_1933:
        /*2c28*/ 	.byte	0x04, 0x12
        /*2c2a*/ 	.short	(.L_1935 - .L_1934)
	.align		4
.L_1934:
        /*2c2c*/ 	.word	index@(_ZN2at6native29vectorized_elementwise_kernelILi2ENS0_13AUnaryFunctorIdddZZZNS0_19minimum_kernel_cudaERNS_18TensorIteratorBaseEENKUlvE0_clEvENKUlvE_clEvEUlddE_EESt5arrayIPcLm2EEEEviT0_T1_)
        /*2c30*/ 	.word	0x00000000


	//----- nvinfo : EIATTR_MIN_STACK_SIZE
	.align		4
.L_1935:
        /*2c34*/ 	.byte	0x04, 0x12
        /*2c36*/ 	.short	(.L_1937 - .L_1936)
	.align		4
.L_1936:
        /*2c38*/ 	.word	index@(_ZN2at6native29vectorized_elementwise_kernelILi4ENS0_13AUnaryFunctorIdddZZZNS0_19minimum_kernel_cudaERNS_18TensorIteratorBaseEENKUlvE0_clEvENKUlvE_clEvEUlddE_EESt5arrayIPcLm2EEEEviT0_T1_)
        /*2c3c*/ 	.word	0x00000000


	//----- nvinfo : EIATTR_MIN_STACK_SIZE
	.align		4
.L_1937:
        /*2c40*/ 	.byte	0x04, 0x12
        /*2c42*/ 	.short	(.L_1939 - .L_1938)
	.align		4
.L_1938:
        /*2c44*/ 	.word	index@(_ZN2at6native29vectorized_elementwise_kernelILi8ENS0_13AUnaryFunctorIdddZZZNS0_19minimum_kernel_cudaERNS_18TensorIteratorBaseEENKUlvE0_clEvENKUlvE_clEvEUlddE_EESt5arrayIPcLm2EEEEviT0_T1_)
        /*2c48*/ 	.word	0x00000000


	//----- nvinfo : EIATTR_MIN_STACK_SIZE
	.align		4
.L_1939:
        /*2c4c*/ 	.byte	0x04, 0x12
        /*2c4e*/ 	.short	(.L_1941 - .L_1940)
	.align		4
.L_1940:
        /*2c50*/ 	.word	index@(_ZN2at6native18elementwise_kernelILi128ELi4EZNS0_15gpu_kernel_implINS0_13BinaryFunctorIdddZZZNS0_19minimum_kernel_cudaERNS_18TensorIteratorBaseEENKUlvE0_clEvENKUlvE_clEvEUlddE_EEEEvS5_RKT_EUliE_EEviT1_)
        /*2c54*/ 	.word	0x00000000


	//----- nvinfo : EIATTR_MIN_STACK_SIZE
	.align		4
.L_1941:
        /*2c58*/ 	.byte	0x04, 0x12
        /*2c5a*/ 	.short	(.L_1943 - .L_1942)
	.align		4
.L_1942:
        /*2c5c*/ 	.word	index@(_ZN2at6native27unrolled_elementwise_kernelINS0_13BinaryFunctorIdddZZZNS0_19minimum_kernel_cudaERNS_18TensorIteratorBaseEENKUlvE0_clEvENKUlvE_clEvEUlddE_EESt5arrayIPcLm3EELi4E23TrivialOffsetCalculatorILi2EjESC_ILi1EjENS0_6memory12LoadWithCastILi2EEENSF_13StoreWithCastILi1EEEEEviT_T0_T2_T3_T4_T5_)
        /*2c60*/ 	.word	0x00000000


	//----- nvinfo : EIATTR_MIN_STACK_SIZE
	.align		4
.L_1943:
        /*2c64*/ 	.byte	0x04, 0x12
        /*2c66*/ 	.short	(.L_1945 - .L_1944)
	.align		4
.L_1944:
        /*2c68*/ 	.word	index@(_ZN2at6native18elementwise_kernelILi128ELi2EZNS0_22gpu_kernel_impl_nocastINS0_13BinaryFunctorIdddZZZNS0_19minimum_kernel_cudaERNS_18TensorIteratorBaseEENKUlvE0_clEvENKUlvE_clEvEUlddE_EEEEvS5_RKT_EUliE_EEviT1_)
        /*2c6c*/ 	.word	0x00000000


	//----- nvinfo : EIATTR_MIN_STACK_SIZE
	.align		4
.L_1945:
        /*2c70*/ 	.byte	0x04, 0x12
        /*2c72*/ 	.short	(.L_1947 - .L_1946)
	.align		4
.L_1946:
        /*2c74*/ 	.word	index@(_ZN2at6native27unrolled_elementwise_kernelINS0_13BinaryFunctorIdddZZZNS0_19minimum_kernel_cudaERNS_18TensorIteratorBaseEENKUlvE0_clEvENKUlvE_clEvEUlddE_EESt5arrayIPcLm3EELi4E23TrivialOffsetCalculatorILi2EjESC_ILi1EjENS0_6memory15LoadWithoutCastENSF_16StoreWithoutCastEEEviT_T0_T2_T3_T4_T5_)
        /*2c78*/ 	.word	0x00000000


	//----- nvinfo : EIATTR_MIN_STACK_SIZE
	.align		4
.L_1947:
        /*2c7c*/ 	.byte	0x04, 0x12
        /*2c7e*/ 	.short	(.L_1949 - .L_1948)
	.align		4
.L_1948:
        /*2c80*/ 	.word	index@(_ZN2at6native29vectorized_elementwise_kernelILi2ENS0_13BinaryFunctorIdddZZZNS0_19minimum_kernel_cudaERNS_18TensorIteratorBaseEENKUlvE0_clEvENKUlvE_clEvEUlddE_EESt5arrayIPcLm3EEEEviT0_T1_)
        /*2c84*/ 	.word	0x00000000


	//----- nvinfo : EIATTR_MIN_STACK_SIZE
	.align		4
.L_1949:
        /*2c88*/ 	.byte	0x04, 0x12
        /*2c8a*/ 	.short	(.L_1951 - .L_1950)
	.align		4
.L_1950:
        /*2c8c*/ 	.word	index@(_ZN2at6native29vectorized_elementwise_kernelILi4ENS0_13BinaryFunctorIdddZZZNS0_19minimum_kernel_cudaERNS_18TensorIteratorBaseEENKUlvE0_clEvENKUlvE_clEvEUlddE_EESt5arrayIPcLm3EEEEviT0_T1_)
        /*2c90*/ 	.word	0x00000000


	//----- nvinfo : EIATTR_MIN_STACK_SIZE
	.align		4
.L_1951:
        /*2c94*/ 	.byte	0x04, 0x12
        /*2c96*/ 	.short	(.L_1953 - .L_1952)
	.align		4
.L_1952:
        /*2c98*/ 	.word	index@(_ZN2at6native29vectorized_elementwise_kernelILi8ENS0_13BinaryFunctorIdddZZZNS0_19minimum_kernel_cudaERNS_18TensorIteratorBaseEENKUlvE0_clEvENKUlvE_clEvEUlddE_EESt5arrayIPcLm3EEEEviT0_T1_)
        /*2c9c*/ 	.word	0x00000000


	//----- nvinfo : EIATTR_MIN_STACK_SIZE
	.align		4
.L_1953:
        /*2ca0*/ 	.byte	0x04, 0x12
        /*2ca2*/ 	.short	(.L_1955 - .L_1954)
	.align		4
.L_1954:
        /*2ca4*/ 	.word	index@(_ZN2at6native18elementwise_kernelILi128ELi4EZNS0_15gpu_kernel_implINS0_13AUnaryFunctorIsssZZZNS0_19minimum_kernel_cudaERNS_18TensorIteratorBaseEENKUlvE_clEvENKUlvE3_clEvEUlssE_EEEEvS5_RKT_EUliE_EEviT1_)
        /*2ca8*/ 	.word	0x00000000


	//----- nvinfo : EIATTR_MIN_STACK_SIZE
	.align		4
.L_1955:
        /*2cac*/ 	.byte	0x04, 0x12
        /*2cae*/ 	.short	(.L_1957 - .L_1956)
	.align		4
.L_1956:
        /*2cb0*/ 	.word	index@(_ZN2at6native27unrolled_elementwise_kernelINS0_13AUnaryFunctorIsssZZZNS0_19minimum_kernel_cudaERNS_18TensorIteratorBaseEENKUlvE_clEvENKUlvE3_clEvEUlssE_EESt5arrayIPcLm2EELi4E23TrivialOffsetCalculatorILi1EjESD_NS0_6memory12LoadWithCastILi1EEENSE_13StoreWithCastILi1EEEEEviT_T0_T2_T3_T4_T5_)
        /*2cb4*/ 	.word	0x00000000


	//----- nvinfo : EIATTR_MIN_STACK_SIZE
	.align		4
.L_1957:
        /*2cb8*/ 	.byte	0x04, 0x12
        /*2cba*/ 	.short	(.L_1959 - .L_1958)
	.align		4
.L_1958:
        /*2cbc*/ 	.word	index@(_ZN2at6native18elementwise_kernelILi128ELi4EZNS0_22gpu_kernel_impl_nocastINS0_13AUnaryFunctorIsssZZZNS0_19minimum_kernel_cudaERNS_18TensorIteratorBaseEENKUlvE_clEvENKUlvE3_clEvEUlssE_EEEEvS5_RKT_EUliE_EEviT1_)
        /*2cc0*/ 	.word	0x00000000


	//----- nvinfo : EIATTR_MIN_STACK_SIZE
	.align		4
.L_1959:
        /*2cc4*/ 	.byte	0x04, 0x12
        /*2cc6*/ 	.short	(.L_1961 - .L_1960)
	.align		4
.L_1960:
        /*2cc8*/ 	.word	index@(_ZN2at6native27unrolled_elementwise_kernelINS0_13AUnaryFunctorIsssZZZNS0_19minimum_kernel_cudaERNS_18TensorIteratorBaseEENKUlvE_clEvENKUlvE3_clEvEUlssE_EESt5arrayIPcLm2EELi4E23TrivialOffsetCalculatorILi1EjESD_NS0_6memory15LoadWithoutCastENSE_16StoreWithoutCastEEEviT_T0_T2_T3_T4_T5_)
        /*2ccc*/ 	.word	0x00000000


	//----- nvinfo : EIATTR_MIN_STACK_SIZE
	.align		4
.L_1961:
        /*2cd0*/ 	.byte	0x04, 0x12
        /*2cd2*/ 	.short	(.L_1963 - .L_1962)
	.align		4
.L_1962:
        /*2cd4*/ 	.word	index@(_ZN2at6native29vectorized_elementwise_kernelILi2ENS0_13AUnaryFunctorIsssZZZNS0_19minimum_kernel_cudaERNS_18TensorIteratorBaseEENKUlvE_clEvENKUlvE3_clEvEUlssE_EESt5arrayIPcLm2EEEEviT0_T1_)
        /*2cd8*/ 	.word	0x00000000


	//----- nvinfo : EIATTR_MIN_STACK_SIZE
	.align		4
.L_1963:
        /*2cdc*/ 	.byte	0x04, 0x12
        /*2cde*/ 	.short	(.L_1965 - .L_1964)
	.align		4
.L_1964:
        /*2ce0*/ 	.word	index@(_ZN2at6native29vectorized_elementwise_kernelILi4ENS0_13AUnaryFunctorIsssZZZNS0_19minimum_kernel_cudaERNS_18TensorIteratorBaseEENKUlvE_clEvENKUlvE3_clEvEUlssE_EESt5arrayIPcLm2EEEEviT0_T1_)
        /*2ce4*/ 	.word	0x00000000


	//----- nvinfo : EIATTR_MIN_STACK_SIZE
	.align		4
.L_1965:
        /*2ce8*/ 	.byte	0x04, 0x12
        /*2cea*/ 	.short	(.L_1967 - .L_1966)
	.align		4
.L_1966:
        /*2cec*/ 	.word	index@(_ZN2at6native29vectorized_elementwise_kernelILi8ENS0_13AUnaryFunctorIsssZZZNS0_19minimum_kernel_cudaERNS_18TensorIteratorBaseEENKUlvE_clEvENKUlvE3_clEvEUlssE_EESt5arrayIPcLm2EEEEviT0_T1_)
        /*2cf0*/ 	.word	0x00000000


	//----- nvinfo : EIATTR_MIN_STACK_SIZE
	.align		4
.L_1967:
        /*2cf4*/ 	.byte	0x04, 0x12
        /*2cf6*/ 	.short	(.L_1969 - .L_1968)
	.align		4
.L_1968:
        /*2cf8*/ 	.word	index@(_ZN2at6native18elementwise_kernelILi128ELi4EZNS0_15gpu_kernel_implINS0_13BinaryFunctorIsssZZZNS0_19minimum_kernel_cudaERNS_18TensorIteratorBaseEENKUlvE_clEvENKUlvE3_clEvEUlssE_EEEEvS5_RKT_EUliE_EEviT1_)
        /*2cfc*/ 	.word	0x00000000


	//----- nvinfo : EIATTR_MIN_STACK_SIZE
	.align		4
.L_1969:
        /*2d00*/ 	.byte	0x04, 0x12
        /*2d02*/ 	.short	(.L_1971 - .L_1970)
	.align		4
.L_1970:
        /*2d04*/ 	.word	index@(_ZN2at6native27unrolled_elementwise_kernelINS0_13BinaryFunctorIsssZZZNS0_19minimum_kernel_cudaERNS_18TensorIteratorBaseEENKUlvE_clEvENKUlvE3_clEvEUlssE_EESt5arrayIPcLm3EELi4E23TrivialOffsetCalculatorILi2EjESC_ILi1EjENS0_6memory12LoadWithCastILi2EEENSF_13StoreWithCastILi1EEEEEviT_T0_T2_T3_T4_T5_)
        /*2d08*/ 	.word	0x00000000


	//----- nvinfo : EIATTR_MIN_STACK_SIZE
	.align		4
.L_1971:
        /*2d0c*/ 	.byte	0x04, 0x12
        /*2d0e*/ 	.short	(.L_1973 - .L_1972)
	.align		4
.L_1972:
        /*2d10*/ 	.word	index@(_ZN2at6native18elementwise_kernelILi128ELi4EZNS0_22gpu_kernel_impl_nocastINS0_13BinaryFunctorIsssZZZNS0_19minimum_kernel_cudaERNS_18TensorIteratorBaseEENKUlvE_clEvENKUlvE3_clEvEUlssE_EEEEvS5_RKT_EUliE_EEviT1_)
        /*2d14*/ 	.word	0x00000000


	//----- nvinfo : EIATTR_MIN_STACK_SIZE
	.align		4
.L_1973:
        /*2d18*/ 	.byte	0x04, 0x12
        /*2d1a*/ 	.short	(.L_1975 - .L_1974)
	.align		4
.L_1974:
        /*2d1c*/ 	.word	index@(_ZN2at6native27unrolled_elementwise_kernelINS0_13BinaryFunctorIsssZZZNS0_19minimum_kernel_cudaERNS_18TensorIteratorBaseEENKUlvE_clEvENKUlvE3_clEvEUlssE_EESt5arrayIPcLm3EELi4E23TrivialOffsetCalculatorILi2EjESC_ILi1EjENS0_6memory15LoadWithoutCastENSF_16StoreWithoutCastEEEviT_T0_T2_T3_T4_T5_)
        /*2d20*/ 	.word	0x00000000


	//----- nvinfo : EIATTR_MIN_STACK_SIZE
	.align		4
.L_1975:
        /*2d24*/ 	.byte	0x04, 0x12
        /*2d26*/ 	.short	(.L_1977 - .L_1976)
	.align		4
.L_1976:
        /*2d28*/ 	.word	index@(_ZN2at6native29vectorized_elementwise_kernelILi2ENS0_13BinaryFunctorIsssZZZNS0_19minimum_kernel_cudaERNS_18TensorIteratorBaseEENKUlvE_clEvENKUlvE3_clEvEUlssE_EESt5arrayIPcLm3EEEEviT0_T1_)
        /*2d2c*/ 	.word	0x00000000


	//----- nvinfo : EIATTR_MIN_STACK_SIZE
	.align		4
.L_1977:
        /*2d30*/ 	.byte	0x04, 0x12
        /*2d32*/ 	.short	(.L_1979 - .L_1978)
	.align		4
.L_1978:
        /*2d34*/ 	.word	index@(_ZN2at6native29vectorized_elementwise_kernelILi4ENS0_13BinaryFunctorIsssZZZNS0_19minimum_kernel_cudaERNS_18TensorIteratorBaseEENKUlvE_clEvENKUlvE3_clEvEUlssE_EESt5arrayIPcLm3EEEEviT0_T1_)
        /*2d38*/ 	.word	0x00000000


	//----- nvinfo : EIATTR_MIN_STACK_SIZE
	.align		4
.L_1979:
        /*2d3c*/ 	.byte	0x04, 0x12
        /*2d3e*/ 	.short	(.L_1981 - .L_1980)
	.align		4
.L_1980:
        /*2d40*/ 	.word	index@(_ZN2at6native29vectorized_elementwise_kernelILi8ENS0_13BinaryFunctorIsssZZZNS0_19minimum_kernel_cudaERNS_18TensorIteratorBaseEENKUlvE_clEvENKUlvE3_clEvEUlssE_EESt5arrayIPcLm3EEEEviT0_T1_)
        /*2d44*/ 	.word	0x00000000


	//----- nvinfo : EIATTR_MIN_STACK_SIZE
	.align		4
.L_1981:
        /*2d48*/ 	.byte	0x04, 0x12
        /*2d4a*/ 	.short	(.L_1983 - .L_1982)
	.align		4
.L_1982:
        /*2d4c*/ 	.word	index@(_ZN2at6native18elementwise_kernelILi128ELi4EZNS0_15gpu_kernel_implINS0_13AUnaryFunctorIlllZZZNS0_19minimum_kernel_cudaERNS_18TensorIteratorBaseEENKUlvE_clEvENKUlvE2_clEvEUlllE_EEEEvS5_RKT_EUliE_EEviT1_)
        /*2d50*/ 	.word	0x00000000


	//----- nvinfo : EIATTR_MIN_STACK_SIZE
	.align		4
.L_1983:
        /*2d54*/ 	.byte	0x04, 0x12
        /*2d56*/ 	.short	(.L_1985 - .L_1984)
	.align		4
.L_1984:
        /*2d58*/ 	.word	index@(_ZN2at6native27unrolled_elementwise_kernelINS0_13AUnaryFunctorIlllZZZNS0_19minimum_kernel_cudaERNS_18TensorIteratorBaseEENKUlvE_clEvENKUlvE2_clEvEUlllE_EESt5arrayIPcLm2EELi4E23TrivialOffsetCalculatorILi1EjESD_NS0_6memory12LoadWithCastILi1EEENSE_13StoreWithCastILi1EEEEEviT_T0_T2_T3_T4_T5_)
        /*2d5c*/ 	.word	0x00000000


	//----- nvinfo : EIATTR_MIN_STACK_SIZE
	.align		4
.L_1985:
        /*2d60*/ 	.byte	0x04, 0x12
        /*2d62*/ 	.short	(.L_1987 - .L_1986)
	.align		4
.L_1986:
        /*2d64*/ 	.word	index@(_ZN2at6native18elementwise_kernelILi128ELi2EZNS0_22gpu_kernel_impl_nocastINS0_13AUnaryFunctorIlllZZZNS0_19minimum_kernel_cudaERNS_18TensorIteratorBaseEENKUlvE_clEvENKUlvE2_clEvEUlllE_EEEEvS5_RKT_EUliE_EEviT1_)
        /*2d68*/ 	.word	0x00000000


	//----- nvinfo : EIATTR_MIN_STACK_SIZE
	.align		4
.L_1987:
        /*2d6c*/ 	.byte	0x04, 0x12
        /*2d6e*/ 	.short	(.L_1989 - .L_1988)
	.align		4
.L_1988:
        /*2d70*/ 	.word	index@(_ZN2at6native27unrolled_elementwise_kernelINS0_13AUnaryFunctorIlllZZZNS0_19minimum_kernel_cudaERNS_18TensorIteratorBaseEENKUlvE_clEvENKUlvE2_clEvEUlllE_EESt5arrayIPcLm2EELi4E23TrivialOffsetCalculatorILi1EjESD_NS0_6memory15LoadWithoutCastENSE_16StoreWithoutCastEEEviT_T0_T2_T3_T4_T5_)
        /*2d74*/ 	.word	0x00000000


	//----- nvinfo : EIATTR_MIN_STACK_SIZE
	.align		4
.L_1989:
        /*2d78*/ 	.byte	0x04, 0x12
        /*2d7a*/ 	.short	(.L_1991 - .L_1990)
	.align		4
.L_1990:
        /*2d7c*/ 	.word	index@(_ZN2at6native29vectorized_elementwise_kernelILi2ENS0_13AUnaryFunctorIlllZZZNS0_19minimum_kernel_cudaERNS_18TensorIteratorBaseEENKUlvE_clEvENKUlvE2_clEvEUlllE_EESt5arrayIPcLm2EEEEviT0_T1_)
        /*2d80*/ 	.word	0x00000000


	//----- nvinfo : EIATTR_MIN_STACK_SIZE
	.align		4
.L_1991:
        /*2d84*/ 	.byte	0x04, 0x12
        /*2d86*/ 	.short	(.L_1993 - .L_1992)
	.align		4
.L_1992:
        /*2d88*/ 	.word	index@(_ZN2at6native29vectorized_elementwise_kernelILi4ENS0_13AUnaryFunctorIlllZZZNS0_19minimum_kernel_cudaERNS_18TensorIteratorBaseEENKUlvE_clEvENKUlvE2_clEvEUlllE_EESt5arrayIPcLm2EEEEviT0_T1_)
        /*2d8c*/ 	.word	0x00000000


	//----- nvinfo : EIATTR_MIN_STACK_SIZE
	.align		4
.L_1993:
        /*2d90*/ 	.byte	0x04, 0x12
        /*2d92*/ 	.short	(.L_1995 - .L_1994)
	.align		4
.L_1994:
        /*2d94*/ 	.word	index@(_ZN2at6native29vectorized_elementwise_kernelILi8ENS0_13AUnaryFunctorIlllZZZNS0_19minimum_kernel_cudaERNS_18TensorIteratorBaseEENKUlvE_clEvENKUlvE2_clEvEUlllE_EESt5arrayIPcLm2EEEEviT0_T1_)
        /*2d98*/ 	.word	0x00000000


	//----- nvinfo : EIATTR_MIN_STACK_SIZE
	.align		4
.L_1995:
        /*2d9c*/ 	.byte	0x04, 0x12
        /*2d9e*/ 	.short	(.L_1997 - .L_1996)
	.align		4
.L_1996:
        /*2da0*/ 	.word	index@(_ZN2at6native18elementwise_kernelILi128ELi4EZNS0_15gpu_kernel_implINS0_13BinaryFunctorIlllZZZNS0_19minimum_kernel_cudaERNS_18TensorIteratorBaseEENKUlvE_clEvENKUlvE2_clEvEUlllE_EEEEvS5_RKT_EUliE_EEviT1_)
        /*2da4*/ 	.word	0x00000000


	//----- nvinfo : EIATTR_MIN_STACK_SIZE
	.align		4
.L_1997:
        /*2da8*/ 	.byte	0x04, 0x12
        /*2daa*/ 	.short	(.L_1999 - .L_1998)
	.align		4
.L_1998:
        /*2dac*/ 	.word	index@(_ZN2at6native27unrolled_elementwise_kernelINS0_13BinaryFunctorIlllZZZNS0_19minimum_kernel_cudaERNS_18TensorIteratorBaseEENKUlvE_clEvENKUlvE2_clEvEUlllE_EESt5arrayIPcLm3EELi4E23TrivialOffsetCalculatorILi2EjESC_ILi1EjENS0_6memory12LoadWithCastILi2EEENSF_13StoreWithCastILi1EEEEEviT_T0_T2_T3_T4_T5_)
        /*2db0*/ 	.word	0x00000000


	//----- nvinfo : EIATTR_MIN_STACK_SIZE
	.align		4
.L_1999:
        /*2db4*/ 	.byte	0x04, 0x12
        /*2db6*/ 	.short	(.L_2001 - .L_2000)
	.align		4
.L_2000:
        /*2db8*/ 	.word	index@(_ZN2at6native18elementwise_kernelILi128ELi2EZNS0_22gpu_kernel_impl_nocastINS0_13BinaryFunctorIlllZZZNS0_19minimum_kernel_cudaERNS_18TensorIteratorBaseEENKUlvE_clEvENKUlvE2_clEvEUlllE_EEEEvS5_RKT_EUliE_EEviT1_)
        /*2dbc*/ 	.word	0x00000000


	//----- nvinfo : EIATTR_MIN_STACK_SIZE
	.align		4
.L_2001:
        /*2dc0*/ 	.byte	0x04, 0x12
        /*2dc2*/ 	.short	(.L_2003 - .L_2002)
	.align		4
.L_2002:
        /*2dc4*/ 	.word	index@(_ZN2at6native27unrolled_elementwise_kernelINS0_13BinaryFunctorIlllZZZNS0_19minimum_kernel_cudaERNS_18TensorIteratorBaseEENKUlvE_clEvENKUlvE2_clEvEUlllE_EESt5arrayIPcLm3EELi4E23TrivialOffsetCalculatorILi2EjESC_ILi1EjENS0_6memory15LoadWithoutCastENSF_16StoreWithoutCastEEEviT_T0_T2_T3_T4_T5_)
        /*2dc8*/ 	.word	0x00000000


	//----- nvinfo : EIATTR_MIN_STACK_SIZE
	.align		4
.L_2003:
        /*2dcc*/ 	.byte	0x04, 0x12
        /*2dce*/ 	.short	(.L_2005 - .L_2004)
	.align		4
.L_2004:
        /*2dd0*/ 	.word	index@(_ZN2at6native29vectorized_elementwise_kernelILi2ENS0_13BinaryFunctorIlllZZZNS0_19minimum_kernel_cudaERNS_18TensorIteratorBaseEENKUlvE_clEvENKUlvE2_clEvEUlllE_EESt5arrayIPcLm3EEEEviT0_T1_)
        /*2dd4*/ 	.word	0x00000000


	//----- nvinfo : EIATTR_MIN_STACK_SIZE
	.align		4
.L_2005:
        /*2dd8*/ 	.byte	0x04, 0x12
        /*2dda*/ 	.short	(.L_2007 - .L_2006)
	.align		4
.L_2006:
        /*2ddc*/ 	.word	index@(_ZN2at6native29vectorized_elementwise_kernelILi4ENS0_13BinaryFunctorIlllZZZNS0_19minimum_kernel_cudaERNS_18TensorIteratorBaseEENKUlvE_clEvENKUlvE2_clEvEUlllE_EESt5arrayIPcLm3EEEEviT0_T1_)
        /*2de0*/ 	.word	0x00000000


	//----- nvinfo : EIATTR_MIN_STACK_SIZE
	.align		4
.L_2007:
        /*2de4*/ 	.byte	0x04, 0x12
        /*2de6*/ 	.short	(.L_2009 - .L_2008)
	.align		4
.L_2008:
        /*2de8*/ 	.word	index@(_ZN2at6native29vectorized_elementwise_kernelILi8ENS0_13BinaryFunctorIlllZZZNS0_19minimum_kernel_cudaERNS_18TensorIteratorBaseEENKUlvE_clEvENKUlvE2_clEvEUlllE_EESt5arrayIPcLm3EEEEviT0_T1_)
        /*2dec*/ 	.word	0x00000000


	//----- nvinfo : EIATTR_MIN_STACK_SIZE
	.align		4
.L_2009:
        /*2df0*/ 	.byte	0x04, 0x12
        /*2df2*/ 	.short	(.L_2011 - .L_2010)
	.align		4
.L_2010:
        /*2df4*/ 	.word	index@(_ZN2at6native18elementwise_kernelILi128ELi4EZNS0_15gpu_kernel_implINS0_13AUnaryFunctorIiiiZZZNS0_19minimum_kernel_cudaERNS_18TensorIteratorBaseEENKUlvE_clEvENKUlvE1_clEvEUliiE_EEEEvS5_RKT_EUliE_EEviT1_)
        /*2df8*/ 	.word	0x00000000


	//----- nvinfo : EIATTR_MIN_STACK_SIZE
	.align		4
.L_2011:
        /*2dfc*/ 	.byte	0x04, 0x12
        /*2dfe*/ 	.short	(.L_2013 - .L_2012)
	.align		4
.L_2012:
        /*2e00*/ 	.word	index@(_ZN2at6native27unrolled_elementwise_kernelINS0_13AUnaryFunctorIiiiZZZNS0_19minimum_kernel_cudaERNS_18TensorIteratorBaseEENKUlvE_clEvENKUlvE1_clEvEUliiE_EESt5arrayIPcLm2EELi4E23TrivialOffsetCalculatorILi1EjESD_NS0_6memory12LoadWithCastILi1EEENSE_13StoreWithCastILi1EEEEEviT_T0_T2_T3_T4_T5_)
        /*2e04*/ 	.word	0x00000000


	//----- nvinfo : EIATTR_MIN_STACK_SIZE
	.align		4
.L_2013:
        /*2e08*/ 	.byte	0x04, 0x12
        /*2e0a*/ 	.short	(.L_2015 - .L_2014)
	.align		4
.L_2014:
        /*2e0c*/ 	.word	index@(_ZN2at6native18elementwise_kernelILi128ELi2EZNS0_22gpu_kernel_impl_nocastINS0_13AUnaryFunctorIiiiZZZNS0_19minimum_kernel_cudaERNS_18TensorIteratorBaseEENKUlvE_clEvENKUlvE1_clEvEUliiE_EEEEvS5_RKT_EUliE_EEviT1_)
        /*2e10*/ 	.word	0x00000000


	//----- nvinfo : EIATTR_MIN_STACK_SIZE
	.align		4
.L_2015:
        /*2e14*/ 	.byte	0x04, 0x12
        /*2e16*/ 	.short	(.L_2017 - .L_2016)
	.align		4
.L_2016:
        /*2e18*/ 	.word	index@(_ZN2at6native27unrolled_elementwise_kernelINS0_13AUnaryFunctorIiiiZZZNS0_19minimum_kernel_cudaERNS_18TensorIteratorBaseEENKUlvE_clEvENKUlvE1_clEvEUliiE_EESt5arrayIPcLm2EELi4E23TrivialOffsetCalculatorILi1EjESD_NS0_6memory15LoadWithoutCastENSE_16StoreWithoutCastEEEviT_T0_T2_T3_T4_T5_)
        /*2e1c*/ 	.word	0x00000000


	//----- nvinfo : EIATTR_MIN_STACK_SIZE
	.align		4
.L_2017:
        /*2e20*/ 	.byte	0x04, 0x12
        /*2e22*/ 	.short	(.L_2019 - .L_2018)
	.align		4
.L_2018:
        /*2e24*/ 	.word	index@(_ZN2at6native29vectorized_elementwise_kernelILi2ENS0_13AUnaryFunctorIiiiZZZNS0_19minimum_kernel_cudaERNS_18TensorIteratorBaseEENKUlvE_clEvENKUlvE1_clEvEUliiE_EESt5arrayIPcLm2EEEEviT0_T1_)
        /*2e28*/ 	.word	0x00000000


	//----- nvinfo : EIATTR_MIN_STACK_SIZE
	.align		4
.L_2019:
        /*2e2c*/ 	.byte	0x04, 0x12
        /*2e2e*/ 	.short	(.L_2021 - .L_2020)
	.align		4
.L_2020:
        /*2e30*/ 	.word	index@(_ZN2at6native29vectorized_elementwise_kernelILi4ENS0_13AUnaryFunctorIiiiZZZNS0_19minimum_kernel_cudaERNS_18TensorIteratorBaseEENKUlvE_clEvENKUlvE1_clEvEUliiE_EESt5arrayIPcLm2EEEEviT0_T1_)
        /*2e34*/ 	.word	0x00000000


	//----- nvinfo : EIATTR_MIN_STACK_SIZE
	.align		4
.L_2021:
        /*2e38*/ 	.byte	0x04, 0x12
        /*2e3a*/ 	.short	(.L_2023 - .L_2022)
	.align		4
.L_2022:
        /*2e3c*/ 	.word	index@(_ZN2at6native29vectorized_elementwise_kernelILi8ENS0_13AUnaryFunctorIiiiZZZNS0_19minimum_kernel_cudaERNS_18TensorIteratorBaseEENKUlvE_clEvENKUlvE1_clEvEUliiE_EESt5arrayIPcLm2EEEEviT0_T1_)
        /*2e40*/ 	.word	0x00000000


	//----- nvinfo : EIATTR_MIN_STACK_SIZE
	.align		4
.L_2023:
        /*2e44*/ 	.byte	0x04, 0x12
        /*2e46*/ 	.short	(.L_2025 - .L_2024)
	.align		4
.L_2024:
        /*2e48*/ 	.word	index@(_ZN2at6native18elementwise_kernelILi128ELi4EZNS0_15gpu_kernel_implINS0_13BinaryFunctorIiiiZZZNS0_19minimum_kernel_cudaERNS_18TensorIteratorBaseEENKUlvE_clEvENKUlvE1_clEvEUliiE_EEEEvS5_RKT_EUliE_EEviT1_)
        /*2e4c*/ 	.word	0x00000000


	//----- nvinfo : EIATTR_MIN_STACK_SIZE
	.align		4
.L_2025:
        /*2e50*/ 	.byte	0x04, 0x12
        /*2e52*/ 	.short	(.L_2027 - .L_2026)
	.align		4
.L_2026:
        /*2e54*/ 	.word	index@(_ZN2at6native27unrolled_elementwise_kernelINS0_13BinaryFunctorIiiiZZZNS0_19minimum_kernel_cudaERNS_18TensorIteratorBaseEENKUlvE_clEvENKUlvE1_clEvEUliiE_EESt5arrayIPcLm3EELi4E23TrivialOffsetCalculatorILi2EjESC_ILi1EjENS0_6memory12LoadWithCastILi2EEENSF_13StoreWithCastILi1EEEEEviT_T0_T2_T3_T4_T5_)
        /*2e58*/ 	.word	0x00000000


	//----- nvinfo : EIATTR_MIN_STACK_SIZE
	.align		4
.L_2027:
        /*2e5c*/ 	.byte	0x04, 0x12
        /*2e5e*/ 	.short	(.L_2029 - .L_2028)
	.align		4
.L_2028:
        /*2e60*/ 	.word	index@(_ZN2at6native18elementwise_kernelILi128ELi2EZNS0_22gpu_kernel_impl_nocastINS0_13BinaryFunctorIiiiZZZNS0_19minimum_kernel_cudaERNS_18TensorIteratorBaseEENKUlvE_clEvENKUlvE1_clEvEUliiE_EEEEvS5_RKT_EUliE_EEviT1_)
        /*2e64*/ 	.word	0x00000000


	//----- nvinfo : EIATTR_MIN_STACK_SIZE
	.align		4
.L_2029:
        /*2e68*/ 	.byte	0x04, 0x12
        /*2e6a*/ 	.short	(.L_2031 - .L_2030)
	.align		4
.L_2030:
        /*2e6c*/ 	.word	index@(_ZN2at6native27unrolled_elementwise_kernelINS0_13BinaryFunctorIiiiZZZNS0_19minimum_kernel_cudaERNS_18TensorIteratorBaseEENKUlvE_clEvENKUlvE1_clEvEUliiE_EESt5arrayIPcLm3EELi4E23TrivialOffsetCalculatorILi2EjESC_ILi1EjENS0_6memory15LoadWithoutCastENSF_16StoreWithoutCastEEEviT_T0_T2_T3_T4_T5_)
        /*2e70*/ 	.word	0x00000000


	//----- nvinfo : EIATTR_MIN_STACK_SIZE
	.align		4
.L_2031:
        /*2e74*/ 	.byte	0x04, 0x12
        /*2e76*/ 	.short	(.L_2033 - .L_2032)
	.align		4
.L_2032:
        /*2e78*/ 	.word	index@(_ZN2at6native29vectorized_elementwise_kernelILi2ENS0_13BinaryFunctorIiiiZZZNS0_19minimum_kernel_cudaERNS_18TensorIteratorBaseEENKUlvE_clEvENKUlvE1_clEvEUliiE_EESt5arrayIPcLm3EEEEviT0_T1_)
        /*2e7c*/ 	.word	0x00000000


	//----- nvinfo : EIATTR_MIN_STACK_SIZE
	.align		4
.L_2033:
        /*2e80*/ 	.byte	0x04, 0x12
        /*2e82*/ 	.short	(.L_2035 - .L_2034)
	.align		4
.L_2034:
        /*2e84*/ 	.word	index@(_ZN2at6native29vectorized_elementwise_kernelILi4ENS0_13BinaryFunctorIiiiZZZNS0_19minimum_kernel_cudaERNS_18TensorIteratorBaseEENKUlvE_clEvENKUlvE1_clEvEUliiE_EESt5arrayIPcLm3EEEEviT0_T1_)
        /*2e88*/ 	.word	0x00000000


	//----- nvinfo : EIATTR_MIN_STACK_SIZE
	.align		4
.L_2035:
        /*2e8c*/ 	.byte	0x04, 0x12
        /*2e8e*/ 	.short	(.L_2037 - .L_2036)
	.align		4
.L_2036:
        /*2e90*/ 	.word	index@(_ZN2at6native29vectorized_elementwise_kernelILi8ENS0_13BinaryFunctorIiiiZZZNS0_19minimum_kernel_cudaERNS_18TensorIteratorBaseEENKUlvE_clEvENKUlvE1_clEvEUliiE_EESt5arrayIPcLm3EEEEviT0_T1_)
        /*2e94*/ 	.word	0x00000000


	//----- nvinfo : EIATTR_MIN_STACK_SIZE
	.align		4
.L_2037:
        /*2e98*/ 	.byte	0x04, 0x12
        /*2e9a*/ 	.short	(.L_2039 - .L_2038)
	.align		4
.L_2038:
        /*2e9c*/ 	.word	index@(_ZN2at6native18elementwise_kernelILi128ELi4EZNS0_15gpu_kernel_implINS0_13AUnaryFunctorIaaaZZZNS0_19minimum_kernel_cudaERNS_18TensorIteratorBaseEENKUlvE_clEvENKUlvE0_clEvEUlaaE_EEEEvS5_RKT_EUliE_EEviT1_)
        /*2ea0*/ 	.word	0x00000000


	//----- nvinfo : EIATTR_MIN_STACK_SIZE
	.align		4
.L_2039:
        /*2ea4*/ 	.byte	0x04, 0x12
        /*2ea6*/ 	.short	(.L_2041 - .L_2040)
	.align		4
.L_2040:
        /*2ea8*/ 	.word	index@(_ZN2at6native27unrolled_elementwise_kernelINS0_13AUnaryFunctorIaaaZZZNS0_19minimum_kernel_cudaERNS_18TensorIteratorBaseEENKUlvE_clEvENKUlvE0_clEvEUlaaE_EESt5arrayIPcLm2EELi4E23TrivialOffsetCalculatorILi1EjESD_NS0_6memory12LoadWithCastILi1EEENSE_13StoreWithCastILi1EEEEEviT_T0_T2_T3_T4_T5_)
        /*2eac*/ 	.word	0x00000000


	//----- nvinfo : EIATTR_MIN_STACK_SIZE
	.align		4
.L_2041:
        /*2eb0*/ 	.byte	0x04, 0x12
        /*2eb2*/ 	.short	(.L_2043 - .L_2042)
	.align		4
.L_2042:
        /*2eb4*/ 	.word	index@(_ZN2at6native18elementwise_kernelILi128ELi4EZNS0_22gpu_kernel_impl_nocastINS0_13AUnaryFunctorIaaaZZZNS0_19minimum_kernel_cudaERNS_18TensorIteratorBaseEENKUlvE_clEvENKUlvE0_clEvEUlaaE_EEEEvS5_RKT_EUliE_EEviT1_)
        /*2eb8*/ 	.word	0x00000000


	//----- nvinfo : EIATTR_MIN_STACK_SIZE
	.align		4
.L_2043:
        /*2ebc*/ 	.byte	0x04, 0x12
        /*2ebe*/ 	.short	(.L_2045 - .L_2044)
	.align		4
.L_2044:
        /*2ec0*/ 	.word	index@(_ZN2at6native27unrolled_elementwise_kernelINS0_13AUnaryFunctorIaaaZZZNS0_19minimum_kernel_cudaERNS_18TensorIteratorBaseEENKUlvE_clEvENKUlvE0_clEvEUlaaE_EESt5arrayIPcLm2EELi4E23TrivialOffsetCalculatorILi1EjESD_NS0_6memory15LoadWithoutCastENSE_16StoreWithoutCastEEEviT_T0_T2_T3_T4_T5_)
        /*2ec4*/ 	.word	0x00000000


	//----- nvinfo : EIATTR_MIN_STACK_SIZE
	.align		4
.L_2045:
        /*2ec8*/ 	.byte	0x04, 0x12
        /*2eca*/ 	.short	(.L_2047 - .L_2046)
	.align		4
.L_2046:
        /*2ecc*/ 	.word	index@(_ZN2at6native29vectorized_elementwise_kernelILi2ENS0_13AUnaryFunctorIaaaZZZNS0_19minimum_kernel_cudaERNS_18TensorIteratorBaseEENKUlvE_clEvENKUlvE0_clEvEUlaaE_EESt5arrayIPcLm2EEEEviT0_T1_)
        /*2ed0*/ 	.word	0x00000000


	//----- nvinfo : EIATTR_MIN_STACK_SIZE
	.align		4
.L_2047:
        /*2ed4*/ 	.byte	0x04, 0x12
        /*2ed6*/ 	.short	(.L_2049 - .L_2048)
	.align		4
.L_2048:
        /*2ed8*/ 	.word	index@(_ZN2at6native29vectorized_elementwise_kernelILi4ENS0_13AUnaryFunctorIaaaZZZNS0_19minimum_kernel_cudaERNS_18TensorIteratorBaseEENKUlvE_clEvENKUlvE0_clEvEUlaaE_EESt5arrayIPcLm2EEEEviT0_T1_)
        /*2edc*/ 	.word	0x00000000


	//----- nvinfo : EIATTR_MIN_STACK_SIZE
	.align		4
.L_2049:
        /*2ee0*/ 	.byte	0x04, 0x12
        /*2ee2*/ 	.short	(.L_2051 - .L_2050)
	.align		4
.L_2050:
        /*2ee4*/ 	.word	index@(_ZN2at6native29vectorized_elementwise_kernelILi8ENS0_13AUnaryFunctorIaaaZZZNS0_19minimum_kernel_cudaERNS_18TensorIteratorBaseEENKUlvE_clEvENKUlvE0_clEvEUlaaE_EESt5arrayIPcLm2EEEEviT0_T1_)
        /*2ee8*/ 	.word	0x00000000


	//----- nvinfo : EIATTR_MIN_STACK_SIZE
	.align		4
.L_2051:
        /*2eec*/ 	.byte	0x04, 0x12
        /*2eee*/ 	.short	(.L_2053 - .L_2052)
	.align		4
.L_2052:
        /*2ef0*/ 	.word	index@(_ZN2at6native18elementwise_kernelILi128ELi4EZNS0_15gpu_kernel_implINS0_13BinaryFunctorIaaaZZZNS0_19minimum_kernel_cudaERNS_18TensorIteratorBaseEENKUlvE_clEvENKUlvE0_clEvEUlaaE_EEEEvS5_RKT_EUliE_EEviT1_)
        /*2ef4*/ 	.word	0x00000000


	//----- nvinfo : EIATTR_MIN_STACK_SIZE
	.align		4
.L_2053:
        /*2ef8*/ 	.byte	0x04, 0x12
        /*2efa*/ 	.short	(.L_2055 - .L_2054)
	.align		4
.L_2054:
        /*2efc*/ 	.word	index@(_ZN2at6native27unrolled_elementwise_kernelINS0_13BinaryFunctorIaaaZZZNS0_19minimum_kernel_cudaERNS_18TensorIteratorBaseEENKUlvE_clEvENKUlvE0_clEvEUlaaE_EESt5arrayIPcLm3EELi4E23TrivialOffsetCalculatorILi2EjESC_ILi1EjENS0_6memory12LoadWithCastILi2EEENSF_13StoreWithCastILi1EEEEEviT_T0_T2_T3_T4_T5_)
        /*2f00*/ 	.word	0x00000000


	//----- nvinfo : EIATTR_MIN_STACK_SIZE
	.align		4
.L_2055:
        /*2f04*/ 	.byte	0x04, 0x12
        /*2f06*/ 	.short	(.L_2057 - .L_2056)
	.align		4
.L_2056:
        /*2f08*/ 	.word	index@(_ZN2at6native18elementwise_kernelILi128ELi4EZNS0_22gpu_kernel_impl_nocastINS0_13BinaryFunctorIaaaZZZNS0_19minimum_kernel_cudaERNS_18TensorIteratorBaseEENKUlvE_clEvENKUlvE0_clEvEUlaaE_EEEEvS5_RKT_EUliE_EEviT1_)
        /*2f0c*/ 	.word	0x00000000


	//----- nvinfo : EIATTR_MIN_STACK_SIZE
	.align		4
.L_2057:
        /*2f10*/ 	.byte	0x04, 0x12
        /*2f12*/ 	.short	(.L_2059 - .L_2058)
	.align		4
.L_2058:
        /*2f14*/ 	.word	index@(_ZN2at6native27unrolled_elementwise_kernelINS0_13BinaryFunctorIaaaZZZNS0_19minimum_kernel_cudaERNS_18TensorIteratorBaseEENKUlvE_clEvENKUlvE0_clEvEUlaaE_EESt5arrayIPcLm3EELi4E23TrivialOffsetCalculatorILi2EjESC_ILi1EjENS0_6memory15LoadWithoutCastENSF_16StoreWithoutCastEEEviT_T0_T2_T3_T4_T5_)
        /*2f18*/ 	.word	0x00000000


	//----- nvinfo : EIATTR_MIN_STACK_SIZE
	.align		4
.L_2059:
        /*2f1c*/ 	.byte	0x04, 0x12
        /*2f1e*/ 	.short	(.L_2061 - .L_2060)
	.align		4
.L_2060:
        /*2f20*/ 	.word	index@(_ZN2at6native29vectorized_elementwise_kernelILi2ENS0_13BinaryFunctorIaaaZZZNS0_19minimum_kernel_cudaERNS_18TensorIteratorBaseEENKUlvE_clEvENKUlvE0_clEvEUlaaE_EESt5arrayIPcLm3EEEEviT0_T1_)
        /*2f24*/ 	.word	0x00000000


	//----- nvinfo : EIATTR_MIN_STACK_SIZE
	.align		4
.L_2061:
        /*2f28*/ 	.byte	0x04, 0x12
        /*2f2a*/ 	.short	(.L_2063 - .L_2062)
	.align		4
.L_2062:
        /*2f2c*/ 	.word	index@(_ZN2at6native29vectorized_elementwise_kernelILi4ENS0_13BinaryFunctorIaaaZZZNS0_19minimum_kernel_cudaERNS_18TensorIteratorBaseEENKUlvE_clEvENKUlvE0_clEvEUlaaE_EESt5arrayIPcLm3EEEEviT0_T1_)
        /*2f30*/ 	.word	0x00000000


	//----- nvinfo : EIATTR_MIN_STACK_SIZE
	.align		4
.L_2063:
        /*2f34*/ 	.byte	0x04, 0x12
        /*2f36*/ 	.short	(.L_2065 - .L_2064)
	.align		4
.L_2064:
        /*2f38*/ 	.word	index@(_ZN2at6native29vectorized_elementwise_kernelILi8ENS0_13BinaryFunctorIaaaZZZNS0_19minimum_kernel_cudaERNS_18TensorIteratorBaseEENKUlvE_clEvENKUlvE0_clEvEUlaaE_EESt5arrayIPcLm3EEEEviT0_T1_)
        /*2f3c*/ 	.word	0x00000000


	//----- nvinfo : EIATTR_MIN_STACK_SIZE
	.align		4
.L_2065:
        /*2f40*/ 	.byte	0x04, 0x12
        /*2f42*/ 	.short	(.L_2067 - .L_2066)
	.align		4
.L_2066:
        /*2f44*/ 	.word	index@(_ZN2at6native18elementwise_kernelILi128ELi4EZNS0_15gpu_kernel_implINS0_13AUnaryFunctorIhhhZZZNS0_19minimum_kernel_cudaERNS_18TensorIteratorBaseEENKUlvE_clEvENKUlvE_clEvEUlhhE_EEEEvS5_RKT_EUliE_EEviT1_)
        /*2f48*/ 	.word	0x00000000


	//----- nvinfo : EIATTR_MIN_STACK_SIZE
	.align		4
.L_2067:
        /*2f4c*/ 	.byte	0x04, 0x12
        /*2f4e*/ 	.short	(.L_2069 - .L_2068)
	.align		4
.L_2068:
        /*2f50*/ 	.word	index@(_ZN2at6native27unrolled_elementwise_kernelINS0_13AUnaryFunctorIhhhZZZNS0_19minimum_kernel_cudaERNS_18TensorIteratorBaseEENKUlvE_clEvENKUlvE_clEvEUlhhE_EESt5arrayIPcLm2EELi4E23TrivialOffsetCalculatorILi1EjESD_NS0_6memory12LoadWithCastILi1EEENSE_13StoreWithCastILi1EEEEEviT_T0_T2_T3_T4_T5_)
        /*2f54*/ 	.word	0x00000000


	//----- nvinfo : EIATTR_MIN_STACK_SIZE
	.align		4
.L_2069:
        /*2f58*/ 	.byte	0x04, 0x12
        /*2f5a*/ 	.short	(.L_2071 - .L_2070)
	.align		4
.L_2070:
        /*2f5c*/ 	.word	index@(_ZN2at6native18elementwise_kernelILi128ELi4EZNS0_22gpu_kernel_impl_nocastINS0_13AUnaryFunctorIhhhZZZNS0_19minimum_kernel_cudaERNS_18TensorIteratorBaseEENKUlvE_clEvENKUlvE_clEvEUlhhE_EEEEvS5_RKT_EUliE_EEviT1_)
        /*2f60*/ 	.word	0x00000000


	//----- nvinfo : EIATTR_MIN_STACK_SIZE
	.align		4
.L_2071:
        /*2f64*/ 	.byte	0x04, 0x12
        /*2f66*/ 	.short	(.L_2073 - .L_2072)
	.align		4
.L_2072:
        /*2f68*/ 	.word	index@(_ZN2at6native27unrolled_elementwise_kernelINS0_13AUnaryFunctorIhhhZZZNS0_19minimum_kernel_cudaERNS_18TensorIteratorBaseEENKUlvE_clEvENKUlvE_clEvEUlhhE_EESt5arrayIPcLm2EELi4E23TrivialOffsetCalculatorILi1EjESD_NS0_6memory15LoadWithoutCastENSE_16StoreWithoutCastEEEviT_T0_T2_T3_T4_T5_)
        /*2f6c*/ 	.word	0x00000000


	//----- nvinfo : EIATTR_MIN_STACK_SIZE
	.align		4
.L_2073:
        /*2f70*/ 	.byte	0x04, 0x12
        /*2f72*/ 	.short	(.L_2075 - .L_2074)
	.align		4
.L_2074:
        /*2f74*/ 	.word	index@(_ZN2at6native29vectorized_elementwise_kernelILi2ENS0_13AUnaryFunctorIhhhZZZNS0_19minimum_kernel_cudaERNS_18TensorIteratorBaseEENKUlvE_clEvENKUlvE_clEvEUlhhE_EESt5arrayIPcLm2EEEEviT0_T1_)
        /*2f78*/ 	.word	0x00000000


	//----- nvinfo : EIATTR_MIN_STACK_SIZE
	.align		4
.L_2075:
        /*2f7c*/ 	.byte	0x04, 0x12
        /*2f7e*/ 	.short	(.L_2077 - .L_2076)
	.align		4
.L_2076:
        /*2f80*/ 	.word	index@(_ZN2at6native29vectorized_elementwise_kernelILi4ENS0_13AUnaryFunctorIhhhZZZNS0_19minimum_kernel_cudaERNS_18TensorIteratorBaseEENKUlvE_clEvENKUlvE_clEvEUlhhE_EESt5arrayIPcLm2EEEEviT0_T1_)
        /*2f84*/ 	.word	0x00000000


	//----- nvinfo : EIATTR_MIN_STACK_SIZE
	.align		4
.L_2077:
        /*2f88*/ 	.byte	0x04, 0x12
        /*2f8a*/ 	.short	(.L_2079 - .L_2078)
	.align		4
.L_2078:
        /*2f8c*/ 	.word	index@(_ZN2at6native29vectorized_elementwise_kernelILi8ENS0_13AUnaryFunctorIhhhZZZNS0_19minimum_kernel_cudaERNS_18TensorIteratorBaseEENKUlvE_clEvENKUlvE_clEvEUlhhE_EESt5arrayIPcLm2EEEEviT0_T1_)
        /*2f90*/ 	.word	0x00000000


	//----- nvinfo : EIATTR_MIN_STACK_SIZE
	.align		4
.L_2079:
        /*2f94*/ 	.byte	0x04, 0x12
        /*2f96*/ 	.short	(.L_2081 - .L_2080)
	.align		4
.L_2080:
        /*2f98*/ 	.word	index@(_ZN2at6native18elementwise_kernelILi128ELi4EZNS0_15gpu_kernel_implINS0_13BinaryFunctorIhhhZZZNS0_19minimum_kernel_cudaERNS_18TensorIteratorBaseEENKUlvE_clEvENKUlvE_clEvEUlhhE_EEEEvS5_RKT_EUliE_EEviT1_)
        /*2f9c*/ 	.word	0x00000000


	//----- nvinfo : EIATTR_MIN_STACK_SIZE
	.align		4
.L_2081:
        /*2fa0*/ 	.byte	0x04, 0x12
        /*2fa2*/ 	.short	(.L_2083 - .L_2082)
	.align		4
.L_2082:
        /*2fa4*/ 	.word	index@(_ZN2at6native27unrolled_elementwise_kernelINS0_13BinaryFunctorIhhhZZZNS0_19minimum_kernel_cudaERNS_18TensorIteratorBaseEENKUlvE_clEvENKUlvE_clEvEUlhhE_EESt5arrayIPcLm3EELi4E23TrivialOffsetCalculatorILi2EjESC_ILi1EjENS0_6memory12LoadWithCastILi2EEENSF_13StoreWithCastILi1EEEEEviT_T0_T2_T3_T4_T5_)
        /*2fa8*/ 	.word	0x00000000


	//----- nvinfo : EIATTR_MIN_STACK_SIZE
	.align		4
.L_2083:
        /*2fac*/ 	.byte	0x04, 0x12
        /*2fae*/ 	.short	(.L_2085 - .L_2084)
	.align		4
.L_2084:
        /*2fb0*/ 	.word	index@(_ZN2at6native18elementwise_kernelILi128ELi4EZNS0_22gpu_kernel_impl_nocastINS0_13BinaryFunctorIhhhZZZNS0_19minimum_kernel_cudaERNS_18TensorIteratorBaseEENKUlvE_clEvENKUlvE_clEvEUlhhE_EEEEvS5_RKT_EUliE_EEviT1_)
        /*2fb4*/ 	.word	0x00000000


	//----- nvinfo : EIATTR_MIN_STACK_SIZE
	.align		4
.L_2085:
        /*2fb8*/ 	.byte	0x04, 0x12
        /*2fba*/ 	.short	(.L_2087 - .L_2086)
	.align		4
.L_2086:
        /*2fbc*/ 	.word	index@(_ZN2at6native27unrolled_elementwise_kernelINS0_13BinaryFunctorIhhhZZZNS0_19minimum_kernel_cudaERNS_18TensorIteratorBaseEENKUlvE_clEvENKUlvE_clEvEUlhhE_EESt5arrayIPcLm3EELi4E23TrivialOffsetCalculatorILi2EjESC_ILi1EjENS0_6memory15LoadWithoutCastENSF_16StoreWithoutCastEEEviT_T0_T2_T3_T4_T5_)
        /*2fc0*/ 	.word	0x00000000


	//----- nvinfo : EIATTR_MIN_STACK_SIZE
	.align		4
.L_2087:
        /*2fc4*/ 	.byte	0x04, 0x12
        /*2fc6*/ 	.short	(.L_2089 - .L_2088)
	.align		4
.L_2088:
        /*2fc8*/ 	.word	index@(_ZN2at6native29vectorized_elementwise_kernelILi2ENS0_13BinaryFunctorIhhhZZZNS0_19minimum_kernel_cudaERNS_18TensorIteratorBaseEENKUlvE_clEvENKUlvE_clEvEUlhhE_EESt5arrayIPcLm3EEEEviT0_T1_)
        /*2fcc*/ 	.word	0x00000000


	//----- nvinfo : EIATTR_MIN_STACK_SIZE
	.align		4
.L_2089:
        /*2fd0*/ 	.byte	0x04, 0x12
        /*2fd2*/ 	.short	(.L_2091 - .L_2090)
	.align		4
.L_2090:
        /*2fd4*/ 	.word	index@(_ZN2at6native29vectorized_elementwise_kernelILi4ENS0_13BinaryFunctorIhhhZZZNS0_19minimum_kernel_cudaERNS_18TensorIteratorBaseEENKUlvE_clEvENKUlvE_clEvEUlhhE_EESt5arrayIPcLm3EEEEviT0_T1_)
        /*2fd8*/ 	.word	0x00000000


	//----- nvinfo : EIATTR_MIN_STACK_SIZE
	.align		4
.L_2091:
        /*2fdc*/ 	.byte	0x04, 0x12
        /*2fde*/ 	.short	(.L_2093 - .L_2092)
	.align		4
.L_2092:
        /*2fe0*/ 	.word	index@(_ZN2at6native29vectorized_elementwise_kernelILi8ENS0_13BinaryFunctorIhhhZZZNS0_19minimum_kernel_cudaERNS_18TensorIteratorBaseEENKUlvE_clEvENKUlvE_clEvEUlhhE_EESt5arrayIPcLm3EEEEviT0_T1_)
        /*2fe4*/ 	.word	0x00000000


	//----- nvinfo : EIATTR_MIN_STACK_SIZE
	.align		4
.L_2093:
        /*2fe8*/ 	.byte	0x04, 0x12
        /*2fea*/ 	.short	(.L_2095 - .L_2094)
	.align		4
.L_2094:
        /*2fec*/ 	.word	index@(_ZN2at6native18elementwise_kernelILi128ELi4EZNS0_15gpu_kernel_implINS0_13AUnaryFunctorIbbbZNS0_19minimum_kernel_cudaERNS_18TensorIteratorBaseEEUlbbE_EEEEvS5_RKT_EUliE_EEviT1_)
        /*2ff0*/ 	.word	0x00000000


	//----- nvinfo : EIATTR_MIN_STACK_SIZE
	.align		4
.L_2095:
        /*2ff4*/ 	.byte	0x04, 0x12
        /*2ff6*/ 	.short	(.L_2097 - .L_2096)
	.align		4
.L_2096:
        /*2ff8*/ 	.word	index@(_ZN2at6native27unrolled_elementwise_kernelINS0_13AUnaryFunctorIbbbZNS0_19minimum_kernel_cudaERNS_18TensorIteratorBaseEEUlbbE_EESt5arrayIPcLm2EELi4E23TrivialOffsetCalculatorILi1EjESB_NS0_6memory12LoadWithCastILi1EEENSC_13StoreWithCastILi1EEEEEviT_T0_T2_T3_T4_T5_)
        /*2ffc*/ 	.word	0x00000000


	//----- nvinfo : EIATTR_MIN_STACK_SIZE
	.align		4
.L_2097:
        /*3000*/ 	.byte	0x04, 0x12
        /*3002*/ 	.short	(.L_2099 - .L_2098)
	.align		4
.L_2098:
        /*3004*/ 	.word	index@(_ZN2at6native18elementwise_kernelILi128ELi4EZNS0_22gpu_kernel_impl_nocastINS0_13AUnaryFunctorIbbbZNS0_19minimum_kernel_cudaERNS_18TensorIteratorBaseEEUlbbE_EEEEvS5_RKT_EUliE_EEviT1_)
        /*3008*/ 	.word	0x00000000


	//----- nvinfo : EIATTR_MIN_STACK_SIZE
	.align		4
.L_2099:
        /*300c*/ 	.byte	0x04, 0x12
        /*300e*/ 	.short	(.L_2101 - .L_2100)
	.align		4
.L_2100:
        /*3010*/ 	.word	index@(_ZN2at6native27unrolled_elementwise_kernelINS0_13AUnaryFunctorIbbbZNS0_19minimum_kernel_cudaERNS_18TensorIteratorBaseEEUlbbE_EESt5arrayIPcLm2EELi4E23TrivialOffsetCalculatorILi1EjESB_NS0_6memory15LoadWithoutCastENSC_16StoreWithoutCastEEEviT_T0_T2_T3_T4_T5_)
        /*3014*/ 	.word	0x00000000


	//----- nvinfo : EIATTR_MIN_STACK_SIZE
	.align		4
.L_2101:
        /*3018*/ 	.byte	0x04, 0x12
        /*301a*/ 	.short	(.L_2103 - .L_2102)
	.align		4
.L_2102:
        /*301c*/ 	.word	index@(_ZN2at6native29vectorized_elementwise_kernelILi2ENS0_13AUnaryFunctorIbbbZNS0_19minimum_kernel_cudaERNS_18TensorIteratorBaseEEUlbbE_EESt5arrayIPcLm2EEEEviT0_T1_)
        /*3020*/ 	.word	0x00000000


	//----- nvinfo : EIATTR_MIN_STACK_SIZE
	.align		4
.L_2103:
        /*3024*/ 	.byte	0x04, 0x12
        /*3026*/ 	.short	(.L_2105 - .L_2104)
	.align		4
.L_2104:
        /*3028*/ 	.word	index@(_ZN2at6native29vectorized_elementwise_kernelILi4ENS0_13AUnaryFunctorIbbbZNS0_19minimum_kernel_cudaERNS_18TensorIteratorBaseEEUlbbE_EESt5arrayIPcLm2EEEEviT0_T1_)
        /*302c*/ 	.word	0x00000000


	//----- nvinfo : EIATTR_MIN_STACK_SIZE
	.align		4
.L_2105:
        /*3030*/ 	.byte	0x04, 0x12
        /*3032*/ 	.short	(.L_2107 - .L_2106)
	.align		4
.L_2106:
        /*3034*/ 	.word	index@(_ZN2at6native29vectorized_elementwise_kernelILi8ENS0_13AUnaryFunctorIbbbZNS0_19minimum_kernel_cudaERNS_18TensorIteratorBaseEEUlbbE_EESt5arrayIPcLm2EEEEviT0_T1_)
        /*3038*/ 	.word	0x00000000


	//----- nvinfo : EIATTR_MIN_STACK_SIZE
	.align		4
.L_2107:
        /*303c*/ 	.byte	0x04, 0x12
        /*303e*/ 	.short	(.L_2109 - .L_2108)
	.align		4
.L_2108:
        /*3040*/ 	.word	index@(_ZN2at6native18elementwise_kernelILi128ELi4EZNS0_15gpu_kernel_implINS0_13BinaryFunctorIbbbZNS0_19minimum_kernel_cudaERNS_18TensorIteratorBaseEEUlbbE_EEEEvS5_RKT_EUliE_EEviT1_)
        /*3044*/ 	.word	0x00000000


	//----- nvinfo : EIATTR_MIN_STACK_SIZE
	.align		4
.L_2109:
        /*3048*/ 	.byte	0x04, 0x12
        /*304a*/ 	.short	(.L_2111 - .L_2110)
	.align		4
.L_2110:
        /*304c*/ 	.word	index@(_ZN2at6native27unrolled_elementwise_kernelINS0_13BinaryFunctorIbbbZNS0_19minimum_kernel_cudaERNS_18TensorIteratorBaseEEUlbbE_EESt5arrayIPcLm3EELi4E23TrivialOffsetCalculatorILi2EjESA_ILi1EjENS0_6memory12LoadWithCastILi2EEENSD_13StoreWithCastILi1EEEEEviT_T0_T2_T3_T4_T5_)
        /*3050*/ 	.word	0x00000000


	//----- nvinfo : EIATTR_MIN_STACK_SIZE
	.align		4
.L_2111:
        /*3054*/ 	.byte	0x04, 0x12
        /*3056*/ 	.short	(.L_2113 - .L_2112)
	.align		4
.L_2112:
        /*3058*/ 	.word	index@(_ZN2at6native18elementwise_kernelILi128ELi4EZNS0_22gpu_kernel_impl_nocastINS0_13BinaryFunctorIbbbZNS0_19minimum_kernel_cudaERNS_18TensorIteratorBaseEEUlbbE_EEEEvS5_RKT_EUliE_EEviT1_)
        /*305c*/ 	.word	0x00000000


	//----- nvinfo : EIATTR_MIN_STACK_SIZE
	.align		4
.L_2113:
        /*3060*/ 	.byte	0x04, 0x12
        /*3062*/ 	.short	(.L_2115 - .L_2114)
	.align		4
.L_2114:
        /*3064*/ 	.word	index@(_ZN2at6native27unrolled_elementwise_kernelINS0_13BinaryFunctorIbbbZNS0_19minimum_kernel_cudaERNS_18TensorIteratorBaseEEUlbbE_EESt5arrayIPcLm3EELi4E23TrivialOffsetCalculatorILi2EjESA_ILi1EjENS0_6memory15LoadWithoutCastENSD_16StoreWithoutCastEEEviT_T0_T2_T3_T4_T5_)
        /*3068*/ 	.word	0x00000000


	//----- nvinfo : EIATTR_MIN_STACK_SIZE
	.align		4
.L_2115:
        /*306c*/ 	.byte	0x04, 0x12
        /*306e*/ 	.short	(.L_2117 - .L_2116)
	.align		4
.L_2116:
        /*3070*/ 	.word	index@(_ZN2at6native29vectorized_elementwise_kernelILi2ENS0_13BinaryFunctorIbbbZNS0_19minimum_kernel_cudaERNS_18TensorIteratorBaseEEUlbbE_EESt5arrayIPcLm3EEEEviT0_T1_)
        /*3074*/ 	.word	0x00000000


	//----- nvinfo : EIATTR_MIN_STACK_SIZE
	.align		4
.L_2117:
        /*3078*/ 	.byte	0x04, 0x12
        /*307a*/ 	.short	(.L_2119 - .L_2118)
	.align		4
.L_2118:
        /*307c*/ 	.word	index@(_ZN2at6native29vectorized_elementwise_kernelILi4ENS0_13BinaryFunctorIbbbZNS0_19minimum_kernel_cudaERNS_18TensorIteratorBaseEEUlbbE_EESt5arrayIPcLm3EEEEviT0_T1_)
        /*3080*/ 	.word	0x00000000


	//----- nvinfo : EIATTR_MIN_STACK_SIZE
	.align		4
.L_2119:
        /*3084*/ 	.byte	0x04, 0x12
        /*3086*/ 	.short	(.L_2121 - .L_2120)
	.align		4
.L_2120:
        /*3088*/ 	.word	index@(_ZN2at6native29vectorized_elementwise_kernelILi8ENS0_13BinaryFunctorIbbbZNS0_19minimum_kernel_cudaERNS_18TensorIteratorBaseEEUlbbE_EESt5arrayIPcLm3EEEEviT0_T1_)
        /*308c*/ 	.word	0x00000000


	//----- nvinfo : EIATTR_MIN_STACK_SIZE
	.align		4
.L_2121:
        /*3090*/ 	.byte	0x04, 0x12
        /*3092*/ 	.short	(.L_2123 - .L_2122)
	.align		4
.L_2122:
        /*3094*/ 	.word	index@(_ZN2at6native18elementwise_kernelILi128ELi4EZNS0_15gpu_kernel_implINS0_13AUnaryFunctorIN3c108BFloat16ES5_S5_ZZZNS0_19maximum_kernel_cudaERNS_18TensorIteratorBaseEENKUlvE0_clEvENKUlvE2_clEvEUlS5_S5_E_EEEEvS7_RKT_EUliE_EEviT1_)
        /*3098*/ 	.word	0x00000000


	//----- nvinfo : EIATTR_MIN_STACK_SIZE
	.align		4
.L_2123:
        /*309c*/ 	.byte	0x04, 0x12
        /*309e*/ 	.short	(.L_2125 - .L_2124)
	.align		4
.L_2124:
        /*30a0*/ 	.word	index@(_ZN2at6native27unrolled_elementwise_kernelINS0_13AUnaryFunctorIN3c108BFloat16ES4_S4_ZZZNS0_19maximum_kernel_cudaERNS_18TensorIteratorBaseEENKUlvE0_clEvENKUlvE2_clEvEUlS4_S4_E_EESt5arrayIPcLm2EELi4E23TrivialOffsetCalculatorILi1EjESF_NS0_6memory12LoadWithCastILi1EEENSG_13StoreWithCastILi1EEEEEviT_T0_T2_T3_T4_T5_)
        /*30a4*/ 	.word	0x00000000


	//----- nvinfo : EIATTR_MIN_STACK_SIZE
	.align		4
.L_2125:
        /*30a8*/ 	.byte	0x04, 0x12
        /*30aa*/ 	.short	(.L_2127 - .L_2126)
	.align		4
.L_2126:
        /*30ac*/ 	.word	index@(_ZN2at6native18elementwise_kernelILi128ELi4EZNS0_22gpu_kernel_impl_nocastINS0_13AUnaryFunctorIN3c108BFloat16ES5_S5_ZZZNS0_19maximum_kernel_cudaERNS_18TensorIteratorBaseEENKUlvE0_clEvENKUlvE2_clEvEUlS5_S5_E_EEEEvS7_RKT_EUliE_EEviT1_)
        /*30b0*/ 	.word	0x00000000


	//----- nvinfo : EIATTR_MIN_STACK_SIZE
	.align		4
.L_2127:
        /*30b4*/ 	.byte	0x04, 0x12
        /*30b6*/ 	.short	(.L_2129 - .L_2128)
	.align		4
.L_2128:
        /*30b8*/ 	.word	index@(_ZN2at6native27unrolled_elementwise_kernelINS0_13AUnaryFunctorIN3c108BFloat16ES4_S4_ZZZNS0_19maximum_kernel_cudaERNS_18TensorIteratorBaseEENKUlvE0_clEvENKUlvE2_clEvEUlS4_S4_E_EESt5arrayIPcLm2EELi4E23TrivialOffsetCalculatorILi1EjESF_NS0_6memory15LoadWithoutCastENSG_16StoreWithoutCastEEEviT_T0_T2_T3_T4_T5_)
        /*30bc*/ 	.word	0x00000000


	//----- nvinfo : EIATTR_MIN_STACK_SIZE
	.align		4
.L_2129:
        /*30c0*/ 	.byte	0x04, 0x12
        /*30c2*/ 	.short	(.L_2131 - .L_2130)
	.align		4
.L_2130:
        /*30c4*/ 	.word	index@(_ZN2at6native29vectorized_elementwise_kernelILi2ENS0_13AUnaryFunctorIN3c108BFloat16ES4_S4_ZZZNS0_19maximum_kernel_cudaERNS_18TensorIteratorBaseEENKUlvE0_clEvENKUlvE2_clEvEUlS4_S4_E_EESt5arrayIPcLm2EEEEviT0_T1_)
        /*30c8*/ 	.word	0x00000000


	//----- nvinfo : EIATTR_MIN_STACK_SIZE
	.align		4
.L_2131:
        /*30cc*/ 	.byte	0x04, 0x12
        /*30ce*/ 	.short	(.L_2133 - .L_2132)
	.align		4
.L_2132:
        /*30d0*/ 	.word	index@(_ZN2at6native29vectorized_elementwise_kernelILi4ENS0_13AUnaryFunctorIN3c108BFloat16ES4_S4_ZZZNS0_19maximum_kernel_cudaERNS_18TensorIteratorBaseEENKUlvE0_clEvENKUlvE2_clEvEUlS4_S4_E_EESt5arrayIPcLm2EEEEviT0_T1_)
        /*30d4*/ 	.word	0x00000000


	//----- nvinfo : EIATTR_MIN_STACK_SIZE
	.align		4
.L_2133:
        /*30d8*/ 	.byte	0x04, 0x12
        /*30da*/ 	.short	(.L_2135 - .L_2134)
	.align		4
.L_2134:
        /*30dc*/ 	.word	index@(_ZN2at6native29vectorized_elementwise_kernelILi8ENS0_13AUnaryFunctorIN3c108BFloat16ES4_S4_ZZZNS0_19maximum_kernel_cudaERNS_18TensorIteratorBaseEENKUlvE0_clEvENKUlvE2_clEvEUlS4_S4_E_EESt5arrayIPcLm2EEEEviT0_T1_)
        /*30e0*/ 	.word	0x00000000


	//----- nvinfo : EIATTR_MIN_STACK_SIZE
	.align		4
.L_2135:
        /*30e4*/ 	.byte	0x04, 0x12
        /*30e6*/ 	.short	(.L_2137 - .L_2136)
	.align		4
.L_2136:
        /*30e8*/ 	.word	index@(_ZN2at6native18elementwise_kernelILi128ELi4EZNS0_15gpu_kernel_implINS0_13BinaryFunctorIN3c108BFloat16ES5_S5_ZZZNS0_19maximum_kernel_cudaERNS_18TensorIteratorBaseEENKUlvE0_clEvENKUlvE2_clEvEUlS5_S5_E_EEEEvS7_RKT_EUliE_EEviT1_)
        /*30ec*/ 	.word	0x00000000


	//----- nvinfo : EIATTR_MIN_STACK_SIZE
	.align		4
.L_2137:
        /*30f0*/ 	.byte	0x04, 0x12
        /*30f2*/ 	.short	(.L_2139 - .L_2138)
	.align		4
.L_2138:
        /*30f4*/ 	.word	index@(_ZN2at6native27unrolled_elementwise_kernelINS0_13BinaryFunctorIN3c108BFloat16ES4_S4_ZZZNS0_19maximum_kernel_cudaERNS_18TensorIteratorBaseEENKUlvE0_clEvENKUlvE2_clEvEUlS4_S4_E_EESt5arrayIPcLm3EELi4E23TrivialOffsetCalculatorILi2EjESE_ILi1EjENS0_6memory12LoadWithCastILi2EEENSH_13StoreWithCastILi1EEEEEviT_T0_T2_T3_T4_T5_)
        /*30f8*/ 	.word	0x00000000


	//----- nvinfo : EIATTR_MIN_STACK_SIZE
	.align		4
.L_2139:
        /*30fc*/ 	.byte	0x04, 0x12
        /*30fe*/ 	.short	(.L_2141 - .L_2140)
	.align		4
.L_2140:
        /*3100*/ 	.word	index@(_ZN2at6native18elementwise_kernelILi128ELi4EZNS0_22gpu_kernel_impl_nocastINS0_13BinaryFunctorIN3c108BFloat16ES5_S5_ZZZNS0_19maximum_kernel_cudaERNS_18TensorIteratorBaseEENKUlvE0_clEvENKUlvE2_clEvEUlS5_S5_E_EEEEvS7_RKT_EUliE_EEviT1_)
        /*3104*/ 	.word	0x00000000


	//----- nvinfo : EIATTR_MIN_STACK_SIZE
	.align		4
.L_2141:
        /*3108*/ 	.byte	0x04, 0x12
        /*310a*/ 	.short	(.L_2143 - .L_2142)
	.align		4
.L_2142:
        /*310c*/ 	.word	index@(_ZN2at6native27unrolled_elementwise_kernelINS0_13BinaryFunctorIN3c108BFloat16ES4_S4_ZZZNS0_19maximum_kernel_cudaERNS_18TensorIteratorBaseEENKUlvE0_clEvENKUlvE2_clEvEUlS4_S4_E_EESt5arrayIPcLm3EELi4E23TrivialOffsetCalculatorILi2EjESE_ILi1EjENS0_6memory15LoadWithoutCastENSH_16StoreWithoutCastEEEviT_T0_T2_T3_T4_T5_)
        /*3110*/ 	.word	0x00000000


	//----- nvinfo : EIATTR_MIN_STACK_SIZE
	.align		4
.L_2143:
        /*3114*/ 	.byte	0x04, 0x12
        /*3116*/ 	.short	(.L_2145 - .L_2144)
	.align		4
.L_2144:
        /*3118*/ 	.word	index@(_ZN2at6native29vectorized_elementwise_kernelILi2ENS0_13BinaryFunctorIN3c108BFloat16ES4_S4_ZZZNS0_19maximum_kernel_cudaERNS_18TensorIteratorBaseEENKUlvE0_clEvENKUlvE2_clEvEUlS4_S4_E_EESt5arrayIPcLm3EEEEviT0_T1_)
        /*311c*/ 	.word	0x00000000


	//----- nvinfo : EIATTR_MIN_STACK_SIZE
	.align		4
.L_2145:
        /*3120*/ 	.byte	0x04, 0x12
        /*3122*/ 	.short	(.L_2147 - .L_2146)
	.align		4
.L_2146:
        /*3124*/ 	.word	index@(_ZN2at6native29vectorized_elementwise_kernelILi4ENS0_13BinaryFunctorIN3c108BFloat16ES4_S4_ZZZNS0_19maximum_kernel_cudaERNS_18TensorIteratorBaseEENKUlvE0_clEvENKUlvE2_clEvEUlS4_S4_E_EESt5arrayIPcLm3EEEEviT0_T1_)
        /*3128*/ 	.word	0x00000000


	//----- nvinfo : EIATTR_MIN_STACK_SIZE
	.align		4
.L_2147:
        /*312c*/ 	.byte	0x04, 0x12
        /*312e*/ 	.short	(.L_2149 - .L_2148)
	.align		4
.L_2148:
        /*3130*/ 	.word	index@(_ZN2at6native29vectorized_elementwise_kernelILi8ENS0_13BinaryFunctorIN3c108BFloat16ES4_S4_ZZZNS0_19maximum_kernel_cudaERNS_18TensorIteratorBaseEENKUlvE0_clEvENKUlvE2_clEvEUlS4_S4_E_EESt5arrayIPcLm3EEEEviT0_T1_)
        /*3134*/ 	.word	0x00000000


	//----- nvinfo : EIATTR_MIN_STACK_SIZE
	.align		4
.L_2149:
        /*3138*/ 	.byte	0x04, 0x12
        /*313a*/ 	.short	(.L_2151 - .L_2150)
	.align		4
.L_2150:
        /*313c*/ 	.word	index@(_ZN2at6native18elementwise_kernelILi128ELi4EZNS0_15gpu_kernel_implINS0_13AUnaryFunctorIN3c104HalfES5_S5_ZZZNS0_19maximum_kernel_cudaERNS_18TensorIteratorBaseEENKUlvE0_clEvENKUlvE1_clEvEUlS5_S5_E_EEEEvS7_RKT_EUliE_EEviT1_)
        /*3140*/ 	.word	0x00000000


	//----- nvinfo : EIATTR_MIN_STACK_SIZE
	.align		4
.L_2151:
        /*3144*/ 	.byte	0x04, 0x12
        /*3146*/ 	.short	(.L_2153 - .L_2152)
	.align		4
.L_2152:
        /*3148*/ 	.word	index@(_ZN2at6native27unrolled_elementwise_kernelINS0_13AUnaryFunctorIN3c104HalfES4_S4_ZZZNS0_19maximum_kernel_cudaERNS_18TensorIteratorBaseEENKUlvE0_clEvENKUlvE1_clEvEUlS4_S4_E_EESt5arrayIPcLm2EELi4E23TrivialOffsetCalculatorILi1EjESF_NS0_6memory12LoadWithCastILi1EEENSG_13StoreWithCastILi1EEEEEviT_T0_T2_T3_T4_T5_)
        /*314c*/ 	.word	0x00000000


	//----- nvinfo : EIATTR_MIN_STACK_SIZE
	.align		4
.L_2153:
        /*3150*/ 	.byte	0x04, 0x12
        /*3152*/ 	.short	(.L_2155 - .L_2154)
	.align		4
.L_2154:
        /*3154*/ 	.word	index@(_ZN2at6native18elementwise_kernelILi128ELi4EZNS0_22gpu_kernel_impl_nocastINS0_13AUnaryFunctorIN3c104HalfES5_S5_ZZZNS0_19maximum_kernel_cudaERNS_18TensorIteratorBaseEENKUlvE0_clEvENKUlvE1_clEvEUlS5_S5_E_EEEEvS7_RKT_EUliE_EEviT1_)
        /*3158*/ 	.word	0x00000000


	//----- nvinfo : EIATTR_MIN_STACK_SIZE
	.align		4
.L_2155:
        /*315c*/ 	.byte	0x04, 0x12
        /*315e*/ 	.short	(.L_2157 - .L_2156)
	.align		4
.L_2156:
        /*3160*/ 	.word	index@(_ZN2at6native27unrolled_elementwise_kernelINS0_13AUnaryFunctorIN3c104HalfES4_S4_ZZZNS0_19maximum_kernel_cudaERNS_18TensorIteratorBaseEENKUlvE0_clEvENKUlvE1_clEvEUlS4_S4_E_EESt5arrayIPcLm2EELi4E23TrivialOffsetCalculatorILi1EjESF_NS0_6memory15LoadWithoutCastENSG_16StoreWithoutCastEEEviT_T0_T2_T3_T4_T5_)
        /*3164*/ 	.word	0x00000000


	//----- nvinfo : EIATTR_MIN_STACK_SIZE
	.align		4
.L_2157:
        /*3168*/ 	.byte	0x04, 0x12
        /*316a*/ 	.short	(.L_2159 - .L_2158)
	.align		4
.L_2158:
        /*316c*/ 	.word	index@(_ZN2at6native29vectorized_elementwise_kernelILi2ENS0_13AUnaryFunctorIN3c104HalfES4_S4_ZZZNS0_19maximum_kernel_cudaERNS_18TensorIteratorBaseEENKUlvE0_clEvENKUlvE1_clEvEUlS4_S4_E_EESt5arrayIPcLm2EEEEviT0_T1_)
        /*3170*/ 	.word	0x00000000


	//----- nvinfo : EIATTR_MIN_STACK_SIZE
	.align		4
.L_2159:
        /*3174*/ 	.byte	0x04, 0x12
        /*3176*/ 	.short	(.L_2161 - .L_2160)
	.align		4
.L_2160:
        /*3178*/ 	.word	index@(_ZN2at6native29vectorized_elementwise_kernelILi4ENS0_13AUnaryFunctorIN3c104HalfES4_S4_ZZZNS0_19maximum_kernel_cudaERNS_18TensorIteratorBaseEENKUlvE0_clEvENKUlvE1_clEvEUlS4_S4_E_EESt5arrayIPcLm2EEEEviT0_T1_)
        /*317c*/ 	.word	0x00000000


	//----- nvinfo : EIATTR_MIN_STACK_SIZE
	.align		4
.L_2161:
        /*3180*/ 	.byte	0x04, 0x12
        /*3182*/ 	.short	(.L_2163 - .L_2162)
	.align		4
.L_2162:
        /*3184*/ 	.word	index@(_ZN2at6native29vectorized_elementwise_kernelILi8ENS0_13AUnaryFunctorIN3c104HalfES4_S4_ZZZNS0_19maximum_kernel_cudaERNS_18TensorIteratorBaseEENKUlvE0_clEvENKUlvE1_clEvEUlS4_S4_E_EESt5arrayIPcLm2EEEEviT0_T1_)
        /*3188*/ 	.word	0x00000000


	//----- nvinfo : EIATTR_MIN_STACK_SIZE
	.align		4
.L_2163:
        /*318c*/ 	.byte	0x04, 0x12
        /*318e*/ 	.short	(.L_2165 - .L_2164)
	.align		4
.L_2164:
        /*3190*/ 	.word	index@(_ZN2at6native18elementwise_kernelILi128ELi4EZNS0_15gpu_kernel_implINS0_13BinaryFunctorIN3c104HalfES5_S5_ZZZNS0_19maximum_kernel_cudaERNS_18TensorIteratorBaseEENKUlvE0_clEvENKUlvE1_clEvEUlS5_S5_E_EEEEvS7_RKT_EUliE_EEviT1_)
        /*3194*/ 	.word	0x00000000


	//----- nvinfo : EIATTR_MIN_STACK_SIZE
	.align		4
.L_2165:
        /*3198*/ 	.byte	0x04, 0x12
        /*319a*/ 	.short	(.L_2167 - .L_2166)
	.align		4
.L_2166:
        /*319c*/ 	.word	index@(_ZN2at6native27unrolled_elementwise_kernelINS0_13BinaryFunctorIN3c104HalfES4_S4_ZZZNS0_19maximum_kernel_cudaERNS_18TensorIteratorBaseEENKUlvE0_clEvENKUlvE1_clEvEUlS4_S4_E_EESt5arrayIPcLm3EELi4E23TrivialOffsetCalculatorILi2EjESE_ILi1EjENS0_6memory12LoadWithCastILi2EEENSH_13StoreWithCastILi1EEEEEviT_T0_T2_T3_T4_T5_)
        /*31a0*/ 	.word	0x00000000


	//----- nvinfo : EIATTR_MIN_STACK_SIZE
	.align		4
.L_2167:
        /*31a4*/ 	.byte	0x04, 0x12
        /*31a6*/ 	.short	(.L_2169 - .L_2168)
	.align		4
.L_2168:
        /*31a8*/ 	.word	index@(_ZN2at6native18elementwise_kernelILi128ELi4EZNS0_22gpu_kernel_impl_nocastINS0_13BinaryFunctorIN3c104HalfES5_S5_ZZZNS0_19maximum_kernel_cudaERNS_18TensorIteratorBaseEENKUlvE0_clEvENKUlvE1_clEvEUlS5_S5_E_EEEEvS7_RKT_EUliE_EEviT1_)
        /*31ac*/ 	.word	0x00000000


	//----- nvinfo : EIATTR_MIN_STACK_SIZE
	.align		4
.L_2169:
        /*31b0*/ 	.byte	0x04, 0x12
        /*31b2*/ 	.short	(.L_2171 - .L_2170)
	.align		4
.L_2170:
        /*31b4*/ 	.word	index@(_ZN2at6native27unrolled_elementwise_kernelINS0_13BinaryFunctorIN3c104HalfES4_S4_ZZZNS0_19maximum_kernel_cudaERNS_18TensorIteratorBaseEENKUlvE0_clEvENKUlvE1_clEvEUlS4_S4_E_EESt5arrayIPcLm3EELi4E23TrivialOffsetCalculatorILi2EjESE_ILi1EjENS0_6memory15LoadWithoutCastENSH_16StoreWithoutCastEEEviT_T0_T2_T3_T4_T5_)
        /*31b8*/ 	.word	0x00000000


	//----- nvinfo : EIATTR_MIN_STACK_SIZE
	.align		4
.L_2171:
        /*31bc*/ 	.byte	0x04, 0x12
        /*31be*/ 	.short	(.L_2173 - .L_2172)
	.align		4
.L_2172:
        /*31c0*/ 	.word	index@(_ZN2at6native29vectorized_elementwise_kernelILi2ENS0_13BinaryFunctorIN3c104HalfES4_S4_ZZZNS0_19maximum_kernel_cudaERNS_18TensorIteratorBaseEENKUlvE0_clEvENKUlvE1_clEvEUlS4_S4_E_EESt5arrayIPcLm3EEEEviT0_T1_)
        /*31c4*/ 	.word	0x00000000


	//----- nvinfo : EIATTR_MIN_STACK_SIZE
	.align		4
.L_2173:
        /*31c8*/ 	.byte	0x04, 0x12
        /*31ca*/ 	.short	(.L_2175 - .L_2174)
	.align		4
.L_2174:
        /*31cc*/ 	.word	index@(_ZN2at6native29vectorized_elementwise_kernelILi4ENS0_13BinaryFunctorIN3c104HalfES4_S4_ZZZNS0_19maximum_kernel_cudaERNS_18TensorIteratorBaseEENKUlvE0_clEvENKUlvE1_clEvEUlS4_S4_E_EESt5arrayIPcLm3EEEEviT0_T1_)
        /*31d0*/ 	.word	0x00000000


	//----- nvinfo : EIATTR_MIN_STACK_SIZE
	.align		4
.L_2175:
        /*31d4*/ 	.byte	0x04, 0x12
        /*31d6*/ 	.short	(.L_2177 - .L_2176)
	.align		4
.L_2176:
        /*31d8*/ 	.word	index@(_ZN2at6native29vectorized_elementwise_kernelILi8ENS0_13BinaryFunctorIN3c104HalfES4_S4_ZZZNS0_19maximum_kernel_cudaERNS_18TensorIteratorBaseEENKUlvE0_clEvENKUlvE1_clEvEUlS4_S4_E_EESt5arrayIPcLm3EEEEviT0_T1_)
        /*31dc*/ 	.word	0x00000000


	//----- nvinfo : EIATTR_MIN_STACK_SIZE
	.align		4
.L_2177:
        /*31e0*/ 	.byte	0x04, 0x12
        /*31e2*/ 	.short	(.L_2179 - .L_2178)
	.align		4
.L_2178:
        /*31e4*/ 	.word	index@(_ZN2at6native18elementwise_kernelILi128ELi4EZNS0_15gpu_kernel_implINS0_13AUnaryFunctorIfffZZZNS0_19maximum_kernel_cudaERNS_18TensorIteratorBaseEENKUlvE0_clEvENKUlvE0_clEvEUlffE_EEEEvS5_RKT_EUliE_EEviT1_)
        /*31e8*/ 	.word	0x00000000


	//----- nvinfo : EIATTR_MIN_STACK_SIZE
	.align		4
.L_2179:
        /*31ec*/ 	.byte	0x04, 0x12
        /*31ee*/ 	.short	(.L_2181 - .L_2180)
	.align		4
.L_2180:
        /*31f0*/ 	.word	index@(_ZN2at6native27unrolled_elementwise_kernelINS0_13AUnaryFunctorIfffZZZNS0_19maximum_kernel_cudaERNS_18TensorIteratorBaseEENKUlvE0_clEvENKUlvE0_clEvEUlffE_EESt5arrayIPcLm2EELi4E23TrivialOffsetCalculatorILi1EjESD_NS0_6memory12LoadWithCastILi1EEENSE_13StoreWithCastILi1EEEEEviT_T0_T2_T3_T4_T5_)
        /*31f4*/ 	.word	0x00000000


	//----- nvinfo : EIATTR_MIN_STACK_SIZE
	.align		4
.L_2181:
        /*31f8*/ 	.byte	0x04, 0x12
        /*31fa*/ 	.short	(.L_2183 - .L_2182)
	.align		4
.L_2182:
        /*31fc*/ 	.word	index@(_ZN2at6native18elementwise_kernelILi128ELi2EZNS0_22gpu_kernel_impl_nocastINS0_13AUnaryFunctorIfffZZZNS0_19maximum_kernel_cudaERNS_18TensorIteratorBaseEENKUlvE0_clEvENKUlvE0_clEvEUlffE_EEEEvS5_RKT_EUliE_EEviT1_)
        /*3200*/ 	.word	0x00000000


	//----- nvinfo : EIATTR_MIN_STACK_SIZE
	.align		4
.L_2183:
        /*3204*/ 	.byte	0x04, 0x12
        /*3206*/ 	.short	(.L_2185 - .L_2184)
	.align		4
.L_2184:
        /*3208*/ 	.word	index@(_ZN2at6native27unrolled_elementwise_kernelINS0_13AUnaryFunctorIfffZZZNS0_19maximum_kernel_cudaERNS_18TensorIteratorBaseEENKUlvE0_clEvENKUlvE0_clEvEUlffE_EESt5arrayIPcLm2EELi4E23TrivialOffsetCalculatorILi1EjESD_NS0_6memory15LoadWithoutCastENSE_16StoreWithoutCastEEEviT_T0_T2_T3_T4_T5_)
        /*320c*/ 	.word	0x00000000


	//----- nvinfo : EIATTR_MIN_STACK_SIZE
	.align		4
.L_2185:
        /*3210*/ 	.byte	0x04, 0x12
        /*3212*/ 	.short	(.L_2187 - .L_2186)
	.align		4
.L_2186:
        /*3214*/ 	.word	index@(_ZN2at6native29vectorized_elementwise_kernelILi2ENS0_13AUnaryFunctorIfffZZZNS0_19maximum_kernel_cudaERNS_18TensorIteratorBaseEENKUlvE0_clEvENKUlvE0_clEvEUlffE_EESt5arrayIPcLm2EEEEviT0_T1_)
        /*3218*/ 	.word	0x00000000


	//----- nvinfo : EIATTR_MIN_STACK_SIZE
	.align		4
.L_2187:
        /*321c*/ 	.byte	0x04, 0x12
        /*321e*/ 	.short	(.L_2189 - .L_2188)
	.align		4
.L_2188:
        /*3220*/ 	.word	index@(_ZN2at6native29vectorized_elementwise_kernelILi4ENS0_13AUnaryFunctorIfffZZZNS0_19maximum_kernel_cudaERNS_18TensorIteratorBaseEENKUlvE0_clEvENKUlvE0_clEvEUlffE_EESt5arrayIPcLm2EEEEviT0_T1_)
        /*3224*/ 	.word	0x00000000


	//----- nvinfo : EIATTR_MIN_STACK_SIZE
	.align		4
.L_2189:
        /*3228*/ 	.byte	0x04, 0x12
        /*322a*/ 	.short	(.L_2191 - .L_2190)
	.align		4
.L_2190:
        /*322c*/ 	.word	index@(_ZN2at6native29vectorized_elementwise_kernelILi8ENS0_13AUnaryFunctorIfffZZZNS0_19maximum_kernel_cudaERNS_18TensorIteratorBaseEENKUlvE0_clEvENKUlvE0_clEvEUlffE_EESt5arrayIPcLm2EEEEviT0_T1_)
        /*3230*/ 	.word	0x00000000


	//----- nvinfo : EIATTR_MIN_STACK_SIZE
	.align		4
.L_2191:
        /*3234*/ 	.byte	0x04, 0x12
        /*3236*/ 	.short	(.L_2193 - .L_2192)
	.align		4
.L_2192:
        /*3238*/ 	.word	index@(_ZN2at6native18elementwise_kernelILi128ELi4EZNS0_15gpu_kernel_implINS0_13BinaryFunctorIfffZZZNS0_19maximum_kernel_cudaERNS_18TensorIteratorBaseEENKUlvE0_clEvENKUlvE0_clEvEUlffE_EEEEvS5_RKT_EUliE_EEviT1_)
        /*323c*/ 	.word	0x00000000


	//----- nvinfo : EIATTR_MIN_STACK_SIZE
	.align		4
.L_2193:
        /*3240*/ 	.byte	0x04, 0x12
        /*3242*/ 	.short	(.L_2195 - .L_2194)
	.align		4
.L_2194:
        /*3244*/ 	.word	index@(_ZN2at6native27unrolled_elementwise_kernelINS0_13BinaryFunctorIfffZZZNS0_19maximum_kernel_cudaERNS_18TensorIteratorBaseEENKUlvE0_clEvENKUlvE0_clEvEUlffE_EESt5arrayIPcLm3EELi4E23TrivialOffsetCalculatorILi2EjESC_ILi1EjENS0_6memory12LoadWithCastILi2EEENSF_13StoreWithCastILi1EEEEEviT_T0_T2_T3_T4_T5_)
        /*3248*/ 	.word	0x00000000


	//----- nvinfo : EIATTR_MIN_STACK_SIZE
	.align		4
.L_2195:
        /*324c*/ 	.byte	0x04, 0x12
        /*324e*/ 	.short	(.L_2197 - .L_2196)
	.align		4
.L_2196:
        /*3250*/ 	.word	index@(_ZN2at6native18elementwise_kernelILi128ELi2EZNS0_22gpu_kernel_impl_nocastINS0_13BinaryFunctorIfffZZZNS0_19maximum_kernel_cudaERNS_18TensorIteratorBaseEENKUlvE0_clEvENKUlvE0_clEvEUlffE_EEEEvS5_RKT_EUliE_EEviT1_)
        /*3254*/ 	.word	0x00000000


	//----- nvinfo : EIATTR_MIN_STACK_SIZE
	.align		4
.L_2197:
        /*3258*/ 	.byte	0x04, 0x12
        /*325a*/ 	.short	(.L_2199 - .L_2198)
	.align		4
.L_2198:
        /*325c*/ 	.word	index@(_ZN2at6native27unrolled_elementwise_kernelINS0_13BinaryFunctorIfffZZZNS0_19maximum_kernel_cudaERNS_18TensorIteratorBaseEENKUlvE0_clEvENKUlvE0_clEvEUlffE_EESt5arrayIPcLm3EELi4E23TrivialOffsetCalculatorILi2EjESC_ILi1EjENS0_6memory15LoadWithoutCastENSF_16StoreWithoutCastEEEviT_T0_T2_T3_T4_T5_)
        /*3260*/ 	.word	0x00000000


	//----- nvinfo : EIATTR_MIN_STACK_SIZE
	.align		4
.L_2199:
        /*3264*/ 	.byte	0x04, 0x12
        /*3266*/ 	.short	(.L_2201 - .L_2200)
	.align		4
.L_2200:
        /*3268*/ 	.word	index@(_ZN2at6native29vectorized_elementwise_kernelILi2ENS0_13BinaryFunctorIfffZZZNS0_19maximum_kernel_cudaERNS_18TensorIteratorBaseEENKUlvE0_clEvENKUlvE0_clEvEUlffE_EESt5arrayIPcLm3EEEEviT0_T1_)
        /*326c*/ 	.word	0x00000000


	//----- nvinfo : EIATTR_MIN_STACK_SIZE
	.align		4
.L_2201:
        /*3270*/ 	.byte	0x04, 0x12
        /*3272*/ 	.short	(.L_2203 - .L_2202)
	.align		4
.L_2202:
        /*3274*/ 	.word	index@(_ZN2at6native29vectorized_elementwise_kernelILi4ENS0_13BinaryFunctorIfffZZZNS0_19maximum_kernel_cudaERNS_18TensorIteratorBaseEENKUlvE0_clEvENKUlvE0_clEvEUlffE_EESt5arrayIPcLm3EEEEviT0_T1_)
        /*3278*/ 	.word	0x00000000


	//----- nvinfo : EIATTR_MIN_STACK_SIZE
	.align		4
.L_2203:
        /*327c*/ 	.byte	0x04, 0x12
        /*327e*/ 	.short	(.L_2205 - .L_2204)
	.align		4
.L_2204:
        /*3280*/ 	.word	index@(_ZN2at6native29vectorized_elementwise_kernelILi8ENS0_13BinaryFunctorIfffZZZNS0_19maximum_kernel_cudaERNS_18TensorIteratorBaseEENKUlvE0_clEvENKUlvE0_clEvEUlffE_EESt5arrayIPcLm3EEEEviT0_T1_)
        /*3284*/ 	.word	0x00000000


	//----- nvinfo : EIATTR_MIN_STACK_SIZE
	.align		4
.L_2205:
        /*3288*/ 	.byte	0x04, 0x12
        /*328a*/ 	.short	(.L_2207 - .L_2206)
	.align		4
.L_2206:
        /*328c*/ 	.word	index@(_ZN2at6native18elementwise_kernelILi128ELi4EZNS0_15gpu_kernel_implINS0_13AUnaryFunctorIdddZZZNS0_19maximum_kernel_cudaERNS_18TensorIteratorBaseEENKUlvE0_clEvENKUlvE_clEvEUlddE_EEEEvS5_RKT_EUliE_EEviT1_)
        /*3290*/ 	.word	0x00000000


	//----- nvinfo : EIATTR_MIN_STACK_SIZE
	.align		4
.L_2207:
        /*3294*/ 	.byte	0x04, 0x12
        /*3296*/ 	.short	(.L_2209 - .L_2208)
	.align		4
.L_2208:
        /*3298*/ 	.word	index@(_ZN2at6native27unrolled_elementwise_kernelINS0_13AUnaryFunctorIdddZZZNS0_19maximum_kernel_cudaERNS_18TensorIteratorBaseEENKUlvE0_clEvENKUlvE_clEvEUlddE_EESt5arrayIPcLm2EELi4E23TrivialOffsetCalculatorILi1EjESD_NS0_6memory12LoadWithCastILi1EEENSE_13StoreWithCastILi1EEEEEviT_T0_T2_T3_T4_T5_)
        /*329c*/ 	.word	0x00000000


	//----- nvinfo : EIATTR_MIN_STACK_SIZE
	.align		4
.L_2209:
        /*32a0*/ 	.byte	0x04, 0x12
        /*32a2*/ 	.short	(.L_2211 - .L_2210)
	.align		4
.L_2210:
        /*32a4*/ 	.word	index@(_ZN2at6native18elementwise_kernelILi128ELi2EZNS0_22gpu_kernel_impl_nocastINS0_13AUnaryFunctorIdddZZZNS0_19maximum_kernel_cudaERNS_18TensorIteratorBaseEENKUlvE0_clEvENKUlvE_clEvEUlddE_EEEEvS5_RKT_EUliE_EEviT1_)
        /*32a8*/ 	.word	0x00000000


	//----- nvinfo : EIATTR_MIN_STACK_SIZE
	.align		4
.L_2211:
        /*32ac*/ 	.byte	0x04, 0x12
        /*32ae*/ 	.short	(.L_2213 - .L_2212)
	.align		4
.L_2212:
        /*32b0*/ 	.word	index@(_ZN2at6native27unrolled_elementwise_kernelINS0_13AUnaryFunctorIdddZZZNS0_19maximum_kernel_cudaERNS_18TensorIteratorBaseEENKUlvE0_clEvENKUlvE_clEvEUlddE_EESt5arrayIPcLm2EELi4E23TrivialOffsetCalculatorILi1EjESD_NS0_6memory15LoadWithoutCastENSE_16StoreWithoutCastEEEviT_T0_T2_T3_T4_T5_)
        /*32b4*/ 	.word	0x00000000


	//----- nvinfo : EIATTR_MIN_STACK_SIZE
	.align		4
.L_2213:
        /*32b8*/ 	.byte	0x04, 0x12
        /*32ba*/ 	.short	(.L_2215 - .L_2214)
	.align		4
.L_2214:
        /*32bc*/ 	.word	index@(_ZN2at6native29vectorized_elementwise_kernelILi2ENS0_13AUnaryFunctorIdddZZZNS0_19maximum_kernel_cudaERNS_18TensorIteratorBaseEENKUlvE0_clEvENKUlvE_clEvEUlddE_EESt5arrayIPcLm2EEEEviT0_T1_)
        /*32c0*/ 	.word	0x00000000


	//----- nvinfo : EIATTR_MIN_STACK_SIZE
	.align		4
.L_2215:
        /*32c4*/ 	.byte	0x04, 0x12
        /*32c6*/ 	.short	(.L_2217 - .L_2216)
	.align		4
.L_2216:
        /*32c8*/ 	.word	index@(_ZN2at6native29vectorized_elementwise_kernelILi4ENS0_13AUnaryFunctorIdddZZZNS0_19maximum_kernel_cudaERNS_18TensorIteratorBaseEENKUlvE0_clEvENKUlvE_clEvEUlddE_EESt5arrayIPcLm2EEEEviT0_T1_)
        /*32cc*/ 	.word	0x00000000


	//----- nvinfo : EIATTR_MIN_STACK_SIZE
	.align		4
.L_2217:
        /*32d0*/ 	.byte	0x04, 0x12
        /*32d2*/ 	.short	(.L_2219 - .L_2218)
	.align		4
.L_2218:
        /*32d4*/ 	.word	index@(_ZN2at6native29vectorized_elementwise_kernelILi8ENS0_13AUnaryFunctorIdddZZZNS0_19maximum_kernel_cudaERNS_18TensorIteratorBaseEENKUlvE0_clEvENKUlvE_clEvEUlddE_EESt5arrayIPcLm2EEEEviT0_T1_)
        /*32d8*/ 	.word	0x00000000


	//----- nvinfo : EIATTR_MIN_STACK_SIZE
	.align		4
.L_2219:
        /*32dc*/ 	.byte	0x04, 0x12
        /*32de*/ 	.short	(.L_2221 - .L_2220)
	.align		4
.L_2220:
        /*32e0*/ 	.word	index@(_ZN2at6native18elementwise_kernelILi128ELi4EZNS0_15gpu_kernel_implINS0_13BinaryFunctorIdddZZZNS0_19maximum_kernel_cudaERNS_18TensorIteratorBaseEENKUlvE0_clEvENKUlvE_clEvEUlddE_EEEEvS5_RKT_EUliE_EEviT1_)
        /*32e4*/ 	.word	0x00000000


	//----- nvinfo : EIATTR_MIN_STACK_SIZE
	.align		4
.L_2221:
        /*32e8*/ 	.byte	0x04, 0x12
        /*32ea*/ 	.short	(.L_2223 - .L_2222)
	.align		4
.L_2222:
        /*32ec*/ 	.word	index@(_ZN2at6native27unrolled_elementwise_kernelINS0_13BinaryFunctorIdddZZZNS0_19maximum_kernel_cudaERNS_18TensorIteratorBaseEENKUlvE0_clEvENKUlvE_clEvEUlddE_EESt5arrayIPcLm3EELi4E23TrivialOffsetCalculatorILi2EjESC_ILi1EjENS0_6memory12LoadWithCastILi2EEENSF_13StoreWithCastILi1EEEEEviT_T0_T2_T3_T4_T5_)
        /*32f0*/ 	.word	0x00000000


	//----- nvinfo : EIATTR_MIN_STACK_SIZE
	.align		4
.L_2223:
        /*32f4*/ 	.byte	0x04, 0x12
        /*32f6*/ 	.short	(.L_2225 - .L_2224)
	.align		4
.L_2224:
        /*32f8*/ 	.word	index@(_ZN2at6native18elementwise_kernelILi128ELi2EZNS0_22gpu_kernel_impl_nocastINS0_13BinaryFunctorIdddZZZNS0_19maximum_kernel_cudaERNS_18TensorIteratorBaseEENKUlvE0_clEvENKUlvE_clEvEUlddE_EEEEvS5_RKT_EUliE_EEviT1_)
        /*32fc*/ 	.word	0x00000000


	//----- nvinfo : EIATTR_MIN_STACK_SIZE
	.align		4
.L_2225:
        /*3300*/ 	.byte	0x04, 0x12
        /*3302*/ 	.short	(.L_2227 - .L_2226)
	.align		4
.L_2226:
        /*3304*/ 	.word	index@(_ZN2at6native27unrolled_elementwise_kernelINS0_13BinaryFunctorIdddZZZNS0_19maximum_kernel_cudaERNS_18TensorIteratorBaseEENKUlvE0_clEvENKUlvE_clEvEUlddE_EESt5arrayIPcLm3EELi4E23TrivialOffsetCalculatorILi2EjESC_ILi1EjENS0_6memory15LoadWithoutCastENSF_16StoreWithoutCastEEEviT_T0_T2_T3_T4_T5_)
        /*3308*/ 	.word	0x00000000


	//----- nvinfo : EIATTR_MIN_STACK_SIZE
	.align		4
.L_2227:
        /*330c*/ 	.byte	0x04, 0x12
        /*330e*/ 	.short	(.L_2229 - .L_2228)
	.align		4
.L_2228:
        /*3310*/ 	.word	index@(_ZN2at6native29vectorized_elementwise_kernelILi2ENS0_13BinaryFunctorIdddZZZNS0_19maximum_kernel_cudaERNS_18TensorIteratorBaseEENKUlvE0_clEvENKUlvE_clEvEUlddE_EESt5arrayIPcLm3EEEEviT0_T1_)
        /*3314*/ 	.word	0x00000000


	//----- nvinfo : EIATTR_MIN_STACK_SIZE
	.align		4
.L_2229:
        /*3318*/ 	.byte	0x04, 0x12
        /*331a*/ 	.short	(.L_2231 - .L_2230)
	.align		4
.L_2230:
        /*331c*/ 	.word	index@(_ZN2at6native29vectorized_elementwise_kernelILi4ENS0_13BinaryFunctorIdddZZZNS0_19maximum_kernel_cudaERNS_18TensorIteratorBaseEENKUlvE0_clEvENKUlvE_clEvEUlddE_EESt5arrayIPcLm3EEEEviT0_T1_)
        /*3320*/ 	.word	0x00000000


	//----- nvinfo : EIATTR_MIN_STACK_SIZE
	.align		4
.L_2231:
        /*3324*/ 	.byte	0x04, 0x12
        /*3326*/ 	.short	(.L_2233 - .L_2232)
	.align		4
.L_2232:
        /*3328*/ 	.word	index@(_ZN2at6native29vectorized_elementwise_kernelILi8ENS0_13BinaryFunctorIdddZZZNS0_19maximum_kernel_cudaERNS_18TensorIteratorBaseEENKUlvE0_clEvENKUlvE_clEvEUlddE_EESt5arrayIPcLm3EEEEviT0_T1_)
        /*332c*/ 	.word	0x00000000


	//----- nvinfo : EIATTR_MIN_STACK_SIZE
	.align		4
.L_2233:
        /*3330*/ 	.byte	0x04, 0x12
        /*3332*/ 	.short	(.L_2235 - .L_2234)
	.align		4
.L_2234:
        /*3334*/ 	.word	index@(_ZN2at6native18elementwise_kernelILi128ELi4EZNS0_15gpu_kernel_implINS0_13AUnaryFunctorIsssZZZNS0_19maximum_kernel_cudaERNS_18TensorIteratorBaseEENKUlvE_clEvENKUlvE3_clEvEUlssE_EEEEvS5_RKT_EUliE_EEviT1_)
        /*3338*/ 	.word	0x00000000


	//----- nvinfo : EIATTR_MIN_STACK_SIZE
	.align		4
.L_2235:
        /*333c*/ 	.byte	0x04, 0x12
        /*333e*/ 	.short	(.L_2237 - .L_2236)
	.align		4
.L_2236:
        /*3340*/ 	.word	index@(_ZN2at6native27unrolled_elementwise_kernelINS0_13AUnaryFunctorIsssZZZNS0_19maximum_kernel_cudaERNS_18TensorIteratorBaseEENKUlvE_clEvENKUlvE3_clEvEUlssE_EESt5arrayIPcLm2EELi4E23TrivialOffsetCalculatorILi1EjESD_NS0_6memory12LoadWithCastILi1EEENSE_13StoreWithCastILi1EEEEEviT_T0_T2_T3_T4_T5_)
        /*3344*/ 	.word	0x00000000


	//----- nvinfo : EIATTR_MIN_STACK_SIZE
	.align		4
.L_2237:
        /*3348*/ 	.byte	0x04, 0x12
        /*334a*/ 	.short	(.L_2239 - .L_2238)
	.align		4
.L_2238:
        /*334c*/ 	.word	index@(_ZN2at6native18elementwise_kernelILi128ELi4EZNS0_22gpu_kernel_impl_nocastINS0_13AUnaryFunctorIsssZZZNS0_19maximum_kernel_cudaERNS_18TensorIteratorBaseEENKUlvE_clEvENKUlvE3_clEvEUlssE_EEEEvS5_RKT_EUliE_EEviT1_)
        /*3350*/ 	.word	0x00000000


	//----- nvinfo : EIATTR_MIN_STACK_SIZE
	.align		4
.L_2239:
        /*3354*/ 	.byte	0x04, 0x12
        /*3356*/ 	.short	(.L_2241 - .L_2240)
	.align		4
.L_2240:
        /*3358*/ 	.word	index@(_ZN2at6native27unrolled_elementwise_kernelINS0_13AUnaryFunctorIsssZZZNS0_19maximum_kernel_cudaERNS_18TensorIteratorBaseEENKUlvE_clEvENKUlvE3_clEvEUlssE_EESt5arrayIPcLm2EELi4E23TrivialOffsetCalculatorILi1EjESD_NS0_6memory15LoadWithoutCastENSE_16StoreWithoutCastEEEviT_T0_T2_T3_T4_T5_)
        /*335c*/ 	.word	0x00000000


	//----- nvinfo : EIATTR_MIN_STACK_SIZE
	.align		4
.L_2241:
        /*3360*/ 	.byte	0x04, 0x12
        /*3362*/ 	.short	(.L_2243 - .L_2242)
	.align		4
.L_2242:
        /*3364*/ 	.word	index@(_ZN2at6native29vectorized_elementwise_kernelILi2ENS0_13AUnaryFunctorIsssZZZNS0_19maximum_kernel_cudaERNS_18TensorIteratorBaseEENKUlvE_clEvENKUlvE3_clEvEUlssE_EESt5arrayIPcLm2EEEEviT0_T1_)
        /*3368*/ 	.word	0x00000000


	//----- nvinfo : EIATTR_MIN_STACK_SIZE
	.align		4
.L_2243:
        /*336c*/ 	.byte	0x04, 0x12
        /*336e*/ 	.short	(.L_2245 - .L_2244)
	.align		4
.L_2244:
        /*3370*/ 	.word	index@(_ZN2at6native29vectorized_elementwise_kernelILi4ENS0_13AUnaryFunctorIsssZZZNS0_19maximum_kernel_cudaERNS_18TensorIteratorBaseEENKUlvE_clEvENKUlvE3_clEvEUlssE_EESt5arrayIPcLm2EEEEviT0_T1_)
        /*3374*/ 	.word	0x00000000


	//----- nvinfo : EIATTR_MIN_STACK_SIZE
	.align		4
.L_2245:
        /*3378*/ 	.byte	0x04, 0x12
        /*337a*/ 	.short	(.L_2247 - .L_2246)
	.align		4
.L_2246:
        /*337c*/ 	.word	index@(_ZN2at6native29vectorized_elementwise_kernelILi8ENS0_13AUnaryFunctorIsssZZZNS0_19maximum_kernel_cudaERNS_18TensorIteratorBaseEENKUlvE_clEvENKUlvE3_clEvEUlssE_EESt5arrayIPcLm2EEEEviT0_T1_)
        /*3380*/ 	.word	0x00000000


	//----- nvinfo : EIATTR_MIN_STACK_SIZE
	.align		4
.L_2247:
        /*3384*/ 	.byte	0x04, 0x12
        /*3386*/ 	.short	(.L_2249 - .L_2248)
	.align		4
.L_2248:
        /*3388*/ 	.word	index@(_ZN2at6native18elementwise_kernelILi128ELi4EZNS0_15gpu_kernel_implINS0_13BinaryFunctorIsssZZZNS0_19maximum_kernel_cudaERNS_18TensorIteratorBaseEENKUlvE_clEvENKUlvE3_clEvEUlssE_EEEEvS5_RKT_EUliE_EEviT1_)
        /*338c*/ 	.word	0x00000000


	//----- nvinfo : EIATTR_MIN_STACK_SIZE
	.align		4
.L_2249:
        /*3390*/ 	.byte	0x04, 0x12
        /*3392*/ 	.short	(.L_2251 - .L_2250)
	.align		4
.L_2250:
        /*3394*/ 	.word	index@(_ZN2at6native27unrolled_elementwise_kernelINS0_13BinaryFunctorIsssZZZNS0_19maximum_kernel_cudaERNS_18TensorIteratorBaseEENKUlvE_clEvENKUlvE3_clEvEUlssE_EESt5arrayIPcLm3EELi4E23TrivialOffsetCalculatorILi2EjESC_ILi1EjENS0_6memory12LoadWithCastILi2EEENSF_13StoreWithCastILi1EEEEEviT_T0_T2_T3_T4_T5_)
        /*3398*/ 	.word	0x00000000


	//----- nvinfo : EIATTR_MIN_STACK_SIZE
	.align		4
.L_2251:
        /*339c*/ 	.byte	0x04, 0x12
        /*339e*/ 	.short	(.L_2253 - .L_2252)
	.align		4
.L_2252:
        /*33a0*/ 	.word	index@(_ZN2at6native18elementwise_kernelILi128ELi4EZNS0_22gpu_kernel_impl_nocastINS0_13BinaryFunctorIsssZZZNS0_19maximum_kernel_cudaERNS_18TensorIteratorBaseEENKUlvE_clEvENKUlvE3_clEvEUlssE_EEEEvS5_RKT_EUliE_EEviT1_)
        /*33a4*/ 	.word	0x00000000


	//----- nvinfo : EIATTR_MIN_STACK_SIZE
	.align		4
.L_2253:
        /*33a8*/ 	.byte	0x04, 0x12
        /*33aa*/ 	.short	(.L_2255 - .L_2254)
	.align		4
.L_2254:
        /*33ac*/ 	.word	index@(_ZN2at6native27unrolled_elementwise_kernelINS0_13BinaryFunctorIsssZZZNS0_19maximum_kernel_cudaERNS_18TensorIteratorBaseEENKUlvE_clEvENKUlvE3_clEvEUlssE_EESt5arrayIPcLm3EELi4E23TrivialOffsetCalculatorILi2EjESC_ILi1EjENS0_6memory15LoadWithoutCastENSF_16StoreWithoutCastEEEviT_T0_T2_T3_T4_T5_)
        /*33b0*/ 	.word	0x00000000


	//----- nvinfo : EIATTR_MIN_STACK_SIZE
	.align		4
.L_2255:
        /*33b4*/ 	.byte	0x04, 0x12
        /*33b6*/ 	.short	(.L_2257 - .L_2256)
	.align		4
.L_2256:
        /*33b8*/ 	.word	index@(_ZN2at6native29vectorized_elementwise_kernelILi2ENS0_13BinaryFunctorIsssZZZNS0_19maximum_kernel_cudaERNS_18TensorIteratorBaseEENKUlvE_clEvENKUlvE3_clEvEUlssE_EESt5arrayIPcLm3EEEEviT0_T1_)
        /*33bc*/ 	.word	0x00000000


	//----- nvinfo : EIATTR_MIN_STACK_SIZE
	.align		4
.L_2257:
        /*33c0*/ 	.byte	0x04, 0x12
        /*33c2*/ 	.short	(.L_2259 - .L_2258)
	.align		4
.L_2258:
        /*33c4*/ 	.word	index@(_ZN2at6native29vectorized_elementwise_kernelILi4ENS0_13BinaryFunctorIsssZZZNS0_19maximum_kernel_cudaERNS_18TensorIteratorBaseEENKUlvE_clEvENKUlvE3_clEvEUlssE_EESt5arrayIPcLm3EEEEviT0_T1_)
        /*33c8*/ 	.word	0x00000000


	//----- nvinfo : EIATTR_MIN_STACK_SIZE
	.align		4
.L_2259:
        /*33cc*/ 	.byte	0x04, 0x12
        /*33ce*/ 	.short	(.L_2261 - .L_2260)
	.align		4
.L_2260:
        /*33d0*/ 	.word	index@(_ZN2at6native29vectorized_elementwise_kernelILi8ENS0_13BinaryFunctorIsssZZZNS0_19maximum_kernel_cudaERNS_18TensorIteratorBaseEENKUlvE_clEvENKUlvE3_clEvEUlssE_EESt5arrayIPcLm3EEEEviT0_T1_)
        /*33d4*/ 	.word	0x00000000


	//----- nvinfo : EIATTR_MIN_STACK_SIZE
	.align		4
.L_2261:
        /*33d8*/ 	.byte	0x04, 0x12
        /*33da*/ 	.short	(.L_2263 - .L_2262)
	.align		4
.L_2262:
        /*33dc*/ 	.word	index@(_ZN2at6native18elementwise_kernelILi128ELi4EZNS0_15gpu_kernel_implINS0_13AUnaryFunctorIlllZZZNS0_19maximum_kernel_cudaERNS_18TensorIteratorBaseEENKUlvE_clEvENKUlvE2_clEvEUlllE_EEEEvS5_RKT_EUliE_EEviT1_)
        /*33e0*/ 	.word	0x00000000


	//----- nvinfo : EIATTR_MIN_STACK_SIZE
	.align		4
.L_2263:
        /*33e4*/ 	.byte	0x04, 0x12
        /*33e6*/ 	.short	(.L_2265 - .L_2264)
	.align		4
.L_2264:
        /*33e8*/ 	.word	index@(_ZN2at6native27unrolled_elementwise_kernelINS0_13AUnaryFunctorIlllZZZNS0_19maximum_kernel_cudaERNS_18TensorIteratorBaseEENKUlvE_clEvENKUlvE2_clEvEUlllE_EESt5arrayIPcLm2EELi4E23TrivialOffsetCalculatorILi1EjESD_NS0_6memory12LoadWithCastILi1EEENSE_13StoreWithCastILi1EEEEEviT_T0_T2_T3_T4_T5_)
        /*33ec*/ 	.word	0x00000000


	//----- nvinfo : EIATTR_MIN_STACK_SIZE
	.align		4
.L_2265:
        /*33f0*/ 	.byte	0x04, 0x12
        /*33f2*/ 	.short	(.L_2267 - .L_2266)
	.align		4
.L_2266:
        /*33f4*/ 	.word	index@(_ZN2at6native18elementwise_kernelILi128ELi2EZNS0_22gpu_kernel_impl_nocastINS0_13AUnaryFunctorIlllZZZNS0_19maximum_kernel_cudaERNS_18TensorIteratorBaseEENKUlvE_clEvENKUlvE2_clEvEUlllE_EEEEvS5_RKT_EUliE_EEviT1_)
        /*33f8*/ 	.word	0x00000000


	//----- nvinfo : EIATTR_MIN_STACK_SIZE
	.align		4
.L_2267:
        /*33fc*/ 	.byte	0x04, 0x12
        /*33fe*/ 	.short	(.L_2269 - .L_2268)
	.align		4
.L_2268:
        /*3400*/ 	.word	index@(_ZN2at6native27unrolled_elementwise_kernelINS0_13AUnaryFunctorIlllZZZNS0_19maximum_kernel_cudaERNS_18TensorIteratorBaseEENKUlvE_clEvENKUlvE2_clEvEUlllE_EESt5arrayIPcLm2EELi4E23TrivialOffsetCalculatorILi1EjESD_NS0_6memory15LoadWithoutCastENSE_16StoreWithoutCastEEEviT_T0_T2_T3_T4_T5_)
        /*3404*/ 	.word	0x00000000


	//----- nvinfo : EIATTR_MIN_STACK_SIZE
	.align		4
.L_2269:
        /*3408*/ 	.byte	0x04, 0x12
        /*340a*/ 	.short	(.L_2271 - .L_2270)
	.align		4
.L_2270:
        /*340c*/ 	.word	index@(_ZN2at6native29vectorized_elementwise_kernelILi2ENS0_13AUnaryFunctorIlllZZZNS0_19maximum_kernel_cudaERNS_18TensorIteratorBaseEENKUlvE_clEvENKUlvE2_clEvEUlllE_EESt5arrayIPcLm2EEEEviT0_T1_)
        /*3410*/ 	.word	0x00000000


	//----- nvinfo : EIATTR_MIN_STACK_SIZE
	.align		4
.L_2271:
        /*3414*/ 	.byte	0x04, 0x12
        /*3416*/ 	.short	(.L_2273 - .L_2272)
	.align		4
.L_2272:
        /*3418*/ 	.word	index@(_ZN2at6native29vectorized_elementwise_kernelILi4ENS0_13AUnaryFunctorIlllZZZNS0_19maximum_kernel_cudaERNS_18TensorIteratorBaseEENKUlvE_clEvENKUlvE2_clEvEUlllE_EESt5arrayIPcLm2EEEEviT0_T1_)
        /*341c*/ 	.word	0x00000000


	//----- nvinfo : EIATTR_MIN_STACK_SIZE
	.align		4
.L_2273:
        /*3420*/ 	.byte	0x04, 0x12
        /*3422*/ 	.short	(.L_2275 - .L_2274)
	.align		4
.L_2274:
        /*3424*/ 	.word	index@(_ZN2at6native29vectorized_elementwise_kernelILi8ENS0_13AUnaryFunctorIlllZZZNS0_19maximum_kernel_cudaERNS_18TensorIteratorBaseEENKUlvE_clEvENKUlvE2_clEvEUlllE_EESt5arrayIPcLm2EEEEviT0_T1_)
        /*3428*/ 	.word	0x00000000


	//----- nvinfo : EIATTR_MIN_STACK_SIZE
	.align		4
.L_2275:
        /*342c*/ 	.byte	0x04, 0x12
        /*342e*/ 	.short	(.L_2277 - .L_2276)
	.align		4
.L_2276:
        /*3430*/ 	.word	index@(_ZN2at6native18elementwise_kernelILi128ELi4EZNS0_15gpu_kernel_implINS0_13BinaryFunctorIlllZZZNS0_19maximum_kernel_cudaERNS_18TensorIteratorBaseEENKUlvE_clEvENKUlvE2_clEvEUlllE_EEEEvS5_RKT_EUliE_EEviT1_)
        /*3434*/ 	.word	0x00000000


	//----- nvinfo : EIATTR_MIN_STACK_SIZE
	.align		4
.L_2277:
        /*3438*/ 	.byte	0x04, 0x12
        /*343a*/ 	.short	(.L_2279 - .L_2278)
	.align		4
.L_2278:
        /*343c*/ 	.word	index@(_ZN2at6native27unrolled_elementwise_kernelINS0_13BinaryFunctorIlllZZZNS0_19maximum_kernel_cudaERNS_18TensorIteratorBaseEENKUlvE_clEvENKUlvE2_clEvEUlllE_EESt5arrayIPcLm3EELi4E23TrivialOffsetCalculatorILi2EjESC_ILi1EjENS0_6memory12LoadWithCastILi2EEENSF_13StoreWithCastILi1EEEEEviT_T0_T2_T3_T4_T5_)
        /*3440*/ 	.word	0x00000000


	//----- nvinfo : EIATTR_MIN_STACK_SIZE
	.align		4
.L_2279:
        /*3444*/ 	.byte	0x04, 0x12
        /*3446*/ 	.short	(.L_2281 - .L_2280)
	.align		4
.L_2280:
        /*3448*/ 	.word	index@(_ZN2at6native18elementwise_kernelILi128ELi2EZNS0_22gpu_kernel_impl_nocastINS0_13BinaryFunctorIlllZZZNS0_19maximum_kernel_cudaERNS_18TensorIteratorBaseEENKUlvE_clEvENKUlvE2_clEvEUlllE_EEEEvS5_RKT_EUliE_EEviT1_)
        /*344c*/ 	.word	0x00000000


	//----- nvinfo : EIATTR_MIN_STACK_SIZE
	.align		4
.L_2281:
        /*3450*/ 	.byte	0x04, 0x12
        /*3452*/ 	.short	(.L_2283 - .L_2282)
	.align		4
.L_2282:
        /*3454*/ 	.word	index@(_ZN2at6native27unrolled_elementwise_kernelINS0_13BinaryFunctorIlllZZZNS0_19maximum_kernel_cudaERNS_18TensorIteratorBaseEENKUlvE_clEvENKUlvE2_clEvEUlllE_EESt5arrayIPcLm3EELi4E23TrivialOffsetCalculatorILi2EjESC_ILi1EjENS0_6memory15LoadWithoutCastENSF_16StoreWithoutCastEEEviT_T0_T2_T3_T4_T5_)
        /*3458*/ 	.word	0x00000000


	//----- nvinfo : EIATTR_MIN_STACK_SIZE
	.align		4
.L_2283:
        /*345c*/ 	.byte	0x04, 0x12
        /*345e*/ 	.short	(.L_2285 - .L_2284)
	.align		4
.L_2284:
        /*3460*/ 	.word	index@(_ZN2at6native29vectorized_elementwise_kernelILi2ENS0_13BinaryFunctorIlllZZZNS0_19maximum_kernel_cudaERNS_18TensorIteratorBaseEENKUlvE_clEvENKUlvE2_clEvEUlllE_EESt5arrayIPcLm3EEEEviT0_T1_)
        /*3464*/ 	.word	0x00000000


	//----- nvinfo : EIATTR_MIN_STACK_SIZE
	.align		4
.L_2285:
        /*3468*/ 	.byte	0x04, 0x12
        /*346a*/ 	.short	(.L_2287 - .L_2286)
	.align		4
.L_2286:
        /*346c*/ 	.word	index@(_ZN2at6native29vectorized_elementwise_kernelILi4ENS0_13BinaryFunctorIlllZZZNS0_19maximum_kernel_cudaERNS_18TensorIteratorBaseEENKUlvE_clEvENKUlvE2_clEvEUlllE_EESt5arrayIPcLm3EEEEviT0_T1_)
        /*3470*/ 	.word	0x00000000


	//----- nvinfo : EIATTR_MIN_STACK_SIZE
	.align		4
.L_2287:
        /*3474*/ 	.byte	0x04, 0x12
        /*3476*/ 	.short	(.L_2289 - .L_2288)
	.align		4
.L_2288:
        /*3478*/ 	.word	index@(_ZN2at6native29vectorized_elementwise_kernelILi8ENS0_13BinaryFunctorIlllZZZNS0_19maximum_kernel_cudaERNS_18TensorIteratorBaseEENKUlvE_clEvENKUlvE2_clEvEUlllE_EESt5arrayIPcLm3EEEEviT0_T1_)
        /*347c*/ 	.word	0x00000000


	//----- nvinfo : EIATTR_MIN_STACK_SIZE
	.align		4
.L_2289:
        /*3480*/ 	.byte	0x04, 0x12
        /*3482*/ 	.short	(.L_2291 - .L_2290)
	.align		4
.L_2290:
        /*3484*/ 	.word	index@(_ZN2at6native18elementwise_kernelILi128ELi4EZNS0_15gpu_kernel_implINS0_13AUnaryFunctorIiiiZZZNS0_19maximum_kernel_cudaERNS_18TensorIteratorBaseEENKUlvE_clEvENKUlvE1_clEvEUliiE_EEEEvS5_RKT_EUliE_EEviT1_)
        /*3488*/ 	.word	0x00000000


	//----- nvinfo : EIATTR_MIN_STACK_SIZE
	.align		4
.L_2291:
        /*348c*/ 	.byte	0x04, 0x12
        /*348e*/ 	.short	(.L_2293 - .L_2292)
	.align		4
.L_2292:
        /*3490*/ 	.word	index@(_ZN2at6native27unrolled_elementwise_kernelINS0_13AUnaryFunctorIiiiZZZNS0_19maximum_kernel_cudaERNS_18TensorIteratorBaseEENKUlvE_clEvENKUlvE1_clEvEUliiE_EESt5arrayIPcLm2EELi4E23TrivialOffsetCalculatorILi1EjESD_NS0_6memory12LoadWithCastILi1EEENSE_13StoreWithCastILi1EEEEEviT_T0_T2_T3_T4_T5_)
        /*3494*/ 	.word	0x00000000


	//----- nvinfo : EIATTR_MIN_STACK_SIZE
	.align		4
.L_2293:
        /*3498*/ 	.byte	0x04, 0x12
        /*349a*/ 	.short	(.L_2295 - .L_2294)
	.align		4
.L_2294:
        /*349c*/ 	.word	index@(_ZN2at6native18elementwise_kernelILi128ELi2EZNS0_22gpu_kernel_impl_nocastINS0_13AUnaryFunctorIiiiZZZNS0_19maximum_kernel_cudaERNS_18TensorIteratorBaseEENKUlvE_clEvENKUlvE1_clEvEUliiE_EEEEvS5_RKT_EUliE_EEviT1_)
        /*34a0*/ 	.word	0x00000000


	//----- nvinfo : EIATTR_MIN_STACK_SIZE
	.align		4
.L_2295:
        /*34a4*/ 	.byte	0x04, 0x12
        /*34a6*/ 	.short	(.L_2297 - .L_2296)
	.align		4
.L_2296:
        /*34a8*/ 	.word	index@(_ZN2at6native27unrolled_elementwise_kernelINS0_13AUnaryFunctorIiiiZZZNS0_19maximum_kernel_cudaERNS_18TensorIteratorBaseEENKUlvE_clEvENKUlvE1_clEvEUliiE_EESt5arrayIPcLm2EELi4E23TrivialOffsetCalculatorILi1EjESD_NS0_6memory15LoadWithoutCastENSE_16StoreWithoutCastEEEviT_T0_T2_T3_T4_T5_)
        /*34ac*/ 	.word	0x00000000


	//----- nvinfo : EIATTR_MIN_STACK_SIZE
	.align		4
.L_2297:
        /*34b0*/ 	.byte	0x04, 0x12
        /*34b2*/ 	.short	(.L_2299 - .L_2298)
	.align		4
.L_2298:
        /*34b4*/ 	.word	index@(_ZN2at6native29vectorized_elementwise_kernelILi2ENS0_13AUnaryFunctorIiiiZZZNS0_19maximum_kernel_cudaERNS_18TensorIteratorBaseEENKUlvE_clEvENKUlvE1_clEvEUliiE_EESt5arrayIPcLm2EEEEviT0_T1_)
        /*34b8*/ 	.word	0x00000000


	//----- nvinfo : EIATTR_MIN_STACK_SIZE
	.align		4
.L_2299:
        /*34bc*/ 	.byte	0x04, 0x12
        /*34be*/ 	.short	(.L_2301 - .L_2300)
	.align		4
.L_2300:
        /*34c0*/ 	.word	index@(_ZN2at6native29vectorized_elementwise_kernelILi4ENS0_13AUnaryFunctorIiiiZZZNS0_19maximum_kernel_cudaERNS_18TensorIteratorBaseEENKUlvE_clEvENKUlvE1_clEvEUliiE_EESt5arrayIPcLm2EEEEviT0_T1_)
        /*34c4*/ 	.word	0x00000000


	//----- nvinfo : EIATTR_MIN_STACK_SIZE
	.align		4
.L_2301:
        /*34c8*/ 	.byte	0x04, 0x12
        /*34ca*/ 	.short	(.L_2303 - .L_2302)
	.align		4
.L_2302:
        /*34cc*/ 	.word	index@(_ZN2at6native29vectorized_elementwise_kernelILi8ENS0_13AUnaryFunctorIiiiZZZNS0_19maximum_kernel_cudaERNS_18TensorIteratorBaseEENKUlvE_clEvENKUlvE1_clEvEUliiE_EESt5arrayIPcLm2EEEEviT0_T1_)
        /*34d0*/ 	.word	0x00000000


	//----- nvinfo : EIATTR_MIN_STACK_SIZE
	.align		4
.L_2303:
        /*34d4*/ 	.byte	0x04, 0x12
        /*34d6*/ 	.short	(.L_2305 - .L_2304)
	.align		4
.L_2304:
        /*34d8*/ 	.word	index@(_ZN2at6native18elementwise_kernelILi128ELi4EZNS0_15gpu_kernel_implINS0_13BinaryFunctorIiiiZZZNS0_19maximum_kernel_cudaERNS_18TensorIteratorBaseEENKUlvE_clEvENKUlvE1_clEvEUliiE_EEEEvS5_RKT_EUliE_EEviT1_)
        /*34dc*/ 	.word	0x00000000


	//----- nvinfo : EIATTR_MIN_STACK_SIZE
	.align		4
.L_2305:
        /*34e0*/ 	.byte	0x04, 0x12
        /*34e2*/ 	.short	(.L_2307 - .L_2306)
	.align		4
.L_2306:
        /*34e4*/ 	.word	index@(_ZN2at6native27unrolled_elementwise_kernelINS0_13BinaryFunctorIiiiZZZNS0_19maximum_kernel_cudaERNS_18TensorIteratorBaseEENKUlvE_clEvENKUlvE1_clEvEUliiE_EESt5arrayIPcLm3EELi4E23TrivialOffsetCalculatorILi2EjESC_ILi1EjENS0_6memory12LoadWithCastILi2EEENSF_13StoreWithCastILi1EEEEEviT_T0_T2_T3_T4_T5_)
        /*34e8*/ 	.word	0x00000000


	//----- nvinfo : EIATTR_MIN_STACK_SIZE
	.align		4
.L_2307:
        /*34ec*/ 	.byte	0x04, 0x12
        /*34ee*/ 	.short	(.L_2309 - .L_2308)
	.align		4
.L_2308:
        /*34f0*/ 	.word	index@(_ZN2at6native18elementwise_kernelILi128ELi2EZNS0_22gpu_kernel_impl_nocastINS0_13BinaryFunctorIiiiZZZNS0_19maximum_kernel_cudaERNS_18TensorIteratorBaseEENKUlvE_clEvENKUlvE1_clEvEUliiE_EEEEvS5_RKT_EUliE_EEviT1_)
        /*34f4*/ 	.word	0x00000000


	//----- nvinfo : EIATTR_MIN_STACK_SIZE
	.align		4
.L_2309:
        /*34f8*/ 	.byte	0x04, 0x12
        /*34fa*/ 	.short	(.L_2311 - .L_2310)
	.align		4
.L_2310:
        /*34fc*/ 	.word	index@(_ZN2at6native27unrolled_elementwise_kernelINS0_13BinaryFunctorIiiiZZZNS0_19maximum_kernel_cudaERNS_18TensorIteratorBaseEENKUlvE_clEvENKUlvE1_clEvEUliiE_EESt5arrayIPcLm3EELi4E23TrivialOffsetCalculatorILi2EjESC_ILi1EjENS0_6memory15LoadWithoutCastENSF_16StoreWithoutCastEEEviT_T0_T2_T3_T4_T5_)
        /*3500*/ 	.word	0x00000000


	//----- nvinfo : EIATTR_MIN_STACK_SIZE
	.align		4
.L_2311:
        /*3504*/ 	.byte	0x04, 0x12
        /*3506*/ 	.short	(.L_2313 - .L_2312)
	.align		4
.L_2312:
        /*3508*/ 	.word	index@(_ZN2at6native29vectorized_elementwise_kernelILi2ENS0_13BinaryFunctorIiiiZZZNS0_19maximum_kernel_cudaERNS_18TensorIteratorBaseEENKUlvE_clEvENKUlvE1_clEvEUliiE_EESt5arrayIPcLm3EEEEviT0_T1_)
        /*350c*/ 	.word	0x00000000


	//----- nvinfo : EIATTR_MIN_STACK_SIZE
	.align		4
.L_2313:
        /*3510*/ 	.byte	0x04, 0x12
        /*3512*/ 	.short	(.L_2315 - .L_2314)
	.align		4
.L_2314:
        /*3514*/ 	.word	index@(_ZN2at6native29vectorized_elementwise_kernelILi4ENS0_13BinaryFunctorIiiiZZZNS0_19maximum_kernel_cudaERNS_18TensorIteratorBaseEENKUlvE_clEvENKUlvE1_clEvEUliiE_EESt5arrayIPcLm3EEEEviT0_T1_)
        /*3518*/ 	.word	0x00000000


	//----- nvinfo : EIATTR_MIN_STACK_SIZE
	.align		4
.L_2315:
        /*351c*/ 	.byte	0x04, 0x12
        /*351e*/ 	.short	(.L_2317 - .L_2316)
	.align		4
.L_2316:
        /*3520*/ 	.word	index@(_ZN2at6native29vectorized_elementwise_kernelILi8ENS0_13BinaryFunctorIiiiZZZNS0_19maximum_kernel_cudaERNS_18TensorIteratorBaseEENKUlvE_clEvENKUlvE1_clEvEUliiE_EESt5arrayIPcLm3EEEEviT0_T1_)
        /*3524*/ 	.word	0x00000000


	//----- nvinfo : EIATTR_MIN_STACK_SIZE
	.align		4
.L_2317:
        /*3528*/ 	.byte	0x04, 0x12
        /*352a*/ 	.short	(.L_2319 - .L_2318)
	.align		4
.L_2318:
        /*352c*/ 	.word	index@(_ZN2at6native18elementwise_kernelILi128ELi4EZNS0_15gpu_kernel_implINS0_13AUnaryFunctorIaaaZZZNS0_19maximum_kernel_cudaERNS_18TensorIteratorBaseEENKUlvE_clEvENKUlvE0_clEvEUlaaE_EEEEvS5_RKT_EUliE_EEviT1_)
        /*3530*/ 	.word	0x00000000


	//----- nvinfo : EIATTR_MIN_STACK_SIZE
	.align		4
.L_2319:
        /*3534*/ 	.byte	0x04, 0x12
        /*3536*/ 	.short	(.L_2321 - .L_2320)
	.align		4
.L_2320:
        /*3538*/ 	.word	index@(_ZN2at6native27unrolled_elementwise_kernelINS0_13AUnaryFunctorIaaaZZZNS0_19maximum_kernel_cudaERNS_18TensorIteratorBaseEENKUlvE_clEvENKUlvE0_clEvEUlaaE_EESt5arrayIPcLm2EELi4E23TrivialOffsetCalculatorILi1EjESD_NS0_6memory12LoadWithCastILi1EEENSE_13StoreWithCastILi1EEEEEviT_T0_T2_T3_T4_T5_)
        /*353c*/ 	.word	0x00000000


	//----- nvinfo : EIATTR_MIN_STACK_SIZE
	.align		4
.L_2321:
        /*3540*/ 	.byte	0x04, 0x12
        /*3542*/ 	.short	(.L_2323 - .L_2322)
	.align		4
.L_2322:
        /*3544*/ 	.word	index@(_ZN2at6native18elementwise_kernelILi128ELi4EZNS0_22gpu_kernel_impl_nocastINS0_13AUnaryFunctorIaaaZZZNS0_19maximum_kernel_cudaERNS_18TensorIteratorBaseEENKUlvE_clEvENKUlvE0_clEvEUlaaE_EEEEvS5_RKT_EUliE_EEviT1_)
        /*3548*/ 	.word	0x00000000


	//----- nvinfo : EIATTR_MIN_STACK_SIZE
	.align		4
.L_2323:
        /*354c*/ 	.byte	0x04, 0x12
        /*354e*/ 	.short	(.L_2325 - .L_2324)
	.align		4
.L_2324:
        /*3550*/ 	.word	index@(_ZN2at6native27unrolled_elementwise_kernelINS0_13AUnaryFunctorIaaaZZZNS0_19maximum_kernel_cudaERNS_18TensorIteratorBaseEENKUlvE_clEvENKUlvE0_clEvEUlaaE_EESt5arrayIPcLm2EELi4E23TrivialOffsetCalculatorILi1EjESD_NS0_6memory15LoadWithoutCastENSE_16StoreWithoutCastEEEviT_T0_T2_T3_T4_T5_)
        /*3554*/ 	.word	0x00000000


	//----- nvinfo : EIATTR_MIN_STACK_SIZE
	.align		4
.L_2325:
        /*3558*/ 	.byte	0x04, 0x12
        /*355a*/ 	.short	(.L_2327 - .L_2326)
	.align		4
.L_2326:
        /*355c*/ 	.word	index@(_ZN2at6native29vectorized_elementwise_kernelILi2ENS0_13AUnaryFunctorIaaaZZZNS0_19maximum_kernel_cudaERNS_18TensorIteratorBaseEENKUlvE_clEvENKUlvE0_clEvEUlaaE_EESt5arrayIPcLm2EEEEviT0_T1_)
        /*3560*/ 	.word	0x00000000


	//----- nvinfo : EIATTR_MIN_STACK_SIZE
	.align		4
.L_2327:
        /*3564*/ 	.byte	0x04, 0x12
        /*3566*/ 	.short	(.L_2329 - .L_2328)
	.align		4
.L_2328:
        /*3568*/ 	.word	index@(_ZN2at6native29vectorized_elementwise_kernelILi4ENS0_13AUnaryFunctorIaaaZZZNS0_19maximum_kernel_cudaERNS_18TensorIteratorBaseEENKUlvE_clEvENKUlvE0_clEvEUlaaE_EESt5arrayIPcLm2EEEEviT0_T1_)
        /*356c*/ 	.word	0x00000000


	//----- nvinfo : EIATTR_MIN_STACK_SIZE
	.align		4
.L_2329:
        /*3570*/ 	.byte	0x04, 0x12
        /*3572*/ 	.short	(.L_2331 - .L_2330)
	.align		4
.L_2330:
        /*3574*/ 	.word	index@(_ZN2at6native29vectorized_elementwise_kernelILi8ENS0_13AUnaryFunctorIaaaZZZNS0_19maximum_kernel_cudaERNS_18TensorIteratorBaseEENKUlvE_clEvENKUlvE0_clEvEUlaaE_EESt5arrayIPcLm2EEEEviT0_T1_)
        /*3578*/ 	.word	0x00000000


	//----- nvinfo : EIATTR_MIN_STACK_SIZE
	.align		4
.L_2331:
        /*357c*/ 	.byte	0x04, 0x12
        /*357e*/ 	.short	(.L_2333 - .L_2332)
	.align		4
.L_2332:
        /*3580*/ 	.word	index@(_ZN2at6native18elementwise_kernelILi128ELi4EZNS0_15gpu_kernel_implINS0_13BinaryFunctorIaaaZZZNS0_19maximum_kernel_cudaERNS_18TensorIteratorBaseEENKUlvE_clEvENKUlvE0_clEvEUlaaE_EEEEvS5_RKT_EUliE_EEviT1_)
        /*3584*/ 	.word	0x00000000


	//----- nvinfo : EIATTR_MIN_STACK_SIZE
	.align		4
.L_2333:
        /*3588*/ 	.byte	0x04, 0x12
        /*358a*/ 	.short	(.L_2335 - .L_2334)
	.align		4
.L_2334:
        /*358c*/ 	.word	index@(_ZN2at6native27unrolled_elementwise_kernelINS0_13BinaryFunctorIaaaZZZNS0_19maximum_kernel_cudaERNS_18TensorIteratorBaseEENKUlvE_clEvENKUlvE0_clEvEUlaaE_EESt5arrayIPcLm3EELi4E23TrivialOffsetCalculatorILi2EjESC_ILi1EjENS0_6memory12LoadWithCastILi2EEENSF_13StoreWithCastILi1EEEEEviT_T0_T2_T3_T4_T5_)
        /*3590*/ 	.word	0x00000000


	//----- nvinfo : EIATTR_MIN_STACK_SIZE
	.align		4
.L_2335:
        /*3594*/ 	.byte	0x04, 0x12
        /*3596*/ 	.short	(.L_2337 - .L_2336)
	.align		4
.L_2336:
        /*3598*/ 	.word	index@(_ZN2at6native18elementwise_kernelILi128ELi4EZNS0_22gpu_kernel_impl_nocastINS0_13BinaryFunctorIaaaZZZNS0_19maximum_kernel_cudaERNS_18TensorIteratorBaseEENKUlvE_clEvENKUlvE0_clEvEUlaaE_EEEEvS5_RKT_EUliE_EEviT1_)
        /*359c*/ 	.word	0x00000000


	//----- nvinfo : EIATTR_MIN_STACK_SIZE
	.align		4
.L_2337:
        /*35a0*/ 	.byte	0x04, 0x12
        /*35a2*/ 	.short	(.L_2339 - .L_2338)
	.align		4
.L_2338:
        /*35a4*/ 	.word	index@(_ZN2at6native27unrolled_elementwise_kernelINS0_13BinaryFunctorIaaaZZZNS0_19maximum_kernel_cudaERNS_18TensorIteratorBaseEENKUlvE_clEvENKUlvE0_clEvEUlaaE_EESt5arrayIPcLm3EELi4E23TrivialOffsetCalculatorILi2EjESC_ILi1EjENS0_6memory15LoadWithoutCastENSF_16StoreWithoutCastEEEviT_T0_T2_T3_T4_T5_)
        /*35a8*/ 	.word	0x00000000


	//----- nvinfo : EIATTR_MIN_STACK_SIZE
	.align		4
.L_2339:
        /*35ac*/ 	.byte	0x04, 0x12
        /*35ae*/ 	.short	(.L_2341 - .L_2340)
	.align		4
.L_2340:
        /*35b0*/ 	.word	index@(_ZN2at6native29vectorized_elementwise_kernelILi2ENS0_13BinaryFunctorIaaaZZZNS0_19maximum_kernel_cudaERNS_18TensorIteratorBaseEENKUlvE_clEvENKUlvE0_clEvEUlaaE_EESt5arrayIPcLm3EEEEviT0_T1_)
        /*35b4*/ 	.word	0x00000000


	//----- nvinfo : EIATTR_MIN_STACK_SIZE
	.align		4
.L_2341:
        /*35b8*/ 	.byte	0x04, 0x12
        /*35ba*/ 	.short	(.L_2343 - .L_2342)
	.align		4
.L_2342:
        /*35bc*/ 	.word	index@(_ZN2at6native29vectorized_elementwise_kernelILi4ENS0_13BinaryFunctorIaaaZZZNS0_19maximum_kernel_cudaERNS_18TensorIteratorBaseEENKUlvE_clEvENKUlvE0_clEvEUlaaE_EESt5arrayIPcLm3EEEEviT0_T1_)
        /*35c0*/ 	.word	0x00000000


	//----- nvinfo : EIATTR_MIN_STACK_SIZE
	.align		4
.L_2343:
        /*35c4*/ 	.byte	0x04, 0x12
        /*35c6*/ 	.short	(.L_2345 - .L_2344)
	.align		4
.L_2344:
        /*35c8*/ 	.word	index@(_ZN2at6native29vectorized_elementwise_kernelILi8ENS0_13BinaryFunctorIaaaZZZNS0_19maximum_kernel_cudaERNS_18TensorIteratorBaseEENKUlvE_clEvENKUlvE0_clEvEUlaaE_EESt5arrayIPcLm3EEEEviT0_T1_)
        /*35cc*/ 	.word	0x00000000


	//----- nvinfo : EIATTR_MIN_STACK_SIZE
	.align		4
.L_2345:
        /*35d0*/ 	.byte	0x04, 0x12
        /*35d2*/ 	.short	(.L_2347 - .L_2346)
	.align		4
.L_2346:
        /*35d4*/ 	.word	index@(_ZN2at6native18elementwise_kernelILi128ELi4EZNS0_15gpu_kernel_implINS0_13AUnaryFunctorIhhhZZZNS0_19maximum_kernel_cudaERNS_18TensorIteratorBaseEENKUlvE_clEvENKUlvE_clEvEUlhhE_EEEEvS5_RKT_EUliE_EEviT1_)
        /*35d8*/ 	.word	0x00000000


	//----- nvinfo : EIATTR_MIN_STACK_SIZE
	.align		4
.L_2347:
        /*35dc*/ 	.byte	0x04, 0x12
        /*35de*/ 	.short	(.L_2349 - .L_2348)
	.align		4
.L_2348:
        /*35e0*/ 	.word	index@(_ZN2at6native27unrolled_elementwise_kernelINS0_13AUnaryFunctorIhhhZZZNS0_19maximum_kernel_cudaERNS_18TensorIteratorBaseEENKUlvE_clEvENKUlvE_clEvEUlhhE_EESt5arrayIPcLm2EELi4E23TrivialOffsetCalculatorILi1EjESD_NS0_6memory12LoadWithCastILi1EEENSE_13StoreWithCastILi1EEEEEviT_T0_T2_T3_T4_T5_)
        /*35e4*/ 	.word	0x00000000


	//----- nvinfo : EIATTR_MIN_STACK_SIZE
	.align		4
.L_2349:
        /*35e8*/ 	.byte	0x04, 0x12
        /*35ea*/ 	.short	(.L_2351 - .L_2350)
	.align		4
.L_2350:
        /*35ec*/ 	.word	index@(_ZN2at6native18elementwise_kernelILi128ELi4EZNS0_22gpu_kernel_impl_nocastINS0_13AUnaryFunctorIhhhZZZNS0_19maximum_kernel_cudaERNS_18TensorIteratorBaseEENKUlvE_clEvENKUlvE_clEvEUlhhE_EEEEvS5_RKT_EUliE_EEviT1_)
        /*35f0*/ 	.word	0x00000000


	//----- nvinfo : EIATTR_MIN_STACK_SIZE
	.align		4
.L_2351:
        /*35f4*/ 	.byte	0x04, 0x12
        /*35f6*/ 	.short	(.L_2353 - .L_2352)
	.align		4
.L_2352:
        /*35f8*/ 	.word	index@(_ZN2at6native27unrolled_elementwise_kernelINS0_13AUnaryFunctorIhhhZZZNS0_19maximum_kernel_cudaERNS_18TensorIteratorBaseEENKUlvE_clEvENKUlvE_clEvEUlhhE_EESt5arrayIPcLm2EELi4E23TrivialOffsetCalculatorILi1EjESD_NS0_6memory15LoadWithoutCastENSE_16StoreWithoutCastEEEviT_T0_T2_T3_T4_T5_)
        /*35fc*/ 	.word	0x00000000


	//----- nvinfo : EIATTR_MIN_STACK_SIZE
	.align		4
.L_2353:
        /*3600*/ 	.byte	0x04, 0x12
        /*3602*/ 	.short	(.L_2355 - .L_2354)
	.align		4
.L_2354:
        /*3604*/ 	.word	index@(_ZN2at6native29vectorized_elementwise_kernelILi2ENS0_13AUnaryFunctorIhhhZZZNS0_19maximum_kernel_cudaERNS_18TensorIteratorBaseEENKUlvE_clEvENKUlvE_clEvEUlhhE_EESt5arrayIPcLm2EEEEviT0_T1_)
        /*3608*/ 	.word	0x00000000


	//----- nvinfo : EIATTR_MIN_STACK_SIZE
	.align		4
.L_2355:
        /*360c*/ 	.byte	0x04, 0x12
        /*360e*/ 	.short	(.L_2357 - .L_2356)
	.align		4
.L_2356:
        /*3610*/ 	.word	index@(_ZN2at6native29vectorized_elementwise_kernelILi4ENS0_13AUnaryFunctorIhhhZZZNS0_19maximum_kernel_cudaERNS_18TensorIteratorBaseEENKUlvE_clEvENKUlvE_clEvEUlhhE_EESt5arrayIPcLm2EEEEviT0_T1_)
        /*3614*/ 	.word	0x00000000


	//----- nvinfo : EIATTR_MIN_STACK_SIZE
	.align		4
.L_2357:
        /*3618*/ 	.byte	0x04, 0x12
        /*361a*/ 	.short	(.L_2359 - .L_2358)
	.align		4
.L_2358:
        /*361c*/ 	.word	index@(_ZN2at6native29vectorized_elementwise_kernelILi8ENS0_13AUnaryFunctorIhhhZZZNS0_19maximum_kernel_cudaERNS_18TensorIteratorBaseEENKUlvE_clEvENKUlvE_clEvEUlhhE_EESt5arrayIPcLm2EEEEviT0_T1_)
        /*3620*/ 	.word	0x00000000


	//----- nvinfo : EIATTR_MIN_STACK_SIZE
	.align		4
.L_2359:
        /*3624*/ 	.byte	0x04, 0x12
        /*3626*/ 	.short	(.L_2361 - .L_2360)
	.align		4
.L_2360:
        /*3628*/ 	.word	index@(_ZN2at6native18elementwise_kernelILi128ELi4EZNS0_15gpu_kernel_implINS0_13BinaryFunctorIhhhZZZNS0_19maximum_kernel_cudaERNS_18TensorIteratorBaseEENKUlvE_clEvENKUlvE_clEvEUlhhE_EEEEvS5_RKT_EUliE_EEviT1_)
        /*362c*/ 	.word	0x00000000


	//----- nvinfo : EIATTR_MIN_STACK_SIZE
	.align		4
.L_2361:
        /*3630*/ 	.byte	0x04, 0x12
        /*3632*/ 	.short	(.L_2363 - .L_2362)
	.align		4
.L_2362:
        /*3634*/ 	.word	index@(_ZN2at6native27unrolled_elementwise_kernelINS0_13BinaryFunctorIhhhZZZNS0_19maximum_kernel_cudaERNS_18TensorIteratorBaseEENKUlvE_clEvENKUlvE_clEvEUlhhE_EESt5arrayIPcLm3EELi4E23TrivialOffsetCalculatorILi2EjESC_ILi1EjENS0_6memory12LoadWithCastILi2EEENSF_13StoreWithCastILi1EEEEEviT_T0_T2_T3_T4_T5_)
        /*3638*/ 	.word	0x00000000


	//----- nvinfo : EIATTR_MIN_STACK_SIZE
	.align		4
.L_2363:
        /*363c*/ 	.byte	0x04, 0x12
        /*363e*/ 	.short	(.L_2365 - .L_2364)
	.align		4
.L_2364:
        /*3640*/ 	.word	index@(_ZN2at6native18elementwise_kernelILi128ELi4EZNS0_22gpu_kernel_impl_nocastINS0_13BinaryFunctorIhhhZZZNS0_19maximum_kernel_cudaERNS_18TensorIteratorBaseEENKUlvE_clEvENKUlvE_clEvEUlhhE_EEEEvS5_RKT_EUliE_EEviT1_)
        /*3644*/ 	.word	0x00000000


	//----- nvinfo : EIATTR_MIN_STACK_SIZE
	.align		4
.L_2365:
        /*3648*/ 	.byte	0x04, 0x12
        /*364a*/ 	.short	(.L_2367 - .L_2366)
	.align		4
.L_2366:
        /*364c*/ 	.word	index@(_ZN2at6native27unrolled_elementwise_kernelINS0_13BinaryFunctorIhhhZZZNS0_19maximum_kernel_cudaERNS_18TensorIteratorBaseEENKUlvE_clEvENKUlvE_clEvEUlhhE_EESt5arrayIPcLm3EELi4E23TrivialOffsetCalculatorILi2EjESC_ILi1EjENS0_6memory15LoadWithoutCastENSF_16StoreWithoutCastEEEviT_T0_T2_T3_T4_T5_)
        /*3650*/ 	.word	0x00000000


	//----- nvinfo : EIATTR_MIN_STACK_SIZE
	.align		4
.L_2367:
        /*3654*/ 	.byte	0x04, 0x12
        /*3656*/ 	.short	(.L_2369 - .L_2368)
	.align		4
.L_2368:
        /*3658*/ 	.word	index@(_ZN2at6native29vectorized_elementwise_kernelILi2ENS0_13BinaryFunctorIhhhZZZNS0_19maximum_kernel_cudaERNS_18TensorIteratorBaseEENKUlvE_clEvENKUlvE_clEvEUlhhE_EESt5arrayIPcLm3EEEEviT0_T1_)
        /*365c*/ 	.word	0x00000000


	//----- nvinfo : EIATTR_MIN_STACK_SIZE
	.align		4
.L_2369:
        /*3660*/ 	.byte	0x04, 0x12
        /*3662*/ 	.short	(.L_2371 - .L_2370)
	.align		4
.L_2370:
        /*3664*/ 	.word	index@(_ZN2at6native29vectorized_elementwise_kernelILi4ENS0_13BinaryFunctorIhhhZZZNS0_19maximum_kernel_cudaERNS_18TensorIteratorBaseEENKUlvE_clEvENKUlvE_clEvEUlhhE_EESt5arrayIPcLm3EEEEviT0_T1_)
        /*3668*/ 	.word	0x00000000


	//----- nvinfo : EIATTR_MIN_STACK_SIZE
	.align		4
.L_2371:
        /*366c*/ 	.byte	0x04, 0x12
        /*366e*/ 	.short	(.L_2373 - .L_2372)
	.align		4
.L_2372:
        /*3670*/ 	.word	index@(_ZN2at6native29vectorized_elementwise_kernelILi8ENS0_13BinaryFunctorIhhhZZZNS0_19maximum_kernel_cudaERNS_18TensorIteratorBaseEENKUlvE_clEvENKUlvE_clEvEUlhhE_EESt5arrayIPcLm3EEEEviT0_T1_)
        /*3674*/ 	.word	0x00000000


	//----- nvinfo : EIATTR_MIN_STACK_SIZE
	.align		4
.L_2373:
        /*3678*/ 	.byte	0x04, 0x12
        /*367a*/ 	.short	(.L_2375 - .L_2374)
	.align		4
.L_2374:
        /*367c*/ 	.word	index@(_ZN2at6native18elementwise_kernelILi128ELi4EZNS0_15gpu_kernel_implINS0_13AUnaryFunctorIbbbZNS0_19maximum_kernel_cudaERNS_18TensorIteratorBaseEEUlbbE_EEEEvS5_RKT_EUliE_EEviT1_)
        /*3680*/ 	.word	0x00000000


	//----- nvinfo : EIATTR_MIN_STACK_SIZE
	.align		4
.L_2375:
        /*3684*/ 	.byte	0x04, 0x12
        /*3686*/ 	.short	(.L_2377 - .L_2376)
	.align		4
.L_2376:
        /*3688*/ 	.word	index@(_ZN2at6native27unrolled_elementwise_kernelINS0_13AUnaryFunctorIbbbZNS0_19maximum_kernel_cudaERNS_18TensorIteratorBaseEEUlbbE_EESt5arrayIPcLm2EELi4E23TrivialOffsetCalculatorILi1EjESB_NS0_6memory12LoadWithCastILi1EEENSC_13StoreWithCastILi1EEEEEviT_T0_T2_T3_T4_T5_)
        /*368c*/ 	.word	0x00000000


	//----- nvinfo : EIATTR_MIN_STACK_SIZE
	.align		4
.L_2377:
        /*3690*/ 	.byte	0x04, 0x12
        /*3692*/ 	.short	(.L_2379 - .L_2378)
	.align		4
.L_2378:
        /*3694*/ 	.word	index@(_ZN2at6native18elementwise_kernelILi128ELi4EZNS0_22gpu_kernel_impl_nocastINS0_13AUnaryFunctorIbbbZNS0_19maximum_kernel_cudaERNS_18TensorIteratorBaseEEUlbbE_EEEEvS5_RKT_EUliE_EEviT1_)
        /*3698*/ 	.word	0x00000000


	//----- nvinfo : EIATTR_MIN_STACK_SIZE
	.align		4
.L_2379:
        /*369c*/ 	.byte	0x04, 0x12
        /*369e*/ 	.short	(.L_2381 - .L_2380)
	.align		4
.L_2380:
        /*36a0*/ 	.word	index@(_ZN2at6native27unrolled_elementwise_kernelINS0_13AUnaryFunctorIbbbZNS0_19maximum_kernel_cudaERNS_18TensorIteratorBaseEEUlbbE_EESt5arrayIPcLm2EELi4E23TrivialOffsetCalculatorILi1EjESB_NS0_6memory15LoadWithoutCastENSC_16StoreWithoutCastEEEviT_T0_T2_T3_T4_T5_)
        /*36a4*/ 	.word	0x00000000


	//----- nvinfo : EIATTR_MIN_STACK_SIZE
	.align		4
.L_2381:
        /*36a8*/ 	.byte	0x04, 0x12
        /*36aa*/ 	.short	(.L_2383 - .L_2382)
	.align		4
.L_2382:
        /*36ac*/ 	.word	index@(_ZN2at6native29vectorized_elementwise_kernelILi2ENS0_13AUnaryFunctorIbbbZNS0_19maximum_kernel_cudaERNS_18TensorIteratorBaseEEUlbbE_EESt5arrayIPcLm2EEEEviT0_T1_)
        /*36b0*/ 	.word	0x00000000


	//----- nvinfo : EIATTR_MIN_STACK_SIZE
	.align		4
.L_2383:
        /*36b4*/ 	.byte	0x04, 0x12
        /*36b6*/ 	.short	(.L_2385 - .L_2384)
	.align		4
.L_2384:
        /*36b8*/ 	.word	index@(_ZN2at6native29vectorized_elementwise_kernelILi4ENS0_13AUnaryFunctorIbbbZNS0_19maximum_kernel_cudaERNS_18TensorIteratorBaseEEUlbbE_EESt5arrayIPcLm2EEEEviT0_T1_)
        /*36bc*/ 	.word	0x00000000


	//----- nvinfo : EIATTR_MIN_STACK_SIZE
	.align		4
.L_2385:
        /*36c0*/ 	.byte	0x04, 0x12
        /*36c2*/ 	.short	(.L_2387 - .L_2386)
	.align		4
.L_2386:
        /*36c4*/ 	.word	index@(_ZN2at6native29vectorized_elementwise_kernelILi8ENS0_13AUnaryFunctorIbbbZNS0_19maximum_kernel_cudaERNS_18TensorIteratorBaseEEUlbbE_EESt5arrayIPcLm2EEEEviT0_T1_)
        /*36c8*/ 	.word	0x00000000


	//----- nvinfo : EIATTR_MIN_STACK_SIZE
	.align		4
.L_2387:
        /*36cc*/ 	.byte	0x04, 0x12
        /*36ce*/ 	.short	(.L_2389 - .L_2388)
	.align		4
.L_2388:
        /*36d0*/ 	.word	index@(_ZN2at6native18elementwise_kernelILi128ELi4EZNS0_15gpu_kernel_implINS0_13BinaryFunctorIbbbZNS0_19maximum_kernel_cudaERNS_18TensorIteratorBaseEEUlbbE_EEEEvS5_RKT_EUliE_EEviT1_)
        /*36d4*/ 	.word	0x00000000


	//----- nvinfo : EIATTR_MIN_STACK_SIZE
	.align		4
.L_2389:
        /*36d8*/ 	.byte	0x04, 0x12
        /*36da*/ 	.short	(.L_2391 - .L_2390)
	.align		4
.L_2390:
        /*36dc*/ 	.word	index@(_ZN2at6native27unrolled_elementwise_kernelINS0_13BinaryFunctorIbbbZNS0_19maximum_kernel_cudaERNS_18TensorIteratorBaseEEUlbbE_EESt5arrayIPcLm3EELi4E23TrivialOffsetCalculatorILi2EjESA_ILi1EjENS0_6memory12LoadWithCastILi2EEENSD_13StoreWithCastILi1EEEEEviT_T0_T2_T3_T4_T5_)
        /*36e0*/ 	.word	0x00000000


	//----- nvinfo : EIATTR_MIN_STACK_SIZE
	.align		4
.L_2391:
        /*36e4*/ 	.byte	0x04, 0x12
        /*36e6*/ 	.short	(.L_2393 - .L_2392)
	.align		4
.L_2392:
        /*36e8*/ 	.word	index@(_ZN2at6native18elementwise_kernelILi128ELi4EZNS0_22gpu_kernel_impl_nocastINS0_13BinaryFunctorIbbbZNS0_19maximum_kernel_cudaERNS_18TensorIteratorBaseEEUlbbE_EEEEvS5_RKT_EUliE_EEviT1_)
        /*36ec*/ 	.word	0x00000000


	//----- nvinfo : EIATTR_MIN_STACK_SIZE
	.align		4
.L_2393:
        /*36f0*/ 	.byte	0x04, 0x12
        /*36f2*/ 	.short	(.L_2395 - .L_2394)
	.align		4
.L_2394:
        /*36f4*/ 	.word	index@(_ZN2at6native27unrolled_elementwise_kernelINS0_13BinaryFunctorIbbbZNS0_19maximum_kernel_cudaERNS_18TensorIteratorBaseEEUlbbE_EESt5arrayIPcLm3EELi4E23TrivialOffsetCalculatorILi2EjESA_ILi1EjENS0_6memory15LoadWithoutCastENSD_16StoreWithoutCastEEEviT_T0_T2_T3_T4_T5_)
        /*36f8*/ 	.word	0x00000000


	//----- nvinfo : EIATTR_MIN_STACK_SIZE
	.align		4
.L_2395:
        /*36fc*/ 	.byte	0x04, 0x12
        /*36fe*/ 	.short	(.L_2397 - .L_2396)
	.align		4
.L_2396:
        /*3700*/ 	.word	index@(_ZN2at6native29vectorized_elementwise_kernelILi2ENS0_13BinaryFunctorIbbbZNS0_19maximum_kernel_cudaERNS_18TensorIteratorBaseEEUlbbE_EESt5arrayIPcLm3EEEEviT0_T1_)
        /*3704*/ 	.word	0x00000000


	//----- nvinfo : EIATTR_MIN_STACK_SIZE
	.align		4
.L_2397:
        /*3708*/ 	.byte	0x04, 0x12
        /*370a*/ 	.short	(.L_2399 - .L_2398)
	.align		4
.L_2398:
        /*370c*/ 	.word	index@(_ZN2at6native29vectorized_elementwise_kernelILi4ENS0_13BinaryFunctorIbbbZNS0_19maximum_kernel_cudaERNS_18TensorIteratorBaseEEUlbbE_EESt5arrayIPcLm3EEEEviT0_T1_)
        /*3710*/ 	.word	0x00000000


	//----- nvinfo : EIATTR_MIN_STACK_SIZE
	.align		4
.L_2399:
        /*3714*/ 	.byte	0x04, 0x12
        /*3716*/ 	.short	(.L_2401 - .L_2400)
	.align		4
.L_2400:
        /*3718*/ 	.word	index@(_ZN2at6native29vectorized_elementwise_kernelILi8ENS0_13BinaryFunctorIbbbZNS0_19maximum_kernel_cudaERNS_18TensorIteratorBaseEEUlbbE_EESt5arrayIPcLm3EEEEviT0_T1_)
        /*371c*/ 	.word	0x00000000
.L_2401:


//--------------------- .nv.compat                --------------------------
	.section	.nv.compat,"",@"SHT_CUDA_COMPAT_INFO"
	.align	4
        /*0000*/ 	.byte	0x02, 0x09, 0x01, 0x00, 0x02, 0x02, 0x01, 0x00, 0x02, 0x05, 0x05, 0x00, 0x03, 0x07, 0x01, 0x01
        /*0010*/ 	.byte	0x02, 0x03, 0x00, 0x00, 0x02, 0x06, 0x01, 0x00, 0x04, 0x0b, 0x08, 0x00, 0x00, 0x00, 0x00, 0x00
        /*0020*/ 	.byte	0x00, 0x00, 0x00, 0x00


//--------------------- .nv.info._ZN2at6native18elementwise_kernelILi128ELi4EZNS0_15gpu_kernel_implINS0_13AUnaryFunctorIN3c108BFloat16ES5_S5_ZZZNS0_16fmin_kernel_cudaERNS_18TensorIteratorBaseEENKUlvE_clEvENKUlvE2_clEvEUlS5_S5_E_EEEEvS7_RKT_EUliE_EEviT1_ --------------------------
	.section	.nv.info._ZN2at6native18elementwise_kernelILi128ELi4EZNS0_15gpu_kernel_implINS0_13AUnaryFunctorIN3c108BFloat16ES5_S5_ZZZNS0_16fmin_kernel_cudaERNS_18TensorIteratorBaseEENKUlvE_clEvENKUlvE2_clEvEUlS5_S5_E_EEEEvS7_RKT_EUliE_EEviT1_,"",@"SHT_CUDA_INFO"
	.sectionflags	@""
	.align	4


	//----- nvinfo : EIATTR_CUDA_API_VERSION
	.align		4
        /*0000*/ 	.byte	0x04, 0x37
        /*0002*/ 	.short	(.L_2403 - .L_2402)
.L_2402:
        /*0004*/ 	.word	0x00000082


	//----- nvinfo : EIATTR_KPARAM_INFO
	.align		4
.L_2403:
        /*0008*/ 	.byte	0x04, 0x17
        /*000a*/ 	.short	(.L_2405 - .L_2404)
.L_2404:
        /*000c*/ 	.word	0x00000000
        /*0010*/ 	.short	0x0001
        /*0012*/ 	.short	0x0008
        /*0014*/ 	.byte	0x00, 0xf0, 0x61, 0x08


	//----- nvinfo : EIATTR_KPARAM_INFO
	.align		4
.L_2405:
        /*0018*/ 	.byte	0x04, 0x17
        /*001a*/ 	.short	(.L_2407 - .L_2406)
.L_2406:
        /*001c*/ 	.word	0x00000000
        /*0020*/ 	.short	0x0000
        /*0022*/ 	.short	0x0000
        /*0024*/ 	.byte	0x00, 0xf0, 0x11, 0x00


	//----- nvinfo : EIATTR_SPARSE_MMA_MASK
	.align		4
.L_2407:
        /*0028*/ 	.byte	0x03, 0x50
        /*002a*/ 	.short	0x0000


	//----- nvinfo : EIATTR_MAXREG_COUNT
	.align		4
        /*002c*/ 	.byte	0x03, 0x1b
        /*002e*/ 	.short	0x0080


	//----- nvinfo : EIATTR_EXTERNS
	.align		4
        /*0030*/ 	.byte	0x04, 0x0f
        /*0032*/ 	.short	(.L_2409 - .L_2408)


	//   ....[0]....
	.align		4
.L_2408:
        /*0034*/ 	.word	index@(__assertfail)


	//----- nvinfo : EIATTR_MERCURY_ISA_VERSION
	.align		4
.L_2409:
        /*0038*/ 	.byte	0x03, 0x5f
        /*003a*/ 	.short	0x0101


	//----- nvinfo : EIATTR_SYSCALL_OFFSETS
	.align		4
        /*003c*/ 	.byte	0x04, 0x46
        /*003e*/ 	.short	(.L_2411 - .L_2410)


	//   ....[0]....
.L_2410:
        /*0040*/ 	.word	0x000022e0


	//   ....[1]....
        /*0044*/ 	.word	0x00003290


	//   ....[2]....
        /*0048*/ 	.word	0x000055c0


	//   ....[3]....
        /*004c*/ 	.word	0x00006570


	//   ....[4]....
        /*0050*/ 	.word	0x00008890


	//   ....[5]....
        /*0054*/ 	.word	0x00009840


	//   ....[6]....
        /*0058*/ 	.word	0x0000bb50


	//   ....[7]....
        /*005c*/ 	.word	0x0000cb00


	//----- nvinfo : EIATTR_EXIT_INSTR_OFFSETS
	.align		4
.L_2411:
        /*0060*/ 	.byte	0x04, 0x1c
        /*0062*/ 	.short	(.L_2413 - .L_2412)


	//   ....[0]....
.L_2412:
        /*0064*/ 	.word	0x00009910


	//   ....[1]....
        /*0068*/ 	.word	0x0000bd30


	//   ....[2]....
        /*006c*/ 	.word	0x0000bd70


	//   ....[3]....
        /*0070*/ 	.word	0x0000be10


	//   ....[4]....
        /*0074*/ 	.word	0x0000be50


	//   ....[5]....
        /*0078*/ 	.word	0x0000be90


	//   ....[6]....
        /*007c*/ 	.word	0x0000bf20


	//   ....[7]....
        /*0080*/ 	.word	0x0000bf60


	//   ....[8]....
        /*0084*/ 	.word	0x0000c000


	//   ....[9]....
        /*0088*/ 	.word	0x0000c050


	//   ....[10]....
        /*008c*/ 	.word	0x0000c0a0


	//   ....[11]....
        /*0090*/ 	.word	0x0000c170


	//   ....[12]....
        /*0094*/ 	.word	0x0000c1d0


	//   ....[13]....
        /*0098*/ 	.word	0x0000c360


	//   ....[14]....
        /*009c*/ 	.word	0x0000c4c0


	//   ....[15]....
        /*00a0*/ 	.word	0x0000c4e0


	//   ....[16]....
        /*00a4*/ 	.word	0x0000c5a0


	//   ....[17]....
        /*00a8*/ 	.word	0x0000c720


	//   ....[18]....
        /*00ac*/ 	.word	0x0000c8a0


	//   ....[19]....
        /*00b0*/ 	.word	0x0000ca00


	//   ....[20]....
        /*00b4*/ 	.word	0x0000cb10


	//   ....[21]....
        /*00b8*/ 	.word	0x0000cb50


	//   ....[22]....
        /*00bc*/ 	.word	0x0000cb90


	//----- nvinfo : EIATTR_MAX_THREADS
	.align		4
.L_2413:
        /*00c0*/ 	.byte	0x04, 0x05
        /*00c2*/ 	.short	(.L_2415 - .L_2414)
.L_2414:
        /*00c4*/ 	.word	0x00000080
        /*00c8*/ 	.word	0x00000001
        /*00cc*/ 	.word	0x00000001


	//----- nvinfo : EIATTR_CRS_STACK_SIZE
	.align		4
.L_2415:
        /*00d0*/ 	.byte	0x04, 0x1e
        /*00d2*/ 	.short	(.L_2417 - .L_2416)
.L_2416:
        /*00d4*/ 	.word	0x00000000


	//----- nvinfo : EIATTR_CBANK_PARAM_SIZE
	.align		4
.L_2417:
        /*00d8*/ 	.byte	0x03, 0x19
        /*00da*/ 	.short	0x0220


	//----- nvinfo : EIATTR_PARAM_CBANK
	.align		4
        /*00dc*/ 	.byte	0x04, 0x0a
        /*00de*/ 	.short	(.L_2419 - .L_2418)
	.align		4
.L_2418:
        /*00e0*/ 	.word	index@(.nv.constant0._ZN2at6native18elementwise_kernelILi128ELi4EZNS0_15gpu_kernel_implINS0_13AUnaryFunctorIN3c108BFloat16ES5_S5_ZZZNS0_16fmin_kernel_cudaERNS_18TensorIteratorBaseEENKUlvE_clEvENKUlvE2_clEvEUlS5_S5_E_EEEEvS7_RKT_EUliE_EEviT1_)
        /*00e4*/ 	.short	0x0210
        /*00e6*/ 	.short	0x0220


	//----- nvinfo : EIATTR_SW_WAR
	.align		4
.L_2419:
        /*00e8*/ 	.byte	0x04, 0x36
        /*00ea*/ 	.short	(.L_2421 - .L_2420)
.L_2420:
        /*00ec*/ 	.word	0x00000008
.L_2421:


//--------------------- .nv.info._ZN2at6native27unrolled_elementwise_kernelINS0_13AUnaryFunctorIN3c108BFloat16ES4_S4_ZZZNS0_16fmin_kernel_cudaERNS_18TensorIteratorBaseEENKUlvE_clEvENKUlvE2_clEvEUlS4_S4_E_EESt5arrayIPcLm2EELi4E23TrivialOffsetCalculatorILi1EjESF_NS0_6memory12LoadWithCastILi1EEENSG_13StoreWithCastILi1EEEEEviT_T0_T2_T3_T4_T5_ --------------------------
	.section	.nv.info._ZN2at6native27unrolled_elementwise_kernelINS0_13AUnaryFunctorIN3c108BFloat16ES4_S4_ZZZNS0_16fmin_kernel_cudaERNS_18TensorIteratorBaseEENKUlvE_clEvENKUlvE2_clEvEUlS4_S4_E_EESt5arrayIPcLm2EELi4E23TrivialOffsetCalculatorILi1EjESF_NS0_6memory12LoadWithCastILi1EEENSG_13StoreWithCastILi1EEEEEviT_T0_T2_T3_T4_T5_,"",@"SHT_CUDA_INFO"
	.sectionflags	@""
	.align	4


	//----- nvinfo : EIATTR_CUDA_API_VERSION
	.align		4
        /*0000*/ 	.byte	0x04, 0x37
        /*0002*/ 	.short	(.L_2423 - .L_2422)
.L_2422:
        /*0004*/ 	.word	0x00000082


	//----- nvinfo : EIATTR_KPARAM_INFO
	.align		4
.L_2423:
        /*0008*/ 	.byte	0x04, 0x17
        /*000a*/ 	.short	(.L_2425 - .L_2424)
.L_2424:
        /*000c*/ 	.word	0x00000000
        /*0010*/ 	.short	0x0006
        /*0012*/ 	.short	0x0024
        /*0014*/ 	.byte	0x00, 0xf0, 0x21, 0x00


	//----- nvinfo : EIATTR_KPARAM_INFO
	.align		4
.L_2425:
        /*0018*/ 	.byte	0x04, 0x17
        /*001a*/ 	.short	(.L_2427 - .L_2426)
.L_2426:
        /*001c*/ 	.word	0x00000000
        /*0020*/ 	.short	0x0005
        /*0022*/ 	.short	0x001c
        /*0024*/ 	.byte	0x00, 0xf0, 0x21, 0x00


	//----- nvinfo : EIATTR_KPARAM_INFO
	.align		4
.L_2427:
        /*0028*/ 	.byte	0x04, 0x17
        /*002a*/ 	.short	(.L_2429 - .L_2428)
.L_2428:
        /*002c*/ 	.word	0x00000000
        /*0030*/ 	.short	0x0004
        /*0032*/ 	.short	0x0019
        /*0034*/ 	.byte	0x00, 0xf0, 0x05, 0x00


	//----- nvinfo : EIATTR_KPARAM_INFO
	.align		4
.L_2429:
        /*0038*/ 	.byte	0x04, 0x17
        /*003a*/ 	.short	(.L_2431 - .L_2430)
.L_2430:
        /*003c*/ 	.word	0x00000000
        /*0040*/ 	.short	0x0003
        /*0042*/ 	.short	0x0018
        /*0044*/ 	.byte	0x00, 0xf0, 0x05, 0x00


	//----- nvinfo : EIATTR_KPARAM_INFO
	.align		4
.L_2431:
        /*0048*/ 	.byte	0x04, 0x17
        /*004a*/ 	.short	(.L_2433 - .L_2432)
.L_2432:
        /*004c*/ 	.word	0x00000000
        /*0050*/ 	.short	0x0002
        /*0052*/ 	.short	0x0008
        /*0054*/ 	.byte	0x00, 0xf0, 0x41, 0x00


	//----- nvinfo : EIATTR_KPARAM_INFO
	.align		4
.L_2433:
        /*0058*/ 	.byte	0x04, 0x17
        /*005a*/ 	.short	(.L_2435 - .L_2434)
.L_2434:
        /*005c*/ 	.word	0x00000000
        /*0060*/ 	.short	0x0001
        /*0062*/ 	.short	0x0004
        /*0064*/ 	.byte	0x00, 0xf0, 0x11, 0x00


	//----- nvinfo : EIATTR_KPARAM_INFO
	.align		4
.L_2435:
        /*0068*/ 	.byte	0x04, 0x17
        /*006a*/ 	.short	(.L_2437 - .L_2436)
.L_2436:
        /*006c*/ 	.word	0x00000000
        /*0070*/ 	.short	0x0000
        /*0072*/ 	.short	0x0000
        /*0074*/ 	.byte	0x00, 0xf0, 0x11, 0x00


	//----- nvinfo : EIATTR_SPARSE_MMA_MASK
	.align		4
.L_2437:
        /*0078*/ 	.byte	0x03, 0x50
        /*007a*/ 	.short	0x0000


	//----- nvinfo : EIATTR_MAXREG_COUNT
	.align		4
        /*007c*/ 	.byte	0x03, 0x1b
        /*007e*/ 	.short	0x00ff


	//----- nvinfo : EIATTR_EXTERNS
	.align		4
        /*0080*/ 	.byte	0x04, 0x0f
        /*0082*/ 	.short	(.L_2439 - .L_2438)


	//   ....[0]....
	.align		4
.L_2438:
        /*0084*/ 	.word	index@(__assertfail)


	//----- nvinfo : EIATTR_MERCURY_ISA_VERSION
	.align		4
.L_2439:
        /*0088*/ 	.byte	0x03, 0x5f
        /*008a*/ 	.short	0x0101


	//----- nvinfo : EIATTR_SYSCALL_OFFSETS
	.align		4
        /*008c*/ 	.byte	0x04, 0x46
        /*008e*/ 	.short	(.L_2441 - .L_2440)


	//   ....[0]....
.L_2440:
        /*0090*/ 	.word	0x000010e0


	//   ....[1]....
        /*0094*/ 	.word	0x00002220


	//   ....[2]....
        /*0098*/ 	.word	0x00003370


	//   ....[3]....
        /*009c*/ 	.word	0x00004490


	//   ....[4]....
        /*00a0*/ 	.word	0x00005760


	//   ....[5]....
        /*00a4*/ 	.word	0x00006780


	//   ....[6]....
        /*00a8*/ 	.word	0x00007760


	//   ....[7]....
        /*00ac*/ 	.word	0x00008740


	//----- nvinfo : EIATTR_EXIT_INSTR_OFFSETS
	.align		4
.L_2441:
        /*00b0*/ 	.byte	0x04, 0x1c
        /*00b2*/ 	.short	(.L_2443 - .L_2442)


	//   ....[0]....
.L_2442:
        /*00b4*/ 	.word	0x00007820


	//   ....[1]....
        /*00b8*/ 	.word	0x00007970


	//   ....[2]....
        /*00bc*/ 	.word	0x000079b0


	//   ....[3]....
        /*00c0*/ 	.word	0x00007a50


	//   ....[4]....
        /*00c4*/ 	.word	0x00007a90


	//   ....[5]....
        /*00c8*/ 	.word	0x00007ad0


	//   ....[6]....
        /*00cc*/ 	.word	0x00007b60


	//   ....[7]....
        /*00d0*/ 	.word	0x00007ba0


	//   ....[8]....
        /*00d4*/ 	.word	0x00007c40


	//   ....[9]....
        /*00d8*/ 	.word	0x00007c90


	//   ....[10]....
        /*00dc*/ 	.word	0x00007ce0


	//   ....[11]....
        /*00e0*/ 	.word	0x00007db0


	//   ....[12]....
        /*00e4*/ 	.word	0x00007e10


	//   ....[13]....
        /*00e8*/ 	.word	0x00007fa0


	//   ....[14]....
        /*00ec*/ 	.word	0x00008100


	//   ....[15]....
        /*00f0*/ 	.word	0x00008120


	//   ....[16]....
        /*00f4*/ 	.word	0x000081e0


	//   ....[17]....
        /*00f8*/ 	.word	0x00008360


	//   ....[18]....
        /*00fc*/ 	.word	0x000084e0


	//   ....[19]....
        /*0100*/ 	.word	0x00008640


	//   ....[20]....
        /*0104*/ 	.word	0x00008750


	//   ....[21]....
        /*0108*/ 	.word	0x00008790


	//   ....[22]....
        /*010c*/ 	.word	0x000087d0


	//----- nvinfo : EIATTR_MAX_THREADS
	.align		4
.L_2443:
        /*0110*/ 	.byte	0x04, 0x05
        /*0112*/ 	.short	(.L_2445 - .L_2444)
.L_2444:
        /*0114*/ 	.word	0x00000080
        /*0118*/ 	.word	0x00000001
        /*011c*/ 	.word	0x00000001


	//----- nvinfo : EIATTR_CRS_STACK_SIZE
	.align		4
.L_2445:
        /*0120*/ 	.byte	0x04, 0x1e
        /*0122*/ 	.short	(.L_2447 - .L_2446)
.L_2446:
        /*0124*/ 	.word	0x00000000


	//----- nvinfo : EIATTR_CBANK_PARAM_SIZE
	.align		4
.L_2447:
        /*0128*/ 	.byte	0x03, 0x19
        /*012a*/ 	.short	0x002c


	//----- nvinfo : EIATTR_PARAM_CBANK
	.align		4
        /*012c*/ 	.byte	0x04, 0x0a
        /*012e*/ 	.short	(.L_2449 - .L_2448)
	.align		4
.L_2448:
        /*0130*/ 	.word	index@(.nv.constant0._ZN2at6native27unrolled_elementwise_kernelINS0_13AUnaryFunctorIN3c108BFloat16ES4_S4_ZZZNS0_16fmin_kernel_cudaERNS_18TensorIteratorBaseEENKUlvE_clEvENKUlvE2_clEvEUlS4_S4_E_EESt5arrayIPcLm2EELi4E23TrivialOffsetCalculatorILi1EjESF_NS0_6memory12LoadWithCastILi1EEENSG_13StoreWithCastILi1EEEEEviT_T0_T2_T3_T4_T5_)
        /*0134*/ 	.short	0x0210
        /*0136*/ 	.short	0x002c


	//----- nvinfo : EIATTR_SW_WAR
	.align		4
.L_2449:
        /*0138*/ 	.byte	0x04, 0x36
        /*013a*/ 	.short	(.L_2451 - .L_2450)
.L_2450:
        /*013c*/ 	.word	0x00000008
.L_2451:


//--------------------- .nv.info._ZN2at6native18elementwise_kernelILi128ELi4EZNS0_22gpu_kernel_impl_nocastINS0_13AUnaryFunctorIN3c108BFloat16ES5_S5_ZZZNS0_16fmin_kernel_cudaERNS_18TensorIteratorBaseEENKUlvE_clEvENKUlvE2_clEvEUlS5_S5_E_EEEEvS7_RKT_EUliE_EEviT1_ --------------------------
	.section	.nv.info._ZN2at6native18elementwise_kernelILi128ELi4EZNS0_22gpu_kernel_impl_nocastINS0_13AUnaryFunctorIN3c108BFloat16ES5_S5_ZZZNS0_16fmin_kernel_cudaERNS_18TensorIteratorBaseEENKUlvE_clEvENKUlvE2_clEvEUlS5_S5_E_EEEEvS7_RKT_EUliE_EEviT1_,"",@"SHT_CUDA_INFO"
	.sectionflags	@""
	.align	4


	//----- nvinfo : EIATTR_CUDA_API_VERSION
	.align		4
        /*0000*/ 	.byte	0x04, 0x37
        /*0002*/ 	.short	(.L_2453 - .L_2452)
.L_2452:
        /*0004*/ 	.word	0x00000082


	//----- nvinfo : EIATTR_KPARAM_INFO
	.align		4
.L_2453:
        /*0008*/ 	.byte	0x04, 0x17
        /*000a*/ 	.short	(.L_2455 - .L_2454)
.L_2454:
        /*000c*/ 	.word	0x00000000
        /*0010*/ 	.short	0x0001
        /*0012*/ 	.short	0x0008
        /*0014*/ 	.byte	0x00, 0xf0, 0x61, 0x08


	//----- nvinfo : EIATTR_KPARAM_INFO
	.align		4
.L_2455:
        /*0018*/ 	.byte	0x04, 0x17
        /*001a*/ 	.short	(.L_2457 - .L_2456)
.L_2456:
        /*001c*/ 	.word	0x00000000
        /*0020*/ 	.short	0x0000
        /*0022*/ 	.short	0x0000
        /*0024*/ 	.byte	0x00, 0xf0, 0x11, 0x00


	//----- nvinfo : EIATTR_SPARSE_MMA_MASK
	.align		4
.L_2457:
        /*0028*/ 	.byte	0x03, 0x50
        /*002a*/ 	.short	0x0000


	//----- nvinfo : EIATTR_MAXREG_COUNT
	.align		4
        /*002c*/ 	.byte	0x03, 0x1b
        /*002e*/ 	.short	0x0080


	//----- nvinfo : EIATTR_MERCURY_ISA_VERSION
	.align		4
        /*0030*/ 	.byte	0x03, 0x5f
        /*0032*/ 	.short	0x0101


	//----- nvinfo : EIATTR_EXIT_INSTR_OFFSETS
	.align		4
        /*0034*/ 	.byte	0x04, 0x1c
        /*0036*/ 	.short	(.L_2459 - .L_2458)


	//   ....[0]....
.L_2458:
        /*0038*/ 	.word	0x00003c30


	//   ....[1]....
        /*003c*/ 	.word	0x00004fe0


	//----- nvinfo : EIATTR_MAX_THREADS
	.align		4
.L_2459:
        /*0040*/ 	.byte	0x04, 0x05
        /*0042*/ 	.short	(.L_2461 - .L_2460)
.L_2460:
        /*0044*/ 	.word	0x00000080
        /*0048*/ 	.word	0x00000001
        /*004c*/ 	.word	0x00000001


	//----- nvinfo : EIATTR_CRS_STACK_SIZE
	.align		4
.L_2461:
        /*0050*/ 	.byte	0x04, 0x1e
        /*0052*/ 	.short	(.L_2463 - .L_2462)
.L_2462:
        /*0054*/ 	.word	0x00000000


	//----- nvinfo : EIATTR_CBANK_PARAM_SIZE
	.align		4
.L_2463:
        /*0058*/ 	.byte	0x03, 0x19
        /*005a*/ 	.short	0x0220


	//----- nvinfo : EIATTR_PARAM_CBANK
	.align		4
        /*005c*/ 	.byte	0x04, 0x0a
        /*005e*/ 	.short	(.L_2465 - .L_2464)
	.align		4
.L_2464:
        /*0060*/ 	.word	index@(.nv.constant0._ZN2at6native18elementwise_kernelILi128ELi4EZNS0_22gpu_kernel_impl_nocastINS0_13AUnaryFunctorIN3c108BFloat16ES5_S5_ZZZNS0_16fmin_kernel_cudaERNS_18TensorIteratorBaseEENKUlvE_clEvENKUlvE2_clEvEUlS5_S5_E_EEEEvS7_RKT_EUliE_EEviT1_)
        /*0064*/ 	.short	0x0210
        /*0066*/ 	.short	0x0220


	//----- nvinfo : EIATTR_SW_WAR
	.align		4
.L_2465:
        /*0068*/ 	.byte	0x04, 0x36
        /*006a*/ 	.short	(.L_2467 - .L_2466)
.L_2466:
        /*006c*/ 	.word	0x00000008
.L_2467:


//--------------------- .nv.info._ZN2at6native27unrolled_elementwise_kernelINS0_13AUnaryFunctorIN3c108BFloat16ES4_S4_ZZZNS0_16fmin_kernel_cudaERNS_18TensorIteratorBaseEENKUlvE_clEvENKUlvE2_clEvEUlS4_S4_E_EESt5arrayIPcLm2EELi4E23TrivialOffsetCalculatorILi1EjESF_NS0_6memory15LoadWithoutCastENSG_16StoreWithoutCastEEEviT_T0_T2_T3_T4_T5_ --------------------------
	.section	.nv.info._ZN2at6native27unrolled_elementwise_kernelINS0_13AUnaryFunctorIN3c108BFloat16ES4_S4_ZZZNS0_16fmin_kernel_cudaERNS_18TensorIteratorBaseEENKUlvE_clEvENKUlvE2_clEvEUlS4_S4_E_EESt5arrayIPcLm2EELi4E23TrivialOffsetCalculatorILi1EjESF_NS0_6memory15LoadWithoutCastENSG_16StoreWithoutCastEEEviT_T0_T2_T3_T4_T5_,"",@"SHT_CUDA_INFO"
	.sectionflags	@""
	.align	4


	//----- nvinfo : EIATTR_CUDA_API_VERSION
	.align		4
        /*0000*/ 	.byte	0x04, 0x37
        /*0002*/ 	.short	(.L_2469 - .L_2468)
.L_2468:
        /*0004*/ 	.word	0x00000082


	//----- nvinfo : EIATTR_KPARAM_INFO
	.align		4
.L_2469:
        /*0008*/ 	.byte	0x04, 0x17
        /*000a*/ 	.short	(.L_2471 - .L_2470)
.L_2470:
        /*000c*/ 	.word	0x00000000
        /*0010*/ 	.short	0x0006
        /*0012*/ 	.short	0x001b
        /*0014*/ 	.byte	0x00, 0xf0, 0x05, 0x00


	//----- nvinfo : EIATTR_KPARAM_INFO
	.align		4
.L_2471:
        /*0018*/ 	.byte	0x04, 0x17
        /*001a*/ 	.short	(.L_2473 - .L_2472)
.L_2472:
        /*001c*/ 	.word	0x00000000
        /*0020*/ 	.short	0x0005
        /*0022*/ 	.short	0x001a
        /*0024*/ 	.byte	0x00, 0xf0, 0x05, 0x00


	//----- nvinfo : EIATTR_KPARAM_INFO
	.align		4
.L_2473:
        /*0028*/ 	.byte	0x04, 0x17
        /*002a*/ 	.short	(.L_2475 - .L_2474)
.L_2474:
        /*002c*/ 	.word	0x00000000
        /*0030*/ 	.short	0x0004
        /*0032*/ 	.short	0x0019
        /*0034*/ 	.byte	0x00, 0xf0, 0x05, 0x00


	//----- nvinfo : EIATTR_KPARAM_INFO
	.align		4
.L_2475:
        /*0038*/ 	.byte	0x04, 0x17
        /*003a*/ 	.short	(.L_2477 - .L_2476)
.L_2476:
        /*003c*/ 	.word	0x00000000
        /*0040*/ 	.short	0x0003
        /*0042*/ 	.short	0x0018
        /*0044*/ 	.byte	0x00, 0xf0, 0x05, 0x00


	//----- nvinfo : EIATTR_KPARAM_INFO
	.align		4
.L_2477:
        /*0048*/ 	.byte	0x04, 0x17
        /*004a*/ 	.short	(.L_2479 - .L_2478)
.L_2478:
        /*004c*/ 	.word	0x00000000
        /*0050*/ 	.short	0x0002
        /*0052*/ 	.short	0x0008
        /*0054*/ 	.byte	0x00, 0xf0, 0x41, 0x00


	//----- nvinfo : EIATTR_KPARAM_INFO
	.align		4
.L_2479:
        /*0058*/ 	.byte	0x04, 0x17
        /*005a*/ 	.short	(.L_2481 - .L_2480)
.L_2480:
        /*005c*/ 	.word	0x00000000
        /*0060*/ 	.short	0x0001
        /*0062*/ 	.short	0x0004
        /*0064*/ 	.byte	0x00, 0xf0, 0x11, 0x00


	//----- nvinfo : EIATTR_KPARAM_INFO
	.align		4
.L_2481:
        /*0068*/ 	.byte	0x04, 0x17
        /*006a*/ 	.short	(.L_2483 - .L_2482)
.L_2482:
        /*006c*/ 	.word	0x00000000
        /*0070*/ 	.short	0x0000
        /*0072*/ 	.short	0x0000
        /*0074*/ 	.byte	0x00, 0xf0, 0x11, 0x00


	//----- nvinfo : EIATTR_SPARSE_MMA_MASK
	.align		4
.L_2483:
        /*0078*/ 	.byte	0x03, 0x50
        /*007a*/ 	.short	0x0000


	//----- nvinfo : EIATTR_MAXREG_COUNT
	.align		4
        /*007c*/ 	.byte	0x03, 0x1b
        /*007e*/ 	.short	0x00ff


	//----- nvinfo : EIATTR_MERCURY_ISA_VERSION
	.align		4
        /*0080*/ 	.byte	0x03, 0x5f
        /*0082*/ 	.short	0x0101


	//----- nvinfo : EIATTR_EXIT_INSTR_OFFSETS
	.align		4
        /*0084*/ 	.byte	0x04, 0x1c
        /*0086*/ 	.short	(.L_2485 - .L_2484)


	//   ....[0]....
.L_2484:
        /*0088*/ 	.word	0x000004a0


	//   ....[1]....
        /*008c*/ 	.word	0x00000530


	//----- nvinfo : EIATTR_MAX_THREADS
	.align		4
.L_2485:
        /*0090*/ 	.byte	0x04, 0x05
        /*0092*/ 	.short	(.L_2487 - .L_2486)
.L_2486:
        /*0094*/ 	.word	0x00000080
        /*0098*/ 	.word	0x00000001
        /*009c*/ 	.word	0x00000001


	//----- nvinfo : EIATTR_CRS_STACK_SIZE
	.align		4
.L_2487:
        /*00a0*/ 	.byte	0x04, 0x1e
        /*00a2*/ 	.short	(.L_2489 - .L_2488)
.L_2488:
        /*00a4*/ 	.word	0x00000000


	//----- nvinfo : EIATTR_CBANK_PARAM_SIZE
	.align		4
.L_2489:
        /*00a8*/ 	.byte	0x03, 0x19
        /*00aa*/ 	.short	0x001c


	//----- nvinfo : EIATTR_PARAM_CBANK
	.align		4
        /*00ac*/ 	.byte	0x04, 0x0a
        /*00ae*/ 	.short	(.L_2491 - .L_2490)
	.align		4
.L_2490:
        /*00b0*/ 	.word	index@(.nv.constant0._ZN2at6native27unrolled_elementwise_kernelINS0_13AUnaryFunctorIN3c108BFloat16ES4_S4_ZZZNS0_16fmin_kernel_cudaERNS_18TensorIteratorBaseEENKUlvE_clEvENKUlvE2_clEvEUlS4_S4_E_EESt5arrayIPcLm2EELi4E23TrivialOffsetCalculatorILi1EjESF_NS0_6memory15LoadWithoutCastENSG_16StoreWithoutCastEEEviT_T0_T2_T3_T4_T5_)
        /*00b4*/ 	.short	0x0210
        /*00b6*/ 	.short	0x001c


	//----- nvinfo : EIATTR_SW_WAR
	.align		4
.L_2491:
        /*00b8*/ 	.byte	0x04, 0x36
        /*00ba*/ 	.short	(.L_2493 - .L_2492)
.L_2492:
        /*00bc*/ 	.word	0x00000008
.L_2493:


//--------------------- .nv.info._ZN2at6native29vectorized_elementwise_kernelILi2ENS0_13AUnaryFunctorIN3c108BFloat16ES4_S4_ZZZNS0_16fmin_kernel_cudaERNS_18TensorIteratorBaseEENKUlvE_clEvENKUlvE2_clEvEUlS4_S4_E_EESt5arrayIPcLm2EEEEviT0_T1_ --------------------------
	.section	.nv.info._ZN2at6native29vectorized_elementwise_kernelILi2ENS0_13AUnaryFunctorIN3c108BFloat16ES4_S4_ZZZNS0_16fmin_kernel_cudaERNS_18TensorIteratorBaseEENKUlvE_clEvENKUlvE2_clEvEUlS4_S4_E_EESt5arrayIPcLm2EEEEviT0_T1_,"",@"SHT_CUDA_INFO"
	.sectionflags	@""
	.align	4


	//----- nvinfo : EIATTR_CUDA_API_VERSION
	.align		4
        /*0000*/ 	.byte	0x04, 0x37
        /*0002*/ 	.short	(.L_2495 - .L_2494)
.L_2494:
        /*0004*/ 	.word	0x00000082


	//----- nvinfo : EIATTR_KPARAM_INFO
	.align		4
.L_2495:
        /*0008*/ 	.byte	0x04, 0x17
        /*000a*/ 	.short	(.L_2497 - .L_2496)
.L_2496:
        /*000c*/ 	.word	0x00000000
        /*0010*/ 	.short	0x0002
        /*0012*/ 	.short	0x0008
        /*0014*/ 	.byte	0x00, 0xf0, 0x41, 0x00


	//----- nvinfo : EIATTR_KPARAM_INFO
	.align		4
.L_2497:
        /*0018*/ 	.byte	0x04, 0x17
        /*001a*/ 	.short	(.L_2499 - .L_2498)
.L_2498:
        /*001c*/ 	.word	0x00000000
        /*0020*/ 	.short	0x0001
        /*0022*/ 	.short	0x0004
        /*0024*/ 	.byte	0x00, 0xf0, 0x11, 0x00


	//----- nvinfo : EIATTR_KPARAM_INFO
	.align		4
.L_2499:
        /*0028*/ 	.byte	0x04, 0x17
        /*002a*/ 	.short	(.L_2501 - .L_2500)
.L_2500:
        /*002c*/ 	.word	0x00000000
        /*0030*/ 	.short	0x0000
        /*0032*/ 	.short	0x0000
        /*0034*/ 	.byte	0x00, 0xf0, 0x11, 0x00


	//----- nvinfo : EIATTR_SPARSE_MMA_MASK
	.align		4
.L_2501:
        /*0038*/ 	.byte	0x03, 0x50
        /*003a*/ 	.short	0x0000


	//----- nvinfo : EIATTR_MAXREG_COUNT
	.align		4
        /*003c*/ 	.byte	0x03, 0x1b
        /*003e*/ 	.short	0x00ff


	//----- nvinfo : EIATTR_MERCURY_ISA_VERSION
	.align		4
        /*0040*/ 	.byte	0x03, 0x5f
        /*0042*/ 	.short	0x0101


	//----- nvinfo : EIATTR_EXIT_INSTR_OFFSETS
	.align		4
        /*0044*/ 	.byte	0x04, 0x1c
        /*0046*/ 	.short	(.L_2503 - .L_2502)


	//   ....[0]....
.L_2502:
        /*0048*/ 	.word	0x00000310


	//   ....[1]....
        /*004c*/ 	.word	0x00000cf0


	//   ....[2]....
        /*0050*/ 	.word	0x00000d40


	//----- nvinfo : EIATTR_MAX_THREADS
	.align		4
.L_2503:
        /*0054*/ 	.byte	0x04, 0x05
        /*0056*/ 	.short	(.L_2505 - .L_2504)
.L_2504:
        /*0058*/ 	.word	0x00000080
        /*005c*/ 	.word	0x00000001
        /*0060*/ 	.word	0x00000001


	//----- nvinfo : EIATTR_CRS_STACK_SIZE
	.align		4
.L_2505:
        /*0064*/ 	.byte	0x04, 0x1e
        /*0066*/ 	.short	(.L_2507 - .L_2506)
.L_2506:
        /*0068*/ 	.word	0x00000000


	//----- nvinfo : EIATTR_CBANK_PARAM_SIZE
	.align		4
.L_2507:
        /*006c*/ 	.byte	0x03, 0x19
        /*006e*/ 	.short	0x0018


	//----- nvinfo : EIATTR_PARAM_CBANK
	.align		4
        /*0070*/ 	.byte	0x04, 0x0a
        /*0072*/ 	.short	(.L_2509 - .L_2508)
	.align		4
.L_2508:
        /*0074*/ 	.word	index@(.nv.constant0._ZN2at6native29vectorized_elementwise_kernelILi2ENS0_13AUnaryFunctorIN3c108BFloat16ES4_S4_ZZZNS0_16fmin_kernel_cudaERNS_18TensorIteratorBaseEENKUlvE_clEvENKUlvE2_clEvEUlS4_S4_E_EESt5arrayIPcLm2EEEEviT0_T1_)
        /*0078*/ 	.short	0x0210
        /*007a*/ 	.short	0x0018


	//----- nvinfo : EIATTR_SW_WAR
	.align		4
.L_2509:
        /*007c*/ 	.byte	0x04, 0x36
        /*007e*/ 	.short	(.L_2511 - .L_2510)
.L_2510:
        /*0080*/ 	.word	0x00000008
.L_2511:


//--------------------- .nv.info._ZN2at6native29vectorized_elementwise_kernelILi4ENS0_13AUnaryFunctorIN3c108BFloat16ES4_S4_ZZZNS0_16fmin_kernel_cudaERNS_18TensorIteratorBaseEENKUlvE_clEvENKUlvE2_clEvEUlS4_S4_E_EESt5arrayIPcLm2EEEEviT0_T1_ --------------------------
	.section	.nv.info._ZN2at6native29vectorized_elementwise_kernelILi4ENS0_13AUnaryFunctorIN3c108BFloat16ES4_S4_ZZZNS0_16fmin_kernel_cudaERNS_18TensorIteratorBaseEENKUlvE_clEvENKUlvE2_clEvEUlS4_S4_E_EESt5arrayIPcLm2EEEEviT0_T1_,"",@"SHT_CUDA_INFO"
	.sectionflags	@""
	.align	4


	//----- nvinfo : EIATTR_CUDA_API_VERSION
	.align		4
        /*0000*/ 	.byte	0x04, 0x37
        /*0002*/ 	.short	(.L_2513 - .L_2512)
.L_2512:
        /*0004*/ 	.word	0x00000082


	//----- nvinfo : EIATTR_KPARAM_INFO
	.align		4
.L_2513:
        /*0008*/ 	.byte	0x04, 0x17
        /*000a*/ 	.short	(.L_2515 - .L_2514)
.L_2514:
        /*000c*/ 	.word	0x00000000
        /*0010*/ 	.short	0x0002
        /*0012*/ 	.short	0x0008
        /*0014*/ 	.byte	0x00, 0xf0, 0x41, 0x00


	//----- nvinfo : EIATTR_KPARAM_INFO
	.align		4
.L_2515:
        /*0018*/ 	.byte	0x04, 0x17
        /*001a*/ 	.short	(.L_2517 - .L_2516)
.L_2516:
        /*001c*/ 	.word	0x00000000
        /*0020*/ 	.short	0x0001
        /*0022*/ 	.short	0x0004
        /*0024*/ 	.byte	0x00, 0xf0, 0x11, 0x00


	//----- nvinfo : EIATTR_KPARAM_INFO
	.align		4
.L_2517:
        /*0028*/ 	.byte	0x04, 0x17
        /*002a*/ 	.short	(.L_2519 - .L_2518)
.L_2518:
        /*002c*/ 	.word	0x00000000
        /*0030*/ 	.short	0x0000
        /*0032*/ 	.short	0x0000
        /*0034*/ 	.byte	0x00, 0xf0, 0x11, 0x00


	//----- nvinfo : EIATTR_SPARSE_MMA_MASK
	.align		4
.L_2519:
        /*0038*/ 	.byte	0x03, 0x50
        /*003a*/ 	.short	0x0000


	//----- nvinfo : EIATTR_MAXREG_COUNT
	.align		4
        /*003c*/ 	.byte	0x03, 0x1b
        /*003e*/ 	.short	0x00ff


	//----- nvinfo : EIATTR_MERCURY_ISA_VERSION
	.align		4
        /*0040*/ 	.byte	0x03, 0x5f
        /*0042*/ 	.short	0x0101


	//----- nvinfo : EIATTR_EXIT_INSTR_OFFSETS
	.align		4
        /*0044*/ 	.byte	0x04, 0x1c
        /*0046*/ 	.short	(.L_2521 - .L_2520)


	//   ....[0]....
.L_2520:
        /*0048*/ 	.word	0x000002d0


	//   ....[1]....
        /*004c*/ 	.word	0x00000cb0


	//   ....[2]....
        /*0050*/ 	.word	0x00000d00


	//----- nvinfo : EIATTR_MAX_THREADS
	.align		4
.L_2521:
        /*0054*/ 	.byte	0x04, 0x05
        /*0056*/ 	.short	(.L_2523 - .L_2522)
.L_2522:
        /*0058*/ 	.word	0x00000080
        /*005c*/ 	.word	0x00000001
        /*0060*/ 	.word	0x00000001


	//----- nvinfo : EIATTR_CRS_STACK_SIZE
	.align		4
.L_2523:
        /*0064*/ 	.byte	0x04, 0x1e
        /*0066*/ 	.short	(.L_2525 - .L_2524)
.L_2524:
        /*0068*/ 	.word	0x00000000


	//----- nvinfo : EIATTR_CBANK_PARAM_SIZE
	.align		4
.L_2525:
        /*006c*/ 	.byte	0x03, 0x19
        /*006e*/ 	.short	0x0018


	//----- nvinfo : EIATTR_PARAM_CBANK
	.align		4
        /*0070*/ 	.byte	0x04, 0x0a
        /*0072*/ 	.short	(.L_2527 - .L_2526)
	.align		4
.L_2526:
        /*0074*/ 	.word	index@(.nv.constant0._ZN2at6native29vectorized_elementwise_kernelILi4ENS0_13AUnaryFunctorIN3c108BFloat16ES4_S4_ZZZNS0_16fmin_kernel_cudaERNS_18TensorIteratorBaseEENKUlvE_clEvENKUlvE2_clEvEUlS4_S4_E_EESt5arrayIPcLm2EEEEviT0_T1_)
        /*0078*/ 	.short	0x0210
        /*007a*/ 	.short	0x0018


	//----- nvinfo : EIATTR_SW_WAR
	.align		4
.L_2527:
        /*007c*/ 	.byte	0x04, 0x36
        /*007e*/ 	.short	(.L_2529 - .L_2528)
.L_2528:
        /*0080*/ 	.word	0x00000008
.L_2529:


//--------------------- .nv.info._ZN2at6native29vectorized_elementwise_kernelILi8ENS0_13AUnaryFunctorIN3c108BFloat16ES4_S4_ZZZNS0_16fmin_kernel_cudaERNS_18TensorIteratorBaseEENKUlvE_clEvENKUlvE2_clEvEUlS4_S4_E_EESt5arrayIPcLm2EEEEviT0_T1_ --------------------------
	.section	.nv.info._ZN2at6native29vectorized_elementwise_kernelILi8ENS0_13AUnaryFunctorIN3c108BFloat16ES4_S4_ZZZNS0_16fmin_kernel_cudaERNS_18TensorIteratorBaseEENKUlvE_clEvENKUlvE2_clEvEUlS4_S4_E_EESt5arrayIPcLm2EEEEviT0_T1_,"",@"SHT_CUDA_INFO"
	.sectionflags	@""
	.align	4


	//----- nvinfo : EIATTR_CUDA_API_VERSION
	.align		4
        /*0000*/ 	.byte	0x04, 0x37
        /*0002*/ 	.short	(.L_2531 - .L_2530)
.L_2530:
        /*0004*/ 	.word	0x00000082


	//----- nvinfo : EIATTR_KPARAM_INFO
	.align		4
.L_2531:
        /*0008*/ 	.byte	0x04, 0x17
        /*000a*/ 	.short	(.L_2533 - .L_2532)
.L_2532:
        /*000c*/ 	.word	0x00000000
        /*0010*/ 	.short	0x0002
        /*0012*/ 	.short	0x0008
        /*0014*/ 	.byte	0x00, 0xf0, 0x41, 0x00


	//----- nvinfo : EIATTR_KPARAM_INFO
	.align		4
.L_2533:
        /*0018*/ 	.byte	0x04, 0x17
        /*001a*/ 	.short	(.L_2535 - .L_2534)
.L_2534:
        /*001c*/ 	.word	0x00000000
        /*0020*/ 	.short	0x0001
        /*0022*/ 	.short	0x0004
        /*0024*/ 	.byte	0x00, 0xf0, 0x11, 0x00


	//----- nvinfo : EIATTR_KPARAM_INFO
	.align		4
.L_2535:
        /*0028*/ 	.byte	0x04, 0x17
        /*002a*/ 	.short	(.L_2537 - .L_2536)
.L_2536:
        /*002c*/ 	.word	0x00000000
        /*0030*/ 	.short	0x0000
        /*0032*/ 	.short	0x0000
        /*0034*/ 	.byte	0x00, 0xf0, 0x11, 0x00


	//----- nvinfo : EIATTR_SPARSE_MMA_MASK
	.align		4
.L_2537:
        /*0038*/ 	.byte	0x03, 0x50
        /*003a*/ 	.short	0x0000


	//----- nvinfo : EIATTR_MAXREG_COUNT
	.align		4
        /*003c*/ 	.byte	0x03, 0x1b
        /*003e*/ 	.short	0x00ff


	//----- nvinfo : EIATTR_MERCURY_ISA_VERSION
	.align		4
        /*0040*/ 	.byte	0x03, 0x5f
        /*0042*/ 	.short	0x0101


	//----- nvinfo : EIATTR_EXIT_INSTR_OFFSETS
	.align		4
        /*0044*/ 	.byte	0x04, 0x1c
        /*0046*/ 	.short	(.L_2539 - .L_2538)


	//   ....[0]....
.L_2538:
        /*0048*/ 	.word	0x000002b0


	//   ....[1]....
        /*004c*/ 	.word	0x00000c90


	//   ....[2]....
        /*0050*/ 	.word	0x00000ce0


	//----- nvinfo : EIATTR_MAX_THREADS
	.align		4
.L_2539:
        /*0054*/ 	.byte	0x04, 0x05
        /*0056*/ 	.short	(.L_2541 - .L_2540)
.L_2540:
        /*0058*/ 	.word	0x00000080
        /*005c*/ 	.word	0x00000001
        /*0060*/ 	.word	0x00000001


	//----- nvinfo : EIATTR_CRS_STACK_SIZE
	.align		4
.L_2541:
        /*0064*/ 	.byte	0x04, 0x1e
        /*0066*/ 	.short	(.L_2543 - .L_2542)
.L_2542:
        /*0068*/ 	.word	0x00000000


	//----- nvinfo : EIATTR_CBANK_PARAM_SIZE
	.align		4
.L_2543:
        /*006c*/ 	.byte	0x03, 0x19
        /*006e*/ 	.short	0x0018


	//----- nvinfo : EIATTR_PARAM_CBANK
	.align		4
        /*0070*/ 	.byte	0x04, 0x0a
        /*0072*/ 	.short	(.L_2545 - .L_2544)
	.align		4
.L_2544:
        /*0074*/ 	.word	index@(.nv.constant0._ZN2at6native29vectorized_elementwise_kernelILi8ENS0_13AUnaryFunctorIN3c108BFloat16ES4_S4_ZZZNS0_16fmin_kernel_cudaERNS_18TensorIteratorBaseEENKUlvE_clEvENKUlvE2_clEvEUlS4_S4_E_EESt5arrayIPcLm2EEEEviT0_T1_)
        /*0078*/ 	.short	0x0210
        /*007a*/ 	.short	0x0018


	//----- nvinfo : EIATTR_SW_WAR
	.align		4
.L_2545:
        /*007c*/ 	.byte	0x04, 0x36
        /*007e*/ 	.short	(.L_2547 - .L_2546)
.L_2546:
        /*0080*/ 	.word	0x00000008
.L_2547:


//--------------------- .nv.info._ZN2at6native18elementwise_kernelILi128ELi4EZNS0_15gpu_kernel_implINS0_13BinaryFunctorIN3c108BFloat16ES5_S5_ZZZNS0_16fmin_kernel_cudaERNS_18TensorIteratorBaseEENKUlvE_clEvENKUlvE2_clEvEUlS5_S5_E_EEEEvS7_RKT_EUliE_EEviT1_ --------------------------
	.section	.nv.info._ZN2at6native18elementwise_kernelILi128ELi4EZNS0_15gpu_kernel_implINS0_13BinaryFunctorIN3c108BFloat16ES5_S5_ZZZNS0_16fmin_kernel_cudaERNS_18TensorIteratorBaseEENKUlvE_clEvENKUlvE2_clEvEUlS5_S5_E_EEEEvS7_RKT_EUliE_EEviT1_,"",@"SHT_CUDA_INFO"
	.sectionflags	@""
	.align	4


	//----- nvinfo : EIATTR_CUDA_API_VERSION
	.align		4
        /*0000*/ 	.byte	0x04, 0x37
        /*0002*/ 	.short	(.L_2549 - .L_2548)
.L_2548:
        /*0004*/ 	.word	0x00000082


	//----- nvinfo : EIATTR_KPARAM_INFO
	.align		4
.L_2549:
        /*0008*/ 	.byte	0x04, 0x17
        /*000a*/ 	.short	(.L_2551 - .L_2550)
.L_2550:
        /*000c*/ 	.word	0x00000000
        /*0010*/ 	.short	0x0001
        /*0012*/ 	.short	0x0008
        /*0014*/ 	.byte	0x00, 0xf0, 0x21, 0x0a


	//----- nvinfo : EIATTR_KPARAM_INFO
	.align		4
.L_2551:
        /*0018*/ 	.byte	0x04, 0x17
        /*001a*/ 	.short	(.L_2553 - .L_2552)
.L_2552:
        /*001c*/ 	.word	0x00000000
        /*0020*/ 	.short	0x0000
        /*0022*/ 	.short	0x0000
        /*0024*/ 	.byte	0x00, 0xf0, 0x11, 0x00


	//----- nvinfo : EIATTR_SPARSE_MMA_MASK
	.align		4
.L_2553:
        /*0028*/ 	.byte	0x03, 0x50
        /*002a*/ 	.short	0x0000


	//----- nvinfo : EIATTR_MAXREG_COUNT
	.align		4
        /*002c*/ 	.byte	0x03, 0x1b
        /*002e*/ 	.short	0x0080


	//----- nvinfo : EIATTR_EXTERNS
	.align		4
        /*0030*/ 	.byte	0x04, 0x0f
        /*0032*/ 	.short	(.L_2555 - .L_2554)


	//   ....[0]....
	.align		4
.L_2554:
        /*0034*/ 	.word	index@(__assertfail)


	//----- nvinfo : EIATTR_MERCURY_ISA_VERSION
	.align		4
.L_2555:
        /*0038*/ 	.byte	0x03, 0x5f
        /*003a*/ 	.short	0x0101


	//----- nvinfo : EIATTR_SYSCALL_OFFSETS
	.align		4
        /*003c*/ 	.byte	0x04, 0x46
        /*003e*/ 	.short	(.L_2557 - .L_2556)


	//   ....[0]....
.L_2556:
        /*0040*/ 	.word	0x000026f0


	//   ....[1]....
        /*0044*/ 	.word	0x000036c0


	//   ....[2]....
        /*0048*/ 	.word	0x00004660


	//   ....[3]....
        /*004c*/ 	.word	0x00006da0


	//   ....[4]....
        /*0050*/ 	.word	0x00007d70


	//   ....[5]....
        /*0054*/ 	.word	0x00008d10


	//   ....[6]....
        /*0058*/ 	.word	0x0000b440


	//   ....[7]....
        /*005c*/ 	.word	0x0000c410


	//   ....[8]....
        /*0060*/ 	.word	0x0000d3b0


	//   ....[9]....
        /*0064*/ 	.word	0x0000fad0


	//   ....[10]....
        /*0068*/ 	.word	0x00010aa0


	//   ....[11]....
        /*006c*/ 	.word	0x00011a40


	//----- nvinfo : EIATTR_EXIT_INSTR_OFFSETS
	.align		4
.L_2557:
        /*0070*/ 	.byte	0x04, 0x1c
        /*0072*/ 	.short	(.L_2559 - .L_2558)


	//   ....[0]....
.L_2558:
        /*0074*/ 	.word	0x0000d480


	//   ....[1]....
        /*0078*/ 	.word	0x00010c70


	//   ....[2]....
        /*007c*/ 	.word	0x00010cb0


	//   ....[3]....
        /*0080*/ 	.word	0x00010d50


	//   ....[4]....
        /*0084*/ 	.word	0x00010d90


	//   ....[5]....
        /*0088*/ 	.word	0x00010dd0


	//   ....[6]....
        /*008c*/ 	.word	0x00010e60


	//   ....[7]....
        /*0090*/ 	.word	0x00010ea0


	//   ....[8]....
        /*0094*/ 	.word	0x00010f40


	//   ....[9]....
        /*0098*/ 	.word	0x00010f90


	//   ....[10]....
        /*009c*/ 	.word	0x00010fe0


	//   ....[11]....
        /*00a0*/ 	.word	0x000110b0


	//   ....[12]....
        /*00a4*/ 	.word	0x00011110


	//   ....[13]....
        /*00a8*/ 	.word	0x000112a0


	//   ....[14]....
        /*00ac*/ 	.word	0x00011400


	//   ....[15]....
        /*00b0*/ 	.word	0x00011420


	//   ....[16]....
        /*00b4*/ 	.word	0x000114e0


	//   ....[17]....
        /*00b8*/ 	.word	0x00011660


	//   ....[18]....
        /*00bc*/ 	.word	0x000117e0


	//   ....[19]....
        /*00c0*/ 	.word	0x00011940


	//   ....[20]....
        /*00c4*/ 	.word	0x00011a50


	//   ....[21]....
        /*00c8*/ 	.word	0x00011a90


	//   ....[22]....
        /*00cc*/ 	.word	0x00011ad0


	//----- nvinfo : EIATTR_MAX_THREADS
	.align		4
.L_2559:
        /*00d0*/ 	.byte	0x04, 0x05
        /*00d2*/ 	.short	(.L_2561 - .L_2560)
.L_2560:
        /*00d4*/ 	.word	0x00000080
        /*00d8*/ 	.word	0x00000001
        /*00dc*/ 	.word	0x00000001


	//----- nvinfo : EIATTR_CRS_STACK_SIZE
	.align		4
.L_2561:
        /*00e0*/ 	.byte	0x04, 0x1e
        /*00e2*/ 	.short	(.L_2563 - .L_2562)
.L_2562:
        /*00e4*/ 	.word	0x00000000


	//----- nvinfo : EIATTR_CBANK_PARAM_SIZE
	.align		4
.L_2563:
        /*00e8*/ 	.byte	0x03, 0x19
        /*00ea*/ 	.short	0x0290


	//----- nvinfo : EIATTR_PARAM_CBANK
	.align		4
        /*00ec*/ 	.byte	0x04, 0x0a
        /*00ee*/ 	.short	(.L_2565 - .L_2564)
	.align		4
.L_2564:
        /*00f0*/ 	.word	index@(.nv.constant0._ZN2at6native18elementwise_kernelILi128ELi4EZNS0_15gpu_kernel_implINS0_13BinaryFunctorIN3c108BFloat16ES5_S5_ZZZNS0_16fmin_kernel_cudaERNS_18TensorIteratorBaseEENKUlvE_clEvENKUlvE2_clEvEUlS5_S5_E_EEEEvS7_RKT_EUliE_EEviT1_)
        /*00f4*/ 	.short	0x0210
        /*00f6*/ 	.short	0x0290


	//----- nvinfo : EIATTR_SW_WAR
	.align		4
.L_2565:
        /*00f8*/ 	.byte	0x04, 0x36
        /*00fa*/ 	.short	(.L_2567 - .L_2566)
.L_2566:
        /*00fc*/ 	.word	0x00000008
.L_2567:


//--------------------- .nv.info._ZN2at6native27unrolled_elementwise_kernelINS0_13BinaryFunctorIN3c108BFloat16ES4_S4_ZZZNS0_16fmin_kernel_cudaERNS_18TensorIteratorBaseEENKUlvE_clEvENKUlvE2_clEvEUlS4_S4_E_EESt5arrayIPcLm3EELi4E23TrivialOffsetCalculatorILi2EjESE_ILi1EjENS0_6memory12LoadWithCastILi2EEENSH_13StoreWithCastILi1EEEEEviT_T0_T2_T3_T4_T5_ --------------------------
	.section	.nv.info._ZN2at6native27unrolled_elementwise_kernelINS0_13BinaryFunctorIN3c108BFloat16ES4_S4_ZZZNS0_16fmin_kernel_cudaERNS_18TensorIteratorBaseEENKUlvE_clEvENKUlvE2_clEvEUlS4_S4_E_EESt5arrayIPcLm3EELi4E23TrivialOffsetCalculatorILi2EjESE_ILi1EjENS0_6memory12LoadWithCastILi2EEENSH_13StoreWithCastILi1EEEEEviT_T0_T2_T3_T4_T5_,"",@"SHT_CUDA_INFO"
	.sectionflags	@""
	.align	4


	//----- nvinfo : EIATTR_CUDA_API_VERSION
	.align		4
        /*0000*/ 	.byte	0x04, 0x37
        /*0002*/ 	.short	(.L_2569 - .L_2568)
.L_2568:
        /*0004*/ 	.word	0x00000082


	//----- nvinfo : EIATTR_KPARAM_INFO
	.align		4
.L_2569:
        /*0008*/ 	.byte	0x04, 0x17
        /*000a*/ 	.short	(.L_2571 - .L_2570)
.L_2570:
        /*000c*/ 	.word	0x00000000
        /*0010*/ 	.short	0x0006
        /*0012*/ 	.short	0x0030
        /*0014*/ 	.byte	0x00, 0xf0, 0x21, 0x00


	//----- nvinfo : EIATTR_KPARAM_INFO
	.align		4
.L_2571:
        /*0018*/ 	.byte	0x04, 0x17
        /*001a*/ 	.short	(.L_2573 - .L_2572)
.L_2572:
        /*001c*/ 	.word	0x00000000
        /*0020*/ 	.short	0x0005
        /*0022*/ 	.short	0x0024
        /*0024*/ 	.byte	0x00, 0xf0, 0x31, 0x00


	//----- nvinfo : EIATTR_KPARAM_INFO
	.align		4
.L_2573:
        /*0028*/ 	.byte	0x04, 0x17
        /*002a*/ 	.short	(.L_2575 - .L_2574)
.L_2574:
        /*002c*/ 	.word	0x00000000
        /*0030*/ 	.short	0x0004
        /*0032*/ 	.short	0x0021
        /*0034*/ 	.byte	0x00, 0xf0, 0x05, 0x00


	//----- nvinfo : EIATTR_KPARAM_INFO
	.align		4
.L_2575:
        /*0038*/ 	.byte	0x04, 0x17
        /*003a*/ 	.short	(.L_2577 - .L_2576)
.L_2576:
        /*003c*/ 	.word	0x00000000
        /*0040*/ 	.short	0x0003
        /*0042*/ 	.short	0x0020
        /*0044*/ 	.byte	0x00, 0xf0, 0x05, 0x00


	//----- nvinfo : EIATTR_KPARAM_INFO
	.align		4
.L_2577:
        /*0048*/ 	.byte	0x04, 0x17
        /*004a*/ 	.short	(.L_2579 - .L_2578)
.L_2578:
        /*004c*/ 	.word	0x00000000
        /*0050*/ 	.short	0x0002
        /*0052*/ 	.short	0x0008
        /*0054*/ 	.byte	0x00, 0xf0, 0x61, 0x00


	//----- nvinfo : EIATTR_KPARAM_INFO
	.align		4
.L_2579:
        /*0058*/ 	.byte	0x04, 0x17
        /*005a*/ 	.short	(.L_2581 - .L_2580)
.L_2580:
        /*005c*/ 	.word	0x00000000
        /*0060*/ 	.short	0x0001
        /*0062*/ 	.short	0x0004
        /*0064*/ 	.byte	0x00, 0xf0, 0x05, 0x00


	//----- nvinfo : EIATTR_KPARAM_INFO
	.align		4
.L_2581:
        /*0068*/ 	.byte	0x04, 0x17
        /*006a*/ 	.short	(.L_2583 - .L_2582)
.L_2582:
        /*006c*/ 	.word	0x00000000
        /*0070*/ 	.short	0x0000
        /*0072*/ 	.short	0x0000
        /*0074*/ 	.byte	0x00, 0xf0, 0x11, 0x00


	//----- nvinfo : EIATTR_SPARSE_MMA_MASK
	.align		4
.L_2583:
        /*0078*/ 	.byte	0x03, 0x50
        /*007a*/ 	.short	0x0000


	//----- nvinfo : EIATTR_MAXREG_COUNT
	.align		4
        /*007c*/ 	.byte	0x03, 0x1b
        /*007e*/ 	.short	0x00ff


	//----- nvinfo : EIATTR_EXTERNS
	.align		4
        /*0080*/ 	.byte	0x04, 0x0f
        /*0082*/ 	.short	(.L_2585 - .L_2584)


	//   ....[0]....
	.align		4
.L_2584:
        /*0084*/ 	.word	index@(__assertfail)


	//----- nvinfo : EIATTR_MERCURY_ISA_VERSION
	.align		4
.L_2585:
        /*0088*/ 	.byte	0x03, 0x5f
        /*008a*/ 	.short	0x0101


	//----- nvinfo : EIATTR_SYSCALL_OFFSETS
	.align		4
        /*008c*/ 	.byte	0x04, 0x46
        /*008e*/ 	.short	(.L_2587 - .L_2586)


	//   ....[0]....
.L_2586:
        /*0090*/ 	.word	0x000010f0


	//   ....[1]....
        /*0094*/ 	.word	0x000021b0


	//   ....[2]....
        /*0098*/ 	.word	0x000032f0


	//   ....[3]....
        /*009c*/ 	.word	0x000043b0


	//   ....[4]....
        /*00a0*/ 	.word	0x00005500


	//   ....[5]....
        /*00a4*/ 	.word	0x000065d0


	//   ....[6]....
        /*00a8*/ 	.word	0x00007700


	//   ....[7]....
        /*00ac*/ 	.word	0x000086e0


	//   ....[8]....
        /*00b0*/ 	.word	0x00009980


	//   ....[9]....
        /*00b4*/ 	.word	0x0000a9a0


	//   ....[10]....
        /*00b8*/ 	.word	0x0000b980


	//   ....[11]....
        /*00bc*/ 	.word	0x0000c960


	//----- nvinfo : EIATTR_EXIT_INSTR_OFFSETS
	.align		4
.L_2587:
        /*00c0*/ 	.byte	0x04, 0x1c
        /*00c2*/ 	.short	(.L_2589 - .L_2588)


	//   ....[0]....
.L_2588:
        /*00c4*/ 	.word	0x0000ba40


	//   ....[1]....
        /*00c8*/ 	.word	0x0000bb90


	//   ....[2]....
        /*00cc*/ 	.word	0x0000bbd0


	//   ....[3]....
        /*00d0*/ 	.word	0x0000bc70


	//   ....[4]....
        /*00d4*/ 	.word	0x0000bcb0


	//   ....[5]....
        /*00d8*/ 	.word	0x0000bcf0


	//   ....[6]....
        /*00dc*/ 	.word	0x0000bd80


	//   ....[7]....
        /*00e0*/ 	.word	0x0000bdc0


	//   ....[8]....
        /*00e4*/ 	.word	0x0000be60


	//   ....[9]....
        /*00e8*/ 	.word	0x0000beb0


	//   ....[10]....
        /*00ec*/ 	.word	0x0000bf00


	//   ....[11]....
        /*00f0*/ 	.word	0x0000bfd0


	//   ....[12]....
        /*00f4*/ 	.word	0x0000c030


	//   ....[13]....
        /*00f8*/ 	.word	0x0000c1c0


	//   ....[14]....
        /*00fc*/ 	.word	0x0000c320


	//   ....[15]....
        /*0100*/ 	.word	0x0000c340


	//   ....[16]....
        /*0104*/ 	.word	0x0000c400


	//   ....[17]....
        /*0108*/ 	.word	0x0000c580


	//   ....[18]....
        /*010c*/ 	.word	0x0000c700


	//   ....[19]....
        /*0110*/ 	.word	0x0000c860


	//   ....[20]....
        /*0114*/ 	.word	0x0000c970


	//   ....[21]....
        /*0118*/ 	.word	0x0000c9b0


	//   ....[22]....
        /*011c*/ 	.word	0x0000c9f0


	//----- nvinfo : EIATTR_MAX_THREADS
	.align		4
.L_2589:
        /*0120*/ 	.byte	0x04, 0x05
        /*0122*/ 	.short	(.L_2591 - .L_2590)
.L_2590:
        /*0124*/ 	.word	0x00000080
        /*0128*/ 	.word	0x00000001
        /*012c*/ 	.word	0x00000001


	//----- nvinfo : EIATTR_CRS_STACK_SIZE
	.align		4
.L_2591:
        /*0130*/ 	.byte	0x04, 0x1e
        /*0132*/ 	.short	(.L_2593 - .L_2592)
.L_2592:
        /*0134*/ 	.word	0x00000000


	//----- nvinfo : EIATTR_CBANK_PARAM_SIZE
	.align		4
.L_2593:
        /*0138*/ 	.byte	0x03, 0x19
        /*013a*/ 	.short	0x0038


	//----- nvinfo : EIATTR_PARAM_CBANK
	.align		4
        /*013c*/ 	.byte	0x04, 0x0a
        /*013e*/ 	.short	(.L_2595 - .L_2594)
	.align		4
.L_2594:
        /*0140*/ 	.word	index@(.nv.constant0._ZN2at6native27unrolled_elementwise_kernelINS0_13BinaryFunctorIN3c108BFloat16ES4_S4_ZZZNS0_16fmin_kernel_cudaERNS_18TensorIteratorBaseEENKUlvE_clEvENKUlvE2_clEvEUlS4_S4_E_EESt5arrayIPcLm3EELi4E23TrivialOffsetCalculatorILi2EjESE_ILi1EjENS0_6memory12LoadWithCastILi2EEENSH_13StoreWithCastILi1EEEEEviT_T0_T2_T3_T4_T5_)
        /*0144*/ 	.short	0x0210
        /*0146*/ 	.short	0x0038


	//----- nvinfo : EIATTR_SW_WAR
	.align		4
.L_2595:
        /*0148*/ 	.byte	0x04, 0x36
        /*014a*/ 	.short	(.L_2597 - .L_2596)
.L_2596:
        /*014c*/ 	.word	0x00000008
.L_2597:


//--------------------- .nv.info._ZN2at6native18elementwise_kernelILi128ELi4EZNS0_22gpu_kernel_impl_nocastINS0_13BinaryFunctorIN3c108BFloat16ES5_S5_ZZZNS0_16fmin_kernel_cudaERNS_18TensorIteratorBaseEENKUlvE_clEvENKUlvE2_clEvEUlS5_S5_E_EEEEvS7_RKT_EUliE_EEviT1_ --------------------------
	.section	.nv.info._ZN2at6native18elementwise_kernelILi128ELi4EZNS0_22gpu_kernel_impl_nocastINS0_13BinaryFunctorIN3c108BFloat16ES5_S5_ZZZNS0_16fmin_kernel_cudaERNS_18TensorIteratorBaseEENKUlvE_clEvENKUlvE2_clEvEUlS5_S5_E_EEEEvS7_RKT_EUliE_EEviT1_,"",@"SHT_CUDA_INFO"
	.sectionflags	@""
	.align	4


	//----- nvinfo : EIATTR_CUDA_API_VERSION
	.align		4
        /*0000*/ 	.byte	0x04, 0x37
        /*0002*/ 	.short	(.L_2599 - .L_2598)
.L_2598:
        /*0004*/ 	.word	0x00000082


	//----- nvinfo : EIATTR_KPARAM_INFO
	.align		4
.L_2599:
        /*0008*/ 	.byte	0x04, 0x17
        /*000a*/ 	.short	(.L_2601 - .L_2600)
.L_2600:
        /*000c*/ 	.word	0x00000000
        /*0010*/ 	.short	0x0001
        /*0012*/ 	.short	0x0008
        /*0014*/ 	.byte	0x00, 0xf0, 0x21, 0x0a


	//----- nvinfo : EIATTR_KPARAM_INFO
	.align		4
.L_2601:
        /*0018*/ 	.byte	0x04, 0x17
        /*001a*/ 	.short	(.L_2603 - .L_2602)
.L_2602:
        /*001c*/ 	.word	0x00000000
        /*0020*/ 	.short	0x0000
        /*0022*/ 	.short	0x0000
        /*0024*/ 	.byte	0x00, 0xf0, 0x11, 0x00


	//----- nvinfo : EIATTR_SPARSE_MMA_MASK
	.align		4
.L_2603:
        /*0028*/ 	.byte	0x03, 0x50
        /*002a*/ 	.short	0x0000


	//----- nvinfo : EIATTR_MAXREG_COUNT
	.align		4
        /*002c*/ 	.byte	0x03, 0x1b
        /*002e*/ 	.short	0x0080


	//----- nvinfo : EIATTR_MERCURY_ISA_VERSION
	.align		4
        /*0030*/ 	.byte	0x03, 0x5f
        /*0032*/ 	.short	0x0101


	//----- nvinfo : EIATTR_EXIT_INSTR_OFFSETS
	.align		4
        /*0034*/ 	.byte	0x04, 0x1c
        /*0036*/ 	.short	(.L_2605 - .L_2604)


	//   ....[0]....
.L_2604:
        /*0038*/ 	.word	0x00004680


	//   ....[1]....
        /*003c*/ 	.word	0x00005da0


	//----- nvinfo : EIATTR_MAX_THREADS
	.align		4
.L_2605:
        /*0040*/ 	.byte	0x04, 0x05
        /*0042*/ 	.short	(.L_2607 - .L_2606)
.L_2606:
        /*0044*/ 	.word	0x00000080
        /*0048*/ 	.word	0x00000001
        /*004c*/ 	.word	0x00000001


	//----- nvinfo : EIATTR_CRS_STACK_SIZE
	.align		4
.L_2607:
        /*0050*/ 	.byte	0x04, 0x1e
        /*0052*/ 	.short	(.L_2609 - .L_2608)
.L_2608:
        /*0054*/ 	.word	0x00000000


	//----- nvinfo : EIATTR_CBANK_PARAM_SIZE
	.align		4
.L_2609:
        /*0058*/ 	.byte	0x03, 0x19
        /*005a*/ 	.short	0x0290


	//----- nvinfo : EIATTR_PARAM_CBANK
	.align		4
        /*005c*/ 	.byte	0x04, 0x0a
        /*005e*/ 	.short	(.L_2611 - .L_2610)
	.align		4
.L_2610:
        /*0060*/ 	.word	index@(.nv.constant0._ZN2at6native18elementwise_kernelILi128ELi4EZNS0_22gpu_kernel_impl_nocastINS0_13BinaryFunctorIN3c108BFloat16ES5_S5_ZZZNS0_16fmin_kernel_cudaERNS_18TensorIteratorBaseEENKUlvE_clEvENKUlvE2_clEvEUlS5_S5_E_EEEEvS7_RKT_EUliE_EEviT1_)
        /*0064*/ 	.short	0x0210
        /*0066*/ 	.short	0x0290


	//----- nvinfo : EIATTR_SW_WAR
	.align		4
.L_2611:
        /*0068*/ 	.byte	0x04, 0x36
        /*006a*/ 	.short	(.L_2613 - .L_2612)
.L_2612:
        /*006c*/ 	.word	0x00000008
.L_2613:


//--------------------- .nv.info._ZN2at6native27unrolled_elementwise_kernelINS0_13BinaryFunctorIN3c108BFloat16ES4_S4_ZZZNS0_16fmin_kernel_cudaERNS_18TensorIteratorBaseEENKUlvE_clEvENKUlvE2_clEvEUlS4_S4_E_EESt5arrayIPcLm3EELi4E23TrivialOffsetCalculatorILi2EjESE_ILi1EjENS0_6memory15LoadWithoutCastENSH_16StoreWithoutCastEEEviT_T0_T2_T3_T4_T5_ --------------------------
	.section	.nv.info._ZN2at6native27unrolled_elementwise_kernelINS0_13BinaryFunctorIN3c108BFloat16ES4_S4_ZZZNS0_16fmin_kernel_cudaERNS_18TensorIteratorBaseEENKUlvE_clEvENKUlvE2_clEvEUlS4_S4_E_EESt5arrayIPcLm3EELi4E23TrivialOffsetCalculatorILi2EjESE_ILi1EjENS0_6memory15LoadWithoutCastENSH_16StoreWithoutCastEEEviT_T0_T2_T3_T4_T5_,"",@"SHT_CUDA_INFO"
	.sectionflags	@""
	.align	4


	//----- nvinfo : EIATTR_CUDA_API_VERSION
	.align		4
        /*0000*/ 	.byte	0x04, 0x37
        /*0002*/ 	.short	(.L_2615 - .L_2614)
.L_2614:
        /*0004*/ 	.word	0x00000082


	//----- nvinfo : EIATTR_KPARAM_INFO
	.align		4
.L_2615:
        /*0008*/ 	.byte	0x04, 0x17
        /*000a*/ 	.short	(.L_2617 - .L_2616)
.L_2616:
        /*000c*/ 	.word	0x00000000
        /*0010*/ 	.short	0x0006
        /*0012*/ 	.short	0x0023
        /*0014*/ 	.byte	0x00, 0xf0, 0x05, 0x00


	//----- nvinfo : EIATTR_KPARAM_INFO
	.align		4
.L_2617:
        /*0018*/ 	.byte	0x04, 0x17
        /*001a*/ 	.short	(.L_2619 - .L_2618)
.L_2618:
        /*001c*/ 	.word	0x00000000
        /*0020*/ 	.short	0x0005
        /*0022*/ 	.short	0x0022
        /*0024*/ 	.byte	0x00, 0xf0, 0x05, 0x00


	//----- nvinfo : EIATTR_KPARAM_INFO
	.align		4
.L_2619:
        /*0028*/ 	.byte	0x04, 0x17
        /*002a*/ 	.short	(.L_2621 - .L_2620)
.L_2620:
        /*002c*/ 	.word	0x00000000
        /*0030*/ 	.short	0x0004
        /*0032*/ 	.short	0x0021
        /*0034*/ 	.byte	0x00, 0xf0, 0x05, 0x00


	//----- nvinfo : EIATTR_KPARAM_INFO
	.align		4
.L_2621:
        /*0038*/ 	.byte	0x04, 0x17
        /*003a*/ 	.short	(.L_2623 - .L_2622)
.L_2622:
        /*003c*/ 	.word	0x00000000
        /*0040*/ 	.short	0x0003
        /*0042*/ 	.short	0x0020
        /*0044*/ 	.byte	0x00, 0xf0, 0x05, 0x00


	//----- nvinfo : EIATTR_KPARAM_INFO
	.align		4
.L_2623:
        /*0048*/ 	.byte	0x04, 0x17
        /*004a*/ 	.short	(.L_2625 - .L_2624)
.L_2624:
        /*004c*/ 	.word	0x00000000
        /*0050*/ 	.short	0x0002
        /*0052*/ 	.short	0x0008
        /*0054*/ 	.byte	0x00, 0xf0, 0x61, 0x00


	//----- nvinfo : EIATTR_KPARAM_INFO
	.align		4
.L_2625:
        /*0058*/ 	.byte	0x04, 0x17
        /*005a*/ 	.short	(.L_2627 - .L_2626)
.L_2626:
        /*005c*/ 	.word	0x00000000
        /*0060*/ 	.short	0x0001
        /*0062*/ 	.short	0x0004
        /*0064*/ 	.byte	0x00, 0xf0, 0x05, 0x00


	//----- nvinfo : EIATTR_KPARAM_INFO
	.align		4
.L_2627:
        /*0068*/ 	.byte	0x04, 0x17
        /*006a*/ 	.short	(.L_2629 - .L_2628)
.L_2628:
        /*006c*/ 	.word	0x00000000
        /*0070*/ 	.short	0x0000
        /*0072*/ 	.short	0x0000
        /*0074*/ 	.byte	0x00, 0xf0, 0x11, 0x00


	//----- nvinfo : EIATTR_SPARSE_MMA_MASK
	.align		4
.L_2629:
        /*0078*/ 	.byte	0x03, 0x50
        /*007a*/ 	.short	0x0000


	//----- nvinfo : EIATTR_MAXREG_COUNT
	.align		4
        /*007c*/ 	.byte	0x03, 0x1b
        /*007e*/ 	.short	0x00ff


	//----- nvinfo : EIATTR_MERCURY_ISA_VERSION
	.align		4
        /*0080*/ 	.byte	0x03, 0x5f
        /*0082*/ 	.short	0x0101


	//----- nvinfo : EIATTR_EXIT_INSTR_OFFSETS
	.align		4
        /*0084*/ 	.byte	0x04, 0x1c
        /*0086*/ 	.short	(.L_2631 - .L_2630)


	//   ....[0]....
.L_2630:
        /*0088*/ 	.word	0x00000580


	//   ....[1]....
        /*008c*/ 	.word	0x00000610


	//----- nvinfo : EIATTR_MAX_THREADS
	.align		4
.L_2631:
        /*0090*/ 	.byte	0x04, 0x05
        /*0092*/ 	.short	(.L_2633 - .L_2632)
.L_2632:
        /*0094*/ 	.word	0x00000080
        /*0098*/ 	.word	0x00000001
        /*009c*/ 	.word	0x00000001


	//----- nvinfo : EIATTR_CRS_STACK_SIZE
	.align		4
.L_2633:
        /*00a0*/ 	.byte	0x04, 0x1e
        /*00a2*/ 	.short	(.L_2635 - .L_2634)
.L_2634:
        /*00a4*/ 	.word	0x00000000


	//----- nvinfo : EIATTR_CBANK_PARAM_SIZE
	.align		4
.L_2635:
        /*00a8*/ 	.byte	0x03, 0x19
        /*00aa*/ 	.short	0x0024


	//----- nvinfo : EIATTR_PARAM_CBANK
	.align		4
        /*00ac*/ 	.byte	0x04, 0x0a
        /*00ae*/ 	.short	(.L_2637 - .L_2636)
	.align		4
.L_2636:
        /*00b0*/ 	.word	index@(.nv.constant0._ZN2at6native27unrolled_elementwise_kernelINS0_13BinaryFunctorIN3c108BFloat16ES4_S4_ZZZNS0_16fmin_kernel_cudaERNS_18TensorIteratorBaseEENKUlvE_clEvENKUlvE2_clEvEUlS4_S4_E_EESt5arrayIPcLm3EELi4E23TrivialOffsetCalculatorILi2EjESE_ILi1EjENS0_6memory15LoadWithoutCastENSH_16StoreWithoutCastEEEviT_T0_T2_T3_T4_T5_)
        /*00b4*/ 	.short	0x0210
        /*00b6*/ 	.short	0x0024


	//----- nvinfo : EIATTR_SW_WAR
	.align		4
.L_2637:
        /*00b8*/ 	.byte	0x04, 0x36
        /*00ba*/ 	.short	(.L_2639 - .L_2638)
.L_2638:
        /*00bc*/ 	.word	0x00000008
.L_2639:


//--------------------- .nv.info._ZN2at6native29vectorized_elementwise_kernelILi2ENS0_13BinaryFunctorIN3c108BFloat16ES4_S4_ZZZNS0_16fmin_kernel_cudaERNS_18TensorIteratorBaseEENKUlvE_clEvENKUlvE2_clEvEUlS4_S4_E_EESt5arrayIPcLm3EEEEviT0_T1_ --------------------------
	.section	.nv.info._ZN2at6native29vectorized_elementwise_kernelILi2ENS0_13BinaryFunctorIN3c108BFloat16ES4_S4_ZZZNS0_16fmin_kernel_cudaERNS_18TensorIteratorBaseEENKUlvE_clEvENKUlvE2_clEvEUlS4_S4_E_EESt5arrayIPcLm3EEEEviT0_T1_,"",@"SHT_CUDA_INFO"
	.sectionflags	@""
	.align	4


	//----- nvinfo : EIATTR_CUDA_API_VERSION
	.align		4
        /*0000*/ 	.byte	0x04, 0x37
        /*0002*/ 	.short	(.L_2641 - .L_2640)
.L_2640:
        /*0004*/ 	.word	0x00000082


	//----- nvinfo : EIATTR_KPARAM_INFO
	.align		4
.L_2641:
        /*0008*/ 	.byte	0x04, 0x17
        /*000a*/ 	.short	(.L_2643 - .L_2642)
.L_2642:
        /*000c*/ 	.word	0x00000000
        /*0010*/ 	.short	0x0002
        /*0012*/ 	.short	0x0008
        /*0014*/ 	.byte	0x00, 0xf0, 0x61, 0x00


	//----- nvinfo : EIATTR_KPARAM_INFO
	.align		4
.L_2643:
        /*0018*/ 	.byte	0x04, 0x17
        /*001a*/ 	.short	(.L_2645 - .L_2644)
.L_2644:
        /*001c*/ 	.word	0x00000000
        /*0020*/ 	.short	0x0001
        /*0022*/ 	.short	0x0004
        /*0024*/ 	.byte	0x00, 0xf0, 0x05, 0x00


	//----- nvinfo : EIATTR_KPARAM_INFO
	.align		4
.L_2645:
        /*0028*/ 	.byte	0x04, 0x17
        /*002a*/ 	.short	(.L_2647 - .L_2646)
.L_2646:
        /*002c*/ 	.word	0x00000000
        /*0030*/ 	.short	0x0000
        /*0032*/ 	.short	0x0000
        /*0034*/ 	.byte	0x00, 0xf0, 0x11, 0x00


	//----- nvinfo : EIATTR_SPARSE_MMA_MASK
	.align		4
.L_2647:
        /*0038*/ 	.byte	0x03, 0x50
        /*003a*/ 	.short	0x0000


	//----- nvinfo : EIATTR_MAXREG_COUNT
	.align		4
        /*003c*/ 	.byte	0x03, 0x1b
        /*003e*/ 	.short	0x00ff


	//----- nvinfo : EIATTR_MERCURY_ISA_VERSION
	.align		4
        /*0040*/ 	.byte	0x03, 0x5f
        /*0042*/ 	.short	0x0101


	//----- nvinfo : EIATTR_EXIT_INSTR_OFFSETS
	.align		4
        /*0044*/ 	.byte	0x04, 0x1c
        /*0046*/ 	.short	(.L_2649 - .L_2648)


	//   ....[0]....
.L_2648:
        /*0048*/ 	.word	0x00000420


	//   ....[1]....
        /*004c*/ 	.word	0x00001000


	//   ....[2]....
        /*0050*/ 	.word	0x00001050


	//----- nvinfo : EIATTR_MAX_THREADS
	.align		4
.L_2649:
        /*0054*/ 	.byte	0x04, 0x05
        /*0056*/ 	.short	(.L_2651 - .L_2650)
.L_2650:
        /*0058*/ 	.word	0x00000080
        /*005c*/ 	.word	0x00000001
        /*0060*/ 	.word	0x00000001


	//----- nvinfo : EIATTR_CRS_STACK_SIZE
	.align		4
.L_2651:
        /*0064*/ 	.byte	0x04, 0x1e
        /*0066*/ 	.short	(.L_2653 - .L_2652)
.L_2652:
        /*0068*/ 	.word	0x00000000


	//----- nvinfo : EIATTR_CBANK_PARAM_SIZE
	.align		4
.L_2653:
        /*006c*/ 	.byte	0x03, 0x19
        /*006e*/ 	.short	0x0020


	//----- nvinfo : EIATTR_PARAM_CBANK
	.align		4
        /*0070*/ 	.byte	0x04, 0x0a
        /*0072*/ 	.short	(.L_2655 - .L_2654)
	.align		4
.L_2654:
        /*0074*/ 	.word	index@(.nv.constant0._ZN2at6native29vectorized_elementwise_kernelILi2ENS0_13BinaryFunctorIN3c108BFloat16ES4_S4_ZZZNS0_16fmin_kernel_cudaERNS_18TensorIteratorBaseEENKUlvE_clEvENKUlvE2_clEvEUlS4_S4_E_EESt5arrayIPcLm3EEEEviT0_T1_)
        /*0078*/ 	.short	0x0210
        /*007a*/ 	.short	0x0020


	//----- nvinfo : EIATTR_SW_WAR
	.align		4
.L_2655:
        /*007c*/ 	.byte	0x04, 0x36
        /*007e*/ 	.short	(.L_2657 - .L_2656)
.L_2656:
        /*0080*/ 	.word	0x00000008
.L_2657:


//--------------------- .nv.info._ZN2at6native29vectorized_elementwise_kernelILi4ENS0_13BinaryFunctorIN3c108BFloat16ES4_S4_ZZZNS0_16fmin_kernel_cudaERNS_18TensorIteratorBaseEENKUlvE_clEvENKUlvE2_clEvEUlS4_S4_E_EESt5arrayIPcLm3EEEEviT0_T1_ --------------------------
	.section	.nv.info._ZN2at6native29vectorized_elementwise_kernelILi4ENS0_13BinaryFunctorIN3c108BFloat16ES4_S4_ZZZNS0_16fmin_kernel_cudaERNS_18TensorIteratorBaseEENKUlvE_clEvENKUlvE2_clEvEUlS4_S4_E_EESt5arrayIPcLm3EEEEviT0_T1_,"",@"SHT_CUDA_INFO"
	.sectionflags	@""
	.align	4


	//----- nvinfo : EIATTR_CUDA_API_VERSION
	.align		4
        /*0000*/ 	.byte	0x04, 0x37
        /*0002*/ 	.short	(.L_2659 - .L_2658)
.L_2658:
        /*0004*/ 	.word	0x00000082


	//----- nvinfo : EIATTR_KPARAM_INFO
	.align		4
.L_2659:
        /*0008*/ 	.byte	0x04, 0x17
        /*000a*/ 	.short	(.L_2661 - .L_2660)
.L_2660:
        /*000c*/ 	.word	0x00000000
        /*0010*/ 	.short	0x0002
        /*0012*/ 	.short	0x0008
        /*0014*/ 	.byte	0x00, 0xf0, 0x61, 0x00


	//----- nvinfo : EIATTR_KPARAM_INFO
	.align		4
.L_2661:
        /*0018*/ 	.byte	0x04, 0x17
        /*001a*/ 	.short	(.L_2663 - .L_2662)
.L_2662:
        /*001c*/ 	.word	0x00000000
        /*0020*/ 	.short	0x0001
        /*0022*/ 	.short	0x0004
        /*0024*/ 	.byte	0x00, 0xf0, 0x05, 0x00


	//----- nvinfo : EIATTR_KPARAM_INFO
	.align		4
.L_2663:
        /*0028*/ 	.byte	0x04, 0x17
        /*002a*/ 	.short	(.L_2665 - .L_2664)
.L_2664:
        /*002c*/ 	.word	0x00000000
        /*0030*/ 	.short	0x0000
        /*0032*/ 	.short	0x0000
        /*0034*/ 	.byte	0x00, 0xf0, 0x11, 0x00


	//----- nvinfo : EIATTR_SPARSE_MMA_MASK
	.align		4
.L_2665:
        /*0038*/ 	.byte	0x03, 0x50
        /*003a*/ 	.short	0x0000


	//----- nvinfo : EIATTR_MAXREG_COUNT
	.align		4
        /*003c*/ 	.byte	0x03, 0x1b
        /*003e*/ 	.short	0x00ff


	//----- nvinfo : EIATTR_MERCURY_ISA_VERSION
	.align		4
        /*0040*/ 	.byte	0x03, 0x5f
        /*0042*/ 	.short	0x0101


	//----- nvinfo : EIATTR_EXIT_INSTR_OFFSETS
	.align		4
        /*0044*/ 	.byte	0x04, 0x1c
        /*0046*/ 	.short	(.L_2667 - .L_2666)


	//   ....[0]....
.L_2666:
        /*0048*/ 	.word	0x000003c0


	//   ....[1]....
        /*004c*/ 	.word	0x00000fa0


	//   ....[2]....
        /*0050*/ 	.word	0x00000ff0


	//----- nvinfo : EIATTR_MAX_THREADS
	.align		4
.L_2667:
        /*0054*/ 	.byte	0x04, 0x05
        /*0056*/ 	.short	(.L_2669 - .L_2668)
.L_2668:
        /*0058*/ 	.word	0x00000080
        /*005c*/ 	.word	0x00000001
        /*0060*/ 	.word	0x00000001


	//----- nvinfo : EIATTR_CRS_STACK_SIZE
	.align		4
.L_2669:
        /*0064*/ 	.byte	0x04, 0x1e
        /*0066*/ 	.short	(.L_2671 - .L_2670)
.L_2670:
        /*0068*/ 	.word	0x00000000


	//----- nvinfo : EIATTR_CBANK_PARAM_SIZE
	.align		4
.L_2671:
        /*006c*/ 	.byte	0x03, 0x19
        /*006e*/ 	.short	0x0020


	//----- nvinfo : EIATTR_PARAM_CBANK
	.align		4
        /*0070*/ 	.byte	0x04, 0x0a
        /*0072*/ 	.short	(.L_2673 - .L_2672)
	.align		4
.L_2672:
        /*0074*/ 	.word	index@(.nv.constant0._ZN2at6native29vectorized_elementwise_kernelILi4ENS0_13BinaryFunctorIN3c108BFloat16ES4_S4_ZZZNS0_16fmin_kernel_cudaERNS_18TensorIteratorBaseEENKUlvE_clEvENKUlvE2_clEvEUlS4_S4_E_EESt5arrayIPcLm3EEEEviT0_T1_)
        /*0078*/ 	.short	0x0210
        /*007a*/ 	.short	0x0020


	//----- nvinfo : EIATTR_SW_WAR
	.align		4
.L_2673:
        /*007c*/ 	.byte	0x04, 0x36
        /*007e*/ 	.short	(.L_2675 - .L_2674)
.L_2674:
        /*0080*/ 	.word	0x00000008
.L_2675:


//--------------------- .nv.info._ZN2at6native29vectorized_elementwise_kernelILi8ENS0_13BinaryFunctorIN3c108BFloat16ES4_S4_ZZZNS0_16fmin_kernel_cudaERNS_18TensorIteratorBaseEENKUlvE_clEvENKUlvE2_clEvEUlS4_S4_E_EESt5arrayIPcLm3EEEEviT0_T1_ --------------------------
	.section	.nv.info._ZN2at6native29vectorized_elementwise_kernelILi8ENS0_13BinaryFunctorIN3c108BFloat16ES4_S4_ZZZNS0_16fmin_kernel_cudaERNS_18TensorIteratorBaseEENKUlvE_clEvENKUlvE2_clEvEUlS4_S4_E_EESt5arrayIPcLm3EEEEviT0_T1_,"",@"SHT_CUDA_INFO"
	.sectionflags	@""
	.align	4


	//----- nvinfo : EIATTR_CUDA_API_VERSION
	.align		4
        /*0000*/ 	.byte	0x04, 0x37
        /*0002*/ 	.short	(.L_2677 - .L_2676)
.L_2676:
        /*0004*/ 	.word	0x00000082


	//----- nvinfo : EIATTR_KPARAM_INFO
	.align		4
.L_2677:
        /*0008*/ 	.byte	0x04, 0x17
        /*000a*/ 	.short	(.L_2679 - .L_2678)
.L_2678:
        /*000c*/ 	.word	0x00000000
        /*0010*/ 	.short	0x0002
        /*0012*/ 	.short	0x0008
        /*0014*/ 	.byte	0x00, 0xf0, 0x61, 0x00


	//----- nvinfo : EIATTR_KPARAM_INFO
	.align		4
.L_2679:
        /*0018*/ 	.byte	0x04, 0x17
        /*001a*/ 	.short	(.L_2681 - .L_2680)
.L_2680:
        /*001c*/ 	.word	0x00000000
        /*0020*/ 	.short	0x0001
        /*0022*/ 	.short	0x0004
        /*0024*/ 	.byte	0x00, 0xf0, 0x05, 0x00


	//----- nvinfo : EIATTR_KPARAM_INFO
	.align		4
.L_2681:
        /*0028*/ 	.byte	0x04, 0x17
        /*002a*/ 	.short	(.L_2683 - .L_2682)
.L_2682:
        /*002c*/ 	.word	0x00000000
        /*0030*/ 	.short	0x0000
        /*0032*/ 	.short	0x0000
        /*0034*/ 	.byte	0x00, 0xf0, 0x11, 0x00


	//----- nvinfo : EIATTR_SPARSE_MMA_MASK
	.align		4
.L_2683:
        /*0038*/ 	.byte	0x03, 0x50
        /*003a*/ 	.short	0x0000


	//----- nvinfo : EIATTR_MAXREG_COUNT
	.align		4
        /*003c*/ 	.byte	0x03, 0x1b
        /*003e*/ 	.short	0x00ff


	//----- nvinfo : EIATTR_MERCURY_ISA_VERSION
	.align		4
        /*0040*/ 	.byte	0x03, 0x5f
        /*0042*/ 	.short	0x0101


	//----- nvinfo : EIATTR_EXIT_INSTR_OFFSETS
	.align		4
        /*0044*/ 	.byte	0x04, 0x1c
        /*0046*/ 	.short	(.L_2685 - .L_2684)


	//   ....[0]....
.L_2684:
        /*0048*/ 	.word	0x00000390


	//   ....[1]....
        /*004c*/ 	.word	0x00000f70


	//   ....[2]....
        /*0050*/ 	.word	0x00000fc0


	//----- nvinfo : EIATTR_MAX_THREADS
	.align		4
.L_2685:
        /*0054*/ 	.byte	0x04, 0x05
        /*0056*/ 	.short	(.L_2687 - .L_2686)
.L_2686:
        /*0058*/ 	.word	0x00000080
        /*005c*/ 	.word	0x00000001
        /*0060*/ 	.word	0x00000001


	//----- nvinfo : EIATTR_CRS_STACK_SIZE
	.align		4
.L_2687:
        /*0064*/ 	.byte	0x04, 0x1e
        /*0066*/ 	.short	(.L_2689 - .L_2688)
.L_2688:
        /*0068*/ 	.word	0x00000000


	//----- nvinfo : EIATTR_CBANK_PARAM_SIZE
	.align		4
.L_2689:
        /*006c*/ 	.byte	0x03, 0x19
        /*006e*/ 	.short	0x0020


	//----- nvinfo : EIATTR_PARAM_CBANK
	.align		4
        /*0070*/ 	.byte	0x04, 0x0a
        /*0072*/ 	.short	(.L_2691 - .L_2690)
	.align		4
.L_2690:
        /*0074*/ 	.word	index@(.nv.constant0._ZN2at6native29vectorized_elementwise_kernelILi8ENS0_13BinaryFunctorIN3c108BFloat16ES4_S4_ZZZNS0_16fmin_kernel_cudaERNS_18TensorIteratorBaseEENKUlvE_clEvENKUlvE2_clEvEUlS4_S4_E_EESt5arrayIPcLm3EEEEviT0_T1_)
        /*0078*/ 	.short	0x0210
        /*007a*/ 	.short	0x0020


	//----- nvinfo : EIATTR_SW_WAR
	.align		4
.L_2691:
        /*007c*/ 	.byte	0x04, 0x36
        /*007e*/ 	.short	(.L_2693 - .L_2692)
.L_2692:
        /*0080*/ 	.word	0x00000008
.L_2693:


//--------------------- .nv.info._ZN2at6native18elementwise_kernelILi128ELi4EZNS0_15gpu_kernel_implINS0_13AUnaryFunctorIN3c104HalfES5_S5_ZZZNS0_16fmin_kernel_cudaERNS_18TensorIteratorBaseEENKUlvE_clEvENKUlvE1_clEvEUlS5_S5_E_EEEEvS7_RKT_EUliE_EEviT1_ --------------------------
	.section	.nv.info._ZN2at6native18elementwise_kernelILi128ELi4EZNS0_15gpu_kernel_implINS0_13AUnaryFunctorIN3c104HalfES5_S5_ZZZNS0_16fmin_kernel_cudaERNS_18TensorIteratorBaseEENKUlvE_clEvENKUlvE1_clEvEUlS5_S5_E_EEEEvS7_RKT_EUliE_EEviT1_,"",@"SHT_CUDA_INFO"
	.sectionflags	@""
	.align	4


	//----- nvinfo : EIATTR_CUDA_API_VERSION
	.align		4
        /*0000*/ 	.byte	0x04, 0x37
        /*0002*/ 	.short	(.L_2695 - .L_2694)
.L_2694:
        /*0004*/ 	.word	0x00000082


	//----- nvinfo : EIATTR_KPARAM_INFO
	.align		4
.L_2695:
        /*0008*/ 	.byte	0x04, 0x17
        /*000a*/ 	.short	(.L_2697 - .L_2696)
.L_2696:
        /*000c*/ 	.word	0x00000000
        /*0010*/ 	.short	0x0001
        /*0012*/ 	.short	0x0008
        /*0014*/ 	.byte	0x00, 0xf0, 0x61, 0x08


	//----- nvinfo : EIATTR_KPARAM_INFO
	.align		4
.L_2697:
        /*0018*/ 	.byte	0x04, 0x17
        /*001a*/ 	.short	(.L_2699 - .L_2698)
.L_2698:
        /*001c*/ 	.word	0x00000000
        /*0020*/ 	.short	0x0000
        /*0022*/ 	.short	0x0000
        /*0024*/ 	.byte	0x00, 0xf0, 0x11, 0x00


	//----- nvinfo : EIATTR_SPARSE_MMA_MASK
	.align		4
.L_2699:
        /*0028*/ 	.byte	0x03, 0x50
        /*002a*/ 	.short	0x0000


	//----- nvinfo : EIATTR_MAXREG_COUNT
	.align		4
        /*002c*/ 	.byte	0x03, 0x1b
        /*002e*/ 	.short	0x0080


	//----- nvinfo : EIATTR_EXTERNS
	.align		4
        /*0030*/ 	.byte	0x04, 0x0f
        /*0032*/ 	.short	(.L_2701 - .L_2700)


	//   ....[0]....
	.align		4
.L_2700:
        /*0034*/ 	.word	index@(__assertfail)


	//----- nvinfo : EIATTR_MERCURY_ISA_VERSION
	.align		4
.L_2701:
        /*0038*/ 	.byte	0x03, 0x5f
        /*003a*/ 	.short	0x0101


	//----- nvinfo : EIATTR_SYSCALL_OFFSETS
	.align		4
        /*003c*/ 	.byte	0x04, 0x46
        /*003e*/ 	.short	(.L_2703 - .L_2702)


	//   ....[0]....
.L_2702:
        /*0040*/ 	.word	0x000022c0


	//   ....[1]....
        /*0044*/ 	.word	0x00003270


	//   ....[2]....
        /*0048*/ 	.word	0x00005580


	//   ....[3]....
        /*004c*/ 	.word	0x00006530


	//   ....[4]....
        /*0050*/ 	.word	0x00008830


	//   ....[5]....
        /*0054*/ 	.word	0x000097e0


	//   ....[6]....
        /*0058*/ 	.word	0x0000bad0


	//   ....[7]....
        /*005c*/ 	.word	0x0000ca80


	//----- nvinfo : EIATTR_EXIT_INSTR_OFFSETS
	.align		4
.L_2703:
        /*0060*/ 	.byte	0x04, 0x1c
        /*0062*/ 	.short	(.L_2705 - .L_2704)


	//   ....[0]....
.L_2704:
        /*0064*/ 	.word	0x000098b0


	//   ....[1]....
        /*0068*/ 	.word	0x0000bcb0


	//   ....[2]....
        /*006c*/ 	.word	0x0000bcf0


	//   ....[3]....
        /*0070*/ 	.word	0x0000bd90


	//   ....[4]....
        /*0074*/ 	.word	0x0000bdd0


	//   ....[5]....
        /*0078*/ 	.word	0x0000be10


	//   ....[6]....
        /*007c*/ 	.word	0x0000bea0


	//   ....[7]....
        /*0080*/ 	.word	0x0000bec0


	//   ....[8]....
        /*0084*/ 	.word	0x0000bf60


	//   ....[9]....
        /*0088*/ 	.word	0x0000bfb0


	//   ....[10]....
        /*008c*/ 	.word	0x0000c000


	//   ....[11]....
        /*0090*/ 	.word	0x0000c0d0


	//   ....[12]....
        /*0094*/ 	.word	0x0000c130


	//   ....[13]....
        /*0098*/ 	.word	0x0000c2c0


	//   ....[14]....
        /*009c*/ 	.word	0x0000c420


	//   ....[15]....
        /*00a0*/ 	.word	0x0000c460


	//   ....[16]....
        /*00a4*/ 	.word	0x0000c520


	//   ....[17]....
        /*00a8*/ 	.word	0x0000c6a0


	//   ....[18]....
        /*00ac*/ 	.word	0x0000c820


	//   ....[19]....
        /*00b0*/ 	.word	0x0000c980


	//   ....[20]....
        /*00b4*/ 	.word	0x0000ca90


	//   ....[21]....
        /*00b8*/ 	.word	0x0000cad0


	//   ....[22]....
        /*00bc*/ 	.word	0x0000cb10


	//----- nvinfo : EIATTR_MAX_THREADS
	.align		4
.L_2705:
        /*00c0*/ 	.byte	0x04, 0x05
        /*00c2*/ 	.short	(.L_2707 - .L_2706)
.L_2706:
        /*00c4*/ 	.word	0x00000080
        /*00c8*/ 	.word	0x00000001
        /*00cc*/ 	.word	0x00000001


	//----- nvinfo : EIATTR_CRS_STACK_SIZE
	.align		4
.L_2707:
        /*00d0*/ 	.byte	0x04, 0x1e
        /*00d2*/ 	.short	(.L_2709 - .L_2708)
.L_2708:
        /*00d4*/ 	.word	0x00000000


	//----- nvinfo : EIATTR_CBANK_PARAM_SIZE
	.align		4
.L_2709:
        /*00d8*/ 	.byte	0x03, 0x19
        /*00da*/ 	.short	0x0220


	//----- nvinfo : EIATTR_PARAM_CBANK
	.align		4
        /*00dc*/ 	.byte	0x04, 0x0a
        /*00de*/ 	.short	(.L_2711 - .L_2710)
	.align		4
.L_2710:
        /*00e0*/ 	.word	index@(.nv.constant0._ZN2at6native18elementwise_kernelILi128ELi4EZNS0_15gpu_kernel_implINS0_13AUnaryFunctorIN3c104HalfES5_S5_ZZZNS0_16fmin_kernel_cudaERNS_18TensorIteratorBaseEENKUlvE_clEvENKUlvE1_clEvEUlS5_S5_E_EEEEvS7_RKT_EUliE_EEviT1_)
        /*00e4*/ 	.short	0x0210
        /*00e6*/ 	.short	0x0220


	//----- nvinfo : EIATTR_SW_WAR
	.align		4
.L_2711:
        /*00e8*/ 	.byte	0x04, 0x36
        /*00ea*/ 	.short	(.L_2713 - .L_2712)
.L_2712:
        /*00ec*/ 	.word	0x00000008
.L_2713:


//--------------------- .nv.info._ZN2at6native27unrolled_elementwise_kernelINS0_13AUnaryFunctorIN3c104HalfES4_S4_ZZZNS0_16fmin_kernel_cudaERNS_18TensorIteratorBaseEENKUlvE_clEvENKUlvE1_clEvEUlS4_S4_E_EESt5arrayIPcLm2EELi4E23TrivialOffsetCalculatorILi1EjESF_NS0_6memory12LoadWithCastILi1EEENSG_13StoreWithCastILi1EEEEEviT_T0_T2_T3_T4_T5_ --------------------------
	.section	.nv.info._ZN2at6native27unrolled_elementwise_kernelINS0_13AUnaryFunctorIN3c104HalfES4_S4_ZZZNS0_16fmin_kernel_cudaERNS_18TensorIteratorBaseEENKUlvE_clEvENKUlvE1_clEvEUlS4_S4_E_EESt5arrayIPcLm2EELi4E23TrivialOffsetCalculatorILi1EjESF_NS0_6memory12LoadWithCastILi1EEENSG_13StoreWithCastILi1EEEEEviT_T0_T2_T3_T4_T5_,"",@"SHT_CUDA_INFO"
	.sectionflags	@""
	.align	4


	//----- nvinfo : EIATTR_CUDA_API_VERSION
	.align		4
        /*0000*/ 	.byte	0x04, 0x37
        /*0002*/ 	.short	(.L_2715 - .L_2714)
.L_2714:
        /*0004*/ 	.word	0x00000082


	//----- nvinfo : EIATTR_KPARAM_INFO
	.align		4
.L_2715:
        /*0008*/ 	.byte	0x04, 0x17
        /*000a*/ 	.short	(.L_2717 - .L_2716)
.L_2716:
        /*000c*/ 	.word	0x00000000
        /*0010*/ 	.short	0x0006
        /*0012*/ 	.short	0x0024
        /*0014*/ 	.byte	0x00, 0xf0, 0x21, 0x00


	//----- nvinfo : EIATTR_KPARAM_INFO
	.align		4
.L_2717:
        /*0018*/ 	.byte	0x04, 0x17
        /*001a*/ 	.short	(.L_2719 - .L_2718)
.L_2718:
        /*001c*/ 	.word	0x00000000
        /*0020*/ 	.short	0x0005
        /*0022*/ 	.short	0x001c
        /*0024*/ 	.byte	0x00, 0xf0, 0x21, 0x00


	//----- nvinfo : EIATTR_KPARAM_INFO
	.align		4
.L_2719:
        /*0028*/ 	.byte	0x04, 0x17
        /*002a*/ 	.short	(.L_2721 - .L_2720)
.L_2720:
        /*002c*/ 	.word	0x00000000
        /*0030*/ 	.short	0x0004
        /*0032*/ 	.short	0x0019
        /*0034*/ 	.byte	0x00, 0xf0, 0x05, 0x00


	//----- nvinfo : EIATTR_KPARAM_INFO
	.align		4
.L_2721:
        /*0038*/ 	.byte	0x04, 0x17
        /*003a*/ 	.short	(.L_2723 - .L_2722)
.L_2722:
        /*003c*/ 	.word	0x00000000
        /*0040*/ 	.short	0x0003
        /*0042*/ 	.short	0x0018
        /*0044*/ 	.byte	0x00, 0xf0, 0x05, 0x00


	//----- nvinfo : EIATTR_KPARAM_INFO
	.align		4
.L_2723:
        /*0048*/ 	.byte	0x04, 0x17
        /*004a*/ 	.short	(.L_2725 - .L_2724)
.L_2724:
        /*004c*/ 	.word	0x00000000
        /*0050*/ 	.short	0x0002
        /*0052*/ 	.short	0x0008
        /*0054*/ 	.byte	0x00, 0xf0, 0x41, 0x00


	//----- nvinfo : EIATTR_KPARAM_INFO
	.align		4
.L_2725:
        /*0058*/ 	.byte	0x04, 0x17
        /*005a*/ 	.short	(.L_2727 - .L_2726)
.L_2726:
        /*005c*/ 	.word	0x00000000
        /*0060*/ 	.short	0x0001
        /*0062*/ 	.short	0x0004
        /*0064*/ 	.byte	0x00, 0xf0, 0x11, 0x00


	//----- nvinfo : EIATTR_KPARAM_INFO
	.align		4
.L_2727:
        /*0068*/ 	.byte	0x04, 0x17
        /*006a*/ 	.short	(.L_2729 - .L_2728)
.L_2728:
        /*006c*/ 	.word	0x00000000
        /*0070*/ 	.short	0x0000
        /*0072*/ 	.short	0x0000
        /*0074*/ 	.byte	0x00, 0xf0, 0x11, 0x00


	//----- nvinfo : EIATTR_SPARSE_MMA_MASK
	.align		4
.L_2729:
        /*0078*/ 	.byte	0x03, 0x50
        /*007a*/ 	.short	0x0000


	//----- nvinfo : EIATTR_MAXREG_COUNT
	.align		4
        /*007c*/ 	.byte	0x03, 0x1b
        /*007e*/ 	.short	0x00ff


	//----- nvinfo : EIATTR_EXTERNS
	.align		4
        /*0080*/ 	.byte	0x04, 0x0f
        /*0082*/ 	.short	(.L_2731 - .L_2730)


	//   ....[0]....
	.align		4
.L_2730:
        /*0084*/ 	.word	index@(__assertfail)


	//----- nvinfo : EIATTR_MERCURY_ISA_VERSION
	.align		4
.L_2731:
        /*0088*/ 	.byte	0x03, 0x5f
        /*008a*/ 	.short	0x0101


	//----- nvinfo : EIATTR_SYSCALL_OFFSETS
	.align		4
        /*008c*/ 	.byte	0x04, 0x46
        /*008e*/ 	.short	(.L_2733 - .L_2732)


	//   ....[0]....
.L_2732:
        /*0090*/ 	.word	0x000010b0


	//   ....[1]....
        /*0094*/ 	.word	0x000021c0


	//   ....[2]....
        /*0098*/ 	.word	0x000032e0


	//   ....[3]....
        /*009c*/ 	.word	0x000043d0


	//   ....[4]....
        /*00a0*/ 	.word	0x000056d0


	//   ....[5]....
        /*00a4*/ 	.word	0x000066f0


	//   ....[6]....
        /*00a8*/ 	.word	0x000076d0


	//   ....[7]....
        /*00ac*/ 	.word	0x000086b0


	//----- nvinfo : EIATTR_EXIT_INSTR_OFFSETS
	.align		4
.L_2733:
        /*00b0*/ 	.byte	0x04, 0x1c
        /*00b2*/ 	.short	(.L_2735 - .L_2734)


	//   ....[0]....
.L_2734:
        /*00b4*/ 	.word	0x00007790


	//   ....[1]....
        /*00b8*/ 	.word	0x000078e0


	//   ....[2]....
        /*00bc*/ 	.word	0x00007920


	//   ....[3]....
        /*00c0*/ 	.word	0x000079c0


	//   ....[4]....
        /*00c4*/ 	.word	0x00007a00


	//   ....[5]....
        /*00c8*/ 	.word	0x00007a40


	//   ....[6]....
        /*00cc*/ 	.word	0x00007ad0


	//   ....[7]....
        /*00d0*/ 	.word	0x00007af0


	//   ....[8]....
        /*00d4*/ 	.word	0x00007b90


	//   ....[9]....
        /*00d8*/ 	.word	0x00007be0


	//   ....[10]....
        /*00dc*/ 	.word	0x00007c30


	//   ....[11]....
        /*00e0*/ 	.word	0x00007d00


	//   ....[12]....
        /*00e4*/ 	.word	0x00007d60


	//   ....[13]....
        /*00e8*/ 	.word	0x00007ef0


	//   ....[14]....
        /*00ec*/ 	.word	0x00008050


	//   ....[15]....
        /*00f0*/ 	.word	0x00008090


	//   ....[16]....
        /*00f4*/ 	.word	0x00008150


	//   ....[17]....
        /*00f8*/ 	.word	0x000082d0


	//   ....[18]....
        /*00fc*/ 	.word	0x00008450


	//   ....[19]....
        /*0100*/ 	.word	0x000085b0


	//   ....[20]....
        /*0104*/ 	.word	0x000086c0


	//   ....[21]....
        /*0108*/ 	.word	0x00008700


	//   ....[22]....
        /*010c*/ 	.word	0x00008740


	//----- nvinfo : EIATTR_MAX_THREADS
	.align		4
.L_2735:
        /*0110*/ 	.byte	0x04, 0x05
        /*0112*/ 	.short	(.L_2737 - .L_2736)
.L_2736:
        /*0114*/ 	.word	0x00000080
        /*0118*/ 	.word	0x00000001
        /*011c*/ 	.word	0x00000001


	//----- nvinfo : EIATTR_CRS_STACK_SIZE
	.align		4
.L_2737:
        /*0120*/ 	.byte	0x04, 0x1e
        /*0122*/ 	.short	(.L_2739 - .L_2738)
.L_2738:
        /*0124*/ 	.word	0x00000000


	//----- nvinfo : EIATTR_CBANK_PARAM_SIZE
	.align		4
.L_2739:
        /*0128*/ 	.byte	0x03, 0x19
        /*012a*/ 	.short	0x002c


	//----- nvinfo : EIATTR_PARAM_CBANK
	.align		4
        /*012c*/ 	.byte	0x04, 0x0a
        /*012e*/ 	.short	(.L_2741 - .L_2740)
	.align		4
.L_2740:
        /*0130*/ 	.word	index@(.nv.constant0._ZN2at6native27unrolled_elementwise_kernelINS0_13AUnaryFunctorIN3c104HalfES4_S4_ZZZNS0_16fmin_kernel_cudaERNS_18TensorIteratorBaseEENKUlvE_clEvENKUlvE1_clEvEUlS4_S4_E_EESt5arrayIPcLm2EELi4E23TrivialOffsetCalculatorILi1EjESF_NS0_6memory12LoadWithCastILi1EEENSG_13StoreWithCastILi1EEEEEviT_T0_T2_T3_T4_T5_)
        /*0134*/ 	.short	0x0210
        /*0136*/ 	.short	0x002c


	//----- nvinfo : EIATTR_SW_WAR
	.align		4
.L_2741:
        /*0138*/ 	.byte	0x04, 0x36
        /*013a*/ 	.short	(.L_2743 - .L_2742)
.L_2742:
        /*013c*/ 	.word	0x00000008
.L_2743:


//--------------------- .nv.info._ZN2at6native18elementwise_kernelILi128ELi4EZNS0_22gpu_kernel_impl_nocastINS0_13AUnaryFunctorIN3c104HalfES5_S5_ZZZNS0_16fmin_kernel_cudaERNS_18TensorIteratorBaseEENKUlvE_clEvENKUlvE1_clEvEUlS5_S5_E_EEEEvS7_RKT_EUliE_EEviT1_ --------------------------
	.section	.nv.info._ZN2at6native18elementwise_kernelILi128ELi4EZNS0_22gpu_kernel_impl_nocastINS0_13AUnaryFunctorIN3c104HalfES5_S5_ZZZNS0_16fmin_kernel_cudaERNS_18TensorIteratorBaseEENKUlvE_clEvENKUlvE1_clEvEUlS5_S5_E_EEEEvS7_RKT_EUliE_EEviT1_,"",@"SHT_CUDA_INFO"
	.sectionflags	@""
	.align	4


	//----- nvinfo : EIATTR_CUDA_API_VERSION
	.align		4
        /*0000*/ 	.byte	0x04, 0x37
        /*0002*/ 	.short	(.L_2745 - .L_2744)
.L_2744:
        /*0004*/ 	.word	0x00000082


	//----- nvinfo : EIATTR_KPARAM_INFO
	.align		4
.L_2745:
        /*0008*/ 	.byte	0x04, 0x17
        /*000a*/ 	.short	(.L_2747 - .L_2746)
.L_2746:
        /*000c*/ 	.word	0x00000000
        /*0010*/ 	.short	0x0001
        /*0012*/ 	.short	0x0008
        /*0014*/ 	.byte	0x00, 0xf0, 0x61, 0x08


	//----- nvinfo : EIATTR_KPARAM_INFO
	.align		4
.L_2747:
        /*0018*/ 	.byte	0x04, 0x17
        /*001a*/ 	.short	(.L_2749 - .L_2748)
.L_2748:
        /*001c*/ 	.word	0x00000000
        /*0020*/ 	.short	0x0000
        /*0022*/ 	.short	0x0000
        /*0024*/ 	.byte	0x00, 0xf0, 0x11, 0x00


	//----- nvinfo : EIATTR_SPARSE_MMA_MASK
	.align		4
.L_2749:
        /*0028*/ 	.byte	0x03, 0x50
        /*002a*/ 	.short	0x0000


	//----- nvinfo : EIATTR_MAXREG_COUNT
	.align		4
        /*002c*/ 	.byte	0x03, 0x1b
        /*002e*/ 	.short	0x0080


	//----- nvinfo : EIATTR_MERCURY_ISA_VERSION
	.align		4
        /*0030*/ 	.byte	0x03, 0x5f
        /*0032*/ 	.short	0x0101


	//----- nvinfo : EIATTR_EXIT_INSTR_OFFSETS
	.align		4
        /*0034*/ 	.byte	0x04, 0x1c
        /*0036*/ 	.short	(.L_2751 - .L_2750)


	//   ....[0]....
.L_2750:
        /*0038*/ 	.word	0x00003c50


	//   ....[1]....
        /*003c*/ 	.word	0x00005010


	//----- nvinfo : EIATTR_MAX_THREADS
	.align		4
.L_2751:
        /*0040*/ 	.byte	0x04, 0x05
        /*0042*/ 	.short	(.L_2753 - .L_2752)
.L_2752:
        /*0044*/ 	.word	0x00000080
        /*0048*/ 	.word	0x00000001
        /*004c*/ 	.word	0x00000001


	//----- nvinfo : EIATTR_CRS_STACK_SIZE
	.align		4
.L_2753:
        /*0050*/ 	.byte	0x04, 0x1e
        /*0052*/ 	.short	(.L_2755 - .L_2754)
.L_2754:
        /*0054*/ 	.word	0x00000000


	//----- nvinfo : EIATTR_CBANK_PARAM_SIZE
	.align		4
.L_2755:
        /*0058*/ 	.byte	0x03, 0x19
        /*005a*/ 	.short	0x0220


	//----- nvinfo : EIATTR_PARAM_CBANK
	.align		4
        /*005c*/ 	.byte	0x04, 0x0a
        /*005e*/ 	.short	(.L_2757 - .L_2756)
	.align		4
.L_2756:
        /*0060*/ 	.word	index@(.nv.constant0._ZN2at6native18elementwise_kernelILi128ELi4EZNS0_22gpu_kernel_impl_nocastINS0_13AUnaryFunctorIN3c104HalfES5_S5_ZZZNS0_16fmin_kernel_cudaERNS_18TensorIteratorBaseEENKUlvE_clEvENKUlvE1_clEvEUlS5_S5_E_EEEEvS7_RKT_EUliE_EEviT1_)
        /*0064*/ 	.short	0x0210
        /*0066*/ 	.short	0x0220


	//----- nvinfo : EIATTR_SW_WAR
	.align		4
.L_2757:
        /*0068*/ 	.byte	0x04, 0x36
        /*006a*/ 	.short	(.L_2759 - .L_2758)
.L_2758:
        /*006c*/ 	.word	0x00000008
.L_2759:


//--------------------- .nv.info._ZN2at6native27unrolled_elementwise_kernelINS0_13AUnaryFunctorIN3c104HalfES4_S4_ZZZNS0_16fmin_kernel_cudaERNS_18TensorIteratorBaseEENKUlvE_clEvENKUlvE1_clEvEUlS4_S4_E_EESt5arrayIPcLm2EELi4E23TrivialOffsetCalculatorILi1EjESF_NS0_6memory15LoadWithoutCastENSG_16StoreWithoutCastEEEviT_T0_T2_T3_T4_T5_ --------------------------
	.section	.nv.info._ZN2at6native27unrolled_elementwise_kernelINS0_13AUnaryFunctorIN3c104HalfES4_S4_ZZZNS0_16fmin_kernel_cudaERNS_18TensorIteratorBaseEENKUlvE_clEvENKUlvE1_clEvEUlS4_S4_E_EESt5arrayIPcLm2EELi4E23TrivialOffsetCalculatorILi1EjESF_NS0_6memory15LoadWithoutCastENSG_16StoreWithoutCastEEEviT_T0_T2_T3_T4_T5_,"",@"SHT_CUDA_INFO"
	.sectionflags	@""
	.align	4


	//----- nvinfo : EIATTR_CUDA_API_VERSION
	.align		4
        /*0000*/ 	.byte	0x04, 0x37
        /*0002*/ 	.short	(.L_2761 - .L_2760)
.L_2760:
        /*0004*/ 	.word	0x00000082


	//----- nvinfo : EIATTR_KPARAM_INFO
	.align		4
.L_2761:
        /*0008*/ 	.byte	0x04, 0x17
        /*000a*/ 	.short	(.L_2763 - .L_2762)
.L_2762:
        /*000c*/ 	.word	0x00000000
        /*0010*/ 	.short	0x0006
        /*0012*/ 	.short	0x001b
        /*0014*/ 	.byte	0x00, 0xf0, 0x05, 0x00


	//----- nvinfo : EIATTR_KPARAM_INFO
	.align		4
.L_2763:
        /*0018*/ 	.byte	0x04, 0x17
        /*001a*/ 	.short	(.L_2765 - .L_2764)
.L_2764:
        /*001c*/ 	.word	0x00000000
        /*0020*/ 	.short	0x0005
        /*0022*/ 	.short	0x001a
        /*0024*/ 	.byte	0x00, 0xf0, 0x05, 0x00


	//----- nvinfo : EIATTR_KPARAM_INFO
	.align		4
.L_2765:
        /*0028*/ 	.byte	0x04, 0x17
        /*002a*/ 	.short	(.L_2767 - .L_2766)
.L_2766:
        /*002c*/ 	.word	0x00000000
        /*0030*/ 	.short	0x0004
        /*0032*/ 	.short	0x0019
        /*0034*/ 	.byte	0x00, 0xf0, 0x05, 0x00


	//----- nvinfo : EIATTR_KPARAM_INFO
	.align		4
.L_2767:
        /*0038*/ 	.byte	0x04, 0x17
        /*003a*/ 	.short	(.L_2769 - .L_2768)
.L_2768:
        /*003c*/ 	.word	0x00000000
        /*0040*/ 	.short	0x0003
        /*0042*/ 	.short	0x0018
        /*0044*/ 	.byte	0x00, 0xf0, 0x05, 0x00


	//----- nvinfo : EIATTR_KPARAM_INFO
	.align		4
.L_2769:
        /*0048*/ 	.byte	0x04, 0x17
        /*004a*/ 	.short	(.L_2771 - .L_2770)
.L_2770:
        /*004c*/ 	.word	0x00000000
        /*0050*/ 	.short	0x0002
        /*0052*/ 	.short	0x0008
        /*0054*/ 	.byte	0x00, 0xf0, 0x41, 0x00


	//----- nvinfo : EIATTR_KPARAM_INFO
	.align		4
.L_2771:
        /*0058*/ 	.byte	0x04, 0x17
        /*005a*/ 	.short	(.L_2773 - .L_2772)
.L_2772:
        /*005c*/ 	.word	0x00000000
        /*0060*/ 	.short	0x0001
        /*0062*/ 	.short	0x0004
        /*0064*/ 	.byte	0x00, 0xf0, 0x11, 0x00


	//----- nvinfo : EIATTR_KPARAM_INFO
	.align		4
.L_2773:
        /*0068*/ 	.byte	0x04, 0x17
        /*006a*/ 	.short	(.L_2775 - .L_2774)
.L_2774:
        /*006c*/ 	.word	0x00000000
        /*0070*/ 	.short	0x0000
        /*0072*/ 	.short	0x0000
        /*0074*/ 	.byte	0x00, 0xf0, 0x11, 0x00


	//----- nvinfo : EIATTR_SPARSE_MMA_MASK
	.align		4
.L_2775:
        /*0078*/ 	.byte	0x03, 0x50
        /*007a*/ 	.short	0x0000


	//----- nvinfo : EIATTR_MAXREG_COUNT
	.align		4
        /*007c*/ 	.byte	0x03, 0x1b
        /*007e*/ 	.short	0x00ff


	//----- nvinfo : EIATTR_MERCURY_ISA_VERSION
	.align		4
        /*0080*/ 	.byte	0x03, 0x5f
        /*0082*/ 	.short	0x0101


	//----- nvinfo : EIATTR_EXIT_INSTR_OFFSETS
	.align		4
        /*0084*/ 	.byte	0x04, 0x1c
        /*0086*/ 	.short	(.L_2777 - .L_2776)


	//   ....[0]....
.L_2776:
        /*0088*/ 	.word	0x000004d0


	//   ....[1]....
        /*008c*/ 	.word	0x00000560


	//----- nvinfo : EIATTR_MAX_THREADS
	.align		4
.L_2777:
        /*0090*/ 	.byte	0x04, 0x05
        /*0092*/ 	.short	(.L_2779 - .L_2778)
.L_2778:
        /*0094*/ 	.word	0x00000080
        /*0098*/ 	.word	0x00000001
        /*009c*/ 	.word	0x00000001


	//----- nvinfo : EIATTR_CRS_STACK_SIZE
	.align		4
.L_2779:
        /*00a0*/ 	.byte	0x04, 0x1e
        /*00a2*/ 	.short	(.L_2781 - .L_2780)
.L_2780:
        /*00a4*/ 	.word	0x00000000


	//----- nvinfo : EIATTR_CBANK_PARAM_SIZE
	.align		4
.L_2781:
        /*00a8*/ 	.byte	0x03, 0x19
        /*00aa*/ 	.short	0x001c


	//----- nvinfo : EIATTR_PARAM_CBANK
	.align		4
        /*00ac*/ 	.byte	0x04, 0x0a
        /*00ae*/ 	.short	(.L_2783 - .L_2782)
	.align		4
.L_2782:
        /*00b0*/ 	.word	index@(.nv.constant0._ZN2at6native27unrolled_elementwise_kernelINS0_13AUnaryFunctorIN3c104HalfES4_S4_ZZZNS0_16fmin_kernel_cudaERNS_18TensorIteratorBaseEENKUlvE_clEvENKUlvE1_clEvEUlS4_S4_E_EESt5arrayIPcLm2EELi4E23TrivialOffsetCalculatorILi1EjESF_NS0_6memory15LoadWithoutCastENSG_16StoreWithoutCastEEEviT_T0_T2_T3_T4_T5_)
        /*00b4*/ 	.short	0x0210
        /*00b6*/ 	.short	0x001c


	//----- nvinfo : EIATTR_SW_WAR
	.align		4
.L_2783:
        /*00b8*/ 	.byte	0x04, 0x36
        /*00ba*/ 	.short	(.L_2785 - .L_2784)
.L_2784:
        /*00bc*/ 	.word	0x00000008
.L_2785:


//--------------------- .nv.info._ZN2at6native29vectorized_elementwise_kernelILi2ENS0_13AUnaryFunctorIN3c104HalfES4_S4_ZZZNS0_16fmin_kernel_cudaERNS_18TensorIteratorBaseEENKUlvE_clEvENKUlvE1_clEvEUlS4_S4_E_EESt5arrayIPcLm2EEEEviT0_T1_ --------------------------
	.section	.nv.info._ZN2at6native29vectorized_elementwise_kernelILi2ENS0_13AUnaryFunctorIN3c104HalfES4_S4_ZZZNS0_16fmin_kernel_cudaERNS_18TensorIteratorBaseEENKUlvE_clEvENKUlvE1_clEvEUlS4_S4_E_EESt5arrayIPcLm2EEEEviT0_T1_,"",@"SHT_CUDA_INFO"
	.sectionflags	@""
	.align	4


	//----- nvinfo : EIATTR_CUDA_API_VERSION
	.align		4
        /*0000*/ 	.byte	0x04, 0x37
        /*0002*/ 	.short	(.L_2787 - .L_2786)
.L_2786:
        /*0004*/ 	.word	0x00000082


	//----- nvinfo : EIATTR_KPARAM_INFO
	.align		4
.L_2787:
        /*0008*/ 	.byte	0x04, 0x17
        /*000a*/ 	.short	(.L_2789 - .L_2788)
.L_2788:
        /*000c*/ 	.word	0x00000000
        /*0010*/ 	.short	0x0002
        /*0012*/ 	.short	0x0008
        /*0014*/ 	.byte	0x00, 0xf0, 0x41, 0x00


	//----- nvinfo : EIATTR_KPARAM_INFO
	.align		4
.L_2789:
        /*0018*/ 	.byte	0x04, 0x17
        /*001a*/ 	.short	(.L_2791 - .L_2790)
.L_2790:
        /*001c*/ 	.word	0x00000000
        /*0020*/ 	.short	0x0001
        /*0022*/ 	.short	0x0004
        /*0024*/ 	.byte	0x00, 0xf0, 0x11, 0x00


	//----- nvinfo : EIATTR_KPARAM_INFO
	.align		4
.L_2791:
        /*0028*/ 	.byte	0x04, 0x17
        /*002a*/ 	.short	(.L_2793 - .L_2792)
.L_2792:
        /*002c*/ 	.word	0x00000000
        /*0030*/ 	.short	0x0000
        /*0032*/ 	.short	0x0000
        /*0034*/ 	.byte	0x00, 0xf0, 0x11, 0x00


	//----- nvinfo : EIATTR_SPARSE_MMA_MASK
	.align		4
.L_2793:
        /*0038*/ 	.byte	0x03, 0x50
        /*003a*/ 	.short	0x0000


	//----- nvinfo : EIATTR_MAXREG_COUNT
	.align		4
        /*003c*/ 	.byte	0x03, 0x1b
        /*003e*/ 	.short	0x00ff


	//----- nvinfo : EIATTR_MERCURY_ISA_VERSION
	.align		4
        /*0040*/ 	.byte	0x03, 0x5f
        /*0042*/ 	.short	0x0101


	//----- nvinfo : EIATTR_EXIT_INSTR_OFFSETS
	.align		4
        /*0044*/ 	.byte	0x04, 0x1c
        /*0046*/ 	.short	(.L_2795 - .L_2794)


	//   ....[0]....
.L_2794:
        /*0048*/ 	.word	0x000002d0


	//   ....[1]....
        /*004c*/ 	.word	0x00000d20


	//   ....[2]....
        /*0050*/ 	.word	0x00000d70


	//----- nvinfo : EIATTR_MAX_THREADS
	.align		4
.L_2795:
        /*0054*/ 	.byte	0x04, 0x05
        /*0056*/ 	.short	(.L_2797 - .L_2796)
.L_2796:
        /*0058*/ 	.word	0x00000080
        /*005c*/ 	.word	0x00000001
        /*0060*/ 	.word	0x00000001


	//----- nvinfo : EIATTR_CRS_STACK_SIZE
	.align		4
.L_2797:
        /*0064*/ 	.byte	0x04, 0x1e
        /*0066*/ 	.short	(.L_2799 - .L_2798)
.L_2798:
        /*0068*/ 	.word	0x00000000


	//----- nvinfo : EIATTR_CBANK_PARAM_SIZE
	.align		4
.L_2799:
        /*006c*/ 	.byte	0x03, 0x19
        /*006e*/ 	.short	0x0018


	//----- nvinfo : EIATTR_PARAM_CBANK
	.align		4
        /*0070*/ 	.byte	0x04, 0x0a
        /*0072*/ 	.short	(.L_2801 - .L_2800)
	.align		4
.L_2800:
        /*0074*/ 	.word	index@(.nv.constant0._ZN2at6native29vectorized_elementwise_kernelILi2ENS0_13AUnaryFunctorIN3c104HalfES4_S4_ZZZNS0_16fmin_kernel_cudaERNS_18TensorIteratorBaseEENKUlvE_clEvENKUlvE1_clEvEUlS4_S4_E_EESt5arrayIPcLm2EEEEviT0_T1_)
        /*0078*/ 	.short	0x0210
        /*007a*/ 	.short	0x0018


	//----- nvinfo : EIATTR_SW_WAR
	.align		4
.L_2801:
        /*007c*/ 	.byte	0x04, 0x36
        /*007e*/ 	.short	(.L_2803 - .L_2802)
.L_2802:
        /*0080*/ 	.word	0x00000008
.L_2803:


//--------------------- .nv.info._ZN2at6native29vectorized_elementwise_kernelILi4ENS0_13AUnaryFunctorIN3c104HalfES4_S4_ZZZNS0_16fmin_kernel_cudaERNS_18TensorIteratorBaseEENKUlvE_clEvENKUlvE1_clEvEUlS4_S4_E_EESt5arrayIPcLm2EEEEviT0_T1_ --------------------------
	.section	.nv.info._ZN2at6native29vectorized_elementwise_kernelILi4ENS0_13AUnaryFunctorIN3c104HalfES4_S4_ZZZNS0_16fmin_kernel_cudaERNS_18TensorIteratorBaseEENKUlvE_clEvENKUlvE1_clEvEUlS4_S4_E_EESt5arrayIPcLm2EEEEviT0_T1_,"",@"SHT_CUDA_INFO"
	.sectionflags	@""
	.align	4


	//----- nvinfo : EIATTR_CUDA_API_VERSION
	.align		4
        /*0000*/ 	.byte	0x04, 0x37
        /*0002*/ 	.short	(.L_2805 - .L_2804)
.L_2804:
        /*0004*/ 	.word	0x00000082


	//----- nvinfo : EIATTR_KPARAM_INFO
	.align		4
.L_2805:
        /*0008*/ 	.byte	0x04, 0x17
        /*000a*/ 	.short	(.L_2807 - .L_2806)
.L_2806:
        /*000c*/ 	.word	0x00000000
        /*0010*/ 	.short	0x0002
        /*0012*/ 	.short	0x0008
        /*0014*/ 	.byte	0x00, 0xf0, 0x41, 0x00


	//----- nvinfo : EIATTR_KPARAM_INFO
	.align		4
.L_2807:
        /*0018*/ 	.byte	0x04, 0x17
        /*001a*/ 	.short	(.L_2809 - .L_2808)
.L_2808:
        /*001c*/ 	.word	0x00000000
        /*0020*/ 	.short	0x0001
        /*0022*/ 	.short	0x0004
        /*0024*/ 	.byte	0x00, 0xf0, 0x11, 0x00


	//----- nvinfo : EIATTR_KPARAM_INFO
	.align		4
.L_2809:
        /*0028*/ 	.byte	0x04, 0x17
        /*002a*/ 	.short	(.L_2811 - .L_2810)
.L_2810:
        /*002c*/ 	.word	0x00000000
        /*0030*/ 	.short	0x0000
        /*0032*/ 	.short	0x0000
        /*0034*/ 	.byte	0x00, 0xf0, 0x11, 0x00


	//----- nvinfo : EIATTR_SPARSE_MMA_MASK
	.align		4
.L_2811:
        /*0038*/ 	.byte	0x03, 0x50
        /*003a*/ 	.short	0x0000


	//----- nvinfo : EIATTR_MAXREG_COUNT
	.align		4
        /*003c*/ 	.byte	0x03, 0x1b
        /*003e*/ 	.short	0x00ff


	//----- nvinfo : EIATTR_MERCURY_ISA_VERSION
	.align		4
        /*0040*/ 	.byte	0x03, 0x5f
        /*0042*/ 	.short	0x0101


	//----- nvinfo : EIATTR_EXIT_INSTR_OFFSETS
	.align		4
        /*0044*/ 	.byte	0x04, 0x1c
        /*0046*/ 	.short	(.L_2813 - .L_2812)


	//   ....[0]....
.L_2812:
        /*0048*/ 	.word	0x00000290


	//   ....[1]....
        /*004c*/ 	.word	0x00000ce0


	//   ....[2]....
        /*0050*/ 	.word	0x00000d30


	//----- nvinfo : EIATTR_MAX_THREADS
	.align		4
.L_2813:
        /*0054*/ 	.byte	0x04, 0x05
        /*0056*/ 	.short	(.L_2815 - .L_2814)
.L_2814:
        /*0058*/ 	.word	0x00000080
        /*005c*/ 	.word	0x00000001
        /*0060*/ 	.word	0x00000001


	//----- nvinfo : EIATTR_CRS_STACK_SIZE
	.align		4
.L_2815:
        /*0064*/ 	.byte	0x04, 0x1e
        /*0066*/ 	.short	(.L_2817 - .L_2816)
.L_2816:
        /*0068*/ 	.word	0x00000000


	//----- nvinfo : EIATTR_CBANK_PARAM_SIZE
	.align		4
.L_2817:
        /*006c*/ 	.byte	0x03, 0x19
        /*006e*/ 	.short	0x0018


	//----- nvinfo : EIATTR_PARAM_CBANK
	.align		4
        /*0070*/ 	.byte	0x04, 0x0a
        /*0072*/ 	.short	(.L_2819 - .L_2818)
	.align		4
.L_2818:
        /*0074*/ 	.word	index@(.nv.constant0._ZN2at6native29vectorized_elementwise_kernelILi4ENS0_13AUnaryFunctorIN3c104HalfES4_S4_ZZZNS0_16fmin_kernel_cudaERNS_18TensorIteratorBaseEENKUlvE_clEvENKUlvE1_clEvEUlS4_S4_E_EESt5arrayIPcLm2EEEEviT0_T1_)
        /*0078*/ 	.short	0x0210
        /*007a*/ 	.short	0x0018


	//----- nvinfo : EIATTR_SW_WAR
	.align		4
.L_2819:
        /*007c*/ 	.byte	0x04, 0x36
        /*007e*/ 	.short	(.L_2821 - .L_2820)
.L_2820:
        /*0080*/ 	.word	0x00000008
.L_2821:


//--------------------- .nv.info._ZN2at6native29vectorized_elementwise_kernelILi8ENS0_13AUnaryFunctorIN3c104HalfES4_S4_ZZZNS0_16fmin_kernel_cudaERNS_18TensorIteratorBaseEENKUlvE_clEvENKUlvE1_clEvEUlS4_S4_E_EESt5arrayIPcLm2EEEEviT0_T1_ --------------------------
	.section	.nv.info._ZN2at6native29vectorized_elementwise_kernelILi8ENS0_13AUnaryFunctorIN3c104HalfES4_S4_ZZZNS0_16fmin_kernel_cudaERNS_18TensorIteratorBaseEENKUlvE_clEvENKUlvE1_clEvEUlS4_S4_E_EESt5arrayIPcLm2EEEEviT0_T1_,"",@"SHT_CUDA_INFO"
	.sectionflags	@""
	.align	4


	//----- nvinfo : EIATTR_CUDA_API_VERSION
	.align		4
        /*0000*/ 	.byte	0x04, 0x37
        /*0002*/ 	.short	(.L_2823 - .L_2822)
.L_2822:
        /*0004*/ 	.word	0x00000082


	//----- nvinfo : EIATTR_KPARAM_INFO
	.align		4
.L_2823:
        /*0008*/ 	.byte	0x04, 0x17
        /*000a*/ 	.short	(.L_2825 - .L_2824)
.L_2824:
        /*000c*/ 	.word	0x00000000
        /*0010*/ 	.short	0x0002
        /*0012*/ 	.short	0x0008
        /*0014*/ 	.byte	0x00, 0xf0, 0x41, 0x00


	//----- nvinfo : EIATTR_KPARAM_INFO
	.align		4
.L_2825:
        /*0018*/ 	.byte	0x04, 0x17
        /*001a*/ 	.short	(.L_2827 - .L_2826)
.L_2826:
        /*001c*/ 	.word	0x00000000
        /*0020*/ 	.short	0x0001
        /*0022*/ 	.short	0x0004
        /*0024*/ 	.byte	0x00, 0xf0, 0x11, 0x00


	//----- nvinfo : EIATTR_KPARAM_INFO
	.align		4
.L_2827:
        /*0028*/ 	.byte	0x04, 0x17
        /*002a*/ 	.short	(.L_2829 - .L_2828)
.L_2828:
        /*002c*/ 	.word	0x00000000
        /*0030*/ 	.short	0x0000
        /*0032*/ 	.short	0x0000
        /*0034*/ 	.byte	0x00, 0xf0, 0x11, 0x00


	//----- nvinfo : EIATTR_SPARSE_MMA_MASK
	.align		4
.L_2829:
        /*0038*/ 	.byte	0x03, 0x50
        /*003a*/ 	.short	0x0000


	//----- nvinfo : EIATTR_MAXREG_COUNT
	.align		4
        /*003c*/ 	.byte	0x03, 0x1b
        /*003e*/ 	.short	0x00ff


	//----- nvinfo : EIATTR_MERCURY_ISA_VERSION
	.align		4
        /*0040*/ 	.byte	0x03, 0x5f
        /*0042*/ 	.short	0x0101


	//----- nvinfo : EIATTR_EXIT_INSTR_OFFSETS
	.align		4
        /*0044*/ 	.byte	0x04, 0x1c
        /*0046*/ 	.short	(.L_2831 - .L_2830)


	//   ....[0]....
.L_2830:
        /*0048*/ 	.word	0x00000270


	//   ....[1]....
        /*004c*/ 	.word	0x00000cc0


	//   ....[2]....
        /*0050*/ 	.word	0x00000d10


	//----- nvinfo : EIATTR_MAX_THREADS
	.align		4
.L_2831:
        /*0054*/ 	.byte	0x04, 0x05
        /*0056*/ 	.short	(.L_2833 - .L_2832)
.L_2832:
        /*0058*/ 	.word	0x00000080
        /*005c*/ 	.word	0x00000001
        /*0060*/ 	.word	0x00000001


	//----- nvinfo : EIATTR_CRS_STACK_SIZE
	.align		4
.L_2833:
        /*0064*/ 	.byte	0x04, 0x1e
        /*0066*/ 	.short	(.L_2835 - .L_2834)
.L_2834:
        /*0068*/ 	.word	0x00000000


	//----- nvinfo : EIATTR_CBANK_PARAM_SIZE
	.align		4
.L_2835:
        /*006c*/ 	.byte	0x03, 0x19
        /*006e*/ 	.short	0x0018


	//----- nvinfo : EIATTR_PARAM_CBANK
	.align		4
        /*0070*/ 	.byte	0x04, 0x0a
        /*0072*/ 	.short	(.L_2837 - .L_2836)
	.align		4
.L_2836:
        /*0074*/ 	.word	index@(.nv.constant0._ZN2at6native29vectorized_elementwise_kernelILi8ENS0_13AUnaryFunctorIN3c104HalfES4_S4_ZZZNS0_16fmin_kernel_cudaERNS_18TensorIteratorBaseEENKUlvE_clEvENKUlvE1_clEvEUlS4_S4_E_EESt5arrayIPcLm2EEEEviT0_T1_)
        /*0078*/ 	.short	0x0210
        /*007a*/ 	.short	0x0018


	//----- nvinfo : EIATTR_SW_WAR
	.align		4
.L_2837:
        /*007c*/ 	.byte	0x04, 0x36
        /*007e*/ 	.short	(.L_2839 - .L_2838)
.L_2838:
        /*0080*/ 	.word	0x00000008
.L_2839:


//--------------------- .nv.info._ZN2at6native18elementwise_kernelILi128ELi4EZNS0_15gpu_kernel_implINS0_13BinaryFunctorIN3c104HalfES5_S5_ZZZNS0_16fmin_kernel_cudaERNS_18TensorIteratorBaseEENKUlvE_clEvENKUlvE1_clEvEUlS5_S5_E_EEEEvS7_RKT_EUliE_EEviT1_ --------------------------
	.section	.nv.info._ZN2at6native18elementwise_kernelILi128ELi4EZNS0_15gpu_kernel_implINS0_13BinaryFunctorIN3c104HalfES5_S5_ZZZNS0_16fmin_kernel_cudaERNS_18TensorIteratorBaseEENKUlvE_clEvENKUlvE1_clEvEUlS5_S5_E_EEEEvS7_RKT_EUliE_EEviT1_,"",@"SHT_CUDA_INFO"
	.sectionflags	@""
	.align	4


	//----- nvinfo : EIATTR_CUDA_API_VERSION
	.align		4
        /*0000*/ 	.byte	0x04, 0x37
        /*0002*/ 	.short	(.L_2841 - .L_2840)
.L_2840:
        /*0004*/ 	.word	0x00000082


	//----- nvinfo : EIATTR_KPARAM_INFO
	.align		4
.L_2841:
        /*0008*/ 	.byte	0x04, 0x17
        /*000a*/ 	.short	(.L_2843 - .L_2842)
.L_2842:
        /*000c*/ 	.word	0x00000000
        /*0010*/ 	.short	0x0001
        /*0012*/ 	.short	0x0008
        /*0014*/ 	.byte	0x00, 0xf0, 0x21, 0x0a


	//----- nvinfo : EIATTR_KPARAM_INFO
	.align		4
.L_2843:
        /*0018*/ 	.byte	0x04, 0x17
        /*001a*/ 	.short	(.L_2845 - .L_2844)
.L_2844:
        /*001c*/ 	.word	0x00000000
        /*0020*/ 	.short	0x0000
        /*0022*/ 	.short	0x0000
        /*0024*/ 	.byte	0x00, 0xf0, 0x11, 0x00


	//----- nvinfo : EIATTR_SPARSE_MMA_MASK
	.align		4
.L_2845:
        /*0028*/ 	.byte	0x03, 0x50
        /*002a*/ 	.short	0x0000


	//----- nvinfo : EIATTR_MAXREG_COUNT
	.align		4
        /*002c*/ 	.byte	0x03, 0x1b
        /*002e*/ 	.short	0x0080


	//----- nvinfo : EIATTR_EXTERNS
	.align		4
        /*0030*/ 	.byte	0x04, 0x0f
        /*0032*/ 	.short	(.L_2847 - .L_2846)


	//   ....[0]....
	.align		4
.L_2846:
        /*0034*/ 	.word	index@(__assertfail)


	//----- nvinfo : EIATTR_MERCURY_ISA_VERSION
	.align		4
.L_2847:
        /*0038*/ 	.byte	0x03, 0x5f
        /*003a*/ 	.short	0x0101


	//----- nvinfo : EIATTR_SYSCALL_OFFSETS
	.align		4
        /*003c*/ 	.byte	0x04, 0x46
        /*003e*/ 	.short	(.L_2849 - .L_2848)


	//   ....[0]....
.L_2848:
        /*0040*/ 	.word	0x000026c0


	//   ....[1]....
        /*0044*/ 	.word	0x00003670


	//   ....[2]....
        /*0048*/ 	.word	0x00004610


	//   ....[3]....
        /*004c*/ 	.word	0x00006d20


	//   ....[4]....
        /*0050*/ 	.word	0x00007cd0


	//   ....[5]....
        /*0054*/ 	.word	0x00008c70


	//   ....[6]....
        /*0058*/ 	.word	0x0000b370


	//   ....[7]....
        /*005c*/ 	.word	0x0000c320


	//   ....[8]....
        /*0060*/ 	.word	0x0000d2c0


	//   ....[9]....
        /*0064*/ 	.word	0x0000f9b0


	//   ....[10]....
        /*0068*/ 	.word	0x00010960


	//   ....[11]....
        /*006c*/ 	.word	0x00011900


	//----- nvinfo : EIATTR_EXIT_INSTR_OFFSETS
	.align		4
.L_2849:
        /*0070*/ 	.byte	0x04, 0x1c
        /*0072*/ 	.short	(.L_2851 - .L_2850)


	//   ....[0]....
.L_2850:
        /*0074*/ 	.word	0x0000d390


	//   ....[1]....
        /*0078*/ 	.word	0x00010b30


	//   ....[2]....
        /*007c*/ 	.word	0x00010b70


	//   ....[3]....
        /*0080*/ 	.word	0x00010c10


	//   ....[4]....
        /*0084*/ 	.word	0x00010c50


	//   ....[5]....
        /*0088*/ 	.word	0x00010c90


	//   ....[6]....
        /*008c*/ 	.word	0x00010d20


	//   ....[7]....
        /*0090*/ 	.word	0x00010d40


	//   ....[8]....
        /*0094*/ 	.word	0x00010de0


	//   ....[9]....
        /*0098*/ 	.word	0x00010e30


	//   ....[10]....
        /*009c*/ 	.word	0x00010e80


	//   ....[11]....
        /*00a0*/ 	.word	0x00010f50


	//   ....[12]....
        /*00a4*/ 	.word	0x00010fb0


	//   ....[13]....
        /*00a8*/ 	.word	0x00011140


	//   ....[14]....
        /*00ac*/ 	.word	0x000112a0


	//   ....[15]....
        /*00b0*/ 	.word	0x000112e0


	//   ....[16]....
        /*00b4*/ 	.word	0x000113a0


	//   ....[17]....
        /*00b8*/ 	.word	0x00011520


	//   ....[18]....
        /*00bc*/ 	.word	0x000116a0


	//   ....[19]....
        /*00c0*/ 	.word	0x00011800


	//   ....[20]....
        /*00c4*/ 	.word	0x00011910


	//   ....[21]....
        /*00c8*/ 	.word	0x00011950


	//   ....[22]....
        /*00cc*/ 	.word	0x00011990


	//----- nvinfo : EIATTR_MAX_THREADS
	.align		4
.L_2851:
        /*00d0*/ 	.byte	0x04, 0x05
        /*00d2*/ 	.short	(.L_2853 - .L_2852)
.L_2852:
        /*00d4*/ 	.word	0x00000080
        /*00d8*/ 	.word	0x00000001
        /*00dc*/ 	.word	0x00000001


	//----- nvinfo : EIATTR_CRS_STACK_SIZE
	.align		4
.L_2853:
        /*00e0*/ 	.byte	0x04, 0x1e
        /*00e2*/ 	.short	(.L_2855 - .L_2854)
.L_2854:
        /*00e4*/ 	.word	0x00000000


	//----- nvinfo : EIATTR_CBANK_PARAM_SIZE
	.align		4
.L_2855:
        /*00e8*/ 	.byte	0x03, 0x19
        /*00ea*/ 	.short	0x0290


	//----- nvinfo : EIATTR_PARAM_CBANK
	.align		4
        /*00ec*/ 	.byte	0x04, 0x0a
        /*00ee*/ 	.short	(.L_2857 - .L_2856)
	.align		4
.L_2856:
        /*00f0*/ 	.word	index@(.nv.constant0._ZN2at6native18elementwise_kernelILi128ELi4EZNS0_15gpu_kernel_implINS0_13BinaryFunctorIN3c104HalfES5_S5_ZZZNS0_16fmin_kernel_cudaERNS_18TensorIteratorBaseEENKUlvE_clEvENKUlvE1_clEvEUlS5_S5_E_EEEEvS7_RKT_EUliE_EEviT1_)
        /*00f4*/ 	.short	0x0210
        /*00f6*/ 	.short	0x0290


	//----- nvinfo : EIATTR_SW_WAR
	.align		4
.L_2857:
        /*00f8*/ 	.byte	0x04, 0x36
        /*00fa*/ 	.short	(.L_2859 - .L_2858)
.L_2858:
        /*00fc*/ 	.word	0x00000008
.L_2859:


//--------------------- .nv.info._ZN2at6native27unrolled_elementwise_kernelINS0_13BinaryFunctorIN3c104HalfES4_S4_ZZZNS0_16fmin_kernel_cudaERNS_18TensorIteratorBaseEENKUlvE_clEvENKUlvE1_clEvEUlS4_S4_E_EESt5arrayIPcLm3EELi4E23TrivialOffsetCalculatorILi2EjESE_ILi1EjENS0_6memory12LoadWithCastILi2EEENSH_13StoreWithCastILi1EEEEEviT_T0_T2_T3_T4_T5_ --------------------------
	.section	.nv.info._ZN2at6native27unrolled_elementwise_kernelINS0_13BinaryFunctorIN3c104HalfES4_S4_ZZZNS0_16fmin_kernel_cudaERNS_18TensorIteratorBaseEENKUlvE_clEvENKUlvE1_clEvEUlS4_S4_E_EESt5arrayIPcLm3EELi4E23TrivialOffsetCalculatorILi2EjESE_ILi1EjENS0_6memory12LoadWithCastILi2EEENSH_13StoreWithCastILi1EEEEEviT_T0_T2_T3_T4_T5_,"",@"SHT_CUDA_INFO"
	.sectionflags	@""
	.align	4


	//----- nvinfo : EIATTR_CUDA_API_VERSION
	.align		4
        /*0000*/ 	.byte	0x04, 0x37
        /*0002*/ 	.short	(.L_2861 - .L_2860)
.L_2860:
        /*0004*/ 	.word	0x00000082


	//----- nvinfo : EIATTR_KPARAM_INFO
	.align		4
.L_2861:
        /*0008*/ 	.byte	0x04, 0x17
        /*000a*/ 	.short	(.L_2863 - .L_2862)
.L_2862:
        /*000c*/ 	.word	0x00000000
        /*0010*/ 	.short	0x0006
        /*0012*/ 	.short	0x0030
        /*0014*/ 	.byte	0x00, 0xf0, 0x21, 0x00


	//----- nvinfo : EIATTR_KPARAM_INFO
	.align		4
.L_2863:
        /*0018*/ 	.byte	0x04, 0x17
        /*001a*/ 	.short	(.L_2865 - .L_2864)
.L_2864:
        /*001c*/ 	.word	0x00000000
        /*0020*/ 	.short	0x0005
        /*0022*/ 	.short	0x0024
        /*0024*/ 	.byte	0x00, 0xf0, 0x31, 0x00


	//----- nvinfo : EIATTR_KPARAM_INFO
	.align		4
.L_2865:
        /*0028*/ 	.byte	0x04, 0x17
        /*002a*/ 	.short	(.L_2867 - .L_2866)
.L_2866:
        /*002c*/ 	.word	0x00000000
        /*0030*/ 	.short	0x0004
        /*0032*/ 	.short	0x0021
        /*0034*/ 	.byte	0x00, 0xf0, 0x05, 0x00


	//----- nvinfo : EIATTR_KPARAM_INFO
	.align		4
.L_2867:
        /*0038*/ 	.byte	0x04, 0x17
        /*003a*/ 	.short	(.L_2869 - .L_2868)
.L_2868:
        /*003c*/ 	.word	0x00000000
        /*0040*/ 	.short	0x0003
        /*0042*/ 	.short	0x0020
        /*0044*/ 	.byte	0x00, 0xf0, 0x05, 0x00


	//----- nvinfo : EIATTR_KPARAM_INFO
	.align		4
.L_2869:
        /*0048*/ 	.byte	0x04, 0x17
        /*004a*/ 	.short	(.L_2871 - .L_2870)
.L_2870:
        /*004c*/ 	.word	0x00000000
        /*0050*/ 	.short	0x0002
        /*0052*/ 	.short	0x0008
        /*0054*/ 	.byte	0x00, 0xf0, 0x61, 0x00


	//----- nvinfo : EIATTR_KPARAM_INFO
	.align		4
.L_2871:
        /*0058*/ 	.byte	0x04, 0x17
        /*005a*/ 	.short	(.L_2873 - .L_2872)
.L_2872:
        /*005c*/ 	.word	0x00000000
        /*0060*/ 	.short	0x0001
        /*0062*/ 	.short	0x0004
        /*0064*/ 	.byte	0x00, 0xf0, 0x05, 0x00


	//----- nvinfo : EIATTR_KPARAM_INFO
	.align		4
.L_2873:
        /*0068*/ 	.byte	0x04, 0x17
        /*006a*/ 	.short	(.L_2875 - .L_2874)
.L_2874:
        /*006c*/ 	.word	0x00000000
        /*0070*/ 	.short	0x0000
        /*0072*/ 	.short	0x0000
        /*0074*/ 	.byte	0x00, 0xf0, 0x11, 0x00


	//----- nvinfo : EIATTR_SPARSE_MMA_MASK
	.align		4
.L_2875:
        /*0078*/ 	.byte	0x03, 0x50
        /*007a*/ 	.short	0x0000


	//----- nvinfo : EIATTR_MAXREG_COUNT
	.align		4
        /*007c*/ 	.byte	0x03, 0x1b
        /*007e*/ 	.short	0x00ff


	//----- nvinfo : EIATTR_EXTERNS
	.align		4
        /*0080*/ 	.byte	0x04, 0x0f
        /*0082*/ 	.short	(.L_2877 - .L_2876)


	//   ....[0]....
	.align		4
.L_2876:
        /*0084*/ 	.word	index@(__assertfail)


	//----- nvinfo : EIATTR_MERCURY_ISA_VERSION
	.align		4
.L_2877:
        /*0088*/ 	.byte	0x03, 0x5f
        /*008a*/ 	.short	0x0101


	//----- nvinfo : EIATTR_SYSCALL_OFFSETS
	.align		4
        /*008c*/ 	.byte	0x04, 0x46
        /*008e*/ 	.short	(.L_2879 - .L_2878)


	//   ....[0]....
.L_2878:
        /*0090*/ 	.word	0x000010c0


	//   ....[1]....
        /*0094*/ 	.word	0x00002150


	//   ....[2]....
        /*0098*/ 	.word	0x00003260


	//   ....[3]....
        /*009c*/ 	.word	0x000042f0


	//   ....[4]....
        /*00a0*/ 	.word	0x00005410


	//   ....[5]....
        /*00a4*/ 	.word	0x000064b0


	//   ....[6]....
        /*00a8*/ 	.word	0x000075b0


	//   ....[7]....
        /*00ac*/ 	.word	0x00008570


	//   ....[8]....
        /*00b0*/ 	.word	0x00009810


	//   ....[9]....
        /*00b4*/ 	.word	0x0000a830


	//   ....[10]....
        /*00b8*/ 	.word	0x0000b810


	//   ....[11]....
        /*00bc*/ 	.word	0x0000c7f0


	//----- nvinfo : EIATTR_EXIT_INSTR_OFFSETS
	.align		4
.L_2879:
        /*00c0*/ 	.byte	0x04, 0x1c
        /*00c2*/ 	.short	(.L_2881 - .L_2880)


	//   ....[0]....
.L_2880:
        /*00c4*/ 	.word	0x0000b8d0


	//   ....[1]....
        /*00c8*/ 	.word	0x0000ba20


	//   ....[2]....
        /*00cc*/ 	.word	0x0000ba60


	//   ....[3]....
        /*00d0*/ 	.word	0x0000bb00


	//   ....[4]....
        /*00d4*/ 	.word	0x0000bb40


	//   ....[5]....
        /*00d8*/ 	.word	0x0000bb80


	//   ....[6]....
        /*00dc*/ 	.word	0x0000bc10


	//   ....[7]....
        /*00e0*/ 	.word	0x0000bc30


	//   ....[8]....
        /*00e4*/ 	.word	0x0000bcd0


	//   ....[9]....
        /*00e8*/ 	.word	0x0000bd20


	//   ....[10]....
        /*00ec*/ 	.word	0x0000bd70


	//   ....[11]....
        /*00f0*/ 	.word	0x0000be40


	//   ....[12]....
        /*00f4*/ 	.word	0x0000bea0


	//   ....[13]....
        /*00f8*/ 	.word	0x0000c030


	//   ....[14]....
        /*00fc*/ 	.word	0x0000c190


	//   ....[15]....
        /*0100*/ 	.word	0x0000c1d0


	//   ....[16]....
        /*0104*/ 	.word	0x0000c290


	//   ....[17]....
        /*0108*/ 	.word	0x0000c410


	//   ....[18]....
        /*010c*/ 	.word	0x0000c590


	//   ....[19]....
        /*0110*/ 	.word	0x0000c6f0


	//   ....[20]....
        /*0114*/ 	.word	0x0000c800


	//   ....[21]....
        /*0118*/ 	.word	0x0000c840


	//   ....[22]....
        /*011c*/ 	.word	0x0000c880


	//----- nvinfo : EIATTR_MAX_THREADS
	.align		4
.L_2881:
        /*0120*/ 	.byte	0x04, 0x05
        /*0122*/ 	.short	(.L_2883 - .L_2882)
.L_2882:
        /*0124*/ 	.word	0x00000080
        /*0128*/ 	.word	0x00000001
        /*012c*/ 	.word	0x00000001


	//----- nvinfo : EIATTR_CRS_STACK_SIZE
	.align		4
.L_2883:
        /*0130*/ 	.byte	0x04, 0x1e
        /*0132*/ 	.short	(.L_2885 - .L_2884)
.L_2884:
        /*0134*/ 	.word	0x00000000


	//----- nvinfo : EIATTR_CBANK_PARAM_SIZE
	.align		4
.L_2885:
        /*0138*/ 	.byte	0x03, 0x19
        /*013a*/ 	.short	0x0038


	//----- nvinfo : EIATTR_PARAM_CBANK
	.align		4
        /*013c*/ 	.byte	0x04, 0x0a
        /*013e*/ 	.short	(.L_2887 - .L_2886)
	.align		4
.L_2886:
        /*0140*/ 	.word	index@(.nv.constant0._ZN2at6native27unrolled_elementwise_kernelINS0_13BinaryFunctorIN3c104HalfES4_S4_ZZZNS0_16fmin_kernel_cudaERNS_18TensorIteratorBaseEENKUlvE_clEvENKUlvE1_clEvEUlS4_S4_E_EESt5arrayIPcLm3EELi4E23TrivialOffsetCalculatorILi2EjESE_ILi1EjENS0_6memory12LoadWithCastILi2EEENSH_13StoreWithCastILi1EEEEEviT_T0_T2_T3_T4_T5_)
        /*0144*/ 	.short	0x0210
        /*0146*/ 	.short	0x0038


	//----- nvinfo : EIATTR_SW_WAR
	.align		4
.L_2887:
        /*0148*/ 	.byte	0x04, 0x36
        /*014a*/ 	.short	(.L_2889 - .L_2888)
.L_2888:
        /*014c*/ 	.word	0x00000008
.L_2889:


//--------------------- .nv.info._ZN2at6native18elementwise_kernelILi128ELi4EZNS0_22gpu_kernel_impl_nocastINS0_13BinaryFunctorIN3c104HalfES5_S5_ZZZNS0_16fmin_kernel_cudaERNS_18TensorIteratorBaseEENKUlvE_clEvENKUlvE1_clEvEUlS5_S5_E_EEEEvS7_RKT_EUliE_EEviT1_ --------------------------
	.section	.nv.info._ZN2at6native18elementwise_kernelILi128ELi4EZNS0_22gpu_kernel_impl_nocastINS0_13BinaryFunctorIN3c104HalfES5_S5_ZZZNS0_16fmin_kernel_cudaERNS_18TensorIteratorBaseEENKUlvE_clEvENKUlvE1_clEvEUlS5_S5_E_EEEEvS7_RKT_EUliE_EEviT1_,"",@"SHT_CUDA_INFO"
	.sectionflags	@""
	.align	4


	//----- nvinfo : EIATTR_CUDA_API_VERSION
	.align		4
        /*0000*/ 	.byte	0x04, 0x37
        /*0002*/ 	.short	(.L_2891 - .L_2890)
.L_2890:
        /*0004*/ 	.word	0x00000082


	//----- nvinfo : EIATTR_KPARAM_INFO
	.align		4
.L_2891:
        /*0008*/ 	.byte	0x04, 0x17
        /*000a*/ 	.short	(.L_2893 - .L_2892)
.L_2892:
        /*000c*/ 	.word	0x00000000
        /*0010*/ 	.short	0x0001
        /*0012*/ 	.short	0x0008
        /*0014*/ 	.byte	0x00, 0xf0, 0x21, 0x0a


	//----- nvinfo : EIATTR_KPARAM_INFO
	.align		4
.L_2893:
        /*0018*/ 	.byte	0x04, 0x17
        /*001a*/ 	.short	(.L_2895 - .L_2894)
.L_2894:
        /*001c*/ 	.word	0x00000000
        /*0020*/ 	.short	0x0000
        /*0022*/ 	.short	0x0000
        /*0024*/ 	.byte	0x00, 0xf0, 0x11, 0x00


	//----- nvinfo : EIATTR_SPARSE_MMA_MASK
	.align		4
.L_2895:
        /*0028*/ 	.byte	0x03, 0x50
        /*002a*/ 	.short	0x0000


	//----- nvinfo : EIATTR_MAXREG_COUNT
	.align		4
        /*002c*/ 	.byte	0x03, 0x1b
        /*002e*/ 	.short	0x0080


	//----- nvinfo : EIATTR_MERCURY_ISA_VERSION
	.align		4
        /*0030*/ 	.byte	0x03, 0x5f
        /*0032*/ 	.short	0x0101


	//----- nvinfo : EIATTR_EXIT_INSTR_OFFSETS
	.align		4
        /*0034*/ 	.byte	0x04, 0x1c
        /*0036*/ 	.short	(.L_2897 - .L_2896)


	//   ....[0]....
.L_2896:
        /*0038*/ 	.word	0x00004680


	//   ....[1]....
        /*003c*/ 	.word	0x00005da0


	//----- nvinfo : EIATTR_MAX_THREADS
	.align		4
.L_2897:
        /*0040*/ 	.byte	0x04, 0x05
        /*0042*/ 	.short	(.L_2899 - .L_2898)
.L_2898:
        /*0044*/ 	.word	0x00000080
        /*0048*/ 	.word	0x00000001
        /*004c*/ 	.word	0x00000001


	//----- nvinfo : EIATTR_CRS_STACK_SIZE
	.align		4
.L_2899:
        /*0050*/ 	.byte	0x04, 0x1e
        /*0052*/ 	.short	(.L_2901 - .L_2900)
.L_2900:
        /*0054*/ 	.word	0x00000000


	//----- nvinfo : EIATTR_CBANK_PARAM_SIZE
	.align		4
.L_2901:
        /*0058*/ 	.byte	0x03, 0x19
        /*005a*/ 	.short	0x0290


	//----- nvinfo : EIATTR_PARAM_CBANK
	.align		4
        /*005c*/ 	.byte	0x04, 0x0a
        /*005e*/ 	.short	(.L_2903 - .L_2902)
	.align		4
.L_2902:
        /*0060*/ 	.word	index@(.nv.constant0._ZN2at6native18elementwise_kernelILi128ELi4EZNS0_22gpu_kernel_impl_nocastINS0_13BinaryFunctorIN3c104HalfES5_S5_ZZZNS0_16fmin_kernel_cudaERNS_18TensorIteratorBaseEENKUlvE_clEvENKUlvE1_clEvEUlS5_S5_E_EEEEvS7_RKT_EUliE_EEviT1_)
        /*0064*/ 	.short	0x0210
        /*0066*/ 	.short	0x0290


	//----- nvinfo : EIATTR_SW_WAR
	.align		4
.L_2903:
        /*0068*/ 	.byte	0x04, 0x36
        /*006a*/ 	.short	(.L_2905 - .L_2904)
.L_2904:
        /*006c*/ 	.word	0x00000008
.L_2905:


//--------------------- .nv.info._ZN2at6native27unrolled_elementwise_kernelINS0_13BinaryFunctorIN3c104HalfES4_S4_ZZZNS0_16fmin_kernel_cudaERNS_18TensorIteratorBaseEENKUlvE_clEvENKUlvE1_clEvEUlS4_S4_E_EESt5arrayIPcLm3EELi4E23TrivialOffsetCalculatorILi2EjESE_ILi1EjENS0_6memory15LoadWithoutCastENSH_16StoreWithoutCastEEEviT_T0_T2_T3_T4_T5_ --------------------------
	.section	.nv.info._ZN2at6native27unrolled_elementwise_kernelINS0_13BinaryFunctorIN3c104HalfES4_S4_ZZZNS0_16fmin_kernel_cudaERNS_18TensorIteratorBaseEENKUlvE_clEvENKUlvE1_clEvEUlS4_S4_E_EESt5arrayIPcLm3EELi4E23TrivialOffsetCalculatorILi2EjESE_ILi1EjENS0_6memory15LoadWithoutCastENSH_16StoreWithoutCastEEEviT_T0_T2_T3_T4_T5_,"",@"SHT_CUDA_INFO"
	.sectionflags	@""
	.align	4


	//----- nvinfo : EIATTR_CUDA_API_VERSION
	.align		4
        /*0000*/ 	.byte	0x04, 0x37
        /*0002*/ 	.short	(.L_2907 - .L_2906)
.L_2906:
        /*0004*/ 	.word	0x00000082


	//----- nvinfo : EIATTR_KPARAM_INFO
	.align		4
.L_2907:
        /*0008*/ 	.byte	0x04, 0x17
        /*000a*/ 	.short	(.L_2909 - .L_2908)
.L_2908:
        /*000c*/ 	.word	0x00000000
        /*0010*/ 	.short	0x0006
        /*0012*/ 	.short	0x0023
        /*0014*/ 	.byte	0x00, 0xf0, 0x05, 0x00


	//----- nvinfo : EIATTR_KPARAM_INFO
	.align		4
.L_2909:
        /*0018*/ 	.byte	0x04, 0x17
        /*001a*/ 	.short	(.L_2911 - .L_2910)
.L_2910:
        /*001c*/ 	.word	0x00000000
        /*0020*/ 	.short	0x0005
        /*0022*/ 	.short	0x0022
        /*0024*/ 	.byte	0x00, 0xf0, 0x05, 0x00


	//----- nvinfo : EIATTR_KPARAM_INFO
	.align		4
.L_2911:
        /*0028*/ 	.byte	0x04, 0x17
        /*002a*/ 	.short	(.L_2913 - .L_2912)
.L_2912:
        /*002c*/ 	.word	0x00000000
        /*0030*/ 	.short	0x0004
        /*0032*/ 	.short	0x0021
        /*0034*/ 	.byte	0x00, 0xf0, 0x05, 0x00


	//----- nvinfo : EIATTR_KPARAM_INFO
	.align		4
.L_2913:
        /*0038*/ 	.byte	0x04, 0x17
        /*003a*/ 	.short	(.L_2915 - .L_2914)
.L_2914:
        /*003c*/ 	.word	0x00000000
        /*0040*/ 	.short	0x0003
        /*0042*/ 	.short	0x0020
        /*0044*/ 	.byte	0x00, 0xf0, 0x05, 0x00


	//----- nvinfo : EIATTR_KPARAM_INFO
	.align		4
.L_2915:
        /*0048*/ 	.byte	0x04, 0x17
        /*004a*/ 	.short	(.L_2917 - .L_2916)
.L_2916:
        /*004c*/ 	.word	0x00000000
        /*0050*/ 	.short	0x0002
        /*0052*/ 	.short	0x0008
        /*0054*/ 	.byte	0x00, 0xf0, 0x61, 0x00


	//----- nvinfo : EIATTR_KPARAM_INFO
	.align		4
.L_2917:
        /*0058*/ 	.byte	0x04, 0x17
        /*005a*/ 	.short	(.L_2919 - .L_2918)
.L_2918:
        /*005c*/ 	.word	0x00000000
        /*0060*/ 	.short	0x0001
        /*0062*/ 	.short	0x0004
        /*0064*/ 	.byte	0x00, 0xf0, 0x05, 0x00


	//----- nvinfo : EIATTR_KPARAM_INFO
	.align		4
.L_2919:
        /*0068*/ 	.byte	0x04, 0x17
        /*006a*/ 	.short	(.L_2921 - .L_2920)
.L_2920:
        /*006c*/ 	.word	0x00000000
        /*0070*/ 	.short	0x0000
        /*0072*/ 	.short	0x0000
        /*0074*/ 	.byte	0x00, 0xf0, 0x11, 0x00


	//----- nvinfo : EIATTR_SPARSE_MMA_MASK
	.align		4
.L_2921:
        /*0078*/ 	.byte	0x03, 0x50
        /*007a*/ 	.short	0x0000


	//----- nvinfo : EIATTR_MAXREG_COUNT
	.align		4
        /*007c*/ 	.byte	0x03, 0x1b
        /*007e*/ 	.short	0x00ff


	//----- nvinfo : EIATTR_MERCURY_ISA_VERSION
	.align		4
        /*0080*/ 	.byte	0x03, 0x5f
        /*0082*/ 	.short	0x0101


	//----- nvinfo : EIATTR_EXIT_INSTR_OFFSETS
	.align		4
        /*0084*/ 	.byte	0x04, 0x1c
        /*0086*/ 	.short	(.L_2923 - .L_2922)


	//   ....[0]....
.L_2922:
        /*0088*/ 	.word	0x00000580


	//   ....[1]....
        /*008c*/ 	.word	0x00000610


	//----- nvinfo : EIATTR_MAX_THREADS
	.align		4
.L_2923:
        /*0090*/ 	.byte	0x04, 0x05
        /*0092*/ 	.short	(.L_2925 - .L_2924)
.L_2924:
        /*0094*/ 	.word	0x00000080
        /*0098*/ 	.word	0x00000001
        /*009c*/ 	.word	0x00000001


	//----- nvinfo : EIATTR_CRS_STACK_SIZE
	.align		4
.L_2925:
        /*00a0*/ 	.byte	0x04, 0x1e
        /*00a2*/ 	.short	(.L_2927 - .L_2926)
.L_2926:
        /*00a4*/ 	.word	0x00000000


	//----- nvinfo : EIATTR_CBANK_PARAM_SIZE
	.align		4
.L_2927:
        /*00a8*/ 	.byte	0x03, 0x19
        /*00aa*/ 	.short	0x0024


	//----- nvinfo : EIATTR_PARAM_CBANK
	.align		4
        /*00ac*/ 	.byte	0x04, 0x0a
        /*00ae*/ 	.short	(.L_2929 - .L_2928)
	.align		4
.L_2928:
        /*00b0*/ 	.word	index@(.nv.constant0._ZN2at6native27unrolled_elementwise_kernelINS0_13BinaryFunctorIN3c104HalfES4_S4_ZZZNS0_16fmin_kernel_cudaERNS_18TensorIteratorBaseEENKUlvE_clEvENKUlvE1_clEvEUlS4_S4_E_EESt5arrayIPcLm3EELi4E23TrivialOffsetCalculatorILi2EjESE_ILi1EjENS0_6memory15LoadWithoutCastENSH_16StoreWithoutCastEEEviT_T0_T2_T3_T4_T5_)
        /*00b4*/ 	.short	0x0210
        /*00b6*/ 	.short	0x0024


	//----- nvinfo : EIATTR_SW_WAR
	.align		4
.L_2929:
        /*00b8*/ 	.byte	0x04, 0x36
        /*00ba*/ 	.short	(.L_2931 - .L_2930)
.L_2930:
        /*00bc*/ 	.word	0x00000008
.L_2931:


//--------------------- .nv.info._ZN2at6native29vectorized_elementwise_kernelILi2ENS0_13BinaryFunctorIN3c104HalfES4_S4_ZZZNS0_16fmin_kernel_cudaERNS_18TensorIteratorBaseEENKUlvE_clEvENKUlvE1_clEvEUlS4_S4_E_EESt5arrayIPcLm3EEEEviT0_T1_ --------------------------
	.section	.nv.info._ZN2at6native29vectorized_elementwise_kernelILi2ENS0_13BinaryFunctorIN3c104HalfES4_S4_ZZZNS0_16fmin_kernel_cudaERNS_18TensorIteratorBaseEENKUlvE_clEvENKUlvE1_clEvEUlS4_S4_E_EESt5arrayIPcLm3EEEEviT0_T1_,"",@"SHT_CUDA_INFO"
	.sectionflags	@""
	.align	4


	//----- nvinfo : EIATTR_CUDA_API_VERSION
	.align		4
        /*0000*/ 	.byte	0x04, 0x37
        /*0002*/ 	.short	(.L_2933 - .L_2932)
.L_2932:
        /*0004*/ 	.word	0x00000082


	//----- nvinfo : EIATTR_KPARAM_INFO
	.align		4
.L_2933:
        /*0008*/ 	.byte	0x04, 0x17
        /*000a*/ 	.short	(.L_2935 - .L_2934)
.L_2934:
        /*000c*/ 	.word	0x00000000
        /*0010*/ 	.short	0x0002
        /*0012*/ 	.short	0x0008
        /*0014*/ 	.byte	0x00, 0xf0, 0x61, 0x00


	//----- nvinfo : EIATTR_KPARAM_INFO
	.align		4
.L_2935:
        /*0018*/ 	.byte	0x04, 0x17
        /*001a*/ 	.short	(.L_2937 - .L_2936)
.L_2936:
        /*001c*/ 	.word	0x00000000
        /*0020*/ 	.short	0x0001
        /*0022*/ 	.short	0x0004
        /*0024*/ 	.byte	0x00, 0xf0, 0x05, 0x00


	//----- nvinfo : EIATTR_KPARAM_INFO
	.align		4
.L_2937:
        /*0028*/ 	.byte	0x04, 0x17
        /*002a*/ 	.short	(.L_2939 - .L_2938)
.L_2938:
        /*002c*/ 	.word	0x00000000
        /*0030*/ 	.short	0x0000
        /*0032*/ 	.short	0x0000
        /*0034*/ 	.byte	0x00, 0xf0, 0x11, 0x00


	//----- nvinfo : EIATTR_SPARSE_MMA_MASK
	.align		4
.L_2939:
        /*0038*/ 	.byte	0x03, 0x50
        /*003a*/ 	.short	0x0000


	//----- nvinfo : EIATTR_MAXREG_COUNT
	.align		4
        /*003c*/ 	.byte	0x03, 0x1b
        /*003e*/ 	.short	0x00ff


	//----- nvinfo : EIATTR_MERCURY_ISA_VERSION
	.align		4
        /*0040*/ 	.byte	0x03, 0x5f
        /*0042*/ 	.short	0x0101


	//----- nvinfo : EIATTR_EXIT_INSTR_OFFSETS
	.align		4
        /*0044*/ 	.byte	0x04, 0x1c
        /*0046*/ 	.short	(.L_2941 - .L_2940)


	//   ....[0]....
.L_2940:
        /*0048*/ 	.word	0x000003a0


	//   ....[1]....
        /*004c*/ 	.word	0x00000f70


	//   ....[2]....
        /*0050*/ 	.word	0x00000fc0


	//----- nvinfo : EIATTR_MAX_THREADS
	.align		4
.L_2941:
        /*0054*/ 	.byte	0x04, 0x05
        /*0056*/ 	.short	(.L_2943 - .L_2942)
.L_2942:
        /*0058*/ 	.word	0x00000080
        /*005c*/ 	.word	0x00000001
        /*0060*/ 	.word	0x00000001


	//----- nvinfo : EIATTR_CRS_STACK_SIZE
	.align		4
.L_2943:
        /*0064*/ 	.byte	0x04, 0x1e
        /*0066*/ 	.short	(.L_2945 - .L_2944)
.L_2944:
        /*0068*/ 	.word	0x00000000


	//----- nvinfo : EIATTR_CBANK_PARAM_SIZE
	.align		4
.L_2945:
        /*006c*/ 	.byte	0x03, 0x19
        /*006e*/ 	.short	0x0020


	//----- nvinfo : EIATTR_PARAM_CBANK
	.align		4
        /*0070*/ 	.byte	0x04, 0x0a
        /*0072*/ 	.short	(.L_2947 - .L_2946)
	.align		4
.L_2946:
        /*0074*/ 	.word	index@(.nv.constant0._ZN2at6native29vectorized_elementwise_kernelILi2ENS0_13BinaryFunctorIN3c104HalfES4_S4_ZZZNS0_16fmin_kernel_cudaERNS_18TensorIteratorBaseEENKUlvE_clEvENKUlvE1_clEvEUlS4_S4_E_EESt5arrayIPcLm3EEEEviT0_T1_)
        /*0078*/ 	.short	0x0210
        /*007a*/ 	.short	0x0020


	//----- nvinfo : EIATTR_SW_WAR
	.align		4
.L_2947:
        /*007c*/ 	.byte	0x04, 0x36
        /*007e*/ 	.short	(.L_2949 - .L_2948)
.L_2948:
        /*0080*/ 	.word	0x00000008
.L_2949:


//--------------------- .nv.info._ZN2at6native29vectorized_elementwise_kernelILi4ENS0_13BinaryFunctorIN3c104HalfES4_S4_ZZZNS0_16fmin_kernel_cudaERNS_18TensorIteratorBaseEENKUlvE_clEvENKUlvE1_clEvEUlS4_S4_E_EESt5arrayIPcLm3EEEEviT0_T1_ --------------------------
	.section	.nv.info._ZN2at6native29vectorized_elementwise_kernelILi4ENS0_13BinaryFunctorIN3c104HalfES4_S4_ZZZNS0_16fmin_kernel_cudaERNS_18TensorIteratorBaseEENKUlvE_clEvENKUlvE1_clEvEUlS4_S4_E_EESt5arrayIPcLm3EEEEviT0_T1_,"",@"SHT_CUDA_INFO"
	.sectionflags	@""
	.align	4


	//----- nvinfo : EIATTR_CUDA_API_VERSION
	.align		4
        /*0000*/ 	.byte	0x04, 0x37
        /*0002*/ 	.short	(.L_2951 - .L_2950)
.L_2950:
        /*0004*/ 	.word	0x00000082


	//----- nvinfo : EIATTR_KPARAM_INFO
	.align		4
.L_2951:
        /*0008*/ 	.byte	0x04, 0x17
        /*000a*/ 	.short	(.L_2953 - .L_2952)
.L_2952:
        /*000c*/ 	.word	0x00000000
        /*0010*/ 	.short	0x0002
        /*0012*/ 	.short	0x0008
        /*0014*/ 	.byte	0x00, 0xf0, 0x61, 0x00


	//----- nvinfo : EIATTR_KPARAM_INFO
	.align		4
.L_2953:
        /*0018*/ 	.byte	0x04, 0x17
        /*001a*/ 	.short	(.L_2955 - .L_2954)
.L_2954:
        /*001c*/ 	.word	0x00000000
        /*0020*/ 	.short	0x0001
        /*0022*/ 	.short	0x0004
        /*0024*/ 	.byte	0x00, 0xf0, 0x05, 0x00


	//----- nvinfo : EIATTR_KPARAM_INFO
	.align		4
.L_2955:
        /*0028*/ 	.byte	0x04, 0x17
        /*002a*/ 	.short	(.L_2957 - .L_2956)
.L_2956:
        /*002c*/ 	.word	0x00000000
        /*0030*/ 	.short	0x0000
        /*0032*/ 	.short	0x0000
        /*0034*/ 	.byte	0x00, 0xf0, 0x11, 0x00


	//----- nvinfo : EIATTR_SPARSE_MMA_MASK
	.align		4
.L_2957:
        /*0038*/ 	.byte	0x03, 0x50
        /*003a*/ 	.short	0x0000


	//----- nvinfo : EIATTR_MAXREG_COUNT
	.align		4
        /*003c*/ 	.byte	0x03, 0x1b
        /*003e*/ 	.short	0x00ff


	//----- nvinfo : EIATTR_MERCURY_ISA_VERSION
	.align		4
        /*0040*/ 	.byte	0x03, 0x5f
        /*0042*/ 	.short	0x0101


	//----- nvinfo : EIATTR_EXIT_INSTR_OFFSETS
	.align		4
        /*0044*/ 	.byte	0x04, 0x1c
        /*0046*/ 	.short	(.L_2959 - .L_2958)


	//   ....[0]....
.L_2958:
        /*0048*/ 	.word	0x00000340


	//   ....[1]....
        /*004c*/ 	.word	0x00000f10


	//   ....[2]....
        /*0050*/ 	.word	0x00000f60


	//----- nvinfo : EIATTR_MAX_THREADS
	.align		4
.L_2959:
        /*0054*/ 	.byte	0x04, 0x05
        /*0056*/ 	.short	(.L_2961 - .L_2960)
.L_2960:
        /*0058*/ 	.word	0x00000080
        /*005c*/ 	.word	0x00000001
        /*0060*/ 	.word	0x00000001


	//----- nvinfo : EIATTR_CRS_STACK_SIZE
	.align		4
.L_2961:
        /*0064*/ 	.byte	0x04, 0x1e
        /*0066*/ 	.short	(.L_2963 - .L_2962)
.L_2962:
        /*0068*/ 	.word	0x00000000


	//----- nvinfo : EIATTR_CBANK_PARAM_SIZE
	.align		4
.L_2963:
        /*006c*/ 	.byte	0x03, 0x19
        /*006e*/ 	.short	0x0020


	//----- nvinfo : EIATTR_PARAM_CBANK
	.align		4
        /*0070*/ 	.byte	0x04, 0x0a
        /*0072*/ 	.short	(.L_2965 - .L_2964)
	.align		4
.L_2964:
        /*0074*/ 	.word	index@(.nv.constant0._ZN2at6native29vectorized_elementwise_kernelILi4ENS0_13BinaryFunctorIN3c104HalfES4_S4_ZZZNS0_16fmin_kernel_cudaERNS_18TensorIteratorBaseEENKUlvE_clEvENKUlvE1_clEvEUlS4_S4_E_EESt5arrayIPcLm3EEEEviT0_T1_)
        /*0078*/ 	.short	0x0210
        /*007a*/ 	.short	0x0020


	//----- nvinfo : EIATTR_SW_WAR
	.align		4
.L_2965:
        /*007c*/ 	.byte	0x04, 0x36
        /*007e*/ 	.short	(.L_2967 - .L_2966)
.L_2966:
        /*0080*/ 	.word	0x00000008
.L_2967:


//--------------------- .nv.info._ZN2at6native29vectorized_elementwise_kernelILi8ENS0_13BinaryFunctorIN3c104HalfES4_S4_ZZZNS0_16fmin_kernel_cudaERNS_18TensorIteratorBaseEENKUlvE_clEvENKUlvE1_clEvEUlS4_S4_E_EESt5arrayIPcLm3EEEEviT0_T1_ --------------------------
	.section	.nv.info._ZN2at6native29vectorized_elementwise_kernelILi8ENS0_13BinaryFunctorIN3c104HalfES4_S4_ZZZNS0_16fmin_kernel_cudaERNS_18TensorIteratorBaseEENKUlvE_clEvENKUlvE1_clEvEUlS4_S4_E_EESt5arrayIPcLm3EEEEviT0_T1_,"",@"SHT_CUDA_INFO"
	.sectionflags	@""
	.align	4


	//----- nvinfo : EIATTR_CUDA_API_VERSION
	.align		4
        /*0000*/ 	.byte	0x04, 0x37
        /*0002*/ 	.short	(.L_2969 - .L_2968)
.L_2968:
        /*0004*/ 	.word	0x00000082


	//----- nvinfo : EIATTR_KPARAM_INFO
	.align		4
.L_2969:
        /*0008*/ 	.byte	0x04, 0x17
        /*000a*/ 	.short	(.L_2971 - .L_2970)
.L_2970:
        /*000c*/ 	.word	0x00000000
        /*0010*/ 	.short	0x0002
        /*0012*/ 	.short	0x0008
        /*0014*/ 	.byte	0x00, 0xf0, 0x61, 0x00


	//----- nvinfo : EIATTR_KPARAM_INFO
	.align		4
.L_2971:
        /*0018*/ 	.byte	0x04, 0x17
        /*001a*/ 	.short	(.L_2973 - .L_2972)
.L_2972:
        /*001c*/ 	.word	0x00000000
        /*0020*/ 	.short	0x0001
        /*0022*/ 	.short	0x0004
        /*0024*/ 	.byte	0x00, 0xf0, 0x05, 0x00


	//----- nvinfo : EIATTR_KPARAM_INFO
	.align		4
.L_2973:
        /*0028*/ 	.byte	0x04, 0x17
        /*002a*/ 	.short	(.L_2975 - .L_2974)
.L_2974:
        /*002c*/ 	.word	0x00000000
        /*0030*/ 	.short	0x0000
        /*0032*/ 	.short	0x0000
        /*0034*/ 	.byte	0x00, 0xf0, 0x11, 0x00


	//----- nvinfo : EIATTR_SPARSE_MMA_MASK
	.align		4
.L_2975:
        /*0038*/ 	.byte	0x03, 0x50
        /*003a*/ 	.short	0x0000


	//----- nvinfo : EIATTR_MAXREG_COUNT
	.align		4
        /*003c*/ 	.byte	0x03, 0x1b
        /*003e*/ 	.short	0x00ff


	//----- nvinfo : EIATTR_MERCURY_ISA_VERSION
	.align		4
        /*0040*/ 	.byte	0x03, 0x5f
        /*0042*/ 	.short	0x0101


	//----- nvinfo : EIATTR_EXIT_INSTR_OFFSETS
	.align		4
        /*0044*/ 	.byte	0x04, 0x1c
        /*0046*/ 	.short	(.L_2977 - .L_2976)


	//   ....[0]....
.L_2976:
        /*0048*/ 	.word	0x00000310


	//   ....[1]....
        /*004c*/ 	.word	0x00000ee0


	//   ....[2]....
        /*0050*/ 	.word	0x00000f30


	//----- nvinfo : EIATTR_MAX_THREADS
	.align		4
.L_2977:
        /*0054*/ 	.byte	0x04, 0x05
        /*0056*/ 	.short	(.L_2979 - .L_2978)
.L_2978:
        /*0058*/ 	.word	0x00000080
        /*005c*/ 	.word	0x00000001
        /*0060*/ 	.word	0x00000001


	//----- nvinfo : EIATTR_CRS_STACK_SIZE
	.align		4
.L_2979:
        /*0064*/ 	.byte	0x04, 0x1e
        /*0066*/ 	.short	(.L_2981 - .L_2980)
.L_2980:
        /*0068*/ 	.word	0x00000000


	//----- nvinfo : EIATTR_CBANK_PARAM_SIZE
	.align		4
.L_2981:
        /*006c*/ 	.byte	0x03, 0x19
        /*006e*/ 	.short	0x0020


	//----- nvinfo : EIATTR_PARAM_CBANK
	.align		4
        /*0070*/ 	.byte	0x04, 0x0a
        /*0072*/ 	.short	(.L_2983 - .L_2982)
	.align		4
.L_2982:
        /*0074*/ 	.word	index@(.nv.constant0._ZN2at6native29vectorized_elementwise_kernelILi8ENS0_13BinaryFunctorIN3c104HalfES4_S4_ZZZNS0_16fmin_kernel_cudaERNS_18TensorIteratorBaseEENKUlvE_clEvENKUlvE1_clEvEUlS4_S4_E_EESt5arrayIPcLm3EEEEviT0_T1_)
        /*0078*/ 	.short	0x0210
        /*007a*/ 	.short	0x0020


	//----- nvinfo : EIATTR_SW_WAR
	.align		4
.L_2983:
        /*007c*/ 	.byte	0x04, 0x36
        /*007e*/ 	.short	(.L_2985 - .L_2984)
.L_2984:
        /*0080*/ 	.word	0x00000008
.L_2985:


//--------------------- .nv.info._ZN2at6native18elementwise_kernelILi128ELi4EZNS0_15gpu_kernel_implINS0_13AUnaryFunctorIfffZZZNS0_16fmin_kernel_cudaERNS_18TensorIteratorBaseEENKUlvE_clEvENKUlvE0_clEvEUlffE_EEEEvS5_RKT_EUliE_EEviT1_ --------------------------
	.section	.nv.info._ZN2at6native18elementwise_kernelILi128ELi4EZNS0_15gpu_kernel_implINS0_13AUnaryFunctorIfffZZZNS0_16fmin_kernel_cudaERNS_18TensorIteratorBaseEENKUlvE_clEvENKUlvE0_clEvEUlffE_EEEEvS5_RKT_EUliE_EEviT1_,"",@"SHT_CUDA_INFO"
	.sectionflags	@""
	.align	4


	//----- nvinfo : EIATTR_CUDA_API_VERSION
	.align		4
        /*0000*/ 	.byte	0x04, 0x37
        /*0002*/ 	.short	(.L_2987 - .L_2986)
.L_2986:
        /*0004*/ 	.word	0x00000082


	//----- nvinfo : EIATTR_KPARAM_INFO
	.align		4
.L_2987:
        /*0008*/ 	.byte	0x04, 0x17
        /*000a*/ 	.short	(.L_2989 - .L_2988)
.L_2988:
        /*000c*/ 	.word	0x00000000
        /*0010*/ 	.short	0x0001
        /*0012*/ 	.short	0x0008
        /*0014*/ 	.byte	0x00, 0xf0, 0x81, 0x08


	//----- nvinfo : EIATTR_KPARAM_INFO
	.align		4
.L_2989:
        /*0018*/ 	.byte	0x04, 0x17
        /*001a*/ 	.short	(.L_2991 - .L_2990)
.L_2990:
        /*001c*/ 	.word	0x00000000
        /*0020*/ 	.short	0x0000
        /*0022*/ 	.short	0x0000
        /*0024*/ 	.byte	0x00, 0xf0, 0x11, 0x00


	//----- nvinfo : EIATTR_SPARSE_MMA_MASK
	.align		4
.L_2991:
        /*0028*/ 	.byte	0x03, 0x50
        /*002a*/ 	.short	0x0000


	//----- nvinfo : EIATTR_MAXREG_COUNT
	.align		4
        /*002c*/ 	.byte	0x03, 0x1b
        /*002e*/ 	.short	0x0080


	//----- nvinfo : EIATTR_EXTERNS
	.align		4
        /*0030*/ 	.byte	0x04, 0x0f
        /*0032*/ 	.short	(.L_2993 - .L_2992)


	//   ....[0]....
	.align		4
.L_2992:
        /*0034*/ 	.word	index@(__assertfail)


	//----- nvinfo : EIATTR_MERCURY_ISA_VERSION
	.align		4
.L_2993:
        /*0038*/ 	.byte	0x03, 0x5f
        /*003a*/ 	.short	0x0101


	//----- nvinfo : EIATTR_SYSCALL_OFFSETS
	.align		4
        /*003c*/ 	.byte	0x04, 0x46
        /*003e*/ 	.short	(.L_2995 - .L_2994)


	//   ....[0]....
.L_2994:
        /*0040*/ 	.word	0x00002160


	//   ....[1]....
        /*0044*/ 	.word	0x00002fd0


	//   ....[2]....
        /*0048*/ 	.word	0x00005160


	//   ....[3]....
        /*004c*/ 	.word	0x00005fd0


	//   ....[4]....
        /*0050*/ 	.word	0x00008150


	//   ....[5]....
        /*0054*/ 	.word	0x00008fc0


	//   ....[6]....
        /*0058*/ 	.word	0x0000b130


	//   ....[7]....
        /*005c*/ 	.word	0x0000bfa0


	//----- nvinfo : EIATTR_EXIT_INSTR_OFFSETS
	.align		4
.L_2995:
        /*0060*/ 	.byte	0x04, 0x1c
        /*0062*/ 	.short	(.L_2997 - .L_2996)


	//   ....[0]....
.L_2996:
        /*0064*/ 	.word	0x00009070


	//   ....[1]....
        /*0068*/ 	.word	0x0000b2c0


	//   ....[2]....
        /*006c*/ 	.word	0x0000b300


	//   ....[3]....
        /*0070*/ 	.word	0x0000b390


	//   ....[4]....
        /*0074*/ 	.word	0x0000b3c0


	//   ....[5]....
        /*0078*/ 	.word	0x0000b3f0


	//   ....[6]....
        /*007c*/ 	.word	0x0000b470


	//   ....[7]....
        /*0080*/ 	.word	0x0000b4a0


	//   ....[8]....
        /*0084*/ 	.word	0x0000b530


	//   ....[9]....
        /*0088*/ 	.word	0x0000b570


	//   ....[10]....
        /*008c*/ 	.word	0x0000b5b0


	//   ....[11]....
        /*0090*/ 	.word	0x0000b670


	//   ....[12]....
        /*0094*/ 	.word	0x0000b6c0


	//   ....[13]....
        /*0098*/ 	.word	0x0000b840


	//   ....[14]....
        /*009c*/ 	.word	0x0000b990


	//   ....[15]....
        /*00a0*/ 	.word	0x0000b9c0


	//   ....[16]....
        /*00a4*/ 	.word	0x0000ba70


	//   ....[17]....
        /*00a8*/ 	.word	0x0000bbe0


	//   ....[18]....
        /*00ac*/ 	.word	0x0000bd50


	//   ....[19]....
        /*00b0*/ 	.word	0x0000bea0


	//   ....[20]....
        /*00b4*/ 	.word	0x0000bfb0


	//   ....[21]....
        /*00b8*/ 	.word	0x0000bfe0


	//   ....[22]....
        /*00bc*/ 	.word	0x0000c010


	//----- nvinfo : EIATTR_MAX_THREADS
	.align		4
.L_2997:
        /*00c0*/ 	.byte	0x04, 0x05
        /*00c2*/ 	.short	(.L_2999 - .L_2998)
.L_2998:
        /*00c4*/ 	.word	0x00000080
        /*00c8*/ 	.word	0x00000001
        /*00cc*/ 	.word	0x00000001


	//----- nvinfo : EIATTR_CRS_STACK_SIZE
	.align		4
.L_2999:
        /*00d0*/ 	.byte	0x04, 0x1e
        /*00d2*/ 	.short	(.L_3001 - .L_3000)
.L_3000:
        /*00d4*/ 	.word	0x00000000


	//----- nvinfo : EIATTR_CBANK_PARAM_SIZE
	.align		4
.L_3001:
        /*00d8*/ 	.byte	0x03, 0x19
        /*00da*/ 	.short	0x0228


	//----- nvinfo : EIATTR_PARAM_CBANK
	.align		4
        /*00dc*/ 	.byte	0x04, 0x0a
        /*00de*/ 	.short	(.L_3003 - .L_3002)
	.align		4
.L_3002:
        /*00e0*/ 	.word	index@(.nv.constant0._ZN2at6native18elementwise_kernelILi128ELi4EZNS0_15gpu_kernel_implINS0_13AUnaryFunctorIfffZZZNS0_16fmin_kernel_cudaERNS_18TensorIteratorBaseEENKUlvE_clEvENKUlvE0_clEvEUlffE_EEEEvS5_RKT_EUliE_EEviT1_)
        /*00e4*/ 	.short	0x0210
        /*00e6*/ 	.short	0x0228


	//----- nvinfo : EIATTR_SW_WAR
	.align		4
.L_3003:
        /*00e8*/ 	.byte	0x04, 0x36
        /*00ea*/ 	.short	(.L_3005 - .L_3004)
.L_3004:
        /*00ec*/ 	.word	0x00000008
.L_3005:


//--------------------- .nv.info._ZN2at6native27unrolled_elementwise_kernelINS0_13AUnaryFunctorIfffZZZNS0_16fmin_kernel_cudaERNS_18TensorIteratorBaseEENKUlvE_clEvENKUlvE0_clEvEUlffE_EESt5arrayIPcLm2EELi4E23TrivialOffsetCalculatorILi1EjESD_NS0_6memory12LoadWithCastILi1EEENSE_13StoreWithCastILi1EEEEEviT_T0_T2_T3_T4_T5_ --------------------------
	.section	.nv.info._ZN2at6native27unrolled_elementwise_kernelINS0_13AUnaryFunctorIfffZZZNS0_16fmin_kernel_cudaERNS_18TensorIteratorBaseEENKUlvE_clEvENKUlvE0_clEvEUlffE_EESt5arrayIPcLm2EELi4E23TrivialOffsetCalculatorILi1EjESD_NS0_6memory12LoadWithCastILi1EEENSE_13StoreWithCastILi1EEEEEviT_T0_T2_T3_T4_T5_,"",@"SHT_CUDA_INFO"
	.sectionflags	@""
	.align	4


	//----- nvinfo : EIATTR_CUDA_API_VERSION
	.align		4
        /*0000*/ 	.byte	0x04, 0x37
        /*0002*/ 	.short	(.L_3007 - .L_3006)
.L_3006:
        /*0004*/ 	.word	0x00000082


	//----- nvinfo : EIATTR_KPARAM_INFO
	.align		4
.L_3007:
        /*0008*/ 	.byte	0x04, 0x17
        /*000a*/ 	.short	(.L_3009 - .L_3008)
.L_3008:
        /*000c*/ 	.word	0x00000000
        /*0010*/ 	.short	0x0006
        /*0012*/ 	.short	0x002c
        /*0014*/ 	.byte	0x00, 0xf0, 0x21, 0x00


	//----- nvinfo : EIATTR_KPARAM_INFO
	.align		4
.L_3009:
        /*0018*/ 	.byte	0x04, 0x17
        /*001a*/ 	.short	(.L_3011 - .L_3010)
.L_3010:
        /*001c*/ 	.word	0x00000000
        /*0020*/ 	.short	0x0005
        /*0022*/ 	.short	0x0024
        /*0024*/ 	.byte	0x00, 0xf0, 0x21, 0x00


	//----- nvinfo : EIATTR_KPARAM_INFO
	.align		4
.L_3011:
        /*0028*/ 	.byte	0x04, 0x17
        /*002a*/ 	.short	(.L_3013 - .L_3012)
.L_3012:
        /*002c*/ 	.word	0x00000000
        /*0030*/ 	.short	0x0004
        /*0032*/ 	.short	0x0021
        /*0034*/ 	.byte	0x00, 0xf0, 0x05, 0x00


	//----- nvinfo : EIATTR_KPARAM_INFO
	.align		4
.L_3013:
        /*0038*/ 	.byte	0x04, 0x17
        /*003a*/ 	.short	(.L_3015 - .L_3014)
.L_3014:
        /*003c*/ 	.word	0x00000000
        /*0040*/ 	.short	0x0003
        /*0042*/ 	.short	0x0020
        /*0044*/ 	.byte	0x00, 0xf0, 0x05, 0x00


	//----- nvinfo : EIATTR_KPARAM_INFO
	.align		4
.L_3015:
        /*0048*/ 	.byte	0x04, 0x17
        /*004a*/ 	.short	(.L_3017 - .L_3016)
.L_3016:
        /*004c*/ 	.word	0x00000000
        /*0050*/ 	.short	0x0002
        /*0052*/ 	.short	0x0010
        /*0054*/ 	.byte	0x00, 0xf0, 0x41, 0x00


	//----- nvinfo : EIATTR_KPARAM_INFO
	.align		4
.L_3017:
        /*0058*/ 	.byte	0x04, 0x17
        /*005a*/ 	.short	(.L_3019 - .L_3018)
.L_3018:
        /*005c*/ 	.word	0x00000000
        /*0060*/ 	.short	0x0001
        /*0062*/ 	.short	0x0004
        /*0064*/ 	.byte	0x00, 0xf0, 0x21, 0x00


	//----- nvinfo : EIATTR_KPARAM_INFO
	.align		4
.L_3019:
        /*0068*/ 	.byte	0x04, 0x17
        /*006a*/ 	.short	(.L_3021 - .L_3020)
.L_3020:
        /*006c*/ 	.word	0x00000000
        /*0070*/ 	.short	0x0000
        /*0072*/ 	.short	0x0000
        /*0074*/ 	.byte	0x00, 0xf0, 0x11, 0x00


	//----- nvinfo : EIATTR_SPARSE_MMA_MASK
	.align		4
.L_3021:
        /*0078*/ 	.byte	0x03, 0x50
        /*007a*/ 	.short	0x0000


	//----- nvinfo : EIATTR_MAXREG_COUNT
	.align		4
        /*007c*/ 	.byte	0x03, 0x1b
        /*007e*/ 	.short	0x00ff


	//----- nvinfo : EIATTR_EXTERNS
	.align		4
        /*0080*/ 	.byte	0x04, 0x0f
        /*0082*/ 	.short	(.L_3023 - .L_3022)


	//   ....[0]....
	.align		4
.L_3022:
        /*0084*/ 	.word	index@(__assertfail)


	//----- nvinfo : EIATTR_MERCURY_ISA_VERSION
	.align		4
.L_3023:
        /*0088*/ 	.byte	0x03, 0x5f
        /*008a*/ 	.short	0x0101


	//----- nvinfo : EIATTR_SYSCALL_OFFSETS
	.align		4
        /*008c*/ 	.byte	0x04, 0x46
        /*008e*/ 	.short	(.L_3025 - .L_3024)


	//   ....[0]....
.L_3024:
        /*0090*/ 	.word	0x00000e80


	//   ....[1]....
        /*0094*/ 	.word	0x00001d30


	//   ....[2]....
        /*0098*/ 	.word	0x00002bf0


	//   ....[3]....
        /*009c*/ 	.word	0x00003a50


	//   ....[4]....
        /*00a0*/ 	.word	0x00004b50


	//   ....[5]....
        /*00a4*/ 	.word	0x00005a50


	//   ....[6]....
        /*00a8*/ 	.word	0x00006910


	//   ....[7]....
        /*00ac*/ 	.word	0x000077d0


	//----- nvinfo : EIATTR_EXIT_INSTR_OFFSETS
	.align		4
.L_3025:
        /*00b0*/ 	.byte	0x04, 0x1c
        /*00b2*/ 	.short	(.L_3027 - .L_3026)


	//   ....[0]....
.L_3026:
        /*00b4*/ 	.word	0x000069b0


	//   ....[1]....
        /*00b8*/ 	.word	0x00006af0


	//   ....[2]....
        /*00bc*/ 	.word	0x00006b30


	//   ....[3]....
        /*00c0*/ 	.word	0x00006bc0


	//   ....[4]....
        /*00c4*/ 	.word	0x00006bf0


	//   ....[5]....
        /*00c8*/ 	.word	0x00006c20


	//   ....[6]....
        /*00cc*/ 	.word	0x00006ca0


	//   ....[7]....
        /*00d0*/ 	.word	0x00006cd0


	//   ....[8]....
        /*00d4*/ 	.word	0x00006d60


	//   ....[9]....
        /*00d8*/ 	.word	0x00006da0


	//   ....[10]....
        /*00dc*/ 	.word	0x00006de0


	//   ....[11]....
        /*00e0*/ 	.word	0x00006ea0


	//   ....[12]....
        /*00e4*/ 	.word	0x00006ef0


	//   ....[13]....
        /*00e8*/ 	.word	0x00007070


	//   ....[14]....
        /*00ec*/ 	.word	0x000071c0


	//   ....[15]....
        /*00f0*/ 	.word	0x000071f0


	//   ....[16]....
        /*00f4*/ 	.word	0x000072a0


	//   ....[17]....
        /*00f8*/ 	.word	0x00007410


	//   ....[18]....
        /*00fc*/ 	.word	0x00007580


	//   ....[19]....
        /*0100*/ 	.word	0x000076d0


	//   ....[20]....
        /*0104*/ 	.word	0x000077e0


	//   ....[21]....
        /*0108*/ 	.word	0x00007810


	//   ....[22]....
        /*010c*/ 	.word	0x00007840


	//----- nvinfo : EIATTR_MAX_THREADS
	.align		4
.L_3027:
        /*0110*/ 	.byte	0x04, 0x05
        /*0112*/ 	.short	(.L_3029 - .L_3028)
.L_3028:
        /*0114*/ 	.word	0x00000080
        /*0118*/ 	.word	0x00000001
        /*011c*/ 	.word	0x00000001


	//----- nvinfo : EIATTR_CRS_STACK_SIZE
	.align		4
.L_3029:
        /*0120*/ 	.byte	0x04, 0x1e
        /*0122*/ 	.short	(.L_3031 - .L_3030)
.L_3030:
        /*0124*/ 	.word	0x00000000


	//----- nvinfo : EIATTR_CBANK_PARAM_SIZE
	.align		4
.L_3031:
        /*0128*/ 	.byte	0x03, 0x19
        /*012a*/ 	.short	0x0034


	//----- nvinfo : EIATTR_PARAM_CBANK
	.align		4
        /*012c*/ 	.byte	0x04, 0x0a
        /*012e*/ 	.short	(.L_3033 - .L_3032)
	.align		4
.L_3032:
        /*0130*/ 	.word	index@(.nv.constant0._ZN2at6native27unrolled_elementwise_kernelINS0_13AUnaryFunctorIfffZZZNS0_16fmin_kernel_cudaERNS_18TensorIteratorBaseEENKUlvE_clEvENKUlvE0_clEvEUlffE_EESt5arrayIPcLm2EELi4E23TrivialOffsetCalculatorILi1EjESD_NS0_6memory12LoadWithCastILi1EEENSE_13StoreWithCastILi1EEEEEviT_T0_T2_T3_T4_T5_)
        /*0134*/ 	.short	0x0210
        /*0136*/ 	.short	0x0034


	//----- nvinfo : EIATTR_SW_WAR
	.align		4
.L_3033:
        /*0138*/ 	.byte	0x04, 0x36
        /*013a*/ 	.short	(.L_3035 - .L_3034)
.L_3034:
        /*013c*/ 	.word	0x00000008
.L_3035:


//--------------------- .nv.info._ZN2at6native18elementwise_kernelILi128ELi2EZNS0_22gpu_kernel_impl_nocastINS0_13AUnaryFunctorIfffZZZNS0_16fmin_kernel_cudaERNS_18TensorIteratorBaseEENKUlvE_clEvENKUlvE0_clEvEUlffE_EEEEvS5_RKT_EUliE_EEviT1_ --------------------------
	.section	.nv.info._ZN2at6native18elementwise_kernelILi128ELi2EZNS0_22gpu_kernel_impl_nocastINS0_13AUnaryFunctorIfffZZZNS0_16fmin_kernel_cudaERNS_18TensorIteratorBaseEENKUlvE_clEvENKUlvE0_clEvEUlffE_EEEEvS5_RKT_EUliE_EEviT1_,"",@"SHT_CUDA_INFO"
	.sectionflags	@""
	.align	4


	//----- nvinfo : EIATTR_CUDA_API_VERSION
	.align		4
        /*0000*/ 	.byte	0x04, 0x37
        /*0002*/ 	.short	(.L_3037 - .L_3036)
.L_3036:
        /*0004*/ 	.word	0x00000082


	//----- nvinfo : EIATTR_KPARAM_INFO
	.align		4
.L_3037:
        /*0008*/ 	.byte	0x04, 0x17
        /*000a*/ 	.short	(.L_3039 - .L_3038)
.L_3038:
        /*000c*/ 	.word	0x00000000
        /*0010*/ 	.short	0x0001
        /*0012*/ 	.short	0x0008
        /*0014*/ 	.byte	0x00, 0xf0, 0x61, 0x08


	//----- nvinfo : EIATTR_KPARAM_INFO
	.align		4
.L_3039:
        /*0018*/ 	.byte	0x04, 0x17
        /*001a*/ 	.short	(.L_3041 - .L_3040)
.L_3040:
        /*001c*/ 	.word	0x00000000
        /*0020*/ 	.short	0x0000
        /*0022*/ 	.short	0x0000
        /*0024*/ 	.byte	0x00, 0xf0, 0x11, 0x00


	//----- nvinfo : EIATTR_SPARSE_MMA_MASK
	.align		4
.L_3041:
        /*0028*/ 	.byte	0x03, 0x50
        /*002a*/ 	.short	0x0000


	//----- nvinfo : EIATTR_MAXREG_COUNT
	.align		4
        /*002c*/ 	.byte	0x03, 0x1b
        /*002e*/ 	.short	0x0080


	//----- nvinfo : EIATTR_MERCURY_ISA_VERSION
	.align		4
        /*0030*/ 	.byte	0x03, 0x5f
        /*0032*/ 	.short	0x0101


	//----- nvinfo : EIATTR_EXIT_INSTR_OFFSETS
	.align		4
        /*0034*/ 	.byte	0x04, 0x1c
        /*0036*/ 	.short	(.L_3043 - .L_3042)


	//   ....[0]....
.L_3042:
        /*0038*/ 	.word	0x00001450


	//   ....[1]....
        /*003c*/ 	.word	0x000027f0


	//----- nvinfo : EIATTR_MAX_THREADS
	.align		4
.L_3043:
        /*0040*/ 	.byte	0x04, 0x05
        /*0042*/ 	.short	(.L_3045 - .L_3044)
.L_3044:
        /*0044*/ 	.word	0x00000080
        /*0048*/ 	.word	0x00000001
        /*004c*/ 	.word	0x00000001


	//----- nvinfo : EIATTR_CRS_STACK_SIZE
	.align		4
.L_3045:
        /*0050*/ 	.byte	0x04, 0x1e
        /*0052*/ 	.short	(.L_3047 - .L_3046)
.L_3046:
        /*0054*/ 	.word	0x00000000


	//----- nvinfo : EIATTR_CBANK_PARAM_SIZE
	.align		4
.L_3047:
        /*0058*/ 	.byte	0x03, 0x19
        /*005a*/ 	.short	0x0220


	//----- nvinfo : EIATTR_PARAM_CBANK
	.align		4
        /*005c*/ 	.byte	0x04, 0x0a
        /*005e*/ 	.short	(.L_3049 - .L_3048)
	.align		4
.L_3048:
        /*0060*/ 	.word	index@(.nv.constant0._ZN2at6native18elementwise_kernelILi128ELi2EZNS0_22gpu_kernel_impl_nocastINS0_13AUnaryFunctorIfffZZZNS0_16fmin_kernel_cudaERNS_18TensorIteratorBaseEENKUlvE_clEvENKUlvE0_clEvEUlffE_EEEEvS5_RKT_EUliE_EEviT1_)
        /*0064*/ 	.short	0x0210
        /*0066*/ 	.short	0x0220


	//----- nvinfo : EIATTR_SW_WAR
	.align		4
.L_3049:
        /*0068*/ 	.byte	0x04, 0x36
        /*006a*/ 	.short	(.L_3051 - .L_3050)
.L_3050:
        /*006c*/ 	.word	0x00000008
.L_3051:


//--------------------- .nv.info._ZN2at6native27unrolled_elementwise_kernelINS0_13AUnaryFunctorIfffZZZNS0_16fmin_kernel_cudaERNS_18TensorIteratorBaseEENKUlvE_clEvENKUlvE0_clEvEUlffE_EESt5arrayIPcLm2EELi4E23TrivialOffsetCalculatorILi1EjESD_NS0_6memory15LoadWithoutCastENSE_16StoreWithoutCastEEEviT_T0_T2_T3_T4_T5_ --------------------------
	.section	.nv.info._ZN2at6native27unrolled_elementwise_kernelINS0_13AUnaryFunctorIfffZZZNS0_16fmin_kernel_cudaERNS_18TensorIteratorBaseEENKUlvE_clEvENKUlvE0_clEvEUlffE_EESt5arrayIPcLm2EELi4E23TrivialOffsetCalculatorILi1EjESD_NS0_6memory15LoadWithoutCastENSE_16StoreWithoutCastEEEviT_T0_T2_T3_T4_T5_,"",@"SHT_CUDA_INFO"
	.sectionflags	@""
	.align	4


	//----- nvinfo : EIATTR_CUDA_API_VERSION
	.align		4
        /*0000*/ 	.byte	0x04, 0x37
        /*0002*/ 	.short	(.L_3053 - .L_3052)
.L_3052:
        /*0004*/ 	.word	0x00000082


	//----- nvinfo : EIATTR_KPARAM_INFO
	.align		4
.L_3053:
        /*0008*/ 	.byte	0x04, 0x17
        /*000a*/ 	.short	(.L_3055 - .L_3054)
.L_3054:
        /*000c*/ 	.word	0x00000000
        /*0010*/ 	.short	0x0006
        /*0012*/ 	.short	0x0023
        /*0014*/ 	.byte	0x00, 0xf0, 0x05, 0x00


	//----- nvinfo : EIATTR_KPARAM_INFO
	.align		4
.L_3055:
        /*0018*/ 	.byte	0x04, 0x17
        /*001a*/ 	.short	(.L_3057 - .L_3056)
.L_3056:
        /*001c*/ 	.word	0x00000000
        /*0020*/ 	.short	0x0005
        /*0022*/ 	.short	0x0022
        /*0024*/ 	.byte	0x00, 0xf0, 0x05, 0x00


	//----- nvinfo : EIATTR_KPARAM_INFO
	.align		4
.L_3057:
        /*0028*/ 	.byte	0x04, 0x17
        /*002a*/ 	.short	(.L_3059 - .L_3058)
.L_3058:
        /*002c*/ 	.word	0x00000000
        /*0030*/ 	.short	0x0004
        /*0032*/ 	.short	0x0021
        /*0034*/ 	.byte	0x00, 0xf0, 0x05, 0x00


	//----- nvinfo : EIATTR_KPARAM_INFO
	.align		4
.L_3059:
        /*0038*/ 	.byte	0x04, 0x17
        /*003a*/ 	.short	(.L_3061 - .L_3060)
.L_3060:
        /*003c*/ 	.word	0x00000000
        /*0040*/ 	.short	0x0003
        /*0042*/ 	.short	0x0020
        /*0044*/ 	.byte	0x00, 0xf0, 0x05, 0x00


	//----- nvinfo : EIATTR_KPARAM_INFO
	.align		4
.L_3061:
        /*0048*/ 	.byte	0x04, 0x17
        /*004a*/ 	.short	(.L_3063 - .L_3062)
.L_3062:
        /*004c*/ 	.word	0x00000000
        /*0050*/ 	.short	0x0002
        /*0052*/ 	.short	0x0010
        /*0054*/ 	.byte	0x00, 0xf0, 0x41, 0x00


	//----- nvinfo : EIATTR_KPARAM_INFO
	.align		4
.L_3063:
        /*0058*/ 	.byte	0x04, 0x17
        /*005a*/ 	.short	(.L_3065 - .L_3064)
.L_3064:
        /*005c*/ 	.word	0x00000000
        /*0060*/ 	.short	0x0001
        /*0062*/ 	.short	0x0004
        /*0064*/ 	.byte	0x00, 0xf0, 0x21, 0x00


	//----- nvinfo : EIATTR_KPARAM_INFO
	.align		4
.L_3065:
        /*0068*/ 	.byte	0x04, 0x17
        /*006a*/ 	.short	(.L_3067 - .L_3066)
.L_3066:
        /*006c*/ 	.word	0x00000000
        /*0070*/ 	.short	0x0000
        /*0072*/ 	.short	0x0000
        /*0074*/ 	.byte	0x00, 0xf0, 0x11, 0x00


	//----- nvinfo : EIATTR_SPARSE_MMA_MASK
	.align		4
.L_3067:
        /*0078*/ 	.byte	0x03, 0x50
        /*007a*/ 	.short	0x0000


	//----- nvinfo : EIATTR_MAXREG_COUNT
	.align		4
        /*007c*/ 	.byte	0x03, 0x1b
        /*007e*/ 	.short	0x00ff


	//----- nvinfo : EIATTR_MERCURY_ISA_VERSION
	.align		4
        /*0080*/ 	.byte	0x03, 0x5f
        /*0082*/ 	.short	0x0101


	//----- nvinfo : EIATTR_EXIT_INSTR_OFFSETS
	.align		4
        /*0084*/ 	.byte	0x04, 0x1c
        /*0086*/ 	.short	(.L_3069 - .L_3068)


	//   ....[0]....
.L_3068:
        /*0088*/ 	.word	0x00000430


	//   ....[1]....
        /*008c*/ 	.word	0x00000490


	//----- nvinfo : EIATTR_MAX_THREADS
	.align		4
.L_3069:
        /*0090*/ 	.byte	0x04, 0x05
        /*0092*/ 	.short	(.L_3071 - .L_3070)
.L_3070:
        /*0094*/ 	.word	0x00000080
        /*0098*/ 	.word	0x00000001
        /*009c*/ 	.word	0x00000001


	//----- nvinfo : EIATTR_CRS_STACK_SIZE
	.align		4
.L_3071:
        /*00a0*/ 	.byte	0x04, 0x1e
        /*00a2*/ 	.short	(.L_3073 - .L_3072)
.L_3072:
        /*00a4*/ 	.word	0x00000000


	//----- nvinfo : EIATTR_CBANK_PARAM_SIZE
	.align		4
.L_3073:
        /*00a8*/ 	.byte	0x03, 0x19
        /*00aa*/ 	.short	0x0024


	//----- nvinfo : EIATTR_PARAM_CBANK
	.align		4
        /*00ac*/ 	.byte	0x04, 0x0a
        /*00ae*/ 	.short	(.L_3075 - .L_3074)
	.align		4
.L_3074:
        /*00b0*/ 	.word	index@(.nv.constant0._ZN2at6native27unrolled_elementwise_kernelINS0_13AUnaryFunctorIfffZZZNS0_16fmin_kernel_cudaERNS_18TensorIteratorBaseEENKUlvE_clEvENKUlvE0_clEvEUlffE_EESt5arrayIPcLm2EELi4E23TrivialOffsetCalculatorILi1EjESD_NS0_6memory15LoadWithoutCastENSE_16StoreWithoutCastEEEviT_T0_T2_T3_T4_T5_)
        /*00b4*/ 	.short	0x0210
        /*00b6*/ 	.short	0x0024


	//----- nvinfo : EIATTR_SW_WAR
	.align		4
.L_3075:
        /*00b8*/ 	.byte	0x04, 0x36
        /*00ba*/ 	.short	(.L_3077 - .L_3076)
.L_3076:
        /*00bc*/ 	.word	0x00000008
.L_3077:


//--------------------- .nv.info._ZN2at6native29vectorized_elementwise_kernelILi2ENS0_13AUnaryFunctorIfffZZZNS0_16fmin_kernel_cudaERNS_18TensorIteratorBaseEENKUlvE_clEvENKUlvE0_clEvEUlffE_EESt5arrayIPcLm2EEEEviT0_T1_ --------------------------
	.section	.nv.info._ZN2at6native29vectorized_elementwise_kernelILi2ENS0_13AUnaryFunctorIfffZZZNS0_16fmin_kernel_cudaERNS_18TensorIteratorBaseEENKUlvE_clEvENKUlvE0_clEvEUlffE_EESt5arrayIPcLm2EEEEviT0_T1_,"",@"SHT_CUDA_INFO"
	.sectionflags	@""
	.align	4


	//----- nvinfo : EIATTR_CUDA_API_VERSION
	.align		4
        /*0000*/ 	.byte	0x04, 0x37
        /*0002*/ 	.short	(.L_3079 - .L_3078)
.L_3078:
        /*0004*/ 	.word	0x00000082


	//----- nvinfo : EIATTR_KPARAM_INFO
	.align		4
.L_3079:
        /*0008*/ 	.byte	0x04, 0x17
        /*000a*/ 	.short	(.L_3081 - .L_3080)
.L_3080:
        /*000c*/ 	.word	0x00000000
        /*0010*/ 	.short	0x0002
        /*0012*/ 	.short	0x0010
        /*0014*/ 	.byte	0x00, 0xf0, 0x41, 0x00


	//----- nvinfo : EIATTR_KPARAM_INFO
	.align		4
.L_3081:
        /*0018*/ 	.byte	0x04, 0x17
        /*001a*/ 	.short	(.L_3083 - .L_3082)
.L_3082:
        /*001c*/ 	.word	0x00000000
        /*0020*/ 	.short	0x0001
        /*0022*/ 	.short	0x0004
        /*0024*/ 	.byte	0x00, 0xf0, 0x21, 0x00


	//----- nvinfo : EIATTR_KPARAM_INFO
	.align		4
.L_3083:
        /*0028*/ 	.byte	0x04, 0x17
        /*002a*/ 	.short	(.L_3085 - .L_3084)
.L_3084:
        /*002c*/ 	.word	0x00000000
        /*0030*/ 	.short	0x0000
        /*0032*/ 	.short	0x0000
        /*0034*/ 	.byte	0x00, 0xf0, 0x11, 0x00


	//----- nvinfo : EIATTR_SPARSE_MMA_MASK
	.align		4
.L_3085:
        /*0038*/ 	.byte	0x03, 0x50
        /*003a*/ 	.short	0x0000


	//----- nvinfo : EIATTR_MAXREG_COUNT
	.align		4
        /*003c*/ 	.byte	0x03, 0x1b
        /*003e*/ 	.short	0x00ff


	//----- nvinfo : EIATTR_MERCURY_ISA_VERSION
	.align		4
        /*0040*/ 	.byte	0x03, 0x5f
        /*0042*/ 	.short	0x0101


	//----- nvinfo : EIATTR_EXIT_INSTR_OFFSETS
	.align		4
        /*0044*/ 	.byte	0x04, 0x1c
        /*0046*/ 	.short	(.L_3087 - .L_3086)


	//   ....[0]....
.L_3086:
        /*0048*/ 	.word	0x00000200


	//   ....[1]....
        /*004c*/ 	.word	0x00000ac0


	//   ....[2]....
        /*0050*/ 	.word	0x00000b10


	//----- nvinfo : EIATTR_MAX_THREADS
	.align		4
.L_3087:
        /*0054*/ 	.byte	0x04, 0x05
        /*0056*/ 	.short	(.L_3089 - .L_3088)
.L_3088:
        /*0058*/ 	.word	0x00000080
        /*005c*/ 	.word	0x00000001
        /*0060*/ 	.word	0x00000001


	//----- nvinfo : EIATTR_CRS_STACK_SIZE
	.align		4
.L_3089:
        /*0064*/ 	.byte	0x04, 0x1e
        /*0066*/ 	.short	(.L_3091 - .L_3090)
.L_3090:
        /*0068*/ 	.word	0x00000000


	//----- nvinfo : EIATTR_CBANK_PARAM_SIZE
	.align		4
.L_3091:
        /*006c*/ 	.byte	0x03, 0x19
        /*006e*/ 	.short	0x0020


	//----- nvinfo : EIATTR_PARAM_CBANK
	.align		4
        /*0070*/ 	.byte	0x04, 0x0a
        /*0072*/ 	.short	(.L_3093 - .L_3092)
	.align		4
.L_3092:
        /*0074*/ 	.word	index@(.nv.constant0._ZN2at6native29vectorized_elementwise_kernelILi2ENS0_13AUnaryFunctorIfffZZZNS0_16fmin_kernel_cudaERNS_18TensorIteratorBaseEENKUlvE_clEvENKUlvE0_clEvEUlffE_EESt5arrayIPcLm2EEEEviT0_T1_)
        /*0078*/ 	.short	0x0210
        /*007a*/ 	.short	0x0020


	//----- nvinfo : EIATTR_SW_WAR
	.align		4
.L_3093:
        /*007c*/ 	.byte	0x04, 0x36
        /*007e*/ 	.short	(.L_3095 - .L_3094)
.L_3094:
        /*0080*/ 	.word	0x00000008
.L_3095:


//--------------------- .nv.info._ZN2at6native29vectorized_elementwise_kernelILi4ENS0_13AUnaryFunctorIfffZZZNS0_16fmin_kernel_cudaERNS_18TensorIteratorBaseEENKUlvE_clEvENKUlvE0_clEvEUlffE_EESt5arrayIPcLm2EEEEviT0_T1_ --------------------------
	.section	.nv.info._ZN2at6native29vectorized_elementwise_kernelILi4ENS0_13AUnaryFunctorIfffZZZNS0_16fmin_kernel_cudaERNS_18TensorIteratorBaseEENKUlvE_clEvENKUlvE0_clEvEUlffE_EESt5arrayIPcLm2EEEEviT0_T1_,"",@"SHT_CUDA_INFO"
	.sectionflags	@""
	.align	4


	//----- nvinfo : EIATTR_CUDA_API_VERSION
	.align		4
        /*0000*/ 	.byte	0x04, 0x37
        /*0002*/ 	.short	(.L_3097 - .L_3096)
.L_3096:
        /*0004*/ 	.word	0x00000082


	//----- nvinfo : EIATTR_KPARAM_INFO
	.align		4
.L_3097:
        /*0008*/ 	.byte	0x04, 0x17
        /*000a*/ 	.short	(.L_3099 - .L_3098)
.L_3098:
        /*000c*/ 	.word	0x00000000
        /*0010*/ 	.short	0x0002
        /*0012*/ 	.short	0x0010
        /*0014*/ 	.byte	0x00, 0xf0, 0x41, 0x00


	//----- nvinfo : EIATTR_KPARAM_INFO
	.align		4
.L_3099:
        /*0018*/ 	.byte	0x04, 0x17
        /*001a*/ 	.short	(.L_3101 - .L_3100)
.L_3100:
        /*001c*/ 	.word	0x00000000
        /*0020*/ 	.short	0x0001
        /*0022*/ 	.short	0x0004
        /*0024*/ 	.byte	0x00, 0xf0, 0x21, 0x00


	//----- nvinfo : EIATTR_KPARAM_INFO
	.align		4
.L_3101:
        /*0028*/ 	.byte	0x04, 0x17
        /*002a*/ 	.short	(.L_3103 - .L_3102)
.L_3102:
        /*002c*/ 	.word	0x00000000
        /*0030*/ 	.short	0x0000
        /*0032*/ 	.short	0x0000
        /*0034*/ 	.byte	0x00, 0xf0, 0x11, 0x00


	//----- nvinfo : EIATTR_SPARSE_MMA_MASK
	.align		4
.L_3103:
        /*0038*/ 	.byte	0x03, 0x50
        /*003a*/ 	.short	0x0000


	//----- nvinfo : EIATTR_MAXREG_COUNT
	.align		4
        /*003c*/ 	.byte	0x03, 0x1b
        /*003e*/ 	.short	0x00ff


	//----- nvinfo : EIATTR_MERCURY_ISA_VERSION
	.align		4
        /*0040*/ 	.byte	0x03, 0x5f
        /*0042*/ 	.short	0x0101


	//----- nvinfo : EIATTR_EXIT_INSTR_OFFSETS
	.align		4
        /*0044*/ 	.byte	0x04, 0x1c
        /*0046*/ 	.short	(.L_3105 - .L_3104)


	//   ....[0]....
.L_3104:
        /*0048*/ 	.word	0x000001c0


	//   ....[1]....
        /*004c*/ 	.word	0x00000a80


	//   ....[2]....
        /*0050*/ 	.word	0x00000ad0


	//----- nvinfo : EIATTR_MAX_THREADS
	.align		4
.L_3105:
        /*0054*/ 	.byte	0x04, 0x05
        /*0056*/ 	.short	(.L_3107 - .L_3106)
.L_3106:
        /*0058*/ 	.word	0x00000080
        /*005c*/ 	.word	0x00000001
        /*0060*/ 	.word	0x00000001


	//----- nvinfo : EIATTR_CRS_STACK_SIZE
	.align		4
.L_3107:
        /*0064*/ 	.byte	0x04, 0x1e
        /*0066*/ 	.short	(.L_3109 - .L_3108)
.L_3108:
        /*0068*/ 	.word	0x00000000


	//----- nvinfo : EIATTR_CBANK_PARAM_SIZE
	.align		4
.L_3109:
        /*006c*/ 	.byte	0x03, 0x19
        /*006e*/ 	.short	0x0020


	//----- nvinfo : EIATTR_PARAM_CBANK
	.align		4
        /*0070*/ 	.byte	0x04, 0x0a
        /*0072*/ 	.short	(.L_3111 - .L_3110)
	.align		4
.L_3110:
        /*0074*/ 	.word	index@(.nv.constant0._ZN2at6native29vectorized_elementwise_kernelILi4ENS0_13AUnaryFunctorIfffZZZNS0_16fmin_kernel_cudaERNS_18TensorIteratorBaseEENKUlvE_clEvENKUlvE0_clEvEUlffE_EESt5arrayIPcLm2EEEEviT0_T1_)
        /*0078*/ 	.short	0x0210
        /*007a*/ 	.short	0x0020


	//----- nvinfo : EIATTR_SW_WAR
	.align		4
.L_3111:
        /*007c*/ 	.byte	0x04, 0x36
        /*007e*/ 	.short	(.L_3113 - .L_3112)
.L_3112:
        /*0080*/ 	.word	0x00000008
.L_3113:


//--------------------- .nv.info._ZN2at6native29vectorized_elementwise_kernelILi8ENS0_13AUnaryFunctorIfffZZZNS0_16fmin_kernel_cudaERNS_18TensorIteratorBaseEENKUlvE_clEvENKUlvE0_clEvEUlffE_EESt5arrayIPcLm2EEEEviT0_T1_ --------------------------
	.section	.nv.info._ZN2at6native29vectorized_elementwise_kernelILi8ENS0_13AUnaryFunctorIfffZZZNS0_16fmin_kernel_cudaERNS_18TensorIteratorBaseEENKUlvE_clEvENKUlvE0_clEvEUlffE_EESt5arrayIPcLm2EEEEviT0_T1_,"",@"SHT_CUDA_INFO"
	.sectionflags	@""
	.align	4


	//----- nvinfo : EIATTR_CUDA_API_VERSION
	.align		4
        /*0000*/ 	.byte	0x04, 0x37
        /*0002*/ 	.short	(.L_3115 - .L_3114)
.L_3114:
        /*0004*/ 	.word	0x00000082


	//----- nvinfo : EIATTR_KPARAM_INFO
	.align		4
.L_3115:
        /*0008*/ 	.byte	0x04, 0x17
        /*000a*/ 	.short	(.L_3117 - .L_3116)
.L_3116:
        /*000c*/ 	.word	0x00000000
        /*0010*/ 	.short	0x0002
        /*0012*/ 	.short	0x0010
        /*0014*/ 	.byte	0x00, 0xf0, 0x41, 0x00


	//----- nvinfo : EIATTR_KPARAM_INFO
	.align		4
.L_3117:
        /*0018*/ 	.byte	0x04, 0x17
        /*001a*/ 	.short	(.L_3119 - .L_3118)
.L_3118:
        /*001c*/ 	.word	0x00000000
        /*0020*/ 	.short	0x0001
        /*0022*/ 	.short	0x0004
        /*0024*/ 	.byte	0x00, 0xf0, 0x21, 0x00


	//----- nvinfo : EIATTR_KPARAM_INFO
	.align		4
.L_3119:
        /*0028*/ 	.byte	0x04, 0x17
        /*002a*/ 	.short	(.L_3121 - .L_3120)
.L_3120:
        /*002c*/ 	.word	0x00000000
        /*0030*/ 	.short	0x0000
        /*0032*/ 	.short	0x0000
        /*0034*/ 	.byte	0x00, 0xf0, 0x11, 0x00


	//----- nvinfo : EIATTR_SPARSE_MMA_MASK
	.align		4
.L_3121:
        /*0038*/ 	.byte	0x03, 0x50
        /*003a*/ 	.short	0x0000


	//----- nvinfo : EIATTR_MAXREG_COUNT
	.align		4
        /*003c*/ 	.byte	0x03, 0x1b
        /*003e*/ 	.short	0x00ff


	//----- nvinfo : EIATTR_MERCURY_ISA_VERSION
	.align		4
        /*0040*/ 	.byte	0x03, 0x5f
        /*0042*/ 	.short	0x0101


	//----- nvinfo : EIATTR_EXIT_INSTR_OFFSETS
	.align		4
        /*0044*/ 	.byte	0x04, 0x1c
        /*0046*/ 	.short	(.L_3123 - .L_3122)


	//   ....[0]....
.L_3122:
        /*0048*/ 	.word	0x000001c0


	//   ....[1]....
        /*004c*/ 	.word	0x00000a80


	//   ....[2]....
        /*0050*/ 	.word	0x00000ad0


	//----- nvinfo : EIATTR_MAX_THREADS
	.align		4
.L_3123:
        /*0054*/ 	.byte	0x04, 0x05
        /*0056*/ 	.short	(.L_3125 - .L_3124)
.L_3124:
        /*0058*/ 	.word	0x00000080
        /*005c*/ 	.word	0x00000001
        /*0060*/ 	.word	0x00000001


	//----- nvinfo : EIATTR_CRS_STACK_SIZE
	.align		4
.L_3125:
        /*0064*/ 	.byte	0x04, 0x1e
        /*0066*/ 	.short	(.L_3127 - .L_3126)
.L_3126:
        /*0068*/ 	.word	0x00000000


	//----- nvinfo : EIATTR_CBANK_PARAM_SIZE
	.align		4
.L_3127:
        /*006c*/ 	.byte	0x03, 0x19
        /*006e*/ 	.short	0x0020


	//----- nvinfo : EIATTR_PARAM_CBANK
	.align		4
        /*0070*/ 	.byte	0x04, 0x0a
        /*0072*/ 	.short	(.L_3129 - .L_3128)
	.align		4
.L_3128:
        /*0074*/ 	.word	index@(.nv.constant0._ZN2at6native29vectorized_elementwise_kernelILi8ENS0_13AUnaryFunctorIfffZZZNS0_16fmin_kernel_cudaERNS_18TensorIteratorBaseEENKUlvE_clEvENKUlvE0_clEvEUlffE_EESt5arrayIPcLm2EEEEviT0_T1_)
        /*0078*/ 	.short	0x0210
        /*007a*/ 	.short	0x0020


	//----- nvinfo : EIATTR_SW_WAR
	.align		4
.L_3129:
        /*007c*/ 	.byte	0x04, 0x36
        /*007e*/ 	.short	(.L_3131 - .L_3130)
.L_3130:
        /*0080*/ 	.word	0x00000008
.L_3131:


//--------------------- .nv.info._ZN2at6native18elementwise_kernelILi128ELi4EZNS0_15gpu_kernel_implINS0_13BinaryFunctorIfffZZZNS0_16fmin_kernel_cudaERNS_18TensorIteratorBaseEENKUlvE_clEvENKUlvE0_clEvEUlffE_EEEEvS5_RKT_EUliE_EEviT1_ --------------------------
	.section	.nv.info._ZN2at6native18elementwise_kernelILi128ELi4EZNS0_15gpu_kernel_implINS0_13BinaryFunctorIfffZZZNS0_16fmin_kernel_cudaERNS_18TensorIteratorBaseEENKUlvE_clEvENKUlvE0_clEvEUlffE_EEEEvS5_RKT_EUliE_EEviT1_,"",@"SHT_CUDA_INFO"
	.sectionflags	@""
	.align	4


	//----- nvinfo : EIATTR_CUDA_API_VERSION
	.align		4
        /*0000*/ 	.byte	0x04, 0x37
        /*0002*/ 	.short	(.L_3133 - .L_3132)
.L_3132:
        /*0004*/ 	.word	0x00000082


	//----- nvinfo : EIATTR_KPARAM_INFO
	.align		4
.L_3133:
        /*0008*/ 	.byte	0x04, 0x17
        /*000a*/ 	.short	(.L_3135 - .L_3134)
.L_3134:
        /*000c*/ 	.word	0x00000000
        /*0010*/ 	.short	0x0001
        /*0012*/ 	.short	0x0008
        /*0014*/ 	.byte	0x00, 0xf0, 0x21, 0x0a


	//----- nvinfo : EIATTR_KPARAM_INFO
	.align		4
.L_3135:
        /*0018*/ 	.byte	0x04, 0x17
        /*001a*/ 	.short	(.L_3137 - .L_3136)
.L_3136:
        /*001c*/ 	.word	0x00000000
        /*0020*/ 	.short	0x0000
        /*0022*/ 	.short	0x0000
        /*0024*/ 	.byte	0x00, 0xf0, 0x11, 0x00


	//----- nvinfo : EIATTR_SPARSE_MMA_MASK
	.align		4
.L_3137:
        /*0028*/ 	.byte	0x03, 0x50
        /*002a*/ 	.short	0x0000


	//----- nvinfo : EIATTR_MAXREG_COUNT
	.align		4
        /*002c*/ 	.byte	0x03, 0x1b
        /*002e*/ 	.short	0x0080


	//----- nvinfo : EIATTR_EXTERNS
	.align		4
        /*0030*/ 	.byte	0x04, 0x0f
        /*0032*/ 	.short	(.L_3139 - .L_3138)


	//   ....[0]....
	.align		4
.L_3138:
        /*0034*/ 	.word	index@(__assertfail)


	//----- nvinfo : EIATTR_MERCURY_ISA_VERSION
	.align		4
.L_3139:
        /*0038*/ 	.byte	0x03, 0x5f
        /*003a*/ 	.short	0x0101


	//----- nvinfo : EIATTR_SYSCALL_OFFSETS
	.align		4
        /*003c*/ 	.byte	0x04, 0x46
        /*003e*/ 	.short	(.L_3141 - .L_3140)


	//   ....[0]....
.L_3140:
        /*0040*/ 	.word	0x00002490


	//   ....[1]....
        /*0044*/ 	.word	0x000032b0


	//   ....[2]....
        /*0048*/ 	.word	0x00004110


	//   ....[3]....
        /*004c*/ 	.word	0x000065d0


	//   ....[4]....
        /*0050*/ 	.word	0x000073f0


	//   ....[5]....
        /*0054*/ 	.word	0x00008250


	//   ....[6]....
        /*0058*/ 	.word	0x0000a700


	//   ....[7]....
        /*005c*/ 	.word	0x0000b520


	//   ....[8]....
        /*0060*/ 	.word	0x0000c380


	//   ....[9]....
        /*0064*/ 	.word	0x0000e820


	//   ....[10]....
        /*0068*/ 	.word	0x0000f640


	//   ....[11]....
        /*006c*/ 	.word	0x000104a0


	//----- nvinfo : EIATTR_EXIT_INSTR_OFFSETS
	.align		4
.L_3141:
        /*0070*/ 	.byte	0x04, 0x1c
        /*0072*/ 	.short	(.L_3143 - .L_3142)


	//   ....[0]....
.L_3142:
        /*0074*/ 	.word	0x0000c430


	//   ....[1]....
        /*0078*/ 	.word	0x0000f7c0


	//   ....[2]....
        /*007c*/ 	.word	0x0000f800


	//   ....[3]....
        /*0080*/ 	.word	0x0000f890


	//   ....[4]....
        /*0084*/ 	.word	0x0000f8c0


	//   ....[5]....
        /*0088*/ 	.word	0x0000f8f0


	//   ....[6]....
        /*008c*/ 	.word	0x0000f970


	//   ....[7]....
        /*0090*/ 	.word	0x0000f9a0


	//   ....[8]....
        /*0094*/ 	.word	0x0000fa30


	//   ....[9]....
        /*0098*/ 	.word	0x0000fa70


	//   ....[10]....
        /*009c*/ 	.word	0x0000fab0


	//   ....[11]....
        /*00a0*/ 	.word	0x0000fb70


	//   ....[12]....
        /*00a4*/ 	.word	0x0000fbc0


	//   ....[13]....
        /*00a8*/ 	.word	0x0000fd40


	//   ....[14]....
        /*00ac*/ 	.word	0x0000fe90


	//   ....[15]....
        /*00b0*/ 	.word	0x0000fec0


	//   ....[16]....
        /*00b4*/ 	.word	0x0000ff70


	//   ....[17]....
        /*00b8*/ 	.word	0x000100e0


	//   ....[18]....
        /*00bc*/ 	.word	0x00010250


	//   ....[19]....
        /*00c0*/ 	.word	0x000103a0


	//   ....[20]....
        /*00c4*/ 	.word	0x000104b0


	//   ....[21]....
        /*00c8*/ 	.word	0x000104e0


	//   ....[22]....
        /*00cc*/ 	.word	0x00010510


	//----- nvinfo : EIATTR_MAX_THREADS
	.align		4
.L_3143:
        /*00d0*/ 	.byte	0x04, 0x05
        /*00d2*/ 	.short	(.L_3145 - .L_3144)
.L_3144:
        /*00d4*/ 	.word	0x00000080
        /*00d8*/ 	.word	0x00000001
        /*00dc*/ 	.word	0x00000001


	//----- nvinfo : EIATTR_CRS_STACK_SIZE
	.align		4
.L_3145:
        /*00e0*/ 	.byte	0x04, 0x1e
        /*00e2*/ 	.short	(.L_3147 - .L_3146)
.L_3146:
        /*00e4*/ 	.word	0x00000000


	//----- nvinfo : EIATTR_CBANK_PARAM_SIZE
	.align		4
.L_3147:
        /*00e8*/ 	.byte	0x03, 0x19
        /*00ea*/ 	.short	0x0290


	//----- nvinfo : EIATTR_PARAM_CBANK
	.align		4
        /*00ec*/ 	.byte	0x04, 0x0a
        /*00ee*/ 	.short	(.L_3149 - .L_3148)
	.align		4
.L_3148:
        /*00f0*/ 	.word	index@(.nv.constant0._ZN2at6native18elementwise_kernelILi128ELi4EZNS0_15gpu_kernel_implINS0_13BinaryFunctorIfffZZZNS0_16fmin_kernel_cudaERNS_18TensorIteratorBaseEENKUlvE_clEvENKUlvE0_clEvEUlffE_EEEEvS5_RKT_EUliE_EEviT1_)
        /*00f4*/ 	.short	0x0210
        /*00f6*/ 	.short	0x0290


	//----- nvinfo : EIATTR_SW_WAR
	.align		4
.L_3149:
        /*00f8*/ 	.byte	0x04, 0x36
        /*00fa*/ 	.short	(.L_3151 - .L_3150)
.L_3150:
        /*00fc*/ 	.word	0x00000008
.L_3151:


//--------------------- .nv.info._ZN2at6native27unrolled_elementwise_kernelINS0_13BinaryFunctorIfffZZZNS0_16fmin_kernel_cudaERNS_18TensorIteratorBaseEENKUlvE_clEvENKUlvE0_clEvEUlffE_EESt5arrayIPcLm3EELi4E23TrivialOffsetCalculatorILi2EjESC_ILi1EjENS0_6memory12LoadWithCastILi2EEENSF_13StoreWithCastILi1EEEEEviT_T0_T2_T3_T4_T5_ --------------------------
	.section	.nv.info._ZN2at6native27unrolled_elementwise_kernelINS0_13BinaryFunctorIfffZZZNS0_16fmin_kernel_cudaERNS_18TensorIteratorBaseEENKUlvE_clEvENKUlvE0_clEvEUlffE_EESt5arrayIPcLm3EELi4E23TrivialOffsetCalculatorILi2EjESC_ILi1EjENS0_6memory12LoadWithCastILi2EEENSF_13StoreWithCastILi1EEEEEviT_T0_T2_T3_T4_T5_,"",@"SHT_CUDA_INFO"
	.sectionflags	@""
	.align	4


	//----- nvinfo : EIATTR_CUDA_API_VERSION
	.align		4
        /*0000*/ 	.byte	0x04, 0x37
        /*0002*/ 	.short	(.L_3153 - .L_3152)
.L_3152:
        /*0004*/ 	.word	0x00000082


	//----- nvinfo : EIATTR_KPARAM_INFO
	.align		4
.L_3153:
        /*0008*/ 	.byte	0x04, 0x17
        /*000a*/ 	.short	(.L_3155 - .L_3154)
.L_3154:
        /*000c*/ 	.word	0x00000000
        /*0010*/ 	.short	0x0006
        /*0012*/ 	.short	0x0030
        /*0014*/ 	.byte	0x00, 0xf0, 0x21, 0x00


	//----- nvinfo : EIATTR_KPARAM_INFO
	.align		4
.L_3155:
        /*0018*/ 	.byte	0x04, 0x17
        /*001a*/ 	.short	(.L_3157 - .L_3156)
.L_3156:
        /*001c*/ 	.word	0x00000000
        /*0020*/ 	.short	0x0005
        /*0022*/ 	.short	0x0024
        /*0024*/ 	.byte	0x00, 0xf0, 0x31, 0x00


	//----- nvinfo : EIATTR_KPARAM_INFO
	.align		4
.L_3157:
        /*0028*/ 	.byte	0x04, 0x17
        /*002a*/ 	.short	(.L_3159 - .L_3158)
.L_3158:
        /*002c*/ 	.word	0x00000000
        /*0030*/ 	.short	0x0004
        /*0032*/ 	.short	0x0021
        /*0034*/ 	.byte	0x00, 0xf0, 0x05, 0x00


	//----- nvinfo : EIATTR_KPARAM_INFO
	.align		4
.L_3159:
        /*0038*/ 	.byte	0x04, 0x17
        /*003a*/ 	.short	(.L_3161 - .L_3160)
.L_3160:
        /*003c*/ 	.word	0x00000000
        /*0040*/ 	.short	0x0003
        /*0042*/ 	.short	0x0020
        /*0044*/ 	.byte	0x00, 0xf0, 0x05, 0x00


	//----- nvinfo : EIATTR_KPARAM_INFO
	.align		4
.L_3161:
        /*0048*/ 	.byte	0x04, 0x17
        /*004a*/ 	.short	(.L_3163 - .L_3162)
.L_3162:
        /*004c*/ 	.word	0x00000000
        /*0050*/ 	.short	0x0002
        /*0052*/ 	.short	0x0008
        /*0054*/ 	.byte	0x00, 0xf0, 0x61, 0x00


	//----- nvinfo : EIATTR_KPARAM_INFO
	.align		4
.L_3163:
        /*0058*/ 	.byte	0x04, 0x17
        /*005a*/ 	.short	(.L_3165 - .L_3164)
.L_3164:
        /*005c*/ 	.word	0x00000000
        /*0060*/ 	.short	0x0001
        /*0062*/ 	.short	0x0004
        /*0064*/ 	.byte	0x00, 0xf0, 0x05, 0x00


	//----- nvinfo : EIATTR_KPARAM_INFO
	.align		4
.L_3165:
        /*0068*/ 	.byte	0x04, 0x17
        /*006a*/ 	.short	(.L_3167 - .L_3166)
.L_3166:
        /*006c*/ 	.word	0x00000000
        /*0070*/ 	.short	0x0000
        /*0072*/ 	.short	0x0000
        /*0074*/ 	.byte	0x00, 0xf0, 0x11, 0x00


	//----- nvinfo : EIATTR_SPARSE_MMA_MASK
	.align		4
.L_3167:
        /*0078*/ 	.byte	0x03, 0x50
        /*007a*/ 	.short	0x0000


	//----- nvinfo : EIATTR_MAXREG_COUNT
	.align		4
        /*007c*/ 	.byte	0x03, 0x1b
        /*007e*/ 	.short	0x00ff


	//----- nvinfo : EIATTR_EXTERNS
	.align		4
        /*0080*/ 	.byte	0x04, 0x0f
        /*0082*/ 	.short	(.L_3169 - .L_3168)


	//   ....[0]....
	.align		4
.L_3168:
        /*0084*/ 	.word	index@(__assertfail)


	//----- nvinfo : EIATTR_MERCURY_ISA_VERSION
	.align		4
.L_3169:
        /*0088*/ 	.byte	0x03, 0x5f
        /*008a*/ 	.short	0x0101


	//----- nvinfo : EIATTR_SYSCALL_OFFSETS
	.align		4
        /*008c*/ 	.byte	0x04, 0x46
        /*008e*/ 	.short	(.L_3171 - .L_3170)


	//   ....[0]....
.L_3170:
        /*0090*/ 	.word	0x00000e90


	//   ....[1]....
        /*0094*/ 	.word	0x00001cc0


	//   ....[2]....
        /*0098*/ 	.word	0x00002b70


	//   ....[3]....
        /*009c*/ 	.word	0x000039a0


	//   ....[4]....
        /*00a0*/ 	.word	0x00004860


	//   ....[5]....
        /*00a4*/ 	.word	0x000056a0


	//   ....[6]....
        /*00a8*/ 	.word	0x00006540


	//   ....[7]....
        /*00ac*/ 	.word	0x00007350


	//   ....[8]....
        /*00b0*/ 	.word	0x00008410


	//   ....[9]....
        /*00b4*/ 	.word	0x00009310


	//   ....[10]....
        /*00b8*/ 	.word	0x0000a1d0


	//   ....[11]....
        /*00bc*/ 	.word	0x0000b090


	//----- nvinfo : EIATTR_EXIT_INSTR_OFFSETS
	.align		4
.L_3171:
        /*00c0*/ 	.byte	0x04, 0x1c
        /*00c2*/ 	.short	(.L_3173 - .L_3172)


	//   ....[0]....
.L_3172:
        /*00c4*/ 	.word	0x0000a270


	//   ....[1]....
        /*00c8*/ 	.word	0x0000a3b0


	//   ....[2]....
        /*00cc*/ 	.word	0x0000a3f0


	//   ....[3]....
        /*00d0*/ 	.word	0x0000a480


	//   ....[4]....
        /*00d4*/ 	.word	0x0000a4b0


	//   ....[5]....
        /*00d8*/ 	.word	0x0000a4e0


	//   ....[6]....
        /*00dc*/ 	.word	0x0000a560


	//   ....[7]....
        /*00e0*/ 	.word	0x0000a590


	//   ....[8]....
        /*00e4*/ 	.word	0x0000a620


	//   ....[9]....
        /*00e8*/ 	.word	0x0000a660


	//   ....[10]....
        /*00ec*/ 	.word	0x0000a6a0


	//   ....[11]....
        /*00f0*/ 	.word	0x0000a760


	//   ....[12]....
        /*00f4*/ 	.word	0x0000a7b0


	//   ....[13]....
        /*00f8*/ 	.word	0x0000a930


	//   ....[14]....
        /*00fc*/ 	.word	0x0000aa80


	//   ....[15]....
        /*0100*/ 	.word	0x0000aab0


	//   ....[16]....
        /*0104*/ 	.word	0x0000ab60


	//   ....[17]....
        /*0108*/ 	.word	0x0000acd0


	//   ....[18]....
        /*010c*/ 	.word	0x0000ae40


	//   ....[19]....
        /*0110*/ 	.word	0x0000af90


	//   ....[20]....
        /*0114*/ 	.word	0x0000b0a0


	//   ....[21]....
        /*0118*/ 	.word	0x0000b0d0


	//   ....[22]....
        /*011c*/ 	.word	0x0000b100


	//----- nvinfo : EIATTR_MAX_THREADS
	.align		4
.L_3173:
        /*0120*/ 	.byte	0x04, 0x05
        /*0122*/ 	.short	(.L_3175 - .L_3174)
.L_3174:
        /*0124*/ 	.word	0x00000080
        /*0128*/ 	.word	0x00000001
        /*012c*/ 	.word	0x00000001


	//----- nvinfo : EIATTR_CRS_STACK_SIZE
	.align		4
.L_3175:
        /*0130*/ 	.byte	0x04, 0x1e
        /*0132*/ 	.short	(.L_3177 - .L_3176)
.L_3176:
        /*0134*/ 	.word	0x00000000


	//----- nvinfo : EIATTR_CBANK_PARAM_SIZE
	.align		4
.L_3177:
        /*0138*/ 	.byte	0x03, 0x19
        /*013a*/ 	.short	0x0038


	//----- nvinfo : EIATTR_PARAM_CBANK
	.align		4
        /*013c*/ 	.byte	0x04, 0x0a
        /*013e*/ 	.short	(.L_3179 - .L_3178)
	.align		4
.L_3178:
        /*0140*/ 	.word	index@(.nv.constant0._ZN2at6native27unrolled_elementwise_kernelINS0_13BinaryFunctorIfffZZZNS0_16fmin_kernel_cudaERNS_18TensorIteratorBaseEENKUlvE_clEvENKUlvE0_clEvEUlffE_EESt5arrayIPcLm3EELi4E23TrivialOffsetCalculatorILi2EjESC_ILi1EjENS0_6memory12LoadWithCastILi2EEENSF_13StoreWithCastILi1EEEEEviT_T0_T2_T3_T4_T5_)
        /*0144*/ 	.short	0x0210
        /*0146*/ 	.short	0x0038


	//----- nvinfo : EIATTR_SW_WAR
	.align		4
.L_3179:
        /*0148*/ 	.byte	0x04, 0x36
        /*014a*/ 	.short	(.L_3181 - .L_3180)
.L_3180:
        /*014c*/ 	.word	0x00000008
.L_3181:


//--------------------- .nv.info._ZN2at6native18elementwise_kernelILi128ELi2EZNS0_22gpu_kernel_impl_nocastINS0_13BinaryFunctorIfffZZZNS0_16fmin_kernel_cudaERNS_18TensorIteratorBaseEENKUlvE_clEvENKUlvE0_clEvEUlffE_EEEEvS5_RKT_EUliE_EEviT1_ --------------------------
	.section	.nv.info._ZN2at6native18elementwise_kernelILi128ELi2EZNS0_22gpu_kernel_impl_nocastINS0_13BinaryFunctorIfffZZZNS0_16fmin_kernel_cudaERNS_18TensorIteratorBaseEENKUlvE_clEvENKUlvE0_clEvEUlffE_EEEEvS5_RKT_EUliE_EEviT1_,"",@"SHT_CUDA_INFO"
	.sectionflags	@""
	.align	4


	//----- nvinfo : EIATTR_CUDA_API_VERSION
	.align		4
        /*0000*/ 	.byte	0x04, 0x37
        /*0002*/ 	.short	(.L_3183 - .L_3182)
.L_3182:
        /*0004*/ 	.word	0x00000082


	//----- nvinfo : EIATTR_KPARAM_INFO
	.align		4
.L_3183:
        /*0008*/ 	.byte	0x04, 0x17
        /*000a*/ 	.short	(.L_3185 - .L_3184)
.L_3184:
        /*000c*/ 	.word	0x00000000
        /*0010*/ 	.short	0x0001
        /*0012*/ 	.short	0x0008
        /*0014*/ 	.byte	0x00, 0xf0, 0x21, 0x0a


	//----- nvinfo : EIATTR_KPARAM_INFO
	.align		4
.L_3185:
        /*0018*/ 	.byte	0x04, 0x17
        /*001a*/ 	.short	(.L_3187 - .L_3186)
.L_3186:
        /*001c*/ 	.word	0x00000000
        /*0020*/ 	.short	0x0000
        /*0022*/ 	.short	0x0000
        /*0024*/ 	.byte	0x00, 0xf0, 0x11, 0x00


	//----- nvinfo : EIATTR_SPARSE_MMA_MASK
	.align		4
.L_3187:
        /*0028*/ 	.byte	0x03, 0x50
        /*002a*/ 	.short	0x0000


	//----- nvinfo : EIATTR_MAXREG_COUNT
	.align		4
        /*002c*/ 	.byte	0x03, 0x1b
        /*002e*/ 	.short	0x0080


	//----- nvinfo : EIATTR_MERCURY_ISA_VERSION
	.align		4
        /*0030*/ 	.byte	0x03, 0x5f
        /*0032*/ 	.short	0x0101


	//----- nvinfo : EIATTR_EXIT_INSTR_OFFSETS
	.align		4
        /*0034*/ 	.byte	0x04, 0x1c
        /*0036*/ 	.short	(.L_3189 - .L_3188)


	//   ....[0]....
.L_3188:
        /*0038*/ 	.word	0x000017b0


	//   ....[1]....
        /*003c*/ 	.word	0x00002ea0


	//----- nvinfo : EIATTR_MAX_THREADS
	.align		4
.L_3189:
        /*0040*/ 	.byte	0x04, 0x05
        /*0042*/ 	.short	(.L_3191 - .L_3190)
.L_3190:
        /*0044*/ 	.word	0x00000080
        /*0048*/ 	.word	0x00000001
        /*004c*/ 	.word	0x00000001


	//----- nvinfo : EIATTR_CRS_STACK_SIZE
	.align		4
.L_3191:
        /*0050*/ 	.byte	0x04, 0x1e
        /*0052*/ 	.short	(.L_3193 - .L_3192)
.L_3192:
        /*0054*/ 	.word	0x00000000


	//----- nvinfo : EIATTR_CBANK_PARAM_SIZE
	.align		4
.L_3193:
        /*0058*/ 	.byte	0x03, 0x19
        /*005a*/ 	.short	0x0290


	//----- nvinfo : EIATTR_PARAM_CBANK
	.align		4
        /*005c*/ 	.byte	0x04, 0x0a
        /*005e*/ 	.short	(.L_3195 - .L_3194)
	.align		4
.L_3194:
        /*0060*/ 	.word	index@(.nv.constant0._ZN2at6native18elementwise_kernelILi128ELi2EZNS0_22gpu_kernel_impl_nocastINS0_13BinaryFunctorIfffZZZNS0_16fmin_kernel_cudaERNS_18TensorIteratorBaseEENKUlvE_clEvENKUlvE0_clEvEUlffE_EEEEvS5_RKT_EUliE_EEviT1_)
        /*0064*/ 	.short	0x0210
        /*0066*/ 	.short	0x0290


	//----- nvinfo : EIATTR_SW_WAR
	.align		4
.L_3195:
        /*0068*/ 	.byte	0x04, 0x36
        /*006a*/ 	.short	(.L_3197 - .L_3196)
.L_3196:
        /*006c*/ 	.word	0x00000008
.L_3197:


//--------------------- .nv.info._ZN2at6native27unrolled_elementwise_kernelINS0_13BinaryFunctorIfffZZZNS0_16fmin_kernel_cudaERNS_18TensorIteratorBaseEENKUlvE_clEvENKUlvE0_clEvEUlffE_EESt5arrayIPcLm3EELi4E23TrivialOffsetCalculatorILi2EjESC_ILi1EjENS0_6memory15LoadWithoutCastENSF_16StoreWithoutCastEEEviT_T0_T2_T3_T4_T5_ --------------------------
	.section	.nv.info._ZN2at6native27unrolled_elementwise_kernelINS0_13BinaryFunctorIfffZZZNS0_16fmin_kernel_cudaERNS_18TensorIteratorBaseEENKUlvE_clEvENKUlvE0_clEvEUlffE_EESt5arrayIPcLm3EELi4E23TrivialOffsetCalculatorILi2EjESC_ILi1EjENS0_6memory15LoadWithoutCastENSF_16StoreWithoutCastEEEviT_T0_T2_T3_T4_T5_,"",@"SHT_CUDA_INFO"
	.sectionflags	@""
	.align	4


	//----- nvinfo : EIATTR_CUDA_API_VERSION
	.align		4
        /*0000*/ 	.byte	0x04, 0x37
        /*0002*/ 	.short	(.L_3199 - .L_3198)
.L_3198:
        /*0004*/ 	.word	0x00000082


	//----- nvinfo : EIATTR_KPARAM_INFO
	.align		4
.L_3199:
        /*0008*/ 	.byte	0x04, 0x17
        /*000a*/ 	.short	(.L_3201 - .L_3200)
.L_3200:
        /*000c*/ 	.word	0x00000000
        /*0010*/ 	.short	0x0006
        /*0012*/ 	.short	0x0023
        /*0014*/ 	.byte	0x00, 0xf0, 0x05, 0x00


	//----- nvinfo : EIATTR_KPARAM_INFO
	.align		4
.L_3201:
        /*0018*/ 	.byte	0x04, 0x17
        /*001a*/ 	.short	(.L_3203 - .L_3202)
.L_3202:
        /*001c*/ 	.word	0x00000000
        /*0020*/ 	.short	0x0005
        /*0022*/ 	.short	0x0022
        /*0024*/ 	.byte	0x00, 0xf0, 0x05, 0x00


	//----- nvinfo : EIATTR_KPARAM_INFO
	.align		4
.L_3203:
        /*0028*/ 	.byte	0x04, 0x17
        /*002a*/ 	.short	(.L_3205 - .L_3204)
.L_3204:
        /*002c*/ 	.word	0x00000000
        /*0030*/ 	.short	0x0004
        /*0032*/ 	.short	0x0021
        /*0034*/ 	.byte	0x00, 0xf0, 0x05, 0x00


	//----- nvinfo : EIATTR_KPARAM_INFO
	.align		4
.L_3205:
        /*0038*/ 	.byte	0x04, 0x17
        /*003a*/ 	.short	(.L_3207 - .L_3206)
.L_3206:
        /*003c*/ 	.word	0x00000000
        /*0040*/ 	.short	0x0003
        /*0042*/ 	.short	0x0020
        /*0044*/ 	.byte	0x00, 0xf0, 0x05, 0x00


	//----- nvinfo : EIATTR_KPARAM_INFO
	.align		4
.L_3207:
        /*0048*/ 	.byte	0x04, 0x17
        /*004a*/ 	.short	(.L_3209 - .L_3208)
.L_3208:
        /*004c*/ 	.word	0x00000000
        /*0050*/ 	.short	0x0002
        /*0052*/ 	.short	0x0008
        /*0054*/ 	.byte	0x00, 0xf0, 0x61, 0x00


	//----- nvinfo : EIATTR_KPARAM_INFO
	.align		4
.L_3209:
        /*0058*/ 	.byte	0x04, 0x17
        /*005a*/ 	.short	(.L_3211 - .L_3210)
.L_3210:
        /*005c*/ 	.word	0x00000000
        /*0060*/ 	.short	0x0001
        /*0062*/ 	.short	0x0004
        /*0064*/ 	.byte	0x00, 0xf0, 0x05, 0x00


	//----- nvinfo : EIATTR_KPARAM_INFO
	.align		4
.L_3211:
        /*0068*/ 	.byte	0x04, 0x17
        /*006a*/ 	.short	(.L_3213 - .L_3212)
.L_3212:
        /*006c*/ 	.word	0x00000000
        /*0070*/ 	.short	0x0000
        /*0072*/ 	.short	0x0000
        /*0074*/ 	.byte	0x00, 0xf0, 0x11, 0x00


	//----- nvinfo : EIATTR_SPARSE_MMA_MASK
	.align		4
.L_3213:
        /*0078*/ 	.byte	0x03, 0x50
        /*007a*/ 	.short	0x0000


	//----- nvinfo : EIATTR_MAXREG_COUNT
	.align		4
        /*007c*/ 	.byte	0x03, 0x1b
        /*007e*/ 	.short	0x00ff


	//----- nvinfo : EIATTR_MERCURY_ISA_VERSION
	.align		4
        /*0080*/ 	.byte	0x03, 0x5f
        /*0082*/ 	.short	0x0101


	//----- nvinfo : EIATTR_EXIT_INSTR_OFFSETS
	.align		4
        /*0084*/ 	.byte	0x04, 0x1c
        /*0086*/ 	.short	(.L_3215 - .L_3214)


	//   ....[0]....
.L_3214:
        /*0088*/ 	.word	0x000004c0


	//   ....[1]....
        /*008c*/ 	.word	0x00000530


	//----- nvinfo : EIATTR_MAX_THREADS
	.align		4
.L_3215:
        /*0090*/ 	.byte	0x04, 0x05
        /*0092*/ 	.short	(.L_3217 - .L_3216)
.L_3216:
        /*0094*/ 	.word	0x00000080
        /*0098*/ 	.word	0x00000001
        /*009c*/ 	.word	0x00000001


	//----- nvinfo : EIATTR_CRS_STACK_SIZE
	.align		4
.L_3217:
        /*00a0*/ 	.byte	0x04, 0x1e
        /*00a2*/ 	.short	(.L_3219 - .L_3218)
.L_3218:
        /*00a4*/ 	.word	0x00000000


	//----- nvinfo : EIATTR_CBANK_PARAM_SIZE
	.align		4
.L_3219:
        /*00a8*/ 	.byte	0x03, 0x19
        /*00aa*/ 	.short	0x0024


	//----- nvinfo : EIATTR_PARAM_CBANK
	.align		4
        /*00ac*/ 	.byte	0x04, 0x0a
        /*00ae*/ 	.short	(.L_3221 - .L_3220)
	.align		4
.L_3220:
        /*00b0*/ 	.word	index@(.nv.constant0._ZN2at6native27unrolled_elementwise_kernelINS0_13BinaryFunctorIfffZZZNS0_16fmin_kernel_cudaERNS_18TensorIteratorBaseEENKUlvE_clEvENKUlvE0_clEvEUlffE_EESt5arrayIPcLm3EELi4E23TrivialOffsetCalculatorILi2EjESC_ILi1EjENS0_6memory15LoadWithoutCastENSF_16StoreWithoutCastEEEviT_T0_T2_T3_T4_T5_)
        /*00b4*/ 	.short	0x0210
        /*00b6*/ 	.short	0x0024


	//----- nvinfo : EIATTR_SW_WAR
	.align		4
.L_3221:
        /*00b8*/ 	.byte	0x04, 0x36
        /*00ba*/ 	.short	(.L_3223 - .L_3222)
.L_3222:
        /*00bc*/ 	.word	0x00000008
.L_3223:


//--------------------- .nv.info._ZN2at6native29vectorized_elementwise_kernelILi2ENS0_13BinaryFunctorIfffZZZNS0_16fmin_kernel_cudaERNS_18TensorIteratorBaseEENKUlvE_clEvENKUlvE0_clEvEUlffE_EESt5arrayIPcLm3EEEEviT0_T1_ --------------------------
	.section	.nv.info._ZN2at6native29vectorized_elementwise_kernelILi2ENS0_13BinaryFunctorIfffZZZNS0_16fmin_kernel_cudaERNS_18TensorIteratorBaseEENKUlvE_clEvENKUlvE0_clEvEUlffE_EESt5arrayIPcLm3EEEEviT0_T1_,"",@"SHT_CUDA_INFO"
	.sectionflags	@""
	.align	4


	//----- nvinfo : EIATTR_CUDA_API_VERSION
	.align		4
        /*0000*/ 	.byte	0x04, 0x37
        /*0002*/ 	.short	(.L_3225 - .L_3224)
.L_3224:
        /*0004*/ 	.word	0x00000082


	//----- nvinfo : EIATTR_KPARAM_INFO
	.align		4
.L_3225:
        /*0008*/ 	.byte	0x04, 0x17
        /*000a*/ 	.short	(.L_3227 - .L_3226)
.L_3226:
        /*000c*/ 	.word	0x00000000
        /*0010*/ 	.short	0x0002
        /*0012*/ 	.short	0x0008
        /*0014*/ 	.byte	0x00, 0xf0, 0x61, 0x00


	//----- nvinfo : EIATTR_KPARAM_INFO
	.align		4
.L_3227:
        /*0018*/ 	.byte	0x04, 0x17
        /*001a*/ 	.short	(.L_3229 - .L_3228)
.L_3228:
        /*001c*/ 	.word	0x00000000
        /*0020*/ 	.short	0x0001
        /*0022*/ 	.short	0x0004
        /*0024*/ 	.byte	0x00, 0xf0, 0x05, 0x00


	//----- nvinfo : EIATTR_KPARAM_INFO
	.align		4
.L_3229:
        /*0028*/ 	.byte	0x04, 0x17
        /*002a*/ 	.short	(.L_3231 - .L_3230)
.L_3230:
        /*002c*/ 	.word	0x00000000
        /*0030*/ 	.short	0x0000
        /*0032*/ 	.short	0x0000
        /*0034*/ 	.byte	0x00, 0xf0, 0x11, 0x00


	//----- nvinfo : EIATTR_SPARSE_MMA_MASK
	.align		4
.L_3231:
        /*0038*/ 	.byte	0x03, 0x50
        /*003a*/ 	.short	0x0000


	//----- nvinfo : EIATTR_MAXREG_COUNT
	.align		4
        /*003c*/ 	.byte	0x03, 0x1b
        /*003e*/ 	.short	0x00ff


	//----- nvinfo : EIATTR_MERCURY_ISA_VERSION
	.align		4
        /*0040*/ 	.byte	0x03, 0x5f
        /*0042*/ 	.short	0x0101


	//----- nvinfo : EIATTR_EXIT_INSTR_OFFSETS
	.align		4
        /*0044*/ 	.byte	0x04, 0x1c
        /*0046*/ 	.short	(.L_3233 - .L_3232)


	//   ....[0]....
.L_3232:
        /*0048*/ 	.word	0x00000260


	//   ....[1]....
        /*004c*/ 	.word	0x00000c70


	//   ....[2]....
        /*0050*/ 	.word	0x00000cc0


	//----- nvinfo : EIATTR_MAX_THREADS
	.align		4
.L_3233:
        /*0054*/ 	.byte	0x04, 0x05
        /*0056*/ 	.short	(.L_3235 - .L_3234)
.L_3234:
        /*0058*/ 	.word	0x00000080
        /*005c*/ 	.word	0x00000001
        /*0060*/ 	.word	0x00000001


	//----- nvinfo : EIATTR_CRS_STACK_SIZE
	.align		4
.L_3235:
        /*0064*/ 	.byte	0x04, 0x1e
        /*0066*/ 	.short	(.L_3237 - .L_3236)
.L_3236:
        /*0068*/ 	.word	0x00000000


	//----- nvinfo : EIATTR_CBANK_PARAM_SIZE
	.align		4
.L_3237:
        /*006c*/ 	.byte	0x03, 0x19
        /*006e*/ 	.short	0x0020


	//----- nvinfo : EIATTR_PARAM_CBANK
	.align		4
        /*0070*/ 	.byte	0x04, 0x0a
        /*0072*/ 	.short	(.L_3239 - .L_3238)
	.align		4
.L_3238:
        /*0074*/ 	.word	index@(.nv.constant0._ZN2at6native29vectorized_elementwise_kernelILi2ENS0_13BinaryFunctorIfffZZZNS0_16fmin_kernel_cudaERNS_18TensorIteratorBaseEENKUlvE_clEvENKUlvE0_clEvEUlffE_EESt5arrayIPcLm3EEEEviT0_T1_)
        /*0078*/ 	.short	0x0210
        /*007a*/ 	.short	0x0020


	//----- nvinfo : EIATTR_SW_WAR
	.align		4
.L_3239:
        /*007c*/ 	.byte	0x04, 0x36
        /*007e*/ 	.short	(.L_3241 - .L_3240)
.L_3240:
        /*0080*/ 	.word	0x00000008
.L_3241:


//--------------------- .nv.info._ZN2at6native29vectorized_elementwise_kernelILi4ENS0_13BinaryFunctorIfffZZZNS0_16fmin_kernel_cudaERNS_18TensorIteratorBaseEENKUlvE_clEvENKUlvE0_clEvEUlffE_EESt5arrayIPcLm3EEEEviT0_T1_ --------------------------
	.section	.nv.info._ZN2at6native29vectorized_elementwise_kernelILi4ENS0_13BinaryFunctorIfffZZZNS0_16fmin_kernel_cudaERNS_18TensorIteratorBaseEENKUlvE_clEvENKUlvE0_clEvEUlffE_EESt5arrayIPcLm3EEEEviT0_T1_,"",@"SHT_CUDA_INFO"
	.sectionflags	@""
	.align	4


	//----- nvinfo : EIATTR_CUDA_API_VERSION
	.align		4
        /*0000*/ 	.byte	0x04, 0x37
        /*0002*/ 	.short	(.L_3243 - .L_3242)
.L_3242:
        /*0004*/ 	.word	0x00000082


	//----- nvinfo : EIATTR_KPARAM_INFO
	.align		4
.L_3243:
        /*0008*/ 	.byte	0x04, 0x17
        /*000a*/ 	.short	(.L_3245 - .L_3244)
.L_3244:
        /*000c*/ 	.word	0x00000000
        /*0010*/ 	.short	0x0002
        /*0012*/ 	.short	0x0008
        /*0014*/ 	.byte	0x00, 0xf0, 0x61, 0x00


	//----- nvinfo : EIATTR_KPARAM_INFO
	.align		4
.L_3245:
        /*0018*/ 	.byte	0x04, 0x17
        /*001a*/ 	.short	(.L_3247 - .L_3246)
.L_3246:
        /*001c*/ 	.word	0x00000000
        /*0020*/ 	.short	0x0001
        /*0022*/ 	.short	0x0004
        /*0024*/ 	.byte	0x00, 0xf0, 0x05, 0x00


	//----- nvinfo : EIATTR_KPARAM_INFO
	.align		4
.L_3247:
        /*0028*/ 	.byte	0x04, 0x17
        /*002a*/ 	.short	(.L_3249 - .L_3248)
.L_3248:
        /*002c*/ 	.word	0x00000000
        /*0030*/ 	.short	0x0000
        /*0032*/ 	.short	0x0000
        /*0034*/ 	.byte	0x00, 0xf0, 0x11, 0x00


	//----- nvinfo : EIATTR_SPARSE_MMA_MASK
	.align		4
.L_3249:
        /*0038*/ 	.byte	0x03, 0x50
        /*003a*/ 	.short	0x0000


	//----- nvinfo : EIATTR_MAXREG_COUNT
	.align		4
        /*003c*/ 	.byte	0x03, 0x1b
        /*003e*/ 	.short	0x00ff


	//----- nvinfo : EIATTR_MERCURY_ISA_VERSION
	.align		4
        /*0040*/ 	.byte	0x03, 0x5f
        /*0042*/ 	.short	0x0101


	//----- nvinfo : EIATTR_EXIT_INSTR_OFFSETS
	.align		4
        /*0044*/ 	.byte	0x04, 0x1c
        /*0046*/ 	.short	(.L_3251 - .L_3250)


	//   ....[0]....
.L_3250:
        /*0048*/ 	.word	0x00000200


	//   ....[1]....
        /*004c*/ 	.word	0x00000c10


	//   ....[2]....
        /*0050*/ 	.word	0x00000c60


	//----- nvinfo : EIATTR_MAX_THREADS
	.align		4
.L_3251:
        /*0054*/ 	.byte	0x04, 0x05
        /*0056*/ 	.short	(.L_3253 - .L_3252)
.L_3252:
        /*0058*/ 	.word	0x00000080
        /*005c*/ 	.word	0x00000001
        /*0060*/ 	.word	0x00000001


	//----- nvinfo : EIATTR_CRS_STACK_SIZE
	.align		4
.L_3253:
        /*0064*/ 	.byte	0x04, 0x1e
        /*0066*/ 	.short	(.L_3255 - .L_3254)
.L_3254:
        /*0068*/ 	.word	0x00000000


	//----- nvinfo : EIATTR_CBANK_PARAM_SIZE
	.align		4
.L_3255:
        /*006c*/ 	.byte	0x03, 0x19
        /*006e*/ 	.short	0x0020


	//----- nvinfo : EIATTR_PARAM_CBANK
	.align		4
        /*0070*/ 	.byte	0x04, 0x0a
        /*0072*/ 	.short	(.L_3257 - .L_3256)
	.align		4
.L_3256:
        /*0074*/ 	.word	index@(.nv.constant0._ZN2at6native29vectorized_elementwise_kernelILi4ENS0_13BinaryFunctorIfffZZZNS0_16fmin_kernel_cudaERNS_18TensorIteratorBaseEENKUlvE_clEvENKUlvE0_clEvEUlffE_EESt5arrayIPcLm3EEEEviT0_T1_)
        /*0078*/ 	.short	0x0210
        /*007a*/ 	.short	0x0020


	//----- nvinfo : EIATTR_SW_WAR
	.align		4
.L_3257:
        /*007c*/ 	.byte	0x04, 0x36
        /*007e*/ 	.short	(.L_3259 - .L_3258)
.L_3258:
        /*0080*/ 	.word	0x00000008
.L_3259:


//--------------------- .nv.info._ZN2at6native29vectorized_elementwise_kernelILi8ENS0_13BinaryFunctorIfffZZZNS0_16fmin_kernel_cudaERNS_18TensorIteratorBaseEENKUlvE_clEvENKUlvE0_clEvEUlffE_EESt5arrayIPcLm3EEEEviT0_T1_ --------------------------
	.section	.nv.info._ZN2at6native29vectorized_elementwise_kernelILi8ENS0_13BinaryFunctorIfffZZZNS0_16fmin_kernel_cudaERNS_18TensorIteratorBaseEENKUlvE_clEvENKUlvE0_clEvEUlffE_EESt5arrayIPcLm3EEEEviT0_T1_,"",@"SHT_CUDA_INFO"
	.sectionflags	@""
	.align	4


	//----- nvinfo : EIATTR_CUDA_API_VERSION
	.align		4
        /*0000*/ 	.byte	0x04, 0x37
        /*0002*/ 	.short	(.L_3261 - .L_3260)
.L_3260:
        /*0004*/ 	.word	0x00000082


	//----- nvinfo : EIATTR_KPARAM_INFO
	.align		4
.L_3261:
        /*0008*/ 	.byte	0x04, 0x17
        /*000a*/ 	.short	(.L_3263 - .L_3262)
.L_3262:
        /*000c*/ 	.word	0x00000000
        /*0010*/ 	.short	0x0002
        /*0012*/ 	.short	0x0008
        /*0014*/ 	.byte	0x00, 0xf0, 0x61, 0x00


	//----- nvinfo : EIATTR_KPARAM_INFO
	.align		4
.L_3263:
        /*0018*/ 	.byte	0x04, 0x17
        /*001a*/ 	.short	(.L_3265 - .L_3264)
.L_3264:
        /*001c*/ 	.word	0x00000000
        /*0020*/ 	.short	0x0001
        /*0022*/ 	.short	0x0004
        /*0024*/ 	.byte	0x00, 0xf0, 0x05, 0x00


	//----- nvinfo : EIATTR_KPARAM_INFO
	.align		4
.L_3265:
        /*0028*/ 	.byte	0x04, 0x17
        /*002a*/ 	.short	(.L_3267 - .L_3266)
.L_3266:
        /*002c*/ 	.word	0x00000000
        /*0030*/ 	.short	0x0000
        /*0032*/ 	.short	0x0000
        /*0034*/ 	.byte	0x00, 0xf0, 0x11, 0x00


	//----- nvinfo : EIATTR_SPARSE_MMA_MASK
	.align		4
.L_3267:
        /*0038*/ 	.byte	0x03, 0x50
        /*003a*/ 	.short	0x0000


	//----- nvinfo : EIATTR_MAXREG_COUNT
	.align		4
        /*003c*/ 	.byte	0x03, 0x1b
        /*003e*/ 	.short	0x00ff


	//----- nvinfo : EIATTR_MERCURY_ISA_VERSION
	.align		4
        /*0040*/ 	.byte	0x03, 0x5f
        /*0042*/ 	.short	0x0101


	//----- nvinfo : EIATTR_EXIT_INSTR_OFFSETS
	.align		4
        /*0044*/ 	.byte	0x04, 0x1c
        /*0046*/ 	.short	(.L_3269 - .L_3268)


	//   ....[0]....
.L_3268:
        /*0048*/ 	.word	0x00000200


	//   ....[1]....
        /*004c*/ 	.word	0x00000c10


	//   ....[2]....
        /*0050*/ 	.word	0x00000c60


	//----- nvinfo : EIATTR_MAX_THREADS
	.align		4
.L_3269:
        /*0054*/ 	.byte	0x04, 0x05
        /*0056*/ 	.short	(.L_3271 - .L_3270)
.L_3270:
        /*0058*/ 	.word	0x00000080
        /*005c*/ 	.word	0x00000001
        /*0060*/ 	.word	0x00000001


	//----- nvinfo : EIATTR_CRS_STACK_SIZE
	.align		4
.L_3271:
        /*0064*/ 	.byte	0x04, 0x1e
        /*0066*/ 	.short	(.L_3273 - .L_3272)
.L_3272:
        /*0068*/ 	.word	0x00000000


	//----- nvinfo : EIATTR_CBANK_PARAM_SIZE
	.align		4
.L_3273:
        /*006c*/ 	.byte	0x03, 0x19
        /*006e*/ 	.short	0x0020


	//----- nvinfo : EIATTR_PARAM_CBANK
	.align		4
        /*0070*/ 	.byte	0x04, 0x0a
        /*0072*/ 	.short	(.L_3275 - .L_3274)
	.align		4
.L_3274:
        /*0074*/ 	.word	index@(.nv.constant0._ZN2at6native29vectorized_elementwise_kernelILi8ENS0_13BinaryFunctorIfffZZZNS0_16fmin_kernel_cudaERNS_18TensorIteratorBaseEENKUlvE_clEvENKUlvE0_clEvEUlffE_EESt5arrayIPcLm3EEEEviT0_T1_)
        /*0078*/ 	.short	0x0210
        /*007a*/ 	.short	0x0020


	//----- nvinfo : EIATTR_SW_WAR
	.align		4
.L_3275:
        /*007c*/ 	.byte	0x04, 0x36
        /*007e*/ 	.short	(.L_3277 - .L_3276)
.L_3276:
        /*0080*/ 	.word	0x00000008
.L_3277:


//--------------------- .nv.info._ZN2at6native18elementwise_kernelILi128ELi4EZNS0_15gpu_kernel_implINS0_13AUnaryFunctorIdddZZZNS0_16fmin_kernel_cudaERNS_18TensorIteratorBaseEENKUlvE_clEvENKUlvE_clEvEUlddE_EEEEvS5_RKT_EUliE_EEviT1_ --------------------------
	.section	.nv.info._ZN2at6native18elementwise_kernelILi128ELi4EZNS0_15gpu_kernel_implINS0_13AUnaryFunctorIdddZZZNS0_16fmin_kernel_cudaERNS_18TensorIteratorBaseEENKUlvE_clEvENKUlvE_clEvEUlddE_EEEEvS5_RKT_EUliE_EEviT1_,"",@"SHT_CUDA_INFO"
	.sectionflags	@""
	.align	4


	//----- nvinfo : EIATTR_CUDA_API_VERSION
	.align		4
        /*0000*/ 	.byte	0x04, 0x37
        /*0002*/ 	.short	(.L_3279 - .L_3278)
.L_3278:
        /*0004*/ 	.word	0x00000082


	//----- nvinfo : EIATTR_KPARAM_INFO
	.align		4
.L_3279:
        /*0008*/ 	.byte	0x04, 0x17
        /*000a*/ 	.short	(.L_3281 - .L_3280)
.L_3280:
        /*000c*/ 	.word	0x00000000
        /*0010*/ 	.short	0x0001
        /*0012*/ 	.short	0x0008
        /*0014*/ 	.byte	0x00, 0xf0, 0xa1, 0x08


	//----- nvinfo : EIATTR_KPARAM_INFO
	.align		4
.L_3281:
        /*0018*/ 	.byte	0x04, 0x17
        /*001a*/ 	.short	(.L_3283 - .L_3282)
.L_3282:
        /*001c*/ 	.word	0x00000000
        /*0020*/ 	.short	0x0000
        /*0022*/ 	.short	0x0000
        /*0024*/ 	.byte	0x00, 0xf0, 0x11, 0x00


	//----- nvinfo : EIATTR_SPARSE_MMA_MASK
	.align		4
.L_3283:
        /*0028*/ 	.byte	0x03, 0x50
        /*002a*/ 	.short	0x0000


	//----- nvinfo : EIATTR_MAXREG_COUNT
	.align		4
        /*002c*/ 	.byte	0x03, 0x1b
        /*002e*/ 	.short	0x0080


	//----- nvinfo : EIATTR_EXTERNS
	.align		4
        /*0030*/ 	.byte	0x04, 0x0f
        /*0032*/ 	.short	(.L_3285 - .L_3284)


	//   ....[0]....
	.align		4
.L_3284:
        /*0034*/ 	.word	index@(__assertfail)


	//----- nvinfo : EIATTR_MERCURY_ISA_VERSION
	.align		4
.L_3285:
        /*0038*/ 	.byte	0x03, 0x5f
        /*003a*/ 	.short	0x0101


	//----- nvinfo : EIATTR_SYSCALL_OFFSETS
	.align		4
        /*003c*/ 	.byte	0x04, 0x46
        /*003e*/ 	.short	(.L_3287 - .L_3286)


	//   ....[0]....
.L_3286:
        /*0040*/ 	.word	0x00002260


	//   ....[1]....
        /*0044*/ 	.word	0x00003400


	//   ....[2]....
        /*0048*/ 	.word	0x00005690


	//   ....[3]....
        /*004c*/ 	.word	0x00006830


	//   ....[4]....
        /*0050*/ 	.word	0x00008ab0


	//   ....[5]....
        /*0054*/ 	.word	0x00009c50


	//   ....[6]....
        /*0058*/ 	.word	0x0000bec0


	//   ....[7]....
        /*005c*/ 	.word	0x0000d060


	//----- nvinfo : EIATTR_EXIT_INSTR_OFFSETS
	.align		4
.L_3287:
        /*0060*/ 	.byte	0x04, 0x1c
        /*0062*/ 	.short	(.L_3289 - .L_3288)


	//   ....[0]....
.L_3288:
        /*0064*/ 	.word	0x00009d00


	//   ....[1]....
        /*0068*/ 	.word	0x0000c0a0


	//   ....[2]....
        /*006c*/ 	.word	0x0000c0e0


	//   ....[3]....
        /*0070*/ 	.word	0x0000c170


	//   ....[4]....
        /*0074*/ 	.word	0x0000c1a0


	//   ....[5]....
        /*0078*/ 	.word	0x0000c1d0


	//   ....[6]....
        /*007c*/ 	.word	0x0000c2a0


	//   ....[7]....
        /*0080*/ 	.word	0x0000c320


	//   ....[8]....
        /*0084*/ 	.word	0x0000c400


	//   ....[9]....
        /*0088*/ 	.word	0x0000c490


	//   ....[10]....
        /*008c*/ 	.word	0x0000c4b0


	//   ....[11]....
        /*0090*/ 	.word	0x0000c570


	//   ....[12]....
        /*0094*/ 	.word	0x0000c5a0


	//   ....[13]....
        /*0098*/ 	.word	0x0000c770


	//   ....[14]....
        /*009c*/ 	.word	0x0000c910


	//   ....[15]....
        /*00a0*/ 	.word	0x0000c990


	//   ....[16]....
        /*00a4*/ 	.word	0x0000ca40


	//   ....[17]....
        /*00a8*/ 	.word	0x0000cc00


	//   ....[18]....
        /*00ac*/ 	.word	0x0000cdc0


	//   ....[19]....
        /*00b0*/ 	.word	0x0000cf60


	//   ....[20]....
        /*00b4*/ 	.word	0x0000d070


	//   ....[21]....
        /*00b8*/ 	.word	0x0000d0a0


	//   ....[22]....
        /*00bc*/ 	.word	0x0000d0d0


	//----- nvinfo : EIATTR_MAX_THREADS
	.align		4
.L_3289:
        /*00c0*/ 	.byte	0x04, 0x05
        /*00c2*/ 	.short	(.L_3291 - .L_3290)
.L_3290:
        /*00c4*/ 	.word	0x00000080
        /*00c8*/ 	.word	0x00000001
        /*00cc*/ 	.word	0x00000001


	//----- nvinfo : EIATTR_CRS_STACK_SIZE
	.align		4
.L_3291:
        /*00d0*/ 	.byte	0x04, 0x1e
        /*00d2*/ 	.short	(.L_3293 - .L_3292)
.L_3292:
        /*00d4*/ 	.word	0x00000000


	//----- nvinfo : EIATTR_CBANK_PARAM_SIZE
	.align		4
.L_3293:
        /*00d8*/ 	.byte	0x03, 0x19
        /*00da*/ 	.short	0x0230


	//----- nvinfo : EIATTR_PARAM_CBANK
	.align		4
        /*00dc*/ 	.byte	0x04, 0x0a
        /*00de*/ 	.short	(.L_3295 - .L_3294)
	.align		4
.L_3294:
        /*00e0*/ 	.word	index@(.nv.constant0._ZN2at6native18elementwise_kernelILi128ELi4EZNS0_15gpu_kernel_implINS0_13AUnaryFunctorIdddZZZNS0_16fmin_kernel_cudaERNS_18TensorIteratorBaseEENKUlvE_clEvENKUlvE_clEvEUlddE_EEEEvS5_RKT_EUliE_EEviT1_)
        /*00e4*/ 	.short	0x0210
        /*00e6*/ 	.short	0x0230


	//----- nvinfo : EIATTR_SW_WAR
	.align		4
.L_3295:
        /*00e8*/ 	.byte	0x04, 0x36
        /*00ea*/ 	.short	(.L_3297 - .L_3296)
.L_3296:
        /*00ec*/ 	.word	0x00000008
.L_3297:


//--------------------- .nv.info._ZN2at6native27unrolled_elementwise_kernelINS0_13AUnaryFunctorIdddZZZNS0_16fmin_kernel_cudaERNS_18TensorIteratorBaseEENKUlvE_clEvENKUlvE_clEvEUlddE_EESt5arrayIPcLm2EELi4E23TrivialOffsetCalculatorILi1EjESD_NS0_6memory12LoadWithCastILi1EEENSE_13StoreWithCastILi1EEEEEviT_T0_T2_T3_T4_T5_ --------------------------
	.section	.nv.info._ZN2at6native27unrolled_elementwise_kernelINS0_13AUnaryFunctorIdddZZZNS0_16fmin_kernel_cudaERNS_18TensorIteratorBaseEENKUlvE_clEvENKUlvE_clEvEUlddE_EESt5arrayIPcLm2EELi4E23TrivialOffsetCalculatorILi1EjESD_NS0_6memory12LoadWithCastILi1EEENSE_13StoreWithCastILi1EEEEEviT_T0_T2_T3_T4_T5_,"",@"SHT_CUDA_INFO"
	.sectionflags	@""
	.align	4


	//----- nvinfo : EIATTR_CUDA_API_VERSION
	.align		4
        /*0000*/ 	.byte	0x04, 0x37
        /*0002*/ 	.short	(.L_3299 - .L_3298)
.L_3298:
        /*0004*/ 	.word	0x00000082


	//----- nvinfo : EIATTR_KPARAM_INFO
	.align		4
.L_3299:
        /*0008*/ 	.byte	0x04, 0x17
        /*000a*/ 	.short	(.L_3301 - .L_3300)
.L_3300:
        /*000c*/ 	.word	0x00000000
        /*0010*/ 	.short	0x0006
        /*0012*/ 	.short	0x0034
        /*0014*/ 	.byte	0x00, 0xf0, 0x21, 0x00


	//----- nvinfo : EIATTR_KPARAM_INFO
	.align		4
.L_3301:
        /*0018*/ 	.byte	0x04, 0x17
        /*001a*/ 	.short	(.L_3303 - .L_3302)
.L_3302:
        /*001c*/ 	.word	0x00000000
        /*0020*/ 	.short	0x0005
        /*0022*/ 	.short	0x002c
        /*0024*/ 	.byte	0x00, 0xf0, 0x21, 0x00


	//----- nvinfo : EIATTR_KPARAM_INFO
	.align		4
.L_3303:
        /*0028*/ 	.byte	0x04, 0x17
        /*002a*/ 	.short	(.L_3305 - .L_3304)
.L_3304:
        /*002c*/ 	.word	0x00000000
        /*0030*/ 	.short	0x0004
        /*0032*/ 	.short	0x0029
        /*0034*/ 	.byte	0x00, 0xf0, 0x05, 0x00


	//----- nvinfo : EIATTR_KPARAM_INFO
	.align		4
.L_3305:
        /*0038*/ 	.byte	0x04, 0x17
        /*003a*/ 	.short	(.L_3307 - .L_3306)
.L_3306:
        /*003c*/ 	.word	0x00000000
        /*0040*/ 	.short	0x0003
        /*0042*/ 	.short	0x0028
        /*0044*/ 	.byte	0x00, 0xf0, 0x05, 0x00


	//----- nvinfo : EIATTR_KPARAM_INFO
	.align		4
.L_3307:
        /*0048*/ 	.byte	0x04, 0x17
        /*004a*/ 	.short	(.L_3309 - .L_3308)
.L_3308:
        /*004c*/ 	.word	0x00000000
        /*0050*/ 	.short	0x0002
        /*0052*/ 	.short	0x0018
        /*0054*/ 	.byte	0x00, 0xf0, 0x41, 0x00


	//----- nvinfo : EIATTR_KPARAM_INFO
	.align		4
.L_3309:
        /*0058*/ 	.byte	0x04, 0x17
        /*005a*/ 	.short	(.L_3311 - .L_3310)
.L_3310:
        /*005c*/ 	.word	0x00000000
        /*0060*/ 	.short	0x0001
        /*0062*/ 	.short	0x0008
        /*0064*/ 	.byte	0x00, 0xf0, 0x41, 0x00


	//----- nvinfo : EIATTR_KPARAM_INFO
	.align		4
.L_3311:
        /*0068*/ 	.byte	0x04, 0x17
        /*006a*/ 	.short	(.L_3313 - .L_3312)
.L_3312:
        /*006c*/ 	.word	0x00000000
        /*0070*/ 	.short	0x0000
        /*0072*/ 	.short	0x0000
        /*0074*/ 	.byte	0x00, 0xf0, 0x11, 0x00


	//----- nvinfo : EIATTR_SPARSE_MMA_MASK
	.align		4
.L_3313:
        /*0078*/ 	.byte	0x03, 0x50
        /*007a*/ 	.short	0x0000


	//----- nvinfo : EIATTR_MAXREG_COUNT
	.align		4
        /*007c*/ 	.byte	0x03, 0x1b
        /*007e*/ 	.short	0x00ff


	//----- nvinfo : EIATTR_EXTERNS
	.align		4
        /*0080*/ 	.byte	0x04, 0x0f
        /*0082*/ 	.short	(.L_3315 - .L_3314)


	//   ....[0]....
	.align		4
.L_3314:
        /*0084*/ 	.word	index@(__assertfail)


	//----- nvinfo : EIATTR_MERCURY_ISA_VERSION
	.align		4
.L_3315:
        /*0088*/ 	.byte	0x03, 0x5f
        /*008a*/ 	.short	0x0101


	//----- nvinfo : EIATTR_SYSCALL_OFFSETS
	.align		4
        /*008c*/ 	.byte	0x04, 0x46
        /*008e*/ 	.short	(.L_3317 - .L_3316)


	//   ....[0]....
.L_3316:
        /*0090*/ 	.word	0x00000f80


	//   ....[1]....
        /*0094*/ 	.word	0x00001f20


	//   ....[2]....
        /*0098*/ 	.word	0x00002ed0


	//   ....[3]....
        /*009c*/ 	.word	0x00003e50


	//   ....[4]....
        /*00a0*/ 	.word	0x00005450


	//   ....[5]....
        /*00a4*/ 	.word	0x00006610


	//   ....[6]....
        /*00a8*/ 	.word	0x00007790


	//   ....[7]....
        /*00ac*/ 	.word	0x00008930


	//----- nvinfo : EIATTR_EXIT_INSTR_OFFSETS
	.align		4
.L_3317:
        /*00b0*/ 	.byte	0x04, 0x1c
        /*00b2*/ 	.short	(.L_3319 - .L_3318)


	//   ....[0]....
.L_3318:
        /*00b4*/ 	.word	0x00007830


	//   ....[1]....
        /*00b8*/ 	.word	0x00007970


	//   ....[2]....
        /*00bc*/ 	.word	0x000079b0


	//   ....[3]....
        /*00c0*/ 	.word	0x00007a40


	//   ....[4]....
        /*00c4*/ 	.word	0x00007a70


	//   ....[5]....
        /*00c8*/ 	.word	0x00007aa0


	//   ....[6]....
        /*00cc*/ 	.word	0x00007b70


	//   ....[7]....
        /*00d0*/ 	.word	0x00007bf0


	//   ....[8]....
        /*00d4*/ 	.word	0x00007cd0


	//   ....[9]....
        /*00d8*/ 	.word	0x00007d60


	//   ....[10]....
        /*00dc*/ 	.word	0x00007d80


	//   ....[11]....
        /*00e0*/ 	.word	0x00007e40


	//   ....[12]....
        /*00e4*/ 	.word	0x00007e70


	//   ....[13]....
        /*00e8*/ 	.word	0x00008040


	//   ....[14]....
        /*00ec*/ 	.word	0x000081e0


	//   ....[15]....
        /*00f0*/ 	.word	0x00008260


	//   ....[16]....
        /*00f4*/ 	.word	0x00008310


	//   ....[17]....
        /*00f8*/ 	.word	0x000084d0


	//   ....[18]....
        /*00fc*/ 	.word	0x00008690


	//   ....[19]....
        /*0100*/ 	.word	0x00008830


	//   ....[20]....
        /*0104*/ 	.word	0x00008940


	//   ....[21]....
        /*0108*/ 	.word	0x00008970


	//   ....[22]....
        /*010c*/ 	.word	0x000089a0


	//----- nvinfo : EIATTR_MAX_THREADS
	.align		4
.L_3319:
        /*0110*/ 	.byte	0x04, 0x05
        /*0112*/ 	.short	(.L_3321 - .L_3320)
.L_3320:
        /*0114*/ 	.word	0x00000080
        /*0118*/ 	.word	0x00000001
        /*011c*/ 	.word	0x00000001


	//----- nvinfo : EIATTR_CRS_STACK_SIZE
	.align		4
.L_3321:
        /*0120*/ 	.byte	0x04, 0x1e
        /*0122*/ 	.short	(.L_3323 - .L_3322)
.L_3322:
        /*0124*/ 	.word	0x00000000


	//----- nvinfo : EIATTR_CBANK_PARAM_SIZE
	.align		4
.L_3323:
        /*0128*/ 	.byte	0x03, 0x19
        /*012a*/ 	.short	0x003c


	//----- nvinfo : EIATTR_PARAM_CBANK
	.align		4
        /*012c*/ 	.byte	0x04, 0x0a
        /*012e*/ 	.short	(.L_3325 - .L_3324)
	.align		4
.L_3324:
        /*0130*/ 	.word	index@(.nv.constant0._ZN2at6native27unrolled_elementwise_kernelINS0_13AUnaryFunctorIdddZZZNS0_16fmin_kernel_cudaERNS_18TensorIteratorBaseEENKUlvE_clEvENKUlvE_clEvEUlddE_EESt5arrayIPcLm2EELi4E23TrivialOffsetCalculatorILi1EjESD_NS0_6memory12LoadWithCastILi1EEENSE_13StoreWithCastILi1EEEEEviT_T0_T2_T3_T4_T5_)
        /*0134*/ 	.short	0x0210
        /*0136*/ 	.short	0x003c


	//----- nvinfo : EIATTR_SW_WAR
	.align		4
.L_3325:
        /*0138*/ 	.byte	0x04, 0x36
        /*013a*/ 	.short	(.L_3327 - .L_3326)
.L_3326:
        /*013c*/ 	.word	0x00000008
.L_3327:


//--------------------- .nv.info._ZN2at6native18elementwise_kernelILi128ELi2EZNS0_22gpu_kernel_impl_nocastINS0_13AUnaryFunctorIdddZZZNS0_16fmin_kernel_cudaERNS_18TensorIteratorBaseEENKUlvE_clEvENKUlvE_clEvEUlddE_EEEEvS5_RKT_EUliE_EEviT1_ --------------------------
	.section	.nv.info._ZN2at6native18elementwise_kernelILi128ELi2EZNS0_22gpu_kernel_impl_nocastINS0_13AUnaryFunctorIdddZZZNS0_16fmin_kernel_cudaERNS_18TensorIteratorBaseEENKUlvE_clEvENKUlvE_clEvEUlddE_EEEEvS5_RKT_EUliE_EEviT1_,"",@"SHT_CUDA_INFO"
	.sectionflags	@""
	.align	4


	//----- nvinfo : EIATTR_CUDA_API_VERSION
	.align		4
        /*0000*/ 	.byte	0x04, 0x37
        /*0002*/ 	.short	(.L_3329 - .L_3328)
.L_3328:
        /*0004*/ 	.word	0x00000082


	//----- nvinfo : EIATTR_KPARAM_INFO
	.align		4
.L_3329:
        /*0008*/ 	.byte	0x04, 0x17
        /*000a*/ 	.short	(.L_3331 - .L_3330)
.L_3330:
        /*000c*/ 	.word	0x00000000
        /*0010*/ 	.short	0x0001
        /*0012*/ 	.short	0x0008
        /*0014*/ 	.byte	0x00, 0xf0, 0x81, 0x08


	//----- nvinfo : EIATTR_KPARAM_INFO
	.align		4
.L_3331:
        /*0018*/ 	.byte	0x04, 0x17
        /*001a*/ 	.short	(.L_3333 - .L_3332)
.L_3332:
        /*001c*/ 	.word	0x00000000
        /*0020*/ 	.short	0x0000
        /*0022*/ 	.short	0x0000
        /*0024*/ 	.byte	0x00, 0xf0, 0x11, 0x00


	//----- nvinfo : EIATTR_SPARSE_MMA_MASK
	.align		4
.L_3333:
        /*0028*/ 	.byte	0x03, 0x50
        /*002a*/ 	.short	0x0000


	//----- nvinfo : EIATTR_MAXREG_COUNT
	.align		4
        /*002c*/ 	.byte	0x03, 0x1b
        /*002e*/ 	.short	0x0080


	//----- nvinfo : EIATTR_MERCURY_ISA_VERSION
	.align		4
        /*0030*/ 	.byte	0x03, 0x5f
        /*0032*/ 	.short	0x0101


	//----- nvinfo : EIATTR_EXIT_INSTR_OFFSETS
	.align		4
        /*0034*/ 	.byte	0x04, 0x1c
        /*0036*/ 	.short	(.L_3335 - .L_3334)


	//   ....[0]....
.L_3334:
        /*0038*/ 	.word	0x000014b0


	//   ....[1]....
        /*003c*/ 	.word	0x000028c0


	//----- nvinfo : EIATTR_MAX_THREADS
	.align		4
.L_3335:
        /*0040*/ 	.byte	0x04, 0x05
        /*0042*/ 	.short	(.L_3337 - .L_3336)
.L_3336:
        /*0044*/ 	.word	0x00000080
        /*0048*/ 	.word	0x00000001
        /*004c*/ 	.word	0x00000001


	//----- nvinfo : EIATTR_CRS_STACK_SIZE
	.align		4
.L_3337:
        /*0050*/ 	.byte	0x04, 0x1e
        /*0052*/ 	.short	(.L_3339 - .L_3338)
.L_3338:
        /*0054*/ 	.word	0x00000000


	//----- nvinfo : EIATTR_CBANK_PARAM_SIZE
	.align		4
.L_3339:
        /*0058*/ 	.byte	0x03, 0x19
        /*005a*/ 	.short	0x0228


	//----- nvinfo : EIATTR_PARAM_CBANK
	.align		4
        /*005c*/ 	.byte	0x04, 0x0a
        /*005e*/ 	.short	(.L_3341 - .L_3340)
	.align		4
.L_3340:
        /*0060*/ 	.word	index@(.nv.constant0._ZN2at6native18elementwise_kernelILi128ELi2EZNS0_22gpu_kernel_impl_nocastINS0_13AUnaryFunctorIdddZZZNS0_16fmin_kernel_cudaERNS_18TensorIteratorBaseEENKUlvE_clEvENKUlvE_clEvEUlddE_EEEEvS5_RKT_EUliE_EEviT1_)
        /*0064*/ 	.short	0x0210
        /*0066*/ 	.short	0x0228


	//----- nvinfo : EIATTR_SW_WAR
	.align		4
.L_3341:
        /*0068*/ 	.byte	0x04, 0x36
        /*006a*/ 	.short	(.L_3343 - .L_3342)
.L_3342:
        /*006c*/ 	.word	0x00000008
.L_3343:


//--------------------- .nv.info._ZN2at6native27unrolled_elementwise_kernelINS0_13AUnaryFunctorIdddZZZNS0_16fmin_kernel_cudaERNS_18TensorIteratorBaseEENKUlvE_clEvENKUlvE_clEvEUlddE_EESt5arrayIPcLm2EELi4E23TrivialOffsetCalculatorILi1EjESD_NS0_6memory15LoadWithoutCastENSE_16StoreWithoutCastEEEviT_T0_T2_T3_T4_T5_ --------------------------
	.section	.nv.info._ZN2at6native27unrolled_elementwise_kernelINS0_13AUnaryFunctorIdddZZZNS0_16fmin_kernel_cudaERNS_18TensorIteratorBaseEENKUlvE_clEvENKUlvE_clEvEUlddE_EESt5arrayIPcLm2EELi4E23TrivialOffsetCalculatorILi1EjESD_NS0_6memory15LoadWithoutCastENSE_16StoreWithoutCastEEEviT_T0_T2_T3_T4_T5_,"",@"SHT_CUDA_INFO"
	.sectionflags	@""
	.align	4


	//----- nvinfo : EIATTR_CUDA_API_VERSION
	.align		4
        /*0000*/ 	.byte	0x04, 0x37
        /*0002*/ 	.short	(.L_3345 - .L_3344)
.L_3344:
        /*0004*/ 	.word	0x00000082


	//----- nvinfo : EIATTR_KPARAM_INFO
	.align		4
.L_3345:
        /*0008*/ 	.byte	0x04, 0x17
        /*000a*/ 	.short	(.L_3347 - .L_3346)
.L_3346:
        /*000c*/ 	.word	0x00000000
        /*0010*/ 	.short	0x0006
        /*0012*/ 	.short	0x002b
        /*0014*/ 	.byte	0x00, 0xf0, 0x05, 0x00


	//----- nvinfo : EIATTR_KPARAM_INFO
	.align		4
.L_3347:
        /*0018*/ 	.byte	0x04, 0x17
        /*001a*/ 	.short	(.L_3349 - .L_3348)
.L_3348:
        /*001c*/ 	.word	0x00000000
        /*0020*/ 	.short	0x0005
        /*0022*/ 	.short	0x002a
        /*0024*/ 	.byte	0x00, 0xf0, 0x05, 0x00


	//----- nvinfo : EIATTR_KPARAM_INFO
	.align		4
.L_3349:
        /*0028*/ 	.byte	0x04, 0x17
        /*002a*/ 	.short	(.L_3351 - .L_3350)
.L_3350:
        /*002c*/ 	.word	0x00000000
        /*0030*/ 	.short	0x0004
        /*0032*/ 	.short	0x0029
        /*0034*/ 	.byte	0x00, 0xf0, 0x05, 0x00


	//----- nvinfo : EIATTR_KPARAM_INFO
	.align		4
.L_3351:
        /*0038*/ 	.byte	0x04, 0x17
        /*003a*/ 	.short	(.L_3353 - .L_3352)
.L_3352:
        /*003c*/ 	.word	0x00000000
        /*0040*/ 	.short	0x0003
        /*0042*/ 	.short	0x0028
        /*0044*/ 	.byte	0x00, 0xf0, 0x05, 0x00


	//----- nvinfo : EIATTR_KPARAM_INFO
	.align		4
.L_3353:
        /*0048*/ 	.byte	0x04, 0x17
        /*004a*/ 	.short	(.L_3355 - .L_3354)
.L_3354:
        /*004c*/ 	.word	0x00000000
        /*0050*/ 	.short	0x0002
        /*0052*/ 	.short	0x0018
        /*0054*/ 	.byte	0x00, 0xf0, 0x41, 0x00


	//----- nvinfo : EIATTR_KPARAM_INFO
	.align		4
.L_3355:
        /*0058*/ 	.byte	0x04, 0x17
        /*005a*/ 	.short	(.L_3357 - .L_3356)
.L_3356:
        /*005c*/ 	.word	0x00000000
        /*0060*/ 	.short	0x0001
        /*0062*/ 	.short	0x0008
        /*0064*/ 	.byte	0x00, 0xf0, 0x41, 0x00


	//----- nvinfo : EIATTR_KPARAM_INFO
	.align		4
.L_3357:
        /*0068*/ 	.byte	0x04, 0x17
        /*006a*/ 	.short	(.L_3359 - .L_3358)
.L_3358:
        /*006c*/ 	.word	0x00000000
        /*0070*/ 	.short	0x0000
        /*0072*/ 	.short	0x0000
        /*0074*/ 	.byte	0x00, 0xf0, 0x11, 0x00


	//----- nvinfo : EIATTR_SPARSE_MMA_MASK
	.align		4
.L_3359:
        /*0078*/ 	.byte	0x03, 0x50
        /*007a*/ 	.short	0x0000


	//----- nvinfo : EIATTR_MAXREG_COUNT
	.align		4
        /*007c*/ 	.byte	0x03, 0x1b
        /*007e*/ 	.short	0x00ff


	//----- nvinfo : EIATTR_MERCURY_ISA_VERSION
	.align		4
        /*0080*/ 	.byte	0x03, 0x5f
        /*0082*/ 	.short	0x0101


	//----- nvinfo : EIATTR_EXIT_INSTR_OFFSETS
	.align		4
        /*0084*/ 	.byte	0x04, 0x1c
        /*0086*/ 	.short	(.L_3361 - .L_3360)


	//   ....[0]....
.L_3360:
        /*0088*/ 	.word	0x00000570


	//   ....[1]....
        /*008c*/ 	.word	0x00000640


	//----- nvinfo : EIATTR_MAX_THREADS
	.align		4
.L_3361:
        /*0090*/ 	.byte	0x04, 0x05
        /*0092*/ 	.short	(.L_3363 - .L_3362)
.L_3362:
        /*0094*/ 	.word	0x00000080
        /*0098*/ 	.word	0x00000001
        /*009c*/ 	.word	0x00000001


	//----- nvinfo : EIATTR_CRS_STACK_SIZE
	.align		4
.L_3363:
        /*00a0*/ 	.byte	0x04, 0x1e
        /*00a2*/ 	.short	(.L_3365 - .L_3364)
.L_3364:
        /*00a4*/ 	.word	0x00000000


	//----- nvinfo : EIATTR_CBANK_PARAM_SIZE
	.align		4
.L_3365:
        /*00a8*/ 	.byte	0x03, 0x19
        /*00aa*/ 	.short	0x002c


	//----- nvinfo : EIATTR_PARAM_CBANK
	.align		4
        /*00ac*/ 	.byte	0x04, 0x0a
        /*00ae*/ 	.short	(.L_3367 - .L_3366)
	.align		4
.L_3366:
        /*00b0*/ 	.word	index@(.nv.constant0._ZN2at6native27unrolled_elementwise_kernelINS0_13AUnaryFunctorIdddZZZNS0_16fmin_kernel_cudaERNS_18TensorIteratorBaseEENKUlvE_clEvENKUlvE_clEvEUlddE_EESt5arrayIPcLm2EELi4E23TrivialOffsetCalculatorILi1EjESD_NS0_6memory15LoadWithoutCastENSE_16StoreWithoutCastEEEviT_T0_T2_T3_T4_T5_)
        /*00b4*/ 	.short	0x0210
        /*00b6*/ 	.short	0x002c


	//----- nvinfo : EIATTR_SW_WAR
	.align		4
.L_3367:
        /*00b8*/ 	.byte	0x04, 0x36
        /*00ba*/ 	.short	(.L_3369 - .L_3368)
.L_3368:
        /*00bc*/ 	.word	0x00000008
.L_3369:


//--------------------- .nv.info._ZN2at6native29vectorized_elementwise_kernelILi2ENS0_13AUnaryFunctorIdddZZZNS0_16fmin_kernel_cudaERNS_18TensorIteratorBaseEENKUlvE_clEvENKUlvE_clEvEUlddE_EESt5arrayIPcLm2EEEEviT0_T1_ --------------------------
	.section	.nv.info._ZN2at6native29vectorized_elementwise_kernelILi2ENS0_13AUnaryFunctorIdddZZZNS0_16fmin_kernel_cudaERNS_18TensorIteratorBaseEENKUlvE_clEvENKUlvE_clEvEUlddE_EESt5arrayIPcLm2EEEEviT0_T1_,"",@"SHT_CUDA_INFO"
	.sectionflags	@""
	.align	4


	//----- nvinfo : EIATTR_CUDA_API_VERSION
	.align		4
        /*0000*/ 	.byte	0x04, 0x37
        /*0002*/ 	.short	(.L_3371 - .L_3370)
.L_3370:
        /*0004*/ 	.word	0x00000082


	//----- nvinfo : EIATTR_KPARAM_INFO
	.align		4
.L_3371:
        /*0008*/ 	.byte	0x04, 0x17
        /*000a*/ 	.short	(.L_3373 - .L_3372)
.L_3372:
        /*000c*/ 	.word	0x00000000
        /*0010*/ 	.short	0x0002
        /*0012*/ 	.short	0x0018
        /*0014*/ 	.byte	0x00, 0xf0, 0x41, 0x00


	//----- nvinfo : EIATTR_KPARAM_INFO
	.align		4
.L_3373:
        /*0018*/ 	.byte	0x04, 0x17
        /*001a*/ 	.short	(.L_3375 - .L_3374)
.L_3374:
        /*001c*/ 	.word	0x00000000
        /*0020*/ 	.short	0x0001
        /*0022*/ 	.short	0x0008
        /*0024*/ 	.byte	0x00, 0xf0, 0x41, 0x00


	//----- nvinfo : EIATTR_KPARAM_INFO
	.align		4
.L_3375:
        /*0028*/ 	.byte	0x04, 0x17
        /*002a*/ 	.short	(.L_3377 - .L_3376)
.L_3376:
        /*002c*/ 	.word	0x00000000
        /*0030*/ 	.short	0x0000
        /*0032*/ 	.short	0x0000
        /*0034*/ 	.byte	0x00, 0xf0, 0x11, 0x00


	//----- nvinfo : EIATTR_SPARSE_MMA_MASK
	.align		4
.L_3377:
        /*0038*/ 	.byte	0x03, 0x50
        /*003a*/ 	.short	0x0000


	//----- nvinfo : EIATTR_MAXREG_COUNT
	.align		4
        /*003c*/ 	.byte	0x03, 0x1b
        /*003e*/ 	.short	0x00ff


	//----- nvinfo : EIATTR_MERCURY_ISA_VERSION
	.align		4
        /*0040*/ 	.byte	0x03, 0x5f
        /*0042*/ 	.short	0x0101


	//----- nvinfo : EIATTR_EXIT_INSTR_OFFSETS
	.align		4
        /*0044*/ 	.byte	0x04, 0x1c
        /*0046*/ 	.short	(.L_3379 - .L_3378)


	//   ....[0]....
.L_3378:
        /*0048*/ 	.word	0x00000640


	//   ....[1]....
        /*004c*/ 	.word	0x00001250


	//   ....[2]....
        /*0050*/ 	.word	0x000012a0


	//----- nvinfo : EIATTR_MAX_THREADS
	.align		4
.L_3379:
        /*0054*/ 	.byte	0x04, 0x05
        /*0056*/ 	.short	(.L_3381 - .L_3380)
.L_3380:
        /*0058*/ 	.word	0x00000080
        /*005c*/ 	.word	0x00000001
        /*0060*/ 	.word	0x00000001


	//----- nvinfo : EIATTR_CRS_STACK_SIZE
	.align		4
.L_3381:
        /*0064*/ 	.byte	0x04, 0x1e
        /*0066*/ 	.short	(.L_3383 - .L_3382)
.L_3382:
        /*0068*/ 	.word	0x00000000


	//----- nvinfo : EIATTR_CBANK_PARAM_SIZE
	.align		4
.L_3383:
        /*006c*/ 	.byte	0x03, 0x19
        /*006e*/ 	.short	0x0028


	//----- nvinfo : EIATTR_PARAM_CBANK
	.align		4
        /*0070*/ 	.byte	0x04, 0x0a
        /*0072*/ 	.short	(.L_3385 - .L_3384)
	.align		4
.L_3384:
        /*0074*/ 	.word	index@(.nv.constant0._ZN2at6native29vectorized_elementwise_kernelILi2ENS0_13AUnaryFunctorIdddZZZNS0_16fmin_kernel_cudaERNS_18TensorIteratorBaseEENKUlvE_clEvENKUlvE_clEvEUlddE_EESt5arrayIPcLm2EEEEviT0_T1_)
        /*0078*/ 	.short	0x0210
        /*007a*/ 	.short	0x0028


	//----- nvinfo : EIATTR_SW_WAR
	.align		4
.L_3385:
        /*007c*/ 	.byte	0x04, 0x36
        /*007e*/ 	.short	(.L_3387 - .L_3386)
.L_3386:
        /*0080*/ 	.word	0x00000008
.L_3387:


//--------------------- .nv.info._ZN2at6native29vectorized_elementwise_kernelILi4ENS0_13AUnaryFunctorIdddZZZNS0_16fmin_kernel_cudaERNS_18TensorIteratorBaseEENKUlvE_clEvENKUlvE_clEvEUlddE_EESt5arrayIPcLm2EEEEviT0_T1_ --------------------------
	.section	.nv.info._ZN2at6native29vectorized_elementwise_kernelILi4ENS0_13AUnaryFunctorIdddZZZNS0_16fmin_kernel_cudaERNS_18TensorIteratorBaseEENKUlvE_clEvENKUlvE_clEvEUlddE_EESt5arrayIPcLm2EEEEviT0_T1_,"",@"SHT_CUDA_INFO"
	.sectionflags	@""
	.align	4


	//----- nvinfo : EIATTR_CUDA_API_VERSION
	.align		4
        /*0000*/ 	.byte	0x04, 0x37
        /*0002*/ 	.short	(.L_3389 - .L_3388)
.L_3388:
        /*0004*/ 	.word	0x00000082


	//----- nvinfo : EIATTR_KPARAM_INFO
	.align		4
.L_3389:
        /*0008*/ 	.byte	0x04, 0x17
        /*000a*/ 	.short	(.L_3391 - .L_3390)
.L_3390:
        /*000c*/ 	.word	0x00000000
        /*0010*/ 	.short	0x0002
        /*0012*/ 	.short	0x0018
        /*0014*/ 	.byte	0x00, 0xf0, 0x41, 0x00


	//----- nvinfo : EIATTR_KPARAM_INFO
	.align		4
.L_3391:
        /*0018*/ 	.byte	0x04, 0x17
        /*001a*/ 	.short	(.L_3393 - .L_3392)
.L_3392:
        /*001c*/ 	.word	0x00000000
        /*0020*/ 	.short	0x0001
        /*0022*/ 	.short	0x0008
        /*0024*/ 	.byte	0x00, 0xf0, 0x41, 0x00


	//----- nvinfo : EIATTR_KPARAM_INFO
	.align		4
.L_3393:
        /*0028*/ 	.byte	0x04, 0x17
        /*002a*/ 	.short	(.L_3395 - .L_3394)
.L_3394:
        /*002c*/ 	.word	0x00000000
        /*0030*/ 	.short	0x0000
        /*0032*/ 	.short	0x0000
        /*0034*/ 	.byte	0x00, 0xf0, 0x11, 0x00


	//----- nvinfo : EIATTR_SPARSE_MMA_MASK
	.align		4
.L_3395:
        /*0038*/ 	.byte	0x03, 0x50
        /*003a*/ 	.short	0x0000


	//----- nvinfo : EIATTR_MAXREG_COUNT
	.align		4
        /*003c*/ 	.byte	0x03, 0x1b
        /*003e*/ 	.short	0x00ff


	//----- nvinfo : EIATTR_MERCURY_ISA_VERSION
	.align		4
        /*0040*/ 	.byte	0x03, 0x5f
        /*0042*/ 	.short	0x0101


	//----- nvinfo : EIATTR_EXIT_INSTR_OFFSETS
	.align		4
        /*0044*/ 	.byte	0x04, 0x1c
        /*0046*/ 	.short	(.L_3397 - .L_3396)


	//   ....[0]....
.L_3396:
        /*0048*/ 	.word	0x00000640


	//   ....[1]....
        /*004c*/ 	.word	0x00001250


	//   ....[2]....
        /*0050*/ 	.word	0x000012a0


	//----- nvinfo : EIATTR_MAX_THREADS
	.align		4
.L_3397:
        /*0054*/ 	.byte	0x04, 0x05
        /*0056*/ 	.short	(.L_3399 - .L_3398)
.L_3398:
        /*0058*/ 	.word	0x00000080
        /*005c*/ 	.word	0x00000001
        /*0060*/ 	.word	0x00000001


	//----- nvinfo : EIATTR_CRS_STACK_SIZE
	.align		4
.L_3399:
        /*0064*/ 	.byte	0x04, 0x1e
        /*0066*/ 	.short	(.L_3401 - .L_3400)
.L_3400:
        /*0068*/ 	.word	0x00000000


	//----- nvinfo : EIATTR_CBANK_PARAM_SIZE
	.align		4
.L_3401:
        /*006c*/ 	.byte	0x03, 0x19
        /*006e*/ 	.short	0x0028


	//----- nvinfo : EIATTR_PARAM_CBANK
	.align		4
        /*0070*/ 	.byte	0x04, 0x0a
        /*0072*/ 	.short	(.L_3403 - .L_3402)
	.align		4
.L_3402:
        /*0074*/ 	.word	index@(.nv.constant0._ZN2at6native29vectorized_elementwise_kernelILi4ENS0_13AUnaryFunctorIdddZZZNS0_16fmin_kernel_cudaERNS_18TensorIteratorBaseEENKUlvE_clEvENKUlvE_clEvEUlddE_EESt5arrayIPcLm2EEEEviT0_T1_)
        /*0078*/ 	.short	0x0210
        /*007a*/ 	.short	0x0028


	//----- nvinfo : EIATTR_SW_WAR
	.align		4
.L_3403:
        /*007c*/ 	.byte	0x04, 0x36
        /*007e*/ 	.short	(.L_3405 - .L_3404)
.L_3404:
        /*0080*/ 	.word	0x00000008
.L_3405:


//--------------------- .nv.info._ZN2at6native29vectorized_elementwise_kernelILi8ENS0_13AUnaryFunctorIdddZZZNS0_16fmin_kernel_cudaERNS_18TensorIteratorBaseEENKUlvE_clEvENKUlvE_clEvEUlddE_EESt5arrayIPcLm2EEEEviT0_T1_ --------------------------
	.section	.nv.info._ZN2at6native29vectorized_elementwise_kernelILi8ENS0_13AUnaryFunctorIdddZZZNS0_16fmin_kernel_cudaERNS_18TensorIteratorBaseEENKUlvE_clEvENKUlvE_clEvEUlddE_EESt5arrayIPcLm2EEEEviT0_T1_,"",@"SHT_CUDA_INFO"
	.sectionflags	@""
	.align	4


	//----- nvinfo : EIATTR_CUDA_API_VERSION
	.align		4
        /*0000*/ 	.byte	0x04, 0x37
        /*0002*/ 	.short	(.L_3407 - .L_3406)
.L_3406:
        /*0004*/ 	.word	0x00000082


	//----- nvinfo : EIATTR_KPARAM_INFO
	.align		4
.L_3407:
        /*0008*/ 	.byte	0x04, 0x17
        /*000a*/ 	.short	(.L_3409 - .L_3408)
.L_3408:
        /*000c*/ 	.word	0x00000000
        /*0010*/ 	.short	0x0002
        /*0012*/ 	.short	0x0018
        /*0014*/ 	.byte	0x00, 0xf0, 0x41, 0x00


	//----- nvinfo : EIATTR_KPARAM_INFO
	.align		4
.L_3409:
        /*0018*/ 	.byte	0x04, 0x17
        /*001a*/ 	.short	(.L_3411 - .L_3410)
.L_3410:
        /*001c*/ 	.word	0x00000000
        /*0020*/ 	.short	0x0001
        /*0022*/ 	.short	0x0008
        /*0024*/ 	.byte	0x00, 0xf0, 0x41, 0x00


	//----- nvinfo : EIATTR_KPARAM_INFO
	.align		4
.L_3411:
        /*0028*/ 	.byte	0x04, 0x17
        /*002a*/ 	.short	(.L_3413 - .L_3412)
.L_3412:
        /*002c*/ 	.word	0x00000000
        /*0030*/ 	.short	0x0000
        /*0032*/ 	.short	0x0000
        /*0034*/ 	.byte	0x00, 0xf0, 0x11, 0x00


	//----- nvinfo : EIATTR_SPARSE_MMA_MASK
	.align		4
.L_3413:
        /*0038*/ 	.byte	0x03, 0x50
        /*003a*/ 	.short	0x0000


	//----- nvinfo : EIATTR_MAXREG_COUNT
	.align		4
        /*003c*/ 	.byte	0x03, 0x1b
        /*003e*/ 	.short	0x00ff


	//----- nvinfo : EIATTR_MERCURY_ISA_VERSION
	.align		4
        /*0040*/ 	.byte	0x03, 0x5f
        /*0042*/ 	.short	0x0101


	//----- nvinfo : EIATTR_EXIT_INSTR_OFFSETS
	.align		4
        /*0044*/ 	.byte	0x04, 0x1c
        /*0046*/ 	.short	(.L_3415 - .L_3414)


	//   ....[0]....
.L_3414:
        /*0048*/ 	.word	0x00000640


	//   ....[1]....
        /*004c*/ 	.word	0x00001250


	//   ....[2]....
        /*0050*/ 	.word	0x000012a0


	//----- nvinfo : EIATTR_MAX_THREADS
	.align		4
.L_3415:
        /*0054*/ 	.byte	0x04, 0x05
        /*0056*/ 	.short	(.L_3417 - .L_3416)
.L_3416:
        /*0058*/ 	.word	0x00000080
        /*005c*/ 	.word	0x00000001
        /*0060*/ 	.word	0x00000001


	//----- nvinfo : EIATTR_CRS_STACK_SIZE
	.align		4
.L_3417:
        /*0064*/ 	.byte	0x04, 0x1e
        /*0066*/ 	.short	(.L_3419 - .L_3418)
.L_3418:
        /*0068*/ 	.word	0x00000000


	//----- nvinfo : EIATTR_CBANK_PARAM_SIZE
	.align		4
.L_3419:
        /*006c*/ 	.byte	0x03, 0x19
        /*006e*/ 	.short	0x0028


	//----- nvinfo : EIATTR_PARAM_CBANK
	.align		4
        /*0070*/ 	.byte	0x04, 0x0a
        /*0072*/ 	.short	(.L_3421 - .L_3420)
	.align		4
.L_3420:
        /*0074*/ 	.word	index@(.nv.constant0._ZN2at6native29vectorized_elementwise_kernelILi8ENS0_13AUnaryFunctorIdddZZZNS0_16fmin_kernel_cudaERNS_18TensorIteratorBaseEENKUlvE_clEvENKUlvE_clEvEUlddE_EESt5arrayIPcLm2EEEEviT0_T1_)
        /*0078*/ 	.short	0x0210
        /*007a*/ 	.short	0x0028


	//----- nvinfo : EIATTR_SW_WAR
	.align		4
.L_3421:
        /*007c*/ 	.byte	0x04, 0x36
        /*007e*/ 	.short	(.L_3423 - .L_3422)
.L_3422:
        /*0080*/ 	.word	0x00000008
.L_3423:


//--------------------- .nv.info._ZN2at6native18elementwise_kernelILi128ELi4EZNS0_15gpu_kernel_implINS0_13BinaryFunctorIdddZZZNS0_16fmin_kernel_cudaERNS_18TensorIteratorBaseEENKUlvE_clEvENKUlvE_clEvEUlddE_EEEEvS5_RKT_EUliE_EEviT1_ --------------------------
	.section	.nv.info._ZN2at6native18elementwise_kernelILi128ELi4EZNS0_15gpu_kernel_implINS0_13BinaryFunctorIdddZZZNS0_16fmin_kernel_cudaERNS_18TensorIteratorBaseEENKUlvE_clEvENKUlvE_clEvEUlddE_EEEEvS5_RKT_EUliE_EEviT1_,"",@"SHT_CUDA_INFO"
	.sectionflags	@""
	.align	4


	//----- nvinfo : EIATTR_CUDA_API_VERSION
	.align		4
        /*0000*/ 	.byte	0x04, 0x37
        /*0002*/ 	.short	(.L_3425 - .L_3424)
.L_3424:
        /*0004*/ 	.word	0x00000082


	//----- nvinfo : EIATTR_KPARAM_INFO
	.align		4
.L_3425:
        /*0008*/ 	.byte	0x04, 0x17
        /*000a*/ 	.short	(.L_3427 - .L_3426)
.L_3426:
        /*000c*/ 	.word	0x00000000
        /*0010*/ 	.short	0x0001
        /*0012*/ 	.short	0x0008
        /*0014*/ 	.byte	0x00, 0xf0, 0x21, 0x0a


	//----- nvinfo : EIATTR_KPARAM_INFO
	.align		4
.L_3427:
        /*0018*/ 	.byte	0x04, 0x17
        /*001a*/ 	.short	(.L_3429 - .L_3428)
.L_3428:
        /*001c*/ 	.word	0x00000000
        /*0020*/ 	.short	0x0000
        /*0022*/ 	.short	0x0000
        /*0024*/ 	.byte	0x00, 0xf0, 0x11, 0x00


	//----- nvinfo : EIATTR_SPARSE_MMA_MASK
	.align		4
.L_3429:
        /*0028*/ 	.byte	0x03, 0x50
        /*002a*/ 	.short	0x0000


	//----- nvinfo : EIATTR_MAXREG_COUNT
	.align		4
        /*002c*/ 	.byte	0x03, 0x1b
        /*002e*/ 	.short	0x0080


	//----- nvinfo : EIATTR_EXTERNS
	.align		4
        /*0030*/ 	.byte	0x04, 0x0f
        /*0032*/ 	.short	(.L_3431 - .L_3430)


	//   ....[0]....
	.align		4
.L_3430:
        /*0034*/ 	.word	index@(__assertfail)


	//----- nvinfo : EIATTR_MERCURY_ISA_VERSION
	.align		4
.L_3431:
        /*0038*/ 	.byte	0x03, 0x5f
        /*003a*/ 	.short	0x0101


	//----- nvinfo : EIATTR_SYSCALL_OFFSETS
	.align		4
        /*003c*/ 	.byte	0x04, 0x46
        /*003e*/ 	.short	(.L_3433 - .L_3432)


	//   ....[0]....
.L_3432:
        /*0040*/ 	.word	0x00002590


	//   ....[1]....
        /*0044*/ 	.word	0x000034a0


	//   ....[2]....
        /*0048*/ 	.word	0x00004620


	//   ....[3]....
        /*004c*/ 	.word	0x00006be0


	//   ....[4]....
        /*0050*/ 	.word	0x00007af0


	//   ....[5]....
        /*0054*/ 	.word	0x00008c70


	//   ....[6]....
        /*0058*/ 	.word	0x0000b220


	//   ....[7]....
        /*005c*/ 	.word	0x0000c130


	//   ....[8]....
        /*0060*/ 	.word	0x0000d2b0


	//   ....[9]....
        /*0064*/ 	.word	0x0000f850


	//   ....[10]....
        /*0068*/ 	.word	0x00010760


	//   ....[11]....
        /*006c*/ 	.word	0x000118e0


	//----- nvinfo : EIATTR_EXIT_INSTR_OFFSETS
	.align		4
.L_3433:
        /*0070*/ 	.byte	0x04, 0x1c
        /*0072*/ 	.short	(.L_3435 - .L_3434)


	//   ....[0]....
.L_3434:
        /*0074*/ 	.word	0x0000d360


	//   ....[1]....
        /*0078*/ 	.word	0x00010920


	//   ....[2]....
        /*007c*/ 	.word	0x00010960


	//   ....[3]....
        /*0080*/ 	.word	0x000109f0


	//   ....[4]....
        /*0084*/ 	.word	0x00010a20


	//   ....[5]....
        /*0088*/ 	.word	0x00010a50


	//   ....[6]....
        /*008c*/ 	.word	0x00010b20


	//   ....[7]....
        /*0090*/ 	.word	0x00010ba0


	//   ....[8]....
        /*0094*/ 	.word	0x00010c80


	//   ....[9]....
        /*0098*/ 	.word	0x00010d10


	//   ....[10]....
        /*009c*/ 	.word	0x00010d30


	//   ....[11]....
        /*00a0*/ 	.word	0x00010df0


	//   ....[12]....
        /*00a4*/ 	.word	0x00010e20


	//   ....[13]....
        /*00a8*/ 	.word	0x00010ff0


	//   ....[14]....
        /*00ac*/ 	.word	0x00011190


	//   ....[15]....
        /*00b0*/ 	.word	0x00011210


	//   ....[16]....
        /*00b4*/ 	.word	0x000112c0


	//   ....[17]....
        /*00b8*/ 	.word	0x00011480


	//   ....[18]....
        /*00bc*/ 	.word	0x00011640


	//   ....[19]....
        /*00c0*/ 	.word	0x000117e0


	//   ....[20]....
        /*00c4*/ 	.word	0x000118f0


	//   ....[21]....
        /*00c8*/ 	.word	0x00011920


	//   ....[22]....
        /*00cc*/ 	.word	0x00011950


	//----- nvinfo : EIATTR_MAX_THREADS
	.align		4
.L_3435:
        /*00d0*/ 	.byte	0x04, 0x05
        /*00d2*/ 	.short	(.L_3437 - .L_3436)
.L_3436:
        /*00d4*/ 	.word	0x00000080
        /*00d8*/ 	.word	0x00000001
        /*00dc*/ 	.word	0x00000001


	//----- nvinfo : EIATTR_CRS_STACK_SIZE
	.align		4
.L_3437:
        /*00e0*/ 	.byte	0x04, 0x1e
        /*00e2*/ 	.short	(.L_3439 - .L_3438)
.L_3438:
        /*00e4*/ 	.word	0x00000000


	//----- nvinfo : EIATTR_CBANK_PARAM_SIZE
	.align		4
.L_3439:
        /*00e8*/ 	.byte	0x03, 0x19
        /*00ea*/ 	.short	0x0290


	//----- nvinfo : EIATTR_PARAM_CBANK
	.align		4
        /*00ec*/ 	.byte	0x04, 0x0a
        /*00ee*/ 	.short	(.L_3441 - .L_3440)
	.align		4
.L_3440:
        /*00f0*/ 	.word	index@(.nv.constant0._ZN2at6native18elementwise_kernelILi128ELi4EZNS0_15gpu_kernel_implINS0_13BinaryFunctorIdddZZZNS0_16fmin_kernel_cudaERNS_18TensorIteratorBaseEENKUlvE_clEvENKUlvE_clEvEUlddE_EEEEvS5_RKT_EUliE_EEviT1_)
        /*00f4*/ 	.short	0x0210
        /*00f6*/ 	.short	0x0290


	//----- nvinfo : EIATTR_SW_WAR
	.align		4
.L_3441:
        /*00f8*/ 	.byte	0x04, 0x36
        /*00fa*/ 	.short	(.L_3443 - .L_3442)
.L_3442:
        /*00fc*/ 	.word	0x00000008
.L_3443:


//--------------------- .nv.info._ZN2at6native27unrolled_elementwise_kernelINS0_13BinaryFunctorIdddZZZNS0_16fmin_kernel_cudaERNS_18TensorIteratorBaseEENKUlvE_clEvENKUlvE_clEvEUlddE_EESt5arrayIPcLm3EELi4E23TrivialOffsetCalculatorILi2EjESC_ILi1EjENS0_6memory12LoadWithCastILi2EEENSF_13StoreWithCastILi1EEEEEviT_T0_T2_T3_T4_T5_ --------------------------
	.section	.nv.info._ZN2at6native27unrolled_elementwise_kernelINS0_13BinaryFunctorIdddZZZNS0_16fmin_kernel_cudaERNS_18TensorIteratorBaseEENKUlvE_clEvENKUlvE_clEvEUlddE_EESt5arrayIPcLm3EELi4E23TrivialOffsetCalculatorILi2EjESC_ILi1EjENS0_6memory12LoadWithCastILi2EEENSF_13StoreWithCastILi1EEEEEviT_T0_T2_T3_T4_T5_,"",@"SHT_CUDA_INFO"
	.sectionflags	@""
	.align	4


	//----- nvinfo : EIATTR_CUDA_API_VERSION
	.align		4
        /*0000*/ 	.byte	0x04, 0x37
        /*0002*/ 	.short	(.L_3445 - .L_3444)
.L_3444:
        /*0004*/ 	.word	0x00000082


	//----- nvinfo : EIATTR_KPARAM_INFO
	.align		4
.L_3445:
        /*0008*/ 	.byte	0x04, 0x17
        /*000a*/ 	.short	(.L_3447 - .L_3446)
.L_3446:
        /*000c*/ 	.word	0x00000000
        /*0010*/ 	.short	0x0006
        /*0012*/ 	.short	0x0030
        /*0014*/ 	.byte	0x00, 0xf0, 0x21, 0x00


	//----- nvinfo : EIATTR_KPARAM_INFO
	.align		4
.L_3447:
        /*0018*/ 	.byte	0x04, 0x17
        /*001a*/ 	.short	(.L_3449 - .L_3448)
.L_3448:
        /*001c*/ 	.word	0x00000000
        /*0020*/ 	.short	0x0005
        /*0022*/ 	.short	0x0024
        /*0024*/ 	.byte	0x00, 0xf0, 0x31, 0x00


	//----- nvinfo : EIATTR_KPARAM_INFO
	.align		4
.L_3449:
        /*0028*/ 	.byte	0x04, 0x17
        /*002a*/ 	.short	(.L_3451 - .L_3450)
.L_3450:
        /*002c*/ 	.word	0x00000000
        /*0030*/ 	.short	0x0004
        /*0032*/ 	.short	0x0021
        /*0034*/ 	.byte	0x00, 0xf0, 0x05, 0x00


	//----- nvinfo : EIATTR_KPARAM_INFO
	.align		4
.L_3451:
        /*0038*/ 	.byte	0x04, 0x17
        /*003a*/ 	.short	(.L_3453 - .L_3452)
.L_3452:
        /*003c*/ 	.word	0x00000000
        /*0040*/ 	.short	0x0003
        /*0042*/ 	.short	0x0020
        /*0044*/ 	.byte	0x00, 0xf0, 0x05, 0x00


	//----- nvinfo : EIATTR_KPARAM_INFO
	.align		4
.L_3453:
        /*0048*/ 	.byte	0x04, 0x17
        /*004a*/ 	.short	(.L_3455 - .L_3454)
.L_3454:
        /*004c*/ 	.word	0x00000000
        /*0050*/ 	.short	0x0002
        /*0052*/ 	.short	0x0008
        /*0054*/ 	.byte	0x00, 0xf0, 0x61, 0x00


	//----- nvinfo : EIATTR_KPARAM_INFO
	.align		4
.L_3455:
        /*0058*/ 	.byte	0x04, 0x17
        /*005a*/ 	.short	(.L_3457 - .L_3456)
.L_3456:
        /*005c*/ 	.word	0x00000000
        /*0060*/ 	.short	0x0001
        /*0062*/ 	.short	0x0004
        /*0064*/ 	.byte	0x00, 0xf0, 0x05, 0x00


	//----- nvinfo : EIATTR_KPARAM_INFO
	.align		4
.L_3457:
        /*0068*/ 	.byte	0x04, 0x17
        /*006a*/ 	.short	(.L_3459 - .L_3458)
.L_3458:
        /*006c*/ 	.word	0x00000000
        /*0070*/ 	.short	0x0000
        /*0072*/ 	.short	0x0000
        /*0074*/ 	.byte	0x00, 0xf0, 0x11, 0x00


	//----- nvinfo : EIATTR_SPARSE_MMA_MASK
	.align		4
.L_3459:
        /*0078*/ 	.byte	0x03, 0x50
        /*007a*/ 	.short	0x0000


	//----- nvinfo : EIATTR_MAXREG_COUNT
	.align		4
        /*007c*/ 	.byte	0x03, 0x1b
        /*007e*/ 	.short	0x00ff


	//----- nvinfo : EIATTR_EXTERNS
	.align		4
        /*0080*/ 	.byte	0x04, 0x0f
        /*0082*/ 	.short	(.L_3461 - .L_3460)


	//   ....[0]....
	.align		4
.L_3460:
        /*0084*/ 	.word	index@(__assertfail)


	//----- nvinfo : EIATTR_MERCURY_ISA_VERSION
	.align		4
.L_3461:
        /*0088*/ 	.byte	0x03, 0x5f
        /*008a*/ 	.short	0x0101


	//----- nvinfo : EIATTR_SYSCALL_OFFSETS
	.align		4
        /*008c*/ 	.byte	0x04, 0x46
        /*008e*/ 	.short	(.L_3463 - .L_3462)


	//   ....[0]....
.L_3462:
        /*0090*/ 	.word	0x00000fa0


	//   ....[1]....
        /*0094*/ 	.word	0x00001ec0


	//   ....[2]....
        /*0098*/ 	.word	0x00002e60


	//   ....[3]....
        /*009c*/ 	.word	0x00003d80


	//   ....[4]....
        /*00a0*/ 	.word	0x00004d30


	//   ....[5]....
        /*00a4*/ 	.word	0x00005c50


	//   ....[6]....
        /*00a8*/ 	.word	0x00006be0


	//   ....[7]....
        /*00ac*/ 	.word	0x00007b10


	//   ....[8]....
        /*00b0*/ 	.word	0x000090d0


	//   ....[9]....
        /*00b4*/ 	.word	0x0000a290


	//   ....[10]....
        /*00b8*/ 	.word	0x0000b410


	//   ....[11]....
        /*00bc*/ 	.word	0x0000c5b0


	//----- nvinfo : EIATTR_EXIT_INSTR_OFFSETS
	.align		4
.L_3463:
        /*00c0*/ 	.byte	0x04, 0x1c
        /*00c2*/ 	.short	(.L_3465 - .L_3464)


	//   ....[0]....
.L_3464:
        /*00c4*/ 	.word	0x0000b4b0


	//   ....[1]....
        /*00c8*/ 	.word	0x0000b5f0


	//   ....[2]....
        /*00cc*/ 	.word	0x0000b630


	//   ....[3]....
        /*00d0*/ 	.word	0x0000b6c0


	//   ....[4]....
        /*00d4*/ 	.word	0x0000b6f0


	//   ....[5]....
        /*00d8*/ 	.word	0x0000b720


	//   ....[6]....
        /*00dc*/ 	.word	0x0000b7f0


	//   ....[7]....
        /*00e0*/ 	.word	0x0000b870


	//   ....[8]....
        /*00e4*/ 	.word	0x0000b950


	//   ....[9]....
        /*00e8*/ 	.word	0x0000b9e0


	//   ....[10]....
        /*00ec*/ 	.word	0x0000ba00


	//   ....[11]....
        /*00f0*/ 	.word	0x0000bac0


	//   ....[12]....
        /*00f4*/ 	.word	0x0000baf0


	//   ....[13]....
        /*00f8*/ 	.word	0x0000bcc0


	//   ....[14]....
        /*00fc*/ 	.word	0x0000be60


	//   ....[15]....
        /*0100*/ 	.word	0x0000bee0


	//   ....[16]....
        /*0104*/ 	.word	0x0000bf90


	//   ....[17]....
        /*0108*/ 	.word	0x0000c150


	//   ....[18]....
        /*010c*/ 	.word	0x0000c310


	//   ....[19]....
        /*0110*/ 	.word	0x0000c4b0


	//   ....[20]....
        /*0114*/ 	.word	0x0000c5c0


	//   ....[21]....
        /*0118*/ 	.word	0x0000c5f0


	//   ....[22]....
        /*011c*/ 	.word	0x0000c620


	//----- nvinfo : EIATTR_MAX_THREADS
	.align		4
.L_3465:
        /*0120*/ 	.byte	0x04, 0x05
        /*0122*/ 	.short	(.L_3467 - .L_3466)
.L_3466:
        /*0124*/ 	.word	0x00000080
        /*0128*/ 	.word	0x00000001
        /*012c*/ 	.word	0x00000001


	//----- nvinfo : EIATTR_CRS_STACK_SIZE
	.align		4
.L_3467:
        /*0130*/ 	.byte	0x04, 0x1e
        /*0132*/ 	.short	(.L_3469 - .L_3468)
.L_3468:
        /*0134*/ 	.word	0x00000000


	//----- nvinfo : EIATTR_CBANK_PARAM_SIZE
	.align		4
.L_3469:
        /*0138*/ 	.byte	0x03, 0x19
        /*013a*/ 	.short	0x0038


	//----- nvinfo : EIATTR_PARAM_CBANK
	.align		4
        /*013c*/ 	.byte	0x04, 0x0a
        /*013e*/ 	.short	(.L_3471 - .L_3470)
	.align		4
.L_3470:
        /*0140*/ 	.word	index@(.nv.constant0._ZN2at6native27unrolled_elementwise_kernelINS0_13BinaryFunctorIdddZZZNS0_16fmin_kernel_cudaERNS_18TensorIteratorBaseEENKUlvE_clEvENKUlvE_clEvEUlddE_EESt5arrayIPcLm3EELi4E23TrivialOffsetCalculatorILi2EjESC_ILi1EjENS0_6memory12LoadWithCastILi2EEENSF_13StoreWithCastILi1EEEEEviT_T0_T2_T3_T4_T5_)
        /*0144*/ 	.short	0x0210
        /*0146*/ 	.short	0x0038


	//----- nvinfo : EIATTR_SW_WAR
	.align		4
.L_3471:
        /*0148*/ 	.byte	0x04, 0x36
        /*014a*/ 	.short	(.L_3473 - .L_3472)
.L_3472:
        /*014c*/ 	.word	0x00000008
.L_3473:


//--------------------- .nv.info._ZN2at6native18elementwise_kernelILi128ELi2EZNS0_22gpu_kernel_impl_nocastINS0_13BinaryFunctorIdddZZZNS0_16fmin_kernel_cudaERNS_18TensorIteratorBaseEENKUlvE_clEvENKUlvE_clEvEUlddE_EEEEvS5_RKT_EUliE_EEviT1_ --------------------------
	.section	.nv.info._ZN2at6native18elementwise_kernelILi128ELi2EZNS0_22gpu_kernel_impl_nocastINS0_13BinaryFunctorIdddZZZNS0_16fmin_kernel_cudaERNS_18TensorIteratorBaseEENKUlvE_clEvENKUlvE_clEvEUlddE_EEEEvS5_RKT_EUliE_EEviT1_,"",@"SHT_CUDA_INFO"
	.sectionflags	@""
	.align	4


	//----- nvinfo : EIATTR_CUDA_API_VERSION
	.align		4
        /*0000*/ 	.byte	0x04, 0x37
        /*0002*/ 	.short	(.L_3475 - .L_3474)
.L_3474:
        /*0004*/ 	.word	0x00000082


	//----- nvinfo : EIATTR_KPARAM_INFO
	.align		4
.L_3475:
        /*0008*/ 	.byte	0x04, 0x17
        /*000a*/ 	.short	(.L_3477 - .L_3476)
.L_3476:
        /*000c*/ 	.word	0x00000000
        /*0010*/ 	.short	0x0001
        /*0012*/ 	.short	0x0008
        /*0014*/ 	.byte	0x00, 0xf0, 0x21, 0x0a


	//----- nvinfo : EIATTR_KPARAM_INFO
	.align		4
.L_3477:
        /*0018*/ 	.byte	0x04, 0x17
        /*001a*/ 	.short	(.L_3479 - .L_3478)
.L_3478:
        /*001c*/ 	.word	0x00000000
        /*0020*/ 	.short	0x0000
        /*0022*/ 	.short	0x0000
        /*0024*/ 	.byte	0x00, 0xf0, 0x11, 0x00


	//----- nvinfo : EIATTR_SPARSE_MMA_MASK
	.align		4
.L_3479:
        /*0028*/ 	.byte	0x03, 0x50
        /*002a*/ 	.short	0x0000


	//----- nvinfo : EIATTR_MAXREG_COUNT
	.align		4
        /*002c*/ 	.byte	0x03, 0x1b
        /*002e*/ 	.short	0x0080


	//----- nvinfo : EIATTR_MERCURY_ISA_VERSION
	.align		4
        /*0030*/ 	.byte	0x03, 0x5f
        /*0032*/ 	.short	0x0101


	//----- nvinfo : EIATTR_EXIT_INSTR_OFFSETS
	.align		4
        /*0034*/ 	.byte	0x04, 0x1c
        /*0036*/ 	.short	(.L_3481 - .L_3480)


	//   ....[0]....
.L_3480:
        /*0038*/ 	.word	0x00001820


	//   ....[1]....
        /*003c*/ 	.word	0x00002f70


	//----- nvinfo : EIATTR_MAX_THREADS
	.align		4
.L_3481:
        /*0040*/ 	.byte	0x04, 0x05
        /*0042*/ 	.short	(.L_3483 - .L_3482)
.L_3482:
        /*0044*/ 	.word	0x00000080
        /*0048*/ 	.word	0x00000001
        /*004c*/ 	.word	0x00000001


	//----- nvinfo : EIATTR_CRS_STACK_SIZE
	.align		4
.L_3483:
        /*0050*/ 	.byte	0x04, 0x1e
        /*0052*/ 	.short	(.L_3485 - .L_3484)
.L_3484:
        /*0054*/ 	.word	0x00000000


	//----- nvinfo : EIATTR_CBANK_PARAM_SIZE
	.align		4
.L_3485:
        /*0058*/ 	.byte	0x03, 0x19
        /*005a*/ 	.short	0x0290


	//----- nvinfo : EIATTR_PARAM_CBANK
	.align		4
        /*005c*/ 	.byte	0x04, 0x0a
        /*005e*/ 	.short	(.L_3487 - .L_3486)
	.align		4
.L_3486:
        /*0060*/ 	.word	index@(.nv.constant0._ZN2at6native18elementwise_kernelILi128ELi2EZNS0_22gpu_kernel_impl_nocastINS0_13BinaryFunctorIdddZZZNS0_16fmin_kernel_cudaERNS_18TensorIteratorBaseEENKUlvE_clEvENKUlvE_clEvEUlddE_EEEEvS5_RKT_EUliE_EEviT1_)
        /*0064*/ 	.short	0x0210
        /*0066*/ 	.short	0x0290


	//----- nvinfo : EIATTR_SW_WAR
	.align		4
.L_3487:
        /*0068*/ 	.byte	0x04, 0x36
        /*006a*/ 	.short	(.L_3489 - .L_3488)
.L_3488:
        /*006c*/ 	.word	0x00000008
.L_3489:


//--------------------- .nv.info._ZN2at6native27unrolled_elementwise_kernelINS0_13BinaryFunctorIdddZZZNS0_16fmin_kernel_cudaERNS_18TensorIteratorBaseEENKUlvE_clEvENKUlvE_clEvEUlddE_EESt5arrayIPcLm3EELi4E23TrivialOffsetCalculatorILi2EjESC_ILi1EjENS0_6memory15LoadWithoutCastENSF_16StoreWithoutCastEEEviT_T0_T2_T3_T4_T5_ --------------------------
	.section	.nv.info._ZN2at6native27unrolled_elementwise_kernelINS0_13BinaryFunctorIdddZZZNS0_16fmin_kernel_cudaERNS_18TensorIteratorBaseEENKUlvE_clEvENKUlvE_clEvEUlddE_EESt5arrayIPcLm3EELi4E23TrivialOffsetCalculatorILi2EjESC_ILi1EjENS0_6memory15LoadWithoutCastENSF_16StoreWithoutCastEEEviT_T0_T2_T3_T4_T5_,"",@"SHT_CUDA_INFO"
	.sectionflags	@""
	.align	4


	//----- nvinfo : EIATTR_CUDA_API_VERSION
	.align		4
        /*0000*/ 	.byte	0x04, 0x37
        /*0002*/ 	.short	(.L_3491 - .L_3490)
.L_3490:
        /*0004*/ 	.word	0x00000082


	//----- nvinfo : EIATTR_KPARAM_INFO
	.align		4
.L_3491:
        /*0008*/ 	.byte	0x04, 0x17
        /*000a*/ 	.short	(.L_3493 - .L_3492)
.L_3492:
        /*000c*/ 	.word	0x00000000
        /*0010*/ 	.short	0x0006
        /*0012*/ 	.short	0x0023
        /*0014*/ 	.byte	0x00, 0xf0, 0x05, 0x00


	//----- nvinfo : EIATTR_KPARAM_INFO
	.align		4
.L_3493:
        /*0018*/ 	.byte	0x04, 0x17
        /*001a*/ 	.short	(.L_3495 - .L_3494)
.L_3494:
        /*001c*/ 	.word	0x00000000
        /*0020*/ 	.short	0x0005
        /*0022*/ 	.short	0x0022
        /*0024*/ 	.byte	0x00, 0xf0, 0x05, 0x00


	//----- nvinfo : EIATTR_KPARAM_INFO
	.align		4
.L_3495:
        /*0028*/ 	.byte	0x04, 0x17
        /*002a*/ 	.short	(.L_3497 - .L_3496)
.L_3496:
        /*002c*/ 	.word	0x00000000
        /*0030*/ 	.short	0x0004
        /*0032*/ 	.short	0x0021
        /*0034*/ 	.byte	0x00, 0xf0, 0x05, 0x00


	//----- nvinfo : EIATTR_KPARAM_INFO
	.align		4
.L_3497:
        /*0038*/ 	.byte	0x04, 0x17
        /*003a*/ 	.short	(.L_3499 - .L_3498)
.L_3498:
        /*003c*/ 	.word	0x00000000
        /*0040*/ 	.short	0x0003
        /*0042*/ 	.short	0x0020
        /*0044*/ 	.byte	0x00, 0xf0, 0x05, 0x00


	//----- nvinfo : EIATTR_KPARAM_INFO
	.align		4
.L_3499:
        /*0048*/ 	.byte	0x04, 0x17
        /*004a*/ 	.short	(.L_3501 - .L_3500)
.L_3500:
        /*004c*/ 	.word	0x00000000
        /*0050*/ 	.short	0x0002
        /*0052*/ 	.short	0x0008
        /*0054*/ 	.byte	0x00, 0xf0, 0x61, 0x00


	//----- nvinfo : EIATTR_KPARAM_INFO
	.align		4
.L_3501:
        /*0058*/ 	.byte	0x04, 0x17
        /*005a*/ 	.short	(.L_3503 - .L_3502)
.L_3502:
        /*005c*/ 	.word	0x00000000
        /*0060*/ 	.short	0x0001
        /*0062*/ 	.short	0x0004
        /*0064*/ 	.byte	0x00, 0xf0, 0x05, 0x00


	//----- nvinfo : EIATTR_KPARAM_INFO
	.align		4
.L_3503:
        /*0068*/ 	.byte	0x04, 0x17
        /*006a*/ 	.short	(.L_3505 - .L_3504)
.L_3504:
        /*006c*/ 	.word	0x00000000
        /*0070*/ 	.short	0x0000
        /*0072*/ 	.short	0x0000
        /*0074*/ 	.byte	0x00, 0xf0, 0x11, 0x00


	//----- nvinfo : EIATTR_SPARSE_MMA_MASK
	.align		4
.L_3505:
        /*0078*/ 	.byte	0x03, 0x50
        /*007a*/ 	.short	0x0000


	//----- nvinfo : EIATTR_MAXREG_COUNT
	.align		4
        /*007c*/ 	.byte	0x03, 0x1b
        /*007e*/ 	.short	0x00ff


	//----- nvinfo : EIATTR_MERCURY_ISA_VERSION
	.align		4
        /*0080*/ 	.byte	0x03, 0x5f
        /*0082*/ 	.short	0x0101


	//----- nvinfo : EIATTR_EXIT_INSTR_OFFSETS
	.align		4
        /*0084*/ 	.byte	0x04, 0x1c
        /*0086*/ 	.short	(.L_3507 - .L_3506)


	//   ....[0]....
.L_3506:
        /*0088*/ 	.word	0x00000650


	//   ....[1]....
        /*008c*/ 	.word	0x00000710


	//----- nvinfo : EIATTR_MAX_THREADS
	.align		4
.L_3507:
        /*0090*/ 	.byte	0x04, 0x05
        /*0092*/ 	.short	(.L_3509 - .L_3508)
.L_3508:
        /*0094*/ 	.word	0x00000080
        /*0098*/ 	.word	0x00000001
        /*009c*/ 	.word	0x00000001


	//----- nvinfo : EIATTR_CRS_STACK_SIZE
	.align		4
.L_3509:
        /*00a0*/ 	.byte	0x04, 0x1e
        /*00a2*/ 	.short	(.L_3511 - .L_3510)
.L_3510:
        /*00a4*/ 	.word	0x00000000


	//----- nvinfo : EIATTR_CBANK_PARAM_SIZE
	.align		4
.L_3511:
        /*00a8*/ 	.byte	0x03, 0x19
        /*00aa*/ 	.short	0x0024


	//----- nvinfo : EIATTR_PARAM_CBANK
	.align		4
        /*00ac*/ 	.byte	0x04, 0x0a
        /*00ae*/ 	.short	(.L_3513 - .L_3512)
	.align		4
.L_3512:
        /*00b0*/ 	.word	index@(.nv.constant0._ZN2at6native27unrolled_elementwise_kernelINS0_13BinaryFunctorIdddZZZNS0_16fmin_kernel_cudaERNS_18TensorIteratorBaseEENKUlvE_clEvENKUlvE_clEvEUlddE_EESt5arrayIPcLm3EELi4E23TrivialOffsetCalculatorILi2EjESC_ILi1EjENS0_6memory15LoadWithoutCastENSF_16StoreWithoutCastEEEviT_T0_T2_T3_T4_T5_)
        /*00b4*/ 	.short	0x0210
        /*00b6*/ 	.short	0x0024


	//----- nvinfo : EIATTR_SW_WAR
	.align		4
.L_3513:
        /*00b8*/ 	.byte	0x04, 0x36
        /*00ba*/ 	.short	(.L_3515 - .L_3514)
.L_3514:
        /*00bc*/ 	.word	0x00000008
.L_3515:


//--------------------- .nv.info._ZN2at6native29vectorized_elementwise_kernelILi2ENS0_13BinaryFunctorIdddZZZNS0_16fmin_kernel_cudaERNS_18TensorIteratorBaseEENKUlvE_clEvENKUlvE_clEvEUlddE_EESt5arrayIPcLm3EEEEviT0_T1_ --------------------------
	.section	.nv.info._ZN2at6native29vectorized_elementwise_kernelILi2ENS0_13BinaryFunctorIdddZZZNS0_16fmin_kernel_cudaERNS_18TensorIteratorBaseEENKUlvE_clEvENKUlvE_clEvEUlddE_EESt5arrayIPcLm3EEEEviT0_T1_,"",@"SHT_CUDA_INFO"
	.sectionflags	@""
	.align	4


	//----- nvinfo : EIATTR_CUDA_API_VERSION
	.align		4
        /*0000*/ 	.byte	0x04, 0x37
        /*0002*/ 	.short	(.L_3517 - .L_3516)
.L_3516:
        /*0004*/ 	.word	0x00000082


	//----- nvinfo : EIATTR_KPARAM_INFO
	.align		4
.L_3517:
        /*0008*/ 	.byte	0x04, 0x17
        /*000a*/ 	.short	(.L_3519 - .L_3518)
.L_3518:
        /*000c*/ 	.word	0x00000000
        /*0010*/ 	.short	0x0002
        /*0012*/ 	.short	0x0008
        /*0014*/ 	.byte	0x00, 0xf0, 0x61, 0x00


	//----- nvinfo : EIATTR_KPARAM_INFO
	.align		4
.L_3519:
        /*0018*/ 	.byte	0x04, 0x17
        /*001a*/ 	.short	(.L_3521 - .L_3520)
.L_3520:
        /*001c*/ 	.word	0x00000000
        /*0020*/ 	.short	0x0001
        /*0022*/ 	.short	0x0004
        /*0024*/ 	.byte	0x00, 0xf0, 0x05, 0x00


	//----- nvinfo : EIATTR_KPARAM_INFO
	.align		4
.L_3521:
        /*0028*/ 	.byte	0x04, 0x17
        /*002a*/ 	.short	(.L_3523 - .L_3522)
.L_3522:
        /*002c*/ 	.word	0x00000000
        /*0030*/ 	.short	0x0000
        /*0032*/ 	.short	0x0000
        /*0034*/ 	.byte	0x00, 0xf0, 0x11, 0x00


	//----- nvinfo : EIATTR_SPARSE_MMA_MASK
	.align		4
.L_3523:
        /*0038*/ 	.byte	0x03, 0x50
        /*003a*/ 	.short	0x0000


	//----- nvinfo : EIATTR_MAXREG_COUNT
	.align		4
        /*003c*/ 	.byte	0x03, 0x1b
        /*003e*/ 	.short	0x00ff


	//----- nvinfo : EIATTR_MERCURY_ISA_VERSION
	.align		4
        /*0040*/ 	.byte	0x03, 0x5f
        /*0042*/ 	.short	0x0101


	//----- nvinfo : EIATTR_EXIT_INSTR_OFFSETS
	.align		4
        /*0044*/ 	.byte	0x04, 0x1c
        /*0046*/ 	.short	(.L_3525 - .L_3524)


	//   ....[0]....
.L_3524:
        /*0048*/ 	.word	0x00000630


	//   ....[1]....
        /*004c*/ 	.word	0x000013c0


	//   ....[2]....
        /*0050*/ 	.word	0x00001410


	//----- nvinfo : EIATTR_MAX_THREADS
	.align		4
.L_3525:
        /*0054*/ 	.byte	0x04, 0x05
        /*0056*/ 	.short	(.L_3527 - .L_3526)
.L_3526:
        /*0058*/ 	.word	0x00000080
        /*005c*/ 	.word	0x00000001
        /*0060*/ 	.word	0x00000001


	//----- nvinfo : EIATTR_CRS_STACK_SIZE
	.align		4
.L_3527:
        /*0064*/ 	.byte	0x04, 0x1e
        /*0066*/ 	.short	(.L_3529 - .L_3528)
.L_3528:
        /*0068*/ 	.word	0x00000000


	//----- nvinfo : EIATTR_CBANK_PARAM_SIZE
	.align		4
.L_3529:
        /*006c*/ 	.byte	0x03, 0x19
        /*006e*/ 	.short	0x0020


	//----- nvinfo : EIATTR_PARAM_CBANK
	.align		4
        /*0070*/ 	.byte	0x04, 0x0a
        /*0072*/ 	.short	(.L_3531 - .L_3530)
	.align		4
.L_3530:
        /*0074*/ 	.word	index@(.nv.constant0._ZN2at6native29vectorized_elementwise_kernelILi2ENS0_13BinaryFunctorIdddZZZNS0_16fmin_kernel_cudaERNS_18TensorIteratorBaseEENKUlvE_clEvENKUlvE_clEvEUlddE_EESt5arrayIPcLm3EEEEviT0_T1_)
        /*0078*/ 	.short	0x0210
        /*007a*/ 	.short	0x0020


	//----- nvinfo : EIATTR_SW_WAR
	.align		4
.L_3531:
        /*007c*/ 	.byte	0x04, 0x36
        /*007e*/ 	.short	(.L_3533 - .L_3532)
.L_3532:
        /*0080*/ 	.word	0x00000008
.L_3533:


//--------------------- .nv.info._ZN2at6native29vectorized_elementwise_kernelILi4ENS0_13BinaryFunctorIdddZZZNS0_16fmin_kernel_cudaERNS_18TensorIteratorBaseEENKUlvE_clEvENKUlvE_clEvEUlddE_EESt5arrayIPcLm3EEEEviT0_T1_ --------------------------
	.section	.nv.info._ZN2at6native29vectorized_elementwise_kernelILi4ENS0_13BinaryFunctorIdddZZZNS0_16fmin_kernel_cudaERNS_18TensorIteratorBaseEENKUlvE_clEvENKUlvE_clEvEUlddE_EESt5arrayIPcLm3EEEEviT0_T1_,"",@"SHT_CUDA_INFO"
	.sectionflags	@""
	.align	4


	//----- nvinfo : EIATTR_CUDA_API_VERSION
	.align		4
        /*0000*/ 	.byte	0x04, 0x37
        /*0002*/ 	.short	(.L_3535 - .L_3534)
.L_3534:
        /*0004*/ 	.word	0x00000082


	//----- nvinfo : EIATTR_KPARAM_INFO
	.align		4
.L_3535:
        /*0008*/ 	.byte	0x04, 0x17
        /*000a*/ 	.short	(.L_3537 - .L_3536)
.L_3536:
        /*000c*/ 	.word	0x00000000
        /*0010*/ 	.short	0x0002
        /*0012*/ 	.short	0x0008
        /*0014*/ 	.byte	0x00, 0xf0, 0x61, 0x00


	//----- nvinfo : EIATTR_KPARAM_INFO
	.align		4
.L_3537:
        /*0018*/ 	.byte	0x04, 0x17
        /*001a*/ 	.short	(.L_3539 - .L_3538)
.L_3538:
        /*001c*/ 	.word	0x00000000
        /*0020*/ 	.short	0x0001
        /*0022*/ 	.short	0x0004
        /*0024*/ 	.byte	0x00, 0xf0, 0x05, 0x00


	//----- nvinfo : EIATTR_KPARAM_INFO
	.align		4
.L_3539:
        /*0028*/ 	.byte	0x04, 0x17
        /*002a*/ 	.short	(.L_3541 - .L_3540)
.L_3540:
        /*002c*/ 	.word	0x00000000
        /*0030*/ 	.short	0x0000
        /*0032*/ 	.short	0x0000
        /*0034*/ 	.byte	0x00, 0xf0, 0x11, 0x00


	//----- nvinfo : EIATTR_SPARSE_MMA_MASK
	.align		4
.L_3541:
        /*0038*/ 	.byte	0x03, 0x50
        /*003a*/ 	.short	0x0000


	//----- nvinfo : EIATTR_MAXREG_COUNT
	.align		4
        /*003c*/ 	.byte	0x03, 0x1b
        /*003e*/ 	.short	0x00ff


	//----- nvinfo : EIATTR_MERCURY_ISA_VERSION
	.align		4
        /*0040*/ 	.byte	0x03, 0x5f
        /*0042*/ 	.short	0x0101


	//----- nvinfo : EIATTR_EXIT_INSTR_OFFSETS
	.align		4
        /*0044*/ 	.byte	0x04, 0x1c
        /*0046*/ 	.short	(.L_3543 - .L_3542)


	//   ....[0]....
.L_3542:
        /*0048*/ 	.word	0x00000630


	//   ....[1]....
        /*004c*/ 	.word	0x000013c0


	//   ....[2]....
        /*0050*/ 	.word	0x00001410


	//----- nvinfo : EIATTR_MAX_THREADS
	.align		4
.L_3543:
        /*0054*/ 	.byte	0x04, 0x05
        /*0056*/ 	.short	(.L_3545 - .L_3544)
.L_3544:
        /*0058*/ 	.word	0x00000080
        /*005c*/ 	.word	0x00000001
        /*0060*/ 	.word	0x00000001


	//----- nvinfo : EIATTR_CRS_STACK_SIZE
	.align		4
.L_3545:
        /*0064*/ 	.byte	0x04, 0x1e
        /*0066*/ 	.short	(.L_3547 - .L_3546)
.L_3546:
        /*0068*/ 	.word	0x00000000


	//----- nvinfo : EIATTR_CBANK_PARAM_SIZE
	.align		4
.L_3547:
        /*006c*/ 	.byte	0x03, 0x19
        /*006e*/ 	.short	0x0020


	//----- nvinfo : EIATTR_PARAM_CBANK
	.align		4
        /*0070*/ 	.byte	0x04, 0x0a
        /*0072*/ 	.short	(.L_3549 - .L_3548)
	.align		4
.L_3548:
        /*0074*/ 	.word	index@(.nv.constant0._ZN2at6native29vectorized_elementwise_kernelILi4ENS0_13BinaryFunctorIdddZZZNS0_16fmin_kernel_cudaERNS_18TensorIteratorBaseEENKUlvE_clEvENKUlvE_clEvEUlddE_EESt5arrayIPcLm3EEEEviT0_T1_)
        /*0078*/ 	.short	0x0210
        /*007a*/ 	.short	0x0020


	//----- nvinfo : EIATTR_SW_WAR
	.align		4
.L_3549:
        /*007c*/ 	.byte	0x04, 0x36
        /*007e*/ 	.short	(.L_3551 - .L_3550)
.L_3550:
        /*0080*/ 	.word	0x00000008
.L_3551:


//--------------------- .nv.info._ZN2at6native29vectorized_elementwise_kernelILi8ENS0_13BinaryFunctorIdddZZZNS0_16fmin_kernel_cudaERNS_18TensorIteratorBaseEENKUlvE_clEvENKUlvE_clEvEUlddE_EESt5arrayIPcLm3EEEEviT0_T1_ --------------------------
	.section	.nv.info._ZN2at6native29vectorized_elementwise_kernelILi8ENS0_13BinaryFunctorIdddZZZNS0_16fmin_kernel_cudaERNS_18TensorIteratorBaseEENKUlvE_clEvENKUlvE_clEvEUlddE_EESt5arrayIPcLm3EEEEviT0_T1_,"",@"SHT_CUDA_INFO"
	.sectionflags	@""
	.align	4


	//----- nvinfo : EIATTR_CUDA_API_VERSION
	.align		4
        /*0000*/ 	.byte	0x04, 0x37
        /*0002*/ 	.short	(.L_3553 - .L_3552)
.L_3552:
        /*0004*/ 	.word	0x00000082


	//----- nvinfo : EIATTR_KPARAM_INFO
	.align		4
.L_3553:
        /*0008*/ 	.byte	0x04, 0x17
        /*000a*/ 	.short	(.L_3555 - .L_3554)
.L_3554:
        /*000c*/ 	.word	0x00000000
        /*0010*/ 	.short	0x0002
        /*0012*/ 	.short	0x0008
        /*0014*/ 	.byte	0x00, 0xf0, 0x61, 0x00


	//----- nvinfo : EIATTR_KPARAM_INFO
	.align		4
.L_3555:
        /*0018*/ 	.byte	0x04, 0x17
        /*001a*/ 	.short	(.L_3557 - .L_3556)
.L_3556:
        /*001c*/ 	.word	0x00000000
        /*0020*/ 	.short	0x0001
        /*0022*/ 	.short	0x0004
        /*0024*/ 	.byte	0x00, 0xf0, 0x05, 0x00


	//----- nvinfo : EIATTR_KPARAM_INFO
	.align		4
.L_3557:
        /*0028*/ 	.byte	0x04, 0x17
        /*002a*/ 	.short	(.L_3559 - .L_3558)
.L_3558:
        /*002c*/ 	.word	0x00000000
        /*0030*/ 	.short	0x0000
        /*0032*/ 	.short	0x0000
        /*0034*/ 	.byte	0x00, 0xf0, 0x11, 0x00


	//----- nvinfo : EIATTR_SPARSE_MMA_MASK
	.align		4
.L_3559:
        /*0038*/ 	.byte	0x03, 0x50
        /*003a*/ 	.short	0x0000


	//----- nvinfo : EIATTR_MAXREG_COUNT
	.align		4
        /*003c*/ 	.byte	0x03, 0x1b
        /*003e*/ 	.short	0x00ff


	//----- nvinfo : EIATTR_MERCURY_ISA_VERSION
	.align		4
        /*0040*/ 	.byte	0x03, 0x5f
        /*0042*/ 	.short	0x0101


	//----- nvinfo : EIATTR_EXIT_INSTR_OFFSETS
	.align		4
        /*0044*/ 	.byte	0x04, 0x1c
        /*0046*/ 	.short	(.L_3561 - .L_3560)


	//   ....[0]....
.L_3560:
        /*0048*/ 	.word	0x00000630


	//   ....[1]....
        /*004c*/ 	.word	0x000013c0


	//   ....[2]....
        /*0050*/ 	.word	0x00001410


	//----- nvinfo : EIATTR_MAX_THREADS
	.align		4
.L_3561:
        /*0054*/ 	.byte	0x04, 0x05
        /*0056*/ 	.short	(.L_3563 - .L_3562)
.L_3562:
        /*0058*/ 	.word	0x00000080
        /*005c*/ 	.word	0x00000001
        /*0060*/ 	.word	0x00000001


	//----- nvinfo : EIATTR_CRS_STACK_SIZE
	.align		4
.L_3563:
        /*0064*/ 	.byte	0x04, 0x1e
        /*0066*/ 	.short	(.L_3565 - .L_3564)
.L_3564:
        /*0068*/ 	.word	0x00000000


	//----- nvinfo : EIATTR_CBANK_PARAM_SIZE
	.align		4
.L_3565:
        /*006c*/ 	.byte	0x03, 0x19
        /*006e*/ 	.short	0x0020


	//----- nvinfo : EIATTR_PARAM_CBANK
	.align		4
        /*0070*/ 	.byte	0x04, 0x0a
        /*0072*/ 	.short	(.L_3567 - .L_3566)
	.align		4
.L_3566:
        /*0074*/ 	.word	index@(.nv.constant0._ZN2at6native29vectorized_elementwise_kernelILi8ENS0_13BinaryFunctorIdddZZZNS0_16fmin_kernel_cudaERNS_18TensorIteratorBaseEENKUlvE_clEvENKUlvE_clEvEUlddE_EESt5arrayIPcLm3EEEEviT0_T1_)
        /*0078*/ 	.short	0x0210
        /*007a*/ 	.short	0x0020


	//----- nvinfo : EIATTR_SW_WAR
	.align		4
.L_3567:
        /*007c*/ 	.byte	0x04, 0x36
        /*007e*/ 	.short	(.L_3569 - .L_3568)
.L_3568:
        /*0080*/ 	.word	0x00000008
.L_3569:


//--------------------- .nv.info._ZN2at6native18elementwise_kernelILi128ELi4EZNS0_15gpu_kernel_implINS0_13AUnaryFunctorIN3c108BFloat16ES5_S5_ZZZNS0_16fmax_kernel_cudaERNS_18TensorIteratorBaseEENKUlvE_clEvENKUlvE2_clEvEUlS5_S5_E_EEEEvS7_RKT_EUliE_EEviT1_ --------------------------
	.section	.nv.info._ZN2at6native18elementwise_kernelILi128ELi4EZNS0_15gpu_kernel_implINS0_13AUnaryFunctorIN3c108BFloat16ES5_S5_ZZZNS0_16fmax_kernel_cudaERNS_18TensorIteratorBaseEENKUlvE_clEvENKUlvE2_clEvEUlS5_S5_E_EEEEvS7_RKT_EUliE_EEviT1_,"",@"SHT_CUDA_INFO"
	.sectionflags	@""
	.align	4


	//----- nvinfo : EIATTR_CUDA_API_VERSION
	.align		4
        /*0000*/ 	.byte	0x04, 0x37
        /*0002*/ 	.short	(.L_3571 - .L_3570)
.L_3570:
        /*0004*/ 	.word	0x00000082


	//----- nvinfo : EIATTR_KPARAM_INFO
	.align		4
.L_3571:
        /*0008*/ 	.byte	0x04, 0x17
        /*000a*/ 	.short	(.L_3573 - .L_3572)
.L_3572:
        /*000c*/ 	.word	0x00000000
        /*0010*/ 	.short	0x0001
        /*0012*/ 	.short	0x0008
        /*0014*/ 	.byte	0x00, 0xf0, 0x61, 0x08


	//----- nvinfo : EIATTR_KPARAM_INFO
	.align		4
.L_3573:
        /*0018*/ 	.byte	0x04, 0x17
        /*001a*/ 	.short	(.L_3575 - .L_3574)
.L_3574:
        /*001c*/ 	.word	0x00000000
        /*0020*/ 	.short	0x0000
        /*0022*/ 	.short	0x0000
        /*0024*/ 	.byte	0x00, 0xf0, 0x11, 0x00


	//----- nvinfo : EIATTR_SPARSE_MMA_MASK
	.align		4
.L_3575:
        /*0028*/ 	.byte	0x03, 0x50
        /*002a*/ 	.short	0x0000


	//----- nvinfo : EIATTR_MAXREG_COUNT
	.align		4
        /*002c*/ 	.byte	0x03, 0x1b
        /*002e*/ 	.short	0x0080


	//----- nvinfo : EIATTR_EXTERNS
	.align		4
        /*0030*/ 	.byte	0x04, 0x0f
        /*0032*/ 	.short	(.L_3577 - .L_3576)


	//   ....[0]....
	.align		4
.L_3576:
        /*0034*/ 	.word	index@(__assertfail)


	//----- nvinfo : EIATTR_MERCURY_ISA_VERSION
	.align		4
.L_3577:
        /*0038*/ 	.byte	0x03, 0x5f
        /*003a*/ 	.short	0x0101


	//----- nvinfo : EIATTR_SYSCALL_OFFSETS
	.align		4
        /*003c*/ 	.byte	0x04, 0x46
        /*003e*/ 	.short	(.L_3579 - .L_3578)


	//   ....[0]....
.L_3578:
        /*0040*/ 	.word	0x000022e0


	//   ....[1]....
        /*0044*/ 	.word	0x00003290


	//   ....[2]....
        /*0048*/ 	.word	0x000055c0


	//   ....[3]....
        /*004c*/ 	.word	0x00006570


	//   ....[4]....
        /*0050*/ 	.word	0x00008890


	//   ....[5]....
        /*0054*/ 	.word	0x00009840


	//   ....[6]....
        /*0058*/ 	.word	0x0000bb50


	//   ....[7]....
        /*005c*/ 	.word	0x0000cb00


	//----- nvinfo : EIATTR_EXIT_INSTR_OFFSETS
	.align		4
.L_3579:
        /*0060*/ 	.byte	0x04, 0x1c
        /*0062*/ 	.short	(.L_3581 - .L_3580)


	//   ....[0]....
.L_3580:
        /*0064*/ 	.word	0x00009910


	//   ....[1]....
        /*0068*/ 	.word	0x0000bd30


	//   ....[2]....
        /*006c*/ 	.word	0x0000bd70


	//   ....[3]....
        /*0070*/ 	.word	0x0000be10


	//   ....[4]....
        /*0074*/ 	.word	0x0000be50


	//   ....[5]....
        /*0078*/ 	.word	0x0000be90


	//   ....[6]....
        /*007c*/ 	.word	0x0000bf20


	//   ....[7]....
        /*0080*/ 	.word	0x0000bf60


	//   ....[8]....
        /*0084*/ 	.word	0x0000c000


	//   ....[9]....
        /*0088*/ 	.word	0x0000c050


	//   ....[10]....
        /*008c*/ 	.word	0x0000c0a0


	//   ....[11]....
        /*0090*/ 	.word	0x0000c170


	//   ....[12]....
        /*0094*/ 	.word	0x0000c1d0


	//   ....[13]....
        /*0098*/ 	.word	0x0000c360


	//   ....[14]....
        /*009c*/ 	.word	0x0000c4c0


	//   ....[15]....
        /*00a0*/ 	.word	0x0000c4e0


	//   ....[16]....
        /*00a4*/ 	.word	0x0000c5a0


	//   ....[17]....
        /*00a8*/ 	.word	0x0000c720


	//   ....[18]....
        /*00ac*/ 	.word	0x0000c8a0


	//   ....[19]....
        /*00b0*/ 	.word	0x0000ca00


	//   ....[20]....
        /*00b4*/ 	.word	0x0000cb10


	//   ....[21]....
        /*00b8*/ 	.word	0x0000cb50


	//   ....[22]....
        /*00bc*/ 	.word	0x0000cb90


	//----- nvinfo : EIATTR_MAX_THREADS
	.align		4
.L_3581:
        /*00c0*/ 	.byte	0x04, 0x05
        /*00c2*/ 	.short	(.L_3583 - .L_3582)
.L_3582:
        /*00c4*/ 	.word	0x00000080
        /*00c8*/ 	.word	0x00000001
        /*00cc*/ 	.word	0x00000001


	//----- nvinfo : EIATTR_CRS_STACK_SIZE
	.align		4
.L_3583:
        /*00d0*/ 	.byte	0x04, 0x1e
        /*00d2*/ 	.short	(.L_3585 - .L_3584)
.L_3584:
        /*00d4*/ 	.word	0x00000000


	//----- nvinfo : EIATTR_CBANK_PARAM_SIZE
	.align		4
.L_3585:
        /*00d8*/ 	.byte	0x03, 0x19
        /*00da*/ 	.short	0x0220


	//----- nvinfo : EIATTR_PARAM_CBANK
	.align		4
        /*00dc*/ 	.byte	0x04, 0x0a
        /*00de*/ 	.short	(.L_3587 - .L_3586)
	.align		4
.L_3586:
        /*00e0*/ 	.word	index@(.nv.constant0._ZN2at6native18elementwise_kernelILi128ELi4EZNS0_15gpu_kernel_implINS0_13AUnaryFunctorIN3c108BFloat16ES5_S5_ZZZNS0_16fmax_kernel_cudaERNS_18TensorIteratorBaseEENKUlvE_clEvENKUlvE2_clEvEUlS5_S5_E_EEEEvS7_RKT_EUliE_EEviT1_)
        /*00e4*/ 	.short	0x0210
        /*00e6*/ 	.short	0x0220


	//----- nvinfo : EIATTR_SW_WAR
	.align		4
.L_3587:
        /*00e8*/ 	.byte	0x04, 0x36
        /*00ea*/ 	.short	(.L_3589 - .L_3588)
.L_3588:
        /*00ec*/ 	.word	0x00000008
.L_3589:


//--------------------- .nv.info._ZN2at6native27unrolled_elementwise_kernelINS0_13AUnaryFunctorIN3c108BFloat16ES4_S4_ZZZNS0_16fmax_kernel_cudaERNS_18TensorIteratorBaseEENKUlvE_clEvENKUlvE2_clEvEUlS4_S4_E_EESt5arrayIPcLm2EELi4E23TrivialOffsetCalculatorILi1EjESF_NS0_6memory12LoadWithCastILi1EEENSG_13StoreWithCastILi1EEEEEviT_T0_T2_T3_T4_T5_ --------------------------
	.section	.nv.info._ZN2at6native27unrolled_elementwise_kernelINS0_13AUnaryFunctorIN3c108BFloat16ES4_S4_ZZZNS0_16fmax_kernel_cudaERNS_18TensorIteratorBaseEENKUlvE_clEvENKUlvE2_clEvEUlS4_S4_E_EESt5arrayIPcLm2EELi4E23TrivialOffsetCalculatorILi1EjESF_NS0_6memory12LoadWithCastILi1EEENSG_13StoreWithCastILi1EEEEEviT_T0_T2_T3_T4_T5_,"",@"SHT_CUDA_INFO"
	.sectionflags	@""
	.align	4


	//----- nvinfo : EIATTR_CUDA_API_VERSION
	.align		4
        /*0000*/ 	.byte	0x04, 0x37
        /*0002*/ 	.short	(.L_3591 - .L_3590)
.L_3590:
        /*0004*/ 	.word	0x00000082


	//----- nvinfo : EIATTR_KPARAM_INFO
	.align		4
.L_3591:
        /*0008*/ 	.byte	0x04, 0x17
        /*000a*/ 	.short	(.L_3593 - .L_3592)
.L_3592:
        /*000c*/ 	.word	0x00000000
        /*0010*/ 	.short	0x0006
        /*0012*/ 	.short	0x0024
        /*0014*/ 	.byte	0x00, 0xf0, 0x21, 0x00


	//----- nvinfo : EIATTR_KPARAM_INFO
	.align		4
.L_3593:
        /*0018*/ 	.byte	0x04, 0x17
        /*001a*/ 	.short	(.L_3595 - .L_3594)
.L_3594:
        /*001c*/ 	.word	0x00000000
        /*0020*/ 	.short	0x0005
        /*0022*/ 	.short	0x001c
        /*0024*/ 	.byte	0x00, 0xf0, 0x21, 0x00


	//----- nvinfo : EIATTR_KPARAM_INFO
	.align		4
.L_3595:
        /*0028*/ 	.byte	0x04, 0x17
        /*002a*/ 	.short	(.L_3597 - .L_3596)
.L_3596:
        /*002c*/ 	.word	0x00000000
        /*0030*/ 	.short	0x0004
        /*0032*/ 	.short	0x0019
        /*0034*/ 	.byte	0x00, 0xf0, 0x05, 0x00


	//----- nvinfo : EIATTR_KPARAM_INFO
	.align		4
.L_3597:
        /*0038*/ 	.byte	0x04, 0x17
        /*003a*/ 	.short	(.L_3599 - .L_3598)
.L_3598:
        /*003c*/ 	.word	0x00000000
        /*0040*/ 	.short	0x0003
        /*0042*/ 	.short	0x0018
        /*0044*/ 	.byte	0x00, 0xf0, 0x05, 0x00


	//----- nvinfo : EIATTR_KPARAM_INFO
	.align		4
.L_3599:
        /*0048*/ 	.byte	0x04, 0x17
        /*004a*/ 	.short	(.L_3601 - .L_3600)
.L_3600:
        /*004c*/ 	.word	0x00000000
        /*0050*/ 	.short	0x0002
        /*0052*/ 	.short	0x0008
        /*0054*/ 	.byte	0x00, 0xf0, 0x41, 0x00


	//----- nvinfo : EIATTR_KPARAM_INFO
	.align		4
.L_3601:
        /*0058*/ 	.byte	0x04, 0x17
        /*005a*/ 	.short	(.L_3603 - .L_3602)
.L_3602:
        /*005c*/ 	.word	0x00000000
        /*0060*/ 	.short	0x0001
        /*0062*/ 	.short	0x0004
        /*0064*/ 	.byte	0x00, 0xf0, 0x11, 0x00


	//----- nvinfo : EIATTR_KPARAM_INFO
	.align		4
.L_3603:
        /*0068*/ 	.byte	0x04, 0x17
        /*006a*/ 	.short	(.L_3605 - .L_3604)
.L_3604:
        /*006c*/ 	.word	0x00000000
        /*0070*/ 	.short	0x0000
        /*0072*/ 	.short	0x0000
        /*0074*/ 	.byte	0x00, 0xf0, 0x11, 0x00


	//----- nvinfo : EIATTR_SPARSE_MMA_MASK
	.align		4
.L_3605:
        /*0078*/ 	.byte	0x03, 0x50
        /*007a*/ 	.short	0x0000


	//----- nvinfo : EIATTR_MAXREG_COUNT
	.align		4
        /*007c*/ 	.byte	0x03, 0x1b
        /*007e*/ 	.short	0x00ff


	//----- nvinfo : EIATTR_EXTERNS
	.align		4
        /*0080*/ 	.byte	0x04, 0x0f
        /*0082*/ 	.short	(.L_3607 - .L_3606)


	//   ....[0]....
	.align		4
.L_3606:
        /*0084*/ 	.word	index@(__assertfail)


	//----- nvinfo : EIATTR_MERCURY_ISA_VERSION
	.align		4
.L_3607:
        /*0088*/ 	.byte	0x03, 0x5f
        /*008a*/ 	.short	0x0101


	//----- nvinfo : EIATTR_SYSCALL_OFFSETS
	.align		4
        /*008c*/ 	.byte	0x04, 0x46
        /*008e*/ 	.short	(.L_3609 - .L_3608)


	//   ....[0]....
.L_3608:
        /*0090*/ 	.word	0x000010e0


	//   ....[1]....
        /*0094*/ 	.word	0x00002220


	//   ....[2]....
        /*0098*/ 	.word	0x00003370


	//   ....[3]....
        /*009c*/ 	.word	0x00004490


	//   ....[4]....
        /*00a0*/ 	.word	0x00005760


	//   ....[5]....
        /*00a4*/ 	.word	0x00006780


	//   ....[6]....
        /*00a8*/ 	.word	0x00007760


	//   ....[7]....
        /*00ac*/ 	.word	0x00008740


	//----- nvinfo : EIATTR_EXIT_INSTR_OFFSETS
	.align		4
.L_3609:
        /*00b0*/ 	.byte	0x04, 0x1c
        /*00b2*/ 	.short	(.L_3611 - .L_3610)


	//   ....[0]....
.L_3610:
        /*00b4*/ 	.word	0x00007820


	//   ....[1]....
        /*00b8*/ 	.word	0x00007970


	//   ....[2]....
        /*00bc*/ 	.word	0x000079b0


	//   ....[3]....
        /*00c0*/ 	.word	0x00007a50


	//   ....[4]....
        /*00c4*/ 	.word	0x00007a90


	//   ....[5]....
        /*00c8*/ 	.word	0x00007ad0


	//   ....[6]....
        /*00cc*/ 	.word	0x00007b60


	//   ....[7]....
        /*00d0*/ 	.word	0x00007ba0


	//   ....[8]....
        /*00d4*/ 	.word	0x00007c40


	//   ....[9]....
        /*00d8*/ 	.word	0x00007c90


	//   ....[10]....
        /*00dc*/ 	.word	0x00007ce0


	//   ....[11]....
        /*00e0*/ 	.word	0x00007db0


	//   ....[12]....
        /*00e4*/ 	.word	0x00007e10


	//   ....[13]....
        /*00e8*/ 	.word	0x00007fa0


	//   ....[14]....
        /*00ec*/ 	.word	0x00008100


	//   ....[15]....
        /*00f0*/ 	.word	0x00008120


	//   ....[16]....
        /*00f4*/ 	.word	0x000081e0


	//   ....[17]....
        /*00f8*/ 	.word	0x00008360


	//   ....[18]....
        /*00fc*/ 	.word	0x000084e0


	//   ....[19]....
        /*0100*/ 	.word	0x00008640


	//   ....[20]....
        /*0104*/ 	.word	0x00008750


	//   ....[21]....
        /*0108*/ 	.word	0x00008790


	//   ....[22]....
        /*010c*/ 	.word	0x000087d0


	//----- nvinfo : EIATTR_MAX_THREADS
	.align		4
.L_3611:
        /*0110*/ 	.byte	0x04, 0x05
        /*0112*/ 	.short	(.L_3613 - .L_3612)
.L_3612:
        /*0114*/ 	.word	0x00000080
        /*0118*/ 	.word	0x00000001
        /*011c*/ 	.word	0x00000001


	//----- nvinfo : EIATTR_CRS_STACK_SIZE
	.align		4
.L_3613:
        /*0120*/ 	.byte	0x04, 0x1e
        /*0122*/ 	.short	(.L_3615 - .L_3614)
.L_3614:
        /*0124*/ 	.word	0x00000000


	//----- nvinfo : EIATTR_CBANK_PARAM_SIZE
	.align		4
.L_3615:
        /*0128*/ 	.byte	0x03, 0x19
        /*012a*/ 	.short	0x002c


	//----- nvinfo : EIATTR_PARAM_CBANK
	.align		4
        /*012c*/ 	.byte	0x04, 0x0a
        /*012e*/ 	.short	(.L_3617 - .L_3616)
	.align		4
.L_3616:
        /*0130*/ 	.word	index@(.nv.constant0._ZN2at6native27unrolled_elementwise_kernelINS0_13AUnaryFunctorIN3c108BFloat16ES4_S4_ZZZNS0_16fmax_kernel_cudaERNS_18TensorIteratorBaseEENKUlvE_clEvENKUlvE2_clEvEUlS4_S4_E_EESt5arrayIPcLm2EELi4E23TrivialOffsetCalculatorILi1EjESF_NS0_6memory12LoadWithCastILi1EEENSG_13StoreWithCastILi1EEEEEviT_T0_T2_T3_T4_T5_)
        /*0134*/ 	.short	0x0210
        /*0136*/ 	.short	0x002c


	//----- nvinfo : EIATTR_SW_WAR
	.align		4
.L_3617:
        /*0138*/ 	.byte	0x04, 0x36
        /*013a*/ 	.short	(.L_3619 - .L_3618)
.L_3618:
        /*013c*/ 	.word	0x00000008
.L_3619:


//--------------------- .nv.info._ZN2at6native18elementwise_kernelILi128ELi4EZNS0_22gpu_kernel_impl_nocastINS0_13AUnaryFunctorIN3c108BFloat16ES5_S5_ZZZNS0_16fmax_kernel_cudaERNS_18TensorIteratorBaseEENKUlvE_clEvENKUlvE2_clEvEUlS5_S5_E_EEEEvS7_RKT_EUliE_EEviT1_ --------------------------
	.section	.nv.info._ZN2at6native18elementwise_kernelILi128ELi4EZNS0_22gpu_kernel_impl_nocastINS0_13AUnaryFunctorIN3c108BFloat16ES5_S5_ZZZNS0_16fmax_kernel_cudaERNS_18TensorIteratorBaseEENKUlvE_clEvENKUlvE2_clEvEUlS5_S5_E_EEEEvS7_RKT_EUliE_EEviT1_,"",@"SHT_CUDA_INFO"
	.sectionflags	@""
	.align	4


	//----- nvinfo : EIATTR_CUDA_API_VERSION
	.align		4
        /*0000*/ 	.byte	0x04, 0x37
        /*0002*/ 	.short	(.L_3621 - .L_3620)
.L_3620:
        /*0004*/ 	.word	0x00000082


	//----- nvinfo : EIATTR_KPARAM_INFO
	.align		4
.L_3621:
        /*0008*/ 	.byte	0x04, 0x17
        /*000a*/ 	.short	(.L_3623 - .L_3622)
.L_3622:
        /*000c*/ 	.word	0x00000000
        /*0010*/ 	.short	0x0001
        /*0012*/ 	.short	0x0008
        /*0014*/ 	.byte	0x00, 0xf0, 0x61, 0x08


	//----- nvinfo : EIATTR_KPARAM_INFO
	.align		4
.L_3623:
        /*0018*/ 	.byte	0x04, 0x17
        /*001a*/ 	.short	(.L_3625 - .L_3624)
.L_3624:
        /*001c*/ 	.word	0x00000000
        /*0020*/ 	.short	0x0000
        /*0022*/ 	.short	0x0000
        /*0024*/ 	.byte	0x00, 0xf0, 0x11, 0x00


	//----- nvinfo : EIATTR_SPARSE_MMA_MASK
	.align		4
.L_3625:
        /*0028*/ 	.byte	0x03, 0x50
        /*002a*/ 	.short	0x0000


	//----- nvinfo : EIATTR_MAXREG_COUNT
	.align		4
        /*002c*/ 	.byte	0x03, 0x1b
        /*002e*/ 	.short	0x0080


	//----- nvinfo : EIATTR_MERCURY_ISA_VERSION
	.align		4
        /*0030*/ 	.byte	0x03, 0x5f
        /*0032*/ 	.short	0x0101


	//----- nvinfo : EIATTR_EXIT_INSTR_OFFSETS
	.align		4
        /*0034*/ 	.byte	0x04, 0x1c
        /*0036*/ 	.short	(.L_3627 - .L_3626)


	//   ....[0]....
.L_3626:
        /*0038*/ 	.word	0x00003c30


	//   ....[1]....
        /*003c*/ 	.word	0x00004fe0


	//----- nvinfo : EIATTR_MAX_THREADS
	.align		4
.L_3627:
        /*0040*/ 	.byte	0x04, 0x05
        /*0042*/ 	.short	(.L_3629 - .L_3628)
.L_3628:
        /*0044*/ 	.word	0x00000080
        /*0048*/ 	.word	0x00000001
        /*004c*/ 	.word	0x00000001


	//----- nvinfo : EIATTR_CRS_STACK_SIZE
	.align		4
.L_3629:
        /*0050*/ 	.byte	0x04, 0x1e
        /*0052*/ 	.short	(.L_3631 - .L_3630)
.L_3630:
        /*0054*/ 	.word	0x00000000


	//----- nvinfo : EIATTR_CBANK_PARAM_SIZE
	.align		4
.L_3631:
        /*0058*/ 	.byte	0x03, 0x19
        /*005a*/ 	.short	0x0220


	//----- nvinfo : EIATTR_PARAM_CBANK
	.align		4
        /*005c*/ 	.byte	0x04, 0x0a
        /*005e*/ 	.short	(.L_3633 - .L_3632)
	.align		4
.L_3632:
        /*0060*/ 	.word	index@(.nv.constant0._ZN2at6native18elementwise_kernelILi128ELi4EZNS0_22gpu_kernel_impl_nocastINS0_13AUnaryFunctorIN3c108BFloat16ES5_S5_ZZZNS0_16fmax_kernel_cudaERNS_18TensorIteratorBaseEENKUlvE_clEvENKUlvE2_clEvEUlS5_S5_E_EEEEvS7_RKT_EUliE_EEviT1_)
        /*0064*/ 	.short	0x0210
        /*0066*/ 	.short	0x0220


	//----- nvinfo : EIATTR_SW_WAR
	.align		4
.L_3633:
        /*0068*/ 	.byte	0x04, 0x36
        /*006a*/ 	.short	(.L_3635 - .L_3634)
.L_3634:
        /*006c*/ 	.word	0x00000008
.L_3635:


//--------------------- .nv.info._ZN2at6native27unrolled_elementwise_kernelINS0_13AUnaryFunctorIN3c108BFloat16ES4_S4_ZZZNS0_16fmax_kernel_cudaERNS_18TensorIteratorBaseEENKUlvE_clEvENKUlvE2_clEvEUlS4_S4_E_EESt5arrayIPcLm2EELi4E23TrivialOffsetCalculatorILi1EjESF_NS0_6memory15LoadWithoutCastENSG_16StoreWithoutCastEEEviT_T0_T2_T3_T4_T5_ --------------------------
	.section	.nv.info._ZN2at6native27unrolled_elementwise_kernelINS0_13AUnaryFunctorIN3c108BFloat16ES4_S4_ZZZNS0_16fmax_kernel_cudaERNS_18TensorIteratorBaseEENKUlvE_clEvENKUlvE2_clEvEUlS4_S4_E_EESt5arrayIPcLm2EELi4E23TrivialOffsetCalculatorILi1EjESF_NS0_6memory15LoadWithoutCastENSG_16StoreWithoutCastEEEviT_T0_T2_T3_T4_T5_,"",@"SHT_CUDA_INFO"
	.sectionflags	@""
	.align	4


	//----- nvinfo : EIATTR_CUDA_API_VERSION
	.align		4
        /*0000*/ 	.byte	0x04, 0x37
        /*0002*/ 	.short	(.L_3637 - .L_3636)
.L_3636:
        /*0004*/ 	.word	0x00000082


	//----- nvinfo : EIATTR_KPARAM_INFO
	.align		4
.L_3637:
        /*0008*/ 	.byte	0x04, 0x17
        /*000a*/ 	.short	(.L_3639 - .L_3638)
.L_3638:
        /*000c*/ 	.word	0x00000000
        /*0010*/ 	.short	0x0006
        /*0012*/ 	.short	0x001b
        /*0014*/ 	.byte	0x00, 0xf0, 0x05, 0x00


	//----- nvinfo : EIATTR_KPARAM_INFO
	.align		4
.L_3639:
        /*0018*/ 	.byte	0x04, 0x17
        /*001a*/ 	.short	(.L_3641 - .L_3640)
.L_3640:
        /*001c*/ 	.word	0x00000000
        /*0020*/ 	.short	0x0005
        /*0022*/ 	.short	0x001a
        /*0024*/ 	.byte	0x00, 0xf0, 0x05, 0x00


	//----- nvinfo : EIATTR_KPARAM_INFO
	.align		4
.L_3641:
        /*0028*/ 	.byte	0x04, 0x17
        /*002a*/ 	.short	(.L_3643 - .L_3642)
.L_3642:
        /*002c*/ 	.word	0x00000000
        /*0030*/ 	.short	0x0004
        /*0032*/ 	.short	0x0019
        /*0034*/ 	.byte	0x00, 0xf0, 0x05, 0x00


	//----- nvinfo : EIATTR_KPARAM_INFO
	.align		4
.L_3643:
        /*0038*/ 	.byte	0x04, 0x17
        /*003a*/ 	.short	(.L_3645 - .L_3644)
.L_3644:
        /*003c*/ 	.word	0x00000000
        /*0040*/ 	.short	0x0003
        /*0042*/ 	.short	0x0018
        /*0044*/ 	.byte	0x00, 0xf0, 0x05, 0x00


	//----- nvinfo : EIATTR_KPARAM_INFO
	.align		4
.L_3645:
        /*0048*/ 	.byte	0x04, 0x17
        /*004a*/ 	.short	(.L_3647 - .L_3646)
.L_3646:
        /*004c*/ 	.word	0x00000000
        /*0050*/ 	.short	0x0002
        /*0052*/ 	.short	0x0008
        /*0054*/ 	.byte	0x00, 0xf0, 0x41, 0x00


	//----- nvinfo : EIATTR_KPARAM_INFO
	.align		4
.L_3647:
        /*0058*/ 	.byte	0x04, 0x17
        /*005a*/ 	.short	(.L_3649 - .L_3648)
.L_3648:
        /*005c*/ 	.word	0x00000000
        /*0060*/ 	.short	0x0001
        /*0062*/ 	.short	0x0004
        /*0064*/ 	.byte	0x00, 0xf0, 0x11, 0x00


	//----- nvinfo : EIATTR_KPARAM_INFO
	.align		4
.L_3649:
        /*0068*/ 	.byte	0x04, 0x17
        /*006a*/ 	.short	(.L_3651 - .L_3650)
.L_3650:
        /*006c*/ 	.word	0x00000000
        /*0070*/ 	.short	0x0000
        /*0072*/ 	.short	0x0000
        /*0074*/ 	.byte	0x00, 0xf0, 0x11, 0x00


	//----- nvinfo : EIATTR_SPARSE_MMA_MASK
	.align		4
.L_3651:
        /*0078*/ 	.byte	0x03, 0x50
        /*007a*/ 	.short	0x0000


	//----- nvinfo : EIATTR_MAXREG_COUNT
	.align		4
        /*007c*/ 	.byte	0x03, 0x1b
        /*007e*/ 	.short	0x00ff


	//----- nvinfo : EIATTR_MERCURY_ISA_VERSION
	.align		4
        /*0080*/ 	.byte	0x03, 0x5f
        /*0082*/ 	.short	0x0101


	//----- nvinfo : EIATTR_EXIT_INSTR_OFFSETS
	.align		4
        /*0084*/ 	.byte	0x04, 0x1c
        /*0086*/ 	.short	(.L_3653 - .L_3652)


	//   ....[0]....
.L_3652:
        /*0088*/ 	.word	0x000004a0


	//   ....[1]....
        /*008c*/ 	.word	0x00000530


	//----- nvinfo : EIATTR_MAX_THREADS
	.align		4
.L_3653:
        /*0090*/ 	.byte	0x04, 0x05
        /*0092*/ 	.short	(.L_3655 - .L_3654)
.L_3654:
        /*0094*/ 	.word	0x00000080
        /*0098*/ 	.word	0x00000001
        /*009c*/ 	.word	0x00000001


	//----- nvinfo : EIATTR_CRS_STACK_SIZE
	.align		4
.L_3655:
        /*00a0*/ 	.byte	0x04, 0x1e
        /*00a2*/ 	.short	(.L_3657 - .L_3656)
.L_3656:
        /*00a4*/ 	.word	0x00000000


	//----- nvinfo : EIATTR_CBANK_PARAM_SIZE
	.align		4
.L_3657:
        /*00a8*/ 	.byte	0x03, 0x19
        /*00aa*/ 	.short	0x001c


	//----- nvinfo : EIATTR_PARAM_CBANK
	.align		4
        /*00ac*/ 	.byte	0x04, 0x0a
        /*00ae*/ 	.short	(.L_3659 - .L_3658)
	.align		4
.L_3658:
        /*00b0*/ 	.word	index@(.nv.constant0._ZN2at6native27unrolled_elementwise_kernelINS0_13AUnaryFunctorIN3c108BFloat16ES4_S4_ZZZNS0_16fmax_kernel_cudaERNS_18TensorIteratorBaseEENKUlvE_clEvENKUlvE2_clEvEUlS4_S4_E_EESt5arrayIPcLm2EELi4E23TrivialOffsetCalculatorILi1EjESF_NS0_6memory15LoadWithoutCastENSG_16StoreWithoutCastEEEviT_T0_T2_T3_T4_T5_)
        /*00b4*/ 	.short	0x0210
        /*00b6*/ 	.short	0x001c


	//----- nvinfo : EIATTR_SW_WAR
	.align		4
.L_3659:
        /*00b8*/ 	.byte	0x04, 0x36
        /*00ba*/ 	.short	(.L_3661 - .L_3660)
.L_3660:
        /*00bc*/ 	.word	0x00000008
.L_3661:


//--------------------- .nv.info._ZN2at6native29vectorized_elementwise_kernelILi2ENS0_13AUnaryFunctorIN3c108BFloat16ES4_S4_ZZZNS0_16fmax_kernel_cudaERNS_18TensorIteratorBaseEENKUlvE_clEvENKUlvE2_clEvEUlS4_S4_E_EESt5arrayIPcLm2EEEEviT0_T1_ --------------------------
	.section	.nv.info._ZN2at6native29vectorized_elementwise_kernelILi2ENS0_13AUnaryFunctorIN3c108BFloat16ES4_S4_ZZZNS0_16fmax_kernel_cudaERNS_18TensorIteratorBaseEENKUlvE_clEvENKUlvE2_clEvEUlS4_S4_E_EESt5arrayIPcLm2EEEEviT0_T1_,"",@"SHT_CUDA_INFO"
	.sectionflags	@""
	.align	4


	//----- nvinfo : EIATTR_CUDA_API_VERSION
	.align		4
        /*0000*/ 	.byte	0x04, 0x37
        /*0002*/ 	.short	(.L_3663 - .L_3662)
.L_3662:
        /*0004*/ 	.word	0x00000082


	//----- nvinfo : EIATTR_KPARAM_INFO
	.align		4
.L_3663:
        /*0008*/ 	.byte	0x04, 0x17
        /*000a*/ 	.short	(.L_3665 - .L_3664)
.L_3664:
        /*000c*/ 	.word	0x00000000
        /*0010*/ 	.short	0x0002
        /*0012*/ 	.short	0x0008
        /*0014*/ 	.byte	0x00, 0xf0, 0x41, 0x00


	//----- nvinfo : EIATTR_KPARAM_INFO
	.align		4
.L_3665:
        /*0018*/ 	.byte	0x04, 0x17
        /*001a*/ 	.short	(.L_3667 - .L_3666)
.L_3666:
        /*001c*/ 	.word	0x00000000
        /*0020*/ 	.short	0x0001
        /*0022*/ 	.short	0x0004
        /*0024*/ 	.byte	0x00, 0xf0, 0x11, 0x00


	//----- nvinfo : EIATTR_KPARAM_INFO
	.align		4
.L_3667:
        /*0028*/ 	.byte	0x04, 0x17
        /*002a*/ 	.short	(.L_3669 - .L_3668)
.L_3668:
        /*002c*/ 	.word	0x00000000
        /*0030*/ 	.short	0x0000
        /*0032*/ 	.short	0x0000
        /*0034*/ 	.byte	0x00, 0xf0, 0x11, 0x00


	//----- nvinfo : EIATTR_SPARSE_MMA_MASK
	.align		4
.L_3669:
        /*0038*/ 	.byte	0x03, 0x50
        /*003a*/ 	.short	0x0000


	//----- nvinfo : EIATTR_MAXREG_COUNT
	.align		4
        /*003c*/ 	.byte	0x03, 0x1b
        /*003e*/ 	.short	0x00ff


	//----- nvinfo : EIATTR_MERCURY_ISA_VERSION
	.align		4
        /*0040*/ 	.byte	0x03, 0x5f
        /*0042*/ 	.short	0x0101


	//----- nvinfo : EIATTR_EXIT_INSTR_OFFSETS
	.align		4
        /*0044*/ 	.byte	0x04, 0x1c
        /*0046*/ 	.short	(.L_3671 - .L_3670)


	//   ....[0]....
.L_3670:
        /*0048*/ 	.word	0x00000310


	//   ....[1]....
        /*004c*/ 	.word	0x00000cf0


	//   ....[2]....
        /*0050*/ 	.word	0x00000d40


	//----- nvinfo : EIATTR_MAX_THREADS
	.align		4
.L_3671:
        /*0054*/ 	.byte	0x04, 0x05
        /*0056*/ 	.short	(.L_3673 - .L_3672)
.L_3672:
        /*0058*/ 	.word	0x00000080
        /*005c*/ 	.word	0x00000001
        /*0060*/ 	.word	0x00000001


	//----- nvinfo : EIATTR_CRS_STACK_SIZE
	.align		4
.L_3673:
        /*0064*/ 	.byte	0x04, 0x1e
        /*0066*/ 	.short	(.L_3675 - .L_3674)
.L_3674:
        /*0068*/ 	.word	0x00000000


	//----- nvinfo : EIATTR_CBANK_PARAM_SIZE
	.align		4
.L_3675:
        /*006c*/ 	.byte	0x03, 0x19
        /*006e*/ 	.short	0x0018


	//----- nvinfo : EIATTR_PARAM_CBANK
	.align		4
        /*0070*/ 	.byte	0x04, 0x0a
        /*0072*/ 	.short	(.L_3677 - .L_3676)
	.align		4
.L_3676:
        /*0074*/ 	.word	index@(.nv.constant0._ZN2at6native29vectorized_elementwise_kernelILi2ENS0_13AUnaryFunctorIN3c108BFloat16ES4_S4_ZZZNS0_16fmax_kernel_cudaERNS_18TensorIteratorBaseEENKUlvE_clEvENKUlvE2_clEvEUlS4_S4_E_EESt5arrayIPcLm2EEEEviT0_T1_)
        /*0078*/ 	.short	0x0210
        /*007a*/ 	.short	0x0018


	//----- nvinfo : EIATTR_SW_WAR
	.align		4
.L_3677:
        /*007c*/ 	.byte	0x04, 0x36
        /*007e*/ 	.short	(.L_3679 - .L_3678)
.L_3678:
        /*0080*/ 	.word	0x00000008
.L_3679:


//--------------------- .nv.info._ZN2at6native29vectorized_elementwise_kernelILi4ENS0_13AUnaryFunctorIN3c108BFloat16ES4_S4_ZZZNS0_16fmax_kernel_cudaERNS_18TensorIteratorBaseEENKUlvE_clEvENKUlvE2_clEvEUlS4_S4_E_EESt5arrayIPcLm2EEEEviT0_T1_ --------------------------
	.section	.nv.info._ZN2at6native29vectorized_elementwise_kernelILi4ENS0_13AUnaryFunctorIN3c108BFloat16ES4_S4_ZZZNS0_16fmax_kernel_cudaERNS_18TensorIteratorBaseEENKUlvE_clEvENKUlvE2_clEvEUlS4_S4_E_EESt5arrayIPcLm2EEEEviT0_T1_,"",@"SHT_CUDA_INFO"
	.sectionflags	@""
	.align	4


	//----- nvinfo : EIATTR_CUDA_API_VERSION
	.align		4
        /*0000*/ 	.byte	0x04, 0x37
        /*0002*/ 	.short	(.L_3681 - .L_3680)
.L_3680:
        /*0004*/ 	.word	0x00000082


	//----- nvinfo : EIATTR_KPARAM_INFO
	.align		4
.L_3681:
        /*0008*/ 	.byte	0x04, 0x17
        /*000a*/ 	.short	(.L_3683 - .L_3682)
.L_3682:
        /*000c*/ 	.word	0x00000000
        /*0010*/ 	.short	0x0002
        /*0012*/ 	.short	0x0008
        /*0014*/ 	.byte	0x00, 0xf0, 0x41, 0x00


	//----- nvinfo : EIATTR_KPARAM_INFO
	.align		4
.L_3683:
        /*0018*/ 	.byte	0x04, 0x17
        /*001a*/ 	.short	(.L_3685 - .L_3684)
.L_3684:
        /*001c*/ 	.word	0x00000000
        /*0020*/ 	.short	0x0001
        /*0022*/ 	.short	0x0004
        /*0024*/ 	.byte	0x00, 0xf0, 0x11, 0x00


	//----- nvinfo : EIATTR_KPARAM_INFO
	.align		4
.L_3685:
        /*0028*/ 	.byte	0x04, 0x17
        /*002a*/ 	.short	(.L_3687 - .L_3686)
.L_3686:
        /*002c*/ 	.word	0x00000000
        /*0030*/ 	.short	0x0000
        /*0032*/ 	.short	0x0000
        /*0034*/ 	.byte	0x00, 0xf0, 0x11, 0x00


	//----- nvinfo : EIATTR_SPARSE_MMA_MASK
	.align		4
.L_3687:
        /*0038*/ 	.byte	0x03, 0x50
        /*003a*/ 	.short	0x0000


	//----- nvinfo : EIATTR_MAXREG_COUNT
	.align		4
        /*003c*/ 	.byte	0x03, 0x1b
        /*003e*/ 	.short	0x00ff


	//----- nvinfo : EIATTR_MERCURY_ISA_VERSION
	.align		4
        /*0040*/ 	.byte	0x03, 0x5f
        /*0042*/ 	.short	0x0101


	//----- nvinfo : EIATTR_EXIT_INSTR_OFFSETS
	.align		4
        /*0044*/ 	.byte	0x04, 0x1c
        /*0046*/ 	.short	(.L_3689 - .L_3688)


	//   ....[0]....
.L_3688:
        /*0048*/ 	.word	0x000002d0


	//   ....[1]....
        /*004c*/ 	.word	0x00000cb0


	//   ....[2]....
        /*0050*/ 	.word	0x00000d00


	//----- nvinfo : EIATTR_MAX_THREADS
	.align		4
.L_3689:
        /*0054*/ 	.byte	0x04, 0x05
        /*0056*/ 	.short	(.L_3691 - .L_3690)
.L_3690:
        /*0058*/ 	.word	0x00000080
        /*005c*/ 	.word	0x00000001
        /*0060*/ 	.word	0x00000001


	//----- nvinfo : EIATTR_CRS_STACK_SIZE
	.align		4
.L_3691:
        /*0064*/ 	.byte	0x04, 0x1e
        /*0066*/ 	.short	(.L_3693 - .L_3692)
.L_3692:
        /*0068*/ 	.word	0x00000000


	//----- nvinfo : EIATTR_CBANK_PARAM_SIZE
	.align		4
.L_3693:
        /*006c*/ 	.byte	0x03, 0x19
        /*006e*/ 	.short	0x0018


	//----- nvinfo : EIATTR_PARAM_CBANK
	.align		4
        /*0070*/ 	.byte	0x04, 0x0a
        /*0072*/ 	.short	(.L_3695 - .L_3694)
	.align		4
.L_3694:
        /*0074*/ 	.word	index@(.nv.constant0._ZN2at6native29vectorized_elementwise_kernelILi4ENS0_13AUnaryFunctorIN3c108BFloat16ES4_S4_ZZZNS0_16fmax_kernel_cudaERNS_18TensorIteratorBaseEENKUlvE_clEvENKUlvE2_clEvEUlS4_S4_E_EESt5arrayIPcLm2EEEEviT0_T1_)
        /*0078*/ 	.short	0x0210
        /*007a*/ 	.short	0x0018


	//----- nvinfo : EIATTR_SW_WAR
	.align		4
.L_3695:
        /*007c*/ 	.byte	0x04, 0x36
        /*007e*/ 	.short	(.L_3697 - .L_3696)
.L_3696:
        /*0080*/ 	.word	0x00000008
.L_3697:


//--------------------- .nv.info._ZN2at6native29vectorized_elementwise_kernelILi8ENS0_13AUnaryFunctorIN3c108BFloat16ES4_S4_ZZZNS0_16fmax_kernel_cudaERNS_18TensorIteratorBaseEENKUlvE_clEvENKUlvE2_clEvEUlS4_S4_E_EESt5arrayIPcLm2EEEEviT0_T1_ --------------------------
	.section	.nv.info._ZN2at6native29vectorized_elementwise_kernelILi8ENS0_13AUnaryFunctorIN3c108BFloat16ES4_S4_ZZZNS0_16fmax_kernel_cudaERNS_18TensorIteratorBaseEENKUlvE_clEvENKUlvE2_clEvEUlS4_S4_E_EESt5arrayIPcLm2EEEEviT0_T1_,"",@"SHT_CUDA_INFO"
	.sectionflags	@""
	.align	4


	//----- nvinfo : EIATTR_CUDA_API_VERSION
	.align		4
        /*0000*/ 	.byte	0x04, 0x37
        /*0002*/ 	.short	(.L_3699 - .L_3698)
.L_3698:
        /*0004*/ 	.word	0x00000082


	//----- nvinfo : EIATTR_KPARAM_INFO
	.align		4
.L_3699:
        /*0008*/ 	.byte	0x04, 0x17
        /*000a*/ 	.short	(.L_3701 - .L_3700)
.L_3700:
        /*000c*/ 	.word	0x00000000
        /*0010*/ 	.short	0x0002
        /*0012*/ 	.short	0x0008
        /*0014*/ 	.byte	0x00, 0xf0, 0x41, 0x00


	//----- nvinfo : EIATTR_KPARAM_INFO
	.align		4
.L_3701:
        /*0018*/ 	.byte	0x04, 0x17
        /*001a*/ 	.short	(.L_3703 - .L_3702)
.L_3702:
        /*001c*/ 	.word	0x00000000
        /*0020*/ 	.short	0x0001
        /*0022*/ 	.short	0x0004
        /*0024*/ 	.byte	0x00, 0xf0, 0x11, 0x00


	//----- nvinfo : EIATTR_KPARAM_INFO
	.align		4
.L_3703:
        /*0028*/ 	.byte	0x04, 0x17
        /*002a*/ 	.short	(.L_3705 - .L_3704)
.L_3704:
        /*002c*/ 	.word	0x00000000
        /*0030*/ 	.short	0x0000
        /*0032*/ 	.short	0x0000
        /*0034*/ 	.byte	0x00, 0xf0, 0x11, 0x00


	//----- nvinfo : EIATTR_SPARSE_MMA_MASK
	.align		4
.L_3705:
        /*0038*/ 	.byte	0x03, 0x50
        /*003a*/ 	.short	0x0000


	//----- nvinfo : EIATTR_MAXREG_COUNT
	.align		4
        /*003c*/ 	.byte	0x03, 0x1b
        /*003e*/ 	.short	0x00ff


	//----- nvinfo : EIATTR_MERCURY_ISA_VERSION
	.align		4
        /*0040*/ 	.byte	0x03, 0x5f
        /*0042*/ 	.short	0x0101


	//----- nvinfo : EIATTR_EXIT_INSTR_OFFSETS
	.align		4
        /*0044*/ 	.byte	0x04, 0x1c
        /*0046*/ 	.short	(.L_3707 - .L_3706)


	//   ....[0]....
.L_3706:
        /*0048*/ 	.word	0x000002b0


	//   ....[1]....
        /*004c*/ 	.word	0x00000c90


	//   ....[2]....
        /*0050*/ 	.word	0x00000ce0


	//----- nvinfo : EIATTR_MAX_THREADS
	.align		4
.L_3707:
        /*0054*/ 	.byte	0x04, 0x05
        /*0056*/ 	.short	(.L_3709 - .L_3708)
.L_3708:
        /*0058*/ 	.word	0x00000080
        /*005c*/ 	.word	0x00000001
        /*0060*/ 	.word	0x00000001


	//----- nvinfo : EIATTR_CRS_STACK_SIZE
	.align		4
.L_3709:
        /*0064*/ 	.byte	0x04, 0x1e
        /*0066*/ 	.short	(.L_3711 - .L_3710)
.L_3710:
        /*0068*/ 	.word	0x00000000


	//----- nvinfo : EIATTR_CBANK_PARAM_SIZE
	.align		4
.L_3711:
        /*006c*/ 	.byte	0x03, 0x19
        /*006e*/ 	.short	0x0018


	//----- nvinfo : EIATTR_PARAM_CBANK
	.align		4
        /*0070*/ 	.byte	0x04, 0x0a
        /*0072*/ 	.short	(.L_3713 - .L_3712)
	.align		4
.L_3712:
        /*0074*/ 	.word	index@(.nv.constant0._ZN2at6native29vectorized_elementwise_kernelILi8ENS0_13AUnaryFunctorIN3c108BFloat16ES4_S4_ZZZNS0_16fmax_kernel_cudaERNS_18TensorIteratorBaseEENKUlvE_clEvENKUlvE2_clEvEUlS4_S4_E_EESt5arrayIPcLm2EEEEviT0_T1_)
        /*0078*/ 	.short	0x0210
        /*007a*/ 	.short	0x0018


	//----- nvinfo : EIATTR_SW_WAR
	.align		4
.L_3713:
        /*007c*/ 	.byte	0x04, 0x36
        /*007e*/ 	.short	(.L_3715 - .L_3714)
.L_3714:
        /*0080*/ 	.word	0x00000008
.L_3715:


//--------------------- .nv.info._ZN2at6native18elementwise_kernelILi128ELi4EZNS0_15gpu_kernel_implINS0_13BinaryFunctorIN3c108BFloat16ES5_S5_ZZZNS0_16fmax_kernel_cudaERNS_18TensorIteratorBaseEENKUlvE_clEvENKUlvE2_clEvEUlS5_S5_E_EEEEvS7_RKT_EUliE_EEviT1_ --------------------------
	.section	.nv.info._ZN2at6native18elementwise_kernelILi128ELi4EZNS0_15gpu_kernel_implINS0_13BinaryFunctorIN3c108BFloat16ES5_S5_ZZZNS0_16fmax_kernel_cudaERNS_18TensorIteratorBaseEENKUlvE_clEvENKUlvE2_clEvEUlS5_S5_E_EEEEvS7_RKT_EUliE_EEviT1_,"",@"SHT_CUDA_INFO"
	.sectionflags	@""
	.align	4


	//----- nvinfo : EIATTR_CUDA_API_VERSION
	.align		4
        /*0000*/ 	.byte	0x04, 0x37
        /*0002*/ 	.short	(.L_3717 - .L_3716)
.L_3716:
        /*0004*/ 	.word	0x00000082


	//----- nvinfo : EIATTR_KPARAM_INFO
	.align		4
.L_3717:
        /*0008*/ 	.byte	0x04, 0x17
        /*000a*/ 	.short	(.L_3719 - .L_3718)
.L_3718:
        /*000c*/ 	.word	0x00000000
        /*0010*/ 	.short	0x0001
        /*0012*/ 	.short	0x0008
        /*0014*/ 	.byte	0x00, 0xf0, 0x21, 0x0a


	//----- nvinfo : EIATTR_KPARAM_INFO
	.align		4
.L_3719:
        /*0018*/ 	.byte	0x04, 0x17
        /*001a*/ 	.short	(.L_3721 - .L_3720)
.L_3720:
        /*001c*/ 	.word	0x00000000
        /*0020*/ 	.short	0x0000
        /*0022*/ 	.short	0x0000
        /*0024*/ 	.byte	0x00, 0xf0, 0x11, 0x00


	//----- nvinfo : EIATTR_SPARSE_MMA_MASK
	.align		4
.L_3721:
        /*0028*/ 	.byte	0x03, 0x50
        /*002a*/ 	.short	0x0000


	//----- nvinfo : EIATTR_MAXREG_COUNT
	.align		4
        /*002c*/ 	.byte	0x03, 0x1b
        /*002e*/ 	.short	0x0080


	//----- nvinfo : EIATTR_EXTERNS
	.align		4
        /*0030*/ 	.byte	0x04, 0x0f
        /*0032*/ 	.short	(.L_3723 - .L_3722)


	//   ....[0]....
	.align		4
.L_3722:
        /*0034*/ 	.word	index@(__assertfail)


	//----- nvinfo : EIATTR_MERCURY_ISA_VERSION
	.align		4
.L_3723:
        /*0038*/ 	.byte	0x03, 0x5f
        /*003a*/ 	.short	0x0101


	//----- nvinfo : EIATTR_SYSCALL_OFFSETS
	.align		4
        /*003c*/ 	.byte	0x04, 0x46
        /*003e*/ 	.short	(.L_3725 - .L_3724)


	//   ....[0]....
.L_3724:
        /*0040*/ 	.word	0x000026f0


	//   ....[1]....
        /*0044*/ 	.word	0x000036c0


	//   ....[2]....
        /*0048*/ 	.word	0x00004660


	//   ....[3]....
        /*004c*/ 	.word	0x00006da0


	//   ....[4]....
        /*0050*/ 	.word	0x00007d70


	//   ....[5]....
        /*0054*/ 	.word	0x00008d10


	//   ....[6]....
        /*0058*/ 	.word	0x0000b440


	//   ....[7]....
        /*005c*/ 	.word	0x0000c410


	//   ....[8]....
        /*0060*/ 	.word	0x0000d3b0


	//   ....[9]....
        /*0064*/ 	.word	0x0000fad0


	//   ....[10]....
        /*0068*/ 	.word	0x00010aa0


	//   ....[11]....
        /*006c*/ 	.word	0x00011a40


	//----- nvinfo : EIATTR_EXIT_INSTR_OFFSETS
	.align		4
.L_3725:
        /*0070*/ 	.byte	0x04, 0x1c
        /*0072*/ 	.short	(.L_3727 - .L_3726)


	//   ....[0]....
.L_3726:
        /*0074*/ 	.word	0x0000d480


	//   ....[1]....
        /*0078*/ 	.word	0x00010c70


	//   ....[2]....
        /*007c*/ 	.word	0x00010cb0


	//   ....[3]....
        /*0080*/ 	.word	0x00010d50


	//   ....[4]....
        /*0084*/ 	.word	0x00010d90


	//   ....[5]....
        /*0088*/ 	.word	0x00010dd0


	//   ....[6]....
        /*008c*/ 	.word	0x00010e60


	//   ....[7]....
        /*0090*/ 	.word	0x00010ea0


	//   ....[8]....
        /*0094*/ 	.word	0x00010f40


	//   ....[9]....
        /*0098*/ 	.word	0x00010f90


	//   ....[10]....
        /*009c*/ 	.word	0x00010fe0


	//   ....[11]....
        /*00a0*/ 	.word	0x000110b0


	//   ....[12]....
        /*00a4*/ 	.word	0x00011110


	//   ....[13]....
        /*00a8*/ 	.word	0x000112a0


	//   ....[14]....
        /*00ac*/ 	.word	0x00011400


	//   ....[15]....
        /*00b0*/ 	.word	0x00011420


	//   ....[16]....
        /*00b4*/ 	.word	0x000114e0


	//   ....[17]....
        /*00b8*/ 	.word	0x00011660


	//   ....[18]....
        /*00bc*/ 	.word	0x000117e0


	//   ....[19]....
        /*00c0*/ 	.word	0x00011940


	//   ....[20]....
        /*00c4*/ 	.word	0x00011a50


	//   ....[21]....
        /*00c8*/ 	.word	0x00011a90


	//   ....[22]....
        /*00cc*/ 	.word	0x00011ad0


	//----- nvinfo : EIATTR_MAX_THREADS
	.align		4
.L_3727:
        /*00d0*/ 	.byte	0x04, 0x05
        /*00d2*/ 	.short	(.L_3729 - .L_3728)
.L_3728:
        /*00d4*/ 	.word	0x00000080
        /*00d8*/ 	.word	0x00000001
        /*00dc*/ 	.word	0x00000001


	//----- nvinfo : EIATTR_CRS_STACK_SIZE
	.align		4
.L_3729:
        /*00e0*/ 	.byte	0x04, 0x1e
        /*00e2*/ 	.short	(.L_3731 - .L_3730)
.L_3730:
        /*00e4*/ 	.word	0x00000000


	//----- nvinfo : EIATTR_CBANK_PARAM_SIZE
	.align		4
.L_3731:
        /*00e8*/ 	.byte	0x03, 0x19
        /*00ea*/ 	.short	0x0290


	//----- nvinfo : EIATTR_PARAM_CBANK
	.align		4
        /*00ec*/ 	.byte	0x04, 0x0a
        /*00ee*/ 	.short	(.L_3733 - .L_3732)
	.align		4
.L_3732:
        /*00f0*/ 	.word	index@(.nv.constant0._ZN2at6native18elementwise_kernelILi128ELi4EZNS0_15gpu_kernel_implINS0_13BinaryFunctorIN3c108BFloat16ES5_S5_ZZZNS0_16fmax_kernel_cudaERNS_18TensorIteratorBaseEENKUlvE_clEvENKUlvE2_clEvEUlS5_S5_E_EEEEvS7_RKT_EUliE_EEviT1_)
        /*00f4*/ 	.short	0x0210
        /*00f6*/ 	.short	0x0290


	//----- nvinfo : EIATTR_SW_WAR
	.align		4
.L_3733:
        /*00f8*/ 	.byte	0x04, 0x36
        /*00fa*/ 	.short	(.L_3735 - .L_3734)
.L_3734:
        /*00fc*/ 	.word	0x00000008
.L_3735:


//--------------------- .nv.info._ZN2at6native27unrolled_elementwise_kernelINS0_13BinaryFunctorIN3c108BFloat16ES4_S4_ZZZNS0_16fmax_kernel_cudaERNS_18TensorIteratorBaseEENKUlvE_clEvENKUlvE2_clEvEUlS4_S4_E_EESt5arrayIPcLm3EELi4E23TrivialOffsetCalculatorILi2EjESE_ILi1EjENS0_6memory12LoadWithCastILi2EEENSH_13StoreWithCastILi1EEEEEviT_T0_T2_T3_T4_T5_ --------------------------
	.section	.nv.info._ZN2at6native27unrolled_elementwise_kernelINS0_13BinaryFunctorIN3c108BFloat16ES4_S4_ZZZNS0_16fmax_kernel_cudaERNS_18TensorIteratorBaseEENKUlvE_clEvENKUlvE2_clEvEUlS4_S4_E_EESt5arrayIPcLm3EELi4E23TrivialOffsetCalculatorILi2EjESE_ILi1EjENS0_6memory12LoadWithCastILi2EEENSH_13StoreWithCastILi1EEEEEviT_T0_T2_T3_T4_T5_,"",@"SHT_CUDA_INFO"
	.sectionflags	@""
	.align	4


	//----- nvinfo : EIATTR_CUDA_API_VERSION
	.align		4
        /*0000*/ 	.byte	0x04, 0x37
        /*0002*/ 	.short	(.L_3737 - .L_3736)
.L_3736:
        /*0004*/ 	.word	0x00000082


	//----- nvinfo : EIATTR_KPARAM_INFO
	.align		4
.L_3737:
        /*0008*/ 	.byte	0x04, 0x17
        /*000a*/ 	.short	(.L_3739 - .L_3738)
.L_3738:
        /*000c*/ 	.word	0x00000000
        /*0010*/ 	.short	0x0006
        /*0012*/ 	.short	0x0030
        /*0014*/ 	.byte	0x00, 0xf0, 0x21, 0x00


	//----- nvinfo : EIATTR_KPARAM_INFO
	.align		4
.L_3739:
        /*0018*/ 	.byte	0x04, 0x17
        /*001a*/ 	.short	(.L_3741 - .L_3740)
.L_3740:
        /*001c*/ 	.word	0x00000000
        /*0020*/ 	.short	0x0005
        /*0022*/ 	.short	0x0024
        /*0024*/ 	.byte	0x00, 0xf0, 0x31, 0x00


	//----- nvinfo : EIATTR_KPARAM_INFO
	.align		4
.L_3741:
        /*0028*/ 	.byte	0x04, 0x17
        /*002a*/ 	.short	(.L_3743 - .L_3742)
.L_3742:
        /*002c*/ 	.word	0x00000000
        /*0030*/ 	.short	0x0004
        /*0032*/ 	.short	0x0021
        /*0034*/ 	.byte	0x00, 0xf0, 0x05, 0x00


	//----- nvinfo : EIATTR_KPARAM_INFO
	.align		4
.L_3743:
        /*0038*/ 	.byte	0x04, 0x17
        /*003a*/ 	.short	(.L_3745 - .L_3744)
.L_3744:
        /*003c*/ 	.word	0x00000000
        /*0040*/ 	.short	0x0003
        /*0042*/ 	.short	0x0020
        /*0044*/ 	.byte	0x00, 0xf0, 0x05, 0x00


	//----- nvinfo : EIATTR_KPARAM_INFO
	.align		4
.L_3745:
        /*0048*/ 	.byte	0x04, 0x17
        /*004a*/ 	.short	(.L_3747 - .L_3746)
.L_3746:
        /*004c*/ 	.word	0x00000000
        /*0050*/ 	.short	0x0002
        /*0052*/ 	.short	0x0008
        /*0054*/ 	.byte	0x00, 0xf0, 0x61, 0x00


	//----- nvinfo : EIATTR_KPARAM_INFO
	.align		4
.L_3747:
        /*0058*/ 	.byte	0x04, 0x17
        /*005a*/ 	.short	(.L_3749 - .L_3748)
.L_3748:
        /*005c*/ 	.word	0x00000000
        /*0060*/ 	.short	0x0001
        /*0062*/ 	.short	0x0004
        /*0064*/ 	.byte	0x00, 0xf0, 0x05, 0x00


	//----- nvinfo : EIATTR_KPARAM_INFO
	.align		4
.L_3749:
        /*0068*/ 	.byte	0x04, 0x17
        /*006a*/ 	.short	(.L_3751 - .L_3750)
.L_3750:
        /*006c*/ 	.word	0x00000000
        /*0070*/ 	.short	0x0000
        /*0072*/ 	.short	0x0000
        /*0074*/ 	.byte	0x00, 0xf0, 0x11, 0x00


	//----- nvinfo : EIATTR_SPARSE_MMA_MASK
	.align		4
.L_3751:
        /*0078*/ 	.byte	0x03, 0x50
        /*007a*/ 	.short	0x0000


	//----- nvinfo : EIATTR_MAXREG_COUNT
	.align		4
        /*007c*/ 	.byte	0x03, 0x1b
        /*007e*/ 	.short	0x00ff


	//----- nvinfo : EIATTR_EXTERNS
	.align		4
        /*0080*/ 	.byte	0x04, 0x0f
        /*0082*/ 	.short	(.L_3753 - .L_3752)


	//   ....[0]....
	.align		4
.L_3752:
        /*0084*/ 	.word	index@(__assertfail)


	//----- nvinfo : EIATTR_MERCURY_ISA_VERSION
	.align		4
.L_3753:
        /*0088*/ 	.byte	0x03, 0x5f
        /*008a*/ 	.short	0x0101


	//----- nvinfo : EIATTR_SYSCALL_OFFSETS
	.align		4
        /*008c*/ 	.byte	0x04, 0x46
        /*008e*/ 	.short	(.L_3755 - .L_3754)


	//   ....[0]....
.L_3754:
        /*0090*/ 	.word	0x000010f0


	//   ....[1]....
        /*0094*/ 	.word	0x000021b0


	//   ....[2]....
        /*0098*/ 	.word	0x000032f0


	//   ....[3]....
        /*009c*/ 	.word	0x000043b0


	//   ....[4]....
        /*00a0*/ 	.word	0x00005500


	//   ....[5]....
        /*00a4*/ 	.word	0x000065d0


	//   ....[6]....
        /*00a8*/ 	.word	0x00007700


	//   ....[7]....
        /*00ac*/ 	.word	0x000086e0


	//   ....[8]....
        /*00b0*/ 	.word	0x00009980


	//   ....[9]....
        /*00b4*/ 	.word	0x0000a9a0


	//   ....[10]....
        /*00b8*/ 	.word	0x0000b980


	//   ....[11]....
        /*00bc*/ 	.word	0x0000c960


	//----- nvinfo : EIATTR_EXIT_INSTR_OFFSETS
	.align		4
.L_3755:
        /*00c0*/ 	.byte	0x04, 0x1c
        /*00c2*/ 	.short	(.L_3757 - .L_3756)


	//   ....[0]....
.L_3756:
        /*00c4*/ 	.word	0x0000ba40


	//   ....[1]....
        /*00c8*/ 	.word	0x0000bb90


	//   ....[2]....
        /*00cc*/ 	.word	0x0000bbd0


	//   ....[3]....
        /*00d0*/ 	.word	0x0000bc70


	//   ....[4]....
        /*00d4*/ 	.word	0x0000bcb0


	//   ....[5]....
        /*00d8*/ 	.word	0x0000bcf0


	//   ....[6]....
        /*00dc*/ 	.word	0x0000bd80


	//   ....[7]....
        /*00e0*/ 	.word	0x0000bdc0


	//   ....[8]....
        /*00e4*/ 	.word	0x0000be60


	//   ....[9]....
        /*00e8*/ 	.word	0x0000beb0


	//   ....[10]....
        /*00ec*/ 	.word	0x0000bf00


	//   ....[11]....
        /*00f0*/ 	.word	0x0000bfd0


	//   ....[12]....
        /*00f4*/ 	.word	0x0000c030


	//   ....[13]....
        /*00f8*/ 	.word	0x0000c1c0


	//   ....[14]....
        /*00fc*/ 	.word	0x0000c320


	//   ....[15]....
        /*0100*/ 	.word	0x0000c340


	//   ....[16]....
        /*0104*/ 	.word	0x0000c400


	//   ....[17]....
        /*0108*/ 	.word	0x0000c580


	//   ....[18]....
        /*010c*/ 	.word	0x0000c700


	//   ....[19]....
        /*0110*/ 	.word	0x0000c860


	//   ....[20]....
        /*0114*/ 	.word	0x0000c970


	//   ....[21]....
        /*0118*/ 	.word	0x0000c9b0


	//   ....[22]....
        /*011c*/ 	.word	0x0000c9f0


	//----- nvinfo : EIATTR_MAX_THREADS
	.align		4
.L_3757:
        /*0120*/ 	.byte	0x04, 0x05
        /*0122*/ 	.short	(.L_3759 - .L_3758)
.L_3758:
        /*0124*/ 	.word	0x00000080
        /*0128*/ 	.word	0x00000001
        /*012c*/ 	.word	0x00000001


	//----- nvinfo : EIATTR_CRS_STACK_SIZE
	.align		4
.L_3759:
        /*0130*/ 	.byte	0x04, 0x1e
        /*0132*/ 	.short	(.L_3761 - .L_3760)
.L_3760:
        /*0134*/ 	.word	0x00000000


	//----- nvinfo : EIATTR_CBANK_PARAM_SIZE
	.align		4
.L_3761:
        /*0138*/ 	.byte	0x03, 0x19
        /*013a*/ 	.short	0x0038


	//----- nvinfo : EIATTR_PARAM_CBANK
	.align		4
        /*013c*/ 	.byte	0x04, 0x0a
        /*013e*/ 	.short	(.L_3763 - .L_3762)
	.align		4
.L_3762:
        /*0140*/ 	.word	index@(.nv.constant0._ZN2at6native27unrolled_elementwise_kernelINS0_13BinaryFunctorIN3c108BFloat16ES4_S4_ZZZNS0_16fmax_kernel_cudaERNS_18TensorIteratorBaseEENKUlvE_clEvENKUlvE2_clEvEUlS4_S4_E_EESt5arrayIPcLm3EELi4E23TrivialOffsetCalculatorILi2EjESE_ILi1EjENS0_6memory12LoadWithCastILi2EEENSH_13StoreWithCastILi1EEEEEviT_T0_T2_T3_T4_T5_)
        /*0144*/ 	.short	0x0210
        /*0146*/ 	.short	0x0038


	//----- nvinfo : EIATTR_SW_WAR
	.align		4
.L_3763:
        /*0148*/ 	.byte	0x04, 0x36
        /*014a*/ 	.short	(.L_3765 - .L_3764)
.L_3764:
        /*014c*/ 	.word	0x00000008
.L_3765:


//--------------------- .nv.info._ZN2at6native18elementwise_kernelILi128ELi4EZNS0_22gpu_kernel_impl_nocastINS0_13BinaryFunctorIN3c108BFloat16ES5_S5_ZZZNS0_16fmax_kernel_cudaERNS_18TensorIteratorBaseEENKUlvE_clEvENKUlvE2_clEvEUlS5_S5_E_EEEEvS7_RKT_EUliE_EEviT1_ --------------------------
	.section	.nv.info._ZN2at6native18elementwise_kernelILi128ELi4EZNS0_22gpu_kernel_impl_nocastINS0_13BinaryFunctorIN3c108BFloat16ES5_S5_ZZZNS0_16fmax_kernel_cudaERNS_18TensorIteratorBaseEENKUlvE_clEvENKUlvE2_clEvEUlS5_S5_E_EEEEvS7_RKT_EUliE_EEviT1_,"",@"SHT_CUDA_INFO"
	.sectionflags	@""
	.align	4


	//----- nvinfo : EIATTR_CUDA_API_VERSION
	.align		4
        /*0000*/ 	.byte	0x04, 0x37
        /*0002*/ 	.short	(.L_3767 - .L_3766)
.L_3766:
        /*0004*/ 	.word	0x00000082


	//----- nvinfo : EIATTR_KPARAM_INFO
	.align		4
.L_3767:
        /*0008*/ 	.byte	0x04, 0x17
        /*000a*/ 	.short	(.L_3769 - .L_3768)
.L_3768:
        /*000c*/ 	.word	0x00000000
        /*0010*/ 	.short	0x0001
        /*0012*/ 	.short	0x0008
        /*0014*/ 	.byte	0x00, 0xf0, 0x21, 0x0a


	//----- nvinfo : EIATTR_KPARAM_INFO
	.align		4
.L_3769:
        /*0018*/ 	.byte	0x04, 0x17
        /*001a*/ 	.short	(.L_3771 - .L_3770)
.L_3770:
        /*001c*/ 	.word	0x00000000
        /*0020*/ 	.short	0x0000
        /*0022*/ 	.short	0x0000
        /*0024*/ 	.byte	0x00, 0xf0, 0x11, 0x00


	//----- nvinfo : EIATTR_SPARSE_MMA_MASK
	.align		4
.L_3771:
        /*0028*/ 	.byte	0x03, 0x50
        /*002a*/ 	.short	0x0000


	//----- nvinfo : EIATTR_MAXREG_COUNT
	.align		4
        /*002c*/ 	.byte	0x03, 0x1b
        /*002e*/ 	.short	0x0080


	//----- nvinfo : EIATTR_MERCURY_ISA_VERSION
	.align		4
        /*0030*/ 	.byte	0x03, 0x5f
        /*0032*/ 	.short	0x0101


	//----- nvinfo : EIATTR_EXIT_INSTR_OFFSETS
	.align		4
        /*0034*/ 	.byte	0x04, 0x1c
        /*0036*/ 	.short	(.L_3773 - .L_3772)


	//   ....[0]....
.L_3772:
        /*0038*/ 	.word	0x00004680


	//   ....[1]....
        /*003c*/ 	.word	0x00005da0


	//----- nvinfo : EIATTR_MAX_THREADS
	.align		4
.L_3773:
        /*0040*/ 	.byte	0x04, 0x05
        /*0042*/ 	.short	(.L_3775 - .L_3774)
.L_3774:
        /*0044*/ 	.word	0x00000080
        /*0048*/ 	.word	0x00000001
        /*004c*/ 	.word	0x00000001


	//----- nvinfo : EIATTR_CRS_STACK_SIZE
	.align		4
.L_3775:
        /*0050*/ 	.byte	0x04, 0x1e
        /*0052*/ 	.short	(.L_3777 - .L_3776)
.L_3776:
        /*0054*/ 	.word	0x00000000


	//----- nvinfo : EIATTR_CBANK_PARAM_SIZE
	.align		4
.L_3777:
        /*0058*/ 	.byte	0x03, 0x19
        /*005a*/ 	.short	0x0290


	//----- nvinfo : EIATTR_PARAM_CBANK
	.align		4
        /*005c*/ 	.byte	0x04, 0x0a
        /*005e*/ 	.short	(.L_3779 - .L_3778)
	.align		4
.L_3778:
        /*0060*/ 	.word	index@(.nv.constant0._ZN2at6native18elementwise_kernelILi128ELi4EZNS0_22gpu_kernel_impl_nocastINS0_13BinaryFunctorIN3c108BFloat16ES5_S5_ZZZNS0_16fmax_kernel_cudaERNS_18TensorIteratorBaseEENKUlvE_clEvENKUlvE2_clEvEUlS5_S5_E_EEEEvS7_RKT_EUliE_EEviT1_)
        /*0064*/ 	.short	0x0210
        /*0066*/ 	.short	0x0290


	//----- nvinfo : EIATTR_SW_WAR
	.align		4
.L_3779:
        /*0068*/ 	.byte	0x04, 0x36
        /*006a*/ 	.short	(.L_3781 - .L_3780)
.L_3780:
        /*006c*/ 	.word	0x00000008
.L_3781:


//--------------------- .nv.info._ZN2at6native27unrolled_elementwise_kernelINS0_13BinaryFunctorIN3c108BFloat16ES4_S4_ZZZNS0_16fmax_kernel_cudaERNS_18TensorIteratorBaseEENKUlvE_clEvENKUlvE2_clEvEUlS4_S4_E_EESt5arrayIPcLm3EELi4E23TrivialOffsetCalculatorILi2EjESE_ILi1EjENS0_6memory15LoadWithoutCastENSH_16StoreWithoutCastEEEviT_T0_T2_T3_T4_T5_ --------------------------
	.section	.nv.info._ZN2at6native27unrolled_elementwise_kernelINS0_13BinaryFunctorIN3c108BFloat16ES4_S4_ZZZNS0_16fmax_kernel_cudaERNS_18TensorIteratorBaseEENKUlvE_clEvENKUlvE2_clEvEUlS4_S4_E_EESt5arrayIPcLm3EELi4E23TrivialOffsetCalculatorILi2EjESE_ILi1EjENS0_6memory15LoadWithoutCastENSH_16StoreWithoutCastEEEviT_T0_T2_T3_T4_T5_,"",@"SHT_CUDA_INFO"
	.sectionflags	@""
	.align	4


	//----- nvinfo : EIATTR_CUDA_API_VERSION
	.align		4
        /*0000*/ 	.byte	0x04, 0x37
        /*0002*/ 	.short	(.L_3783 - .L_3782)
.L_3782:
        /*0004*/ 	.word	0x00000082


	//----- nvinfo : EIATTR_KPARAM_INFO
	.align		4
.L_3783:
        /*0008*/ 	.byte	0x04, 0x17
        /*000a*/ 	.short	(.L_3785 - .L_3784)
.L_3784:
        /*000c*/ 	.word	0x00000000
        /*0010*/ 	.short	0x0006
        /*0012*/ 	.short	0x0023
        /*0014*/ 	.byte	0x00, 0xf0, 0x05, 0x00


	//----- nvinfo : EIATTR_KPARAM_INFO
	.align		4
.L_3785:
        /*0018*/ 	.byte	0x04, 0x17
        /*001a*/ 	.short	(.L_3787 - .L_3786)
.L_3786:
        /*001c*/ 	.word	0x00000000
        /*0020*/ 	.short	0x0005
        /*0022*/ 	.short	0x0022
        /*0024*/ 	.byte	0x00, 0xf0, 0x05, 0x00


	//----- nvinfo : EIATTR_KPARAM_INFO
	.align		4
.L_3787:
        /*0028*/ 	.byte	0x04, 0x17
        /*002a*/ 	.short	(.L_3789 - .L_3788)
.L_3788:
        /*002c*/ 	.word	0x00000000
        /*0030*/ 	.short	0x0004
        /*0032*/ 	.short	0x0021
        /*0034*/ 	.byte	0x00, 0xf0, 0x05, 0x00


	//----- nvinfo : EIATTR_KPARAM_INFO
	.align		4
.L_3789:
        /*0038*/ 	.byte	0x04, 0x17
        /*003a*/ 	.short	(.L_3791 - .L_3790)
.L_3790:
        /*003c*/ 	.word	0x00000000
        /*0040*/ 	.short	0x0003
        /*0042*/ 	.short	0x0020
        /*0044*/ 	.byte	0x00, 0xf0, 0x05, 0x00


	//----- nvinfo : EIATTR_KPARAM_INFO
	.align		4
.L_3791:
        /*0048*/ 	.byte	0x04, 0x17
        /*004a*/ 	.short	(.L_3793 - .L_3792)
.L_3792:
        /*004c*/ 	.word	0x00000000
        /*0050*/ 	.short	0x0002
        /*0052*/ 	.short	0x0008
        /*0054*/ 	.byte	0x00, 0xf0, 0x61, 0x00


	//----- nvinfo : EIATTR_KPARAM_INFO
	.align		4
.L_3793:
        /*0058*/ 	.byte	0x04, 0x17
        /*005a*/ 	.short	(.L_3795 - .L_3794)
.L_3794:
        /*005c*/ 	.word	0x00000000
        /*0060*/ 	.short	0x0001
        /*0062*/ 	.short	0x0004
        /*0064*/ 	.byte	0x00, 0xf0, 0x05, 0x00


	//----- nvinfo : EIATTR_KPARAM_INFO
	.align		4
.L_3795:
        /*0068*/ 	.byte	0x04, 0x17
        /*006a*/ 	.short	(.L_3797 - .L_3796)
.L_3796:
        /*006c*/ 	.word	0x00000000
        /*0070*/ 	.short	0x0000
        /*0072*/ 	.short	0x0000
        /*0074*/ 	.byte	0x00, 0xf0, 0x11, 0x00


	//----- nvinfo : EIATTR_SPARSE_MMA_MASK
	.align		4
.L_3797:
        /*0078*/ 	.byte	0x03, 0x50
        /*007a*/ 	.short	0x0000


	//----- nvinfo : EIATTR_MAXREG_COUNT
	.align		4
        /*007c*/ 	.byte	0x03, 0x1b
        /*007e*/ 	.short	0x00ff


	//----- nvinfo : EIATTR_MERCURY_ISA_VERSION
	.align		4
        /*0080*/ 	.byte	0x03, 0x5f
        /*0082*/ 	.short	0x0101


	//----- nvinfo : EIATTR_EXIT_INSTR_OFFSETS
	.align		4
        /*0084*/ 	.byte	0x04, 0x1c
        /*0086*/ 	.short	(.L_3799 - .L_3798)


	//   ....[0]....
.L_3798:
        /*0088*/ 	.word	0x00000580


	//   ....[1]....
        /*008c*/ 	.word	0x00000610


	//----- nvinfo : EIATTR_MAX_THREADS
	.align		4
.L_3799:
        /*0090*/ 	.byte	0x04, 0x05
        /*0092*/ 	.short	(.L_3801 - .L_3800)
.L_3800:
        /*0094*/ 	.word	0x00000080
        /*0098*/ 	.word	0x00000001
        /*009c*/ 	.word	0x00000001


	//----- nvinfo : EIATTR_CRS_STACK_SIZE
	.align		4
.L_3801:
        /*00a0*/ 	.byte	0x04, 0x1e
        /*00a2*/ 	.short	(.L_3803 - .L_3802)
.L_3802:
        /*00a4*/ 	.word	0x00000000


	//----- nvinfo : EIATTR_CBANK_PARAM_SIZE
	.align		4
.L_3803:
        /*00a8*/ 	.byte	0x03, 0x19
        /*00aa*/ 	.short	0x0024


	//----- nvinfo : EIATTR_PARAM_CBANK
	.align		4
        /*00ac*/ 	.byte	0x04, 0x0a
        /*00ae*/ 	.short	(.L_3805 - .L_3804)
	.align		4
.L_3804:
        /*00b0*/ 	.word	index@(.nv.constant0._ZN2at6native27unrolled_elementwise_kernelINS0_13BinaryFunctorIN3c108BFloat16ES4_S4_ZZZNS0_16fmax_kernel_cudaERNS_18TensorIteratorBaseEENKUlvE_clEvENKUlvE2_clEvEUlS4_S4_E_EESt5arrayIPcLm3EELi4E23TrivialOffsetCalculatorILi2EjESE_ILi1EjENS0_6memory15LoadWithoutCastENSH_16StoreWithoutCastEEEviT_T0_T2_T3_T4_T5_)
        /*00b4*/ 	.short	0x0210
        /*00b6*/ 	.short	0x0024


	//----- nvinfo : EIATTR_SW_WAR
	.align		4
.L_3805:
        /*00b8*/ 	.byte	0x04, 0x36
        /*00ba*/ 	.short	(.L_3807 - .L_3806)
.L_3806:
        /*00bc*/ 	.word	0x00000008
.L_3807:


//--------------------- .nv.info._ZN2at6native29vectorized_elementwise_kernelILi2ENS0_13BinaryFunctorIN3c108BFloat16ES4_S4_ZZZNS0_16fmax_kernel_cudaERNS_18TensorIteratorBaseEENKUlvE_clEvENKUlvE2_clEvEUlS4_S4_E_EESt5arrayIPcLm3EEEEviT0_T1_ --------------------------
	.section	.nv.info._ZN2at6native29vectorized_elementwise_kernelILi2ENS0_13BinaryFunctorIN3c108BFloat16ES4_S4_ZZZNS0_16fmax_kernel_cudaERNS_18TensorIteratorBaseEENKUlvE_clEvENKUlvE2_clEvEUlS4_S4_E_EESt5arrayIPcLm3EEEEviT0_T1_,"",@"SHT_CUDA_INFO"
	.sectionflags	@""
	.align	4


	//----- nvinfo : EIATTR_CUDA_API_VERSION
	.align		4
        /*0000*/ 	.byte	0x04, 0x37
        /*0002*/ 	.short	(.L_3809 - .L_3808)
.L_3808:
        /*0004*/ 	.word	0x00000082


	//----- nvinfo : EIATTR_KPARAM_INFO
	.align		4
.L_3809:
        /*0008*/ 	.byte	0x04, 0x17
        /*000a*/ 	.short	(.L_3811 - .L_3810)
.L_3810:
        /*000c*/ 	.word	0x00000000
        /*0010*/ 	.short	0x0002
        /*0012*/ 	.short	0x0008
        /*0014*/ 	.byte	0x00, 0xf0, 0x61, 0x00


	//----- nvinfo : EIATTR_KPARAM_INFO
	.align		4
.L_3811:
        /*0018*/ 	.byte	0x04, 0x17
        /*001a*/ 	.short	(.L_3813 - .L_3812)
.L_3812:
        /*001c*/ 	.word	0x00000000
        /*0020*/ 	.short	0x0001
        /*0022*/ 	.short	0x0004
        /*0024*/ 	.byte	0x00, 0xf0, 0x05, 0x00


	//----- nvinfo : EIATTR_KPARAM_INFO
	.align		4
.L_3813:
        /*0028*/ 	.byte	0x04, 0x17
        /*002a*/ 	.short	(.L_3815 - .L_3814)
.L_3814:
        /*002c*/ 	.word	0x00000000
        /*0030*/ 	.short	0x0000
        /*0032*/ 	.short	0x0000
        /*0034*/ 	.byte	0x00, 0xf0, 0x11, 0x00


	//----- nvinfo : EIATTR_SPARSE_MMA_MASK
	.align		4
.L_3815:
        /*0038*/ 	.byte	0x03, 0x50
        /*003a*/ 	.short	0x0000


	//----- nvinfo : EIATTR_MAXREG_COUNT
	.align		4
        /*003c*/ 	.byte	0x03, 0x1b
        /*003e*/ 	.short	0x00ff


	//----- nvinfo : EIATTR_MERCURY_ISA_VERSION
	.align		4
        /*0040*/ 	.byte	0x03, 0x5f
        /*0042*/ 	.short	0x0101


	//----- nvinfo : EIATTR_EXIT_INSTR_OFFSETS
	.align		4
        /*0044*/ 	.byte	0x04, 0x1c
        /*0046*/ 	.short	(.L_3817 - .L_3816)


	//   ....[0]....
.L_3816:
        /*0048*/ 	.word	0x00000420


	//   ....[1]....
        /*004c*/ 	.word	0x00001000


	//   ....[2]....
        /*0050*/ 	.word	0x00001050


	//----- nvinfo : EIATTR_MAX_THREADS
	.align		4
.L_3817:
        /*0054*/ 	.byte	0x04, 0x05
        /*0056*/ 	.short	(.L_3819 - .L_3818)
.L_3818:
        /*0058*/ 	.word	0x00000080
        /*005c*/ 	.word	0x00000001
        /*0060*/ 	.word	0x00000001


	//----- nvinfo : EIATTR_CRS_STACK_SIZE
	.align		4
.L_3819:
        /*0064*/ 	.byte	0x04, 0x1e
        /*0066*/ 	.short	(.L_3821 - .L_3820)
.L_3820:
        /*0068*/ 	.word	0x00000000


	//----- nvinfo : EIATTR_CBANK_PARAM_SIZE
	.align		4
.L_3821:
        /*006c*/ 	.byte	0x03, 0x19
        /*006e*/ 	.short	0x0020


	//----- nvinfo : EIATTR_PARAM_CBANK
	.align		4
        /*0070*/ 	.byte	0x04, 0x0a
        /*0072*/ 	.short	(.L_3823 - .L_3822)
	.align		4
.L_3822:
        /*0074*/ 	.word	index@(.nv.constant0._ZN2at6native29vectorized_elementwise_kernelILi2ENS0_13BinaryFunctorIN3c108BFloat16ES4_S4_ZZZNS0_16fmax_kernel_cudaERNS_18TensorIteratorBaseEENKUlvE_clEvENKUlvE2_clEvEUlS4_S4_E_EESt5arrayIPcLm3EEEEviT0_T1_)
        /*0078*/ 	.short	0x0210
        /*007a*/ 	.short	0x0020


	//----- nvinfo : EIATTR_SW_WAR
	.align		4
.L_3823:
        /*007c*/ 	.byte	0x04, 0x36
        /*007e*/ 	.short	(.L_3825 - .L_3824)
.L_3824:
        /*0080*/ 	.word	0x00000008
.L_3825:


//--------------------- .nv.info._ZN2at6native29vectorized_elementwise_kernelILi4ENS0_13BinaryFunctorIN3c108BFloat16ES4_S4_ZZZNS0_16fmax_kernel_cudaERNS_18TensorIteratorBaseEENKUlvE_clEvENKUlvE2_clEvEUlS4_S4_E_EESt5arrayIPcLm3EEEEviT0_T1_ --------------------------
	.section	.nv.info._ZN2at6native29vectorized_elementwise_kernelILi4ENS0_13BinaryFunctorIN3c108BFloat16ES4_S4_ZZZNS0_16fmax_kernel_cudaERNS_18TensorIteratorBaseEENKUlvE_clEvENKUlvE2_clEvEUlS4_S4_E_EESt5arrayIPcLm3EEEEviT0_T1_,"",@"SHT_CUDA_INFO"
	.sectionflags	@""
	.align	4


	//----- nvinfo : EIATTR_CUDA_API_VERSION
	.align		4
        /*0000*/ 	.byte	0x04, 0x37
        /*0002*/ 	.short	(.L_3827 - .L_3826)
.L_3826:
        /*0004*/ 	.word	0x00000082


	//----- nvinfo : EIATTR_KPARAM_INFO
	.align		4
.L_3827:
        /*0008*/ 	.byte	0x04, 0x17
        /*000a*/ 	.short	(.L_3829 - .L_3828)
.L_3828:
        /*000c*/ 	.word	0x00000000
        /*0010*/ 	.short	0x0002
        /*0012*/ 	.short	0x0008
        /*0014*/ 	.byte	0x00, 0xf0, 0x61, 0x00


	//----- nvinfo : EIATTR_KPARAM_INFO
	.align		4
.L_3829:
        /*0018*/ 	.byte	0x04, 0x17
        /*001a*/ 	.short	(.L_3831 - .L_3830)
.L_3830:
        /*001c*/ 	.word	0x00000000
        /*0020*/ 	.short	0x0001
        /*0022*/ 	.short	0x0004
        /*0024*/ 	.byte	0x00, 0xf0, 0x05, 0x00


	//----- nvinfo : EIATTR_KPARAM_INFO
	.align		4
.L_3831:
        /*0028*/ 	.byte	0x04, 0x17
        /*002a*/ 	.short	(.L_3833 - .L_3832)
.L_3832:
        /*002c*/ 	.word	0x00000000
        /*0030*/ 	.short	0x0000
        /*0032*/ 	.short	0x0000
        /*0034*/ 	.byte	0x00, 0xf0, 0x11, 0x00


	//----- nvinfo : EIATTR_SPARSE_MMA_MASK
	.align		4
.L_3833:
        /*0038*/ 	.byte	0x03, 0x50
        /*003a*/ 	.short	0x0000


	//----- nvinfo : EIATTR_MAXREG_COUNT
	.align		4
        /*003c*/ 	.byte	0x03, 0x1b
        /*003e*/ 	.short	0x00ff


	//----- nvinfo : EIATTR_MERCURY_ISA_VERSION
	.align		4
        /*0040*/ 	.byte	0x03, 0x5f
        /*0042*/ 	.short	0x0101


	//----- nvinfo : EIATTR_EXIT_INSTR_OFFSETS
	.align		4
        /*0044*/ 	.byte	0x04, 0x1c
        /*0046*/ 	.short	(.L_3835 - .L_3834)


	//   ....[0]....
.L_3834:
        /*0048*/ 	.word	0x000003c0


	//   ....[1]....
        /*004c*/ 	.word	0x00000fa0


	//   ....[2]....
        /*0050*/ 	.word	0x00000ff0


	//----- nvinfo : EIATTR_MAX_THREADS
	.align		4
.L_3835:
        /*0054*/ 	.byte	0x04, 0x05
        /*0056*/ 	.short	(.L_3837 - .L_3836)
.L_3836:
        /*0058*/ 	.word	0x00000080
        /*005c*/ 	.word	0x00000001
        /*0060*/ 	.word	0x00000001


	//----- nvinfo : EIATTR_CRS_STACK_SIZE
	.align		4
.L_3837:
        /*0064*/ 	.byte	0x04, 0x1e
        /*0066*/ 	.short	(.L_3839 - .L_3838)
.L_3838:
        /*0068*/ 	.word	0x00000000


	//----- nvinfo : EIATTR_CBANK_PARAM_SIZE
	.align		4
.L_3839:
        /*006c*/ 	.byte	0x03, 0x19
        /*006e*/ 	.short	0x0020


	//----- nvinfo : EIATTR_PARAM_CBANK
	.align		4
        /*0070*/ 	.byte	0x04, 0x0a
        /*0072*/ 	.short	(.L_3841 - .L_3840)
	.align		4
.L_3840:
        /*0074*/ 	.word	index@(.nv.constant0._ZN2at6native29vectorized_elementwise_kernelILi4ENS0_13BinaryFunctorIN3c108BFloat16ES4_S4_ZZZNS0_16fmax_kernel_cudaERNS_18TensorIteratorBaseEENKUlvE_clEvENKUlvE2_clEvEUlS4_S4_E_EESt5arrayIPcLm3EEEEviT0_T1_)
        /*0078*/ 	.short	0x0210
        /*007a*/ 	.short	0x0020


	//----- nvinfo : EIATTR_SW_WAR
	.align		4
.L_3841:
        /*007c*/ 	.byte	0x04, 0x36
        /*007e*/ 	.short	(.L_3843 - .L_3842)
.L_3842:
        /*0080*/ 	.word	0x00000008
.L_3843:


//--------------------- .nv.info._ZN2at6native29vectorized_elementwise_kernelILi8ENS0_13BinaryFunctorIN3c108BFloat16ES4_S4_ZZZNS0_16fmax_kernel_cudaERNS_18TensorIteratorBaseEENKUlvE_clEvENKUlvE2_clEvEUlS4_S4_E_EESt5arrayIPcLm3EEEEviT0_T1_ --------------------------
	.section	.nv.info._ZN2at6native29vectorized_elementwise_kernelILi8ENS0_13BinaryFunctorIN3c108BFloat16ES4_S4_ZZZNS0_16fmax_kernel_cudaERNS_18TensorIteratorBaseEENKUlvE_clEvENKUlvE2_clEvEUlS4_S4_E_EESt5arrayIPcLm3EEEEviT0_T1_,"",@"SHT_CUDA_INFO"
	.sectionflags	@""
	.align	4


	//----- nvinfo : EIATTR_CUDA_API_VERSION
	.align		4
        /*0000*/ 	.byte	0x04, 0x37
        /*0002*/ 	.short	(.L_3845 - .L_3844)
.L_3844:
        /*0004*/ 	.word	0x00000082


	//----- nvinfo : EIATTR_KPARAM_INFO
	.align		4
.L_3845:
        /*0008*/ 	.byte	0x04, 0x17
        /*000a*/ 	.short	(.L_3847 - .L_3846)
.L_3846:
        /*000c*/ 	.word	0x00000000
        /*0010*/ 	.short	0x0002
        /*0012*/ 	.short	0x0008
        /*0014*/ 	.byte	0x00, 0xf0, 0x61, 0x00


	//----- nvinfo : EIATTR_KPARAM_INFO
	.align		4
.L_3847:
        /*0018*/ 	.byte	0x04, 0x17
        /*001a*/ 	.short	(.L_3849 - .L_3848)
.L_3848:
        /*001c*/ 	.word	0x00000000
        /*0020*/ 	.short	0x0001
        /*0022*/ 	.short	0x0004
        /*0024*/ 	.byte	0x00, 0xf0, 0x05, 0x00


	//----- nvinfo : EIATTR_KPARAM_INFO
	.align		4
.L_3849:
        /*0028*/ 	.byte	0x04, 0x17
        /*002a*/ 	.short	(.L_3851 - .L_3850)
.L_3850:
        /*002c*/ 	.word	0x00000000
        /*0030*/ 	.short	0x0000
        /*0032*/ 	.short	0x0000
        /*0034*/ 	.byte	0x00, 0xf0, 0x11, 0x00


	//----- nvinfo : EIATTR_SPARSE_MMA_MASK
	.align		4
.L_3851:
        /*0038*/ 	.byte	0x03, 0x50
        /*003a*/ 	.short	0x0000


	//----- nvinfo : EIATTR_MAXREG_COUNT
	.align		4
        /*003c*/ 	.byte	0x03, 0x1b
        /*003e*/ 	.short	0x00ff


	//----- nvinfo : EIATTR_MERCURY_ISA_VERSION
	.align		4
        /*0040*/ 	.byte	0x03, 0x5f
        /*0042*/ 	.short	0x0101


	//----- nvinfo : EIATTR_EXIT_INSTR_OFFSETS
	.align		4
        /*0044*/ 	.byte	0x04, 0x1c
        /*0046*/ 	.short	(.L_3853 - .L_3852)


	//   ....[0]....
.L_3852:
        /*0048*/ 	.word	0x00000390


	//   ....[1]....
        /*004c*/ 	.word	0x00000f70


	//   ....[2]....
        /*0050*/ 	.word	0x00000fc0


	//----- nvinfo : EIATTR_MAX_THREADS
	.align		4
.L_3853:
        /*0054*/ 	.byte	0x04, 0x05
        /*0056*/ 	.short	(.L_3855 - .L_3854)
.L_3854:
        /*0058*/ 	.word	0x00000080
        /*005c*/ 	.word	0x00000001
        /*0060*/ 	.word	0x00000001


	//----- nvinfo : EIATTR_CRS_STACK_SIZE
	.align		4
.L_3855:
        /*0064*/ 	.byte	0x04, 0x1e
        /*0066*/ 	.short	(.L_3857 - .L_3856)
.L_3856:
        /*0068*/ 	.word	0x00000000


	//----- nvinfo : EIATTR_CBANK_PARAM_SIZE
	.align		4
.L_3857:
        /*006c*/ 	.byte	0x03, 0x19
        /*006e*/ 	.short	0x0020


	//----- nvinfo : EIATTR_PARAM_CBANK
	.align		4
        /*0070*/ 	.byte	0x04, 0x0a
        /*0072*/ 	.short	(.L_3859 - .L_3858)
	.align		4
.L_3858:
        /*0074*/ 	.word	index@(.nv.constant0._ZN2at6native29vectorized_elementwise_kernelILi8ENS0_13BinaryFunctorIN3c108BFloat16ES4_S4_ZZZNS0_16fmax_kernel_cudaERNS_18TensorIteratorBaseEENKUlvE_clEvENKUlvE2_clEvEUlS4_S4_E_EESt5arrayIPcLm3EEEEviT0_T1_)
        /*0078*/ 	.short	0x0210
        /*007a*/ 	.short	0x0020


	//----- nvinfo : EIATTR_SW_WAR
	.align		4
.L_3859:
        /*007c*/ 	.byte	0x04, 0x36
        /*007e*/ 	.short	(.L_3861 - .L_3860)
.L_3860:
        /*0080*/ 	.word	0x00000008
.L_3861:


//--------------------- .nv.info._ZN2at6native18elementwise_kernelILi128ELi4EZNS0_15gpu_kernel_implINS0_13AUnaryFunctorIN3c104HalfES5_S5_ZZZNS0_16fmax_kernel_cudaERNS_18TensorIteratorBaseEENKUlvE_clEvENKUlvE1_clEvEUlS5_S5_E_EEEEvS7_RKT_EUliE_EEviT1_ --------------------------
	.section	.nv.info._ZN2at6native18elementwise_kernelILi128ELi4EZNS0_15gpu_kernel_implINS0_13AUnaryFunctorIN3c104HalfES5_S5_ZZZNS0_16fmax_kernel_cudaERNS_18TensorIteratorBaseEENKUlvE_clEvENKUlvE1_clEvEUlS5_S5_E_EEEEvS7_RKT_EUliE_EEviT1_,"",@"SHT_CUDA_INFO"
	.sectionflags	@""
	.align	4


	//----- nvinfo : EIATTR_CUDA_API_VERSION
	.align		4
        /*0000*/ 	.byte	0x04, 0x37
        /*0002*/ 	.short	(.L_3863 - .L_3862)
.L_3862:
        /*0004*/ 	.word	0x00000082


	//----- nvinfo : EIATTR_KPARAM_INFO
	.align		4
.L_3863:
        /*0008*/ 	.byte	0x04, 0x17
        /*000a*/ 	.short	(.L_3865 - .L_3864)
.L_3864:
        /*000c*/ 	.word	0x00000000
        /*0010*/ 	.short	0x0001
        /*0012*/ 	.short	0x0008
        /*0014*/ 	.byte	0x00, 0xf0, 0x61, 0x08


	//----- nvinfo : EIATTR_KPARAM_INFO
	.align		4
.L_3865:
        /*0018*/ 	.byte	0x04, 0x17
        /*001a*/ 	.short	(.L_3867 - .L_3866)
.L_3866:
        /*001c*/ 	.word	0x00000000
        /*0020*/ 	.short	0x0000
        /*0022*/ 	.short	0x0000
        /*0024*/ 	.byte	0x00, 0xf0, 0x11, 0x00


	//----- nvinfo : EIATTR_SPARSE_MMA_MASK
	.align		4
.L_3867:
        /*0028*/ 	.byte	0x03, 0x50
        /*002a*/ 	.short	0x0000


	//----- nvinfo : EIATTR_MAXREG_COUNT
	.align		4
        /*002c*/ 	.byte	0x03, 0x1b
        /*002e*/ 	.short	0x0080


	//----- nvinfo : EIATTR_EXTERNS
	.align		4
        /*0030*/ 	.byte	0x04, 0x0f
        /*0032*/ 	.short	(.L_3869 - .L_3868)


	//   ....[0]....
	.align		4
.L_3868:
        /*0034*/ 	.word	index@(__assertfail)


	//----- nvinfo : EIATTR_MERCURY_ISA_VERSION
	.align		4
.L_3869:
        /*0038*/ 	.byte	0x03, 0x5f
        /*003a*/ 	.short	0x0101


	//----- nvinfo : EIATTR_SYSCALL_OFFSETS
	.align		4
        /*003c*/ 	.byte	0x04, 0x46
        /*003e*/ 	.short	(.L_3871 - .L_3870)


	//   ....[0]....
.L_3870:
        /*0040*/ 	.word	0x000022c0


	//   ....[1]....
        /*0044*/ 	.word	0x00003270


	//   ....[2]....
        /*0048*/ 	.word	0x00005580


	//   ....[3]....
        /*004c*/ 	.word	0x00006530


	//   ....[4]....
        /*0050*/ 	.word	0x00008830


	//   ....[5]....
        /*0054*/ 	.word	0x000097e0


	//   ....[6]....
        /*0058*/ 	.word	0x0000bad0


	//   ....[7]....
        /*005c*/ 	.word	0x0000ca80


	//----- nvinfo : EIATTR_EXIT_INSTR_OFFSETS
	.align		4
.L_3871:
        /*0060*/ 	.byte	0x04, 0x1c
        /*0062*/ 	.short	(.L_3873 - .L_3872)


	//   ....[0]....
.L_3872:
        /*0064*/ 	.word	0x000098b0


	//   ....[1]....
        /*0068*/ 	.word	0x0000bcb0


	//   ....[2]....
        /*006c*/ 	.word	0x0000bcf0


	//   ....[3]....
        /*0070*/ 	.word	0x0000bd90


	//   ....[4]....
        /*0074*/ 	.word	0x0000bdd0


	//   ....[5]....
        /*0078*/ 	.word	0x0000be10


	//   ....[6]....
        /*007c*/ 	.word	0x0000bea0


	//   ....[7]....
        /*0080*/ 	.word	0x0000bec0


	//   ....[8]....
        /*0084*/ 	.word	0x0000bf60


	//   ....[9]....
        /*0088*/ 	.word	0x0000bfb0


	//   ....[10]....
        /*008c*/ 	.word	0x0000c000


	//   ....[11]....
        /*0090*/ 	.word	0x0000c0d0


	//   ....[12]....
        /*0094*/ 	.word	0x0000c130


	//   ....[13]....
        /*0098*/ 	.word	0x0000c2c0


	//   ....[14]....
        /*009c*/ 	.word	0x0000c420


	//   ....[15]....
        /*00a0*/ 	.word	0x0000c460


	//   ....[16]....
        /*00a4*/ 	.word	0x0000c520


	//   ....[17]....
        /*00a8*/ 	.word	0x0000c6a0


	//   ....[18]....
        /*00ac*/ 	.word	0x0000c820


	//   ....[19]....
        /*00b0*/ 	.word	0x0000c980


	//   ....[20]....
        /*00b4*/ 	.word	0x0000ca90


	//   ....[21]....
        /*00b8*/ 	.word	0x0000cad0


	//   ....[22]....
        /*00bc*/ 	.word	0x0000cb10


	//----- nvinfo : EIATTR_MAX_THREADS
	.align		4
.L_3873:
        /*00c0*/ 	.byte	0x04, 0x05
        /*00c2*/ 	.short	(.L_3875 - .L_3874)
.L_3874:
        /*00c4*/ 	.word	0x00000080
        /*00c8*/ 	.word	0x00000001
        /*00cc*/ 	.word	0x00000001


	//----- nvinfo : EIATTR_CRS_STACK_SIZE
	.align		4
.L_3875:
        /*00d0*/ 	.byte	0x04, 0x1e
        /*00d2*/ 	.short	(.L_3877 - .L_3876)
.L_3876:
        /*00d4*/ 	.word	0x00000000


	//----- nvinfo : EIATTR_CBANK_PARAM_SIZE
	.align		4
.L_3877:
        /*00d8*/ 	.byte	0x03, 0x19
        /*00da*/ 	.short	0x0220


	//----- nvinfo : EIATTR_PARAM_CBANK
	.align		4
        /*00dc*/ 	.byte	0x04, 0x0a
        /*00de*/ 	.short	(.L_3879 - .L_3878)
	.align		4
.L_3878:
        /*00e0*/ 	.word	index@(.nv.constant0._ZN2at6native18elementwise_kernelILi128ELi4EZNS0_15gpu_kernel_implINS0_13AUnaryFunctorIN3c104HalfES5_S5_ZZZNS0_16fmax_kernel_cudaERNS_18TensorIteratorBaseEENKUlvE_clEvENKUlvE1_clEvEUlS5_S5_E_EEEEvS7_RKT_EUliE_EEviT1_)
        /*00e4*/ 	.short	0x0210
        /*00e6*/ 	.short	0x0220


	//----- nvinfo : EIATTR_SW_WAR
	.align		4
.L_3879:
        /*00e8*/ 	.byte	0x04, 0x36
        /*00ea*/ 	.short	(.L_3881 - .L_3880)
.L_3880:
        /*00ec*/ 	.word	0x00000008
.L_3881:


//--------------------- .nv.info._ZN2at6native27unrolled_elementwise_kernelINS0_13AUnaryFunctorIN3c104HalfES4_S4_ZZZNS0_16fmax_kernel_cudaERNS_18TensorIteratorBaseEENKUlvE_clEvENKUlvE1_clEvEUlS4_S4_E_EESt5arrayIPcLm2EELi4E23TrivialOffsetCalculatorILi1EjESF_NS0_6memory12LoadWithCastILi1EEENSG_13StoreWithCastILi1EEEEEviT_T0_T2_T3_T4_T5_ --------------------------
	.section	.nv.info._ZN2at6native27unrolled_elementwise_kernelINS0_13AUnaryFunctorIN3c104HalfES4_S4_ZZZNS0_16fmax_kernel_cudaERNS_18TensorIteratorBaseEENKUlvE_clEvENKUlvE1_clEvEUlS4_S4_E_EESt5arrayIPcLm2EELi4E23TrivialOffsetCalculatorILi1EjESF_NS0_6memory12LoadWithCastILi1EEENSG_13StoreWithCastILi1EEEEEviT_T0_T2_T3_T4_T5_,"",@"SHT_CUDA_INFO"
	.sectionflags	@""
	.align	4


	//----- nvinfo : EIATTR_CUDA_API_VERSION
	.align		4
        /*0000*/ 	.byte	0x04, 0x37
        /*0002*/ 	.short	(.L_3883 - .L_3882)
.L_3882:
        /*0004*/ 	.word	0x00000082


	//----- nvinfo : EIATTR_KPARAM_INFO
	.align		4
.L_3883:
        /*0008*/ 	.byte	0x04, 0x17
        /*000a*/ 	.short	(.L_3885 - .L_3884)
.L_3884:
        /*000c*/ 	.word	0x00000000
        /*0010*/ 	.short	0x0006
        /*0012*/ 	.short	0x0024
        /*0014*/ 	.byte	0x00, 0xf0, 0x21, 0x00


	//----- nvinfo : EIATTR_KPARAM_INFO
	.align		4
.L_3885:
        /*0018*/ 	.byte	0x04, 0x17
        /*001a*/ 	.short	(.L_3887 - .L_3886)
.L_3886:
        /*001c*/ 	.word	0x00000000
        /*0020*/ 	.short	0x0005
        /*0022*/ 	.short	0x001c
        /*0024*/ 	.byte	0x00, 0xf0, 0x21, 0x00


	//----- nvinfo : EIATTR_KPARAM_INFO
	.align		4
.L_3887:
        /*0028*/ 	.byte	0x04, 0x17
        /*002a*/ 	.short	(.L_3889 - .L_3888)
.L_3888:
        /*002c*/ 	.word	0x00000000
        /*0030*/ 	.short	0x0004
        /*0032*/ 	.short	0x0019
        /*0034*/ 	.byte	0x00, 0xf0, 0x05, 0x00


	//----- nvinfo : EIATTR_KPARAM_INFO
	.align		4
.L_3889:
        /*0038*/ 	.byte	0x04, 0x17
        /*003a*/ 	.short	(.L_3891 - .L_3890)
.L_3890:
        /*003c*/ 	.word	0x00000000
        /*0040*/ 	.short	0x0003
        /*0042*/ 	.short	0x0018
        /*0044*/ 	.byte	0x00, 0xf0, 0x05, 0x00


	//----- nvinfo : EIATTR_KPARAM_INFO
	.align		4
.L_3891:
        /*0048*/ 	.byte	0x04, 0x17
        /*004a*/ 	.short	(.L_3893 - .L_3892)
.L_3892:
        /*004c*/ 	.word	0x00000000
        /*0050*/ 	.short	0x0002
        /*0052*/ 	.short	0x0008
        /*0054*/ 	.byte	0x00, 0xf0, 0x41, 0x00


	//----- nvinfo : EIATTR_KPARAM_INFO
	.align		4
.L_3893:
        /*0058*/ 	.byte	0x04, 0x17
        /*005a*/ 	.short	(.L_3895 - .L_3894)
.L_3894:
        /*005c*/ 	.word	0x00000000
        /*0060*/ 	.short	0x0001
        /*0062*/ 	.short	0x0004
        /*0064*/ 	.byte	0x00, 0xf0, 0x11, 0x00


	//----- nvinfo : EIATTR_KPARAM_INFO
	.align		4
.L_3895:
        /*0068*/ 	.byte	0x04, 0x17
        /*006a*/ 	.short	(.L_3897 - .L_3896)
.L_3896:
        /*006c*/ 	.word	0x00000000
        /*0070*/ 	.short	0x0000
        /*0072*/ 	.short	0x0000
        /*0074*/ 	.byte	0x00, 0xf0, 0x11, 0x00


	//----- nvinfo : EIATTR_SPARSE_MMA_MASK
	.align		4
.L_3897:
        /*0078*/ 	.byte	0x03, 0x50
        /*007a*/ 	.short	0x0000


	//----- nvinfo : EIATTR_MAXREG_COUNT
	.align		4
        /*007c*/ 	.byte	0x03, 0x1b
        /*007e*/ 	.short	0x00ff


	//----- nvinfo : EIATTR_EXTERNS
	.align		4
        /*0080*/ 	.byte	0x04, 0x0f
        /*0082*/ 	.short	(.L_3899 - .L_3898)


	//   ....[0]....
	.align		4
.L_3898:
        /*0084*/ 	.word	index@(__assertfail)


	//----- nvinfo : EIATTR_MERCURY_ISA_VERSION
	.align		4
.L_3899:
        /*0088*/ 	.byte	0x03, 0x5f
        /*008a*/ 	.short	0x0101


	//----- nvinfo : EIATTR_SYSCALL_OFFSETS
	.align		4
        /*008c*/ 	.byte	0x04, 0x46
        /*008e*/ 	.short	(.L_3901 - .L_3900)


	//   ....[0]....
.L_3900:
        /*0090*/ 	.word	0x000010b0


	//   ....[1]....
        /*0094*/ 	.word	0x000021c0


	//   ....[2]....
        /*0098*/ 	.word	0x000032e0


	//   ....[3]....
        /*009c*/ 	.word	0x000043d0


	//   ....[4]....
        /*00a0*/ 	.word	0x000056d0


	//   ....[5]....
        /*00a4*/ 	.word	0x000066f0


	//   ....[6]....
        /*00a8*/ 	.word	0x000076d0


	//   ....[7]....
        /*00ac*/ 	.word	0x000086b0


	//----- nvinfo : EIATTR_EXIT_INSTR_OFFSETS
	.align		4
.L_3901:
        /*00b0*/ 	.byte	0x04, 0x1c
        /*00b2*/ 	.short	(.L_3903 - .L_3902)


	//   ....[0]....
.L_3902:
        /*00b4*/ 	.word	0x00007790


	//   ....[1]....
        /*00b8*/ 	.word	0x000078e0


	//   ....[2]....
        /*00bc*/ 	.word	0x00007920


	//   ....[3]....
        /*00c0*/ 	.word	0x000079c0


	//   ....[4]....
        /*00c4*/ 	.word	0x00007a00


	//   ....[5]....
        /*00c8*/ 	.word	0x00007a40


	//   ....[6]....
        /*00cc*/ 	.word	0x00007ad0


	//   ....[7]....
        /*00d0*/ 	.word	0x00007af0


	//   ....[8]....
        /*00d4*/ 	.word	0x00007b90


	//   ....[9]....
        /*00d8*/ 	.word	0x00007be0


	//   ....[10]....
        /*00dc*/ 	.word	0x00007c30


	//   ....[11]....
        /*00e0*/ 	.word	0x00007d00


	//   ....[12]....
        /*00e4*/ 	.word	0x00007d60


	//   ....[13]....
        /*00e8*/ 	.word	0x00007ef0


	//   ....[14]....
        /*00ec*/ 	.word	0x00008050


	//   ....[15]....
        /*00f0*/ 	.word	0x00008090


	//   ....[16]....
        /*00f4*/ 	.word	0x00008150


	//   ....[17]....
        /*00f8*/ 	.word	0x000082d0


	//   ....[18]....
        /*00fc*/ 	.word	0x00008450


	//   ....[19]....
        /*0100*/ 	.word	0x000085b0


	//   ....[20]....
        /*0104*/ 	.word	0x000086c0


	//   ....[21]....
        /*0108*/ 	.word	0x00008700


	//   ....[22]....
        /*010c*/ 	.word	0x00008740


	//----- nvinfo : EIATTR_MAX_THREADS
	.align		4
.L_3903:
        /*0110*/ 	.byte	0x04, 0x05
        /*0112*/ 	.short	(.L_3905 - .L_3904)
.L_3904:
        /*0114*/ 	.word	0x00000080
        /*0118*/ 	.word	0x00000001
        /*011c*/ 	.word	0x00000001


	//----- nvinfo : EIATTR_CRS_STACK_SIZE
	.align		4
.L_3905:
        /*0120*/ 	.byte	0x04, 0x1e
        /*0122*/ 	.short	(.L_3907 - .L_3906)
.L_3906:
        /*0124*/ 	.word	0x00000000


	//----- nvinfo : EIATTR_CBANK_PARAM_SIZE
	.align		4
.L_3907:
        /*0128*/ 	.byte	0x03, 0x19
        /*012a*/ 	.short	0x002c


	//----- nvinfo : EIATTR_PARAM_CBANK
	.align		4
        /*012c*/ 	.byte	0x04, 0x0a
        /*012e*/ 	.short	(.L_3909 - .L_3908)
	.align		4
.L_3908:
        /*0130*/ 	.word	index@(.nv.constant0._ZN2at6native27unrolled_elementwise_kernelINS0_13AUnaryFunctorIN3c104HalfES4_S4_ZZZNS0_16fmax_kernel_cudaERNS_18TensorIteratorBaseEENKUlvE_clEvENKUlvE1_clEvEUlS4_S4_E_EESt5arrayIPcLm2EELi4E23TrivialOffsetCalculatorILi1EjESF_NS0_6memory12LoadWithCastILi1EEENSG_13StoreWithCastILi1EEEEEviT_T0_T2_T3_T4_T5_)
        /*0134*/ 	.short	0x0210
        /*0136*/ 	.short	0x002c


	//----- nvinfo : EIATTR_SW_WAR
	.align		4
.L_3909:
        /*0138*/ 	.byte	0x04, 0x36
        /*013a*/ 	.short	(.L_3911 - .L_3910)
.L_3910:
        /*013c*/ 	.word	0x00000008
.L_3911:


//--------------------- .nv.info._ZN2at6native18elementwise_kernelILi128ELi4EZNS0_22gpu_kernel_impl_nocastINS0_13AUnaryFunctorIN3c104HalfES5_S5_ZZZNS0_16fmax_kernel_cudaERNS_18TensorIteratorBaseEENKUlvE_clEvENKUlvE1_clEvEUlS5_S5_E_EEEEvS7_RKT_EUliE_EEviT1_ --------------------------
	.section	.nv.info._ZN2at6native18elementwise_kernelILi128ELi4EZNS0_22gpu_kernel_impl_nocastINS0_13AUnaryFunctorIN3c104HalfES5_S5_ZZZNS0_16fmax_kernel_cudaERNS_18TensorIteratorBaseEENKUlvE_clEvENKUlvE1_clEvEUlS5_S5_E_EEEEvS7_RKT_EUliE_EEviT1_,"",@"SHT_CUDA_INFO"
	.sectionflags	@""
	.align	4


	//----- nvinfo : EIATTR_CUDA_API_VERSION
	.align		4
        /*0000*/ 	.byte	0x04, 0x37
        /*0002*/ 	.short	(.L_3913 - .L_3912)
.L_3912:
        /*0004*/ 	.word	0x00000082


	//----- nvinfo : EIATTR_KPARAM_INFO
	.align		4
.L_3913:
        /*0008*/ 	.byte	0x04, 0x17
        /*000a*/ 	.short	(.L_3915 - .L_3914)
.L_3914:
        /*000c*/ 	.word	0x00000000
        /*0010*/ 	.short	0x0001
        /*0012*/ 	.short	0x0008
        /*0014*/ 	.byte	0x00, 0xf0, 0x61, 0x08


	//----- nvinfo : EIATTR_KPARAM_INFO
	.align		4
.L_3915:
        /*0018*/ 	.byte	0x04, 0x17
        /*001a*/ 	.short	(.L_3917 - .L_3916)
.L_3916:
        /*001c*/ 	.word	0x00000000
        /*0020*/ 	.short	0x0000
        /*0022*/ 	.short	0x0000
        /*0024*/ 	.byte	0x00, 0xf0, 0x11, 0x00


	//----- nvinfo : EIATTR_SPARSE_MMA_MASK
	.align		4
.L_3917:
        /*0028*/ 	.byte	0x03, 0x50
        /*002a*/ 	.short	0x0000


	//----- nvinfo : EIATTR_MAXREG_COUNT
	.align		4
        /*002c*/ 	.byte	0x03, 0x1b
        /*002e*/ 	.short	0x0080


	//----- nvinfo : EIATTR_MERCURY_ISA_VERSION
	.align		4
        /*0030*/ 	.byte	0x03, 0x5f
        /*0032*/ 	.short	0x0101


	//----- nvinfo : EIATTR_EXIT_INSTR_OFFSETS
	.align		4
        /*0034*/ 	.byte	0x04, 0x1c
        /*0036*/ 	.short	(.L_3919 - .L_3918)


	//   ....[0]....
.L_3918:
        /*0038*/ 	.word	0x00003c50


	//   ....[1]....
        /*003c*/ 	.word	0x00005010


	//----- nvinfo : EIATTR_MAX_THREADS
	.align		4
.L_3919:
        /*0040*/ 	.byte	0x04, 0x05
        /*0042*/ 	.short	(.L_3921 - .L_3920)
.L_3920:
        /*0044*/ 	.word	0x00000080
        /*0048*/ 	.word	0x00000001
        /*004c*/ 	.word	0x00000001


	//----- nvinfo : EIATTR_CRS_STACK_SIZE
	.align		4
.L_3921:
        /*0050*/ 	.byte	0x04, 0x1e
        /*0052*/ 	.short	(.L_3923 - .L_3922)
.L_3922:
        /*0054*/ 	.word	0x00000000


	//----- nvinfo : EIATTR_CBANK_PARAM_SIZE
	.align		4
.L_3923:
        /*0058*/ 	.byte	0x03, 0x19
        /*005a*/ 	.short	0x0220


	//----- nvinfo : EIATTR_PARAM_CBANK
	.align		4
        /*005c*/ 	.byte	0x04, 0x0a
        /*005e*/ 	.short	(.L_3925 - .L_3924)
	.align		4
.L_3924:
        /*0060*/ 	.word	index@(.nv.constant0._ZN2at6native18elementwise_kernelILi128ELi4EZNS0_22gpu_kernel_impl_nocastINS0_13AUnaryFunctorIN3c104HalfES5_S5_ZZZNS0_16fmax_kernel_cudaERNS_18TensorIteratorBaseEENKUlvE_clEvENKUlvE1_clEvEUlS5_S5_E_EEEEvS7_RKT_EUliE_EEviT1_)
        /*0064*/ 	.short	0x0210
        /*0066*/ 	.short	0x0220


	//----- nvinfo : EIATTR_SW_WAR
	.align		4
.L_3925:
        /*0068*/ 	.byte	0x04, 0x36
        /*006a*/ 	.short	(.L_3927 - .L_3926)
.L_3926:
        /*006c*/ 	.word	0x00000008
.L_3927:


//--------------------- .nv.info._ZN2at6native27unrolled_elementwise_kernelINS0_13AUnaryFunctorIN3c104HalfES4_S4_ZZZNS0_16fmax_kernel_cudaERNS_18TensorIteratorBaseEENKUlvE_clEvENKUlvE1_clEvEUlS4_S4_E_EESt5arrayIPcLm2EELi4E23TrivialOffsetCalculatorILi1EjESF_NS0_6memory15LoadWithoutCastENSG_16StoreWithoutCastEEEviT_T0_T2_T3_T4_T5_ --------------------------
	.section	.nv.info._ZN2at6native27unrolled_elementwise_kernelINS0_13AUnaryFunctorIN3c104HalfES4_S4_ZZZNS0_16fmax_kernel_cudaERNS_18TensorIteratorBaseEENKUlvE_clEvENKUlvE1_clEvEUlS4_S4_E_EESt5arrayIPcLm2EELi4E23TrivialOffsetCalculatorILi1EjESF_NS0_6memory15LoadWithoutCastENSG_16StoreWithoutCastEEEviT_T0_T2_T3_T4_T5_,"",@"SHT_CUDA_INFO"
	.sectionflags	@""
	.align	4


	//----- nvinfo : EIATTR_CUDA_API_VERSION
	.align		4
        /*0000*/ 	.byte	0x04, 0x37
        /*0002*/ 	.short	(.L_3929 - .L_3928)
.L_3928:
        /*0004*/ 	.word	0x00000082


	//----- nvinfo : EIATTR_KPARAM_INFO
	.align		4
.L_3929:
        /*0008*/ 	.byte	0x04, 0x17
        /*000a*/ 	.short	(.L_3931 - .L_3930)
.L_3930:
        /*000c*/ 	.word	0x00000000
        /*0010*/ 	.short	0x0006
        /*0012*/ 	.short	0x001b
        /*0014*/ 	.byte	0x00, 0xf0, 0x05, 0x00


	//----- nvinfo : EIATTR_KPARAM_INFO
	.align		4
.L_3931:
        /*0018*/ 	.byte	0x04, 0x17
        /*001a*/ 	.short	(.L_3933 - .L_3932)
.L_3932:
        /*001c*/ 	.word	0x00000000
        /*0020*/ 	.short	0x0005
        /*0022*/ 	.short	0x001a
        /*0024*/ 	.byte	0x00, 0xf0, 0x05, 0x00


	//----- nvinfo : EIATTR_KPARAM_INFO
	.align		4
.L_3933:
        /*0028*/ 	.byte	0x04, 0x17
        /*002a*/ 	.short	(.L_3935 - .L_3934)
.L_3934:
        /*002c*/ 	.word	0x00000000
        /*0030*/ 	.short	0x0004
        /*0032*/ 	.short	0x0019
        /*0034*/ 	.byte	0x00, 0xf0, 0x05, 0x00


	//----- nvinfo : EIATTR_KPARAM_INFO
	.align		4
.L_3935:
        /*0038*/ 	.byte	0x04, 0x17
        /*003a*/ 	.short	(.L_3937 - .L_3936)
.L_3936:
        /*003c*/ 	.word	0x00000000
        /*0040*/ 	.short	0x0003
        /*0042*/ 	.short	0x0018
        /*0044*/ 	.byte	0x00, 0xf0, 0x05, 0x00


	//----- nvinfo : EIATTR_KPARAM_INFO
	.align		4
.L_3937:
        /*0048*/ 	.byte	0x04, 0x17
        /*004a*/ 	.short	(.L_3939 - .L_3938)
.L_3938:
        /*004c*/ 	.word	0x00000000
        /*0050*/ 	.short	0x0002
        /*0052*/ 	.short	0x0008
        /*0054*/ 	.byte	0x00, 0xf0, 0x41, 0x00


	//----- nvinfo : EIATTR_KPARAM_INFO
	.align		4
.L_3939:
        /*0058*/ 	.byte	0x04, 0x17
        /*005a*/ 	.short	(.L_3941 - .L_3940)
.L_3940:
        /*005c*/ 	.word	0x00000000
        /*0060*/ 	.short	0x0001
        /*0062*/ 	.short	0x0004
        /*0064*/ 	.byte	0x00, 0xf0, 0x11, 0x00


	//----- nvinfo : EIATTR_KPARAM_INFO
	.align		4
.L_3941:
        /*0068*/ 	.byte	0x04, 0x17
        /*006a*/ 	.short	(.L_3943 - .L_3942)
.L_3942:
        /*006c*/ 	.word	0x00000000
        /*0070*/ 	.short	0x0000
        /*0072*/ 	.short	0x0000
        /*0074*/ 	.byte	0x00, 0xf0, 0x11, 0x00


	//----- nvinfo : EIATTR_SPARSE_MMA_MASK
	.align		4
.L_3943:
        /*0078*/ 	.byte	0x03, 0x50
        /*007a*/ 	.short	0x0000


	//----- nvinfo : EIATTR_MAXREG_COUNT
	.align		4
        /*007c*/ 	.byte	0x03, 0x1b
        /*007e*/ 	.short	0x00ff


	//----- nvinfo : EIATTR_MERCURY_ISA_VERSION
	.align		4
        /*0080*/ 	.byte	0x03, 0x5f
        /*0082*/ 	.short	0x0101


	//----- nvinfo : EIATTR_EXIT_INSTR_OFFSETS
	.align		4
        /*0084*/ 	.byte	0x04, 0x1c
        /*0086*/ 	.short	(.L_3945 - .L_3944)


	//   ....[0]....
.L_3944:
        /*0088*/ 	.word	0x000004d0


	//   ....[1]....
        /*008c*/ 	.word	0x00000560


	//----- nvinfo : EIATTR_MAX_THREADS
	.align		4
.L_3945:
        /*0090*/ 	.byte	0x04, 0x05
        /*0092*/ 	.short	(.L_3947 - .L_3946)
.L_3946:
        /*0094*/ 	.word	0x00000080
        /*0098*/ 	.word	0x00000001
        /*009c*/ 	.word	0x00000001


	//----- nvinfo : EIATTR_CRS_STACK_SIZE
	.align		4
.L_3947:
        /*00a0*/ 	.byte	0x04, 0x1e
        /*00a2*/ 	.short	(.L_3949 - .L_3948)
.L_3948:
        /*00a4*/ 	.word	0x00000000


	//----- nvinfo : EIATTR_CBANK_PARAM_SIZE
	.align		4
.L_3949:
        /*00a8*/ 	.byte	0x03, 0x19
        /*00aa*/ 	.short	0x001c


	//----- nvinfo : EIATTR_PARAM_CBANK
	.align		4
        /*00ac*/ 	.byte	0x04, 0x0a
        /*00ae*/ 	.short	(.L_3951 - .L_3950)
	.align		4
.L_3950:
        /*00b0*/ 	.word	index@(.nv.constant0._ZN2at6native27unrolled_elementwise_kernelINS0_13AUnaryFunctorIN3c104HalfES4_S4_ZZZNS0_16fmax_kernel_cudaERNS_18TensorIteratorBaseEENKUlvE_clEvENKUlvE1_clEvEUlS4_S4_E_EESt5arrayIPcLm2EELi4E23TrivialOffsetCalculatorILi1EjESF_NS0_6memory15LoadWithoutCastENSG_16StoreWithoutCastEEEviT_T0_T2_T3_T4_T5_)
        /*00b4*/ 	.short	0x0210
        /*00b6*/ 	.short	0x001c


	//----- nvinfo : EIATTR_SW_WAR
	.align		4
.L_3951:
        /*00b8*/ 	.byte	0x04, 0x36
        /*00ba*/ 	.short	(.L_3953 - .L_3952)
.L_3952:
        /*00bc*/ 	.word	0x00000008
.L_3953:


//--------------------- .nv.info._ZN2at6native29vectorized_elementwise_kernelILi2ENS0_13AUnaryFunctorIN3c104HalfES4_S4_ZZZNS0_16fmax_kernel_cudaERNS_18TensorIteratorBaseEENKUlvE_clEvENKUlvE1_clEvEUlS4_S4_E_EESt5arrayIPcLm2EEEEviT0_T1_ --------------------------
	.section	.nv.info._ZN2at6native29vectorized_elementwise_kernelILi2ENS0_13AUnaryFunctorIN3c104HalfES4_S4_ZZZNS0_16fmax_kernel_cudaERNS_18TensorIteratorBaseEENKUlvE_clEvENKUlvE1_clEvEUlS4_S4_E_EESt5arrayIPcLm2EEEEviT0_T1_,"",@"SHT_CUDA_INFO"
	.sectionflags	@""
	.align	4


	//----- nvinfo : EIATTR_CUDA_API_VERSION
	.align		4
        /*0000*/ 	.byte	0x04, 0x37
        /*0002*/ 	.short	(.L_3955 - .L_3954)
.L_3954:
        /*0004*/ 	.word	0x00000082


	//----- nvinfo : EIATTR_KPARAM_INFO
	.align		4
.L_3955:
        /*0008*/ 	.byte	0x04, 0x17
        /*000a*/ 	.short	(.L_3957 - .L_3956)
.L_3956:
        /*000c*/ 	.word	0x00000000
        /*0010*/ 	.short	0x0002
        /*0012*/ 	.short	0x0008
        /*0014*/ 	.byte	0x00, 0xf0, 0x41, 0x00


	//----- nvinfo : EIATTR_KPARAM_INFO
	.align		4
.L_3957:
        /*0018*/ 	.byte	0x04, 0x17
        /*001a*/ 	.short	(.L_3959 - .L_3958)
.L_3958:
        /*001c*/ 	.word	0x00000000
        /*0020*/ 	.short	0x0001
        /*0022*/ 	.short	0x0004
        /*0024*/ 	.byte	0x00, 0xf0, 0x11, 0x00


	//----- nvinfo : EIATTR_KPARAM_INFO
	.align		4
.L_3959:
        /*0028*/ 	.byte	0x04, 0x17
        /*002a*/ 	.short	(.L_3961 - .L_3960)
.L_3960:
        /*002c*/ 	.word	0x00000000
        /*0030*/ 	.short	0x0000
        /*0032*/ 	.short	0x0000
        /*0034*/ 	.byte	0x00, 0xf0, 0x11, 0x00


	//----- nvinfo : EIATTR_SPARSE_MMA_MASK
	.align		4
.L_3961:
        /*0038*/ 	.byte	0x03, 0x50
        /*003a*/ 	.short	0x0000


	//----- nvinfo : EIATTR_MAXREG_COUNT
	.align		4
        /*003c*/ 	.byte	0x03, 0x1b
        /*003e*/ 	.short	0x00ff


	//----- nvinfo : EIATTR_MERCURY_ISA_VERSION
	.align		4
        /*0040*/ 	.byte	0x03, 0x5f
        /*0042*/ 	.short	0x0101


	//----- nvinfo : EIATTR_EXIT_INSTR_OFFSETS
	.align		4
        /*0044*/ 	.byte	0x04, 0x1c
        /*0046*/ 	.short	(.L_3963 - .L_3962)


	//   ....[0]....
.L_3962:
        /*0048*/ 	.word	0x000002d0


	//   ....[1]....
        /*004c*/ 	.word	0x00000d20


	//   ....[2]....
        /*0050*/ 	.word	0x00000d70


	//----- nvinfo : EIATTR_MAX_THREADS
	.align		4
.L_3963:
        /*0054*/ 	.byte	0x04, 0x05
        /*0056*/ 	.short	(.L_3965 - .L_3964)
.L_3964:
        /*0058*/ 	.word	0x00000080
        /*005c*/ 	.word	0x00000001
        /*0060*/ 	.word	0x00000001


	//----- nvinfo : EIATTR_CRS_STACK_SIZE
	.align		4
.L_3965:
        /*0064*/ 	.byte	0x04, 0x1e
        /*0066*/ 	.short	(.L_3967 - .L_3966)
.L_3966:
        /*0068*/ 	.word	0x00000000


	//----- nvinfo : EIATTR_CBANK_PARAM_SIZE
	.align		4
.L_3967:
        /*006c*/ 	.byte	0x03, 0x19
        /*006e*/ 	.short	0x0018


	//----- nvinfo : EIATTR_PARAM_CBANK
	.align		4
        /*0070*/ 	.byte	0x04, 0x0a
        /*0072*/ 	.short	(.L_3969 - .L_3968)
	.align		4
.L_3968:
        /*0074*/ 	.word	index@(.nv.constant0._ZN2at6native29vectorized_elementwise_kernelILi2ENS0_13AUnaryFunctorIN3c104HalfES4_S4_ZZZNS0_16fmax_kernel_cudaERNS_18TensorIteratorBaseEENKUlvE_clEvENKUlvE1_clEvEUlS4_S4_E_EESt5arrayIPcLm2EEEEviT0_T1_)
        /*0078*/ 	.short	0x0210
        /*007a*/ 	.short	0x0018


	//----- nvinfo : EIATTR_SW_WAR
	.align		4
.L_3969:
        /*007c*/ 	.byte	0x04, 0x36
        /*007e*/ 	.short	(.L_3971 - .L_3970)
.L_3970:
        /*0080*/ 	.word	0x00000008
.L_3971:


//--------------------- .nv.info._ZN2at6native29vectorized_elementwise_kernelILi4ENS0_13AUnaryFunctorIN3c104HalfES4_S4_ZZZNS0_16fmax_kernel_cudaERNS_18TensorIteratorBaseEENKUlvE_clEvENKUlvE1_clEvEUlS4_S4_E_EESt5arrayIPcLm2EEEEviT0_T1_ --------------------------
	.section	.nv.info._ZN2at6native29vectorized_elementwise_kernelILi4ENS0_13AUnaryFunctorIN3c104HalfES4_S4_ZZZNS0_16fmax_kernel_cudaERNS_18TensorIteratorBaseEENKUlvE_clEvENKUlvE1_clEvEUlS4_S4_E_EESt5arrayIPcLm2EEEEviT0_T1_,"",@"SHT_CUDA_INFO"
	.sectionflags	@""
	.align	4


	//----- nvinfo : EIATTR_CUDA_API_VERSION
	.align		4
        /*0000*/ 	.byte	0x04, 0x37
        /*0002*/ 	.short	(.L_3973 - .L_3972)
.L_3972:
        /*0004*/ 	.word	0x00000082


	//----- nvinfo : EIATTR_KPARAM_INFO
	.align		4
.L_3973:
        /*0008*/ 	.byte	0x04, 0x17
        /*000a*/ 	.short	(.L_3975 - .L_3974)
.L_3974:
        /*000c*/ 	.word	0x00000000
        /*0010*/ 	.short	0x0002
        /*0012*/ 	.short	0x0008
        /*0014*/ 	.byte	0x00, 0xf0, 0x41, 0x00


	//----- nvinfo : EIATTR_KPARAM_INFO
	.align		4
.L_3975:
        /*0018*/ 	.byte	0x04, 0x17
        /*001a*/ 	.short	(.L_3977 - .L_3976)
.L_3976:
        /*001c*/ 	.word	0x00000000
        /*0020*/ 	.short	0x0001
        /*0022*/ 	.short	0x0004
        /*0024*/ 	.byte	0x00, 0xf0, 0x11, 0x00


	//----- nvinfo : EIATTR_KPARAM_INFO
	.align		4
.L_3977:
        /*0028*/ 	.byte	0x04, 0x17
        /*002a*/ 	.short	(.L_3979 - .L_3978)
.L_3978:
        /*002c*/ 	.word	0x00000000
        /*0030*/ 	.short	0x0000
        /*0032*/ 	.short	0x0000
        /*0034*/ 	.byte	0x00, 0xf0, 0x11, 0x00


	//----- nvinfo : EIATTR_SPARSE_MMA_MASK
	.align		4
.L_3979:
        /*0038*/ 	.byte	0x03, 0x50
        /*003a*/ 	.short	0x0000


	//----- nvinfo : EIATTR_MAXREG_COUNT
	.align		4
        /*003c*/ 	.byte	0x03, 0x1b
        /*003e*/ 	.short	0x00ff


	//----- nvinfo : EIATTR_MERCURY_ISA_VERSION
	.align		4
        /*0040*/ 	.byte	0x03, 0x5f
        /*0042*/ 	.short	0x0101


	//----- nvinfo : EIATTR_EXIT_INSTR_OFFSETS
	.align		4
        /*0044*/ 	.byte	0x04, 0x1c
        /*0046*/ 	.short	(.L_3981 - .L_3980)


	//   ....[0]....
.L_3980:
        /*0048*/ 	.word	0x00000290


	//   ....[1]....
        /*004c*/ 	.word	0x00000ce0


	//   ....[2]....
        /*0050*/ 	.word	0x00000d30


	//----- nvinfo : EIATTR_MAX_THREADS
	.align		4
.L_3981:
        /*0054*/ 	.byte	0x04, 0x05
        /*0056*/ 	.short	(.L_3983 - .L_3982)
.L_3982:
        /*0058*/ 	.word	0x00000080
        /*005c*/ 	.word	0x00000001
        /*0060*/ 	.word	0x00000001


	//----- nvinfo : EIATTR_CRS_STACK_SIZE
	.align		4
.L_3983:
        /*0064*/ 	.byte	0x04, 0x1e
        /*0066*/ 	.short	(.L_3985 - .L_3984)
.L_3984:
        /*0068*/ 	.word	0x00000000


	//----- nvinfo : EIATTR_CBANK_PARAM_SIZE
	.align		4
.L_3985:
        /*006c*/ 	.byte	0x03, 0x19
        /*006e*/ 	.short	0x0018


	//----- nvinfo : EIATTR_PARAM_CBANK
	.align		4
        /*0070*/ 	.byte	0x04, 0x0a
        /*0072*/ 	.short	(.L_3987 - .L_3986)
	.align		4
.L_3986:
        /*0074*/ 	.word	index@(.nv.constant0._ZN2at6native29vectorized_elementwise_kernelILi4ENS0_13AUnaryFunctorIN3c104HalfES4_S4_ZZZNS0_16fmax_kernel_cudaERNS_18TensorIteratorBaseEENKUlvE_clEvENKUlvE1_clEvEUlS4_S4_E_EESt5arrayIPcLm2EEEEviT0_T1_)
        /*0078*/ 	.short	0x0210
        /*007a*/ 	.short	0x0018


	//----- nvinfo : EIATTR_SW_WAR
	.align		4
.L_3987:
        /*007c*/ 	.byte	0x04, 0x36
        /*007e*/ 	.short	(.L_3989 - .L_3988)
.L_3988:
        /*0080*/ 	.word	0x00000008
.L_3989:


//--------------------- .nv.info._ZN2at6native29vectorized_elementwise_kernelILi8ENS0_13AUnaryFunctorIN3c104HalfES4_S4_ZZZNS0_16fmax_kernel_cudaERNS_18TensorIteratorBaseEENKUlvE_clEvENKUlvE1_clEvEUlS4_S4_E_EESt5arrayIPcLm2EEEEviT0_T1_ --------------------------
	.section	.nv.info._ZN2at6native29vectorized_elementwise_kernelILi8ENS0_13AUnaryFunctorIN3c104HalfES4_S4_ZZZNS0_16fmax_kernel_cudaERNS_18TensorIteratorBaseEENKUlvE_clEvENKUlvE1_clEvEUlS4_S4_E_EESt5arrayIPcLm2EEEEviT0_T1_,"",@"SHT_CUDA_INFO"
	.sectionflags	@""
	.align	4


	//----- nvinfo : EIATTR_CUDA_API_VERSION
	.align		4
        /*0000*/ 	.byte	0x04, 0x37
        /*0002*/ 	.short	(.L_3991 - .L_3990)
.L_3990:
        /*0004*/ 	.word	0x00000082


	//----- nvinfo : EIATTR_KPARAM_INFO
	.align		4
.L_3991:
        /*0008*/ 	.byte	0x04, 0x17
        /*000a*/ 	.short	(.L_3993 - .L_3992)
.L_3992:
        /*000c*/ 	.word	0x00000000
        /*0010*/ 	.short	0x0002
        /*0012*/ 	.short	0x0008
        /*0014*/ 	.byte	0x00, 0xf0, 0x41, 0x00


	//----- nvinfo : EIATTR_KPARAM_INFO
	.align		4
.L_3993:
        /*0018*/ 	.byte	0x04, 0x17
        /*001a*/ 	.short	(.L_3995 - .L_3994)
.L_3994:
        /*001c*/ 	.word	0x00000000
        /*0020*/ 	.short	0x0001
        /*0022*/ 	.short	0x0004
        /*0024*/ 	.byte	0x00, 0xf0, 0x11, 0x00


	//----- nvinfo : EIATTR_KPARAM_INFO
	.align		4
.L_3995:
        /*0028*/ 	.byte	0x04, 0x17
        /*002a*/ 	.short	(.L_3997 - .L_3996)
.L_3996:
        /*002c*/ 	.word	0x00000000
        /*0030*/ 	.short	0x0000
        /*0032*/ 	.short	0x0000
        /*0034*/ 	.byte	0x00, 0xf0, 0x11, 0x00


	//----- nvinfo : EIATTR_SPARSE_MMA_MASK
	.align		4
.L_3997:
        /*0038*/ 	.byte	0x03, 0x50
        /*003a*/ 	.short	0x0000


	//----- nvinfo : EIATTR_MAXREG_COUNT
	.align		4
        /*003c*/ 	.byte	0x03, 0x1b
        /*003e*/ 	.short	0x00ff


	//----- nvinfo : EIATTR_MERCURY_ISA_VERSION
	.align		4
        /*0040*/ 	.byte	0x03, 0x5f
        /*0042*/ 	.short	0x0101


	//----- nvinfo : EIATTR_EXIT_INSTR_OFFSETS
	.align		4
        /*0044*/ 	.byte	0x04, 0x1c
        /*0046*/ 	.short	(.L_3999 - .L_3998)


	//   ....[0]....
.L_3998:
        /*0048*/ 	.word	0x00000270


	//   ....[1]....
        /*004c*/ 	.word	0x00000cc0


	//   ....[2]....
        /*0050*/ 	.word	0x00000d10


	//----- nvinfo : EIATTR_MAX_THREADS
	.align		4
.L_3999:
        /*0054*/ 	.byte	0x04, 0x05
        /*0056*/ 	.short	(.L_4001 - .L_4000)
.L_4000:
        /*0058*/ 	.word	0x00000080
        /*005c*/ 	.word	0x00000001
        /*0060*/ 	.word	0x00000001


	//----- nvinfo : EIATTR_CRS_STACK_SIZE
	.align		4
.L_4001:
        /*0064*/ 	.byte	0x04, 0x1e
        /*0066*/ 	.short	(.L_4003 - .L_4002)
.L_4002:
        /*0068*/ 	.word	0x00000000


	//----- nvinfo : EIATTR_CBANK_PARAM_SIZE
	.align		4
.L_4003:
        /*006c*/ 	.byte	0x03, 0x19
        /*006e*/ 	.short	0x0018


	//----- nvinfo : EIATTR_PARAM_CBANK
	.align		4
        /*0070*/ 	.byte	0x04, 0x0a
        /*0072*/ 	.short	(.L_4005 - .L_4004)
	.align		4
.L_4004:
        /*0074*/ 	.word	index@(.nv.constant0._ZN2at6native29vectorized_elementwise_kernelILi8ENS0_13AUnaryFunctorIN3c104HalfES4_S4_ZZZNS0_16fmax_kernel_cudaERNS_18TensorIteratorBaseEENKUlvE_clEvENKUlvE1_clEvEUlS4_S4_E_EESt5arrayIPcLm2EEEEviT0_T1_)
        /*0078*/ 	.short	0x0210
        /*007a*/ 	.short	0x0018


	//----- nvinfo : EIATTR_SW_WAR
	.align		4
.L_4005:
        /*007c*/ 	.byte	0x04, 0x36
        /*007e*/ 	.short	(.L_4007 - .L_4006)
.L_4006:
        /*0080*/ 	.word	0x00000008
.L_4007:


//--------------------- .nv.info._ZN2at6native18elementwise_kernelILi128ELi4EZNS0_15gpu_kernel_implINS0_13BinaryFunctorIN3c104HalfES5_S5_ZZZNS0_16fmax_kernel_cudaERNS_18TensorIteratorBaseEENKUlvE_clEvENKUlvE1_clEvEUlS5_S5_E_EEEEvS7_RKT_EUliE_EEviT1_ --------------------------
	.section	.nv.info._ZN2at6native18elementwise_kernelILi128ELi4EZNS0_15gpu_kernel_implINS0_13BinaryFunctorIN3c104HalfES5_S5_ZZZNS0_16fmax_kernel_cudaERNS_18TensorIteratorBaseEENKUlvE_clEvENKUlvE1_clEvEUlS5_S5_E_EEEEvS7_RKT_EUliE_EEviT1_,"",@"SHT_CUDA_INFO"
	.sectionflags	@""
	.align	4


	//----- nvinfo : EIATTR_CUDA_API_VERSION
	.align		4
        /*0000*/ 	.byte	0x04, 0x37
        /*0002*/ 	.short	(.L_4009 - .L_4008)
.L_4008:
        /*0004*/ 	.word	0x00000082


	//----- nvinfo : EIATTR_KPARAM_INFO
	.align		4
.L_4009:
        /*0008*/ 	.byte	0x04, 0x17
        /*000a*/ 	.short	(.L_4011 - .L_4010)
.L_4010:
        /*000c*/ 	.word	0x00000000
        /*0010*/ 	.short	0x0001
        /*0012*/ 	.short	0x0008
        /*0014*/ 	.byte	0x00, 0xf0, 0x21, 0x0a


	//----- nvinfo : EIATTR_KPARAM_INFO
	.align		4
.L_4011:
        /*0018*/ 	.byte	0x04, 0x17
        /*001a*/ 	.short	(.L_4013 - .L_4012)
.L_4012:
        /*001c*/ 	.word	0x00000000
        /*0020*/ 	.short	0x0000
        /*0022*/ 	.short	0x0000
        /*0024*/ 	.byte	0x00, 0xf0, 0x11, 0x00


	//----- nvinfo : EIATTR_SPARSE_MMA_MASK
	.align		4
.L_4013:
        /*0028*/ 	.byte	0x03, 0x50
        /*002a*/ 	.short	0x0000


	//----- nvinfo : EIATTR_MAXREG_COUNT
	.align		4
        /*002c*/ 	.byte	0x03, 0x1b
        /*002e*/ 	.short	0x0080


	//----- nvinfo : EIATTR_EXTERNS
	.align		4
        /*0030*/ 	.byte	0x04, 0x0f
        /*0032*/ 	.short	(.L_4015 - .L_4014)


	//   ....[0]....
	.align		4
.L_4014:
        /*0034*/ 	.word	index@(__assertfail)


	//----- nvinfo : EIATTR_MERCURY_ISA_VERSION
	.align		4
.L_4015:
        /*0038*/ 	.byte	0x03, 0x5f
        /*003a*/ 	.short	0x0101


	//----- nvinfo : EIATTR_SYSCALL_OFFSETS
	.align		4
        /*003c*/ 	.byte	0x04, 0x46
        /*003e*/ 	.short	(.L_4017 - .L_4016)


	//   ....[0]....
.L_4016:
        /*0040*/ 	.word	0x000026c0


	//   ....[1]....
        /*0044*/ 	.word	0x00003670


	//   ....[2]....
        /*0048*/ 	.word	0x00004610


	//   ....[3]....
        /*004c*/ 	.word	0x00006d20


	//   ....[4]....
        /*0050*/ 	.word	0x00007cd0


	//   ....[5]....
        /*0054*/ 	.word	0x00008c70


	//   ....[6]....
        /*0058*/ 	.word	0x0000b370


	//   ....[7]....
        /*005c*/ 	.word	0x0000c320


	//   ....[8]....
        /*0060*/ 	.word	0x0000d2c0


	//   ....[9]....
        /*0064*/ 	.word	0x0000f9b0


	//   ....[10]....
        /*0068*/ 	.word	0x00010960


	//   ....[11]....
        /*006c*/ 	.word	0x00011900


	//----- nvinfo : EIATTR_EXIT_INSTR_OFFSETS
	.align		4
.L_4017:
        /*0070*/ 	.byte	0x04, 0x1c
        /*0072*/ 	.short	(.L_4019 - .L_4018)


	//   ....[0]....
.L_4018:
        /*0074*/ 	.word	0x0000d390


	//   ....[1]....
        /*0078*/ 	.word	0x00010b30


	//   ....[2]....
        /*007c*/ 	.word	0x00010b70


	//   ....[3]....
        /*0080*/ 	.word	0x00010c10


	//   ....[4]....
        /*0084*/ 	.word	0x00010c50


	//   ....[5]....
        /*0088*/ 	.word	0x00010c90


	//   ....[6]....
        /*008c*/ 	.word	0x00010d20


	//   ....[7]....
        /*0090*/ 	.word	0x00010d40


	//   ....[8]....
        /*0094*/ 	.word	0x00010de0


	//   ....[9]....
        /*0098*/ 	.word	0x00010e30


	//   ....[10]....
        /*009c*/ 	.word	0x00010e80


	//   ....[11]....
        /*00a0*/ 	.word	0x00010f50


	//   ....[12]....
        /*00a4*/ 	.word	0x00010fb0


	//   ....[13]....
        /*00a8*/ 	.word	0x00011140


	//   ....[14]....
        /*00ac*/ 	.word	0x000112a0


	//   ....[15]....
        /*00b0*/ 	.word	0x000112e0


	//   ....[16]....
        /*00b4*/ 	.word	0x000113a0


	//   ....[17]....
        /*00b8*/ 	.word	0x00011520


	//   ....[18]....
        /*00bc*/ 	.word	0x000116a0


	//   ....[19]....
        /*00c0*/ 	.word	0x00011800


	//   ....[20]....
        /*00c4*/ 	.word	0x00011910


	//   ....[21]....
        /*00c8*/ 	.word	0x00011950


	//   ....[22]....
        /*00cc*/ 	.word	0x00011990


	//----- nvinfo : EIATTR_MAX_THREADS
	.align		4
.L_4019:
        /*00d0*/ 	.byte	0x04, 0x05
        /*00d2*/ 	.short	(.L_4021 - .L_4020)
.L_4020:
        /*00d4*/ 	.word	0x00000080
        /*00d8*/ 	.word	0x00000001
        /*00dc*/ 	.word	0x00000001


	//----- nvinfo : EIATTR_CRS_STACK_SIZE
	.align		4
.L_4021:
        /*00e0*/ 	.byte	0x04, 0x1e
        /*00e2*/ 	.short	(.L_4023 - .L_4022)
.L_4022:
        /*00e4*/ 	.word	0x00000000


	//----- nvinfo : EIATTR_CBANK_PARAM_SIZE
	.align		4
.L_4023:
        /*00e8*/ 	.byte	0x03, 0x19
        /*00ea*/ 	.short	0x0290


	//----- nvinfo : EIATTR_PARAM_CBANK
	.align		4
        /*00ec*/ 	.byte	0x04, 0x0a
        /*00ee*/ 	.short	(.L_4025 - .L_4024)
	.align		4
.L_4024:
        /*00f0*/ 	.word	index@(.nv.constant0._ZN2at6native18elementwise_kernelILi128ELi4EZNS0_15gpu_kernel_implINS0_13BinaryFunctorIN3c104HalfES5_S5_ZZZNS0_16fmax_kernel_cudaERNS_18TensorIteratorBaseEENKUlvE_clEvENKUlvE1_clEvEUlS5_S5_E_EEEEvS7_RKT_EUliE_EEviT1_)
        /*00f4*/ 	.short	0x0210
        /*00f6*/ 	.short	0x0290


	//----- nvinfo : EIATTR_SW_WAR
	.align		4
.L_4025:
        /*00f8*/ 	.byte	0x04, 0x36
        /*00fa*/ 	.short	(.L_4027 - .L_4026)
.L_4026:
        /*00fc*/ 	.word	0x00000008
.L_4027:


//--------------------- .nv.info._ZN2at6native27unrolled_elementwise_kernelINS0_13BinaryFunctorIN3c104HalfES4_S4_ZZZNS0_16fmax_kernel_cudaERNS_18TensorIteratorBaseEENKUlvE_clEvENKUlvE1_clEvEUlS4_S4_E_EESt5arrayIPcLm3EELi4E23TrivialOffsetCalculatorILi2EjESE_ILi1EjENS0_6memory12LoadWithCastILi2EEENSH_13StoreWithCastILi1EEEEEviT_T0_T2_T3_T4_T5_ --------------------------
	.section	.nv.info._ZN2at6native27unrolled_elementwise_kernelINS0_13BinaryFunctorIN3c104HalfES4_S4_ZZZNS0_16fmax_kernel_cudaERNS_18TensorIteratorBaseEENKUlvE_clEvENKUlvE1_clEvEUlS4_S4_E_EESt5arrayIPcLm3EELi4E23TrivialOffsetCalculatorILi2EjESE_ILi1EjENS0_6memory12LoadWithCastILi2EEENSH_13StoreWithCastILi1EEEEEviT_T0_T2_T3_T4_T5_,"",@"SHT_CUDA_INFO"
	.sectionflags	@""
	.align	4


	//----- nvinfo : EIATTR_CUDA_API_VERSION
	.align		4
        /*0000*/ 	.byte	0x04, 0x37
        /*0002*/ 	.short	(.L_4029 - .L_4028)
.L_4028:
        /*0004*/ 	.word	0x00000082


	//----- nvinfo : EIATTR_KPARAM_INFO
	.align		4
.L_4029:
        /*0008*/ 	.byte	0x04, 0x17
        /*000a*/ 	.short	(.L_4031 - .L_4030)
.L_4030:
        /*000c*/ 	.word	0x00000000
        /*0010*/ 	.short	0x0006
        /*0012*/ 	.short	0x0030
        /*0014*/ 	.byte	0x00, 0xf0, 0x21, 0x00


	//----- nvinfo : EIATTR_KPARAM_INFO
	.align		4
.L_4031:
        /*0018*/ 	.byte	0x04, 0x17
        /*001a*/ 	.short	(.L_4033 - .L_4032)
.L_4032:
        /*001c*/ 	.word	0x00000000
        /*0020*/ 	.short	0x0005
        /*0022*/ 	.short	0x0024
        /*0024*/ 	.byte	0x00, 0xf0, 0x31, 0x00


	//----- nvinfo : EIATTR_KPARAM_INFO
	.align		4
.L_4033:
        /*0028*/ 	.byte	0x04, 0x17
        /*002a*/ 	.short	(.L_4035 - .L_4034)
.L_4034:
        /*002c*/ 	.word	0x00000000
        /*0030*/ 	.short	0x0004
        /*0032*/ 	.short	0x0021
        /*0034*/ 	.byte	0x00, 0xf0, 0x05, 0x00


	//----- nvinfo : EIATTR_KPARAM_INFO
	.align		4
.L_4035:
        /*0038*/ 	.byte	0x04, 0x17
        /*003a*/ 	.short	(.L_4037 - .L_4036)
.L_4036:
        /*003c*/ 	.word	0x00000000
        /*0040*/ 	.short	0x0003
        /*0042*/ 	.short	0x0020
        /*0044*/ 	.byte	0x00, 0xf0, 0x05, 0x00


	//----- nvinfo : EIATTR_KPARAM_INFO
	.align		4
.L_4037:
        /*0048*/ 	.byte	0x04, 0x17
        /*004a*/ 	.short	(.L_4039 - .L_4038)
.L_4038:
        /*004c*/ 	.word	0x00000000
        /*0050*/ 	.short	0x0002
        /*0052*/ 	.short	0x0008
        /*0054*/ 	.byte	0x00, 0xf0, 0x61, 0x00


	//----- nvinfo : EIATTR_KPARAM_INFO
	.align		4
.L_4039:
        /*0058*/ 	.byte	0x04, 0x17
        /*005a*/ 	.short	(.L_4041 - .L_4040)
.L_4040:
        /*005c*/ 	.word	0x00000000
        /*0060*/ 	.short	0x0001
        /*0062*/ 	.short	0x0004
        /*0064*/ 	.byte	0x00, 0xf0, 0x05, 0x00


	//----- nvinfo : EIATTR_KPARAM_INFO
	.align		4
.L_4041:
        /*0068*/ 	.byte	0x04, 0x17
        /*006a*/ 	.short	(.L_4043 - .L_4042)
.L_4042:
        /*006c*/ 	.word	0x00000000
        /*0070*/ 	.short	0x0000
        /*0072*/ 	.short	0x0000
        /*0074*/ 	.byte	0x00, 0xf0, 0x11, 0x00


	//----- nvinfo : EIATTR_SPARSE_MMA_MASK
	.align		4
.L_4043:
        /*0078*/ 	.byte	0x03, 0x50
        /*007a*/ 	.short	0x0000


	//----- nvinfo : EIATTR_MAXREG_COUNT
	.align		4
        /*007c*/ 	.byte	0x03, 0x1b
        /*007e*/ 	.short	0x00ff


	//----- nvinfo : EIATTR_EXTERNS
	.align		4
        /*0080*/ 	.byte	0x04, 0x0f
        /*0082*/ 	.short	(.L_4045 - .L_4044)


	//   ....[0]....
	.align		4
.L_4044:
        /*0084*/ 	.word	index@(__assertfail)


	//----- nvinfo : EIATTR_MERCURY_ISA_VERSION
	.align		4
.L_4045:
        /*0088*/ 	.byte	0x03, 0x5f
        /*008a*/ 	.short	0x0101


	//----- nvinfo : EIATTR_SYSCALL_OFFSETS
	.align		4
        /*008c*/ 	.byte	0x04, 0x46
        /*008e*/ 	.short	(.L_4047 - .L_4046)


	//   ....[0]....
.L_4046:
        /*0090*/ 	.word	0x000010c0


	//   ....[1]....
        /*0094*/ 	.word	0x00002150


	//   ....[2]....
        /*0098*/ 	.word	0x00003260


	//   ....[3]....
        /*009c*/ 	.word	0x000042f0


	//   ....[4]....
        /*00a0*/ 	.word	0x00005410


	//   ....[5]....
        /*00a4*/ 	.word	0x000064b0


	//   ....[6]....
        /*00a8*/ 	.word	0x000075b0


	//   ....[7]....
        /*00ac*/ 	.word	0x00008570


	//   ....[8]....
        /*00b0*/ 	.word	0x00009810


	//   ....[9]....
        /*00b4*/ 	.word	0x0000a830


	//   ....[10]....
        /*00b8*/ 	.word	0x0000b810


	//   ....[11]....
        /*00bc*/ 	.word	0x0000c7f0


	//----- nvinfo : EIATTR_EXIT_INSTR_OFFSETS
	.align		4
.L_4047:
        /*00c0*/ 	.byte	0x04, 0x1c
        /*00c2*/ 	.short	(.L_4049 - .L_4048)


	//   ....[0]....
.L_4048:
        /*00c4*/ 	.word	0x0000b8d0


	//   ....[1]....
        /*00c8*/ 	.word	0x0000ba20


	//   ....[2]....
        /*00cc*/ 	.word	0x0000ba60


	//   ....[3]....
        /*00d0*/ 	.word	0x0000bb00


	//   ....[4]....
        /*00d4*/ 	.word	0x0000bb40


	//   ....[5]....
        /*00d8*/ 	.word	0x0000bb80


	//   ....[6]....
        /*00dc*/ 	.word	0x0000bc10


	//   ....[7]....
        /*00e0*/ 	.word	0x0000bc30


	//   ....[8]....
        /*00e4*/ 	.word	0x0000bcd0


	//   ....[9]....
        /*00e8*/ 	.word	0x0000bd20


	//   ....[10]....
        /*00ec*/ 	.word	0x0000bd70


	//   ....[11]....
        /*00f0*/ 	.word	0x0000be40


	//   ....[12]....
        /*00f4*/ 	.word	0x0000bea0


	//   ....[13]....
        /*00f8*/ 	.word	0x0000c030


	//   ....[14]....
        /*00fc*/ 	.word	0x0000c190


	//   ....[15]....
        /*0100*/ 	.word	0x0000c1d0


	//   ....[16]....
        /*0104*/ 	.word	0x0000c290


	//   ....[17]....
        /*0108*/ 	.word	0x0000c410


	//   ....[18]....
        /*010c*/ 	.word	0x0000c590


	//   ....[19]....
        /*0110*/ 	.word	0x0000c6f0


	//   ....[20]....
        /*0114*/ 	.word	0x0000c800


	//   ....[21]....
        /*0118*/ 	.word	0x0000c840


	//   ....[22]....
        /*011c*/ 	.word	0x0000c880


	//----- nvinfo : EIATTR_MAX_THREADS
	.align		4
.L_4049:
        /*0120*/ 	.byte	0x04, 0x05
        /*0122*/ 	.short	(.L_4051 - .L_4050)
.L_4050:
        /*0124*/ 	.word	0x00000080
        /*0128*/ 	.word	0x00000001
        /*012c*/ 	.word	0x00000001


	//----- nvinfo : EIATTR_CRS_STACK_SIZE
	.align		4
.L_4051:
        /*0130*/ 	.byte	0x04, 0x1e
        /*0132*/ 	.short	(.L_4053 - .L_4052)
.L_4052:
        /*0134*/ 	.word	0x00000000


	//----- nvinfo : EIATTR_CBANK_PARAM_SIZE
	.align		4
.L_4053:
        /*0138*/ 	.byte	0x03, 0x19
        /*013a*/ 	.short	0x0038


	//----- nvinfo : EIATTR_PARAM_CBANK
	.align		4
        /*013c*/ 	.byte	0x04, 0x0a
        /*013e*/ 	.short	(.L_4055 - .L_4054)
	.align		4
.L_4054:
        /*0140*/ 	.word	index@(.nv.constant0._ZN2at6native27unrolled_elementwise_kernelINS0_13BinaryFunctorIN3c104HalfES4_S4_ZZZNS0_16fmax_kernel_cudaERNS_18TensorIteratorBaseEENKUlvE_clEvENKUlvE1_clEvEUlS4_S4_E_EESt5arrayIPcLm3EELi4E23TrivialOffsetCalculatorILi2EjESE_ILi1EjENS0_6memory12LoadWithCastILi2EEENSH_13StoreWithCastILi1EEEEEviT_T0_T2_T3_T4_T5_)
        /*0144*/ 	.short	0x0210
        /*0146*/ 	.short	0x0038


	//----- nvinfo : EIATTR_SW_WAR
	.align		4
.L_4055:
        /*0148*/ 	.byte	0x04, 0x36
        /*014a*/ 	.short	(.L_4057 - .L_4056)
.L_4056:
        /*014c*/ 	.word	0x00000008
.L_4057:


//--------------------- .nv.info._ZN2at6native18elementwise_kernelILi128ELi4EZNS0_22gpu_kernel_impl_nocastINS0_13BinaryFunctorIN3c104HalfES5_S5_ZZZNS0_16fmax_kernel_cudaERNS_18TensorIteratorBaseEENKUlvE_clEvENKUlvE1_clEvEUlS5_S5_E_EEEEvS7_RKT_EUliE_EEviT1_ --------------------------
	.section	.nv.info._ZN2at6native18elementwise_kernelILi128ELi4EZNS0_22gpu_kernel_impl_nocastINS0_13BinaryFunctorIN3c104HalfES5_S5_ZZZNS0_16fmax_kernel_cudaERNS_18TensorIteratorBaseEENKUlvE_clEvENKUlvE1_clEvEUlS5_S5_E_EEEEvS7_RKT_EUliE_EEviT1_,"",@"SHT_CUDA_INFO"
	.sectionflags	@""
	.align	4


	//----- nvinfo : EIATTR_CUDA_API_VERSION
	.align		4
        /*0000*/ 	.byte	0x04, 0x37
        /*0002*/ 	.short	(.L_4059 - .L_4058)
.L_4058:
        /*0004*/ 	.word	0x00000082


	//----- nvinfo : EIATTR_KPARAM_INFO
	.align		4
.L_4059:
        /*0008*/ 	.byte	0x04, 0x17
        /*000a*/ 	.short	(.L_4061 - .L_4060)
.L_4060:
        /*000c*/ 	.word	0x00000000
        /*0010*/ 	.short	0x0001
        /*0012*/ 	.short	0x0008
        /*0014*/ 	.byte	0x00, 0xf0, 0x21, 0x0a


	//----- nvinfo : EIATTR_KPARAM_INFO
	.align		4
.L_4061:
        /*0018*/ 	.byte	0x04, 0x17
        /*001a*/ 	.short	(.L_4063 - .L_4062)
.L_4062:
        /*001c*/ 	.word	0x00000000
        /*0020*/ 	.short	0x0000
        /*0022*/ 	.short	0x0000
        /*0024*/ 	.byte	0x00, 0xf0, 0x11, 0x00


	//----- nvinfo : EIATTR_SPARSE_MMA_MASK
	.align		4
.L_4063:
        /*0028*/ 	.byte	0x03, 0x50
        /*002a*/ 	.short	0x0000


	//----- nvinfo : EIATTR_MAXREG_COUNT
	.align		4
        /*002c*/ 	.byte	0x03, 0x1b
        /*002e*/ 	.short	0x0080


	//----- nvinfo : EIATTR_MERCURY_ISA_VERSION
	.align		4
        /*0030*/ 	.byte	0x03, 0x5f
        /*0032*/ 	.short	0x0101


	//----- nvinfo : EIATTR_EXIT_INSTR_OFFSETS
	.align		4
        /*0034*/ 	.byte	0x04, 0x1c
        /*0036*/ 	.short	(.L_4065 - .L_4064)


	//   ....[0]....
.L_4064:
        /*0038*/ 	.word	0x00004680


	//   ....[1]....
        /*003c*/ 	.word	0x00005da0


	//----- nvinfo : EIATTR_MAX_THREADS
	.align		4
.L_4065:
        /*0040*/ 	.byte	0x04, 0x05
        /*0042*/ 	.short	(.L_4067 - .L_4066)
.L_4066:
        /*0044*/ 	.word	0x00000080
        /*0048*/ 	.word	0x00000001
        /*004c*/ 	.word	0x00000001


	//----- nvinfo : EIATTR_CRS_STACK_SIZE
	.align		4
.L_4067:
        /*0050*/ 	.byte	0x04, 0x1e
        /*0052*/ 	.short	(.L_4069 - .L_4068)
.L_4068:
        /*0054*/ 	.word	0x00000000


	//----- nvinfo : EIATTR_CBANK_PARAM_SIZE
	.align		4
.L_4069:
        /*0058*/ 	.byte	0x03, 0x19
        /*005a*/ 	.short	0x0290


	//----- nvinfo : EIATTR_PARAM_CBANK
	.align		4
        /*005c*/ 	.byte	0x04, 0x0a
        /*005e*/ 	.short	(.L_4071 - .L_4070)
	.align		4
.L_4070:
        /*0060*/ 	.word	index@(.nv.constant0._ZN2at6native18elementwise_kernelILi128ELi4EZNS0_22gpu_kernel_impl_nocastINS0_13BinaryFunctorIN3c104HalfES5_S5_ZZZNS0_16fmax_kernel_cudaERNS_18TensorIteratorBaseEENKUlvE_clEvENKUlvE1_clEvEUlS5_S5_E_EEEEvS7_RKT_EUliE_EEviT1_)
        /*0064*/ 	.short	0x0210
        /*0066*/ 	.short	0x0290


	//----- nvinfo : EIATTR_SW_WAR
	.align		4
.L_4071:
        /*0068*/ 	.byte	0x04, 0x36
        /*006a*/ 	.short	(.L_4073 - .L_4072)
.L_4072:
        /*006c*/ 	.word	0x00000008
.L_4073:


//--------------------- .nv.info._ZN2at6native27unrolled_elementwise_kernelINS0_13BinaryFunctorIN3c104HalfES4_S4_ZZZNS0_16fmax_kernel_cudaERNS_18TensorIteratorBaseEENKUlvE_clEvENKUlvE1_clEvEUlS4_S4_E_EESt5arrayIPcLm3EELi4E23TrivialOffsetCalculatorILi2EjESE_ILi1EjENS0_6memory15LoadWithoutCastENSH_16StoreWithoutCastEEEviT_T0_T2_T3_T4_T5_ --------------------------
	.section	.nv.info._ZN2at6native27unrolled_elementwise_kernelINS0_13BinaryFunctorIN3c104HalfES4_S4_ZZZNS0_16fmax_kernel_cudaERNS_18TensorIteratorBaseEENKUlvE_clEvENKUlvE1_clEvEUlS4_S4_E_EESt5arrayIPcLm3EELi4E23TrivialOffsetCalculatorILi2EjESE_ILi1EjENS0_6memory15LoadWithoutCastENSH_16StoreWithoutCastEEEviT_T0_T2_T3_T4_T5_,"",@"SHT_CUDA_INFO"
	.sectionflags	@""
	.align	4


	//----- nvinfo : EIATTR_CUDA_API_VERSION
	.align		4
        /*0000*/ 	.byte	0x04, 0x37
        /*0002*/ 	.short	(.L_4075 - .L_4074)
.L_4074:
        /*0004*/ 	.word	0x00000082


	//----- nvinfo : EIATTR_KPARAM_INFO
	.align		4
.L_4075:
        /*0008*/ 	.byte	0x04, 0x17
        /*000a*/ 	.short	(.L_4077 - .L_4076)
.L_4076:
        /*000c*/ 	.word	0x00000000
        /*0010*/ 	.short	0x0006
        /*0012*/ 	.short	0x0023
        /*0014*/ 	.byte	0x00, 0xf0, 0x05, 0x00


	//----- nvinfo : EIATTR_KPARAM_INFO
	.align		4
.L_4077:
        /*0018*/ 	.byte	0x04, 0x17
        /*001a*/ 	.short	(.L_4079 - .L_4078)
.L_4078:
        /*001c*/ 	.word	0x00000000
        /*0020*/ 	.short	0x0005
        /*0022*/ 	.short	0x0022
        /*0024*/ 	.byte	0x00, 0xf0, 0x05, 0x00


	//----- nvinfo : EIATTR_KPARAM_INFO
	.align		4
.L_4079:
        /*0028*/ 	.byte	0x04, 0x17
        /*002a*/ 	.short	(.L_4081 - .L_4080)
.L_4080:
        /*002c*/ 	.word	0x00000000
        /*0030*/ 	.short	0x0004
        /*0032*/ 	.short	0x0021
        /*0034*/ 	.byte	0x00, 0xf0, 0x05, 0x00


	//----- nvinfo : EIATTR_KPARAM_INFO
	.align		4
.L_4081:
        /*0038*/ 	.byte	0x04, 0x17
        /*003a*/ 	.short	(.L_4083 - .L_4082)
.L_4082:
        /*003c*/ 	.word	0x00000000
        /*0040*/ 	.short	0x0003
        /*0042*/ 	.short	0x0020
        /*0044*/ 	.byte	0x00, 0xf0, 0x05, 0x00


	//----- nvinfo : EIATTR_KPARAM_INFO
	.align		4
.L_4083:
        /*0048*/ 	.byte	0x04, 0x17
        /*004a*/ 	.short	(.L_4085 - .L_4084)
.L_4084:
        /*004c*/ 	.word	0x00000000
        /*0050*/ 	.short	0x0002
        /*0052*/ 	.short	0x0008
        /*0054*/ 	.byte	0x00, 0xf0, 0x61, 0x00


	//----- nvinfo : EIATTR_KPARAM_INFO
	.align		4
.L_4085:
        /*0058*/ 	.byte	0x04, 0x17
        /*005a*/ 	.short	(.L_4087 - .L_4086)
.L_4086:
        /*005c*/ 	.word	0x00000000
        /*0060*/ 	.short	0x0001
        /*0062*/ 	.short	0x0004
        /*0064*/ 	.byte	0x00, 0xf0, 0x05, 0x00


	//----- nvinfo : EIATTR_KPARAM_INFO
	.align		4
.L_4087:
        /*0068*/ 	.byte	0x04, 0x17
        /*006a*/ 	.short	(.L_4089 - .L_4088)
.L_4088:
        /*006c*/ 	.word	0x00000000
        /*0070*/ 	.short	0x0000
        /*0072*/ 	.short	0x0000
        /*0074*/ 	.byte	0x00, 0xf0, 0x11, 0x00


	//----- nvinfo : EIATTR_SPARSE_MMA_MASK
	.align		4
.L_4089:
        /*0078*/ 	.byte	0x03, 0x50
        /*007a*/ 	.short	0x0000


	//----- nvinfo : EIATTR_MAXREG_COUNT
	.align		4
        /*007c*/ 	.byte	0x03, 0x1b
        /*007e*/ 	.short	0x00ff


	//----- nvinfo : EIATTR_MERCURY_ISA_VERSION
	.align		4
        /*0080*/ 	.byte	0x03, 0x5f
        /*0082*/ 	.short	0x0101


	//----- nvinfo : EIATTR_EXIT_INSTR_OFFSETS
	.align		4
        /*0084*/ 	.byte	0x04, 0x1c
        /*0086*/ 	.short	(.L_4091 - .L_4090)


	//   ....[0]....
.L_4090:
        /*0088*/ 	.word	0x00000580


	//   ....[1]....
        /*008c*/ 	.word	0x00000610


	//----- nvinfo : EIATTR_MAX_THREADS
	.align		4
.L_4091:
        /*0090*/ 	.byte	0x04, 0x05
        /*0092*/ 	.short	(.L_4093 - .L_4092)
.L_4092:
        /*0094*/ 	.word	0x00000080
        /*0098*/ 	.word	0x00000001
        /*009c*/ 	.word	0x00000001


	//----- nvinfo : EIATTR_CRS_STACK_SIZE
	.align		4
.L_4093:
        /*00a0*/ 	.byte	0x04, 0x1e
        /*00a2*/ 	.short	(.L_4095 - .L_4094)
.L_4094:
        /*00a4*/ 	.word	0x00000000


	//----- nvinfo : EIATTR_CBANK_PARAM_SIZE
	.align		4
.L_4095:
        /*00a8*/ 	.byte	0x03, 0x19
        /*00aa*/ 	.short	0x0024


	//----- nvinfo : EIATTR_PARAM_CBANK
	.align		4
        /*00ac*/ 	.byte	0x04, 0x0a
        /*00ae*/ 	.short	(.L_4097 - .L_4096)
	.align		4
.L_4096:
        /*00b0*/ 	.word	index@(.nv.constant0._ZN2at6native27unrolled_elementwise_kernelINS0_13BinaryFunctorIN3c104HalfES4_S4_ZZZNS0_16fmax_kernel_cudaERNS_18TensorIteratorBaseEENKUlvE_clEvENKUlvE1_clEvEUlS4_S4_E_EESt5arrayIPcLm3EELi4E23TrivialOffsetCalculatorILi2EjESE_ILi1EjENS0_6memory15LoadWithoutCastENSH_16StoreWithoutCastEEEviT_T0_T2_T3_T4_T5_)
        /*00b4*/ 	.short	0x0210
        /*00b6*/ 	.short	0x0024


	//----- nvinfo : EIATTR_SW_WAR
	.align		4
.L_4097:
        /*00b8*/ 	.byte	0x04, 0x36
        /*00ba*/ 	.short	(.L_4099 - .L_4098)
.L_4098:
        /*00bc*/ 	.word	0x00000008
.L_4099:


//--------------------- .nv.info._ZN2at6native29vectorized_elementwise_kernelILi2ENS0_13BinaryFunctorIN3c104HalfES4_S4_ZZZNS0_16fmax_kernel_cudaERNS_18TensorIteratorBaseEENKUlvE_clEvENKUlvE1_clEvEUlS4_S4_E_EESt5arrayIPcLm3EEEEviT0_T1_ --------------------------
	.section	.nv.info._ZN2at6native29vectorized_elementwise_kernelILi2ENS0_13BinaryFunctorIN3c104HalfES4_S4_ZZZNS0_16fmax_kernel_cudaERNS_18TensorIteratorBaseEENKUlvE_clEvENKUlvE1_clEvEUlS4_S4_E_EESt5arrayIPcLm3EEEEviT0_T1_,"",@"SHT_CUDA_INFO"
	.sectionflags	@""
	.align	4


	//----- nvinfo : EIATTR_CUDA_API_VERSION
	.align		4
        /*0000*/ 	.byte	0x04, 0x37
        /*0002*/ 	.short	(.L_4101 - .L_4100)
.L_4100:
        /*0004*/ 	.word	0x00000082


	//----- nvinfo : EIATTR_KPARAM_INFO
	.align		4
.L_4101:
        /*0008*/ 	.byte	0x04, 0x17
        /*000a*/ 	.short	(.L_4103 - .L_4102)
.L_4102:
        /*000c*/ 	.word	0x00000000
        /*0010*/ 	.short	0x0002
        /*0012*/ 	.short	0x0008
        /*0014*/ 	.byte	0x00, 0xf0, 0x61, 0x00


	//----- nvinfo : EIATTR_KPARAM_INFO
	.align		4
.L_4103:
        /*0018*/ 	.byte	0x04, 0x17
        /*001a*/ 	.short	(.L_4105 - .L_4104)
.L_4104:
        /*001c*/ 	.word	0x00000000
        /*0020*/ 	.short	0x0001
        /*0022*/ 	.short	0x0004
        /*0024*/ 	.byte	0x00, 0xf0, 0x05, 0x00


	//----- nvinfo : EIATTR_KPARAM_INFO
	.align		4
.L_4105:
        /*0028*/ 	.byte	0x04, 0x17
        /*002a*/ 	.short	(.L_4107 - .L_4106)
.L_4106:
        /*002c*/ 	.word	0x00000000
        /*0030*/ 	.short	0x0000
        /*0032*/ 	.short	0x0000
        /*0034*/ 	.byte	0x00, 0xf0, 0x11, 0x00


	//----- nvinfo : EIATTR_SPARSE_MMA_MASK
	.align		4
.L_4107:
        /*0038*/ 	.byte	0x03, 0x50
        /*003a*/ 	.short	0x0000


	//----- nvinfo : EIATTR_MAXREG_COUNT
	.align		4
        /*003c*/ 	.byte	0x03, 0x1b
        /*003e*/ 	.short	0x00ff


	//----- nvinfo : EIATTR_MERCURY_ISA_VERSION
	.align		4
        /*0040*/ 	.byte	0x03, 0x5f
        /*0042*/ 	.short	0x0101


	//----- nvinfo : EIATTR_EXIT_INSTR_OFFSETS
	.align		4
        /*0044*/ 	.byte	0x04, 0x1c
        /*0046*/ 	.short	(.L_4109 - .L_4108)


	//   ....[0]....
.L_4108:
        /*0048*/ 	.word	0x000003a0


	//   ....[1]....
        /*004c*/ 	.word	0x00000f70


	//   ....[2]....
        /*0050*/ 	.word	0x00000fc0


	//----- nvinfo : EIATTR_MAX_THREADS
	.align		4
.L_4109:
        /*0054*/ 	.byte	0x04, 0x05
        /*0056*/ 	.short	(.L_4111 - .L_4110)
.L_4110:
        /*0058*/ 	.word	0x00000080
        /*005c*/ 	.word	0x00000001
        /*0060*/ 	.word	0x00000001


	//----- nvinfo : EIATTR_CRS_STACK_SIZE
	.align		4
.L_4111:
        /*0064*/ 	.byte	0x04, 0x1e
        /*0066*/ 	.short	(.L_4113 - .L_4112)
.L_4112:
        /*0068*/ 	.word	0x00000000


	//----- nvinfo : EIATTR_CBANK_PARAM_SIZE
	.align		4
.L_4113:
        /*006c*/ 	.byte	0x03, 0x19
        /*006e*/ 	.short	0x0020


	//----- nvinfo : EIATTR_PARAM_CBANK
	.align		4
        /*0070*/ 	.byte	0x04, 0x0a
        /*0072*/ 	.short	(.L_4115 - .L_4114)
	.align		4
.L_4114:
        /*0074*/ 	.word	index@(.nv.constant0._ZN2at6native29vectorized_elementwise_kernelILi2ENS0_13BinaryFunctorIN3c104HalfES4_S4_ZZZNS0_16fmax_kernel_cudaERNS_18TensorIteratorBaseEENKUlvE_clEvENKUlvE1_clEvEUlS4_S4_E_EESt5arrayIPcLm3EEEEviT0_T1_)
        /*0078*/ 	.short	0x0210
        /*007a*/ 	.short	0x0020


	//----- nvinfo : EIATTR_SW_WAR
	.align		4
.L_4115:
        /*007c*/ 	.byte	0x04, 0x36
        /*007e*/ 	.short	(.L_4117 - .L_4116)
.L_4116:
        /*0080*/ 	.word	0x00000008
.L_4117:


//--------------------- .nv.info._ZN2at6native29vectorized_elementwise_kernelILi4ENS0_13BinaryFunctorIN3c104HalfES4_S4_ZZZNS0_16fmax_kernel_cudaERNS_18TensorIteratorBaseEENKUlvE_clEvENKUlvE1_clEvEUlS4_S4_E_EESt5arrayIPcLm3EEEEviT0_T1_ --------------------------
	.section	.nv.info._ZN2at6native29vectorized_elementwise_kernelILi4ENS0_13BinaryFunctorIN3c104HalfES4_S4_ZZZNS0_16fmax_kernel_cudaERNS_18TensorIteratorBaseEENKUlvE_clEvENKUlvE1_clEvEUlS4_S4_E_EESt5arrayIPcLm3EEEEviT0_T1_,"",@"SHT_CUDA_INFO"
	.sectionflags	@""
	.align	4


	//----- nvinfo : EIATTR_CUDA_API_VERSION
	.align		4
        /*0000*/ 	.byte	0x04, 0x37
        /*0002*/ 	.short	(.L_4119 - .L_4118)
.L_4118:
        /*0004*/ 	.word	0x00000082


	//----- nvinfo : EIATTR_KPARAM_INFO
	.align		4
.L_4119:
        /*0008*/ 	.byte	0x04, 0x17
        /*000a*/ 	.short	(.L_4121 - .L_4120)
.L_4120:
        /*000c*/ 	.word	0x00000000
        /*0010*/ 	.short	0x0002
        /*0012*/ 	.short	0x0008
        /*0014*/ 	.byte	0x00, 0xf0, 0x61, 0x00


	//----- nvinfo : EIATTR_KPARAM_INFO
	.align		4
.L_4121:
        /*0018*/ 	.byte	0x04, 0x17
        /*001a*/ 	.short	(.L_4123 - .L_4122)
.L_4122:
        /*001c*/ 	.word	0x00000000
        /*0020*/ 	.short	0x0001
        /*0022*/ 	.short	0x0004
        /*0024*/ 	.byte	0x00, 0xf0, 0x05, 0x00


	//----- nvinfo : EIATTR_KPARAM_INFO
	.align		4
.L_4123:
        /*0028*/ 	.byte	0x04, 0x17
        /*002a*/ 	.short	(.L_4125 - .L_4124)
.L_4124:
        /*002c*/ 	.word	0x00000000
        /*0030*/ 	.short	0x0000
        /*0032*/ 	.short	0x0000
        /*0034*/ 	.byte	0x00, 0xf0, 0x11, 0x00


	//----- nvinfo : EIATTR_SPARSE_MMA_MASK
	.align		4
.L_4125:
        /*0038*/ 	.byte	0x03, 0x50
        /*003a*/ 	.short	0x0000


	//----- nvinfo : EIATTR_MAXREG_COUNT
	.align		4
        /*003c*/ 	.byte	0x03, 0x1b
        /*003e*/ 	.short	0x00ff


	//----- nvinfo : EIATTR_MERCURY_ISA_VERSION
	.align		4
        /*0040*/ 	.byte	0x03, 0x5f
        /*0042*/ 	.short	0x0101


	//----- nvinfo : EIATTR_EXIT_INSTR_OFFSETS
	.align		4
        /*0044*/ 	.byte	0x04, 0x1c
        /*0046*/ 	.short	(.L_4127 - .L_4126)


	//   ....[0]....
.L_4126:
        /*0048*/ 	.word	0x00000340


	//   ....[1]....
        /*004c*/ 	.word	0x00000f10


	//   ....[2]....
        /*0050*/ 	.word	0x00000f60


	//----- nvinfo : EIATTR_MAX_THREADS
	.align		4
.L_4127:
        /*0054*/ 	.byte	0x04, 0x05
        /*0056*/ 	.short	(.L_4129 - .L_4128)
.L_4128:
        /*0058*/ 	.word	0x00000080
        /*005c*/ 	.word	0x00000001
        /*0060*/ 	.word	0x00000001


	//----- nvinfo : EIATTR_CRS_STACK_SIZE
	.align		4
.L_4129:
        /*0064*/ 	.byte	0x04, 0x1e
        /*0066*/ 	.short	(.L_4131 - .L_4130)
.L_4130:
        /*0068*/ 	.word	0x00000000


	//----- nvinfo : EIATTR_CBANK_PARAM_SIZE
	.align		4
.L_4131:
        /*006c*/ 	.byte	0x03, 0x19
        /*006e*/ 	.short	0x0020


	//----- nvinfo : EIATTR_PARAM_CBANK
	.align		4
        /*0070*/ 	.byte	0x04, 0x0a
        /*0072*/ 	.short	(.L_4133 - .L_4132)
	.align		4
.L_4132:
        /*0074*/ 	.word	index@(.nv.constant0._ZN2at6native29vectorized_elementwise_kernelILi4ENS0_13BinaryFunctorIN3c104HalfES4_S4_ZZZNS0_16fmax_kernel_cudaERNS_18TensorIteratorBaseEENKUlvE_clEvENKUlvE1_clEvEUlS4_S4_E_EESt5arrayIPcLm3EEEEviT0_T1_)
        /*0078*/ 	.short	0x0210
        /*007a*/ 	.short	0x0020


	//----- nvinfo : EIATTR_SW_WAR
	.align		4
.L_4133:
        /*007c*/ 	.byte	0x04, 0x36
        /*007e*/ 	.short	(.L_4135 - .L_4134)
.L_4134:
        /*0080*/ 	.word	0x00000008
.L_4135:


//--------------------- .nv.info._ZN2at6native29vectorized_elementwise_kernelILi8ENS0_13BinaryFunctorIN3c104HalfES4_S4_ZZZNS0_16fmax_kernel_cudaERNS_18TensorIteratorBaseEENKUlvE_clEvENKUlvE1_clEvEUlS4_S4_E_EESt5arrayIPcLm3EEEEviT0_T1_ --------------------------
	.section	.nv.info._ZN2at6native29vectorized_elementwise_kernelILi8ENS0_13BinaryFunctorIN3c104HalfES4_S4_ZZZNS0_16fmax_kernel_cudaERNS_18TensorIteratorBaseEENKUlvE_clEvENKUlvE1_clEvEUlS4_S4_E_EESt5arrayIPcLm3EEEEviT0_T1_,"",@"SHT_CUDA_INFO"
	.sectionflags	@""
	.align	4


	//----- nvinfo : EIATTR_CUDA_API_VERSION
	.align		4
        /*0000*/ 	.byte	0x04, 0x37
        /*0002*/ 	.short	(.L_4137 - .L_4136)
.L_4136:
        /*0004*/ 	.word	0x00000082


	//----- nvinfo : EIATTR_KPARAM_INFO
	.align		4
.L_4137:
        /*0008*/ 	.byte	0x04, 0x17
        /*000a*/ 	.short	(.L_4139 - .L_4138)
.L_4138:
        /*000c*/ 	.word	0x00000000
        /*0010*/ 	.short	0x0002
        /*0012*/ 	.short	0x0008
        /*0014*/ 	.byte	0x00, 0xf0, 0x61, 0x00


	//----- nvinfo : EIATTR_KPARAM_INFO
	.align		4
.L_4139:
        /*0018*/ 	.byte	0x04, 0x17
        /*001a*/ 	.short	(.L_4141 - .L_4140)
.L_4140:
        /*001c*/ 	.word	0x00000000
        /*0020*/ 	.short	0x0001
        /*0022*/ 	.short	0x0004
        /*0024*/ 	.byte	0x00, 0xf0, 0x05, 0x00


	//----- nvinfo : EIATTR_KPARAM_INFO
	.align		4
.L_4141:
        /*0028*/ 	.byte	0x04, 0x17
        /*002a*/ 	.short	(.L_4143 - .L_4142)
.L_4142:
        /*002c*/ 	.word	0x00000000
        /*0030*/ 	.short	0x0000
        /*0032*/ 	.short	0x0000
        /*0034*/ 	.byte	0x00, 0xf0, 0x11, 0x00


	//----- nvinfo : EIATTR_SPARSE_MMA_MASK
	.align		4
.L_4143:
        /*0038*/ 	.byte	0x03, 0x50
        /*003a*/ 	.short	0x0000


	//----- nvinfo : EIATTR_MAXREG_COUNT
	.align		4
        /*003c*/ 	.byte	0x03, 0x1b
        /*003e*/ 	.short	0x00ff


	//----- nvinfo : EIATTR_MERCURY_ISA_VERSION
	.align		4
        /*0040*/ 	.byte	0x03, 0x5f
        /*0042*/ 	.short	0x0101


	//----- nvinfo : EIATTR_EXIT_INSTR_OFFSETS
	.align		4
        /*0044*/ 	.byte	0x04, 0x1c
        /*0046*/ 	.short	(.L_4145 - .L_4144)


	//   ....[0]....
.L_4144:
        /*0048*/ 	.word	0x00000310


	//   ....[1]....
        /*004c*/ 	.word	0x00000ee0


	//   ....[2]....
        /*0050*/ 	.word	0x00000f30


	//----- nvinfo : EIATTR_MAX_THREADS
	.align		4
.L_4145:
        /*0054*/ 	.byte	0x04, 0x05
        /*0056*/ 	.short	(.L_4147 - .L_4146)
.L_4146:
        /*0058*/ 	.word	0x00000080
        /*005c*/ 	.word	0x00000001
        /*0060*/ 	.word	0x00000001


	//----- nvinfo : EIATTR_CRS_STACK_SIZE
	.align		4
.L_4147:
        /*0064*/ 	.byte	0x04, 0x1e
        /*0066*/ 	.short	(.L_4149 - .L_4148)
.L_4148:
        /*0068*/ 	.word	0x00000000


	//----- nvinfo : EIATTR_CBANK_PARAM_SIZE
	.align		4
.L_4149:
        /*006c*/ 	.byte	0x03, 0x19
        /*006e*/ 	.short	0x0020


	//----- nvinfo : EIATTR_PARAM_CBANK
	.align		4
        /*0070*/ 	.byte	0x04, 0x0a
        /*0072*/ 	.short	(.L_4151 - .L_4150)
	.align		4
.L_4150:
        /*0074*/ 	.word	index@(.nv.constant0._ZN2at6native29vectorized_elementwise_kernelILi8ENS0_13BinaryFunctorIN3c104HalfES4_S4_ZZZNS0_16fmax_kernel_cudaERNS_18TensorIteratorBaseEENKUlvE_clEvENKUlvE1_clEvEUlS4_S4_E_EESt5arrayIPcLm3EEEEviT0_T1_)
        /*0078*/ 	.short	0x0210
        /*007a*/ 	.short	0x0020


	//----- nvinfo : EIATTR_SW_WAR
	.align		4
.L_4151:
        /*007c*/ 	.byte	0x04, 0x36
        /*007e*/ 	.short	(.L_4153 - .L_4152)
.L_4152:
        /*0080*/ 	.word	0x00000008
.L_4153:


//--------------------- .nv.info._ZN2at6native18elementwise_kernelILi128ELi4EZNS0_15gpu_kernel_implINS0_13AUnaryFunctorIfffZZZNS0_16fmax_kernel_cudaERNS_18TensorIteratorBaseEENKUlvE_clEvENKUlvE0_clEvEUlffE_EEEEvS5_RKT_EUliE_EEviT1_ --------------------------
	.section	.nv.info._ZN2at6native18elementwise_kernelILi128ELi4EZNS0_15gpu_kernel_implINS0_13AUnaryFunctorIfffZZZNS0_16fmax_kernel_cudaERNS_18TensorIteratorBaseEENKUlvE_clEvENKUlvE0_clEvEUlffE_EEEEvS5_RKT_EUliE_EEviT1_,"",@"SHT_CUDA_INFO"
	.sectionflags	@""
	.align	4


	//----- nvinfo : EIATTR_CUDA_API_VERSION
	.align		4
        /*0000*/ 	.byte	0x04, 0x37
        /*0002*/ 	.short	(.L_4155 - .L_4154)
.L_4154:
        /*0004*/ 	.word	0x00000082


	//----- nvinfo : EIATTR_KPARAM_INFO
	.align		4
.L_4155:
        /*0008*/ 	.byte	0x04, 0x17
        /*000a*/ 	.short	(.L_4157 - .L_4156)
.L_4156:
        /*000c*/ 	.word	0x00000000
        /*0010*/ 	.short	0x0001
        /*0012*/ 	.short	0x0008
        /*0014*/ 	.byte	0x00, 0xf0, 0x81, 0x08


	//----- nvinfo : EIATTR_KPARAM_INFO
	.align		4
.L_4157:
        /*0018*/ 	.byte	0x04, 0x17
        /*001a*/ 	.short	(.L_4159 - .L_4158)
.L_4158:
        /*001c*/ 	.word	0x00000000
        /*0020*/ 	.short	0x0000
        /*0022*/ 	.short	0x0000
        /*0024*/ 	.byte	0x00, 0xf0, 0x11, 0x00


	//----- nvinfo : EIATTR_SPARSE_MMA_MASK
	.align		4
.L_4159:
        /*0028*/ 	.byte	0x03, 0x50
        /*002a*/ 	.short	0x0000


	//----- nvinfo : EIATTR_MAXREG_COUNT
	.align		4
        /*002c*/ 	.byte	0x03, 0x1b
        /*002e*/ 	.short	0x0080


	//----- nvinfo : EIATTR_EXTERNS
	.align		4
        /*0030*/ 	.byte	0x04, 0x0f
        /*0032*/ 	.short	(.L_4161 - .L_4160)


	//   ....[0]....
	.align		4
.L_4160:
        /*0034*/ 	.word	index@(__assertfail)


	//----- nvinfo : EIATTR_MERCURY_ISA_VERSION
	.align		4
.L_4161:
        /*0038*/ 	.byte	0x03, 0x5f
        /*003a*/ 	.short	0x0101


	//----- nvinfo : EIATTR_SYSCALL_OFFSETS
	.align		4
        /*003c*/ 	.byte	0x04, 0x46
        /*003e*/ 	.short	(.L_4163 - .L_4162)


	//   ....[0]....
.L_4162:
        /*0040*/ 	.word	0x00002160


	//   ....[1]....
        /*0044*/ 	.word	0x00002fd0


	//   ....[2]....
        /*0048*/ 	.word	0x00005160


	//   ....[3]....
        /*004c*/ 	.word	0x00005fd0


	//   ....[4]....
        /*0050*/ 	.word	0x00008150


	//   ....[5]....
        /*0054*/ 	.word	0x00008fc0


	//   ....[6]....
        /*0058*/ 	.word	0x0000b130


	//   ....[7]....
        /*005c*/ 	.word	0x0000bfa0


	//----- nvinfo : EIATTR_EXIT_INSTR_OFFSETS
	.align		4
.L_4163:
        /*0060*/ 	.byte	0x04, 0x1c
        /*0062*/ 	.short	(.L_4165 - .L_4164)


	//   ....[0]....
.L_4164:
        /*0064*/ 	.word	0x00009070


	//   ....[1]....
        /*0068*/ 	.word	0x0000b2c0


	//   ....[2]....
        /*006c*/ 	.word	0x0000b300


	//   ....[3]....
        /*0070*/ 	.word	0x0000b390


	//   ....[4]....
        /*0074*/ 	.word	0x0000b3c0


	//   ....[5]....
        /*0078*/ 	.word	0x0000b3f0


	//   ....[6]....
        /*007c*/ 	.word	0x0000b470


	//   ....[7]....
        /*0080*/ 	.word	0x0000b4a0


	//   ....[8]....
        /*0084*/ 	.word	0x0000b530


	//   ....[9]....
        /*0088*/ 	.word	0x0000b570


	//   ....[10]....
        /*008c*/ 	.word	0x0000b5b0


	//   ....[11]....
        /*0090*/ 	.word	0x0000b670


	//   ....[12]....
        /*0094*/ 	.word	0x0000b6c0


	//   ....[13]....
        /*0098*/ 	.word	0x0000b840


	//   ....[14]....
        /*009c*/ 	.word	0x0000b990


	//   ....[15]....
        /*00a0*/ 	.word	0x0000b9c0


	//   ....[16]....
        /*00a4*/ 	.word	0x0000ba70


	//   ....[17]....
        /*00a8*/ 	.word	0x0000bbe0


	//   ....[18]....
        /*00ac*/ 	.word	0x0000bd50


	//   ....[19]....
        /*00b0*/ 	.word	0x0000bea0


	//   ....[20]....
        /*00b4*/ 	.word	0x0000bfb0


	//   ....[21]....
        /*00b8*/ 	.word	0x0000bfe0


	//   ....[22]....
        /*00bc*/ 	.word	0x0000c010


	//----- nvinfo : EIATTR_MAX_THREADS
	.align		4
.L_4165:
        /*00c0*/ 	.byte	0x04, 0x05
        /*00c2*/ 	.short	(.L_4167 - .L_4166)
.L_4166:
        /*00c4*/ 	.word	0x00000080
        /*00c8*/ 	.word	0x00000001
        /*00cc*/ 	.word	0x00000001


	//----- nvinfo : EIATTR_CRS_STACK_SIZE
	.align		4
.L_4167:
        /*00d0*/ 	.byte	0x04, 0x1e
        /*00d2*/ 	.short	(.L_4169 - .L_4168)
.L_4168:
        /*00d4*/ 	.word	0x00000000


	//----- nvinfo : EIATTR_CBANK_PARAM_SIZE
	.align		4
.L_4169:
        /*00d8*/ 	.byte	0x03, 0x19
        /*00da*/ 	.short	0x0228


	//----- nvinfo : EIATTR_PARAM_CBANK
	.align		4
        /*00dc*/ 	.byte	0x04, 0x0a
        /*00de*/ 	.short	(.L_4171 - .L_4170)
	.align		4
.L_4170:
        /*00e0*/ 	.word	index@(.nv.constant0._ZN2at6native18elementwise_kernelILi128ELi4EZNS0_15gpu_kernel_implINS0_13AUnaryFunctorIfffZZZNS0_16fmax_kernel_cudaERNS_18TensorIteratorBaseEENKUlvE_clEvENKUlvE0_clEvEUlffE_EEEEvS5_RKT_EUliE_EEviT1_)
        /*00e4*/ 	.short	0x0210
        /*00e6*/ 	.short	0x0228


	//----- nvinfo : EIATTR_SW_WAR
	.align		4
.L_4171:
        /*00e8*/ 	.byte	0x04, 0x36
        /*00ea*/ 	.short	(.L_4173 - .L_4172)
.L_4172:
        /*00ec*/ 	.word	0x00000008
.L_4173:


//--------------------- .nv.info._ZN2at6native27unrolled_elementwise_kernelINS0_13AUnaryFunctorIfffZZZNS0_16fmax_kernel_cudaERNS_18TensorIteratorBaseEENKUlvE_clEvENKUlvE0_clEvEUlffE_EESt5arrayIPcLm2EELi4E23TrivialOffsetCalculatorILi1EjESD_NS0_6memory12LoadWithCastILi1EEENSE_13StoreWithCastILi1EEEEEviT_T0_T2_T3_T4_T5_ --------------------------
	.section	.nv.info._ZN2at6native27unrolled_elementwise_kernelINS0_13AUnaryFunctorIfffZZZNS0_16fmax_kernel_cudaERNS_18TensorIteratorBaseEENKUlvE_clEvENKUlvE0_clEvEUlffE_EESt5arrayIPcLm2EELi4E23TrivialOffsetCalculatorILi1EjESD_NS0_6memory12LoadWithCastILi1EEENSE_13StoreWithCastILi1EEEEEviT_T0_T2_T3_T4_T5_,"",@"SHT_CUDA_INFO"
	.sectionflags	@""
	.align	4


	//----- nvinfo : EIATTR_CUDA_API_VERSION
	.align		4
        /*0000*/ 	.byte	0x04, 0x37
        /*0002*/ 	.short	(.L_4175 - .L_4174)
.L_4174:
        /*0004*/ 	.word	0x00000082


	//----- nvinfo : EIATTR_KPARAM_INFO
	.align		4
.L_4175:
        /*0008*/ 	.byte	0x04, 0x17
        /*000a*/ 	.short	(.L_4177 - .L_4176)
.L_4176:
        /*000c*/ 	.word	0x00000000
        /*0010*/ 	.short	0x0006
        /*0012*/ 	.short	0x002c
        /*0014*/ 	.byte	0x00, 0xf0, 0x21, 0x00


	//----- nvinfo : EIATTR_KPARAM_INFO
	.align		4
.L_4177:
        /*0018*/ 	.byte	0x04, 0x17
        /*001a*/ 	.short	(.L_4179 - .L_4178)
.L_4178:
        /*001c*/ 	.word	0x00000000
        /*0020*/ 	.short	0x0005
        /*0022*/ 	.short	0x0024
        /*0024*/ 	.byte	0x00, 0xf0, 0x21, 0x00


	//----- nvinfo : EIATTR_KPARAM_INFO
	.align		4
.L_4179:
        /*0028*/ 	.byte	0x04, 0x17
        /*002a*/ 	.short	(.L_4181 - .L_4180)
.L_4180:
        /*002c*/ 	.word	0x00000000
        /*0030*/ 	.short	0x0004
        /*0032*/ 	.short	0x0021
        /*0034*/ 	.byte	0x00, 0xf0, 0x05, 0x00


	//----- nvinfo : EIATTR_KPARAM_INFO
	.align		4
.L_4181:
        /*0038*/ 	.byte	0x04, 0x17
        /*003a*/ 	.short	(.L_4183 - .L_4182)
.L_4182:
        /*003c*/ 	.word	0x00000000
        /*0040*/ 	.short	0x0003
        /*0042*/ 	.short	0x0020
        /*0044*/ 	.byte	0x00, 0xf0, 0x05, 0x00


	//----- nvinfo : EIATTR_KPARAM_INFO
	.align		4
.L_4183:
        /*0048*/ 	.byte	0x04, 0x17
        /*004a*/ 	.short	(.L_4185 - .L_4184)
.L_4184:
        /*004c*/ 	.word	0x00000000
        /*0050*/ 	.short	0x0002
        /*0052*/ 	.short	0x0010
        /*0054*/ 	.byte	0x00, 0xf0, 0x41, 0x00


	//----- nvinfo : EIATTR_KPARAM_INFO
	.align		4
.L_4185:
        /*0058*/ 	.byte	0x04, 0x17
        /*005a*/ 	.short	(.L_4187 - .L_4186)
.L_4186:
        /*005c*/ 	.word	0x00000000
        /*0060*/ 	.short	0x0001
        /*0062*/ 	.short	0x0004
        /*0064*/ 	.byte	0x00, 0xf0, 0x21, 0x00


	//----- nvinfo : EIATTR_KPARAM_INFO
	.align		4
.L_4187:
        /*0068*/ 	.byte	0x04, 0x17
        /*006a*/ 	.short	(.L_4189 - .L_4188)
.L_4188:
        /*006c*/ 	.word	0x00000000
        /*0070*/ 	.short	0x0000
        /*0072*/ 	.short	0x0000
        /*0074*/ 	.byte	0x00, 0xf0, 0x11, 0x00


	//----- nvinfo : EIATTR_SPARSE_MMA_MASK
	.align		4
.L_4189:
        /*0078*/ 	.byte	0x03, 0x50
        /*007a*/ 	.short	0x0000


	//----- nvinfo : EIATTR_MAXREG_COUNT
	.align		4
        /*007c*/ 	.byte	0x03, 0x1b
        /*007e*/ 	.short	0x00ff


	//----- nvinfo : EIATTR_EXTERNS
	.align		4
        /*0080*/ 	.byte	0x04, 0x0f
        /*0082*/ 	.short	(.L_4191 - .L_4190)


	//   ....[0]....
	.align		4
.L_4190:
        /*0084*/ 	.word	index@(__assertfail)


	//----- nvinfo : EIATTR_MERCURY_ISA_VERSION
	.align		4
.L_4191:
        /*0088*/ 	.byte	0x03, 0x5f
        /*008a*/ 	.short	0x0101


	//----- nvinfo : EIATTR_SYSCALL_OFFSETS
	.align		4
        /*008c*/ 	.byte	0x04, 0x46
        /*008e*/ 	.short	(.L_4193 - .L_4192)


	//   ....[0]....
.L_4192:
        /*0090*/ 	.word	0x00000e80


	//   ....[1]....
        /*0094*/ 	.word	0x00001d30


	//   ....[2]....
        /*0098*/ 	.word	0x00002bf0


	//   ....[3]....
        /*009c*/ 	.word	0x00003a50


	//   ....[4]....
        /*00a0*/ 	.word	0x00004b50


	//   ....[5]....
        /*00a4*/ 	.word	0x00005a50


	//   ....[6]....
        /*00a8*/ 	.word	0x00006910


	//   ....[7]....
        /*00ac*/ 	.word	0x000077d0


	//----- nvinfo : EIATTR_EXIT_INSTR_OFFSETS
	.align		4
.L_4193:
        /*00b0*/ 	.byte	0x04, 0x1c
        /*00b2*/ 	.short	(.L_4195 - .L_4194)


	//   ....[0]....
.L_4194:
        /*00b4*/ 	.word	0x000069b0


	//   ....[1]....
        /*00b8*/ 	.word	0x00006af0


	//   ....[2]....
        /*00bc*/ 	.word	0x00006b30


	//   ....[3]....
        /*00c0*/ 	.word	0x00006bc0


	//   ....[4]....
        /*00c4*/ 	.word	0x00006bf0


	//   ....[5]....
        /*00c8*/ 	.word	0x00006c20


	//   ....[6]....
        /*00cc*/ 	.word	0x00006ca0


	//   ....[7]....
        /*00d0*/ 	.word	0x00006cd0


	//   ....[8]....
        /*00d4*/ 	.word	0x00006d60


	//   ....[9]....
        /*00d8*/ 	.word	0x00006da0


	//   ....[10]....
        /*00dc*/ 	.word	0x00006de0


	//   ....[11]....
        /*00e0*/ 	.word	0x00006ea0


	//   ....[12]....
        /*00e4*/ 	.word	0x00006ef0


	//   ....[13]....
        /*00e8*/ 	.word	0x00007070


	//   ....[14]....
        /*00ec*/ 	.word	0x000071c0


	//   ....[15]....
        /*00f0*/ 	.word	0x000071f0


	//   ....[16]....
        /*00f4*/ 	.word	0x000072a0


	//   ....[17]....
        /*00f8*/ 	.word	0x00007410


	//   ....[18]....
        /*00fc*/ 	.word	0x00007580


	//   ....[19]....
        /*0100*/ 	.word	0x000076d0


	//   ....[20]....
        /*0104*/ 	.word	0x000077e0


	//   ....[21]....
        /*0108*/ 	.word	0x00007810


	//   ....[22]....
        /*010c*/ 	.word	0x00007840


	//----- nvinfo : EIATTR_MAX_THREADS
	.align		4
.L_4195:
        /*0110*/ 	.byte	0x04, 0x05
        /*0112*/ 	.short	(.L_4197 - .L_4196)
.L_4196:
        /*0114*/ 	.word	0x00000080
        /*0118*/ 	.word	0x00000001
        /*011c*/ 	.word	0x00000001


	//----- nvinfo : EIATTR_CRS_STACK_SIZE
	.align		4
.L_4197:
        /*0120*/ 	.byte	0x04, 0x1e
        /*0122*/ 	.short	(.L_4199 - .L_4198)
.L_4198:
        /*0124*/ 	.word	0x00000000


	//----- nvinfo : EIATTR_CBANK_PARAM_SIZE
	.align		4
.L_4199:
        /*0128*/ 	.byte	0x03, 0x19
        /*012a*/ 	.short	0x0034


	//----- nvinfo : EIATTR_PARAM_CBANK
	.align		4
        /*012c*/ 	.byte	0x04, 0x0a
        /*012e*/ 	.short	(.L_4201 - .L_4200)
	.align		4
.L_4200:
        /*0130*/ 	.word	index@(.nv.constant0._ZN2at6native27unrolled_elementwise_kernelINS0_13AUnaryFunctorIfffZZZNS0_16fmax_kernel_cudaERNS_18TensorIteratorBaseEENKUlvE_clEvENKUlvE0_clEvEUlffE_EESt5arrayIPcLm2EELi4E23TrivialOffsetCalculatorILi1EjESD_NS0_6memory12LoadWithCastILi1EEENSE_13StoreWithCastILi1EEEEEviT_T0_T2_T3_T4_T5_)
        /*0134*/ 	.short	0x0210
        /*0136*/ 	.short	0x0034


	//----- nvinfo : EIATTR_SW_WAR
	.align		4
.L_4201:
        /*0138*/ 	.byte	0x04, 0x36
        /*013a*/ 	.short	(.L_4203 - .L_4202)
.L_4202:
        /*013c*/ 	.word	0x00000008
.L_4203:


//--------------------- .nv.info._ZN2at6native18elementwise_kernelILi128ELi2EZNS0_22gpu_kernel_impl_nocastINS0_13AUnaryFunctorIfffZZZNS0_16fmax_kernel_cudaERNS_18TensorIteratorBaseEENKUlvE_clEvENKUlvE0_clEvEUlffE_EEEEvS5_RKT_EUliE_EEviT1_ --------------------------
	.section	.nv.info._ZN2at6native18elementwise_kernelILi128ELi2EZNS0_22gpu_kernel_impl_nocastINS0_13AUnaryFunctorIfffZZZNS0_16fmax_kernel_cudaERNS_18TensorIteratorBaseEENKUlvE_clEvENKUlvE0_clEvEUlffE_EEEEvS5_RKT_EUliE_EEviT1_,"",@"SHT_CUDA_INFO"
	.sectionflags	@""
	.align	4


	//----- nvinfo : EIATTR_CUDA_API_VERSION
	.align		4
        /*0000*/ 	.byte	0x04, 0x37
        /*0002*/ 	.short	(.L_4205 - .L_4204)
.L_4204:
        /*0004*/ 	.word	0x00000082


	//----- nvinfo : EIATTR_KPARAM_INFO
	.align		4
.L_4205:
        /*0008*/ 	.byte	0x04, 0x17
        /*000a*/ 	.short	(.L_4207 - .L_4206)
.L_4206:
        /*000c*/ 	.word	0x00000000
        /*0010*/ 	.short	0x0001
        /*0012*/ 	.short	0x0008
        /*0014*/ 	.byte	0x00, 0xf0, 0x61, 0x08


	//----- nvinfo : EIATTR_KPARAM_INFO
	.align		4
.L_4207:
        /*0018*/ 	.byte	0x04, 0x17
        /*001a*/ 	.short	(.L_4209 - .L_4208)
.L_4208:
        /*001c*/ 	.word	0x00000000
        /*0020*/ 	.short	0x0000
        /*0022*/ 	.short	0x0000
        /*0024*/ 	.byte	0x00, 0xf0, 0x11, 0x00


	//----- nvinfo : EIATTR_SPARSE_MMA_MASK
	.align		4
.L_4209:
        /*0028*/ 	.byte	0x03, 0x50
        /*002a*/ 	.short	0x0000


	//----- nvinfo : EIATTR_MAXREG_COUNT
	.align		4
        /*002c*/ 	.byte	0x03, 0x1b
        /*002e*/ 	.short	0x0080


	//----- nvinfo : EIATTR_MERCURY_ISA_VERSION
	.align		4
        /*0030*/ 	.byte	0x03, 0x5f
        /*0032*/ 	.short	0x0101


	//----- nvinfo : EIATTR_EXIT_INSTR_OFFSETS
	.align		4
        /*0034*/ 	.byte	0x04, 0x1c
        /*0036*/ 	.short	(.L_4211 - .L_4210)


	//   ....[0]....
.L_4210:
        /*0038*/ 	.word	0x00001450


	//   ....[1]....
        /*003c*/ 	.word	0x000027f0


	//----- nvinfo : EIATTR_MAX_THREADS
	.align		4
.L_4211:
        /*0040*/ 	.byte	0x04, 0x05
        /*0042*/ 	.short	(.L_4213 - .L_4212)
.L_4212:
        /*0044*/ 	.word	0x00000080
        /*0048*/ 	.word	0x00000001
        /*004c*/ 	.word	0x00000001


	//----- nvinfo : EIATTR_CRS_STACK_SIZE
	.align		4
.L_4213:
        /*0050*/ 	.byte	0x04, 0x1e
        /*0052*/ 	.short	(.L_4215 - .L_4214)
.L_4214:
        /*0054*/ 	.word	0x00000000


	//----- nvinfo : EIATTR_CBANK_PARAM_SIZE
	.align		4
.L_4215:
        /*0058*/ 	.byte	0x03, 0x19
        /*005a*/ 	.short	0x0220


	//----- nvinfo : EIATTR_PARAM_CBANK
	.align		4
        /*005c*/ 	.byte	0x04, 0x0a
        /*005e*/ 	.short	(.L_4217 - .L_4216)
	.align		4
.L_4216:
        /*0060*/ 	.word	index@(.nv.constant0._ZN2at6native18elementwise_kernelILi128ELi2EZNS0_22gpu_kernel_impl_nocastINS0_13AUnaryFunctorIfffZZZNS0_16fmax_kernel_cudaERNS_18TensorIteratorBaseEENKUlvE_clEvENKUlvE0_clEvEUlffE_EEEEvS5_RKT_EUliE_EEviT1_)
        /*0064*/ 	.short	0x0210
        /*0066*/ 	.short	0x0220


	//----- nvinfo : EIATTR_SW_WAR
	.align		4
.L_4217:
        /*0068*/ 	.byte	0x04, 0x36
        /*006a*/ 	.short	(.L_4219 - .L_4218)
.L_4218:
        /*006c*/ 	.word	0x00000008
.L_4219:


//--------------------- .nv.info._ZN2at6native27unrolled_elementwise_kernelINS0_13AUnaryFunctorIfffZZZNS0_16fmax_kernel_cudaERNS_18TensorIteratorBaseEENKUlvE_clEvENKUlvE0_clEvEUlffE_EESt5arrayIPcLm2EELi4E23TrivialOffsetCalculatorILi1EjESD_NS0_6memory15LoadWithoutCastENSE_16StoreWithoutCastEEEviT_T0_T2_T3_T4_T5_ --------------------------
	.section	.nv.info._ZN2at6native27unrolled_elementwise_kernelINS0_13AUnaryFunctorIfffZZZNS0_16fmax_kernel_cudaERNS_18TensorIteratorBaseEENKUlvE_clEvENKUlvE0_clEvEUlffE_EESt5arrayIPcLm2EELi4E23TrivialOffsetCalculatorILi1EjESD_NS0_6memory15LoadWithoutCastENSE_16StoreWithoutCastEEEviT_T0_T2_T3_T4_T5_,"",@"SHT_CUDA_INFO"
	.sectionflags	@""
	.align	4


	//----- nvinfo : EIATTR_CUDA_API_VERSION
	.align		4
        /*0000*/ 	.byte	0x04, 0x37
        /*0002*/ 	.short	(.L_4221 - .L_4220)
.L_4220:
        /*0004*/ 	.word	0x00000082


	//----- nvinfo : EIATTR_KPARAM_INFO
	.align		4
.L_4221:
        /*0008*/ 	.byte	0x04, 0x17
        /*000a*/ 	.short	(.L_4223 - .L_4222)
.L_4222:
        /*000c*/ 	.word	0x00000000
        /*0010*/ 	.short	0x0006
        /*0012*/ 	.short	0x0023
        /*0014*/ 	.byte	0x00, 0xf0, 0x05, 0x00


	//----- nvinfo : EIATTR_KPARAM_INFO
	.align		4
.L_4223:
        /*0018*/ 	.byte	0x04, 0x17
        /*001a*/ 	.short	(.L_4225 - .L_4224)
.L_4224:
        /*001c*/ 	.word	0x00000000
        /*0020*/ 	.short	0x0005
        /*0022*/ 	.short	0x0022
        /*0024*/ 	.byte	0x00, 0xf0, 0x05, 0x00


	//----- nvinfo : EIATTR_KPARAM_INFO
	.align		4
.L_4225:
        /*0028*/ 	.byte	0x04, 0x17
        /*002a*/ 	.short	(.L_4227 - .L_4226)
.L_4226:
        /*002c*/ 	.word	0x00000000
        /*0030*/ 	.short	0x0004
        /*0032*/ 	.short	0x0021
        /*0034*/ 	.byte	0x00, 0xf0, 0x05, 0x00


	//----- nvinfo : EIATTR_KPARAM_INFO
	.align		4
.L_4227:
        /*0038*/ 	.byte	0x04, 0x17
        /*003a*/ 	.short	(.L_4229 - .L_4228)
.L_4228:
        /*003c*/ 	.word	0x00000000
        /*0040*/ 	.short	0x0003
        /*0042*/ 	.short	0x0020
        /*0044*/ 	.byte	0x00, 0xf0, 0x05, 0x00


	//----- nvinfo : EIATTR_KPARAM_INFO
	.align		4
.L_4229:
        /*0048*/ 	.byte	0x04, 0x17
        /*004a*/ 	.short	(.L_4231 - .L_4230)
.L_4230:
        /*004c*/ 	.word	0x00000000
        /*0050*/ 	.short	0x0002
        /*0052*/ 	.short	0x0010
        /*0054*/ 	.byte	0x00, 0xf0, 0x41, 0x00


	//----- nvinfo : EIATTR_KPARAM_INFO
	.align		4
.L_4231:
        /*0058*/ 	.byte	0x04, 0x17
        /*005a*/ 	.short	(.L_4233 - .L_4232)
.L_4232:
        /*005c*/ 	.word	0x00000000
        /*0060*/ 	.short	0x0001
        /*0062*/ 	.short	0x0004
        /*0064*/ 	.byte	0x00, 0xf0, 0x21, 0x00


	//----- nvinfo : EIATTR_KPARAM_INFO
	.align		4
.L_4233:
        /*0068*/ 	.byte	0x04, 0x17
        /*006a*/ 	.short	(.L_4235 - .L_4234)
.L_4234:
        /*006c*/ 	.word	0x00000000
        /*0070*/ 	.short	0x0000
        /*0072*/ 	.short	0x0000
        /*0074*/ 	.byte	0x00, 0xf0, 0x11, 0x00


	//----- nvinfo : EIATTR_SPARSE_MMA_MASK
	.align		4
.L_4235:
        /*0078*/ 	.byte	0x03, 0x50
        /*007a*/ 	.short	0x0000


	//----- nvinfo : EIATTR_MAXREG_COUNT
	.align		4
        /*007c*/ 	.byte	0x03, 0x1b
        /*007e*/ 	.short	0x00ff


	//----- nvinfo : EIATTR_MERCURY_ISA_VERSION
	.align		4
        /*0080*/ 	.byte	0x03, 0x5f
        /*0082*/ 	.short	0x0101


	//----- nvinfo : EIATTR_EXIT_INSTR_OFFSETS
	.align		4
        /*0084*/ 	.byte	0x04, 0x1c
        /*0086*/ 	.short	(.L_4237 - .L_4236)


	//   ....[0]....
.L_4236:
        /*0088*/ 	.word	0x00000430


	//   ....[1]....
        /*008c*/ 	.word	0x00000490


	//----- nvinfo : EIATTR_MAX_THREADS
	.align		4
.L_4237:
        /*0090*/ 	.byte	0x04, 0x05
        /*0092*/ 	.short	(.L_4239 - .L_4238)
.L_4238:
        /*0094*/ 	.word	0x00000080
        /*0098*/ 	.word	0x00000001
        /*009c*/ 	.word	0x00000001


	//----- nvinfo : EIATTR_CRS_STACK_SIZE
	.align		4
.L_4239:
        /*00a0*/ 	.byte	0x04, 0x1e
        /*00a2*/ 	.short	(.L_4241 - .L_4240)
.L_4240:
        /*00a4*/ 	.word	0x00000000


	//----- nvinfo : EIATTR_CBANK_PARAM_SIZE
	.align		4
.L_4241:
        /*00a8*/ 	.byte	0x03, 0x19
        /*00aa*/ 	.short	0x0024


	//----- nvinfo : EIATTR_PARAM_CBANK
	.align		4
        /*00ac*/ 	.byte	0x04, 0x0a
        /*00ae*/ 	.short	(.L_4243 - .L_4242)
	.align		4
.L_4242:
        /*00b0*/ 	.word	index@(.nv.constant0._ZN2at6native27unrolled_elementwise_kernelINS0_13AUnaryFunctorIfffZZZNS0_16fmax_kernel_cudaERNS_18TensorIteratorBaseEENKUlvE_clEvENKUlvE0_clEvEUlffE_EESt5arrayIPcLm2EELi4E23TrivialOffsetCalculatorILi1EjESD_NS0_6memory15LoadWithoutCastENSE_16StoreWithoutCastEEEviT_T0_T2_T3_T4_T5_)
        /*00b4*/ 	.short	0x0210
        /*00b6*/ 	.short	0x0024


	//----- nvinfo : EIATTR_SW_WAR
	.align		4
.L_4243:
        /*00b8*/ 	.byte	0x04, 0x36
        /*00ba*/ 	.short	(.L_4245 - .L_4244)
.L_4244:
        /*00bc*/ 	.word	0x00000008
.L_4245:


//--------------------- .nv.info._ZN2at6native29vectorized_elementwise_kernelILi2ENS0_13AUnaryFunctorIfffZZZNS0_16fmax_kernel_cudaERNS_18TensorIteratorBaseEENKUlvE_clEvENKUlvE0_clEvEUlffE_EESt5arrayIPcLm2EEEEviT0_T1_ --------------------------
	.section	.nv.info._ZN2at6native29vectorized_elementwise_kernelILi2ENS0_13AUnaryFunctorIfffZZZNS0_16fmax_kernel_cudaERNS_18TensorIteratorBaseEENKUlvE_clEvENKUlvE0_clEvEUlffE_EESt5arrayIPcLm2EEEEviT0_T1_,"",@"SHT_CUDA_INFO"
	.sectionflags	@""
	.align	4


	//----- nvinfo : EIATTR_CUDA_API_VERSION
	.align		4
        /*0000*/ 	.byte	0x04, 0x37
        /*0002*/ 	.short	(.L_4247 - .L_4246)
.L_4246:
        /*0004*/ 	.word	0x00000082


	//----- nvinfo : EIATTR_KPARAM_INFO
	.align		4
.L_4247:
        /*0008*/ 	.byte	0x04, 0x17
        /*000a*/ 	.short	(.L_4249 - .L_4248)
.L_4248:
        /*000c*/ 	.word	0x00000000
        /*0010*/ 	.short	0x0002
        /*0012*/ 	.short	0x0010
        /*0014*/ 	.byte	0x00, 0xf0, 0x41, 0x00


	//----- nvinfo : EIATTR_KPARAM_INFO
	.align		4
.L_4249:
        /*0018*/ 	.byte	0x04, 0x17
        /*001a*/ 	.short	(.L_4251 - .L_4250)
.L_4250:
        /*001c*/ 	.word	0x00000000
        /*0020*/ 	.short	0x0001
        /*0022*/ 	.short	0x0004
        /*0024*/ 	.byte	0x00, 0xf0, 0x21, 0x00


	//----- nvinfo : EIATTR_KPARAM_INFO
	.align		4
.L_4251:
        /*0028*/ 	.byte	0x04, 0x17
        /*002a*/ 	.short	(.L_4253 - .L_4252)
.L_4252:
        /*002c*/ 	.word	0x00000000
        /*0030*/ 	.short	0x0000
        /*0032*/ 	.short	0x0000
        /*0034*/ 	.byte	0x00, 0xf0, 0x11, 0x00


	//----- nvinfo : EIATTR_SPARSE_MMA_MASK
	.align		4
.L_4253:
        /*0038*/ 	.byte	0x03, 0x50
        /*003a*/ 	.short	0x0000


	//----- nvinfo : EIATTR_MAXREG_COUNT
	.align		4
        /*003c*/ 	.byte	0x03, 0x1b
        /*003e*/ 	.short	0x00ff


	//----- nvinfo : EIATTR_MERCURY_ISA_VERSION
	.align		4
        /*0040*/ 	.byte	0x03, 0x5f
        /*0042*/ 	.short	0x0101


	//----- nvinfo : EIATTR_EXIT_INSTR_OFFSETS
	.align		4
        /*0044*/ 	.byte	0x04, 0x1c
        /*0046*/ 	.short	(.L_4255 - .L_4254)


	//   ....[0]....
.L_4254:
        /*0048*/ 	.word	0x00000200


	//   ....[1]....
        /*004c*/ 	.word	0x00000ac0


	//   ....[2]....
        /*0050*/ 	.word	0x00000b10


	//----- nvinfo : EIATTR_MAX_THREADS
	.align		4
.L_4255:
        /*0054*/ 	.byte	0x04, 0x05
        /*0056*/ 	.short	(.L_4257 - .L_4256)
.L_4256:
        /*0058*/ 	.word	0x00000080
        /*005c*/ 	.word	0x00000001
        /*0060*/ 	.word	0x00000001


	//----- nvinfo : EIATTR_CRS_STACK_SIZE
	.align		4
.L_4257:
        /*0064*/ 	.byte	0x04, 0x1e
        /*0066*/ 	.short	(.L_4259 - .L_4258)
.L_4258:
        /*0068*/ 	.word	0x00000000


	//----- nvinfo : EIATTR_CBANK_PARAM_SIZE
	.align		4
.L_4259:
        /*006c*/ 	.byte	0x03, 0x19
        /*006e*/ 	.short	0x0020


	//----- nvinfo : EIATTR_PARAM_CBANK
	.align		4
        /*0070*/ 	.byte	0x04, 0x0a
        /*0072*/ 	.short	(.L_4261 - .L_4260)
	.align		4
.L_4260:
        /*0074*/ 	.word	index@(.nv.constant0._ZN2at6native29vectorized_elementwise_kernelILi2ENS0_13AUnaryFunctorIfffZZZNS0_16fmax_kernel_cudaERNS_18TensorIteratorBaseEENKUlvE_clEvENKUlvE0_clEvEUlffE_EESt5arrayIPcLm2EEEEviT0_T1_)
        /*0078*/ 	.short	0x0210
        /*007a*/ 	.short	0x0020


	//----- nvinfo : EIATTR_SW_WAR
	.align		4
.L_4261:
        /*007c*/ 	.byte	0x04, 0x36
        /*007e*/ 	.short	(.L_4263 - .L_4262)
.L_4262:
        /*0080*/ 	.word	0x00000008
.L_4263:


//--------------------- .nv.info._ZN2at6native29vectorized_elementwise_kernelILi4ENS0_13AUnaryFunctorIfffZZZNS0_16fmax_kernel_cudaERNS_18TensorIteratorBaseEENKUlvE_clEvENKUlvE0_clEvEUlffE_EESt5arrayIPcLm2EEEEviT0_T1_ --------------------------
	.section	.nv.info._ZN2at6native29vectorized_elementwise_kernelILi4ENS0_13AUnaryFunctorIfffZZZNS0_16fmax_kernel_cudaERNS_18TensorIteratorBaseEENKUlvE_clEvENKUlvE0_clEvEUlffE_EESt5arrayIPcLm2EEEEviT0_T1_,"",@"SHT_CUDA_INFO"
	.sectionflags	@""
	.align	4


	//----- nvinfo : EIATTR_CUDA_API_VERSION
	.align		4
        /*0000*/ 	.byte	0x04, 0x37
        /*0002*/ 	.short	(.L_4265 - .L_4264)
.L_4264:
        /*0004*/ 	.word	0x00000082


	//----- nvinfo : EIATTR_KPARAM_INFO
	.align		4
.L_4265:
        /*0008*/ 	.byte	0x04, 0x17
        /*000a*/ 	.short	(.L_4267 - .L_4266)
.L_4266:
        /*000c*/ 	.word	0x00000000
        /*0010*/ 	.short	0x0002
        /*0012*/ 	.short	0x0010
        /*0014*/ 	.byte	0x00, 0xf0, 0x41, 0x00


	//----- nvinfo : EIATTR_KPARAM_INFO
	.align		4
.L_4267:
        /*0018*/ 	.byte	0x04, 0x17
        /*001a*/ 	.short	(.L_4269 - .L_4268)
.L_4268:
        /*001c*/ 	.word	0x00000000
        /*0020*/ 	.short	0x0001
        /*0022*/ 	.short	0x0004
        /*0024*/ 	.byte	0x00, 0xf0, 0x21, 0x00


	//----- nvinfo : EIATTR_KPARAM_INFO
	.align		4
.L_4269:
        /*0028*/ 	.byte	0x04, 0x17
        /*002a*/ 	.short	(.L_4271 - .L_4270)
.L_4270:
        /*002c*/ 	.word	0x00000000
        /*0030*/ 	.short	0x0000
        /*0032*/ 	.short	0x0000
        /*0034*/ 	.byte	0x00, 0xf0, 0x11, 0x00


	//----- nvinfo : EIATTR_SPARSE_MMA_MASK
	.align		4
.L_4271:
        /*0038*/ 	.byte	0x03, 0x50
        /*003a*/ 	.short	0x0000


	//----- nvinfo : EIATTR_MAXREG_COUNT
	.align		4
        /*003c*/ 	.byte	0x03, 0x1b
        /*003e*/ 	.short	0x00ff


	//----- nvinfo : EIATTR_MERCURY_ISA_VERSION
	.align		4
        /*0040*/ 	.byte	0x03, 0x5f
        /*0042*/ 	.short	0x0101


	//----- nvinfo : EIATTR_EXIT_INSTR_OFFSETS
	.align		4
        /*0044*/ 	.byte	0x04, 0x1c
        /*0046*/ 	.short	(.L_4273 - .L_4272)


	//   ....[0]....
.L_4272:
        /*0048*/ 	.word	0x000001c0


	//   ....[1]....
        /*004c*/ 	.word	0x00000a80


	//   ....[2]....
        /*0050*/ 	.word	0x00000ad0


	//----- nvinfo : EIATTR_MAX_THREADS
	.align		4
.L_4273:
        /*0054*/ 	.byte	0x04, 0x05
        /*0056*/ 	.short	(.L_4275 - .L_4274)
.L_4274:
        /*0058*/ 	.word	0x00000080
        /*005c*/ 	.word	0x00000001
        /*0060*/ 	.word	0x00000001


	//----- nvinfo : EIATTR_CRS_STACK_SIZE
	.align		4
.L_4275:
        /*0064*/ 	.byte	0x04, 0x1e
        /*0066*/ 	.short	(.L_4277 - .L_4276)
.L_4276:
        /*0068*/ 	.word	0x00000000


	//----- nvinfo : EIATTR_CBANK_PARAM_SIZE
	.align		4
.L_4277:
        /*006c*/ 	.byte	0x03, 0x19
        /*006e*/ 	.short	0x0020


	//----- nvinfo : EIATTR_PARAM_CBANK
	.align		4
        /*0070*/ 	.byte	0x04, 0x0a
        /*0072*/ 	.short	(.L_4279 - .L_4278)
	.align		4
.L_4278:
        /*0074*/ 	.word	index@(.nv.constant0._ZN2at6native29vectorized_elementwise_kernelILi4ENS0_13AUnaryFunctorIfffZZZNS0_16fmax_kernel_cudaERNS_18TensorIteratorBaseEENKUlvE_clEvENKUlvE0_clEvEUlffE_EESt5arrayIPcLm2EEEEviT0_T1_)
        /*0078*/ 	.short	0x0210
        /*007a*/ 	.short	0x0020


	//----- nvinfo : EIATTR_SW_WAR
	.align		4
.L_4279:
        /*007c*/ 	.byte	0x04, 0x36
        /*007e*/ 	.short	(.L_4281 - .L_4280)
.L_4280:
        /*0080*/ 	.word	0x00000008
.L_4281:


//--------------------- .nv.info._ZN2at6native29vectorized_elementwise_kernelILi8ENS0_13AUnaryFunctorIfffZZZNS0_16fmax_kernel_cudaERNS_18TensorIteratorBaseEENKUlvE_clEvENKUlvE0_clEvEUlffE_EESt5arrayIPcLm2EEEEviT0_T1_ --------------------------
	.section	.nv.info._ZN2at6native29vectorized_elementwise_kernelILi8ENS0_13AUnaryFunctorIfffZZZNS0_16fmax_kernel_cudaERNS_18TensorIteratorBaseEENKUlvE_clEvENKUlvE0_clEvEUlffE_EESt5arrayIPcLm2EEEEviT0_T1_,"",@"SHT_CUDA_INFO"
	.sectionflags	@""
	.align	4


	//----- nvinfo : EIATTR_CUDA_API_VERSION
	.align		4
        /*0000*/ 	.byte	0x04, 0x37
        /*0002*/ 	.short	(.L_4283 - .L_4282)
.L_4282:
        /*0004*/ 	.word	0x00000082


	//----- nvinfo : EIATTR_KPARAM_INFO
	.align		4
.L_4283:
        /*0008*/ 	.byte	0x04, 0x17
        /*000a*/ 	.short	(.L_4285 - .L_4284)
.L_4284:
        /*000c*/ 	.word	0x00000000
        /*0010*/ 	.short	0x0002
        /*0012*/ 	.short	0x0010
        /*0014*/ 	.byte	0x00, 0xf0, 0x41, 0x00


	//----- nvinfo : EIATTR_KPARAM_INFO
	.align		4
.L_4285:
        /*0018*/ 	.byte	0x04, 0x17
        /*001a*/ 	.short	(.L_4287 - .L_4286)
.L_4286:
        /*001c*/ 	.word	0x00000000
        /*0020*/ 	.short	0x0001
        /*0022*/ 	.short	0x0004
        /*0024*/ 	.byte	0x00, 0xf0, 0x21, 0x00


	//----- nvinfo : EIATTR_KPARAM_INFO
	.align		4
.L_4287:
        /*0028*/ 	.byte	0x04, 0x17
        /*002a*/ 	.short	(.L_4289 - .L_4288)
.L_4288:
        /*002c*/ 	.word	0x00000000
        /*0030*/ 	.short	0x0000
        /*0032*/ 	.short	0x0000
        /*0034*/ 	.byte	0x00, 0xf0, 0x11, 0x00


	//----- nvinfo : EIATTR_SPARSE_MMA_MASK
	.align		4
.L_4289:
        /*0038*/ 	.byte	0x03, 0x50
        /*003a*/ 	.short	0x0000


	//----- nvinfo : EIATTR_MAXREG_COUNT
	.align		4
        /*003c*/ 	.byte	0x03, 0x1b
        /*003e*/ 	.short	0x00ff


	//----- nvinfo : EIATTR_MERCURY_ISA_VERSION
	.align		4
        /*0040*/ 	.byte	0x03, 0x5f
        /*0042*/ 	.short	0x0101


	//----- nvinfo : EIATTR_EXIT_INSTR_OFFSETS
	.align		4
        /*0044*/ 	.byte	0x04, 0x1c
        /*0046*/ 	.short	(.L_4291 - .L_4290)


	//   ....[0]....
.L_4290:
        /*0048*/ 	.word	0x000001c0


	//   ....[1]....
        /*004c*/ 	.word	0x00000a80


	//   ....[2]....
        /*0050*/ 	.word	0x00000ad0


	//----- nvinfo : EIATTR_MAX_THREADS
	.align		4
.L_4291:
        /*0054*/ 	.byte	0x04, 0x05
        /*0056*/ 	.short	(.L_4293 - .L_4292)
.L_4292:
        /*0058*/ 	.word	0x00000080
        /*005c*/ 	.word	0x00000001
        /*0060*/ 	.word	0x00000001


	//----- nvinfo : EIATTR_CRS_STACK_SIZE
	.align		4
.L_4293:
        /*0064*/ 	.byte	0x04, 0x1e
        /*0066*/ 	.short	(.L_4295 - .L_4294)
.L_4294:
        /*0068*/ 	.word	0x00000000


	//----- nvinfo : EIATTR_CBANK_PARAM_SIZE
	.align		4
.L_4295:
        /*006c*/ 	.byte	0x03, 0x19
        /*006e*/ 	.short	0x0020


	//----- nvinfo : EIATTR_PARAM_CBANK
	.align		4
        /*0070*/ 	.byte	0x04, 0x0a
        /*0072*/ 	.short	(.L_4297 - .L_4296)
	.align		4
.L_4296:
        /*0074*/ 	.word	index@(.nv.constant0._ZN2at6native29vectorized_elementwise_kernelILi8ENS0_13AUnaryFunctorIfffZZZNS0_16fmax_kernel_cudaERNS_18TensorIteratorBaseEENKUlvE_clEvENKUlvE0_clEvEUlffE_EESt5arrayIPcLm2EEEEviT0_T1_)
        /*0078*/ 	.short	0x0210
        /*007a*/ 	.short	0x0020


	//----- nvinfo : EIATTR_SW_WAR
	.align		4
.L_4297:
        /*007c*/ 	.byte	0x04, 0x36
        /*007e*/ 	.short	(.L_4299 - .L_4298)
.L_4298:
        /*0080*/ 	.word	0x00000008
.L_4299:


//--------------------- .nv.info._ZN2at6native18elementwise_kernelILi128ELi4EZNS0_15gpu_kernel_implINS0_13BinaryFunctorIfffZZZNS0_16fmax_kernel_cudaERNS_18TensorIteratorBaseEENKUlvE_clEvENKUlvE0_clEvEUlffE_EEEEvS5_RKT_EUliE_EEviT1_ --------------------------
	.section	.nv.info._ZN2at6native18elementwise_kernelILi128ELi4EZNS0_15gpu_kernel_implINS0_13BinaryFunctorIfffZZZNS0_16fmax_kernel_cudaERNS_18TensorIteratorBaseEENKUlvE_clEvENKUlvE0_clEvEUlffE_EEEEvS5_RKT_EUliE_EEviT1_,"",@"SHT_CUDA_INFO"
	.sectionflags	@""
	.align	4


	//----- nvinfo : EIATTR_CUDA_API_VERSION
	.align		4
        /*0000*/ 	.byte	0x04, 0x37
        /*0002*/ 	.short	(.L_4301 - .L_4300)
.L_4300:
        /*0004*/ 	.word	0x00000082


	//----- nvinfo : EIATTR_KPARAM_INFO
	.align		4
.L_4301:
        /*0008*/ 	.byte	0x04, 0x17
        /*000a*/ 	.short	(.L_4303 - .L_4302)
.L_4302:
        /*000c*/ 	.word	0x00000000
        /*0010*/ 	.short	0x0001
        /*0012*/ 	.short	0x0008
        /*0014*/ 	.byte	0x00, 0xf0, 0x21, 0x0a


	//----- nvinfo : EIATTR_KPARAM_INFO
	.align		4
.L_4303:
        /*0018*/ 	.byte	0x04, 0x17
        /*001a*/ 	.short	(.L_4305 - .L_4304)
.L_4304:
        /*001c*/ 	.word	0x00000000
        /*0020*/ 	.short	0x0000
        /*0022*/ 	.short	0x0000
        /*0024*/ 	.byte	0x00, 0xf0, 0x11, 0x00


	//----- nvinfo : EIATTR_SPARSE_MMA_MASK
	.align		4
.L_4305:
        /*0028*/ 	.byte	0x03, 0x50
        /*002a*/ 	.short	0x0000


	//----- nvinfo : EIATTR_MAXREG_COUNT
	.align		4
        /*002c*/ 	.byte	0x03, 0x1b
        /*002e*/ 	.short	0x0080


	//----- nvinfo : EIATTR_EXTERNS
	.align		4
        /*0030*/ 	.byte	0x04, 0x0f
        /*0032*/ 	.short	(.L_4307 - .L_4306)


	//   ....[0]....
	.align		4
.L_4306:
        /*0034*/ 	.word	index@(__assertfail)


	//----- nvinfo : EIATTR_MERCURY_ISA_VERSION
	.align		4
.L_4307:
        /*0038*/ 	.byte	0x03, 0x5f
        /*003a*/ 	.short	0x0101


	//----- nvinfo : EIATTR_SYSCALL_OFFSETS
	.align		4
        /*003c*/ 	.byte	0x04, 0x46
        /*003e*/ 	.short	(.L_4309 - .L_4308)


	//   ....[0]....
.L_4308:
        /*0040*/ 	.word	0x00002490


	//   ....[1]....
        /*0044*/ 	.word	0x000032b0


	//   ....[2]....
        /*0048*/ 	.word	0x00004110


	//   ....[3]....
        /*004c*/ 	.word	0x000065d0


	//   ....[4]....
        /*0050*/ 	.word	0x000073f0


	//   ....[5]....
        /*0054*/ 	.word	0x00008250


	//   ....[6]....
        /*0058*/ 	.word	0x0000a700


	//   ....[7]....
        /*005c*/ 	.word	0x0000b520


	//   ....[8]....
        /*0060*/ 	.word	0x0000c380


	//   ....[9]....
        /*0064*/ 	.word	0x0000e820


	//   ....[10]....
        /*0068*/ 	.word	0x0000f640


	//   ....[11]....
        /*006c*/ 	.word	0x000104a0


	//----- nvinfo : EIATTR_EXIT_INSTR_OFFSETS
	.align		4
.L_4309:
        /*0070*/ 	.byte	0x04, 0x1c
        /*0072*/ 	.short	(.L_4311 - .L_4310)


	//   ....[0]....
.L_4310:
        /*0074*/ 	.word	0x0000c430


	//   ....[1]....
        /*0078*/ 	.word	0x0000f7c0


	//   ....[2]....
        /*007c*/ 	.word	0x0000f800


	//   ....[3]....
        /*0080*/ 	.word	0x0000f890


	//   ....[4]....
        /*0084*/ 	.word	0x0000f8c0


	//   ....[5]....
        /*0088*/ 	.word	0x0000f8f0


	//   ....[6]....
        /*008c*/ 	.word	0x0000f970


	//   ....[7]....
        /*0090*/ 	.word	0x0000f9a0


	//   ....[8]....
        /*0094*/ 	.word	0x0000fa30


	//   ....[9]....
        /*0098*/ 	.word	0x0000fa70


	//   ....[10]....
        /*009c*/ 	.word	0x0000fab0


	//   ....[11]....
        /*00a0*/ 	.word	0x0000fb70


	//   ....[12]....
        /*00a4*/ 	.word	0x0000fbc0


	//   ....[13]....
        /*00a8*/ 	.word	0x0000fd40


	//   ....[14]....
        /*00ac*/ 	.word	0x0000fe90


	//   ....[15]....
        /*00b0*/ 	.word	0x0000fec0


	//   ....[16]....
        /*00b4*/ 	.word	0x0000ff70


	//   ....[17]....
        /*00b8*/ 	.word	0x000100e0


	//   ....[18]....
        /*00bc*/ 	.word	0x00010250


	//   ....[19]....
        /*00c0*/ 	.word	0x000103a0


	//   ....[20]....
        /*00c4*/ 	.word	0x000104b0


	//   ....[21]....
        /*00c8*/ 	.word	0x000104e0


	//   ....[22]....
        /*00cc*/ 	.word	0x00010510


	//----- nvinfo : EIATTR_MAX_THREADS
	.align		4
.L_4311:
        /*00d0*/ 	.byte	0x04, 0x05
        /*00d2*/ 	.short	(.L_4313 - .L_4312)
.L_4312:
        /*00d4*/ 	.word	0x00000080
        /*00d8*/ 	.word	0x00000001
        /*00dc*/ 	.word	0x00000001


	//----- nvinfo : EIATTR_CRS_STACK_SIZE
	.align		4
.L_4313:
        /*00e0*/ 	.byte	0x04, 0x1e
        /*00e2*/ 	.short	(.L_4315 - .L_4314)
.L_4314:
        /*00e4*/ 	.word	0x00000000


	//----- nvinfo : EIATTR_CBANK_PARAM_SIZE
	.align		4
.L_4315:
        /*00e8*/ 	.byte	0x03, 0x19
        /*00ea*/ 	.short	0x0290


	//----- nvinfo : EIATTR_PARAM_CBANK
	.align		4
        /*00ec*/ 	.byte	0x04, 0x0a
        /*00ee*/ 	.short	(.L_4317 - .L_4316)
	.align		4
.L_4316:
        /*00f0*/ 	.word	index@(.nv.constant0._ZN2at6native18elementwise_kernelILi128ELi4EZNS0_15gpu_kernel_implINS0_13BinaryFunctorIfffZZZNS0_16fmax_kernel_cudaERNS_18TensorIteratorBaseEENKUlvE_clEvENKUlvE0_clEvEUlffE_EEEEvS5_RKT_EUliE_EEviT1_)
        /*00f4*/ 	.short	0x0210
        /*00f6*/ 	.short	0x0290


	//----- nvinfo : EIATTR_SW_WAR
	.align		4
.L_4317:
        /*00f8*/ 	.byte	0x04, 0x36
        /*00fa*/ 	.short	(.L_4319 - .L_4318)
.L_4318:
        /*00fc*/ 	.word	0x00000008
.L_4319:


//--------------------- .nv.info._ZN2at6native27unrolled_elementwise_kernelINS0_13BinaryFunctorIfffZZZNS0_16fmax_kernel_cudaERNS_18TensorIteratorBaseEENKUlvE_clEvENKUlvE0_clEvEUlffE_EESt5arrayIPcLm3EELi4E23TrivialOffsetCalculatorILi2EjESC_ILi1EjENS0_6memory12LoadWithCastILi2EEENSF_13StoreWithCastILi1EEEEEviT_T0_T2_T3_T4_T5_ --------------------------
	.section	.nv.info._ZN2at6native27unrolled_elementwise_kernelINS0_13BinaryFunctorIfffZZZNS0_16fmax_kernel_cudaERNS_18TensorIteratorBaseEENKUlvE_clEvENKUlvE0_clEvEUlffE_EESt5arrayIPcLm3EELi4E23TrivialOffsetCalculatorILi2EjESC_ILi1EjENS0_6memory12LoadWithCastILi2EEENSF_13StoreWithCastILi1EEEEEviT_T0_T2_T3_T4_T5_,"",@"SHT_CUDA_INFO"
	.sectionflags	@""
	.align	4


	//----- nvinfo : EIATTR_CUDA_API_VERSION
	.align		4
        /*0000*/ 	.byte	0x04, 0x37
        /*0002*/ 	.short	(.L_4321 - .L_4320)
.L_4320:
        /*0004*/ 	.word	0x00000082


	//----- nvinfo : EIATTR_KPARAM_INFO
	.align		4
.L_4321:
        /*0008*/ 	.byte	0x04, 0x17
        /*000a*/ 	.short	(.L_4323 - .L_4322)
.L_4322:
        /*000c*/ 	.word	0x00000000
        /*0010*/ 	.short	0x0006
        /*0012*/ 	.short	0x0030
        /*0014*/ 	.byte	0x00, 0xf0, 0x21, 0x00


	//----- nvinfo : EIATTR_KPARAM_INFO
	.align		4
.L_4323:
        /*0018*/ 	.byte	0x04, 0x17
        /*001a*/ 	.short	(.L_4325 - .L_4324)
.L_4324:
        /*001c*/ 	.word	0x00000000
        /*0020*/ 	.short	0x0005
        /*0022*/ 	.short	0x0024
        /*0024*/ 	.byte	0x00, 0xf0, 0x31, 0x00


	//----- nvinfo : EIATTR_KPARAM_INFO
	.align		4
.L_4325:
        /*0028*/ 	.byte	0x04, 0x17
        /*002a*/ 	.short	(.L_4327 - .L_4326)
.L_4326:
        /*002c*/ 	.word	0x00000000
        /*0030*/ 	.short	0x0004
        /*0032*/ 	.short	0x0021
        /*0034*/ 	.byte	0x00, 0xf0, 0x05, 0x00


	//----- nvinfo : EIATTR_KPARAM_INFO
	.align		4
.L_4327:
        /*0038*/ 	.byte	0x04, 0x17
        /*003a*/ 	.short	(.L_4329 - .L_4328)
.L_4328:
        /*003c*/ 	.word	0x00000000
        /*0040*/ 	.short	0x0003
        /*0042*/ 	.short	0x0020
        /*0044*/ 	.byte	0x00, 0xf0, 0x05, 0x00


	//----- nvinfo : EIATTR_KPARAM_INFO
	.align		4
.L_4329:
        /*0048*/ 	.byte	0x04, 0x17
        /*004a*/ 	.short	(.L_4331 - .L_4330)
.L_4330:
        /*004c*/ 	.word	0x00000000
        /*0050*/ 	.short	0x0002
        /*0052*/ 	.short	0x0008
        /*0054*/ 	.byte	0x00, 0xf0, 0x61, 0x00


	//----- nvinfo : EIATTR_KPARAM_INFO
	.align		4
.L_4331:
        /*0058*/ 	.byte	0x04, 0x17
        /*005a*/ 	.short	(.L_4333 - .L_4332)
.L_4332:
        /*005c*/ 	.word	0x00000000
        /*0060*/ 	.short	0x0001
        /*0062*/ 	.short	0x0004
        /*0064*/ 	.byte	0x00, 0xf0, 0x05, 0x00


	//----- nvinfo : EIATTR_KPARAM_INFO
	.align		4
.L_4333:
        /*0068*/ 	.byte	0x04, 0x17
        /*006a*/ 	.short	(.L_4335 - .L_4334)
.L_4334:
        /*006c*/ 	.word	0x00000000
        /*0070*/ 	.short	0x0000
        /*0072*/ 	.short	0x0000
        /*0074*/ 	.byte	0x00, 0xf0, 0x11, 0x00


	//----- nvinfo : EIATTR_SPARSE_MMA_MASK
	.align		4
.L_4335:
        /*0078*/ 	.byte	0x03, 0x50
        /*007a*/ 	.short	0x0000


	//----- nvinfo : EIATTR_MAXREG_COUNT
	.align		4
        /*007c*/ 	.byte	0x03, 0x1b
        /*007e*/ 	.short	0x00ff


	//----- nvinfo : EIATTR_EXTERNS
	.align		4
        /*0080*/ 	.byte	0x04, 0x0f
        /*0082*/ 	.short	(.L_4337 - .L_4336)


	//   ....[0]....
	.align		4
.L_4336:
        /*0084*/ 	.word	index@(__assertfail)


	//----- nvinfo : EIATTR_MERCURY_ISA_VERSION
	.align		4
.L_4337:
        /*0088*/ 	.byte	0x03, 0x5f
        /*008a*/ 	.short	0x0101


	//----- nvinfo : EIATTR_SYSCALL_OFFSETS
	.align		4
        /*008c*/ 	.byte	0x04, 0x46
        /*008e*/ 	.short	(.L_4339 - .L_4338)


	//   ....[0]....
.L_4338:
        /*0090*/ 	.word	0x00000e90


	//   ....[1]....
        /*0094*/ 	.word	0x00001cc0


	//   ....[2]....
        /*0098*/ 	.word	0x00002b70


	//   ....[3]....
        /*009c*/ 	.word	0x000039a0


	//   ....[4]....
        /*00a0*/ 	.word	0x00004860


	//   ....[5]....
        /*00a4*/ 	.word	0x000056a0


	//   ....[6]....
        /*00a8*/ 	.word	0x00006540


	//   ....[7]....
        /*00ac*/ 	.word	0x00007350


	//   ....[8]....
        /*00b0*/ 	.word	0x00008410


	//   ....[9]....
        /*00b4*/ 	.word	0x00009310


	//   ....[10]....
        /*00b8*/ 	.word	0x0000a1d0


	//   ....[11]....
        /*00bc*/ 	.word	0x0000b090


	//----- nvinfo : EIATTR_EXIT_INSTR_OFFSETS
	.align		4
.L_4339:
        /*00c0*/ 	.byte	0x04, 0x1c
        /*00c2*/ 	.short	(.L_4341 - .L_4340)


	//   ....[0]....
.L_4340:
        /*00c4*/ 	.word	0x0000a270


	//   ....[1]....
        /*00c8*/ 	.word	0x0000a3b0


	//   ....[2]....
        /*00cc*/ 	.word	0x0000a3f0


	//   ....[3]....
        /*00d0*/ 	.word	0x0000a480


	//   ....[4]....
        /*00d4*/ 	.word	0x0000a4b0


	//   ....[5]....
        /*00d8*/ 	.word	0x0000a4e0


	//   ....[6]....
        /*00dc*/ 	.word	0x0000a560


	//   ....[7]....
        /*00e0*/ 	.word	0x0000a590


	//   ....[8]....
        /*00e4*/ 	.word	0x0000a620


	//   ....[9]....
        /*00e8*/ 	.word	0x0000a660


	//   ....[10]....
        /*00ec*/ 	.word	0x0000a6a0


	//   ....[11]....
        /*00f0*/ 	.word	0x0000a760


	//   ....[12]....
        /*00f4*/ 	.word	0x0000a7b0


	//   ....[13]....
        /*00f8*/ 	.word	0x0000a930


	//   ....[14]....
        /*00fc*/ 	.word	0x0000aa80


	//   ....[15]....
        /*0100*/ 	.word	0x0000aab0


	//   ....[16]....
        /*0104*/ 	.word	0x0000ab60


	//   ....[17]....
        /*0108*/ 	.word	0x0000acd0


	//   ....[18]....
        /*010c*/ 	.word	0x0000ae40


	//   ....[19]....
        /*0110*/ 	.word	0x0000af90


	//   ....[20]....
        /*0114*/ 	.word	0x0000b0a0


	//   ....[21]....
        /*0118*/ 	.word	0x0000b0d0


	//   ....[22]....
        /*011c*/ 	.word	0x0000b100


	//----- nvinfo : EIATTR_MAX_THREADS
	.align		4
.L_4341:
        /*0120*/ 	.byte	0x04, 0x05
        /*0122*/ 	.short	(.L_4343 - .L_4342)
.L_4342:
        /*0124*/ 	.word	0x00000080
        /*0128*/ 	.word	0x00000001
        /*012c*/ 	.word	0x00000001


	//----- nvinfo : EIATTR_CRS_STACK_SIZE
	.align		4
.L_4343:
        /*0130*/ 	.byte	0x04, 0x1e
        /*0132*/ 	.short	(.L_4345 - .L_4344)
.L_4344:
        /*0134*/ 	.word	0x00000000


	//----- nvinfo : EIATTR_CBANK_PARAM_SIZE
	.align		4
.L_4345:
        /*0138*/ 	.byte	0x03, 0x19
        /*013a*/ 	.short	0x0038


	//----- nvinfo : EIATTR_PARAM_CBANK
	.align		4
        /*013c*/ 	.byte	0x04, 0x0a
        /*013e*/ 	.short	(.L_4347 - .L_4346)
	.align		4
.L_4346:
        /*0140*/ 	.word	index@(.nv.constant0._ZN2at6native27unrolled_elementwise_kernelINS0_13BinaryFunctorIfffZZZNS0_16fmax_kernel_cudaERNS_18TensorIteratorBaseEENKUlvE_clEvENKUlvE0_clEvEUlffE_EESt5arrayIPcLm3EELi4E23TrivialOffsetCalculatorILi2EjESC_ILi1EjENS0_6memory12LoadWithCastILi2EEENSF_13StoreWithCastILi1EEEEEviT_T0_T2_T3_T4_T5_)
        /*0144*/ 	.short	0x0210
        /*0146*/ 	.short	0x0038


	//----- nvinfo : EIATTR_SW_WAR
	.align		4
.L_4347:
        /*0148*/ 	.byte	0x04, 0x36
        /*014a*/ 	.short	(.L_4349 - .L_4348)
.L_4348:
        /*014c*/ 	.word	0x00000008
.L_4349:


//--------------------- .nv.info._ZN2at6native18elementwise_kernelILi128ELi2EZNS0_22gpu_kernel_impl_nocastINS0_13BinaryFunctorIfffZZZNS0_16fmax_kernel_cudaERNS_18TensorIteratorBaseEENKUlvE_clEvENKUlvE0_clEvEUlffE_EEEEvS5_RKT_EUliE_EEviT1_ --------------------------
	.section	.nv.info._ZN2at6native18elementwise_kernelILi128ELi2EZNS0_22gpu_kernel_impl_nocastINS0_13BinaryFunctorIfffZZZNS0_16fmax_kernel_cudaERNS_18TensorIteratorBaseEENKUlvE_clEvENKUlvE0_clEvEUlffE_EEEEvS5_RKT_EUliE_EEviT1_,"",@"SHT_CUDA_INFO"
	.sectionflags	@""
	.align	4


	//----- nvinfo : EIATTR_CUDA_API_VERSION
	.align		4
        /*0000*/ 	.byte	0x04, 0x37
        /*0002*/ 	.short	(.L_4351 - .L_4350)
.L_4350:
        /*0004*/ 	.word	0x00000082


	//----- nvinfo : EIATTR_KPARAM_INFO
	.align		4
.L_4351:
        /*0008*/ 	.byte	0x04, 0x17
        /*000a*/ 	.short	(.L_4353 - .L_4352)
.L_4352:
        /*000c*/ 	.word	0x00000000
        /*0010*/ 	.short	0x0001
        /*0012*/ 	.short	0x0008
        /*0014*/ 	.byte	0x00, 0xf0, 0x21, 0x0a


	//----- nvinfo : EIATTR_KPARAM_INFO
	.align		4
.L_4353:
        /*0018*/ 	.byte	0x04, 0x17
        /*001a*/ 	.short	(.L_4355 - .L_4354)
.L_4354:
        /*001c*/ 	.word	0x00000000
        /*0020*/ 	.short	0x0000
        /*0022*/ 	.short	0x0000
        /*0024*/ 	.byte	0x00, 0xf0, 0x11, 0x00


	//----- nvinfo : EIATTR_SPARSE_MMA_MASK
	.align		4
.L_4355:
        /*0028*/ 	.byte	0x03, 0x50
        /*002a*/ 	.short	0x0000


	//----- nvinfo : EIATTR_MAXREG_COUNT
	.align		4
        /*002c*/ 	.byte	0x03, 0x1b
        /*002e*/ 	.short	0x0080


	//----- nvinfo : EIATTR_MERCURY_ISA_VERSION
	.align		4
        /*0030*/ 	.byte	0x03, 0x5f
        /*0032*/ 	.short	0x0101


	//----- nvinfo : EIATTR_EXIT_INSTR_OFFSETS
	.align		4
        /*0034*/ 	.byte	0x04, 0x1c
        /*0036*/ 	.short	(.L_4357 - .L_4356)


	//   ....[0]....
.L_4356:
        /*0038*/ 	.word	0x000017b0


	//   ....[1]....
        /*003c*/ 	.word	0x00002ea0


	//----- nvinfo : EIATTR_MAX_THREADS
	.align		4
.L_4357:
        /*0040*/ 	.byte	0x04, 0x05
        /*0042*/ 	.short	(.L_4359 - .L_4358)
.L_4358:
        /*0044*/ 	.word	0x00000080
        /*0048*/ 	.word	0x00000001
        /*004c*/ 	.word	0x00000001


	//----- nvinfo : EIATTR_CRS_STACK_SIZE
	.align		4
.L_4359:
        /*0050*/ 	.byte	0x04, 0x1e
        /*0052*/ 	.short	(.L_4361 - .L_4360)
.L_4360:
        /*0054*/ 	.word	0x00000000


	//----- nvinfo : EIATTR_CBANK_PARAM_SIZE
	.align		4
.L_4361:
        /*0058*/ 	.byte	0x03, 0x19
        /*005a*/ 	.short	0x0290


	//----- nvinfo : EIATTR_PARAM_CBANK
	.align		4
        /*005c*/ 	.byte	0x04, 0x0a
        /*005e*/ 	.short	(.L_4363 - .L_4362)
	.align		4
.L_4362:
        /*0060*/ 	.word	index@(.nv.constant0._ZN2at6native18elementwise_kernelILi128ELi2EZNS0_22gpu_kernel_impl_nocastINS0_13BinaryFunctorIfffZZZNS0_16fmax_kernel_cudaERNS_18TensorIteratorBaseEENKUlvE_clEvENKUlvE0_clEvEUlffE_EEEEvS5_RKT_EUliE_EEviT1_)
        /*0064*/ 	.short	0x0210
        /*0066*/ 	.short	0x0290


	//----- nvinfo : EIATTR_SW_WAR
	.align		4
.L_4363:
        /*0068*/ 	.byte	0x04, 0x36
        /*006a*/ 	.short	(.L_4365 - .L_4364)
.L_4364:
        /*006c*/ 	.word	0x00000008
.L_4365:


//--------------------- .nv.info._ZN2at6native27unrolled_elementwise_kernelINS0_13BinaryFunctorIfffZZZNS0_16fmax_kernel_cudaERNS_18TensorIteratorBaseEENKUlvE_clEvENKUlvE0_clEvEUlffE_EESt5arrayIPcLm3EELi4E23TrivialOffsetCalculatorILi2EjESC_ILi1EjENS0_6memory15LoadWithoutCastENSF_16StoreWithoutCastEEEviT_T0_T2_T3_T4_T5_ --------------------------
	.section	.nv.info._ZN2at6native27unrolled_elementwise_kernelINS0_13BinaryFunctorIfffZZZNS0_16fmax_kernel_cudaERNS_18TensorIteratorBaseEENKUlvE_clEvENKUlvE0_clEvEUlffE_EESt5arrayIPcLm3EELi4E23TrivialOffsetCalculatorILi2EjESC_ILi1EjENS0_6memory15LoadWithoutCastENSF_16StoreWithoutCastEEEviT_T0_T2_T3_T4_T5_,"",@"SHT_CUDA_INFO"
	.sectionflags	@""
	.align	4


	//----- nvinfo : EIATTR_CUDA_API_VERSION
	.align		4
        /*0000*/ 	.byte	0x04, 0x37
        /*0002*/ 	.short	(.L_4367 - .L_4366)
.L_4366:
        /*0004*/ 	.word	0x00000082


	//----- nvinfo : EIATTR_KPARAM_INFO
	.align		4
.L_4367:
        /*0008*/ 	.byte	0x04, 0x17
        /*000a*/ 	.short	(.L_4369 - .L_4368)
.L_4368:
        /*000c*/ 	.word	0x00000000
        /*0010*/ 	.short	0x0006
        /*0012*/ 	.short	0x0023
        /*0014*/ 	.byte	0x00, 0xf0, 0x05, 0x00


	//----- nvinfo : EIATTR_KPARAM_INFO
	.align		4
.L_4369:
        /*0018*/ 	.byte	0x04, 0x17
        /*001a*/ 	.short	(.L_4371 - .L_4370)
.L_4370:
        /*001c*/ 	.word	0x00000000
        /*0020*/ 	.short	0x0005
        /*0022*/ 	.short	0x0022
        /*0024*/ 	.byte	0x00, 0xf0, 0x05, 0x00


	//----- nvinfo : EIATTR_KPARAM_INFO
	.align		4
.L_4371:
        /*0028*/ 	.byte	0x04, 0x17
        /*002a*/ 	.short	(.L_4373 - .L_4372)
.L_4372:
        /*002c*/ 	.word	0x00000000
        /*0030*/ 	.short	0x0004
        /*0032*/ 	.short	0x0021
        /*0034*/ 	.byte	0x00, 0xf0, 0x05, 0x00


	//----- nvinfo : EIATTR_KPARAM_INFO
	.align		4
.L_4373:
        /*0038*/ 	.byte	0x04, 0x17
        /*003a*/ 	.short	(.L_4375 - .L_4374)
.L_4374:
        /*003c*/ 	.word	0x00000000
        /*0040*/ 	.short	0x0003
        /*0042*/ 	.short	0x0020
        /*0044*/ 	.byte	0x00, 0xf0, 0x05, 0x00


	//----- nvinfo : EIATTR_KPARAM_INFO
	.align		4
.L_4375:
        /*0048*/ 	.byte	0x04, 0x17
        /*004a*/ 	.short	(.L_4377 - .L_4376)
.L_4376:
        /*004c*/ 	.word	0x00000000
        /*0050*/ 	.short	0x0002
        /*0052*/ 	.short	0x0008
        /*0054*/ 	.byte	0x00, 0xf0, 0x61, 0x00


	//----- nvinfo : EIATTR_KPARAM_INFO
	.align		4
.L_4377:
        /*0058*/ 	.byte	0x04, 0x17
        /*005a*/ 	.short	(.L_4379 - .L_4378)
.L_4378:
        /*005c*/ 	.word	0x00000000
        /*0060*/ 	.short	0x0001
        /*0062*/ 	.short	0x0004
        /*0064*/ 	.byte	0x00, 0xf0, 0x05, 0x00


	//----- nvinfo : EIATTR_KPARAM_INFO
	.align		4
.L_4379:
        /*0068*/ 	.byte	0x04, 0x17
        /*006a*/ 	.short	(.L_4381 - .L_4380)
.L_4380:
        /*006c*/ 	.word	0x00000000
        /*0070*/ 	.short	0x0000
        /*0072*/ 	.short	0x0000
        /*0074*/ 	.byte	0x00, 0xf0, 0x11, 0x00


	//----- nvinfo : EIATTR_SPARSE_MMA_MASK
	.align		4
.L_4381:
        /*0078*/ 	.byte	0x03, 0x50
        /*007a*/ 	.short	0x0000


	//----- nvinfo : EIATTR_MAXREG_COUNT
	.align		4
        /*007c*/ 	.byte	0x03, 0x1b
        /*007e*/ 	.short	0x00ff


	//----- nvinfo : EIATTR_MERCURY_ISA_VERSION
	.align		4
        /*0080*/ 	.byte	0x03, 0x5f
        /*0082*/ 	.short	0x0101


	//----- nvinfo : EIATTR_EXIT_INSTR_OFFSETS
	.align		4
        /*0084*/ 	.byte	0x04, 0x1c
        /*0086*/ 	.short	(.L_4383 - .L_4382)


	//   ....[0]....
.L_4382:
        /*0088*/ 	.word	0x000004c0


	//   ....[1]....
        /*008c*/ 	.word	0x00000530


	//----- nvinfo : EIATTR_MAX_THREADS
	.align		4
.L_4383:
        /*0090*/ 	.byte	0x04, 0x05
        /*0092*/ 	.short	(.L_4385 - .L_4384)
.L_4384:
        /*0094*/ 	.word	0x00000080
        /*0098*/ 	.word	0x00000001
        /*009c*/ 	.word	0x00000001


	//----- nvinfo : EIATTR_CRS_STACK_SIZE
	.align		4
.L_4385:
        /*00a0*/ 	.byte	0x04, 0x1e
        /*00a2*/ 	.short	(.L_4387 - .L_4386)
.L_4386:
        /*00a4*/ 	.word	0x00000000


	//----- nvinfo : EIATTR_CBANK_PARAM_SIZE
	.align		4
.L_4387:
        /*00a8*/ 	.byte	0x03, 0x19
        /*00aa*/ 	.short	0x0024


	//----- nvinfo : EIATTR_PARAM_CBANK
	.align		4
        /*00ac*/ 	.byte	0x04, 0x0a
        /*00ae*/ 	.short	(.L_4389 - .L_4388)
	.align		4
.L_4388:
        /*00b0*/ 	.word	index@(.nv.constant0._ZN2at6native27unrolled_elementwise_kernelINS0_13BinaryFunctorIfffZZZNS0_16fmax_kernel_cudaERNS_18TensorIteratorBaseEENKUlvE_clEvENKUlvE0_clEvEUlffE_EESt5arrayIPcLm3EELi4E23TrivialOffsetCalculatorILi2EjESC_ILi1EjENS0_6memory15LoadWithoutCastENSF_16StoreWithoutCastEEEviT_T0_T2_T3_T4_T5_)
        /*00b4*/ 	.short	0x0210
        /*00b6*/ 	.short	0x0024


	//----- nvinfo : EIATTR_SW_WAR
	.align		4
.L_4389:
        /*00b8*/ 	.byte	0x04, 0x36
        /*00ba*/ 	.short	(.L_4391 - .L_4390)
.L_4390:
        /*00bc*/ 	.word	0x00000008
.L_4391:


//--------------------- .nv.info._ZN2at6native29vectorized_elementwise_kernelILi2ENS0_13BinaryFunctorIfffZZZNS0_16fmax_kernel_cudaERNS_18TensorIteratorBaseEENKUlvE_clEvENKUlvE0_clEvEUlffE_EESt5arrayIPcLm3EEEEviT0_T1_ --------------------------
	.section	.nv.info._ZN2at6native29vectorized_elementwise_kernelILi2ENS0_13BinaryFunctorIfffZZZNS0_16fmax_kernel_cudaERNS_18TensorIteratorBaseEENKUlvE_clEvENKUlvE0_clEvEUlffE_EESt5arrayIPcLm3EEEEviT0_T1_,"",@"SHT_CUDA_INFO"
	.sectionflags	@""
	.align	4


	//----- nvinfo : EIATTR_CUDA_API_VERSION
	.align		4
        /*0000*/ 	.byte	0x04, 0x37
        /*0002*/ 	.short	(.L_4393 - .L_4392)
.L_4392:
        /*0004*/ 	.word	0x00000082


	//----- nvinfo : EIATTR_KPARAM_INFO
	.align		4
.L_4393:
        /*0008*/ 	.byte	0x04, 0x17
        /*000a*/ 	.short	(.L_4395 - .L_4394)
.L_4394:
        /*000c*/ 	.word	0x00000000
        /*0010*/ 	.short	0x0002
        /*0012*/ 	.short	0x0008
        /*0014*/ 	.byte	0x00, 0xf0, 0x61, 0x00


	//----- nvinfo : EIATTR_KPARAM_INFO
	.align		4
.L_4395:
        /*0018*/ 	.byte	0x04, 0x17
        /*001a*/ 	.short	(.L_4397 - .L_4396)
.L_4396:
        /*001c*/ 	.word	0x00000000
        /*0020*/ 	.short	0x0001
        /*0022*/ 	.short	0x0004
        /*0024*/ 	.byte	0x00, 0xf0, 0x05, 0x00


	//----- nvinfo : EIATTR_KPARAM_INFO
	.align		4
.L_4397:
        /*0028*/ 	.byte	0x04, 0x17
        /*002a*/ 	.short	(.L_4399 - .L_4398)
.L_4398:
        /*002c*/ 	.word	0x00000000
        /*0030*/ 	.short	0x0000
        /*0032*/ 	.short	0x0000
        /*0034*/ 	.byte	0x00, 0xf0, 0x11, 0x00


	//----- nvinfo : EIATTR_SPARSE_MMA_MASK
	.align		4
.L_4399:
        /*0038*/ 	.byte	0x03, 0x50
        /*003a*/ 	.short	0x0000


	//----- nvinfo : EIATTR_MAXREG_COUNT
	.align		4
        /*003c*/ 	.byte	0x03, 0x1b
        /*003e*/ 	.short	0x00ff


	//----- nvinfo : EIATTR_MERCURY_ISA_VERSION
	.align		4
        /*0040*/ 	.byte	0x03, 0x5f
        /*0042*/ 	.short	0x0101


	//----- nvinfo : EIATTR_EXIT_INSTR_OFFSETS
	.align		4
        /*0044*/ 	.byte	0x04, 0x1c
        /*0046*/ 	.short	(.L_4401 - .L_4400)


	//   ....[0]....
.L_4400:
        /*0048*/ 	.word	0x00000260


	//   ....[1]....
        /*004c*/ 	.word	0x00000c70


	//   ....[2]....
        /*0050*/ 	.word	0x00000cc0


	//----- nvinfo : EIATTR_MAX_THREADS
	.align		4
.L_4401:
        /*0054*/ 	.byte	0x04, 0x05
        /*0056*/ 	.short	(.L_4403 - .L_4402)
.L_4402:
        /*0058*/ 	.word	0x00000080
        /*005c*/ 	.word	0x00000001
        /*0060*/ 	.word	0x00000001


	//----- nvinfo : EIATTR_CRS_STACK_SIZE
	.align		4
.L_4403:
        /*0064*/ 	.byte	0x04, 0x1e
        /*0066*/ 	.short	(.L_4405 - .L_4404)
.L_4404:
        /*0068*/ 	.word	0x00000000


	//----- nvinfo : EIATTR_CBANK_PARAM_SIZE
	.align		4
.L_4405:
        /*006c*/ 	.byte	0x03, 0x19
        /*006e*/ 	.short	0x0020


	//----- nvinfo : EIATTR_PARAM_CBANK
	.align		4
        /*0070*/ 	.byte	0x04, 0x0a
        /*0072*/ 	.short	(.L_4407 - .L_4406)
	.align		4
.L_4406:
        /*0074*/ 	.word	index@(.nv.constant0._ZN2at6native29vectorized_elementwise_kernelILi2ENS0_13BinaryFunctorIfffZZZNS0_16fmax_kernel_cudaERNS_18TensorIteratorBaseEENKUlvE_clEvENKUlvE0_clEvEUlffE_EESt5arrayIPcLm3EEEEviT0_T1_)
        /*0078*/ 	.short	0x0210
        /*007a*/ 	.short	0x0020


	//----- nvinfo : EIATTR_SW_WAR
	.align		4
.L_4407:
        /*007c*/ 	.byte	0x04, 0x36
        /*007e*/ 	.short	(.L_4409 - .L_4408)
.L_4408:
        /*0080*/ 	.word	0x00000008
.L_4409:


//--------------------- .nv.info._ZN2at6native29vectorized_elementwise_kernelILi4ENS0_13BinaryFunctorIfffZZZNS0_16fmax_kernel_cudaERNS_18TensorIteratorBaseEENKUlvE_clEvENKUlvE0_clEvEUlffE_EESt5arrayIPcLm3EEEEviT0_T1_ --------------------------
	.section	.nv.info._ZN2at6native29vectorized_elementwise_kernelILi4ENS0_13BinaryFunctorIfffZZZNS0_16fmax_kernel_cudaERNS_18TensorIteratorBaseEENKUlvE_clEvENKUlvE0_clEvEUlffE_EESt5arrayIPcLm3EEEEviT0_T1_,"",@"SHT_CUDA_INFO"
	.sectionflags	@""
	.align	4


	//----- nvinfo : EIATTR_CUDA_API_VERSION
	.align		4
        /*0000*/ 	.byte	0x04, 0x37
        /*0002*/ 	.short	(.L_4411 - .L_4410)
.L_4410:
        /*0004*/ 	.word	0x00000082


	//----- nvinfo : EIATTR_KPARAM_INFO
	.align		4
.L_4411:
        /*0008*/ 	.byte	0x04, 0x17
        /*000a*/ 	.short	(.L_4413 - .L_4412)
.L_4412:
        /*000c*/ 	.word	0x00000000
        /*0010*/ 	.short	0x0002
        /*0012*/ 	.short	0x0008
        /*0014*/ 	.byte	0x00, 0xf0, 0x61, 0x00


	//----- nvinfo : EIATTR_KPARAM_INFO
	.align		4
.L_4413:
        /*0018*/ 	.byte	0x04, 0x17
        /*001a*/ 	.short	(.L_4415 - .L_4414)
.L_4414:
        /*001c*/ 	.word	0x00000000
        /*0020*/ 	.short	0x0001
        /*0022*/ 	.short	0x0004
        /*0024*/ 	.byte	0x00, 0xf0, 0x05, 0x00


	//----- nvinfo : EIATTR_KPARAM_INFO
	.align		4
.L_4415:
        /*0028*/ 	.byte	0x04, 0x17
        /*002a*/ 	.short	(.L_4417 - .L_4416)
.L_4416:
        /*002c*/ 	.word	0x00000000
        /*0030*/ 	.short	0x0000
        /*0032*/ 	.short	0x0000
        /*0034*/ 	.byte	0x00, 0xf0, 0x11, 0x00


	//----- nvinfo : EIATTR_SPARSE_MMA_MASK
	.align		4
.L_4417:
        /*0038*/ 	.byte	0x03, 0x50
        /*003a*/ 	.short	0x0000


	//----- nvinfo : EIATTR_MAXREG_COUNT
	.align		4
        /*003c*/ 	.byte	0x03, 0x1b
        /*003e*/ 	.short	0x00ff


	//----- nvinfo : EIATTR_MERCURY_ISA_VERSION
	.align		4
        /*0040*/ 	.byte	0x03, 0x5f
        /*0042*/ 	.short	0x0101


	//----- nvinfo : EIATTR_EXIT_INSTR_OFFSETS
	.align		4
        /*0044*/ 	.byte	0x04, 0x1c
        /*0046*/ 	.short	(.L_4419 - .L_4418)


	//   ....[0]....
.L_4418:
        /*0048*/ 	.word	0x00000200


	//   ....[1]....
        /*004c*/ 	.word	0x00000c10


	//   ....[2]....
        /*0050*/ 	.word	0x00000c60


	//----- nvinfo : EIATTR_MAX_THREADS
	.align		4
.L_4419:
        /*0054*/ 	.byte	0x04, 0x05
        /*0056*/ 	.short	(.L_4421 - .L_4420)
.L_4420:
        /*0058*/ 	.word	0x00000080
        /*005c*/ 	.word	0x00000001
        /*0060*/ 	.word	0x00000001


	//----- nvinfo : EIATTR_CRS_STACK_SIZE
	.align		4
.L_4421:
        /*0064*/ 	.byte	0x04, 0x1e
        /*0066*/ 	.short	(.L_4423 - .L_4422)
.L_4422:
        /*0068*/ 	.word	0x00000000


	//----- nvinfo : EIATTR_CBANK_PARAM_SIZE
	.align		4
.L_4423:
        /*006c*/ 	.byte	0x03, 0x19
        /*006e*/ 	.short	0x0020


	//----- nvinfo : EIATTR_PARAM_CBANK
	.align		4
        /*0070*/ 	.byte	0x04, 0x0a
        /*0072*/ 	.short	(.L_4425 - .L_4424)
	.align		4
.L_4424:
        /*0074*/ 	.word	index@(.nv.constant0._ZN2at6native29vectorized_elementwise_kernelILi4ENS0_13BinaryFunctorIfffZZZNS0_16fmax_kernel_cudaERNS_18TensorIteratorBaseEENKUlvE_clEvENKUlvE0_clEvEUlffE_EESt5arrayIPcLm3EEEEviT0_T1_)
        /*0078*/ 	.short	0x0210
        /*007a*/ 	.short	0x0020


	//----- nvinfo : EIATTR_SW_WAR
	.align		4
.L_4425:
        /*007c*/ 	.byte	0x04, 0x36
        /*007e*/ 	.short	(.L_4427 - .L_4426)
.L_4426:
        /*0080*/ 	.word	0x00000008
.L_4427:


//--------------------- .nv.info._ZN2at6native29vectorized_elementwise_kernelILi8ENS0_13BinaryFunctorIfffZZZNS0_16fmax_kernel_cudaERNS_18TensorIteratorBaseEENKUlvE_clEvENKUlvE0_clEvEUlffE_EESt5arrayIPcLm3EEEEviT0_T1_ --------------------------
	.section	.nv.info._ZN2at6native29vectorized_elementwise_kernelILi8ENS0_13BinaryFunctorIfffZZZNS0_16fmax_kernel_cudaERNS_18TensorIteratorBaseEENKUlvE_clEvENKUlvE0_clEvEUlffE_EESt5arrayIPcLm3EEEEviT0_T1_,"",@"SHT_CUDA_INFO"
	.sectionflags	@""
	.align	4


	//----- nvinfo : EIATTR_CUDA_API_VERSION
	.align		4
        /*0000*/ 	.byte	0x04, 0x37
        /*0002*/ 	.short	(.L_4429 - .L_4428)
.L_4428:
        /*0004*/ 	.word	0x00000082


	//----- nvinfo : EIATTR_KPARAM_INFO
	.align		4
.L_4429:
        /*0008*/ 	.byte	0x04, 0x17
        /*000a*/ 	.short	(.L_4431 - .L_4430)
.L_4430:
        /*000c*/ 	.word	0x00000000
        /*0010*/ 	.short	0x0002
        /*0012*/ 	.short	0x0008
        /*0014*/ 	.byte	0x00, 0xf0, 0x61, 0x00


	//----- nvinfo : EIATTR_KPARAM_INFO
	.align		4
.L_4431:
        /*0018*/ 	.byte	0x04, 0x17
        /*001a*/ 	.short	(.L_4433 - .L_4432)
.L_4432:
        /*001c*/ 	.word	0x00000000
        /*0020*/ 	.short	0x0001
        /*0022*/ 	.short	0x0004
        /*0024*/ 	.byte	0x00, 0xf0, 0x05, 0x00


	//----- nvinfo : EIATTR_KPARAM_INFO
	.align		4
.L_4433:
        /*0028*/ 	.byte	0x04, 0x17
        /*002a*/ 	.short	(.L_4435 - .L_4434)
.L_4434:
        /*002c*/ 	.word	0x00000000
        /*0030*/ 	.short	0x0000
        /*0032*/ 	.short	0x0000
        /*0034*/ 	.byte	0x00, 0xf0, 0x11, 0x00


	//----- nvinfo : EIATTR_SPARSE_MMA_MASK
	.align		4
.L_4435:
        /*0038*/ 	.byte	0x03, 0x50
        /*003a*/ 	.short	0x0000


	//----- nvinfo : EIATTR_MAXREG_COUNT
	.align		4
        /*003c*/ 	.byte	0x03, 0x1b
        /*003e*/ 	.short	0x00ff


	//----- nvinfo : EIATTR_MERCURY_ISA_VERSION
	.align		4
        /*0040*/ 	.byte	0x03, 0x5f
        /*0042*/ 	.short	0x0101


	//----- nvinfo : EIATTR_EXIT_INSTR_OFFSETS
	.align		4
        /*0044*/ 	.byte	0x04, 0x1c
        /*0046*/ 	.short	(.L_4437 - .L_4436)


	//   ....[0]....
.L_4436:
        /*0048*/ 	.word	0x00000200


	//   ....[1]....
        /*004c*/ 	.word	0x00000c10


	//   ....[2]....
        /*0050*/ 	.word	0x00000c60


	//----- nvinfo : EIATTR_MAX_THREADS
	.align		4
.L_4437:
        /*0054*/ 	.byte	0x04, 0x05
        /*0056*/ 	.short	(.L_4439 - .L_4438)
.L_4438:
        /*0058*/ 	.word	0x00000080
        /*005c*/ 	.word	0x00000001
        /*0060*/ 	.word	0x00000001


	//----- nvinfo : EIATTR_CRS_STACK_SIZE
	.align		4
.L_4439:
        /*0064*/ 	.byte	0x04, 0x1e
        /*0066*/ 	.short	(.L_4441 - .L_4440)
.L_4440:
        /*0068*/ 	.word	0x00000000


	//----- nvinfo : EIATTR_CBANK_PARAM_SIZE
	.align		4
.L_4441:
        /*006c*/ 	.byte	0x03, 0x19
        /*006e*/ 	.short	0x0020


	//----- nvinfo : EIATTR_PARAM_CBANK
	.align		4
        /*0070*/ 	.byte	0x04, 0x0a
        /*0072*/ 	.short	(.L_4443 - .L_4442)
	.align		4
.L_4442:
        /*0074*/ 	.word	index@(.nv.constant0._ZN2at6native29vectorized_elementwise_kernelILi8ENS0_13BinaryFunctorIfffZZZNS0_16fmax_kernel_cudaERNS_18TensorIteratorBaseEENKUlvE_clEvENKUlvE0_clEvEUlffE_EESt5arrayIPcLm3EEEEviT0_T1_)
        /*0078*/ 	.short	0x0210
        /*007a*/ 	.short	0x0020


	//----- nvinfo : EIATTR_SW_WAR
	.align		4
.L_4443:
        /*007c*/ 	.byte	0x04, 0x36
        /*007e*/ 	.short	(.L_4445 - .L_4444)
.L_4444:
        /*0080*/ 	.word	0x00000008
.L_4445:


//--------------------- .nv.info._ZN2at6native18elementwise_kernelILi128ELi4EZNS0_15gpu_kernel_implINS0_13AUnaryFunctorIdddZZZNS0_16fmax_kernel_cudaERNS_18TensorIteratorBaseEENKUlvE_clEvENKUlvE_clEvEUlddE_EEEEvS5_RKT_EUliE_EEviT1_ --------------------------
	.section	.nv.info._ZN2at6native18elementwise_kernelILi128ELi4EZNS0_15gpu_kernel_implINS0_13AUnaryFunctorIdddZZZNS0_16fmax_kernel_cudaERNS_18TensorIteratorBaseEENKUlvE_clEvENKUlvE_clEvEUlddE_EEEEvS5_RKT_EUliE_EEviT1_,"",@"SHT_CUDA_INFO"
	.sectionflags	@""
	.align	4


	//----- nvinfo : EIATTR_CUDA_API_VERSION
	.align		4
        /*0000*/ 	.byte	0x04, 0x37
        /*0002*/ 	.short	(.L_4447 - .L_4446)
.L_4446:
        /*0004*/ 	.word	0x00000082


	//----- nvinfo : EIATTR_KPARAM_INFO
	.align		4
.L_4447:
        /*0008*/ 	.byte	0x04, 0x17
        /*000a*/ 	.short	(.L_4449 - .L_4448)
.L_4448:
        /*000c*/ 	.word	0x00000000
        /*0010*/ 	.short	0x0001
        /*0012*/ 	.short	0x0008
        /*0014*/ 	.byte	0x00, 0xf0, 0xa1, 0x08


	//----- nvinfo : EIATTR_KPARAM_INFO
	.align		4
.L_4449:
        /*0018*/ 	.byte	0x04, 0x17
        /*001a*/ 	.short	(.L_4451 - .L_4450)
.L_4450:
        /*001c*/ 	.word	0x00000000
        /*0020*/ 	.short	0x0000
        /*0022*/ 	.short	0x0000
        /*0024*/ 	.byte	0x00, 0xf0, 0x11, 0x00


	//----- nvinfo : EIATTR_SPARSE_MMA_MASK
	.align		4
.L_4451:
        /*0028*/ 	.byte	0x03, 0x50
        /*002a*/ 	.short	0x0000


	//----- nvinfo : EIATTR_MAXREG_COUNT
	.align		4
        /*002c*/ 	.byte	0x03, 0x1b
        /*002e*/ 	.short	0x0080


	//----- nvinfo : EIATTR_EXTERNS
	.align		4
        /*0030*/ 	.byte	0x04, 0x0f
        /*0032*/ 	.short	(.L_4453 - .L_4452)


	//   ....[0]....
	.align		4
.L_4452:
        /*0034*/ 	.word	index@(__assertfail)


	//----- nvinfo : EIATTR_MERCURY_ISA_VERSION
	.align		4
.L_4453:
        /*0038*/ 	.byte	0x03, 0x5f
        /*003a*/ 	.short	0x0101


	//----- nvinfo : EIATTR_SYSCALL_OFFSETS
	.align		4
        /*003c*/ 	.byte	0x04, 0x46
        /*003e*/ 	.short	(.L_4455 - .L_4454)


	//   ....[0]....
.L_4454:
        /*0040*/ 	.word	0x00002260


	//   ....[1]....
        /*0044*/ 	.word	0x00003400


	//   ....[2]....
        /*0048*/ 	.word	0x00005690


	//   ....[3]....
        /*004c*/ 	.word	0x00006830


	//   ....[4]....
        /*0050*/ 	.word	0x00008ab0


	//   ....[5]....
        /*0054*/ 	.word	0x00009c50


	//   ....[6]....
        /*0058*/ 	.word	0x0000bec0


	//   ....[7]....
        /*005c*/ 	.word	0x0000d060


	//----- nvinfo : EIATTR_EXIT_INSTR_OFFSETS
	.align		4
.L_4455:
        /*0060*/ 	.byte	0x04, 0x1c
        /*0062*/ 	.short	(.L_4457 - .L_4456)


	//   ....[0]....
.L_4456:
        /*0064*/ 	.word	0x00009d00


	//   ....[1]....
        /*0068*/ 	.word	0x0000c0a0


	//   ....[2]....
        /*006c*/ 	.word	0x0000c0e0


	//   ....[3]....
        /*0070*/ 	.word	0x0000c170


	//   ....[4]....
        /*0074*/ 	.word	0x0000c1a0


	//   ....[5]....
        /*0078*/ 	.word	0x0000c1d0


	//   ....[6]....
        /*007c*/ 	.word	0x0000c2a0


	//   ....[7]....
        /*0080*/ 	.word	0x0000c320


	//   ....[8]....
        /*0084*/ 	.word	0x0000c400


	//   ....[9]....
        /*0088*/ 	.word	0x0000c490


	//   ....[10]....
        /*008c*/ 	.word	0x0000c4b0


	//   ....[11]....
        /*0090*/ 	.word	0x0000c570


	//   ....[12]....
        /*0094*/ 	.word	0x0000c5a0


	//   ....[13]....
        /*0098*/ 	.word	0x0000c770


	//   ....[14]....
        /*009c*/ 	.word	0x0000c910


	//   ....[15]....
        /*00a0*/ 	.word	0x0000c990


	//   ....[16]....
        /*00a4*/ 	.word	0x0000ca40


	//   ....[17]....
        /*00a8*/ 	.word	0x0000cc00


	//   ....[18]....
        /*00ac*/ 	.word	0x0000cdc0


	//   ....[19]....
        /*00b0*/ 	.word	0x0000cf60


	//   ....[20]....
        /*00b4*/ 	.word	0x0000d070


	//   ....[21]....
        /*00b8*/ 	.word	0x0000d0a0


	//   ....[22]....
        /*00bc*/ 	.word	0x0000d0d0


	//----- nvinfo : EIATTR_MAX_THREADS
	.align		4
.L_4457:
        /*00c0*/ 	.byte	0x04, 0x05
        /*00c2*/ 	.short	(.L_4459 - .L_4458)
.L_4458:
        /*00c4*/ 	.word	0x00000080
        /*00c8*/ 	.word	0x00000001
        /*00cc*/ 	.word	0x00000001


	//----- nvinfo : EIATTR_CRS_STACK_SIZE
	.align		4
.L_4459:
        /*00d0*/ 	.byte	0x04, 0x1e
        /*00d2*/ 	.short	(.L_4461 - .L_4460)
.L_4460:
        /*00d4*/ 	.word	0x00000000


	//----- nvinfo : EIATTR_CBANK_PARAM_SIZE
	.align		4
.L_4461:
        /*00d8*/ 	.byte	0x03, 0x19
        /*00da*/ 	.short	0x0230


	//----- nvinfo : EIATTR_PARAM_CBANK
	.align		4
        /*00dc*/ 	.byte	0x04, 0x0a
        /*00de*/ 	.short	(.L_4463 - .L_4462)
	.align		4
.L_4462:
        /*00e0*/ 	.word	index@(.nv.constant0._ZN2at6native18elementwise_kernelILi128ELi4EZNS0_15gpu_kernel_implINS0_13AUnaryFunctorIdddZZZNS0_16fmax_kernel_cudaERNS_18TensorIteratorBaseEENKUlvE_clEvENKUlvE_clEvEUlddE_EEEEvS5_RKT_EUliE_EEviT1_)
        /*00e4*/ 	.short	0x0210
        /*00e6*/ 	.short	0x0230


	//----- nvinfo : EIATTR_SW_WAR
	.align		4
.L_4463:
        /*00e8*/ 	.byte	0x04, 0x36
        /*00ea*/ 	.short	(.L_4465 - .L_4464)
.L_4464:
        /*00ec*/ 	.word	0x00000008
.L_4465:


//--------------------- .nv.info._ZN2at6native27unrolled_elementwise_kernelINS0_13AUnaryFunctorIdddZZZNS0_16fmax_kernel_cudaERNS_18TensorIteratorBaseEENKUlvE_clEvENKUlvE_clEvEUlddE_EESt5arrayIPcLm2EELi4E23TrivialOffsetCalculatorILi1EjESD_NS0_6memory12LoadWithCastILi1EEENSE_13StoreWithCastILi1EEEEEviT_T0_T2_T3_T4_T5_ --------------------------
	.section	.nv.info._ZN2at6native27unrolled_elementwise_kernelINS0_13AUnaryFunctorIdddZZZNS0_16fmax_kernel_cudaERNS_18TensorIteratorBaseEENKUlvE_clEvENKUlvE_clEvEUlddE_EESt5arrayIPcLm2EELi4E23TrivialOffsetCalculatorILi1EjESD_NS0_6memory12LoadWithCastILi1EEENSE_13StoreWithCastILi1EEEEEviT_T0_T2_T3_T4_T5_,"",@"SHT_CUDA_INFO"
	.sectionflags	@""
	.align	4


	//----- nvinfo : EIATTR_CUDA_API_VERSION
	.align		4
        /*0000*/ 	.byte	0x04, 0x37
        /*0002*/ 	.short	(.L_4467 - .L_4466)
.L_4466:
        /*0004*/ 	.word	0x00000082


	//----- nvinfo : EIATTR_KPARAM_INFO
	.align		4
.L_4467:
        /*0008*/ 	.byte	0x04, 0x17
        /*000a*/ 	.short	(.L_4469 - .L_4468)
.L_4468:
        /*000c*/ 	.word	0x00000000
        /*0010*/ 	.short	0x0006
        /*0012*/ 	.short	0x0034
        /*0014*/ 	.byte	0x00, 0xf0, 0x21, 0x00


	//----- nvinfo : EIATTR_KPARAM_INFO
	.align		4
.L_4469:
        /*0018*/ 	.byte	0x04, 0x17
        /*001a*/ 	.short	(.L_4471 - .L_4470)
.L_4470:
        /*001c*/ 	.word	0x00000000
        /*0020*/ 	.short	0x0005
        /*0022*/ 	.short	0x002c
        /*0024*/ 	.byte	0x00, 0xf0, 0x21, 0x00


	//----- nvinfo : EIATTR_KPARAM_INFO
	.align		4
.L_4471:
        /*0028*/ 	.byte	0x04, 0x17
        /*002a*/ 	.short	(.L_4473 - .L_4472)
.L_4472:
        /*002c*/ 	.word	0x00000000
        /*0030*/ 	.short	0x0004
        /*0032*/ 	.short	0x0029
        /*0034*/ 	.byte	0x00, 0xf0, 0x05, 0x00


	//----- nvinfo : EIATTR_KPARAM_INFO
	.align		4
.L_4473:
        /*0038*/ 	.byte	0x04, 0x17
        /*003a*/ 	.short	(.L_4475 - .L_4474)
.L_4474:
        /*003c*/ 	.word	0x00000000
        /*0040*/ 	.short	0x0003
        /*0042*/ 	.short	0x0028
        /*0044*/ 	.byte	0x00, 0xf0, 0x05, 0x00


	//----- nvinfo : EIATTR_KPARAM_INFO
	.align		4
.L_4475:
        /*0048*/ 	.byte	0x04, 0x17
        /*004a*/ 	.short	(.L_4477 - .L_4476)
.L_4476:
        /*004c*/ 	.word	0x00000000
        /*0050*/ 	.short	0x0002
        /*0052*/ 	.short	0x0018
        /*0054*/ 	.byte	0x00, 0xf0, 0x41, 0x00


	//----- nvinfo : EIATTR_KPARAM_INFO
	.align		4
.L_4477:
        /*0058*/ 	.byte	0x04, 0x17
        /*005a*/ 	.short	(.L_4479 - .L_4478)
.L_4478:
        /*005c*/ 	.word	0x00000000
        /*0060*/ 	.short	0x0001
        /*0062*/ 	.short	0x0008
        /*0064*/ 	.byte	0x00, 0xf0, 0x41, 0x00


	//----- nvinfo : EIATTR_KPARAM_INFO
	.align		4
.L_4479:
        /*0068*/ 	.byte	0x04, 0x17
        /*006a*/ 	.short	(.L_4481 - .L_4480)
.L_4480:
        /*006c*/ 	.word	0x00000000
        /*0070*/ 	.short	0x0000
        /*0072*/ 	.short	0x0000
        /*0074*/ 	.byte	0x00, 0xf0, 0x11, 0x00


	//----- nvinfo : EIATTR_SPARSE_MMA_MASK
	.align		4
.L_4481:
        /*0078*/ 	.byte	0x03, 0x50
        /*007a*/ 	.short	0x0000


	//----- nvinfo : EIATTR_MAXREG_COUNT
	.align		4
        /*007c*/ 	.byte	0x03, 0x1b
        /*007e*/ 	.short	0x00ff


	//----- nvinfo : EIATTR_EXTERNS
	.align		4
        /*0080*/ 	.byte	0x04, 0x0f
        /*0082*/ 	.short	(.L_4483 - .L_4482)


	//   ....[0]....
	.align		4
.L_4482:
        /*0084*/ 	.word	index@(__assertfail)


	//----- nvinfo : EIATTR_MERCURY_ISA_VERSION
	.align		4
.L_4483:
        /*0088*/ 	.byte	0x03, 0x5f
        /*008a*/ 	.short	0x0101


	//----- nvinfo : EIATTR_SYSCALL_OFFSETS
	.align		4
        /*008c*/ 	.byte	0x04, 0x46
        /*008e*/ 	.short	(.L_4485 - .L_4484)


	//   ....[0]....
.L_4484:
        /*0090*/ 	.word	0x00000f80


	//   ....[1]....
        /*0094*/ 	.word	0x00001f20


	//   ....[2]....
        /*0098*/ 	.word	0x00002ed0


	//   ....[3]....
        /*009c*/ 	.word	0x00003e50


	//   ....[4]....
        /*00a0*/ 	.word	0x00005450


	//   ....[5]....
        /*00a4*/ 	.word	0x00006610


	//   ....[6]....
        /*00a8*/ 	.word	0x00007790


	//   ....[7]....
        /*00ac*/ 	.word	0x00008930


	//----- nvinfo : EIATTR_EXIT_INSTR_OFFSETS
	.align		4
.L_4485:
        /*00b0*/ 	.byte	0x04, 0x1c
        /*00b2*/ 	.short	(.L_4487 - .L_4486)


	//   ....[0]....
.L_4486:
        /*00b4*/ 	.word	0x00007830


	//   ....[1]....
        /*00b8*/ 	.word	0x00007970


	//   ....[2]....
        /*00bc*/ 	.word	0x000079b0


	//   ....[3]....
        /*00c0*/ 	.word	0x00007a40


	//   ....[4]....
        /*00c4*/ 	.word	0x00007a70


	//   ....[5]....
        /*00c8*/ 	.word	0x00007aa0


	//   ....[6]....
        /*00cc*/ 	.word	0x00007b70


	//   ....[7]....
        /*00d0*/ 	.word	0x00007bf0


	//   ....[8]....
        /*00d4*/ 	.word	0x00007cd0


	//   ....[9]....
        /*00d8*/ 	.word	0x00007d60


	//   ....[10]....
        /*00dc*/ 	.word	0x00007d80


	//   ....[11]....
        /*00e0*/ 	.word	0x00007e40


	//   ....[12]....
        /*00e4*/ 	.word	0x00007e70


	//   ....[13]....
        /*00e8*/ 	.word	0x00008040


	//   ....[14]....
        /*00ec*/ 	.word	0x000081e0


	//   ....[15]....
        /*00f0*/ 	.word	0x00008260


	//   ....[16]....
        /*00f4*/ 	.word	0x00008310


	//   ....[17]....
        /*00f8*/ 	.word	0x000084d0


	//   ....[18]....
        /*00fc*/ 	.word	0x00008690


	//   ....[19]....
        /*0100*/ 	.word	0x00008830


	//   ....[20]....
        /*0104*/ 	.word	0x00008940


	//   ....[21]....
        /*0108*/ 	.word	0x00008970


	//   ....[22]....
        /*010c*/ 	.word	0x000089a0


	//----- nvinfo : EIATTR_MAX_THREADS
	.align		4
.L_4487:
        /*0110*/ 	.byte	0x04, 0x05
        /*0112*/ 	.short	(.L_4489 - .L_4488)
.L_4488:
        /*0114*/ 	.word	0x00000080
        /*0118*/ 	.word	0x00000001
        /*011c*/ 	.word	0x00000001


	//----- nvinfo : EIATTR_CRS_STACK_SIZE
	.align		4
.L_4489:
        /*0120*/ 	.byte	0x04, 0x1e
        /*0122*/ 	.short	(.L_4491 - .L_4490)
.L_4490:
        /*0124*/ 	.word	0x00000000


	//----- nvinfo : EIATTR_CBANK_PARAM_SIZE
	.align		4
.L_4491:
        /*0128*/ 	.byte	0x03, 0x19
        /*012a*/ 	.short	0x003c


	//----- nvinfo : EIATTR_PARAM_CBANK
	.align		4
        /*012c*/ 	.byte	0x04, 0x0a
        /*012e*/ 	.short	(.L_4493 - .L_4492)
	.align		4
.L_4492:
        /*0130*/ 	.word	index@(.nv.constant0._ZN2at6native27unrolled_elementwise_kernelINS0_13AUnaryFunctorIdddZZZNS0_16fmax_kernel_cudaERNS_18TensorIteratorBaseEENKUlvE_clEvENKUlvE_clEvEUlddE_EESt5arrayIPcLm2EELi4E23TrivialOffsetCalculatorILi1EjESD_NS0_6memory12LoadWithCastILi1EEENSE_13StoreWithCastILi1EEEEEviT_T0_T2_T3_T4_T5_)
        /*0134*/ 	.short	0x0210
        /*0136*/ 	.short	0x003c


	//----- nvinfo : EIATTR_SW_WAR
	.align		4
.L_4493:
        /*0138*/ 	.byte	0x04, 0x36
        /*013a*/ 	.short	(.L_4495 - .L_4494)
.L_4494:
        /*013c*/ 	.word	0x00000008
.L_4495:


//--------------------- .nv.info._ZN2at6native18elementwise_kernelILi128ELi2EZNS0_22gpu_kernel_impl_nocastINS0_13AUnaryFunctorIdddZZZNS0_16fmax_kernel_cudaERNS_18TensorIteratorBaseEENKUlvE_clEvENKUlvE_clEvEUlddE_EEEEvS5_RKT_EUliE_EEviT1_ --------------------------
	.section	.nv.info._ZN2at6native18elementwise_kernelILi128ELi2EZNS0_22gpu_kernel_impl_nocastINS0_13AUnaryFunctorIdddZZZNS0_16fmax_kernel_cudaERNS_18TensorIteratorBaseEENKUlvE_clEvENKUlvE_clEvEUlddE_EEEEvS5_RKT_EUliE_EEviT1_,"",@"SHT_CUDA_INFO"
	.sectionflags	@""
	.align	4


	//----- nvinfo : EIATTR_CUDA_API_VERSION
	.align		4
        /*0000*/ 	.byte	0x04, 0x37
        /*0002*/ 	.short	(.L_4497 - .L_4496)
.L_4496:
        /*0004*/ 	.word	0x00000082


	//----- nvinfo : EIATTR_KPARAM_INFO
	.align		4
.L_4497:
        /*0008*/ 	.byte	0x04, 0x17
        /*000a*/ 	.short	(.L_4499 - .L_4498)
.L_4498:
        /*000c*/ 	.word	0x00000000
        /*0010*/ 	.short	0x0001
        /*0012*/ 	.short	0x0008
        /*0014*/ 	.byte	0x00, 0xf0, 0x81, 0x08


	//----- nvinfo : EIATTR_KPARAM_INFO
	.align		4
.L_4499:
        /*0018*/ 	.byte	0x04, 0x17
        /*001a*/ 	.short	(.L_4501 - .L_4500)
.L_4500:
        /*001c*/ 	.word	0x00000000
        /*0020*/ 	.short	0x0000
        /*0022*/ 	.short	0x0000
        /*0024*/ 	.byte	0x00, 0xf0, 0x11, 0x00


	//----- nvinfo : EIATTR_SPARSE_MMA_MASK
	.align		4
.L_4501:
        /*0028*/ 	.byte	0x03, 0x50
        /*002a*/ 	.short	0x0000


	//----- nvinfo : EIATTR_MAXREG_COUNT
	.align		4
        /*002c*/ 	.byte	0x03, 0x1b
        /*002e*/ 	.short	0x0080


	//----- nvinfo : EIATTR_MERCURY_ISA_VERSION
	.align		4
        /*0030*/ 	.byte	0x03, 0x5f
        /*0032*/ 	.short	0x0101


	//----- nvinfo : EIATTR_EXIT_INSTR_OFFSETS
	.align		4
        /*0034*/ 	.byte	0x04, 0x1c
        /*0036*/ 	.short	(.L_4503 - .L_4502)


	//   ....[0]....
.L_4502:
        /*0038*/ 	.word	0x000014b0


	//   ....[1]....
        /*003c*/ 	.word	0x000028c0


	//----- nvinfo : EIATTR_MAX_THREADS
	.align		4
.L_4503:
        /*0040*/ 	.byte	0x04, 0x05
        /*0042*/ 	.short	(.L_4505 - .L_4504)
.L_4504:
        /*0044*/ 	.word	0x00000080
        /*0048*/ 	.word	0x00000001
        /*004c*/ 	.word	0x00000001


	//----- nvinfo : EIATTR_CRS_STACK_SIZE
	.align		4
.L_4505:
        /*0050*/ 	.byte	0x04, 0x1e
        /*0052*/ 	.short	(.L_4507 - .L_4506)
.L_4506:
        /*0054*/ 	.word	0x00000000


	//----- nvinfo : EIATTR_CBANK_PARAM_SIZE
	.align		4
.L_4507:
        /*0058*/ 	.byte	0x03, 0x19
        /*005a*/ 	.short	0x0228


	//----- nvinfo : EIATTR_PARAM_CBANK
	.align		4
        /*005c*/ 	.byte	0x04, 0x0a
        /*005e*/ 	.short	(.L_4509 - .L_4508)
	.align		4
.L_4508:
        /*0060*/ 	.word	index@(.nv.constant0._ZN2at6native18elementwise_kernelILi128ELi2EZNS0_22gpu_kernel_impl_nocastINS0_13AUnaryFunctorIdddZZZNS0_16fmax_kernel_cudaERNS_18TensorIteratorBaseEENKUlvE_clEvENKUlvE_clEvEUlddE_EEEEvS5_RKT_EUliE_EEviT1_)
        /*0064*/ 	.short	0x0210
        /*0066*/ 	.short	0x0228


	//----- nvinfo : EIATTR_SW_WAR
	.align		4
.L_4509:
        /*0068*/ 	.byte	0x04, 0x36
        /*006a*/ 	.short	(.L_4511 - .L_4510)
.L_4510:
        /*006c*/ 	.word	0x00000008
.L_4511:


//--------------------- .nv.info._ZN2at6native27unrolled_elementwise_kernelINS0_13AUnaryFunctorIdddZZZNS0_16fmax_kernel_cudaERNS_18TensorIteratorBaseEENKUlvE_clEvENKUlvE_clEvEUlddE_EESt5arrayIPcLm2EELi4E23TrivialOffsetCalculatorILi1EjESD_NS0_6memory15LoadWithoutCastENSE_16StoreWithoutCastEEEviT_T0_T2_T3_T4_T5_ --------------------------
	.section	.nv.info._ZN2at6native27unrolled_elementwise_kernelINS0_13AUnaryFunctorIdddZZZNS0_16fmax_kernel_cudaERNS_18TensorIteratorBaseEENKUlvE_clEvENKUlvE_clEvEUlddE_EESt5arrayIPcLm2EELi4E23TrivialOffsetCalculatorILi1EjESD_NS0_6memory15LoadWithoutCastENSE_16StoreWithoutCastEEEviT_T0_T2_T3_T4_T5_,"",@"SHT_CUDA_INFO"
	.sectionflags	@""
	.align	4


	//----- nvinfo : EIATTR_CUDA_API_VERSION
	.align		4
        /*0000*/ 	.byte	0x04, 0x37
        /*0002*/ 	.short	(.L_4513 - .L_4512)
.L_4512:
        /*0004*/ 	.word	0x00000082


	//----- nvinfo : EIATTR_KPARAM_INFO
	.align		4
.L_4513:
        /*0008*/ 	.byte	0x04, 0x17
        /*000a*/ 	.short	(.L_4515 - .L_4514)
.L_4514:
        /*000c*/ 	.word	0x00000000
        /*0010*/ 	.short	0x0006
        /*0012*/ 	.short	0x002b
        /*0014*/ 	.byte	0x00, 0xf0, 0x05, 0x00


	//----- nvinfo : EIATTR_KPARAM_INFO
	.align		4
.L_4515:
        /*0018*/ 	.byte	0x04, 0x17
        /*001a*/ 	.short	(.L_4517 - .L_4516)
.L_4516:
        /*001c*/ 	.word	0x00000000
        /*0020*/ 	.short	0x0005
        /*0022*/ 	.short	0x002a
        /*0024*/ 	.byte	0x00, 0xf0, 0x05, 0x00


	//----- nvinfo : EIATTR_KPARAM_INFO
	.align		4
.L_4517:
        /*0028*/ 	.byte	0x04, 0x17
        /*002a*/ 	.short	(.L_4519 - .L_4518)
.L_4518:
        /*002c*/ 	.word	0x00000000
        /*0030*/ 	.short	0x0004
        /*0032*/ 	.short	0x0029
        /*0034*/ 	.byte	0x00, 0xf0, 0x05, 0x00


	//----- nvinfo : EIATTR_KPARAM_INFO
	.align		4
.L_4519:
        /*0038*/ 	.byte	0x04, 0x17
        /*003a*/ 	.short	(.L_4521 - .L_4520)
.L_4520:
        /*003c*/ 	.word	0x00000000
        /*0040*/ 	.short	0x0003
        /*0042*/ 	.short	0x0028
        /*0044*/ 	.byte	0x00, 0xf0, 0x05, 0x00


	//----- nvinfo : EIATTR_KPARAM_INFO
	.align		4
.L_4521:
        /*0048*/ 	.byte	0x04, 0x17
        /*004a*/ 	.short	(.L_4523 - .L_4522)
.L_4522:
        /*004c*/ 	.word	0x00000000
        /*0050*/ 	.short	0x0002
        /*0052*/ 	.short	0x0018
        /*0054*/ 	.byte	0x00, 0xf0, 0x41, 0x00


	//----- nvinfo : EIATTR_KPARAM_INFO
	.align		4
.L_4523:
        /*0058*/ 	.byte	0x04, 0x17
        /*005a*/ 	.short	(.L_4525 - .L_4524)
.L_4524:
        /*005c*/ 	.word	0x00000000
        /*0060*/ 	.short	0x0001
        /*0062*/ 	.short	0x0008
        /*0064*/ 	.byte	0x00, 0xf0, 0x41, 0x00


	//----- nvinfo : EIATTR_KPARAM_INFO
	.align		4
.L_4525:
        /*0068*/ 	.byte	0x04, 0x17
        /*006a*/ 	.short	(.L_4527 - .L_4526)
.L_4526:
        /*006c*/ 	.word	0x00000000
        /*0070*/ 	.short	0x0000
        /*0072*/ 	.short	0x0000
        /*0074*/ 	.byte	0x00, 0xf0, 0x11, 0x00


	//----- nvinfo : EIATTR_SPARSE_MMA_MASK
	.align		4
.L_4527:
        /*0078*/ 	.byte	0x03, 0x50
        /*007a*/ 	.short	0x0000


	//----- nvinfo : EIATTR_MAXREG_COUNT
	.align		4
        /*007c*/ 	.byte	0x03, 0x1b
        /*007e*/ 	.short	0x00ff


	//----- nvinfo : EIATTR_MERCURY_ISA_VERSION
	.align		4
        /*0080*/ 	.byte	0x03, 0x5f
        /*0082*/ 	.short	0x0101


	//----- nvinfo : EIATTR_EXIT_INSTR_OFFSETS
	.align		4
        /*0084*/ 	.byte	0x04, 0x1c
        /*0086*/ 	.short	(.L_4529 - .L_4528)


	//   ....[0]....
.L_4528:
        /*0088*/ 	.word	0x00000570


	//   ....[1]....
        /*008c*/ 	.word	0x00000640


	//----- nvinfo : EIATTR_MAX_THREADS
	.align		4
.L_4529:
        /*0090*/ 	.byte	0x04, 0x05
        /*0092*/ 	.short	(.L_4531 - .L_4530)
.L_4530:
        /*0094*/ 	.word	0x00000080
        /*0098*/ 	.word	0x00000001
        /*009c*/ 	.word	0x00000001


	//----- nvinfo : EIATTR_CRS_STACK_SIZE
	.align		4
.L_4531:
        /*00a0*/ 	.byte	0x04, 0x1e
        /*00a2*/ 	.short	(.L_4533 - .L_4532)
.L_4532:
        /*00a4*/ 	.word	0x00000000


	//----- nvinfo : EIATTR_CBANK_PARAM_SIZE
	.align		4
.L_4533:
        /*00a8*/ 	.byte	0x03, 0x19
        /*00aa*/ 	.short	0x002c


	//----- nvinfo : EIATTR_PARAM_CBANK
	.align		4
        /*00ac*/ 	.byte	0x04, 0x0a
        /*00ae*/ 	.short	(.L_4535 - .L_4534)
	.align		4
.L_4534:
        /*00b0*/ 	.word	index@(.nv.constant0._ZN2at6native27unrolled_elementwise_kernelINS0_13AUnaryFunctorIdddZZZNS0_16fmax_kernel_cudaERNS_18TensorIteratorBaseEENKUlvE_clEvENKUlvE_clEvEUlddE_EESt5arrayIPcLm2EELi4E23TrivialOffsetCalculatorILi1EjESD_NS0_6memory15LoadWithoutCastENSE_16StoreWithoutCastEEEviT_T0_T2_T3_T4_T5_)
        /*00b4*/ 	.short	0x0210
        /*00b6*/ 	.short	0x002c


	//----- nvinfo : EIATTR_SW_WAR
	.align		4
.L_4535:
        /*00b8*/ 	.byte	0x04, 0x36
        /*00ba*/ 	.short	(.L_4537 - .L_4536)
.L_4536:
        /*00bc*/ 	.word	0x00000008
.L_4537:


//--------------------- .nv.info._ZN2at6native29vectorized_elementwise_kernelILi2ENS0_13AUnaryFunctorIdddZZZNS0_16fmax_kernel_cudaERNS_18TensorIteratorBaseEENKUlvE_clEvENKUlvE_clEvEUlddE_EESt5arrayIPcLm2EEEEviT0_T1_ --------------------------
	.section	.nv.info._ZN2at6native29vectorized_elementwise_kernelILi2ENS0_13AUnaryFunctorIdddZZZNS0_16fmax_kernel_cudaERNS_18TensorIteratorBaseEENKUlvE_clEvENKUlvE_clEvEUlddE_EESt5arrayIPcLm2EEEEviT0_T1_,"",@"SHT_CUDA_INFO"
	.sectionflags	@""
	.align	4


	//----- nvinfo : EIATTR_CUDA_API_VERSION
	.align		4
        /*0000*/ 	.byte	0x04, 0x37
        /*0002*/ 	.short	(.L_4539 - .L_4538)
.L_4538:
        /*0004*/ 	.word	0x00000082


	//----- nvinfo : EIATTR_KPARAM_INFO
	.align		4
.L_4539:
        /*0008*/ 	.byte	0x04, 0x17
        /*000a*/ 	.short	(.L_4541 - .L_4540)
.L_4540:
        /*000c*/ 	.word	0x00000000
        /*0010*/ 	.short	0x0002
        /*0012*/ 	.short	0x0018
        /*0014*/ 	.byte	0x00, 0xf0, 0x41, 0x00


	//----- nvinfo : EIATTR_KPARAM_INFO
	.align		4
.L_4541:
        /*0018*/ 	.byte	0x04, 0x17
        /*001a*/ 	.short	(.L_4543 - .L_4542)
.L_4542:
        /*001c*/ 	.word	0x00000000
        /*0020*/ 	.short	0x0001
        /*0022*/ 	.short	0x0008
        /*0024*/ 	.byte	0x00, 0xf0, 0x41, 0x00


	//----- nvinfo : EIATTR_KPARAM_INFO
	.align		4
.L_4543:
        /*0028*/ 	.byte	0x04, 0x17
        /*002a*/ 	.short	(.L_4545 - .L_4544)
.L_4544:
        /*002c*/ 	.word	0x00000000
        /*0030*/ 	.short	0x0000
        /*0032*/ 	.short	0x0000
        /*0034*/ 	.byte	0x00, 0xf0, 0x11, 0x00


	//----- nvinfo : EIATTR_SPARSE_MMA_MASK
	.align		4
.L_4545:
        /*0038*/ 	.byte	0x03, 0x50
        /*003a*/ 	.short	0x0000


	//----- nvinfo : EIATTR_MAXREG_COUNT
	.align		4
        /*003c*/ 	.byte	0x03, 0x1b
        /*003e*/ 	.short	0x00ff


	//----- nvinfo : EIATTR_MERCURY_ISA_VERSION
	.align		4
        /*0040*/ 	.byte	0x03, 0x5f
        /*0042*/ 	.short	0x0101


	//----- nvinfo : EIATTR_EXIT_INSTR_OFFSETS
	.align		4
        /*0044*/ 	.byte	0x04, 0x1c
        /*0046*/ 	.short	(.L_4547 - .L_4546)


	//   ....[0]....
.L_4546:
        /*0048*/ 	.word	0x00000640


	//   ....[1]....
        /*004c*/ 	.word	0x00001250


	//   ....[2]....
        /*0050*/ 	.word	0x000012a0


	//----- nvinfo : EIATTR_MAX_THREADS
	.align		4
.L_4547:
        /*0054*/ 	.byte	0x04, 0x05
        /*0056*/ 	.short	(.L_4549 - .L_4548)
.L_4548:
        /*0058*/ 	.word	0x00000080
        /*005c*/ 	.word	0x00000001
        /*0060*/ 	.word	0x00000001


	//----- nvinfo : EIATTR_CRS_STACK_SIZE
	.align		4
.L_4549:
        /*0064*/ 	.byte	0x04, 0x1e
        /*0066*/ 	.short	(.L_4551 - .L_4550)
.L_4550:
        /*0068*/ 	.word	0x00000000


	//----- nvinfo : EIATTR_CBANK_PARAM_SIZE
	.align		4
.L_4551:
        /*006c*/ 	.byte	0x03, 0x19
        /*006e*/ 	.short	0x0028


	//----- nvinfo : EIATTR_PARAM_CBANK
	.align		4
        /*0070*/ 	.byte	0x04, 0x0a
        /*0072*/ 	.short	(.L_4553 - .L_4552)
	.align		4
.L_4552:
        /*0074*/ 	.word	index@(.nv.constant0._ZN2at6native29vectorized_elementwise_kernelILi2ENS0_13AUnaryFunctorIdddZZZNS0_16fmax_kernel_cudaERNS_18TensorIteratorBaseEENKUlvE_clEvENKUlvE_clEvEUlddE_EESt5arrayIPcLm2EEEEviT0_T1_)
        /*0078*/ 	.short	0x0210
        /*007a*/ 	.short	0x0028


	//----- nvinfo : EIATTR_SW_WAR
	.align		4
.L_4553:
        /*007c*/ 	.byte	0x04, 0x36
        /*007e*/ 	.short	(.L_4555 - .L_4554)
.L_4554:
        /*0080*/ 	.word	0x00000008
.L_4555:


//--------------------- .nv.info._ZN2at6native29vectorized_elementwise_kernelILi4ENS0_13AUnaryFunctorIdddZZZNS0_16fmax_kernel_cudaERNS_18TensorIteratorBaseEENKUlvE_clEvENKUlvE_clEvEUlddE_EESt5arrayIPcLm2EEEEviT0_T1_ --------------------------
	.section	.nv.info._ZN2at6native29vectorized_elementwise_kernelILi4ENS0_13AUnaryFunctorIdddZZZNS0_16fmax_kernel_cudaERNS_18TensorIteratorBaseEENKUlvE_clEvENKUlvE_clEvEUlddE_EESt5arrayIPcLm2EEEEviT0_T1_,"",@"SHT_CUDA_INFO"
	.sectionflags	@""
	.align	4


	//----- nvinfo : EIATTR_CUDA_API_VERSION
	.align		4
        /*0000*/ 	.byte	0x04, 0x37
        /*0002*/ 	.short	(.L_4557 - .L_4556)
.L_4556:
        /*0004*/ 	.word	0x00000082


	//----- nvinfo : EIATTR_KPARAM_INFO
	.align		4
.L_4557:
        /*0008*/ 	.byte	0x04, 0x17
        /*000a*/ 	.short	(.L_4559 - .L_4558)
.L_4558:
        /*000c*/ 	.word	0x00000000
        /*0010*/ 	.short	0x0002
        /*0012*/ 	.short	0x0018
        /*0014*/ 	.byte	0x00, 0xf0, 0x41, 0x00


	//----- nvinfo : EIATTR_KPARAM_INFO
	.align		4
.L_4559:
        /*0018*/ 	.byte	0x04, 0x17
        /*001a*/ 	.short	(.L_4561 - .L_4560)
.L_4560:
        /*001c*/ 	.word	0x00000000
        /*0020*/ 	.short	0x0001
        /*0022*/ 	.short	0x0008
        /*0024*/ 	.byte	0x00, 0xf0, 0x41, 0x00


	//----- nvinfo : EIATTR_KPARAM_INFO
	.align		4
.L_4561:
        /*0028*/ 	.byte	0x04, 0x17
        /*002a*/ 	.short	(.L_4563 - .L_4562)
.L_4562:
        /*002c*/ 	.word	0x00000000
        /*0030*/ 	.short	0x0000
        /*0032*/ 	.short	0x0000
        /*0034*/ 	.byte	0x00, 0xf0, 0x11, 0x00


	//----- nvinfo : EIATTR_SPARSE_MMA_MASK
	.align		4
.L_4563:
        /*0038*/ 	.byte	0x03, 0x50
        /*003a*/ 	.short	0x0000


	//----- nvinfo : EIATTR_MAXREG_COUNT
	.align		4
        /*003c*/ 	.byte	0x03, 0x1b
        /*003e*/ 	.short	0x00ff


	//----- nvinfo : EIATTR_MERCURY_ISA_VERSION
	.align		4
        /*0040*/ 	.byte	0x03, 0x5f
        /*0042*/ 	.short	0x0101


	//----- nvinfo : EIATTR_EXIT_INSTR_OFFSETS
	.align		4
        /*0044*/ 	.byte	0x04, 0x1c
        /*0046*/ 	.short	(.L_4565 - .L_4564)


	//   ....[0]....
.L_4564:
        /*0048*/ 	.word	0x00000640


	//   ....[1]....
        /*004c*/ 	.word	0x00001250


	//   ....[2]....
        /*0050*/ 	.word	0x000012a0


	//----- nvinfo : EIATTR_MAX_THREADS
	.align		4
.L_4565:
        /*0054*/ 	.byte	0x04, 0x05
        /*0056*/ 	.short	(.L_4567 - .L_4566)
.L_4566:
        /*0058*/ 	.word	0x00000080
        /*005c*/ 	.word	0x00000001
        /*0060*/ 	.word	0x00000001


	//----- nvinfo : EIATTR_CRS_STACK_SIZE
	.align		4
.L_4567:
        /*0064*/ 	.byte	0x04, 0x1e
        /*0066*/ 	.short	(.L_4569 - .L_4568)
.L_4568:
        /*0068*/ 	.word	0x00000000


	//----- nvinfo : EIATTR_CBANK_PARAM_SIZE
	.align		4
.L_4569:
        /*006c*/ 	.byte	0x03, 0x19
        /*006e*/ 	.short	0x0028


	//----- nvinfo : EIATTR_PARAM_CBANK
	.align		4
        /*0070*/ 	.byte	0x04, 0x0a
        /*0072*/ 	.short	(.L_4571 - .L_4570)
	.align		4
.L_4570:
        /*0074*/ 	.word	index@(.nv.constant0._ZN2at6native29vectorized_elementwise_kernelILi4ENS0_13AUnaryFunctorIdddZZZNS0_16fmax_kernel_cudaERNS_18TensorIteratorBaseEENKUlvE_clEvENKUlvE_clEvEUlddE_EESt5arrayIPcLm2EEEEviT0_T1_)
        /*0078*/ 	.short	0x0210
        /*007a*/ 	.short	0x0028


	//----- nvinfo : EIATTR_SW_WAR
	.align		4
.L_4571:
        /*007c*/ 	.byte	0x04, 0x36
        /*007e*/ 	.short	(.L_4573 - .L_4572)
.L_4572:
        /*0080*/ 	.word	0x00000008
.L_4573:


//--------------------- .nv.info._ZN2at6native29vectorized_elementwise_kernelILi8ENS0_13AUnaryFunctorIdddZZZNS0_16fmax_kernel_cudaERNS_18TensorIteratorBaseEENKUlvE_clEvENKUlvE_clEvEUlddE_EESt5arrayIPcLm2EEEEviT0_T1_ --------------------------
	.section	.nv.info._ZN2at6native29vectorized_elementwise_kernelILi8ENS0_13AUnaryFunctorIdddZZZNS0_16fmax_kernel_cudaERNS_18TensorIteratorBaseEENKUlvE_clEvENKUlvE_clEvEUlddE_EESt5arrayIPcLm2EEEEviT0_T1_,"",@"SHT_CUDA_INFO"
	.sectionflags	@""
	.align	4


	//----- nvinfo : EIATTR_CUDA_API_VERSION
	.align		4
        /*0000*/ 	.byte	0x04, 0x37
        /*0002*/ 	.short	(.L_4575 - .L_4574)
.L_4574:
        /*0004*/ 	.word	0x00000082


	//----- nvinfo : EIATTR_KPARAM_INFO
	.align		4
.L_4575:
        /*0008*/ 	.byte	0x04, 0x17
        /*000a*/ 	.short	(.L_4577 - .L_4576)
.L_4576:
        /*000c*/ 	.word	0x00000000
        /*0010*/ 	.short	0x0002
        /*0012*/ 	.short	0x0018
        /*0014*/ 	.byte	0x00, 0xf0, 0x41, 0x00


	//----- nvinfo : EIATTR_KPARAM_INFO
	.align		4
.L_4577:
        /*0018*/ 	.byte	0x04, 0x17
        /*001a*/ 	.short	(.L_4579 - .L_4578)
.L_4578:
        /*001c*/ 	.word	0x00000000
        /*0020*/ 	.short	0x0001
        /*0022*/ 	.short	0x0008
        /*0024*/ 	.byte	0x00, 0xf0, 0x41, 0x00


	//----- nvinfo : EIATTR_KPARAM_INFO
	.align		4
.L_4579:
        /*0028*/ 	.byte	0x04, 0x17
        /*002a*/ 	.short	(.L_4581 - .L_4580)
.L_4580:
        /*002c*/ 	.word	0x00000000
        /*0030*/ 	.short	0x0000
        /*0032*/ 	.short	0x0000
        /*0034*/ 	.byte	0x00, 0xf0, 0x11, 0x00


	//----- nvinfo : EIATTR_SPARSE_MMA_MASK
	.align		4
.L_4581:
        /*0038*/ 	.byte	0x03, 0x50
        /*003a*/ 	.short	0x0000


	//----- nvinfo : EIATTR_MAXREG_COUNT
	.align		4
        /*003c*/ 	.byte	0x03, 0x1b
        /*003e*/ 	.short	0x00ff


	//----- nvinfo : EIATTR_MERCURY_ISA_VERSION
	.align		4
        /*0040*/ 	.byte	0x03, 0x5f
        /*0042*/ 	.short	0x0101


	//----- nvinfo : EIATTR_EXIT_INSTR_OFFSETS
	.align		4
        /*0044*/ 	.byte	0x04, 0x1c
        /*0046*/ 	.short	(.L_4583 - .L_4582)


	//   ....[0]....
.L_4582:
        /*0048*/ 	.word	0x00000640


	//   ....[1]....
        /*004c*/ 	.word	0x00001250


	//   ....[2]....
        /*0050*/ 	.word	0x000012a0


	//----- nvinfo : EIATTR_MAX_THREADS
	.align		4
.L_4583:
        /*0054*/ 	.byte	0x04, 0x05
        /*0056*/ 	.short	(.L_4585 - .L_4584)
.L_4584:
        /*0058*/ 	.word	0x00000080
        /*005c*/ 	.word	0x00000001
        /*0060*/ 	.word	0x00000001


	//----- nvinfo : EIATTR_CRS_STACK_SIZE
	.align		4
.L_4585:
        /*0064*/ 	.byte	0x04, 0x1e
        /*0066*/ 	.short	(.L_4587 - .L_4586)
.L_4586:
        /*0068*/ 	.word	0x00000000


	//----- nvinfo : EIATTR_CBANK_PARAM_SIZE
	.align		4
.L_4587:
        /*006c*/ 	.byte	0x03, 0x19
        /*006e*/ 	.short	0x0028


	//----- nvinfo : EIATTR_PARAM_CBANK
	.align		4
        /*0070*/ 	.byte	0x04, 0x0a
        /*0072*/ 	.short	(.L_4589 - .L_4588)
	.align		4
.L_4588:
        /*0074*/ 	.word	index@(.nv.constant0._ZN2at6native29vectorized_elementwise_kernelILi8ENS0_13AUnaryFunctorIdddZZZNS0_16fmax_kernel_cudaERNS_18TensorIteratorBaseEENKUlvE_clEvENKUlvE_clEvEUlddE_EESt5arrayIPcLm2EEEEviT0_T1_)
        /*0078*/ 	.short	0x0210
        /*007a*/ 	.short	0x0028


	//----- nvinfo : EIATTR_SW_WAR
	.align		4
.L_4589:
        /*007c*/ 	.byte	0x04, 0x36
        /*007e*/ 	.short	(.L_4591 - .L_4590)
.L_4590:
        /*0080*/ 	.word	0x00000008
.L_4591:


//--------------------- .nv.info._ZN2at6native18elementwise_kernelILi128ELi4EZNS0_15gpu_kernel_implINS0_13BinaryFunctorIdddZZZNS0_16fmax_kernel_cudaERNS_18TensorIteratorBaseEENKUlvE_clEvENKUlvE_clEvEUlddE_EEEEvS5_RKT_EUliE_EEviT1_ --------------------------
	.section	.nv.info._ZN2at6native18elementwise_kernelILi128ELi4EZNS0_15gpu_kernel_implINS0_13BinaryFunctorIdddZZZNS0_16fmax_kernel_cudaERNS_18TensorIteratorBaseEENKUlvE_clEvENKUlvE_clEvEUlddE_EEEEvS5_RKT_EUliE_EEviT1_,"",@"SHT_CUDA_INFO"
	.sectionflags	@""
	.align	4


	//----- nvinfo : EIATTR_CUDA_API_VERSION
	.align		4
        /*0000*/ 	.byte	0x04, 0x37
        /*0002*/ 	.short	(.L_4593 - .L_4592)
.L_4592:
        /*0004*/ 	.word	0x00000082


	//----- nvinfo : EIATTR_KPARAM_INFO
	.align		4
.L_4593:
        /*0008*/ 	.byte	0x04, 0x17
        /*000a*/ 	.short	(.L_4595 - .L_4594)
.L_4594:
        /*000c*/ 	.word	0x00000000
        /*0010*/ 	.short	0x0001
        /*0012*/ 	.short	0x0008
        /*0014*/ 	.byte	0x00, 0xf0, 0x21, 0x0a


	//----- nvinfo : EIATTR_KPARAM_INFO
	.align		4
.L_4595:
        /*0018*/ 	.byte	0x04, 0x17
        /*001a*/ 	.short	(.L_4597 - .L_4596)
.L_4596:
        /*001c*/ 	.word	0x00000000
        /*0020*/ 	.short	0x0000
        /*0022*/ 	.short	0x0000
        /*0024*/ 	.byte	0x00, 0xf0, 0x11, 0x00


	//----- nvinfo : EIATTR_SPARSE_MMA_MASK
	.align		4
.L_4597:
        /*0028*/ 	.byte	0x03, 0x50
        /*002a*/ 	.short	0x0000


	//----- nvinfo : EIATTR_MAXREG_COUNT
	.align		4
        /*002c*/ 	.byte	0x03, 0x1b
        /*002e*/ 	.short	0x0080


	//----- nvinfo : EIATTR_EXTERNS
	.align		4
        /*0030*/ 	.byte	0x04, 0x0f
        /*0032*/ 	.short	(.L_4599 - .L_4598)


	//   ....[0]....
	.align		4
.L_4598:
        /*0034*/ 	.word	index@(__assertfail)


	//----- nvinfo : EIATTR_MERCURY_ISA_VERSION
	.align		4
.L_4599:
        /*0038*/ 	.byte	0x03, 0x5f
        /*003a*/ 	.short	0x0101


	//----- nvinfo : EIATTR_SYSCALL_OFFSETS
	.align		4
        /*003c*/ 	.byte	0x04, 0x46
        /*003e*/ 	.short	(.L_4601 - .L_4600)


	//   ....[0]....
.L_4600:
        /*0040*/ 	.word	0x00002590


	//   ....[1]....
        /*0044*/ 	.word	0x000034a0


	//   ....[2]....
        /*0048*/ 	.word	0x00004620


	//   ....[3]....
        /*004c*/ 	.word	0x00006be0


	//   ....[4]....
        /*0050*/ 	.word	0x00007af0


	//   ....[5]....
        /*0054*/ 	.word	0x00008c70


	//   ....[6]....
        /*0058*/ 	.word	0x0000b220


	//   ....[7]....
        /*005c*/ 	.word	0x0000c130


	//   ....[8]....
        /*0060*/ 	.word	0x0000d2b0


	//   ....[9]....
        /*0064*/ 	.word	0x0000f850


	//   ....[10]....
        /*0068*/ 	.word	0x00010760


	//   ....[11]....
        /*006c*/ 	.word	0x000118e0


	//----- nvinfo : EIATTR_EXIT_INSTR_OFFSETS
	.align		4
.L_4601:
        /*0070*/ 	.byte	0x04, 0x1c
        /*0072*/ 	.short	(.L_4603 - .L_4602)


	//   ....[0]....
.L_4602:
        /*0074*/ 	.word	0x0000d360


	//   ....[1]....
        /*0078*/ 	.word	0x00010920


	//   ....[2]....
        /*007c*/ 	.word	0x00010960


	//   ....[3]....
        /*0080*/ 	.word	0x000109f0


	//   ....[4]....
        /*0084*/ 	.word	0x00010a20


	//   ....[5]....
        /*0088*/ 	.word	0x00010a50


	//   ....[6]....
        /*008c*/ 	.word	0x00010b20


	//   ....[7]....
        /*0090*/ 	.word	0x00010ba0


	//   ....[8]....
        /*0094*/ 	.word	0x00010c80


	//   ....[9]....
        /*0098*/ 	.word	0x00010d10


	//   ....[10]....
        /*009c*/ 	.word	0x00010d30


	//   ....[11]....
        /*00a0*/ 	.word	0x00010df0


	//   ....[12]....
        /*00a4*/ 	.word	0x00010e20


	//   ....[13]....
        /*00a8*/ 	.word	0x00010ff0


	//   ....[14]....
        /*00ac*/ 	.word	0x00011190


	//   ....[15]....
        /*00b0*/ 	.word	0x00011210


	//   ....[16]....
        /*00b4*/ 	.word	0x000112c0


	//   ....[17]....
        /*00b8*/ 	.word	0x00011480


	//   ....[18]....
        /*00bc*/ 	.word	0x00011640


	//   ....[19]....
        /*00c0*/ 	.word	0x000117e0


	//   ....[20]....
        /*00c4*/ 	.word	0x000118f0


	//   ....[21]....
        /*00c8*/ 	.word	0x00011920


	//   ....[22]....
        /*00cc*/ 	.word	0x00011950


	//----- nvinfo : EIATTR_MAX_THREADS
	.align		4
.L_4603:
        /*00d0*/ 	.byte	0x04, 0x05
        /*00d2*/ 	.short	(.L_4605 - .L_4604)
.L_4604:
        /*00d4*/ 	.word	0x00000080
        /*00d8*/ 	.word	0x00000001
        /*00dc*/ 	.word	0x00000001


	//----- nvinfo : EIATTR_CRS_STACK_SIZE
	.align		4
.L_4605:
        /*00e0*/ 	.byte	0x04, 0x1e
        /*00e2*/ 	.short	(.L_4607 - .L_4606)
.L_4606:
        /*00e4*/ 	.word	0x00000000


	//----- nvinfo : EIATTR_CBANK_PARAM_SIZE
	.align		4
.L_4607:
        /*00e8*/ 	.byte	0x03, 0x19
        /*00ea*/ 	.short	0x0290


	//----- nvinfo : EIATTR_PARAM_CBANK
	.align		4
        /*00ec*/ 	.byte	0x04, 0x0a
        /*00ee*/ 	.short	(.L_4609 - .L_4608)
	.align		4
.L_4608:
        /*00f0*/ 	.word	index@(.nv.constant0._ZN2at6native18elementwise_kernelILi128ELi4EZNS0_15gpu_kernel_implINS0_13BinaryFunctorIdddZZZNS0_16fmax_kernel_cudaERNS_18TensorIteratorBaseEENKUlvE_clEvENKUlvE_clEvEUlddE_EEEEvS5_RKT_EUliE_EEviT1_)
        /*00f4*/ 	.short	0x0210
        /*00f6*/ 	.short	0x0290


	//----- nvinfo : EIATTR_SW_WAR
	.align		4
.L_4609:
        /*00f8*/ 	.byte	0x04, 0x36
        /*00fa*/ 	.short	(.L_4611 - .L_4610)
.L_4610:
        /*00fc*/ 	.word	0x00000008
.L_4611:


//--------------------- .nv.info._ZN2at6native27unrolled_elementwise_kernelINS0_13BinaryFunctorIdddZZZNS0_16fmax_kernel_cudaERNS_18TensorIteratorBaseEENKUlvE_clEvENKUlvE_clEvEUlddE_EESt5arrayIPcLm3EELi4E23TrivialOffsetCalculatorILi2EjESC_ILi1EjENS0_6memory12LoadWithCastILi2EEENSF_13StoreWithCastILi1EEEEEviT_T0_T2_T3_T4_T5_ --------------------------
	.section	.nv.info._ZN2at6native27unrolled_elementwise_kernelINS0_13BinaryFunctorIdddZZZNS0_16fmax_kernel_cudaERNS_18TensorIteratorBaseEENKUlvE_clEvENKUlvE_clEvEUlddE_EESt5arrayIPcLm3EELi4E23TrivialOffsetCalculatorILi2EjESC_ILi1EjENS0_6memory12LoadWithCastILi2EEENSF_13StoreWithCastILi1EEEEEviT_T0_T2_T3_T4_T5_,"",@"SHT_CUDA_INFO"
	.sectionflags	@""
	.align	4


	//----- nvinfo : EIATTR_CUDA_API_VERSION
	.align		4
        /*0000*/ 	.byte	0x04, 0x37
        /*0002*/ 	.short	(.L_4613 - .L_4612)
.L_4612:
        /*0004*/ 	.word	0x00000082


	//----- nvinfo : EIATTR_KPARAM_INFO
	.align		4
.L_4613:
        /*0008*/ 	.byte	0x04, 0x17
        /*000a*/ 	.short	(.L_4615 - .L_4614)
.L_4614:
        /*000c*/ 	.word	0x00000000
        /*0010*/ 	.short	0x0006
        /*0012*/ 	.short	0x0030
        /*0014*/ 	.byte	0x00, 0xf0, 0x21, 0x00


	//----- nvinfo : EIATTR_KPARAM_INFO
	.align		4
.L_4615:
        /*0018*/ 	.byte	0x04, 0x17
        /*001a*/ 	.short	(.L_4617 - .L_4616)
.L_4616:
        /*001c*/ 	.word	0x00000000
        /*0020*/ 	.short	0x0005
        /*0022*/ 	.short	0x0024
        /*0024*/ 	.byte	0x00, 0xf0, 0x31, 0x00


	//----- nvinfo : EIATTR_KPARAM_INFO
	.align		4
.L_4617:
        /*0028*/ 	.byte	0x04, 0x17
        /*002a*/ 	.short	(.L_4619 - .L_4618)
.L_4618:
        /*002c*/ 	.word	0x00000000
        /*0030*/ 	.short	0x0004
        /*0032*/ 	.short	0x0021
        /*0034*/ 	.byte	0x00, 0xf0, 0x05, 0x00


	//----- nvinfo : EIATTR_KPARAM_INFO
	.align		4
.L_4619:
        /*0038*/ 	.byte	0x04, 0x17
        /*003a*/ 	.short	(.L_4621 - .L_4620)
.L_4620:
        /*003c*/ 	.word	0x00000000
        /*0040*/ 	.short	0x0003
        /*0042*/ 	.short	0x0020
        /*0044*/ 	.byte	0x00, 0xf0, 0x05, 0x00


	//----- nvinfo : EIATTR_KPARAM_INFO
	.align		4
.L_4621:
        /*0048*/ 	.byte	0x04, 0x17
        /*004a*/ 	.short	(.L_4623 - .L_4622)
.L_4622:
        /*004c*/ 	.word	0x00000000
        /*0050*/ 	.short	0x0002
        /*0052*/ 	.short	0x0008
        /*0054*/ 	.byte	0x00, 0xf0, 0x61, 0x00


	//----- nvinfo : EIATTR_KPARAM_INFO
	.align		4
.L_4623:
        /*0058*/ 	.byte	0x04, 0x17
        /*005a*/ 	.short	(.L_4625 - .L_4624)
.L_4624:
        /*005c*/ 	.word	0x00000000
        /*0060*/ 	.short	0x0001
        /*0062*/ 	.short	0x0004
        /*0064*/ 	.byte	0x00, 0xf0, 0x05, 0x00


	//----- nvinfo : EIATTR_KPARAM_INFO
	.align		4
.L_4625:
        /*0068*/ 	.byte	0x04, 0x17
        /*006a*/ 	.short	(.L_4627 - .L_4626)
.L_4626:
        /*006c*/ 	.word	0x00000000
        /*0070*/ 	.short	0x0000
        /*0072*/ 	.short	0x0000
        /*0074*/ 	.byte	0x00, 0xf0, 0x11, 0x00


	//----- nvinfo : EIATTR_SPARSE_MMA_MASK
	.align		4
.L_4627:
        /*0078*/ 	.byte	0x03, 0x50
        /*007a*/ 	.short	0x0000


	//----- nvinfo : EIATTR_MAXREG_COUNT
	.align		4
        /*007c*/ 	.byte	0x03, 0x1b
        /*007e*/ 	.short	0x00ff


	//----- nvinfo : EIATTR_EXTERNS
	.align		4
        /*0080*/ 	.byte	0x04, 0x0f
        /*0082*/ 	.short	(.L_4629 - .L_4628)


	//   ....[0]....
	.align		4
.L_4628:
        /*0084*/ 	.word	index@(__assertfail)


	//----- nvinfo : EIATTR_MERCURY_ISA_VERSION
	.align		4
.L_4629:
        /*0088*/ 	.byte	0x03, 0x5f
        /*008a*/ 	.short	0x0101


	//----- nvinfo : EIATTR_SYSCALL_OFFSETS
	.align		4
        /*008c*/ 	.byte	0x04, 0x46
        /*008e*/ 	.short	(.L_4631 - .L_4630)


	//   ....[0]....
.L_4630:
        /*0090*/ 	.word	0x00000fa0


	//   ....[1]....
        /*0094*/ 	.word	0x00001ec0


	//   ....[2]....
        /*0098*/ 	.word	0x00002e60


	//   ....[3]....
        /*009c*/ 	.word	0x00003d80


	//   ....[4]....
        /*00a0*/ 	.word	0x00004d30


	//   ....[5]....
        /*00a4*/ 	.word	0x00005c50


	//   ....[6]....
        /*00a8*/ 	.word	0x00006be0


	//   ....[7]....
        /*00ac*/ 	.word	0x00007b10


	//   ....[8]....
        /*00b0*/ 	.word	0x000090d0


	//   ....[9]....
        /*00b4*/ 	.word	0x0000a290


	//   ....[10]....
        /*00b8*/ 	.word	0x0000b410


	//   ....[11]....
        /*00bc*/ 	.word	0x0000c5b0


	//----- nvinfo : EIATTR_EXIT_INSTR_OFFSETS
	.align		4
.L_4631:
        /*00c0*/ 	.byte	0x04, 0x1c
        /*00c2*/ 	.short	(.L_4633 - .L_4632)


	//   ....[0]....
.L_4632:
        /*00c4*/ 	.word	0x0000b4b0


	//   ....[1]....
        /*00c8*/ 	.word	0x0000b5f0


	//   ....[2]....
        /*00cc*/ 	.word	0x0000b630


	//   ....[3]....
        /*00d0*/ 	.word	0x0000b6c0


	//   ....[4]....
        /*00d4*/ 	.word	0x0000b6f0


	//   ....[5]....
        /*00d8*/ 	.word	0x0000b720


	//   ....[6]....
        /*00dc*/ 	.word	0x0000b7f0


	//   ....[7]....
        /*00e0*/ 	.word	0x0000b870


	//   ....[8]....
        /*00e4*/ 	.word	0x0000b950


	//   ....[9]....
        /*00e8*/ 	.word	0x0000b9e0


	//   ....[10]....
        /*00ec*/ 	.word	0x0000ba00


	//   ....[11]....
        /*00f0*/ 	.word	0x0000bac0


	//   ....[12]....
        /*00f4*/ 	.word	0x0000baf0


	//   ....[13]....
        /*00f8*/ 	.word	0x0000bcc0


	//   ....[14]....
        /*00fc*/ 	.word	0x0000be60


	//   ....[15]....
        /*0100*/ 	.word	0x0000bee0


	//   ....[16]....
        /*0104*/ 	.word	0x0000bf90


	//   ....[17]....
        /*0108*/ 	.word	0x0000c150


	//   ....[18]....
        /*010c*/ 	.word	0x0000c310


	//   ....[19]....
        /*0110*/ 	.word	0x0000c4b0


	//   ....[20]....
        /*0114*/ 	.word	0x0000c5c0


	//   ....[21]....
        /*0118*/ 	.word	0x0000c5f0


	//   ....[22]....
        /*011c*/ 	.word	0x0000c620


	//----- nvinfo : EIATTR_MAX_THREADS
	.align		4
.L_4633:
        /*0120*/ 	.byte	0x04, 0x05
        /*0122*/ 	.short	(.L_4635 - .L_4634)
.L_4634:
        /*0124*/ 	.word	0x00000080
        /*0128*/ 	.word	0x00000001
        /*012c*/ 	.word	0x00000001


	//----- nvinfo : EIATTR_CRS_STACK_SIZE
	.align		4
.L_4635:
        /*0130*/ 	.byte	0x04, 0x1e
        /*0132*/ 	.short	(.L_4637 - .L_4636)
.L_4636:
        /*0134*/ 	.word	0x00000000


	//----- nvinfo : EIATTR_CBANK_PARAM_SIZE
	.align		4
.L_4637:
        /*0138*/ 	.byte	0x03, 0x19
        /*013a*/ 	.short	0x0038


	//----- nvinfo : EIATTR_PARAM_CBANK
	.align		4
        /*013c*/ 	.byte	0x04, 0x0a
        /*013e*/ 	.short	(.L_4639 - .L_4638)
	.align		4
.L_4638:
        /*0140*/ 	.word	index@(.nv.constant0._ZN2at6native27unrolled_elementwise_kernelINS0_13BinaryFunctorIdddZZZNS0_16fmax_kernel_cudaERNS_18TensorIteratorBaseEENKUlvE_clEvENKUlvE_clEvEUlddE_EESt5arrayIPcLm3EELi4E23TrivialOffsetCalculatorILi2EjESC_ILi1EjENS0_6memory12LoadWithCastILi2EEENSF_13StoreWithCastILi1EEEEEviT_T0_T2_T3_T4_T5_)
        /*0144*/ 	.short	0x0210
        /*0146*/ 	.short	0x0038


	//----- nvinfo : EIATTR_SW_WAR
	.align		4
.L_4639:
        /*0148*/ 	.byte	0x04, 0x36
        /*014a*/ 	.short	(.L_4641 - .L_4640)
.L_4640:
        /*014c*/ 	.word	0x00000008
.L_4641:


//--------------------- .nv.info._ZN2at6native18elementwise_kernelILi128ELi2EZNS0_22gpu_kernel_impl_nocastINS0_13BinaryFunctorIdddZZZNS0_16fmax_kernel_cudaERNS_18TensorIteratorBaseEENKUlvE_clEvENKUlvE_clEvEUlddE_EEEEvS5_RKT_EUliE_EEviT1_ --------------------------
	.section	.nv.info._ZN2at6native18elementwise_kernelILi128ELi2EZNS0_22gpu_kernel_impl_nocastINS0_13BinaryFunctorIdddZZZNS0_16fmax_kernel_cudaERNS_18TensorIteratorBaseEENKUlvE_clEvENKUlvE_clEvEUlddE_EEEEvS5_RKT_EUliE_EEviT1_,"",@"SHT_CUDA_INFO"
	.sectionflags	@""
	.align	4


	//----- nvinfo : EIATTR_CUDA_API_VERSION
	.align		4
        /*0000*/ 	.byte	0x04, 0x37
        /*0002*/ 	.short	(.L_4643 - .L_4642)
.L_4642:
        /*0004*/ 	.word	0x00000082


	//----- nvinfo : EIATTR_KPARAM_INFO
	.align		4
.L_4643:
        /*0008*/ 	.byte	0x04, 0x17
        /*000a*/ 	.short	(.L_4645 - .L_4644)
.L_4644:
        /*000c*/ 	.word	0x00000000
        /*0010*/ 	.short	0x0001
        /*0012*/ 	.short	0x0008
        /*0014*/ 	.byte	0x00, 0xf0, 0x21, 0x0a


	//----- nvinfo : EIATTR_KPARAM_INFO
	.align		4
.L_4645:
        /*0018*/ 	.byte	0x04, 0x17
        /*001a*/ 	.short	(.L_4647 - .L_4646)
.L_4646:
        /*001c*/ 	.word	0x00000000
        /*0020*/ 	.short	0x0000
        /*0022*/ 	.short	0x0000
        /*0024*/ 	.byte	0x00, 0xf0, 0x11, 0x00


	//----- nvinfo : EIATTR_SPARSE_MMA_MASK
	.align		4
.L_4647:
        /*0028*/ 	.byte	0x03, 0x50
        /*002a*/ 	.short	0x0000


	//----- nvinfo : EIATTR_MAXREG_COUNT
	.align		4
        /*002c*/ 	.byte	0x03, 0x1b
        /*002e*/ 	.short	0x0080


	//----- nvinfo : EIATTR_MERCURY_ISA_VERSION
	.align		4
        /*0030*/ 	.byte	0x03, 0x5f
        /*0032*/ 	.short	0x0101


	//----- nvinfo : EIATTR_EXIT_INSTR_OFFSETS
	.align		4
        /*0034*/ 	.byte	0x04, 0x1c
        /*0036*/ 	.short	(.L_4649 - .L_4648)


	//   ....[0]....
.L_4648:
        /*0038*/ 	.word	0x00001820


	//   ....[1]....
        /*003c*/ 	.word	0x00002f70


	//----- nvinfo : EIATTR_MAX_THREADS
	.align		4
.L_4649:
        /*0040*/ 	.byte	0x04, 0x05
        /*0042*/ 	.short	(.L_4651 - .L_4650)
.L_4650:
        /*0044*/ 	.word	0x00000080
        /*0048*/ 	.word	0x00000001
        /*004c*/ 	.word	0x00000001


	//----- nvinfo : EIATTR_CRS_STACK_SIZE
	.align		4
.L_4651:
        /*0050*/ 	.byte	0x04, 0x1e
        /*0052*/ 	.short	(.L_4653 - .L_4652)
.L_4652:
        /*0054*/ 	.word	0x00000000


	//----- nvinfo : EIATTR_CBANK_PARAM_SIZE
	.align		4
.L_4653:
        /*0058*/ 	.byte	0x03, 0x19
        /*005a*/ 	.short	0x0290


	//----- nvinfo : EIATTR_PARAM_CBANK
	.align		4
        /*005c*/ 	.byte	0x04, 0x0a
        /*005e*/ 	.short	(.L_4655 - .L_4654)
	.align		4
.L_4654:
        /*0060*/ 	.word	index@(.nv.constant0._ZN2at6native18elementwise_kernelILi128ELi2EZNS0_22gpu_kernel_impl_nocastINS0_13BinaryFunctorIdddZZZNS0_16fmax_kernel_cudaERNS_18TensorIteratorBaseEENKUlvE_clEvENKUlvE_clEvEUlddE_EEEEvS5_RKT_EUliE_EEviT1_)
        /*0064*/ 	.short	0x0210
        /*0066*/ 	.short	0x0290


	//----- nvinfo : EIATTR_SW_WAR
	.align		4
.L_4655:
        /*0068*/ 	.byte	0x04, 0x36
        /*006a*/ 	.short	(.L_4657 - .L_4656)
.L_4656:
        /*006c*/ 	.word	0x00000008
.L_4657:


//--------------------- .nv.info._ZN2at6native27unrolled_elementwise_kernelINS0_13BinaryFunctorIdddZZZNS0_16fmax_kernel_cudaERNS_18TensorIteratorBaseEENKUlvE_clEvENKUlvE_clEvEUlddE_EESt5arrayIPcLm3EELi4E23TrivialOffsetCalculatorILi2EjESC_ILi1EjENS0_6memory15LoadWithoutCastENSF_16StoreWithoutCastEEEviT_T0_T2_T3_T4_T5_ --------------------------
	.section	.nv.info._ZN2at6native27unrolled_elementwise_kernelINS0_13BinaryFunctorIdddZZZNS0_16fmax_kernel_cudaERNS_18TensorIteratorBaseEENKUlvE_clEvENKUlvE_clEvEUlddE_EESt5arrayIPcLm3EELi4E23TrivialOffsetCalculatorILi2EjESC_ILi1EjENS0_6memory15LoadWithoutCastENSF_16StoreWithoutCastEEEviT_T0_T2_T3_T4_T5_,"",@"SHT_CUDA_INFO"
	.sectionflags	@""
	.align	4


	//----- nvinfo : EIATTR_CUDA_API_VERSION
	.align		4
        /*0000*/ 	.byte	0x04, 0x37
        /*0002*/ 	.short	(.L_4659 - .L_4658)
.L_4658:
        /*0004*/ 	.word	0x00000082


	//----- nvinfo : EIATTR_KPARAM_INFO
	.align		4
.L_4659:
        /*0008*/ 	.byte	0x04, 0x17
        /*000a*/ 	.short	(.L_4661 - .L_4660)
.L_4660:
        /*000c*/ 	.word	0x00000000
        /*0010*/ 	.short	0x0006
        /*0012*/ 	.short	0x0023
        /*0014*/ 	.byte	0x00, 0xf0, 0x05, 0x00


	//----- nvinfo : EIATTR_KPARAM_INFO
	.align		4
.L_4661:
        /*0018*/ 	.byte	0x04, 0x17
        /*001a*/ 	.short	(.L_4663 - .L_4662)
.L_4662:
        /*001c*/ 	.word	0x00000000
        /*0020*/ 	.short	0x0005
        /*0022*/ 	.short	0x0022
        /*0024*/ 	.byte	0x00, 0xf0, 0x05, 0x00


	//----- nvinfo : EIATTR_KPARAM_INFO
	.align		4
.L_4663:
        /*0028*/ 	.byte	0x04, 0x17
        /*002a*/ 	.short	(.L_4665 - .L_4664)
.L_4664:
        /*002c*/ 	.word	0x00000000
        /*0030*/ 	.short	0x0004
        /*0032*/ 	.short	0x0021
        /*0034*/ 	.byte	0x00, 0xf0, 0x05, 0x00


	//----- nvinfo : EIATTR_KPARAM_INFO
	.align		4
.L_4665:
        /*0038*/ 	.byte	0x04, 0x17
        /*003a*/ 	.short	(.L_4667 - .L_4666)
.L_4666:
        /*003c*/ 	.word	0x00000000
        /*0040*/ 	.short	0x0003
        /*0042*/ 	.short	0x0020
        /*0044*/ 	.byte	0x00, 0xf0, 0x05, 0x00


	//----- nvinfo : EIATTR_KPARAM_INFO
	.align		4
.L_4667:
        /*0048*/ 	.byte	0x04, 0x17
        /*004a*/ 	.short	(.L_4669 - .L_4668)
.L_4668:
        /*004c*/ 	.word	0x00000000
        /*0050*/ 	.short	0x0002
        /*0052*/ 	.short	0x0008
        /*0054*/ 	.byte	0x00, 0xf0, 0x61, 0x00


	//----- nvinfo : EIATTR_KPARAM_INFO
	.align		4
.L_4669:
        /*0058*/ 	.byte	0x04, 0x17
        /*005a*/ 	.short	(.L_4671 - .L_4670)
.L_4670:
        /*005c*/ 	.word	0x00000000
        /*0060*/ 	.short	0x0001
        /*0062*/ 	.short	0x0004
        /*0064*/ 	.byte	0x00, 0xf0, 0x05, 0x00


	//----- nvinfo : EIATTR_KPARAM_INFO
	.align		4
.L_4671:
        /*0068*/ 	.byte	0x04, 0x17
        /*006a*/ 	.short	(.L_4673 - .L_4672)
.L_4672:
        /*006c*/ 	.word	0x00000000
        /*0070*/ 	.short	0x0000
        /*0072*/ 	.short	0x0000
        /*0074*/ 	.byte	0x00, 0xf0, 0x11, 0x00


	//----- nvinfo : EIATTR_SPARSE_MMA_MASK
	.align		4
.L_4673:
        /*0078*/ 	.byte	0x03, 0x50
        /*007a*/ 	.short	0x0000


	//----- nvinfo : EIATTR_MAXREG_COUNT
	.align		4
        /*007c*/ 	.byte	0x03, 0x1b
        /*007e*/ 	.short	0x00ff


	//----- nvinfo : EIATTR_MERCURY_ISA_VERSION
	.align		4
        /*0080*/ 	.byte	0x03, 0x5f
        /*0082*/ 	.short	0x0101


	//----- nvinfo : EIATTR_EXIT_INSTR_OFFSETS
	.align		4
        /*0084*/ 	.byte	0x04, 0x1c
        /*0086*/ 	.short	(.L_4675 - .L_4674)


	//   ....[0]....
.L_4674:
        /*0088*/ 	.word	0x00000650


	//   ....[1]....
        /*008c*/ 	.word	0x00000710


	//----- nvinfo : EIATTR_MAX_THREADS
	.align		4
.L_4675:
        /*0090*/ 	.byte	0x04, 0x05
        /*0092*/ 	.short	(.L_4677 - .L_4676)
.L_4676:
        /*0094*/ 	.word	0x00000080
        /*0098*/ 	.word	0x00000001
        /*009c*/ 	.word	0x00000001


	//----- nvinfo : EIATTR_CRS_STACK_SIZE
	.align		4
.L_4677:
        /*00a0*/ 	.byte	0x04, 0x1e
        /*00a2*/ 	.short	(.L_4679 - .L_4678)
.L_4678:
        /*00a4*/ 	.word	0x00000000


	//----- nvinfo : EIATTR_CBANK_PARAM_SIZE
	.align		4
.L_4679:
        /*00a8*/ 	.byte	0x03, 0x19
        /*00aa*/ 	.short	0x0024


	//----- nvinfo : EIATTR_PARAM_CBANK
	.align		4
        /*00ac*/ 	.byte	0x04, 0x0a
        /*00ae*/ 	.short	(.L_4681 - .L_4680)
	.align		4
.L_4680:
        /*00b0*/ 	.word	index@(.nv.constant0._ZN2at6native27unrolled_elementwise_kernelINS0_13BinaryFunctorIdddZZZNS0_16fmax_kernel_cudaERNS_18TensorIteratorBaseEENKUlvE_clEvENKUlvE_clEvEUlddE_EESt5arrayIPcLm3EELi4E23TrivialOffsetCalculatorILi2EjESC_ILi1EjENS0_6memory15LoadWithoutCastENSF_16StoreWithoutCastEEEviT_T0_T2_T3_T4_T5_)
        /*00b4*/ 	.short	0x0210
        /*00b6*/ 	.short	0x0024


	//----- nvinfo : EIATTR_SW_WAR
	.align		4
.L_4681:
        /*00b8*/ 	.byte	0x04, 0x36
        /*00ba*/ 	.short	(.L_4683 - .L_4682)
.L_4682:
        /*00bc*/ 	.word	0x00000008
.L_4683:


//--------------------- .nv.info._ZN2at6native29vectorized_elementwise_kernelILi2ENS0_13BinaryFunctorIdddZZZNS0_16fmax_kernel_cudaERNS_18TensorIteratorBaseEENKUlvE_clEvENKUlvE_clEvEUlddE_EESt5arrayIPcLm3EEEEviT0_T1_ --------------------------
	.section	.nv.info._ZN2at6native29vectorized_elementwise_kernelILi2ENS0_13BinaryFunctorIdddZZZNS0_16fmax_kernel_cudaERNS_18TensorIteratorBaseEENKUlvE_clEvENKUlvE_clEvEUlddE_EESt5arrayIPcLm3EEEEviT0_T1_,"",@"SHT_CUDA_INFO"
	.sectionflags	@""
	.align	4


	//----- nvinfo : EIATTR_CUDA_API_VERSION
	.align		4
        /*0000*/ 	.byte	0x04, 0x37
        /*0002*/ 	.short	(.L_4685 - .L_4684)
.L_4684:
        /*0004*/ 	.word	0x00000082


	//----- nvinfo : EIATTR_KPARAM_INFO
	.align		4
.L_4685:
        /*0008*/ 	.byte	0x04, 0x17
        /*000a*/ 	.short	(.L_4687 - .L_4686)
.L_4686:
        /*000c*/ 	.word	0x00000000
        /*0010*/ 	.short	0x0002
        /*0012*/ 	.short	0x0008
        /*0014*/ 	.byte	0x00, 0xf0, 0x61, 0x00


	//----- nvinfo : EIATTR_KPARAM_INFO
	.align		4
.L_4687:
        /*0018*/ 	.byte	0x04, 0x17
        /*001a*/ 	.short	(.L_4689 - .L_4688)
.L_4688:
        /*001c*/ 	.word	0x00000000
        /*0020*/ 	.short	0x0001
        /*0022*/ 	.short	0x0004
        /*0024*/ 	.byte	0x00, 0xf0, 0x05, 0x00


	//----- nvinfo : EIATTR_KPARAM_INFO
	.align		4
.L_4689:
        /*0028*/ 	.byte	0x04, 0x17
        /*002a*/ 	.short	(.L_4691 - .L_4690)
.L_4690:
        /*002c*/ 	.word	0x00000000
        /*0030*/ 	.short	0x0000
        /*0032*/ 	.short	0x0000
        /*0034*/ 	.byte	0x00, 0xf0, 0x11, 0x00


	//----- nvinfo : EIATTR_SPARSE_MMA_MASK
	.align		4
.L_4691:
        /*0038*/ 	.byte	0x03, 0x50
        /*003a*/ 	.short	0x0000


	//----- nvinfo : EIATTR_MAXREG_COUNT
	.align		4
        /*003c*/ 	.byte	0x03, 0x1b
        /*003e*/ 	.short	0x00ff


	//----- nvinfo : EIATTR_MERCURY_ISA_VERSION
	.align		4
        /*0040*/ 	.byte	0x03, 0x5f
        /*0042*/ 	.short	0x0101


	//----- nvinfo : EIATTR_EXIT_INSTR_OFFSETS
	.align		4
        /*0044*/ 	.byte	0x04, 0x1c
        /*0046*/ 	.short	(.L_4693 - .L_4692)


	//   ....[0]....
.L_4692:
        /*0048*/ 	.word	0x00000630


	//   ....[1]....
        /*004c*/ 	.word	0x000013c0


	//   ....[2]....
        /*0050*/ 	.word	0x00001410


	//----- nvinfo : EIATTR_MAX_THREADS
	.align		4
.L_4693:
        /*0054*/ 	.byte	0x04, 0x05
        /*0056*/ 	.short	(.L_4695 - .L_4694)
.L_4694:
        /*0058*/ 	.word	0x00000080
        /*005c*/ 	.word	0x00000001
        /*0060*/ 	.word	0x00000001


	//----- nvinfo : EIATTR_CRS_STACK_SIZE
	.align		4
.L_4695:
        /*0064*/ 	.byte	0x04, 0x1e
        /*0066*/ 	.short	(.L_4697 - .L_4696)
.L_4696:
        /*0068*/ 	.word	0x00000000


	//----- nvinfo : EIATTR_CBANK_PARAM_SIZE
	.align		4
.L_4697:
        /*006c*/ 	.byte	0x03, 0x19
        /*006e*/ 	.short	0x0020


	//----- nvinfo : EIATTR_PARAM_CBANK
	.align		4
        /*0070*/ 	.byte	0x04, 0x0a
        /*0072*/ 	.short	(.L_4699 - .L_4698)
	.align		4
.L_4698:
        /*0074*/ 	.word	index@(.nv.constant0._ZN2at6native29vectorized_elementwise_kernelILi2ENS0_13BinaryFunctorIdddZZZNS0_16fmax_kernel_cudaERNS_18TensorIteratorBaseEENKUlvE_clEvENKUlvE_clEvEUlddE_EESt5arrayIPcLm3EEEEviT0_T1_)
        /*0078*/ 	.short	0x0210
        /*007a*/ 	.short	0x0020


	//----- nvinfo : EIATTR_SW_WAR
	.align		4
.L_4699:
        /*007c*/ 	.byte	0x04, 0x36
        /*007e*/ 	.short	(.L_4701 - .L_4700)
.L_4700:
        /*0080*/ 	.word	0x00000008
.L_4701:


//--------------------- .nv.info._ZN2at6native29vectorized_elementwise_kernelILi4ENS0_13BinaryFunctorIdddZZZNS0_16fmax_kernel_cudaERNS_18TensorIteratorBaseEENKUlvE_clEvENKUlvE_clEvEUlddE_EESt5arrayIPcLm3EEEEviT0_T1_ --------------------------
	.section	.nv.info._ZN2at6native29vectorized_elementwise_kernelILi4ENS0_13BinaryFunctorIdddZZZNS0_16fmax_kernel_cudaERNS_18TensorIteratorBaseEENKUlvE_clEvENKUlvE_clEvEUlddE_EESt5arrayIPcLm3EEEEviT0_T1_,"",@"SHT_CUDA_INFO"
	.sectionflags	@""
	.align	4


	//----- nvinfo : EIATTR_CUDA_API_VERSION
	.align		4
        /*0000*/ 	.byte	0x04, 0x37
        /*0002*/ 	.short	(.L_4703 - .L_4702)
.L_4702:
        /*0004*/ 	.word	0x00000082


	//----- nvinfo : EIATTR_KPARAM_INFO
	.align		4
.L_4703:
        /*0008*/ 	.byte	0x04, 0x17
        /*000a*/ 	.short	(.L_4705 - .L_4704)
.L_4704:
        /*000c*/ 	.word	0x00000000
        /*0010*/ 	.short	0x0002
        /*0012*/ 	.short	0x0008
        /*0014*/ 	.byte	0x00, 0xf0, 0x61, 0x00


	//----- nvinfo : EIATTR_KPARAM_INFO
	.align		4
.L_4705:
        /*0018*/ 	.byte	0x04, 0x17
        /*001a*/ 	.short	(.L_4707 - .L_4706)
.L_4706:
        /*001c*/ 	.word	0x00000000
        /*0020*/ 	.short	0x0001
        /*0022*/ 	.short	0x0004
        /*0024*/ 	.byte	0x00, 0xf0, 0x05, 0x00


	//----- nvinfo : EIATTR_KPARAM_INFO
	.align		4
.L_4707:
        /*0028*/ 	.byte	0x04, 0x17
        /*002a*/ 	.short	(.L_4709 - .L_4708)
.L_4708:
        /*002c*/ 	.word	0x00000000
        /*0030*/ 	.short	0x0000
        /*0032*/ 	.short	0x0000
        /*0034*/ 	.byte	0x00, 0xf0, 0x11, 0x00


	//----- nvinfo : EIATTR_SPARSE_MMA_MASK
	.align		4
.L_4709:
        /*0038*/ 	.byte	0x03, 0x50
        /*003a*/ 	.short	0x0000


	//----- nvinfo : EIATTR_MAXREG_COUNT
	.align		4
        /*003c*/ 	.byte	0x03, 0x1b
        /*003e*/ 	.short	0x00ff


	//----- nvinfo : EIATTR_MERCURY_ISA_VERSION
	.align		4
        /*0040*/ 	.byte	0x03, 0x5f
        /*0042*/ 	.short	0x0101


	//----- nvinfo : EIATTR_EXIT_INSTR_OFFSETS
	.align		4
        /*0044*/ 	.byte	0x04, 0x1c
        /*0046*/ 	.short	(.L_4711 - .L_4710)


	//   ....[0]....
.L_4710:
        /*0048*/ 	.word	0x00000630


	//   ....[1]....
        /*004c*/ 	.word	0x000013c0


	//   ....[2]....
        /*0050*/ 	.word	0x00001410


	//----- nvinfo : EIATTR_MAX_THREADS
	.align		4
.L_4711:
        /*0054*/ 	.byte	0x04, 0x05
        /*0056*/ 	.short	(.L_4713 - .L_4712)
.L_4712:
        /*0058*/ 	.word	0x00000080
        /*005c*/ 	.word	0x00000001
        /*0060*/ 	.word	0x00000001


	//----- nvinfo : EIATTR_CRS_STACK_SIZE
	.align		4
.L_4713:
        /*0064*/ 	.byte	0x04, 0x1e
        /*0066*/ 	.short	(.L_4715 - .L_4714)
.L_4714:
        /*0068*/ 	.word	0x00000000


	//----- nvinfo : EIATTR_CBANK_PARAM_SIZE
	.align		4
.L_4715:
        /*006c*/ 	.byte	0x03, 0x19
        /*006e*/ 	.short	0x0020


	//----- nvinfo : EIATTR_PARAM_CBANK
	.align		4
        /*0070*/ 	.byte	0x04, 0x0a
        /*0072*/ 	.short	(.L_4717 - .L_4716)
	.align		4
.L_4716:
        /*0074*/ 	.word	index@(.nv.constant0._ZN2at6native29vectorized_elementwise_kernelILi4ENS0_13BinaryFunctorIdddZZZNS0_16fmax_kernel_cudaERNS_18TensorIteratorBaseEENKUlvE_clEvENKUlvE_clEvEUlddE_EESt5arrayIPcLm3EEEEviT0_T1_)
        /*0078*/ 	.short	0x0210
        /*007a*/ 	.short	0x0020


	//----- nvinfo : EIATTR_SW_WAR
	.align		4
.L_4717:
        /*007c*/ 	.byte	0x04, 0x36
        /*007e*/ 	.short	(.L_4719 - .L_4718)
.L_4718:
        /*0080*/ 	.word	0x00000008
.L_4719:


//--------------------- .nv.info._ZN2at6native29vectorized_elementwise_kernelILi8ENS0_13BinaryFunctorIdddZZZNS0_16fmax_kernel_cudaERNS_18TensorIteratorBaseEENKUlvE_clEvENKUlvE_clEvEUlddE_EESt5arrayIPcLm3EEEEviT0_T1_ --------------------------
	.section	.nv.info._ZN2at6native29vectorized_elementwise_kernelILi8ENS0_13BinaryFunctorIdddZZZNS0_16fmax_kernel_cudaERNS_18TensorIteratorBaseEENKUlvE_clEvENKUlvE_clEvEUlddE_EESt5arrayIPcLm3EEEEviT0_T1_,"",@"SHT_CUDA_INFO"
	.sectionflags	@""
	.align	4


	//----- nvinfo : EIATTR_CUDA_API_VERSION
	.align		4
        /*0000*/ 	.byte	0x04, 0x37
        /*0002*/ 	.short	(.L_4721 - .L_4720)
.L_4720:
        /*0004*/ 	.word	0x00000082


	//----- nvinfo : EIATTR_KPARAM_INFO
	.align		4
.L_4721:
        /*0008*/ 	.byte	0x04, 0x17
        /*000a*/ 	.short	(.L_4723 - .L_4722)
.L_4722:
        /*000c*/ 	.word	0x00000000
        /*0010*/ 	.short	0x0002
        /*0012*/ 	.short	0x0008
        /*0014*/ 	.byte	0x00, 0xf0, 0x61, 0x00


	//----- nvinfo : EIATTR_KPARAM_INFO
	.align		4
.L_4723:
        /*0018*/ 	.byte	0x04, 0x17
        /*001a*/ 	.short	(.L_4725 - .L_4724)
.L_4724:
        /*001c*/ 	.word	0x00000000
        /*0020*/ 	.short	0x0001
        /*0022*/ 	.short	0x0004
        /*0024*/ 	.byte	0x00, 0xf0, 0x05, 0x00


	//----- nvinfo : EIATTR_KPARAM_INFO
	.align		4
.L_4725:
        /*0028*/ 	.byte	0x04, 0x17
        /*002a*/ 	.short	(.L_4727 - .L_4726)
.L_4726:
        /*002c*/ 	.word	0x00000000
        /*0030*/ 	.short	0x0000
        /*0032*/ 	.short	0x0000
        /*0034*/ 	.byte	0x00, 0xf0, 0x11, 0x00


	//----- nvinfo : EIATTR_SPARSE_MMA_MASK
	.align		4
.L_4727:
        /*0038*/ 	.byte	0x03, 0x50
        /*003a*/ 	.short	0x0000


	//----- nvinfo : EIATTR_MAXREG_COUNT
	.align		4
        /*003c*/ 	.byte	0x03, 0x1b
        /*003e*/ 	.short	0x00ff


	//----- nvinfo : EIATTR_MERCURY_ISA_VERSION
	.align		4
        /*0040*/ 	.byte	0x03, 0x5f
        /*0042*/ 	.short	0x0101


	//----- nvinfo : EIATTR_EXIT_INSTR_OFFSETS
	.align		4
        /*0044*/ 	.byte	0x04, 0x1c
        /*0046*/ 	.short	(.L_4729 - .L_4728)


	//   ....[0]....
.L_4728:
        /*0048*/ 	.word	0x00000630


	//   ....[1]....
        /*004c*/ 	.word	0x000013c0


	//   ....[2]....
        /*0050*/ 	.word	0x00001410


	//----- nvinfo : EIATTR_MAX_THREADS
	.align		4
.L_4729:
        /*0054*/ 	.byte	0x04, 0x05
        /*0056*/ 	.short	(.L_4731 - .L_4730)
.L_4730:
        /*0058*/ 	.word	0x00000080
        /*005c*/ 	.word	0x00000001
        /*0060*/ 	.word	0x00000001


	//----- nvinfo : EIATTR_CRS_STACK_SIZE
	.align		4
.L_4731:
        /*0064*/ 	.byte	0x04, 0x1e
        /*0066*/ 	.short	(.L_4733 - .L_4732)
.L_4732:
        /*0068*/ 	.word	0x00000000


	//----- nvinfo : EIATTR_CBANK_PARAM_SIZE
	.align		4
.L_4733:
        /*006c*/ 	.byte	0x03, 0x19
        /*006e*/ 	.short	0x0020


	//----- nvinfo : EIATTR_PARAM_CBANK
	.align		4
        /*0070*/ 	.byte	0x04, 0x0a
        /*0072*/ 	.short	(.L_4735 - .L_4734)
	.align		4
.L_4734:
        /*0074*/ 	.word	index@(.nv.constant0._ZN2at6native29vectorized_elementwise_kernelILi8ENS0_13BinaryFunctorIdddZZZNS0_16fmax_kernel_cudaERNS_18TensorIteratorBaseEENKUlvE_clEvENKUlvE_clEvEUlddE_EESt5arrayIPcLm3EEEEviT0_T1_)
        /*0078*/ 	.short	0x0210
        /*007a*/ 	.short	0x0020


	//----- nvinfo : EIATTR_SW_WAR
	.align		4
.L_4735:
        /*007c*/ 	.byte	0x04, 0x36
        /*007e*/ 	.short	(.L_4737 - .L_4736)
.L_4736:
        /*0080*/ 	.word	0x00000008
.L_4737:


//--------------------- .nv.info._ZN2at6native18elementwise_kernelILi128ELi4EZNS0_15gpu_kernel_implINS0_13AUnaryFunctorIN3c108BFloat16ES5_S5_ZZZNS0_19minimum_kernel_cudaERNS_18TensorIteratorBaseEENKUlvE0_clEvENKUlvE2_clEvEUlS5_S5_E_EEEEvS7_RKT_EUliE_EEviT1_ --------------------------
	.section	.nv.info._ZN2at6native18elementwise_kernelILi128ELi4EZNS0_15gpu_kernel_implINS0_13AUnaryFunctorIN3c108BFloat16ES5_S5_ZZZNS0_19minimum_kernel_cudaERNS_18TensorIteratorBaseEENKUlvE0_clEvENKUlvE2_clEvEUlS5_S5_E_EEEEvS7_RKT_EUliE_EEviT1_,"",@"SHT_CUDA_INFO"
	.sectionflags	@""
	.align	4


	//----- nvinfo : EIATTR_CUDA_API_VERSION
	.align		4
        /*0000*/ 	.byte	0x04, 0x37
        /*0002*/ 	.short	(.L_4739 - .L_4738)
.L_4738:
        /*0004*/ 	.word	0x00000082


	//----- nvinfo : EIATTR_KPARAM_INFO
	.align		4
.L_4739:
        /*0008*/ 	.byte	0x04, 0x17
        /*000a*/ 	.short	(.L_4741 - .L_4740)
.L_4740:
        /*000c*/ 	.word	0x00000000
        /*0010*/ 	.short	0x0001
        /*0012*/ 	.short	0x0008
        /*0014*/ 	.byte	0x00, 0xf0, 0x61, 0x08


	//----- nvinfo : EIATTR_KPARAM_INFO
	.align		4
.L_4741:
        /*0018*/ 	.byte	0x04, 0x17
        /*001a*/ 	.short	(.L_4743 - .L_4742)
.L_4742:
        /*001c*/ 	.word	0x00000000
        /*0020*/ 	.short	0x0000
        /*0022*/ 	.short	0x0000
        /*0024*/ 	.byte	0x00, 0xf0, 0x11, 0x00


	//----- nvinfo : EIATTR_SPARSE_MMA_MASK
	.align		4
.L_4743:
        /*0028*/ 	.byte	0x03, 0x50
        /*002a*/ 	.short	0x0000


	//----- nvinfo : EIATTR_MAXREG_COUNT
	.align		4
        /*002c*/ 	.byte	0x03, 0x1b
        /*002e*/ 	.short	0x0080


	//----- nvinfo : EIATTR_EXTERNS
	.align		4
        /*0030*/ 	.byte	0x04, 0x0f
        /*0032*/ 	.short	(.L_4745 - .L_4744)


	//   ....[0]....
	.align		4
.L_4744:
        /*0034*/ 	.word	index@(__assertfail)


	//----- nvinfo : EIATTR_MERCURY_ISA_VERSION
	.align		4
.L_4745:
        /*0038*/ 	.byte	0x03, 0x5f
        /*003a*/ 	.short	0x0101


	//----- nvinfo : EIATTR_SYSCALL_OFFSETS
	.align		4
        /*003c*/ 	.byte	0x04, 0x46
        /*003e*/ 	.short	(.L_4747 - .L_4746)


	//   ....[0]....
.L_4746:
        /*0040*/ 	.word	0x000023a0


	//   ....[1]....
        /*0044*/ 	.word	0x00003400


	//   ....[2]....
        /*0048*/ 	.word	0x00005800


	//   ....[3]....
        /*004c*/ 	.word	0x00006860


	//   ....[4]....
        /*0050*/ 	.word	0x00008c50


	//   ....[5]....
        /*0054*/ 	.word	0x00009cb0


	//   ....[6]....
        /*0058*/ 	.word	0x0000c090


	//   ....[7]....
        /*005c*/ 	.word	0x0000d0f0


	//----- nvinfo : EIATTR_EXIT_INSTR_OFFSETS
	.align		4
.L_4747:
        /*0060*/ 	.byte	0x04, 0x1c
        /*0062*/ 	.short	(.L_4749 - .L_4748)


	//   ....[0]....
.L_4748:
        /*0064*/ 	.word	0x00009d80


	//   ....[1]....
        /*0068*/ 	.word	0x0000c320


	//   ....[2]....
        /*006c*/ 	.word	0x0000c360


	//   ....[3]....
        /*0070*/ 	.word	0x0000c400


	//   ....[4]....
        /*0074*/ 	.word	0x0000c440


	//   ....[5]....
        /*0078*/ 	.word	0x0000c480


	//   ....[6]....
        /*007c*/ 	.word	0x0000c510


	//   ....[7]....
        /*0080*/ 	.word	0x0000c550


	//   ....[8]....
        /*0084*/ 	.word	0x0000c5f0


	//   ....[9]....
        /*0088*/ 	.word	0x0000c640


	//   ....[10]....
        /*008c*/ 	.word	0x0000c690


	//   ....[11]....
        /*0090*/ 	.word	0x0000c760


	//   ....[12]....
        /*0094*/ 	.word	0x0000c7c0


	//   ....[13]....
        /*0098*/ 	.word	0x0000c950


	//   ....[14]....
        /*009c*/ 	.word	0x0000cab0


	//   ....[15]....
        /*00a0*/ 	.word	0x0000cad0


	//   ....[16]....
        /*00a4*/ 	.word	0x0000cb90


	//   ....[17]....
        /*00a8*/ 	.word	0x0000cd10


	//   ....[18]....
        /*00ac*/ 	.word	0x0000ce90


	//   ....[19]....
        /*00b0*/ 	.word	0x0000cff0


	//   ....[20]....
        /*00b4*/ 	.word	0x0000d100


	//   ....[21]....
        /*00b8*/ 	.word	0x0000d140


	//   ....[22]....
        /*00bc*/ 	.word	0x0000d180


	//----- nvinfo : EIATTR_MAX_THREADS
	.align		4
.L_4749:
        /*00c0*/ 	.byte	0x04, 0x05
        /*00c2*/ 	.short	(.L_4751 - .L_4750)
.L_4750:
        /*00c4*/ 	.word	0x00000080
        /*00c8*/ 	.word	0x00000001
        /*00cc*/ 	.word	0x00000001


	//----- nvinfo : EIATTR_CRS_STACK_SIZE
	.align		4
.L_4751:
        /*00d0*/ 	.byte	0x04, 0x1e
        /*00d2*/ 	.short	(.L_4753 - .L_4752)
.L_4752:
        /*00d4*/ 	.word	0x00000000


	//----- nvinfo : EIATTR_CBANK_PARAM_SIZE
	.align		4
.L_4753:
        /*00d8*/ 	.byte	0x03, 0x19
        /*00da*/ 	.short	0x0220


	//----- nvinfo : EIATTR_PARAM_CBANK
	.align		4
        /*00dc*/ 	.byte	0x04, 0x0a
        /*00de*/ 	.short	(.L_4755 - .L_4754)
	.align		4
.L_4754:
        /*00e0*/ 	.word	index@(.nv.constant0._ZN2at6native18elementwise_kernelILi128ELi4EZNS0_15gpu_kernel_implINS0_13AUnaryFunctorIN3c108BFloat16ES5_S5_ZZZNS0_19minimum_kernel_cudaERNS_18TensorIteratorBaseEENKUlvE0_clEvENKUlvE2_clEvEUlS5_S5_E_EEEEvS7_RKT_EUliE_EEviT1_)
        /*00e4*/ 	.short	0x0210
        /*00e6*/ 	.short	0x0220


	//----- nvinfo : EIATTR_SW_WAR
	.align		4
.L_4755:
        /*00e8*/ 	.byte	0x04, 0x36
        /*00ea*/ 	.short	(.L_4757 - .L_4756)
.L_4756:
        /*00ec*/ 	.word	0x00000008
.L_4757:


//--------------------- .nv.info._ZN2at6native27unrolled_elementwise_kernelINS0_13AUnaryFunctorIN3c108BFloat16ES4_S4_ZZZNS0_19minimum_kernel_cudaERNS_18TensorIteratorBaseEENKUlvE0_clEvENKUlvE2_clEvEUlS4_S4_E_EESt5arrayIPcLm2EELi4E23TrivialOffsetCalculatorILi1EjESF_NS0_6memory12LoadWithCastILi1EEENSG_13StoreWithCastILi1EEEEEviT_T0_T2_T3_T4_T5_ --------------------------
	.section	.nv.info._ZN2at6native27unrolled_elementwise_kernelINS0_13AUnaryFunctorIN3c108BFloat16ES4_S4_ZZZNS0_19minimum_kernel_cudaERNS_18TensorIteratorBaseEENKUlvE0_clEvENKUlvE2_clEvEUlS4_S4_E_EESt5arrayIPcLm2EELi4E23TrivialOffsetCalculatorILi1EjESF_NS0_6memory12LoadWithCastILi1EEENSG_13StoreWithCastILi1EEEEEviT_T0_T2_T3_T4_T5_,"",@"SHT_CUDA_INFO"
	.sectionflags	@""
	.align	4


	//----- nvinfo : EIATTR_CUDA_API_VERSION
	.align		4
        /*0000*/ 	.byte	0x04, 0x37
        /*0002*/ 	.short	(.L_4759 - .L_4758)
.L_4758:
        /*0004*/ 	.word	0x00000082


	//----- nvinfo : EIATTR_KPARAM_INFO
	.align		4
.L_4759:
        /*0008*/ 	.byte	0x04, 0x17
        /*000a*/ 	.short	(.L_4761 - .L_4760)
.L_4760:
        /*000c*/ 	.word	0x00000000
        /*0010*/ 	.short	0x0006
        /*0012*/ 	.short	0x0024
        /*0014*/ 	.byte	0x00, 0xf0, 0x21, 0x00


	//----- nvinfo : EIATTR_KPARAM_INFO
	.align		4
.L_4761:
        /*0018*/ 	.byte	0x04, 0x17
        /*001a*/ 	.short	(.L_4763 - .L_4762)
.L_4762:
        /*001c*/ 	.word	0x00000000
        /*0020*/ 	.short	0x0005
        /*0022*/ 	.short	0x001c
        /*0024*/ 	.byte	0x00, 0xf0, 0x21, 0x00


	//----- nvinfo : EIATTR_KPARAM_INFO
	.align		4
.L_4763:
        /*0028*/ 	.byte	0x04, 0x17
        /*002a*/ 	.short	(.L_4765 - .L_4764)
.L_4764:
        /*002c*/ 	.word	0x00000000
        /*0030*/ 	.short	0x0004
        /*0032*/ 	.short	0x0019
        /*0034*/ 	.byte	0x00, 0xf0, 0x05, 0x00


	//----- nvinfo : EIATTR_KPARAM_INFO
	.align		4
.L_4765:
        /*0038*/ 	.byte	0x04, 0x17
        /*003a*/ 	.short	(.L_4767 - .L_4766)
.L_4766:
        /*003c*/ 	.word	0x00000000
        /*0040*/ 	.short	0x0003
        /*0042*/ 	.short	0x0018
        /*0044*/ 	.byte	0x00, 0xf0, 0x05, 0x00


	//----- nvinfo : EIATTR_KPARAM_INFO
	.align		4
.L_4767:
        /*0048*/ 	.byte	0x04, 0x17
        /*004a*/ 	.short	(.L_4769 - .L_4768)
.L_4768:
        /*004c*/ 	.word	0x00000000
        /*0050*/ 	.short	0x0002
        /*0052*/ 	.short	0x0008
        /*0054*/ 	.byte	0x00, 0xf0, 0x41, 0x00


	//----- nvinfo : EIATTR_KPARAM_INFO
	.align		4
.L_4769:
        /*0058*/ 	.byte	0x04, 0x17
        /*005a*/ 	.short	(.L_4771 - .L_4770)
.L_4770:
        /*005c*/ 	.word	0x00000000
        /*0060*/ 	.short	0x0001
        /*0062*/ 	.short	0x0004
        /*0064*/ 	.byte	0x00, 0xf0, 0x11, 0x00


	//----- nvinfo : EIATTR_KPARAM_INFO
	.align		4
.L_4771:
        /*0068*/ 	.byte	0x04, 0x17
        /*006a*/ 	.short	(.L_4773 - .L_4772)
.L_4772:
        /*006c*/ 	.word	0x00000000
        /*0070*/ 	.short	0x0000
        /*0072*/ 	.short	0x0000
        /*0074*/ 	.byte	0x00, 0xf0, 0x11, 0x00


	//----- nvinfo : EIATTR_SPARSE_MMA_MASK
	.align		4
.L_4773:
        /*0078*/ 	.byte	0x03, 0x50
        /*007a*/ 	.short	0x0000


	//----- nvinfo : EIATTR_MAXREG_COUNT
	.align		4
        /*007c*/ 	.byte	0x03, 0x1b
        /*007e*/ 	.short	0x00ff


	//----- nvinfo : EIATTR_EXTERNS
	.align		4
        /*0080*/ 	.byte	0x04, 0x0f
        /*0082*/ 	.short	(.L_4775 - .L_4774)


	//   ....[0]....
	.align		4
.L_4774:
        /*0084*/ 	.word	index@(__assertfail)


	//----- nvinfo : EIATTR_MERCURY_ISA_VERSION
	.align		4
.L_4775:
        /*0088*/ 	.byte	0x03, 0x5f
        /*008a*/ 	.short	0x0101


	//----- nvinfo : EIATTR_SYSCALL_OFFSETS
	.align		4
        /*008c*/ 	.byte	0x04, 0x46
        /*008e*/ 	.short	(.L_4777 - .L_4776)


	//   ....[0]....
.L_4776:
        /*0090*/ 	.word	0x00001100


	//   ....[1]....
        /*0094*/ 	.word	0x00002240


	//   ....[2]....
        /*0098*/ 	.word	0x00003390


	//   ....[3]....
        /*009c*/ 	.word	0x000044b0


	//   ....[4]....
        /*00a0*/ 	.word	0x000059b0


	//   ....[5]....
        /*00a4*/ 	.word	0x000069d0


	//   ....[6]....
        /*00a8*/ 	.word	0x000079b0


	//   ....[7]....
        /*00ac*/ 	.word	0x00008990


	//----- nvinfo : EIATTR_EXIT_INSTR_OFFSETS
	.align		4
.L_4777:
        /*00b0*/ 	.byte	0x04, 0x1c
        /*00b2*/ 	.short	(.L_4779 - .L_4778)


	//   ....[0]....
.L_4778:
        /*00b4*/ 	.word	0x00007a70


	//   ....[1]....
        /*00b8*/ 	.word	0x00007bc0


	//   ....[2]....
        /*00bc*/ 	.word	0x00007c00


	//   ....[3]....
        /*00c0*/ 	.word	0x00007ca0


	//   ....[4]....
        /*00c4*/ 	.word	0x00007ce0


	//   ....[5]....
        /*00c8*/ 	.word	0x00007d20


	//   ....[6]....
        /*00cc*/ 	.word	0x00007db0


	//   ....[7]....
        /*00d0*/ 	.word	0x00007df0


	//   ....[8]....
        /*00d4*/ 	.word	0x00007e90


	//   ....[9]....
        /*00d8*/ 	.word	0x00007ee0


	//   ....[10]....
        /*00dc*/ 	.word	0x00007f30


	//   ....[11]....
        /*00e0*/ 	.word	0x00008000


	//   ....[12]....
        /*00e4*/ 	.word	0x00008060


	//   ....[13]....
        /*00e8*/ 	.word	0x000081f0


	//   ....[14]....
        /*00ec*/ 	.word	0x00008350


	//   ....[15]....
        /*00f0*/ 	.word	0x00008370


	//   ....[16]....
        /*00f4*/ 	.word	0x00008430


	//   ....[17]....
        /*00f8*/ 	.word	0x000085b0


	//   ....[18]....
        /*00fc*/ 	.word	0x00008730


	//   ....[19]....
        /*0100*/ 	.word	0x00008890


	//   ....[20]....
        /*0104*/ 	.word	0x000089a0


	//   ....[21]....
        /*0108*/ 	.word	0x000089e0


	//   ....[22]....
        /*010c*/ 	.word	0x00008a20


	//----- nvinfo : EIATTR_MAX_THREADS
	.align		4
.L_4779:
        /*0110*/ 	.byte	0x04, 0x05
        /*0112*/ 	.short	(.L_4781 - .L_4780)
.L_4780:
        /*0114*/ 	.word	0x00000080
        /*0118*/ 	.word	0x00000001
        /*011c*/ 	.word	0x00000001


	//----- nvinfo : EIATTR_CRS_STACK_SIZE
	.align		4
.L_4781:
        /*0120*/ 	.byte	0x04, 0x1e
        /*0122*/ 	.short	(.L_4783 - .L_4782)
.L_4782:
        /*0124*/ 	.word	0x00000000


	//----- nvinfo : EIATTR_CBANK_PARAM_SIZE
	.align		4
.L_4783:
        /*0128*/ 	.byte	0x03, 0x19
        /*012a*/ 	.short	0x002c


	//----- nvinfo : EIATTR_PARAM_CBANK
	.align		4
        /*012c*/ 	.byte	0x04, 0x0a
        /*012e*/ 	.short	(.L_4785 - .L_4784)
	.align		4
.L_4784:
        /*0130*/ 	.word	index@(.nv.constant0._ZN2at6native27unrolled_elementwise_kernelINS0_13AUnaryFunctorIN3c108BFloat16ES4_S4_ZZZNS0_19minimum_kernel_cudaERNS_18TensorIteratorBaseEENKUlvE0_clEvENKUlvE2_clEvEUlS4_S4_E_EESt5arrayIPcLm2EELi4E23TrivialOffsetCalculatorILi1EjESF_NS0_6memory12LoadWithCastILi1EEENSG_13StoreWithCastILi1EEEEEviT_T0_T2_T3_T4_T5_)
        /*0134*/ 	.short	0x0210
        /*0136*/ 	.short	0x002c


	//----- nvinfo : EIATTR_SW_WAR
	.align		4
.L_4785:
        /*0138*/ 	.byte	0x04, 0x36
        /*013a*/ 	.short	(.L_4787 - .L_4786)
.L_4786:
        /*013c*/ 	.word	0x00000008
.L_4787:


//--------------------- .nv.info._ZN2at6native18elementwise_kernelILi128ELi4EZNS0_22gpu_kernel_impl_nocastINS0_13AUnaryFunctorIN3c108BFloat16ES5_S5_ZZZNS0_19minimum_kernel_cudaERNS_18TensorIteratorBaseEENKUlvE0_clEvENKUlvE2_clEvEUlS5_S5_E_EEEEvS7_RKT_EUliE_EEviT1_ --------------------------
	.section	.nv.info._ZN2at6native18elementwise_kernelILi128ELi4EZNS0_22gpu_kernel_impl_nocastINS0_13AUnaryFunctorIN3c108BFloat16ES5_S5_ZZZNS0_19minimum_kernel_cudaERNS_18TensorIteratorBaseEENKUlvE0_clEvENKUlvE2_clEvEUlS5_S5_E_EEEEvS7_RKT_EUliE_EEviT1_,"",@"SHT_CUDA_INFO"
	.sectionflags	@""
	.align	4


	//----- nvinfo : EIATTR_CUDA_API_VERSION
	.align		4
        /*0000*/ 	.byte	0x04, 0x37
        /*0002*/ 	.short	(.L_4789 - .L_4788)
.L_4788:
        /*0004*/ 	.word	0x00000082


	//----- nvinfo : EIATTR_KPARAM_INFO
	.align		4
.L_4789:
        /*0008*/ 	.byte	0x04, 0x17
        /*000a*/ 	.short	(.L_4791 - .L_4790)
.L_4790:
        /*000c*/ 	.word	0x00000000
        /*0010*/ 	.short	0x0001
        /*0012*/ 	.short	0x0008
        /*0014*/ 	.byte	0x00, 0xf0, 0x61, 0x08


	//----- nvinfo : EIATTR_KPARAM_INFO
	.align		4
.L_4791:
        /*0018*/ 	.byte	0x04, 0x17
        /*001a*/ 	.short	(.L_4793 - .L_4792)
.L_4792:
        /*001c*/ 	.word	0x00000000
        /*0020*/ 	.short	0x0000
        /*0022*/ 	.short	0x0000
        /*0024*/ 	.byte	0x00, 0xf0, 0x11, 0x00


	//----- nvinfo : EIATTR_SPARSE_MMA_MASK
	.align		4
.L_4793:
        /*0028*/ 	.byte	0x03, 0x50
        /*002a*/ 	.short	0x0000


	//----- nvinfo : EIATTR_MAXREG_COUNT
	.align		4
        /*002c*/ 	.byte	0x03, 0x1b
        /*002e*/ 	.short	0x0080


	//----- nvinfo : EIATTR_MERCURY_ISA_VERSION
	.align		4
        /*0030*/ 	.byte	0x03, 0x5f
        /*0032*/ 	.short	0x0101


	//----- nvinfo : EIATTR_EXIT_INSTR_OFFSETS
	.align		4
        /*0034*/ 	.byte	0x04, 0x1c
        /*0036*/ 	.short	(.L_4795 - .L_4794)


	//   ....[0]....
.L_4794:
        /*0038*/ 	.word	0x00003d70


	//   ....[1]....
        /*003c*/ 	.word	0x00005160


	//----- nvinfo : EIATTR_MAX_THREADS
	.align		4
.L_4795:
        /*0040*/ 	.byte	0x04, 0x05
        /*0042*/ 	.short	(.L_4797 - .L_4796)
.L_4796:
        /*0044*/ 	.word	0x00000080
        /*0048*/ 	.word	0x00000001
        /*004c*/ 	.word	0x00000001


	//----- nvinfo : EIATTR_CRS_STACK_SIZE
	.align		4
.L_4797:
        /*0050*/ 	.byte	0x04, 0x1e
        /*0052*/ 	.short	(.L_4799 - .L_4798)
.L_4798:
        /*0054*/ 	.word	0x00000000


	//----- nvinfo : EIATTR_CBANK_PARAM_SIZE
	.align		4
.L_4799:
        /*0058*/ 	.byte	0x03, 0x19
        /*005a*/ 	.short	0x0220


	//----- nvinfo : EIATTR_PARAM_CBANK
	.align		4
        /*005c*/ 	.byte	0x04, 0x0a
        /*005e*/ 	.short	(.L_4801 - .L_4800)
	.align		4
.L_4800:
        /*0060*/ 	.word	index@(.nv.constant0._ZN2at6native18elementwise_kernelILi128ELi4EZNS0_22gpu_kernel_impl_nocastINS0_13AUnaryFunctorIN3c108BFloat16ES5_S5_ZZZNS0_19minimum_kernel_cudaERNS_18TensorIteratorBaseEENKUlvE0_clEvENKUlvE2_clEvEUlS5_S5_E_EEEEvS7_RKT_EUliE_EEviT1_)
        /*0064*/ 	.short	0x0210
        /*0066*/ 	.short	0x0220


	//----- nvinfo : EIATTR_SW_WAR
	.align		4
.L_4801:
        /*0068*/ 	.byte	0x04, 0x36
        /*006a*/ 	.short	(.L_4803 - .L_4802)
.L_4802:
        /*006c*/ 	.word	0x00000008
.L_4803:


//--------------------- .nv.info._ZN2at6native27unrolled_elementwise_kernelINS0_13AUnaryFunctorIN3c108BFloat16ES4_S4_ZZZNS0_19minimum_kernel_cudaERNS_18TensorIteratorBaseEENKUlvE0_clEvENKUlvE2_clEvEUlS4_S4_E_EESt5arrayIPcLm2EELi4E23TrivialOffsetCalculatorILi1EjESF_NS0_6memory15LoadWithoutCastENSG_16StoreWithoutCastEEEviT_T0_T2_T3_T4_T5_ --------------------------
	.section	.nv.info._ZN2at6native27unrolled_elementwise_kernelINS0_13AUnaryFunctorIN3c108BFloat16ES4_S4_ZZZNS0_19minimum_kernel_cudaERNS_18TensorIteratorBaseEENKUlvE0_clEvENKUlvE2_clEvEUlS4_S4_E_EESt5arrayIPcLm2EELi4E23TrivialOffsetCalculatorILi1EjESF_NS0_6memory15LoadWithoutCastENSG_16StoreWithoutCastEEEviT_T0_T2_T3_T4_T5_,"",@"SHT_CUDA_INFO"
	.sectionflags	@""
	.align	4


	//----- nvinfo : EIATTR_CUDA_API_VERSION
	.align		4
        /*0000*/ 	.byte	0x04, 0x37
        /*0002*/ 	.short	(.L_4805 - .L_4804)
.L_4804:
        /*0004*/ 	.word	0x00000082


	//----- nvinfo : EIATTR_KPARAM_INFO
	.align		4
.L_4805:
        /*0008*/ 	.byte	0x04, 0x17
        /*000a*/ 	.short	(.L_4807 - .L_4806)
.L_4806:
        /*000c*/ 	.word	0x00000000
        /*0010*/ 	.short	0x0006
        /*0012*/ 	.short	0x001b
        /*0014*/ 	.byte	0x00, 0xf0, 0x05, 0x00


	//----- nvinfo : EIATTR_KPARAM_INFO
	.align		4
.L_4807:
        /*0018*/ 	.byte	0x04, 0x17
        /*001a*/ 	.short	(.L_4809 - .L_4808)
.L_4808:
        /*001c*/ 	.word	0x00000000
        /*0020*/ 	.short	0x0005
        /*0022*/ 	.short	0x001a
        /*0024*/ 	.byte	0x00, 0xf0, 0x05, 0x00


	//----- nvinfo : EIATTR_KPARAM_INFO
	.align		4
.L_4809:
        /*0028*/ 	.byte	0x04, 0x17
        /*002a*/ 	.short	(.L_4811 - .L_4810)
.L_4810:
        /*002c*/ 	.word	0x00000000
        /*0030*/ 	.short	0x0004
        /*0032*/ 	.short	0x0019
        /*0034*/ 	.byte	0x00, 0xf0, 0x05, 0x00


	//----- nvinfo : EIATTR_KPARAM_INFO
	.align		4
.L_4811:
        /*0038*/ 	.byte	0x04, 0x17
        /*003a*/ 	.short	(.L_4813 - .L_4812)
.L_4812:
        /*003c*/ 	.word	0x00000000
        /*0040*/ 	.short	0x0003
        /*0042*/ 	.short	0x0018
        /*0044*/ 	.byte	0x00, 0xf0, 0x05, 0x00


	//----- nvinfo : EIATTR_KPARAM_INFO
	.align		4
.L_4813:
        /*0048*/ 	.byte	0x04, 0x17
        /*004a*/ 	.short	(.L_4815 - .L_4814)
.L_4814:
        /*004c*/ 	.word	0x00000000
        /*0050*/ 	.short	0x0002
        /*0052*/ 	.short	0x0008
        /*0054*/ 	.byte	0x00, 0xf0, 0x41, 0x00


	//----- nvinfo : EIATTR_KPARAM_INFO
	.align		4
.L_4815:
        /*0058*/ 	.byte	0x04, 0x17
        /*005a*/ 	.short	(.L_4817 - .L_4816)
.L_4816:
        /*005c*/ 	.word	0x00000000
        /*0060*/ 	.short	0x0001
        /*0062*/ 	.short	0x0004
        /*0064*/ 	.byte	0x00, 0xf0, 0x11, 0x00


	//----- nvinfo : EIATTR_KPARAM_INFO
	.align		4
.L_4817:
        /*0068*/ 	.byte	0x04, 0x17
        /*006a*/ 	.short	(.L_4819 - .L_4818)
.L_4818:
        /*006c*/ 	.word	0x00000000
        /*0070*/ 	.short	0x0000
        /*0072*/ 	.short	0x0000
        /*0074*/ 	.byte	0x00, 0xf0, 0x11, 0x00


	//----- nvinfo : EIATTR_SPARSE_MMA_MASK
	.align		4
.L_4819:
        /*0078*/ 	.byte	0x03, 0x50
        /*007a*/ 	.short	0x0000


	//----- nvinfo : EIATTR_MAXREG_COUNT
	.align		4
        /*007c*/ 	.byte	0x03, 0x1b
        /*007e*/ 	.short	0x00ff


	//----- nvinfo : EIATTR_MERCURY_ISA_VERSION
	.align		4
        /*0080*/ 	.byte	0x03, 0x5f
        /*0082*/ 	.short	0x0101


	//----- nvinfo : EIATTR_EXIT_INSTR_OFFSETS
	.align		4
        /*0084*/ 	.byte	0x04, 0x1c
        /*0086*/ 	.short	(.L_4821 - .L_4820)


	//   ....[0]....
.L_4820:
        /*0088*/ 	.word	0x00000700


	//   ....[1]....
        /*008c*/ 	.word	0x00000750


	//----- nvinfo : EIATTR_MAX_THREADS
	.align		4
.L_4821:
        /*0090*/ 	.byte	0x04, 0x05
        /*0092*/ 	.short	(.L_4823 - .L_4822)
.L_4822:
        /*0094*/ 	.word	0x00000080
        /*0098*/ 	.word	0x00000001
        /*009c*/ 	.word	0x00000001


	//----- nvinfo : EIATTR_CRS_STACK_SIZE
	.align		4
.L_4823:
        /*00a0*/ 	.byte	0x04, 0x1e
        /*00a2*/ 	.short	(.L_4825 - .L_4824)
.L_4824:
        /*00a4*/ 	.word	0x00000000


	//----- nvinfo : EIATTR_CBANK_PARAM_SIZE
	.align		4
.L_4825:
        /*00a8*/ 	.byte	0x03, 0x19
        /*00aa*/ 	.short	0x001c


	//----- nvinfo : EIATTR_PARAM_CBANK
	.align		4
        /*00ac*/ 	.byte	0x04, 0x0a
        /*00ae*/ 	.short	(.L_4827 - .L_4826)
	.align		4
.L_4826:
        /*00b0*/ 	.word	index@(.nv.constant0._ZN2at6native27unrolled_elementwise_kernelINS0_13AUnaryFunctorIN3c108BFloat16ES4_S4_ZZZNS0_19minimum_kernel_cudaERNS_18TensorIteratorBaseEENKUlvE0_clEvENKUlvE2_clEvEUlS4_S4_E_EESt5arrayIPcLm2EELi4E23TrivialOffsetCalculatorILi1EjESF_NS0_6memory15LoadWithoutCastENSG_16StoreWithoutCastEEEviT_T0_T2_T3_T4_T5_)
        /*00b4*/ 	.short	0x0210
        /*00b6*/ 	.short	0x001c


	//----- nvinfo : EIATTR_SW_WAR
	.align		4
.L_4827:
        /*00b8*/ 	.byte	0x04, 0x36
        /*00ba*/ 	.short	(.L_4829 - .L_4828)
.L_4828:
        /*00bc*/ 	.word	0x00000008
.L_4829:


//--------------------- .nv.info._ZN2at6native29vectorized_elementwise_kernelILi2ENS0_13AUnaryFunctorIN3c108BFloat16ES4_S4_ZZZNS0_19minimum_kernel_cudaERNS_18TensorIteratorBaseEENKUlvE0_clEvENKUlvE2_clEvEUlS4_S4_E_EESt5arrayIPcLm2EEEEviT0_T1_ --------------------------
	.section	.nv.info._ZN2at6native29vectorized_elementwise_kernelILi2ENS0_13AUnaryFunctorIN3c108BFloat16ES4_S4_ZZZNS0_19minimum_kernel_cudaERNS_18TensorIteratorBaseEENKUlvE0_clEvENKUlvE2_clEvEUlS4_S4_E_EESt5arrayIPcLm2EEEEviT0_T1_,"",@"SHT_CUDA_INFO"
	.sectionflags	@""
	.align	4


	//----- nvinfo : EIATTR_CUDA_API_VERSION
	.align		4
        /*0000*/ 	.byte	0x04, 0x37
        /*0002*/ 	.short	(.L_4831 - .L_4830)
.L_4830:
        /*0004*/ 	.word	0x00000082


	//----- nvinfo : EIATTR_KPARAM_INFO
	.align		4
.L_4831:
        /*0008*/ 	.byte	0x04, 0x17
        /*000a*/ 	.short	(.L_4833 - .L_4832)
.L_4832:
        /*000c*/ 	.word	0x00000000
        /*0010*/ 	.short	0x0002
        /*0012*/ 	.short	0x0008
        /*0014*/ 	.byte	0x00, 0xf0, 0x41, 0x00


	//----- nvinfo : EIATTR_KPARAM_INFO
	.align		4
.L_4833:
        /*0018*/ 	.byte	0x04, 0x17
        /*001a*/ 	.short	(.L_4835 - .L_4834)
.L_4834:
        /*001c*/ 	.word	0x00000000
        /*0020*/ 	.short	0x0001
        /*0022*/ 	.short	0x0004
        /*0024*/ 	.byte	0x00, 0xf0, 0x11, 0x00


	//----- nvinfo : EIATTR_KPARAM_INFO
	.align		4
.L_4835:
        /*0028*/ 	.byte	0x04, 0x17
        /*002a*/ 	.short	(.L_4837 - .L_4836)
.L_4836:
        /*002c*/ 	.word	0x00000000
        /*0030*/ 	.short	0x0000
        /*0032*/ 	.short	0x0000
        /*0034*/ 	.byte	0x00, 0xf0, 0x11, 0x00


	//----- nvinfo : EIATTR_SPARSE_MMA_MASK
	.align		4
.L_4837:
        /*0038*/ 	.byte	0x03, 0x50
        /*003a*/ 	.short	0x0000


	//----- nvinfo : EIATTR_MAXREG_COUNT
	.align		4
        /*003c*/ 	.byte	0x03, 0x1b
        /*003e*/ 	.short	0x00ff


	//----- nvinfo : EIATTR_MERCURY_ISA_VERSION
	.align		4
        /*0040*/ 	.byte	0x03, 0x5f
        /*0042*/ 	.short	0x0101


	//----- nvinfo : EIATTR_EXIT_INSTR_OFFSETS
	.align		4
        /*0044*/ 	.byte	0x04, 0x1c
        /*0046*/ 	.short	(.L_4839 - .L_4838)


	//   ....[0]....
.L_4838:
        /*0048*/ 	.word	0x00000600


	//   ....[1]....
        /*004c*/ 	.word	0x000013e0


	//   ....[2]....
        /*0050*/ 	.word	0x00001430


	//----- nvinfo : EIATTR_MAX_THREADS
	.align		4
.L_4839:
        /*0054*/ 	.byte	0x04, 0x05
        /*0056*/ 	.short	(.L_4841 - .L_4840)
.L_4840:
        /*0058*/ 	.word	0x00000080
        /*005c*/ 	.word	0x00000001
        /*0060*/ 	.word	0x00000001


	//----- nvinfo : EIATTR_CRS_STACK_SIZE
	.align		4
.L_4841:
        /*0064*/ 	.byte	0x04, 0x1e
        /*0066*/ 	.short	(.L_4843 - .L_4842)
.L_4842:
        /*0068*/ 	.word	0x00000000


	//----- nvinfo : EIATTR_CBANK_PARAM_SIZE
	.align		4
.L_4843:
        /*006c*/ 	.byte	0x03, 0x19
        /*006e*/ 	.short	0x0018


	//----- nvinfo : EIATTR_PARAM_CBANK
	.align		4
        /*0070*/ 	.byte	0x04, 0x0a
        /*0072*/ 	.short	(.L_4845 - .L_4844)
	.align		4
.L_4844:
        /*0074*/ 	.word	index@(.nv.constant0._ZN2at6native29vectorized_elementwise_kernelILi2ENS0_13AUnaryFunctorIN3c108BFloat16ES4_S4_ZZZNS0_19minimum_kernel_cudaERNS_18TensorIteratorBaseEENKUlvE0_clEvENKUlvE2_clEvEUlS4_S4_E_EESt5arrayIPcLm2EEEEviT0_T1_)
        /*0078*/ 	.short	0x0210
        /*007a*/ 	.short	0x0018


	//----- nvinfo : EIATTR_SW_WAR
	.align		4
.L_4845:
        /*007c*/ 	.byte	0x04, 0x36
        /*007e*/ 	.short	(.L_4847 - .L_4846)
.L_4846:
        /*0080*/ 	.word	0x00000008
.L_4847:


//--------------------- .nv.info._ZN2at6native29vectorized_elementwise_kernelILi4ENS0_13AUnaryFunctorIN3c108BFloat16ES4_S4_ZZZNS0_19minimum_kernel_cudaERNS_18TensorIteratorBaseEENKUlvE0_clEvENKUlvE2_clEvEUlS4_S4_E_EESt5arrayIPcLm2EEEEviT0_T1_ --------------------------
	.section	.nv.info._ZN2at6native29vectorized_elementwise_kernelILi4ENS0_13AUnaryFunctorIN3c108BFloat16ES4_S4_ZZZNS0_19minimum_kernel_cudaERNS_18TensorIteratorBaseEENKUlvE0_clEvENKUlvE2_clEvEUlS4_S4_E_EESt5arrayIPcLm2EEEEviT0_T1_,"",@"SHT_CUDA_INFO"
	.sectionflags	@""
	.align	4


	//----- nvinfo : EIATTR_CUDA_API_VERSION
	.align		4
        /*0000*/ 	.byte	0x04, 0x37
        /*0002*/ 	.short	(.L_4849 - .L_4848)
.L_4848:
        /*0004*/ 	.word	0x00000082


	//----- nvinfo : EIATTR_KPARAM_INFO
	.align		4
.L_4849:
        /*0008*/ 	.byte	0x04, 0x17
        /*000a*/ 	.short	(.L_4851 - .L_4850)
.L_4850:
        /*000c*/ 	.word	0x00000000
        /*0010*/ 	.short	0x0002
        /*0012*/ 	.short	0x0008
        /*0014*/ 	.byte	0x00, 0xf0, 0x41, 0x00


	//----- nvinfo : EIATTR_KPARAM_INFO
	.align		4
.L_4851:
        /*0018*/ 	.byte	0x04, 0x17
        /*001a*/ 	.short	(.L_4853 - .L_4852)
.L_4852:
        /*001c*/ 	.word	0x00000000
        /*0020*/ 	.short	0x0001
        /*0022*/ 	.short	0x0004
        /*0024*/ 	.byte	0x00, 0xf0, 0x11, 0x00


	//----- nvinfo : EIATTR_KPARAM_INFO
	.align		4
.L_4853:
        /*0028*/ 	.byte	0x04, 0x17
        /*002a*/ 	.short	(.L_4855 - .L_4854)
.L_4854:
        /*002c*/ 	.word	0x00000000
        /*0030*/ 	.short	0x0000
        /*0032*/ 	.short	0x0000
        /*0034*/ 	.byte	0x00, 0xf0, 0x11, 0x00


	//----- nvinfo : EIATTR_SPARSE_MMA_MASK
	.align		4
.L_4855:
        /*0038*/ 	.byte	0x03, 0x50
        /*003a*/ 	.short	0x0000


	//----- nvinfo : EIATTR_MAXREG_COUNT
	.align		4
        /*003c*/ 	.byte	0x03, 0x1b
        /*003e*/ 	.short	0x00ff


	//----- nvinfo : EIATTR_MERCURY_ISA_VERSION
	.align		4
        /*0040*/ 	.byte	0x03, 0x5f
        /*0042*/ 	.short	0x0101


	//----- nvinfo : EIATTR_EXIT_INSTR_OFFSETS
	.align		4
        /*0044*/ 	.byte	0x04, 0x1c
        /*0046*/ 	.short	(.L_4857 - .L_4856)


	//   ....[0]....
.L_4856:
        /*0048*/ 	.word	0x000005b0


	//   ....[1]....
        /*004c*/ 	.word	0x00001390


	//   ....[2]....
        /*0050*/ 	.word	0x000013e0


	//----- nvinfo : EIATTR_MAX_THREADS
	.align		4
.L_4857:
        /*0054*/ 	.byte	0x04, 0x05
        /*0056*/ 	.short	(.L_4859 - .L_4858)
.L_4858:
        /*0058*/ 	.word	0x00000080
        /*005c*/ 	.word	0x00000001
        /*0060*/ 	.word	0x00000001


	//----- nvinfo : EIATTR_CRS_STACK_SIZE
	.align		4
.L_4859:
        /*0064*/ 	.byte	0x04, 0x1e
        /*0066*/ 	.short	(.L_4861 - .L_4860)
.L_4860:
        /*0068*/ 	.word	0x00000000


	//----- nvinfo : EIATTR_CBANK_PARAM_SIZE
	.align		4
.L_4861:
        /*006c*/ 	.byte	0x03, 0x19
        /*006e*/ 	.short	0x0018


	//----- nvinfo : EIATTR_PARAM_CBANK
	.align		4
        /*0070*/ 	.byte	0x04, 0x0a
        /*0072*/ 	.short	(.L_4863 - .L_4862)
	.align		4
.L_4862:
        /*0074*/ 	.word	index@(.nv.constant0._ZN2at6native29vectorized_elementwise_kernelILi4ENS0_13AUnaryFunctorIN3c108BFloat16ES4_S4_ZZZNS0_19minimum_kernel_cudaERNS_18TensorIteratorBaseEENKUlvE0_clEvENKUlvE2_clEvEUlS4_S4_E_EESt5arrayIPcLm2EEEEviT0_T1_)
        /*0078*/ 	.short	0x0210
        /*007a*/ 	.short	0x0018


	//----- nvinfo : EIATTR_SW_WAR
	.align		4
.L_4863:
        /*007c*/ 	.byte	0x04, 0x36
        /*007e*/ 	.short	(.L_4865 - .L_4864)
.L_4864:
        /*0080*/ 	.word	0x00000008
.L_4865:


//--------------------- .nv.info._ZN2at6native29vectorized_elementwise_kernelILi8ENS0_13AUnaryFunctorIN3c108BFloat16ES4_S4_ZZZNS0_19minimum_kernel_cudaERNS_18TensorIteratorBaseEENKUlvE0_clEvENKUlvE2_clEvEUlS4_S4_E_EESt5arrayIPcLm2EEEEviT0_T1_ --------------------------
	.section	.nv.info._ZN2at6native29vectorized_elementwise_kernelILi8ENS0_13AUnaryFunctorIN3c108BFloat16ES4_S4_ZZZNS0_19minimum_kernel_cudaERNS_18TensorIteratorBaseEENKUlvE0_clEvENKUlvE2_clEvEUlS4_S4_E_EESt5arrayIPcLm2EEEEviT0_T1_,"",@"SHT_CUDA_INFO"
	.sectionflags	@""
	.align	4


	//----- nvinfo : EIATTR_CUDA_API_VERSION
	.align		4
        /*0000*/ 	.byte	0x04, 0x37
        /*0002*/ 	.short	(.L_4867 - .L_4866)
.L_4866:
        /*0004*/ 	.word	0x00000082


	//----- nvinfo : EIATTR_KPARAM_INFO
	.align		4
.L_4867:
        /*0008*/ 	.byte	0x04, 0x17
        /*000a*/ 	.short	(.L_4869 - .L_4868)
.L_4868:
        /*000c*/ 	.word	0x00000000
        /*0010*/ 	.short	0x0002
        /*0012*/ 	.short	0x0008
        /*0014*/ 	.byte	0x00, 0xf0, 0x41, 0x00


	//----- nvinfo : EIATTR_KPARAM_INFO
	.align		4
.L_4869:
        /*0018*/ 	.byte	0x04, 0x17
        /*001a*/ 	.short	(.L_4871 - .L_4870)
.L_4870:
        /*001c*/ 	.word	0x00000000
        /*0020*/ 	.short	0x0001
        /*0022*/ 	.short	0x0004
        /*0024*/ 	.byte	0x00, 0xf0, 0x11, 0x00


	//----- nvinfo : EIATTR_KPARAM_INFO
	.align		4
.L_4871:
        /*0028*/ 	.byte	0x04, 0x17
        /*002a*/ 	.short	(.L_4873 - .L_4872)
.L_4872:
        /*002c*/ 	.word	0x00000000
        /*0030*/ 	.short	0x0000
        /*0032*/ 	.short	0x0000
        /*0034*/ 	.byte	0x00, 0xf0, 0x11, 0x00


	//----- nvinfo : EIATTR_SPARSE_MMA_MASK
	.align		4
.L_4873:
        /*0038*/ 	.byte	0x03, 0x50
        /*003a*/ 	.short	0x0000


	//----- nvinfo : EIATTR_MAXREG_COUNT
	.align		4
        /*003c*/ 	.byte	0x03, 0x1b
        /*003e*/ 	.short	0x00ff


	//----- nvinfo : EIATTR_MERCURY_ISA_VERSION
	.align		4
        /*0040*/ 	.byte	0x03, 0x5f
        /*0042*/ 	.short	0x0101


	//----- nvinfo : EIATTR_EXIT_INSTR_OFFSETS
	.align		4
        /*0044*/ 	.byte	0x04, 0x1c
        /*0046*/ 	.short	(.L_4875 - .L_4874)


	//   ....[0]....
.L_4874:
        /*0048*/ 	.word	0x00000590


	//   ....[1]....
        /*004c*/ 	.word	0x00001370


	//   ....[2]....
        /*0050*/ 	.word	0x000013c0


	//----- nvinfo : EIATTR_MAX_THREADS
	.align		4
.L_4875:
        /*0054*/ 	.byte	0x04, 0x05
        /*0056*/ 	.short	(.L_4877 - .L_4876)
.L_4876:
        /*0058*/ 	.word	0x00000080
        /*005c*/ 	.word	0x00000001
        /*0060*/ 	.word	0x00000001


	//----- nvinfo : EIATTR_CRS_STACK_SIZE
	.align		4
.L_4877:
        /*0064*/ 	.byte	0x04, 0x1e
        /*0066*/ 	.short	(.L_4879 - .L_4878)
.L_4878:
        /*0068*/ 	.word	0x00000000


	//----- nvinfo : EIATTR_CBANK_PARAM_SIZE
	.align		4
.L_4879:
        /*006c*/ 	.byte	0x03, 0x19
        /*006e*/ 	.short	0x0018


	//----- nvinfo : EIATTR_PARAM_CBANK
	.align		4
        /*0070*/ 	.byte	0x04, 0x0a
        /*0072*/ 	.short	(.L_4881 - .L_4880)
	.align		4
.L_4880:
        /*0074*/ 	.word	index@(.nv.constant0._ZN2at6native29vectorized_elementwise_kernelILi8ENS0_13AUnaryFunctorIN3c108BFloat16ES4_S4_ZZZNS0_19minimum_kernel_cudaERNS_18TensorIteratorBaseEENKUlvE0_clEvENKUlvE2_clEvEUlS4_S4_E_EESt5arrayIPcLm2EEEEviT0_T1_)
        /*0078*/ 	.short	0x0210
        /*007a*/ 	.short	0x0018


	//----- nvinfo : EIATTR_SW_WAR
	.align		4
.L_4881:
        /*007c*/ 	.byte	0x04, 0x36
        /*007e*/ 	.short	(.L_4883 - .L_4882)
.L_4882:
        /*0080*/ 	.word	0x00000008
.L_4883:


//--------------------- .nv.info._ZN2at6native18elementwise_kernelILi128ELi4EZNS0_15gpu_kernel_implINS0_13BinaryFunctorIN3c108BFloat16ES5_S5_ZZZNS0_19minimum_kernel_cudaERNS_18TensorIteratorBaseEENKUlvE0_clEvENKUlvE2_clEvEUlS5_S5_E_EEEEvS7_RKT_EUliE_EEviT1_ --------------------------
	.section	.nv.info._ZN2at6native18elementwise_kernelILi128ELi4EZNS0_15gpu_kernel_implINS0_13BinaryFunctorIN3c108BFloat16ES5_S5_ZZZNS0_19minimum_kernel_cudaERNS_18TensorIteratorBaseEENKUlvE0_clEvENKUlvE2_clEvEUlS5_S5_E_EEEEvS7_RKT_EUliE_EEviT1_,"",@"SHT_CUDA_INFO"
	.sectionflags	@""
	.align	4


	//----- nvinfo : EIATTR_CUDA_API_VERSION
	.align		4
        /*0000*/ 	.byte	0x04, 0x37
        /*0002*/ 	.short	(.L_4885 - .L_4884)
.L_4884:
        /*0004*/ 	.word	0x00000082


	//----- nvinfo : EIATTR_KPARAM_INFO
	.align		4
.L_4885:
        /*0008*/ 	.byte	0x04, 0x17
        /*000a*/ 	.short	(.L_4887 - .L_4886)
.L_4886:
        /*000c*/ 	.word	0x00000000
        /*0010*/ 	.short	0x0001
        /*0012*/ 	.short	0x0008
        /*0014*/ 	.byte	0x00, 0xf0, 0x21, 0x0a


	//----- nvinfo : EIATTR_KPARAM_INFO
	.align		4
.L_4887:
        /*0018*/ 	.byte	0x04, 0x17
        /*001a*/ 	.short	(.L_4889 - .L_4888)
.L_4888:
        /*001c*/ 	.word	0x00000000
        /*0020*/ 	.short	0x0000
        /*0022*/ 	.short	0x0000
        /*0024*/ 	.byte	0x00, 0xf0, 0x11, 0x00


	//----- nvinfo : EIATTR_SPARSE_MMA_MASK
	.align		4
.L_4889:
        /*0028*/ 	.byte	0x03, 0x50
        /*002a*/ 	.short	0x0000


	//----- nvinfo : EIATTR_MAXREG_COUNT
	.align		4
        /*002c*/ 	.byte	0x03, 0x1b
        /*002e*/ 	.short	0x0080


	//----- nvinfo : EIATTR_EXTERNS
	.align		4
        /*0030*/ 	.byte	0x04, 0x0f
        /*0032*/ 	.short	(.L_4891 - .L_4890)


	//   ....[0]....
	.align		4
.L_4890:
        /*0034*/ 	.word	index@(__assertfail)


	//----- nvinfo : EIATTR_MERCURY_ISA_VERSION
	.align		4
.L_4891:
        /*0038*/ 	.byte	0x03, 0x5f
        /*003a*/ 	.short	0x0101


	//----- nvinfo : EIATTR_SYSCALL_OFFSETS
	.align		4
        /*003c*/ 	.byte	0x04, 0x46
        /*003e*/ 	.short	(.L_4893 - .L_4892)


	//   ....[0]....
.L_4892:
        /*0040*/ 	.word	0x000026f0


	//   ....[1]....
        /*0044*/ 	.word	0x00003790


	//   ....[2]....
        /*0048*/ 	.word	0x000047e0


	//   ....[3]....
        /*004c*/ 	.word	0x00006f20


	//   ....[4]....
        /*0050*/ 	.word	0x00007fc0


	//   ....[5]....
        /*0054*/ 	.word	0x00009010


	//   ....[6]....
        /*0058*/ 	.word	0x0000b740


	//   ....[7]....
        /*005c*/ 	.word	0x0000c7e0


	//   ....[8]....
        /*0060*/ 	.word	0x0000d830


	//   ....[9]....
        /*0064*/ 	.word	0x0000ff50


	//   ....[10]....
        /*0068*/ 	.word	0x00010ff0


	//   ....[11]....
        /*006c*/ 	.word	0x00012040


	//----- nvinfo : EIATTR_EXIT_INSTR_OFFSETS
	.align		4
.L_4893:
        /*0070*/ 	.byte	0x04, 0x1c
        /*0072*/ 	.short	(.L_4895 - .L_4894)


	//   ....[0]....
.L_4894:
        /*0074*/ 	.word	0x0000d900


	//   ....[1]....
        /*0078*/ 	.word	0x00011270


	//   ....[2]....
        /*007c*/ 	.word	0x000112b0


	//   ....[3]....
        /*0080*/ 	.word	0x00011350


	//   ....[4]....
        /*0084*/ 	.word	0x00011390


	//   ....[5]....
        /*0088*/ 	.word	0x000113d0


	//   ....[6]....
        /*008c*/ 	.word	0x00011460


	//   ....[7]....
        /*0090*/ 	.word	0x000114a0


	//   ....[8]....
        /*0094*/ 	.word	0x00011540


	//   ....[9]....
        /*0098*/ 	.word	0x00011590


	//   ....[10]....
        /*009c*/ 	.word	0x000115e0


	//   ....[11]....
        /*00a0*/ 	.word	0x000116b0


	//   ....[12]....
        /*00a4*/ 	.word	0x00011710


	//   ....[13]....
        /*00a8*/ 	.word	0x000118a0


	//   ....[14]....
        /*00ac*/ 	.word	0x00011a00


	//   ....[15]....
        /*00b0*/ 	.word	0x00011a20


	//   ....[16]....
        /*00b4*/ 	.word	0x00011ae0


	//   ....[17]....
        /*00b8*/ 	.word	0x00011c60


	//   ....[18]....
        /*00bc*/ 	.word	0x00011de0


	//   ....[19]....
        /*00c0*/ 	.word	0x00011f40


	//   ....[20]....
        /*00c4*/ 	.word	0x00012050


	//   ....[21]....
        /*00c8*/ 	.word	0x00012090


	//   ....[22]....
        /*00cc*/ 	.word	0x000120d0


	//----- nvinfo : EIATTR_MAX_THREADS
	.align		4
.L_4895:
        /*00d0*/ 	.byte	0x04, 0x05
        /*00d2*/ 	.short	(.L_4897 - .L_4896)
.L_4896:
        /*00d4*/ 	.word	0x00000080
        /*00d8*/ 	.word	0x00000001
        /*00dc*/ 	.word	0x00000001


	//----- nvinfo : EIATTR_CRS_STACK_SIZE
	.align		4
.L_4897:
        /*00e0*/ 	.byte	0x04, 0x1e
        /*00e2*/ 	.short	(.L_4899 - .L_4898)
.L_4898:
        /*00e4*/ 	.word	0x00000000


	//----- nvinfo : EIATTR_CBANK_PARAM_SIZE
	.align		4
.L_4899:
        /*00e8*/ 	.byte	0x03, 0x19
        /*00ea*/ 	.short	0x0290


	//----- nvinfo : EIATTR_PARAM_CBANK
	.align		4
        /*00ec*/ 	.byte	0x04, 0x0a
        /*00ee*/ 	.short	(.L_4901 - .L_4900)
	.align		4
.L_4900:
        /*00f0*/ 	.word	index@(.nv.constant0._ZN2at6native18elementwise_kernelILi128ELi4EZNS0_15gpu_kernel_implINS0_13BinaryFunctorIN3c108BFloat16ES5_S5_ZZZNS0_19minimum_kernel_cudaERNS_18TensorIteratorBaseEENKUlvE0_clEvENKUlvE2_clEvEUlS5_S5_E_EEEEvS7_RKT_EUliE_EEviT1_)
        /*00f4*/ 	.short	0x0210
        /*00f6*/ 	.short	0x0290


	//----- nvinfo : EIATTR_SW_WAR
	.align		4
.L_4901:
        /*00f8*/ 	.byte	0x04, 0x36
        /*00fa*/ 	.short	(.L_4903 - .L_4902)
.L_4902:
        /*00fc*/ 	.word	0x00000008
.L_4903:


//--------------------- .nv.info._ZN2at6native27unrolled_elementwise_kernelINS0_13BinaryFunctorIN3c108BFloat16ES4_S4_ZZZNS0_19minimum_kernel_cudaERNS_18TensorIteratorBaseEENKUlvE0_clEvENKUlvE2_clEvEUlS4_S4_E_EESt5arrayIPcLm3EELi4E23TrivialOffsetCalculatorILi2EjESE_ILi1EjENS0_6memory12LoadWithCastILi2EEENSH_13StoreWithCastILi1EEEEEviT_T0_T2_T3_T4_T5_ --------------------------
	.section	.nv.info._ZN2at6native27unrolled_elementwise_kernelINS0_13BinaryFunctorIN3c108BFloat16ES4_S4_ZZZNS0_19minimum_kernel_cudaERNS_18TensorIteratorBaseEENKUlvE0_clEvENKUlvE2_clEvEUlS4_S4_E_EESt5arrayIPcLm3EELi4E23TrivialOffsetCalculatorILi2EjESE_ILi1EjENS0_6memory12LoadWithCastILi2EEENSH_13StoreWithCastILi1EEEEEviT_T0_T2_T3_T4_T5_,"",@"SHT_CUDA_INFO"
	.sectionflags	@""
	.align	4


	//----- nvinfo : EIATTR_CUDA_API_VERSION
	.align		4
        /*0000*/ 	.byte	0x04, 0x37
        /*0002*/ 	.short	(.L_4905 - .L_4904)
.L_4904:
        /*0004*/ 	.word	0x00000082


	//----- nvinfo : EIATTR_KPARAM_INFO
	.align		4
.L_4905:
        /*0008*/ 	.byte	0x04, 0x17
        /*000a*/ 	.short	(.L_4907 - .L_4906)
.L_4906:
        /*000c*/ 	.word	0x00000000
        /*0010*/ 	.short	0x0006
        /*0012*/ 	.short	0x0030
        /*0014*/ 	.byte	0x00, 0xf0, 0x21, 0x00


	//----- nvinfo : EIATTR_KPARAM_INFO
	.align		4
.L_4907:
        /*0018*/ 	.byte	0x04, 0x17
        /*001a*/ 	.short	(.L_4909 - .L_4908)
.L_4908:
        /*001c*/ 	.word	0x00000000
        /*0020*/ 	.short	0x0005
        /*0022*/ 	.short	0x0024
        /*0024*/ 	.byte	0x00, 0xf0, 0x31, 0x00


	//----- nvinfo : EIATTR_KPARAM_INFO
	.align		4
.L_4909:
        /*0028*/ 	.byte	0x04, 0x17
        /*002a*/ 	.short	(.L_4911 - .L_4910)
.L_4910:
        /*002c*/ 	.word	0x00000000
        /*0030*/ 	.short	0x0004
        /*0032*/ 	.short	0x0021
        /*0034*/ 	.byte	0x00, 0xf0, 0x05, 0x00


	//----- nvinfo : EIATTR_KPARAM_INFO
	.align		4
.L_4911:
        /*0038*/ 	.byte	0x04, 0x17
        /*003a*/ 	.short	(.L_4913 - .L_4912)
.L_4912:
        /*003c*/ 	.word	0x00000000
        /*0040*/ 	.short	0x0003
        /*0042*/ 	.short	0x0020
        /*0044*/ 	.byte	0x00, 0xf0, 0x05, 0x00


	//----- nvinfo : EIATTR_KPARAM_INFO
	.align		4
.L_4913:
        /*0048*/ 	.byte	0x04, 0x17
        /*004a*/ 	.short	(.L_4915 - .L_4914)
.L_4914:
        /*004c*/ 	.word	0x00000000
        /*0050*/ 	.short	0x0002
        /*0052*/ 	.short	0x0008
        /*0054*/ 	.byte	0x00, 0xf0, 0x61, 0x00


	//----- nvinfo : EIATTR_KPARAM_INFO
	.align		4
.L_4915:
        /*0058*/ 	.byte	0x04, 0x17
        /*005a*/ 	.short	(.L_4917 - .L_4916)
.L_4916:
        /*005c*/ 	.word	0x00000000
        /*0060*/ 	.short	0x0001
        /*0062*/ 	.short	0x0004
        /*0064*/ 	.byte	0x00, 0xf0, 0x05, 0x00


	//----- nvinfo : EIATTR_KPARAM_INFO
	.align		4
.L_4917:
        /*0068*/ 	.byte	0x04, 0x17
        /*006a*/ 	.short	(.L_4919 - .L_4918)
.L_4918:
        /*006c*/ 	.word	0x00000000
        /*0070*/ 	.short	0x0000
        /*0072*/ 	.short	0x0000
        /*0074*/ 	.byte	0x00, 0xf0, 0x11, 0x00


	//----- nvinfo : EIATTR_SPARSE_MMA_MASK
	.align		4
.L_4919:
        /*0078*/ 	.byte	0x03, 0x50
        /*007a*/ 	.short	0x0000


	//----- nvinfo : EIATTR_MAXREG_COUNT
	.align		4
        /*007c*/ 	.byte	0x03, 0x1b
        /*007e*/ 	.short	0x00ff


	//----- nvinfo : EIATTR_EXTERNS
	.align		4
        /*0080*/ 	.byte	0x04, 0x0f
        /*0082*/ 	.short	(.L_4921 - .L_4920)


	//   ....[0]....
	.align		4
.L_4920:
        /*0084*/ 	.word	index@(__assertfail)


	//----- nvinfo : EIATTR_MERCURY_ISA_VERSION
	.align		4
.L_4921:
        /*0088*/ 	.byte	0x03, 0x5f
        /*008a*/ 	.short	0x0101


	//----- nvinfo : EIATTR_SYSCALL_OFFSETS
	.align		4
        /*008c*/ 	.byte	0x04, 0x46
        /*008e*/ 	.short	(.L_4923 - .L_4922)


	//   ....[0]....
.L_4922:
        /*0090*/ 	.word	0x000010f0


	//   ....[1]....
        /*0094*/ 	.word	0x000021b0


	//   ....[2]....
        /*0098*/ 	.word	0x000032f0


	//   ....[3]....
        /*009c*/ 	.word	0x000043b0


	//   ....[4]....
        /*00a0*/ 	.word	0x00005500


	//   ....[5]....
        /*00a4*/ 	.word	0x000065d0


	//   ....[6]....
        /*00a8*/ 	.word	0x00007700


	//   ....[7]....
        /*00ac*/ 	.word	0x000087d0


	//   ....[8]....
        /*00b0*/ 	.word	0x00009d10


	//   ....[9]....
        /*00b4*/ 	.word	0x0000ad30


	//   ....[10]....
        /*00b8*/ 	.word	0x0000bd10


	//   ....[11]....
        /*00bc*/ 	.word	0x0000ccf0


	//----- nvinfo : EIATTR_EXIT_INSTR_OFFSETS
	.align		4
.L_4923:
        /*00c0*/ 	.byte	0x04, 0x1c
        /*00c2*/ 	.short	(.L_4925 - .L_4924)


	//   ....[0]....
.L_4924:
        /*00c4*/ 	.word	0x0000bdd0


	//   ....[1]....
        /*00c8*/ 	.word	0x0000bf20


	//   ....[2]....
        /*00cc*/ 	.word	0x0000bf60


	//   ....[3]....
        /*00d0*/ 	.word	0x0000c000


	//   ....[4]....
        /*00d4*/ 	.word	0x0000c040


	//   ....[5]....
        /*00d8*/ 	.word	0x0000c080


	//   ....[6]....
        /*00dc*/ 	.word	0x0000c110


	//   ....[7]....
        /*00e0*/ 	.word	0x0000c150


	//   ....[8]....
        /*00e4*/ 	.word	0x0000c1f0


	//   ....[9]....
        /*00e8*/ 	.word	0x0000c240


	//   ....[10]....
        /*00ec*/ 	.word	0x0000c290


	//   ....[11]....
        /*00f0*/ 	.word	0x0000c360


	//   ....[12]....
        /*00f4*/ 	.word	0x0000c3c0


	//   ....[13]....
        /*00f8*/ 	.word	0x0000c550


	//   ....[14]....
        /*00fc*/ 	.word	0x0000c6b0


	//   ....[15]....
        /*0100*/ 	.word	0x0000c6d0


	//   ....[16]....
        /*0104*/ 	.word	0x0000c790


	//   ....[17]....
        /*0108*/ 	.word	0x0000c910


	//   ....[18]....
        /*010c*/ 	.word	0x0000ca90


	//   ....[19]....
        /*0110*/ 	.word	0x0000cbf0


	//   ....[20]....
        /*0114*/ 	.word	0x0000cd00


	//   ....[21]....
        /*0118*/ 	.word	0x0000cd40


	//   ....[22]....
        /*011c*/ 	.word	0x0000cd80


	//----- nvinfo : EIATTR_MAX_THREADS
	.align		4
.L_4925:
        /*0120*/ 	.byte	0x04, 0x05
        /*0122*/ 	.short	(.L_4927 - .L_4926)
.L_4926:
        /*0124*/ 	.word	0x00000080
        /*0128*/ 	.word	0x00000001
        /*012c*/ 	.word	0x00000001


	//----- nvinfo : EIATTR_CRS_STACK_SIZE
	.align		4
.L_4927:
        /*0130*/ 	.byte	0x04, 0x1e
        /*0132*/ 	.short	(.L_4929 - .L_4928)
.L_4928:
        /*0134*/ 	.word	0x00000000


	//----- nvinfo : EIATTR_CBANK_PARAM_SIZE
	.align		4
.L_4929:
        /*0138*/ 	.byte	0x03, 0x19
        /*013a*/ 	.short	0x0038


	//----- nvinfo : EIATTR_PARAM_CBANK
	.align		4
        /*013c*/ 	.byte	0x04, 0x0a
        /*013e*/ 	.short	(.L_4931 - .L_4930)
	.align		4
.L_4930:
        /*0140*/ 	.word	index@(.nv.constant0._ZN2at6native27unrolled_elementwise_kernelINS0_13BinaryFunctorIN3c108BFloat16ES4_S4_ZZZNS0_19minimum_kernel_cudaERNS_18TensorIteratorBaseEENKUlvE0_clEvENKUlvE2_clEvEUlS4_S4_E_EESt5arrayIPcLm3EELi4E23TrivialOffsetCalculatorILi2EjESE_ILi1EjENS0_6memory12LoadWithCastILi2EEENSH_13StoreWithCastILi1EEEEEviT_T0_T2_T3_T4_T5_)
        /*0144*/ 	.short	0x0210
        /*0146*/ 	.short	0x0038


	//----- nvinfo : EIATTR_SW_WAR
	.align		4
.L_4931:
        /*0148*/ 	.byte	0x04, 0x36
        /*014a*/ 	.short	(.L_4933 - .L_4932)
.L_4932:
        /*014c*/ 	.word	0x00000008
.L_4933:


//--------------------- .nv.info._ZN2at6native18elementwise_kernelILi128ELi4EZNS0_22gpu_kernel_impl_nocastINS0_13BinaryFunctorIN3c108BFloat16ES5_S5_ZZZNS0_19minimum_kernel_cudaERNS_18TensorIteratorBaseEENKUlvE0_clEvENKUlvE2_clEvEUlS5_S5_E_EEEEvS7_RKT_EUliE_EEviT1_ --------------------------
	.section	.nv.info._ZN2at6native18elementwise_kernelILi128ELi4EZNS0_22gpu_kernel_impl_nocastINS0_13BinaryFunctorIN3c108BFloat16ES5_S5_ZZZNS0_19minimum_kernel_cudaERNS_18TensorIteratorBaseEENKUlvE0_clEvENKUlvE2_clEvEUlS5_S5_E_EEEEvS7_RKT_EUliE_EEviT1_,"",@"SHT_CUDA_INFO"
	.sectionflags	@""
	.align	4


	//----- nvinfo : EIATTR_CUDA_API_VERSION
	.align		4
        /*0000*/ 	.byte	0x04, 0x37
        /*0002*/ 	.short	(.L_4935 - .L_4934)
.L_4934:
        /*0004*/ 	.word	0x00000082


	//----- nvinfo : EIATTR_KPARAM_INFO
	.align		4
.L_4935:
        /*0008*/ 	.byte	0x04, 0x17
        /*000a*/ 	.short	(.L_4937 - .L_4936)
.L_4936:
        /*000c*/ 	.word	0x00000000
        /*0010*/ 	.short	0x0001
        /*0012*/ 	.short	0x0008
        /*0014*/ 	.byte	0x00, 0xf0, 0x21, 0x0a


	//----- nvinfo : EIATTR_KPARAM_INFO
	.align		4
.L_4937:
        /*0018*/ 	.byte	0x04, 0x17
        /*001a*/ 	.short	(.L_4939 - .L_4938)
.L_4938:
        /*001c*/ 	.word	0x00000000
        /*0020*/ 	.short	0x0000
        /*0022*/ 	.short	0x0000
        /*0024*/ 	.byte	0x00, 0xf0, 0x11, 0x00


	//----- nvinfo : EIATTR_SPARSE_MMA_MASK
	.align		4
.L_4939:
        /*0028*/ 	.byte	0x03, 0x50
        /*002a*/ 	.short	0x0000


	//----- nvinfo : EIATTR_MAXREG_COUNT
	.align		4
        /*002c*/ 	.byte	0x03, 0x1b
        /*002e*/ 	.short	0x0080


	//----- nvinfo : EIATTR_MERCURY_ISA_VERSION
	.align		4
        /*0030*/ 	.byte	0x03, 0x5f
        /*0032*/ 	.short	0x0101


	//----- nvinfo : EIATTR_EXIT_INSTR_OFFSETS
	.align		4
        /*0034*/ 	.byte	0x04, 0x1c
        /*0036*/ 	.short	(.L_4941 - .L_4940)


	//   ....[0]....
.L_4940:
        /*0038*/ 	.word	0x00004830


	//   ....[1]....
        /*003c*/ 	.word	0x00005fe0


	//----- nvinfo : EIATTR_MAX_THREADS
	.align		4
.L_4941:
        /*0040*/ 	.byte	0x04, 0x05
        /*0042*/ 	.short	(.L_4943 - .L_4942)
.L_4942:
        /*0044*/ 	.word	0x00000080
        /*0048*/ 	.word	0x00000001
        /*004c*/ 	.word	0x00000001


	//----- nvinfo : EIATTR_CRS_STACK_SIZE
	.align		4
.L_4943:
        /*0050*/ 	.byte	0x04, 0x1e
        /*0052*/ 	.short	(.L_4945 - .L_4944)
.L_4944:
        /*0054*/ 	.word	0x00000000


	//----- nvinfo : EIATTR_CBANK_PARAM_SIZE
	.align		4
.L_4945:
        /*0058*/ 	.byte	0x03, 0x19
        /*005a*/ 	.short	0x0290


	//----- nvinfo : EIATTR_PARAM_CBANK
	.align		4
        /*005c*/ 	.byte	0x04, 0x0a
        /*005e*/ 	.short	(.L_4947 - .L_4946)
	.align		4
.L_4946:
        /*0060*/ 	.word	index@(.nv.constant0._ZN2at6native18elementwise_kernelILi128ELi4EZNS0_22gpu_kernel_impl_nocastINS0_13BinaryFunctorIN3c108BFloat16ES5_S5_ZZZNS0_19minimum_kernel_cudaERNS_18TensorIteratorBaseEENKUlvE0_clEvENKUlvE2_clEvEUlS5_S5_E_EEEEvS7_RKT_EUliE_EEviT1_)
        /*0064*/ 	.short	0x0210
        /*0066*/ 	.short	0x0290


	//----- nvinfo : EIATTR_SW_WAR
	.align		4
.L_4947:
        /*0068*/ 	.byte	0x04, 0x36
        /*006a*/ 	.short	(.L_4949 - .L_4948)
.L_4948:
        /*006c*/ 	.word	0x00000008
.L_4949:


//--------------------- .nv.info._ZN2at6native27unrolled_elementwise_kernelINS0_13BinaryFunctorIN3c108BFloat16ES4_S4_ZZZNS0_19minimum_kernel_cudaERNS_18TensorIteratorBaseEENKUlvE0_clEvENKUlvE2_clEvEUlS4_S4_E_EESt5arrayIPcLm3EELi4E23TrivialOffsetCalculatorILi2EjESE_ILi1EjENS0_6memory15LoadWithoutCastENSH_16StoreWithoutCastEEEviT_T0_T2_T3_T4_T5_ --------------------------
	.section	.nv.info._ZN2at6native27unrolled_elementwise_kernelINS0_13BinaryFunctorIN3c108BFloat16ES4_S4_ZZZNS0_19minimum_kernel_cudaERNS_18TensorIteratorBaseEENKUlvE0_clEvENKUlvE2_clEvEUlS4_S4_E_EESt5arrayIPcLm3EELi4E23TrivialOffsetCalculatorILi2EjESE_ILi1EjENS0_6memory15LoadWithoutCastENSH_16StoreWithoutCastEEEviT_T0_T2_T3_T4_T5_,"",@"SHT_CUDA_INFO"
	.sectionflags	@""
	.align	4


	//----- nvinfo : EIATTR_CUDA_API_VERSION
	.align		4
        /*0000*/ 	.byte	0x04, 0x37
        /*0002*/ 	.short	(.L_4951 - .L_4950)
.L_4950:
        /*0004*/ 	.word	0x00000082


	//----- nvinfo : EIATTR_KPARAM_INFO
	.align		4
.L_4951:
        /*0008*/ 	.byte	0x04, 0x17
        /*000a*/ 	.short	(.L_4953 - .L_4952)
.L_4952:
        /*000c*/ 	.word	0x00000000
        /*0010*/ 	.short	0x0006
        /*0012*/ 	.short	0x0023
        /*0014*/ 	.byte	0x00, 0xf0, 0x05, 0x00


	//----- nvinfo : EIATTR_KPARAM_INFO
	.align		4
.L_4953:
        /*0018*/ 	.byte	0x04, 0x17
        /*001a*/ 	.short	(.L_4955 - .L_4954)
.L_4954:
        /*001c*/ 	.word	0x00000000
        /*0020*/ 	.short	0x0005
        /*0022*/ 	.short	0x0022
        /*0024*/ 	.byte	0x00, 0xf0, 0x05, 0x00


	//----- nvinfo : EIATTR_KPARAM_INFO
	.align		4
.L_4955:
        /*0028*/ 	.byte	0x04, 0x17
        /*002a*/ 	.short	(.L_4957 - .L_4956)
.L_4956:
        /*002c*/ 	.word	0x00000000
        /*0030*/ 	.short	0x0004
        /*0032*/ 	.short	0x0021
        /*0034*/ 	.byte	0x00, 0xf0, 0x05, 0x00


	//----- nvinfo : EIATTR_KPARAM_INFO
	.align		4
.L_4957:
        /*0038*/ 	.byte	0x04, 0x17
        /*003a*/ 	.short	(.L_4959 - .L_4958)
.L_4958:
        /*003c*/ 	.word	0x00000000
        /*0040*/ 	.short	0x0003
        /*0042*/ 	.short	0x0020
        /*0044*/ 	.byte	0x00, 0xf0, 0x05, 0x00


	//----- nvinfo : EIATTR_KPARAM_INFO
	.align		4
.L_4959:
        /*0048*/ 	.byte	0x04, 0x17
        /*004a*/ 	.short	(.L_4961 - .L_4960)
.L_4960:
        /*004c*/ 	.word	0x00000000
        /*0050*/ 	.short	0x0002
        /*0052*/ 	.short	0x0008
        /*0054*/ 	.byte	0x00, 0xf0, 0x61, 0x00


	//----- nvinfo : EIATTR_KPARAM_INFO
	.align		4
.L_4961:
        /*0058*/ 	.byte	0x04, 0x17
        /*005a*/ 	.short	(.L_4963 - .L_4962)
.L_4962:
        /*005c*/ 	.word	0x00000000
        /*0060*/ 	.short	0x0001
        /*0062*/ 	.short	0x0004
        /*0064*/ 	.byte	0x00, 0xf0, 0x05, 0x00


	//----- nvinfo : EIATTR_KPARAM_INFO
	.align		4
.L_4963:
        /*0068*/ 	.byte	0x04, 0x17
        /*006a*/ 	.short	(.L_4965 - .L_4964)
.L_4964:
        /*006c*/ 	.word	0x00000000
        /*0070*/ 	.short	0x0000
        /*0072*/ 	.short	0x0000
        /*0074*/ 	.byte	0x00, 0xf0, 0x11, 0x00


	//----- nvinfo : EIATTR_SPARSE_MMA_MASK
	.align		4
.L_4965:
        /*0078*/ 	.byte	0x03, 0x50
        /*007a*/ 	.short	0x0000


	//----- nvinfo : EIATTR_MAXREG_COUNT
	.align		4
        /*007c*/ 	.byte	0x03, 0x1b
        /*007e*/ 	.short	0x00ff


	//----- nvinfo : EIATTR_MERCURY_ISA_VERSION
	.align		4
        /*0080*/ 	.byte	0x03, 0x5f
        /*0082*/ 	.short	0x0101


	//----- nvinfo : EIATTR_EXIT_INSTR_OFFSETS
	.align		4
        /*0084*/ 	.byte	0x04, 0x1c
        /*0086*/ 	.short	(.L_4967 - .L_4966)


	//   ....[0]....
.L_4966:
        /*0088*/ 	.word	0x00000850


	//   ....[1]....
        /*008c*/ 	.word	0x000008a0


	//----- nvinfo : EIATTR_MAX_THREADS
	.align		4
.L_4967:
        /*0090*/ 	.byte	0x04, 0x05
        /*0092*/ 	.short	(.L_4969 - .L_4968)
.L_4968:
        /*0094*/ 	.word	0x00000080
        /*0098*/ 	.word	0x00000001
        /*009c*/ 	.word	0x00000001


	//----- nvinfo : EIATTR_CRS_STACK_SIZE
	.align		4
.L_4969:
        /*00a0*/ 	.byte	0x04, 0x1e
        /*00a2*/ 	.short	(.L_4971 - .L_4970)
.L_4970:
        /*00a4*/ 	.word	0x00000000


	//----- nvinfo : EIATTR_CBANK_PARAM_SIZE
	.align		4
.L_4971:
        /*00a8*/ 	.byte	0x03, 0x19
        /*00aa*/ 	.short	0x0024


	//----- nvinfo : EIATTR_PARAM_CBANK
	.align		4
        /*00ac*/ 	.byte	0x04, 0x0a
        /*00ae*/ 	.short	(.L_4973 - .L_4972)
	.align		4
.L_4972:
        /*00b0*/ 	.word	index@(.nv.constant0._ZN2at6native27unrolled_elementwise_kernelINS0_13BinaryFunctorIN3c108BFloat16ES4_S4_ZZZNS0_19minimum_kernel_cudaERNS_18TensorIteratorBaseEENKUlvE0_clEvENKUlvE2_clEvEUlS4_S4_E_EESt5arrayIPcLm3EELi4E23TrivialOffsetCalculatorILi2EjESE_ILi1EjENS0_6memory15LoadWithoutCastENSH_16StoreWithoutCastEEEviT_T0_T2_T3_T4_T5_)
        /*00b4*/ 	.short	0x0210
        /*00b6*/ 	.short	0x0024


	//----- nvinfo : EIATTR_SW_WAR
	.align		4
.L_4973:
        /*00b8*/ 	.byte	0x04, 0x36
        /*00ba*/ 	.short	(.L_4975 - .L_4974)
.L_4974:
        /*00bc*/ 	.word	0x00000008
.L_4975:


//--------------------- .nv.info._ZN2at6native29vectorized_elementwise_kernelILi2ENS0_13BinaryFunctorIN3c108BFloat16ES4_S4_ZZZNS0_19minimum_kernel_cudaERNS_18TensorIteratorBaseEENKUlvE0_clEvENKUlvE2_clEvEUlS4_S4_E_EESt5arrayIPcLm3EEEEviT0_T1_ --------------------------
	.section	.nv.info._ZN2at6native29vectorized_elementwise_kernelILi2ENS0_13BinaryFunctorIN3c108BFloat16ES4_S4_ZZZNS0_19minimum_kernel_cudaERNS_18TensorIteratorBaseEENKUlvE0_clEvENKUlvE2_clEvEUlS4_S4_E_EESt5arrayIPcLm3EEEEviT0_T1_,"",@"SHT_CUDA_INFO"
	.sectionflags	@""
	.align	4


	//----- nvinfo : EIATTR_CUDA_API_VERSION
	.align		4
        /*0000*/ 	.byte	0x04, 0x37
        /*0002*/ 	.short	(.L_4977 - .L_4976)
.L_4976:
        /*0004*/ 	.word	0x00000082


	//----- nvinfo : EIATTR_KPARAM_INFO
	.align		4
.L_4977:
        /*0008*/ 	.byte	0x04, 0x17
        /*000a*/ 	.short	(.L_4979 - .L_4978)
.L_4978:
        /*000c*/ 	.word	0x00000000
        /*0010*/ 	.short	0x0002
        /*0012*/ 	.short	0x0008
        /*0014*/ 	.byte	0x00, 0xf0, 0x61, 0x00


	//----- nvinfo : EIATTR_KPARAM_INFO
	.align		4
.L_4979:
        /*0018*/ 	.byte	0x04, 0x17
        /*001a*/ 	.short	(.L_4981 - .L_4980)
.L_4980:
        /*001c*/ 	.word	0x00000000
        /*0020*/ 	.short	0x0001
        /*0022*/ 	.short	0x0004
        /*0024*/ 	.byte	0x00, 0xf0, 0x05, 0x00


	//----- nvinfo : EIATTR_KPARAM_INFO
	.align		4
.L_4981:
        /*0028*/ 	.byte	0x04, 0x17
        /*002a*/ 	.short	(.L_4983 - .L_4982)
.L_4982:
        /*002c*/ 	.word	0x00000000
        /*0030*/ 	.short	0x0000
        /*0032*/ 	.short	0x0000
        /*0034*/ 	.byte	0x00, 0xf0, 0x11, 0x00


	//----- nvinfo : EIATTR_SPARSE_MMA_MASK
	.align		4
.L_4983:
        /*0038*/ 	.byte	0x03, 0x50
        /*003a*/ 	.short	0x0000


	//----- nvinfo : EIATTR_MAXREG_COUNT
	.align		4
        /*003c*/ 	.byte	0x03, 0x1b
        /*003e*/ 	.short	0x00ff


	//----- nvinfo : EIATTR_MERCURY_ISA_VERSION
	.align		4
        /*0040*/ 	.byte	0x03, 0x5f
        /*0042*/ 	.short	0x0101


	//----- nvinfo : EIATTR_EXIT_INSTR_OFFSETS
	.align		4
        /*0044*/ 	.byte	0x04, 0x1c
        /*0046*/ 	.short	(.L_4985 - .L_4984)


	//   ....[0]....
.L_4984:
        /*0048*/ 	.word	0x00000950


	//   ....[1]....
        /*004c*/ 	.word	0x00001a20


	//   ....[2]....
        /*0050*/ 	.word	0x00001a70


	//----- nvinfo : EIATTR_MAX_THREADS
	.align		4
.L_4985:
        /*0054*/ 	.byte	0x04, 0x05
        /*0056*/ 	.short	(.L_4987 - .L_4986)
.L_4986:
        /*0058*/ 	.word	0x00000080
        /*005c*/ 	.word	0x00000001
        /*0060*/ 	.word	0x00000001


	//----- nvinfo : EIATTR_CRS_STACK_SIZE
	.align		4
.L_4987:
        /*0064*/ 	.byte	0x04, 0x1e
        /*0066*/ 	.short	(.L_4989 - .L_4988)
.L_4988:
        /*0068*/ 	.word	0x00000000


	//----- nvinfo : EIATTR_CBANK_PARAM_SIZE
	.align		4
.L_4989:
        /*006c*/ 	.byte	0x03, 0x19
        /*006e*/ 	.short	0x0020


	//----- nvinfo : EIATTR_PARAM_CBANK
	.align		4
        /*0070*/ 	.byte	0x04, 0x0a
        /*0072*/ 	.short	(.L_4991 - .L_4990)
	.align		4
.L_4990:
        /*0074*/ 	.word	index@(.nv.constant0._ZN2at6native29vectorized_elementwise_kernelILi2ENS0_13BinaryFunctorIN3c108BFloat16ES4_S4_ZZZNS0_19minimum_kernel_cudaERNS_18TensorIteratorBaseEENKUlvE0_clEvENKUlvE2_clEvEUlS4_S4_E_EESt5arrayIPcLm3EEEEviT0_T1_)
        /*0078*/ 	.short	0x0210
        /*007a*/ 	.short	0x0020


	//----- nvinfo : EIATTR_SW_WAR
	.align		4
.L_4991:
        /*007c*/ 	.byte	0x04, 0x36
        /*007e*/ 	.short	(.L_4993 - .L_4992)
.L_4992:
        /*0080*/ 	.word	0x00000008
.L_4993:


//--------------------- .nv.info._ZN2at6native29vectorized_elementwise_kernelILi4ENS0_13BinaryFunctorIN3c108BFloat16ES4_S4_ZZZNS0_19minimum_kernel_cudaERNS_18TensorIteratorBaseEENKUlvE0_clEvENKUlvE2_clEvEUlS4_S4_E_EESt5arrayIPcLm3EEEEviT0_T1_ --------------------------
	.section	.nv.info._ZN2at6native29vectorized_elementwise_kernelILi4ENS0_13BinaryFunctorIN3c108BFloat16ES4_S4_ZZZNS0_19minimum_kernel_cudaERNS_18TensorIteratorBaseEENKUlvE0_clEvENKUlvE2_clEvEUlS4_S4_E_EESt5arrayIPcLm3EEEEviT0_T1_,"",@"SHT_CUDA_INFO"
	.sectionflags	@""
	.align	4


	//----- nvinfo : EIATTR_CUDA_API_VERSION
	.align		4
        /*0000*/ 	.byte	0x04, 0x37
        /*0002*/ 	.short	(.L_4995 - .L_4994)
.L_4994:
        /*0004*/ 	.word	0x00000082


	//----- nvinfo : EIATTR_KPARAM_INFO
	.align		4
.L_4995:
        /*0008*/ 	.byte	0x04, 0x17
        /*000a*/ 	.short	(.L_4997 - .L_4996)
.L_4996:
        /*000c*/ 	.word	0x00000000
        /*0010*/ 	.short	0x0002
        /*0012*/ 	.short	0x0008
        /*0014*/ 	.byte	0x00, 0xf0, 0x61, 0x00


	//----- nvinfo : EIATTR_KPARAM_INFO
	.align		4
.L_4997:
        /*0018*/ 	.byte	0x04, 0x17
        /*001a*/ 	.short	(.L_4999 - .L_4998)
.L_4998:
        /*001c*/ 	.word	0x00000000
        /*0020*/ 	.short	0x0001
        /*0022*/ 	.short	0x0004
        /*0024*/ 	.byte	0x00, 0xf0, 0x05, 0x00


	//----- nvinfo : EIATTR_KPARAM_INFO
	.align		4
.L_4999:
        /*0028*/ 	.byte	0x04, 0x17
        /*002a*/ 	.short	(.L_5001 - .L_5000)
.L_5000:
        /*002c*/ 	.word	0x00000000
        /*0030*/ 	.short	0x0000
        /*0032*/ 	.short	0x0000
        /*0034*/ 	.byte	0x00, 0xf0, 0x11, 0x00


	//----- nvinfo : EIATTR_SPARSE_MMA_MASK
	.align		4
.L_5001:
        /*0038*/ 	.byte	0x03, 0x50
        /*003a*/ 	.short	0x0000


	//----- nvinfo : EIATTR_MAXREG_COUNT
	.align		4
        /*003c*/ 	.byte	0x03, 0x1b
        /*003e*/ 	.short	0x00ff


	//----- nvinfo : EIATTR_MERCURY_ISA_VERSION
	.align		4
        /*0040*/ 	.byte	0x03, 0x5f
        /*0042*/ 	.short	0x0101


	//----- nvinfo : EIATTR_EXIT_INSTR_OFFSETS
	.align		4
        /*0044*/ 	.byte	0x04, 0x1c
        /*0046*/ 	.short	(.L_5003 - .L_5002)


	//   ....[0]....
.L_5002:
        /*0048*/ 	.word	0x000008e0


	//   ....[1]....
        /*004c*/ 	.word	0x000019b0


	//   ....[2]....
        /*0050*/ 	.word	0x00001a00


	//----- nvinfo : EIATTR_MAX_THREADS
	.align		4
.L_5003:
        /*0054*/ 	.byte	0x04, 0x05
        /*0056*/ 	.short	(.L_5005 - .L_5004)
.L_5004:
        /*0058*/ 	.word	0x00000080
        /*005c*/ 	.word	0x00000001
        /*0060*/ 	.word	0x00000001


	//----- nvinfo : EIATTR_CRS_STACK_SIZE
	.align		4
.L_5005:
        /*0064*/ 	.byte	0x04, 0x1e
        /*0066*/ 	.short	(.L_5007 - .L_5006)
.L_5006:
        /*0068*/ 	.word	0x00000000


	//----- nvinfo : EIATTR_CBANK_PARAM_SIZE
	.align		4
.L_5007:
        /*006c*/ 	.byte	0x03, 0x19
        /*006e*/ 	.short	0x0020


	//----- nvinfo : EIATTR_PARAM_CBANK
	.align		4
        /*0070*/ 	.byte	0x04, 0x0a
        /*0072*/ 	.short	(.L_5009 - .L_5008)
	.align		4
.L_5008:
        /*0074*/ 	.word	index@(.nv.constant0._ZN2at6native29vectorized_elementwise_kernelILi4ENS0_13BinaryFunctorIN3c108BFloat16ES4_S4_ZZZNS0_19minimum_kernel_cudaERNS_18TensorIteratorBaseEENKUlvE0_clEvENKUlvE2_clEvEUlS4_S4_E_EESt5arrayIPcLm3EEEEviT0_T1_)
        /*0078*/ 	.short	0x0210
        /*007a*/ 	.short	0x0020


	//----- nvinfo : EIATTR_SW_WAR
	.align		4
.L_5009:
        /*007c*/ 	.byte	0x04, 0x36
        /*007e*/ 	.short	(.L_5011 - .L_5010)
.L_5010:
        /*0080*/ 	.word	0x00000008
.L_5011:


//--------------------- .nv.info._ZN2at6native29vectorized_elementwise_kernelILi8ENS0_13BinaryFunctorIN3c108BFloat16ES4_S4_ZZZNS0_19minimum_kernel_cudaERNS_18TensorIteratorBaseEENKUlvE0_clEvENKUlvE2_clEvEUlS4_S4_E_EESt5arrayIPcLm3EEEEviT0_T1_ --------------------------
	.section	.nv.info._ZN2at6native29vectorized_elementwise_kernelILi8ENS0_13BinaryFunctorIN3c108BFloat16ES4_S4_ZZZNS0_19minimum_kernel_cudaERNS_18TensorIteratorBaseEENKUlvE0_clEvENKUlvE2_clEvEUlS4_S4_E_EESt5arrayIPcLm3EEEEviT0_T1_,"",@"SHT_CUDA_INFO"
	.sectionflags	@""
	.align	4


	//----- nvinfo : EIATTR_CUDA_API_VERSION
	.align		4
        /*0000*/ 	.byte	0x04, 0x37
        /*0002*/ 	.short	(.L_5013 - .L_5012)
.L_5012:
        /*0004*/ 	.word	0x00000082


	//----- nvinfo : EIATTR_KPARAM_INFO
	.align		4
.L_5013:
        /*0008*/ 	.byte	0x04, 0x17
        /*000a*/ 	.short	(.L_5015 - .L_5014)
.L_5014:
        /*000c*/ 	.word	0x00000000
        /*0010*/ 	.short	0x0002
        /*0012*/ 	.short	0x0008
        /*0014*/ 	.byte	0x00, 0xf0, 0x61, 0x00


	//----- nvinfo : EIATTR_KPARAM_INFO
	.align		4
.L_5015:
        /*0018*/ 	.byte	0x04, 0x17
        /*001a*/ 	.short	(.L_5017 - .L_5016)
.L_5016:
        /*001c*/ 	.word	0x00000000
        /*0020*/ 	.short	0x0001
        /*0022*/ 	.short	0x0004
        /*0024*/ 	.byte	0x00, 0xf0, 0x05, 0x00


	//----- nvinfo : EIATTR_KPARAM_INFO
	.align		4
.L_5017:
        /*0028*/ 	.byte	0x04, 0x17
        /*002a*/ 	.short	(.L_5019 - .L_5018)
.L_5018:
        /*002c*/ 	.word	0x00000000
        /*0030*/ 	.short	0x0000
        /*0032*/ 	.short	0x0000
        /*0034*/ 	.byte	0x00, 0xf0, 0x11, 0x00


	//----- nvinfo : EIATTR_SPARSE_MMA_MASK
	.align		4
.L_5019:
        /*0038*/ 	.byte	0x03, 0x50
        /*003a*/ 	.short	0x0000


	//----- nvinfo : EIATTR_MAXREG_COUNT
	.align		4
        /*003c*/ 	.byte	0x03, 0x1b
        /*003e*/ 	.short	0x00ff


	//----- nvinfo : EIATTR_MERCURY_ISA_VERSION
	.align		4
        /*0040*/ 	.byte	0x03, 0x5f
        /*0042*/ 	.short	0x0101


	//----- nvinfo : EIATTR_EXIT_INSTR_OFFSETS
	.align		4
        /*0044*/ 	.byte	0x04, 0x1c
        /*0046*/ 	.short	(.L_5021 - .L_5020)


	//   ....[0]....
.L_5020:
        /*0048*/ 	.word	0x000008c0


	//   ....[1]....
        /*004c*/ 	.word	0x00001990


	//   ....[2]....
        /*0050*/ 	.word	0x000019e0


	//----- nvinfo : EIATTR_MAX_THREADS
	.align		4
.L_5021:
        /*0054*/ 	.byte	0x04, 0x05
        /*0056*/ 	.short	(.L_5023 - .L_5022)
.L_5022:
        /*0058*/ 	.word	0x00000080
        /*005c*/ 	.word	0x00000001
        /*0060*/ 	.word	0x00000001


	//----- nvinfo : EIATTR_CRS_STACK_SIZE
	.align		4
.L_5023:
        /*0064*/ 	.byte	0x04, 0x1e
        /*0066*/ 	.short	(.L_5025 - .L_5024)
.L_5024:
        /*0068*/ 	.word	0x00000000


	//----- nvinfo : EIATTR_CBANK_PARAM_SIZE
	.align		4
.L_5025:
        /*006c*/ 	.byte	0x03, 0x19
        /*006e*/ 	.short	0x0020


	//----- nvinfo : EIATTR_PARAM_CBANK
	.align		4
        /*0070*/ 	.byte	0x04, 0x0a
        /*0072*/ 	.short	(.L_5027 - .L_5026)
	.align		4
.L_5026:
        /*0074*/ 	.word	index@(.nv.constant0._ZN2at6native29vectorized_elementwise_kernelILi8ENS0_13BinaryFunctorIN3c108BFloat16ES4_S4_ZZZNS0_19minimum_kernel_cudaERNS_18TensorIteratorBaseEENKUlvE0_clEvENKUlvE2_clEvEUlS4_S4_E_EESt5arrayIPcLm3EEEEviT0_T1_)
        /*0078*/ 	.short	0x0210
        /*007a*/ 	.short	0x0020


	//----- nvinfo : EIATTR_SW_WAR
	.align		4
.L_5027:
        /*007c*/ 	.byte	0x04, 0x36
        /*007e*/ 	.short	(.L_5029 - .L_5028)
.L_5028:
        /*0080*/ 	.word	0x00000008
.L_5029:


//--------------------- .nv.info._ZN2at6native18elementwise_kernelILi128ELi4EZNS0_15gpu_kernel_implINS0_13AUnaryFunctorIN3c104HalfES5_S5_ZZZNS0_19minimum_kernel_cudaERNS_18TensorIteratorBaseEENKUlvE0_clEvENKUlvE1_clEvEUlS5_S5_E_EEEEvS7_RKT_EUliE_EEviT1_ --------------------------
	.section	.nv.info._ZN2at6native18elementwise_kernelILi128ELi4EZNS0_15gpu_kernel_implINS0_13AUnaryFunctorIN3c104HalfES5_S5_ZZZNS0_19minimum_kernel_cudaERNS_18TensorIteratorBaseEENKUlvE0_clEvENKUlvE1_clEvEUlS5_S5_E_EEEEvS7_RKT_EUliE_EEviT1_,"",@"SHT_CUDA_INFO"
	.sectionflags	@""
	.align	4


	//----- nvinfo : EIATTR_CUDA_API_VERSION
	.align		4
        /*0000*/ 	.byte	0x04, 0x37
        /*0002*/ 	.short	(.L_5031 - .L_5030)
.L_5030:
        /*0004*/ 	.word	0x00000082


	//----- nvinfo : EIATTR_KPARAM_INFO
	.align		4
.L_5031:
        /*0008*/ 	.byte	0x04, 0x17
        /*000a*/ 	.short	(.L_5033 - .L_5032)
.L_5032:
        /*000c*/ 	.word	0x00000000
        /*0010*/ 	.short	0x0001
        /*0012*/ 	.short	0x0008
        /*0014*/ 	.byte	0x00, 0xf0, 0x61, 0x08


	//----- nvinfo : EIATTR_KPARAM_INFO
	.align		4
.L_5033:
        /*0018*/ 	.byte	0x04, 0x17
        /*001a*/ 	.short	(.L_5035 - .L_5034)
.L_5034:
        /*001c*/ 	.word	0x00000000
        /*0020*/ 	.short	0x0000
        /*0022*/ 	.short	0x0000
        /*0024*/ 	.byte	0x00, 0xf0, 0x11, 0x00


	//----- nvinfo : EIATTR_SPARSE_MMA_MASK
	.align		4
.L_5035:
        /*0028*/ 	.byte	0x03, 0x50
        /*002a*/ 	.short	0x0000


	//----- nvinfo : EIATTR_MAXREG_COUNT
	.align		4
        /*002c*/ 	.byte	0x03, 0x1b
        /*002e*/ 	.short	0x0080


	//----- nvinfo : EIATTR_EXTERNS
	.align		4
        /*0030*/ 	.byte	0x04, 0x0f
        /*0032*/ 	.short	(.L_5037 - .L_5036)


	//   ....[0]....
	.align		4
.L_5036:
        /*0034*/ 	.word	index@(__assertfail)


	//----- nvinfo : EIATTR_MERCURY_ISA_VERSION
	.align		4
.L_5037:
        /*0038*/ 	.byte	0x03, 0x5f
        /*003a*/ 	.short	0x0101


	//----- nvinfo : EIATTR_SYSCALL_OFFSETS
	.align		4
        /*003c*/ 	.byte	0x04, 0x46
        /*003e*/ 	.short	(.L_5039 - .L_5038)


	//   ....[0]....
.L_5038:
        /*0040*/ 	.word	0x00002370


	//   ....[1]....
        /*0044*/ 	.word	0x000033d0


	//   ....[2]....
        /*0048*/ 	.word	0x000057a0


	//   ....[3]....
        /*004c*/ 	.word	0x00006800


	//   ....[4]....
        /*0050*/ 	.word	0x00008bc0


	//   ....[5]....
        /*0054*/ 	.word	0x00009c20


	//   ....[6]....
        /*0058*/ 	.word	0x0000bfd0


	//   ....[7]....
        /*005c*/ 	.word	0x0000d030


	//----- nvinfo : EIATTR_EXIT_INSTR_OFFSETS
	.align		4
.L_5039:
        /*0060*/ 	.byte	0x04, 0x1c
        /*0062*/ 	.short	(.L_5041 - .L_5040)


	//   ....[0]....
.L_5040:
        /*0064*/ 	.word	0x00009cf0


	//   ....[1]....
        /*0068*/ 	.word	0x0000c260


	//   ....[2]....
        /*006c*/ 	.word	0x0000c2a0


	//   ....[3]....
        /*0070*/ 	.word	0x0000c340


	//   ....[4]....
        /*0074*/ 	.word	0x0000c380


	//   ....[5]....
        /*0078*/ 	.word	0x0000c3c0


	//   ....[6]....
        /*007c*/ 	.word	0x0000c450


	//   ....[7]....
        /*0080*/ 	.word	0x0000c470


	//   ....[8]....
        /*0084*/ 	.word	0x0000c510


	//   ....[9]....
        /*0088*/ 	.word	0x0000c560


	//   ....[10]....
        /*008c*/ 	.word	0x0000c5b0


	//   ....[11]....
        /*0090*/ 	.word	0x0000c680


	//   ....[12]....
        /*0094*/ 	.word	0x0000c6e0


	//   ....[13]....
        /*0098*/ 	.word	0x0000c870


	//   ....[14]....
        /*009c*/ 	.word	0x0000c9d0


	//   ....[15]....
        /*00a0*/ 	.word	0x0000ca10


	//   ....[16]....
        /*00a4*/ 	.word	0x0000cad0


	//   ....[17]....
        /*00a8*/ 	.word	0x0000cc50


	//   ....[18]....
        /*00ac*/ 	.word	0x0000cdd0


	//   ....[19]....
        /*00b0*/ 	.word	0x0000cf30


	//   ....[20]....
        /*00b4*/ 	.word	0x0000d040


	//   ....[21]....
        /*00b8*/ 	.word	0x0000d080


	//   ....[22]....
        /*00bc*/ 	.word	0x0000d0c0


	//----- nvinfo : EIATTR_MAX_THREADS
	.align		4
.L_5041:
        /*00c0*/ 	.byte	0x04, 0x05
        /*00c2*/ 	.short	(.L_5043 - .L_5042)
.L_5042:
        /*00c4*/ 	.word	0x00000080
        /*00c8*/ 	.word	0x00000001
        /*00cc*/ 	.word	0x00000001


	//----- nvinfo : EIATTR_CRS_STACK_SIZE
	.align		4
.L_5043:
        /*00d0*/ 	.byte	0x04, 0x1e
        /*00d2*/ 	.short	(.L_5045 - .L_5044)
.L_5044:
        /*00d4*/ 	.word	0x00000000


	//----- nvinfo : EIATTR_CBANK_PARAM_SIZE
	.align		4
.L_5045:
        /*00d8*/ 	.byte	0x03, 0x19
        /*00da*/ 	.short	0x0220


	//----- nvinfo : EIATTR_PARAM_CBANK
	.align		4
        /*00dc*/ 	.byte	0x04, 0x0a
        /*00de*/ 	.short	(.L_5047 - .L_5046)
	.align		4
.L_5046:
        /*00e0*/ 	.word	index@(.nv.constant0._ZN2at6native18elementwise_kernelILi128ELi4EZNS0_15gpu_kernel_implINS0_13AUnaryFunctorIN3c104HalfES5_S5_ZZZNS0_19minimum_kernel_cudaERNS_18TensorIteratorBaseEENKUlvE0_clEvENKUlvE1_clEvEUlS5_S5_E_EEEEvS7_RKT_EUliE_EEviT1_)
        /*00e4*/ 	.short	0x0210
        /*00e6*/ 	.short	0x0220


	//----- nvinfo : EIATTR_SW_WAR
	.align		4
.L_5047:
        /*00e8*/ 	.byte	0x04, 0x36
        /*00ea*/ 	.short	(.L_5049 - .L_5048)
.L_5048:
        /*00ec*/ 	.word	0x00000008
.L_5049:


//--------------------- .nv.info._ZN2at6native27unrolled_elementwise_kernelINS0_13AUnaryFunctorIN3c104HalfES4_S4_ZZZNS0_19minimum_kernel_cudaERNS_18TensorIteratorBaseEENKUlvE0_clEvENKUlvE1_clEvEUlS4_S4_E_EESt5arrayIPcLm2EELi4E23TrivialOffsetCalculatorILi1EjESF_NS0_6memory12LoadWithCastILi1EEENSG_13StoreWithCastILi1EEEEEviT_T0_T2_T3_T4_T5_ --------------------------
	.section	.nv.info._ZN2at6native27unrolled_elementwise_kernelINS0_13AUnaryFunctorIN3c104HalfES4_S4_ZZZNS0_19minimum_kernel_cudaERNS_18TensorIteratorBaseEENKUlvE0_clEvENKUlvE1_clEvEUlS4_S4_E_EESt5arrayIPcLm2EELi4E23TrivialOffsetCalculatorILi1EjESF_NS0_6memory12LoadWithCastILi1EEENSG_13StoreWithCastILi1EEEEEviT_T0_T2_T3_T4_T5_,"",@"SHT_CUDA_INFO"
	.sectionflags	@""
	.align	4


	//----- nvinfo : EIATTR_CUDA_API_VERSION
	.align		4
        /*0000*/ 	.byte	0x04, 0x37
        /*0002*/ 	.short	(.L_5051 - .L_5050)
.L_5050:
        /*0004*/ 	.word	0x00000082


	//----- nvinfo : EIATTR_KPARAM_INFO
	.align		4
.L_5051:
        /*0008*/ 	.byte	0x04, 0x17
        /*000a*/ 	.short	(.L_5053 - .L_5052)
.L_5052:
        /*000c*/ 	.word	0x00000000
        /*0010*/ 	.short	0x0006
        /*0012*/ 	.short	0x0024
        /*0014*/ 	.byte	0x00, 0xf0, 0x21, 0x00


	//----- nvinfo : EIATTR_KPARAM_INFO
	.align		4
.L_5053:
        /*0018*/ 	.byte	0x04, 0x17
        /*001a*/ 	.short	(.L_5055 - .L_5054)
.L_5054:
        /*001c*/ 	.word	0x00000000
        /*0020*/ 	.short	0x0005
        /*0022*/ 	.short	0x001c
        /*0024*/ 	.byte	0x00, 0xf0, 0x21, 0x00


	//----- nvinfo : EIATTR_KPARAM_INFO
	.align		4
.L_5055:
        /*0028*/ 	.byte	0x04, 0x17
        /*002a*/ 	.short	(.L_5057 - .L_5056)
.L_5056:
        /*002c*/ 	.word	0x00000000
        /*0030*/ 	.short	0x0004
        /*0032*/ 	.short	0x0019
        /*0034*/ 	.byte	0x00, 0xf0, 0x05, 0x00


	//----- nvinfo : EIATTR_KPARAM_INFO
	.align		4
.L_5057:
        /*0038*/ 	.byte	0x04, 0x17
        /*003a*/ 	.short	(.L_5059 - .L_5058)
.L_5058:
        /*003c*/ 	.word	0x00000000
        /*0040*/ 	.short	0x0003
        /*0042*/ 	.short	0x0018
        /*0044*/ 	.byte	0x00, 0xf0, 0x05, 0x00


	//----- nvinfo : EIATTR_KPARAM_INFO
	.align		4
.L_5059:
        /*0048*/ 	.byte	0x04, 0x17
        /*004a*/ 	.short	(.L_5061 - .L_5060)
.L_5060:
        /*004c*/ 	.word	0x00000000
        /*0050*/ 	.short	0x0002
        /*0052*/ 	.short	0x0008
        /*0054*/ 	.byte	0x00, 0xf0, 0x41, 0x00


	//----- nvinfo : EIATTR_KPARAM_INFO
	.align		4
.L_5061:
        /*0058*/ 	.byte	0x04, 0x17
        /*005a*/ 	.short	(.L_5063 - .L_5062)
.L_5062:
        /*005c*/ 	.word	0x00000000
        /*0060*/ 	.short	0x0001
        /*0062*/ 	.short	0x0004
        /*0064*/ 	.byte	0x00, 0xf0, 0x11, 0x00


	//----- nvinfo : EIATTR_KPARAM_INFO
	.align		4
.L_5063:
        /*0068*/ 	.byte	0x04, 0x17
        /*006a*/ 	.short	(.L_5065 - .L_5064)
.L_5064:
        /*006c*/ 	.word	0x00000000
        /*0070*/ 	.short	0x0000
        /*0072*/ 	.short	0x0000
        /*0074*/ 	.byte	0x00, 0xf0, 0x11, 0x00


	//----- nvinfo : EIATTR_SPARSE_MMA_MASK
	.align		4
.L_5065:
        /*0078*/ 	.byte	0x03, 0x50
        /*007a*/ 	.short	0x0000


	//----- nvinfo : EIATTR_MAXREG_COUNT
	.align		4
        /*007c*/ 	.byte	0x03, 0x1b
        /*007e*/ 	.short	0x00ff


	//----- nvinfo : EIATTR_EXTERNS
	.align		4
        /*0080*/ 	.byte	0x04, 0x0f
        /*0082*/ 	.short	(.L_5067 - .L_5066)


	//   ....[0]....
	.align		4
.L_5066:
        /*0084*/ 	.word	index@(__assertfail)


	//----- nvinfo : EIATTR_MERCURY_ISA_VERSION
	.align		4
.L_5067:
        /*0088*/ 	.byte	0x03, 0x5f
        /*008a*/ 	.short	0x0101


	//----- nvinfo : EIATTR_SYSCALL_OFFSETS
	.align		4
        /*008c*/ 	.byte	0x04, 0x46
        /*008e*/ 	.short	(.L_5069 - .L_5068)


	//   ....[0]....
.L_5068:
        /*0090*/ 	.word	0x000010d0


	//   ....[1]....
        /*0094*/ 	.word	0x000021e0


	//   ....[2]....
        /*0098*/ 	.word	0x00003300


	//   ....[3]....
        /*009c*/ 	.word	0x000043f0


	//   ....[4]....
        /*00a0*/ 	.word	0x000058d0


	//   ....[5]....
        /*00a4*/ 	.word	0x000068f0


	//   ....[6]....
        /*00a8*/ 	.word	0x000078d0


	//   ....[7]....
        /*00ac*/ 	.word	0x000088b0


	//----- nvinfo : EIATTR_EXIT_INSTR_OFFSETS
	.align		4
.L_5069:
        /*00b0*/ 	.byte	0x04, 0x1c
        /*00b2*/ 	.short	(.L_5071 - .L_5070)


	//   ....[0]....
.L_5070:
        /*00b4*/ 	.word	0x00007990


	//   ....[1]....
        /*00b8*/ 	.word	0x00007ae0


	//   ....[2]....
        /*00bc*/ 	.word	0x00007b20


	//   ....[3]....
        /*00c0*/ 	.word	0x00007bc0


	//   ....[4]....
        /*00c4*/ 	.word	0x00007c00


	//   ....[5]....
        /*00c8*/ 	.word	0x00007c40


	//   ....[6]....
        /*00cc*/ 	.word	0x00007cd0


	//   ....[7]....
        /*00d0*/ 	.word	0x00007cf0


	//   ....[8]....
        /*00d4*/ 	.word	0x00007d90


	//   ....[9]....
        /*00d8*/ 	.word	0x00007de0


	//   ....[10]....
        /*00dc*/ 	.word	0x00007e30


	//   ....[11]....
        /*00e0*/ 	.word	0x00007f00


	//   ....[12]....
        /*00e4*/ 	.word	0x00007f60


	//   ....[13]....
        /*00e8*/ 	.word	0x000080f0


	//   ....[14]....
        /*00ec*/ 	.word	0x00008250


	//   ....[15]....
        /*00f0*/ 	.word	0x00008290


	//   ....[16]....
        /*00f4*/ 	.word	0x00008350


	//   ....[17]....
        /*00f8*/ 	.word	0x000084d0


	//   ....[18]....
        /*00fc*/ 	.word	0x00008650


	//   ....[19]....
        /*0100*/ 	.word	0x000087b0


	//   ....[20]....
        /*0104*/ 	.word	0x000088c0


	//   ....[21]....
        /*0108*/ 	.word	0x00008900


	//   ....[22]....
        /*010c*/ 	.word	0x00008940


	//----- nvinfo : EIATTR_MAX_THREADS
	.align		4
.L_5071:
        /*0110*/ 	.byte	0x04, 0x05
        /*0112*/ 	.short	(.L_5073 - .L_5072)
.L_5072:
        /*0114*/ 	.word	0x00000080
        /*0118*/ 	.word	0x00000001
        /*011c*/ 	.word	0x00000001


	//----- nvinfo : EIATTR_CRS_STACK_SIZE
	.align		4
.L_5073:
        /*0120*/ 	.byte	0x04, 0x1e
        /*0122*/ 	.short	(.L_5075 - .L_5074)
.L_5074:
        /*0124*/ 	.word	0x00000000


	//----- nvinfo : EIATTR_CBANK_PARAM_SIZE
	.align		4
.L_5075:
        /*0128*/ 	.byte	0x03, 0x19
        /*012a*/ 	.short	0x002c


	//----- nvinfo : EIATTR_PARAM_CBANK
	.align		4
        /*012c*/ 	.byte	0x04, 0x0a
        /*012e*/ 	.short	(.L_5077 - .L_5076)
	.align		4
.L_5076:
        /*0130*/ 	.word	index@(.nv.constant0._ZN2at6native27unrolled_elementwise_kernelINS0_13AUnaryFunctorIN3c104HalfES4_S4_ZZZNS0_19minimum_kernel_cudaERNS_18TensorIteratorBaseEENKUlvE0_clEvENKUlvE1_clEvEUlS4_S4_E_EESt5arrayIPcLm2EELi4E23TrivialOffsetCalculatorILi1EjESF_NS0_6memory12LoadWithCastILi1EEENSG_13StoreWithCastILi1EEEEEviT_T0_T2_T3_T4_T5_)
        /*0134*/ 	.short	0x0210
        /*0136*/ 	.short	0x002c


	//----- nvinfo : EIATTR_SW_WAR
	.align		4
.L_5077:
        /*0138*/ 	.byte	0x04, 0x36
        /*013a*/ 	.short	(.L_5079 - .L_5078)
.L_5078:
        /*013c*/ 	.word	0x00000008
.L_5079:


//--------------------- .nv.info._ZN2at6native18elementwise_kernelILi128ELi4EZNS0_22gpu_kernel_impl_nocastINS0_13AUnaryFunctorIN3c104HalfES5_S5_ZZZNS0_19minimum_kernel_cudaERNS_18TensorIteratorBaseEENKUlvE0_clEvENKUlvE1_clEvEUlS5_S5_E_EEEEvS7_RKT_EUliE_EEviT1_ --------------------------
	.section	.nv.info._ZN2at6native18elementwise_kernelILi128ELi4EZNS0_22gpu_kernel_impl_nocastINS0_13AUnaryFunctorIN3c104HalfES5_S5_ZZZNS0_19minimum_kernel_cudaERNS_18TensorIteratorBaseEENKUlvE0_clEvENKUlvE1_clEvEUlS5_S5_E_EEEEvS7_RKT_EUliE_EEviT1_,"",@"SHT_CUDA_INFO"
	.sectionflags	@""
	.align	4


	//----- nvinfo : EIATTR_CUDA_API_VERSION
	.align		4
        /*0000*/ 	.byte	0x04, 0x37
        /*0002*/ 	.short	(.L_5081 - .L_5080)
.L_5080:
        /*0004*/ 	.word	0x00000082


	//----- nvinfo : EIATTR_KPARAM_INFO
	.align		4
.L_5081:
        /*0008*/ 	.byte	0x04, 0x17
        /*000a*/ 	.short	(.L_5083 - .L_5082)
.L_5082:
        /*000c*/ 	.word	0x00000000
        /*0010*/ 	.short	0x0001
        /*0012*/ 	.short	0x0008
        /*0014*/ 	.byte	0x00, 0xf0, 0x61, 0x08


	//----- nvinfo : EIATTR_KPARAM_INFO
	.align		4
.L_5083:
        /*0018*/ 	.byte	0x04, 0x17
        /*001a*/ 	.short	(.L_5085 - .L_5084)
.L_5084:
        /*001c*/ 	.word	0x00000000
        /*0020*/ 	.short	0x0000
        /*0022*/ 	.short	0x0000
        /*0024*/ 	.byte	0x00, 0xf0, 0x11, 0x00


	//----- nvinfo : EIATTR_SPARSE_MMA_MASK
	.align		4
.L_5085:
        /*0028*/ 	.byte	0x03, 0x50
        /*002a*/ 	.short	0x0000


	//----- nvinfo : EIATTR_MAXREG_COUNT
	.align		4
        /*002c*/ 	.byte	0x03, 0x1b
        /*002e*/ 	.short	0x0080


	//----- nvinfo : EIATTR_MERCURY_ISA_VERSION
	.align		4
        /*0030*/ 	.byte	0x03, 0x5f
        /*0032*/ 	.short	0x0101


	//----- nvinfo : EIATTR_EXIT_INSTR_OFFSETS
	.align		4
        /*0034*/ 	.byte	0x04, 0x1c
        /*0036*/ 	.short	(.L_5087 - .L_5086)


	//   ....[0]....
.L_5086:
        /*0038*/ 	.word	0x00003d60


	//   ....[1]....
        /*003c*/ 	.word	0x00005150


	//----- nvinfo : EIATTR_MAX_THREADS
	.align		4
.L_5087:
        /*0040*/ 	.byte	0x04, 0x05
        /*0042*/ 	.short	(.L_5089 - .L_5088)
.L_5088:
        /*0044*/ 	.word	0x00000080
        /*0048*/ 	.word	0x00000001
        /*004c*/ 	.word	0x00000001


	//----- nvinfo : EIATTR_CRS_STACK_SIZE
	.align		4
.L_5089:
        /*0050*/ 	.byte	0x04, 0x1e
        /*0052*/ 	.short	(.L_5091 - .L_5090)
.L_5090:
        /*0054*/ 	.word	0x00000000


	//----- nvinfo : EIATTR_CBANK_PARAM_SIZE
	.align		4
.L_5091:
        /*0058*/ 	.byte	0x03, 0x19
        /*005a*/ 	.short	0x0220


	//----- nvinfo : EIATTR_PARAM_CBANK
	.align		4
        /*005c*/ 	.byte	0x04, 0x0a
        /*005e*/ 	.short	(.L_5093 - .L_5092)
	.align		4
.L_5092:
        /*0060*/ 	.word	index@(.nv.constant0._ZN2at6native18elementwise_kernelILi128ELi4EZNS0_22gpu_kernel_impl_nocastINS0_13AUnaryFunctorIN3c104HalfES5_S5_ZZZNS0_19minimum_kernel_cudaERNS_18TensorIteratorBaseEENKUlvE0_clEvENKUlvE1_clEvEUlS5_S5_E_EEEEvS7_RKT_EUliE_EEviT1_)
        /*0064*/ 	.short	0x0210
        /*0066*/ 	.short	0x0220


	//----- nvinfo : EIATTR_SW_WAR
	.align		4
.L_5093:
        /*0068*/ 	.byte	0x04, 0x36
        /*006a*/ 	.short	(.L_5095 - .L_5094)
.L_5094:
        /*006c*/ 	.word	0x00000008
.L_5095:


//--------------------- .nv.info._ZN2at6native27unrolled_elementwise_kernelINS0_13AUnaryFunctorIN3c104HalfES4_S4_ZZZNS0_19minimum_kernel_cudaERNS_18TensorIteratorBaseEENKUlvE0_clEvENKUlvE1_clEvEUlS4_S4_E_EESt5arrayIPcLm2EELi4E23TrivialOffsetCalculatorILi1EjESF_NS0_6memory15LoadWithoutCastENSG_16StoreWithoutCastEEEviT_T0_T2_T3_T4_T5_ --------------------------
	.section	.nv.info._ZN2at6native27unrolled_elementwise_kernelINS0_13AUnaryFunctorIN3c104HalfES4_S4_ZZZNS0_19minimum_kernel_cudaERNS_18TensorIteratorBaseEENKUlvE0_clEvENKUlvE1_clEvEUlS4_S4_E_EESt5arrayIPcLm2EELi4E23TrivialOffsetCalculatorILi1EjESF_NS0_6memory15LoadWithoutCastENSG_16StoreWithoutCastEEEviT_T0_T2_T3_T4_T5_,"",@"SHT_CUDA_INFO"
	.sectionflags	@""
	.align	4


	//----- nvinfo : EIATTR_CUDA_API_VERSION
	.align		4
        /*0000*/ 	.byte	0x04, 0x37
        /*0002*/ 	.short	(.L_5097 - .L_5096)
.L_5096:
        /*0004*/ 	.word	0x00000082


	//----- nvinfo : EIATTR_KPARAM_INFO
	.align		4
.L_5097:
        /*0008*/ 	.byte	0x04, 0x17
        /*000a*/ 	.short	(.L_5099 - .L_5098)
.L_5098:
        /*000c*/ 	.word	0x00000000
        /*0010*/ 	.short	0x0006
        /*0012*/ 	.short	0x001b
        /*0014*/ 	.byte	0x00, 0xf0, 0x05, 0x00


	//----- nvinfo : EIATTR_KPARAM_INFO
	.align		4
.L_5099:
        /*0018*/ 	.byte	0x04, 0x17
        /*001a*/ 	.short	(.L_5101 - .L_5100)
.L_5100:
        /*001c*/ 	.word	0x00000000
        /*0020*/ 	.short	0x0005
        /*0022*/ 	.short	0x001a
        /*0024*/ 	.byte	0x00, 0xf0, 0x05, 0x00


	//----- nvinfo : EIATTR_KPARAM_INFO
	.align		4
.L_5101:
        /*0028*/ 	.byte	0x04, 0x17
        /*002a*/ 	.short	(.L_5103 - .L_5102)
.L_5102:
        /*002c*/ 	.word	0x00000000
        /*0030*/ 	.short	0x0004
        /*0032*/ 	.short	0x0019
        /*0034*/ 	.byte	0x00, 0xf0, 0x05, 0x00


	//----- nvinfo : EIATTR_KPARAM_INFO
	.align		4
.L_5103:
        /*0038*/ 	.byte	0x04, 0x17
        /*003a*/ 	.short	(.L_5105 - .L_5104)
.L_5104:
        /*003c*/ 	.word	0x00000000
        /*0040*/ 	.short	0x0003
        /*0042*/ 	.short	0x0018
        /*0044*/ 	.byte	0x00, 0xf0, 0x05, 0x00


	//----- nvinfo : EIATTR_KPARAM_INFO
	.align		4
.L_5105:
        /*0048*/ 	.byte	0x04, 0x17
        /*004a*/ 	.short	(.L_5107 - .L_5106)
.L_5106:
        /*004c*/ 	.word	0x00000000
        /*0050*/ 	.short	0x0002
        /*0052*/ 	.short	0x0008
        /*0054*/ 	.byte	0x00, 0xf0, 0x41, 0x00


	//----- nvinfo : EIATTR_KPARAM_INFO
	.align		4
.L_5107:
        /*0058*/ 	.byte	0x04, 0x17
        /*005a*/ 	.short	(.L_5109 - .L_5108)
.L_5108:
        /*005c*/ 	.word	0x00000000
        /*0060*/ 	.short	0x0001
        /*0062*/ 	.short	0x0004
        /*0064*/ 	.byte	0x00, 0xf0, 0x11, 0x00


	//----- nvinfo : EIATTR_KPARAM_INFO
	.align		4
.L_5109:
        /*0068*/ 	.byte	0x04, 0x17
        /*006a*/ 	.short	(.L_5111 - .L_5110)
.L_5110:
        /*006c*/ 	.word	0x00000000
        /*0070*/ 	.short	0x0000
        /*0072*/ 	.short	0x0000
        /*0074*/ 	.byte	0x00, 0xf0, 0x11, 0x00


	//----- nvinfo : EIATTR_SPARSE_MMA_MASK
	.align		4
.L_5111:
        /*0078*/ 	.byte	0x03, 0x50
        /*007a*/ 	.short	0x0000


	//----- nvinfo : EIATTR_MAXREG_COUNT
	.align		4
        /*007c*/ 	.byte	0x03, 0x1b
        /*007e*/ 	.short	0x00ff


	//----- nvinfo : EIATTR_MERCURY_ISA_VERSION
	.align		4
        /*0080*/ 	.byte	0x03, 0x5f
        /*0082*/ 	.short	0x0101


	//----- nvinfo : EIATTR_EXIT_INSTR_OFFSETS
	.align		4
        /*0084*/ 	.byte	0x04, 0x1c
        /*0086*/ 	.short	(.L_5113 - .L_5112)


	//   ....[0]....
.L_5112:
        /*0088*/ 	.word	0x000006f0


	//   ....[1]....
        /*008c*/ 	.word	0x00000740


	//----- nvinfo : EIATTR_MAX_THREADS
	.align		4
.L_5113:
        /*0090*/ 	.byte	0x04, 0x05
        /*0092*/ 	.short	(.L_5115 - .L_5114)
.L_5114:
        /*0094*/ 	.word	0x00000080
        /*0098*/ 	.word	0x00000001
        /*009c*/ 	.word	0x00000001


	//----- nvinfo : EIATTR_CRS_STACK_SIZE
	.align		4
.L_5115:
        /*00a0*/ 	.byte	0x04, 0x1e
        /*00a2*/ 	.short	(.L_5117 - .L_5116)
.L_5116:
        /*00a4*/ 	.word	0x00000000


	//----- nvinfo : EIATTR_CBANK_PARAM_SIZE
	.align		4
.L_5117:
        /*00a8*/ 	.byte	0x03, 0x19
        /*00aa*/ 	.short	0x001c


	//----- nvinfo : EIATTR_PARAM_CBANK
	.align		4
        /*00ac*/ 	.byte	0x04, 0x0a
        /*00ae*/ 	.short	(.L_5119 - .L_5118)
	.align		4
.L_5118:
        /*00b0*/ 	.word	index@(.nv.constant0._ZN2at6native27unrolled_elementwise_kernelINS0_13AUnaryFunctorIN3c104HalfES4_S4_ZZZNS0_19minimum_kernel_cudaERNS_18TensorIteratorBaseEENKUlvE0_clEvENKUlvE1_clEvEUlS4_S4_E_EESt5arrayIPcLm2EELi4E23TrivialOffsetCalculatorILi1EjESF_NS0_6memory15LoadWithoutCastENSG_16StoreWithoutCastEEEviT_T0_T2_T3_T4_T5_)
        /*00b4*/ 	.short	0x0210
        /*00b6*/ 	.short	0x001c


	//----- nvinfo : EIATTR_SW_WAR
	.align		4
.L_5119:
        /*00b8*/ 	.byte	0x04, 0x36
        /*00ba*/ 	.short	(.L_5121 - .L_5120)
.L_5120:
        /*00bc*/ 	.word	0x00000008
.L_5121:


//--------------------- .nv.info._ZN2at6native29vectorized_elementwise_kernelILi2ENS0_13AUnaryFunctorIN3c104HalfES4_S4_ZZZNS0_19minimum_kernel_cudaERNS_18TensorIteratorBaseEENKUlvE0_clEvENKUlvE1_clEvEUlS4_S4_E_EESt5arrayIPcLm2EEEEviT0_T1_ --------------------------
	.section	.nv.info._ZN2at6native29vectorized_elementwise_kernelILi2ENS0_13AUnaryFunctorIN3c104HalfES4_S4_ZZZNS0_19minimum_kernel_cudaERNS_18TensorIteratorBaseEENKUlvE0_clEvENKUlvE1_clEvEUlS4_S4_E_EESt5arrayIPcLm2EEEEviT0_T1_,"",@"SHT_CUDA_INFO"
	.sectionflags	@""
	.align	4


	//----- nvinfo : EIATTR_CUDA_API_VERSION
	.align		4
        /*0000*/ 	.byte	0x04, 0x37
        /*0002*/ 	.short	(.L_5123 - .L_5122)
.L_5122:
        /*0004*/ 	.word	0x00000082


	//----- nvinfo : EIATTR_KPARAM_INFO
	.align		4
.L_5123:
        /*0008*/ 	.byte	0x04, 0x17
        /*000a*/ 	.short	(.L_5125 - .L_5124)
.L_5124:
        /*000c*/ 	.word	0x00000000
        /*0010*/ 	.short	0x0002
        /*0012*/ 	.short	0x0008
        /*0014*/ 	.byte	0x00, 0xf0, 0x41, 0x00


	//----- nvinfo : EIATTR_KPARAM_INFO
	.align		4
.L_5125:
        /*0018*/ 	.byte	0x04, 0x17
        /*001a*/ 	.short	(.L_5127 - .L_5126)
.L_5126:
        /*001c*/ 	.word	0x00000000
        /*0020*/ 	.short	0x0001
        /*0022*/ 	.short	0x0004
        /*0024*/ 	.byte	0x00, 0xf0, 0x11, 0x00


	//----- nvinfo : EIATTR_KPARAM_INFO
	.align		4
.L_5127:
        /*0028*/ 	.byte	0x04, 0x17
        /*002a*/ 	.short	(.L_5129 - .L_5128)
.L_5128:
        /*002c*/ 	.word	0x00000000
        /*0030*/ 	.short	0x0000
        /*0032*/ 	.short	0x0000
        /*0034*/ 	.byte	0x00, 0xf0, 0x11, 0x00


	//----- nvinfo : EIATTR_SPARSE_MMA_MASK
	.align		4
.L_5129:
        /*0038*/ 	.byte	0x03, 0x50
        /*003a*/ 	.short	0x0000


	//----- nvinfo : EIATTR_MAXREG_COUNT
	.align		4
        /*003c*/ 	.byte	0x03, 0x1b
        /*003e*/ 	.short	0x00ff


	//----- nvinfo : EIATTR_MERCURY_ISA_VERSION
	.align		4
        /*0040*/ 	.byte	0x03, 0x5f
        /*0042*/ 	.short	0x0101


	//----- nvinfo : EIATTR_EXIT_INSTR_OFFSETS
	.align		4
        /*0044*/ 	.byte	0x04, 0x1c
        /*0046*/ 	.short	(.L_5131 - .L_5130)


	//   ....[0]....
.L_5130:
        /*0048*/ 	.word	0x00000590


	//   ....[1]....
        /*004c*/ 	.word	0x00001380


	//   ....[2]....
        /*0050*/ 	.word	0x000013d0


	//----- nvinfo : EIATTR_MAX_THREADS
	.align		4
.L_5131:
        /*0054*/ 	.byte	0x04, 0x05
        /*0056*/ 	.short	(.L_5133 - .L_5132)
.L_5132:
        /*0058*/ 	.word	0x00000080
        /*005c*/ 	.word	0x00000001
        /*0060*/ 	.word	0x00000001


	//----- nvinfo : EIATTR_CRS_STACK_SIZE
	.align		4
.L_5133:
        /*0064*/ 	.byte	0x04, 0x1e
        /*0066*/ 	.short	(.L_5135 - .L_5134)
.L_5134:
        /*0068*/ 	.word	0x00000000


	//----- nvinfo : EIATTR_CBANK_PARAM_SIZE
	.align		4
.L_5135:
        /*006c*/ 	.byte	0x03, 0x19
        /*006e*/ 	.short	0x0018


	//----- nvinfo : EIATTR_PARAM_CBANK
	.align		4
        /*0070*/ 	.byte	0x04, 0x0a
        /*0072*/ 	.short	(.L_5137 - .L_5136)
	.align		4
.L_5136:
        /*0074*/ 	.word	index@(.nv.constant0._ZN2at6native29vectorized_elementwise_kernelILi2ENS0_13AUnaryFunctorIN3c104HalfES4_S4_ZZZNS0_19minimum_kernel_cudaERNS_18TensorIteratorBaseEENKUlvE0_clEvENKUlvE1_clEvEUlS4_S4_E_EESt5arrayIPcLm2EEEEviT0_T1_)
        /*0078*/ 	.short	0x0210
        /*007a*/ 	.short	0x0018


	//----- nvinfo : EIATTR_SW_WAR
	.align		4
.L_5137:
        /*007c*/ 	.byte	0x04, 0x36
        /*007e*/ 	.short	(.L_5139 - .L_5138)
.L_5138:
        /*0080*/ 	.word	0x00000008
.L_5139:


//--------------------- .nv.info._ZN2at6native29vectorized_elementwise_kernelILi4ENS0_13AUnaryFunctorIN3c104HalfES4_S4_ZZZNS0_19minimum_kernel_cudaERNS_18TensorIteratorBaseEENKUlvE0_clEvENKUlvE1_clEvEUlS4_S4_E_EESt5arrayIPcLm2EEEEviT0_T1_ --------------------------
	.section	.nv.info._ZN2at6native29vectorized_elementwise_kernelILi4ENS0_13AUnaryFunctorIN3c104HalfES4_S4_ZZZNS0_19minimum_kernel_cudaERNS_18TensorIteratorBaseEENKUlvE0_clEvENKUlvE1_clEvEUlS4_S4_E_EESt5arrayIPcLm2EEEEviT0_T1_,"",@"SHT_CUDA_INFO"
	.sectionflags	@""
	.align	4


	//----- nvinfo : EIATTR_CUDA_API_VERSION
	.align		4
        /*0000*/ 	.byte	0x04, 0x37
        /*0002*/ 	.short	(.L_5141 - .L_5140)
.L_5140:
        /*0004*/ 	.word	0x00000082


	//----- nvinfo : EIATTR_KPARAM_INFO
	.align		4
.L_5141:
        /*0008*/ 	.byte	0x04, 0x17
        /*000a*/ 	.short	(.L_5143 - .L_5142)
.L_5142:
        /*000c*/ 	.word	0x00000000
        /*0010*/ 	.short	0x0002
        /*0012*/ 	.short	0x0008
        /*0014*/ 	.byte	0x00, 0xf0, 0x41, 0x00


	//----- nvinfo : EIATTR_KPARAM_INFO
	.align		4
.L_5143:
        /*0018*/ 	.byte	0x04, 0x17
        /*001a*/ 	.short	(.L_5145 - .L_5144)
.L_5144:
        /*001c*/ 	.word	0x00000000
        /*0020*/ 	.short	0x0001
        /*0022*/ 	.short	0x0004
        /*0024*/ 	.byte	0x00, 0xf0, 0x11, 0x00


	//----- nvinfo : EIATTR_KPARAM_INFO
	.align		4
.L_5145:
        /*0028*/ 	.byte	0x04, 0x17
        /*002a*/ 	.short	(.L_5147 - .L_5146)
.L_5146:
        /*002c*/ 	.word	0x00000000
        /*0030*/ 	.short	0x0000
        /*0032*/ 	.short	0x0000
        /*0034*/ 	.byte	0x00, 0xf0, 0x11, 0x00


	//----- nvinfo : EIATTR_SPARSE_MMA_MASK
	.align		4
.L_5147:
        /*0038*/ 	.byte	0x03, 0x50
        /*003a*/ 	.short	0x0000


	//----- nvinfo : EIATTR_MAXREG_COUNT
	.align		4
        /*003c*/ 	.byte	0x03, 0x1b
        /*003e*/ 	.short	0x00ff


	//----- nvinfo : EIATTR_MERCURY_ISA_VERSION
	.align		4
        /*0040*/ 	.byte	0x03, 0x5f
        /*0042*/ 	.short	0x0101


	//----- nvinfo : EIATTR_EXIT_INSTR_OFFSETS
	.align		4
        /*0044*/ 	.byte	0x04, 0x1c
        /*0046*/ 	.short	(.L_5149 - .L_5148)


	//   ....[0]....
.L_5148:
        /*0048*/ 	.word	0x00000560


	//   ....[1]....
        /*004c*/ 	.word	0x00001350


	//   ....[2]....
        /*0050*/ 	.word	0x000013a0


	//----- nvinfo : EIATTR_MAX_THREADS
	.align		4
.L_5149:
        /*0054*/ 	.byte	0x04, 0x05
        /*0056*/ 	.short	(.L_5151 - .L_5150)
.L_5150:
        /*0058*/ 	.word	0x00000080
        /*005c*/ 	.word	0x00000001
        /*0060*/ 	.word	0x00000001


	//----- nvinfo : EIATTR_CRS_STACK_SIZE
	.align		4
.L_5151:
        /*0064*/ 	.byte	0x04, 0x1e
        /*0066*/ 	.short	(.L_5153 - .L_5152)
.L_5152:
        /*0068*/ 	.word	0x00000000


	//----- nvinfo : EIATTR_CBANK_PARAM_SIZE
	.align		4
.L_5153:
        /*006c*/ 	.byte	0x03, 0x19
        /*006e*/ 	.short	0x0018


	//----- nvinfo : EIATTR_PARAM_CBANK
	.align		4
        /*0070*/ 	.byte	0x04, 0x0a
        /*0072*/ 	.short	(.L_5155 - .L_5154)
	.align		4
.L_5154:
        /*0074*/ 	.word	index@(.nv.constant0._ZN2at6native29vectorized_elementwise_kernelILi4ENS0_13AUnaryFunctorIN3c104HalfES4_S4_ZZZNS0_19minimum_kernel_cudaERNS_18TensorIteratorBaseEENKUlvE0_clEvENKUlvE1_clEvEUlS4_S4_E_EESt5arrayIPcLm2EEEEviT0_T1_)
        /*0078*/ 	.short	0x0210
        /*007a*/ 	.short	0x0018


	//----- nvinfo : EIATTR_SW_WAR
	.align		4
.L_5155:
        /*007c*/ 	.byte	0x04, 0x36
        /*007e*/ 	.short	(.L_5157 - .L_5156)
.L_5156:
        /*0080*/ 	.word	0x00000008
.L_5157:


//--------------------- .nv.info._ZN2at6native29vectorized_elementwise_kernelILi8ENS0_13AUnaryFunctorIN3c104HalfES4_S4_ZZZNS0_19minimum_kernel_cudaERNS_18TensorIteratorBaseEENKUlvE0_clEvENKUlvE1_clEvEUlS4_S4_E_EESt5arrayIPcLm2EEEEviT0_T1_ --------------------------
	.section	.nv.info._ZN2at6native29vectorized_elementwise_kernelILi8ENS0_13AUnaryFunctorIN3c104HalfES4_S4_ZZZNS0_19minimum_kernel_cudaERNS_18TensorIteratorBaseEENKUlvE0_clEvENKUlvE1_clEvEUlS4_S4_E_EESt5arrayIPcLm2EEEEviT0_T1_,"",@"SHT_CUDA_INFO"
	.sectionflags	@""
	.align	4


	//----- nvinfo : EIATTR_CUDA_API_VERSION
	.align		4
        /*0000*/ 	.byte	0x04, 0x37
        /*0002*/ 	.short	(.L_5159 - .L_5158)
.L_5158:
        /*0004*/ 	.word	0x00000082


	//----- nvinfo : EIATTR_KPARAM_INFO
	.align		4
.L_5159:
        /*0008*/ 	.byte	0x04, 0x17
        /*000a*/ 	.short	(.L_5161 - .L_5160)
.L_5160:
        /*000c*/ 	.word	0x00000000
        /*0010*/ 	.short	0x0002
        /*0012*/ 	.short	0x0008
        /*0014*/ 	.byte	0x00, 0xf0, 0x41, 0x00


	//----- nvinfo : EIATTR_KPARAM_INFO
	.align		4
.L_5161:
        /*0018*/ 	.byte	0x04, 0x17
        /*001a*/ 	.short	(.L_5163 - .L_5162)
.L_5162:
        /*001c*/ 	.word	0x00000000
        /*0020*/ 	.short	0x0001
        /*0022*/ 	.short	0x0004
        /*0024*/ 	.byte	0x00, 0xf0, 0x11, 0x00


	//----- nvinfo : EIATTR_KPARAM_INFO
	.align		4
.L_5163:
        /*0028*/ 	.byte	0x04, 0x17
        /*002a*/ 	.short	(.L_5165 - .L_5164)
.L_5164:
        /*002c*/ 	.word	0x00000000
        /*0030*/ 	.short	0x0000
        /*0032*/ 	.short	0x0000
        /*0034*/ 	.byte	0x00, 0xf0, 0x11, 0x00


	//----- nvinfo : EIATTR_SPARSE_MMA_MASK
	.align		4
.L_5165:
        /*0038*/ 	.byte	0x03, 0x50
        /*003a*/ 	.short	0x0000


	//----- nvinfo : EIATTR_MAXREG_COUNT
	.align		4
        /*003c*/ 	.byte	0x03, 0x1b
        /*003e*/ 	.short	0x00ff


	//----- nvinfo : EIATTR_MERCURY_ISA_VERSION
	.align		4
        /*0040*/ 	.byte	0x03, 0x5f
        /*0042*/ 	.short	0x0101


	//----- nvinfo : EIATTR_EXIT_INSTR_OFFSETS
	.align		4
        /*0044*/ 	.byte	0x04, 0x1c
        /*0046*/ 	.short	(.L_5167 - .L_5166)


	//   ....[0]....
.L_5166:
        /*0048*/ 	.word	0x00000540


	//   ....[1]....
        /*004c*/ 	.word	0x00001330


	//   ....[2]....
        /*0050*/ 	.word	0x00001380


	//----- nvinfo : EIATTR_MAX_THREADS
	.align		4
.L_5167:
        /*0054*/ 	.byte	0x04, 0x05
        /*0056*/ 	.short	(.L_5169 - .L_5168)
.L_5168:
        /*0058*/ 	.word	0x00000080
        /*005c*/ 	.word	0x00000001
        /*0060*/ 	.word	0x00000001


	//----- nvinfo : EIATTR_CRS_STACK_SIZE
	.align		4
.L_5169:
        /*0064*/ 	.byte	0x04, 0x1e
        /*0066*/ 	.short	(.L_5171 - .L_5170)
.L_5170:
        /*0068*/ 	.word	0x00000000


	//----- nvinfo : EIATTR_CBANK_PARAM_SIZE
	.align		4
.L_5171:
        /*006c*/ 	.byte	0x03, 0x19
        /*006e*/ 	.short	0x0018


	//----- nvinfo : EIATTR_PARAM_CBANK
	.align		4
        /*0070*/ 	.byte	0x04, 0x0a
        /*0072*/ 	.short	(.L_5173 - .L_5172)
	.align		4
.L_5172:
        /*0074*/ 	.word	index@(.nv.constant0._ZN2at6native29vectorized_elementwise_kernelILi8ENS0_13AUnaryFunctorIN3c104HalfES4_S4_ZZZNS0_19minimum_kernel_cudaERNS_18TensorIteratorBaseEENKUlvE0_clEvENKUlvE1_clEvEUlS4_S4_E_EESt5arrayIPcLm2EEEEviT0_T1_)
        /*0078*/ 	.short	0x0210
        /*007a*/ 	.short	0x0018


	//----- nvinfo : EIATTR_SW_WAR
	.align		4
.L_5173:
        /*007c*/ 	.byte	0x04, 0x36
        /*007e*/ 	.short	(.L_5175 - .L_5174)
.L_5174:
        /*0080*/ 	.word	0x00000008
.L_5175:


//--------------------- .nv.info._ZN2at6native18elementwise_kernelILi128ELi4EZNS0_15gpu_kernel_implINS0_13BinaryFunctorIN3c104HalfES5_S5_ZZZNS0_19minimum_kernel_cudaERNS_18TensorIteratorBaseEENKUlvE0_clEvENKUlvE1_clEvEUlS5_S5_E_EEEEvS7_RKT_EUliE_EEviT1_ --------------------------
	.section	.nv.info._ZN2at6native18elementwise_kernelILi128ELi4EZNS0_15gpu_kernel_implINS0_13BinaryFunctorIN3c104HalfES5_S5_ZZZNS0_19minimum_kernel_cudaERNS_18TensorIteratorBaseEENKUlvE0_clEvENKUlvE1_clEvEUlS5_S5_E_EEEEvS7_RKT_EUliE_EEviT1_,"",@"SHT_CUDA_INFO"
	.sectionflags	@""
	.align	4


	//----- nvinfo : EIATTR_CUDA_API_VERSION
	.align		4
        /*0000*/ 	.byte	0x04, 0x37
        /*0002*/ 	.short	(.L_5177 - .L_5176)
.L_5176:
        /*0004*/ 	.word	0x00000082


	//----- nvinfo : EIATTR_KPARAM_INFO
	.align		4
.L_5177:
        /*0008*/ 	.byte	0x04, 0x17
        /*000a*/ 	.short	(.L_5179 - .L_5178)
.L_5178:
        /*000c*/ 	.word	0x00000000
        /*0010*/ 	.short	0x0001
        /*0012*/ 	.short	0x0008
        /*0014*/ 	.byte	0x00, 0xf0, 0x21, 0x0a


	//----- nvinfo : EIATTR_KPARAM_INFO
	.align		4
.L_5179:
        /*0018*/ 	.byte	0x04, 0x17
        /*001a*/ 	.short	(.L_5181 - .L_5180)
.L_5180:
        /*001c*/ 	.word	0x00000000
        /*0020*/ 	.short	0x0000
        /*0022*/ 	.short	0x0000
        /*0024*/ 	.byte	0x00, 0xf0, 0x11, 0x00


	//----- nvinfo : EIATTR_SPARSE_MMA_MASK
	.align		4
.L_5181:
        /*0028*/ 	.byte	0x03, 0x50
        /*002a*/ 	.short	0x0000


	//----- nvinfo : EIATTR_MAXREG_COUNT
	.align		4
        /*002c*/ 	.byte	0x03, 0x1b
        /*002e*/ 	.short	0x0080


	//----- nvinfo : EIATTR_EXTERNS
	.align		4
        /*0030*/ 	.byte	0x04, 0x0f
        /*0032*/ 	.short	(.L_5183 - .L_5182)


	//   ....[0]....
	.align		4
.L_5182:
        /*0034*/ 	.word	index@(__assertfail)


	//----- nvinfo : EIATTR_MERCURY_ISA_VERSION
	.align		4
.L_5183:
        /*0038*/ 	.byte	0x03, 0x5f
        /*003a*/ 	.short	0x0101


	//----- nvinfo : EIATTR_SYSCALL_OFFSETS
	.align		4
        /*003c*/ 	.byte	0x04, 0x46
        /*003e*/ 	.short	(.L_5185 - .L_5184)


	//   ....[0]....
.L_5184:
        /*0040*/ 	.word	0x000026c0


	//   ....[1]....
        /*0044*/ 	.word	0x00003730


	//   ....[2]....
        /*0048*/ 	.word	0x00004780


	//   ....[3]....
        /*004c*/ 	.word	0x00006e90


	//   ....[4]....
        /*0050*/ 	.word	0x00007f00


	//   ....[5]....
        /*0054*/ 	.word	0x00008f50


	//   ....[6]....
        /*0058*/ 	.word	0x0000b650


	//   ....[7]....
        /*005c*/ 	.word	0x0000c6c0


	//   ....[8]....
        /*0060*/ 	.word	0x0000d710


	//   ....[9]....
        /*0064*/ 	.word	0x0000fe00


	//   ....[10]....
        /*0068*/ 	.word	0x00010e70


	//   ....[11]....
        /*006c*/ 	.word	0x00011ec0


	//----- nvinfo : EIATTR_EXIT_INSTR_OFFSETS
	.align		4
.L_5185:
        /*0070*/ 	.byte	0x04, 0x1c
        /*0072*/ 	.short	(.L_5187 - .L_5186)


	//   ....[0]....
.L_5186:
        /*0074*/ 	.word	0x0000d7e0


	//   ....[1]....
        /*0078*/ 	.word	0x000110f0


	//   ....[2]....
        /*007c*/ 	.word	0x00011130


	//   ....[3]....
        /*0080*/ 	.word	0x000111d0


	//   ....[4]....
        /*0084*/ 	.word	0x00011210


	//   ....[5]....
        /*0088*/ 	.word	0x00011250


	//   ....[6]....
        /*008c*/ 	.word	0x000112e0


	//   ....[7]....
        /*0090*/ 	.word	0x00011300


	//   ....[8]....
        /*0094*/ 	.word	0x000113a0


	//   ....[9]....
        /*0098*/ 	.word	0x000113f0


	//   ....[10]....
        /*009c*/ 	.word	0x00011440


	//   ....[11]....
        /*00a0*/ 	.word	0x00011510


	//   ....[12]....
        /*00a4*/ 	.word	0x00011570


	//   ....[13]....
        /*00a8*/ 	.word	0x00011700


	//   ....[14]....
        /*00ac*/ 	.word	0x00011860


	//   ....[15]....
        /*00b0*/ 	.word	0x000118a0


	//   ....[16]....
        /*00b4*/ 	.word	0x00011960


	//   ....[17]....
        /*00b8*/ 	.word	0x00011ae0


	//   ....[18]....
        /*00bc*/ 	.word	0x00011c60


	//   ....[19]....
        /*00c0*/ 	.word	0x00011dc0


	//   ....[20]....
        /*00c4*/ 	.word	0x00011ed0


	//   ....[21]....
        /*00c8*/ 	.word	0x00011f10


	//   ....[22]....
        /*00cc*/ 	.word	0x00011f50


	//----- nvinfo : EIATTR_MAX_THREADS
	.align		4
.L_5187:
        /*00d0*/ 	.byte	0x04, 0x05
        /*00d2*/ 	.short	(.L_5189 - .L_5188)
.L_5188:
        /*00d4*/ 	.word	0x00000080
        /*00d8*/ 	.word	0x00000001
        /*00dc*/ 	.word	0x00000001


	//----- nvinfo : EIATTR_CRS_STACK_SIZE
	.align		4
.L_5189:
        /*00e0*/ 	.byte	0x04, 0x1e
        /*00e2*/ 	.short	(.L_5191 - .L_5190)
.L_5190:
        /*00e4*/ 	.word	0x00000000


	//----- nvinfo : EIATTR_CBANK_PARAM_SIZE
	.align		4
.L_5191:
        /*00e8*/ 	.byte	0x03, 0x19
        /*00ea*/ 	.short	0x0290


	//----- nvinfo : EIATTR_PARAM_CBANK
	.align		4
        /*00ec*/ 	.byte	0x04, 0x0a
        /*00ee*/ 	.short	(.L_5193 - .L_5192)
	.align		4
.L_5192:
        /*00f0*/ 	.word	index@(.nv.constant0._ZN2at6native18elementwise_kernelILi128ELi4EZNS0_15gpu_kernel_implINS0_13BinaryFunctorIN3c104HalfES5_S5_ZZZNS0_19minimum_kernel_cudaERNS_18TensorIteratorBaseEENKUlvE0_clEvENKUlvE1_clEvEUlS5_S5_E_EEEEvS7_RKT_EUliE_EEviT1_)
        /*00f4*/ 	.short	0x0210
        /*00f6*/ 	.short	0x0290


	//----- nvinfo : EIATTR_SW_WAR
	.align		4
.L_5193:
        /*00f8*/ 	.byte	0x04, 0x36
        /*00fa*/ 	.short	(.L_5195 - .L_5194)
.L_5194:
        /*00fc*/ 	.word	0x00000008
.L_5195:


//--------------------- .nv.info._ZN2at6native27unrolled_elementwise_kernelINS0_13BinaryFunctorIN3c104HalfES4_S4_ZZZNS0_19minimum_kernel_cudaERNS_18TensorIteratorBaseEENKUlvE0_clEvENKUlvE1_clEvEUlS4_S4_E_EESt5arrayIPcLm3EELi4E23TrivialOffsetCalculatorILi2EjESE_ILi1EjENS0_6memory12LoadWithCastILi2EEENSH_13StoreWithCastILi1EEEEEviT_T0_T2_T3_T4_T5_ --------------------------
	.section	.nv.info._ZN2at6native27unrolled_elementwise_kernelINS0_13BinaryFunctorIN3c104HalfES4_S4_ZZZNS0_19minimum_kernel_cudaERNS_18TensorIteratorBaseEENKUlvE0_clEvENKUlvE1_clEvEUlS4_S4_E_EESt5arrayIPcLm3EELi4E23TrivialOffsetCalculatorILi2EjESE_ILi1EjENS0_6memory12LoadWithCastILi2EEENSH_13StoreWithCastILi1EEEEEviT_T0_T2_T3_T4_T5_,"",@"SHT_CUDA_INFO"
	.sectionflags	@""
	.align	4


	//----- nvinfo : EIATTR_CUDA_API_VERSION
	.align		4
        /*0000*/ 	.byte	0x04, 0x37
        /*0002*/ 	.short	(.L_5197 - .L_5196)
.L_5196:
        /*0004*/ 	.word	0x00000082


	//----- nvinfo : EIATTR_KPARAM_INFO
	.align		4
.L_5197:
        /*0008*/ 	.byte	0x04, 0x17
        /*000a*/ 	.short	(.L_5199 - .L_5198)
.L_5198:
        /*000c*/ 	.word	0x00000000
        /*0010*/ 	.short	0x0006
        /*0012*/ 	.short	0x0030
        /*0014*/ 	.byte	0x00, 0xf0, 0x21, 0x00


	//----- nvinfo : EIATTR_KPARAM_INFO
	.align		4
.L_5199:
        /*0018*/ 	.byte	0x04, 0x17
        /*001a*/ 	.short	(.L_5201 - .L_5200)
.L_5200:
        /*001c*/ 	.word	0x00000000
        /*0020*/ 	.short	0x0005
        /*0022*/ 	.short	0x0024
        /*0024*/ 	.byte	0x00, 0xf0, 0x31, 0x00


	//----- nvinfo : EIATTR_KPARAM_INFO
	.align		4
.L_5201:
        /*0028*/ 	.byte	0x04, 0x17
        /*002a*/ 	.short	(.L_5203 - .L_5202)
.L_5202:
        /*002c*/ 	.word	0x00000000
        /*0030*/ 	.short	0x0004
        /*0032*/ 	.short	0x0021
        /*0034*/ 	.byte	0x00, 0xf0, 0x05, 0x00


	//----- nvinfo : EIATTR_KPARAM_INFO
	.align		4
.L_5203:
        /*0038*/ 	.byte	0x04, 0x17
        /*003a*/ 	.short	(.L_5205 - .L_5204)
.L_5204:
        /*003c*/ 	.word	0x00000000
        /*0040*/ 	.short	0x0003
        /*0042*/ 	.short	0x0020
        /*0044*/ 	.byte	0x00, 0xf0, 0x05, 0x00


	//----- nvinfo : EIATTR_KPARAM_INFO
	.align		4
.L_5205:
        /*0048*/ 	.byte	0x04, 0x17
        /*004a*/ 	.short	(.L_5207 - .L_5206)
.L_5206:
        /*004c*/ 	.word	0x00000000
        /*0050*/ 	.short	0x0002
        /*0052*/ 	.short	0x0008
        /*0054*/ 	.byte	0x00, 0xf0, 0x61, 0x00


	//----- nvinfo : EIATTR_KPARAM_INFO
	.align		4
.L_5207:
        /*0058*/ 	.byte	0x04, 0x17
        /*005a*/ 	.short	(.L_5209 - .L_5208)
.L_5208:
        /*005c*/ 	.word	0x00000000
        /*0060*/ 	.short	0x0001
        /*0062*/ 	.short	0x0004
        /*0064*/ 	.byte	0x00, 0xf0, 0x05, 0x00


	//----- nvinfo : EIATTR_KPARAM_INFO
	.align		4
.L_5209:
        /*0068*/ 	.byte	0x04, 0x17
        /*006a*/ 	.short	(.L_5211 - .L_5210)
.L_5210:
        /*006c*/ 	.word	0x00000000
        /*0070*/ 	.short	0x0000
        /*0072*/ 	.short	0x0000
        /*0074*/ 	.byte	0x00, 0xf0, 0x11, 0x00


	//----- nvinfo : EIATTR_SPARSE_MMA_MASK
	.align		4
.L_5211:
        /*0078*/ 	.byte	0x03, 0x50
        /*007a*/ 	.short	0x0000


	//----- nvinfo : EIATTR_MAXREG_COUNT
	.align		4
        /*007c*/ 	.byte	0x03, 0x1b
        /*007e*/ 	.short	0x00ff


	//----- nvinfo : EIATTR_EXTERNS
	.align		4
        /*0080*/ 	.byte	0x04, 0x0f
        /*0082*/ 	.short	(.L_5213 - .L_5212)


	//   ....[0]....
	.align		4
.L_5212:
        /*0084*/ 	.word	index@(__assertfail)


	//----- nvinfo : EIATTR_MERCURY_ISA_VERSION
	.align		4
.L_5213:
        /*0088*/ 	.byte	0x03, 0x5f
        /*008a*/ 	.short	0x0101


	//----- nvinfo : EIATTR_SYSCALL_OFFSETS
	.align		4
        /*008c*/ 	.byte	0x04, 0x46
        /*008e*/ 	.short	(.L_5215 - .L_5214)


	//   ....[0]....
.L_5214:
        /*0090*/ 	.word	0x000010c0


	//   ....[1]....
        /*0094*/ 	.word	0x00002150


	//   ....[2]....
        /*0098*/ 	.word	0x00003260


	//   ....[3]....
        /*009c*/ 	.word	0x000042f0


	//   ....[4]....
        /*00a0*/ 	.word	0x00005410


	//   ....[5]....
        /*00a4*/ 	.word	0x000064b0


	//   ....[6]....
        /*00a8*/ 	.word	0x000075b0


	//   ....[7]....
        /*00ac*/ 	.word	0x00008650


	//   ....[8]....
        /*00b0*/ 	.word	0x00009b90


	//   ....[9]....
        /*00b4*/ 	.word	0x0000abb0


	//   ....[10]....
        /*00b8*/ 	.word	0x0000bb90


	//   ....[11]....
        /*00bc*/ 	.word	0x0000cb70


	//----- nvinfo : EIATTR_EXIT_INSTR_OFFSETS
	.align		4
.L_5215:
        /*00c0*/ 	.byte	0x04, 0x1c
        /*00c2*/ 	.short	(.L_5217 - .L_5216)


	//   ....[0]....
.L_5216:
        /*00c4*/ 	.word	0x0000bc50


	//   ....[1]....
        /*00c8*/ 	.word	0x0000bda0


	//   ....[2]....
        /*00cc*/ 	.word	0x0000bde0


	//   ....[3]....
        /*00d0*/ 	.word	0x0000be80


	//   ....[4]....
        /*00d4*/ 	.word	0x0000bec0


	//   ....[5]....
        /*00d8*/ 	.word	0x0000bf00


	//   ....[6]....
        /*00dc*/ 	.word	0x0000bf90


	//   ....[7]....
        /*00e0*/ 	.word	0x0000bfb0


	//   ....[8]....
        /*00e4*/ 	.word	0x0000c050


	//   ....[9]....
        /*00e8*/ 	.word	0x0000c0a0


	//   ....[10]....
        /*00ec*/ 	.word	0x0000c0f0


	//   ....[11]....
        /*00f0*/ 	.word	0x0000c1c0


	//   ....[12]....
        /*00f4*/ 	.word	0x0000c220


	//   ....[13]....
        /*00f8*/ 	.word	0x0000c3b0


	//   ....[14]....
        /*00fc*/ 	.word	0x0000c510


	//   ....[15]....
        /*0100*/ 	.word	0x0000c550


	//   ....[16]....
        /*0104*/ 	.word	0x0000c610


	//   ....[17]....
        /*0108*/ 	.word	0x0000c790


	//   ....[18]....
        /*010c*/ 	.word	0x0000c910


	//   ....[19]....
        /*0110*/ 	.word	0x0000ca70


	//   ....[20]....
        /*0114*/ 	.word	0x0000cb80


	//   ....[21]....
        /*0118*/ 	.word	0x0000cbc0


	//   ....[22]....
        /*011c*/ 	.word	0x0000cc00


	//----- nvinfo : EIATTR_MAX_THREADS
	.align		4
.L_5217:
        /*0120*/ 	.byte	0x04, 0x05
        /*0122*/ 	.short	(.L_5219 - .L_5218)
.L_5218:
        /*0124*/ 	.word	0x00000080
        /*0128*/ 	.word	0x00000001
        /*012c*/ 	.word	0x00000001


	//----- nvinfo : EIATTR_CRS_STACK_SIZE
	.align		4
.L_5219:
        /*0130*/ 	.byte	0x04, 0x1e
        /*0132*/ 	.short	(.L_5221 - .L_5220)
.L_5220:
        /*0134*/ 	.word	0x00000000


	//----- nvinfo : EIATTR_CBANK_PARAM_SIZE
	.align		4
.L_5221:
        /*0138*/ 	.byte	0x03, 0x19
        /*013a*/ 	.short	0x0038


	//----- nvinfo : EIATTR_PARAM_CBANK
	.align		4
        /*013c*/ 	.byte	0x04, 0x0a
        /*013e*/ 	.short	(.L_5223 - .L_5222)
	.align		4
.L_5222:
        /*0140*/ 	.word	index@(.nv.constant0._ZN2at6native27unrolled_elementwise_kernelINS0_13BinaryFunctorIN3c104HalfES4_S4_ZZZNS0_19minimum_kernel_cudaERNS_18TensorIteratorBaseEENKUlvE0_clEvENKUlvE1_clEvEUlS4_S4_E_EESt5arrayIPcLm3EELi4E23TrivialOffsetCalculatorILi2EjESE_ILi1EjENS0_6memory12LoadWithCastILi2EEENSH_13StoreWithCastILi1EEEEEviT_T0_T2_T3_T4_T5_)
        /*0144*/ 	.short	0x0210
        /*0146*/ 	.short	0x0038


	//----- nvinfo : EIATTR_SW_WAR
	.align		4
.L_5223:
        /*0148*/ 	.byte	0x04, 0x36
        /*014a*/ 	.short	(.L_5225 - .L_5224)
.L_5224:
        /*014c*/ 	.word	0x00000008
.L_5225:


//--------------------- .nv.info._ZN2at6native18elementwise_kernelILi128ELi4EZNS0_22gpu_kernel_impl_nocastINS0_13BinaryFunctorIN3c104HalfES5_S5_ZZZNS0_19minimum_kernel_cudaERNS_18TensorIteratorBaseEENKUlvE0_clEvENKUlvE1_clEvEUlS5_S5_E_EEEEvS7_RKT_EUliE_EEviT1_ --------------------------
	.section	.nv.info._ZN2at6native18elementwise_kernelILi128ELi4EZNS0_22gpu_kernel_impl_nocastINS0_13BinaryFunctorIN3c104HalfES5_S5_ZZZNS0_19minimum_kernel_cudaERNS_18TensorIteratorBaseEENKUlvE0_clEvENKUlvE1_clEvEUlS5_S5_E_EEEEvS7_RKT_EUliE_EEviT1_,"",@"SHT_CUDA_INFO"
	.sectionflags	@""
	.align	4


	//----- nvinfo : EIATTR_CUDA_API_VERSION
	.align		4
        /*0000*/ 	.byte	0x04, 0x37
        /*0002*/ 	.short	(.L_5227 - .L_5226)
.L_5226:
        /*0004*/ 	.word	0x00000082


	//----- nvinfo : EIATTR_KPARAM_INFO
	.align		4
.L_5227:
        /*0008*/ 	.byte	0x04, 0x17
        /*000a*/ 	.short	(.L_5229 - .L_5228)
.L_5228:
        /*000c*/ 	.word	0x00000000
        /*0010*/ 	.short	0x0001
        /*0012*/ 	.short	0x0008
        /*0014*/ 	.byte	0x00, 0xf0, 0x21, 0x0a


	//----- nvinfo : EIATTR_KPARAM_INFO
	.align		4
.L_5229:
        /*0018*/ 	.byte	0x04, 0x17
        /*001a*/ 	.short	(.L_5231 - .L_5230)
.L_5230:
        /*001c*/ 	.word	0x00000000
        /*0020*/ 	.short	0x0000
        /*0022*/ 	.short	0x0000
        /*0024*/ 	.byte	0x00, 0xf0, 0x11, 0x00


	//----- nvinfo : EIATTR_SPARSE_MMA_MASK
	.align		4
.L_5231:
        /*0028*/ 	.byte	0x03, 0x50
        /*002a*/ 	.short	0x0000


	//----- nvinfo : EIATTR_MAXREG_COUNT
	.align		4
        /*002c*/ 	.byte	0x03, 0x1b
        /*002e*/ 	.short	0x0080


	//----- nvinfo : EIATTR_MERCURY_ISA_VERSION
	.align		4
        /*0030*/ 	.byte	0x03, 0x5f
        /*0032*/ 	.short	0x0101


	//----- nvinfo : EIATTR_EXIT_INSTR_OFFSETS
	.align		4
        /*0034*/ 	.byte	0x04, 0x1c
        /*0036*/ 	.short	(.L_5233 - .L_5232)


	//   ....[0]....
.L_5232:
        /*0038*/ 	.word	0x00004830


	//   ....[1]....
        /*003c*/ 	.word	0x00005fe0


	//----- nvinfo : EIATTR_MAX_THREADS
	.align		4
.L_5233:
        /*0040*/ 	.byte	0x04, 0x05
        /*0042*/ 	.short	(.L_5235 - .L_5234)
.L_5234:
        /*0044*/ 	.word	0x00000080
        /*0048*/ 	.word	0x00000001
        /*004c*/ 	.word	0x00000001


	//----- nvinfo : EIATTR_CRS_STACK_SIZE
	.align		4
.L_5235:
        /*0050*/ 	.byte	0x04, 0x1e
        /*0052*/ 	.short	(.L_5237 - .L_5236)
.L_5236:
        /*0054*/ 	.word	0x00000000


	//----- nvinfo : EIATTR_CBANK_PARAM_SIZE
	.align		4
.L_5237:
        /*0058*/ 	.byte	0x03, 0x19
        /*005a*/ 	.short	0x0290


	//----- nvinfo : EIATTR_PARAM_CBANK
	.align		4
        /*005c*/ 	.byte	0x04, 0x0a
        /*005e*/ 	.short	(.L_5239 - .L_5238)
	.align		4
.L_5238:
        /*0060*/ 	.word	index@(.nv.constant0._ZN2at6native18elementwise_kernelILi128ELi4EZNS0_22gpu_kernel_impl_nocastINS0_13BinaryFunctorIN3c104HalfES5_S5_ZZZNS0_19minimum_kernel_cudaERNS_18TensorIteratorBaseEENKUlvE0_clEvENKUlvE1_clEvEUlS5_S5_E_EEEEvS7_RKT_EUliE_EEviT1_)
        /*0064*/ 	.short	0x0210
        /*0066*/ 	.short	0x0290


	//----- nvinfo : EIATTR_SW_WAR
	.align		4
.L_5239:
        /*0068*/ 	.byte	0x04, 0x36
        /*006a*/ 	.short	(.L_5241 - .L_5240)
.L_5240:
        /*006c*/ 	.word	0x00000008
.L_5241:


//--------------------- .nv.info._ZN2at6native27unrolled_elementwise_kernelINS0_13BinaryFunctorIN3c104HalfES4_S4_ZZZNS0_19minimum_kernel_cudaERNS_18TensorIteratorBaseEENKUlvE0_clEvENKUlvE1_clEvEUlS4_S4_E_EESt5arrayIPcLm3EELi4E23TrivialOffsetCalculatorILi2EjESE_ILi1EjENS0_6memory15LoadWithoutCastENSH_16StoreWithoutCastEEEviT_T0_T2_T3_T4_T5_ --------------------------
	.section	.nv.info._ZN2at6native27unrolled_elementwise_kernelINS0_13BinaryFunctorIN3c104HalfES4_S4_ZZZNS0_19minimum_kernel_cudaERNS_18TensorIteratorBaseEENKUlvE0_clEvENKUlvE1_clEvEUlS4_S4_E_EESt5arrayIPcLm3EELi4E23TrivialOffsetCalculatorILi2EjESE_ILi1EjENS0_6memory15LoadWithoutCastENSH_16StoreWithoutCastEEEviT_T0_T2_T3_T4_T5_,"",@"SHT_CUDA_INFO"
	.sectionflags	@""
	.align	4


	//----- nvinfo : EIATTR_CUDA_API_VERSION
	.align		4
        /*0000*/ 	.byte	0x04, 0x37
        /*0002*/ 	.short	(.L_5243 - .L_5242)
.L_5242:
        /*0004*/ 	.word	0x00000082


	//----- nvinfo : EIATTR_KPARAM_INFO
	.align		4
.L_5243:
        /*0008*/ 	.byte	0x04, 0x17
        /*000a*/ 	.short	(.L_5245 - .L_5244)
.L_5244:
        /*000c*/ 	.word	0x00000000
        /*0010*/ 	.short	0x0006
        /*0012*/ 	.short	0x0023
        /*0014*/ 	.byte	0x00, 0xf0, 0x05, 0x00


	//----- nvinfo : EIATTR_KPARAM_INFO
	.align		4
.L_5245:
        /*0018*/ 	.byte	0x04, 0x17
        /*001a*/ 	.short	(.L_5247 - .L_5246)
.L_5246:
        /*001c*/ 	.word	0x00000000
        /*0020*/ 	.short	0x0005
        /*0022*/ 	.short	0x0022
        /*0024*/ 	.byte	0x00, 0xf0, 0x05, 0x00


	//----- nvinfo : EIATTR_KPARAM_INFO
	.align		4
.L_5247:
        /*0028*/ 	.byte	0x04, 0x17
        /*002a*/ 	.short	(.L_5249 - .L_5248)
.L_5248:
        /*002c*/ 	.word	0x00000000
        /*0030*/ 	.short	0x0004
        /*0032*/ 	.short	0x0021
        /*0034*/ 	.byte	0x00, 0xf0, 0x05, 0x00


	//----- nvinfo : EIATTR_KPARAM_INFO
	.align		4
.L_5249:
        /*0038*/ 	.byte	0x04, 0x17
        /*003a*/ 	.short	(.L_5251 - .L_5250)
.L_5250:
        /*003c*/ 	.word	0x00000000
        /*0040*/ 	.short	0x0003
        /*0042*/ 	.short	0x0020
        /*0044*/ 	.byte	0x00, 0xf0, 0x05, 0x00


	//----- nvinfo : EIATTR_KPARAM_INFO
	.align		4
.L_5251:
        /*0048*/ 	.byte	0x04, 0x17
        /*004a*/ 	.short	(.L_5253 - .L_5252)
.L_5252:
        /*004c*/ 	.word	0x00000000
        /*0050*/ 	.short	0x0002
        /*0052*/ 	.short	0x0008
        /*0054*/ 	.byte	0x00, 0xf0, 0x61, 0x00


	//----- nvinfo : EIATTR_KPARAM_INFO
	.align		4
.L_5253:
        /*0058*/ 	.byte	0x04, 0x17
        /*005a*/ 	.short	(.L_5255 - .L_5254)
.L_5254:
        /*005c*/ 	.word	0x00000000
        /*0060*/ 	.short	0x0001
        /*0062*/ 	.short	0x0004
        /*0064*/ 	.byte	0x00, 0xf0, 0x05, 0x00


	//----- nvinfo : EIATTR_KPARAM_INFO
	.align		4
.L_5255:
        /*0068*/ 	.byte	0x04, 0x17
        /*006a*/ 	.short	(.L_5257 - .L_5256)
.L_5256:
        /*006c*/ 	.word	0x00000000
        /*0070*/ 	.short	0x0000
        /*0072*/ 	.short	0x0000
        /*0074*/ 	.byte	0x00, 0xf0, 0x11, 0x00


	//----- nvinfo : EIATTR_SPARSE_MMA_MASK
	.align		4
.L_5257:
        /*0078*/ 	.byte	0x03, 0x50
        /*007a*/ 	.short	0x0000


	//----- nvinfo : EIATTR_MAXREG_COUNT
	.align		4
        /*007c*/ 	.byte	0x03, 0x1b
        /*007e*/ 	.short	0x00ff


	//----- nvinfo : EIATTR_MERCURY_ISA_VERSION
	.align		4
        /*0080*/ 	.byte	0x03, 0x5f
        /*0082*/ 	.short	0x0101


	//----- nvinfo : EIATTR_EXIT_INSTR_OFFSETS
	.align		4
        /*0084*/ 	.byte	0x04, 0x1c
        /*0086*/ 	.short	(.L_5259 - .L_5258)


	//   ....[0]....
.L_5258:
        /*0088*/ 	.word	0x00000850


	//   ....[1]....
        /*008c*/ 	.word	0x000008a0


	//----- nvinfo : EIATTR_MAX_THREADS
	.align		4
.L_5259:
        /*0090*/ 	.byte	0x04, 0x05
        /*0092*/ 	.short	(.L_5261 - .L_5260)
.L_5260:
        /*0094*/ 	.word	0x00000080
        /*0098*/ 	.word	0x00000001
        /*009c*/ 	.word	0x00000001


	//----- nvinfo : EIATTR_CRS_STACK_SIZE
	.align		4
.L_5261:
        /*00a0*/ 	.byte	0x04, 0x1e
        /*00a2*/ 	.short	(.L_5263 - .L_5262)
.L_5262:
        /*00a4*/ 	.word	0x00000000


	//----- nvinfo : EIATTR_CBANK_PARAM_SIZE
	.align		4
.L_5263:
        /*00a8*/ 	.byte	0x03, 0x19
        /*00aa*/ 	.short	0x0024


	//----- nvinfo : EIATTR_PARAM_CBANK
	.align		4
        /*00ac*/ 	.byte	0x04, 0x0a
        /*00ae*/ 	.short	(.L_5265 - .L_5264)
	.align		4
.L_5264:
        /*00b0*/ 	.word	index@(.nv.constant0._ZN2at6native27unrolled_elementwise_kernelINS0_13BinaryFunctorIN3c104HalfES4_S4_ZZZNS0_19minimum_kernel_cudaERNS_18TensorIteratorBaseEENKUlvE0_clEvENKUlvE1_clEvEUlS4_S4_E_EESt5arrayIPcLm3EELi4E23TrivialOffsetCalculatorILi2EjESE_ILi1EjENS0_6memory15LoadWithoutCastENSH_16StoreWithoutCastEEEviT_T0_T2_T3_T4_T5_)
        /*00b4*/ 	.short	0x0210
        /*00b6*/ 	.short	0x0024


	//----- nvinfo : EIATTR_SW_WAR
	.align		4
.L_5265:
        /*00b8*/ 	.byte	0x04, 0x36
        /*00ba*/ 	.short	(.L_5267 - .L_5266)
.L_5266:
        /*00bc*/ 	.word	0x00000008
.L_5267:


//--------------------- .nv.info._ZN2at6native29vectorized_elementwise_kernelILi2ENS0_13BinaryFunctorIN3c104HalfES4_S4_ZZZNS0_19minimum_kernel_cudaERNS_18TensorIteratorBaseEENKUlvE0_clEvENKUlvE1_clEvEUlS4_S4_E_EESt5arrayIPcLm3EEEEviT0_T1_ --------------------------
	.section	.nv.info._ZN2at6native29vectorized_elementwise_kernelILi2ENS0_13BinaryFunctorIN3c104HalfES4_S4_ZZZNS0_19minimum_kernel_cudaERNS_18TensorIteratorBaseEENKUlvE0_clEvENKUlvE1_clEvEUlS4_S4_E_EESt5arrayIPcLm3EEEEviT0_T1_,"",@"SHT_CUDA_INFO"
	.sectionflags	@""
	.align	4


	//----- nvinfo : EIATTR_CUDA_API_VERSION
	.align		4
        /*0000*/ 	.byte	0x04, 0x37
        /*0002*/ 	.short	(.L_5269 - .L_5268)
.L_5268:
        /*0004*/ 	.word	0x00000082


	//----- nvinfo : EIATTR_KPARAM_INFO
	.align		4
.L_5269:
        /*0008*/ 	.byte	0x04, 0x17
        /*000a*/ 	.short	(.L_5271 - .L_5270)
.L_5270:
        /*000c*/ 	.word	0x00000000
        /*0010*/ 	.short	0x0002
        /*0012*/ 	.short	0x0008
        /*0014*/ 	.byte	0x00, 0xf0, 0x61, 0x00


	//----- nvinfo : EIATTR_KPARAM_INFO
	.align		4
.L_5271:
        /*0018*/ 	.byte	0x04, 0x17
        /*001a*/ 	.short	(.L_5273 - .L_5272)
.L_5272:
        /*001c*/ 	.word	0x00000000
        /*0020*/ 	.short	0x0001
        /*0022*/ 	.short	0x0004
        /*0024*/ 	.byte	0x00, 0xf0, 0x05, 0x00


	//----- nvinfo : EIATTR_KPARAM_INFO
	.align		4
.L_5273:
        /*0028*/ 	.byte	0x04, 0x17
        /*002a*/ 	.short	(.L_5275 - .L_5274)
.L_5274:
        /*002c*/ 	.word	0x00000000
        /*0030*/ 	.short	0x0000
        /*0032*/ 	.short	0x0000
        /*0034*/ 	.byte	0x00, 0xf0, 0x11, 0x00


	//----- nvinfo : EIATTR_SPARSE_MMA_MASK
	.align		4
.L_5275:
        /*0038*/ 	.byte	0x03, 0x50
        /*003a*/ 	.short	0x0000


	//----- nvinfo : EIATTR_MAXREG_COUNT
	.align		4
        /*003c*/ 	.byte	0x03, 0x1b
        /*003e*/ 	.short	0x00ff


	//----- nvinfo : EIATTR_MERCURY_ISA_VERSION
	.align		4
        /*0040*/ 	.byte	0x03, 0x5f
        /*0042*/ 	.short	0x0101


	//----- nvinfo : EIATTR_EXIT_INSTR_OFFSETS
	.align		4
        /*0044*/ 	.byte	0x04, 0x1c
        /*0046*/ 	.short	(.L_5277 - .L_5276)


	//   ....[0]....
.L_5276:
        /*0048*/ 	.word	0x00000890


	//   ....[1]....
        /*004c*/ 	.word	0x00001960


	//   ....[2]....
        /*0050*/ 	.word	0x000019b0


	//----- nvinfo : EIATTR_MAX_THREADS
	.align		4
.L_5277:
        /*0054*/ 	.byte	0x04, 0x05
        /*0056*/ 	.short	(.L_5279 - .L_5278)
.L_5278:
        /*0058*/ 	.word	0x00000080
        /*005c*/ 	.word	0x00000001
        /*0060*/ 	.word	0x00000001


	//----- nvinfo : EIATTR_CRS_STACK_SIZE
	.align		4
.L_5279:
        /*0064*/ 	.byte	0x04, 0x1e
        /*0066*/ 	.short	(.L_5281 - .L_5280)
.L_5280:
        /*0068*/ 	.word	0x00000000


	//----- nvinfo : EIATTR_CBANK_PARAM_SIZE
	.align		4
.L_5281:
        /*006c*/ 	.byte	0x03, 0x19
        /*006e*/ 	.short	0x0020


	//----- nvinfo : EIATTR_PARAM_CBANK
	.align		4
        /*0070*/ 	.byte	0x04, 0x0a
        /*0072*/ 	.short	(.L_5283 - .L_5282)
	.align		4
.L_5282:
        /*0074*/ 	.word	index@(.nv.constant0._ZN2at6native29vectorized_elementwise_kernelILi2ENS0_13BinaryFunctorIN3c104HalfES4_S4_ZZZNS0_19minimum_kernel_cudaERNS_18TensorIteratorBaseEENKUlvE0_clEvENKUlvE1_clEvEUlS4_S4_E_EESt5arrayIPcLm3EEEEviT0_T1_)
        /*0078*/ 	.short	0x0210
        /*007a*/ 	.short	0x0020


	//----- nvinfo : EIATTR_SW_WAR
	.align		4
.L_5283:
        /*007c*/ 	.byte	0x04, 0x36
        /*007e*/ 	.short	(.L_5285 - .L_5284)
.L_5284:
        /*0080*/ 	.word	0x00000008
.L_5285:


//--------------------- .nv.info._ZN2at6native29vectorized_elementwise_kernelILi4ENS0_13BinaryFunctorIN3c104HalfES4_S4_ZZZNS0_19minimum_kernel_cudaERNS_18TensorIteratorBaseEENKUlvE0_clEvENKUlvE1_clEvEUlS4_S4_E_EESt5arrayIPcLm3EEEEviT0_T1_ --------------------------
	.section	.nv.info._ZN2at6native29vectorized_elementwise_kernelILi4ENS0_13BinaryFunctorIN3c104HalfES4_S4_ZZZNS0_19minimum_kernel_cudaERNS_18TensorIteratorBaseEENKUlvE0_clEvENKUlvE1_clEvEUlS4_S4_E_EESt5arrayIPcLm3EEEEviT0_T1_,"",@"SHT_CUDA_INFO"
	.sectionflags	@""
	.align	4


	//----- nvinfo : EIATTR_CUDA_API_VERSION
	.align		4
        /*0000*/ 	.byte	0x04, 0x37
        /*0002*/ 	.short	(.L_5287 - .L_5286)
.L_5286:
        /*0004*/ 	.word	0x00000082


	//----- nvinfo : EIATTR_KPARAM_INFO
	.align		4
.L_5287:
        /*0008*/ 	.byte	0x04, 0x17
        /*000a*/ 	.short	(.L_5289 - .L_5288)
.L_5288:
        /*000c*/ 	.word	0x00000000
        /*0010*/ 	.short	0x0002
        /*0012*/ 	.short	0x0008
        /*0014*/ 	.byte	0x00, 0xf0, 0x61, 0x00


	//----- nvinfo : EIATTR_KPARAM_INFO
	.align		4
.L_5289:
        /*0018*/ 	.byte	0x04, 0x17
        /*001a*/ 	.short	(.L_5291 - .L_5290)
.L_5290:
        /*001c*/ 	.word	0x00000000
        /*0020*/ 	.short	0x0001
        /*0022*/ 	.short	0x0004
        /*0024*/ 	.byte	0x00, 0xf0, 0x05, 0x00


	//----- nvinfo : EIATTR_KPARAM_INFO
	.align		4
.L_5291:
        /*0028*/ 	.byte	0x04, 0x17
        /*002a*/ 	.short	(.L_5293 - .L_5292)
.L_5292:
        /*002c*/ 	.word	0x00000000
        /*0030*/ 	.short	0x0000
        /*0032*/ 	.short	0x0000
        /*0034*/ 	.byte	0x00, 0xf0, 0x11, 0x00


	//----- nvinfo : EIATTR_SPARSE_MMA_MASK
	.align		4
.L_5293:
        /*0038*/ 	.byte	0x03, 0x50
        /*003a*/ 	.short	0x0000


	//----- nvinfo : EIATTR_MAXREG_COUNT
	.align		4
        /*003c*/ 	.byte	0x03, 0x1b
        /*003e*/ 	.short	0x00ff


	//----- nvinfo : EIATTR_MERCURY_ISA_VERSION
	.align		4
        /*0040*/ 	.byte	0x03, 0x5f
        /*0042*/ 	.short	0x0101


	//----- nvinfo : EIATTR_EXIT_INSTR_OFFSETS
	.align		4
        /*0044*/ 	.byte	0x04, 0x1c
        /*0046*/ 	.short	(.L_5295 - .L_5294)


	//   ....[0]....
.L_5294:
        /*0048*/ 	.word	0x00000820


	//   ....[1]....
        /*004c*/ 	.word	0x000018f0


	//   ....[2]....
        /*0050*/ 	.word	0x00001940


	//----- nvinfo : EIATTR_MAX_THREADS
	.align		4
.L_5295:
        /*0054*/ 	.byte	0x04, 0x05
        /*0056*/ 	.short	(.L_5297 - .L_5296)
.L_5296:
        /*0058*/ 	.word	0x00000080
        /*005c*/ 	.word	0x00000001
        /*0060*/ 	.word	0x00000001


	//----- nvinfo : EIATTR_CRS_STACK_SIZE
	.align		4
.L_5297:
        /*0064*/ 	.byte	0x04, 0x1e
        /*0066*/ 	.short	(.L_5299 - .L_5298)
.L_5298:
        /*0068*/ 	.word	0x00000000


	//----- nvinfo : EIATTR_CBANK_PARAM_SIZE
	.align		4
.L_5299:
        /*006c*/ 	.byte	0x03, 0x19
        /*006e*/ 	.short	0x0020


	//----- nvinfo : EIATTR_PARAM_CBANK
	.align		4
        /*0070*/ 	.byte	0x04, 0x0a
        /*0072*/ 	.short	(.L_5301 - .L_5300)
	.align		4
.L_5300:
        /*0074*/ 	.word	index@(.nv.constant0._ZN2at6native29vectorized_elementwise_kernelILi4ENS0_13BinaryFunctorIN3c104HalfES4_S4_ZZZNS0_19minimum_kernel_cudaERNS_18TensorIteratorBaseEENKUlvE0_clEvENKUlvE1_clEvEUlS4_S4_E_EESt5arrayIPcLm3EEEEviT0_T1_)
        /*0078*/ 	.short	0x0210
        /*007a*/ 	.short	0x0020


	//----- nvinfo : EIATTR_SW_WAR
	.align		4
.L_5301:
        /*007c*/ 	.byte	0x04, 0x36
        /*007e*/ 	.short	(.L_5303 - .L_5302)
.L_5302:
        /*0080*/ 	.word	0x00000008
.L_5303:


//--------------------- .nv.info._ZN2at6native29vectorized_elementwise_kernelILi8ENS0_13BinaryFunctorIN3c104HalfES4_S4_ZZZNS0_19minimum_kernel_cudaERNS_18TensorIteratorBaseEENKUlvE0_clEvENKUlvE1_clEvEUlS4_S4_E_EESt5arrayIPcLm3EEEEviT0_T1_ --------------------------
	.section	.nv.info._ZN2at6native29vectorized_elementwise_kernelILi8ENS0_13BinaryFunctorIN3c104HalfES4_S4_ZZZNS0_19minimum_kernel_cudaERNS_18TensorIteratorBaseEENKUlvE0_clEvENKUlvE1_clEvEUlS4_S4_E_EESt5arrayIPcLm3EEEEviT0_T1_,"",@"SHT_CUDA_INFO"
	.sectionflags	@""
	.align	4


	//----- nvinfo : EIATTR_CUDA_API_VERSION
	.align		4
        /*0000*/ 	.byte	0x04, 0x37
        /*0002*/ 	.short	(.L_5305 - .L_5304)
.L_5304:
        /*0004*/ 	.word	0x00000082


	//----- nvinfo : EIATTR_KPARAM_INFO
	.align		4
.L_5305:
        /*0008*/ 	.byte	0x04, 0x17
        /*000a*/ 	.short	(.L_5307 - .L_5306)
.L_5306:
        /*000c*/ 	.word	0x00000000
        /*0010*/ 	.short	0x0002
        /*0012*/ 	.short	0x0008
        /*0014*/ 	.byte	0x00, 0xf0, 0x61, 0x00


	//----- nvinfo : EIATTR_KPARAM_INFO
	.align		4
.L_5307:
        /*0018*/ 	.byte	0x04, 0x17
        /*001a*/ 	.short	(.L_5309 - .L_5308)
.L_5308:
        /*001c*/ 	.word	0x00000000
        /*0020*/ 	.short	0x0001
        /*0022*/ 	.short	0x0004
        /*0024*/ 	.byte	0x00, 0xf0, 0x05, 0x00


	//----- nvinfo : EIATTR_KPARAM_INFO
	.align		4
.L_5309:
        /*0028*/ 	.byte	0x04, 0x17
        /*002a*/ 	.short	(.L_5311 - .L_5310)
.L_5310:
        /*002c*/ 	.word	0x00000000
        /*0030*/ 	.short	0x0000
        /*0032*/ 	.short	0x0000
        /*0034*/ 	.byte	0x00, 0xf0, 0x11, 0x00


	//----- nvinfo : EIATTR_SPARSE_MMA_MASK
	.align		4
.L_5311:
        /*0038*/ 	.byte	0x03, 0x50
        /*003a*/ 	.short	0x0000


	//----- nvinfo : EIATTR_MAXREG_COUNT
	.align		4
        /*003c*/ 	.byte	0x03, 0x1b
        /*003e*/ 	.short	0x00ff


	//----- nvinfo : EIATTR_MERCURY_ISA_VERSION
	.align		4
        /*0040*/ 	.byte	0x03, 0x5f
        /*0042*/ 	.short	0x0101


	//----- nvinfo : EIATTR_EXIT_INSTR_OFFSETS
	.align		4
        /*0044*/ 	.byte	0x04, 0x1c
        /*0046*/ 	.short	(.L_5313 - .L_5312)


	//   ....[0]....
.L_5312:
        /*0048*/ 	.word	0x00000800


	//   ....[1]....
        /*004c*/ 	.word	0x000018d0


	//   ....[2]....
        /*0050*/ 	.word	0x00001920


	//----- nvinfo : EIATTR_MAX_THREADS
	.align		4
.L_5313:
        /*0054*/ 	.byte	0x04, 0x05
        /*0056*/ 	.short	(.L_5315 - .L_5314)
.L_5314:
        /*0058*/ 	.word	0x00000080
        /*005c*/ 	.word	0x00000001
        /*0060*/ 	.word	0x00000001


	//----- nvinfo : EIATTR_CRS_STACK_SIZE
	.align		4
.L_5315:
        /*0064*/ 	.byte	0x04, 0x1e
        /*0066*/ 	.short	(.L_5317 - .L_5316)
.L_5316:
        /*0068*/ 	.word	0x00000000


	//----- nvinfo : EIATTR_CBANK_PARAM_SIZE
	.align		4
.L_5317:
        /*006c*/ 	.byte	0x03, 0x19
        /*006e*/ 	.short	0x0020


	//----- nvinfo : EIATTR_PARAM_CBANK
	.align		4
        /*0070*/ 	.byte	0x04, 0x0a
        /*0072*/ 	.short	(.L_5319 - .L_5318)
	.align		4
.L_5318:
        /*0074*/ 	.word	index@(.nv.constant0._ZN2at6native29vectorized_elementwise_kernelILi8ENS0_13BinaryFunctorIN3c104HalfES4_S4_ZZZNS0_19minimum_kernel_cudaERNS_18TensorIteratorBaseEENKUlvE0_clEvENKUlvE1_clEvEUlS4_S4_E_EESt5arrayIPcLm3EEEEviT0_T1_)
        /*0078*/ 	.short	0x0210
        /*007a*/ 	.short	0x0020


	//----- nvinfo : EIATTR_SW_WAR
	.align		4
.L_5319:
        /*007c*/ 	.byte	0x04, 0x36
        /*007e*/ 	.short	(.L_5321 - .L_5320)
.L_5320:
        /*0080*/ 	.word	0x00000008
.L_5321:


//--------------------- .nv.info._ZN2at6native18elementwise_kernelILi128ELi4EZNS0_15gpu_kernel_implINS0_13AUnaryFunctorIfffZZZNS0_19minimum_kernel_cudaERNS_18TensorIteratorBaseEENKUlvE0_clEvENKUlvE0_clEvEUlffE_EEEEvS5_RKT_EUliE_EEviT1_ --------------------------
	.section	.nv.info._ZN2at6native18elementwise_kernelILi128ELi4EZNS0_15gpu_kernel_implINS0_13AUnaryFunctorIfffZZZNS0_19minimum_kernel_cudaERNS_18TensorIteratorBaseEENKUlvE0_clEvENKUlvE0_clEvEUlffE_EEEEvS5_RKT_EUliE_EEviT1_,"",@"SHT_CUDA_INFO"
	.sectionflags	@""
	.align	4


	//----- nvinfo : EIATTR_CUDA_API_VERSION
	.align		4
        /*0000*/ 	.byte	0x04, 0x37
        /*0002*/ 	.short	(.L_5323 - .L_5322)
.L_5322:
        /*0004*/ 	.word	0x00000082


	//----- nvinfo : EIATTR_KPARAM_INFO
	.align		4
.L_5323:
        /*0008*/ 	.byte	0x04, 0x17
        /*000a*/ 	.short	(.L_5325 - .L_5324)
.L_5324:
        /*000c*/ 	.word	0x00000000
        /*0010*/ 	.short	0x0001
        /*0012*/ 	.short	0x0008
        /*0014*/ 	.byte	0x00, 0xf0, 0x81, 0x08


	//----- nvinfo : EIATTR_KPARAM_INFO
	.align		4
.L_5325:
        /*0018*/ 	.byte	0x04, 0x17
        /*001a*/ 	.short	(.L_5327 - .L_5326)
.L_5326:
        /*001c*/ 	.word	0x00000000
        /*0020*/ 	.short	0x0000
        /*0022*/ 	.short	0x0000
        /*0024*/ 	.byte	0x00, 0xf0, 0x11, 0x00


	//----- nvinfo : EIATTR_SPARSE_MMA_MASK
	.align		4
.L_5327:
        /*0028*/ 	.byte	0x03, 0x50
        /*002a*/ 	.short	0x0000


	//----- nvinfo : EIATTR_MAXREG_COUNT
	.align		4
        /*002c*/ 	.byte	0x03, 0x1b
        /*002e*/ 	.short	0x0080


	//----- nvinfo : EIATTR_EXTERNS
	.align		4
        /*0030*/ 	.byte	0x04, 0x0f
        /*0032*/ 	.short	(.L_5329 - .L_5328)


	//   ....[0]....
	.align		4
.L_5328:
        /*0034*/ 	.word	index@(__assertfail)


	//----- nvinfo : EIATTR_MERCURY_ISA_VERSION
	.align		4
.L_5329:
        /*0038*/ 	.byte	0x03, 0x5f
        /*003a*/ 	.short	0x0101


	//----- nvinfo : EIATTR_SYSCALL_OFFSETS
	.align		4
        /*003c*/ 	.byte	0x04, 0x46
        /*003e*/ 	.short	(.L_5331 - .L_5330)


	//   ....[0]....
.L_5330:
        /*0040*/ 	.word	0x00002150


	//   ....[1]....
        /*0044*/ 	.word	0x00003020


	//   ....[2]....
        /*0048*/ 	.word	0x000051b0


	//   ....[3]....
        /*004c*/ 	.word	0x00006080


	//   ....[4]....
        /*0050*/ 	.word	0x00008200


	//   ....[5]....
        /*0054*/ 	.word	0x000090d0


	//   ....[6]....
        /*0058*/ 	.word	0x0000b240


	//   ....[7]....
        /*005c*/ 	.word	0x0000c110


	//----- nvinfo : EIATTR_EXIT_INSTR_OFFSETS
	.align		4
.L_5331:
        /*0060*/ 	.byte	0x04, 0x1c
        /*0062*/ 	.short	(.L_5333 - .L_5332)


	//   ....[0]....
.L_5332:
        /*0064*/ 	.word	0x00009180


	//   ....[1]....
        /*0068*/ 	.word	0x0000b430


	//   ....[2]....
        /*006c*/ 	.word	0x0000b470


	//   ....[3]....
        /*0070*/ 	.word	0x0000b500


	//   ....[4]....
        /*0074*/ 	.word	0x0000b530


	//   ....[5]....
        /*0078*/ 	.word	0x0000b560


	//   ....[6]....
        /*007c*/ 	.word	0x0000b5e0


	//   ....[7]....
        /*0080*/ 	.word	0x0000b610


	//   ....[8]....
        /*0084*/ 	.word	0x0000b6a0


	//   ....[9]....
        /*0088*/ 	.word	0x0000b6e0


	//   ....[10]....
        /*008c*/ 	.word	0x0000b720


	//   ....[11]....
        /*0090*/ 	.word	0x0000b7e0


	//   ....[12]....
        /*0094*/ 	.word	0x0000b830


	//   ....[13]....
        /*0098*/ 	.word	0x0000b9b0


	//   ....[14]....
        /*009c*/ 	.word	0x0000bb00


	//   ....[15]....
        /*00a0*/ 	.word	0x0000bb30


	//   ....[16]....
        /*00a4*/ 	.word	0x0000bbe0


	//   ....[17]....
        /*00a8*/ 	.word	0x0000bd50


	//   ....[18]....
        /*00ac*/ 	.word	0x0000bec0


	//   ....[19]....
        /*00b0*/ 	.word	0x0000c010


	//   ....[20]....
        /*00b4*/ 	.word	0x0000c120


	//   ....[21]....
        /*00b8*/ 	.word	0x0000c150


	//   ....[22]....
        /*00bc*/ 	.word	0x0000c180


	//----- nvinfo : EIATTR_MAX_THREADS
	.align		4
.L_5333:
        /*00c0*/ 	.byte	0x04, 0x05
        /*00c2*/ 	.short	(.L_5335 - .L_5334)
.L_5334:
        /*00c4*/ 	.word	0x00000080
        /*00c8*/ 	.word	0x00000001
        /*00cc*/ 	.word	0x00000001


	//----- nvinfo : EIATTR_CRS_STACK_SIZE
	.align		4
.L_5335:
        /*00d0*/ 	.byte	0x04, 0x1e
        /*00d2*/ 	.short	(.L_5337 - .L_5336)
.L_5336:
        /*00d4*/ 	.word	0x00000000


	//----- nvinfo : EIATTR_CBANK_PARAM_SIZE
	.align		4
.L_5337:
        /*00d8*/ 	.byte	0x03, 0x19
        /*00da*/ 	.short	0x0228


	//----- nvinfo : EIATTR_PARAM_CBANK
	.align		4
        /*00dc*/ 	.byte	0x04, 0x0a
        /*00de*/ 	.short	(.L_5339 - .L_5338)
	.align		4
.L_5338:
        /*00e0*/ 	.word	index@(.nv.constant0._ZN2at6native18elementwise_kernelILi128ELi4EZNS0_15gpu_kernel_implINS0_13AUnaryFunctorIfffZZZNS0_19minimum_kernel_cudaERNS_18TensorIteratorBaseEENKUlvE0_clEvENKUlvE0_clEvEUlffE_EEEEvS5_RKT_EUliE_EEviT1_)
        /*00e4*/ 	.short	0x0210
        /*00e6*/ 	.short	0x0228


	//----- nvinfo : EIATTR_SW_WAR
	.align		4
.L_5339:
        /*00e8*/ 	.byte	0x04, 0x36
        /*00ea*/ 	.short	(.L_5341 - .L_5340)
.L_5340:
        /*00ec*/ 	.word	0x00000008
.L_5341:


//--------------------- .nv.info._ZN2at6native27unrolled_elementwise_kernelINS0_13AUnaryFunctorIfffZZZNS0_19minimum_kernel_cudaERNS_18TensorIteratorBaseEENKUlvE0_clEvENKUlvE0_clEvEUlffE_EESt5arrayIPcLm2EELi4E23TrivialOffsetCalculatorILi1EjESD_NS0_6memory12LoadWithCastILi1EEENSE_13StoreWithCastILi1EEEEEviT_T0_T2_T3_T4_T5_ --------------------------
	.section	.nv.info._ZN2at6native27unrolled_elementwise_kernelINS0_13AUnaryFunctorIfffZZZNS0_19minimum_kernel_cudaERNS_18TensorIteratorBaseEENKUlvE0_clEvENKUlvE0_clEvEUlffE_EESt5arrayIPcLm2EELi4E23TrivialOffsetCalculatorILi1EjESD_NS0_6memory12LoadWithCastILi1EEENSE_13StoreWithCastILi1EEEEEviT_T0_T2_T3_T4_T5_,"",@"SHT_CUDA_INFO"
	.sectionflags	@""
	.align	4


	//----- nvinfo : EIATTR_CUDA_API_VERSION
	.align		4
        /*0000*/ 	.byte	0x04, 0x37
        /*0002*/ 	.short	(.L_5343 - .L_5342)
.L_5342:
        /*0004*/ 	.word	0x00000082


	//----- nvinfo : EIATTR_KPARAM_INFO
	.align		4
.L_5343:
        /*0008*/ 	.byte	0x04, 0x17
        /*000a*/ 	.short	(.L_5345 - .L_5344)
.L_5344:
        /*000c*/ 	.word	0x00000000
        /*0010*/ 	.short	0x0006
        /*0012*/ 	.short	0x002c
        /*0014*/ 	.byte	0x00, 0xf0, 0x21, 0x00


	//----- nvinfo : EIATTR_KPARAM_INFO
	.align		4
.L_5345:
        /*0018*/ 	.byte	0x04, 0x17
        /*001a*/ 	.short	(.L_5347 - .L_5346)
.L_5346:
        /*001c*/ 	.word	0x00000000
        /*0020*/ 	.short	0x0005
        /*0022*/ 	.short	0x0024
        /*0024*/ 	.byte	0x00, 0xf0, 0x21, 0x00


	//----- nvinfo : EIATTR_KPARAM_INFO
	.align		4
.L_5347:
        /*0028*/ 	.byte	0x04, 0x17
        /*002a*/ 	.short	(.L_5349 - .L_5348)
.L_5348:
        /*002c*/ 	.word	0x00000000
        /*0030*/ 	.short	0x0004
        /*0032*/ 	.short	0x0021
        /*0034*/ 	.byte	0x00, 0xf0, 0x05, 0x00


	//----- nvinfo : EIATTR_KPARAM_INFO
	.align		4
.L_5349:
        /*0038*/ 	.byte	0x04, 0x17
        /*003a*/ 	.short	(.L_5351 - .L_5350)
.L_5350:
        /*003c*/ 	.word	0x00000000
        /*0040*/ 	.short	0x0003
        /*0042*/ 	.short	0x0020
        /*0044*/ 	.byte	0x00, 0xf0, 0x05, 0x00


	//----- nvinfo : EIATTR_KPARAM_INFO
	.align		4
.L_5351:
        /*0048*/ 	.byte	0x04, 0x17
        /*004a*/ 	.short	(.L_5353 - .L_5352)
.L_5352:
        /*004c*/ 	.word	0x00000000
        /*0050*/ 	.short	0x0002
        /*0052*/ 	.short	0x0010
        /*0054*/ 	.byte	0x00, 0xf0, 0x41, 0x00


	//----- nvinfo : EIATTR_KPARAM_INFO
	.align		4
.L_5353:
        /*0058*/ 	.byte	0x04, 0x17
        /*005a*/ 	.short	(.L_5355 - .L_5354)
.L_5354:
        /*005c*/ 	.word	0x00000000
        /*0060*/ 	.short	0x0001
        /*0062*/ 	.short	0x0004
        /*0064*/ 	.byte	0x00, 0xf0, 0x21, 0x00


	//----- nvinfo : EIATTR_KPARAM_INFO
	.align		4
.L_5355:
        /*0068*/ 	.byte	0x04, 0x17
        /*006a*/ 	.short	(.L_5357 - .L_5356)
.L_5356:
        /*006c*/ 	.word	0x00000000
        /*0070*/ 	.short	0x0000
        /*0072*/ 	.short	0x0000
        /*0074*/ 	.byte	0x00, 0xf0, 0x11, 0x00


	//----- nvinfo : EIATTR_SPARSE_MMA_MASK
	.align		4
.L_5357:
        /*0078*/ 	.byte	0x03, 0x50
        /*007a*/ 	.short	0x0000


	//----- nvinfo : EIATTR_MAXREG_COUNT
	.align		4
        /*007c*/ 	.byte	0x03, 0x1b
        /*007e*/ 	.short	0x00ff


	//----- nvinfo : EIATTR_EXTERNS
	.align		4
        /*0080*/ 	.byte	0x04, 0x0f
        /*0082*/ 	.short	(.L_5359 - .L_5358)


	//   ....[0]....
	.align		4
.L_5358:
        /*0084*/ 	.word	index@(__assertfail)


	//----- nvinfo : EIATTR_MERCURY_ISA_VERSION
	.align		4
.L_5359:
        /*0088*/ 	.byte	0x03, 0x5f
        /*008a*/ 	.short	0x0101


	//----- nvinfo : EIATTR_SYSCALL_OFFSETS
	.align		4
        /*008c*/ 	.byte	0x04, 0x46
        /*008e*/ 	.short	(.L_5361 - .L_5360)


	//   ....[0]....
.L_5360:
        /*0090*/ 	.word	0x00000e80


	//   ....[1]....
        /*0094*/ 	.word	0x00001d30


	//   ....[2]....
        /*0098*/ 	.word	0x00002bf0


	//   ....[3]....
        /*009c*/ 	.word	0x00003a50


	//   ....[4]....
        /*00a0*/ 	.word	0x00004bc0


	//   ....[5]....
        /*00a4*/ 	.word	0x00005aa0


	//   ....[6]....
        /*00a8*/ 	.word	0x00006960


	//   ....[7]....
        /*00ac*/ 	.word	0x00007820


	//----- nvinfo : EIATTR_EXIT_INSTR_OFFSETS
	.align		4
.L_5361:
        /*00b0*/ 	.byte	0x04, 0x1c
        /*00b2*/ 	.short	(.L_5363 - .L_5362)


	//   ....[0]....
.L_5362:
        /*00b4*/ 	.word	0x00006a00


	//   ....[1]....
        /*00b8*/ 	.word	0x00006b40


	//   ....[2]....
        /*00bc*/ 	.word	0x00006b80


	//   ....[3]....
        /*00c0*/ 	.word	0x00006c10


	//   ....[4]....
        /*00c4*/ 	.word	0x00006c40


	//   ....[5]....
        /*00c8*/ 	.word	0x00006c70


	//   ....[6]....
        /*00cc*/ 	.word	0x00006cf0


	//   ....[7]....
        /*00d0*/ 	.word	0x00006d20


	//   ....[8]....
        /*00d4*/ 	.word	0x00006db0


	//   ....[9]....
        /*00d8*/ 	.word	0x00006df0


	//   ....[10]....
        /*00dc*/ 	.word	0x00006e30


	//   ....[11]....
        /*00e0*/ 	.word	0x00006ef0


	//   ....[12]....
        /*00e4*/ 	.word	0x00006f40


	//   ....[13]....
        /*00e8*/ 	.word	0x000070c0


	//   ....[14]....
        /*00ec*/ 	.word	0x00007210


	//   ....[15]....
        /*00f0*/ 	.word	0x00007240


	//   ....[16]....
        /*00f4*/ 	.word	0x000072f0


	//   ....[17]....
        /*00f8*/ 	.word	0x00007460


	//   ....[18]....
        /*00fc*/ 	.word	0x000075d0


	//   ....[19]....
        /*0100*/ 	.word	0x00007720


	//   ....[20]....
        /*0104*/ 	.word	0x00007830


	//   ....[21]....
        /*0108*/ 	.word	0x00007860


	//   ....[22]....
        /*010c*/ 	.word	0x00007890


	//----- nvinfo : EIATTR_MAX_THREADS
	.align		4
.L_5363:
        /*0110*/ 	.byte	0x04, 0x05
        /*0112*/ 	.short	(.L_5365 - .L_5364)
.L_5364:
        /*0114*/ 	.word	0x00000080
        /*0118*/ 	.word	0x00000001
        /*011c*/ 	.word	0x00000001


	//----- nvinfo : EIATTR_CRS_STACK_SIZE
	.align		4
.L_5365:
        /*0120*/ 	.byte	0x04, 0x1e
        /*0122*/ 	.short	(.L_5367 - .L_5366)
.L_5366:
        /*0124*/ 	.word	0x00000000


	//----- nvinfo : EIATTR_CBANK_PARAM_SIZE
	.align		4
.L_5367:
        /*0128*/ 	.byte	0x03, 0x19
        /*012a*/ 	.short	0x0034


	//----- nvinfo : EIATTR_PARAM_CBANK
	.align		4
        /*012c*/ 	.byte	0x04, 0x0a
        /*012e*/ 	.short	(.L_5369 - .L_5368)
	.align		4
.L_5368:
        /*0130*/ 	.word	index@(.nv.constant0._ZN2at6native27unrolled_elementwise_kernelINS0_13AUnaryFunctorIfffZZZNS0_19minimum_kernel_cudaERNS_18TensorIteratorBaseEENKUlvE0_clEvENKUlvE0_clEvEUlffE_EESt5arrayIPcLm2EELi4E23TrivialOffsetCalculatorILi1EjESD_NS0_6memory12LoadWithCastILi1EEENSE_13StoreWithCastILi1EEEEEviT_T0_T2_T3_T4_T5_)
        /*0134*/ 	.short	0x0210
        /*0136*/ 	.short	0x0034


	//----- nvinfo : EIATTR_SW_WAR
	.align		4
.L_5369:
        /*0138*/ 	.byte	0x04, 0x36
        /*013a*/ 	.short	(.L_5371 - .L_5370)
.L_5370:
        /*013c*/ 	.word	0x00000008
.L_5371:


//--------------------- .nv.info._ZN2at6native18elementwise_kernelILi128ELi2EZNS0_22gpu_kernel_impl_nocastINS0_13AUnaryFunctorIfffZZZNS0_19minimum_kernel_cudaERNS_18TensorIteratorBaseEENKUlvE0_clEvENKUlvE0_clEvEUlffE_EEEEvS5_RKT_EUliE_EEviT1_ --------------------------
	.section	.nv.info._ZN2at6native18elementwise_kernelILi128ELi2EZNS0_22gpu_kernel_impl_nocastINS0_13AUnaryFunctorIfffZZZNS0_19minimum_kernel_cudaERNS_18TensorIteratorBaseEENKUlvE0_clEvENKUlvE0_clEvEUlffE_EEEEvS5_RKT_EUliE_EEviT1_,"",@"SHT_CUDA_INFO"
	.sectionflags	@""
	.align	4


	//----- nvinfo : EIATTR_CUDA_API_VERSION
	.align		4
        /*0000*/ 	.byte	0x04, 0x37
        /*0002*/ 	.short	(.L_5373 - .L_5372)
.L_5372:
        /*0004*/ 	.word	0x00000082


	//----- nvinfo : EIATTR_KPARAM_INFO
	.align		4
.L_5373:
        /*0008*/ 	.byte	0x04, 0x17
        /*000a*/ 	.short	(.L_5375 - .L_5374)
.L_5374:
        /*000c*/ 	.word	0x00000000
        /*0010*/ 	.short	0x0001
        /*0012*/ 	.short	0x0008
        /*0014*/ 	.byte	0x00, 0xf0, 0x61, 0x08


	//----- nvinfo : EIATTR_KPARAM_INFO
	.align		4
.L_5375:
        /*0018*/ 	.byte	0x04, 0x17
        /*001a*/ 	.short	(.L_5377 - .L_5376)
.L_5376:
        /*001c*/ 	.word	0x00000000
        /*0020*/ 	.short	0x0000
        /*0022*/ 	.short	0x0000
        /*0024*/ 	.byte	0x00, 0xf0, 0x11, 0x00


	//----- nvinfo : EIATTR_SPARSE_MMA_MASK
	.align		4
.L_5377:
        /*0028*/ 	.byte	0x03, 0x50
        /*002a*/ 	.short	0x0000


	//----- nvinfo : EIATTR_MAXREG_COUNT
	.align		4
        /*002c*/ 	.byte	0x03, 0x1b
        /*002e*/ 	.short	0x0080


	//----- nvinfo : EIATTR_MERCURY_ISA_VERSION
	.align		4
        /*0030*/ 	.byte	0x03, 0x5f
        /*0032*/ 	.short	0x0101


	//----- nvinfo : EIATTR_EXIT_INSTR_OFFSETS
	.align		4
        /*0034*/ 	.byte	0x04, 0x1c
        /*0036*/ 	.short	(.L_5379 - .L_5378)


	//   ....[0]....
.L_5378:
        /*0038*/ 	.word	0x000014a0


	//   ....[1]....
        /*003c*/ 	.word	0x00002890


	//----- nvinfo : EIATTR_MAX_THREADS
	.align		4
.L_5379:
        /*0040*/ 	.byte	0x04, 0x05
        /*0042*/ 	.short	(.L_5381 - .L_5380)
.L_5380:
        /*0044*/ 	.word	0x00000080
        /*0048*/ 	.word	0x00000001
        /*004c*/ 	.word	0x00000001


	//----- nvinfo : EIATTR_CRS_STACK_SIZE
	.align		4
.L_5381:
        /*0050*/ 	.byte	0x04, 0x1e
        /*0052*/ 	.short	(.L_5383 - .L_5382)
.L_5382:
        /*0054*/ 	.word	0x00000000


	//----- nvinfo : EIATTR_CBANK_PARAM_SIZE
	.align		4
.L_5383:
        /*0058*/ 	.byte	0x03, 0x19
        /*005a*/ 	.short	0x0220


	//----- nvinfo : EIATTR_PARAM_CBANK
	.align		4
        /*005c*/ 	.byte	0x04, 0x0a
        /*005e*/ 	.short	(.L_5385 - .L_5384)
	.align		4
.L_5384:
        /*0060*/ 	.word	index@(.nv.constant0._ZN2at6native18elementwise_kernelILi128ELi2EZNS0_22gpu_kernel_impl_nocastINS0_13AUnaryFunctorIfffZZZNS0_19minimum_kernel_cudaERNS_18TensorIteratorBaseEENKUlvE0_clEvENKUlvE0_clEvEUlffE_EEEEvS5_RKT_EUliE_EEviT1_)
        /*0064*/ 	.short	0x0210
        /*0066*/ 	.short	0x0220


	//----- nvinfo : EIATTR_SW_WAR
	.align		4
.L_5385:
        /*0068*/ 	.byte	0x04, 0x36
        /*006a*/ 	.short	(.L_5387 - .L_5386)
.L_5386:
        /*006c*/ 	.word	0x00000008
.L_5387:


//--------------------- .nv.info._ZN2at6native27unrolled_elementwise_kernelINS0_13AUnaryFunctorIfffZZZNS0_19minimum_kernel_cudaERNS_18TensorIteratorBaseEENKUlvE0_clEvENKUlvE0_clEvEUlffE_EESt5arrayIPcLm2EELi4E23TrivialOffsetCalculatorILi1EjESD_NS0_6memory15LoadWithoutCastENSE_16StoreWithoutCastEEEviT_T0_T2_T3_T4_T5_ --------------------------
	.section	.nv.info._ZN2at6native27unrolled_elementwise_kernelINS0_13AUnaryFunctorIfffZZZNS0_19minimum_kernel_cudaERNS_18TensorIteratorBaseEENKUlvE0_clEvENKUlvE0_clEvEUlffE_EESt5arrayIPcLm2EELi4E23TrivialOffsetCalculatorILi1EjESD_NS0_6memory15LoadWithoutCastENSE_16StoreWithoutCastEEEviT_T0_T2_T3_T4_T5_,"",@"SHT_CUDA_INFO"
	.sectionflags	@""
	.align	4


	//----- nvinfo : EIATTR_CUDA_API_VERSION
	.align		4
        /*0000*/ 	.byte	0x04, 0x37
        /*0002*/ 	.short	(.L_5389 - .L_5388)
.L_5388:
        /*0004*/ 	.word	0x00000082


	//----- nvinfo : EIATTR_KPARAM_INFO
	.align		4
.L_5389:
        /*0008*/ 	.byte	0x04, 0x17
        /*000a*/ 	.short	(.L_5391 - .L_5390)
.L_5390:
        /*000c*/ 	.word	0x00000000
        /*0010*/ 	.short	0x0006
        /*0012*/ 	.short	0x0023
        /*0014*/ 	.byte	0x00, 0xf0, 0x05, 0x00


	//----- nvinfo : EIATTR_KPARAM_INFO
	.align		4
.L_5391:
        /*0018*/ 	.byte	0x04, 0x17
        /*001a*/ 	.short	(.L_5393 - .L_5392)
.L_5392:
        /*001c*/ 	.word	0x00000000
        /*0020*/ 	.short	0x0005
        /*0022*/ 	.short	0x0022
        /*0024*/ 	.byte	0x00, 0xf0, 0x05, 0x00


	//----- nvinfo : EIATTR_KPARAM_INFO
	.align		4
.L_5393:
        /*0028*/ 	.byte	0x04, 0x17
        /*002a*/ 	.short	(.L_5395 - .L_5394)
.L_5394:
        /*002c*/ 	.word	0x00000000
        /*0030*/ 	.short	0x0004
        /*0032*/ 	.short	0x0021
        /*0034*/ 	.byte	0x00, 0xf0, 0x05, 0x00


	//----- nvinfo : EIATTR_KPARAM_INFO
	.align		4
.L_5395:
        /*0038*/ 	.byte	0x04, 0x17
        /*003a*/ 	.short	(.L_5397 - .L_5396)
.L_5396:
        /*003c*/ 	.word	0x00000000
        /*0040*/ 	.short	0x0003
        /*0042*/ 	.short	0x0020
        /*0044*/ 	.byte	0x00, 0xf0, 0x05, 0x00


	//----- nvinfo : EIATTR_KPARAM_INFO
	.align		4
.L_5397:
        /*0048*/ 	.byte	0x04, 0x17
        /*004a*/ 	.short	(.L_5399 - .L_5398)
.L_5398:
        /*004c*/ 	.word	0x00000000
        /*0050*/ 	.short	0x0002
        /*0052*/ 	.short	0x0010
        /*0054*/ 	.byte	0x00, 0xf0, 0x41, 0x00


	//----- nvinfo : EIATTR_KPARAM_INFO
	.align		4
.L_5399:
        /*0058*/ 	.byte	0x04, 0x17
        /*005a*/ 	.short	(.L_5401 - .L_5400)
.L_5400:
        /*005c*/ 	.word	0x00000000
        /*0060*/ 	.short	0x0001
        /*0062*/ 	.short	0x0004
        /*0064*/ 	.byte	0x00, 0xf0, 0x21, 0x00


	//----- nvinfo : EIATTR_KPARAM_INFO
	.align		4
.L_5401:
        /*0068*/ 	.byte	0x04, 0x17
        /*006a*/ 	.short	(.L_5403 - .L_5402)
.L_5402:
        /*006c*/ 	.word	0x00000000
        /*0070*/ 	.short	0x0000
        /*0072*/ 	.short	0x0000
        /*0074*/ 	.byte	0x00, 0xf0, 0x11, 0x00


	//----- nvinfo : EIATTR_SPARSE_MMA_MASK
	.align		4
.L_5403:
        /*0078*/ 	.byte	0x03, 0x50
        /*007a*/ 	.short	0x0000


	//----- nvinfo : EIATTR_MAXREG_COUNT
	.align		4
        /*007c*/ 	.byte	0x03, 0x1b
        /*007e*/ 	.short	0x00ff


	//----- nvinfo : EIATTR_MERCURY_ISA_VERSION
	.align		4
        /*0080*/ 	.byte	0x03, 0x5f
        /*0082*/ 	.short	0x0101


	//----- nvinfo : EIATTR_EXIT_INSTR_OFFSETS
	.align		4
        /*0084*/ 	.byte	0x04, 0x1c
        /*0086*/ 	.short	(.L_5405 - .L_5404)


	//   ....[0]....
.L_5404:
        /*0088*/ 	.word	0x000005c0


	//   ....[1]....
        /*008c*/ 	.word	0x00000610


	//----- nvinfo : EIATTR_MAX_THREADS
	.align		4
.L_5405:
        /*0090*/ 	.byte	0x04, 0x05
        /*0092*/ 	.short	(.L_5407 - .L_5406)
.L_5406:
        /*0094*/ 	.word	0x00000080
        /*0098*/ 	.word	0x00000001
        /*009c*/ 	.word	0x00000001


	//----- nvinfo : EIATTR_CRS_STACK_SIZE
	.align		4
.L_5407:
        /*00a0*/ 	.byte	0x04, 0x1e
        /*00a2*/ 	.short	(.L_5409 - .L_5408)
.L_5408:
        /*00a4*/ 	.word	0x00000000


	//----- nvinfo : EIATTR_CBANK_PARAM_SIZE
	.align		4
.L_5409:
        /*00a8*/ 	.byte	0x03, 0x19
        /*00aa*/ 	.short	0x0024


	//----- nvinfo : EIATTR_PARAM_CBANK
	.align		4
        /*00ac*/ 	.byte	0x04, 0x0a
        /*00ae*/ 	.short	(.L_5411 - .L_5410)
	.align		4
.L_5410:
        /*00b0*/ 	.word	index@(.nv.constant0._ZN2at6native27unrolled_elementwise_kernelINS0_13AUnaryFunctorIfffZZZNS0_19minimum_kernel_cudaERNS_18TensorIteratorBaseEENKUlvE0_clEvENKUlvE0_clEvEUlffE_EESt5arrayIPcLm2EELi4E23TrivialOffsetCalculatorILi1EjESD_NS0_6memory15LoadWithoutCastENSE_16StoreWithoutCastEEEviT_T0_T2_T3_T4_T5_)
        /*00b4*/ 	.short	0x0210
        /*00b6*/ 	.short	0x0024


	//----- nvinfo : EIATTR_SW_WAR
	.align		4
.L_5411:
        /*00b8*/ 	.byte	0x04, 0x36
        /*00ba*/ 	.short	(.L_5413 - .L_5412)
.L_5412:
        /*00bc*/ 	.word	0x00000008
.L_5413:


//--------------------- .nv.info._ZN2at6native29vectorized_elementwise_kernelILi2ENS0_13AUnaryFunctorIfffZZZNS0_19minimum_kernel_cudaERNS_18TensorIteratorBaseEENKUlvE0_clEvENKUlvE0_clEvEUlffE_EESt5arrayIPcLm2EEEEviT0_T1_ --------------------------
	.section	.nv.info._ZN2at6native29vectorized_elementwise_kernelILi2ENS0_13AUnaryFunctorIfffZZZNS0_19minimum_kernel_cudaERNS_18TensorIteratorBaseEENKUlvE0_clEvENKUlvE0_clEvEUlffE_EESt5arrayIPcLm2EEEEviT0_T1_,"",@"SHT_CUDA_INFO"
	.sectionflags	@""
	.align	4


	//----- nvinfo : EIATTR_CUDA_API_VERSION
	.align		4
        /*0000*/ 	.byte	0x04, 0x37
        /*0002*/ 	.short	(.L_5415 - .L_5414)
.L_5414:
        /*0004*/ 	.word	0x00000082


	//----- nvinfo : EIATTR_KPARAM_INFO
	.align		4
.L_5415:
        /*0008*/ 	.byte	0x04, 0x17
        /*000a*/ 	.short	(.L_5417 - .L_5416)
.L_5416:
        /*000c*/ 	.word	0x00000000
        /*0010*/ 	.short	0x0002
        /*0012*/ 	.short	0x0010
        /*0014*/ 	.byte	0x00, 0xf0, 0x41, 0x00


	//----- nvinfo : EIATTR_KPARAM_INFO
	.align		4
.L_5417:
        /*0018*/ 	.byte	0x04, 0x17
        /*001a*/ 	.short	(.L_5419 - .L_5418)
.L_5418:
        /*001c*/ 	.word	0x00000000
        /*0020*/ 	.short	0x0001
        /*0022*/ 	.short	0x0004
        /*0024*/ 	.byte	0x00, 0xf0, 0x21, 0x00


	//----- nvinfo : EIATTR_KPARAM_INFO
	.align		4
.L_5419:
        /*0028*/ 	.byte	0x04, 0x17
        /*002a*/ 	.short	(.L_5421 - .L_5420)
.L_5420:
        /*002c*/ 	.word	0x00000000
        /*0030*/ 	.short	0x0000
        /*0032*/ 	.short	0x0000
        /*0034*/ 	.byte	0x00, 0xf0, 0x11, 0x00


	//----- nvinfo : EIATTR_SPARSE_MMA_MASK
	.align		4
.L_5421:
        /*0038*/ 	.byte	0x03, 0x50
        /*003a*/ 	.short	0x0000


	//----- nvinfo : EIATTR_MAXREG_COUNT
	.align		4
        /*003c*/ 	.byte	0x03, 0x1b
        /*003e*/ 	.short	0x00ff


	//----- nvinfo : EIATTR_MERCURY_ISA_VERSION
	.align		4
        /*0040*/ 	.byte	0x03, 0x5f
        /*0042*/ 	.short	0x0101


	//----- nvinfo : EIATTR_EXIT_INSTR_OFFSETS
	.align		4
        /*0044*/ 	.byte	0x04, 0x1c
        /*0046*/ 	.short	(.L_5423 - .L_5422)


	//   ....[0]....
.L_5422:
        /*0048*/ 	.word	0x00000350


	//   ....[1]....
        /*004c*/ 	.word	0x00000ec0


	//   ....[2]....
        /*0050*/ 	.word	0x00000f10


	//----- nvinfo : EIATTR_MAX_THREADS
	.align		4
.L_5423:
        /*0054*/ 	.byte	0x04, 0x05
        /*0056*/ 	.short	(.L_5425 - .L_5424)
.L_5424:
        /*0058*/ 	.word	0x00000080
        /*005c*/ 	.word	0x00000001
        /*0060*/ 	.word	0x00000001


	//----- nvinfo : EIATTR_CRS_STACK_SIZE
	.align		4
.L_5425:
        /*0064*/ 	.byte	0x04, 0x1e
        /*0066*/ 	.short	(.L_5427 - .L_5426)
.L_5426:
        /*0068*/ 	.word	0x00000000


	//----- nvinfo : EIATTR_CBANK_PARAM_SIZE
	.align		4
.L_5427:
        /*006c*/ 	.byte	0x03, 0x19
        /*006e*/ 	.short	0x0020


	//----- nvinfo : EIATTR_PARAM_CBANK
	.align		4
        /*0070*/ 	.byte	0x04, 0x0a
        /*0072*/ 	.short	(.L_5429 - .L_5428)
	.align		4
.L_5428:
        /*0074*/ 	.word	index@(.nv.constant0._ZN2at6native29vectorized_elementwise_kernelILi2ENS0_13AUnaryFunctorIfffZZZNS0_19minimum_kernel_cudaERNS_18TensorIteratorBaseEENKUlvE0_clEvENKUlvE0_clEvEUlffE_EESt5arrayIPcLm2EEEEviT0_T1_)
        /*0078*/ 	.short	0x0210
        /*007a*/ 	.short	0x0020


	//----- nvinfo : EIATTR_SW_WAR
	.align		4
.L_5429:
        /*007c*/ 	.byte	0x04, 0x36
        /*007e*/ 	.short	(.L_5431 - .L_5430)
.L_5430:
        /*0080*/ 	.word	0x00000008
.L_5431:


//--------------------- .nv.info._ZN2at6native29vectorized_elementwise_kernelILi4ENS0_13AUnaryFunctorIfffZZZNS0_19minimum_kernel_cudaERNS_18TensorIteratorBaseEENKUlvE0_clEvENKUlvE0_clEvEUlffE_EESt5arrayIPcLm2EEEEviT0_T1_ --------------------------
	.section	.nv.info._ZN2at6native29vectorized_elementwise_kernelILi4ENS0_13AUnaryFunctorIfffZZZNS0_19minimum_kernel_cudaERNS_18TensorIteratorBaseEENKUlvE0_clEvENKUlvE0_clEvEUlffE_EESt5arrayIPcLm2EEEEviT0_T1_,"",@"SHT_CUDA_INFO"
	.sectionflags	@""
	.align	4


	//----- nvinfo : EIATTR_CUDA_API_VERSION
	.align		4
        /*0000*/ 	.byte	0x04, 0x37
        /*0002*/ 	.short	(.L_5433 - .L_5432)
.L_5432:
        /*0004*/ 	.word	0x00000082


	//----- nvinfo : EIATTR_KPARAM_INFO
	.align		4
.L_5433:
        /*0008*/ 	.byte	0x04, 0x17
        /*000a*/ 	.short	(.L_5435 - .L_5434)
.L_5434:
        /*000c*/ 	.word	0x00000000
        /*0010*/ 	.short	0x0002
        /*0012*/ 	.short	0x0010
        /*0014*/ 	.byte	0x00, 0xf0, 0x41, 0x00


	//----- nvinfo : EIATTR_KPARAM_INFO
	.align		4
.L_5435:
        /*0018*/ 	.byte	0x04, 0x17
        /*001a*/ 	.short	(.L_5437 - .L_5436)
.L_5436:
        /*001c*/ 	.word	0x00000000
        /*0020*/ 	.short	0x0001
        /*0022*/ 	.short	0x0004
        /*0024*/ 	.byte	0x00, 0xf0, 0x21, 0x00


	//----- nvinfo : EIATTR_KPARAM_INFO
	.align		4
.L_5437:
        /*0028*/ 	.byte	0x04, 0x17
        /*002a*/ 	.short	(.L_5439 - .L_5438)
.L_5438:
        /*002c*/ 	.word	0x00000000
        /*0030*/ 	.short	0x0000
        /*0032*/ 	.short	0x0000
        /*0034*/ 	.byte	0x00, 0xf0, 0x11, 0x00


	//----- nvinfo : EIATTR_SPARSE_MMA_MASK
	.align		4
.L_5439:
        /*0038*/ 	.byte	0x03, 0x50
        /*003a*/ 	.short	0x0000


	//----- nvinfo : EIATTR_MAXREG_COUNT
	.align		4
        /*003c*/ 	.byte	0x03, 0x1b
        /*003e*/ 	.short	0x00ff


	//----- nvinfo : EIATTR_MERCURY_ISA_VERSION
	.align		4
        /*0040*/ 	.byte	0x03, 0x5f
        /*0042*/ 	.short	0x0101


	//----- nvinfo : EIATTR_EXIT_INSTR_OFFSETS
	.align		4
        /*0044*/ 	.byte	0x04, 0x1c
        /*0046*/ 	.short	(.L_5441 - .L_5440)


	//   ....[0]....
.L_5440:
        /*0048*/ 	.word	0x000002f0


	//   ....[1]....
        /*004c*/ 	.word	0x00000e60


	//   ....[2]....
        /*0050*/ 	.word	0x00000eb0


	//----- nvinfo : EIATTR_MAX_THREADS
	.align		4
.L_5441:
        /*0054*/ 	.byte	0x04, 0x05
        /*0056*/ 	.short	(.L_5443 - .L_5442)
.L_5442:
        /*0058*/ 	.word	0x00000080
        /*005c*/ 	.word	0x00000001
        /*0060*/ 	.word	0x00000001


	//----- nvinfo : EIATTR_CRS_STACK_SIZE
	.align		4
.L_5443:
        /*0064*/ 	.byte	0x04, 0x1e
        /*0066*/ 	.short	(.L_5445 - .L_5444)
.L_5444:
        /*0068*/ 	.word	0x00000000


	//----- nvinfo : EIATTR_CBANK_PARAM_SIZE
	.align		4
.L_5445:
        /*006c*/ 	.byte	0x03, 0x19
        /*006e*/ 	.short	0x0020


	//----- nvinfo : EIATTR_PARAM_CBANK
	.align		4
        /*0070*/ 	.byte	0x04, 0x0a
        /*0072*/ 	.short	(.L_5447 - .L_5446)
	.align		4
.L_5446:
        /*0074*/ 	.word	index@(.nv.constant0._ZN2at6native29vectorized_elementwise_kernelILi4ENS0_13AUnaryFunctorIfffZZZNS0_19minimum_kernel_cudaERNS_18TensorIteratorBaseEENKUlvE0_clEvENKUlvE0_clEvEUlffE_EESt5arrayIPcLm2EEEEviT0_T1_)
        /*0078*/ 	.short	0x0210
        /*007a*/ 	.short	0x0020


	//----- nvinfo : EIATTR_SW_WAR
	.align		4
.L_5447:
        /*007c*/ 	.byte	0x04, 0x36
        /*007e*/ 	.short	(.L_5449 - .L_5448)
.L_5448:
        /*0080*/ 	.word	0x00000008
.L_5449:


//--------------------- .nv.info._ZN2at6native29vectorized_elementwise_kernelILi8ENS0_13AUnaryFunctorIfffZZZNS0_19minimum_kernel_cudaERNS_18TensorIteratorBaseEENKUlvE0_clEvENKUlvE0_clEvEUlffE_EESt5arrayIPcLm2EEEEviT0_T1_ --------------------------
	.section	.nv.info._ZN2at6native29vectorized_elementwise_kernelILi8ENS0_13AUnaryFunctorIfffZZZNS0_19minimum_kernel_cudaERNS_18TensorIteratorBaseEENKUlvE0_clEvENKUlvE0_clEvEUlffE_EESt5arrayIPcLm2EEEEviT0_T1_,"",@"SHT_CUDA_INFO"
	.sectionflags	@""
	.align	4


	//----- nvinfo : EIATTR_CUDA_API_VERSION
	.align		4
        /*0000*/ 	.byte	0x04, 0x37
        /*0002*/ 	.short	(.L_5451 - .L_5450)
.L_5450:
        /*0004*/ 	.word	0x00000082


	//----- nvinfo : EIATTR_KPARAM_INFO
	.align		4
.L_5451:
        /*0008*/ 	.byte	0x04, 0x17
        /*000a*/ 	.short	(.L_5453 - .L_5452)
.L_5452:
        /*000c*/ 	.word	0x00000000
        /*0010*/ 	.short	0x0002
        /*0012*/ 	.short	0x0010
        /*0014*/ 	.byte	0x00, 0xf0, 0x41, 0x00


	//----- nvinfo : EIATTR_KPARAM_INFO
	.align		4
.L_5453:
        /*0018*/ 	.byte	0x04, 0x17
        /*001a*/ 	.short	(.L_5455 - .L_5454)
.L_5454:
        /*001c*/ 	.word	0x00000000
        /*0020*/ 	.short	0x0001
        /*0022*/ 	.short	0x0004
        /*0024*/ 	.byte	0x00, 0xf0, 0x21, 0x00


	//----- nvinfo : EIATTR_KPARAM_INFO
	.align		4
.L_5455:
        /*0028*/ 	.byte	0x04, 0x17
        /*002a*/ 	.short	(.L_5457 - .L_5456)
.L_5456:
        /*002c*/ 	.word	0x00000000
        /*0030*/ 	.short	0x0000
        /*0032*/ 	.short	0x0000
        /*0034*/ 	.byte	0x00, 0xf0, 0x11, 0x00


	//----- nvinfo : EIATTR_SPARSE_MMA_MASK
	.align		4
.L_5457:
        /*0038*/ 	.byte	0x03, 0x50
        /*003a*/ 	.short	0x0000


	//----- nvinfo : EIATTR_MAXREG_COUNT
	.align		4
        /*003c*/ 	.byte	0x03, 0x1b
        /*003e*/ 	.short	0x00ff


	//----- nvinfo : EIATTR_MERCURY_ISA_VERSION
	.align		4
        /*0040*/ 	.byte	0x03, 0x5f
        /*0042*/ 	.short	0x0101


	//----- nvinfo : EIATTR_EXIT_INSTR_OFFSETS
	.align		4
        /*0044*/ 	.byte	0x04, 0x1c
        /*0046*/ 	.short	(.L_5459 - .L_5458)


	//   ....[0]....
.L_5458:
        /*0048*/ 	.word	0x000002f0


	//   ....[1]....
        /*004c*/ 	.word	0x00000e60


	//   ....[2]....
        /*0050*/ 	.word	0x00000eb0


	//----- nvinfo : EIATTR_MAX_THREADS
	.align		4
.L_5459:
        /*0054*/ 	.byte	0x04, 0x05
        /*0056*/ 	.short	(.L_5461 - .L_5460)
.L_5460:
        /*0058*/ 	.word	0x00000080
        /*005c*/ 	.word	0x00000001
        /*0060*/ 	.word	0x00000001


	//----- nvinfo : EIATTR_CRS_STACK_SIZE
	.align		4
.L_5461:
        /*0064*/ 	.byte	0x04, 0x1e
        /*0066*/ 	.short	(.L_5463 - .L_5462)
.L_5462:
        /*0068*/ 	.word	0x00000000


	//----- nvinfo : EIATTR_CBANK_PARAM_SIZE
	.align		4
.L_5463:
        /*006c*/ 	.byte	0x03, 0x19
        /*006e*/ 	.short	0x0020


	//----- nvinfo : EIATTR_PARAM_CBANK
	.align		4
        /*0070*/ 	.byte	0x04, 0x0a
        /*0072*/ 	.short	(.L_5465 - .L_5464)
	.align		4
.L_5464:
        /*0074*/ 	.word	index@(.nv.constant0._ZN2at6native29vectorized_elementwise_kernelILi8ENS0_13AUnaryFunctorIfffZZZNS0_19minimum_kernel_cudaERNS_18TensorIteratorBaseEENKUlvE0_clEvENKUlvE0_clEvEUlffE_EESt5arrayIPcLm2EEEEviT0_T1_)
        /*0078*/ 	.short	0x0210
        /*007a*/ 	.short	0x0020


	//----- nvinfo : EIATTR_SW_WAR
	.align		4
.L_5465:
        /*007c*/ 	.byte	0x04, 0x36
        /*007e*/ 	.short	(.L_5467 - .L_5466)
.L_5466:
        /*0080*/ 	.word	0x00000008
.L_5467:


//--------------------- .nv.info._ZN2at6native18elementwise_kernelILi128ELi4EZNS0_15gpu_kernel_implINS0_13BinaryFunctorIfffZZZNS0_19minimum_kernel_cudaERNS_18TensorIteratorBaseEENKUlvE0_clEvENKUlvE0_clEvEUlffE_EEEEvS5_RKT_EUliE_EEviT1_ --------------------------
	.section	.nv.info._ZN2at6native18elementwise_kernelILi128ELi4EZNS0_15gpu_kernel_implINS0_13BinaryFunctorIfffZZZNS0_19minimum_kernel_cudaERNS_18TensorIteratorBaseEENKUlvE0_clEvENKUlvE0_clEvEUlffE_EEEEvS5_RKT_EUliE_EEviT1_,"",@"SHT_CUDA_INFO"
	.sectionflags	@""
	.align	4


	//----- nvinfo : EIATTR_CUDA_API_VERSION
	.align		4
        /*0000*/ 	.byte	0x04, 0x37
        /*0002*/ 	.short	(.L_5469 - .L_5468)
.L_5468:
        /*0004*/ 	.word	0x00000082


	//----- nvinfo : EIATTR_KPARAM_INFO
	.align		4
.L_5469:
        /*0008*/ 	.byte	0x04, 0x17
        /*000a*/ 	.short	(.L_5471 - .L_5470)
.L_5470:
        /*000c*/ 	.word	0x00000000
        /*0010*/ 	.short	0x0001
        /*0012*/ 	.short	0x0008
        /*0014*/ 	.byte	0x00, 0xf0, 0x21, 0x0a


	//----- nvinfo : EIATTR_KPARAM_INFO
	.align		4
.L_5471:
        /*0018*/ 	.byte	0x04, 0x17
        /*001a*/ 	.short	(.L_5473 - .L_5472)
.L_5472:
        /*001c*/ 	.word	0x00000000
        /*0020*/ 	.short	0x0000
        /*0022*/ 	.short	0x0000
        /*0024*/ 	.byte	0x00, 0xf0, 0x11, 0x00


	//----- nvinfo : EIATTR_SPARSE_MMA_MASK
	.align		4
.L_5473:
        /*0028*/ 	.byte	0x03, 0x50
        /*002a*/ 	.short	0x0000


	//----- nvinfo : EIATTR_MAXREG_COUNT
	.align		4
        /*002c*/ 	.byte	0x03, 0x1b
        /*002e*/ 	.short	0x0080


	//----- nvinfo : EIATTR_EXTERNS
	.align		4
        /*0030*/ 	.byte	0x04, 0x0f
        /*0032*/ 	.short	(.L_5475 - .L_5474)


	//   ....[0]....
	.align		4
.L_5474:
        /*0034*/ 	.word	index@(__assertfail)


	//----- nvinfo : EIATTR_MERCURY_ISA_VERSION
	.align		4
.L_5475:
        /*0038*/ 	.byte	0x03, 0x5f
        /*003a*/ 	.short	0x0101


	//----- nvinfo : EIATTR_SYSCALL_OFFSETS
	.align		4
        /*003c*/ 	.byte	0x04, 0x46
        /*003e*/ 	.short	(.L_5477 - .L_5476)


	//   ....[0]....
.L_5476:
        /*0040*/ 	.word	0x00002490


	//   ....[1]....
        /*0044*/ 	.word	0x000032b0


	//   ....[2]....
        /*0048*/ 	.word	0x00004180


	//   ....[3]....
        /*004c*/ 	.word	0x00006640


	//   ....[4]....
        /*0050*/ 	.word	0x00007460


	//   ....[5]....
        /*0054*/ 	.word	0x00008330


	//   ....[6]....
        /*0058*/ 	.word	0x0000a7e0


	//   ....[7]....
        /*005c*/ 	.word	0x0000b600


	//   ....[8]....
        /*0060*/ 	.word	0x0000c4d0


	//   ....[9]....
        /*0064*/ 	.word	0x0000e970


	//   ....[10]....
        /*0068*/ 	.word	0x0000f790


	//   ....[11]....
        /*006c*/ 	.word	0x00010660


	//----- nvinfo : EIATTR_EXIT_INSTR_OFFSETS
	.align		4
.L_5477:
        /*0070*/ 	.byte	0x04, 0x1c
        /*0072*/ 	.short	(.L_5479 - .L_5478)


	//   ....[0]....
.L_5478:
        /*0074*/ 	.word	0x0000c580


	//   ....[1]....
        /*0078*/ 	.word	0x0000f980


	//   ....[2]....
        /*007c*/ 	.word	0x0000f9c0


	//   ....[3]....
        /*0080*/ 	.word	0x0000fa50


	//   ....[4]....
        /*0084*/ 	.word	0x0000fa80


	//   ....[5]....
        /*0088*/ 	.word	0x0000fab0


	//   ....[6]....
        /*008c*/ 	.word	0x0000fb30


	//   ....[7]....
        /*0090*/ 	.word	0x0000fb60


	//   ....[8]....
        /*0094*/ 	.word	0x0000fbf0


	//   ....[9]....
        /*0098*/ 	.word	0x0000fc30


	//   ....[10]....
        /*009c*/ 	.word	0x0000fc70


	//   ....[11]....
        /*00a0*/ 	.word	0x0000fd30


	//   ....[12]....
        /*00a4*/ 	.word	0x0000fd80


	//   ....[13]....
        /*00a8*/ 	.word	0x0000ff00


	//   ....[14]....
        /*00ac*/ 	.word	0x00010050


	//   ....[15]....
        /*00b0*/ 	.word	0x00010080


	//   ....[16]....
        /*00b4*/ 	.word	0x00010130


	//   ....[17]....
        /*00b8*/ 	.word	0x000102a0


	//   ....[18]....
        /*00bc*/ 	.word	0x00010410


	//   ....[19]....
        /*00c0*/ 	.word	0x00010560


	//   ....[20]....
        /*00c4*/ 	.word	0x00010670


	//   ....[21]....
        /*00c8*/ 	.word	0x000106a0


	//   ....[22]....
        /*00cc*/ 	.word	0x000106d0


	//----- nvinfo : EIATTR_MAX_THREADS
	.align		4
.L_5479:
        /*00d0*/ 	.byte	0x04, 0x05
        /*00d2*/ 	.short	(.L_5481 - .L_5480)
.L_5480:
        /*00d4*/ 	.word	0x00000080
        /*00d8*/ 	.word	0x00000001
        /*00dc*/ 	.word	0x00000001


	//----- nvinfo : EIATTR_CRS_STACK_SIZE
	.align		4
.L_5481:
        /*00e0*/ 	.byte	0x04, 0x1e
        /*00e2*/ 	.short	(.L_5483 - .L_5482)
.L_5482:
        /*00e4*/ 	.word	0x00000000


	//----- nvinfo : EIATTR_CBANK_PARAM_SIZE
	.align		4
.L_5483:
        /*00e8*/ 	.byte	0x03, 0x19
        /*00ea*/ 	.short	0x0290


	//----- nvinfo : EIATTR_PARAM_CBANK
	.align		4
        /*00ec*/ 	.byte	0x04, 0x0a
        /*00ee*/ 	.short	(.L_5485 - .L_5484)
	.align		4
.L_5484:
        /*00f0*/ 	.word	index@(.nv.constant0._ZN2at6native18elementwise_kernelILi128ELi4EZNS0_15gpu_kernel_implINS0_13BinaryFunctorIfffZZZNS0_19minimum_kernel_cudaERNS_18TensorIteratorBaseEENKUlvE0_clEvENKUlvE0_clEvEUlffE_EEEEvS5_RKT_EUliE_EEviT1_)
        /*00f4*/ 	.short	0x0210
        /*00f6*/ 	.short	0x0290


	//----- nvinfo : EIATTR_SW_WAR
	.align		4
.L_5485:
        /*00f8*/ 	.byte	0x04, 0x36
        /*00fa*/ 	.short	(.L_5487 - .L_5486)
.L_5486:
        /*00fc*/ 	.word	0x00000008
.L_5487:


//--------------------- .nv.info._ZN2at6native27unrolled_elementwise_kernelINS0_13BinaryFunctorIfffZZZNS0_19minimum_kernel_cudaERNS_18TensorIteratorBaseEENKUlvE0_clEvENKUlvE0_clEvEUlffE_EESt5arrayIPcLm3EELi4E23TrivialOffsetCalculatorILi2EjESC_ILi1EjENS0_6memory12LoadWithCastILi2EEENSF_13StoreWithCastILi1EEEEEviT_T0_T2_T3_T4_T5_ --------------------------
	.section	.nv.info._ZN2at6native27unrolled_elementwise_kernelINS0_13BinaryFunctorIfffZZZNS0_19minimum_kernel_cudaERNS_18TensorIteratorBaseEENKUlvE0_clEvENKUlvE0_clEvEUlffE_EESt5arrayIPcLm3EELi4E23TrivialOffsetCalculatorILi2EjESC_ILi1EjENS0_6memory12LoadWithCastILi2EEENSF_13StoreWithCastILi1EEEEEviT_T0_T2_T3_T4_T5_,"",@"SHT_CUDA_INFO"
	.sectionflags	@""
	.align	4


	//----- nvinfo : EIATTR_CUDA_API_VERSION
	.align		4
        /*0000*/ 	.byte	0x04, 0x37
        /*0002*/ 	.short	(.L_5489 - .L_5488)
.L_5488:
        /*0004*/ 	.word	0x00000082


	//----- nvinfo : EIATTR_KPARAM_INFO
	.align		4
.L_5489:
        /*0008*/ 	.byte	0x04, 0x17
        /*000a*/ 	.short	(.L_5491 - .L_5490)
.L_5490:
        /*000c*/ 	.word	0x00000000
        /*0010*/ 	.short	0x0006
        /*0012*/ 	.short	0x0030
        /*0014*/ 	.byte	0x00, 0xf0, 0x21, 0x00


	//----- nvinfo : EIATTR_KPARAM_INFO
	.align		4
.L_5491:
        /*0018*/ 	.byte	0x04, 0x17
        /*001a*/ 	.short	(.L_5493 - .L_5492)
.L_5492:
        /*001c*/ 	.word	0x00000000
        /*0020*/ 	.short	0x0005
        /*0022*/ 	.short	0x0024
        /*0024*/ 	.byte	0x00, 0xf0, 0x31, 0x00


	//----- nvinfo : EIATTR_KPARAM_INFO
	.align		4
.L_5493:
        /*0028*/ 	.byte	0x04, 0x17
        /*002a*/ 	.short	(.L_5495 - .L_5494)
.L_5494:
        /*002c*/ 	.word	0x00000000
        /*0030*/ 	.short	0x0004
        /*0032*/ 	.short	0x0021
        /*0034*/ 	.byte	0x00, 0xf0, 0x05, 0x00


	//----- nvinfo : EIATTR_KPARAM_INFO
	.align		4
.L_5495:
        /*0038*/ 	.byte	0x04, 0x17
        /*003a*/ 	.short	(.L_5497 - .L_5496)
.L_5496:
        /*003c*/ 	.word	0x00000000
        /*0040*/ 	.short	0x0003
        /*0042*/ 	.short	0x0020
        /*0044*/ 	.byte	0x00, 0xf0, 0x05, 0x00


	//----- nvinfo : EIATTR_KPARAM_INFO
	.align		4
.L_5497:
        /*0048*/ 	.byte	0x04, 0x17
        /*004a*/ 	.short	(.L_5499 - .L_5498)
.L_5498:
        /*004c*/ 	.word	0x00000000
        /*0050*/ 	.short	0x0002
        /*0052*/ 	.short	0x0008
        /*0054*/ 	.byte	0x00, 0xf0, 0x61, 0x00


	//----- nvinfo : EIATTR_KPARAM_INFO
	.align		4
.L_5499:
        /*0058*/ 	.byte	0x04, 0x17
        /*005a*/ 	.short	(.L_5501 - .L_5500)
.L_5500:
        /*005c*/ 	.word	0x00000000
        /*0060*/ 	.short	0x0001
        /*0062*/ 	.short	0x0004
        /*0064*/ 	.byte	0x00, 0xf0, 0x05, 0x00


	//----- nvinfo : EIATTR_KPARAM_INFO
	.align		4
.L_5501:
        /*0068*/ 	.byte	0x04, 0x17
        /*006a*/ 	.short	(.L_5503 - .L_5502)
.L_5502:
        /*006c*/ 	.word	0x00000000
        /*0070*/ 	.short	0x0000
        /*0072*/ 	.short	0x0000
        /*0074*/ 	.byte	0x00, 0xf0, 0x11, 0x00


	//----- nvinfo : EIATTR_SPARSE_MMA_MASK
	.align		4
.L_5503:
        /*0078*/ 	.byte	0x03, 0x50
        /*007a*/ 	.short	0x0000


	//----- nvinfo : EIATTR_MAXREG_COUNT
	.align		4
        /*007c*/ 	.byte	0x03, 0x1b
        /*007e*/ 	.short	0x00ff


	//----- nvinfo : EIATTR_EXTERNS
	.align		4
        /*0080*/ 	.byte	0x04, 0x0f
        /*0082*/ 	.short	(.L_5505 - .L_5504)


	//   ....[0]....
	.align		4
.L_5504:
        /*0084*/ 	.word	index@(__assertfail)


	//----- nvinfo : EIATTR_MERCURY_ISA_VERSION
	.align		4
.L_5505:
        /*0088*/ 	.byte	0x03, 0x5f
        /*008a*/ 	.short	0x0101


	//----- nvinfo : EIATTR_SYSCALL_OFFSETS
	.align		4
        /*008c*/ 	.byte	0x04, 0x46
        /*008e*/ 	.short	(.L_5507 - .L_5506)


	//   ....[0]....
.L_5506:
        /*0090*/ 	.word	0x00000ea0


	//   ....[1]....
        /*0094*/ 	.word	0x00001cd0


	//   ....[2]....
        /*0098*/ 	.word	0x00002b80


	//   ....[3]....
        /*009c*/ 	.word	0x000039b0


	//   ....[4]....
        /*00a0*/ 	.word	0x00004870


	//   ....[5]....
        /*00a4*/ 	.word	0x000056b0


	//   ....[6]....
        /*00a8*/ 	.word	0x00006550


	//   ....[7]....
        /*00ac*/ 	.word	0x00007360


	//   ....[8]....
        /*00b0*/ 	.word	0x00008620


	//   ....[9]....
        /*00b4*/ 	.word	0x00009520


	//   ....[10]....
        /*00b8*/ 	.word	0x0000a3e0


	//   ....[11]....
        /*00bc*/ 	.word	0x0000b2a0


	//----- nvinfo : EIATTR_EXIT_INSTR_OFFSETS
	.align		4
.L_5507:
        /*00c0*/ 	.byte	0x04, 0x1c
        /*00c2*/ 	.short	(.L_5509 - .L_5508)


	//   ....[0]....
.L_5508:
        /*00c4*/ 	.word	0x0000a480


	//   ....[1]....
        /*00c8*/ 	.word	0x0000a5c0


	//   ....[2]....
        /*00cc*/ 	.word	0x0000a600


	//   ....[3]....
        /*00d0*/ 	.word	0x0000a690


	//   ....[4]....
        /*00d4*/ 	.word	0x0000a6c0


	//   ....[5]....
        /*00d8*/ 	.word	0x0000a6f0


	//   ....[6]....
        /*00dc*/ 	.word	0x0000a770


	//   ....[7]....
        /*00e0*/ 	.word	0x0000a7a0


	//   ....[8]....
        /*00e4*/ 	.word	0x0000a830


	//   ....[9]....
        /*00e8*/ 	.word	0x0000a870


	//   ....[10]....
        /*00ec*/ 	.word	0x0000a8b0


	//   ....[11]....
        /*00f0*/ 	.word	0x0000a970


	//   ....[12]....
        /*00f4*/ 	.word	0x0000a9c0


	//   ....[13]....
        /*00f8*/ 	.word	0x0000ab40


	//   ....[14]....
        /*00fc*/ 	.word	0x0000ac90


	//   ....[15]....
        /*0100*/ 	.word	0x0000acc0


	//   ....[16]....
        /*0104*/ 	.word	0x0000ad70


	//   ....[17]....
        /*0108*/ 	.word	0x0000aee0


	//   ....[18]....
        /*010c*/ 	.word	0x0000b050


	//   ....[19]....
        /*0110*/ 	.word	0x0000b1a0


	//   ....[20]....
        /*0114*/ 	.word	0x0000b2b0


	//   ....[21]....
        /*0118*/ 	.word	0x0000b2e0


	//   ....[22]....
        /*011c*/ 	.word	0x0000b310


	//----- nvinfo : EIATTR_MAX_THREADS
	.align		4
.L_5509:
        /*0120*/ 	.byte	0x04, 0x05
        /*0122*/ 	.short	(.L_5511 - .L_5510)
.L_5510:
        /*0124*/ 	.word	0x00000080
        /*0128*/ 	.word	0x00000001
        /*012c*/ 	.word	0x00000001


	//----- nvinfo : EIATTR_CRS_STACK_SIZE
	.align		4
.L_5511:
        /*0130*/ 	.byte	0x04, 0x1e
        /*0132*/ 	.short	(.L_5513 - .L_5512)
.L_5512:
        /*0134*/ 	.word	0x00000000


	//----- nvinfo : EIATTR_CBANK_PARAM_SIZE
	.align		4
.L_5513:
        /*0138*/ 	.byte	0x03, 0x19
        /*013a*/ 	.short	0x0038


	//----- nvinfo : EIATTR_PARAM_CBANK
	.align		4
        /*013c*/ 	.byte	0x04, 0x0a
        /*013e*/ 	.short	(.L_5515 - .L_5514)
	.align		4
.L_5514:
        /*0140*/ 	.word	index@(.nv.constant0._ZN2at6native27unrolled_elementwise_kernelINS0_13BinaryFunctorIfffZZZNS0_19minimum_kernel_cudaERNS_18TensorIteratorBaseEENKUlvE0_clEvENKUlvE0_clEvEUlffE_EESt5arrayIPcLm3EELi4E23TrivialOffsetCalculatorILi2EjESC_ILi1EjENS0_6memory12LoadWithCastILi2EEENSF_13StoreWithCastILi1EEEEEviT_T0_T2_T3_T4_T5_)
        /*0144*/ 	.short	0x0210
        /*0146*/ 	.short	0x0038


	//----- nvinfo : EIATTR_SW_WAR
	.align		4
.L_5515:
        /*0148*/ 	.byte	0x04, 0x36
        /*014a*/ 	.short	(.L_5517 - .L_5516)
.L_5516:
        /*014c*/ 	.word	0x00000008
.L_5517:


//--------------------- .nv.info._ZN2at6native18elementwise_kernelILi128ELi2EZNS0_22gpu_kernel_impl_nocastINS0_13BinaryFunctorIfffZZZNS0_19minimum_kernel_cudaERNS_18TensorIteratorBaseEENKUlvE0_clEvENKUlvE0_clEvEUlffE_EEEEvS5_RKT_EUliE_EEviT1_ --------------------------
	.section	.nv.info._ZN2at6native18elementwise_kernelILi128ELi2EZNS0_22gpu_kernel_impl_nocastINS0_13BinaryFunctorIfffZZZNS0_19minimum_kernel_cudaERNS_18TensorIteratorBaseEENKUlvE0_clEvENKUlvE0_clEvEUlffE_EEEEvS5_RKT_EUliE_EEviT1_,"",@"SHT_CUDA_INFO"
	.sectionflags	@""
	.align	4


	//----- nvinfo : EIATTR_CUDA_API_VERSION
	.align		4
        /*0000*/ 	.byte	0x04, 0x37
        /*0002*/ 	.short	(.L_5519 - .L_5518)
.L_5518:
        /*0004*/ 	.word	0x00000082


	//----- nvinfo : EIATTR_KPARAM_INFO
	.align		4
.L_5519:
        /*0008*/ 	.byte	0x04, 0x17
        /*000a*/ 	.short	(.L_5521 - .L_5520)
.L_5520:
        /*000c*/ 	.word	0x00000000
        /*0010*/ 	.short	0x0001
        /*0012*/ 	.short	0x0008
        /*0014*/ 	.byte	0x00, 0xf0, 0x21, 0x0a


	//----- nvinfo : EIATTR_KPARAM_INFO
	.align		4
.L_5521:
        /*0018*/ 	.byte	0x04, 0x17
        /*001a*/ 	.short	(.L_5523 - .L_5522)
.L_5522:
        /*001c*/ 	.word	0x00000000
        /*0020*/ 	.short	0x0000
        /*0022*/ 	.short	0x0000
        /*0024*/ 	.byte	0x00, 0xf0, 0x11, 0x00


	//----- nvinfo : EIATTR_SPARSE_MMA_MASK
	.align		4
.L_5523:
        /*0028*/ 	.byte	0x03, 0x50
        /*002a*/ 	.short	0x0000


	//----- nvinfo : EIATTR_MAXREG_COUNT
	.align		4
        /*002c*/ 	.byte	0x03, 0x1b
        /*002e*/ 	.short	0x0080


	//----- nvinfo : EIATTR_MERCURY_ISA_VERSION
	.align		4
        /*0030*/ 	.byte	0x03, 0x5f
        /*0032*/ 	.short	0x0101


	//----- nvinfo : EIATTR_EXIT_INSTR_OFFSETS
	.align		4
        /*0034*/ 	.byte	0x04, 0x1c
        /*0036*/ 	.short	(.L_5525 - .L_5524)


	//   ....[0]....
.L_5524:
        /*0038*/ 	.word	0x00001810


	//   ....[1]....
        /*003c*/ 	.word	0x00002f60


	//----- nvinfo : EIATTR_MAX_THREADS
	.align		4
.L_5525:
        /*0040*/ 	.byte	0x04, 0x05
        /*0042*/ 	.short	(.L_5527 - .L_5526)
.L_5526:
        /*0044*/ 	.word	0x00000080
        /*0048*/ 	.word	0x00000001
        /*004c*/ 	.word	0x00000001


	//----- nvinfo : EIATTR_CRS_STACK_SIZE
	.align		4
.L_5527:
        /*0050*/ 	.byte	0x04, 0x1e
        /*0052*/ 	.short	(.L_5529 - .L_5528)
.L_5528:
        /*0054*/ 	.word	0x00000000


	//----- nvinfo : EIATTR_CBANK_PARAM_SIZE
	.align		4
.L_5529:
        /*0058*/ 	.byte	0x03, 0x19
        /*005a*/ 	.short	0x0290


	//----- nvinfo : EIATTR_PARAM_CBANK
	.align		4
        /*005c*/ 	.byte	0x04, 0x0a
        /*005e*/ 	.short	(.L_5531 - .L_5530)
	.align		4
.L_5530:
        /*0060*/ 	.word	index@(.nv.constant0._ZN2at6native18elementwise_kernelILi128ELi2EZNS0_22gpu_kernel_impl_nocastINS0_13BinaryFunctorIfffZZZNS0_19minimum_kernel_cudaERNS_18TensorIteratorBaseEENKUlvE0_clEvENKUlvE0_clEvEUlffE_EEEEvS5_RKT_EUliE_EEviT1_)
        /*0064*/ 	.short	0x0210
        /*0066*/ 	.short	0x0290


	//----- nvinfo : EIATTR_SW_WAR
	.align		4
.L_5531:
        /*0068*/ 	.byte	0x04, 0x36
        /*006a*/ 	.short	(.L_5533 - .L_5532)
.L_5532:
        /*006c*/ 	.word	0x00000008
.L_5533:


//--------------------- .nv.info._ZN2at6native27unrolled_elementwise_kernelINS0_13BinaryFunctorIfffZZZNS0_19minimum_kernel_cudaERNS_18TensorIteratorBaseEENKUlvE0_clEvENKUlvE0_clEvEUlffE_EESt5arrayIPcLm3EELi4E23TrivialOffsetCalculatorILi2EjESC_ILi1EjENS0_6memory15LoadWithoutCastENSF_16StoreWithoutCastEEEviT_T0_T2_T3_T4_T5_ --------------------------
	.section	.nv.info._ZN2at6native27unrolled_elementwise_kernelINS0_13BinaryFunctorIfffZZZNS0_19minimum_kernel_cudaERNS_18TensorIteratorBaseEENKUlvE0_clEvENKUlvE0_clEvEUlffE_EESt5arrayIPcLm3EELi4E23TrivialOffsetCalculatorILi2EjESC_ILi1EjENS0_6memory15LoadWithoutCastENSF_16StoreWithoutCastEEEviT_T0_T2_T3_T4_T5_,"",@"SHT_CUDA_INFO"
	.sectionflags	@""
	.align	4


	//----- nvinfo : EIATTR_CUDA_API_VERSION
	.align		4
        /*0000*/ 	.byte	0x04, 0x37
        /*0002*/ 	.short	(.L_5535 - .L_5534)
.L_5534:
        /*0004*/ 	.word	0x00000082


	//----- nvinfo : EIATTR_KPARAM_INFO
	.align		4
.L_5535:
        /*0008*/ 	.byte	0x04, 0x17
        /*000a*/ 	.short	(.L_5537 - .L_5536)
.L_5536:
        /*000c*/ 	.word	0x00000000
        /*0010*/ 	.short	0x0006
        /*0012*/ 	.short	0x0023
        /*0014*/ 	.byte	0x00, 0xf0, 0x05, 0x00


	//----- nvinfo : EIATTR_KPARAM_INFO
	.align		4
.L_5537:
        /*0018*/ 	.byte	0x04, 0x17
        /*001a*/ 	.short	(.L_5539 - .L_5538)
.L_5538:
        /*001c*/ 	.word	0x00000000
        /*0020*/ 	.short	0x0005
        /*0022*/ 	.short	0x0022
        /*0024*/ 	.byte	0x00, 0xf0, 0x05, 0x00


	//----- nvinfo : EIATTR_KPARAM_INFO
	.align		4
.L_5539:
        /*0028*/ 	.byte	0x04, 0x17
        /*002a*/ 	.short	(.L_5541 - .L_5540)
.L_5540:
        /*002c*/ 	.word	0x00000000
        /*0030*/ 	.short	0x0004
        /*0032*/ 	.short	0x0021
        /*0034*/ 	.byte	0x00, 0xf0, 0x05, 0x00


	//----- nvinfo : EIATTR_KPARAM_INFO
	.align		4
.L_5541:
        /*0038*/ 	.byte	0x04, 0x17
        /*003a*/ 	.short	(.L_5543 - .L_5542)
.L_5542:
        /*003c*/ 	.word	0x00000000
        /*0040*/ 	.short	0x0003
        /*0042*/ 	.short	0x0020
        /*0044*/ 	.byte	0x00, 0xf0, 0x05, 0x00


	//----- nvinfo : EIATTR_KPARAM_INFO
	.align		4
.L_5543:
        /*0048*/ 	.byte	0x04, 0x17
        /*004a*/ 	.short	(.L_5545 - .L_5544)
.L_5544:
        /*004c*/ 	.word	0x00000000
        /*0050*/ 	.short	0x0002
        /*0052*/ 	.short	0x0008
        /*0054*/ 	.byte	0x00, 0xf0, 0x61, 0x00


	//----- nvinfo : EIATTR_KPARAM_INFO
	.align		4
.L_5545:
        /*0058*/ 	.byte	0x04, 0x17
        /*005a*/ 	.short	(.L_5547 - .L_5546)
.L_5546:
        /*005c*/ 	.word	0x00000000
        /*0060*/ 	.short	0x0001
        /*0062*/ 	.short	0x0004
        /*0064*/ 	.byte	0x00, 0xf0, 0x05, 0x00


	//----- nvinfo : EIATTR_KPARAM_INFO
	.align		4
.L_5547:
        /*0068*/ 	.byte	0x04, 0x17
        /*006a*/ 	.short	(.L_5549 - .L_5548)
.L_5548:
        /*006c*/ 	.word	0x00000000
        /*0070*/ 	.short	0x0000
        /*0072*/ 	.short	0x0000
        /*0074*/ 	.byte	0x00, 0xf0, 0x11, 0x00


	//----- nvinfo : EIATTR_SPARSE_MMA_MASK
	.align		4
.L_5549:
        /*0078*/ 	.byte	0x03, 0x50
        /*007a*/ 	.short	0x0000


	//----- nvinfo : EIATTR_MAXREG_COUNT
	.align		4
        /*007c*/ 	.byte	0x03, 0x1b
        /*007e*/ 	.short	0x00ff


	//----- nvinfo : EIATTR_MERCURY_ISA_VERSION
	.align		4
        /*0080*/ 	.byte	0x03, 0x5f
        /*0082*/ 	.short	0x0101


	//----- nvinfo : EIATTR_EXIT_INSTR_OFFSETS
	.align		4
        /*0084*/ 	.byte	0x04, 0x1c
        /*0086*/ 	.short	(.L_5551 - .L_5550)


	//   ....[0]....
.L_5550:
        /*0088*/ 	.word	0x000006f0


	//   ....[1]....
        /*008c*/ 	.word	0x00000740


	//----- nvinfo : EIATTR_MAX_THREADS
	.align		4
.L_5551:
        /*0090*/ 	.byte	0x04, 0x05
        /*0092*/ 	.short	(.L_5553 - .L_5552)
.L_5552:
        /*0094*/ 	.word	0x00000080
        /*0098*/ 	.word	0x00000001
        /*009c*/ 	.word	0x00000001


	//----- nvinfo : EIATTR_CRS_STACK_SIZE
	.align		4
.L_5553:
        /*00a0*/ 	.byte	0x04, 0x1e
        /*00a2*/ 	.short	(.L_5555 - .L_5554)
.L_5554:
        /*00a4*/ 	.word	0x00000000


	//----- nvinfo : EIATTR_CBANK_PARAM_SIZE
	.align		4
.L_5555:
        /*00a8*/ 	.byte	0x03, 0x19
        /*00aa*/ 	.short	0x0024


	//----- nvinfo : EIATTR_PARAM_CBANK
	.align		4
        /*00ac*/ 	.byte	0x04, 0x0a
        /*00ae*/ 	.short	(.L_5557 - .L_5556)
	.align		4
.L_5556:
        /*00b0*/ 	.word	index@(.nv.constant0._ZN2at6native27unrolled_elementwise_kernelINS0_13BinaryFunctorIfffZZZNS0_19minimum_kernel_cudaERNS_18TensorIteratorBaseEENKUlvE0_clEvENKUlvE0_clEvEUlffE_EESt5arrayIPcLm3EELi4E23TrivialOffsetCalculatorILi2EjESC_ILi1EjENS0_6memory15LoadWithoutCastENSF_16StoreWithoutCastEEEviT_T0_T2_T3_T4_T5_)
        /*00b4*/ 	.short	0x0210
        /*00b6*/ 	.short	0x0024


	//----- nvinfo : EIATTR_SW_WAR
	.align		4
.L_5557:
        /*00b8*/ 	.byte	0x04, 0x36
        /*00ba*/ 	.short	(.L_5559 - .L_5558)
.L_5558:
        /*00bc*/ 	.word	0x00000008
.L_5559:


//--------------------- .nv.info._ZN2at6native29vectorized_elementwise_kernelILi2ENS0_13BinaryFunctorIfffZZZNS0_19minimum_kernel_cudaERNS_18TensorIteratorBaseEENKUlvE0_clEvENKUlvE0_clEvEUlffE_EESt5arrayIPcLm3EEEEviT0_T1_ --------------------------
	.section	.nv.info._ZN2at6native29vectorized_elementwise_kernelILi2ENS0_13BinaryFunctorIfffZZZNS0_19minimum_kernel_cudaERNS_18TensorIteratorBaseEENKUlvE0_clEvENKUlvE0_clEvEUlffE_EESt5arrayIPcLm3EEEEviT0_T1_,"",@"SHT_CUDA_INFO"
	.sectionflags	@""
	.align	4


	//----- nvinfo : EIATTR_CUDA_API_VERSION
	.align		4
        /*0000*/ 	.byte	0x04, 0x37
        /*0002*/ 	.short	(.L_5561 - .L_5560)
.L_5560:
        /*0004*/ 	.word	0x00000082


	//----- nvinfo : EIATTR_KPARAM_INFO
	.align		4
.L_5561:
        /*0008*/ 	.byte	0x04, 0x17
        /*000a*/ 	.short	(.L_5563 - .L_5562)
.L_5562:
        /*000c*/ 	.word	0x00000000
        /*0010*/ 	.short	0x0002
        /*0012*/ 	.short	0x0008
        /*0014*/ 	.byte	0x00, 0xf0, 0x61, 0x00


	//----- nvinfo : EIATTR_KPARAM_INFO
	.align		4
.L_5563:
        /*0018*/ 	.byte	0x04, 0x17
        /*001a*/ 	.short	(.L_5565 - .L_5564)
.L_5564:
        /*001c*/ 	.word	0x00000000
        /*0020*/ 	.short	0x0001
        /*0022*/ 	.short	0x0004
        /*0024*/ 	.byte	0x00, 0xf0, 0x05, 0x00


	//----- nvinfo : EIATTR_KPARAM_INFO
	.align		4
.L_5565:
        /*0028*/ 	.byte	0x04, 0x17
        /*002a*/ 	.short	(.L_5567 - .L_5566)
.L_5566:
        /*002c*/ 	.word	0x00000000
        /*0030*/ 	.short	0x0000
        /*0032*/ 	.short	0x0000
        /*0034*/ 	.byte	0x00, 0xf0, 0x11, 0x00


	//----- nvinfo : EIATTR_SPARSE_MMA_MASK
	.align		4
.L_5567:
        /*0038*/ 	.byte	0x03, 0x50
        /*003a*/ 	.short	0x0000


	//----- nvinfo : EIATTR_MAXREG_COUNT
	.align		4
        /*003c*/ 	.byte	0x03, 0x1b
        /*003e*/ 	.short	0x00ff


	//----- nvinfo : EIATTR_MERCURY_ISA_VERSION
	.align		4
        /*0040*/ 	.byte	0x03, 0x5f
        /*0042*/ 	.short	0x0101


	//----- nvinfo : EIATTR_EXIT_INSTR_OFFSETS
	.align		4
        /*0044*/ 	.byte	0x04, 0x1c
        /*0046*/ 	.short	(.L_5569 - .L_5568)


	//   ....[0]....
.L_5568:
        /*0048*/ 	.word	0x000005e0


	//   ....[1]....
        /*004c*/ 	.word	0x00001400


	//   ....[2]....
        /*0050*/ 	.word	0x00001450


	//----- nvinfo : EIATTR_MAX_THREADS
	.align		4
.L_5569:
        /*0054*/ 	.byte	0x04, 0x05
        /*0056*/ 	.short	(.L_5571 - .L_5570)
.L_5570:
        /*0058*/ 	.word	0x00000080
        /*005c*/ 	.word	0x00000001
        /*0060*/ 	.word	0x00000001


	//----- nvinfo : EIATTR_CRS_STACK_SIZE
	.align		4
.L_5571:
        /*0064*/ 	.byte	0x04, 0x1e
        /*0066*/ 	.short	(.L_5573 - .L_5572)
.L_5572:
        /*0068*/ 	.word	0x00000000


	//----- nvinfo : EIATTR_CBANK_PARAM_SIZE
	.align		4
.L_5573:
        /*006c*/ 	.byte	0x03, 0x19
        /*006e*/ 	.short	0x0020


	//----- nvinfo : EIATTR_PARAM_CBANK
	.align		4
        /*0070*/ 	.byte	0x04, 0x0a
        /*0072*/ 	.short	(.L_5575 - .L_5574)
	.align		4
.L_5574:
        /*0074*/ 	.word	index@(.nv.constant0._ZN2at6native29vectorized_elementwise_kernelILi2ENS0_13BinaryFunctorIfffZZZNS0_19minimum_kernel_cudaERNS_18TensorIteratorBaseEENKUlvE0_clEvENKUlvE0_clEvEUlffE_EESt5arrayIPcLm3EEEEviT0_T1_)
        /*0078*/ 	.short	0x0210
        /*007a*/ 	.short	0x0020


	//----- nvinfo : EIATTR_SW_WAR
	.align		4
.L_5575:
        /*007c*/ 	.byte	0x04, 0x36
        /*007e*/ 	.short	(.L_5577 - .L_5576)
.L_5576:
        /*0080*/ 	.word	0x00000008
.L_5577:


//--------------------- .nv.info._ZN2at6native29vectorized_elementwise_kernelILi4ENS0_13BinaryFunctorIfffZZZNS0_19minimum_kernel_cudaERNS_18TensorIteratorBaseEENKUlvE0_clEvENKUlvE0_clEvEUlffE_EESt5arrayIPcLm3EEEEviT0_T1_ --------------------------
	.section	.nv.info._ZN2at6native29vectorized_elementwise_kernelILi4ENS0_13BinaryFunctorIfffZZZNS0_19minimum_kernel_cudaERNS_18TensorIteratorBaseEENKUlvE0_clEvENKUlvE0_clEvEUlffE_EESt5arrayIPcLm3EEEEviT0_T1_,"",@"SHT_CUDA_INFO"
	.sectionflags	@""
	.align	4


	//----- nvinfo : EIATTR_CUDA_API_VERSION
	.align		4
        /*0000*/ 	.byte	0x04, 0x37
        /*0002*/ 	.short	(.L_5579 - .L_5578)
.L_5578:
        /*0004*/ 	.word	0x00000082


	//----- nvinfo : EIATTR_KPARAM_INFO
	.align		4
.L_5579:
        /*0008*/ 	.byte	0x04, 0x17
        /*000a*/ 	.short	(.L_5581 - .L_5580)
.L_5580:
        /*000c*/ 	.word	0x00000000
        /*0010*/ 	.short	0x0002
        /*0012*/ 	.short	0x0008
        /*0014*/ 	.byte	0x00, 0xf0, 0x61, 0x00


	//----- nvinfo : EIATTR_KPARAM_INFO
	.align		4
.L_5581:
        /*0018*/ 	.byte	0x04, 0x17
        /*001a*/ 	.short	(.L_5583 - .L_5582)
.L_5582:
        /*001c*/ 	.word	0x00000000
        /*0020*/ 	.short	0x0001
        /*0022*/ 	.short	0x0004
        /*0024*/ 	.byte	0x00, 0xf0, 0x05, 0x00


	//----- nvinfo : EIATTR_KPARAM_INFO
	.align		4
.L_5583:
        /*0028*/ 	.byte	0x04, 0x17
        /*002a*/ 	.short	(.L_5585 - .L_5584)
.L_5584:
        /*002c*/ 	.word	0x00000000
        /*0030*/ 	.short	0x0000
        /*0032*/ 	.short	0x0000
        /*0034*/ 	.byte	0x00, 0xf0, 0x11, 0x00


	//----- nvinfo : EIATTR_SPARSE_MMA_MASK
	.align		4
.L_5585:
        /*0038*/ 	.byte	0x03, 0x50
        /*003a*/ 	.short	0x0000


	//----- nvinfo : EIATTR_MAXREG_COUNT
	.align		4
        /*003c*/ 	.byte	0x03, 0x1b
        /*003e*/ 	.short	0x00ff


	//----- nvinfo : EIATTR_MERCURY_ISA_VERSION
	.align		4
        /*0040*/ 	.byte	0x03, 0x5f
        /*0042*/ 	.short	0x0101


	//----- nvinfo : EIATTR_EXIT_INSTR_OFFSETS
	.align		4
        /*0044*/ 	.byte	0x04, 0x1c
        /*0046*/ 	.short	(.L_5587 - .L_5586)


	//   ....[0]....
.L_5586:
        /*0048*/ 	.word	0x00000580


	//   ....[1]....
        /*004c*/ 	.word	0x000013a0


	//   ....[2]....
        /*0050*/ 	.word	0x000013f0


	//----- nvinfo : EIATTR_MAX_THREADS
	.align		4
.L_5587:
        /*0054*/ 	.byte	0x04, 0x05
        /*0056*/ 	.short	(.L_5589 - .L_5588)
.L_5588:
        /*0058*/ 	.word	0x00000080
        /*005c*/ 	.word	0x00000001
        /*0060*/ 	.word	0x00000001


	//----- nvinfo : EIATTR_CRS_STACK_SIZE
	.align		4
.L_5589:
        /*0064*/ 	.byte	0x04, 0x1e
        /*0066*/ 	.short	(.L_5591 - .L_5590)
.L_5590:
        /*0068*/ 	.word	0x00000000


	//----- nvinfo : EIATTR_CBANK_PARAM_SIZE
	.align		4
.L_5591:
        /*006c*/ 	.byte	0x03, 0x19
        /*006e*/ 	.short	0x0020


	//----- nvinfo : EIATTR_PARAM_CBANK
	.align		4
        /*0070*/ 	.byte	0x04, 0x0a
        /*0072*/ 	.short	(.L_5593 - .L_5592)
	.align		4
.L_5592:
        /*0074*/ 	.word	index@(.nv.constant0._ZN2at6native29vectorized_elementwise_kernelILi4ENS0_13BinaryFunctorIfffZZZNS0_19minimum_kernel_cudaERNS_18TensorIteratorBaseEENKUlvE0_clEvENKUlvE0_clEvEUlffE_EESt5arrayIPcLm3EEEEviT0_T1_)
        /*0078*/ 	.short	0x0210
        /*007a*/ 	.short	0x0020


	//----- nvinfo : EIATTR_SW_WAR
	.align		4
.L_5593:
        /*007c*/ 	.byte	0x04, 0x36
        /*007e*/ 	.short	(.L_5595 - .L_5594)
.L_5594:
        /*0080*/ 	.word	0x00000008
.L_5595:


//--------------------- .nv.info._ZN2at6native29vectorized_elementwise_kernelILi8ENS0_13BinaryFunctorIfffZZZNS0_19minimum_kernel_cudaERNS_18TensorIteratorBaseEENKUlvE0_clEvENKUlvE0_clEvEUlffE_EESt5arrayIPcLm3EEEEviT0_T1_ --------------------------
	.section	.nv.info._ZN2at6native29vectorized_elementwise_kernelILi8ENS0_13BinaryFunctorIfffZZZNS0_19minimum_kernel_cudaERNS_18TensorIteratorBaseEENKUlvE0_clEvENKUlvE0_clEvEUlffE_EESt5arrayIPcLm3EEEEviT0_T1_,"",@"SHT_CUDA_INFO"
	.sectionflags	@""
	.align	4


	//----- nvinfo : EIATTR_CUDA_API_VERSION
	.align		4
        /*0000*/ 	.byte	0x04, 0x37
        /*0002*/ 	.short	(.L_5597 - .L_5596)
.L_5596:
        /*0004*/ 	.word	0x00000082


	//----- nvinfo : EIATTR_KPARAM_INFO
	.align		4
.L_5597:
        /*0008*/ 	.byte	0x04, 0x17
        /*000a*/ 	.short	(.L_5599 - .L_5598)
.L_5598:
        /*000c*/ 	.word	0x00000000
        /*0010*/ 	.short	0x0002
        /*0012*/ 	.short	0x0008
        /*0014*/ 	.byte	0x00, 0xf0, 0x61, 0x00


	//----- nvinfo : EIATTR_KPARAM_INFO
	.align		4
.L_5599:
        /*0018*/ 	.byte	0x04, 0x17
        /*001a*/ 	.short	(.L_5601 - .L_5600)
.L_5600:
        /*001c*/ 	.word	0x00000000
        /*0020*/ 	.short	0x0001
        /*0022*/ 	.short	0x0004
        /*0024*/ 	.byte	0x00, 0xf0, 0x05, 0x00


	//----- nvinfo : EIATTR_KPARAM_INFO
	.align		4
.L_5601:
        /*0028*/ 	.byte	0x04, 0x17
        /*002a*/ 	.short	(.L_5603 - .L_5602)
.L_5602:
        /*002c*/ 	.word	0x00000000
        /*0030*/ 	.short	0x0000
        /*0032*/ 	.short	0x0000
        /*0034*/ 	.byte	0x00, 0xf0, 0x11, 0x00


	//----- nvinfo : EIATTR_SPARSE_MMA_MASK
	.align		4
.L_5603:
        /*0038*/ 	.byte	0x03, 0x50
        /*003a*/ 	.short	0x0000


	//----- nvinfo : EIATTR_MAXREG_COUNT
	.align		4
        /*003c*/ 	.byte	0x03, 0x1b
        /*003e*/ 	.short	0x00ff


	//----- nvinfo : EIATTR_MERCURY_ISA_VERSION
	.align		4
        /*0040*/ 	.byte	0x03, 0x5f
        /*0042*/ 	.short	0x0101


	//----- nvinfo : EIATTR_EXIT_INSTR_OFFSETS
	.align		4
        /*0044*/ 	.byte	0x04, 0x1c
        /*0046*/ 	.short	(.L_5605 - .L_5604)


	//   ....[0]....
.L_5604:
        /*0048*/ 	.word	0x00000580


	//   ....[1]....
        /*004c*/ 	.word	0x000013a0


	//   ....[2]....
        /*0050*/ 	.word	0x000013f0


	//----- nvinfo : EIATTR_MAX_THREADS
	.align		4
.L_5605:
        /*0054*/ 	.byte	0x04, 0x05
        /*0056*/ 	.short	(.L_5607 - .L_5606)
.L_5606:
        /*0058*/ 	.word	0x00000080
        /*005c*/ 	.word	0x00000001
        /*0060*/ 	.word	0x00000001


	//----- nvinfo : EIATTR_CRS_STACK_SIZE
	.align		4
.L_5607:
        /*0064*/ 	.byte	0x04, 0x1e
        /*0066*/ 	.short	(.L_5609 - .L_5608)
.L_5608:
        /*0068*/ 	.word	0x00000000


	//----- nvinfo : EIATTR_CBANK_PARAM_SIZE
	.align		4
.L_5609:
        /*006c*/ 	.byte	0x03, 0x19
        /*006e*/ 	.short	0x0020


	//----- nvinfo : EIATTR_PARAM_CBANK
	.align		4
        /*0070*/ 	.byte	0x04, 0x0a
        /*0072*/ 	.short	(.L_5611 - .L_5610)
	.align		4
.L_5610:
        /*0074*/ 	.word	index@(.nv.constant0._ZN2at6native29vectorized_elementwise_kernelILi8ENS0_13BinaryFunctorIfffZZZNS0_19minimum_kernel_cudaERNS_18TensorIteratorBaseEENKUlvE0_clEvENKUlvE0_clEvEUlffE_EESt5arrayIPcLm3EEEEviT0_T1_)
        /*0078*/ 	.short	0x0210
        /*007a*/ 	.short	0x0020


	//----- nvinfo : EIATTR_SW_WAR
	.align		4
.L_5611:
        /*007c*/ 	.byte	0x04, 0x36
        /*007e*/ 	.short	(.L_5613 - .L_5612)
.L_5612:
        /*0080*/ 	.word	0x00000008
.L_5613:


//--------------------- .nv.info._ZN2at6native18elementwise_kernelILi128ELi4EZNS0_15gpu_kernel_implINS0_13AUnaryFunctorIdddZZZNS0_19minimum_kernel_cudaERNS_18TensorIteratorBaseEENKUlvE0_clEvENKUlvE_clEvEUlddE_EEEEvS5_RKT_EUliE_EEviT1_ --------------------------
	.section	.nv.info._ZN2at6native18elementwise_kernelILi128ELi4EZNS0_15gpu_kernel_implINS0_13AUnaryFunctorIdddZZZNS0_19minimum_kernel_cudaERNS_18TensorIteratorBaseEENKUlvE0_clEvENKUlvE_clEvEUlddE_EEEEvS5_RKT_EUliE_EEviT1_,"",@"SHT_CUDA_INFO"
	.sectionflags	@""
	.align	4


	//----- nvinfo : EIATTR_CUDA_API_VERSION
	.align		4
        /*0000*/ 	.byte	0x04, 0x37
        /*0002*/ 	.short	(.L_5615 - .L_5614)
.L_5614:
        /*0004*/ 	.word	0x00000082


	//----- nvinfo : EIATTR_KPARAM_INFO
	.align		4
.L_5615:
        /*0008*/ 	.byte	0x04, 0x17
        /*000a*/ 	.short	(.L_5617 - .L_5616)
.L_5616:
        /*000c*/ 	.word	0x00000000
        /*0010*/ 	.short	0x0001
        /*0012*/ 	.short	0x0008
        /*0014*/ 	.byte	0x00, 0xf0, 0xa1, 0x08


	//----- nvinfo : EIATTR_KPARAM_INFO
	.align		4
.L_5617:
        /*0018*/ 	.byte	0x04, 0x17
        /*001a*/ 	.short	(.L_5619 - .L_5618)
.L_5618:
        /*001c*/ 	.word	0x00000000
        /*0020*/ 	.short	0x0000
        /*0022*/ 	.short	0x0000
        /*0024*/ 	.byte	0x00, 0xf0, 0x11, 0x00


	//----- nvinfo : EIATTR_SPARSE_MMA_MASK
	.align		4
.L_5619:
        /*0028*/ 	.byte	0x03, 0x50
        /*002a*/ 	.short	0x0000


	//----- nvinfo : EIATTR_MAXREG_COUNT
	.align		4
        /*002c*/ 	.byte	0x03, 0x1b
        /*002e*/ 	.short	0x0080


	//----- nvinfo : EIATTR_EXTERNS
	.align		4
        /*0030*/ 	.byte	0x04, 0x0f
        /*0032*/ 	.short	(.L_5621 - .L_5620)


	//   ....[0]....
	.align		4
.L_5620:
        /*0034*/ 	.word	index@(__assertfail)


	//----- nvinfo : EIATTR_MERCURY_ISA_VERSION
	.align		4
.L_5621:
        /*0038*/ 	.byte	0x03, 0x5f
        /*003a*/ 	.short	0x0101


	//----- nvinfo : EIATTR_SYSCALL_OFFSETS
	.align		4
        /*003c*/ 	.byte	0x04, 0x46
        /*003e*/ 	.short	(.L_5623 - .L_5622)


	//   ....[0]....
.L_5622:
        /*0040*/ 	.word	0x00002250


	//   ....[1]....
        /*0044*/ 	.word	0x000034a0


	//   ....[2]....
        /*0048*/ 	.word	0x00005730


	//   ....[3]....
        /*004c*/ 	.word	0x00006980


	//   ....[4]....
        /*0050*/ 	.word	0x00008c00


	//   ....[5]....
        /*0054*/ 	.word	0x00009e50


	//   ....[6]....
        /*0058*/ 	.word	0x0000c0c0


	//   ....[7]....
        /*005c*/ 	.word	0x0000d310


	//----- nvinfo : EIATTR_EXIT_INSTR_OFFSETS
	.align		4
.L_5623:
        /*0060*/ 	.byte	0x04, 0x1c
        /*0062*/ 	.short	(.L_5625 - .L_5624)


	//   ....[0]....
.L_5624:
        /*0064*/ 	.word	0x00009f00


	//   ....[1]....
        /*0068*/ 	.word	0x0000c350


	//   ....[2]....
        /*006c*/ 	.word	0x0000c390


	//   ....[3]....
        /*0070*/ 	.word	0x0000c420


	//   ....[4]....
        /*0074*/ 	.word	0x0000c450


	//   ....[5]....
        /*0078*/ 	.word	0x0000c480


	//   ....[6]....
        /*007c*/ 	.word	0x0000c550


	//   ....[7]....
        /*0080*/ 	.word	0x0000c5d0


	//   ....[8]....
        /*0084*/ 	.word	0x0000c6b0


	//   ....[9]....
        /*0088*/ 	.word	0x0000c740


	//   ....[10]....
        /*008c*/ 	.word	0x0000c760


	//   ....[11]....
        /*0090*/ 	.word	0x0000c820


	//   ....[12]....
        /*0094*/ 	.word	0x0000c850


	//   ....[13]....
        /*0098*/ 	.word	0x0000ca20


	//   ....[14]....
        /*009c*/ 	.word	0x0000cbc0


	//   ....[15]....
        /*00a0*/ 	.word	0x0000cc40


	//   ....[16]....
        /*00a4*/ 	.word	0x0000ccf0


	//   ....[17]....
        /*00a8*/ 	.word	0x0000ceb0


	//   ....[18]....
        /*00ac*/ 	.word	0x0000d070


	//   ....[19]....
        /*00b0*/ 	.word	0x0000d210


	//   ....[20]....
        /*00b4*/ 	.word	0x0000d320


	//   ....[21]....
        /*00b8*/ 	.word	0x0000d350


	//   ....[22]....
        /*00bc*/ 	.word	0x0000d380


	//----- nvinfo : EIATTR_MAX_THREADS
	.align		4
.L_5625:
        /*00c0*/ 	.byte	0x04, 0x05
        /*00c2*/ 	.short	(.L_5627 - .L_5626)
.L_5626:
        /*00c4*/ 	.word	0x00000080
        /*00c8*/ 	.word	0x00000001
        /*00cc*/ 	.word	0x00000001


	//----- nvinfo : EIATTR_CRS_STACK_SIZE
	.align		4
.L_5627:
        /*00d0*/ 	.byte	0x04, 0x1e
        /*00d2*/ 	.short	(.L_5629 - .L_5628)
.L_5628:
        /*00d4*/ 	.word	0x00000000


	//----- nvinfo : EIATTR_CBANK_PARAM_SIZE
	.align		4
.L_5629:
        /*00d8*/ 	.byte	0x03, 0x19
        /*00da*/ 	.short	0x0230


	//----- nvinfo : EIATTR_PARAM_CBANK
	.align		4
        /*00dc*/ 	.byte	0x04, 0x0a
        /*00de*/ 	.short	(.L_5631 - .L_5630)
	.align		4
.L_5630:
        /*00e0*/ 	.word	index@(.nv.constant0._ZN2at6native18elementwise_kernelILi128ELi4EZNS0_15gpu_kernel_implINS0_13AUnaryFunctorIdddZZZNS0_19minimum_kernel_cudaERNS_18TensorIteratorBaseEENKUlvE0_clEvENKUlvE_clEvEUlddE_EEEEvS5_RKT_EUliE_EEviT1_)
        /*00e4*/ 	.short	0x0210
        /*00e6*/ 	.short	0x0230


	//----- nvinfo : EIATTR_SW_WAR
	.align		4
.L_5631:
        /*00e8*/ 	.byte	0x04, 0x36
        /*00ea*/ 	.short	(.L_5633 - .L_5632)
.L_5632:
        /*00ec*/ 	.word	0x00000008
.L_5633:


//--------------------- .nv.info._ZN2at6native27unrolled_elementwise_kernelINS0_13AUnaryFunctorIdddZZZNS0_19minimum_kernel_cudaERNS_18TensorIteratorBaseEENKUlvE0_clEvENKUlvE_clEvEUlddE_EESt5arrayIPcLm2EELi4E23TrivialOffsetCalculatorILi1EjESD_NS0_6memory12LoadWithCastILi1EEENSE_13StoreWithCastILi1EEEEEviT_T0_T2_T3_T4_T5_ --------------------------
	.section	.nv.info._ZN2at6native27unrolled_elementwise_kernelINS0_13AUnaryFunctorIdddZZZNS0_19minimum_kernel_cudaERNS_18TensorIteratorBaseEENKUlvE0_clEvENKUlvE_clEvEUlddE_EESt5arrayIPcLm2EELi4E23TrivialOffsetCalculatorILi1EjESD_NS0_6memory12LoadWithCastILi1EEENSE_13StoreWithCastILi1EEEEEviT_T0_T2_T3_T4_T5_,"",@"SHT_CUDA_INFO"
	.sectionflags	@""
	.align	4


	//----- nvinfo : EIATTR_CUDA_API_VERSION
	.align		4
        /*0000*/ 	.byte	0x04, 0x37
        /*0002*/ 	.short	(.L_5635 - .L_5634)
.L_5634:
        /*0004*/ 	.word	0x00000082


	//----- nvinfo : EIATTR_KPARAM_INFO
	.align		4
.L_5635:
        /*0008*/ 	.byte	0x04, 0x17
        /*000a*/ 	.short	(.L_5637 - .L_5636)
.L_5636:
        /*000c*/ 	.word	0x00000000
        /*0010*/ 	.short	0x0006
        /*0012*/ 	.short	0x0034
        /*0014*/ 	.byte	0x00, 0xf0, 0x21, 0x00


	//----- nvinfo : EIATTR_KPARAM_INFO
	.align		4
.L_5637:
        /*0018*/ 	.byte	0x04, 0x17
        /*001a*/ 	.short	(.L_5639 - .L_5638)
.L_5638:
        /*001c*/ 	.word	0x00000000
        /*0020*/ 	.short	0x0005
        /*0022*/ 	.short	0x002c
        /*0024*/ 	.byte	0x00, 0xf0, 0x21, 0x00


	//----- nvinfo : EIATTR_KPARAM_INFO
	.align		4
.L_5639:
        /*0028*/ 	.byte	0x04, 0x17
        /*002a*/ 	.short	(.L_5641 - .L_5640)
.L_5640:
        /*002c*/ 	.word	0x00000000
        /*0030*/ 	.short	0x0004
        /*0032*/ 	.short	0x0029
        /*0034*/ 	.byte	0x00, 0xf0, 0x05, 0x00


	//----- nvinfo : EIATTR_KPARAM_INFO
	.align		4
.L_5641:
        /*0038*/ 	.byte	0x04, 0x17
        /*003a*/ 	.short	(.L_5643 - .L_5642)
.L_5642:
        /*003c*/ 	.word	0x00000000
        /*0040*/ 	.short	0x0003
        /*0042*/ 	.short	0x0028
        /*0044*/ 	.byte	0x00, 0xf0, 0x05, 0x00


	//----- nvinfo : EIATTR_KPARAM_INFO
	.align		4
.L_5643:
        /*0048*/ 	.byte	0x04, 0x17
        /*004a*/ 	.short	(.L_5645 - .L_5644)
.L_5644:
        /*004c*/ 	.word	0x00000000
        /*0050*/ 	.short	0x0002
        /*0052*/ 	.short	0x0018
        /*0054*/ 	.byte	0x00, 0xf0, 0x41, 0x00


	//----- nvinfo : EIATTR_KPARAM_INFO
	.align		4
.L_5645:
        /*0058*/ 	.byte	0x04, 0x17
        /*005a*/ 	.short	(.L_5647 - .L_5646)
.L_5646:
        /*005c*/ 	.word	0x00000000
        /*0060*/ 	.short	0x0001
        /*0062*/ 	.short	0x0008
        /*0064*/ 	.byte	0x00, 0xf0, 0x41, 0x00


	//----- nvinfo : EIATTR_KPARAM_INFO
	.align		4
.L_5647:
        /*0068*/ 	.byte	0x04, 0x17
        /*006a*/ 	.short	(.L_5649 - .L_5648)
.L_5648:
        /*006c*/ 	.word	0x00000000
        /*0070*/ 	.short	0x0000
        /*0072*/ 	.short	0x0000
        /*0074*/ 	.byte	0x00, 0xf0, 0x11, 0x00


	//----- nvinfo : EIATTR_SPARSE_MMA_MASK
	.align		4
.L_5649:
        /*0078*/ 	.byte	0x03, 0x50
        /*007a*/ 	.short	0x0000


	//----- nvinfo : EIATTR_MAXREG_COUNT
	.align		4
        /*007c*/ 	.byte	0x03, 0x1b
        /*007e*/ 	.short	0x00ff


	//----- nvinfo : EIATTR_EXTERNS
	.align		4
        /*0080*/ 	.byte	0x04, 0x0f
        /*0082*/ 	.short	(.L_5651 - .L_5650)


	//   ....[0]....
	.align		4
.L_5650:
        /*0084*/ 	.word	index@(__assertfail)


	//----- nvinfo : EIATTR_MERCURY_ISA_VERSION
	.align		4
.L_5651:
        /*0088*/ 	.byte	0x03, 0x5f
        /*008a*/ 	.short	0x0101


	//----- nvinfo : EIATTR_SYSCALL_OFFSETS
	.align		4
        /*008c*/ 	.byte	0x04, 0x46
        /*008e*/ 	.short	(.L_5653 - .L_5652)


	//   ....[0]....
.L_5652:
        /*0090*/ 	.word	0x00000f80


	//   ....[1]....
        /*0094*/ 	.word	0x00001f20


	//   ....[2]....
        /*0098*/ 	.word	0x00002ed0


	//   ....[3]....
        /*009c*/ 	.word	0x00003e50


	//   ....[4]....
        /*00a0*/ 	.word	0x00005570


	//   ....[5]....
        /*00a4*/ 	.word	0x00006710


	//   ....[6]....
        /*00a8*/ 	.word	0x00007890


	//   ....[7]....
        /*00ac*/ 	.word	0x00008a30


	//----- nvinfo : EIATTR_EXIT_INSTR_OFFSETS
	.align		4
.L_5653:
        /*00b0*/ 	.byte	0x04, 0x1c
        /*00b2*/ 	.short	(.L_5655 - .L_5654)


	//   ....[0]....
.L_5654:
        /*00b4*/ 	.word	0x00007930


	//   ....[1]....
        /*00b8*/ 	.word	0x00007a70


	//   ....[2]....
        /*00bc*/ 	.word	0x00007ab0


	//   ....[3]....
        /*00c0*/ 	.word	0x00007b40


	//   ....[4]....
        /*00c4*/ 	.word	0x00007b70


	//   ....[5]....
        /*00c8*/ 	.word	0x00007ba0


	//   ....[6]....
        /*00cc*/ 	.word	0x00007c70


	//   ....[7]....
        /*00d0*/ 	.word	0x00007cf0


	//   ....[8]....
        /*00d4*/ 	.word	0x00007dd0


	//   ....[9]....
        /*00d8*/ 	.word	0x00007e60


	//   ....[10]....
        /*00dc*/ 	.word	0x00007e80


	//   ....[11]....
        /*00e0*/ 	.word	0x00007f40


	//   ....[12]....
        /*00e4*/ 	.word	0x00007f70


	//   ....[13]....
        /*00e8*/ 	.word	0x00008140


	//   ....[14]....
        /*00ec*/ 	.word	0x000082e0


	//   ....[15]....
        /*00f0*/ 	.word	0x00008360


	//   ....[16]....
        /*00f4*/ 	.word	0x00008410


	//   ....[17]....
        /*00f8*/ 	.word	0x000085d0


	//   ....[18]....
        /*00fc*/ 	.word	0x00008790


	//   ....[19]....
        /*0100*/ 	.word	0x00008930


	//   ....[20]....
        /*0104*/ 	.word	0x00008a40


	//   ....[21]....
        /*0108*/ 	.word	0x00008a70


	//   ....[22]....
        /*010c*/ 	.word	0x00008aa0


	//----- nvinfo : EIATTR_MAX_THREADS
	.align		4
.L_5655:
        /*0110*/ 	.byte	0x04, 0x05
        /*0112*/ 	.short	(.L_5657 - .L_5656)
.L_5656:
        /*0114*/ 	.word	0x00000080
        /*0118*/ 	.word	0x00000001
        /*011c*/ 	.word	0x00000001


	//----- nvinfo : EIATTR_CRS_STACK_SIZE
	.align		4
.L_5657:
        /*0120*/ 	.byte	0x04, 0x1e
        /*0122*/ 	.short	(.L_5659 - .L_5658)
.L_5658:
        /*0124*/ 	.word	0x00000000


	//----- nvinfo : EIATTR_CBANK_PARAM_SIZE
	.align		4
.L_5659:
        /*0128*/ 	.byte	0x03, 0x19
        /*012a*/ 	.short	0x003c


	//----- nvinfo : EIATTR_PARAM_CBANK
	.align		4
        /*012c*/ 	.byte	0x04, 0x0a
        /*012e*/ 	.short	(.L_5661 - .L_5660)
	.align		4
.L_5660:
        /*0130*/ 	.word	index@(.nv.constant0._ZN2at6native27unrolled_elementwise_kernelINS0_13AUnaryFunctorIdddZZZNS0_19minimum_kernel_cudaERNS_18TensorIteratorBaseEENKUlvE0_clEvENKUlvE_clEvEUlddE_EESt5arrayIPcLm2EELi4E23TrivialOffsetCalculatorILi1EjESD_NS0_6memory12LoadWithCastILi1EEENSE_13StoreWithCastILi1EEEEEviT_T0_T2_T3_T4_T5_)
        /*0134*/ 	.short	0x0210
        /*0136*/ 	.short	0x003c


	//----- nvinfo : EIATTR_SW_WAR
	.align		4
.L_5661:
        /*0138*/ 	.byte	0x04, 0x36
        /*013a*/ 	.short	(.L_5663 - .L_5662)
.L_5662:
        /*013c*/ 	.word	0x00000008
.L_5663:


//--------------------- .nv.info._ZN2at6native18elementwise_kernelILi128ELi2EZNS0_22gpu_kernel_impl_nocastINS0_13AUnaryFunctorIdddZZZNS0_19minimum_kernel_cudaERNS_18TensorIteratorBaseEENKUlvE0_clEvENKUlvE_clEvEUlddE_EEEEvS5_RKT_EUliE_EEviT1_ --------------------------
	.section	.nv.info._ZN2at6native18elementwise_kernelILi128ELi2EZNS0_22gpu_kernel_impl_nocastINS0_13AUnaryFunctorIdddZZZNS0_19minimum_kernel_cudaERNS_18TensorIteratorBaseEENKUlvE0_clEvENKUlvE_clEvEUlddE_EEEEvS5_RKT_EUliE_EEviT1_,"",@"SHT_CUDA_INFO"
	.sectionflags	@""
	.align	4


	//----- nvinfo : EIATTR_CUDA_API_VERSION
	.align		4
        /*0000*/ 	.byte	0x04, 0x37
        /*0002*/ 	.short	(.L_5665 - .L_5664)
.L_5664:
        /*0004*/ 	.word	0x00000082


	//----- nvinfo : EIATTR_KPARAM_INFO
	.align		4
.L_5665:
        /*0008*/ 	.byte	0x04, 0x17
        /*000a*/ 	.short	(.L_5667 - .L_5666)
.L_5666:
        /*000c*/ 	.word	0x00000000
        /*0010*/ 	.short	0x0001
        /*0012*/ 	.short	0x0008
        /*0014*/ 	.byte	0x00, 0xf0, 0x81, 0x08


	//----- nvinfo : EIATTR_KPARAM_INFO
	.align		4
.L_5667:
        /*0018*/ 	.byte	0x04, 0x17
        /*001a*/ 	.short	(.L_5669 - .L_5668)
.L_5668:
        /*001c*/ 	.word	0x00000000
        /*0020*/ 	.short	0x0000
        /*0022*/ 	.short	0x0000
        /*0024*/ 	.byte	0x00, 0xf0, 0x11, 0x00


	//----- nvinfo : EIATTR_SPARSE_MMA_MASK
	.align		4
.L_5669:
        /*0028*/ 	.byte	0x03, 0x50
        /*002a*/ 	.short	0x0000


	//----- nvinfo : EIATTR_MAXREG_COUNT
	.align		4
        /*002c*/ 	.byte	0x03, 0x1b
        /*002e*/ 	.short	0x0080


	//----- nvinfo : EIATTR_MERCURY_ISA_VERSION
	.align		4
        /*0030*/ 	.byte	0x03, 0x5f
        /*0032*/ 	.short	0x0101


	//----- nvinfo : EIATTR_EXIT_INSTR_OFFSETS
	.align		4
        /*0034*/ 	.byte	0x04, 0x1c
        /*0036*/ 	.short	(.L_5671 - .L_5670)


	//   ....[0]....
.L_5670:
        /*0038*/ 	.word	0x00001530


	//   ....[1]....
        /*003c*/ 	.word	0x000029b0


	//----- nvinfo : EIATTR_MAX_THREADS
	.align		4
.L_5671:
        /*0040*/ 	.byte	0x04, 0x05
        /*0042*/ 	.short	(.L_5673 - .L_5672)
.L_5672:
        /*0044*/ 	.word	0x00000080
        /*0048*/ 	.word	0x00000001
        /*004c*/ 	.word	0x00000001


	//----- nvinfo : EIATTR_CRS_STACK_SIZE
	.align		4
.L_5673:
        /*0050*/ 	.byte	0x04, 0x1e
        /*0052*/ 	.short	(.L_5675 - .L_5674)
.L_5674:
        /*0054*/ 	.word	0x00000000


	//----- nvinfo : EIATTR_CBANK_PARAM_SIZE
	.align		4
.L_5675:
        /*0058*/ 	.byte	0x03, 0x19
        /*005a*/ 	.short	0x0228


	//----- nvinfo : EIATTR_PARAM_CBANK
	.align		4
        /*005c*/ 	.byte	0x04, 0x0a
        /*005e*/ 	.short	(.L_5677 - .L_5676)
	.align		4
.L_5676:
        /*0060*/ 	.word	index@(.nv.constant0._ZN2at6native18elementwise_kernelILi128ELi2EZNS0_22gpu_kernel_impl_nocastINS0_13AUnaryFunctorIdddZZZNS0_19minimum_kernel_cudaERNS_18TensorIteratorBaseEENKUlvE0_clEvENKUlvE_clEvEUlddE_EEEEvS5_RKT_EUliE_EEviT1_)
        /*0064*/ 	.short	0x0210
        /*0066*/ 	.short	0x0228


	//----- nvinfo : EIATTR_SW_WAR
	.align		4
.L_5677:
        /*0068*/ 	.byte	0x04, 0x36
        /*006a*/ 	.short	(.L_5679 - .L_5678)
.L_5678:
        /*006c*/ 	.word	0x00000008
.L_5679:


//--------------------- .nv.info._ZN2at6native27unrolled_elementwise_kernelINS0_13AUnaryFunctorIdddZZZNS0_19minimum_kernel_cudaERNS_18TensorIteratorBaseEENKUlvE0_clEvENKUlvE_clEvEUlddE_EESt5arrayIPcLm2EELi4E23TrivialOffsetCalculatorILi1EjESD_NS0_6memory15LoadWithoutCastENSE_16StoreWithoutCastEEEviT_T0_T2_T3_T4_T5_ --------------------------
	.section	.nv.info._ZN2at6native27unrolled_elementwise_kernelINS0_13AUnaryFunctorIdddZZZNS0_19minimum_kernel_cudaERNS_18TensorIteratorBaseEENKUlvE0_clEvENKUlvE_clEvEUlddE_EESt5arrayIPcLm2EELi4E23TrivialOffsetCalculatorILi1EjESD_NS0_6memory15LoadWithoutCastENSE_16StoreWithoutCastEEEviT_T0_T2_T3_T4_T5_,"",@"SHT_CUDA_INFO"
	.sectionflags	@""
	.align	4


	//----- nvinfo : EIATTR_CUDA_API_VERSION
	.align		4
        /*0000*/ 	.byte	0x04, 0x37
        /*0002*/ 	.short	(.L_5681 - .L_5680)
.L_5680:
        /*0004*/ 	.word	0x00000082


	//----- nvinfo : EIATTR_KPARAM_INFO
	.align		4
.L_5681:
        /*0008*/ 	.byte	0x04, 0x17
        /*000a*/ 	.short	(.L_5683 - .L_5682)
.L_5682:
        /*000c*/ 	.word	0x00000000
        /*0010*/ 	.short	0x0006
        /*0012*/ 	.short	0x002b
        /*0014*/ 	.byte	0x00, 0xf0, 0x05, 0x00


	//----- nvinfo : EIATTR_KPARAM_INFO
	.align		4
.L_5683:
        /*0018*/ 	.byte	0x04, 0x17
        /*001a*/ 	.short	(.L_5685 - .L_5684)
.L_5684:
        /*001c*/ 	.word	0x00000000
        /*0020*/ 	.short	0x0005
        /*0022*/ 	.short	0x002a
        /*0024*/ 	.byte	0x00, 0xf0, 0x05, 0x00


	//----- nvinfo : EIATTR_KPARAM_INFO
	.align		4
.L_5685:
        /*0028*/ 	.byte	0x04, 0x17
        /*002a*/ 	.short	(.L_5687 - .L_5686)
.L_5686:
        /*002c*/ 	.word	0x00000000
        /*0030*/ 	.short	0x0004
        /*0032*/ 	.short	0x0029
        /*0034*/ 	.byte	0x00, 0xf0, 0x05, 0x00


	//----- nvinfo : EIATTR_KPARAM_INFO
	.align		4
.L_5687:
        /*0038*/ 	.byte	0x04, 0x17
        /*003a*/ 	.short	(.L_5689 - .L_5688)
.L_5688:
        /*003c*/ 	.word	0x00000000
        /*0040*/ 	.short	0x0003
        /*0042*/ 	.short	0x0028
        /*0044*/ 	.byte	0x00, 0xf0, 0x05, 0x00


	//----- nvinfo : EIATTR_KPARAM_INFO
	.align		4
.L_5689:
        /*0048*/ 	.byte	0x04, 0x17
        /*004a*/ 	.short	(.L_5691 - .L_5690)
.L_5690:
        /*004c*/ 	.word	0x00000000
        /*0050*/ 	.short	0x0002
        /*0052*/ 	.short	0x0018
        /*0054*/ 	.byte	0x00, 0xf0, 0x41, 0x00


	//----- nvinfo : EIATTR_KPARAM_INFO
	.align		4
.L_5691:
        /*0058*/ 	.byte	0x04, 0x17
        /*005a*/ 	.short	(.L_5693 - .L_5692)
.L_5692:
        /*005c*/ 	.word	0x00000000
        /*0060*/ 	.short	0x0001
        /*0062*/ 	.short	0x0008
        /*0064*/ 	.byte	0x00, 0xf0, 0x41, 0x00


	//----- nvinfo : EIATTR_KPARAM_INFO
	.align		4
.L_5693:
        /*0068*/ 	.byte	0x04, 0x17
        /*006a*/ 	.short	(.L_5695 - .L_5694)
.L_5694:
        /*006c*/ 	.word	0x00000000
        /*0070*/ 	.short	0x0000
        /*0072*/ 	.short	0x0000
        /*0074*/ 	.byte	0x00, 0xf0, 0x11, 0x00


	//----- nvinfo : EIATTR_SPARSE_MMA_MASK
	.align		4
.L_5695:
        /*0078*/ 	.byte	0x03, 0x50
        /*007a*/ 	.short	0x0000


	//----- nvinfo : EIATTR_MAXREG_COUNT
	.align		4
        /*007c*/ 	.byte	0x03, 0x1b
        /*007e*/ 	.short	0x00ff


	//----- nvinfo : EIATTR_MERCURY_ISA_VERSION
	.align		4
        /*0080*/ 	.byte	0x03, 0x5f
        /*0082*/ 	.short	0x0101


	//----- nvinfo : EIATTR_EXIT_INSTR_OFFSETS
	.align		4
        /*0084*/ 	.byte	0x04, 0x1c
        /*0086*/ 	.short	(.L_5697 - .L_5696)


	//   ....[0]....
.L_5696:
        /*0088*/ 	.word	0x00000880


	//   ....[1]....
        /*008c*/ 	.word	0x000008d0


	//----- nvinfo : EIATTR_MAX_THREADS
	.align		4
.L_5697:
        /*0090*/ 	.byte	0x04, 0x05
        /*0092*/ 	.short	(.L_5699 - .L_5698)
.L_5698:
        /*0094*/ 	.word	0x00000080
        /*0098*/ 	.word	0x00000001
        /*009c*/ 	.word	0x00000001


	//----- nvinfo : EIATTR_CRS_STACK_SIZE
	.align		4
.L_5699:
        /*00a0*/ 	.byte	0x04, 0x1e
        /*00a2*/ 	.short	(.L_5701 - .L_5700)
.L_5700:
        /*00a4*/ 	.word	0x00000000


	//----- nvinfo : EIATTR_CBANK_PARAM_SIZE
	.align		4
.L_5701:
        /*00a8*/ 	.byte	0x03, 0x19
        /*00aa*/ 	.short	0x002c


	//----- nvinfo : EIATTR_PARAM_CBANK
	.align		4
        /*00ac*/ 	.byte	0x04, 0x0a
        /*00ae*/ 	.short	(.L_5703 - .L_5702)
	.align		4
.L_5702:
        /*00b0*/ 	.word	index@(.nv.constant0._ZN2at6native27unrolled_elementwise_kernelINS0_13AUnaryFunctorIdddZZZNS0_19minimum_kernel_cudaERNS_18TensorIteratorBaseEENKUlvE0_clEvENKUlvE_clEvEUlddE_EESt5arrayIPcLm2EELi4E23TrivialOffsetCalculatorILi1EjESD_NS0_6memory15LoadWithoutCastENSE_16StoreWithoutCastEEEviT_T0_T2_T3_T4_T5_)
        /*00b4*/ 	.short	0x0210
        /*00b6*/ 	.short	0x002c


	//----- nvinfo : EIATTR_SW_WAR
	.align		4
.L_5703:
        /*00b8*/ 	.byte	0x04, 0x36
        /*00ba*/ 	.short	(.L_5705 - .L_5704)
.L_5704:
        /*00bc*/ 	.word	0x00000008
.L_5705:


//--------------------- .nv.info._ZN2at6native29vectorized_elementwise_kernelILi2ENS0_13AUnaryFunctorIdddZZZNS0_19minimum_kernel_cudaERNS_18TensorIteratorBaseEENKUlvE0_clEvENKUlvE_clEvEUlddE_EESt5arrayIPcLm2EEEEviT0_T1_ --------------------------
	.section	.nv.info._ZN2at6native29vectorized_elementwise_kernelILi2ENS0_13AUnaryFunctorIdddZZZNS0_19minimum_kernel_cudaERNS_18TensorIteratorBaseEENKUlvE0_clEvENKUlvE_clEvEUlddE_EESt5arrayIPcLm2EEEEviT0_T1_,"",@"SHT_CUDA_INFO"
	.sectionflags	@""
	.align	4


	//----- nvinfo : EIATTR_CUDA_API_VERSION
	.align		4
        /*0000*/ 	.byte	0x04, 0x37
        /*0002*/ 	.short	(.L_5707 - .L_5706)
.L_5706:
        /*0004*/ 	.word	0x00000082


	//----- nvinfo : EIATTR_KPARAM_INFO
	.align		4
.L_5707:
        /*0008*/ 	.byte	0x04, 0x17
        /*000a*/ 	.short	(.L_5709 - .L_5708)
.L_5708:
        /*000c*/ 	.word	0x00000000
        /*0010*/ 	.short	0x0002
        /*0012*/ 	.short	0x0018
        /*0014*/ 	.byte	0x00, 0xf0, 0x41, 0x00


	//----- nvinfo : EIATTR_KPARAM_INFO
	.align		4
.L_5709:
        /*0018*/ 	.byte	0x04, 0x17
        /*001a*/ 	.short	(.L_5711 - .L_5710)
.L_5710:
        /*001c*/ 	.word	0x00000000
        /*0020*/ 	.short	0x0001
        /*0022*/ 	.short	0x0008
        /*0024*/ 	.byte	0x00, 0xf0, 0x41, 0x00


	//----- nvinfo : EIATTR_KPARAM_INFO
	.align		4
.L_5711:
        /*0028*/ 	.byte	0x04, 0x17
        /*002a*/ 	.short	(.L_5713 - .L_5712)
.L_5712:
        /*002c*/ 	.word	0x00000000
        /*0030*/ 	.short	0x0000
        /*0032*/ 	.short	0x0000
        /*0034*/ 	.byte	0x00, 0xf0, 0x11, 0x00


	//----- nvinfo : EIATTR_SPARSE_MMA_MASK
	.align		4
.L_5713:
        /*0038*/ 	.byte	0x03, 0x50
        /*003a*/ 	.short	0x0000


	//----- nvinfo : EIATTR_MAXREG_COUNT
	.align		4
        /*003c*/ 	.byte	0x03, 0x1b
        /*003e*/ 	.short	0x00ff


	//----- nvinfo : EIATTR_MERCURY_ISA_VERSION
	.align		4
        /*0040*/ 	.byte	0x03, 0x5f
        /*0042*/ 	.short	0x0101


	//----- nvinfo : EIATTR_EXIT_INSTR_OFFSETS
	.align		4
        /*0044*/ 	.byte	0x04, 0x1c
        /*0046*/ 	.short	(.L_5715 - .L_5714)


	//   ....[0]....
.L_5714:
        /*0048*/ 	.word	0x000008f0


	//   ....[1]....
        /*004c*/ 	.word	0x000019f0


	//   ....[2]....
        /*0050*/ 	.word	0x00001a40


	//----- nvinfo : EIATTR_MAX_THREADS
	.align		4
.L_5715:
        /*0054*/ 	.byte	0x04, 0x05
        /*0056*/ 	.short	(.L_5717 - .L_5716)
.L_5716:
        /*0058*/ 	.word	0x00000080
        /*005c*/ 	.word	0x00000001
        /*0060*/ 	.word	0x00000001


	//----- nvinfo : EIATTR_CRS_STACK_SIZE
	.align		4
.L_5717:
        /*0064*/ 	.byte	0x04, 0x1e
        /*0066*/ 	.short	(.L_5719 - .L_5718)
.L_5718:
        /*0068*/ 	.word	0x00000000


	//----- nvinfo : EIATTR_CBANK_PARAM_SIZE
	.align		4
.L_5719:
        /*006c*/ 	.byte	0x03, 0x19
        /*006e*/ 	.short	0x0028


	//----- nvinfo : EIATTR_PARAM_CBANK
	.align		4
        /*0070*/ 	.byte	0x04, 0x0a
        /*0072*/ 	.short	(.L_5721 - .L_5720)
	.align		4
.L_5720:
        /*0074*/ 	.word	index@(.nv.constant0._ZN2at6native29vectorized_elementwise_kernelILi2ENS0_13AUnaryFunctorIdddZZZNS0_19minimum_kernel_cudaERNS_18TensorIteratorBaseEENKUlvE0_clEvENKUlvE_clEvEUlddE_EESt5arrayIPcLm2EEEEviT0_T1_)
        /*0078*/ 	.short	0x0210
        /*007a*/ 	.short	0x0028


	//----- nvinfo : EIATTR_SW_WAR
	.align		4
.L_5721:
        /*007c*/ 	.byte	0x04, 0x36
        /*007e*/ 	.short	(.L_5723 - .L_5722)
.L_5722:
        /*0080*/ 	.word	0x00000008
.L_5723:


//--------------------- .nv.info._ZN2at6native29vectorized_elementwise_kernelILi4ENS0_13AUnaryFunctorIdddZZZNS0_19minimum_kernel_cudaERNS_18TensorIteratorBaseEENKUlvE0_clEvENKUlvE_clEvEUlddE_EESt5arrayIPcLm2EEEEviT0_T1_ --------------------------
	.section	.nv.info._ZN2at6native29vectorized_elementwise_kernelILi4ENS0_13AUnaryFunctorIdddZZZNS0_19minimum_kernel_cudaERNS_18TensorIteratorBaseEENKUlvE0_clEvENKUlvE_clEvEUlddE_EESt5arrayIPcLm2EEEEviT0_T1_,"",@"SHT_CUDA_INFO"
	.sectionflags	@""
	.align	4


	//----- nvinfo : EIATTR_CUDA_API_VERSION
	.align		4
        /*0000*/ 	.byte	0x04, 0x37
        /*0002*/ 	.short	(.L_5725 - .L_5724)
.L_5724:
        /*0004*/ 	.word	0x00000082


	//----- nvinfo : EIATTR_KPARAM_INFO
	.align		4
.L_5725:
        /*0008*/ 	.byte	0x04, 0x17
        /*000a*/ 	.short	(.L_5727 - .L_5726)
.L_5726:
        /*000c*/ 	.word	0x00000000
        /*0010*/ 	.short	0x0002
        /*0012*/ 	.short	0x0018
        /*0014*/ 	.byte	0x00, 0xf0, 0x41, 0x00


	//----- nvinfo : EIATTR_KPARAM_INFO
	.align		4
.L_5727:
        /*0018*/ 	.byte	0x04, 0x17
        /*001a*/ 	.short	(.L_5729 - .L_5728)
.L_5728:
        /*001c*/ 	.word	0x00000000
        /*0020*/ 	.short	0x0001
        /*0022*/ 	.short	0x0008
        /*0024*/ 	.byte	0x00, 0xf0, 0x41, 0x00


	//----- nvinfo : EIATTR_KPARAM_INFO
	.align		4
.L_5729:
        /*0028*/ 	.byte	0x04, 0x17
        /*002a*/ 	.short	(.L_5731 - .L_5730)
.L_5730:
        /*002c*/ 	.word	0x00000000
        /*0030*/ 	.short	0x0000
        /*0032*/ 	.short	0x0000
        /*0034*/ 	.byte	0x00, 0xf0, 0x11, 0x00


	//----- nvinfo : EIATTR_SPARSE_MMA_MASK
	.align		4
.L_5731:
        /*0038*/ 	.byte	0x03, 0x50
        /*003a*/ 	.short	0x0000


	//----- nvinfo : EIATTR_MAXREG_COUNT
	.align		4
        /*003c*/ 	.byte	0x03, 0x1b
        /*003e*/ 	.short	0x00ff


	//----- nvinfo : EIATTR_MERCURY_ISA_VERSION
	.align		4
        /*0040*/ 	.byte	0x03, 0x5f
        /*0042*/ 	.short	0x0101


	//----- nvinfo : EIATTR_EXIT_INSTR_OFFSETS
	.align		4
        /*0044*/ 	.byte	0x04, 0x1c
        /*0046*/ 	.short	(.L_5733 - .L_5732)


	//   ....[0]....
.L_5732:
        /*0048*/ 	.word	0x000008f0


	//   ....[1]....
        /*004c*/ 	.word	0x000019f0


	//   ....[2]....
        /*0050*/ 	.word	0x00001a40


	//----- nvinfo : EIATTR_MAX_THREADS
	.align		4
.L_5733:
        /*0054*/ 	.byte	0x04, 0x05
        /*0056*/ 	.short	(.L_5735 - .L_5734)
.L_5734:
        /*0058*/ 	.word	0x00000080
        /*005c*/ 	.word	0x00000001
        /*0060*/ 	.word	0x00000001


	//----- nvinfo : EIATTR_CRS_STACK_SIZE
	.align		4
.L_5735:
        /*0064*/ 	.byte	0x04, 0x1e
        /*0066*/ 	.short	(.L_5737 - .L_5736)
.L_5736:
        /*0068*/ 	.word	0x00000000


	//----- nvinfo : EIATTR_CBANK_PARAM_SIZE
	.align		4
.L_5737:
        /*006c*/ 	.byte	0x03, 0x19
        /*006e*/ 	.short	0x0028


	//----- nvinfo : EIATTR_PARAM_CBANK
	.align		4
        /*0070*/ 	.byte	0x04, 0x0a
        /*0072*/ 	.short	(.L_5739 - .L_5738)
	.align		4
.L_5738:
        /*0074*/ 	.word	index@(.nv.constant0._ZN2at6native29vectorized_elementwise_kernelILi4ENS0_13AUnaryFunctorIdddZZZNS0_19minimum_kernel_cudaERNS_18TensorIteratorBaseEENKUlvE0_clEvENKUlvE_clEvEUlddE_EESt5arrayIPcLm2EEEEviT0_T1_)
        /*0078*/ 	.short	0x0210
        /*007a*/ 	.short	0x0028


	//----- nvinfo : EIATTR_SW_WAR
	.align		4
.L_5739:
        /*007c*/ 	.byte	0x04, 0x36
        /*007e*/ 	.short	(.L_5741 - .L_5740)
.L_5740:
        /*0080*/ 	.word	0x00000008
.L_5741:


//--------------------- .nv.info._ZN2at6native29vectorized_elementwise_kernelILi8ENS0_13AUnaryFunctorIdddZZZNS0_19minimum_kernel_cudaERNS_18TensorIteratorBaseEENKUlvE0_clEvENKUlvE_clEvEUlddE_EESt5arrayIPcLm2EEEEviT0_T1_ --------------------------
	.section	.nv.info._ZN2at6native29vectorized_elementwise_kernelILi8ENS0_13AUnaryFunctorIdddZZZNS0_19minimum_kernel_cudaERNS_18TensorIteratorBaseEENKUlvE0_clEvENKUlvE_clEvEUlddE_EESt5arrayIPcLm2EEEEviT0_T1_,"",@"SHT_CUDA_INFO"
	.sectionflags	@""
	.align	4


	//----- nvinfo : EIATTR_CUDA_API_VERSION
	.align		4
        /*0000*/ 	.byte	0x04, 0x37
        /*0002*/ 	.short	(.L_5743 - .L_5742)
.L_5742:
        /*0004*/ 	.word	0x00000082


	//----- nvinfo : EIATTR_KPARAM_INFO
	.align		4
.L_5743:
        /*0008*/ 	.byte	0x04, 0x17
        /*000a*/ 	.short	(.L_5745 - .L_5744)
.L_5744:
        /*000c*/ 	.word	0x00000000
        /*0010*/ 	.short	0x0002
        /*0012*/ 	.short	0x0018
        /*0014*/ 	.byte	0x00, 0xf0, 0x41, 0x00


	//----- nvinfo : EIATTR_KPARAM_INFO
	.align		4
.L_5745:
        /*0018*/ 	.byte	0x04, 0x17
        /*001a*/ 	.short	(.L_5747 - .L_5746)
.L_5746:
        /*001c*/ 	.word	0x00000000
        /*0020*/ 	.short	0x0001
        /*0022*/ 	.short	0x0008
        /*0024*/ 	.byte	0x00, 0xf0, 0x41, 0x00


	//----- nvinfo : EIATTR_KPARAM_INFO
	.align		4
.L_5747:
        /*0028*/ 	.byte	0x04, 0x17
        /*002a*/ 	.short	(.L_5749 - .L_5748)
.L_5748:
        /*002c*/ 	.word	0x00000000
        /*0030*/ 	.short	0x0000
        /*0032*/ 	.short	0x0000
        /*0034*/ 	.byte	0x00, 0xf0, 0x11, 0x00


	//----- nvinfo : EIATTR_SPARSE_MMA_MASK
	.align		4
.L_5749:
        /*0038*/ 	.byte	0x03, 0x50
        /*003a*/ 	.short	0x0000


	//----- nvinfo : EIATTR_MAXREG_COUNT
	.align		4
        /*003c*/ 	.byte	0x03, 0x1b
        /*003e*/ 	.short	0x00ff


	//----- nvinfo : EIATTR_MERCURY_ISA_VERSION
	.align		4
        /*0040*/ 	.byte	0x03, 0x5f
        /*0042*/ 	.short	0x0101


	//----- nvinfo : EIATTR_EXIT_INSTR_OFFSETS
	.align		4
        /*0044*/ 	.byte	0x04, 0x1c
        /*0046*/ 	.short	(.L_5751 - .L_5750)


	//   ....[0]....
.L_5750:
        /*0048*/ 	.word	0x000008f0


	//   ....[1]....
        /*004c*/ 	.word	0x000019f0


	//   ....[2]....
        /*0050*/ 	.word	0x00001a40


	//----- nvinfo : EIATTR_MAX_THREADS
	.align		4
.L_5751:
        /*0054*/ 	.byte	0x04, 0x05
        /*0056*/ 	.short	(.L_5753 - .L_5752)
.L_5752:
        /*0058*/ 	.word	0x00000080
        /*005c*/ 	.word	0x00000001
        /*0060*/ 	.word	0x00000001


	//----- nvinfo : EIATTR_CRS_STACK_SIZE
	.align		4
.L_5753:
        /*0064*/ 	.byte	0x04, 0x1e
        /*0066*/ 	.short	(.L_5755 - .L_5754)
.L_5754:
        /*0068*/ 	.word	0x00000000


	//----- nvinfo : EIATTR_CBANK_PARAM_SIZE
	.align		4
.L_5755:
        /*006c*/ 	.byte	0x03, 0x19
        /*006e*/ 	.short	0x0028


	//----- nvinfo : EIATTR_PARAM_CBANK
	.align		4
        /*0070*/ 	.byte	0x04, 0x0a
        /*0072*/ 	.short	(.L_5757 - .L_5756)
	.align		4
.L_5756:
        /*0074*/ 	.word	index@(.nv.constant0._ZN2at6native29vectorized_elementwise_kernelILi8ENS0_13AUnaryFunctorIdddZZZNS0_19minimum_kernel_cudaERNS_18TensorIteratorBaseEENKUlvE0_clEvENKUlvE_clEvEUlddE_EESt5arrayIPcLm2EEEEviT0_T1_)
        /*0078*/ 	.short	0x0210
        /*007a*/ 	.short	0x0028


	//----- nvinfo : EIATTR_SW_WAR
	.align		4
.L_5757:
        /*007c*/ 	.byte	0x04, 0x36
        /*007e*/ 	.short	(.L_5759 - .L_5758)
.L_5758:
        /*0080*/ 	.word	0x00000008
.L_5759:


//--------------------- .nv.info._ZN2at6native18elementwise_kernelILi128ELi4EZNS0_15gpu_kernel_implINS0_13BinaryFunctorIdddZZZNS0_19minimum_kernel_cudaERNS_18TensorIteratorBaseEENKUlvE0_clEvENKUlvE_clEvEUlddE_EEEEvS5_RKT_EUliE_EEviT1_ --------------------------
	.section	.nv.info._ZN2at6native18elementwise_kernelILi128ELi4EZNS0_15gpu_kernel_implINS0_13BinaryFunctorIdddZZZNS0_19minimum_kernel_cudaERNS_18TensorIteratorBaseEENKUlvE0_clEvENKUlvE_clEvEUlddE_EEEEvS5_RKT_EUliE_EEviT1_,"",@"SHT_CUDA_INFO"
	.sectionflags	@""
	.align	4


	//----- nvinfo : EIATTR_CUDA_API_VERSION
	.align		4
        /*0000*/ 	.byte	0x04, 0x37
        /*0002*/ 	.short	(.L_5761 - .L_5760)
.L_5760:
        /*0004*/ 	.word	0x00000082


	//----- nvinfo : EIATTR_KPARAM_INFO
	.align		4
.L_5761:
        /*0008*/ 	.byte	0x04, 0x17
        /*000a*/ 	.short	(.L_5763 - .L_5762)
.L_5762:
        /*000c*/ 	.word	0x00000000
        /*0010*/ 	.short	0x0001
        /*0012*/ 	.short	0x0008
        /*0014*/ 	.byte	0x00, 0xf0, 0x21, 0x0a


	//----- nvinfo : EIATTR_KPARAM_INFO
	.align		4
.L_5763:
        /*0018*/ 	.byte	0x04, 0x17
        /*001a*/ 	.short	(.L_5765 - .L_5764)
.L_5764:
        /*001c*/ 	.word	0x00000000
        /*0020*/ 	.short	0x0000
        /*0022*/ 	.short	0x0000
        /*0024*/ 	.byte	0x00, 0xf0, 0x11, 0x00


	//----- nvinfo : EIATTR_SPARSE_MMA_MASK
	.align		4
.L_5765:
        /*0028*/ 	.byte	0x03, 0x50
        /*002a*/ 	.short	0x0000


	//----- nvinfo : EIATTR_MAXREG_COUNT
	.align		4
        /*002c*/ 	.byte	0x03, 0x1b
        /*002e*/ 	.short	0x0080


	//----- nvinfo : EIATTR_EXTERNS
	.align		4
        /*0030*/ 	.byte	0x04, 0x0f
        /*0032*/ 	.short	(.L_5767 - .L_5766)


	//   ....[0]....
	.align		4
.L_5766:
        /*0034*/ 	.word	index@(__assertfail)


	//----- nvinfo : EIATTR_MERCURY_ISA_VERSION
	.align		4
.L_5767:
        /*0038*/ 	.byte	0x03, 0x5f
        /*003a*/ 	.short	0x0101


	//----- nvinfo : EIATTR_SYSCALL_OFFSETS
	.align		4
        /*003c*/ 	.byte	0x04, 0x46
        /*003e*/ 	.short	(.L_5769 - .L_5768)


	//   ....[0]....
.L_5768:
        /*0040*/ 	.word	0x00002590


	//   ....[1]....
        /*0044*/ 	.word	0x000034a0


	//   ....[2]....
        /*0048*/ 	.word	0x000046f0


	//   ....[3]....
        /*004c*/ 	.word	0x00006cb0


	//   ....[4]....
        /*0050*/ 	.word	0x00007bc0


	//   ....[5]....
        /*0054*/ 	.word	0x00008e10


	//   ....[6]....
        /*0058*/ 	.word	0x0000b3c0


	//   ....[7]....
        /*005c*/ 	.word	0x0000c2d0


	//   ....[8]....
        /*0060*/ 	.word	0x0000d520


	//   ....[9]....
        /*0064*/ 	.word	0x0000fac0


	//   ....[10]....
        /*0068*/ 	.word	0x000109d0


	//   ....[11]....
        /*006c*/ 	.word	0x00011c20


	//----- nvinfo : EIATTR_EXIT_INSTR_OFFSETS
	.align		4
.L_5769:
        /*0070*/ 	.byte	0x04, 0x1c
        /*0072*/ 	.short	(.L_5771 - .L_5770)


	//   ....[0]....
.L_5770:
        /*0074*/ 	.word	0x0000d5d0


	//   ....[1]....
        /*0078*/ 	.word	0x00010c60


	//   ....[2]....
        /*007c*/ 	.word	0x00010ca0


	//   ....[3]....
        /*0080*/ 	.word	0x00010d30


	//   ....[4]....
        /*0084*/ 	.word	0x00010d60


	//   ....[5]....
        /*0088*/ 	.word	0x00010d90


	//   ....[6]....
        /*008c*/ 	.word	0x00010e60


	//   ....[7]....
        /*0090*/ 	.word	0x00010ee0


	//   ....[8]....
        /*0094*/ 	.word	0x00010fc0


	//   ....[9]....
        /*0098*/ 	.word	0x00011050


	//   ....[10]....
        /*009c*/ 	.word	0x00011070


	//   ....[11]....
        /*00a0*/ 	.word	0x00011130


	//   ....[12]....
        /*00a4*/ 	.word	0x00011160


	//   ....[13]....
        /*00a8*/ 	.word	0x00011330


	//   ....[14]....
        /*00ac*/ 	.word	0x000114d0


	//   ....[15]....
        /*00b0*/ 	.word	0x00011550


	//   ....[16]....
        /*00b4*/ 	.word	0x00011600


	//   ....[17]....
        /*00b8*/ 	.word	0x000117c0


	//   ....[18]....
        /*00bc*/ 	.word	0x00011980


	//   ....[19]....
        /*00c0*/ 	.word	0x00011b20


	//   ....[20]....
        /*00c4*/ 	.word	0x00011c30


	//   ....[21]....
        /*00c8*/ 	.word	0x00011c60


	//   ....[22]....
        /*00cc*/ 	.word	0x00011c90


	//----- nvinfo : EIATTR_MAX_THREADS
	.align		4
.L_5771:
        /*00d0*/ 	.byte	0x04, 0x05
        /*00d2*/ 	.short	(.L_5773 - .L_5772)
.L_5772:
        /*00d4*/ 	.word	0x00000080
        /*00d8*/ 	.word	0x00000001
        /*00dc*/ 	.word	0x00000001


	//----- nvinfo : EIATTR_CRS_STACK_SIZE
	.align		4
.L_5773:
        /*00e0*/ 	.byte	0x04, 0x1e
        /*00e2*/ 	.short	(.L_5775 - .L_5774)
.L_5774:
        /*00e4*/ 	.word	0x00000000


	//----- nvinfo : EIATTR_CBANK_PARAM_SIZE
	.align		4
.L_5775:
        /*00e8*/ 	.byte	0x03, 0x19
        /*00ea*/ 	.short	0x0290


	//----- nvinfo : EIATTR_PARAM_CBANK
	.align		4
        /*00ec*/ 	.byte	0x04, 0x0a
        /*00ee*/ 	.short	(.L_5777 - .L_5776)
	.align		4
.L_5776:
        /*00f0*/ 	.word	index@(.nv.constant0._ZN2at6native18elementwise_kernelILi128ELi4EZNS0_15gpu_kernel_implINS0_13BinaryFunctorIdddZZZNS0_19minimum_kernel_cudaERNS_18TensorIteratorBaseEENKUlvE0_clEvENKUlvE_clEvEUlddE_EEEEvS5_RKT_EUliE_EEviT1_)
        /*00f4*/ 	.short	0x0210
        /*00f6*/ 	.short	0x0290


	//----- nvinfo : EIATTR_SW_WAR
	.align		4
.L_5777:
        /*00f8*/ 	.byte	0x04, 0x36
        /*00fa*/ 	.short	(.L_5779 - .L_5778)
.L_5778:
        /*00fc*/ 	.word	0x00000008
.L_5779:


//--------------------- .nv.info._ZN2at6native27unrolled_elementwise_kernelINS0_13BinaryFunctorIdddZZZNS0_19minimum_kernel_cudaERNS_18TensorIteratorBaseEENKUlvE0_clEvENKUlvE_clEvEUlddE_EESt5arrayIPcLm3EELi4E23TrivialOffsetCalculatorILi2EjESC_ILi1EjENS0_6memory12LoadWithCastILi2EEENSF_13StoreWithCastILi1EEEEEviT_T0_T2_T3_T4_T5_ --------------------------
	.section	.nv.info._ZN2at6native27unrolled_elementwise_kernelINS0_13BinaryFunctorIdddZZZNS0_19minimum_kernel_cudaERNS_18TensorIteratorBaseEENKUlvE0_clEvENKUlvE_clEvEUlddE_EESt5arrayIPcLm3EELi4E23TrivialOffsetCalculatorILi2EjESC_ILi1EjENS0_6memory12LoadWithCastILi2EEENSF_13StoreWithCastILi1EEEEEviT_T0_T2_T3_T4_T5_,"",@"SHT_CUDA_INFO"
	.sectionflags	@""
	.align	4


	//----- nvinfo : EIATTR_CUDA_API_VERSION
	.align		4
        /*0000*/ 	.byte	0x04, 0x37
        /*0002*/ 	.short	(.L_5781 - .L_5780)
.L_5780:
        /*0004*/ 	.word	0x00000082


	//----- nvinfo : EIATTR_KPARAM_INFO
	.align		4
.L_5781:
        /*0008*/ 	.byte	0x04, 0x17
        /*000a*/ 	.short	(.L_5783 - .L_5782)
.L_5782:
        /*000c*/ 	.word	0x00000000
        /*0010*/ 	.short	0x0006
        /*0012*/ 	.short	0x0030
        /*0014*/ 	.byte	0x00, 0xf0, 0x21, 0x00


	//----- nvinfo : EIATTR_KPARAM_INFO
	.align		4
.L_5783:
        /*0018*/ 	.byte	0x04, 0x17
        /*001a*/ 	.short	(.L_5785 - .L_5784)
.L_5784:
        /*001c*/ 	.word	0x00000000
        /*0020*/ 	.short	0x0005
        /*0022*/ 	.short	0x0024
        /*0024*/ 	.byte	0x00, 0xf0, 0x31, 0x00


	//----- nvinfo : EIATTR_KPARAM_INFO
	.align		4
.L_5785:
        /*0028*/ 	.byte	0x04, 0x17
        /*002a*/ 	.short	(.L_5787 - .L_5786)
.L_5786:
        /*002c*/ 	.word	0x00000000
        /*0030*/ 	.short	0x0004
        /*0032*/ 	.short	0x0021
        /*0034*/ 	.byte	0x00, 0xf0, 0x05, 0x00


	//----- nvinfo : EIATTR_KPARAM_INFO
	.align		4
.L_5787:
        /*0038*/ 	.byte	0x04, 0x17
        /*003a*/ 	.short	(.L_5789 - .L_5788)
.L_5788:
        /*003c*/ 	.word	0x00000000
        /*0040*/ 	.short	0x0003
        /*0042*/ 	.short	0x0020
        /*0044*/ 	.byte	0x00, 0xf0, 0x05, 0x00


	//----- nvinfo : EIATTR_KPARAM_INFO
	.align		4
.L_5789:
        /*0048*/ 	.byte	0x04, 0x17
        /*004a*/ 	.short	(.L_5791 - .L_5790)
.L_5790:
        /*004c*/ 	.word	0x00000000
        /*0050*/ 	.short	0x0002
        /*0052*/ 	.short	0x0008
        /*0054*/ 	.byte	0x00, 0xf0, 0x61, 0x00


	//----- nvinfo : EIATTR_KPARAM_INFO
	.align		4
.L_5791:
        /*0058*/ 	.byte	0x04, 0x17
        /*005a*/ 	.short	(.L_5793 - .L_5792)
.L_5792:
        /*005c*/ 	.word	0x00000000
        /*0060*/ 	.short	0x0001
        /*0062*/ 	.short	0x0004
        /*0064*/ 	.byte	0x00, 0xf0, 0x05, 0x00


	//----- nvinfo : EIATTR_KPARAM_INFO
	.align		4
.L_5793:
        /*0068*/ 	.byte	0x04, 0x17
        /*006a*/ 	.short	(.L_5795 - .L_5794)
.L_5794:
        /*006c*/ 	.word	0x00000000
        /*0070*/ 	.short	0x0000
        /*0072*/ 	.short	0x0000
        /*0074*/ 	.byte	0x00, 0xf0, 0x11, 0x00


	//----- nvinfo : EIATTR_SPARSE_MMA_MASK
	.align		4
.L_5795:
        /*0078*/ 	.byte	0x03, 0x50
        /*007a*/ 	.short	0x0000


	//----- nvinfo : EIATTR_MAXREG_COUNT
	.align		4
        /*007c*/ 	.byte	0x03, 0x1b
        /*007e*/ 	.short	0x00ff


	//----- nvinfo : EIATTR_EXTERNS
	.align		4
        /*0080*/ 	.byte	0x04, 0x0f
        /*0082*/ 	.short	(.L_5797 - .L_5796)


	//   ....[0]....
	.align		4
.L_5796:
        /*0084*/ 	.word	index@(__assertfail)


	//----- nvinfo : EIATTR_MERCURY_ISA_VERSION
	.align		4
.L_5797:
        /*0088*/ 	.byte	0x03, 0x5f
        /*008a*/ 	.short	0x0101


	//----- nvinfo : EIATTR_SYSCALL_OFFSETS
	.align		4
        /*008c*/ 	.byte	0x04, 0x46
        /*008e*/ 	.short	(.L_5799 - .L_5798)


	//   ....[0]....
.L_5798:
        /*0090*/ 	.word	0x00000fa0


	//   ....[1]....
        /*0094*/ 	.word	0x00001ec0


	//   ....[2]....
        /*0098*/ 	.word	0x00002e60


	//   ....[3]....
        /*009c*/ 	.word	0x00003d80


	//   ....[4]....
        /*00a0*/ 	.word	0x00004d30


	//   ....[5]....
        /*00a4*/ 	.word	0x00005c50


	//   ....[6]....
        /*00a8*/ 	.word	0x00006be0


	//   ....[7]....
        /*00ac*/ 	.word	0x00007b10


	//   ....[8]....
        /*00b0*/ 	.word	0x000092e0


	//   ....[9]....
        /*00b4*/ 	.word	0x0000a4a0


	//   ....[10]....
        /*00b8*/ 	.word	0x0000b620


	//   ....[11]....
        /*00bc*/ 	.word	0x0000c7c0


	//----- nvinfo : EIATTR_EXIT_INSTR_OFFSETS
	.align		4
.L_5799:
        /*00c0*/ 	.byte	0x04, 0x1c
        /*00c2*/ 	.short	(.L_5801 - .L_5800)


	//   ....[0]....
.L_5800:
        /*00c4*/ 	.word	0x0000b6c0


	//   ....[1]....
        /*00c8*/ 	.word	0x0000b800


	//   ....[2]....
        /*00cc*/ 	.word	0x0000b840


	//   ....[3]....
        /*00d0*/ 	.word	0x0000b8d0


	//   ....[4]....
        /*00d4*/ 	.word	0x0000b900


	//   ....[5]....
        /*00d8*/ 	.word	0x0000b930


	//   ....[6]....
        /*00dc*/ 	.word	0x0000ba00


	//   ....[7]....
        /*00e0*/ 	.word	0x0000ba80


	//   ....[8]....
        /*00e4*/ 	.word	0x0000bb60


	//   ....[9]....
        /*00e8*/ 	.word	0x0000bbf0


	//   ....[10]....
        /*00ec*/ 	.word	0x0000bc10


	//   ....[11]....
        /*00f0*/ 	.word	0x0000bcd0


	//   ....[12]....
        /*00f4*/ 	.word	0x0000bd00


	//   ....[13]....
        /*00f8*/ 	.word	0x0000bed0


	//   ....[14]....
        /*00fc*/ 	.word	0x0000c070


	//   ....[15]....
        /*0100*/ 	.word	0x0000c0f0


	//   ....[16]....
        /*0104*/ 	.word	0x0000c1a0


	//   ....[17]....
        /*0108*/ 	.word	0x0000c360


	//   ....[18]....
        /*010c*/ 	.word	0x0000c520


	//   ....[19]....
        /*0110*/ 	.word	0x0000c6c0


	//   ....[20]....
        /*0114*/ 	.word	0x0000c7d0


	//   ....[21]....
        /*0118*/ 	.word	0x0000c800


	//   ....[22]....
        /*011c*/ 	.word	0x0000c830


	//----- nvinfo : EIATTR_MAX_THREADS
	.align		4
.L_5801:
        /*0120*/ 	.byte	0x04, 0x05
        /*0122*/ 	.short	(.L_5803 - .L_5802)
.L_5802:
        /*0124*/ 	.word	0x00000080
        /*0128*/ 	.word	0x00000001
        /*012c*/ 	.word	0x00000001


	//----- nvinfo : EIATTR_CRS_STACK_SIZE
	.align		4
.L_5803:
        /*0130*/ 	.byte	0x04, 0x1e
        /*0132*/ 	.short	(.L_5805 - .L_5804)
.L_5804:
        /*0134*/ 	.word	0x00000000


	//----- nvinfo : EIATTR_CBANK_PARAM_SIZE
	.align		4
.L_5805:
        /*0138*/ 	.byte	0x03, 0x19
        /*013a*/ 	.short	0x0038


	//----- nvinfo : EIATTR_PARAM_CBANK
	.align		4
        /*013c*/ 	.byte	0x04, 0x0a
        /*013e*/ 	.short	(.L_5807 - .L_5806)
	.align		4
.L_5806:
        /*0140*/ 	.word	index@(.nv.constant0._ZN2at6native27unrolled_elementwise_kernelINS0_13BinaryFunctorIdddZZZNS0_19minimum_kernel_cudaERNS_18TensorIteratorBaseEENKUlvE0_clEvENKUlvE_clEvEUlddE_EESt5arrayIPcLm3EELi4E23TrivialOffsetCalculatorILi2EjESC_ILi1EjENS0_6memory12LoadWithCastILi2EEENSF_13StoreWithCastILi1EEEEEviT_T0_T2_T3_T4_T5_)
        /*0144*/ 	.short	0x0210
        /*0146*/ 	.short	0x0038


	//----- nvinfo : EIATTR_SW_WAR
	.align		4
.L_5807:
        /*0148*/ 	.byte	0x04, 0x36
        /*014a*/ 	.short	(.L_5809 - .L_5808)
.L_5808:
        /*014c*/ 	.word	0x00000008
.L_5809:


//--------------------- .nv.info._ZN2at6native18elementwise_kernelILi128ELi2EZNS0_22gpu_kernel_impl_nocastINS0_13BinaryFunctorIdddZZZNS0_19minimum_kernel_cudaERNS_18TensorIteratorBaseEENKUlvE0_clEvENKUlvE_clEvEUlddE_EEEEvS5_RKT_EUliE_EEviT1_ --------------------------
	.section	.nv.info._ZN2at6native18elementwise_kernelILi128ELi2EZNS0_22gpu_kernel_impl_nocastINS0_13BinaryFunctorIdddZZZNS0_19minimum_kernel_cudaERNS_18TensorIteratorBaseEENKUlvE0_clEvENKUlvE_clEvEUlddE_EEEEvS5_RKT_EUliE_EEviT1_,"",@"SHT_CUDA_INFO"
	.sectionflags	@""
	.align	4


	//----- nvinfo : EIATTR_CUDA_API_VERSION
	.align		4
        /*0000*/ 	.byte	0x04, 0x37
        /*0002*/ 	.short	(.L_5811 - .L_5810)
.L_5810:
        /*0004*/ 	.word	0x00000082


	//----- nvinfo : EIATTR_KPARAM_INFO
	.align		4
.L_5811:
        /*0008*/ 	.byte	0x04, 0x17
        /*000a*/ 	.short	(.L_5813 - .L_5812)
.L_5812:
        /*000c*/ 	.word	0x00000000
        /*0010*/ 	.short	0x0001
        /*0012*/ 	.short	0x0008
        /*0014*/ 	.byte	0x00, 0xf0, 0x21, 0x0a


	//----- nvinfo : EIATTR_KPARAM_INFO
	.align		4
.L_5813:
        /*0018*/ 	.byte	0x04, 0x17
        /*001a*/ 	.short	(.L_5815 - .L_5814)
.L_5814:
        /*001c*/ 	.word	0x00000000
        /*0020*/ 	.short	0x0000
        /*0022*/ 	.short	0x0000
        /*0024*/ 	.byte	0x00, 0xf0, 0x11, 0x00


	//----- nvinfo : EIATTR_SPARSE_MMA_MASK
	.align		4
.L_5815:
        /*0028*/ 	.byte	0x03, 0x50
        /*002a*/ 	.short	0x0000


	//----- nvinfo : EIATTR_MAXREG_COUNT
	.align		4
        /*002c*/ 	.byte	0x03, 0x1b
        /*002e*/ 	.short	0x0080


	//----- nvinfo : EIATTR_MERCURY_ISA_VERSION
	.align		4
        /*0030*/ 	.byte	0x03, 0x5f
        /*0032*/ 	.short	0x0101


	//----- nvinfo : EIATTR_EXIT_INSTR_OFFSETS
	.align		4
        /*0034*/ 	.byte	0x04, 0x1c
        /*0036*/ 	.short	(.L_5817 - .L_5816)


	//   ....[0]....
.L_5816:
        /*0038*/ 	.word	0x000018a0


	//   ....[1]....
        /*003c*/ 	.word	0x00003080


	//----- nvinfo : EIATTR_MAX_THREADS
	.align		4
.L_5817:
        /*0040*/ 	.byte	0x04, 0x05
        /*0042*/ 	.short	(.L_5819 - .L_5818)
.L_5818:
        /*0044*/ 	.word	0x00000080
        /*0048*/ 	.word	0x00000001
        /*004c*/ 	.word	0x00000001


	//----- nvinfo : EIATTR_CRS_STACK_SIZE
	.align		4
.L_5819:
        /*0050*/ 	.byte	0x04, 0x1e
        /*0052*/ 	.short	(.L_5821 - .L_5820)
.L_5820:
        /*0054*/ 	.word	0x00000000


	//----- nvinfo : EIATTR_CBANK_PARAM_SIZE
	.align		4
.L_5821:
        /*0058*/ 	.byte	0x03, 0x19
        /*005a*/ 	.short	0x0290


	//----- nvinfo : EIATTR_PARAM_CBANK
	.align		4
        /*005c*/ 	.byte	0x04, 0x0a
        /*005e*/ 	.short	(.L_5823 - .L_5822)
	.align		4
.L_5822:
        /*0060*/ 	.word	index@(.nv.constant0._ZN2at6native18elementwise_kernelILi128ELi2EZNS0_22gpu_kernel_impl_nocastINS0_13BinaryFunctorIdddZZZNS0_19minimum_kernel_cudaERNS_18TensorIteratorBaseEENKUlvE0_clEvENKUlvE_clEvEUlddE_EEEEvS5_RKT_EUliE_EEviT1_)
        /*0064*/ 	.short	0x0210
        /*0066*/ 	.short	0x0290


	//----- nvinfo : EIATTR_SW_WAR
	.align		4
.L_5823:
        /*0068*/ 	.byte	0x04, 0x36
        /*006a*/ 	.short	(.L_5825 - .L_5824)
.L_5824:
        /*006c*/ 	.word	0x00000008
.L_5825:


//--------------------- .nv.info._ZN2at6native27unrolled_elementwise_kernelINS0_13BinaryFunctorIdddZZZNS0_19minimum_kernel_cudaERNS_18TensorIteratorBaseEENKUlvE0_clEvENKUlvE_clEvEUlddE_EESt5arrayIPcLm3EELi4E23TrivialOffsetCalculatorILi2EjESC_ILi1EjENS0_6memory15LoadWithoutCastENSF_16StoreWithoutCastEEEviT_T0_T2_T3_T4_T5_ --------------------------
	.section	.nv.info._ZN2at6native27unrolled_elementwise_kernelINS0_13BinaryFunctorIdddZZZNS0_19minimum_kernel_cudaERNS_18TensorIteratorBaseEENKUlvE0_clEvENKUlvE_clEvEUlddE_EESt5arrayIPcLm3EELi4E23TrivialOffsetCalculatorILi2EjESC_ILi1EjENS0_6memory15LoadWithoutCastENSF_16StoreWithoutCastEEEviT_T0_T2_T3_T4_T5_,"",@"SHT_CUDA_INFO"
	.sectionflags	@""
	.align	4


	//----- nvinfo : EIATTR_CUDA_API_VERSION
	.align		4
        /*0000*/ 	.byte	0x04, 0x37
        /*0002*/ 	.short	(.L_5827 - .L_5826)
.L_5826:
        /*0004*/ 	.word	0x00000082


	//----- nvinfo : EIATTR_KPARAM_INFO
	.align		4
.L_5827:
        /*0008*/ 	.byte	0x04, 0x17
        /*000a*/ 	.short	(.L_5829 - .L_5828)
.L_5828:
        /*000c*/ 	.word	0x00000000
        /*0010*/ 	.short	0x0006
        /*0012*/ 	.short	0x0023
        /*0014*/ 	.byte	0x00, 0xf0, 0x05, 0x00


	//----- nvinfo : EIATTR_KPARAM_INFO
	.align		4
.L_5829:
        /*0018*/ 	.byte	0x04, 0x17
        /*001a*/ 	.short	(.L_5831 - .L_5830)
.L_5830:
        /*001c*/ 	.word	0x00000000
        /*0020*/ 	.short	0x0005
        /*0022*/ 	.short	0x0022
        /*0024*/ 	.byte	0x00, 0xf0, 0x05, 0x00


	//----- nvinfo : EIATTR_KPARAM_INFO
	.align		4
.L_5831:
        /*0028*/ 	.byte	0x04, 0x17
        /*002a*/ 	.short	(.L_5833 - .L_5832)
.L_5832:
        /*002c*/ 	.word	0x00000000
        /*0030*/ 	.short	0x0004
        /*0032*/ 	.short	0x0021
        /*0034*/ 	.byte	0x00, 0xf0, 0x05, 0x00


	//----- nvinfo : EIATTR_KPARAM_INFO
	.align		4
.L_5833:
        /*0038*/ 	.byte	0x04, 0x17
        /*003a*/ 	.short	(.L_5835 - .L_5834)
.L_5834:
        /*003c*/ 	.word	0x00000000
        /*0040*/ 	.short	0x0003
        /*0042*/ 	.short	0x0020
        /*0044*/ 	.byte	0x00, 0xf0, 0x05, 0x00


	//----- nvinfo : EIATTR_KPARAM_INFO
	.align		4
.L_5835:
        /*0048*/ 	.byte	0x04, 0x17
        /*004a*/ 	.short	(.L_5837 - .L_5836)
.L_5836:
        /*004c*/ 	.word	0x00000000
        /*0050*/ 	.short	0x0002
        /*0052*/ 	.short	0x0008
        /*0054*/ 	.byte	0x00, 0xf0, 0x61, 0x00


	//----- nvinfo : EIATTR_KPARAM_INFO
	.align		4
.L_5837:
        /*0058*/ 	.byte	0x04, 0x17
        /*005a*/ 	.short	(.L_5839 - .L_5838)
.L_5838:
        /*005c*/ 	.word	0x00000000
        /*0060*/ 	.short	0x0001
        /*0062*/ 	.short	0x0004
        /*0064*/ 	.byte	0x00, 0xf0, 0x05, 0x00


	//----- nvinfo : EIATTR_KPARAM_INFO
	.align		4
.L_5839:
        /*0068*/ 	.byte	0x04, 0x17
        /*006a*/ 	.short	(.L_5841 - .L_5840)
.L_5840:
        /*006c*/ 	.word	0x00000000
        /*0070*/ 	.short	0x0000
        /*0072*/ 	.short	0x0000
        /*0074*/ 	.byte	0x00, 0xf0, 0x11, 0x00


	//----- nvinfo : EIATTR_SPARSE_MMA_MASK
	.align		4
.L_5841:
        /*0078*/ 	.byte	0x03, 0x50
        /*007a*/ 	.short	0x0000


	//----- nvinfo : EIATTR_MAXREG_COUNT
	.align		4
        /*007c*/ 	.byte	0x03, 0x1b
        /*007e*/ 	.short	0x00ff


	//----- nvinfo : EIATTR_MERCURY_ISA_VERSION
	.align		4
        /*0080*/ 	.byte	0x03, 0x5f
        /*0082*/ 	.short	0x0101


	//----- nvinfo : EIATTR_EXIT_INSTR_OFFSETS
	.align		4
        /*0084*/ 	.byte	0x04, 0x1c
        /*0086*/ 	.short	(.L_5843 - .L_5842)


	//   ....[0]....
.L_5842:
        /*0088*/ 	.word	0x00000940


	//   ....[1]....
        /*008c*/ 	.word	0x00000990


	//----- nvinfo : EIATTR_MAX_THREADS
	.align		4
.L_5843:
        /*0090*/ 	.byte	0x04, 0x05
        /*0092*/ 	.short	(.L_5845 - .L_5844)
.L_5844:
        /*0094*/ 	.word	0x00000080
        /*0098*/ 	.word	0x00000001
        /*009c*/ 	.word	0x00000001


	//----- nvinfo : EIATTR_CRS_STACK_SIZE
	.align		4
.L_5845:
        /*00a0*/ 	.byte	0x04, 0x1e
        /*00a2*/ 	.short	(.L_5847 - .L_5846)
.L_5846:
        /*00a4*/ 	.word	0x00000000


	//----- nvinfo : EIATTR_CBANK_PARAM_SIZE
	.align		4
.L_5847:
        /*00a8*/ 	.byte	0x03, 0x19
        /*00aa*/ 	.short	0x0024


	//----- nvinfo : EIATTR_PARAM_CBANK
	.align		4
        /*00ac*/ 	.byte	0x04, 0x0a
        /*00ae*/ 	.short	(.L_5849 - .L_5848)
	.align		4
.L_5848:
        /*00b0*/ 	.word	index@(.nv.constant0._ZN2at6native27unrolled_elementwise_kernelINS0_13BinaryFunctorIdddZZZNS0_19minimum_kernel_cudaERNS_18TensorIteratorBaseEENKUlvE0_clEvENKUlvE_clEvEUlddE_EESt5arrayIPcLm3EELi4E23TrivialOffsetCalculatorILi2EjESC_ILi1EjENS0_6memory15LoadWithoutCastENSF_16StoreWithoutCastEEEviT_T0_T2_T3_T4_T5_)
        /*00b4*/ 	.short	0x0210
        /*00b6*/ 	.short	0x0024


	//----- nvinfo : EIATTR_SW_WAR
	.align		4
.L_5849:
        /*00b8*/ 	.byte	0x04, 0x36
        /*00ba*/ 	.short	(.L_5851 - .L_5850)
.L_5850:
        /*00bc*/ 	.word	0x00000008
.L_5851:


//--------------------- .nv.info._ZN2at6native29vectorized_elementwise_kernelILi2ENS0_13BinaryFunctorIdddZZZNS0_19minimum_kernel_cudaERNS_18TensorIteratorBaseEENKUlvE0_clEvENKUlvE_clEvEUlddE_EESt5arrayIPcLm3EEEEviT0_T1_ --------------------------
	.section	.nv.info._ZN2at6native29vectorized_elementwise_kernelILi2ENS0_13BinaryFunctorIdddZZZNS0_19minimum_kernel_cudaERNS_18TensorIteratorBaseEENKUlvE0_clEvENKUlvE_clEvEUlddE_EESt5arrayIPcLm3EEEEviT0_T1_,"",@"SHT_CUDA_INFO"
	.sectionflags	@""
	.align	4


	//----- nvinfo : EIATTR_CUDA_API_VERSION
	.align		4
        /*0000*/ 	.byte	0x04, 0x37
        /*0002*/ 	.short	(.L_5853 - .L_5852)
.L_5852:
        /*0004*/ 	.word	0x00000082


	//----- nvinfo : EIATTR_KPARAM_INFO
	.align		4
.L_5853:
        /*0008*/ 	.byte	0x04, 0x17
        /*000a*/ 	.short	(.L_5855 - .L_5854)
.L_5854:
        /*000c*/ 	.word	0x00000000
        /*0010*/ 	.short	0x0002
        /*0012*/ 	.short	0x0008
        /*0014*/ 	.byte	0x00, 0xf0, 0x61, 0x00


	//----- nvinfo : EIATTR_KPARAM_INFO
	.align		4
.L_5855:
        /*0018*/ 	.byte	0x04, 0x17
        /*001a*/ 	.short	(.L_5857 - .L_5856)
.L_5856:
        /*001c*/ 	.word	0x00000000
        /*0020*/ 	.short	0x0001
        /*0022*/ 	.short	0x0004
        /*0024*/ 	.byte	0x00, 0xf0, 0x05, 0x00


	//----- nvinfo : EIATTR_KPARAM_INFO
	.align		4
.L_5857:
        /*0028*/ 	.byte	0x04, 0x17
        /*002a*/ 	.short	(.L_5859 - .L_5858)
.L_5858:
        /*002c*/ 	.word	0x00000000
        /*0030*/ 	.short	0x0000
        /*0032*/ 	.short	0x0000
        /*0034*/ 	.byte	0x00, 0xf0, 0x11, 0x00


	//----- nvinfo : EIATTR_SPARSE_MMA_MASK
	.align		4
.L_5859:
        /*0038*/ 	.byte	0x03, 0x50
        /*003a*/ 	.short	0x0000


	//----- nvinfo : EIATTR_MAXREG_COUNT
	.align		4
        /*003c*/ 	.byte	0x03, 0x1b
        /*003e*/ 	.short	0x00ff


	//----- nvinfo : EIATTR_MERCURY_ISA_VERSION
	.align		4
        /*0040*/ 	.byte	0x03, 0x5f
        /*0042*/ 	.short	0x0101


	//----- nvinfo : EIATTR_EXIT_INSTR_OFFSETS
	.align		4
        /*0044*/ 	.byte	0x04, 0x1c
        /*0046*/ 	.short	(.L_5861 - .L_5860)


	//   ....[0]....
.L_5860:
        /*0048*/ 	.word	0x00000a70


	//   ....[1]....
        /*004c*/ 	.word	0x00001d00


	//   ....[2]....
        /*0050*/ 	.word	0x00001d50


	//----- nvinfo : EIATTR_MAX_THREADS
	.align		4
.L_5861:
        /*0054*/ 	.byte	0x04, 0x05
        /*0056*/ 	.short	(.L_5863 - .L_5862)
.L_5862:
        /*0058*/ 	.word	0x00000080
        /*005c*/ 	.word	0x00000001
        /*0060*/ 	.word	0x00000001


	//----- nvinfo : EIATTR_CRS_STACK_SIZE
	.align		4
.L_5863:
        /*0064*/ 	.byte	0x04, 0x1e
        /*0066*/ 	.short	(.L_5865 - .L_5864)
.L_5864:
        /*0068*/ 	.word	0x00000000


	//----- nvinfo : EIATTR_CBANK_PARAM_SIZE
	.align		4
.L_5865:
        /*006c*/ 	.byte	0x03, 0x19
        /*006e*/ 	.short	0x0020


	//----- nvinfo : EIATTR_PARAM_CBANK
	.align		4
        /*0070*/ 	.byte	0x04, 0x0a
        /*0072*/ 	.short	(.L_5867 - .L_5866)
	.align		4
.L_5866:
        /*0074*/ 	.word	index@(.nv.constant0._ZN2at6native29vectorized_elementwise_kernelILi2ENS0_13BinaryFunctorIdddZZZNS0_19minimum_kernel_cudaERNS_18TensorIteratorBaseEENKUlvE0_clEvENKUlvE_clEvEUlddE_EESt5arrayIPcLm3EEEEviT0_T1_)
        /*0078*/ 	.short	0x0210
        /*007a*/ 	.short	0x0020


	//----- nvinfo : EIATTR_SW_WAR
	.align		4
.L_5867:
        /*007c*/ 	.byte	0x04, 0x36
        /*007e*/ 	.short	(.L_5869 - .L_5868)
.L_5868:
        /*0080*/ 	.word	0x00000008
.L_5869:


//--------------------- .nv.info._ZN2at6native29vectorized_elementwise_kernelILi4ENS0_13BinaryFunctorIdddZZZNS0_19minimum_kernel_cudaERNS_18TensorIteratorBaseEENKUlvE0_clEvENKUlvE_clEvEUlddE_EESt5arrayIPcLm3EEEEviT0_T1_ --------------------------
	.section	.nv.info._ZN2at6native29vectorized_elementwise_kernelILi4ENS0_13BinaryFunctorIdddZZZNS0_19minimum_kernel_cudaERNS_18TensorIteratorBaseEENKUlvE0_clEvENKUlvE_clEvEUlddE_EESt5arrayIPcLm3EEEEviT0_T1_,"",@"SHT_CUDA_INFO"
	.sectionflags	@""
	.align	4


	//----- nvinfo : EIATTR_CUDA_API_VERSION
	.align		4
        /*0000*/ 	.byte	0x04, 0x37
        /*0002*/ 	.short	(.L_5871 - .L_5870)
.L_5870:
        /*0004*/ 	.word	0x00000082


	//----- nvinfo : EIATTR_KPARAM_INFO
	.align		4
.L_5871:
        /*0008*/ 	.byte	0x04, 0x17
        /*000a*/ 	.short	(.L_5873 - .L_5872)
.L_5872:
        /*000c*/ 	.word	0x00000000
        /*0010*/ 	.short	0x0002
        /*0012*/ 	.short	0x0008
        /*0014*/ 	.byte	0x00, 0xf0, 0x61, 0x00


	//----- nvinfo : EIATTR_KPARAM_INFO
	.align		4
.L_5873:
        /*0018*/ 	.byte	0x04, 0x17
        /*001a*/ 	.short	(.L_5875 - .L_5874)
.L_5874:
        /*001c*/ 	.word	0x00000000
        /*0020*/ 	.short	0x0001
        /*0022*/ 	.short	0x0004
        /*0024*/ 	.byte	0x00, 0xf0, 0x05, 0x00


	//----- nvinfo : EIATTR_KPARAM_INFO
	.align		4
.L_5875:
        /*0028*/ 	.byte	0x04, 0x17
        /*002a*/ 	.short	(.L_5877 - .L_5876)
.L_5876:
        /*002c*/ 	.word	0x00000000
        /*0030*/ 	.short	0x0000
        /*0032*/ 	.short	0x0000
        /*0034*/ 	.byte	0x00, 0xf0, 0x11, 0x00


	//----- nvinfo : EIATTR_SPARSE_MMA_MASK
	.align		4
.L_5877:
        /*0038*/ 	.byte	0x03, 0x50
        /*003a*/ 	.short	0x0000


	//----- nvinfo : EIATTR_MAXREG_COUNT
	.align		4
        /*003c*/ 	.byte	0x03, 0x1b
        /*003e*/ 	.short	0x00ff


	//----- nvinfo : EIATTR_MERCURY_ISA_VERSION
	.align		4
        /*0040*/ 	.byte	0x03, 0x5f
        /*0042*/ 	.short	0x0101


	//----- nvinfo : EIATTR_EXIT_INSTR_OFFSETS
	.align		4
        /*0044*/ 	.byte	0x04, 0x1c
        /*0046*/ 	.short	(.L_5879 - .L_5878)


	//   ....[0]....
.L_5878:
        /*0048*/ 	.word	0x00000a70


	//   ....[1]....
        /*004c*/ 	.word	0x00001d00


	//   ....[2]....
        /*0050*/ 	.word	0x00001d50


	//----- nvinfo : EIATTR_MAX_THREADS
	.align		4
.L_5879:
        /*0054*/ 	.byte	0x04, 0x05
        /*0056*/ 	.short	(.L_5881 - .L_5880)
.L_5880:
        /*0058*/ 	.word	0x00000080
        /*005c*/ 	.word	0x00000001
        /*0060*/ 	.word	0x00000001


	//----- nvinfo : EIATTR_CRS_STACK_SIZE
	.align		4
.L_5881:
        /*0064*/ 	.byte	0x04, 0x1e
        /*0066*/ 	.short	(.L_5883 - .L_5882)
.L_5882:
        /*0068*/ 	.word	0x00000000


	//----- nvinfo : EIATTR_CBANK_PARAM_SIZE
	.align		4
.L_5883:
        /*006c*/ 	.byte	0x03, 0x19
        /*006e*/ 	.short	0x0020


	//----- nvinfo : EIATTR_PARAM_CBANK
	.align		4
        /*0070*/ 	.byte	0x04, 0x0a
        /*0072*/ 	.short	(.L_5885 - .L_5884)
	.align		4
.L_5884:
        /*0074*/ 	.word	index@(.nv.constant0._ZN2at6native29vectorized_elementwise_kernelILi4ENS0_13BinaryFunctorIdddZZZNS0_19minimum_kernel_cudaERNS_18TensorIteratorBaseEENKUlvE0_clEvENKUlvE_clEvEUlddE_EESt5arrayIPcLm3EEEEviT0_T1_)
        /*0078*/ 	.short	0x0210
        /*007a*/ 	.short	0x0020


	//----- nvinfo : EIATTR_SW_WAR
	.align		4
.L_5885:
        /*007c*/ 	.byte	0x04, 0x36
        /*007e*/ 	.short	(.L_5887 - .L_5886)
.L_5886:
        /*0080*/ 	.word	0x00000008
.L_5887:


//--------------------- .nv.info._ZN2at6native29vectorized_elementwise_kernelILi8ENS0_13BinaryFunctorIdddZZZNS0_19minimum_kernel_cudaERNS_18TensorIteratorBaseEENKUlvE0_clEvENKUlvE_clEvEUlddE_EESt5arrayIPcLm3EEEEviT0_T1_ --------------------------
	.section	.nv.info._ZN2at6native29vectorized_elementwise_kernelILi8ENS0_13BinaryFunctorIdddZZZNS0_19minimum_kernel_cudaERNS_18TensorIteratorBaseEENKUlvE0_clEvENKUlvE_clEvEUlddE_EESt5arrayIPcLm3EEEEviT0_T1_,"",@"SHT_CUDA_INFO"
	.sectionflags	@""
	.align	4


	//----- nvinfo : EIATTR_CUDA_API_VERSION
	.align		4
        /*0000*/ 	.byte	0x04, 0x37
        /*0002*/ 	.short	(.L_5889 - .L_5888)
.L_5888:
        /*0004*/ 	.word	0x00000082


	//----- nvinfo : EIATTR_KPARAM_INFO
	.align		4
.L_5889:
        /*0008*/ 	.byte	0x04, 0x17
        /*000a*/ 	.short	(.L_5891 - .L_5890)
.L_5890:
        /*000c*/ 	.word	0x00000000
        /*0010*/ 	.short	0x0002
        /*0012*/ 	.short	0x0008
        /*0014*/ 	.byte	0x00, 0xf0, 0x61, 0x00


	//----- nvinfo : EIATTR_KPARAM_INFO
	.align		4
.L_5891:
        /*0018*/ 	.byte	0x04, 0x17
        /*001a*/ 	.short	(.L_5893 - .L_5892)
.L_5892:
        /*001c*/ 	.word	0x00000000
        /*0020*/ 	.short	0x0001
        /*0022*/ 	.short	0x0004
        /*0024*/ 	.byte	0x00, 0xf0, 0x05, 0x00


	//----- nvinfo : EIATTR_KPARAM_INFO
	.align		4
.L_5893:
        /*0028*/ 	.byte	0x04, 0x17
        /*002a*/ 	.short	(.L_5895 - .L_5894)
.L_5894:
        /*002c*/ 	.word	0x00000000
        /*0030*/ 	.short	0x0000
        /*0032*/ 	.short	0x0000
        /*0034*/ 	.byte	0x00, 0xf0, 0x11, 0x00


	//----- nvinfo : EIATTR_SPARSE_MMA_MASK
	.align		4
.L_5895:
        /*0038*/ 	.byte	0x03, 0x50
        /*003a*/ 	.short	0x0000


	//----- nvinfo : EIATTR_MAXREG_COUNT
	.align		4
        /*003c*/ 	.byte	0x03, 0x1b
        /*003e*/ 	.short	0x00ff


	//----- nvinfo : EIATTR_MERCURY_ISA_VERSION
	.align		4
        /*0040*/ 	.byte	0x03, 0x5f
        /*0042*/ 	.short	0x0101


	//----- nvinfo : EIATTR_EXIT_INSTR_OFFSETS
	.align		4
        /*0044*/ 	.byte	0x04, 0x1c
        /*0046*/ 	.short	(.L_5897 - .L_5896)


	//   ....[0]....
.L_5896:
        /*0048*/ 	.word	0x00000a70


	//   ....[1]....
        /*004c*/ 	.word	0x00001d00


	//   ....[2]....
        /*0050*/ 	.word	0x00001d50


	//----- nvinfo : EIATTR_MAX_THREADS
	.align		4
.L_5897:
        /*0054*/ 	.byte	0x04, 0x05
        /*0056*/ 	.short	(.L_5899 - .L_5898)
.L_5898:
        /*0058*/ 	.word	0x00000080
        /*005c*/ 	.word	0x00000001
        /*0060*/ 	.word	0x00000001


	//----- nvinfo : EIATTR_CRS_STACK_SIZE
	.align		4
.L_5899:
        /*0064*/ 	.byte	0x04, 0x1e
        /*0066*/ 	.short	(.L_5901 - .L_5900)
.L_5900:
        /*0068*/ 	.word	0x00000000


	//----- nvinfo : EIATTR_CBANK_PARAM_SIZE
	.align		4
.L_5901:
        /*006c*/ 	.byte	0x03, 0x19
        /*006e*/ 	.short	0x0020


	//----- nvinfo : EIATTR_PARAM_CBANK
	.align		4
        /*0070*/ 	.byte	0x04, 0x0a
        /*0072*/ 	.short	(.L_5903 - .L_5902)
	.align		4
.L_5902:
        /*0074*/ 	.word	index@(.nv.constant0._ZN2at6native29vectorized_elementwise_kernelILi8ENS0_13BinaryFunctorIdddZZZNS0_19minimum_kernel_cudaERNS_18TensorIteratorBaseEENKUlvE0_clEvENKUlvE_clEvEUlddE_EESt5arrayIPcLm3EEEEviT0_T1_)
        /*0078*/ 	.short	0x0210
        /*007a*/ 	.short	0x0020


	//----- nvinfo : EIATTR_SW_WAR
	.align		4
.L_5903:
        /*007c*/ 	.byte	0x04, 0x36
        /*007e*/ 	.short	(.L_5905 - .L_5904)
.L_5904:
        /*0080*/ 	.word	0x00000008
.L_5905:


//--------------------- .nv.info._ZN2at6native18elementwise_kernelILi128ELi4EZNS0_15gpu_kernel_implINS0_13AUnaryFunctorIsssZZZNS0_19minimum_kernel_cudaERNS_18TensorIteratorBaseEENKUlvE_clEvENKUlvE3_clEvEUlssE_EEEEvS5_RKT_EUliE_EEviT1_ --------------------------
	.section	.nv.info._ZN2at6native18elementwise_kernelILi128ELi4EZNS0_15gpu_kernel_implINS0_13AUnaryFunctorIsssZZZNS0_19minimum_kernel_cudaERNS_18TensorIteratorBaseEENKUlvE_clEvENKUlvE3_clEvEUlssE_EEEEvS5_RKT_EUliE_EEviT1_,"",@"SHT_CUDA_INFO"
	.sectionflags	@""
	.align	4


	//----- nvinfo : EIATTR_CUDA_API_VERSION
	.align		4
        /*0000*/ 	.byte	0x04, 0x37
        /*0002*/ 	.short	(.L_5907 - .L_5906)
.L_5906:
        /*0004*/ 	.word	0x00000082


	//----- nvinfo : EIATTR_KPARAM_INFO
	.align		4
.L_5907:
        /*0008*/ 	.byte	0x04, 0x17
        /*000a*/ 	.short	(.L_5909 - .L_5908)
.L_5908:
        /*000c*/ 	.word	0x00000000
        /*0010*/ 	.short	0x0001
        /*0012*/ 	.short	0x0008
        /*0014*/ 	.byte	0x00, 0xf0, 0x61, 0x08


	//----- nvinfo : EIATTR_KPARAM_INFO
	.align		4
.L_5909:
        /*0018*/ 	.byte	0x04, 0x17
        /*001a*/ 	.short	(.L_5911 - .L_5910)
.L_5910:
        /*001c*/ 	.word	0x00000000
        /*0020*/ 	.short	0x0000
        /*0022*/ 	.short	0x0000
        /*0024*/ 	.byte	0x00, 0xf0, 0x11, 0x00


	//----- nvinfo : EIATTR_SPARSE_MMA_MASK
	.align		4
.L_5911:
        /*0028*/ 	.byte	0x03, 0x50
        /*002a*/ 	.short	0x0000


	//----- nvinfo : EIATTR_MAXREG_COUNT
	.align		4
        /*002c*/ 	.byte	0x03, 0x1b
        /*002e*/ 	.short	0x0080


	//----- nvinfo : EIATTR_EXTERNS
	.align		4
        /*0030*/ 	.byte	0x04, 0x0f
        /*0032*/ 	.short	(.L_5913 - .L_5912)


	//   ....[0]....
	.align		4
.L_5912:
        /*0034*/ 	.word	index@(__assertfail)


	//----- nvinfo : EIATTR_MERCURY_ISA_VERSION
	.align		4
.L_5913:
        /*0038*/ 	.byte	0x03, 0x5f
        /*003a*/ 	.short	0x0101


	//----- nvinfo : EIATTR_SYSCALL_OFFSETS
	.align		4
        /*003c*/ 	.byte	0x04, 0x46
        /*003e*/ 	.short	(.L_5915 - .L_5914)


	//   ....[0]....
.L_5914:
        /*0040*/ 	.word	0x00002200


	//   ....[1]....
        /*0044*/ 	.word	0x000030a0


	//   ....[2]....
        /*0048*/ 	.word	0x000052c0


	//   ....[3]....
        /*004c*/ 	.word	0x00006160


	//   ....[4]....
        /*0050*/ 	.word	0x00008370


	//   ....[5]....
        /*0054*/ 	.word	0x00009210


	//   ....[6]....
        /*0058*/ 	.word	0x0000b410


	//   ....[7]....
        /*005c*/ 	.word	0x0000c2b0


	//----- nvinfo : EIATTR_EXIT_INSTR_OFFSETS
	.align		4
.L_5915:
        /*0060*/ 	.byte	0x04, 0x1c
        /*0062*/ 	.short	(.L_5917 - .L_5916)


	//   ....[0]....
.L_5916:
        /*0064*/ 	.word	0x000092c0


	//   ....[1]....
        /*0068*/ 	.word	0x0000b580


	//   ....[2]....
        /*006c*/ 	.word	0x0000b5a0


	//   ....[3]....
        /*0070*/ 	.word	0x0000b640


	//   ....[4]....
        /*0074*/ 	.word	0x0000b660


	//   ....[5]....
        /*0078*/ 	.word	0x0000b680


	//   ....[6]....
        /*007c*/ 	.word	0x0000b710


	//   ....[7]....
        /*0080*/ 	.word	0x0000b750


	//   ....[8]....
        /*0084*/ 	.word	0x0000b7f0


	//   ....[9]....
        /*0088*/ 	.word	0x0000b840


	//   ....[10]....
        /*008c*/ 	.word	0x0000b870


	//   ....[11]....
        /*0090*/ 	.word	0x0000b940


	//   ....[12]....
        /*0094*/ 	.word	0x0000b980


	//   ....[13]....
        /*0098*/ 	.word	0x0000bb10


	//   ....[14]....
        /*009c*/ 	.word	0x0000bc70


	//   ....[15]....
        /*00a0*/ 	.word	0x0000bcb0


	//   ....[16]....
        /*00a4*/ 	.word	0x0000bd50


	//   ....[17]....
        /*00a8*/ 	.word	0x0000bed0


	//   ....[18]....
        /*00ac*/ 	.word	0x0000c050


	//   ....[19]....
        /*00b0*/ 	.word	0x0000c1b0


	//   ....[20]....
        /*00b4*/ 	.word	0x0000c2c0


	//   ....[21]....
        /*00b8*/ 	.word	0x0000c300


	//   ....[22]....
        /*00bc*/ 	.word	0x0000c320


	//----- nvinfo : EIATTR_MAX_THREADS
	.align		4
.L_5917:
        /*00c0*/ 	.byte	0x04, 0x05
        /*00c2*/ 	.short	(.L_5919 - .L_5918)
.L_5918:
        /*00c4*/ 	.word	0x00000080
        /*00c8*/ 	.word	0x00000001
        /*00cc*/ 	.word	0x00000001


	//----- nvinfo : EIATTR_CRS_STACK_SIZE
	.align		4
.L_5919:
        /*00d0*/ 	.byte	0x04, 0x1e
        /*00d2*/ 	.short	(.L_5921 - .L_5920)
.L_5920:
        /*00d4*/ 	.word	0x00000000


	//----- nvinfo : EIATTR_CBANK_PARAM_SIZE
	.align		4
.L_5921:
        /*00d8*/ 	.byte	0x03, 0x19
        /*00da*/ 	.short	0x0220


	//----- nvinfo : EIATTR_PARAM_CBANK
	.align		4
        /*00dc*/ 	.byte	0x04, 0x0a
        /*00de*/ 	.short	(.L_5923 - .L_5922)
	.align		4
.L_5922:
        /*00e0*/ 	.word	index@(.nv.constant0._ZN2at6native18elementwise_kernelILi128ELi4EZNS0_15gpu_kernel_implINS0_13AUnaryFunctorIsssZZZNS0_19minimum_kernel_cudaERNS_18TensorIteratorBaseEENKUlvE_clEvENKUlvE3_clEvEUlssE_EEEEvS5_RKT_EUliE_EEviT1_)
        /*00e4*/ 	.short	0x0210
        /*00e6*/ 	.short	0x0220


	//----- nvinfo : EIATTR_SW_WAR
	.align		4
.L_5923:
        /*00e8*/ 	.byte	0x04, 0x36
        /*00ea*/ 	.short	(.L_5925 - .L_5924)
.L_5924:
        /*00ec*/ 	.word	0x00000008
.L_5925:


//--------------------- .nv.info._ZN2at6native27unrolled_elementwise_kernelINS0_13AUnaryFunctorIsssZZZNS0_19minimum_kernel_cudaERNS_18TensorIteratorBaseEENKUlvE_clEvENKUlvE3_clEvEUlssE_EESt5arrayIPcLm2EELi4E23TrivialOffsetCalculatorILi1EjESD_NS0_6memory12LoadWithCastILi1EEENSE_13StoreWithCastILi1EEEEEviT_T0_T2_T3_T4_T5_ --------------------------
	.section	.nv.info._ZN2at6native27unrolled_elementwise_kernelINS0_13AUnaryFunctorIsssZZZNS0_19minimum_kernel_cudaERNS_18TensorIteratorBaseEENKUlvE_clEvENKUlvE3_clEvEUlssE_EESt5arrayIPcLm2EELi4E23TrivialOffsetCalculatorILi1EjESD_NS0_6memory12LoadWithCastILi1EEENSE_13StoreWithCastILi1EEEEEviT_T0_T2_T3_T4_T5_,"",@"SHT_CUDA_INFO"
	.sectionflags	@""
	.align	4


	//----- nvinfo : EIATTR_CUDA_API_VERSION
	.align		4
        /*0000*/ 	.byte	0x04, 0x37
        /*0002*/ 	.short	(.L_5927 - .L_5926)
.L_5926:
        /*0004*/ 	.word	0x00000082


	//----- nvinfo : EIATTR_KPARAM_INFO
	.align		4
.L_5927:
        /*0008*/ 	.byte	0x04, 0x17
        /*000a*/ 	.short	(.L_5929 - .L_5928)
.L_5928:
        /*000c*/ 	.word	0x00000000
        /*0010*/ 	.short	0x0006
        /*0012*/ 	.short	0x0024
        /*0014*/ 	.byte	0x00, 0xf0, 0x21, 0x00


	//----- nvinfo : EIATTR_KPARAM_INFO
	.align		4
.L_5929:
        /*0018*/ 	.byte	0x04, 0x17
        /*001a*/ 	.short	(.L_5931 - .L_5930)
.L_5930:
        /*001c*/ 	.word	0x00000000
        /*0020*/ 	.short	0x0005
        /*0022*/ 	.short	0x001c
        /*0024*/ 	.byte	0x00, 0xf0, 0x21, 0x00


	//----- nvinfo : EIATTR_KPARAM_INFO
	.align		4
.L_5931:
        /*0028*/ 	.byte	0x04, 0x17
        /*002a*/ 	.short	(.L_5933 - .L_5932)
.L_5932:
        /*002c*/ 	.word	0x00000000
        /*0030*/ 	.short	0x0004
        /*0032*/ 	.short	0x0019
        /*0034*/ 	.byte	0x00, 0xf0, 0x05, 0x00


	//----- nvinfo : EIATTR_KPARAM_INFO
	.align		4
.L_5933:
        /*0038*/ 	.byte	0x04, 0x17
        /*003a*/ 	.short	(.L_5935 - .L_5934)
.L_5934:
        /*003c*/ 	.word	0x00000000
        /*0040*/ 	.short	0x0003
        /*0042*/ 	.short	0x0018
        /*0044*/ 	.byte	0x00, 0xf0, 0x05, 0x00


	//----- nvinfo : EIATTR_KPARAM_INFO
	.align		4
.L_5935:
        /*0048*/ 	.byte	0x04, 0x17
        /*004a*/ 	.short	(.L_5937 - .L_5936)
.L_5936:
        /*004c*/ 	.word	0x00000000
        /*0050*/ 	.short	0x0002
        /*0052*/ 	.short	0x0008
        /*0054*/ 	.byte	0x00, 0xf0, 0x41, 0x00


	//----- nvinfo : EIATTR_KPARAM_INFO
	.align		4
.L_5937:
        /*0058*/ 	.byte	0x04, 0x17
        /*005a*/ 	.short	(.L_5939 - .L_5938)
.L_5938:
        /*005c*/ 	.word	0x00000000
        /*0060*/ 	.short	0x0001
        /*0062*/ 	.short	0x0004
        /*0064*/ 	.byte	0x00, 0xf0, 0x11, 0x00


	//----- nvinfo : EIATTR_KPARAM_INFO
	.align		4
.L_5939:
        /*0068*/ 	.byte	0x04, 0x17
        /*006a*/ 	.short	(.L_5941 - .L_5940)
.L_5940:
        /*006c*/ 	.word	0x00000000
        /*0070*/ 	.short	0x0000
        /*0072*/ 	.short	0x0000
        /*0074*/ 	.byte	0x00, 0xf0, 0x11, 0x00


	//----- nvinfo : EIATTR_SPARSE_MMA_MASK
	.align		4
.L_5941:
        /*0078*/ 	.byte	0x03, 0x50
        /*007a*/ 	.short	0x0000


	//----- nvinfo : EIATTR_MAXREG_COUNT
	.align		4
        /*007c*/ 	.byte	0x03, 0x1b
        /*007e*/ 	.short	0x00ff


	//----- nvinfo : EIATTR_EXTERNS
	.align		4
        /*0080*/ 	.byte	0x04, 0x0f
        /*0082*/ 	.short	(.L_5943 - .L_5942)


	//   ....[0]....
	.align		4
.L_5942:
        /*0084*/ 	.word	index@(__assertfail)


	//----- nvinfo : EIATTR_MERCURY_ISA_VERSION
	.align		4
.L_5943:
        /*0088*/ 	.byte	0x03, 0x5f
        /*008a*/ 	.short	0x0101


	//----- nvinfo : EIATTR_SYSCALL_OFFSETS
	.align		4
        /*008c*/ 	.byte	0x04, 0x46
        /*008e*/ 	.short	(.L_5945 - .L_5944)


	//   ....[0]....
.L_5944:
        /*0090*/ 	.word	0x00000f10


	//   ....[1]....
        /*0094*/ 	.word	0x00001e20


	//   ....[2]....
        /*0098*/ 	.word	0x00002d40


	//   ....[3]....
        /*009c*/ 	.word	0x00003c30


	//   ....[4]....
        /*00a0*/ 	.word	0x00004c20


	//   ....[5]....
        /*00a4*/ 	.word	0x00005b60


	//   ....[6]....
        /*00a8*/ 	.word	0x00006a80


	//   ....[7]....
        /*00ac*/ 	.word	0x000079a0


	//----- nvinfo : EIATTR_EXIT_INSTR_OFFSETS
	.align		4
.L_5945:
        /*00b0*/ 	.byte	0x04, 0x1c
        /*00b2*/ 	.short	(.L_5947 - .L_5946)


	//   ....[0]....
.L_5946:
        /*00b4*/ 	.word	0x00006b30


	//   ....[1]....
        /*00b8*/ 	.word	0x00006c60


	//   ....[2]....
        /*00bc*/ 	.word	0x00006c80


	//   ....[3]....
        /*00c0*/ 	.word	0x00006d20


	//   ....[4]....
        /*00c4*/ 	.word	0x00006d50


	//   ....[5]....
        /*00c8*/ 	.word	0x00006d70


	//   ....[6]....
        /*00cc*/ 	.word	0x00006e00


	//   ....[7]....
        /*00d0*/ 	.word	0x00006e40


	//   ....[8]....
        /*00d4*/ 	.word	0x00006ee0


	//   ....[9]....
        /*00d8*/ 	.word	0x00006f30


	//   ....[10]....
        /*00dc*/ 	.word	0x00006f60


	//   ....[11]....
        /*00e0*/ 	.word	0x00007030


	//   ....[12]....
        /*00e4*/ 	.word	0x00007070


	//   ....[13]....
        /*00e8*/ 	.word	0x00007200


	//   ....[14]....
        /*00ec*/ 	.word	0x00007360


	//   ....[15]....
        /*00f0*/ 	.word	0x000073a0


	//   ....[16]....
        /*00f4*/ 	.word	0x00007440


	//   ....[17]....
        /*00f8*/ 	.word	0x000075c0


	//   ....[18]....
        /*00fc*/ 	.word	0x00007740


	//   ....[19]....
        /*0100*/ 	.word	0x000078a0


	//   ....[20]....
        /*0104*/ 	.word	0x000079b0


	//   ....[21]....
        /*0108*/ 	.word	0x000079f0


	//   ....[22]....
        /*010c*/ 	.word	0x00007a20


	//----- nvinfo : EIATTR_MAX_THREADS
	.align		4
.L_5947:
        /*0110*/ 	.byte	0x04, 0x05
        /*0112*/ 	.short	(.L_5949 - .L_5948)
.L_5948:
        /*0114*/ 	.word	0x00000080
        /*0118*/ 	.word	0x00000001
        /*011c*/ 	.word	0x00000001


	//----- nvinfo : EIATTR_CRS_STACK_SIZE
	.align		4
.L_5949:
        /*0120*/ 	.byte	0x04, 0x1e
        /*0122*/ 	.short	(.L_5951 - .L_5950)
.L_5950:
        /*0124*/ 	.word	0x00000000


	//----- nvinfo : EIATTR_CBANK_PARAM_SIZE
	.align		4
.L_5951:
        /*0128*/ 	.byte	0x03, 0x19
        /*012a*/ 	.short	0x002c


	//----- nvinfo : EIATTR_PARAM_CBANK
	.align		4
        /*012c*/ 	.byte	0x04, 0x0a
        /*012e*/ 	.short	(.L_5953 - .L_5952)
	.align		4
.L_5952:
        /*0130*/ 	.word	index@(.nv.constant0._ZN2at6native27unrolled_elementwise_kernelINS0_13AUnaryFunctorIsssZZZNS0_19minimum_kernel_cudaERNS_18TensorIteratorBaseEENKUlvE_clEvENKUlvE3_clEvEUlssE_EESt5arrayIPcLm2EELi4E23TrivialOffsetCalculatorILi1EjESD_NS0_6memory12LoadWithCastILi1EEENSE_13StoreWithCastILi1EEEEEviT_T0_T2_T3_T4_T5_)
        /*0134*/ 	.short	0x0210
        /*0136*/ 	.short	0x002c


	//----- nvinfo : EIATTR_SW_WAR
	.align		4
.L_5953:
        /*0138*/ 	.byte	0x04, 0x36
        /*013a*/ 	.short	(.L_5955 - .L_5954)
.L_5954:
        /*013c*/ 	.word	0x00000008
.L_5955:


//--------------------- .nv.info._ZN2at6native18elementwise_kernelILi128ELi4EZNS0_22gpu_kernel_impl_nocastINS0_13AUnaryFunctorIsssZZZNS0_19minimum_kernel_cudaERNS_18TensorIteratorBaseEENKUlvE_clEvENKUlvE3_clEvEUlssE_EEEEvS5_RKT_EUliE_EEviT1_ --------------------------
	.section	.nv.info._ZN2at6native18elementwise_kernelILi128ELi4EZNS0_22gpu_kernel_impl_nocastINS0_13AUnaryFunctorIsssZZZNS0_19minimum_kernel_cudaERNS_18TensorIteratorBaseEENKUlvE_clEvENKUlvE3_clEvEUlssE_EEEEvS5_RKT_EUliE_EEviT1_,"",@"SHT_CUDA_INFO"
	.sectionflags	@""
	.align	4


	//----- nvinfo : EIATTR_CUDA_API_VERSION
	.align		4
        /*0000*/ 	.byte	0x04, 0x37
        /*0002*/ 	.short	(.L_5957 - .L_5956)
.L_5956:
        /*0004*/ 	.word	0x00000082


	//----- nvinfo : EIATTR_KPARAM_INFO
	.align		4
.L_5957:
        /*0008*/ 	.byte	0x04, 0x17
        /*000a*/ 	.short	(.L_5959 - .L_5958)
.L_5958:
        /*000c*/ 	.word	0x00000000
        /*0010*/ 	.short	0x0001
        /*0012*/ 	.short	0x0008
        /*0014*/ 	.byte	0x00, 0xf0, 0x61, 0x08


	//----- nvinfo : EIATTR_KPARAM_INFO
	.align		4
.L_5959:
        /*0018*/ 	.byte	0x04, 0x17
        /*001a*/ 	.short	(.L_5961 - .L_5960)
.L_5960:
        /*001c*/ 	.word	0x00000000
        /*0020*/ 	.short	0x0000
        /*0022*/ 	.short	0x0000
        /*0024*/ 	.byte	0x00, 0xf0, 0x11, 0x00


	//----- nvinfo : EIATTR_SPARSE_MMA_MASK
	.align		4
.L_5961:
        /*0028*/ 	.byte	0x03, 0x50
        /*002a*/ 	.short	0x0000


	//----- nvinfo : EIATTR_MAXREG_COUNT
	.align		4
        /*002c*/ 	.byte	0x03, 0x1b
        /*002e*/ 	.short	0x0080


	//----- nvinfo : EIATTR_MERCURY_ISA_VERSION
	.align		4
        /*0030*/ 	.byte	0x03, 0x5f
        /*0032*/ 	.short	0x0101


	//----- nvinfo : EIATTR_EXIT_INSTR_OFFSETS
	.align		4
        /*0034*/ 	.byte	0x04, 0x1c
        /*0036*/ 	.short	(.L_5963 - .L_5962)


	//   ....[0]....
.L_5962:
        /*0038*/ 	.word	0x00003bf0


	//   ....[1]....
        /*003c*/ 	.word	0x00004f90


	//----- nvinfo : EIATTR_MAX_THREADS
	.align		4
.L_5963:
        /*0040*/ 	.byte	0x04, 0x05
        /*0042*/ 	.short	(.L_5965 - .L_5964)
.L_5964:
        /*0044*/ 	.word	0x00000080
        /*0048*/ 	.word	0x00000001
        /*004c*/ 	.word	0x00000001


	//----- nvinfo : EIATTR_CRS_STACK_SIZE
	.align		4
.L_5965:
        /*0050*/ 	.byte	0x04, 0x1e
        /*0052*/ 	.short	(.L_5967 - .L_5966)
.L_5966:
        /*0054*/ 	.word	0x00000000


	//----- nvinfo : EIATTR_CBANK_PARAM_SIZE
	.align		4
.L_5967:
        /*0058*/ 	.byte	0x03, 0x19
        /*005a*/ 	.short	0x0220


	//----- nvinfo : EIATTR_PARAM_CBANK
	.align		4
        /*005c*/ 	.byte	0x04, 0x0a
        /*005e*/ 	.short	(.L_5969 - .L_5968)
	.align		4
.L_5968:
        /*0060*/ 	.word	index@(.nv.constant0._ZN2at6native18elementwise_kernelILi128ELi4EZNS0_22gpu_kernel_impl_nocastINS0_13AUnaryFunctorIsssZZZNS0_19minimum_kernel_cudaERNS_18TensorIteratorBaseEENKUlvE_clEvENKUlvE3_clEvEUlssE_EEEEvS5_RKT_EUliE_EEviT1_)
        /*0064*/ 	.short	0x0210
        /*0066*/ 	.short	0x0220


	//----- nvinfo : EIATTR_SW_WAR
	.align		4
.L_5969:
        /*0068*/ 	.byte	0x04, 0x36
        /*006a*/ 	.short	(.L_5971 - .L_5970)
.L_5970:
        /*006c*/ 	.word	0x00000008
.L_5971:


//--------------------- .nv.info._ZN2at6native27unrolled_elementwise_kernelINS0_13AUnaryFunctorIsssZZZNS0_19minimum_kernel_cudaERNS_18TensorIteratorBaseEENKUlvE_clEvENKUlvE3_clEvEUlssE_EESt5arrayIPcLm2EELi4E23TrivialOffsetCalculatorILi1EjESD_NS0_6memory15LoadWithoutCastENSE_16StoreWithoutCastEEEviT_T0_T2_T3_T4_T5_ --------------------------
	.section	.nv.info._ZN2at6native27unrolled_elementwise_kernelINS0_13AUnaryFunctorIsssZZZNS0_19minimum_kernel_cudaERNS_18TensorIteratorBaseEENKUlvE_clEvENKUlvE3_clEvEUlssE_EESt5arrayIPcLm2EELi4E23TrivialOffsetCalculatorILi1EjESD_NS0_6memory15LoadWithoutCastENSE_16StoreWithoutCastEEEviT_T0_T2_T3_T4_T5_,"",@"SHT_CUDA_INFO"
	.sectionflags	@""
	.align	4


	//----- nvinfo : EIATTR_CUDA_API_VERSION
	.align		4
        /*0000*/ 	.byte	0x04, 0x37
        /*0002*/ 	.short	(.L_5973 - .L_5972)
.L_5972:
        /*0004*/ 	.word	0x00000082


	//----- nvinfo : EIATTR_KPARAM_INFO
	.align		4
.L_5973:
        /*0008*/ 	.byte	0x04, 0x17
        /*000a*/ 	.short	(.L_5975 - .L_5974)
.L_5974:
        /*000c*/ 	.word	0x00000000
        /*0010*/ 	.short	0x0006
        /*0012*/ 	.short	0x001b
        /*0014*/ 	.byte	0x00, 0xf0, 0x05, 0x00


	//----- nvinfo : EIATTR_KPARAM_INFO
	.align		4
.L_5975:
        /*0018*/ 	.byte	0x04, 0x17
        /*001a*/ 	.short	(.L_5977 - .L_5976)
.L_5976:
        /*001c*/ 	.word	0x00000000
        /*0020*/ 	.short	0x0005
        /*0022*/ 	.short	0x001a
        /*0024*/ 	.byte	0x00, 0xf0, 0x05, 0x00


	//----- nvinfo : EIATTR_KPARAM_INFO
	.align		4
.L_5977:
        /*0028*/ 	.byte	0x04, 0x17
        /*002a*/ 	.short	(.L_5979 - .L_5978)
.L_5978:
        /*002c*/ 	.word	0x00000000
        /*0030*/ 	.short	0x0004
        /*0032*/ 	.short	0x0019
        /*0034*/ 	.byte	0x00, 0xf0, 0x05, 0x00


	//----- nvinfo : EIATTR_KPARAM_INFO
	.align		4
.L_5979:
        /*0038*/ 	.byte	0x04, 0x17
        /*003a*/ 	.short	(.L_5981 - .L_5980)
.L_5980:
        /*003c*/ 	.word	0x00000000
        /*0040*/ 	.short	0x0003
        /*0042*/ 	.short	0x0018
        /*0044*/ 	.byte	0x00, 0xf0, 0x05, 0x00


	//----- nvinfo : EIATTR_KPARAM_INFO
	.align		4
.L_5981:
        /*0048*/ 	.byte	0x04, 0x17
        /*004a*/ 	.short	(.L_5983 - .L_5982)
.L_5982:
        /*004c*/ 	.word	0x00000000
        /*0050*/ 	.short	0x0002
        /*0052*/ 	.short	0x0008
        /*0054*/ 	.byte	0x00, 0xf0, 0x41, 0x00


	//----- nvinfo : EIATTR_KPARAM_INFO
	.align		4
.L_5983:
        /*0058*/ 	.byte	0x04, 0x17
        /*005a*/ 	.short	(.L_5985 - .L_5984)
.L_5984:
        /*005c*/ 	.word	0x00000000
        /*0060*/ 	.short	0x0001
        /*0062*/ 	.short	0x0004
        /*0064*/ 	.byte	0x00, 0xf0, 0x11, 0x00


	//----- nvinfo : EIATTR_KPARAM_INFO
	.align		4
.L_5985:
        /*0068*/ 	.byte	0x04, 0x17
        /*006a*/ 	.short	(.L_5987 - .L_5986)
.L_5986:
        /*006c*/ 	.word	0x00000000
        /*0070*/ 	.short	0x0000
        /*0072*/ 	.short	0x0000
        /*0074*/ 	.byte	0x00, 0xf0, 0x11, 0x00


	//----- nvinfo : EIATTR_SPARSE_MMA_MASK
	.align		4
.L_5987:
        /*0078*/ 	.byte	0x03, 0x50
        /*007a*/ 	.short	0x0000


	//----- nvinfo : EIATTR_MAXREG_COUNT
	.align		4
        /*007c*/ 	.byte	0x03, 0x1b
        /*007e*/ 	.short	0x00ff


	//----- nvinfo : EIATTR_MERCURY_ISA_VERSION
	.align		4
        /*0080*/ 	.byte	0x03, 0x5f
        /*0082*/ 	.short	0x0101


	//----- nvinfo : EIATTR_EXIT_INSTR_OFFSETS
	.align		4
        /*0084*/ 	.byte	0x04, 0x1c
        /*0086*/ 	.short	(.L_5989 - .L_5988)


	//   ....[0]....
.L_5988:
        /*0088*/ 	.word	0x000003d0


	//   ....[1]....
        /*008c*/ 	.word	0x00000420


	//----- nvinfo : EIATTR_MAX_THREADS
	.align		4
.L_5989:
        /*0090*/ 	.byte	0x04, 0x05
        /*0092*/ 	.short	(.L_5991 - .L_5990)
.L_5990:
        /*0094*/ 	.word	0x00000080
        /*0098*/ 	.word	0x00000001
        /*009c*/ 	.word	0x00000001


	//----- nvinfo : EIATTR_CRS_STACK_SIZE
	.align		4
.L_5991:
        /*00a0*/ 	.byte	0x04, 0x1e
        /*00a2*/ 	.short	(.L_5993 - .L_5992)
.L_5992:
        /*00a4*/ 	.word	0x00000000


	//----- nvinfo : EIATTR_CBANK_PARAM_SIZE
	.align		4
.L_5993:
        /*00a8*/ 	.byte	0x03, 0x19
        /*00aa*/ 	.short	0x001c


	//----- nvinfo : EIATTR_PARAM_CBANK
	.align		4
        /*00ac*/ 	.byte	0x04, 0x0a
        /*00ae*/ 	.short	(.L_5995 - .L_5994)
	.align		4
.L_5994:
        /*00b0*/ 	.word	index@(.nv.constant0._ZN2at6native27unrolled_elementwise_kernelINS0_13AUnaryFunctorIsssZZZNS0_19minimum_kernel_cudaERNS_18TensorIteratorBaseEENKUlvE_clEvENKUlvE3_clEvEUlssE_EESt5arrayIPcLm2EELi4E23TrivialOffsetCalculatorILi1EjESD_NS0_6memory15LoadWithoutCastENSE_16StoreWithoutCastEEEviT_T0_T2_T3_T4_T5_)
        /*00b4*/ 	.short	0x0210
        /*00b6*/ 	.short	0x001c


	//----- nvinfo : EIATTR_SW_WAR
	.align		4
.L_5995:
        /*00b8*/ 	.byte	0x04, 0x36
        /*00ba*/ 	.short	(.L_5997 - .L_5996)
.L_5996:
        /*00bc*/ 	.word	0x00000008
.L_5997:


//--------------------- .nv.info._ZN2at6native29vectorized_elementwise_kernelILi2ENS0_13AUnaryFunctorIsssZZZNS0_19minimum_kernel_cudaERNS_18TensorIteratorBaseEENKUlvE_clEvENKUlvE3_clEvEUlssE_EESt5arrayIPcLm2EEEEviT0_T1_ --------------------------
	.section	.nv.info._ZN2at6native29vectorized_elementwise_kernelILi2ENS0_13AUnaryFunctorIsssZZZNS0_19minimum_kernel_cudaERNS_18TensorIteratorBaseEENKUlvE_clEvENKUlvE3_clEvEUlssE_EESt5arrayIPcLm2EEEEviT0_T1_,"",@"SHT_CUDA_INFO"
	.sectionflags	@""
	.align	4


	//----- nvinfo : EIATTR_CUDA_API_VERSION
	.align		4
        /*0000*/ 	.byte	0x04, 0x37
        /*0002*/ 	.short	(.L_5999 - .L_5998)
.L_5998:
        /*0004*/ 	.word	0x00000082


	//----- nvinfo : EIATTR_KPARAM_INFO
	.align		4
.L_5999:
        /*0008*/ 	.byte	0x04, 0x17
        /*000a*/ 	.short	(.L_6001 - .L_6000)
.L_6000:
        /*000c*/ 	.word	0x00000000
        /*0010*/ 	.short	0x0002
        /*0012*/ 	.short	0x0008
        /*0014*/ 	.byte	0x00, 0xf0, 0x41, 0x00


	//----- nvinfo : EIATTR_KPARAM_INFO
	.align		4
.L_6001:
        /*0018*/ 	.byte	0x04, 0x17
        /*001a*/ 	.short	(.L_6003 - .L_6002)
.L_6002:
        /*001c*/ 	.word	0x00000000
        /*0020*/ 	.short	0x0001
        /*0022*/ 	.short	0x0004
        /*0024*/ 	.byte	0x00, 0xf0, 0x11, 0x00


	//----- nvinfo : EIATTR_KPARAM_INFO
	.align		4
.L_6003:
        /*0028*/ 	.byte	0x04, 0x17
        /*002a*/ 	.short	(.L_6005 - .L_6004)
.L_6004:
        /*002c*/ 	.word	0x00000000
        /*0030*/ 	.short	0x0000
        /*0032*/ 	.short	0x0000
        /*0034*/ 	.byte	0x00, 0xf0, 0x11, 0x00


	//----- nvinfo : EIATTR_SPARSE_MMA_MASK
	.align		4
.L_6005:
        /*0038*/ 	.byte	0x03, 0x50
        /*003a*/ 	.short	0x0000


	//----- nvinfo : EIATTR_MAXREG_COUNT
	.align		4
        /*003c*/ 	.byte	0x03, 0x1b
        /*003e*/ 	.short	0x00ff


	//----- nvinfo : EIATTR_MERCURY_ISA_VERSION
	.align		4
        /*0040*/ 	.byte	0x03, 0x5f
        /*0042*/ 	.short	0x0101


	//----- nvinfo : EIATTR_EXIT_INSTR_OFFSETS
	.align		4
        /*0044*/ 	.byte	0x04, 0x1c
        /*0046*/ 	.short	(.L_6007 - .L_6006)


	//   ....[0]....
.L_6006:
        /*0048*/ 	.word	0x00000310


	//   ....[1]....
        /*004c*/ 	.word	0x00000aa0


	//   ....[2]....
        /*0050*/ 	.word	0x00000af0


	//----- nvinfo : EIATTR_MAX_THREADS
	.align		4
.L_6007:
        /*0054*/ 	.byte	0x04, 0x05
        /*0056*/ 	.short	(.L_6009 - .L_6008)
.L_6008:
        /*0058*/ 	.word	0x00000080
        /*005c*/ 	.word	0x00000001
        /*0060*/ 	.word	0x00000001


	//----- nvinfo : EIATTR_CRS_STACK_SIZE
	.align		4
.L_6009:
        /*0064*/ 	.byte	0x04, 0x1e
        /*0066*/ 	.short	(.L_6011 - .L_6010)
.L_6010:
        /*0068*/ 	.word	0x00000000


	//----- nvinfo : EIATTR_CBANK_PARAM_SIZE
	.align		4
.L_6011:
        /*006c*/ 	.byte	0x03, 0x19
        /*006e*/ 	.short	0x0018


	//----- nvinfo : EIATTR_PARAM_CBANK
	.align		4
        /*0070*/ 	.byte	0x04, 0x0a
        /*0072*/ 	.short	(.L_6013 - .L_6012)
	.align		4
.L_6012:
        /*0074*/ 	.word	index@(.nv.constant0._ZN2at6native29vectorized_elementwise_kernelILi2ENS0_13AUnaryFunctorIsssZZZNS0_19minimum_kernel_cudaERNS_18TensorIteratorBaseEENKUlvE_clEvENKUlvE3_clEvEUlssE_EESt5arrayIPcLm2EEEEviT0_T1_)
        /*0078*/ 	.short	0x0210
        /*007a*/ 	.short	0x0018


	//----- nvinfo : EIATTR_SW_WAR
	.align		4
.L_6013:
        /*007c*/ 	.byte	0x04, 0x36
        /*007e*/ 	.short	(.L_6015 - .L_6014)
.L_6014:
        /*0080*/ 	.word	0x00000008
.L_6015:


//--------------------- .nv.info._ZN2at6native29vectorized_elementwise_kernelILi4ENS0_13AUnaryFunctorIsssZZZNS0_19minimum_kernel_cudaERNS_18TensorIteratorBaseEENKUlvE_clEvENKUlvE3_clEvEUlssE_EESt5arrayIPcLm2EEEEviT0_T1_ --------------------------
	.section	.nv.info._ZN2at6native29vectorized_elementwise_kernelILi4ENS0_13AUnaryFunctorIsssZZZNS0_19minimum_kernel_cudaERNS_18TensorIteratorBaseEENKUlvE_clEvENKUlvE3_clEvEUlssE_EESt5arrayIPcLm2EEEEviT0_T1_,"",@"SHT_CUDA_INFO"
	.sectionflags	@""
	.align	4


	//----- nvinfo : EIATTR_CUDA_API_VERSION
	.align		4
        /*0000*/ 	.byte	0x04, 0x37
        /*0002*/ 	.short	(.L_6017 - .L_6016)
.L_6016:
        /*0004*/ 	.word	0x00000082


	//----- nvinfo : EIATTR_KPARAM_INFO
	.align		4
.L_6017:
        /*0008*/ 	.byte	0x04, 0x17
        /*000a*/ 	.short	(.L_6019 - .L_6018)
.L_6018:
        /*000c*/ 	.word	0x00000000
        /*0010*/ 	.short	0x0002
        /*0012*/ 	.short	0x0008
        /*0014*/ 	.byte	0x00, 0xf0, 0x41, 0x00


	//----- nvinfo : EIATTR_KPARAM_INFO
	.align		4
.L_6019:
        /*0018*/ 	.byte	0x04, 0x17
        /*001a*/ 	.short	(.L_6021 - .L_6020)
.L_6020:
        /*001c*/ 	.word	0x00000000
        /*0020*/ 	.short	0x0001
        /*0022*/ 	.short	0x0004
        /*0024*/ 	.byte	0x00, 0xf0, 0x11, 0x00


	//----- nvinfo : EIATTR_KPARAM_INFO
	.align		4
.L_6021:
        /*0028*/ 	.byte	0x04, 0x17
        /*002a*/ 	.short	(.L_6023 - .L_6022)
.L_6022:
        /*002c*/ 	.word	0x00000000
        /*0030*/ 	.short	0x0000
        /*0032*/ 	.short	0x0000
        /*0034*/ 	.byte	0x00, 0xf0, 0x11, 0x00


	//----- nvinfo : EIATTR_SPARSE_MMA_MASK
	.align		4
.L_6023:
        /*0038*/ 	.byte	0x03, 0x50
        /*003a*/ 	.short	0x0000


	//----- nvinfo : EIATTR_MAXREG_COUNT
	.align		4
        /*003c*/ 	.byte	0x03, 0x1b
        /*003e*/ 	.short	0x00ff


	//----- nvinfo : EIATTR_MERCURY_ISA_VERSION
	.align		4
        /*0040*/ 	.byte	0x03, 0x5f
        /*0042*/ 	.short	0x0101


	//----- nvinfo : EIATTR_EXIT_INSTR_OFFSETS
	.align		4
        /*0044*/ 	.byte	0x04, 0x1c
        /*0046*/ 	.short	(.L_6025 - .L_6024)


	//   ....[0]....
.L_6024:
        /*0048*/ 	.word	0x000002f0


	//   ....[1]....
        /*004c*/ 	.word	0x00000a80


	//   ....[2]....
        /*0050*/ 	.word	0x00000ad0


	//----- nvinfo : EIATTR_MAX_THREADS
	.align		4
.L_6025:
        /*0054*/ 	.byte	0x04, 0x05
        /*0056*/ 	.short	(.L_6027 - .L_6026)
.L_6026:
        /*0058*/ 	.word	0x00000080
        /*005c*/ 	.word	0x00000001
        /*0060*/ 	.word	0x00000001


	//----- nvinfo : EIATTR_CRS_STACK_SIZE
	.align		4
.L_6027:
        /*0064*/ 	.byte	0x04, 0x1e
        /*0066*/ 	.short	(.L_6029 - .L_6028)
.L_6028:
        /*0068*/ 	.word	0x00000000


	//----- nvinfo : EIATTR_CBANK_PARAM_SIZE
	.align		4
.L_6029:
        /*006c*/ 	.byte	0x03, 0x19
        /*006e*/ 	.short	0x0018


	//----- nvinfo : EIATTR_PARAM_CBANK
	.align		4
        /*0070*/ 	.byte	0x04, 0x0a
        /*0072*/ 	.short	(.L_6031 - .L_6030)
	.align		4
.L_6030:
        /*0074*/ 	.word	index@(.nv.constant0._ZN2at6native29vectorized_elementwise_kernelILi4ENS0_13AUnaryFunctorIsssZZZNS0_19minimum_kernel_cudaERNS_18TensorIteratorBaseEENKUlvE_clEvENKUlvE3_clEvEUlssE_EESt5arrayIPcLm2EEEEviT0_T1_)
        /*0078*/ 	.short	0x0210
        /*007a*/ 	.short	0x0018


	//----- nvinfo : EIATTR_SW_WAR
	.align		4
.L_6031:
        /*007c*/ 	.byte	0x04, 0x36
        /*007e*/ 	.short	(.L_6033 - .L_6032)
.L_6032:
        /*0080*/ 	.word	0x00000008
.L_6033:


//--------------------- .nv.info._ZN2at6native29vectorized_elementwise_kernelILi8ENS0_13AUnaryFunctorIsssZZZNS0_19minimum_kernel_cudaERNS_18TensorIteratorBaseEENKUlvE_clEvENKUlvE3_clEvEUlssE_EESt5arrayIPcLm2EEEEviT0_T1_ --------------------------
	.section	.nv.info._ZN2at6native29vectorized_elementwise_kernelILi8ENS0_13AUnaryFunctorIsssZZZNS0_19minimum_kernel_cudaERNS_18TensorIteratorBaseEENKUlvE_clEvENKUlvE3_clEvEUlssE_EESt5arrayIPcLm2EEEEviT0_T1_,"",@"SHT_CUDA_INFO"
	.sectionflags	@""
	.align	4


	//----- nvinfo : EIATTR_CUDA_API_VERSION
	.align		4
        /*0000*/ 	.byte	0x04, 0x37
        /*0002*/ 	.short	(.L_6035 - .L_6034)
.L_6034:
        /*0004*/ 	.word	0x00000082


	//----- nvinfo : EIATTR_KPARAM_INFO
	.align		4
.L_6035:
        /*0008*/ 	.byte	0x04, 0x17
        /*000a*/ 	.short	(.L_6037 - .L_6036)
.L_6036:
        /*000c*/ 	.word	0x00000000
        /*0010*/ 	.short	0x0002
        /*0012*/ 	.short	0x0008
        /*0014*/ 	.byte	0x00, 0xf0, 0x41, 0x00


	//----- nvinfo : EIATTR_KPARAM_INFO
	.align		4
.L_6037:
        /*0018*/ 	.byte	0x04, 0x17
        /*001a*/ 	.short	(.L_6039 - .L_6038)
.L_6038:
        /*001c*/ 	.word	0x00000000
        /*0020*/ 	.short	0x0001
        /*0022*/ 	.short	0x0004
        /*0024*/ 	.byte	0x00, 0xf0, 0x11, 0x00


	//----- nvinfo : EIATTR_KPARAM_INFO
	.align		4
.L_6039:
        /*0028*/ 	.byte	0x04, 0x17
        /*002a*/ 	.short	(.L_6041 - .L_6040)
.L_6040:
        /*002c*/ 	.word	0x00000000
        /*0030*/ 	.short	0x0000
        /*0032*/ 	.short	0x0000
        /*0034*/ 	.byte	0x00, 0xf0, 0x11, 0x00


	//----- nvinfo : EIATTR_SPARSE_MMA_MASK
	.align		4
.L_6041:
        /*0038*/ 	.byte	0x03, 0x50
        /*003a*/ 	.short	0x0000


	//----- nvinfo : EIATTR_MAXREG_COUNT
	.align		4
        /*003c*/ 	.byte	0x03, 0x1b
        /*003e*/ 	.short	0x00ff


	//----- nvinfo : EIATTR_MERCURY_ISA_VERSION
	.align		4
        /*0040*/ 	.byte	0x03, 0x5f
        /*0042*/ 	.short	0x0101


	//----- nvinfo : EIATTR_EXIT_INSTR_OFFSETS
	.align		4
        /*0044*/ 	.byte	0x04, 0x1c
        /*0046*/ 	.short	(.L_6043 - .L_6042)


	//   ....[0]....
.L_6042:
        /*0048*/ 	.word	0x000002d0


	//   ....[1]....
        /*004c*/ 	.word	0x00000a60


	//   ....[2]....
        /*0050*/ 	.word	0x00000ab0


	//----- nvinfo : EIATTR_MAX_THREADS
	.align		4
.L_6043:
        /*0054*/ 	.byte	0x04, 0x05
        /*0056*/ 	.short	(.L_6045 - .L_6044)
.L_6044:
        /*0058*/ 	.word	0x00000080
        /*005c*/ 	.word	0x00000001
        /*0060*/ 	.word	0x00000001


	//----- nvinfo : EIATTR_CRS_STACK_SIZE
	.align		4
.L_6045:
        /*0064*/ 	.byte	0x04, 0x1e
        /*0066*/ 	.short	(.L_6047 - .L_6046)
.L_6046:
        /*0068*/ 	.word	0x00000000


	//----- nvinfo : EIATTR_CBANK_PARAM_SIZE
	.align		4
.L_6047:
        /*006c*/ 	.byte	0x03, 0x19
        /*006e*/ 	.short	0x0018


	//----- nvinfo : EIATTR_PARAM_CBANK
	.align		4
        /*0070*/ 	.byte	0x04, 0x0a
        /*0072*/ 	.short	(.L_6049 - .L_6048)
	.align		4
.L_6048:
        /*0074*/ 	.word	index@(.nv.constant0._ZN2at6native29vectorized_elementwise_kernelILi8ENS0_13AUnaryFunctorIsssZZZNS0_19minimum_kernel_cudaERNS_18TensorIteratorBaseEENKUlvE_clEvENKUlvE3_clEvEUlssE_EESt5arrayIPcLm2EEEEviT0_T1_)
        /*0078*/ 	.short	0x0210
        /*007a*/ 	.short	0x0018


	//----- nvinfo : EIATTR_SW_WAR
	.align		4
.L_6049:
        /*007c*/ 	.byte	0x04, 0x36
        /*007e*/ 	.short	(.L_6051 - .L_6050)
.L_6050:
        /*0080*/ 	.word	0x00000008
.L_6051:


//--------------------- .nv.info._ZN2at6native18elementwise_kernelILi128ELi4EZNS0_15gpu_kernel_implINS0_13BinaryFunctorIsssZZZNS0_19minimum_kernel_cudaERNS_18TensorIteratorBaseEENKUlvE_clEvENKUlvE3_clEvEUlssE_EEEEvS5_RKT_EUliE_EEviT1_ --------------------------
	.section	.nv.info._ZN2at6native18elementwise_kernelILi128ELi4EZNS0_15gpu_kernel_implINS0_13BinaryFunctorIsssZZZNS0_19minimum_kernel_cudaERNS_18TensorIteratorBaseEENKUlvE_clEvENKUlvE3_clEvEUlssE_EEEEvS5_RKT_EUliE_EEviT1_,"",@"SHT_CUDA_INFO"
	.sectionflags	@""
	.align	4


	//----- nvinfo : EIATTR_CUDA_API_VERSION
	.align		4
        /*0000*/ 	.byte	0x04, 0x37
        /*0002*/ 	.short	(.L_6053 - .L_6052)
.L_6052:
        /*0004*/ 	.word	0x00000082


	//----- nvinfo : EIATTR_KPARAM_INFO
	.align		4
.L_6053:
        /*0008*/ 	.byte	0x04, 0x17
        /*000a*/ 	.short	(.L_6055 - .L_6054)
.L_6054:
        /*000c*/ 	.word	0x00000000
        /*0010*/ 	.short	0x0001
        /*0012*/ 	.short	0x0008
        /*0014*/ 	.byte	0x00, 0xf0, 0x21, 0x0a


	//----- nvinfo : EIATTR_KPARAM_INFO
	.align		4
.L_6055:
        /*0018*/ 	.byte	0x04, 0x17
        /*001a*/ 	.short	(.L_6057 - .L_6056)
.L_6056:
        /*001c*/ 	.word	0x00000000
        /*0020*/ 	.short	0x0000
        /*0022*/ 	.short	0x0000
        /*0024*/ 	.byte	0x00, 0xf0, 0x11, 0x00


	//----- nvinfo : EIATTR_SPARSE_MMA_MASK
	.align		4
.L_6057:
        /*0028*/ 	.byte	0x03, 0x50
        /*002a*/ 	.short	0x0000


	//----- nvinfo : EIATTR_MAXREG_COUNT
	.align		4
        /*002c*/ 	.byte	0x03, 0x1b
        /*002e*/ 	.short	0x0080


	//----- nvinfo : EIATTR_EXTERNS
	.align		4
        /*0030*/ 	.byte	0x04, 0x0f
        /*0032*/ 	.short	(.L_6059 - .L_6058)


	//   ....[0]....
	.align		4
.L_6058:
        /*0034*/ 	.word	index@(__assertfail)


	//----- nvinfo : EIATTR_MERCURY_ISA_VERSION
	.align		4
.L_6059:
        /*0038*/ 	.byte	0x03, 0x5f
        /*003a*/ 	.short	0x0101


	//----- nvinfo : EIATTR_SYSCALL_OFFSETS
	.align		4
        /*003c*/ 	.byte	0x04, 0x46
        /*003e*/ 	.short	(.L_6061 - .L_6060)


	//   ....[0]....
.L_6060:
        /*0040*/ 	.word	0x00002520


	//   ....[1]....
        /*0044*/ 	.word	0x000033a0


	//   ....[2]....
        /*0048*/ 	.word	0x00004230


	//   ....[3]....
        /*004c*/ 	.word	0x00006780


	//   ....[4]....
        /*0050*/ 	.word	0x00007600


	//   ....[5]....
        /*0054*/ 	.word	0x00008490


	//   ....[6]....
        /*0058*/ 	.word	0x0000a9d0


	//   ....[7]....
        /*005c*/ 	.word	0x0000b850


	//   ....[8]....
        /*0060*/ 	.word	0x0000c6e0


	//   ....[9]....
        /*0064*/ 	.word	0x0000ec10


	//   ....[10]....
        /*0068*/ 	.word	0x0000fa90


	//   ....[11]....
        /*006c*/ 	.word	0x00010920


	//----- nvinfo : EIATTR_EXIT_INSTR_OFFSETS
	.align		4
.L_6061:
        /*0070*/ 	.byte	0x04, 0x1c
        /*0072*/ 	.short	(.L_6063 - .L_6062)


	//   ....[0]....
.L_6062:
        /*0074*/ 	.word	0x0000c790


	//   ....[1]....
        /*0078*/ 	.word	0x0000fbf0


	//   ....[2]....
        /*007c*/ 	.word	0x0000fc10


	//   ....[3]....
        /*0080*/ 	.word	0x0000fcb0


	//   ....[4]....
        /*0084*/ 	.word	0x0000fcd0


	//   ....[5]....
        /*0088*/ 	.word	0x0000fcf0


	//   ....[6]....
        /*008c*/ 	.word	0x0000fd80


	//   ....[7]....
        /*0090*/ 	.word	0x0000fdc0


	//   ....[8]....
        /*0094*/ 	.word	0x0000fe60


	//   ....[9]....
        /*0098*/ 	.word	0x0000feb0


	//   ....[10]....
        /*009c*/ 	.word	0x0000fee0


	//   ....[11]....
        /*00a0*/ 	.word	0x0000ffb0


	//   ....[12]....
        /*00a4*/ 	.word	0x0000fff0


	//   ....[13]....
        /*00a8*/ 	.word	0x00010180


	//   ....[14]....
        /*00ac*/ 	.word	0x000102e0


	//   ....[15]....
        /*00b0*/ 	.word	0x00010320


	//   ....[16]....
        /*00b4*/ 	.word	0x000103c0


	//   ....[17]....
        /*00b8*/ 	.word	0x00010540


	//   ....[18]....
        /*00bc*/ 	.word	0x000106c0


	//   ....[19]....
        /*00c0*/ 	.word	0x00010820


	//   ....[20]....
        /*00c4*/ 	.word	0x00010930


	//   ....[21]....
        /*00c8*/ 	.word	0x00010970


	//   ....[22]....
        /*00cc*/ 	.word	0x00010990


	//----- nvinfo : EIATTR_MAX_THREADS
	.align		4
.L_6063:
        /*00d0*/ 	.byte	0x04, 0x05
        /*00d2*/ 	.short	(.L_6065 - .L_6064)
.L_6064:
        /*00d4*/ 	.word	0x00000080
        /*00d8*/ 	.word	0x00000001
        /*00dc*/ 	.word	0x00000001


	//----- nvinfo : EIATTR_CRS_STACK_SIZE
	.align		4
.L_6065:
        /*00e0*/ 	.byte	0x04, 0x1e
        /*00e2*/ 	.short	(.L_6067 - .L_6066)
.L_6066:
        /*00e4*/ 	.word	0x00000000


	//----- nvinfo : EIATTR_CBANK_PARAM_SIZE
	.align		4
.L_6067:
        /*00e8*/ 	.byte	0x03, 0x19
        /*00ea*/ 	.short	0x0290


	//----- nvinfo : EIATTR_PARAM_CBANK
	.align		4
        /*00ec*/ 	.byte	0x04, 0x0a
        /*00ee*/ 	.short	(.L_6069 - .L_6068)
	.align		4
.L_6068:
        /*00f0*/ 	.word	index@(.nv.constant0._ZN2at6native18elementwise_kernelILi128ELi4EZNS0_15gpu_kernel_implINS0_13BinaryFunctorIsssZZZNS0_19minimum_kernel_cudaERNS_18TensorIteratorBaseEENKUlvE_clEvENKUlvE3_clEvEUlssE_EEEEvS5_RKT_EUliE_EEviT1_)
        /*00f4*/ 	.short	0x0210
        /*00f6*/ 	.short	0x0290


	//----- nvinfo : EIATTR_SW_WAR
	.align		4
.L_6069:
        /*00f8*/ 	.byte	0x04, 0x36
        /*00fa*/ 	.short	(.L_6071 - .L_6070)
.L_6070:
        /*00fc*/ 	.word	0x00000008
.L_6071:


//--------------------- .nv.info._ZN2at6native27unrolled_elementwise_kernelINS0_13BinaryFunctorIsssZZZNS0_19minimum_kernel_cudaERNS_18TensorIteratorBaseEENKUlvE_clEvENKUlvE3_clEvEUlssE_EESt5arrayIPcLm3EELi4E23TrivialOffsetCalculatorILi2EjESC_ILi1EjENS0_6memory12LoadWithCastILi2EEENSF_13StoreWithCastILi1EEEEEviT_T0_T2_T3_T4_T5_ --------------------------
	.section	.nv.info._ZN2at6native27unrolled_elementwise_kernelINS0_13BinaryFunctorIsssZZZNS0_19minimum_kernel_cudaERNS_18TensorIteratorBaseEENKUlvE_clEvENKUlvE3_clEvEUlssE_EESt5arrayIPcLm3EELi4E23TrivialOffsetCalculatorILi2EjESC_ILi1EjENS0_6memory12LoadWithCastILi2EEENSF_13StoreWithCastILi1EEEEEviT_T0_T2_T3_T4_T5_,"",@"SHT_CUDA_INFO"
	.sectionflags	@""
	.align	4


	//----- nvinfo : EIATTR_CUDA_API_VERSION
	.align		4
        /*0000*/ 	.byte	0x04, 0x37
        /*0002*/ 	.short	(.L_6073 - .L_6072)
.L_6072:
        /*0004*/ 	.word	0x00000082


	//----- nvinfo : EIATTR_KPARAM_INFO
	.align		4
.L_6073:
        /*0008*/ 	.byte	0x04, 0x17
        /*000a*/ 	.short	(.L_6075 - .L_6074)
.L_6074:
        /*000c*/ 	.word	0x00000000
        /*0010*/ 	.short	0x0006
        /*0012*/ 	.short	0x0030
        /*0014*/ 	.byte	0x00, 0xf0, 0x21, 0x00


	//----- nvinfo : EIATTR_KPARAM_INFO
	.align		4
.L_6075:
        /*0018*/ 	.byte	0x04, 0x17
        /*001a*/ 	.short	(.L_6077 - .L_6076)
.L_6076:
        /*001c*/ 	.word	0x00000000
        /*0020*/ 	.short	0x0005
        /*0022*/ 	.short	0x0024
        /*0024*/ 	.byte	0x00, 0xf0, 0x31, 0x00


	//----- nvinfo : EIATTR_KPARAM_INFO
	.align		4
.L_6077:
        /*0028*/ 	.byte	0x04, 0x17
        /*002a*/ 	.short	(.L_6079 - .L_6078)
.L_6078:
        /*002c*/ 	.word	0x00000000
        /*0030*/ 	.short	0x0004
        /*0032*/ 	.short	0x0021
        /*0034*/ 	.byte	0x00, 0xf0, 0x05, 0x00


	//----- nvinfo : EIATTR_KPARAM_INFO
	.align		4
.L_6079:
        /*0038*/ 	.byte	0x04, 0x17
        /*003a*/ 	.short	(.L_6081 - .L_6080)
.L_6080:
        /*003c*/ 	.word	0x00000000
        /*0040*/ 	.short	0x0003
        /*0042*/ 	.short	0x0020
        /*0044*/ 	.byte	0x00, 0xf0, 0x05, 0x00


	//----- nvinfo : EIATTR_KPARAM_INFO
	.align		4
.L_6081:
        /*0048*/ 	.byte	0x04, 0x17
        /*004a*/ 	.short	(.L_6083 - .L_6082)
.L_6082:
        /*004c*/ 	.word	0x00000000
        /*0050*/ 	.short	0x0002
        /*0052*/ 	.short	0x0008
        /*0054*/ 	.byte	0x00, 0xf0, 0x61, 0x00


	//----- nvinfo : EIATTR_KPARAM_INFO
	.align		4
.L_6083:
        /*0058*/ 	.byte	0x04, 0x17
        /*005a*/ 	.short	(.L_6085 - .L_6084)
.L_6084:
        /*005c*/ 	.word	0x00000000
        /*0060*/ 	.short	0x0001
        /*0062*/ 	.short	0x0004
        /*0064*/ 	.byte	0x00, 0xf0, 0x05, 0x00


	//----- nvinfo : EIATTR_KPARAM_INFO
	.align		4
.L_6085:
        /*0068*/ 	.byte	0x04, 0x17
        /*006a*/ 	.short	(.L_6087 - .L_6086)
.L_6086:
        /*006c*/ 	.word	0x00000000
        /*0070*/ 	.short	0x0000
        /*0072*/ 	.short	0x0000
        /*0074*/ 	.byte	0x00, 0xf0, 0x11, 0x00


	//----- nvinfo : EIATTR_SPARSE_MMA_MASK
	.align		4
.L_6087:
        /*0078*/ 	.byte	0x03, 0x50
        /*007a*/ 	.short	0x0000


	//----- nvinfo : EIATTR_MAXREG_COUNT
	.align		4
        /*007c*/ 	.byte	0x03, 0x1b
        /*007e*/ 	.short	0x00ff


	//----- nvinfo : EIATTR_EXTERNS
	.align		4
        /*0080*/ 	.byte	0x04, 0x0f
        /*0082*/ 	.short	(.L_6089 - .L_6088)


	//   ....[0]....
	.align		4
.L_6088:
        /*0084*/ 	.word	index@(__assertfail)


	//----- nvinfo : EIATTR_MERCURY_ISA_VERSION
	.align		4
.L_6089:
        /*0088*/ 	.byte	0x03, 0x5f
        /*008a*/ 	.short	0x0101


	//----- nvinfo : EIATTR_SYSCALL_OFFSETS
	.align		4
        /*008c*/ 	.byte	0x04, 0x46
        /*008e*/ 	.short	(.L_6091 - .L_6090)


	//   ....[0]....
.L_6090:
        /*0090*/ 	.word	0x00000f30


	//   ....[1]....
        /*0094*/ 	.word	0x00001dc0


	//   ....[2]....
        /*0098*/ 	.word	0x00002cd0


	//   ....[3]....
        /*009c*/ 	.word	0x00003b60


	//   ....[4]....
        /*00a0*/ 	.word	0x00004a80


	//   ....[5]....
        /*00a4*/ 	.word	0x00005920


	//   ....[6]....
        /*00a8*/ 	.word	0x00006830


	//   ....[7]....
        /*00ac*/ 	.word	0x000076d0


	//   ....[8]....
        /*00b0*/ 	.word	0x000086e0


	//   ....[9]....
        /*00b4*/ 	.word	0x00009620


	//   ....[10]....
        /*00b8*/ 	.word	0x0000a540


	//   ....[11]....
        /*00bc*/ 	.word	0x0000b460


	//----- nvinfo : EIATTR_EXIT_INSTR_OFFSETS
	.align		4
.L_6091:
        /*00c0*/ 	.byte	0x04, 0x1c
        /*00c2*/ 	.short	(.L_6093 - .L_6092)


	//   ....[0]....
.L_6092:
        /*00c4*/ 	.word	0x0000a5f0


	//   ....[1]....
        /*00c8*/ 	.word	0x0000a720


	//   ....[2]....
        /*00cc*/ 	.word	0x0000a740


	//   ....[3]....
        /*00d0*/ 	.word	0x0000a7e0


	//   ....[4]....
        /*00d4*/ 	.word	0x0000a810


	//   ....[5]....
        /*00d8*/ 	.word	0x0000a830


	//   ....[6]....
        /*00dc*/ 	.word	0x0000a8c0


	//   ....[7]....
        /*00e0*/ 	.word	0x0000a900


	//   ....[8]....
        /*00e4*/ 	.word	0x0000a9a0


	//   ....[9]....
        /*00e8*/ 	.word	0x0000a9f0


	//   ....[10]....
        /*00ec*/ 	.word	0x0000aa20


	//   ....[11]....
        /*00f0*/ 	.word	0x0000aaf0


	//   ....[12]....
        /*00f4*/ 	.word	0x0000ab30


	//   ....[13]....
        /*00f8*/ 	.word	0x0000acc0


	//   ....[14]....
        /*00fc*/ 	.word	0x0000ae20


	//   ....[15]....
        /*0100*/ 	.word	0x0000ae60


	//   ....[16]....
        /*0104*/ 	.word	0x0000af00


	//   ....[17]....
        /*0108*/ 	.word	0x0000b080


	//   ....[18]....
        /*010c*/ 	.word	0x0000b200


	//   ....[19]....
        /*0110*/ 	.word	0x0000b360


	//   ....[20]....
        /*0114*/ 	.word	0x0000b470


	//   ....[21]....
        /*0118*/ 	.word	0x0000b4b0


	//   ....[22]....
        /*011c*/ 	.word	0x0000b4e0


	//----- nvinfo : EIATTR_MAX_THREADS
	.align		4
.L_6093:
        /*0120*/ 	.byte	0x04, 0x05
        /*0122*/ 	.short	(.L_6095 - .L_6094)
.L_6094:
        /*0124*/ 	.word	0x00000080
        /*0128*/ 	.word	0x00000001
        /*012c*/ 	.word	0x00000001


	//----- nvinfo : EIATTR_CRS_STACK_SIZE
	.align		4
.L_6095:
        /*0130*/ 	.byte	0x04, 0x1e
        /*0132*/ 	.short	(.L_6097 - .L_6096)
.L_6096:
        /*0134*/ 	.word	0x00000000


	//----- nvinfo : EIATTR_CBANK_PARAM_SIZE
	.align		4
.L_6097:
        /*0138*/ 	.byte	0x03, 0x19
        /*013a*/ 	.short	0x0038


	//----- nvinfo : EIATTR_PARAM_CBANK
	.align		4
        /*013c*/ 	.byte	0x04, 0x0a
        /*013e*/ 	.short	(.L_6099 - .L_6098)
	.align		4
.L_6098:
        /*0140*/ 	.word	index@(.nv.constant0._ZN2at6native27unrolled_elementwise_kernelINS0_13BinaryFunctorIsssZZZNS0_19minimum_kernel_cudaERNS_18TensorIteratorBaseEENKUlvE_clEvENKUlvE3_clEvEUlssE_EESt5arrayIPcLm3EELi4E23TrivialOffsetCalculatorILi2EjESC_ILi1EjENS0_6memory12LoadWithCastILi2EEENSF_13StoreWithCastILi1EEEEEviT_T0_T2_T3_T4_T5_)
        /*0144*/ 	.short	0x0210
        /*0146*/ 	.short	0x0038


	//----- nvinfo : EIATTR_SW_WAR
	.align		4
.L_6099:
        /*0148*/ 	.byte	0x04, 0x36
        /*014a*/ 	.short	(.L_6101 - .L_6100)
.L_6100:
        /*014c*/ 	.word	0x00000008
.L_6101:


//--------------------- .nv.info._ZN2at6native18elementwise_kernelILi128ELi4EZNS0_22gpu_kernel_impl_nocastINS0_13BinaryFunctorIsssZZZNS0_19minimum_kernel_cudaERNS_18TensorIteratorBaseEENKUlvE_clEvENKUlvE3_clEvEUlssE_EEEEvS5_RKT_EUliE_EEviT1_ --------------------------
	.section	.nv.info._ZN2at6native18elementwise_kernelILi128ELi4EZNS0_22gpu_kernel_impl_nocastINS0_13BinaryFunctorIsssZZZNS0_19minimum_kernel_cudaERNS_18TensorIteratorBaseEENKUlvE_clEvENKUlvE3_clEvEUlssE_EEEEvS5_RKT_EUliE_EEviT1_,"",@"SHT_CUDA_INFO"
	.sectionflags	@""
	.align	4


	//----- nvinfo : EIATTR_CUDA_API_VERSION
	.align		4
        /*0000*/ 	.byte	0x04, 0x37
        /*0002*/ 	.short	(.L_6103 - .L_6102)
.L_6102:
        /*0004*/ 	.word	0x00000082


	//----- nvinfo : EIATTR_KPARAM_INFO
	.align		4
.L_6103:
        /*0008*/ 	.byte	0x04, 0x17
        /*000a*/ 	.short	(.L_6105 - .L_6104)
.L_6104:
        /*000c*/ 	.word	0x00000000
        /*0010*/ 	.short	0x0001
        /*0012*/ 	.short	0x0008
        /*0014*/ 	.byte	0x00, 0xf0, 0x21, 0x0a


	//----- nvinfo : EIATTR_KPARAM_INFO
	.align		4
.L_6105:
        /*0018*/ 	.byte	0x04, 0x17
        /*001a*/ 	.short	(.L_6107 - .L_6106)
.L_6106:
        /*001c*/ 	.word	0x00000000
        /*0020*/ 	.short	0x0000
        /*0022*/ 	.short	0x0000
        /*0024*/ 	.byte	0x00, 0xf0, 0x11, 0x00


	//----- nvinfo : EIATTR_SPARSE_MMA_MASK
	.align		4
.L_6107:
        /*0028*/ 	.byte	0x03, 0x50
        /*002a*/ 	.short	0x0000


	//----- nvinfo : EIATTR_MAXREG_COUNT
	.align		4
        /*002c*/ 	.byte	0x03, 0x1b
        /*002e*/ 	.short	0x0080


	//----- nvinfo : EIATTR_MERCURY_ISA_VERSION
	.align		4
        /*0030*/ 	.byte	0x03, 0x5f
        /*0032*/ 	.short	0x0101


	//----- nvinfo : EIATTR_EXIT_INSTR_OFFSETS
	.align		4
        /*0034*/ 	.byte	0x04, 0x1c
        /*0036*/ 	.short	(.L_6109 - .L_6108)


	//   ....[0]....
.L_6108:
        /*0038*/ 	.word	0x000045f0


	//   ....[1]....
        /*003c*/ 	.word	0x00005ce0


	//----- nvinfo : EIATTR_MAX_THREADS
	.align		4
.L_6109:
        /*0040*/ 	.byte	0x04, 0x05
        /*0042*/ 	.short	(.L_6111 - .L_6110)
.L_6110:
        /*0044*/ 	.word	0x00000080
        /*0048*/ 	.word	0x00000001
        /*004c*/ 	.word	0x00000001


	//----- nvinfo : EIATTR_CRS_STACK_SIZE
	.align		4
.L_6111:
        /*0050*/ 	.byte	0x04, 0x1e
        /*0052*/ 	.short	(.L_6113 - .L_6112)
.L_6112:
        /*0054*/ 	.word	0x00000000


	//----- nvinfo : EIATTR_CBANK_PARAM_SIZE
	.align		4
.L_6113:
        /*0058*/ 	.byte	0x03, 0x19
        /*005a*/ 	.short	0x0290


	//----- nvinfo : EIATTR_PARAM_CBANK
	.align		4
        /*005c*/ 	.byte	0x04, 0x0a
        /*005e*/ 	.short	(.L_6115 - .L_6114)
	.align		4
.L_6114:
        /*0060*/ 	.word	index@(.nv.constant0._ZN2at6native18elementwise_kernelILi128ELi4EZNS0_22gpu_kernel_impl_nocastINS0_13BinaryFunctorIsssZZZNS0_19minimum_kernel_cudaERNS_18TensorIteratorBaseEENKUlvE_clEvENKUlvE3_clEvEUlssE_EEEEvS5_RKT_EUliE_EEviT1_)
        /*0064*/ 	.short	0x0210
        /*0066*/ 	.short	0x0290


	//----- nvinfo : EIATTR_SW_WAR
	.align		4
.L_6115:
        /*0068*/ 	.byte	0x04, 0x36
        /*006a*/ 	.short	(.L_6117 - .L_6116)
.L_6116:
        /*006c*/ 	.word	0x00000008
.L_6117:


//--------------------- .nv.info._ZN2at6native27unrolled_elementwise_kernelINS0_13BinaryFunctorIsssZZZNS0_19minimum_kernel_cudaERNS_18TensorIteratorBaseEENKUlvE_clEvENKUlvE3_clEvEUlssE_EESt5arrayIPcLm3EELi4E23TrivialOffsetCalculatorILi2EjESC_ILi1EjENS0_6memory15LoadWithoutCastENSF_16StoreWithoutCastEEEviT_T0_T2_T3_T4_T5_ --------------------------
	.section	.nv.info._ZN2at6native27unrolled_elementwise_kernelINS0_13BinaryFunctorIsssZZZNS0_19minimum_kernel_cudaERNS_18TensorIteratorBaseEENKUlvE_clEvENKUlvE3_clEvEUlssE_EESt5arrayIPcLm3EELi4E23TrivialOffsetCalculatorILi2EjESC_ILi1EjENS0_6memory15LoadWithoutCastENSF_16StoreWithoutCastEEEviT_T0_T2_T3_T4_T5_,"",@"SHT_CUDA_INFO"
	.sectionflags	@""
	.align	4


	//----- nvinfo : EIATTR_CUDA_API_VERSION
	.align		4
        /*0000*/ 	.byte	0x04, 0x37
        /*0002*/ 	.short	(.L_6119 - .L_6118)
.L_6118:
        /*0004*/ 	.word	0x00000082


	//----- nvinfo : EIATTR_KPARAM_INFO
	.align		4
.L_6119:
        /*0008*/ 	.byte	0x04, 0x17
        /*000a*/ 	.short	(.L_6121 - .L_6120)
.L_6120:
        /*000c*/ 	.word	0x00000000
        /*0010*/ 	.short	0x0006
        /*0012*/ 	.short	0x0023
        /*0014*/ 	.byte	0x00, 0xf0, 0x05, 0x00


	//----- nvinfo : EIATTR_KPARAM_INFO
	.align		4
.L_6121:
        /*0018*/ 	.byte	0x04, 0x17
        /*001a*/ 	.short	(.L_6123 - .L_6122)
.L_6122:
        /*001c*/ 	.word	0x00000000
        /*0020*/ 	.short	0x0005
        /*0022*/ 	.short	0x0022
        /*0024*/ 	.byte	0x00, 0xf0, 0x05, 0x00


	//----- nvinfo : EIATTR_KPARAM_INFO
	.align		4
.L_6123:
        /*0028*/ 	.byte	0x04, 0x17
        /*002a*/ 	.short	(.L_6125 - .L_6124)
.L_6124:
        /*002c*/ 	.word	0x00000000
        /*0030*/ 	.short	0x0004
        /*0032*/ 	.short	0x0021
        /*0034*/ 	.byte	0x00, 0xf0, 0x05, 0x00


	//----- nvinfo : EIATTR_KPARAM_INFO
	.align		4
.L_6125:
        /*0038*/ 	.byte	0x04, 0x17
        /*003a*/ 	.short	(.L_6127 - .L_6126)
.L_6126:
        /*003c*/ 	.word	0x00000000
        /*0040*/ 	.short	0x0003
        /*0042*/ 	.short	0x0020
        /*0044*/ 	.byte	0x00, 0xf0, 0x05, 0x00


	//----- nvinfo : EIATTR_KPARAM_INFO
	.align		4
.L_6127:
        /*0048*/ 	.byte	0x04, 0x17
        /*004a*/ 	.short	(.L_6129 - .L_6128)
.L_6128:
        /*004c*/ 	.word	0x00000000
        /*0050*/ 	.short	0x0002
        /*0052*/ 	.short	0x0008
        /*0054*/ 	.byte	0x00, 0xf0, 0x61, 0x00


	//----- nvinfo : EIATTR_KPARAM_INFO
	.align		4
.L_6129:
        /*0058*/ 	.byte	0x04, 0x17
        /*005a*/ 	.short	(.L_6131 - .L_6130)
.L_6130:
        /*005c*/ 	.word	0x00000000
        /*0060*/ 	.short	0x0001
        /*0062*/ 	.short	0x0004
        /*0064*/ 	.byte	0x00, 0xf0, 0x05, 0x00


	//----- nvinfo : EIATTR_KPARAM_INFO
	.align		4
.L_6131:
        /*0068*/ 	.byte	0x04, 0x17
        /*006a*/ 	.short	(.L_6133 - .L_6132)
.L_6132:
        /*006c*/ 	.word	0x00000000
        /*0070*/ 	.short	0x0000
        /*0072*/ 	.short	0x0000
        /*0074*/ 	.byte	0x00, 0xf0, 0x11, 0x00


	//----- nvinfo : EIATTR_SPARSE_MMA_MASK
	.align		4
.L_6133:
        /*0078*/ 	.byte	0x03, 0x50
        /*007a*/ 	.short	0x0000


	//----- nvinfo : EIATTR_MAXREG_COUNT
	.align		4
        /*007c*/ 	.byte	0x03, 0x1b
        /*007e*/ 	.short	0x00ff


	//----- nvinfo : EIATTR_MERCURY_ISA_VERSION
	.align		4
        /*0080*/ 	.byte	0x03, 0x5f
        /*0082*/ 	.short	0x0101


	//----- nvinfo : EIATTR_EXIT_INSTR_OFFSETS
	.align		4
        /*0084*/ 	.byte	0x04, 0x1c
        /*0086*/ 	.short	(.L_6135 - .L_6134)


	//   ....[0]....
.L_6134:
        /*0088*/ 	.word	0x00000480


	//   ....[1]....
        /*008c*/ 	.word	0x000004e0


	//----- nvinfo : EIATTR_MAX_THREADS
	.align		4
.L_6135:
        /*0090*/ 	.byte	0x04, 0x05
        /*0092*/ 	.short	(.L_6137 - .L_6136)
.L_6136:
        /*0094*/ 	.word	0x00000080
        /*0098*/ 	.word	0x00000001
        /*009c*/ 	.word	0x00000001


	//----- nvinfo : EIATTR_CRS_STACK_SIZE
	.align		4
.L_6137:
        /*00a0*/ 	.byte	0x04, 0x1e
        /*00a2*/ 	.short	(.L_6139 - .L_6138)
.L_6138:
        /*00a4*/ 	.word	0x00000000


	//----- nvinfo : EIATTR_CBANK_PARAM_SIZE
	.align		4
.L_6139:
        /*00a8*/ 	.byte	0x03, 0x19
        /*00aa*/ 	.short	0x0024


	//----- nvinfo : EIATTR_PARAM_CBANK
	.align		4
        /*00ac*/ 	.byte	0x04, 0x0a
        /*00ae*/ 	.short	(.L_6141 - .L_6140)
	.align		4
.L_6140:
        /*00b0*/ 	.word	index@(.nv.constant0._ZN2at6native27unrolled_elementwise_kernelINS0_13BinaryFunctorIsssZZZNS0_19minimum_kernel_cudaERNS_18TensorIteratorBaseEENKUlvE_clEvENKUlvE3_clEvEUlssE_EESt5arrayIPcLm3EELi4E23TrivialOffsetCalculatorILi2EjESC_ILi1EjENS0_6memory15LoadWithoutCastENSF_16StoreWithoutCastEEEviT_T0_T2_T3_T4_T5_)
        /*00b4*/ 	.short	0x0210
        /*00b6*/ 	.short	0x0024


	//----- nvinfo : EIATTR_SW_WAR
	.align		4
.L_6141:
        /*00b8*/ 	.byte	0x04, 0x36
        /*00ba*/ 	.short	(.L_6143 - .L_6142)
.L_6142:
        /*00bc*/ 	.word	0x00000008
.L_6143:


//--------------------- .nv.info._ZN2at6native29vectorized_elementwise_kernelILi2ENS0_13BinaryFunctorIsssZZZNS0_19minimum_kernel_cudaERNS_18TensorIteratorBaseEENKUlvE_clEvENKUlvE3_clEvEUlssE_EESt5arrayIPcLm3EEEEviT0_T1_ --------------------------
	.section	.nv.info._ZN2at6native29vectorized_elementwise_kernelILi2ENS0_13BinaryFunctorIsssZZZNS0_19minimum_kernel_cudaERNS_18TensorIteratorBaseEENKUlvE_clEvENKUlvE3_clEvEUlssE_EESt5arrayIPcLm3EEEEviT0_T1_,"",@"SHT_CUDA_INFO"
	.sectionflags	@""
	.align	4


	//----- nvinfo : EIATTR_CUDA_API_VERSION
	.align		4
        /*0000*/ 	.byte	0x04, 0x37
        /*0002*/ 	.short	(.L_6145 - .L_6144)
.L_6144:
        /*0004*/ 	.word	0x00000082


	//----- nvinfo : EIATTR_KPARAM_INFO
	.align		4
.L_6145:
        /*0008*/ 	.byte	0x04, 0x17
        /*000a*/ 	.short	(.L_6147 - .L_6146)
.L_6146:
        /*000c*/ 	.word	0x00000000
        /*0010*/ 	.short	0x0002
        /*0012*/ 	.short	0x0008
        /*0014*/ 	.byte	0x00, 0xf0, 0x61, 0x00


	//----- nvinfo : EIATTR_KPARAM_INFO
	.align		4
.L_6147:
        /*0018*/ 	.byte	0x04, 0x17
        /*001a*/ 	.short	(.L_6149 - .L_6148)
.L_6148:
        /*001c*/ 	.word	0x00000000
        /*0020*/ 	.short	0x0001
        /*0022*/ 	.short	0x0004
        /*0024*/ 	.byte	0x00, 0xf0, 0x05, 0x00


	//----- nvinfo : EIATTR_KPARAM_INFO
	.align		4
.L_6149:
        /*0028*/ 	.byte	0x04, 0x17
        /*002a*/ 	.short	(.L_6151 - .L_6150)
.L_6150:
        /*002c*/ 	.word	0x00000000
        /*0030*/ 	.short	0x0000
        /*0032*/ 	.short	0x0000
        /*0034*/ 	.byte	0x00, 0xf0, 0x11, 0x00


	//----- nvinfo : EIATTR_SPARSE_MMA_MASK
	.align		4
.L_6151:
        /*0038*/ 	.byte	0x03, 0x50
        /*003a*/ 	.short	0x0000


	//----- nvinfo : EIATTR_MAXREG_COUNT
	.align		4
        /*003c*/ 	.byte	0x03, 0x1b
        /*003e*/ 	.short	0x00ff


	//----- nvinfo : EIATTR_MERCURY_ISA_VERSION
	.align		4
        /*0040*/ 	.byte	0x03, 0x5f
        /*0042*/ 	.short	0x0101


	//----- nvinfo : EIATTR_EXIT_INSTR_OFFSETS
	.align		4
        /*0044*/ 	.byte	0x04, 0x1c
        /*0046*/ 	.short	(.L_6153 - .L_6152)


	//   ....[0]....
.L_6152:
        /*0048*/ 	.word	0x00000460


	//   ....[1]....
        /*004c*/ 	.word	0x00000db0


	//   ....[2]....
        /*0050*/ 	.word	0x00000e00


	//----- nvinfo : EIATTR_MAX_THREADS
	.align		4
.L_6153:
        /*0054*/ 	.byte	0x04, 0x05
        /*0056*/ 	.short	(.L_6155 - .L_6154)
.L_6154:
        /*0058*/ 	.word	0x00000080
        /*005c*/ 	.word	0x00000001
        /*0060*/ 	.word	0x00000001


	//----- nvinfo : EIATTR_CRS_STACK_SIZE
	.align		4
.L_6155:
        /*0064*/ 	.byte	0x04, 0x1e
        /*0066*/ 	.short	(.L_6157 - .L_6156)
.L_6156:
        /*0068*/ 	.word	0x00000000


	//----- nvinfo : EIATTR_CBANK_PARAM_SIZE
	.align		4
.L_6157:
        /*006c*/ 	.byte	0x03, 0x19
        /*006e*/ 	.short	0x0020


	//----- nvinfo : EIATTR_PARAM_CBANK
	.align		4
        /*0070*/ 	.byte	0x04, 0x0a
        /*0072*/ 	.short	(.L_6159 - .L_6158)
	.align		4
.L_6158:
        /*0074*/ 	.word	index@(.nv.constant0._ZN2at6native29vectorized_elementwise_kernelILi2ENS0_13BinaryFunctorIsssZZZNS0_19minimum_kernel_cudaERNS_18TensorIteratorBaseEENKUlvE_clEvENKUlvE3_clEvEUlssE_EESt5arrayIPcLm3EEEEviT0_T1_)
        /*0078*/ 	.short	0x0210
        /*007a*/ 	.short	0x0020


	//----- nvinfo : EIATTR_SW_WAR
	.align		4
.L_6159:
        /*007c*/ 	.byte	0x04, 0x36
        /*007e*/ 	.short	(.L_6161 - .L_6160)
.L_6160:
        /*0080*/ 	.word	0x00000008
.L_6161:


//--------------------- .nv.info._ZN2at6native29vectorized_elementwise_kernelILi4ENS0_13BinaryFunctorIsssZZZNS0_19minimum_kernel_cudaERNS_18TensorIteratorBaseEENKUlvE_clEvENKUlvE3_clEvEUlssE_EESt5arrayIPcLm3EEEEviT0_T1_ --------------------------
	.section	.nv.info._ZN2at6native29vectorized_elementwise_kernelILi4ENS0_13BinaryFunctorIsssZZZNS0_19minimum_kernel_cudaERNS_18TensorIteratorBaseEENKUlvE_clEvENKUlvE3_clEvEUlssE_EESt5arrayIPcLm3EEEEviT0_T1_,"",@"SHT_CUDA_INFO"
	.sectionflags	@""
	.align	4


	//----- nvinfo : EIATTR_CUDA_API_VERSION
	.align		4
        /*0000*/ 	.byte	0x04, 0x37
        /*0002*/ 	.short	(.L_6163 - .L_6162)
.L_6162:
        /*0004*/ 	.word	0x00000082


	//----- nvinfo : EIATTR_KPARAM_INFO
	.align		4
.L_6163:
        /*0008*/ 	.byte	0x04, 0x17
        /*000a*/ 	.short	(.L_6165 - .L_6164)
.L_6164:
        /*000c*/ 	.word	0x00000000
        /*0010*/ 	.short	0x0002
        /*0012*/ 	.short	0x0008
        /*0014*/ 	.byte	0x00, 0xf0, 0x61, 0x00


	//----- nvinfo : EIATTR_KPARAM_INFO
	.align		4
.L_6165:
        /*0018*/ 	.byte	0x04, 0x17
        /*001a*/ 	.short	(.L_6167 - .L_6166)
.L_6166:
        /*001c*/ 	.word	0x00000000
        /*0020*/ 	.short	0x0001
        /*0022*/ 	.short	0x0004
        /*0024*/ 	.byte	0x00, 0xf0, 0x05, 0x00


	//----- nvinfo : EIATTR_KPARAM_INFO
	.align		4
.L_6167:
        /*0028*/ 	.byte	0x04, 0x17
        /*002a*/ 	.short	(.L_6169 - .L_6168)
.L_6168:
        /*002c*/ 	.word	0x00000000
        /*0030*/ 	.short	0x0000
        /*0032*/ 	.short	0x0000
        /*0034*/ 	.byte	0x00, 0xf0, 0x11, 0x00


	//----- nvinfo : EIATTR_SPARSE_MMA_MASK
	.align		4
.L_6169:
        /*0038*/ 	.byte	0x03, 0x50
        /*003a*/ 	.short	0x0000


	//----- nvinfo : EIATTR_MAXREG_COUNT
	.align		4
        /*003c*/ 	.byte	0x03, 0x1b
        /*003e*/ 	.short	0x00ff


	//----- nvinfo : EIATTR_MERCURY_ISA_VERSION
	.align		4
        /*0040*/ 	.byte	0x03, 0x5f
        /*0042*/ 	.short	0x0101


	//----- nvinfo : EIATTR_EXIT_INSTR_OFFSETS
	.align		4
        /*0044*/ 	.byte	0x04, 0x1c
        /*0046*/ 	.short	(.L_6171 - .L_6170)


	//   ....[0]....
.L_6170:
        /*0048*/ 	.word	0x00000400


	//   ....[1]....
        /*004c*/ 	.word	0x00000d50


	//   ....[2]....
        /*0050*/ 	.word	0x00000da0


	//----- nvinfo : EIATTR_MAX_THREADS
	.align		4
.L_6171:
        /*0054*/ 	.byte	0x04, 0x05
        /*0056*/ 	.short	(.L_6173 - .L_6172)
.L_6172:
        /*0058*/ 	.word	0x00000080
        /*005c*/ 	.word	0x00000001
        /*0060*/ 	.word	0x00000001


	//----- nvinfo : EIATTR_CRS_STACK_SIZE
	.align		4
.L_6173:
        /*0064*/ 	.byte	0x04, 0x1e
        /*0066*/ 	.short	(.L_6175 - .L_6174)
.L_6174:
        /*0068*/ 	.word	0x00000000


	//----- nvinfo : EIATTR_CBANK_PARAM_SIZE
	.align		4
.L_6175:
        /*006c*/ 	.byte	0x03, 0x19
        /*006e*/ 	.short	0x0020


	//----- nvinfo : EIATTR_PARAM_CBANK
	.align		4
        /*0070*/ 	.byte	0x04, 0x0a
        /*0072*/ 	.short	(.L_6177 - .L_6176)
	.align		4
.L_6176:
        /*0074*/ 	.word	index@(.nv.constant0._ZN2at6native29vectorized_elementwise_kernelILi4ENS0_13BinaryFunctorIsssZZZNS0_19minimum_kernel_cudaERNS_18TensorIteratorBaseEENKUlvE_clEvENKUlvE3_clEvEUlssE_EESt5arrayIPcLm3EEEEviT0_T1_)
        /*0078*/ 	.short	0x0210
        /*007a*/ 	.short	0x0020


	//----- nvinfo : EIATTR_SW_WAR
	.align		4
.L_6177:
        /*007c*/ 	.byte	0x04, 0x36
        /*007e*/ 	.short	(.L_6179 - .L_6178)
.L_6178:
        /*0080*/ 	.word	0x00000008
.L_6179:


//--------------------- .nv.info._ZN2at6native29vectorized_elementwise_kernelILi8ENS0_13BinaryFunctorIsssZZZNS0_19minimum_kernel_cudaERNS_18TensorIteratorBaseEENKUlvE_clEvENKUlvE3_clEvEUlssE_EESt5arrayIPcLm3EEEEviT0_T1_ --------------------------
	.section	.nv.info._ZN2at6native29vectorized_elementwise_kernelILi8ENS0_13BinaryFunctorIsssZZZNS0_19minimum_kernel_cudaERNS_18TensorIteratorBaseEENKUlvE_clEvENKUlvE3_clEvEUlssE_EESt5arrayIPcLm3EEEEviT0_T1_,"",@"SHT_CUDA_INFO"
	.sectionflags	@""
	.align	4


	//----- nvinfo : EIATTR_CUDA_API_VERSION
	.align		4
        /*0000*/ 	.byte	0x04, 0x37
        /*0002*/ 	.short	(.L_6181 - .L_6180)
.L_6180:
        /*0004*/ 	.word	0x00000082


	//----- nvinfo : EIATTR_KPARAM_INFO
	.align		4
.L_6181:
        /*0008*/ 	.byte	0x04, 0x17
        /*000a*/ 	.short	(.L_6183 - .L_6182)
.L_6182:
        /*000c*/ 	.word	0x00000000
        /*0010*/ 	.short	0x0002
        /*0012*/ 	.short	0x0008
        /*0014*/ 	.byte	0x00, 0xf0, 0x61, 0x00


	//----- nvinfo : EIATTR_KPARAM_INFO
	.align		4
.L_6183:
        /*0018*/ 	.byte	0x04, 0x17
        /*001a*/ 	.short	(.L_6185 - .L_6184)
.L_6184:
        /*001c*/ 	.word	0x00000000
        /*0020*/ 	.short	0x0001
        /*0022*/ 	.short	0x0004
        /*0024*/ 	.byte	0x00, 0xf0, 0x05, 0x00


	//----- nvinfo : EIATTR_KPARAM_INFO
	.align		4
.L_6185:
        /*0028*/ 	.byte	0x04, 0x17
        /*002a*/ 	.short	(.L_6187 - .L_6186)
.L_6186:
        /*002c*/ 	.word	0x00000000
        /*0030*/ 	.short	0x0000
        /*0032*/ 	.short	0x0000
        /*0034*/ 	.byte	0x00, 0xf0, 0x11, 0x00


	//----- nvinfo : EIATTR_SPARSE_MMA_MASK
	.align		4
.L_6187:
        /*0038*/ 	.byte	0x03, 0x50
        /*003a*/ 	.short	0x0000


	//----- nvinfo : EIATTR_MAXREG_COUNT
	.align		4
        /*003c*/ 	.byte	0x03, 0x1b
        /*003e*/ 	.short	0x00ff


	//----- nvinfo : EIATTR_MERCURY_ISA_VERSION
	.align		4
        /*0040*/ 	.byte	0x03, 0x5f
        /*0042*/ 	.short	0x0101


	//----- nvinfo : EIATTR_EXIT_INSTR_OFFSETS
	.align		4
        /*0044*/ 	.byte	0x04, 0x1c
        /*0046*/ 	.short	(.L_6189 - .L_6188)


	//   ....[0]....
.L_6188:
        /*0048*/ 	.word	0x00000370


	//   ....[1]....
        /*004c*/ 	.word	0x00000cc0


	//   ....[2]....
        /*0050*/ 	.word	0x00000d10


	//----- nvinfo : EIATTR_MAX_THREADS
	.align		4
.L_6189:
        /*0054*/ 	.byte	0x04, 0x05
        /*0056*/ 	.short	(.L_6191 - .L_6190)
.L_6190:
        /*0058*/ 	.word	0x00000080
        /*005c*/ 	.word	0x00000001
        /*0060*/ 	.word	0x00000001


	//----- nvinfo : EIATTR_CRS_STACK_SIZE
	.align		4
.L_6191:
        /*0064*/ 	.byte	0x04, 0x1e
        /*0066*/ 	.short	(.L_6193 - .L_6192)
.L_6192:
        /*0068*/ 	.word	0x00000000


	//----- nvinfo : EIATTR_CBANK_PARAM_SIZE
	.align		4
.L_6193:
        /*006c*/ 	.byte	0x03, 0x19
        /*006e*/ 	.short	0x0020


	//----- nvinfo : EIATTR_PARAM_CBANK
	.align		4
        /*0070*/ 	.byte	0x04, 0x0a
        /*0072*/ 	.short	(.L_6195 - .L_6194)
	.align		4
.L_6194:
        /*0074*/ 	.word	index@(.nv.constant0._ZN2at6native29vectorized_elementwise_kernelILi8ENS0_13BinaryFunctorIsssZZZNS0_19minimum_kernel_cudaERNS_18TensorIteratorBaseEENKUlvE_clEvENKUlvE3_clEvEUlssE_EESt5arrayIPcLm3EEEEviT0_T1_)
        /*0078*/ 	.short	0x0210
        /*007a*/ 	.short	0x0020


	//----- nvinfo : EIATTR_SW_WAR
	.align		4
.L_6195:
        /*007c*/ 	.byte	0x04, 0x36
        /*007e*/ 	.short	(.L_6197 - .L_6196)
.L_6196:
        /*0080*/ 	.word	0x00000008
.L_6197:


//--------------------- .nv.info._ZN2at6native18elementwise_kernelILi128ELi4EZNS0_15gpu_kernel_implINS0_13AUnaryFunctorIlllZZZNS0_19minimum_kernel_cudaERNS_18TensorIteratorBaseEENKUlvE_clEvENKUlvE2_clEvEUlllE_EEEEvS5_RKT_EUliE_EEviT1_ --------------------------
	.section	.nv.info._ZN2at6native18elementwise_kernelILi128ELi4EZNS0_15gpu_kernel_implINS0_13AUnaryFunctorIlllZZZNS0_19minimum_kernel_cudaERNS_18TensorIteratorBaseEENKUlvE_clEvENKUlvE2_clEvEUlllE_EEEEvS5_RKT_EUliE_EEviT1_,"",@"SHT_CUDA_INFO"
	.sectionflags	@""
	.align	4


	//----- nvinfo : EIATTR_CUDA_API_VERSION
	.align		4
        /*0000*/ 	.byte	0x04, 0x37
        /*0002*/ 	.short	(.L_6199 - .L_6198)
.L_6198:
        /*0004*/ 	.word	0x00000082


	//----- nvinfo : EIATTR_KPARAM_INFO
	.align		4
.L_6199:
        /*0008*/ 	.byte	0x04, 0x17
        /*000a*/ 	.short	(.L_6201 - .L_6200)
.L_6200:
        /*000c*/ 	.word	0x00000000
        /*0010*/ 	.short	0x0001
        /*0012*/ 	.short	0x0008
        /*0014*/ 	.byte	0x00, 0xf0, 0xa1, 0x08


	//----- nvinfo : EIATTR_KPARAM_INFO
	.align		4
.L_6201:
        /*0018*/ 	.byte	0x04, 0x17
        /*001a*/ 	.short	(.L_6203 - .L_6202)
.L_6202:
        /*001c*/ 	.word	0x00000000
        /*0020*/ 	.short	0x0000
        /*0022*/ 	.short	0x0000
        /*0024*/ 	.byte	0x00, 0xf0, 0x11, 0x00


	//----- nvinfo : EIATTR_SPARSE_MMA_MASK
	.align		4
.L_6203:
        /*0028*/ 	.byte	0x03, 0x50
        /*002a*/ 	.short	0x0000


	//----- nvinfo : EIATTR_MAXREG_COUNT
	.align		4
        /*002c*/ 	.byte	0x03, 0x1b
        /*002e*/ 	.short	0x0080


	//----- nvinfo : EIATTR_EXTERNS
	.align		4
        /*0030*/ 	.byte	0x04, 0x0f
        /*0032*/ 	.short	(.L_6205 - .L_6204)


	//   ....[0]....
	.align		4
.L_6204:
        /*0034*/ 	.word	index@(__assertfail)


	//----- nvinfo : EIATTR_MERCURY_ISA_VERSION
	.align		4
.L_6205:
        /*0038*/ 	.byte	0x03, 0x5f
        /*003a*/ 	.short	0x0101


	//----- nvinfo : EIATTR_SYSCALL_OFFSETS
	.align		4
        /*003c*/ 	.byte	0x04, 0x46
        /*003e*/ 	.short	(.L_6207 - .L_6206)


	//   ....[0]....
.L_6206:
        /*0040*/ 	.word	0x000021d0


	//   ....[1]....
        /*0044*/ 	.word	0x00003090


	//   ....[2]....
        /*0048*/ 	.word	0x00005270


	//   ....[3]....
        /*004c*/ 	.word	0x00006130


	//   ....[4]....
        /*0050*/ 	.word	0x00008300


	//   ....[5]....
        /*0054*/ 	.word	0x000091c0


	//   ....[6]....
        /*0058*/ 	.word	0x0000b380


	//   ....[7]....
        /*005c*/ 	.word	0x0000c240


	//----- nvinfo : EIATTR_EXIT_INSTR_OFFSETS
	.align		4
.L_6207:
        /*0060*/ 	.byte	0x04, 0x1c
        /*0062*/ 	.short	(.L_6209 - .L_6208)


	//   ....[0]....
.L_6208:
        /*0064*/ 	.word	0x00009250


	//   ....[1]....
        /*0068*/ 	.word	0x0000b520


	//   ....[2]....
        /*006c*/ 	.word	0x0000b540


	//   ....[3]....
        /*0070*/ 	.word	0x0000b5c0


	//   ....[4]....
        /*0074*/ 	.word	0x0000b5e0


	//   ....[5]....
        /*0078*/ 	.word	0x0000b600


	//   ....[6]....
        /*007c*/ 	.word	0x0000b690


	//   ....[7]....
        /*0080*/ 	.word	0x0000b6d0


	//   ....[8]....
        /*0084*/ 	.word	0x0000b770


	//   ....[9]....
        /*0088*/ 	.word	0x0000b7c0


	//   ....[10]....
        /*008c*/ 	.word	0x0000b7f0


	//   ....[11]....
        /*0090*/ 	.word	0x0000b8c0


	//   ....[12]....
        /*0094*/ 	.word	0x0000b900


	//   ....[13]....
        /*0098*/ 	.word	0x0000ba90


	//   ....[14]....
        /*009c*/ 	.word	0x0000bbf0


	//   ....[15]....
        /*00a0*/ 	.word	0x0000bc30


	//   ....[16]....
        /*00a4*/ 	.word	0x0000bcd0


	//   ....[17]....
        /*00a8*/ 	.word	0x0000be50


	//   ....[18]....
        /*00ac*/ 	.word	0x0000bfd0


	//   ....[19]....
        /*00b0*/ 	.word	0x0000c140


	//   ....[20]....
        /*00b4*/ 	.word	0x0000c250


	//   ....[21]....
        /*00b8*/ 	.word	0x0000c270


	//   ....[22]....
        /*00bc*/ 	.word	0x0000c290


	//----- nvinfo : EIATTR_MAX_THREADS
	.align		4
.L_6209:
        /*00c0*/ 	.byte	0x04, 0x05
        /*00c2*/ 	.short	(.L_6211 - .L_6210)
.L_6210:
        /*00c4*/ 	.word	0x00000080
        /*00c8*/ 	.word	0x00000001
        /*00cc*/ 	.word	0x00000001


	//----- nvinfo : EIATTR_CRS_STACK_SIZE
	.align		4
.L_6211:
        /*00d0*/ 	.byte	0x04, 0x1e
        /*00d2*/ 	.short	(.L_6213 - .L_6212)
.L_6212:
        /*00d4*/ 	.word	0x00000000


	//----- nvinfo : EIATTR_CBANK_PARAM_SIZE
	.align		4
.L_6213:
        /*00d8*/ 	.byte	0x03, 0x19
        /*00da*/ 	.short	0x0230


	//----- nvinfo : EIATTR_PARAM_CBANK
	.align		4
        /*00dc*/ 	.byte	0x04, 0x0a
        /*00de*/ 	.short	(.L_6215 - .L_6214)
	.align		4
.L_6214:
        /*00e0*/ 	.word	index@(.nv.constant0._ZN2at6native18elementwise_kernelILi128ELi4EZNS0_15gpu_kernel_implINS0_13AUnaryFunctorIlllZZZNS0_19minimum_kernel_cudaERNS_18TensorIteratorBaseEENKUlvE_clEvENKUlvE2_clEvEUlllE_EEEEvS5_RKT_EUliE_EEviT1_)
        /*00e4*/ 	.short	0x0210
        /*00e6*/ 	.short	0x0230


	//----- nvinfo : EIATTR_SW_WAR
	.align		4
.L_6215:
        /*00e8*/ 	.byte	0x04, 0x36
        /*00ea*/ 	.short	(.L_6217 - .L_6216)
.L_6216:
        /*00ec*/ 	.word	0x00000008
.L_6217:


//--------------------- .nv.info._ZN2at6native27unrolled_elementwise_kernelINS0_13AUnaryFunctorIlllZZZNS0_19minimum_kernel_cudaERNS_18TensorIteratorBaseEENKUlvE_clEvENKUlvE2_clEvEUlllE_EESt5arrayIPcLm2EELi4E23TrivialOffsetCalculatorILi1EjESD_NS0_6memory12LoadWithCastILi1EEENSE_13StoreWithCastILi1EEEEEviT_T0_T2_T3_T4_T5_ --------------------------
	.section	.nv.info._ZN2at6native27unrolled_elementwise_kernelINS0_13AUnaryFunctorIlllZZZNS0_19minimum_kernel_cudaERNS_18TensorIteratorBaseEENKUlvE_clEvENKUlvE2_clEvEUlllE_EESt5arrayIPcLm2EELi4E23TrivialOffsetCalculatorILi1EjESD_NS0_6memory12LoadWithCastILi1EEENSE_13StoreWithCastILi1EEEEEviT_T0_T2_T3_T4_T5_,"",@"SHT_CUDA_INFO"
	.sectionflags	@""
	.align	4


	//----- nvinfo : EIATTR_CUDA_API_VERSION
	.align		4
        /*0000*/ 	.byte	0x04, 0x37
        /*0002*/ 	.short	(.L_6219 - .L_6218)
.L_6218:
        /*0004*/ 	.word	0x00000082


	//----- nvinfo : EIATTR_KPARAM_INFO
	.align		4
.L_6219:
        /*0008*/ 	.byte	0x04, 0x17
        /*000a*/ 	.short	(.L_6221 - .L_6220)
.L_6220:
        /*000c*/ 	.word	0x00000000
        /*0010*/ 	.short	0x0006
        /*0012*/ 	.short	0x0034
        /*0014*/ 	.byte	0x00, 0xf0, 0x21, 0x00


	//----- nvinfo : EIATTR_KPARAM_INFO
	.align		4
.L_6221:
        /*0018*/ 	.byte	0x04, 0x17
        /*001a*/ 	.short	(.L_6223 - .L_6222)
.L_6222:
        /*001c*/ 	.word	0x00000000
        /*0020*/ 	.short	0x0005
        /*0022*/ 	.short	0x002c
        /*0024*/ 	.byte	0x00, 0xf0, 0x21, 0x00


	//----- nvinfo : EIATTR_KPARAM_INFO
	.align		4
.L_6223:
        /*0028*/ 	.byte	0x04, 0x17
        /*002a*/ 	.short	(.L_6225 - .L_6224)
.L_6224:
        /*002c*/ 	.word	0x00000000
        /*0030*/ 	.short	0x0004
        /*0032*/ 	.short	0x0029
        /*0034*/ 	.byte	0x00, 0xf0, 0x05, 0x00


	//----- nvinfo : EIATTR_KPARAM_INFO
	.align		4
.L_6225:
        /*0038*/ 	.byte	0x04, 0x17
        /*003a*/ 	.short	(.L_6227 - .L_6226)
.L_6226:
        /*003c*/ 	.word	0x00000000
        /*0040*/ 	.short	0x0003
        /*0042*/ 	.short	0x0028
        /*0044*/ 	.byte	0x00, 0xf0, 0x05, 0x00


	//----- nvinfo : EIATTR_KPARAM_INFO
	.align		4
.L_6227:
        /*0048*/ 	.byte	0x04, 0x17
        /*004a*/ 	.short	(.L_6229 - .L_6228)
.L_6228:
        /*004c*/ 	.word	0x00000000
        /*0050*/ 	.short	0x0002
        /*0052*/ 	.short	0x0018
        /*0054*/ 	.byte	0x00, 0xf0, 0x41, 0x00


	//----- nvinfo : EIATTR_KPARAM_INFO
	.align		4
.L_6229:
        /*0058*/ 	.byte	0x04, 0x17
        /*005a*/ 	.short	(.L_6231 - .L_6230)
.L_6230:
        /*005c*/ 	.word	0x00000000
        /*0060*/ 	.short	0x0001
        /*0062*/ 	.short	0x0008
        /*0064*/ 	.byte	0x00, 0xf0, 0x41, 0x00


	//----- nvinfo : EIATTR_KPARAM_INFO
	.align		4
.L_6231:
        /*0068*/ 	.byte	0x04, 0x17
        /*006a*/ 	.short	(.L_6233 - .L_6232)
.L_6232:
        /*006c*/ 	.word	0x00000000
        /*0070*/ 	.short	0x0000
        /*0072*/ 	.short	0x0000
        /*0074*/ 	.byte	0x00, 0xf0, 0x11, 0x00


	//----- nvinfo : EIATTR_SPARSE_MMA_MASK
	.align		4
.L_6233:
        /*0078*/ 	.byte	0x03, 0x50
        /*007a*/ 	.short	0x0000


	//----- nvinfo : EIATTR_MAXREG_COUNT
	.align		4
        /*007c*/ 	.byte	0x03, 0x1b
        /*007e*/ 	.short	0x00ff


	//----- nvinfo : EIATTR_EXTERNS
	.align		4
        /*0080*/ 	.byte	0x04, 0x0f
        /*0082*/ 	.short	(.L_6235 - .L_6234)


	//   ....[0]....
	.align		4
.L_6234:
        /*0084*/ 	.word	index@(__assertfail)


	//----- nvinfo : EIATTR_MERCURY_ISA_VERSION
	.align		4
.L_6235:
        /*0088*/ 	.byte	0x03, 0x5f
        /*008a*/ 	.short	0x0101


	//----- nvinfo : EIATTR_SYSCALL_OFFSETS
	.align		4
        /*008c*/ 	.byte	0x04, 0x46
        /*008e*/ 	.short	(.L_6237 - .L_6236)


	//   ....[0]....
.L_6236:
        /*0090*/ 	.word	0x00000ef0


	//   ....[1]....
        /*0094*/ 	.word	0x00001df0


	//   ....[2]....
        /*0098*/ 	.word	0x00002d00


	//   ....[3]....
        /*009c*/ 	.word	0x00003be0


	//   ....[4]....
        /*00a0*/ 	.word	0x00004c00


	//   ....[5]....
        /*00a4*/ 	.word	0x00005ad0


	//   ....[6]....
        /*00a8*/ 	.word	0x00006990


	//   ....[7]....
        /*00ac*/ 	.word	0x00007850


	//----- nvinfo : EIATTR_EXIT_INSTR_OFFSETS
	.align		4
.L_6237:
        /*00b0*/ 	.byte	0x04, 0x1c
        /*00b2*/ 	.short	(.L_6239 - .L_6238)


	//   ....[0]....
.L_6238:
        /*00b4*/ 	.word	0x00006a10


	//   ....[1]....
        /*00b8*/ 	.word	0x00006b40


	//   ....[2]....
        /*00bc*/ 	.word	0x00006b60


	//   ....[3]....
        /*00c0*/ 	.word	0x00006be0


	//   ....[4]....
        /*00c4*/ 	.word	0x00006c00


	//   ....[5]....
        /*00c8*/ 	.word	0x00006c20


	//   ....[6]....
        /*00cc*/ 	.word	0x00006cb0


	//   ....[7]....
        /*00d0*/ 	.word	0x00006cf0


	//   ....[8]....
        /*00d4*/ 	.word	0x00006d90


	//   ....[9]....
        /*00d8*/ 	.word	0x00006de0


	//   ....[10]....
        /*00dc*/ 	.word	0x00006e10


	//   ....[11]....
        /*00e0*/ 	.word	0x00006ee0


	//   ....[12]....
        /*00e4*/ 	.word	0x00006f20


	//   ....[13]....
        /*00e8*/ 	.word	0x000070b0


	//   ....[14]....
        /*00ec*/ 	.word	0x00007210


	//   ....[15]....
        /*00f0*/ 	.word	0x00007250


	//   ....[16]....
        /*00f4*/ 	.word	0x000072f0


	//   ....[17]....
        /*00f8*/ 	.word	0x00007470


	//   ....[18]....
        /*00fc*/ 	.word	0x000075f0


	//   ....[19]....
        /*0100*/ 	.word	0x00007750


	//   ....[20]....
        /*0104*/ 	.word	0x00007860


	//   ....[21]....
        /*0108*/ 	.word	0x00007880


	//   ....[22]....
        /*010c*/ 	.word	0x000078a0


	//----- nvinfo : EIATTR_MAX_THREADS
	.align		4
.L_6239:
        /*0110*/ 	.byte	0x04, 0x05
        /*0112*/ 	.short	(.L_6241 - .L_6240)
.L_6240:
        /*0114*/ 	.word	0x00000080
        /*0118*/ 	.word	0x00000001
        /*011c*/ 	.word	0x00000001


	//----- nvinfo : EIATTR_CRS_STACK_SIZE
	.align		4
.L_6241:
        /*0120*/ 	.byte	0x04, 0x1e
        /*0122*/ 	.short	(.L_6243 - .L_6242)
.L_6242:
        /*0124*/ 	.word	0x00000000


	//----- nvinfo : EIATTR_CBANK_PARAM_SIZE
	.align		4
.L_6243:
        /*0128*/ 	.byte	0x03, 0x19
        /*012a*/ 	.short	0x003c


	//----- nvinfo : EIATTR_PARAM_CBANK
	.align		4
        /*012c*/ 	.byte	0x04, 0x0a
        /*012e*/ 	.short	(.L_6245 - .L_6244)
	.align		4
.L_6244:
        /*0130*/ 	.word	index@(.nv.constant0._ZN2at6native27unrolled_elementwise_kernelINS0_13AUnaryFunctorIlllZZZNS0_19minimum_kernel_cudaERNS_18TensorIteratorBaseEENKUlvE_clEvENKUlvE2_clEvEUlllE_EESt5arrayIPcLm2EELi4E23TrivialOffsetCalculatorILi1EjESD_NS0_6memory12LoadWithCastILi1EEENSE_13StoreWithCastILi1EEEEEviT_T0_T2_T3_T4_T5_)
        /*0134*/ 	.short	0x0210
        /*0136*/ 	.short	0x003c


	//----- nvinfo : EIATTR_SW_WAR
	.align		4
.L_6245:
        /*0138*/ 	.byte	0x04, 0x36
        /*013a*/ 	.short	(.L_6247 - .L_6246)
.L_6246:
        /*013c*/ 	.word	0x00000008
.L_6247:


//--------------------- .nv.info._ZN2at6native18elementwise_kernelILi128ELi2EZNS0_22gpu_kernel_impl_nocastINS0_13AUnaryFunctorIlllZZZNS0_19minimum_kernel_cudaERNS_18TensorIteratorBaseEENKUlvE_clEvENKUlvE2_clEvEUlllE_EEEEvS5_RKT_EUliE_EEviT1_ --------------------------
	.section	.nv.info._ZN2at6native18elementwise_kernelILi128ELi2EZNS0_22gpu_kernel_impl_nocastINS0_13AUnaryFunctorIlllZZZNS0_19minimum_kernel_cudaERNS_18TensorIteratorBaseEENKUlvE_clEvENKUlvE2_clEvEUlllE_EEEEvS5_RKT_EUliE_EEviT1_,"",@"SHT_CUDA_INFO"
	.sectionflags	@""
	.align	4


	//----- nvinfo : EIATTR_CUDA_API_VERSION
	.align		4
        /*0000*/ 	.byte	0x04, 0x37
        /*0002*/ 	.short	(.L_6249 - .L_6248)
.L_6248:
        /*0004*/ 	.word	0x00000082


	//----- nvinfo : EIATTR_KPARAM_INFO
	.align		4
.L_6249:
        /*0008*/ 	.byte	0x04, 0x17
        /*000a*/ 	.short	(.L_6251 - .L_6250)
.L_6250:
        /*000c*/ 	.word	0x00000000
        /*0010*/ 	.short	0x0001
        /*0012*/ 	.short	0x0008
        /*0014*/ 	.byte	0x00, 0xf0, 0x81, 0x08


	//----- nvinfo : EIATTR_KPARAM_INFO
	.align		4
.L_6251:
        /*0018*/ 	.byte	0x04, 0x17
        /*001a*/ 	.short	(.L_6253 - .L_6252)
.L_6252:
        /*001c*/ 	.word	0x00000000
        /*0020*/ 	.short	0x0000
        /*0022*/ 	.short	0x0000
        /*0024*/ 	.byte	0x00, 0xf0, 0x11, 0x00


	//----- nvinfo : EIATTR_SPARSE_MMA_MASK
	.align		4
.L_6253:
        /*0028*/ 	.byte	0x03, 0x50
        /*002a*/ 	.short	0x0000


	//----- nvinfo : EIATTR_MAXREG_COUNT
	.align		4
        /*002c*/ 	.byte	0x03, 0x1b
        /*002e*/ 	.short	0x0080


	//----- nvinfo : EIATTR_MERCURY_ISA_VERSION
	.align		4
        /*0030*/ 	.byte	0x03, 0x5f
        /*0032*/ 	.short	0x0101


	//----- nvinfo : EIATTR_EXIT_INSTR_OFFSETS
	.align		4
        /*0034*/ 	.byte	0x04, 0x1c
        /*0036*/ 	.short	(.L_6255 - .L_6254)


	//   ....[0]....
.L_6254:
        /*0038*/ 	.word	0x00001480


	//   ....[1]....
        /*003c*/ 	.word	0x00002850


	//----- nvinfo : EIATTR_MAX_THREADS
	.align		4
.L_6255:
        /*0040*/ 	.byte	0x04, 0x05
        /*0042*/ 	.short	(.L_6257 - .L_6256)
.L_6256:
        /*0044*/ 	.word	0x00000080
        /*0048*/ 	.word	0x00000001
        /*004c*/ 	.word	0x00000001


	//----- nvinfo : EIATTR_CRS_STACK_SIZE
	.align		4
.L_6257:
        /*0050*/ 	.byte	0x04, 0x1e
        /*0052*/ 	.short	(.L_6259 - .L_6258)
.L_6258:
        /*0054*/ 	.word	0x00000000


	//----- nvinfo : EIATTR_CBANK_PARAM_SIZE
	.align		4
.L_6259:
        /*0058*/ 	.byte	0x03, 0x19
        /*005a*/ 	.short	0x0228


	//----- nvinfo : EIATTR_PARAM_CBANK
	.align		4
        /*005c*/ 	.byte	0x04, 0x0a
        /*005e*/ 	.short	(.L_6261 - .L_6260)
	.align		4
.L_6260:
        /*0060*/ 	.word	index@(.nv.constant0._ZN2at6native18elementwise_kernelILi128ELi2EZNS0_22gpu_kernel_impl_nocastINS0_13AUnaryFunctorIlllZZZNS0_19minimum_kernel_cudaERNS_18TensorIteratorBaseEENKUlvE_clEvENKUlvE2_clEvEUlllE_EEEEvS5_RKT_EUliE_EEviT1_)
        /*0064*/ 	.short	0x0210
        /*0066*/ 	.short	0x0228


	//----- nvinfo : EIATTR_SW_WAR
	.align		4
.L_6261:
        /*0068*/ 	.byte	0x04, 0x36
        /*006a*/ 	.short	(.L_6263 - .L_6262)
.L_6262:
        /*006c*/ 	.word	0x00000008
.L_6263:


//--------------------- .nv.info._ZN2at6native27unrolled_elementwise_kernelINS0_13AUnaryFunctorIlllZZZNS0_19minimum_kernel_cudaERNS_18TensorIteratorBaseEENKUlvE_clEvENKUlvE2_clEvEUlllE_EESt5arrayIPcLm2EELi4E23TrivialOffsetCalculatorILi1EjESD_NS0_6memory15LoadWithoutCastENSE_16StoreWithoutCastEEEviT_T0_T2_T3_T4_T5_ --------------------------
	.section	.nv.info._ZN2at6native27unrolled_elementwise_kernelINS0_13AUnaryFunctorIlllZZZNS0_19minimum_kernel_cudaERNS_18TensorIteratorBaseEENKUlvE_clEvENKUlvE2_clEvEUlllE_EESt5arrayIPcLm2EELi4E23TrivialOffsetCalculatorILi1EjESD_NS0_6memory15LoadWithoutCastENSE_16StoreWithoutCastEEEviT_T0_T2_T3_T4_T5_,"",@"SHT_CUDA_INFO"
	.sectionflags	@""
	.align	4


	//----- nvinfo : EIATTR_CUDA_API_VERSION
	.align		4
        /*0000*/ 	.byte	0x04, 0x37
        /*0002*/ 	.short	(.L_6265 - .L_6264)
.L_6264:
        /*0004*/ 	.word	0x00000082


	//----- nvinfo : EIATTR_KPARAM_INFO
	.align		4
.L_6265:
        /*0008*/ 	.byte	0x04, 0x17
        /*000a*/ 	.short	(.L_6267 - .L_6266)
.L_6266:
        /*000c*/ 	.word	0x00000000
        /*0010*/ 	.short	0x0006
        /*0012*/ 	.short	0x002b
        /*0014*/ 	.byte	0x00, 0xf0, 0x05, 0x00


	//----- nvinfo : EIATTR_KPARAM_INFO
	.align		4
.L_6267:
        /*0018*/ 	.byte	0x04, 0x17
        /*001a*/ 	.short	(.L_6269 - .L_6268)
.L_6268:
        /*001c*/ 	.word	0x00000000
        /*0020*/ 	.short	0x0005
        /*0022*/ 	.short	0x002a
        /*0024*/ 	.byte	0x00, 0xf0, 0x05, 0x00


	//----- nvinfo : EIATTR_KPARAM_INFO
	.align		4
.L_6269:
        /*0028*/ 	.byte	0x04, 0x17
        /*002a*/ 	.short	(.L_6271 - .L_6270)
.L_6270:
        /*002c*/ 	.word	0x00000000
        /*0030*/ 	.short	0x0004
        /*0032*/ 	.short	0x0029
        /*0034*/ 	.byte	0x00, 0xf0, 0x05, 0x00


	//----- nvinfo : EIATTR_KPARAM_INFO
	.align		4
.L_6271:
        /*0038*/ 	.byte	0x04, 0x17
        /*003a*/ 	.short	(.L_6273 - .L_6272)
.L_6272:
        /*003c*/ 	.word	0x00000000
        /*0040*/ 	.short	0x0003
        /*0042*/ 	.short	0x0028
        /*0044*/ 	.byte	0x00, 0xf0, 0x05, 0x00


	//----- nvinfo : EIATTR_KPARAM_INFO
	.align		4
.L_6273:
        /*0048*/ 	.byte	0x04, 0x17
        /*004a*/ 	.short	(.L_6275 - .L_6274)
.L_6274:
        /*004c*/ 	.word	0x00000000
        /*0050*/ 	.short	0x0002
        /*0052*/ 	.short	0x0018
        /*0054*/ 	.byte	0x00, 0xf0, 0x41, 0x00


	//----- nvinfo : EIATTR_KPARAM_INFO
	.align		4
.L_6275:
        /*0058*/ 	.byte	0x04, 0x17
        /*005a*/ 	.short	(.L_6277 - .L_6276)
.L_6276:
        /*005c*/ 	.word	0x00000000
        /*0060*/ 	.short	0x0001
        /*0062*/ 	.short	0x0008
        /*0064*/ 	.byte	0x00, 0xf0, 0x41, 0x00


	//----- nvinfo : EIATTR_KPARAM_INFO
	.align		4
.L_6277:
        /*0068*/ 	.byte	0x04, 0x17
        /*006a*/ 	.short	(.L_6279 - .L_6278)
.L_6278:
        /*006c*/ 	.word	0x00000000
        /*0070*/ 	.short	0x0000
        /*0072*/ 	.short	0x0000
        /*0074*/ 	.byte	0x00, 0xf0, 0x11, 0x00


	//----- nvinfo : EIATTR_SPARSE_MMA_MASK
	.align		4
.L_6279:
        /*0078*/ 	.byte	0x03, 0x50
        /*007a*/ 	.short	0x0000


	//----- nvinfo : EIATTR_MAXREG_COUNT
	.align		4
        /*007c*/ 	.byte	0x03, 0x1b
        /*007e*/ 	.short	0x00ff


	//----- nvinfo : EIATTR_MERCURY_ISA_VERSION
	.align		4
        /*0080*/ 	.byte	0x03, 0x5f
        /*0082*/ 	.short	0x0101


	//----- nvinfo : EIATTR_EXIT_INSTR_OFFSETS
	.align		4
        /*0084*/ 	.byte	0x04, 0x1c
        /*0086*/ 	.short	(.L_6281 - .L_6280)


	//   ....[0]....
.L_6280:
        /*0088*/ 	.word	0x00000490


	//   ....[1]....
        /*008c*/ 	.word	0x000004e0


	//----- nvinfo : EIATTR_MAX_THREADS
	.align		4
.L_6281:
        /*0090*/ 	.byte	0x04, 0x05
        /*0092*/ 	.short	(.L_6283 - .L_6282)
.L_6282:
        /*0094*/ 	.word	0x00000080
        /*0098*/ 	.word	0x00000001
        /*009c*/ 	.word	0x00000001


	//----- nvinfo : EIATTR_CRS_STACK_SIZE
	.align		4
.L_6283:
        /*00a0*/ 	.byte	0x04, 0x1e
        /*00a2*/ 	.short	(.L_6285 - .L_6284)
.L_6284:
        /*00a4*/ 	.word	0x00000000


	//----- nvinfo : EIATTR_CBANK_PARAM_SIZE
	.align		4
.L_6285:
        /*00a8*/ 	.byte	0x03, 0x19
        /*00aa*/ 	.short	0x002c


	//----- nvinfo : EIATTR_PARAM_CBANK
	.align		4
        /*00ac*/ 	.byte	0x04, 0x0a
        /*00ae*/ 	.short	(.L_6287 - .L_6286)
	.align		4
.L_6286:
        /*00b0*/ 	.word	index@(.nv.constant0._ZN2at6native27unrolled_elementwise_kernelINS0_13AUnaryFunctorIlllZZZNS0_19minimum_kernel_cudaERNS_18TensorIteratorBaseEENKUlvE_clEvENKUlvE2_clEvEUlllE_EESt5arrayIPcLm2EELi4E23TrivialOffsetCalculatorILi1EjESD_NS0_6memory15LoadWithoutCastENSE_16StoreWithoutCastEEEviT_T0_T2_T3_T4_T5_)
        /*00b4*/ 	.short	0x0210
        /*00b6*/ 	.short	0x002c


	//----- nvinfo : EIATTR_SW_WAR
	.align		4
.L_6287:
        /*00b8*/ 	.byte	0x04, 0x36
        /*00ba*/ 	.short	(.L_6289 - .L_6288)
.L_6288:
        /*00bc*/ 	.word	0x00000008
.L_6289:


//--------------------- .nv.info._ZN2at6native29vectorized_elementwise_kernelILi2ENS0_13AUnaryFunctorIlllZZZNS0_19minimum_kernel_cudaERNS_18TensorIteratorBaseEENKUlvE_clEvENKUlvE2_clEvEUlllE_EESt5arrayIPcLm2EEEEviT0_T1_ --------------------------
	.section	.nv.info._ZN2at6native29vectorized_elementwise_kernelILi2ENS0_13AUnaryFunctorIlllZZZNS0_19minimum_kernel_cudaERNS_18TensorIteratorBaseEENKUlvE_clEvENKUlvE2_clEvEUlllE_EESt5arrayIPcLm2EEEEviT0_T1_,"",@"SHT_CUDA_INFO"
	.sectionflags	@""
	.align	4


	//----- nvinfo : EIATTR_CUDA_API_VERSION
	.align		4
        /*0000*/ 	.byte	0x04, 0x37
        /*0002*/ 	.short	(.L_6291 - .L_6290)
.L_6290:
        /*0004*/ 	.word	0x00000082


	//----- nvinfo : EIATTR_KPARAM_INFO
	.align		4
.L_6291:
        /*0008*/ 	.byte	0x04, 0x17
        /*000a*/ 	.short	(.L_6293 - .L_6292)
.L_6292:
        /*000c*/ 	.word	0x00000000
        /*0010*/ 	.short	0x0002
        /*0012*/ 	.short	0x0018
        /*0014*/ 	.byte	0x00, 0xf0, 0x41, 0x00


	//----- nvinfo : EIATTR_KPARAM_INFO
	.align		4
.L_6293:
        /*0018*/ 	.byte	0x04, 0x17
        /*001a*/ 	.short	(.L_6295 - .L_6294)
.L_6294:
        /*001c*/ 	.word	0x00000000
        /*0020*/ 	.short	0x0001
        /*0022*/ 	.short	0x0008
        /*0024*/ 	.byte	0x00, 0xf0, 0x41, 0x00


	//----- nvinfo : EIATTR_KPARAM_INFO
	.align		4
.L_6295:
        /*0028*/ 	.byte	0x04, 0x17
        /*002a*/ 	.short	(.L_6297 - .L_6296)
.L_6296:
        /*002c*/ 	.word	0x00000000
        /*0030*/ 	.short	0x0000
        /*0032*/ 	.short	0x0000
        /*0034*/ 	.byte	0x00, 0xf0, 0x11, 0x00


	//----- nvinfo : EIATTR_SPARSE_MMA_MASK
	.align		4
.L_6297:
        /*0038*/ 	.byte	0x03, 0x50
        /*003a*/ 	.short	0x0000


	//----- nvinfo : EIATTR_MAXREG_COUNT
	.align		4
        /*003c*/ 	.byte	0x03, 0x1b
        /*003e*/ 	.short	0x00ff


	//----- nvinfo : EIATTR_MERCURY_ISA_VERSION
	.align		4
        /*0040*/ 	.byte	0x03, 0x5f
        /*0042*/ 	.short	0x0101


	//----- nvinfo : EIATTR_EXIT_INSTR_OFFSETS
	.align		4
        /*0044*/ 	.byte	0x04, 0x1c
        /*0046*/ 	.short	(.L_6299 - .L_6298)


	//   ....[0]....
.L_6298:
        /*0048*/ 	.word	0x00000430


	//   ....[1]....
        /*004c*/ 	.word	0x00000d50


	//   ....[2]....
        /*0050*/ 	.word	0x00000da0


	//----- nvinfo : EIATTR_MAX_THREADS
	.align		4
.L_6299:
        /*0054*/ 	.byte	0x04, 0x05
        /*0056*/ 	.short	(.L_6301 - .L_6300)
.L_6300:
        /*0058*/ 	.word	0x00000080
        /*005c*/ 	.word	0x00000001
        /*0060*/ 	.word	0x00000001


	//----- nvinfo : EIATTR_CRS_STACK_SIZE
	.align		4
.L_6301:
        /*0064*/ 	.byte	0x04, 0x1e
        /*0066*/ 	.short	(.L_6303 - .L_6302)
.L_6302:
        /*0068*/ 	.word	0x00000000


	//----- nvinfo : EIATTR_CBANK_PARAM_SIZE
	.align		4
.L_6303:
        /*006c*/ 	.byte	0x03, 0x19
        /*006e*/ 	.short	0x0028


	//----- nvinfo : EIATTR_PARAM_CBANK
	.align		4
        /*0070*/ 	.byte	0x04, 0x0a
        /*0072*/ 	.short	(.L_6305 - .L_6304)
	.align		4
.L_6304:
        /*0074*/ 	.word	index@(.nv.constant0._ZN2at6native29vectorized_elementwise_kernelILi2ENS0_13AUnaryFunctorIlllZZZNS0_19minimum_kernel_cudaERNS_18TensorIteratorBaseEENKUlvE_clEvENKUlvE2_clEvEUlllE_EESt5arrayIPcLm2EEEEviT0_T1_)
        /*0078*/ 	.short	0x0210
        /*007a*/ 	.short	0x0028


	//----- nvinfo : EIATTR_SW_WAR
	.align		4
.L_6305:
        /*007c*/ 	.byte	0x04, 0x36
        /*007e*/ 	.short	(.L_6307 - .L_6306)
.L_6306:
        /*0080*/ 	.word	0x00000008
.L_6307:


//--------------------- .nv.info._ZN2at6native29vectorized_elementwise_kernelILi4ENS0_13AUnaryFunctorIlllZZZNS0_19minimum_kernel_cudaERNS_18TensorIteratorBaseEENKUlvE_clEvENKUlvE2_clEvEUlllE_EESt5arrayIPcLm2EEEEviT0_T1_ --------------------------
	.section	.nv.info._ZN2at6native29vectorized_elementwise_kernelILi4ENS0_13AUnaryFunctorIlllZZZNS0_19minimum_kernel_cudaERNS_18TensorIteratorBaseEENKUlvE_clEvENKUlvE2_clEvEUlllE_EESt5arrayIPcLm2EEEEviT0_T1_,"",@"SHT_CUDA_INFO"
	.sectionflags	@""
	.align	4


	//----- nvinfo : EIATTR_CUDA_API_VERSION
	.align		4
        /*0000*/ 	.byte	0x04, 0x37
        /*0002*/ 	.short	(.L_6309 - .L_6308)
.L_6308:
        /*0004*/ 	.word	0x00000082


	//----- nvinfo : EIATTR_KPARAM_INFO
	.align		4
.L_6309:
        /*0008*/ 	.byte	0x04, 0x17
        /*000a*/ 	.short	(.L_6311 - .L_6310)
.L_6310:
        /*000c*/ 	.word	0x00000000
        /*0010*/ 	.short	0x0002
        /*0012*/ 	.short	0x0018
        /*0014*/ 	.byte	0x00, 0xf0, 0x41, 0x00


	//----- nvinfo : EIATTR_KPARAM_INFO
	.align		4
.L_6311:
        /*0018*/ 	.byte	0x04, 0x17
        /*001a*/ 	.short	(.L_6313 - .L_6312)
.L_6312:
        /*001c*/ 	.word	0x00000000
        /*0020*/ 	.short	0x0001
        /*0022*/ 	.short	0x0008
        /*0024*/ 	.byte	0x00, 0xf0, 0x41, 0x00


	//----- nvinfo : EIATTR_KPARAM_INFO
	.align		4
.L_6313:
        /*0028*/ 	.byte	0x04, 0x17
        /*002a*/ 	.short	(.L_6315 - .L_6314)
.L_6314:
        /*002c*/ 	.word	0x00000000
        /*0030*/ 	.short	0x0000
        /*0032*/ 	.short	0x0000
        /*0034*/ 	.byte	0x00, 0xf0, 0x11, 0x00


	//----- nvinfo : EIATTR_SPARSE_MMA_MASK
	.align		4
.L_6315:
        /*0038*/ 	.byte	0x03, 0x50
        /*003a*/ 	.short	0x0000


	//----- nvinfo : EIATTR_MAXREG_COUNT
	.align		4
        /*003c*/ 	.byte	0x03, 0x1b
        /*003e*/ 	.short	0x00ff


	//----- nvinfo : EIATTR_MERCURY_ISA_VERSION
	.align		4
        /*0040*/ 	.byte	0x03, 0x5f
        /*0042*/ 	.short	0x0101


	//----- nvinfo : EIATTR_EXIT_INSTR_OFFSETS
	.align		4
        /*0044*/ 	.byte	0x04, 0x1c
        /*0046*/ 	.short	(.L_6317 - .L_6316)


	//   ....[0]....
.L_6316:
        /*0048*/ 	.word	0x00000430


	//   ....[1]....
        /*004c*/ 	.word	0x00000d50


	//   ....[2]....
        /*0050*/ 	.word	0x00000da0


	//----- nvinfo : EIATTR_MAX_THREADS
	.align		4
.L_6317:
        /*0054*/ 	.byte	0x04, 0x05
        /*0056*/ 	.short	(.L_6319 - .L_6318)
.L_6318:
        /*0058*/ 	.word	0x00000080
        /*005c*/ 	.word	0x00000001
        /*0060*/ 	.word	0x00000001


	//----- nvinfo : EIATTR_CRS_STACK_SIZE
	.align		4
.L_6319:
        /*0064*/ 	.byte	0x04, 0x1e
        /*0066*/ 	.short	(.L_6321 - .L_6320)
.L_6320:
        /*0068*/ 	.word	0x00000000


	//----- nvinfo : EIATTR_CBANK_PARAM_SIZE
	.align		4
.L_6321:
        /*006c*/ 	.byte	0x03, 0x19
        /*006e*/ 	.short	0x0028


	//----- nvinfo : EIATTR_PARAM_CBANK
	.align		4
        /*0070*/ 	.byte	0x04, 0x0a
        /*0072*/ 	.short	(.L_6323 - .L_6322)
	.align		4
.L_6322:
        /*0074*/ 	.word	index@(.nv.constant0._ZN2at6native29vectorized_elementwise_kernelILi4ENS0_13AUnaryFunctorIlllZZZNS0_19minimum_kernel_cudaERNS_18TensorIteratorBaseEENKUlvE_clEvENKUlvE2_clEvEUlllE_EESt5arrayIPcLm2EEEEviT0_T1_)
        /*0078*/ 	.short	0x0210
        /*007a*/ 	.short	0x0028


	//----- nvinfo : EIATTR_SW_WAR
	.align		4
.L_6323:
        /*007c*/ 	.byte	0x04, 0x36
        /*007e*/ 	.short	(.L_6325 - .L_6324)
.L_6324:
        /*0080*/ 	.word	0x00000008
.L_6325:


//--------------------- .nv.info._ZN2at6native29vectorized_elementwise_kernelILi8ENS0_13AUnaryFunctorIlllZZZNS0_19minimum_kernel_cudaERNS_18TensorIteratorBaseEENKUlvE_clEvENKUlvE2_clEvEUlllE_EESt5arrayIPcLm2EEEEviT0_T1_ --------------------------
	.section	.nv.info._ZN2at6native29vectorized_elementwise_kernelILi8ENS0_13AUnaryFunctorIlllZZZNS0_19minimum_kernel_cudaERNS_18TensorIteratorBaseEENKUlvE_clEvENKUlvE2_clEvEUlllE_EESt5arrayIPcLm2EEEEviT0_T1_,"",@"SHT_CUDA_INFO"
	.sectionflags	@""
	.align	4


	//----- nvinfo : EIATTR_CUDA_API_VERSION
	.align		4
        /*0000*/ 	.byte	0x04, 0x37
        /*0002*/ 	.short	(.L_6327 - .L_6326)
.L_6326:
        /*0004*/ 	.word	0x00000082


	//----- nvinfo : EIATTR_KPARAM_INFO
	.align		4
.L_6327:
        /*0008*/ 	.byte	0x04, 0x17
        /*000a*/ 	.short	(.L_6329 - .L_6328)
.L_6328:
        /*000c*/ 	.word	0x00000000
        /*0010*/ 	.short	0x0002
        /*0012*/ 	.short	0x0018
        /*0014*/ 	.byte	0x00, 0xf0, 0x41, 0x00


	//----- nvinfo : EIATTR_KPARAM_INFO
	.align		4
.L_6329:
        /*0018*/ 	.byte	0x04, 0x17
        /*001a*/ 	.short	(.L_6331 - .L_6330)
.L_6330:
        /*001c*/ 	.word	0x00000000
        /*0020*/ 	.short	0x0001
        /*0022*/ 	.short	0x0008
        /*0024*/ 	.byte	0x00, 0xf0, 0x41, 0x00


	//----- nvinfo : EIATTR_KPARAM_INFO
	.align		4
.L_6331:
        /*0028*/ 	.byte	0x04, 0x17
        /*002a*/ 	.short	(.L_6333 - .L_6332)
.L_6332:
        /*002c*/ 	.word	0x00000000
        /*0030*/ 	.short	0x0000
        /*0032*/ 	.short	0x0000
        /*0034*/ 	.byte	0x00, 0xf0, 0x11, 0x00


	//----- nvinfo : EIATTR_SPARSE_MMA_MASK
	.align		4
.L_6333:
        /*0038*/ 	.byte	0x03, 0x50
        /*003a*/ 	.short	0x0000


	//----- nvinfo : EIATTR_MAXREG_COUNT
	.align		4
        /*003c*/ 	.byte	0x03, 0x1b
        /*003e*/ 	.short	0x00ff


	//----- nvinfo : EIATTR_MERCURY_ISA_VERSION
	.align		4
        /*0040*/ 	.byte	0x03, 0x5f
        /*0042*/ 	.short	0x0101


	//----- nvinfo : EIATTR_EXIT_INSTR_OFFSETS
	.align		4
        /*0044*/ 	.byte	0x04, 0x1c
        /*0046*/ 	.short	(.L_6335 - .L_6334)


	//   ....[0]....
.L_6334:
        /*0048*/ 	.word	0x00000430


	//   ....[1]....
        /*004c*/ 	.word	0x00000d50


	//   ....[2]....
        /*0050*/ 	.word	0x00000da0


	//----- nvinfo : EIATTR_MAX_THREADS
	.align		4
.L_6335:
        /*0054*/ 	.byte	0x04, 0x05
        /*0056*/ 	.short	(.L_6337 - .L_6336)
.L_6336:
        /*0058*/ 	.word	0x00000080
        /*005c*/ 	.word	0x00000001
        /*0060*/ 	.word	0x00000001


	//----- nvinfo : EIATTR_CRS_STACK_SIZE
	.align		4
.L_6337:
        /*0064*/ 	.byte	0x04, 0x1e
        /*0066*/ 	.short	(.L_6339 - .L_6338)
.L_6338:
        /*0068*/ 	.word	0x00000000


	//----- nvinfo : EIATTR_CBANK_PARAM_SIZE
	.align		4
.L_6339:
        /*006c*/ 	.byte	0x03, 0x19
        /*006e*/ 	.short	0x0028


	//----- nvinfo : EIATTR_PARAM_CBANK
	.align		4
        /*0070*/ 	.byte	0x04, 0x0a
        /*0072*/ 	.short	(.L_6341 - .L_6340)
	.align		4
.L_6340:
        /*0074*/ 	.word	index@(.nv.constant0._ZN2at6native29vectorized_elementwise_kernelILi8ENS0_13AUnaryFunctorIlllZZZNS0_19minimum_kernel_cudaERNS_18TensorIteratorBaseEENKUlvE_clEvENKUlvE2_clEvEUlllE_EESt5arrayIPcLm2EEEEviT0_T1_)
        /*0078*/ 	.short	0x0210
        /*007a*/ 	.short	0x0028


	//----- nvinfo : EIATTR_SW_WAR
	.align		4
.L_6341:
        /*007c*/ 	.byte	0x04, 0x36
        /*007e*/ 	.short	(.L_6343 - .L_6342)
.L_6342:
        /*0080*/ 	.word	0x00000008
.L_6343:


//--------------------- .nv.info._ZN2at6native18elementwise_kernelILi128ELi4EZNS0_15gpu_kernel_implINS0_13BinaryFunctorIlllZZZNS0_19minimum_kernel_cudaERNS_18TensorIteratorBaseEENKUlvE_clEvENKUlvE2_clEvEUlllE_EEEEvS5_RKT_EUliE_EEviT1_ --------------------------
	.section	.nv.info._ZN2at6native18elementwise_kernelILi128ELi4EZNS0_15gpu_kernel_implINS0_13BinaryFunctorIlllZZZNS0_19minimum_kernel_cudaERNS_18TensorIteratorBaseEENKUlvE_clEvENKUlvE2_clEvEUlllE_EEEEvS5_RKT_EUliE_EEviT1_,"",@"SHT_CUDA_INFO"
	.sectionflags	@""
	.align	4


	//----- nvinfo : EIATTR_CUDA_API_VERSION
	.align		4
        /*0000*/ 	.byte	0x04, 0x37
        /*0002*/ 	.short	(.L_6345 - .L_6344)
.L_6344:
        /*0004*/ 	.word	0x00000082


	//----- nvinfo : EIATTR_KPARAM_INFO
	.align		4
.L_6345:
        /*0008*/ 	.byte	0x04, 0x17
        /*000a*/ 	.short	(.L_6347 - .L_6346)
.L_6346:
        /*000c*/ 	.word	0x00000000
        /*0010*/ 	.short	0x0001
        /*0012*/ 	.short	0x0008
        /*0014*/ 	.byte	0x00, 0xf0, 0x21, 0x0a


	//----- nvinfo : EIATTR_KPARAM_INFO
	.align		4
.L_6347:
        /*0018*/ 	.byte	0x04, 0x17
        /*001a*/ 	.short	(.L_6349 - .L_6348)
.L_6348:
        /*001c*/ 	.word	0x00000000
        /*0020*/ 	.short	0x0000
        /*0022*/ 	.short	0x0000
        /*0024*/ 	.byte	0x00, 0xf0, 0x11, 0x00


	//----- nvinfo : EIATTR_SPARSE_MMA_MASK
	.align		4
.L_6349:
        /*0028*/ 	.byte	0x03, 0x50
        /*002a*/ 	.short	0x0000


	//----- nvinfo : EIATTR_MAXREG_COUNT
	.align		4
        /*002c*/ 	.byte	0x03, 0x1b
        /*002e*/ 	.short	0x0080


	//----- nvinfo : EIATTR_EXTERNS
	.align		4
        /*0030*/ 	.byte	0x04, 0x0f
        /*0032*/ 	.short	(.L_6351 - .L_6350)


	//   ....[0]....
	.align		4
.L_6350:
        /*0034*/ 	.word	index@(__assertfail)


	//----- nvinfo : EIATTR_MERCURY_ISA_VERSION
	.align		4
.L_6351:
        /*0038*/ 	.byte	0x03, 0x5f
        /*003a*/ 	.short	0x0101


	//----- nvinfo : EIATTR_SYSCALL_OFFSETS
	.align		4
        /*003c*/ 	.byte	0x04, 0x46
        /*003e*/ 	.short	(.L_6353 - .L_6352)


	//   ....[0]....
.L_6352:
        /*0040*/ 	.word	0x00002500


	//   ....[1]....
        /*0044*/ 	.word	0x00003370


	//   ....[2]....
        /*0048*/ 	.word	0x00004220


	//   ....[3]....
        /*004c*/ 	.word	0x00006730


	//   ....[4]....
        /*0050*/ 	.word	0x000075a0


	//   ....[5]....
        /*0054*/ 	.word	0x00008450


	//   ....[6]....
        /*0058*/ 	.word	0x0000a950


	//   ....[7]....
        /*005c*/ 	.word	0x0000b7c0


	//   ....[8]....
        /*0060*/ 	.word	0x0000c670


	//   ....[9]....
        /*0064*/ 	.word	0x0000eb60


	//   ....[10]....
        /*0068*/ 	.word	0x0000f9d0


	//   ....[11]....
        /*006c*/ 	.word	0x00010880


	//----- nvinfo : EIATTR_EXIT_INSTR_OFFSETS
	.align		4
.L_6353:
        /*0070*/ 	.byte	0x04, 0x1c
        /*0072*/ 	.short	(.L_6355 - .L_6354)


	//   ....[0]....
.L_6354:
        /*0074*/ 	.word	0x0000c700


	//   ....[1]....
        /*0078*/ 	.word	0x0000fb60


	//   ....[2]....
        /*007c*/ 	.word	0x0000fb80


	//   ....[3]....
        /*0080*/ 	.word	0x0000fc00


	//   ....[4]....
        /*0084*/ 	.word	0x0000fc20


	//   ....[5]....
        /*0088*/ 	.word	0x0000fc40


	//   ....[6]....
        /*008c*/ 	.word	0x0000fcd0


	//   ....[7]....
        /*0090*/ 	.word	0x0000fd10


	//   ....[8]....
        /*0094*/ 	.word	0x0000fdb0


	//   ....[9]....
        /*0098*/ 	.word	0x0000fe00


	//   ....[10]....
        /*009c*/ 	.word	0x0000fe30


	//   ....[11]....
        /*00a0*/ 	.word	0x0000ff00


	//   ....[12]....
        /*00a4*/ 	.word	0x0000ff40


	//   ....[13]....
        /*00a8*/ 	.word	0x000100d0


	//   ....[14]....
        /*00ac*/ 	.word	0x00010230


	//   ....[15]....
        /*00b0*/ 	.word	0x00010270


	//   ....[16]....
        /*00b4*/ 	.word	0x00010310


	//   ....[17]....
        /*00b8*/ 	.word	0x00010490


	//   ....[18]....
        /*00bc*/ 	.word	0x00010610


	//   ....[19]....
        /*00c0*/ 	.word	0x00010780


	//   ....[20]....
        /*00c4*/ 	.word	0x00010890


	//   ....[21]....
        /*00c8*/ 	.word	0x000108b0


	//   ....[22]....
        /*00cc*/ 	.word	0x000108d0


	//----- nvinfo : EIATTR_MAX_THREADS
	.align		4
.L_6355:
        /*00d0*/ 	.byte	0x04, 0x05
        /*00d2*/ 	.short	(.L_6357 - .L_6356)
.L_6356:
        /*00d4*/ 	.word	0x00000080
        /*00d8*/ 	.word	0x00000001
        /*00dc*/ 	.word	0x00000001


	//----- nvinfo : EIATTR_CRS_STACK_SIZE
	.align		4
.L_6357:
        /*00e0*/ 	.byte	0x04, 0x1e
        /*00e2*/ 	.short	(.L_6359 - .L_6358)
.L_6358:
        /*00e4*/ 	.word	0x00000000


	//----- nvinfo : EIATTR_CBANK_PARAM_SIZE
	.align		4
.L_6359:
        /*00e8*/ 	.byte	0x03, 0x19
        /*00ea*/ 	.short	0x0290


	//----- nvinfo : EIATTR_PARAM_CBANK
	.align		4
        /*00ec*/ 	.byte	0x04, 0x0a
        /*00ee*/ 	.short	(.L_6361 - .L_6360)
	.align		4
.L_6360:
        /*00f0*/ 	.word	index@(.nv.constant0._ZN2at6native18elementwise_kernelILi128ELi4EZNS0_15gpu_kernel_implINS0_13BinaryFunctorIlllZZZNS0_19minimum_kernel_cudaERNS_18TensorIteratorBaseEENKUlvE_clEvENKUlvE2_clEvEUlllE_EEEEvS5_RKT_EUliE_EEviT1_)
        /*00f4*/ 	.short	0x0210
        /*00f6*/ 	.short	0x0290


	//----- nvinfo : EIATTR_SW_WAR
	.align		4
.L_6361:
        /*00f8*/ 	.byte	0x04, 0x36
        /*00fa*/ 	.short	(.L_6363 - .L_6362)
.L_6362:
        /*00fc*/ 	.word	0x00000008
.L_6363:


//--------------------- .nv.info._ZN2at6native27unrolled_elementwise_kernelINS0_13BinaryFunctorIlllZZZNS0_19minimum_kernel_cudaERNS_18TensorIteratorBaseEENKUlvE_clEvENKUlvE2_clEvEUlllE_EESt5arrayIPcLm3EELi4E23TrivialOffsetCalculatorILi2EjESC_ILi1EjENS0_6memory12LoadWithCastILi2EEENSF_13StoreWithCastILi1EEEEEviT_T0_T2_T3_T4_T5_ --------------------------
	.section	.nv.info._ZN2at6native27unrolled_elementwise_kernelINS0_13BinaryFunctorIlllZZZNS0_19minimum_kernel_cudaERNS_18TensorIteratorBaseEENKUlvE_clEvENKUlvE2_clEvEUlllE_EESt5arrayIPcLm3EELi4E23TrivialOffsetCalculatorILi2EjESC_ILi1EjENS0_6memory12LoadWithCastILi2EEENSF_13StoreWithCastILi1EEEEEviT_T0_T2_T3_T4_T5_,"",@"SHT_CUDA_INFO"
	.sectionflags	@""
	.align	4


	//----- nvinfo : EIATTR_CUDA_API_VERSION
	.align		4
        /*0000*/ 	.byte	0x04, 0x37
        /*0002*/ 	.short	(.L_6365 - .L_6364)
.L_6364:
        /*0004*/ 	.word	0x00000082


	//----- nvinfo : EIATTR_KPARAM_INFO
	.align		4
.L_6365:
        /*0008*/ 	.byte	0x04, 0x17
        /*000a*/ 	.short	(.L_6367 - .L_6366)
.L_6366:
        /*000c*/ 	.word	0x00000000
        /*0010*/ 	.short	0x0006
        /*0012*/ 	.short	0x0030
        /*0014*/ 	.byte	0x00, 0xf0, 0x21, 0x00


	//----- nvinfo : EIATTR_KPARAM_INFO
	.align		4
.L_6367:
        /*0018*/ 	.byte	0x04, 0x17
        /*001a*/ 	.short	(.L_6369 - .L_6368)
.L_6368:
        /*001c*/ 	.word	0x00000000
        /*0020*/ 	.short	0x0005
        /*0022*/ 	.short	0x0024
        /*0024*/ 	.byte	0x00, 0xf0, 0x31, 0x00


	//----- nvinfo : EIATTR_KPARAM_INFO
	.align		4
.L_6369:
        /*0028*/ 	.byte	0x04, 0x17
        /*002a*/ 	.short	(.L_6371 - .L_6370)
.L_6370:
        /*002c*/ 	.word	0x00000000
        /*0030*/ 	.short	0x0004
        /*0032*/ 	.short	0x0021
        /*0034*/ 	.byte	0x00, 0xf0, 0x05, 0x00


	//----- nvinfo : EIATTR_KPARAM_INFO
	.align		4
.L_6371:
        /*0038*/ 	.byte	0x04, 0x17
        /*003a*/ 	.short	(.L_6373 - .L_6372)
.L_6372:
        /*003c*/ 	.word	0x00000000
        /*0040*/ 	.short	0x0003
        /*0042*/ 	.short	0x0020
        /*0044*/ 	.byte	0x00, 0xf0, 0x05, 0x00


	//----- nvinfo : EIATTR_KPARAM_INFO
	.align		4
.L_6373:
        /*0048*/ 	.byte	0x04, 0x17
        /*004a*/ 	.short	(.L_6375 - .L_6374)
.L_6374:
        /*004c*/ 	.word	0x00000000
        /*0050*/ 	.short	0x0002
        /*0052*/ 	.short	0x0008
        /*0054*/ 	.byte	0x00, 0xf0, 0x61, 0x00


	//----- nvinfo : EIATTR_KPARAM_INFO
	.align		4
.L_6375:
        /*0058*/ 	.byte	0x04, 0x17
        /*005a*/ 	.short	(.L_6377 - .L_6376)
.L_6376:
        /*005c*/ 	.word	0x00000000
        /*0060*/ 	.short	0x0001
        /*0062*/ 	.short	0x0004
        /*0064*/ 	.byte	0x00, 0xf0, 0x05, 0x00


	//----- nvinfo : EIATTR_KPARAM_INFO
	.align		4
.L_6377:
        /*0068*/ 	.byte	0x04, 0x17
        /*006a*/ 	.short	(.L_6379 - .L_6378)
.L_6378:
        /*006c*/ 	.word	0x00000000
        /*0070*/ 	.short	0x0000
        /*0072*/ 	.short	0x0000
        /*0074*/ 	.byte	0x00, 0xf0, 0x11, 0x00


	//----- nvinfo : EIATTR_SPARSE_MMA_MASK
	.align		4
.L_6379:
        /*0078*/ 	.byte	0x03, 0x50
        /*007a*/ 	.short	0x0000


	//----- nvinfo : EIATTR_MAXREG_COUNT
	.align		4
        /*007c*/ 	.byte	0x03, 0x1b
        /*007e*/ 	.short	0x00ff


	//----- nvinfo : EIATTR_EXTERNS
	.align		4
        /*0080*/ 	.byte	0x04, 0x0f
        /*0082*/ 	.short	(.L_6381 - .L_6380)


	//   ....[0]....
	.align		4
.L_6380:
        /*0084*/ 	.word	index@(__assertfail)


	//----- nvinfo : EIATTR_MERCURY_ISA_VERSION
	.align		4
.L_6381:
        /*0088*/ 	.byte	0x03, 0x5f
        /*008a*/ 	.short	0x0101


	//----- nvinfo : EIATTR_SYSCALL_OFFSETS
	.align		4
        /*008c*/ 	.byte	0x04, 0x46
        /*008e*/ 	.short	(.L_6383 - .L_6382)


	//   ....[0]....
.L_6382:
        /*0090*/ 	.word	0x00000f10


	//   ....[1]....
        /*0094*/ 	.word	0x00001d90


	//   ....[2]....
        /*0098*/ 	.word	0x00002c90


	//   ....[3]....
        /*009c*/ 	.word	0x00003b10


	//   ....[4]....
        /*00a0*/ 	.word	0x00004a20


	//   ....[5]....
        /*00a4*/ 	.word	0x000058a0


	//   ....[6]....
        /*00a8*/ 	.word	0x00006790


	//   ....[7]....
        /*00ac*/ 	.word	0x00007610


	//   ....[8]....
        /*00b0*/ 	.word	0x00008610


	//   ....[9]....
        /*00b4*/ 	.word	0x000094e0


	//   ....[10]....
        /*00b8*/ 	.word	0x0000a380


	//   ....[11]....
        /*00bc*/ 	.word	0x0000b240


	//----- nvinfo : EIATTR_EXIT_INSTR_OFFSETS
	.align		4
.L_6383:
        /*00c0*/ 	.byte	0x04, 0x1c
        /*00c2*/ 	.short	(.L_6385 - .L_6384)


	//   ....[0]....
.L_6384:
        /*00c4*/ 	.word	0x0000a400


	//   ....[1]....
        /*00c8*/ 	.word	0x0000a530


	//   ....[2]....
        /*00cc*/ 	.word	0x0000a550


	//   ....[3]....
        /*00d0*/ 	.word	0x0000a5d0


	//   ....[4]....
        /*00d4*/ 	.word	0x0000a5f0


	//   ....[5]....
        /*00d8*/ 	.word	0x0000a610


	//   ....[6]....
        /*00dc*/ 	.word	0x0000a6a0


	//   ....[7]....
        /*00e0*/ 	.word	0x0000a6e0


	//   ....[8]....
        /*00e4*/ 	.word	0x0000a780


	//   ....[9]....
        /*00e8*/ 	.word	0x0000a7d0


	//   ....[10]....
        /*00ec*/ 	.word	0x0000a800


	//   ....[11]....
        /*00f0*/ 	.word	0x0000a8d0


	//   ....[12]....
        /*00f4*/ 	.word	0x0000a910


	//   ....[13]....
        /*00f8*/ 	.word	0x0000aaa0


	//   ....[14]....
        /*00fc*/ 	.word	0x0000ac00


	//   ....[15]....
        /*0100*/ 	.word	0x0000ac40


	//   ....[16]....
        /*0104*/ 	.word	0x0000ace0


	//   ....[17]....
        /*0108*/ 	.word	0x0000ae60


	//   ....[18]....
        /*010c*/ 	.word	0x0000afe0


	//   ....[19]....
        /*0110*/ 	.word	0x0000b140


	//   ....[20]....
        /*0114*/ 	.word	0x0000b250


	//   ....[21]....
        /*0118*/ 	.word	0x0000b270


	//   ....[22]....
        /*011c*/ 	.word	0x0000b290


	//----- nvinfo : EIATTR_MAX_THREADS
	.align		4
.L_6385:
        /*0120*/ 	.byte	0x04, 0x05
        /*0122*/ 	.short	(.L_6387 - .L_6386)
.L_6386:
        /*0124*/ 	.word	0x00000080
        /*0128*/ 	.word	0x00000001
        /*012c*/ 	.word	0x00000001


	//----- nvinfo : EIATTR_CRS_STACK_SIZE
	.align		4
.L_6387:
        /*0130*/ 	.byte	0x04, 0x1e
        /*0132*/ 	.short	(.L_6389 - .L_6388)
.L_6388:
        /*0134*/ 	.word	0x00000000


	//----- nvinfo : EIATTR_CBANK_PARAM_SIZE
	.align		4
.L_6389:
        /*0138*/ 	.byte	0x03, 0x19
        /*013a*/ 	.short	0x0038


	//----- nvinfo : EIATTR_PARAM_CBANK
	.align		4
        /*013c*/ 	.byte	0x04, 0x0a
        /*013e*/ 	.short	(.L_6391 - .L_6390)
	.align		4
.L_6390:
        /*0140*/ 	.word	index@(.nv.constant0._ZN2at6native27unrolled_elementwise_kernelINS0_13BinaryFunctorIlllZZZNS0_19minimum_kernel_cudaERNS_18TensorIteratorBaseEENKUlvE_clEvENKUlvE2_clEvEUlllE_EESt5arrayIPcLm3EELi4E23TrivialOffsetCalculatorILi2EjESC_ILi1EjENS0_6memory12LoadWithCastILi2EEENSF_13StoreWithCastILi1EEEEEviT_T0_T2_T3_T4_T5_)
        /*0144*/ 	.short	0x0210
        /*0146*/ 	.short	0x0038


	//----- nvinfo : EIATTR_SW_WAR
	.align		4
.L_6391:
        /*0148*/ 	.byte	0x04, 0x36
        /*014a*/ 	.short	(.L_6393 - .L_6392)
.L_6392:
        /*014c*/ 	.word	0x00000008
.L_6393:


//--------------------- .nv.info._ZN2at6native18elementwise_kernelILi128ELi2EZNS0_22gpu_kernel_impl_nocastINS0_13BinaryFunctorIlllZZZNS0_19minimum_kernel_cudaERNS_18TensorIteratorBaseEENKUlvE_clEvENKUlvE2_clEvEUlllE_EEEEvS5_RKT_EUliE_EEviT1_ --------------------------
	.section	.nv.info._ZN2at6native18elementwise_kernelILi128ELi2EZNS0_22gpu_kernel_impl_nocastINS0_13BinaryFunctorIlllZZZNS0_19minimum_kernel_cudaERNS_18TensorIteratorBaseEENKUlvE_clEvENKUlvE2_clEvEUlllE_EEEEvS5_RKT_EUliE_EEviT1_,"",@"SHT_CUDA_INFO"
	.sectionflags	@""
	.align	4


	//----- nvinfo : EIATTR_CUDA_API_VERSION
	.align		4
        /*0000*/ 	.byte	0x04, 0x37
        /*0002*/ 	.short	(.L_6395 - .L_6394)
.L_6394:
        /*0004*/ 	.word	0x00000082


	//----- nvinfo : EIATTR_KPARAM_INFO
	.align		4
.L_6395:
        /*0008*/ 	.byte	0x04, 0x17
        /*000a*/ 	.short	(.L_6397 - .L_6396)
.L_6396:
        /*000c*/ 	.word	0x00000000
        /*0010*/ 	.short	0x0001
        /*0012*/ 	.short	0x0008
        /*0014*/ 	.byte	0x00, 0xf0, 0x21, 0x0a


	//----- nvinfo : EIATTR_KPARAM_INFO
	.align		4
.L_6397:
        /*0018*/ 	.byte	0x04, 0x17
        /*001a*/ 	.short	(.L_6399 - .L_6398)
.L_6398:
        /*001c*/ 	.word	0x00000000
        /*0020*/ 	.short	0x0000
        /*0022*/ 	.short	0x0000
        /*0024*/ 	.byte	0x00, 0xf0, 0x11, 0x00


	//----- nvinfo : EIATTR_SPARSE_MMA_MASK
	.align		4
.L_6399:
        /*0028*/ 	.byte	0x03, 0x50
        /*002a*/ 	.short	0x0000


	//----- nvinfo : EIATTR_MAXREG_COUNT
	.align		4
        /*002c*/ 	.byte	0x03, 0x1b
        /*002e*/ 	.short	0x0080


	//----- nvinfo : EIATTR_MERCURY_ISA_VERSION
	.align		4
        /*0030*/ 	.byte	0x03, 0x5f
        /*0032*/ 	.short	0x0101


	//----- nvinfo : EIATTR_EXIT_INSTR_OFFSETS
	.align		4
        /*0034*/ 	.byte	0x04, 0x1c
        /*0036*/ 	.short	(.L_6401 - .L_6400)


	//   ....[0]....
.L_6400:
        /*0038*/ 	.word	0x000017e0


	//   ....[1]....
        /*003c*/ 	.word	0x00002f00


	//----- nvinfo : EIATTR_MAX_THREADS
	.align		4
.L_6401:
        /*0040*/ 	.byte	0x04, 0x05
        /*0042*/ 	.short	(.L_6403 - .L_6402)
.L_6402:
        /*0044*/ 	.word	0x00000080
        /*0048*/ 	.word	0x00000001
        /*004c*/ 	.word	0x00000001


	//----- nvinfo : EIATTR_CRS_STACK_SIZE
	.align		4
.L_6403:
        /*0050*/ 	.byte	0x04, 0x1e
        /*0052*/ 	.short	(.L_6405 - .L_6404)
.L_6404:
        /*0054*/ 	.word	0x00000000


	//----- nvinfo : EIATTR_CBANK_PARAM_SIZE
	.align		4
.L_6405:
        /*0058*/ 	.byte	0x03, 0x19
        /*005a*/ 	.short	0x0290


	//----- nvinfo : EIATTR_PARAM_CBANK
	.align		4
        /*005c*/ 	.byte	0x04, 0x0a
        /*005e*/ 	.short	(.L_6407 - .L_6406)
	.align		4
.L_6406:
        /*0060*/ 	.word	index@(.nv.constant0._ZN2at6native18elementwise_kernelILi128ELi2EZNS0_22gpu_kernel_impl_nocastINS0_13BinaryFunctorIlllZZZNS0_19minimum_kernel_cudaERNS_18TensorIteratorBaseEENKUlvE_clEvENKUlvE2_clEvEUlllE_EEEEvS5_RKT_EUliE_EEviT1_)
        /*0064*/ 	.short	0x0210
        /*0066*/ 	.short	0x0290


	//----- nvinfo : EIATTR_SW_WAR
	.align		4
.L_6407:
        /*0068*/ 	.byte	0x04, 0x36
        /*006a*/ 	.short	(.L_6409 - .L_6408)
.L_6408:
        /*006c*/ 	.word	0x00000008
.L_6409:


//--------------------- .nv.info._ZN2at6native27unrolled_elementwise_kernelINS0_13BinaryFunctorIlllZZZNS0_19minimum_kernel_cudaERNS_18TensorIteratorBaseEENKUlvE_clEvENKUlvE2_clEvEUlllE_EESt5arrayIPcLm3EELi4E23TrivialOffsetCalculatorILi2EjESC_ILi1EjENS0_6memory15LoadWithoutCastENSF_16StoreWithoutCastEEEviT_T0_T2_T3_T4_T5_ --------------------------
	.section	.nv.info._ZN2at6native27unrolled_elementwise_kernelINS0_13BinaryFunctorIlllZZZNS0_19minimum_kernel_cudaERNS_18TensorIteratorBaseEENKUlvE_clEvENKUlvE2_clEvEUlllE_EESt5arrayIPcLm3EELi4E23TrivialOffsetCalculatorILi2EjESC_ILi1EjENS0_6memory15LoadWithoutCastENSF_16StoreWithoutCastEEEviT_T0_T2_T3_T4_T5_,"",@"SHT_CUDA_INFO"
	.sectionflags	@""
	.align	4


	//----- nvinfo : EIATTR_CUDA_API_VERSION
	.align		4
        /*0000*/ 	.byte	0x04, 0x37
        /*0002*/ 	.short	(.L_6411 - .L_6410)
.L_6410:
        /*0004*/ 	.word	0x00000082


	//----- nvinfo : EIATTR_KPARAM_INFO
	.align		4
.L_6411:
        /*0008*/ 	.byte	0x04, 0x17
        /*000a*/ 	.short	(.L_6413 - .L_6412)
.L_6412:
        /*000c*/ 	.word	0x00000000
        /*0010*/ 	.short	0x0006
        /*0012*/ 	.short	0x0023
        /*0014*/ 	.byte	0x00, 0xf0, 0x05, 0x00


	//----- nvinfo : EIATTR_KPARAM_INFO
	.align		4
.L_6413:
        /*0018*/ 	.byte	0x04, 0x17
        /*001a*/ 	.short	(.L_6415 - .L_6414)
.L_6414:
        /*001c*/ 	.word	0x00000000
        /*0020*/ 	.short	0x0005
        /*0022*/ 	.short	0x0022
        /*0024*/ 	.byte	0x00, 0xf0, 0x05, 0x00


	//----- nvinfo : EIATTR_KPARAM_INFO
	.align		4
.L_6415:
        /*0028*/ 	.byte	0x04, 0x17
        /*002a*/ 	.short	(.L_6417 - .L_6416)
.L_6416:
        /*002c*/ 	.word	0x00000000
        /*0030*/ 	.short	0x0004
        /*0032*/ 	.short	0x0021
        /*0034*/ 	.byte	0x00, 0xf0, 0x05, 0x00


	//----- nvinfo : EIATTR_KPARAM_INFO
	.align		4
.L_6417:
        /*0038*/ 	.byte	0x04, 0x17
        /*003a*/ 	.short	(.L_6419 - .L_6418)
.L_6418:
        /*003c*/ 	.word	0x00000000
        /*0040*/ 	.short	0x0003
        /*0042*/ 	.short	0x0020
        /*0044*/ 	.byte	0x00, 0xf0, 0x05, 0x00


	//----- nvinfo : EIATTR_KPARAM_INFO
	.align		4
.L_6419:
        /*0048*/ 	.byte	0x04, 0x17
        /*004a*/ 	.short	(.L_6421 - .L_6420)
.L_6420:
        /*004c*/ 	.word	0x00000000
        /*0050*/ 	.short	0x0002
        /*0052*/ 	.short	0x0008
        /*0054*/ 	.byte	0x00, 0xf0, 0x61, 0x00


	//----- nvinfo : EIATTR_KPARAM_INFO
	.align		4
.L_6421:
        /*0058*/ 	.byte	0x04, 0x17
        /*005a*/ 	.short	(.L_6423 - .L_6422)
.L_6422:
        /*005c*/ 	.word	0x00000000
        /*0060*/ 	.short	0x0001
        /*0062*/ 	.short	0x0004
        /*0064*/ 	.byte	0x00, 0xf0, 0x05, 0x00


	//----- nvinfo : EIATTR_KPARAM_INFO
	.align		4
.L_6423:
        /*0068*/ 	.byte	0x04, 0x17
        /*006a*/ 	.short	(.L_6425 - .L_6424)
.L_6424:
        /*006c*/ 	.word	0x00000000
        /*0070*/ 	.short	0x0000
        /*0072*/ 	.short	0x0000
        /*0074*/ 	.byte	0x00, 0xf0, 0x11, 0x00


	//----- nvinfo : EIATTR_SPARSE_MMA_MASK
	.align		4
.L_6425:
        /*0078*/ 	.byte	0x03, 0x50
        /*007a*/ 	.short	0x0000


	//----- nvinfo : EIATTR_MAXREG_COUNT
	.align		4
        /*007c*/ 	.byte	0x03, 0x1b
        /*007e*/ 	.short	0x00ff


	//----- nvinfo : EIATTR_MERCURY_ISA_VERSION
	.align		4
        /*0080*/ 	.byte	0x03, 0x5f
        /*0082*/ 	.short	0x0101


	//----- nvinfo : EIATTR_EXIT_INSTR_OFFSETS
	.align		4
        /*0084*/ 	.byte	0x04, 0x1c
        /*0086*/ 	.short	(.L_6427 - .L_6426)


	//   ....[0]....
.L_6426:
        /*0088*/ 	.word	0x00000540


	//   ....[1]....
        /*008c*/ 	.word	0x000005d0


	//----- nvinfo : EIATTR_MAX_THREADS
	.align		4
.L_6427:
        /*0090*/ 	.byte	0x04, 0x05
        /*0092*/ 	.short	(.L_6429 - .L_6428)
.L_6428:
        /*0094*/ 	.word	0x00000080
        /*0098*/ 	.word	0x00000001
        /*009c*/ 	.word	0x00000001


	//----- nvinfo : EIATTR_CRS_STACK_SIZE
	.align		4
.L_6429:
        /*00a0*/ 	.byte	0x04, 0x1e
        /*00a2*/ 	.short	(.L_6431 - .L_6430)
.L_6430:
        /*00a4*/ 	.word	0x00000000


	//----- nvinfo : EIATTR_CBANK_PARAM_SIZE
	.align		4
.L_6431:
        /*00a8*/ 	.byte	0x03, 0x19
        /*00aa*/ 	.short	0x0024


	//----- nvinfo : EIATTR_PARAM_CBANK
	.align		4
        /*00ac*/ 	.byte	0x04, 0x0a
        /*00ae*/ 	.short	(.L_6433 - .L_6432)
	.align		4
.L_6432:
        /*00b0*/ 	.word	index@(.nv.constant0._ZN2at6native27unrolled_elementwise_kernelINS0_13BinaryFunctorIlllZZZNS0_19minimum_kernel_cudaERNS_18TensorIteratorBaseEENKUlvE_clEvENKUlvE2_clEvEUlllE_EESt5arrayIPcLm3EELi4E23TrivialOffsetCalculatorILi2EjESC_ILi1EjENS0_6memory15LoadWithoutCastENSF_16StoreWithoutCastEEEviT_T0_T2_T3_T4_T5_)
        /*00b4*/ 	.short	0x0210
        /*00b6*/ 	.short	0x0024


	//----- nvinfo : EIATTR_SW_WAR
	.align		4
.L_6433:
        /*00b8*/ 	.byte	0x04, 0x36
        /*00ba*/ 	.short	(.L_6435 - .L_6434)
.L_6434:
        /*00bc*/ 	.word	0x00000008
.L_6435:


//--------------------- .nv.info._ZN2at6native29vectorized_elementwise_kernelILi2ENS0_13BinaryFunctorIlllZZZNS0_19minimum_kernel_cudaERNS_18TensorIteratorBaseEENKUlvE_clEvENKUlvE2_clEvEUlllE_EESt5arrayIPcLm3EEEEviT0_T1_ --------------------------
	.section	.nv.info._ZN2at6native29vectorized_elementwise_kernelILi2ENS0_13BinaryFunctorIlllZZZNS0_19minimum_kernel_cudaERNS_18TensorIteratorBaseEENKUlvE_clEvENKUlvE2_clEvEUlllE_EESt5arrayIPcLm3EEEEviT0_T1_,"",@"SHT_CUDA_INFO"
	.sectionflags	@""
	.align	4


	//----- nvinfo : EIATTR_CUDA_API_VERSION
	.align		4
        /*0000*/ 	.byte	0x04, 0x37
        /*0002*/ 	.short	(.L_6437 - .L_6436)
.L_6436:
        /*0004*/ 	.word	0x00000082


	//----- nvinfo : EIATTR_KPARAM_INFO
	.align		4
.L_6437:
        /*0008*/ 	.byte	0x04, 0x17
        /*000a*/ 	.short	(.L_6439 - .L_6438)
.L_6438:
        /*000c*/ 	.word	0x00000000
        /*0010*/ 	.short	0x0002
        /*0012*/ 	.short	0x0008
        /*0014*/ 	.byte	0x00, 0xf0, 0x61, 0x00


	//----- nvinfo : EIATTR_KPARAM_INFO
	.align		4
.L_6439:
        /*0018*/ 	.byte	0x04, 0x17
        /*001a*/ 	.short	(.L_6441 - .L_6440)
.L_6440:
        /*001c*/ 	.word	0x00000000
        /*0020*/ 	.short	0x0001
        /*0022*/ 	.short	0x0004
        /*0024*/ 	.byte	0x00, 0xf0, 0x05, 0x00


	//----- nvinfo : EIATTR_KPARAM_INFO
	.align		4
.L_6441:
        /*0028*/ 	.byte	0x04, 0x17
        /*002a*/ 	.short	(.L_6443 - .L_6442)
.L_6442:
        /*002c*/ 	.word	0x00000000
        /*0030*/ 	.short	0x0000
        /*0032*/ 	.short	0x0000
        /*0034*/ 	.byte	0x00, 0xf0, 0x11, 0x00


	//----- nvinfo : EIATTR_SPARSE_MMA_MASK
	.align		4
.L_6443:
        /*0038*/ 	.byte	0x03, 0x50
        /*003a*/ 	.short	0x0000


	//----- nvinfo : EIATTR_MAXREG_COUNT
	.align		4
        /*003c*/ 	.byte	0x03, 0x1b
        /*003e*/ 	.short	0x00ff


	//----- nvinfo : EIATTR_MERCURY_ISA_VERSION
	.align		4
        /*0040*/ 	.byte	0x03, 0x5f
        /*0042*/ 	.short	0x0101


	//----- nvinfo : EIATTR_EXIT_INSTR_OFFSETS
	.align		4
        /*0044*/ 	.byte	0x04, 0x1c
        /*0046*/ 	.short	(.L_6445 - .L_6444)


	//   ....[0]....
.L_6444:
        /*0048*/ 	.word	0x00000450


	//   ....[1]....
        /*004c*/ 	.word	0x00000f50


	//   ....[2]....
        /*0050*/ 	.word	0x00000fa0


	//----- nvinfo : EIATTR_MAX_THREADS
	.align		4
.L_6445:
        /*0054*/ 	.byte	0x04, 0x05
        /*0056*/ 	.short	(.L_6447 - .L_6446)
.L_6446:
        /*0058*/ 	.word	0x00000080
        /*005c*/ 	.word	0x00000001
        /*0060*/ 	.word	0x00000001


	//----- nvinfo : EIATTR_CRS_STACK_SIZE
	.align		4
.L_6447:
        /*0064*/ 	.byte	0x04, 0x1e
        /*0066*/ 	.short	(.L_6449 - .L_6448)
.L_6448:
        /*0068*/ 	.word	0x00000000


	//----- nvinfo : EIATTR_CBANK_PARAM_SIZE
	.align		4
.L_6449:
        /*006c*/ 	.byte	0x03, 0x19
        /*006e*/ 	.short	0x0020


	//----- nvinfo : EIATTR_PARAM_CBANK
	.align		4
        /*0070*/ 	.byte	0x04, 0x0a
        /*0072*/ 	.short	(.L_6451 - .L_6450)
	.align		4
.L_6450:
        /*0074*/ 	.word	index@(.nv.constant0._ZN2at6native29vectorized_elementwise_kernelILi2ENS0_13BinaryFunctorIlllZZZNS0_19minimum_kernel_cudaERNS_18TensorIteratorBaseEENKUlvE_clEvENKUlvE2_clEvEUlllE_EESt5arrayIPcLm3EEEEviT0_T1_)
        /*0078*/ 	.short	0x0210
        /*007a*/ 	.short	0x0020


	//----- nvinfo : EIATTR_SW_WAR
	.align		4
.L_6451:
        /*007c*/ 	.byte	0x04, 0x36
        /*007e*/ 	.short	(.L_6453 - .L_6452)
.L_6452:
        /*0080*/ 	.word	0x00000008
.L_6453:


//--------------------- .nv.info._ZN2at6native29vectorized_elementwise_kernelILi4ENS0_13BinaryFunctorIlllZZZNS0_19minimum_kernel_cudaERNS_18TensorIteratorBaseEENKUlvE_clEvENKUlvE2_clEvEUlllE_EESt5arrayIPcLm3EEEEviT0_T1_ --------------------------
	.section	.nv.info._ZN2at6native29vectorized_elementwise_kernelILi4ENS0_13BinaryFunctorIlllZZZNS0_19minimum_kernel_cudaERNS_18TensorIteratorBaseEENKUlvE_clEvENKUlvE2_clEvEUlllE_EESt5arrayIPcLm3EEEEviT0_T1_,"",@"SHT_CUDA_INFO"
	.sectionflags	@""
	.align	4


	//----- nvinfo : EIATTR_CUDA_API_VERSION
	.align		4
        /*0000*/ 	.byte	0x04, 0x37
        /*0002*/ 	.short	(.L_6455 - .L_6454)
.L_6454:
        /*0004*/ 	.word	0x00000082


	//----- nvinfo : EIATTR_KPARAM_INFO
	.align		4
.L_6455:
        /*0008*/ 	.byte	0x04, 0x17
        /*000a*/ 	.short	(.L_6457 - .L_6456)
.L_6456:
        /*000c*/ 	.word	0x00000000
        /*0010*/ 	.short	0x0002
        /*0012*/ 	.short	0x0008
        /*0014*/ 	.byte	0x00, 0xf0, 0x61, 0x00


	//----- nvinfo : EIATTR_KPARAM_INFO
	.align		4
.L_6457:
        /*0018*/ 	.byte	0x04, 0x17
        /*001a*/ 	.short	(.L_6459 - .L_6458)
.L_6458:
        /*001c*/ 	.word	0x00000000
        /*0020*/ 	.short	0x0001
        /*0022*/ 	.short	0x0004
        /*0024*/ 	.byte	0x00, 0xf0, 0x05, 0x00


	//----- nvinfo : EIATTR_KPARAM_INFO
	.align		4
.L_6459:
        /*0028*/ 	.byte	0x04, 0x17
        /*002a*/ 	.short	(.L_6461 - .L_6460)
.L_6460:
        /*002c*/ 	.word	0x00000000
        /*0030*/ 	.short	0x0000
        /*0032*/ 	.short	0x0000
        /*0034*/ 	.byte	0x00, 0xf0, 0x11, 0x00


	//----- nvinfo : EIATTR_SPARSE_MMA_MASK
	.align		4
.L_6461:
        /*0038*/ 	.byte	0x03, 0x50
        /*003a*/ 	.short	0x0000


	//----- nvinfo : EIATTR_MAXREG_COUNT
	.align		4
        /*003c*/ 	.byte	0x03, 0x1b
        /*003e*/ 	.short	0x00ff


	//----- nvinfo : EIATTR_MERCURY_ISA_VERSION
	.align		4
        /*0040*/ 	.byte	0x03, 0x5f
        /*0042*/ 	.short	0x0101


	//----- nvinfo : EIATTR_EXIT_INSTR_OFFSETS
	.align		4
        /*0044*/ 	.byte	0x04, 0x1c
        /*0046*/ 	.short	(.L_6463 - .L_6462)


	//   ....[0]....
.L_6462:
        /*0048*/ 	.word	0x00000450


	//   ....[1]....
        /*004c*/ 	.word	0x00000f50


	//   ....[2]....
        /*0050*/ 	.word	0x00000fa0


	//----- nvinfo : EIATTR_MAX_THREADS
	.align		4
.L_6463:
        /*0054*/ 	.byte	0x04, 0x05
        /*0056*/ 	.short	(.L_6465 - .L_6464)
.L_6464:
        /*0058*/ 	.word	0x00000080
        /*005c*/ 	.word	0x00000001
        /*0060*/ 	.word	0x00000001


	//----- nvinfo : EIATTR_CRS_STACK_SIZE
	.align		4
.L_6465:
        /*0064*/ 	.byte	0x04, 0x1e
        /*0066*/ 	.short	(.L_6467 - .L_6466)
.L_6466:
        /*0068*/ 	.word	0x00000000


	//----- nvinfo : EIATTR_CBANK_PARAM_SIZE
	.align		4
.L_6467:
        /*006c*/ 	.byte	0x03, 0x19
        /*006e*/ 	.short	0x0020


	//----- nvinfo : EIATTR_PARAM_CBANK
	.align		4
        /*0070*/ 	.byte	0x04, 0x0a
        /*0072*/ 	.short	(.L_6469 - .L_6468)
	.align		4
.L_6468:
        /*0074*/ 	.word	index@(.nv.constant0._ZN2at6native29vectorized_elementwise_kernelILi4ENS0_13BinaryFunctorIlllZZZNS0_19minimum_kernel_cudaERNS_18TensorIteratorBaseEENKUlvE_clEvENKUlvE2_clEvEUlllE_EESt5arrayIPcLm3EEEEviT0_T1_)
        /*0078*/ 	.short	0x0210
        /*007a*/ 	.short	0x0020


	//----- nvinfo : EIATTR_SW_WAR
	.align		4
.L_6469:
        /*007c*/ 	.byte	0x04, 0x36
        /*007e*/ 	.short	(.L_6471 - .L_6470)
.L_6470:
        /*0080*/ 	.word	0x00000008
.L_6471:


//--------------------- .nv.info._ZN2at6native29vectorized_elementwise_kernelILi8ENS0_13BinaryFunctorIlllZZZNS0_19minimum_kernel_cudaERNS_18TensorIteratorBaseEENKUlvE_clEvENKUlvE2_clEvEUlllE_EESt5arrayIPcLm3EEEEviT0_T1_ --------------------------
	.section	.nv.info._ZN2at6native29vectorized_elementwise_kernelILi8ENS0_13BinaryFunctorIlllZZZNS0_19minimum_kernel_cudaERNS_18TensorIteratorBaseEENKUlvE_clEvENKUlvE2_clEvEUlllE_EESt5arrayIPcLm3EEEEviT0_T1_,"",@"SHT_CUDA_INFO"
	.sectionflags	@""
	.align	4


	//----- nvinfo : EIATTR_CUDA_API_VERSION
	.align		4
        /*0000*/ 	.byte	0x04, 0x37
        /*0002*/ 	.short	(.L_6473 - .L_6472)
.L_6472:
        /*0004*/ 	.word	0x00000082


	//----- nvinfo : EIATTR_KPARAM_INFO
	.align		4
.L_6473:
        /*0008*/ 	.byte	0x04, 0x17
        /*000a*/ 	.short	(.L_6475 - .L_6474)
.L_6474:
        /*000c*/ 	.word	0x00000000
        /*0010*/ 	.short	0x0002
        /*0012*/ 	.short	0x0008
        /*0014*/ 	.byte	0x00, 0xf0, 0x61, 0x00


	//----- nvinfo : EIATTR_KPARAM_INFO
	.align		4
.L_6475:
        /*0018*/ 	.byte	0x04, 0x17
        /*001a*/ 	.short	(.L_6477 - .L_6476)
.L_6476:
        /*001c*/ 	.word	0x00000000
        /*0020*/ 	.short	0x0001
        /*0022*/ 	.short	0x0004
        /*0024*/ 	.byte	0x00, 0xf0, 0x05, 0x00


	//----- nvinfo : EIATTR_KPARAM_INFO
	.align		4
.L_6477:
        /*0028*/ 	.byte	0x04, 0x17
        /*002a*/ 	.short	(.L_6479 - .L_6478)
.L_6478:
        /*002c*/ 	.word	0x00000000
        /*0030*/ 	.short	0x0000
        /*0032*/ 	.short	0x0000
        /*0034*/ 	.byte	0x00, 0xf0, 0x11, 0x00


	//----- nvinfo : EIATTR_SPARSE_MMA_MASK
	.align		4
.L_6479:
        /*0038*/ 	.byte	0x03, 0x50
        /*003a*/ 	.short	0x0000


	//----- nvinfo : EIATTR_MAXREG_COUNT
	.align		4
        /*003c*/ 	.byte	0x03, 0x1b
        /*003e*/ 	.short	0x00ff


	//----- nvinfo : EIATTR_MERCURY_ISA_VERSION
	.align		4
        /*0040*/ 	.byte	0x03, 0x5f
        /*0042*/ 	.short	0x0101


	//----- nvinfo : EIATTR_EXIT_INSTR_OFFSETS
	.align		4
        /*0044*/ 	.byte	0x04, 0x1c
        /*0046*/ 	.short	(.L_6481 - .L_6480)


	//   ....[0]....
.L_6480:
        /*0048*/ 	.word	0x00000450


	//   ....[1]....
        /*004c*/ 	.word	0x00000f50


	//   ....[2]....
        /*0050*/ 	.word	0x00000fa0


	//----- nvinfo : EIATTR_MAX_THREADS
	.align		4
.L_6481:
        /*0054*/ 	.byte	0x04, 0x05
        /*0056*/ 	.short	(.L_6483 - .L_6482)
.L_6482:
        /*0058*/ 	.word	0x00000080
        /*005c*/ 	.word	0x00000001
        /*0060*/ 	.word	0x00000001


	//----- nvinfo : EIATTR_CRS_STACK_SIZE
	.align		4
.L_6483:
        /*0064*/ 	.byte	0x04, 0x1e
        /*0066*/ 	.short	(.L_6485 - .L_6484)
.L_6484:
        /*0068*/ 	.word	0x00000000


	//----- nvinfo : EIATTR_CBANK_PARAM_SIZE
	.align		4
.L_6485:
        /*006c*/ 	.byte	0x03, 0x19
        /*006e*/ 	.short	0x0020


	//----- nvinfo : EIATTR_PARAM_CBANK
	.align		4
        /*0070*/ 	.byte	0x04, 0x0a
        /*0072*/ 	.short	(.L_6487 - .L_6486)
	.align		4
.L_6486:
        /*0074*/ 	.word	index@(.nv.constant0._ZN2at6native29vectorized_elementwise_kernelILi8ENS0_13BinaryFunctorIlllZZZNS0_19minimum_kernel_cudaERNS_18TensorIteratorBaseEENKUlvE_clEvENKUlvE2_clEvEUlllE_EESt5arrayIPcLm3EEEEviT0_T1_)
        /*0078*/ 	.short	0x0210
        /*007a*/ 	.short	0x0020


	//----- nvinfo : EIATTR_SW_WAR
	.align		4
.L_6487:
        /*007c*/ 	.byte	0x04, 0x36
        /*007e*/ 	.short	(.L_6489 - .L_6488)
.L_6488:
        /*0080*/ 	.word	0x00000008
.L_6489:


//--------------------- .nv.info._ZN2at6native18elementwise_kernelILi128ELi4EZNS0_15gpu_kernel_implINS0_13AUnaryFunctorIiiiZZZNS0_19minimum_kernel_cudaERNS_18TensorIteratorBaseEENKUlvE_clEvENKUlvE1_clEvEUliiE_EEEEvS5_RKT_EUliE_EEviT1_ --------------------------
	.section	.nv.info._ZN2at6native18elementwise_kernelILi128ELi4EZNS0_15gpu_kernel_implINS0_13AUnaryFunctorIiiiZZZNS0_19minimum_kernel_cudaERNS_18TensorIteratorBaseEENKUlvE_clEvENKUlvE1_clEvEUliiE_EEEEvS5_RKT_EUliE_EEviT1_,"",@"SHT_CUDA_INFO"
	.sectionflags	@""
	.align	4


	//----- nvinfo : EIATTR_CUDA_API_VERSION
	.align		4
        /*0000*/ 	.byte	0x04, 0x37
        /*0002*/ 	.short	(.L_6491 - .L_6490)
.L_6490:
        /*0004*/ 	.word	0x00000082


	//----- nvinfo : EIATTR_KPARAM_INFO
	.align		4
.L_6491:
        /*0008*/ 	.byte	0x04, 0x17
        /*000a*/ 	.short	(.L_6493 - .L_6492)
.L_6492:
        /*000c*/ 	.word	0x00000000
        /*0010*/ 	.short	0x0001
        /*0012*/ 	.short	0x0008
        /*0014*/ 	.byte	0x00, 0xf0, 0x81, 0x08


	//----- nvinfo : EIATTR_KPARAM_INFO
	.align		4
.L_6493:
        /*0018*/ 	.byte	0x04, 0x17
        /*001a*/ 	.short	(.L_6495 - .L_6494)
.L_6494:
        /*001c*/ 	.word	0x00000000
        /*0020*/ 	.short	0x0000
        /*0022*/ 	.short	0x0000
        /*0024*/ 	.byte	0x00, 0xf0, 0x11, 0x00


	//----- nvinfo : EIATTR_SPARSE_MMA_MASK
	.align		4
.L_6495:
        /*0028*/ 	.byte	0x03, 0x50
        /*002a*/ 	.short	0x0000


	//----- nvinfo : EIATTR_MAXREG_COUNT
	.align		4
        /*002c*/ 	.byte	0x03, 0x1b
        /*002e*/ 	.short	0x0080


	//----- nvinfo : EIATTR_EXTERNS
	.align		4
        /*0030*/ 	.byte	0x04, 0x0f
        /*0032*/ 	.short	(.L_6497 - .L_6496)


	//   ....[0]....
	.align		4
.L_6496:
        /*0034*/ 	.word	index@(__assertfail)


	//----- nvinfo : EIATTR_MERCURY_ISA_VERSION
	.align		4
.L_6497:
        /*0038*/ 	.byte	0x03, 0x5f
        /*003a*/ 	.short	0x0101


	//----- nvinfo : EIATTR_SYSCALL_OFFSETS
	.align		4
        /*003c*/ 	.byte	0x04, 0x46
        /*003e*/ 	.short	(.L_6499 - .L_6498)


	//   ....[0]....
.L_6498:
        /*0040*/ 	.word	0x00002180


	//   ....[1]....
        /*0044*/ 	.word	0x00002fd0


	//   ....[2]....
        /*0048*/ 	.word	0x00005170


	//   ....[3]....
        /*004c*/ 	.word	0x00005fc0


	//   ....[4]....
        /*0050*/ 	.word	0x00008150


	//   ....[5]....
        /*0054*/ 	.word	0x00008fa0


	//   ....[6]....
        /*0058*/ 	.word	0x0000b120


	//   ....[7]....
        /*005c*/ 	.word	0x0000bf70


	//----- nvinfo : EIATTR_EXIT_INSTR_OFFSETS
	.align		4
.L_6499:
        /*0060*/ 	.byte	0x04, 0x1c
        /*0062*/ 	.short	(.L_6501 - .L_6500)


	//   ....[0]....
.L_6500:
        /*0064*/ 	.word	0x00009040


	//   ....[1]....
        /*0068*/ 	.word	0x0000b260


	//   ....[2]....
        /*006c*/ 	.word	0x0000b280


	//   ....[3]....
        /*0070*/ 	.word	0x0000b310


	//   ....[4]....
        /*0074*/ 	.word	0x0000b330


	//   ....[5]....
        /*0078*/ 	.word	0x0000b350


	//   ....[6]....
        /*007c*/ 	.word	0x0000b3e0


	//   ....[7]....
        /*0080*/ 	.word	0x0000b420


	//   ....[8]....
        /*0084*/ 	.word	0x0000b4c0


	//   ....[9]....
        /*0088*/ 	.word	0x0000b510


	//   ....[10]....
        /*008c*/ 	.word	0x0000b540


	//   ....[11]....
        /*0090*/ 	.word	0x0000b600


	//   ....[12]....
        /*0094*/ 	.word	0x0000b640


	//   ....[13]....
        /*0098*/ 	.word	0x0000b7d0


	//   ....[14]....
        /*009c*/ 	.word	0x0000b930


	//   ....[15]....
        /*00a0*/ 	.word	0x0000b970


	//   ....[16]....
        /*00a4*/ 	.word	0x0000ba10


	//   ....[17]....
        /*00a8*/ 	.word	0x0000bb90


	//   ....[18]....
        /*00ac*/ 	.word	0x0000bd10


	//   ....[19]....
        /*00b0*/ 	.word	0x0000be70


	//   ....[20]....
        /*00b4*/ 	.word	0x0000bf80


	//   ....[21]....
        /*00b8*/ 	.word	0x0000bfb0


	//   ....[22]....
        /*00bc*/ 	.word	0x0000bfd0


	//----- nvinfo : EIATTR_MAX_THREADS
	.align		4
.L_6501:
        /*00c0*/ 	.byte	0x04, 0x05
        /*00c2*/ 	.short	(.L_6503 - .L_6502)
.L_6502:
        /*00c4*/ 	.word	0x00000080
        /*00c8*/ 	.word	0x00000001
        /*00cc*/ 	.word	0x00000001


	//----- nvinfo : EIATTR_CRS_STACK_SIZE
	.align		4
.L_6503:
        /*00d0*/ 	.byte	0x04, 0x1e
        /*00d2*/ 	.short	(.L_6505 - .L_6504)
.L_6504:
        /*00d4*/ 	.word	0x00000000


	//----- nvinfo : EIATTR_CBANK_PARAM_SIZE
	.align		4
.L_6505:
        /*00d8*/ 	.byte	0x03, 0x19
        /*00da*/ 	.short	0x0228


	//----- nvinfo : EIATTR_PARAM_CBANK
	.align		4
        /*00dc*/ 	.byte	0x04, 0x0a
        /*00de*/ 	.short	(.L_6507 - .L_6506)
	.align		4
.L_6506:
        /*00e0*/ 	.word	index@(.nv.constant0._ZN2at6native18elementwise_kernelILi128ELi4EZNS0_15gpu_kernel_implINS0_13AUnaryFunctorIiiiZZZNS0_19minimum_kernel_cudaERNS_18TensorIteratorBaseEENKUlvE_clEvENKUlvE1_clEvEUliiE_EEEEvS5_RKT_EUliE_EEviT1_)
        /*00e4*/ 	.short	0x0210
        /*00e6*/ 	.short	0x0228


	//----- nvinfo : EIATTR_SW_WAR
	.align		4
.L_6507:
        /*00e8*/ 	.byte	0x04, 0x36
        /*00ea*/ 	.short	(.L_6509 - .L_6508)
.L_6508:
        /*00ec*/ 	.word	0x00000008
.L_6509:


//--------------------- .nv.info._ZN2at6native27unrolled_elementwise_kernelINS0_13AUnaryFunctorIiiiZZZNS0_19minimum_kernel_cudaERNS_18TensorIteratorBaseEENKUlvE_clEvENKUlvE1_clEvEUliiE_EESt5arrayIPcLm2EELi4E23TrivialOffsetCalculatorILi1EjESD_NS0_6memory12LoadWithCastILi1EEENSE_13StoreWithCastILi1EEEEEviT_T0_T2_T3_T4_T5_ --------------------------
	.section	.nv.info._ZN2at6native27unrolled_elementwise_kernelINS0_13AUnaryFunctorIiiiZZZNS0_19minimum_kernel_cudaERNS_18TensorIteratorBaseEENKUlvE_clEvENKUlvE1_clEvEUliiE_EESt5arrayIPcLm2EELi4E23TrivialOffsetCalculatorILi1EjESD_NS0_6memory12LoadWithCastILi1EEENSE_13StoreWithCastILi1EEEEEviT_T0_T2_T3_T4_T5_,"",@"SHT_CUDA_INFO"
	.sectionflags	@""
	.align	4


	//----- nvinfo : EIATTR_CUDA_API_VERSION
	.align		4
        /*0000*/ 	.byte	0x04, 0x37
        /*0002*/ 	.short	(.L_6511 - .L_6510)
.L_6510:
        /*0004*/ 	.word	0x00000082


	//----- nvinfo : EIATTR_KPARAM_INFO
	.align		4
.L_6511:
        /*0008*/ 	.byte	0x04, 0x17
        /*000a*/ 	.short	(.L_6513 - .L_6512)
.L_6512:
        /*000c*/ 	.word	0x00000000
        /*0010*/ 	.short	0x0006
        /*0012*/ 	.short	0x002c
        /*0014*/ 	.byte	0x00, 0xf0, 0x21, 0x00


	//----- nvinfo : EIATTR_KPARAM_INFO
	.align		4
.L_6513:
        /*0018*/ 	.byte	0x04, 0x17
        /*001a*/ 	.short	(.L_6515 - .L_6514)
.L_6514:
        /*001c*/ 	.word	0x00000000
        /*0020*/ 	.short	0x0005
        /*0022*/ 	.short	0x0024
        /*0024*/ 	.byte	0x00, 0xf0, 0x21, 0x00


	//----- nvinfo : EIATTR_KPARAM_INFO
	.align		4
.L_6515:
        /*0028*/ 	.byte	0x04, 0x17
        /*002a*/ 	.short	(.L_6517 - .L_6516)
.L_6516:
        /*002c*/ 	.word	0x00000000
        /*0030*/ 	.short	0x0004
        /*0032*/ 	.short	0x0021
        /*0034*/ 	.byte	0x00, 0xf0, 0x05, 0x00


	//----- nvinfo : EIATTR_KPARAM_INFO
	.align		4
.L_6517:
        /*0038*/ 	.byte	0x04, 0x17
        /*003a*/ 	.short	(.L_6519 - .L_6518)
.L_6518:
        /*003c*/ 	.word	0x00000000
        /*0040*/ 	.short	0x0003
        /*0042*/ 	.short	0x0020
        /*0044*/ 	.byte	0x00, 0xf0, 0x05, 0x00


	//----- nvinfo : EIATTR_KPARAM_INFO
	.align		4
.L_6519:
        /*0048*/ 	.byte	0x04, 0x17
        /*004a*/ 	.short	(.L_6521 - .L_6520)
.L_6520:
        /*004c*/ 	.word	0x00000000
        /*0050*/ 	.short	0x0002
        /*0052*/ 	.short	0x0010
        /*0054*/ 	.byte	0x00, 0xf0, 0x41, 0x00


	//----- nvinfo : EIATTR_KPARAM_INFO
	.align		4
.L_6521:
        /*0058*/ 	.byte	0x04, 0x17
        /*005a*/ 	.short	(.L_6523 - .L_6522)
.L_6522:
        /*005c*/ 	.word	0x00000000
        /*0060*/ 	.short	0x0001
        /*0062*/ 	.short	0x0004
        /*0064*/ 	.byte	0x00, 0xf0, 0x21, 0x00


	//----- nvinfo : EIATTR_KPARAM_INFO
	.align		4
.L_6523:
        /*0068*/ 	.byte	0x04, 0x17
        /*006a*/ 	.short	(.L_6525 - .L_6524)
.L_6524:
        /*006c*/ 	.word	0x00000000
        /*0070*/ 	.short	0x0000
        /*0072*/ 	.short	0x0000
        /*0074*/ 	.byte	0x00, 0xf0, 0x11, 0x00


	//----- nvinfo : EIATTR_SPARSE_MMA_MASK
	.align		4
.L_6525:
        /*0078*/ 	.byte	0x03, 0x50
        /*007a*/ 	.short	0x0000


	//----- nvinfo : EIATTR_MAXREG_COUNT
	.align		4
        /*007c*/ 	.byte	0x03, 0x1b
        /*007e*/ 	.short	0x00ff


	//----- nvinfo : EIATTR_EXTERNS
	.align		4
        /*0080*/ 	.byte	0x04, 0x0f
        /*0082*/ 	.short	(.L_6527 - .L_6526)


	//   ....[0]....
	.align		4
.L_6526:
        /*0084*/ 	.word	index@(__assertfail)


	//----- nvinfo : EIATTR_MERCURY_ISA_VERSION
	.align		4
.L_6527:
        /*0088*/ 	.byte	0x03, 0x5f
        /*008a*/ 	.short	0x0101


	//----- nvinfo : EIATTR_SYSCALL_OFFSETS
	.align		4
        /*008c*/ 	.byte	0x04, 0x46
        /*008e*/ 	.short	(.L_6529 - .L_6528)


	//   ....[0]....
.L_6528:
        /*0090*/ 	.word	0x00000ea0


	//   ....[1]....
        /*0094*/ 	.word	0x00001d30


	//   ....[2]....
        /*0098*/ 	.word	0x00002bd0


	//   ....[3]....
        /*009c*/ 	.word	0x00003a30


	//   ....[4]....
        /*00a0*/ 	.word	0x00004980


	//   ....[5]....
        /*00a4*/ 	.word	0x00005870


	//   ....[6]....
        /*00a8*/ 	.word	0x00006760


	//   ....[7]....
        /*00ac*/ 	.word	0x00007640


	//----- nvinfo : EIATTR_EXIT_INSTR_OFFSETS
	.align		4
.L_6529:
        /*00b0*/ 	.byte	0x04, 0x1c
        /*00b2*/ 	.short	(.L_6531 - .L_6530)


	//   ....[0]....
.L_6530:
        /*00b4*/ 	.word	0x00006800


	//   ....[1]....
        /*00b8*/ 	.word	0x00006930


	//   ....[2]....
        /*00bc*/ 	.word	0x00006950


	//   ....[3]....
        /*00c0*/ 	.word	0x000069e0


	//   ....[4]....
        /*00c4*/ 	.word	0x00006a00


	//   ....[5]....
        /*00c8*/ 	.word	0x00006a20


	//   ....[6]....
        /*00cc*/ 	.word	0x00006ab0


	//   ....[7]....
        /*00d0*/ 	.word	0x00006af0


	//   ....[8]....
        /*00d4*/ 	.word	0x00006b90


	//   ....[9]....
        /*00d8*/ 	.word	0x00006be0


	//   ....[10]....
        /*00dc*/ 	.word	0x00006c10


	//   ....[11]....
        /*00e0*/ 	.word	0x00006cd0


	//   ....[12]....
        /*00e4*/ 	.word	0x00006d10


	//   ....[13]....
        /*00e8*/ 	.word	0x00006ea0


	//   ....[14]....
        /*00ec*/ 	.word	0x00007000


	//   ....[15]....
        /*00f0*/ 	.word	0x00007040


	//   ....[16]....
        /*00f4*/ 	.word	0x000070e0


	//   ....[17]....
        /*00f8*/ 	.word	0x00007260


	//   ....[18]....
        /*00fc*/ 	.word	0x000073e0


	//   ....[19]....
        /*0100*/ 	.word	0x00007540


	//   ....[20]....
        /*0104*/ 	.word	0x00007650


	//   ....[21]....
        /*0108*/ 	.word	0x00007680


	//   ....[22]....
        /*010c*/ 	.word	0x000076a0


	//----- nvinfo : EIATTR_MAX_THREADS
	.align		4
.L_6531:
        /*0110*/ 	.byte	0x04, 0x05
        /*0112*/ 	.short	(.L_6533 - .L_6532)
.L_6532:
        /*0114*/ 	.word	0x00000080
        /*0118*/ 	.word	0x00000001
        /*011c*/ 	.word	0x00000001


	//----- nvinfo : EIATTR_CRS_STACK_SIZE
	.align		4
.L_6533:
        /*0120*/ 	.byte	0x04, 0x1e
        /*0122*/ 	.short	(.L_6535 - .L_6534)
.L_6534:
        /*0124*/ 	.word	0x00000000


	//----- nvinfo : EIATTR_CBANK_PARAM_SIZE
	.align		4
.L_6535:
        /*0128*/ 	.byte	0x03, 0x19
        /*012a*/ 	.short	0x0034


	//----- nvinfo : EIATTR_PARAM_CBANK
	.align		4
        /*012c*/ 	.byte	0x04, 0x0a
        /*012e*/ 	.short	(.L_6537 - .L_6536)
	.align		4
.L_6536:
        /*0130*/ 	.word	index@(.nv.constant0._ZN2at6native27unrolled_elementwise_kernelINS0_13AUnaryFunctorIiiiZZZNS0_19minimum_kernel_cudaERNS_18TensorIteratorBaseEENKUlvE_clEvENKUlvE1_clEvEUliiE_EESt5arrayIPcLm2EELi4E23TrivialOffsetCalculatorILi1EjESD_NS0_6memory12LoadWithCastILi1EEENSE_13StoreWithCastILi1EEEEEviT_T0_T2_T3_T4_T5_)
        /*0134*/ 	.short	0x0210
        /*0136*/ 	.short	0x0034


	//----- nvinfo : EIATTR_SW_WAR
	.align		4
.L_6537:
        /*0138*/ 	.byte	0x04, 0x36
        /*013a*/ 	.short	(.L_6539 - .L_6538)
.L_6538:
        /*013c*/ 	.word	0x00000008
.L_6539:


//--------------------- .nv.info._ZN2at6native18elementwise_kernelILi128ELi2EZNS0_22gpu_kernel_impl_nocastINS0_13AUnaryFunctorIiiiZZZNS0_19minimum_kernel_cudaERNS_18TensorIteratorBaseEENKUlvE_clEvENKUlvE1_clEvEUliiE_EEEEvS5_RKT_EUliE_EEviT1_ --------------------------
	.section	.nv.info._ZN2at6native18elementwise_kernelILi128ELi2EZNS0_22gpu_kernel_impl_nocastINS0_13AUnaryFunctorIiiiZZZNS0_19minimum_kernel_cudaERNS_18TensorIteratorBaseEENKUlvE_clEvENKUlvE1_clEvEUliiE_EEEEvS5_RKT_EUliE_EEviT1_,"",@"SHT_CUDA_INFO"
	.sectionflags	@""
	.align	4


	//----- nvinfo : EIATTR_CUDA_API_VERSION
	.align		4
        /*0000*/ 	.byte	0x04, 0x37
        /*0002*/ 	.short	(.L_6541 - .L_6540)
.L_6540:
        /*0004*/ 	.word	0x00000082


	//----- nvinfo : EIATTR_KPARAM_INFO
	.align		4
.L_6541:
        /*0008*/ 	.byte	0x04, 0x17
        /*000a*/ 	.short	(.L_6543 - .L_6542)
.L_6542:
        /*000c*/ 	.word	0x00000000
        /*0010*/ 	.short	0x0001
        /*0012*/ 	.short	0x0008
        /*0014*/ 	.byte	0x00, 0xf0, 0x61, 0x08


	//----- nvinfo : EIATTR_KPARAM_INFO
	.align		4
.L_6543:
        /*0018*/ 	.byte	0x04, 0x17
        /*001a*/ 	.short	(.L_6545 - .L_6544)
.L_6544:
        /*001c*/ 	.word	0x00000000
        /*0020*/ 	.short	0x0000
        /*0022*/ 	.short	0x0000
        /*0024*/ 	.byte	0x00, 0xf0, 0x11, 0x00


	//----- nvinfo : EIATTR_SPARSE_MMA_MASK
	.align		4
.L_6545:
        /*0028*/ 	.byte	0x03, 0x50
        /*002a*/ 	.short	0x0000


	//----- nvinfo : EIATTR_MAXREG_COUNT
	.align		4
        /*002c*/ 	.byte	0x03, 0x1b
        /*002e*/ 	.short	0x0080


	//----- nvinfo : EIATTR_MERCURY_ISA_VERSION
	.align		4
        /*0030*/ 	.byte	0x03, 0x5f
        /*0032*/ 	.short	0x0101


	//----- nvinfo : EIATTR_EXIT_INSTR_OFFSETS
	.align		4
        /*0034*/ 	.byte	0x04, 0x1c
        /*0036*/ 	.short	(.L_6547 - .L_6546)


	//   ....[0]....
.L_6546:
        /*0038*/ 	.word	0x00001450


	//   ....[1]....
        /*003c*/ 	.word	0x000027f0


	//----- nvinfo : EIATTR_MAX_THREADS
	.align		4
.L_6547:
        /*0040*/ 	.byte	0x04, 0x05
        /*0042*/ 	.short	(.L_6549 - .L_6548)
.L_6548:
        /*0044*/ 	.word	0x00000080
        /*0048*/ 	.word	0x00000001
        /*004c*/ 	.word	0x00000001


	//----- nvinfo : EIATTR_CRS_STACK_SIZE
	.align		4
.L_6549:
        /*0050*/ 	.byte	0x04, 0x1e
        /*0052*/ 	.short	(.L_6551 - .L_6550)
.L_6550:
        /*0054*/ 	.word	0x00000000


	//----- nvinfo : EIATTR_CBANK_PARAM_SIZE
	.align		4
.L_6551:
        /*0058*/ 	.byte	0x03, 0x19
        /*005a*/ 	.short	0x0220


	//----- nvinfo : EIATTR_PARAM_CBANK
	.align		4
        /*005c*/ 	.byte	0x04, 0x0a
        /*005e*/ 	.short	(.L_6553 - .L_6552)
	.align		4
.L_6552:
        /*0060*/ 	.word	index@(.nv.constant0._ZN2at6native18elementwise_kernelILi128ELi2EZNS0_22gpu_kernel_impl_nocastINS0_13AUnaryFunctorIiiiZZZNS0_19minimum_kernel_cudaERNS_18TensorIteratorBaseEENKUlvE_clEvENKUlvE1_clEvEUliiE_EEEEvS5_RKT_EUliE_EEviT1_)
        /*0064*/ 	.short	0x0210
        /*0066*/ 	.short	0x0220


	//----- nvinfo : EIATTR_SW_WAR
	.align		4
.L_6553:
        /*0068*/ 	.byte	0x04, 0x36
        /*006a*/ 	.short	(.L_6555 - .L_6554)
.L_6554:
        /*006c*/ 	.word	0x00000008
.L_6555:


//--------------------- .nv.info._ZN2at6native27unrolled_elementwise_kernelINS0_13AUnaryFunctorIiiiZZZNS0_19minimum_kernel_cudaERNS_18TensorIteratorBaseEENKUlvE_clEvENKUlvE1_clEvEUliiE_EESt5arrayIPcLm2EELi4E23TrivialOffsetCalculatorILi1EjESD_NS0_6memory15LoadWithoutCastENSE_16StoreWithoutCastEEEviT_T0_T2_T3_T4_T5_ --------------------------
	.section	.nv.info._ZN2at6native27unrolled_elementwise_kernelINS0_13AUnaryFunctorIiiiZZZNS0_19minimum_kernel_cudaERNS_18TensorIteratorBaseEENKUlvE_clEvENKUlvE1_clEvEUliiE_EESt5arrayIPcLm2EELi4E23TrivialOffsetCalculatorILi1EjESD_NS0_6memory15LoadWithoutCastENSE_16StoreWithoutCastEEEviT_T0_T2_T3_T4_T5_,"",@"SHT_CUDA_INFO"
	.sectionflags	@""
	.align	4


	//----- nvinfo : EIATTR_CUDA_API_VERSION
	.align		4
        /*0000*/ 	.byte	0x04, 0x37
        /*0002*/ 	.short	(.L_6557 - .L_6556)
.L_6556:
        /*0004*/ 	.word	0x00000082


	//----- nvinfo : EIATTR_KPARAM_INFO
	.align		4
.L_6557:
        /*0008*/ 	.byte	0x04, 0x17
        /*000a*/ 	.short	(.L_6559 - .L_6558)
.L_6558:
        /*000c*/ 	.word	0x00000000
        /*0010*/ 	.short	0x0006
        /*0012*/ 	.short	0x0023
        /*0014*/ 	.byte	0x00, 0xf0, 0x05, 0x00


	//----- nvinfo : EIATTR_KPARAM_INFO
	.align		4
.L_6559:
        /*0018*/ 	.byte	0x04, 0x17
        /*001a*/ 	.short	(.L_6561 - .L_6560)
.L_6560:
        /*001c*/ 	.word	0x00000000
        /*0020*/ 	.short	0x0005
        /*0022*/ 	.short	0x0022
        /*0024*/ 	.byte	0x00, 0xf0, 0x05, 0x00


	//----- nvinfo : EIATTR_KPARAM_INFO
	.align		4
.L_6561:
        /*0028*/ 	.byte	0x04, 0x17
        /*002a*/ 	.short	(.L_6563 - .L_6562)
.L_6562:
        /*002c*/ 	.word	0x00000000
        /*0030*/ 	.short	0x0004
        /*0032*/ 	.short	0x0021
        /*0034*/ 	.byte	0x00, 0xf0, 0x05, 0x00


	//----- nvinfo : EIATTR_KPARAM_INFO
	.align		4
.L_6563:
        /*0038*/ 	.byte	0x04, 0x17
        /*003a*/ 	.short	(.L_6565 - .L_6564)
.L_6564:
        /*003c*/ 	.word	0x00000000
        /*0040*/ 	.short	0x0003
        /*0042*/ 	.short	0x0020
        /*0044*/ 	.byte	0x00, 0xf0, 0x05, 0x00


	//----- nvinfo : EIATTR_KPARAM_INFO
	.align		4
.L_6565:
        /*0048*/ 	.byte	0x04, 0x17
        /*004a*/ 	.short	(.L_6567 - .L_6566)
.L_6566:
        /*004c*/ 	.word	0x00000000
        /*0050*/ 	.short	0x0002
        /*0052*/ 	.short	0x0010
        /*0054*/ 	.byte	0x00, 0xf0, 0x41, 0x00


	//----- nvinfo : EIATTR_KPARAM_INFO
	.align		4
.L_6567:
        /*0058*/ 	.byte	0x04, 0x17
        /*005a*/ 	.short	(.L_6569 - .L_6568)
.L_6568:
        /*005c*/ 	.word	0x00000000
        /*0060*/ 	.short	0x0001
        /*0062*/ 	.short	0x0004
        /*0064*/ 	.byte	0x00, 0xf0, 0x21, 0x00


	//----- nvinfo : EIATTR_KPARAM_INFO
	.align		4
.L_6569:
        /*0068*/ 	.byte	0x04, 0x17
        /*006a*/ 	.short	(.L_6571 - .L_6570)
.L_6570:
        /*006c*/ 	.word	0x00000000
        /*0070*/ 	.short	0x0000
        /*0072*/ 	.short	0x0000
        /*0074*/ 	.byte	0x00, 0xf0, 0x11, 0x00


	//----- nvinfo : EIATTR_SPARSE_MMA_MASK
	.align		4
.L_6571:
        /*0078*/ 	.byte	0x03, 0x50
        /*007a*/ 	.short	0x0000


	//----- nvinfo : EIATTR_MAXREG_COUNT
	.align		4
        /*007c*/ 	.byte	0x03, 0x1b
        /*007e*/ 	.short	0x00ff


	//----- nvinfo : EIATTR_MERCURY_ISA_VERSION
	.align		4
        /*0080*/ 	.byte	0x03, 0x5f
        /*0082*/ 	.short	0x0101


	//----- nvinfo : EIATTR_EXIT_INSTR_OFFSETS
	.align		4
        /*0084*/ 	.byte	0x04, 0x1c
        /*0086*/ 	.short	(.L_6573 - .L_6572)


	//   ....[0]....
.L_6572:
        /*0088*/ 	.word	0x000003c0


	//   ....[1]....
        /*008c*/ 	.word	0x00000410


	//----- nvinfo : EIATTR_MAX_THREADS
	.align		4
.L_6573:
        /*0090*/ 	.byte	0x04, 0x05
        /*0092*/ 	.short	(.L_6575 - .L_6574)
.L_6574:
        /*0094*/ 	.word	0x00000080
        /*0098*/ 	.word	0x00000001
        /*009c*/ 	.word	0x00000001


	//----- nvinfo : EIATTR_CRS_STACK_SIZE
	.align		4
.L_6575:
        /*00a0*/ 	.byte	0x04, 0x1e
        /*00a2*/ 	.short	(.L_6577 - .L_6576)
.L_6576:
        /*00a4*/ 	.word	0x00000000


	//----- nvinfo : EIATTR_CBANK_PARAM_SIZE
	.align		4
.L_6577:
        /*00a8*/ 	.byte	0x03, 0x19
        /*00aa*/ 	.short	0x0024


	//----- nvinfo : EIATTR_PARAM_CBANK
	.align		4
        /*00ac*/ 	.byte	0x04, 0x0a
        /*00ae*/ 	.short	(.L_6579 - .L_6578)
	.align		4
.L_6578:
        /*00b0*/ 	.word	index@(.nv.constant0._ZN2at6native27unrolled_elementwise_kernelINS0_13AUnaryFunctorIiiiZZZNS0_19minimum_kernel_cudaERNS_18TensorIteratorBaseEENKUlvE_clEvENKUlvE1_clEvEUliiE_EESt5arrayIPcLm2EELi4E23TrivialOffsetCalculatorILi1EjESD_NS0_6memory15LoadWithoutCastENSE_16StoreWithoutCastEEEviT_T0_T2_T3_T4_T5_)
        /*00b4*/ 	.short	0x0210
        /*00b6*/ 	.short	0x0024


	//----- nvinfo : EIATTR_SW_WAR
	.align		4
.L_6579:
        /*00b8*/ 	.byte	0x04, 0x36
        /*00ba*/ 	.short	(.L_6581 - .L_6580)
.L_6580:
        /*00bc*/ 	.word	0x00000008
.L_6581:


//--------------------- .nv.info._ZN2at6native29vectorized_elementwise_kernelILi2ENS0_13AUnaryFunctorIiiiZZZNS0_19minimum_kernel_cudaERNS_18TensorIteratorBaseEENKUlvE_clEvENKUlvE1_clEvEUliiE_EESt5arrayIPcLm2EEEEviT0_T1_ --------------------------
	.section	.nv.info._ZN2at6native29vectorized_elementwise_kernelILi2ENS0_13AUnaryFunctorIiiiZZZNS0_19minimum_kernel_cudaERNS_18TensorIteratorBaseEENKUlvE_clEvENKUlvE1_clEvEUliiE_EESt5arrayIPcLm2EEEEviT0_T1_,"",@"SHT_CUDA_INFO"
	.sectionflags	@""
	.align	4


	//----- nvinfo : EIATTR_CUDA_API_VERSION
	.align		4
        /*0000*/ 	.byte	0x04, 0x37
        /*0002*/ 	.short	(.L_6583 - .L_6582)
.L_6582:
        /*0004*/ 	.word	0x00000082


	//----- nvinfo : EIATTR_KPARAM_INFO
	.align		4
.L_6583:
        /*0008*/ 	.byte	0x04, 0x17
        /*000a*/ 	.short	(.L_6585 - .L_6584)
.L_6584:
        /*000c*/ 	.word	0x00000000
        /*0010*/ 	.short	0x0002
        /*0012*/ 	.short	0x0010
        /*0014*/ 	.byte	0x00, 0xf0, 0x41, 0x00


	//----- nvinfo : EIATTR_KPARAM_INFO
	.align		4
.L_6585:
        /*0018*/ 	.byte	0x04, 0x17
        /*001a*/ 	.short	(.L_6587 - .L_6586)
.L_6586:
        /*001c*/ 	.word	0x00000000
        /*0020*/ 	.short	0x0001
        /*0022*/ 	.short	0x0004
        /*0024*/ 	.byte	0x00, 0xf0, 0x21, 0x00


	//----- nvinfo : EIATTR_KPARAM_INFO
	.align		4
.L_6587:
        /*0028*/ 	.byte	0x04, 0x17
        /*002a*/ 	.short	(.L_6589 - .L_6588)
.L_6588:
        /*002c*/ 	.word	0x00000000
        /*0030*/ 	.short	0x0000
        /*0032*/ 	.short	0x0000
        /*0034*/ 	.byte	0x00, 0xf0, 0x11, 0x00


	//----- nvinfo : EIATTR_SPARSE_MMA_MASK
	.align		4
.L_6589:
        /*0038*/ 	.byte	0x03, 0x50
        /*003a*/ 	.short	0x0000


	//----- nvinfo : EIATTR_MAXREG_COUNT
	.align		4
        /*003c*/ 	.byte	0x03, 0x1b
        /*003e*/ 	.short	0x00ff


	//----- nvinfo : EIATTR_MERCURY_ISA_VERSION
	.align		4
        /*0040*/ 	.byte	0x03, 0x5f
        /*0042*/ 	.short	0x0101


	//----- nvinfo : EIATTR_EXIT_INSTR_OFFSETS
	.align		4
        /*0044*/ 	.byte	0x04, 0x1c
        /*0046*/ 	.short	(.L_6591 - .L_6590)


	//   ....[0]....
.L_6590:
        /*0048*/ 	.word	0x00000200


	//   ....[1]....
        /*004c*/ 	.word	0x00000980


	//   ....[2]....
        /*0050*/ 	.word	0x000009d0


	//----- nvinfo : EIATTR_MAX_THREADS
	.align		4
.L_6591:
        /*0054*/ 	.byte	0x04, 0x05
        /*0056*/ 	.short	(.L_6593 - .L_6592)
.L_6592:
        /*0058*/ 	.word	0x00000080
        /*005c*/ 	.word	0x00000001
        /*0060*/ 	.word	0x00000001


	//----- nvinfo : EIATTR_CRS_STACK_SIZE
	.align		4
.L_6593:
        /*0064*/ 	.byte	0x04, 0x1e
        /*0066*/ 	.short	(.L_6595 - .L_6594)
.L_6594:
        /*0068*/ 	.word	0x00000000


	//----- nvinfo : EIATTR_CBANK_PARAM_SIZE
	.align		4
.L_6595:
        /*006c*/ 	.byte	0x03, 0x19
        /*006e*/ 	.short	0x0020


	//----- nvinfo : EIATTR_PARAM_CBANK
	.align		4
        /*0070*/ 	.byte	0x04, 0x0a
        /*0072*/ 	.short	(.L_6597 - .L_6596)
	.align		4
.L_6596:
        /*0074*/ 	.word	index@(.nv.constant0._ZN2at6native29vectorized_elementwise_kernelILi2ENS0_13AUnaryFunctorIiiiZZZNS0_19minimum_kernel_cudaERNS_18TensorIteratorBaseEENKUlvE_clEvENKUlvE1_clEvEUliiE_EESt5arrayIPcLm2EEEEviT0_T1_)
        /*0078*/ 	.short	0x0210
        /*007a*/ 	.short	0x0020


	//----- nvinfo : EIATTR_SW_WAR
	.align		4
.L_6597:
        /*007c*/ 	.byte	0x04, 0x36
        /*007e*/ 	.short	(.L_6599 - .L_6598)
.L_6598:
        /*0080*/ 	.word	0x00000008
.L_6599:


//--------------------- .nv.info._ZN2at6native29vectorized_elementwise_kernelILi4ENS0_13AUnaryFunctorIiiiZZZNS0_19minimum_kernel_cudaERNS_18TensorIteratorBaseEENKUlvE_clEvENKUlvE1_clEvEUliiE_EESt5arrayIPcLm2EEEEviT0_T1_ --------------------------
	.section	.nv.info._ZN2at6native29vectorized_elementwise_kernelILi4ENS0_13AUnaryFunctorIiiiZZZNS0_19minimum_kernel_cudaERNS_18TensorIteratorBaseEENKUlvE_clEvENKUlvE1_clEvEUliiE_EESt5arrayIPcLm2EEEEviT0_T1_,"",@"SHT_CUDA_INFO"
	.sectionflags	@""
	.align	4


	//----- nvinfo : EIATTR_CUDA_API_VERSION
	.align		4
        /*0000*/ 	.byte	0x04, 0x37
        /*0002*/ 	.short	(.L_6601 - .L_6600)
.L_6600:
        /*0004*/ 	.word	0x00000082


	//----- nvinfo : EIATTR_KPARAM_INFO
	.align		4
.L_6601:
        /*0008*/ 	.byte	0x04, 0x17
        /*000a*/ 	.short	(.L_6603 - .L_6602)
.L_6602:
        /*000c*/ 	.word	0x00000000
        /*0010*/ 	.short	0x0002
        /*0012*/ 	.short	0x0010
        /*0014*/ 	.byte	0x00, 0xf0, 0x41, 0x00


	//----- nvinfo : EIATTR_KPARAM_INFO
	.align		4
.L_6603:
        /*0018*/ 	.byte	0x04, 0x17
        /*001a*/ 	.short	(.L_6605 - .L_6604)
.L_6604:
        /*001c*/ 	.word	0x00000000
        /*0020*/ 	.short	0x0001
        /*0022*/ 	.short	0x0004
        /*0024*/ 	.byte	0x00, 0xf0, 0x21, 0x00


	//----- nvinfo : EIATTR_KPARAM_INFO
	.align		4
.L_6605:
        /*0028*/ 	.byte	0x04, 0x17
        /*002a*/ 	.short	(.L_6607 - .L_6606)
.L_6606:
        /*002c*/ 	.word	0x00000000
        /*0030*/ 	.short	0x0000
        /*0032*/ 	.short	0x0000
        /*0034*/ 	.byte	0x00, 0xf0, 0x11, 0x00


	//----- nvinfo : EIATTR_SPARSE_MMA_MASK
	.align		4
.L_6607:
        /*0038*/ 	.byte	0x03, 0x50
        /*003a*/ 	.short	0x0000


	//----- nvinfo : EIATTR_MAXREG_COUNT
	.align		4
        /*003c*/ 	.byte	0x03, 0x1b
        /*003e*/ 	.short	0x00ff


	//----- nvinfo : EIATTR_MERCURY_ISA_VERSION
	.align		4
        /*0040*/ 	.byte	0x03, 0x5f
        /*0042*/ 	.short	0x0101


	//----- nvinfo : EIATTR_EXIT_INSTR_OFFSETS
	.align		4
        /*0044*/ 	.byte	0x04, 0x1c
        /*0046*/ 	.short	(.L_6609 - .L_6608)


	//   ....[0]....
.L_6608:
        /*0048*/ 	.word	0x000001c0


	//   ....[1]....
        /*004c*/ 	.word	0x00000940


	//   ....[2]....
        /*0050*/ 	.word	0x00000990


	//----- nvinfo : EIATTR_MAX_THREADS
	.align		4
.L_6609:
        /*0054*/ 	.byte	0x04, 0x05
        /*0056*/ 	.short	(.L_6611 - .L_6610)
.L_6610:
        /*0058*/ 	.word	0x00000080
        /*005c*/ 	.word	0x00000001
        /*0060*/ 	.word	0x00000001


	//----- nvinfo : EIATTR_CRS_STACK_SIZE
	.align		4
.L_6611:
        /*0064*/ 	.byte	0x04, 0x1e
        /*0066*/ 	.short	(.L_6613 - .L_6612)
.L_6612:
        /*0068*/ 	.word	0x00000000


	//----- nvinfo : EIATTR_CBANK_PARAM_SIZE
	.align		4
.L_6613:
        /*006c*/ 	.byte	0x03, 0x19
        /*006e*/ 	.short	0x0020


	//----- nvinfo : EIATTR_PARAM_CBANK
	.align		4
        /*0070*/ 	.byte	0x04, 0x0a
        /*0072*/ 	.short	(.L_6615 - .L_6614)
	.align		4
.L_6614:
        /*0074*/ 	.word	index@(.nv.constant0._ZN2at6native29vectorized_elementwise_kernelILi4ENS0_13AUnaryFunctorIiiiZZZNS0_19minimum_kernel_cudaERNS_18TensorIteratorBaseEENKUlvE_clEvENKUlvE1_clEvEUliiE_EESt5arrayIPcLm2EEEEviT0_T1_)
        /*0078*/ 	.short	0x0210
        /*007a*/ 	.short	0x0020


	//----- nvinfo : EIATTR_SW_WAR
	.align		4
.L_6615:
        /*007c*/ 	.byte	0x04, 0x36
        /*007e*/ 	.short	(.L_6617 - .L_6616)
.L_6616:
        /*0080*/ 	.word	0x00000008
.L_6617:


//--------------------- .nv.info._ZN2at6native29vectorized_elementwise_kernelILi8ENS0_13AUnaryFunctorIiiiZZZNS0_19minimum_kernel_cudaERNS_18TensorIteratorBaseEENKUlvE_clEvENKUlvE1_clEvEUliiE_EESt5arrayIPcLm2EEEEviT0_T1_ --------------------------
	.section	.nv.info._ZN2at6native29vectorized_elementwise_kernelILi8ENS0_13AUnaryFunctorIiiiZZZNS0_19minimum_kernel_cudaERNS_18TensorIteratorBaseEENKUlvE_clEvENKUlvE1_clEvEUliiE_EESt5arrayIPcLm2EEEEviT0_T1_,"",@"SHT_CUDA_INFO"
	.sectionflags	@""
	.align	4


	//----- nvinfo : EIATTR_CUDA_API_VERSION
	.align		4
        /*0000*/ 	.byte	0x04, 0x37
        /*0002*/ 	.short	(.L_6619 - .L_6618)
.L_6618:
        /*0004*/ 	.word	0x00000082


	//----- nvinfo : EIATTR_KPARAM_INFO
	.align		4
.L_6619:
        /*0008*/ 	.byte	0x04, 0x17
        /*000a*/ 	.short	(.L_6621 - .L_6620)
.L_6620:
        /*000c*/ 	.word	0x00000000
        /*0010*/ 	.short	0x0002
        /*0012*/ 	.short	0x0010
        /*0014*/ 	.byte	0x00, 0xf0, 0x41, 0x00


	//----- nvinfo : EIATTR_KPARAM_INFO
	.align		4
.L_6621:
        /*0018*/ 	.byte	0x04, 0x17
        /*001a*/ 	.short	(.L_6623 - .L_6622)
.L_6622:
        /*001c*/ 	.word	0x00000000
        /*0020*/ 	.short	0x0001
        /*0022*/ 	.short	0x0004
        /*0024*/ 	.byte	0x00, 0xf0, 0x21, 0x00


	//----- nvinfo : EIATTR_KPARAM_INFO
	.align		4
.L_6623:
        /*0028*/ 	.byte	0x04, 0x17
        /*002a*/ 	.short	(.L_6625 - .L_6624)
.L_6624:
        /*002c*/ 	.word	0x00000000
        /*0030*/ 	.short	0x0000
        /*0032*/ 	.short	0x0000
        /*0034*/ 	.byte	0x00, 0xf0, 0x11, 0x00


	//----- nvinfo : EIATTR_SPARSE_MMA_MASK
	.align		4
.L_6625:
        /*0038*/ 	.byte	0x03, 0x50
        /*003a*/ 	.short	0x0000


	//----- nvinfo : EIATTR_MAXREG_COUNT
	.align		4
        /*003c*/ 	.byte	0x03, 0x1b
        /*003e*/ 	.short	0x00ff


	//----- nvinfo : EIATTR_MERCURY_ISA_VERSION
	.align		4
        /*0040*/ 	.byte	0x03, 0x5f
        /*0042*/ 	.short	0x0101


	//----- nvinfo : EIATTR_EXIT_INSTR_OFFSETS
	.align		4
        /*0044*/ 	.byte	0x04, 0x1c
        /*0046*/ 	.short	(.L_6627 - .L_6626)


	//   ....[0]....
.L_6626:
        /*0048*/ 	.word	0x000001c0


	//   ....[1]....
        /*004c*/ 	.word	0x00000940


	//   ....[2]....
        /*0050*/ 	.word	0x00000990


	//----- nvinfo : EIATTR_MAX_THREADS
	.align		4
.L_6627:
        /*0054*/ 	.byte	0x04, 0x05
        /*0056*/ 	.short	(.L_6629 - .L_6628)
.L_6628:
        /*0058*/ 	.word	0x00000080
        /*005c*/ 	.word	0x00000001
        /*0060*/ 	.word	0x00000001


	//----- nvinfo : EIATTR_CRS_STACK_SIZE
	.align		4
.L_6629:
        /*0064*/ 	.byte	0x04, 0x1e
        /*0066*/ 	.short	(.L_6631 - .L_6630)
.L_6630:
        /*0068*/ 	.word	0x00000000


	//----- nvinfo : EIATTR_CBANK_PARAM_SIZE
	.align		4
.L_6631:
        /*006c*/ 	.byte	0x03, 0x19
        /*006e*/ 	.short	0x0020


	//----- nvinfo : EIATTR_PARAM_CBANK
	.align		4
        /*0070*/ 	.byte	0x04, 0x0a
        /*0072*/ 	.short	(.L_6633 - .L_6632)
	.align		4
.L_6632:
        /*0074*/ 	.word	index@(.nv.constant0._ZN2at6native29vectorized_elementwise_kernelILi8ENS0_13AUnaryFunctorIiiiZZZNS0_19minimum_kernel_cudaERNS_18TensorIteratorBaseEENKUlvE_clEvENKUlvE1_clEvEUliiE_EESt5arrayIPcLm2EEEEviT0_T1_)
        /*0078*/ 	.short	0x0210
        /*007a*/ 	.short	0x0020


	//----- nvinfo : EIATTR_SW_WAR
	.align		4
.L_6633:
        /*007c*/ 	.byte	0x04, 0x36
        /*007e*/ 	.short	(.L_6635 - .L_6634)
.L_6634:
        /*0080*/ 	.word	0x00000008
.L_6635:


//--------------------- .nv.info._ZN2at6native18elementwise_kernelILi128ELi4EZNS0_15gpu_kernel_implINS0_13BinaryFunctorIiiiZZZNS0_19minimum_kernel_cudaERNS_18TensorIteratorBaseEENKUlvE_clEvENKUlvE1_clEvEUliiE_EEEEvS5_RKT_EUliE_EEviT1_ --------------------------
	.section	.nv.info._ZN2at6native18elementwise_kernelILi128ELi4EZNS0_15gpu_kernel_implINS0_13BinaryFunctorIiiiZZZNS0_19minimum_kernel_cudaERNS_18TensorIteratorBaseEENKUlvE_clEvENKUlvE1_clEvEUliiE_EEEEvS5_RKT_EUliE_EEviT1_,"",@"SHT_CUDA_INFO"
	.sectionflags	@""
	.align	4


	//----- nvinfo : EIATTR_CUDA_API_VERSION
	.align		4
        /*0000*/ 	.byte	0x04, 0x37
        /*0002*/ 	.short	(.L_6637 - .L_6636)
.L_6636:
        /*0004*/ 	.word	0x00000082


	//----- nvinfo : EIATTR_KPARAM_INFO
	.align		4
.L_6637:
        /*0008*/ 	.byte	0x04, 0x17
        /*000a*/ 	.short	(.L_6639 - .L_6638)
.L_6638:
        /*000c*/ 	.word	0x00000000
        /*0010*/ 	.short	0x0001
        /*0012*/ 	.short	0x0008
        /*0014*/ 	.byte	0x00, 0xf0, 0x21, 0x0a


	//----- nvinfo : EIATTR_KPARAM_INFO
	.align		4
.L_6639:
        /*0018*/ 	.byte	0x04, 0x17
        /*001a*/ 	.short	(.L_6641 - .L_6640)
.L_6640:
        /*001c*/ 	.word	0x00000000
        /*0020*/ 	.short	0x0000
        /*0022*/ 	.short	0x0000
        /*0024*/ 	.byte	0x00, 0xf0, 0x11, 0x00


	//----- nvinfo : EIATTR_SPARSE_MMA_MASK
	.align		4
.L_6641:
        /*0028*/ 	.byte	0x03, 0x50
        /*002a*/ 	.short	0x0000


	//----- nvinfo : EIATTR_MAXREG_COUNT
	.align		4
        /*002c*/ 	.byte	0x03, 0x1b
        /*002e*/ 	.short	0x0080


	//----- nvinfo : EIATTR_EXTERNS
	.align		4
        /*0030*/ 	.byte	0x04, 0x0f
        /*0032*/ 	.short	(.L_6643 - .L_6642)


	//   ....[0]....
	.align		4
.L_6642:
        /*0034*/ 	.word	index@(__assertfail)


	//----- nvinfo : EIATTR_MERCURY_ISA_VERSION
	.align		4
.L_6643:
        /*0038*/ 	.byte	0x03, 0x5f
        /*003a*/ 	.short	0x0101


	//----- nvinfo : EIATTR_SYSCALL_OFFSETS
	.align		4
        /*003c*/ 	.byte	0x04, 0x46
        /*003e*/ 	.short	(.L_6645 - .L_6644)


	//   ....[0]....
.L_6644:
        /*0040*/ 	.word	0x000024b0


	//   ....[1]....
        /*0044*/ 	.word	0x000032b0


	//   ....[2]....
        /*0048*/ 	.word	0x000040f0


	//   ....[3]....
        /*004c*/ 	.word	0x000065c0


	//   ....[4]....
        /*0050*/ 	.word	0x000073c0


	//   ....[5]....
        /*0054*/ 	.word	0x00008200


	//   ....[6]....
        /*0058*/ 	.word	0x0000a6c0


	//   ....[7]....
        /*005c*/ 	.word	0x0000b4c0


	//   ....[8]....
        /*0060*/ 	.word	0x0000c300


	//   ....[9]....
        /*0064*/ 	.word	0x0000e7b0


	//   ....[10]....
        /*0068*/ 	.word	0x0000f5b0


	//   ....[11]....
        /*006c*/ 	.word	0x000103f0


	//----- nvinfo : EIATTR_EXIT_INSTR_OFFSETS
	.align		4
.L_6645:
        /*0070*/ 	.byte	0x04, 0x1c
        /*0072*/ 	.short	(.L_6647 - .L_6646)


	//   ....[0]....
.L_6646:
        /*0074*/ 	.word	0x0000c3a0


	//   ....[1]....
        /*0078*/ 	.word	0x0000f6e0


	//   ....[2]....
        /*007c*/ 	.word	0x0000f700


	//   ....[3]....
        /*0080*/ 	.word	0x0000f790


	//   ....[4]....
        /*0084*/ 	.word	0x0000f7b0


	//   ....[5]....
        /*0088*/ 	.word	0x0000f7d0


	//   ....[6]....
        /*008c*/ 	.word	0x0000f860


	//   ....[7]....
        /*0090*/ 	.word	0x0000f8a0


	//   ....[8]....
        /*0094*/ 	.word	0x0000f940


	//   ....[9]....
        /*0098*/ 	.word	0x0000f990


	//   ....[10]....
        /*009c*/ 	.word	0x0000f9c0


	//   ....[11]....
        /*00a0*/ 	.word	0x0000fa80


	//   ....[12]....
        /*00a4*/ 	.word	0x0000fac0


	//   ....[13]....
        /*00a8*/ 	.word	0x0000fc50


	//   ....[14]....
        /*00ac*/ 	.word	0x0000fdb0


	//   ....[15]....
        /*00b0*/ 	.word	0x0000fdf0


	//   ....[16]....
        /*00b4*/ 	.word	0x0000fe90


	//   ....[17]....
        /*00b8*/ 	.word	0x00010010


	//   ....[18]....
        /*00bc*/ 	.word	0x00010190


	//   ....[19]....
        /*00c0*/ 	.word	0x000102f0


	//   ....[20]....
        /*00c4*/ 	.word	0x00010400


	//   ....[21]....
        /*00c8*/ 	.word	0x00010430


	//   ....[22]....
        /*00cc*/ 	.word	0x00010450


	//----- nvinfo : EIATTR_MAX_THREADS
	.align		4
.L_6647:
        /*00d0*/ 	.byte	0x04, 0x05
        /*00d2*/ 	.short	(.L_6649 - .L_6648)
.L_6648:
        /*00d4*/ 	.word	0x00000080
        /*00d8*/ 	.word	0x00000001
        /*00dc*/ 	.word	0x00000001


	//----- nvinfo : EIATTR_CRS_STACK_SIZE
	.align		4
.L_6649:
        /*00e0*/ 	.byte	0x04, 0x1e
        /*00e2*/ 	.short	(.L_6651 - .L_6650)
.L_6650:
        /*00e4*/ 	.word	0x00000000


	//----- nvinfo : EIATTR_CBANK_PARAM_SIZE
	.align		4
.L_6651:
        /*00e8*/ 	.byte	0x03, 0x19
        /*00ea*/ 	.short	0x0290


	//----- nvinfo : EIATTR_PARAM_CBANK
	.align		4
        /*00ec*/ 	.byte	0x04, 0x0a
        /*00ee*/ 	.short	(.L_6653 - .L_6652)
	.align		4
.L_6652:
        /*00f0*/ 	.word	index@(.nv.constant0._ZN2at6native18elementwise_kernelILi128ELi4EZNS0_15gpu_kernel_implINS0_13BinaryFunctorIiiiZZZNS0_19minimum_kernel_cudaERNS_18TensorIteratorBaseEENKUlvE_clEvENKUlvE1_clEvEUliiE_EEEEvS5_RKT_EUliE_EEviT1_)
        /*00f4*/ 	.short	0x0210
        /*00f6*/ 	.short	0x0290


	//----- nvinfo : EIATTR_SW_WAR
	.align		4
.L_6653:
        /*00f8*/ 	.byte	0x04, 0x36
        /*00fa*/ 	.short	(.L_6655 - .L_6654)
.L_6654:
        /*00fc*/ 	.word	0x00000008
.L_6655:


//--------------------- .nv.info._ZN2at6native27unrolled_elementwise_kernelINS0_13BinaryFunctorIiiiZZZNS0_19minimum_kernel_cudaERNS_18TensorIteratorBaseEENKUlvE_clEvENKUlvE1_clEvEUliiE_EESt5arrayIPcLm3EELi4E23TrivialOffsetCalculatorILi2EjESC_ILi1EjENS0_6memory12LoadWithCastILi2EEENSF_13StoreWithCastILi1EEEEEviT_T0_T2_T3_T4_T5_ --------------------------
	.section	.nv.info._ZN2at6native27unrolled_elementwise_kernelINS0_13BinaryFunctorIiiiZZZNS0_19minimum_kernel_cudaERNS_18TensorIteratorBaseEENKUlvE_clEvENKUlvE1_clEvEUliiE_EESt5arrayIPcLm3EELi4E23TrivialOffsetCalculatorILi2EjESC_ILi1EjENS0_6memory12LoadWithCastILi2EEENSF_13StoreWithCastILi1EEEEEviT_T0_T2_T3_T4_T5_,"",@"SHT_CUDA_INFO"
	.sectionflags	@""
	.align	4


	//----- nvinfo : EIATTR_CUDA_API_VERSION
	.align		4
        /*0000*/ 	.byte	0x04, 0x37
        /*0002*/ 	.short	(.L_6657 - .L_6656)
.L_6656:
        /*0004*/ 	.word	0x00000082


	//----- nvinfo : EIATTR_KPARAM_INFO
	.align		4
.L_6657:
        /*0008*/ 	.byte	0x04, 0x17
        /*000a*/ 	.short	(.L_6659 - .L_6658)
.L_6658:
        /*000c*/ 	.word	0x00000000
        /*0010*/ 	.short	0x0006
        /*0012*/ 	.short	0x0030
        /*0014*/ 	.byte	0x00, 0xf0, 0x21, 0x00


	//----- nvinfo : EIATTR_KPARAM_INFO
	.align		4
.L_6659:
        /*0018*/ 	.byte	0x04, 0x17
        /*001a*/ 	.short	(.L_6661 - .L_6660)
.L_6660:
        /*001c*/ 	.word	0x00000000
        /*0020*/ 	.short	0x0005
        /*0022*/ 	.short	0x0024
        /*0024*/ 	.byte	0x00, 0xf0, 0x31, 0x00


	//----- nvinfo : EIATTR_KPARAM_INFO
	.align		4
.L_6661:
        /*0028*/ 	.byte	0x04, 0x17
        /*002a*/ 	.short	(.L_6663 - .L_6662)
.L_6662:
        /*002c*/ 	.word	0x00000000
        /*0030*/ 	.short	0x0004
        /*0032*/ 	.short	0x0021
        /*0034*/ 	.byte	0x00, 0xf0, 0x05, 0x00


	//----- nvinfo : EIATTR_KPARAM_INFO
	.align		4
.L_6663:
        /*0038*/ 	.byte	0x04, 0x17
        /*003a*/ 	.short	(.L_6665 - .L_6664)
.L_6664:
        /*003c*/ 	.word	0x00000000
        /*0040*/ 	.short	0x0003
        /*0042*/ 	.short	0x0020
        /*0044*/ 	.byte	0x00, 0xf0, 0x05, 0x00


	//----- nvinfo : EIATTR_KPARAM_INFO
	.align		4
.L_6665:
        /*0048*/ 	.byte	0x04, 0x17
        /*004a*/ 	.short	(.L_6667 - .L_6666)
.L_6666:
        /*004c*/ 	.word	0x00000000
        /*0050*/ 	.short	0x0002
        /*0052*/ 	.short	0x0008
        /*0054*/ 	.byte	0x00, 0xf0, 0x61, 0x00


	//----- nvinfo : EIATTR_KPARAM_INFO
	.align		4
.L_6667:
        /*0058*/ 	.byte	0x04, 0x17
        /*005a*/ 	.short	(.L_6669 - .L_6668)
.L_6668:
        /*005c*/ 	.word	0x00000000
        /*0060*/ 	.short	0x0001
        /*0062*/ 	.short	0x0004
        /*0064*/ 	.byte	0x00, 0xf0, 0x05, 0x00


	//----- nvinfo : EIATTR_KPARAM_INFO
	.align		4
.L_6669:
        /*0068*/ 	.byte	0x04, 0x17
        /*006a*/ 	.short	(.L_6671 - .L_6670)
.L_6670:
        /*006c*/ 	.word	0x00000000
        /*0070*/ 	.short	0x0000
        /*0072*/ 	.short	0x0000
        /*0074*/ 	.byte	0x00, 0xf0, 0x11, 0x00


	//----- nvinfo : EIATTR_SPARSE_MMA_MASK
	.align		4
.L_6671:
        /*0078*/ 	.byte	0x03, 0x50
        /*007a*/ 	.short	0x0000


	//----- nvinfo : EIATTR_MAXREG_COUNT
	.align		4
        /*007c*/ 	.byte	0x03, 0x1b
        /*007e*/ 	.short	0x00ff


	//----- nvinfo : EIATTR_EXTERNS
	.align		4
        /*0080*/ 	.byte	0x04, 0x0f
        /*0082*/ 	.short	(.L_6673 - .L_6672)


	//   ....[0]....
	.align		4
.L_6672:
        /*0084*/ 	.word	index@(__assertfail)


	//----- nvinfo : EIATTR_MERCURY_ISA_VERSION
	.align		4
.L_6673:
        /*0088*/ 	.byte	0x03, 0x5f
        /*008a*/ 	.short	0x0101


	//----- nvinfo : EIATTR_SYSCALL_OFFSETS
	.align		4
        /*008c*/ 	.byte	0x04, 0x46
        /*008e*/ 	.short	(.L_6675 - .L_6674)


	//   ....[0]....
.L_6674:
        /*0090*/ 	.word	0x00000ec0


	//   ....[1]....
        /*0094*/ 	.word	0x00001cd0


	//   ....[2]....
        /*0098*/ 	.word	0x00002b60


	//   ....[3]....
        /*009c*/ 	.word	0x00003970


	//   ....[4]....
        /*00a0*/ 	.word	0x00004810


	//   ....[5]....
        /*00a4*/ 	.word	0x00005630


	//   ....[6]....
        /*00a8*/ 	.word	0x000064b0


	//   ....[7]....
        /*00ac*/ 	.word	0x000072c0


	//   ....[8]....
        /*00b0*/ 	.word	0x00008200


	//   ....[9]....
        /*00b4*/ 	.word	0x000090e0


	//   ....[10]....
        /*00b8*/ 	.word	0x00009fb0


	//   ....[11]....
        /*00bc*/ 	.word	0x0000ae80


	//----- nvinfo : EIATTR_EXIT_INSTR_OFFSETS
	.align		4
.L_6675:
        /*00c0*/ 	.byte	0x04, 0x1c
        /*00c2*/ 	.short	(.L_6677 - .L_6676)


	//   ....[0]....
.L_6676:
        /*00c4*/ 	.word	0x0000a040


	//   ....[1]....
        /*00c8*/ 	.word	0x0000a170


	//   ....[2]....
        /*00cc*/ 	.word	0x0000a190


	//   ....[3]....
        /*00d0*/ 	.word	0x0000a220


	//   ....[4]....
        /*00d4*/ 	.word	0x0000a240


	//   ....[5]....
        /*00d8*/ 	.word	0x0000a260


	//   ....[6]....
        /*00dc*/ 	.word	0x0000a2f0


	//   ....[7]....
        /*00e0*/ 	.word	0x0000a330


	//   ....[8]....
        /*00e4*/ 	.word	0x0000a3d0


	//   ....[9]....
        /*00e8*/ 	.word	0x0000a420


	//   ....[10]....
        /*00ec*/ 	.word	0x0000a450


	//   ....[11]....
        /*00f0*/ 	.word	0x0000a510


	//   ....[12]....
        /*00f4*/ 	.word	0x0000a550


	//   ....[13]....
        /*00f8*/ 	.word	0x0000a6e0


	//   ....[14]....
        /*00fc*/ 	.word	0x0000a840


	//   ....[15]....
        /*0100*/ 	.word	0x0000a880


	//   ....[16]....
        /*0104*/ 	.word	0x0000a920


	//   ....[17]....
        /*0108*/ 	.word	0x0000aaa0


	//   ....[18]....
        /*010c*/ 	.word	0x0000ac20


	//   ....[19]....
        /*0110*/ 	.word	0x0000ad80


	//   ....[20]....
        /*0114*/ 	.word	0x0000ae90


	//   ....[21]....
        /*0118*/ 	.word	0x0000aec0


	//   ....[22]....
        /*011c*/ 	.word	0x0000aee0


	//----- nvinfo : EIATTR_MAX_THREADS
	.align		4
.L_6677:
        /*0120*/ 	.byte	0x04, 0x05
        /*0122*/ 	.short	(.L_6679 - .L_6678)
.L_6678:
        /*0124*/ 	.word	0x00000080
        /*0128*/ 	.word	0x00000001
        /*012c*/ 	.word	0x00000001


	//----- nvinfo : EIATTR_CRS_STACK_SIZE
	.align		4
.L_6679:
        /*0130*/ 	.byte	0x04, 0x1e
        /*0132*/ 	.short	(.L_6681 - .L_6680)
.L_6680:
        /*0134*/ 	.word	0x00000000


	//----- nvinfo : EIATTR_CBANK_PARAM_SIZE
	.align		4
.L_6681:
        /*0138*/ 	.byte	0x03, 0x19
        /*013a*/ 	.short	0x0038


	//----- nvinfo : EIATTR_PARAM_CBANK
	.align		4
        /*013c*/ 	.byte	0x04, 0x0a
        /*013e*/ 	.short	(.L_6683 - .L_6682)
	.align		4
.L_6682:
        /*0140*/ 	.word	index@(.nv.constant0._ZN2at6native27unrolled_elementwise_kernelINS0_13BinaryFunctorIiiiZZZNS0_19minimum_kernel_cudaERNS_18TensorIteratorBaseEENKUlvE_clEvENKUlvE1_clEvEUliiE_EESt5arrayIPcLm3EELi4E23TrivialOffsetCalculatorILi2EjESC_ILi1EjENS0_6memory12LoadWithCastILi2EEENSF_13StoreWithCastILi1EEEEEviT_T0_T2_T3_T4_T5_)
        /*0144*/ 	.short	0x0210
        /*0146*/ 	.short	0x0038


	//----- nvinfo : EIATTR_SW_WAR
	.align		4
.L_6683:
        /*0148*/ 	.byte	0x04, 0x36
        /*014a*/ 	.short	(.L_6685 - .L_6684)
.L_6684:
        /*014c*/ 	.word	0x00000008
.L_6685:


//--------------------- .nv.info._ZN2at6native18elementwise_kernelILi128ELi2EZNS0_22gpu_kernel_impl_nocastINS0_13BinaryFunctorIiiiZZZNS0_19minimum_kernel_cudaERNS_18TensorIteratorBaseEENKUlvE_clEvENKUlvE1_clEvEUliiE_EEEEvS5_RKT_EUliE_EEviT1_ --------------------------
	.section	.nv.info._ZN2at6native18elementwise_kernelILi128ELi2EZNS0_22gpu_kernel_impl_nocastINS0_13BinaryFunctorIiiiZZZNS0_19minimum_kernel_cudaERNS_18TensorIteratorBaseEENKUlvE_clEvENKUlvE1_clEvEUliiE_EEEEvS5_RKT_EUliE_EEviT1_,"",@"SHT_CUDA_INFO"
	.sectionflags	@""
	.align	4


	//----- nvinfo : EIATTR_CUDA_API_VERSION
	.align		4
        /*0000*/ 	.byte	0x04, 0x37
        /*0002*/ 	.short	(.L_6687 - .L_6686)
.L_6686:
        /*0004*/ 	.word	0x00000082


	//----- nvinfo : EIATTR_KPARAM_INFO
	.align		4
.L_6687:
        /*0008*/ 	.byte	0x04, 0x17
        /*000a*/ 	.short	(.L_6689 - .L_6688)
.L_6688:
        /*000c*/ 	.word	0x00000000
        /*0010*/ 	.short	0x0001
        /*0012*/ 	.short	0x0008
        /*0014*/ 	.byte	0x00, 0xf0, 0x21, 0x0a


	//----- nvinfo : EIATTR_KPARAM_INFO
	.align		4
.L_6689:
        /*0018*/ 	.byte	0x04, 0x17
        /*001a*/ 	.short	(.L_6691 - .L_6690)
.L_6690:
        /*001c*/ 	.word	0x00000000
        /*0020*/ 	.short	0x0000
        /*0022*/ 	.short	0x0000
        /*0024*/ 	.byte	0x00, 0xf0, 0x11, 0x00


	//----- nvinfo : EIATTR_SPARSE_MMA_MASK
	.align		4
.L_6691:
        /*0028*/ 	.byte	0x03, 0x50
        /*002a*/ 	.short	0x0000


	//----- nvinfo : EIATTR_MAXREG_COUNT
	.align		4
        /*002c*/ 	.byte	0x03, 0x1b
        /*002e*/ 	.short	0x0080


	//----- nvinfo : EIATTR_MERCURY_ISA_VERSION
	.align		4
        /*0030*/ 	.byte	0x03, 0x5f
        /*0032*/ 	.short	0x0101


	//----- nvinfo : EIATTR_EXIT_INSTR_OFFSETS
	.align		4
        /*0034*/ 	.byte	0x04, 0x1c
        /*0036*/ 	.short	(.L_6693 - .L_6692)


	//   ....[0]....
.L_6692:
        /*0038*/ 	.word	0x000017b0


	//   ....[1]....
        /*003c*/ 	.word	0x00002ea0


	//----- nvinfo : EIATTR_MAX_THREADS
	.align		4
.L_6693:
        /*0040*/ 	.byte	0x04, 0x05
        /*0042*/ 	.short	(.L_6695 - .L_6694)
.L_6694:
        /*0044*/ 	.word	0x00000080
        /*0048*/ 	.word	0x00000001
        /*004c*/ 	.word	0x00000001


	//----- nvinfo : EIATTR_CRS_STACK_SIZE
	.align		4
.L_6695:
        /*0050*/ 	.byte	0x04, 0x1e
        /*0052*/ 	.short	(.L_6697 - .L_6696)
.L_6696:
        /*0054*/ 	.word	0x00000000


	//----- nvinfo : EIATTR_CBANK_PARAM_SIZE
	.align		4
.L_6697:
        /*0058*/ 	.byte	0x03, 0x19
        /*005a*/ 	.short	0x0290


	//----- nvinfo : EIATTR_PARAM_CBANK
	.align		4
        /*005c*/ 	.byte	0x04, 0x0a
        /*005e*/ 	.short	(.L_6699 - .L_6698)
	.align		4
.L_6698:
        /*0060*/ 	.word	index@(.nv.constant0._ZN2at6native18elementwise_kernelILi128ELi2EZNS0_22gpu_kernel_impl_nocastINS0_13BinaryFunctorIiiiZZZNS0_19minimum_kernel_cudaERNS_18TensorIteratorBaseEENKUlvE_clEvENKUlvE1_clEvEUliiE_EEEEvS5_RKT_EUliE_EEviT1_)
        /*0064*/ 	.short	0x0210
        /*0066*/ 	.short	0x0290


	//----- nvinfo : EIATTR_SW_WAR
	.align		4
.L_6699:
        /*0068*/ 	.byte	0x04, 0x36
        /*006a*/ 	.short	(.L_6701 - .L_6700)
.L_6700:
        /*006c*/ 	.word	0x00000008
.L_6701:


//--------------------- .nv.info._ZN2at6native27unrolled_elementwise_kernelINS0_13BinaryFunctorIiiiZZZNS0_19minimum_kernel_cudaERNS_18TensorIteratorBaseEENKUlvE_clEvENKUlvE1_clEvEUliiE_EESt5arrayIPcLm3EELi4E23TrivialOffsetCalculatorILi2EjESC_ILi1EjENS0_6memory15LoadWithoutCastENSF_16StoreWithoutCastEEEviT_T0_T2_T3_T4_T5_ --------------------------
	.section	.nv.info._ZN2at6native27unrolled_elementwise_kernelINS0_13BinaryFunctorIiiiZZZNS0_19minimum_kernel_cudaERNS_18TensorIteratorBaseEENKUlvE_clEvENKUlvE1_clEvEUliiE_EESt5arrayIPcLm3EELi4E23TrivialOffsetCalculatorILi2EjESC_ILi1EjENS0_6memory15LoadWithoutCastENSF_16StoreWithoutCastEEEviT_T0_T2_T3_T4_T5_,"",@"SHT_CUDA_INFO"
	.sectionflags	@""
	.align	4


	//----- nvinfo : EIATTR_CUDA_API_VERSION
	.align		4
        /*0000*/ 	.byte	0x04, 0x37
        /*0002*/ 	.short	(.L_6703 - .L_6702)
.L_6702:
        /*0004*/ 	.word	0x00000082


	//----- nvinfo : EIATTR_KPARAM_INFO
	.align		4
.L_6703:
        /*0008*/ 	.byte	0x04, 0x17
        /*000a*/ 	.short	(.L_6705 - .L_6704)
.L_6704:
        /*000c*/ 	.word	0x00000000
        /*0010*/ 	.short	0x0006
        /*0012*/ 	.short	0x0023
        /*0014*/ 	.byte	0x00, 0xf0, 0x05, 0x00


	//----- nvinfo : EIATTR_KPARAM_INFO
	.align		4
.L_6705:
        /*0018*/ 	.byte	0x04, 0x17
        /*001a*/ 	.short	(.L_6707 - .L_6706)
.L_6706:
        /*001c*/ 	.word	0x00000000
        /*0020*/ 	.short	0x0005
        /*0022*/ 	.short	0x0022
        /*0024*/ 	.byte	0x00, 0xf0, 0x05, 0x00


	//----- nvinfo : EIATTR_KPARAM_INFO
	.align		4
.L_6707:
        /*0028*/ 	.byte	0x04, 0x17
        /*002a*/ 	.short	(.L_6709 - .L_6708)
.L_6708:
        /*002c*/ 	.word	0x00000000
        /*0030*/ 	.short	0x0004
        /*0032*/ 	.short	0x0021
        /*0034*/ 	.byte	0x00, 0xf0, 0x05, 0x00


	//----- nvinfo : EIATTR_KPARAM_INFO
	.align		4
.L_6709:
        /*0038*/ 	.byte	0x04, 0x17
        /*003a*/ 	.short	(.L_6711 - .L_6710)
.L_6710:
        /*003c*/ 	.word	0x00000000
        /*0040*/ 	.short	0x0003
        /*0042*/ 	.short	0x0020
        /*0044*/ 	.byte	0x00, 0xf0, 0x05, 0x00


	//----- nvinfo : EIATTR_KPARAM_INFO
	.align		4
.L_6711:
        /*0048*/ 	.byte	0x04, 0x17
        /*004a*/ 	.short	(.L_6713 - .L_6712)
.L_6712:
        /*004c*/ 	.word	0x00000000
        /*0050*/ 	.short	0x0002
        /*0052*/ 	.short	0x0008
        /*0054*/ 	.byte	0x00, 0xf0, 0x61, 0x00


	//----- nvinfo : EIATTR_KPARAM_INFO
	.align		4
.L_6713:
        /*0058*/ 	.byte	0x04, 0x17
        /*005a*/ 	.short	(.L_6715 - .L_6714)
.L_6714:
        /*005c*/ 	.word	0x00000000
        /*0060*/ 	.short	0x0001
        /*0062*/ 	.short	0x0004
        /*0064*/ 	.byte	0x00, 0xf0, 0x05, 0x00


	//----- nvinfo : EIATTR_KPARAM_INFO
	.align		4
.L_6715:
        /*0068*/ 	.byte	0x04, 0x17
        /*006a*/ 	.short	(.L_6717 - .L_6716)
.L_6716:
        /*006c*/ 	.word	0x00000000
        /*0070*/ 	.short	0x0000
        /*0072*/ 	.short	0x0000
        /*0074*/ 	.byte	0x00, 0xf0, 0x11, 0x00


	//----- nvinfo : EIATTR_SPARSE_MMA_MASK
	.align		4
.L_6717:
        /*0078*/ 	.byte	0x03, 0x50
        /*007a*/ 	.short	0x0000


	//----- nvinfo : EIATTR_MAXREG_COUNT
	.align		4
        /*007c*/ 	.byte	0x03, 0x1b
        /*007e*/ 	.short	0x00ff


	//----- nvinfo : EIATTR_MERCURY_ISA_VERSION
	.align		4
        /*0080*/ 	.byte	0x03, 0x5f
        /*0082*/ 	.short	0x0101


	//----- nvinfo : EIATTR_EXIT_INSTR_OFFSETS
	.align		4
        /*0084*/ 	.byte	0x04, 0x1c
        /*0086*/ 	.short	(.L_6719 - .L_6718)


	//   ....[0]....
.L_6718:
        /*0088*/ 	.word	0x00000480


	//   ....[1]....
        /*008c*/ 	.word	0x000004e0


	//----- nvinfo : EIATTR_MAX_THREADS
	.align		4
.L_6719:
        /*0090*/ 	.byte	0x04, 0x05
        /*0092*/ 	.short	(.L_6721 - .L_6720)
.L_6720:
        /*0094*/ 	.word	0x00000080
        /*0098*/ 	.word	0x00000001
        /*009c*/ 	.word	0x00000001


	//----- nvinfo : EIATTR_CRS_STACK_SIZE
	.align		4
.L_6721:
        /*00a0*/ 	.byte	0x04, 0x1e
        /*00a2*/ 	.short	(.L_6723 - .L_6722)
.L_6722:
        /*00a4*/ 	.word	0x00000000


	//----- nvinfo : EIATTR_CBANK_PARAM_SIZE
	.align		4
.L_6723:
        /*00a8*/ 	.byte	0x03, 0x19
        /*00aa*/ 	.short	0x0024


	//----- nvinfo : EIATTR_PARAM_CBANK
	.align		4
        /*00ac*/ 	.byte	0x04, 0x0a
        /*00ae*/ 	.short	(.L_6725 - .L_6724)
	.align		4
.L_6724:
        /*00b0*/ 	.word	index@(.nv.constant0._ZN2at6native27unrolled_elementwise_kernelINS0_13BinaryFunctorIiiiZZZNS0_19minimum_kernel_cudaERNS_18TensorIteratorBaseEENKUlvE_clEvENKUlvE1_clEvEUliiE_EESt5arrayIPcLm3EELi4E23TrivialOffsetCalculatorILi2EjESC_ILi1EjENS0_6memory15LoadWithoutCastENSF_16StoreWithoutCastEEEviT_T0_T2_T3_T4_T5_)
        /*00b4*/ 	.short	0x0210
        /*00b6*/ 	.short	0x0024


	//----- nvinfo : EIATTR_SW_WAR
	.align		4
.L_6725:
        /*00b8*/ 	.byte	0x04, 0x36
        /*00ba*/ 	.short	(.L_6727 - .L_6726)
.L_6726:
        /*00bc*/ 	.word	0x00000008
.L_6727:


//--------------------- .nv.info._ZN2at6native29vectorized_elementwise_kernelILi2ENS0_13BinaryFunctorIiiiZZZNS0_19minimum_kernel_cudaERNS_18TensorIteratorBaseEENKUlvE_clEvENKUlvE1_clEvEUliiE_EESt5arrayIPcLm3EEEEviT0_T1_ --------------------------
	.section	.nv.info._ZN2at6native29vectorized_elementwise_kernelILi2ENS0_13BinaryFunctorIiiiZZZNS0_19minimum_kernel_cudaERNS_18TensorIteratorBaseEENKUlvE_clEvENKUlvE1_clEvEUliiE_EESt5arrayIPcLm3EEEEviT0_T1_,"",@"SHT_CUDA_INFO"
	.sectionflags	@""
	.align	4


	//----- nvinfo : EIATTR_CUDA_API_VERSION
	.align		4
        /*0000*/ 	.byte	0x04, 0x37
        /*0002*/ 	.short	(.L_6729 - .L_6728)
.L_6728:
        /*0004*/ 	.word	0x00000082


	//----- nvinfo : EIATTR_KPARAM_INFO
	.align		4
.L_6729:
        /*0008*/ 	.byte	0x04, 0x17
        /*000a*/ 	.short	(.L_6731 - .L_6730)
.L_6730:
        /*000c*/ 	.word	0x00000000
        /*0010*/ 	.short	0x0002
        /*0012*/ 	.short	0x0008
        /*0014*/ 	.byte	0x00, 0xf0, 0x61, 0x00


	//----- nvinfo : EIATTR_KPARAM_INFO
	.align		4
.L_6731:
        /*0018*/ 	.byte	0x04, 0x17
        /*001a*/ 	.short	(.L_6733 - .L_6732)
.L_6732:
        /*001c*/ 	.word	0x00000000
        /*0020*/ 	.short	0x0001
        /*0022*/ 	.short	0x0004
        /*0024*/ 	.byte	0x00, 0xf0, 0x05, 0x00


	//----- nvinfo : EIATTR_KPARAM_INFO
	.align		4
.L_6733:
        /*0028*/ 	.byte	0x04, 0x17
        /*002a*/ 	.short	(.L_6735 - .L_6734)
.L_6734:
        /*002c*/ 	.word	0x00000000
        /*0030*/ 	.short	0x0000
        /*0032*/ 	.short	0x0000
        /*0034*/ 	.byte	0x00, 0xf0, 0x11, 0x00


	//----- nvinfo : EIATTR_SPARSE_MMA_MASK
	.align		4
.L_6735:
        /*0038*/ 	.byte	0x03, 0x50
        /*003a*/ 	.short	0x0000


	//----- nvinfo : EIATTR_MAXREG_COUNT
	.align		4
        /*003c*/ 	.byte	0x03, 0x1b
        /*003e*/ 	.short	0x00ff


	//----- nvinfo : EIATTR_MERCURY_ISA_VERSION
	.align		4
        /*0040*/ 	.byte	0x03, 0x5f
        /*0042*/ 	.short	0x0101


	//----- nvinfo : EIATTR_EXIT_INSTR_OFFSETS
	.align		4
        /*0044*/ 	.byte	0x04, 0x1c
        /*0046*/ 	.short	(.L_6737 - .L_6736)


	//   ....[0]....
.L_6736:
        /*0048*/ 	.word	0x00000260


	//   ....[1]....
        /*004c*/ 	.word	0x00000bb0


	//   ....[2]....
        /*0050*/ 	.word	0x00000c00


	//----- nvinfo : EIATTR_MAX_THREADS
	.align		4
.L_6737:
        /*0054*/ 	.byte	0x04, 0x05
        /*0056*/ 	.short	(.L_6739 - .L_6738)
.L_6738:
        /*0058*/ 	.word	0x00000080
        /*005c*/ 	.word	0x00000001
        /*0060*/ 	.word	0x00000001


	//----- nvinfo : EIATTR_CRS_STACK_SIZE
	.align		4
.L_6739:
        /*0064*/ 	.byte	0x04, 0x1e
        /*0066*/ 	.short	(.L_6741 - .L_6740)
.L_6740:
        /*0068*/ 	.word	0x00000000


	//----- nvinfo : EIATTR_CBANK_PARAM_SIZE
	.align		4
.L_6741:
        /*006c*/ 	.byte	0x03, 0x19
        /*006e*/ 	.short	0x0020


	//----- nvinfo : EIATTR_PARAM_CBANK
	.align		4
        /*0070*/ 	.byte	0x04, 0x0a
        /*0072*/ 	.short	(.L_6743 - .L_6742)
	.align		4
.L_6742:
        /*0074*/ 	.word	index@(.nv.constant0._ZN2at6native29vectorized_elementwise_kernelILi2ENS0_13BinaryFunctorIiiiZZZNS0_19minimum_kernel_cudaERNS_18TensorIteratorBaseEENKUlvE_clEvENKUlvE1_clEvEUliiE_EESt5arrayIPcLm3EEEEviT0_T1_)
        /*0078*/ 	.short	0x0210
        /*007a*/ 	.short	0x0020


	//----- nvinfo : EIATTR_SW_WAR
	.align		4
.L_6743:
        /*007c*/ 	.byte	0x04, 0x36
        /*007e*/ 	.short	(.L_6745 - .L_6744)
.L_6744:
        /*0080*/ 	.word	0x00000008
.L_6745:


//--------------------- .nv.info._ZN2at6native29vectorized_elementwise_kernelILi4ENS0_13BinaryFunctorIiiiZZZNS0_19minimum_kernel_cudaERNS_18TensorIteratorBaseEENKUlvE_clEvENKUlvE1_clEvEUliiE_EESt5arrayIPcLm3EEEEviT0_T1_ --------------------------
	.section	.nv.info._ZN2at6native29vectorized_elementwise_kernelILi4ENS0_13BinaryFunctorIiiiZZZNS0_19minimum_kernel_cudaERNS_18TensorIteratorBaseEENKUlvE_clEvENKUlvE1_clEvEUliiE_EESt5arrayIPcLm3EEEEviT0_T1_,"",@"SHT_CUDA_INFO"
	.sectionflags	@""
	.align	4


	//----- nvinfo : EIATTR_CUDA_API_VERSION
	.align		4
        /*0000*/ 	.byte	0x04, 0x37
        /*0002*/ 	.short	(.L_6747 - .L_6746)
.L_6746:
        /*0004*/ 	.word	0x00000082


	//----- nvinfo : EIATTR_KPARAM_INFO
	.align		4
.L_6747:
        /*0008*/ 	.byte	0x04, 0x17
        /*000a*/ 	.short	(.L_6749 - .L_6748)
.L_6748:
        /*000c*/ 	.word	0x00000000
        /*0010*/ 	.short	0x0002
        /*0012*/ 	.short	0x0008
        /*0014*/ 	.byte	0x00, 0xf0, 0x61, 0x00


	//----- nvinfo : EIATTR_KPARAM_INFO
	.align		4
.L_6749:
        /*0018*/ 	.byte	0x04, 0x17
        /*001a*/ 	.short	(.L_6751 - .L_6750)
.L_6750:
        /*001c*/ 	.word	0x00000000
        /*0020*/ 	.short	0x0001
        /*0022*/ 	.short	0x0004
        /*0024*/ 	.byte	0x00, 0xf0, 0x05, 0x00


	//----- nvinfo : EIATTR_KPARAM_INFO
	.align		4
.L_6751:
        /*0028*/ 	.byte	0x04, 0x17
        /*002a*/ 	.short	(.L_6753 - .L_6752)
.L_6752:
        /*002c*/ 	.word	0x00000000
        /*0030*/ 	.short	0x0000
        /*0032*/ 	.short	0x0000
        /*0034*/ 	.byte	0x00, 0xf0, 0x11, 0x00


	//----- nvinfo : EIATTR_SPARSE_MMA_MASK
	.align		4
.L_6753:
        /*0038*/ 	.byte	0x03, 0x50
        /*003a*/ 	.short	0x0000


	//----- nvinfo : EIATTR_MAXREG_COUNT
	.align		4
        /*003c*/ 	.byte	0x03, 0x1b
        /*003e*/ 	.short	0x00ff


	//----- nvinfo : EIATTR_MERCURY_ISA_VERSION
	.align		4
        /*0040*/ 	.byte	0x03, 0x5f
        /*0042*/ 	.short	0x0101


	//----- nvinfo : EIATTR_EXIT_INSTR_OFFSETS
	.align		4
        /*0044*/ 	.byte	0x04, 0x1c
        /*0046*/ 	.short	(.L_6755 - .L_6754)


	//   ....[0]....
.L_6754:
        /*0048*/ 	.word	0x00000200


	//   ....[1]....
        /*004c*/ 	.word	0x00000b50


	//   ....[2]....
        /*0050*/ 	.word	0x00000ba0


	//----- nvinfo : EIATTR_MAX_THREADS
	.align		4
.L_6755:
        /*0054*/ 	.byte	0x04, 0x05
        /*0056*/ 	.short	(.L_6757 - .L_6756)
.L_6756:
        /*0058*/ 	.word	0x00000080
        /*005c*/ 	.word	0x00000001
        /*0060*/ 	.word	0x00000001


	//----- nvinfo : EIATTR_CRS_STACK_SIZE
	.align		4
.L_6757:
        /*0064*/ 	.byte	0x04, 0x1e
        /*0066*/ 	.short	(.L_6759 - .L_6758)
.L_6758:
        /*0068*/ 	.word	0x00000000


	//----- nvinfo : EIATTR_CBANK_PARAM_SIZE
	.align		4
.L_6759:
        /*006c*/ 	.byte	0x03, 0x19
        /*006e*/ 	.short	0x0020


	//----- nvinfo : EIATTR_PARAM_CBANK
	.align		4
        /*0070*/ 	.byte	0x04, 0x0a
        /*0072*/ 	.short	(.L_6761 - .L_6760)
	.align		4
.L_6760:
        /*0074*/ 	.word	index@(.nv.constant0._ZN2at6native29vectorized_elementwise_kernelILi4ENS0_13BinaryFunctorIiiiZZZNS0_19minimum_kernel_cudaERNS_18TensorIteratorBaseEENKUlvE_clEvENKUlvE1_clEvEUliiE_EESt5arrayIPcLm3EEEEviT0_T1_)
        /*0078*/ 	.short	0x0210
        /*007a*/ 	.short	0x0020


	//----- nvinfo : EIATTR_SW_WAR
	.align		4
.L_6761:
        /*007c*/ 	.byte	0x04, 0x36
        /*007e*/ 	.short	(.L_6763 - .L_6762)
.L_6762:
        /*0080*/ 	.word	0x00000008
.L_6763:


//--------------------- .nv.info._ZN2at6native29vectorized_elementwise_kernelILi8ENS0_13BinaryFunctorIiiiZZZNS0_19minimum_kernel_cudaERNS_18TensorIteratorBaseEENKUlvE_clEvENKUlvE1_clEvEUliiE_EESt5arrayIPcLm3EEEEviT0_T1_ --------------------------
	.section	.nv.info._ZN2at6native29vectorized_elementwise_kernelILi8ENS0_13BinaryFunctorIiiiZZZNS0_19minimum_kernel_cudaERNS_18TensorIteratorBaseEENKUlvE_clEvENKUlvE1_clEvEUliiE_EESt5arrayIPcLm3EEEEviT0_T1_,"",@"SHT_CUDA_INFO"
	.sectionflags	@""
	.align	4


	//----- nvinfo : EIATTR_CUDA_API_VERSION
	.align		4
        /*0000*/ 	.byte	0x04, 0x37
        /*0002*/ 	.short	(.L_6765 - .L_6764)
.L_6764:
        /*0004*/ 	.word	0x00000082


	//----- nvinfo : EIATTR_KPARAM_INFO
	.align		4
.L_6765:
        /*0008*/ 	.byte	0x04, 0x17
        /*000a*/ 	.short	(.L_6767 - .L_6766)
.L_6766:
        /*000c*/ 	.word	0x00000000
        /*0010*/ 	.short	0x0002
        /*0012*/ 	.short	0x0008
        /*0014*/ 	.byte	0x00, 0xf0, 0x61, 0x00


	//----- nvinfo : EIATTR_KPARAM_INFO
	.align		4
.L_6767:
        /*0018*/ 	.byte	0x04, 0x17
        /*001a*/ 	.short	(.L_6769 - .L_6768)
.L_6768:
        /*001c*/ 	.word	0x00000000
        /*0020*/ 	.short	0x0001
        /*0022*/ 	.short	0x0004
        /*0024*/ 	.byte	0x00, 0xf0, 0x05, 0x00


	//----- nvinfo : EIATTR_KPARAM_INFO
	.align		4
.L_6769:
        /*0028*/ 	.byte	0x04, 0x17
        /*002a*/ 	.short	(.L_6771 - .L_6770)
.L_6770:
        /*002c*/ 	.word	0x00000000
        /*0030*/ 	.short	0x0000
        /*0032*/ 	.short	0x0000
        /*0034*/ 	.byte	0x00, 0xf0, 0x11, 0x00


	//----- nvinfo : EIATTR_SPARSE_MMA_MASK
	.align		4
.L_6771:
        /*0038*/ 	.byte	0x03, 0x50
        /*003a*/ 	.short	0x0000


	//----- nvinfo : EIATTR_MAXREG_COUNT
	.align		4
        /*003c*/ 	.byte	0x03, 0x1b
        /*003e*/ 	.short	0x00ff


	//----- nvinfo : EIATTR_MERCURY_ISA_VERSION
	.align		4
        /*0040*/ 	.byte	0x03, 0x5f
        /*0042*/ 	.short	0x0101


	//----- nvinfo : EIATTR_EXIT_INSTR_OFFSETS
	.align		4
        /*0044*/ 	.byte	0x04, 0x1c
        /*0046*/ 	.short	(.L_6773 - .L_6772)


	//   ....[0]....
.L_6772:
        /*0048*/ 	.word	0x00000200


	//   ....[1]....
        /*004c*/ 	.word	0x00000b50


	//   ....[2]....
        /*0050*/ 	.word	0x00000ba0


	//----- nvinfo : EIATTR_MAX_THREADS
	.align		4
.L_6773:
        /*0054*/ 	.byte	0x04, 0x05
        /*0056*/ 	.short	(.L_6775 - .L_6774)
.L_6774:
        /*0058*/ 	.word	0x00000080
        /*005c*/ 	.word	0x00000001
        /*0060*/ 	.word	0x00000001


	//----- nvinfo : EIATTR_CRS_STACK_SIZE
	.align		4
.L_6775:
        /*0064*/ 	.byte	0x04, 0x1e
        /*0066*/ 	.short	(.L_6777 - .L_6776)
.L_6776:
        /*0068*/ 	.word	0x00000000


	//----- nvinfo : EIATTR_CBANK_PARAM_SIZE
	.align		4
.L_6777:
        /*006c*/ 	.byte	0x03, 0x19
        /*006e*/ 	.short	0x0020


	//----- nvinfo : EIATTR_PARAM_CBANK
	.align		4
        /*0070*/ 	.byte	0x04, 0x0a
        /*0072*/ 	.short	(.L_6779 - .L_6778)
	.align		4
.L_6778:
        /*0074*/ 	.word	index@(.nv.constant0._ZN2at6native29vectorized_elementwise_kernelILi8ENS0_13BinaryFunctorIiiiZZZNS0_19minimum_kernel_cudaERNS_18TensorIteratorBaseEENKUlvE_clEvENKUlvE1_clEvEUliiE_EESt5arrayIPcLm3EEEEviT0_T1_)
        /*0078*/ 	.short	0x0210
        /*007a*/ 	.short	0x0020


	//----- nvinfo : EIATTR_SW_WAR
	.align		4
.L_6779:
        /*007c*/ 	.byte	0x04, 0x36
        /*007e*/ 	.short	(.L_6781 - .L_6780)
.L_6780:
        /*0080*/ 	.word	0x00000008
.L_6781:


//--------------------- .nv.info._ZN2at6native18elementwise_kernelILi128ELi4EZNS0_15gpu_kernel_implINS0_13AUnaryFunctorIaaaZZZNS0_19minimum_kernel_cudaERNS_18TensorIteratorBaseEENKUlvE_clEvENKUlvE0_clEvEUlaaE_EEEEvS5_RKT_EUliE_EEviT1_ --------------------------
	.section	.nv.info._ZN2at6native18elementwise_kernelILi128ELi4EZNS0_15gpu_kernel_implINS0_13AUnaryFunctorIaaaZZZNS0_19minimum_kernel_cudaERNS_18TensorIteratorBaseEENKUlvE_clEvENKUlvE0_clEvEUlaaE_EEEEvS5_RKT_EUliE_EEviT1_,"",@"SHT_CUDA_INFO"
	.sectionflags	@""
	.align	4


	//----- nvinfo : EIATTR_CUDA_API_VERSION
	.align		4
        /*0000*/ 	.byte	0x04, 0x37
        /*0002*/ 	.short	(.L_6783 - .L_6782)
.L_6782:
        /*0004*/ 	.word	0x00000082


	//----- nvinfo : EIATTR_KPARAM_INFO
	.align		4
.L_6783:
        /*0008*/ 	.byte	0x04, 0x17
        /*000a*/ 	.short	(.L_6785 - .L_6784)
.L_6784:
        /*000c*/ 	.word	0x00000000
        /*0010*/ 	.short	0x0001
        /*0012*/ 	.short	0x0008
        /*0014*/ 	.byte	0x00, 0xf0, 0x61, 0x08


	//----- nvinfo : EIATTR_KPARAM_INFO
	.align		4
.L_6785:
        /*0018*/ 	.byte	0x04, 0x17
        /*001a*/ 	.short	(.L_6787 - .L_6786)
.L_6786:
        /*001c*/ 	.word	0x00000000
        /*0020*/ 	.short	0x0000
        /*0022*/ 	.short	0x0000
        /*0024*/ 	.byte	0x00, 0xf0, 0x11, 0x00


	//----- nvinfo : EIATTR_SPARSE_MMA_MASK
	.align		4
.L_6787:
        /*0028*/ 	.byte	0x03, 0x50
        /*002a*/ 	.short	0x0000


	//----- nvinfo : EIATTR_MAXREG_COUNT
	.align		4
        /*002c*/ 	.byte	0x03, 0x1b
        /*002e*/ 	.short	0x0080


	//----- nvinfo : EIATTR_EXTERNS
	.align		4
        /*0030*/ 	.byte	0x04, 0x0f
        /*0032*/ 	.short	(.L_6789 - .L_6788)


	//   ....[0]....
	.align		4
.L_6788:
        /*0034*/ 	.word	index@(__assertfail)


	//----- nvinfo : EIATTR_MERCURY_ISA_VERSION
	.align		4
.L_6789:
        /*0038*/ 	.byte	0x03, 0x5f
        /*003a*/ 	.short	0x0101


	//----- nvinfo : EIATTR_SYSCALL_OFFSETS
	.align		4
        /*003c*/ 	.byte	0x04, 0x46
        /*003e*/ 	.short	(.L_6791 - .L_6790)


	//   ....[0]....
.L_6790:
        /*0040*/ 	.word	0x00002200


	//   ....[1]....
        /*0044*/ 	.word	0x000030a0


	//   ....[2]....
        /*0048*/ 	.word	0x000052c0


	//   ....[3]....
        /*004c*/ 	.word	0x00006160


	//   ....[4]....
        /*0050*/ 	.word	0x00008370


	//   ....[5]....
        /*0054*/ 	.word	0x00009210


	//   ....[6]....
        /*0058*/ 	.word	0x0000b410


	//   ....[7]....
        /*005c*/ 	.word	0x0000c2b0


	//----- nvinfo : EIATTR_EXIT_INSTR_OFFSETS
	.align		4
.L_6791:
        /*0060*/ 	.byte	0x04, 0x1c
        /*0062*/ 	.short	(.L_6793 - .L_6792)


	//   ....[0]....
.L_6792:
        /*0064*/ 	.word	0x000092c0


	//   ....[1]....
        /*0068*/ 	.word	0x0000b580


	//   ....[2]....
        /*006c*/ 	.word	0x0000b5a0


	//   ....[3]....
        /*0070*/ 	.word	0x0000b640


	//   ....[4]....
        /*0074*/ 	.word	0x0000b660


	//   ....[5]....
        /*0078*/ 	.word	0x0000b680


	//   ....[6]....
        /*007c*/ 	.word	0x0000b710


	//   ....[7]....
        /*0080*/ 	.word	0x0000b750


	//   ....[8]....
        /*0084*/ 	.word	0x0000b7f0


	//   ....[9]....
        /*0088*/ 	.word	0x0000b840


	//   ....[10]....
        /*008c*/ 	.word	0x0000b870


	//   ....[11]....
        /*0090*/ 	.word	0x0000b940


	//   ....[12]....
        /*0094*/ 	.word	0x0000b980


	//   ....[13]....
        /*0098*/ 	.word	0x0000bb10


	//   ....[14]....
        /*009c*/ 	.word	0x0000bc70


	//   ....[15]....
        /*00a0*/ 	.word	0x0000bcb0


	//   ....[16]....
        /*00a4*/ 	.word	0x0000bd50


	//   ....[17]....
        /*00a8*/ 	.word	0x0000bed0


	//   ....[18]....
        /*00ac*/ 	.word	0x0000c050


	//   ....[19]....
        /*00b0*/ 	.word	0x0000c1b0


	//   ....[20]....
        /*00b4*/ 	.word	0x0000c2c0


	//   ....[21]....
        /*00b8*/ 	.word	0x0000c300


	//   ....[22]....
        /*00bc*/ 	.word	0x0000c320


	//----- nvinfo : EIATTR_MAX_THREADS
	.align		4
.L_6793:
        /*00c0*/ 	.byte	0x04, 0x05
        /*00c2*/ 	.short	(.L_6795 - .L_6794)
.L_6794:
        /*00c4*/ 	.word	0x00000080
        /*00c8*/ 	.word	0x00000001
        /*00cc*/ 	.word	0x00000001


	//----- nvinfo : EIATTR_CRS_STACK_SIZE
	.align		4
.L_6795:
        /*00d0*/ 	.byte	0x04, 0x1e
        /*00d2*/ 	.short	(.L_6797 - .L_6796)
.L_6796:
        /*00d4*/ 	.word	0x00000000


	//----- nvinfo : EIATTR_CBANK_PARAM_SIZE
	.align		4
.L_6797:
        /*00d8*/ 	.byte	0x03, 0x19
        /*00da*/ 	.short	0x0220


	//----- nvinfo : EIATTR_PARAM_CBANK
	.align		4
        /*00dc*/ 	.byte	0x04, 0x0a
        /*00de*/ 	.short	(.L_6799 - .L_6798)
	.align		4
.L_6798:
        /*00e0*/ 	.word	index@(.nv.constant0._ZN2at6native18elementwise_kernelILi128ELi4EZNS0_15gpu_kernel_implINS0_13AUnaryFunctorIaaaZZZNS0_19minimum_kernel_cudaERNS_18TensorIteratorBaseEENKUlvE_clEvENKUlvE0_clEvEUlaaE_EEEEvS5_RKT_EUliE_EEviT1_)
        /*00e4*/ 	.short	0x0210
        /*00e6*/ 	.short	0x0220


	//----- nvinfo : EIATTR_SW_WAR
	.align		4
.L_6799:
        /*00e8*/ 	.byte	0x04, 0x36
        /*00ea*/ 	.short	(.L_6801 - .L_6800)
.L_6800:
        /*00ec*/ 	.word	0x00000008
.L_6801:


//--------------------- .nv.info._ZN2at6native27unrolled_elementwise_kernelINS0_13AUnaryFunctorIaaaZZZNS0_19minimum_kernel_cudaERNS_18TensorIteratorBaseEENKUlvE_clEvENKUlvE0_clEvEUlaaE_EESt5arrayIPcLm2EELi4E23TrivialOffsetCalculatorILi1EjESD_NS0_6memory12LoadWithCastILi1EEENSE_13StoreWithCastILi1EEEEEviT_T0_T2_T3_T4_T5_ --------------------------
	.section	.nv.info._ZN2at6native27unrolled_elementwise_kernelINS0_13AUnaryFunctorIaaaZZZNS0_19minimum_kernel_cudaERNS_18TensorIteratorBaseEENKUlvE_clEvENKUlvE0_clEvEUlaaE_EESt5arrayIPcLm2EELi4E23TrivialOffsetCalculatorILi1EjESD_NS0_6memory12LoadWithCastILi1EEENSE_13StoreWithCastILi1EEEEEviT_T0_T2_T3_T4_T5_,"",@"SHT_CUDA_INFO"
	.sectionflags	@""
	.align	4


	//----- nvinfo : EIATTR_CUDA_API_VERSION
	.align		4
        /*0000*/ 	.byte	0x04, 0x37
        /*0002*/ 	.short	(.L_6803 - .L_6802)
.L_6802:
        /*0004*/ 	.word	0x00000082


	//----- nvinfo : EIATTR_KPARAM_INFO
	.align		4
.L_6803:
        /*0008*/ 	.byte	0x04, 0x17
        /*000a*/ 	.short	(.L_6805 - .L_6804)
.L_6804:
        /*000c*/ 	.word	0x00000000
        /*0010*/ 	.short	0x0006
        /*0012*/ 	.short	0x0024
        /*0014*/ 	.byte	0x00, 0xf0, 0x21, 0x00


	//----- nvinfo : EIATTR_KPARAM_INFO
	.align		4
.L_6805:
        /*0018*/ 	.byte	0x04, 0x17
        /*001a*/ 	.short	(.L_6807 - .L_6806)
.L_6806:
        /*001c*/ 	.word	0x00000000
        /*0020*/ 	.short	0x0005
        /*0022*/ 	.short	0x001c
        /*0024*/ 	.byte	0x00, 0xf0, 0x21, 0x00


	//----- nvinfo : EIATTR_KPARAM_INFO
	.align		4
.L_6807:
        /*0028*/ 	.byte	0x04, 0x17
        /*002a*/ 	.short	(.L_6809 - .L_6808)
.L_6808:
        /*002c*/ 	.word	0x00000000
        /*0030*/ 	.short	0x0004
        /*0032*/ 	.short	0x0019
        /*0034*/ 	.byte	0x00, 0xf0, 0x05, 0x00


	//----- nvinfo : EIATTR_KPARAM_INFO
	.align		4
.L_6809:
        /*0038*/ 	.byte	0x04, 0x17
        /*003a*/ 	.short	(.L_6811 - .L_6810)
.L_6810:
        /*003c*/ 	.word	0x00000000
        /*0040*/ 	.short	0x0003
        /*0042*/ 	.short	0x0018
        /*0044*/ 	.byte	0x00, 0xf0, 0x05, 0x00


	//----- nvinfo : EIATTR_KPARAM_INFO
	.align		4
.L_6811:
        /*0048*/ 	.byte	0x04, 0x17
        /*004a*/ 	.short	(.L_6813 - .L_6812)
.L_6812:
        /*004c*/ 	.word	0x00000000
        /*0050*/ 	.short	0x0002
        /*0052*/ 	.short	0x0008
        /*0054*/ 	.byte	0x00, 0xf0, 0x41, 0x00


	//----- nvinfo : EIATTR_KPARAM_INFO
	.align		4
.L_6813:
        /*0058*/ 	.byte	0x04, 0x17
        /*005a*/ 	.short	(.L_6815 - .L_6814)
.L_6814:
        /*005c*/ 	.word	0x00000000
        /*0060*/ 	.short	0x0001
        /*0062*/ 	.short	0x0004
        /*0064*/ 	.byte	0x00, 0xf0, 0x09, 0x00


	//----- nvinfo : EIATTR_KPARAM_INFO
	.align		4
.L_6815:
        /*0068*/ 	.byte	0x04, 0x17
        /*006a*/ 	.short	(.L_6817 - .L_6816)
.L_6816:
        /*006c*/ 	.word	0x00000000
        /*0070*/ 	.short	0x0000
        /*0072*/ 	.short	0x0000
        /*0074*/ 	.byte	0x00, 0xf0, 0x11, 0x00


	//----- nvinfo : EIATTR_SPARSE_MMA_MASK
	.align		4
.L_6817:
        /*0078*/ 	.byte	0x03, 0x50
        /*007a*/ 	.short	0x0000


	//----- nvinfo : EIATTR_MAXREG_COUNT
	.align		4
        /*007c*/ 	.byte	0x03, 0x1b
        /*007e*/ 	.short	0x00ff


	//----- nvinfo : EIATTR_EXTERNS
	.align		4
        /*0080*/ 	.byte	0x04, 0x0f
        /*0082*/ 	.short	(.L_6819 - .L_6818)


	//   ....[0]....
	.align		4
.L_6818:
        /*0084*/ 	.word	index@(__assertfail)


	//----- nvinfo : EIATTR_MERCURY_ISA_VERSION
	.align		4
.L_6819:
        /*0088*/ 	.byte	0x03, 0x5f
        /*008a*/ 	.short	0x0101


	//----- nvinfo : EIATTR_SYSCALL_OFFSETS
	.align		4
        /*008c*/ 	.byte	0x04, 0x46
        /*008e*/ 	.short	(.L_6821 - .L_6820)


	//   ....[0]....
.L_6820:
        /*0090*/ 	.word	0x00000f10


	//   ....[1]....
        /*0094*/ 	.word	0x00001e20


	//   ....[2]....
        /*0098*/ 	.word	0x00002d40


	//   ....[3]....
        /*009c*/ 	.word	0x00003c40


	//   ....[4]....
        /*00a0*/ 	.word	0x00004c60


	//   ....[5]....
        /*00a4*/ 	.word	0x00005ba0


	//   ....[6]....
        /*00a8*/ 	.word	0x00006ac0


	//   ....[7]....
        /*00ac*/ 	.word	0x000079e0


	//----- nvinfo : EIATTR_EXIT_INSTR_OFFSETS
	.align		4
.L_6821:
        /*00b0*/ 	.byte	0x04, 0x1c
        /*00b2*/ 	.short	(.L_6823 - .L_6822)


	//   ....[0]....
.L_6822:
        /*00b4*/ 	.word	0x00006b70


	//   ....[1]....
        /*00b8*/ 	.word	0x00006ca0


	//   ....[2]....
        /*00bc*/ 	.word	0x00006cc0


	//   ....[3]....
        /*00c0*/ 	.word	0x00006d60


	//   ....[4]....
        /*00c4*/ 	.word	0x00006d90


	//   ....[5]....
        /*00c8*/ 	.word	0x00006db0


	//   ....[6]....
        /*00cc*/ 	.word	0x00006e40


	//   ....[7]....
        /*00d0*/ 	.word	0x00006e80


	//   ....[8]....
        /*00d4*/ 	.word	0x00006f20


	//   ....[9]....
        /*00d8*/ 	.word	0x00006f70


	//   ....[10]....
        /*00dc*/ 	.word	0x00006fa0


	//   ....[11]....
        /*00e0*/ 	.word	0x00007070


	//   ....[12]....
        /*00e4*/ 	.word	0x000070b0


	//   ....[13]....
        /*00e8*/ 	.word	0x00007240


	//   ....[14]....
        /*00ec*/ 	.word	0x000073a0


	//   ....[15]....
        /*00f0*/ 	.word	0x000073e0


	//   ....[16]....
        /*00f4*/ 	.word	0x00007480


	//   ....[17]....
        /*00f8*/ 	.word	0x00007600


	//   ....[18]....
        /*00fc*/ 	.word	0x00007780


	//   ....[19]....
        /*0100*/ 	.word	0x000078e0


	//   ....[20]....
        /*0104*/ 	.word	0x000079f0


	//   ....[21]....
        /*0108*/ 	.word	0x00007a30


	//   ....[22]....
        /*010c*/ 	.word	0x00007a60


	//----- nvinfo : EIATTR_MAX_THREADS
	.align		4
.L_6823:
        /*0110*/ 	.byte	0x04, 0x05
        /*0112*/ 	.short	(.L_6825 - .L_6824)
.L_6824:
        /*0114*/ 	.word	0x00000080
        /*0118*/ 	.word	0x00000001
        /*011c*/ 	.word	0x00000001


	//----- nvinfo : EIATTR_CRS_STACK_SIZE
	.align		4
.L_6825:
        /*0120*/ 	.byte	0x04, 0x1e
        /*0122*/ 	.short	(.L_6827 - .L_6826)
.L_6826:
        /*0124*/ 	.word	0x00000000


	//----- nvinfo : EIATTR_CBANK_PARAM_SIZE
	.align		4
.L_6827:
        /*0128*/ 	.byte	0x03, 0x19
        /*012a*/ 	.short	0x002c


	//----- nvinfo : EIATTR_PARAM_CBANK
	.align		4
        /*012c*/ 	.byte	0x04, 0x0a
        /*012e*/ 	.short	(.L_6829 - .L_6828)
	.align		4
.L_6828:
        /*0130*/ 	.word	index@(.nv.constant0._ZN2at6native27unrolled_elementwise_kernelINS0_13AUnaryFunctorIaaaZZZNS0_19minimum_kernel_cudaERNS_18TensorIteratorBaseEENKUlvE_clEvENKUlvE0_clEvEUlaaE_EESt5arrayIPcLm2EELi4E23TrivialOffsetCalculatorILi1EjESD_NS0_6memory12LoadWithCastILi1EEENSE_13StoreWithCastILi1EEEEEviT_T0_T2_T3_T4_T5_)
        /*0134*/ 	.short	0x0210
        /*0136*/ 	.short	0x002c


	//----- nvinfo : EIATTR_SW_WAR
	.align		4
.L_6829:
        /*0138*/ 	.byte	0x04, 0x36
        /*013a*/ 	.short	(.L_6831 - .L_6830)
.L_6830:
        /*013c*/ 	.word	0x00000008
.L_6831:


//--------------------- .nv.info._ZN2at6native18elementwise_kernelILi128ELi4EZNS0_22gpu_kernel_impl_nocastINS0_13AUnaryFunctorIaaaZZZNS0_19minimum_kernel_cudaERNS_18TensorIteratorBaseEENKUlvE_clEvENKUlvE0_clEvEUlaaE_EEEEvS5_RKT_EUliE_EEviT1_ --------------------------
	.section	.nv.info._ZN2at6native18elementwise_kernelILi128ELi4EZNS0_22gpu_kernel_impl_nocastINS0_13AUnaryFunctorIaaaZZZNS0_19minimum_kernel_cudaERNS_18TensorIteratorBaseEENKUlvE_clEvENKUlvE0_clEvEUlaaE_EEEEvS5_RKT_EUliE_EEviT1_,"",@"SHT_CUDA_INFO"
	.sectionflags	@""
	.align	4


	//----- nvinfo : EIATTR_CUDA_API_VERSION
	.align		4
        /*0000*/ 	.byte	0x04, 0x37
        /*0002*/ 	.short	(.L_6833 - .L_6832)
.L_6832:
        /*0004*/ 	.word	0x00000082


	//----- nvinfo : EIATTR_KPARAM_INFO
	.align		4
.L_6833:
        /*0008*/ 	.byte	0x04, 0x17
        /*000a*/ 	.short	(.L_6835 - .L_6834)
.L_6834:
        /*000c*/ 	.word	0x00000000
        /*0010*/ 	.short	0x0001
        /*0012*/ 	.short	0x0008
        /*0014*/ 	.byte	0x00, 0xf0, 0x61, 0x08


	//----- nvinfo : EIATTR_KPARAM_INFO
	.align		4
.L_6835:
        /*0018*/ 	.byte	0x04, 0x17
        /*001a*/ 	.short	(.L_6837 - .L_6836)
.L_6836:
        /*001c*/ 	.word	0x00000000
        /*0020*/ 	.short	0x0000
        /*0022*/ 	.short	0x0000
        /*0024*/ 	.byte	0x00, 0xf0, 0x11, 0x00


	//----- nvinfo : EIATTR_SPARSE_MMA_MASK
	.align		4
.L_6837:
        /*0028*/ 	.byte	0x03, 0x50
        /*002a*/ 	.short	0x0000


	//----- nvinfo : EIATTR_MAXREG_COUNT
	.align		4
        /*002c*/ 	.byte	0x03, 0x1b
        /*002e*/ 	.short	0x0080


	//----- nvinfo : EIATTR_MERCURY_ISA_VERSION
	.align		4
        /*0030*/ 	.byte	0x03, 0x5f
        /*0032*/ 	.short	0x0101


	//----- nvinfo : EIATTR_EXIT_INSTR_OFFSETS
	.align		4
        /*0034*/ 	.byte	0x04, 0x1c
        /*0036*/ 	.short	(.L_6839 - .L_6838)


	//   ....[0]....
.L_6838:
        /*0038*/ 	.word	0x00003bd0


	//   ....[1]....
        /*003c*/ 	.word	0x00004f60


	//----- nvinfo : EIATTR_MAX_THREADS
	.align		4
.L_6839:
        /*0040*/ 	.byte	0x04, 0x05
        /*0042*/ 	.short	(.L_6841 - .L_6840)
.L_6840:
        /*0044*/ 	.word	0x00000080
        /*0048*/ 	.word	0x00000001
        /*004c*/ 	.word	0x00000001


	//----- nvinfo : EIATTR_CRS_STACK_SIZE
	.align		4
.L_6841:
        /*0050*/ 	.byte	0x04, 0x1e
        /*0052*/ 	.short	(.L_6843 - .L_6842)
.L_6842:
        /*0054*/ 	.word	0x00000000


	//----- nvinfo : EIATTR_CBANK_PARAM_SIZE
	.align		4
.L_6843:
        /*0058*/ 	.byte	0x03, 0x19
        /*005a*/ 	.short	0x0220


	//----- nvinfo : EIATTR_PARAM_CBANK
	.align		4
        /*005c*/ 	.byte	0x04, 0x0a
        /*005e*/ 	.short	(.L_6845 - .L_6844)
	.align		4
.L_6844:
        /*0060*/ 	.word	index@(.nv.constant0._ZN2at6native18elementwise_kernelILi128ELi4EZNS0_22gpu_kernel_impl_nocastINS0_13AUnaryFunctorIaaaZZZNS0_19minimum_kernel_cudaERNS_18TensorIteratorBaseEENKUlvE_clEvENKUlvE0_clEvEUlaaE_EEEEvS5_RKT_EUliE_EEviT1_)
        /*0064*/ 	.short	0x0210
        /*0066*/ 	.short	0x0220


	//----- nvinfo : EIATTR_SW_WAR
	.align		4
.L_6845:
        /*0068*/ 	.byte	0x04, 0x36
        /*006a*/ 	.short	(.L_6847 - .L_6846)
.L_6846:
        /*006c*/ 	.word	0x00000008
.L_6847:


//--------------------- .nv.info._ZN2at6native27unrolled_elementwise_kernelINS0_13AUnaryFunctorIaaaZZZNS0_19minimum_kernel_cudaERNS_18TensorIteratorBaseEENKUlvE_clEvENKUlvE0_clEvEUlaaE_EESt5arrayIPcLm2EELi4E23TrivialOffsetCalculatorILi1EjESD_NS0_6memory15LoadWithoutCastENSE_16StoreWithoutCastEEEviT_T0_T2_T3_T4_T5_ --------------------------
	.section	.nv.info._ZN2at6native27unrolled_elementwise_kernelINS0_13AUnaryFunctorIaaaZZZNS0_19minimum_kernel_cudaERNS_18TensorIteratorBaseEENKUlvE_clEvENKUlvE0_clEvEUlaaE_EESt5arrayIPcLm2EELi4E23TrivialOffsetCalculatorILi1EjESD_NS0_6memory15LoadWithoutCastENSE_16StoreWithoutCastEEEviT_T0_T2_T3_T4_T5_,"",@"SHT_CUDA_INFO"
	.sectionflags	@""
	.align	4


	//----- nvinfo : EIATTR_CUDA_API_VERSION
	.align		4
        /*0000*/ 	.byte	0x04, 0x37
        /*0002*/ 	.short	(.L_6849 - .L_6848)
.L_6848:
        /*0004*/ 	.word	0x00000082


	//----- nvinfo : EIATTR_KPARAM_INFO
	.align		4
.L_6849:
        /*0008*/ 	.byte	0x04, 0x17
        /*000a*/ 	.short	(.L_6851 - .L_6850)
.L_6850:
        /*000c*/ 	.word	0x00000000
        /*0010*/ 	.short	0x0006
        /*0012*/ 	.short	0x001b
        /*0014*/ 	.byte	0x00, 0xf0, 0x05, 0x00


	//----- nvinfo : EIATTR_KPARAM_INFO
	.align		4
.L_6851:
        /*0018*/ 	.byte	0x04, 0x17
        /*001a*/ 	.short	(.L_6853 - .L_6852)
.L_6852:
        /*001c*/ 	.word	0x00000000
        /*0020*/ 	.short	0x0005
        /*0022*/ 	.short	0x001a
        /*0024*/ 	.byte	0x00, 0xf0, 0x05, 0x00


	//----- nvinfo : EIATTR_KPARAM_INFO
	.align		4
.L_6853:
        /*0028*/ 	.byte	0x04, 0x17
        /*002a*/ 	.short	(.L_6855 - .L_6854)
.L_6854:
        /*002c*/ 	.word	0x00000000
        /*0030*/ 	.short	0x0004
        /*0032*/ 	.short	0x0019
        /*0034*/ 	.byte	0x00, 0xf0, 0x05, 0x00


	//----- nvinfo : EIATTR_KPARAM_INFO
	.align		4
.L_6855:
        /*0038*/ 	.byte	0x04, 0x17
        /*003a*/ 	.short	(.L_6857 - .L_6856)
.L_6856:
        /*003c*/ 	.word	0x00000000
        /*0040*/ 	.short	0x0003
        /*0042*/ 	.short	0x0018
        /*0044*/ 	.byte	0x00, 0xf0, 0x05, 0x00


	//----- nvinfo : EIATTR_KPARAM_INFO
	.align		4
.L_6857:
        /*0048*/ 	.byte	0x04, 0x17
        /*004a*/ 	.short	(.L_6859 - .L_6858)
.L_6858:
        /*004c*/ 	.word	0x00000000
        /*0050*/ 	.short	0x0002
        /*0052*/ 	.short	0x0008
        /*0054*/ 	.byte	0x00, 0xf0, 0x41, 0x00


	//----- nvinfo : EIATTR_KPARAM_INFO
	.align		4
.L_6859:
        /*0058*/ 	.byte	0x04, 0x17
        /*005a*/ 	.short	(.L_6861 - .L_6860)
.L_6860:
        /*005c*/ 	.word	0x00000000
        /*0060*/ 	.short	0x0001
        /*0062*/ 	.short	0x0004
        /*0064*/ 	.byte	0x00, 0xf0, 0x09, 0x00


	//----- nvinfo : EIATTR_KPARAM_INFO
	.align		4
.L_6861:
        /*0068*/ 	.byte	0x04, 0x17
        /*006a*/ 	.short	(.L_6863 - .L_6862)
.L_6862:
        /*006c*/ 	.word	0x00000000
        /*0070*/ 	.short	0x0000
        /*0072*/ 	.short	0x0000
        /*0074*/ 	.byte	0x00, 0xf0, 0x11, 0x00


	//----- nvinfo : EIATTR_SPARSE_MMA_MASK
	.align		4
.L_6863:
        /*0078*/ 	.byte	0x03, 0x50
        /*007a*/ 	.short	0x0000


	//----- nvinfo : EIATTR_MAXREG_COUNT
	.align		4
        /*007c*/ 	.byte	0x03, 0x1b
        /*007e*/ 	.short	0x00ff


	//----- nvinfo : EIATTR_MERCURY_ISA_VERSION
	.align		4
        /*0080*/ 	.byte	0x03, 0x5f
        /*0082*/ 	.short	0x0101


	//----- nvinfo : EIATTR_EXIT_INSTR_OFFSETS
	.align		4
        /*0084*/ 	.byte	0x04, 0x1c
        /*0086*/ 	.short	(.L_6865 - .L_6864)


	//   ....[0]....
.L_6864:
        /*0088*/ 	.word	0x00000420


	//   ....[1]....
        /*008c*/ 	.word	0x00000480


	//----- nvinfo : EIATTR_MAX_THREADS
	.align		4
.L_6865:
        /*0090*/ 	.byte	0x04, 0x05
        /*0092*/ 	.short	(.L_6867 - .L_6866)
.L_6866:
        /*0094*/ 	.word	0x00000080
        /*0098*/ 	.word	0x00000001
        /*009c*/ 	.word	0x00000001


	//----- nvinfo : EIATTR_CRS_STACK_SIZE
	.align		4
.L_6867:
        /*00a0*/ 	.byte	0x04, 0x1e
        /*00a2*/ 	.short	(.L_6869 - .L_6868)
.L_6868:
        /*00a4*/ 	.word	0x00000000


	//----- nvinfo : EIATTR_CBANK_PARAM_SIZE
	.align		4
.L_6869:
        /*00a8*/ 	.byte	0x03, 0x19
        /*00aa*/ 	.short	0x001c


	//----- nvinfo : EIATTR_PARAM_CBANK
	.align		4
        /*00ac*/ 	.byte	0x04, 0x0a
        /*00ae*/ 	.short	(.L_6871 - .L_6870)
	.align		4
.L_6870:
        /*00b0*/ 	.word	index@(.nv.constant0._ZN2at6native27unrolled_elementwise_kernelINS0_13AUnaryFunctorIaaaZZZNS0_19minimum_kernel_cudaERNS_18TensorIteratorBaseEENKUlvE_clEvENKUlvE0_clEvEUlaaE_EESt5arrayIPcLm2EELi4E23TrivialOffsetCalculatorILi1EjESD_NS0_6memory15LoadWithoutCastENSE_16StoreWithoutCastEEEviT_T0_T2_T3_T4_T5_)
        /*00b4*/ 	.short	0x0210
        /*00b6*/ 	.short	0x001c


	//----- nvinfo : EIATTR_SW_WAR
	.align		4
.L_6871:
        /*00b8*/ 	.byte	0x04, 0x36
        /*00ba*/ 	.short	(.L_6873 - .L_6872)
.L_6872:
        /*00bc*/ 	.word	0x00000008
.L_6873:


//--------------------- .nv.info._ZN2at6native29vectorized_elementwise_kernelILi2ENS0_13AUnaryFunctorIaaaZZZNS0_19minimum_kernel_cudaERNS_18TensorIteratorBaseEENKUlvE_clEvENKUlvE0_clEvEUlaaE_EESt5arrayIPcLm2EEEEviT0_T1_ --------------------------
	.section	.nv.info._ZN2at6native29vectorized_elementwise_kernelILi2ENS0_13AUnaryFunctorIaaaZZZNS0_19minimum_kernel_cudaERNS_18TensorIteratorBaseEENKUlvE_clEvENKUlvE0_clEvEUlaaE_EESt5arrayIPcLm2EEEEviT0_T1_,"",@"SHT_CUDA_INFO"
	.sectionflags	@""
	.align	4


	//----- nvinfo : EIATTR_CUDA_API_VERSION
	.align		4
        /*0000*/ 	.byte	0x04, 0x37
        /*0002*/ 	.short	(.L_6875 - .L_6874)
.L_6874:
        /*0004*/ 	.word	0x00000082


	//----- nvinfo : EIATTR_KPARAM_INFO
	.align		4
.L_6875:
        /*0008*/ 	.byte	0x04, 0x17
        /*000a*/ 	.short	(.L_6877 - .L_6876)
.L_6876:
        /*000c*/ 	.word	0x00000000
        /*0010*/ 	.short	0x0002
        /*0012*/ 	.short	0x0008
        /*0014*/ 	.byte	0x00, 0xf0, 0x41, 0x00


	//----- nvinfo : EIATTR_KPARAM_INFO
	.align		4
.L_6877:
        /*0018*/ 	.byte	0x04, 0x17
        /*001a*/ 	.short	(.L_6879 - .L_6878)
.L_6878:
        /*001c*/ 	.word	0x00000000
        /*0020*/ 	.short	0x0001
        /*0022*/ 	.short	0x0004
        /*0024*/ 	.byte	0x00, 0xf0, 0x09, 0x00


	//----- nvinfo : EIATTR_KPARAM_INFO
	.align		4
.L_6879:
        /*0028*/ 	.byte	0x04, 0x17
        /*002a*/ 	.short	(.L_6881 - .L_6880)
.L_6880:
        /*002c*/ 	.word	0x00000000
        /*0030*/ 	.short	0x0000
        /*0032*/ 	.short	0x0000
        /*0034*/ 	.byte	0x00, 0xf0, 0x11, 0x00


	//----- nvinfo : EIATTR_SPARSE_MMA_MASK
	.align		4
.L_6881:
        /*0038*/ 	.byte	0x03, 0x50
        /*003a*/ 	.short	0x0000


	//----- nvinfo : EIATTR_MAXREG_COUNT
	.align		4
        /*003c*/ 	.byte	0x03, 0x1b
        /*003e*/ 	.short	0x00ff


	//----- nvinfo : EIATTR_MERCURY_ISA_VERSION
	.align		4
        /*0040*/ 	.byte	0x03, 0x5f
        /*0042*/ 	.short	0x0101


	//----- nvinfo : EIATTR_EXIT_INSTR_OFFSETS
	.align		4
        /*0044*/ 	.byte	0x04, 0x1c
        /*0046*/ 	.short	(.L_6883 - .L_6882)


	//   ....[0]....
.L_6882:
        /*0048*/ 	.word	0x000003b0


	//   ....[1]....
        /*004c*/ 	.word	0x00000c20


	//   ....[2]....
        /*0050*/ 	.word	0x00000c80


	//----- nvinfo : EIATTR_MAX_THREADS
	.align		4
.L_6883:
        /*0054*/ 	.byte	0x04, 0x05
        /*0056*/ 	.short	(.L_6885 - .L_6884)
.L_6884:
        /*0058*/ 	.word	0x00000080
        /*005c*/ 	.word	0x00000001
        /*0060*/ 	.word	0x00000001


	//----- nvinfo : EIATTR_CRS_STACK_SIZE
	.align		4
.L_6885:
        /*0064*/ 	.byte	0x04, 0x1e
        /*0066*/ 	.short	(.L_6887 - .L_6886)
.L_6886:
        /*0068*/ 	.word	0x00000000


	//----- nvinfo : EIATTR_CBANK_PARAM_SIZE
	.align		4
.L_6887:
        /*006c*/ 	.byte	0x03, 0x19
        /*006e*/ 	.short	0x0018


	//----- nvinfo : EIATTR_PARAM_CBANK
	.align		4
        /*0070*/ 	.byte	0x04, 0x0a
        /*0072*/ 	.short	(.L_6889 - .L_6888)
	.align		4
.L_6888:
        /*0074*/ 	.word	index@(.nv.constant0._ZN2at6native29vectorized_elementwise_kernelILi2ENS0_13AUnaryFunctorIaaaZZZNS0_19minimum_kernel_cudaERNS_18TensorIteratorBaseEENKUlvE_clEvENKUlvE0_clEvEUlaaE_EESt5arrayIPcLm2EEEEviT0_T1_)
        /*0078*/ 	.short	0x0210
        /*007a*/ 	.short	0x0018


	//----- nvinfo : EIATTR_SW_WAR
	.align		4
.L_6889:
        /*007c*/ 	.byte	0x04, 0x36
        /*007e*/ 	.short	(.L_6891 - .L_6890)
.L_6890:
        /*0080*/ 	.word	0x00000008
.L_6891:


//--------------------- .nv.info._ZN2at6native29vectorized_elementwise_kernelILi4ENS0_13AUnaryFunctorIaaaZZZNS0_19minimum_kernel_cudaERNS_18TensorIteratorBaseEENKUlvE_clEvENKUlvE0_clEvEUlaaE_EESt5arrayIPcLm2EEEEviT0_T1_ --------------------------
	.section	.nv.info._ZN2at6native29vectorized_elementwise_kernelILi4ENS0_13AUnaryFunctorIaaaZZZNS0_19minimum_kernel_cudaERNS_18TensorIteratorBaseEENKUlvE_clEvENKUlvE0_clEvEUlaaE_EESt5arrayIPcLm2EEEEviT0_T1_,"",@"SHT_CUDA_INFO"
	.sectionflags	@""
	.align	4


	//----- nvinfo : EIATTR_CUDA_API_VERSION
	.align		4
        /*0000*/ 	.byte	0x04, 0x37
        /*0002*/ 	.short	(.L_6893 - .L_6892)
.L_6892:
        /*0004*/ 	.word	0x00000082


	//----- nvinfo : EIATTR_KPARAM_INFO
	.align		4
.L_6893:
        /*0008*/ 	.byte	0x04, 0x17
        /*000a*/ 	.short	(.L_6895 - .L_6894)
.L_6894:
        /*000c*/ 	.word	0x00000000
        /*0010*/ 	.short	0x0002
        /*0012*/ 	.short	0x0008
        /*0014*/ 	.byte	0x00, 0xf0, 0x41, 0x00


	//----- nvinfo : EIATTR_KPARAM_INFO
	.align		4
.L_6895:
        /*0018*/ 	.byte	0x04, 0x17
        /*001a*/ 	.short	(.L_6897 - .L_6896)
.L_6896:
        /*001c*/ 	.word	0x00000000
        /*0020*/ 	.short	0x0001
        /*0022*/ 	.short	0x0004
        /*0024*/ 	.byte	0x00, 0xf0, 0x09, 0x00


	//----- nvinfo : EIATTR_KPARAM_INFO
	.align		4
.L_6897:
        /*0028*/ 	.byte	0x04, 0x17
        /*002a*/ 	.short	(.L_6899 - .L_6898)
.L_6898:
        /*002c*/ 	.word	0x00000000
        /*0030*/ 	.short	0x0000
        /*0032*/ 	.short	0x0000
        /*0034*/ 	.byte	0x00, 0xf0, 0x11, 0x00


	//----- nvinfo : EIATTR_SPARSE_MMA_MASK
	.align		4
.L_6899:
        /*0038*/ 	.byte	0x03, 0x50
        /*003a*/ 	.short	0x0000


	//----- nvinfo : EIATTR_MAXREG_COUNT
	.align		4
        /*003c*/ 	.byte	0x03, 0x1b
        /*003e*/ 	.short	0x00ff


	//----- nvinfo : EIATTR_MERCURY_ISA_VERSION
	.align		4
        /*0040*/ 	.byte	0x03, 0x5f
        /*0042*/ 	.short	0x0101


	//----- nvinfo : EIATTR_EXIT_INSTR_OFFSETS
	.align		4
        /*0044*/ 	.byte	0x04, 0x1c
        /*0046*/ 	.short	(.L_6901 - .L_6900)


	//   ....[0]....
.L_6900:
        /*0048*/ 	.word	0x00000340


	//   ....[1]....
        /*004c*/ 	.word	0x00000bb0


	//   ....[2]....
        /*0050*/ 	.word	0x00000c10


	//----- nvinfo : EIATTR_MAX_THREADS
	.align		4
.L_6901:
        /*0054*/ 	.byte	0x04, 0x05
        /*0056*/ 	.short	(.L_6903 - .L_6902)
.L_6902:
        /*0058*/ 	.word	0x00000080
        /*005c*/ 	.word	0x00000001
        /*0060*/ 	.word	0x00000001


	//----- nvinfo : EIATTR_CRS_STACK_SIZE
	.align		4
.L_6903:
        /*0064*/ 	.byte	0x04, 0x1e
        /*0066*/ 	.short	(.L_6905 - .L_6904)
.L_6904:
        /*0068*/ 	.word	0x00000000


	//----- nvinfo : EIATTR_CBANK_PARAM_SIZE
	.align		4
.L_6905:
        /*006c*/ 	.byte	0x03, 0x19
        /*006e*/ 	.short	0x0018


	//----- nvinfo : EIATTR_PARAM_CBANK
	.align		4
        /*0070*/ 	.byte	0x04, 0x0a
        /*0072*/ 	.short	(.L_6907 - .L_6906)
	.align		4
.L_6906:
        /*0074*/ 	.word	index@(.nv.constant0._ZN2at6native29vectorized_elementwise_kernelILi4ENS0_13AUnaryFunctorIaaaZZZNS0_19minimum_kernel_cudaERNS_18TensorIteratorBaseEENKUlvE_clEvENKUlvE0_clEvEUlaaE_EESt5arrayIPcLm2EEEEviT0_T1_)
        /*0078*/ 	.short	0x0210
        /*007a*/ 	.short	0x0018


	//----- nvinfo : EIATTR_SW_WAR
	.align		4
.L_6907:
        /*007c*/ 	.byte	0x04, 0x36
        /*007e*/ 	.short	(.L_6909 - .L_6908)
.L_6908:
        /*0080*/ 	.word	0x00000008
.L_6909:


//--------------------- .nv.info._ZN2at6native29vectorized_elementwise_kernelILi8ENS0_13AUnaryFunctorIaaaZZZNS0_19minimum_kernel_cudaERNS_18TensorIteratorBaseEENKUlvE_clEvENKUlvE0_clEvEUlaaE_EESt5arrayIPcLm2EEEEviT0_T1_ --------------------------
	.section	.nv.info._ZN2at6native29vectorized_elementwise_kernelILi8ENS0_13AUnaryFunctorIaaaZZZNS0_19minimum_kernel_cudaERNS_18TensorIteratorBaseEENKUlvE_clEvENKUlvE0_clEvEUlaaE_EESt5arrayIPcLm2EEEEviT0_T1_,"",@"SHT_CUDA_INFO"
	.sectionflags	@""
	.align	4


	//----- nvinfo : EIATTR_CUDA_API_VERSION
	.align		4
        /*0000*/ 	.byte	0x04, 0x37
        /*0002*/ 	.short	(.L_6911 - .L_6910)
.L_6910:
        /*0004*/ 	.word	0x00000082


	//----- nvinfo : EIATTR_KPARAM_INFO
	.align		4
.L_6911:
        /*0008*/ 	.byte	0x04, 0x17
        /*000a*/ 	.short	(.L_6913 - .L_6912)
.L_6912:
        /*000c*/ 	.word	0x00000000
        /*0010*/ 	.short	0x0002
        /*0012*/ 	.short	0x0008
        /*0014*/ 	.byte	0x00, 0xf0, 0x41, 0x00


	//----- nvinfo : EIATTR_KPARAM_INFO
	.align		4
.L_6913:
        /*0018*/ 	.byte	0x04, 0x17
        /*001a*/ 	.short	(.L_6915 - .L_6914)
.L_6914:
        /*001c*/ 	.word	0x00000000
        /*0020*/ 	.short	0x0001
        /*0022*/ 	.short	0x0004
        /*0024*/ 	.byte	0x00, 0xf0, 0x09, 0x00


	//----- nvinfo : EIATTR_KPARAM_INFO
	.align		4
.L_6915:
        /*0028*/ 	.byte	0x04, 0x17
        /*002a*/ 	.short	(.L_6917 - .L_6916)
.L_6916:
        /*002c*/ 	.word	0x00000000
        /*0030*/ 	.short	0x0000
        /*0032*/ 	.short	0x0000
        /*0034*/ 	.byte	0x00, 0xf0, 0x11, 0x00


	//----- nvinfo : EIATTR_SPARSE_MMA_MASK
	.align		4
.L_6917:
        /*0038*/ 	.byte	0x03, 0x50
        /*003a*/ 	.short	0x0000


	//----- nvinfo : EIATTR_MAXREG_COUNT
	.align		4
        /*003c*/ 	.byte	0x03, 0x1b
        /*003e*/ 	.short	0x00ff


	//----- nvinfo : EIATTR_MERCURY_ISA_VERSION
	.align		4
        /*0040*/ 	.byte	0x03, 0x5f
        /*0042*/ 	.short	0x0101


	//----- nvinfo : EIATTR_EXIT_INSTR_OFFSETS
	.align		4
        /*0044*/ 	.byte	0x04, 0x1c
        /*0046*/ 	.short	(.L_6919 - .L_6918)


	//   ....[0]....
.L_6918:
        /*0048*/ 	.word	0x00000450


	//   ....[1]....
        /*004c*/ 	.word	0x00000cc0


	//   ....[2]....
        /*0050*/ 	.word	0x00000d20


	//----- nvinfo : EIATTR_MAX_THREADS
	.align		4
.L_6919:
        /*0054*/ 	.byte	0x04, 0x05
        /*0056*/ 	.short	(.L_6921 - .L_6920)
.L_6920:
        /*0058*/ 	.word	0x00000080
        /*005c*/ 	.word	0x00000001
        /*0060*/ 	.word	0x00000001


	//----- nvinfo : EIATTR_CRS_STACK_SIZE
	.align		4
.L_6921:
        /*0064*/ 	.byte	0x04, 0x1e
        /*0066*/ 	.short	(.L_6923 - .L_6922)
.L_6922:
        /*0068*/ 	.word	0x00000000


	//----- nvinfo : EIATTR_CBANK_PARAM_SIZE
	.align		4
.L_6923:
        /*006c*/ 	.byte	0x03, 0x19
        /*006e*/ 	.short	0x0018


	//----- nvinfo : EIATTR_PARAM_CBANK
	.align		4
        /*0070*/ 	.byte	0x04, 0x0a
        /*0072*/ 	.short	(.L_6925 - .L_6924)
	.align		4
.L_6924:
        /*0074*/ 	.word	index@(.nv.constant0._ZN2at6native29vectorized_elementwise_kernelILi8ENS0_13AUnaryFunctorIaaaZZZNS0_19minimum_kernel_cudaERNS_18TensorIteratorBaseEENKUlvE_clEvENKUlvE0_clEvEUlaaE_EESt5arrayIPcLm2EEEEviT0_T1_)
        /*0078*/ 	.short	0x0210
        /*007a*/ 	.short	0x0018


	//----- nvinfo : EIATTR_SW_WAR
	.align		4
.L_6925:
        /*007c*/ 	.byte	0x04, 0x36
        /*007e*/ 	.short	(.L_6927 - .L_6926)
.L_6926:
        /*0080*/ 	.word	0x00000008
.L_6927:


//--------------------- .nv.info._ZN2at6native18elementwise_kernelILi128ELi4EZNS0_15gpu_kernel_implINS0_13BinaryFunctorIaaaZZZNS0_19minimum_kernel_cudaERNS_18TensorIteratorBaseEENKUlvE_clEvENKUlvE0_clEvEUlaaE_EEEEvS5_RKT_EUliE_EEviT1_ --------------------------
	.section	.nv.info._ZN2at6native18elementwise_kernelILi128ELi4EZNS0_15gpu_kernel_implINS0_13BinaryFunctorIaaaZZZNS0_19minimum_kernel_cudaERNS_18TensorIteratorBaseEENKUlvE_clEvENKUlvE0_clEvEUlaaE_EEEEvS5_RKT_EUliE_EEviT1_,"",@"SHT_CUDA_INFO"
	.sectionflags	@""
	.align	4


	//----- nvinfo : EIATTR_CUDA_API_VERSION
	.align		4
        /*0000*/ 	.byte	0x04, 0x37
        /*0002*/ 	.short	(.L_6929 - .L_6928)
.L_6928:
        /*0004*/ 	.word	0x00000082


	//----- nvinfo : EIATTR_KPARAM_INFO
	.align		4
.L_6929:
        /*0008*/ 	.byte	0x04, 0x17
        /*000a*/ 	.short	(.L_6931 - .L_6930)
.L_6930:
        /*000c*/ 	.word	0x00000000
        /*0010*/ 	.short	0x0001
        /*0012*/ 	.short	0x0008
        /*0014*/ 	.byte	0x00, 0xf0, 0x21, 0x0a


	//----- nvinfo : EIATTR_KPARAM_INFO
	.align		4
.L_6931:
        /*0018*/ 	.byte	0x04, 0x17
        /*001a*/ 	.short	(.L_6933 - .L_6932)
.L_6932:
        /*001c*/ 	.word	0x00000000
        /*0020*/ 	.short	0x0000
        /*0022*/ 	.short	0x0000
        /*0024*/ 	.byte	0x00, 0xf0, 0x11, 0x00


	//----- nvinfo : EIATTR_SPARSE_MMA_MASK
	.align		4
.L_6933:
        /*0028*/ 	.byte	0x03, 0x50
        /*002a*/ 	.short	0x0000


	//----- nvinfo : EIATTR_MAXREG_COUNT
	.align		4
        /*002c*/ 	.byte	0x03, 0x1b
        /*002e*/ 	.short	0x0080


	//----- nvinfo : EIATTR_EXTERNS
	.align		4
        /*0030*/ 	.byte	0x04, 0x0f
        /*0032*/ 	.short	(.L_6935 - .L_6934)


	//   ....[0]....
	.align		4
.L_6934:
        /*0034*/ 	.word	index@(__assertfail)


	//----- nvinfo : EIATTR_MERCURY_ISA_VERSION
	.align		4
.L_6935:
        /*0038*/ 	.byte	0x03, 0x5f
        /*003a*/ 	.short	0x0101


	//----- nvinfo : EIATTR_SYSCALL_OFFSETS
	.align		4
        /*003c*/ 	.byte	0x04, 0x46
        /*003e*/ 	.short	(.L_6937 - .L_6936)


	//   ....[0]....
.L_6936:
        /*0040*/ 	.word	0x00002520


	//   ....[1]....
        /*0044*/ 	.word	0x000033a0


	//   ....[2]....
        /*0048*/ 	.word	0x00004250


	//   ....[3]....
        /*004c*/ 	.word	0x000067a0


	//   ....[4]....
        /*0050*/ 	.word	0x00007620


	//   ....[5]....
        /*0054*/ 	.word	0x000084d0


	//   ....[6]....
        /*0058*/ 	.word	0x0000aa10


	//   ....[7]....
        /*005c*/ 	.word	0x0000b890


	//   ....[8]....
        /*0060*/ 	.word	0x0000c740


	//   ....[9]....
        /*0064*/ 	.word	0x0000ec70


	//   ....[10]....
        /*0068*/ 	.word	0x0000faf0


	//   ....[11]....
        /*006c*/ 	.word	0x000109a0


	//----- nvinfo : EIATTR_EXIT_INSTR_OFFSETS
	.align		4
.L_6937:
        /*0070*/ 	.byte	0x04, 0x1c
        /*0072*/ 	.short	(.L_6939 - .L_6938)


	//   ....[0]....
.L_6938:
        /*0074*/ 	.word	0x0000c7f0


	//   ....[1]....
        /*0078*/ 	.word	0x0000fc70


	//   ....[2]....
        /*007c*/ 	.word	0x0000fc90


	//   ....[3]....
        /*0080*/ 	.word	0x0000fd30


	//   ....[4]....
        /*0084*/ 	.word	0x0000fd50


	//   ....[5]....
        /*0088*/ 	.word	0x0000fd70


	//   ....[6]....
        /*008c*/ 	.word	0x0000fe00


	//   ....[7]....
        /*0090*/ 	.word	0x0000fe40


	//   ....[8]....
        /*0094*/ 	.word	0x0000fee0


	//   ....[9]....
        /*0098*/ 	.word	0x0000ff30


	//   ....[10]....
        /*009c*/ 	.word	0x0000ff60


	//   ....[11]....
        /*00a0*/ 	.word	0x00010030


	//   ....[12]....
        /*00a4*/ 	.word	0x00010070


	//   ....[13]....
        /*00a8*/ 	.word	0x00010200


	//   ....[14]....
        /*00ac*/ 	.word	0x00010360


	//   ....[15]....
        /*00b0*/ 	.word	0x000103a0


	//   ....[16]....
        /*00b4*/ 	.word	0x00010440


	//   ....[17]....
        /*00b8*/ 	.word	0x000105c0


	//   ....[18]....
        /*00bc*/ 	.word	0x00010740


	//   ....[19]....
        /*00c0*/ 	.word	0x000108a0


	//   ....[20]....
        /*00c4*/ 	.word	0x000109b0


	//   ....[21]....
        /*00c8*/ 	.word	0x000109f0


	//   ....[22]....
        /*00cc*/ 	.word	0x00010a10


	//----- nvinfo : EIATTR_MAX_THREADS
	.align		4
.L_6939:
        /*00d0*/ 	.byte	0x04, 0x05
        /*00d2*/ 	.short	(.L_6941 - .L_6940)
.L_6940:
        /*00d4*/ 	.word	0x00000080
        /*00d8*/ 	.word	0x00000001
        /*00dc*/ 	.word	0x00000001


	//----- nvinfo : EIATTR_CRS_STACK_SIZE
	.align		4
.L_6941:
        /*00e0*/ 	.byte	0x04, 0x1e
        /*00e2*/ 	.short	(.L_6943 - .L_6942)
.L_6942:
        /*00e4*/ 	.word	0x00000000


	//----- nvinfo : EIATTR_CBANK_PARAM_SIZE
	.align		4
.L_6943:
        /*00e8*/ 	.byte	0x03, 0x19
        /*00ea*/ 	.short	0x0290


	//----- nvinfo : EIATTR_PARAM_CBANK
	.align		4
        /*00ec*/ 	.byte	0x04, 0x0a
        /*00ee*/ 	.short	(.L_6945 - .L_6944)
	.align		4
.L_6944:
        /*00f0*/ 	.word	index@(.nv.constant0._ZN2at6native18elementwise_kernelILi128ELi4EZNS0_15gpu_kernel_implINS0_13BinaryFunctorIaaaZZZNS0_19minimum_kernel_cudaERNS_18TensorIteratorBaseEENKUlvE_clEvENKUlvE0_clEvEUlaaE_EEEEvS5_RKT_EUliE_EEviT1_)
        /*00f4*/ 	.short	0x0210
        /*00f6*/ 	.short	0x0290


	//----- nvinfo : EIATTR_SW_WAR
	.align		4
.L_6945:
        /*00f8*/ 	.byte	0x04, 0x36
        /*00fa*/ 	.short	(.L_6947 - .L_6946)
.L_6946:
        /*00fc*/ 	.word	0x00000008
.L_6947:


//--------------------- .nv.info._ZN2at6native27unrolled_elementwise_kernelINS0_13BinaryFunctorIaaaZZZNS0_19minimum_kernel_cudaERNS_18TensorIteratorBaseEENKUlvE_clEvENKUlvE0_clEvEUlaaE_EESt5arrayIPcLm3EELi4E23TrivialOffsetCalculatorILi2EjESC_ILi1EjENS0_6memory12LoadWithCastILi2EEENSF_13StoreWithCastILi1EEEEEviT_T0_T2_T3_T4_T5_ --------------------------
	.section	.nv.info._ZN2at6native27unrolled_elementwise_kernelINS0_13BinaryFunctorIaaaZZZNS0_19minimum_kernel_cudaERNS_18TensorIteratorBaseEENKUlvE_clEvENKUlvE0_clEvEUlaaE_EESt5arrayIPcLm3EELi4E23TrivialOffsetCalculatorILi2EjESC_ILi1EjENS0_6memory12LoadWithCastILi2EEENSF_13StoreWithCastILi1EEEEEviT_T0_T2_T3_T4_T5_,"",@"SHT_CUDA_INFO"
	.sectionflags	@""
	.align	4


	//----- nvinfo : EIATTR_CUDA_API_VERSION
	.align		4
        /*0000*/ 	.byte	0x04, 0x37
        /*0002*/ 	.short	(.L_6949 - .L_6948)
.L_6948:
        /*0004*/ 	.word	0x00000082


	//----- nvinfo : EIATTR_KPARAM_INFO
	.align		4
.L_6949:
        /*0008*/ 	.byte	0x04, 0x17
        /*000a*/ 	.short	(.L_6951 - .L_6950)
.L_6950:
        /*000c*/ 	.word	0x00000000
        /*0010*/ 	.short	0x0006
        /*0012*/ 	.short	0x0030
        /*0014*/ 	.byte	0x00, 0xf0, 0x21, 0x00


	//----- nvinfo : EIATTR_KPARAM_INFO
	.align		4
.L_6951:
        /*0018*/ 	.byte	0x04, 0x17
        /*001a*/ 	.short	(.L_6953 - .L_6952)
.L_6952:
        /*001c*/ 	.word	0x00000000
        /*0020*/ 	.short	0x0005
        /*0022*/ 	.short	0x0024
        /*0024*/ 	.byte	0x00, 0xf0, 0x31, 0x00


	//----- nvinfo : EIATTR_KPARAM_INFO
	.align		4
.L_6953:
        /*0028*/ 	.byte	0x04, 0x17
        /*002a*/ 	.short	(.L_6955 - .L_6954)
.L_6954:
        /*002c*/ 	.word	0x00000000
        /*0030*/ 	.short	0x0004
        /*0032*/ 	.short	0x0021
        /*0034*/ 	.byte	0x00, 0xf0, 0x05, 0x00


	//----- nvinfo : EIATTR_KPARAM_INFO
	.align		4
.L_6955:
        /*0038*/ 	.byte	0x04, 0x17
        /*003a*/ 	.short	(.L_6957 - .L_6956)
.L_6956:
        /*003c*/ 	.word	0x00000000
        /*0040*/ 	.short	0x0003
        /*0042*/ 	.short	0x0020
        /*0044*/ 	.byte	0x00, 0xf0, 0x05, 0x00


	//----- nvinfo : EIATTR_KPARAM_INFO
	.align		4
.L_6957:
        /*0048*/ 	.byte	0x04, 0x17
        /*004a*/ 	.short	(.L_6959 - .L_6958)
.L_6958:
        /*004c*/ 	.word	0x00000000
        /*0050*/ 	.short	0x0002
        /*0052*/ 	.short	0x0008
        /*0054*/ 	.byte	0x00, 0xf0, 0x61, 0x00


	//----- nvinfo : EIATTR_KPARAM_INFO
	.align		4
.L_6959:
        /*0058*/ 	.byte	0x04, 0x17
        /*005a*/ 	.short	(.L_6961 - .L_6960)
.L_6960:
        /*005c*/ 	.word	0x00000000
        /*0060*/ 	.short	0x0001
        /*0062*/ 	.short	0x0004
        /*0064*/ 	.byte	0x00, 0xf0, 0x05, 0x00


	//----- nvinfo : EIATTR_KPARAM_INFO
	.align		4
.L_6961:
        /*0068*/ 	.byte	0x04, 0x17
        /*006a*/ 	.short	(.L_6963 - .L_6962)
.L_6962:
        /*006c*/ 	.word	0x00000000
        /*0070*/ 	.short	0x0000
        /*0072*/ 	.short	0x0000
        /*0074*/ 	.byte	0x00, 0xf0, 0x11, 0x00


	//----- nvinfo : EIATTR_SPARSE_MMA_MASK
	.align		4
.L_6963:
        /*0078*/ 	.byte	0x03, 0x50
        /*007a*/ 	.short	0x0000


	//----- nvinfo : EIATTR_MAXREG_COUNT
	.align		4
        /*007c*/ 	.byte	0x03, 0x1b
        /*007e*/ 	.short	0x00ff


	//----- nvinfo : EIATTR_EXTERNS
	.align		4
        /*0080*/ 	.byte	0x04, 0x0f
        /*0082*/ 	.short	(.L_6965 - .L_6964)


	//   ....[0]....
	.align		4
.L_6964:
        /*0084*/ 	.word	index@(__assertfail)


	//----- nvinfo : EIATTR_MERCURY_ISA_VERSION
	.align		4
.L_6965:
        /*0088*/ 	.byte	0x03, 0x5f
        /*008a*/ 	.short	0x0101


	//----- nvinfo : EIATTR_SYSCALL_OFFSETS
	.align		4
        /*008c*/ 	.byte	0x04, 0x46
        /*008e*/ 	.short	(.L_6967 - .L_6966)


	//   ....[0]....
.L_6966:
        /*0090*/ 	.word	0x00000f30


	//   ....[1]....
        /*0094*/ 	.word	0x00001dc0


	//   ....[2]....
        /*0098*/ 	.word	0x00002cd0


	//   ....[3]....
        /*009c*/ 	.word	0x00003b60


	//   ....[4]....
        /*00a0*/ 	.word	0x00004a80


	//   ....[5]....
        /*00a4*/ 	.word	0x00005920


	//   ....[6]....
        /*00a8*/ 	.word	0x00006830


	//   ....[7]....
        /*00ac*/ 	.word	0x000076d0


	//   ....[8]....
        /*00b0*/ 	.word	0x00008780


	//   ....[9]....
        /*00b4*/ 	.word	0x000096c0


	//   ....[10]....
        /*00b8*/ 	.word	0x0000a5e0


	//   ....[11]....
        /*00bc*/ 	.word	0x0000b500


	//----- nvinfo : EIATTR_EXIT_INSTR_OFFSETS
	.align		4
.L_6967:
        /*00c0*/ 	.byte	0x04, 0x1c
        /*00c2*/ 	.short	(.L_6969 - .L_6968)


	//   ....[0]....
.L_6968:
        /*00c4*/ 	.word	0x0000a690


	//   ....[1]....
        /*00c8*/ 	.word	0x0000a7c0


	//   ....[2]....
        /*00cc*/ 	.word	0x0000a7e0


	//   ....[3]....
        /*00d0*/ 	.word	0x0000a880


	//   ....[4]....
        /*00d4*/ 	.word	0x0000a8b0


	//   ....[5]....
        /*00d8*/ 	.word	0x0000a8d0


	//   ....[6]....
        /*00dc*/ 	.word	0x0000a960


	//   ....[7]....
        /*00e0*/ 	.word	0x0000a9a0


	//   ....[8]....
        /*00e4*/ 	.word	0x0000aa40


	//   ....[9]....
        /*00e8*/ 	.word	0x0000aa90


	//   ....[10]....
        /*00ec*/ 	.word	0x0000aac0


	//   ....[11]....
        /*00f0*/ 	.word	0x0000ab90


	//   ....[12]....
        /*00f4*/ 	.word	0x0000abd0


	//   ....[13]....
        /*00f8*/ 	.word	0x0000ad60


	//   ....[14]....
        /*00fc*/ 	.word	0x0000aec0


	//   ....[15]....
        /*0100*/ 	.word	0x0000af00


	//   ....[16]....
        /*0104*/ 	.word	0x0000afa0


	//   ....[17]....
        /*0108*/ 	.word	0x0000b120


	//   ....[18]....
        /*010c*/ 	.word	0x0000b2a0


	//   ....[19]....
        /*0110*/ 	.word	0x0000b400


	//   ....[20]....
        /*0114*/ 	.word	0x0000b510


	//   ....[21]....
        /*0118*/ 	.word	0x0000b550


	//   ....[22]....
        /*011c*/ 	.word	0x0000b580


	//----- nvinfo : EIATTR_MAX_THREADS
	.align		4
.L_6969:
        /*0120*/ 	.byte	0x04, 0x05
        /*0122*/ 	.short	(.L_6971 - .L_6970)
.L_6970:
        /*0124*/ 	.word	0x00000080
        /*0128*/ 	.word	0x00000001
        /*012c*/ 	.word	0x00000001


	//----- nvinfo : EIATTR_CRS_STACK_SIZE
	.align		4
.L_6971:
        /*0130*/ 	.byte	0x04, 0x1e
        /*0132*/ 	.short	(.L_6973 - .L_6972)
.L_6972:
        /*0134*/ 	.word	0x00000000


	//----- nvinfo : EIATTR_CBANK_PARAM_SIZE
	.align		4
.L_6973:
        /*0138*/ 	.byte	0x03, 0x19
        /*013a*/ 	.short	0x0038


	//----- nvinfo : EIATTR_PARAM_CBANK
	.align		4
        /*013c*/ 	.byte	0x04, 0x0a
        /*013e*/ 	.short	(.L_6975 - .L_6974)
	.align		4
.L_6974:
        /*0140*/ 	.word	index@(.nv.constant0._ZN2at6native27unrolled_elementwise_kernelINS0_13BinaryFunctorIaaaZZZNS0_19minimum_kernel_cudaERNS_18TensorIteratorBaseEENKUlvE_clEvENKUlvE0_clEvEUlaaE_EESt5arrayIPcLm3EELi4E23TrivialOffsetCalculatorILi2EjESC_ILi1EjENS0_6memory12LoadWithCastILi2EEENSF_13StoreWithCastILi1EEEEEviT_T0_T2_T3_T4_T5_)
        /*0144*/ 	.short	0x0210
        /*0146*/ 	.short	0x0038


	//----- nvinfo : EIATTR_SW_WAR
	.align		4
.L_6975:
        /*0148*/ 	.byte	0x04, 0x36
        /*014a*/ 	.short	(.L_6977 - .L_6976)
.L_6976:
        /*014c*/ 	.word	0x00000008
.L_6977:


//--------------------- .nv.info._ZN2at6native18elementwise_kernelILi128ELi4EZNS0_22gpu_kernel_impl_nocastINS0_13BinaryFunctorIaaaZZZNS0_19minimum_kernel_cudaERNS_18TensorIteratorBaseEENKUlvE_clEvENKUlvE0_clEvEUlaaE_EEEEvS5_RKT_EUliE_EEviT1_ --------------------------
	.section	.nv.info._ZN2at6native18elementwise_kernelILi128ELi4EZNS0_22gpu_kernel_impl_nocastINS0_13BinaryFunctorIaaaZZZNS0_19minimum_kernel_cudaERNS_18TensorIteratorBaseEENKUlvE_clEvENKUlvE0_clEvEUlaaE_EEEEvS5_RKT_EUliE_EEviT1_,"",@"SHT_CUDA_INFO"
	.sectionflags	@""
	.align	4


	//----- nvinfo : EIATTR_CUDA_API_VERSION
	.align		4
        /*0000*/ 	.byte	0x04, 0x37
        /*0002*/ 	.short	(.L_6979 - .L_6978)
.L_6978:
        /*0004*/ 	.word	0x00000082


	//----- nvinfo : EIATTR_KPARAM_INFO
	.align		4
.L_6979:
        /*0008*/ 	.byte	0x04, 0x17
        /*000a*/ 	.short	(.L_6981 - .L_6980)
.L_6980:
        /*000c*/ 	.word	0x00000000
        /*0010*/ 	.short	0x0001
        /*0012*/ 	.short	0x0008
        /*0014*/ 	.byte	0x00, 0xf0, 0x21, 0x0a


	//----- nvinfo : EIATTR_KPARAM_INFO
	.align		4
.L_6981:
        /*0018*/ 	.byte	0x04, 0x17
        /*001a*/ 	.short	(.L_6983 - .L_6982)
.L_6982:
        /*001c*/ 	.word	0x00000000
        /*0020*/ 	.short	0x0000
        /*0022*/ 	.short	0x0000
        /*0024*/ 	.byte	0x00, 0xf0, 0x11, 0x00


	//----- nvinfo : EIATTR_SPARSE_MMA_MASK
	.align		4
.L_6983:
        /*0028*/ 	.byte	0x03, 0x50
        /*002a*/ 	.short	0x0000


	//----- nvinfo : EIATTR_MAXREG_COUNT
	.align		4
        /*002c*/ 	.byte	0x03, 0x1b
        /*002e*/ 	.short	0x0080


	//----- nvinfo : EIATTR_MERCURY_ISA_VERSION
	.align		4
        /*0030*/ 	.byte	0x03, 0x5f
        /*0032*/ 	.short	0x0101


	//----- nvinfo : EIATTR_EXIT_INSTR_OFFSETS
	.align		4
        /*0034*/ 	.byte	0x04, 0x1c
        /*0036*/ 	.short	(.L_6985 - .L_6984)


	//   ....[0]....
.L_6984:
        /*0038*/ 	.word	0x000045f0


	//   ....[1]....
        /*003c*/ 	.word	0x00005ce0


	//----- nvinfo : EIATTR_MAX_THREADS
	.align		4
.L_6985:
        /*0040*/ 	.byte	0x04, 0x05
        /*0042*/ 	.short	(.L_6987 - .L_6986)
.L_6986:
        /*0044*/ 	.word	0x00000080
        /*0048*/ 	.word	0x00000001
        /*004c*/ 	.word	0x00000001


	//----- nvinfo : EIATTR_CRS_STACK_SIZE
	.align		4
.L_6987:
        /*0050*/ 	.byte	0x04, 0x1e
        /*0052*/ 	.short	(.L_6989 - .L_6988)
.L_6988:
        /*0054*/ 	.word	0x00000000


	//----- nvinfo : EIATTR_CBANK_PARAM_SIZE
	.align		4
.L_6989:
        /*0058*/ 	.byte	0x03, 0x19
        /*005a*/ 	.short	0x0290


	//----- nvinfo : EIATTR_PARAM_CBANK
	.align		4
        /*005c*/ 	.byte	0x04, 0x0a
        /*005e*/ 	.short	(.L_6991 - .L_6990)
	.align		4
.L_6990:
        /*0060*/ 	.word	index@(.nv.constant0._ZN2at6native18elementwise_kernelILi128ELi4EZNS0_22gpu_kernel_impl_nocastINS0_13BinaryFunctorIaaaZZZNS0_19minimum_kernel_cudaERNS_18TensorIteratorBaseEENKUlvE_clEvENKUlvE0_clEvEUlaaE_EEEEvS5_RKT_EUliE_EEviT1_)
        /*0064*/ 	.short	0x0210
        /*0066*/ 	.short	0x0290


	//----- nvinfo : EIATTR_SW_WAR
	.align		4
.L_6991:
        /*0068*/ 	.byte	0x04, 0x36
        /*006a*/ 	.short	(.L_6993 - .L_6992)
.L_6992:
        /*006c*/ 	.word	0x00000008
.L_6993:


//--------------------- .nv.info._ZN2at6native27unrolled_elementwise_kernelINS0_13BinaryFunctorIaaaZZZNS0_19minimum_kernel_cudaERNS_18TensorIteratorBaseEENKUlvE_clEvENKUlvE0_clEvEUlaaE_EESt5arrayIPcLm3EELi4E23TrivialOffsetCalculatorILi2EjESC_ILi1EjENS0_6memory15LoadWithoutCastENSF_16StoreWithoutCastEEEviT_T0_T2_T3_T4_T5_ --------------------------
	.section	.nv.info._ZN2at6native27unrolled_elementwise_kernelINS0_13BinaryFunctorIaaaZZZNS0_19minimum_kernel_cudaERNS_18TensorIteratorBaseEENKUlvE_clEvENKUlvE0_clEvEUlaaE_EESt5arrayIPcLm3EELi4E23TrivialOffsetCalculatorILi2EjESC_ILi1EjENS0_6memory15LoadWithoutCastENSF_16StoreWithoutCastEEEviT_T0_T2_T3_T4_T5_,"",@"SHT_CUDA_INFO"
	.sectionflags	@""
	.align	4


	//----- nvinfo : EIATTR_CUDA_API_VERSION
	.align		4
        /*0000*/ 	.byte	0x04, 0x37
        /*0002*/ 	.short	(.L_6995 - .L_6994)
.L_6994:
        /*0004*/ 	.word	0x00000082


	//----- nvinfo : EIATTR_KPARAM_INFO
	.align		4
.L_6995:
        /*0008*/ 	.byte	0x04, 0x17
        /*000a*/ 	.short	(.L_6997 - .L_6996)
.L_6996:
        /*000c*/ 	.word	0x00000000
        /*0010*/ 	.short	0x0006
        /*0012*/ 	.short	0x0023
        /*0014*/ 	.byte	0x00, 0xf0, 0x05, 0x00


	//----- nvinfo : EIATTR_KPARAM_INFO
	.align		4
.L_6997:
        /*0018*/ 	.byte	0x04, 0x17
        /*001a*/ 	.short	(.L_6999 - .L_6998)
.L_6998:
        /*001c*/ 	.word	0x00000000
        /*0020*/ 	.short	0x0005
        /*0022*/ 	.short	0x0022
        /*0024*/ 	.byte	0x00, 0xf0, 0x05, 0x00


	//----- nvinfo : EIATTR_KPARAM_INFO
	.align		4
.L_6999:
        /*0028*/ 	.byte	0x04, 0x17
        /*002a*/ 	.short	(.L_7001 - .L_7000)
.L_7000:
        /*002c*/ 	.word	0x00000000
        /*0030*/ 	.short	0x0004
        /*0032*/ 	.short	0x0021
        /*0034*/ 	.byte	0x00, 0xf0, 0x05, 0x00


	//----- nvinfo : EIATTR_KPARAM_INFO
	.align		4
.L_7001:
        /*0038*/ 	.byte	0x04, 0x17
        /*003a*/ 	.short	(.L_7003 - .L_7002)
.L_7002:
        /*003c*/ 	.word	0x00000000
        /*0040*/ 	.short	0x0003
        /*0042*/ 	.short	0x0020
        /*0044*/ 	.byte	0x00, 0xf0, 0x05, 0x00


	//----- nvinfo : EIATTR_KPARAM_INFO
	.align		4
.L_7003:
        /*0048*/ 	.byte	0x04, 0x17
        /*004a*/ 	.short	(.L_7005 - .L_7004)
.L_7004:
        /*004c*/ 	.word	0x00000000
        /*0050*/ 	.short	0x0002
        /*0052*/ 	.short	0x0008
        /*0054*/ 	.byte	0x00, 0xf0, 0x61, 0x00


	//----- nvinfo : EIATTR_KPARAM_INFO
	.align		4
.L_7005:
        /*0058*/ 	.byte	0x04, 0x17
        /*005a*/ 	.short	(.L_7007 - .L_7006)
.L_7006:
        /*005c*/ 	.word	0x00000000
        /*0060*/ 	.short	0x0001
        /*0062*/ 	.short	0x0004
        /*0064*/ 	.byte	0x00, 0xf0, 0x05, 0x00


	//----- nvinfo : EIATTR_KPARAM_INFO
	.align		4
.L_7007:
        /*0068*/ 	.byte	0x04, 0x17
        /*006a*/ 	.short	(.L_7009 - .L_7008)
.L_7008:
        /*006c*/ 	.word	0x00000000
        /*0070*/ 	.short	0x0000
        /*0072*/ 	.short	0x0000
        /*0074*/ 	.byte	0x00, 0xf0, 0x11, 0x00


	//----- nvinfo : EIATTR_SPARSE_MMA_MASK
	.align		4
.L_7009:
        /*0078*/ 	.byte	0x03, 0x50
        /*007a*/ 	.short	0x0000


	//----- nvinfo : EIATTR_MAXREG_COUNT
	.align		4
        /*007c*/ 	.byte	0x03, 0x1b
        /*007e*/ 	.short	0x00ff


	//----- nvinfo : EIATTR_MERCURY_ISA_VERSION
	.align		4
        /*0080*/ 	.byte	0x03, 0x5f
        /*0082*/ 	.short	0x0101


	//----- nvinfo : EIATTR_EXIT_INSTR_OFFSETS
	.align		4
        /*0084*/ 	.byte	0x04, 0x1c
        /*0086*/ 	.short	(.L_7011 - .L_7010)


	//   ....[0]....
.L_7010:
        /*0088*/ 	.word	0x00000530


	//   ....[1]....
        /*008c*/ 	.word	0x000005a0


	//----- nvinfo : EIATTR_MAX_THREADS
	.align		4
.L_7011:
        /*0090*/ 	.byte	0x04, 0x05
        /*0092*/ 	.short	(.L_7013 - .L_7012)
.L_7012:
        /*0094*/ 	.word	0x00000080
        /*0098*/ 	.word	0x00000001
        /*009c*/ 	.word	0x00000001


	//----- nvinfo : EIATTR_CRS_STACK_SIZE
	.align		4
.L_7013:
        /*00a0*/ 	.byte	0x04, 0x1e
        /*00a2*/ 	.short	(.L_7015 - .L_7014)
.L_7014:
        /*00a4*/ 	.word	0x00000000


	//----- nvinfo : EIATTR_CBANK_PARAM_SIZE
	.align		4
.L_7015:
        /*00a8*/ 	.byte	0x03, 0x19
        /*00aa*/ 	.short	0x0024


	//----- nvinfo : EIATTR_PARAM_CBANK
	.align		4
        /*00ac*/ 	.byte	0x04, 0x0a
        /*00ae*/ 	.short	(.L_7017 - .L_7016)
	.align		4
.L_7016:
        /*00b0*/ 	.word	index@(.nv.constant0._ZN2at6native27unrolled_elementwise_kernelINS0_13BinaryFunctorIaaaZZZNS0_19minimum_kernel_cudaERNS_18TensorIteratorBaseEENKUlvE_clEvENKUlvE0_clEvEUlaaE_EESt5arrayIPcLm3EELi4E23TrivialOffsetCalculatorILi2EjESC_ILi1EjENS0_6memory15LoadWithoutCastENSF_16StoreWithoutCastEEEviT_T0_T2_T3_T4_T5_)
        /*00b4*/ 	.short	0x0210
        /*00b6*/ 	.short	0x0024


	//----- nvinfo : EIATTR_SW_WAR
	.align		4
.L_7017:
        /*00b8*/ 	.byte	0x04, 0x36
        /*00ba*/ 	.short	(.L_7019 - .L_7018)
.L_7018:
        /*00bc*/ 	.word	0x00000008
.L_7019:


//--------------------- .nv.info._ZN2at6native29vectorized_elementwise_kernelILi2ENS0_13BinaryFunctorIaaaZZZNS0_19minimum_kernel_cudaERNS_18TensorIteratorBaseEENKUlvE_clEvENKUlvE0_clEvEUlaaE_EESt5arrayIPcLm3EEEEviT0_T1_ --------------------------
	.section	.nv.info._ZN2at6native29vectorized_elementwise_kernelILi2ENS0_13BinaryFunctorIaaaZZZNS0_19minimum_kernel_cudaERNS_18TensorIteratorBaseEENKUlvE_clEvENKUlvE0_clEvEUlaaE_EESt5arrayIPcLm3EEEEviT0_T1_,"",@"SHT_CUDA_INFO"
	.sectionflags	@""
	.align	4


	//----- nvinfo : EIATTR_CUDA_API_VERSION
	.align		4
        /*0000*/ 	.byte	0x04, 0x37
        /*0002*/ 	.short	(.L_7021 - .L_7020)
.L_7020:
        /*0004*/ 	.word	0x00000082


	//----- nvinfo : EIATTR_KPARAM_INFO
	.align		4
.L_7021:
        /*0008*/ 	.byte	0x04, 0x17
        /*000a*/ 	.short	(.L_7023 - .L_7022)
.L_7022:
        /*000c*/ 	.word	0x00000000
        /*0010*/ 	.short	0x0002
        /*0012*/ 	.short	0x0008
        /*0014*/ 	.byte	0x00, 0xf0, 0x61, 0x00


	//----- nvinfo : EIATTR_KPARAM_INFO
	.align		4
.L_7023:
        /*0018*/ 	.byte	0x04, 0x17
        /*001a*/ 	.short	(.L_7025 - .L_7024)
.L_7024:
        /*001c*/ 	.word	0x00000000
        /*0020*/ 	.short	0x0001
        /*0022*/ 	.short	0x0004
        /*0024*/ 	.byte	0x00, 0xf0, 0x05, 0x00


	//----- nvinfo : EIATTR_KPARAM_INFO
	.align		4
.L_7025:
        /*0028*/ 	.byte	0x04, 0x17
        /*002a*/ 	.short	(.L_7027 - .L_7026)
.L_7026:
        /*002c*/ 	.word	0x00000000
        /*0030*/ 	.short	0x0000
        /*0032*/ 	.short	0x0000
        /*0034*/ 	.byte	0x00, 0xf0, 0x11, 0x00


	//----- nvinfo : EIATTR_SPARSE_MMA_MASK
	.align		4
.L_7027:
        /*0038*/ 	.byte	0x03, 0x50
        /*003a*/ 	.short	0x0000


	//----- nvinfo : EIATTR_MAXREG_COUNT
	.align		4
        /*003c*/ 	.byte	0x03, 0x1b
        /*003e*/ 	.short	0x00ff


	//----- nvinfo : EIATTR_MERCURY_ISA_VERSION
	.align		4
        /*0040*/ 	.byte	0x03, 0x5f
        /*0042*/ 	.short	0x0101


	//----- nvinfo : EIATTR_EXIT_INSTR_OFFSETS
	.align		4
        /*0044*/ 	.byte	0x04, 0x1c
        /*0046*/ 	.short	(.L_7029 - .L_7028)


	//   ....[0]....
.L_7028:
        /*0048*/ 	.word	0x000004d0


	//   ....[1]....
        /*004c*/ 	.word	0x00000f80


	//   ....[2]....
        /*0050*/ 	.word	0x00000fe0


	//----- nvinfo : EIATTR_MAX_THREADS
	.align		4
.L_7029:
        /*0054*/ 	.byte	0x04, 0x05
        /*0056*/ 	.short	(.L_7031 - .L_7030)
.L_7030:
        /*0058*/ 	.word	0x00000080
        /*005c*/ 	.word	0x00000001
        /*0060*/ 	.word	0x00000001


	//----- nvinfo : EIATTR_CRS_STACK_SIZE
	.align		4
.L_7031:
        /*0064*/ 	.byte	0x04, 0x1e
        /*0066*/ 	.short	(.L_7033 - .L_7032)
.L_7032:
        /*0068*/ 	.word	0x00000000


	//----- nvinfo : EIATTR_CBANK_PARAM_SIZE
	.align		4
.L_7033:
        /*006c*/ 	.byte	0x03, 0x19
        /*006e*/ 	.short	0x0020


	//----- nvinfo : EIATTR_PARAM_CBANK
	.align		4
        /*0070*/ 	.byte	0x04, 0x0a
        /*0072*/ 	.short	(.L_7035 - .L_7034)
	.align		4
.L_7034:
        /*0074*/ 	.word	index@(.nv.constant0._ZN2at6native29vectorized_elementwise_kernelILi2ENS0_13BinaryFunctorIaaaZZZNS0_19minimum_kernel_cudaERNS_18TensorIteratorBaseEENKUlvE_clEvENKUlvE0_clEvEUlaaE_EESt5arrayIPcLm3EEEEviT0_T1_)
        /*0078*/ 	.short	0x0210
        /*007a*/ 	.short	0x0020


	//----- nvinfo : EIATTR_SW_WAR
	.align		4
.L_7035:
        /*007c*/ 	.byte	0x04, 0x36
        /*007e*/ 	.short	(.L_7037 - .L_7036)
.L_7036:
        /*0080*/ 	.word	0x00000008
.L_7037:


//--------------------- .nv.info._ZN2at6native29vectorized_elementwise_kernelILi4ENS0_13BinaryFunctorIaaaZZZNS0_19minimum_kernel_cudaERNS_18TensorIteratorBaseEENKUlvE_clEvENKUlvE0_clEvEUlaaE_EESt5arrayIPcLm3EEEEviT0_T1_ --------------------------
	.section	.nv.info._ZN2at6native29vectorized_elementwise_kernelILi4ENS0_13BinaryFunctorIaaaZZZNS0_19minimum_kernel_cudaERNS_18TensorIteratorBaseEENKUlvE_clEvENKUlvE0_clEvEUlaaE_EESt5arrayIPcLm3EEEEviT0_T1_,"",@"SHT_CUDA_INFO"
	.sectionflags	@""
	.align	4


	//----- nvinfo : EIATTR_CUDA_API_VERSION
	.align		4
        /*0000*/ 	.byte	0x04, 0x37
        /*0002*/ 	.short	(.L_7039 - .L_7038)
.L_7038:
        /*0004*/ 	.word	0x00000082


	//----- nvinfo : EIATTR_KPARAM_INFO
	.align		4
.L_7039:
        /*0008*/ 	.byte	0x04, 0x17
        /*000a*/ 	.short	(.L_7041 - .L_7040)
.L_7040:
        /*000c*/ 	.word	0x00000000
        /*0010*/ 	.short	0x0002
        /*0012*/ 	.short	0x0008
        /*0014*/ 	.byte	0x00, 0xf0, 0x61, 0x00


	//----- nvinfo : EIATTR_KPARAM_INFO
	.align		4
.L_7041:
        /*0018*/ 	.byte	0x04, 0x17
        /*001a*/ 	.short	(.L_7043 - .L_7042)
.L_7042:
        /*001c*/ 	.word	0x00000000
        /*0020*/ 	.short	0x0001
        /*0022*/ 	.short	0x0004
        /*0024*/ 	.byte	0x00, 0xf0, 0x05, 0x00


	//----- nvinfo : EIATTR_KPARAM_INFO
	.align		4
.L_7043:
        /*0028*/ 	.byte	0x04, 0x17
        /*002a*/ 	.short	(.L_7045 - .L_7044)
.L_7044:
        /*002c*/ 	.word	0x00000000
        /*0030*/ 	.short	0x0000
        /*0032*/ 	.short	0x0000
        /*0034*/ 	.byte	0x00, 0xf0, 0x11, 0x00


	//----- nvinfo : EIATTR_SPARSE_MMA_MASK
	.align		4
.L_7045:
        /*0038*/ 	.byte	0x03, 0x50
        /*003a*/ 	.short	0x0000


	//----- nvinfo : EIATTR_MAXREG_COUNT
	.align		4
        /*003c*/ 	.byte	0x03, 0x1b
        /*003e*/ 	.short	0x00ff


	//----- nvinfo : EIATTR_MERCURY_ISA_VERSION
	.align		4
        /*0040*/ 	.byte	0x03, 0x5f
        /*0042*/ 	.short	0x0101


	//----- nvinfo : EIATTR_EXIT_INSTR_OFFSETS
	.align		4
        /*0044*/ 	.byte	0x04, 0x1c
        /*0046*/ 	.short	(.L_7047 - .L_7046)


	//   ....[0]....
.L_7046:
        /*0048*/ 	.word	0x00000490


	//   ....[1]....
        /*004c*/ 	.word	0x00000f40


	//   ....[2]....
        /*0050*/ 	.word	0x00000fa0


	//----- nvinfo : EIATTR_MAX_THREADS
	.align		4
.L_7047:
        /*0054*/ 	.byte	0x04, 0x05
        /*0056*/ 	.short	(.L_7049 - .L_7048)
.L_7048:
        /*0058*/ 	.word	0x00000080
        /*005c*/ 	.word	0x00000001
        /*0060*/ 	.word	0x00000001


	//----- nvinfo : EIATTR_CRS_STACK_SIZE
	.align		4
.L_7049:
        /*0064*/ 	.byte	0x04, 0x1e
        /*0066*/ 	.short	(.L_7051 - .L_7050)
.L_7050:
        /*0068*/ 	.word	0x00000000


	//----- nvinfo : EIATTR_CBANK_PARAM_SIZE
	.align		4
.L_7051:
        /*006c*/ 	.byte	0x03, 0x19
        /*006e*/ 	.short	0x0020


	//----- nvinfo : EIATTR_PARAM_CBANK
	.align		4
        /*0070*/ 	.byte	0x04, 0x0a
        /*0072*/ 	.short	(.L_7053 - .L_7052)
	.align		4
.L_7052:
        /*0074*/ 	.word	index@(.nv.constant0._ZN2at6native29vectorized_elementwise_kernelILi4ENS0_13BinaryFunctorIaaaZZZNS0_19minimum_kernel_cudaERNS_18TensorIteratorBaseEENKUlvE_clEvENKUlvE0_clEvEUlaaE_EESt5arrayIPcLm3EEEEviT0_T1_)
        /*0078*/ 	.short	0x0210
        /*007a*/ 	.short	0x0020


	//----- nvinfo : EIATTR_SW_WAR
	.align		4
.L_7053:
        /*007c*/ 	.byte	0x04, 0x36
        /*007e*/ 	.short	(.L_7055 - .L_7054)
.L_7054:
        /*0080*/ 	.word	0x00000008
.L_7055:


//--------------------- .nv.info._ZN2at6native29vectorized_elementwise_kernelILi8ENS0_13BinaryFunctorIaaaZZZNS0_19minimum_kernel_cudaERNS_18TensorIteratorBaseEENKUlvE_clEvENKUlvE0_clEvEUlaaE_EESt5arrayIPcLm3EEEEviT0_T1_ --------------------------
	.section	.nv.info._ZN2at6native29vectorized_elementwise_kernelILi8ENS0_13BinaryFunctorIaaaZZZNS0_19minimum_kernel_cudaERNS_18TensorIteratorBaseEENKUlvE_clEvENKUlvE0_clEvEUlaaE_EESt5arrayIPcLm3EEEEviT0_T1_,"",@"SHT_CUDA_INFO"
	.sectionflags	@""
	.align	4


	//----- nvinfo : EIATTR_CUDA_API_VERSION
	.align		4
        /*0000*/ 	.byte	0x04, 0x37
        /*0002*/ 	.short	(.L_7057 - .L_7056)
.L_7056:
        /*0004*/ 	.word	0x00000082


	//----- nvinfo : EIATTR_KPARAM_INFO
	.align		4
.L_7057:
        /*0008*/ 	.byte	0x04, 0x17
        /*000a*/ 	.short	(.L_7059 - .L_7058)
.L_7058:
        /*000c*/ 	.word	0x00000000
        /*0010*/ 	.short	0x0002
        /*0012*/ 	.short	0x0008
        /*0014*/ 	.byte	0x00, 0xf0, 0x61, 0x00


	//----- nvinfo : EIATTR_KPARAM_INFO
	.align		4
.L_7059:
        /*0018*/ 	.byte	0x04, 0x17
        /*001a*/ 	.short	(.L_7061 - .L_7060)
.L_7060:
        /*001c*/ 	.word	0x00000000
        /*0020*/ 	.short	0x0001
        /*0022*/ 	.short	0x0004
        /*0024*/ 	.byte	0x00, 0xf0, 0x05, 0x00


	//----- nvinfo : EIATTR_KPARAM_INFO
	.align		4
.L_7061:
        /*0028*/ 	.byte	0x04, 0x17
        /*002a*/ 	.short	(.L_7063 - .L_7062)
.L_7062:
        /*002c*/ 	.word	0x00000000
        /*0030*/ 	.short	0x0000
        /*0032*/ 	.short	0x0000
        /*0034*/ 	.byte	0x00, 0xf0, 0x11, 0x00


	//----- nvinfo : EIATTR_SPARSE_MMA_MASK
	.align		4
.L_7063:
        /*0038*/ 	.byte	0x03, 0x50
        /*003a*/ 	.short	0x0000


	//----- nvinfo : EIATTR_MAXREG_COUNT
	.align		4
        /*003c*/ 	.byte	0x03, 0x1b
        /*003e*/ 	.short	0x00ff


	//----- nvinfo : EIATTR_MERCURY_ISA_VERSION
	.align		4
        /*0040*/ 	.byte	0x03, 0x5f
        /*0042*/ 	.short	0x0101


	//----- nvinfo : EIATTR_EXIT_INSTR_OFFSETS
	.align		4
        /*0044*/ 	.byte	0x04, 0x1c
        /*0046*/ 	.short	(.L_7065 - .L_7064)


	//   ....[0]....
.L_7064:
        /*0048*/ 	.word	0x000005d0


	//   ....[1]....
        /*004c*/ 	.word	0x00001080


	//   ....[2]....
        /*0050*/ 	.word	0x000010e0


	//----- nvinfo : EIATTR_MAX_THREADS
	.align		4
.L_7065:
        /*0054*/ 	.byte	0x04, 0x05
        /*0056*/ 	.short	(.L_7067 - .L_7066)
.L_7066:
        /*0058*/ 	.word	0x00000080
        /*005c*/ 	.word	0x00000001
        /*0060*/ 	.word	0x00000001


	//----- nvinfo : EIATTR_CRS_STACK_SIZE
	.align		4
.L_7067:
        /*0064*/ 	.byte	0x04, 0x1e
        /*0066*/ 	.short	(.L_7069 - .L_7068)
.L_7068:
        /*0068*/ 	.word	0x00000000


	//----- nvinfo : EIATTR_CBANK_PARAM_SIZE
	.align		4
.L_7069:
        /*006c*/ 	.byte	0x03, 0x19
        /*006e*/ 	.short	0x0020


	//----- nvinfo : EIATTR_PARAM_CBANK
	.align		4
        /*0070*/ 	.byte	0x04, 0x0a
        /*0072*/ 	.short	(.L_7071 - .L_7070)
	.align		4
.L_7070:
        /*0074*/ 	.word	index@(.nv.constant0._ZN2at6native29vectorized_elementwise_kernelILi8ENS0_13BinaryFunctorIaaaZZZNS0_19minimum_kernel_cudaERNS_18TensorIteratorBaseEENKUlvE_clEvENKUlvE0_clEvEUlaaE_EESt5arrayIPcLm3EEEEviT0_T1_)
        /*0078*/ 	.short	0x0210
        /*007a*/ 	.short	0x0020


	//----- nvinfo : EIATTR_SW_WAR
	.align		4
.L_7071:
        /*007c*/ 	.byte	0x04, 0x36
        /*007e*/ 	.short	(.L_7073 - .L_7072)
.L_7072:
        /*0080*/ 	.word	0x00000008
.L_7073:


//--------------------- .nv.info._ZN2at6native18elementwise_kernelILi128ELi4EZNS0_15gpu_kernel_implINS0_13AUnaryFunctorIhhhZZZNS0_19minimum_kernel_cudaERNS_18TensorIteratorBaseEENKUlvE_clEvENKUlvE_clEvEUlhhE_EEEEvS5_RKT_EUliE_EEviT1_ --------------------------
	.section	.nv.info._ZN2at6native18elementwise_kernelILi128ELi4EZNS0_15gpu_kernel_implINS0_13AUnaryFunctorIhhhZZZNS0_19minimum_kernel_cudaERNS_18TensorIteratorBaseEENKUlvE_clEvENKUlvE_clEvEUlhhE_EEEEvS5_RKT_EUliE_EEviT1_,"",@"SHT_CUDA_INFO"
	.sectionflags	@""
	.align	4


	//----- nvinfo : EIATTR_CUDA_API_VERSION
	.align		4
        /*0000*/ 	.byte	0x04, 0x37
        /*0002*/ 	.short	(.L_7075 - .L_7074)
.L_7074:
        /*0004*/ 	.word	0x00000082


	//----- nvinfo : EIATTR_KPARAM_INFO
	.align		4
.L_7075:
        /*0008*/ 	.byte	0x04, 0x17
        /*000a*/ 	.short	(.L_7077 - .L_7076)
.L_7076:
        /*000c*/ 	.word	0x00000000
        /*0010*/ 	.short	0x0001
        /*0012*/ 	.short	0x0008
        /*0014*/ 	.byte	0x00, 0xf0, 0x61, 0x08


	//----- nvinfo : EIATTR_KPARAM_INFO
	.align		4
.L_7077:
        /*0018*/ 	.byte	0x04, 0x17
        /*001a*/ 	.short	(.L_7079 - .L_7078)
.L_7078:
        /*001c*/ 	.word	0x00000000
        /*0020*/ 	.short	0x0000
        /*0022*/ 	.short	0x0000
        /*0024*/ 	.byte	0x00, 0xf0, 0x11, 0x00


	//----- nvinfo : EIATTR_SPARSE_MMA_MASK
	.align		4
.L_7079:
        /*0028*/ 	.byte	0x03, 0x50
        /*002a*/ 	.short	0x0000


	//----- nvinfo : EIATTR_MAXREG_COUNT
	.align		4
        /*002c*/ 	.byte	0x03, 0x1b
        /*002e*/ 	.short	0x0080


	//----- nvinfo : EIATTR_EXTERNS
	.align		4
        /*0030*/ 	.byte	0x04, 0x0f
        /*0032*/ 	.short	(.L_7081 - .L_7080)


	//   ....[0]....
	.align		4
.L_7080:
        /*0034*/ 	.word	index@(__assertfail)


	//----- nvinfo : EIATTR_MERCURY_ISA_VERSION
	.align		4
.L_7081:
        /*0038*/ 	.byte	0x03, 0x5f
        /*003a*/ 	.short	0x0101


	//----- nvinfo : EIATTR_SYSCALL_OFFSETS
	.align		4
        /*003c*/ 	.byte	0x04, 0x46
        /*003e*/ 	.short	(.L_7083 - .L_7082)


	//   ....[0]....
.L_7082:
        /*0040*/ 	.word	0x00002240


	//   ....[1]....
        /*0044*/ 	.word	0x000030d0


	//   ....[2]....
        /*0048*/ 	.word	0x00005330


	//   ....[3]....
        /*004c*/ 	.word	0x000061b0


	//   ....[4]....
        /*0050*/ 	.word	0x000083f0


	//   ....[5]....
        /*0054*/ 	.word	0x00009270


	//   ....[6]....
        /*0058*/ 	.word	0x0000b4a0


	//   ....[7]....
        /*005c*/ 	.word	0x0000c320


	//----- nvinfo : EIATTR_EXIT_INSTR_OFFSETS
	.align		4
.L_7083:
        /*0060*/ 	.byte	0x04, 0x1c
        /*0062*/ 	.short	(.L_7085 - .L_7084)


	//   ....[0]....
.L_7084:
        /*0064*/ 	.word	0x00009310


	//   ....[1]....
        /*0068*/ 	.word	0x0000b600


	//   ....[2]....
        /*006c*/ 	.word	0x0000b620


	//   ....[3]....
        /*0070*/ 	.word	0x0000b6b0


	//   ....[4]....
        /*0074*/ 	.word	0x0000b6d0


	//   ....[5]....
        /*0078*/ 	.word	0x0000b6f0


	//   ....[6]....
        /*007c*/ 	.word	0x0000b780


	//   ....[7]....
        /*0080*/ 	.word	0x0000b7c0


	//   ....[8]....
        /*0084*/ 	.word	0x0000b860


	//   ....[9]....
        /*0088*/ 	.word	0x0000b8b0


	//   ....[10]....
        /*008c*/ 	.word	0x0000b8e0


	//   ....[11]....
        /*0090*/ 	.word	0x0000b9b0


	//   ....[12]....
        /*0094*/ 	.word	0x0000b9f0


	//   ....[13]....
        /*0098*/ 	.word	0x0000bb80


	//   ....[14]....
        /*009c*/ 	.word	0x0000bce0


	//   ....[15]....
        /*00a0*/ 	.word	0x0000bd20


	//   ....[16]....
        /*00a4*/ 	.word	0x0000bdc0


	//   ....[17]....
        /*00a8*/ 	.word	0x0000bf40


	//   ....[18]....
        /*00ac*/ 	.word	0x0000c0c0


	//   ....[19]....
        /*00b0*/ 	.word	0x0000c220


	//   ....[20]....
        /*00b4*/ 	.word	0x0000c330


	//   ....[21]....
        /*00b8*/ 	.word	0x0000c360


	//   ....[22]....
        /*00bc*/ 	.word	0x0000c380


	//----- nvinfo : EIATTR_MAX_THREADS
	.align		4
.L_7085:
        /*00c0*/ 	.byte	0x04, 0x05
        /*00c2*/ 	.short	(.L_7087 - .L_7086)
.L_7086:
        /*00c4*/ 	.word	0x00000080
        /*00c8*/ 	.word	0x00000001
        /*00cc*/ 	.word	0x00000001


	//----- nvinfo : EIATTR_CRS_STACK_SIZE
	.align		4
.L_7087:
        /*00d0*/ 	.byte	0x04, 0x1e
        /*00d2*/ 	.short	(.L_7089 - .L_7088)
.L_7088:
        /*00d4*/ 	.word	0x00000000


	//----- nvinfo : EIATTR_CBANK_PARAM_SIZE
	.align		4
.L_7089:
        /*00d8*/ 	.byte	0x03, 0x19
        /*00da*/ 	.short	0x0220


	//----- nvinfo : EIATTR_PARAM_CBANK
	.align		4
        /*00dc*/ 	.byte	0x04, 0x0a
        /*00de*/ 	.short	(.L_7091 - .L_7090)
	.align		4
.L_7090:
        /*00e0*/ 	.word	index@(.nv.constant0._ZN2at6native18elementwise_kernelILi128ELi4EZNS0_15gpu_kernel_implINS0_13AUnaryFunctorIhhhZZZNS0_19minimum_kernel_cudaERNS_18TensorIteratorBaseEENKUlvE_clEvENKUlvE_clEvEUlhhE_EEEEvS5_RKT_EUliE_EEviT1_)
        /*00e4*/ 	.short	0x0210
        /*00e6*/ 	.short	0x0220


	//----- nvinfo : EIATTR_SW_WAR
	.align		4
.L_7091:
        /*00e8*/ 	.byte	0x04, 0x36
        /*00ea*/ 	.short	(.L_7093 - .L_7092)
.L_7092:
        /*00ec*/ 	.word	0x00000008
.L_7093:


//--------------------- .nv.info._ZN2at6native27unrolled_elementwise_kernelINS0_13AUnaryFunctorIhhhZZZNS0_19minimum_kernel_cudaERNS_18TensorIteratorBaseEENKUlvE_clEvENKUlvE_clEvEUlhhE_EESt5arrayIPcLm2EELi4E23TrivialOffsetCalculatorILi1EjESD_NS0_6memory12LoadWithCastILi1EEENSE_13StoreWithCastILi1EEEEEviT_T0_T2_T3_T4_T5_ --------------------------
	.section	.nv.info._ZN2at6native27unrolled_elementwise_kernelINS0_13AUnaryFunctorIhhhZZZNS0_19minimum_kernel_cudaERNS_18TensorIteratorBaseEENKUlvE_clEvENKUlvE_clEvEUlhhE_EESt5arrayIPcLm2EELi4E23TrivialOffsetCalculatorILi1EjESD_NS0_6memory12LoadWithCastILi1EEENSE_13StoreWithCastILi1EEEEEviT_T0_T2_T3_T4_T5_,"",@"SHT_CUDA_INFO"
	.sectionflags	@""
	.align	4


	//----- nvinfo : EIATTR_CUDA_API_VERSION
	.align		4
        /*0000*/ 	.byte	0x04, 0x37
        /*0002*/ 	.short	(.L_7095 - .L_7094)
.L_7094:
        /*0004*/ 	.word	0x00000082


	//----- nvinfo : EIATTR_KPARAM_INFO
	.align		4
.L_7095:
        /*0008*/ 	.byte	0x04, 0x17
        /*000a*/ 	.short	(.L_7097 - .L_7096)
.L_7096:
        /*000c*/ 	.word	0x00000000
        /*0010*/ 	.short	0x0006
        /*0012*/ 	.short	0x0024
        /*0014*/ 	.byte	0x00, 0xf0, 0x21, 0x00


	//----- nvinfo : EIATTR_KPARAM_INFO
	.align		4
.L_7097:
        /*0018*/ 	.byte	0x04, 0x17
        /*001a*/ 	.short	(.L_7099 - .L_7098)
.L_7098:
        /*001c*/ 	.word	0x00000000
        /*0020*/ 	.short	0x0005
        /*0022*/ 	.short	0x001c
        /*0024*/ 	.byte	0x00, 0xf0, 0x21, 0x00


	//----- nvinfo : EIATTR_KPARAM_INFO
	.align		4
.L_7099:
        /*0028*/ 	.byte	0x04, 0x17
        /*002a*/ 	.short	(.L_7101 - .L_7100)
.L_7100:
        /*002c*/ 	.word	0x00000000
        /*0030*/ 	.short	0x0004
        /*0032*/ 	.short	0x0019
        /*0034*/ 	.byte	0x00, 0xf0, 0x05, 0x00


	//----- nvinfo : EIATTR_KPARAM_INFO
	.align		4
.L_7101:
        /*0038*/ 	.byte	0x04, 0x17
        /*003a*/ 	.short	(.L_7103 - .L_7102)
.L_7102:
        /*003c*/ 	.word	0x00000000
        /*0040*/ 	.short	0x0003
        /*0042*/ 	.short	0x0018
        /*0044*/ 	.byte	0x00, 0xf0, 0x05, 0x00


	//----- nvinfo : EIATTR_KPARAM_INFO
	.align		4
.L_7103:
        /*0048*/ 	.byte	0x04, 0x17
        /*004a*/ 	.short	(.L_7105 - .L_7104)
.L_7104:
        /*004c*/ 	.word	0x00000000
        /*0050*/ 	.short	0x0002
        /*0052*/ 	.short	0x0008
        /*0054*/ 	.byte	0x00, 0xf0, 0x41, 0x00


	//----- nvinfo : EIATTR_KPARAM_INFO
	.align		4
.L_7105:
        /*0058*/ 	.byte	0x04, 0x17
        /*005a*/ 	.short	(.L_7107 - .L_7106)
.L_7106:
        /*005c*/ 	.word	0x00000000
        /*0060*/ 	.short	0x0001
        /*0062*/ 	.short	0x0004
        /*0064*/ 	.byte	0x00, 0xf0, 0x09, 0x00


	//----- nvinfo : EIATTR_KPARAM_INFO
	.align		4
.L_7107:
        /*0068*/ 	.byte	0x04, 0x17
        /*006a*/ 	.short	(.L_7109 - .L_7108)
.L_7108:
        /*006c*/ 	.word	0x00000000
        /*0070*/ 	.short	0x0000
        /*0072*/ 	.short	0x0000
        /*0074*/ 	.byte	0x00, 0xf0, 0x11, 0x00


	//----- nvinfo : EIATTR_SPARSE_MMA_MASK
	.align		4
.L_7109:
        /*0078*/ 	.byte	0x03, 0x50
        /*007a*/ 	.short	0x0000


	//----- nvinfo : EIATTR_MAXREG_COUNT
	.align		4
        /*007c*/ 	.byte	0x03, 0x1b
        /*007e*/ 	.short	0x00ff


	//----- nvinfo : EIATTR_EXTERNS
	.align		4
        /*0080*/ 	.byte	0x04, 0x0f
        /*0082*/ 	.short	(.L_7111 - .L_7110)


	//   ....[0]....
	.align		4
.L_7110:
        /*0084*/ 	.word	index@(__assertfail)


	//----- nvinfo : EIATTR_MERCURY_ISA_VERSION
	.align		4
.L_7111:
        /*0088*/ 	.byte	0x03, 0x5f
        /*008a*/ 	.short	0x0101


	//----- nvinfo : EIATTR_SYSCALL_OFFSETS
	.align		4
        /*008c*/ 	.byte	0x04, 0x46
        /*008e*/ 	.short	(.L_7113 - .L_7112)


	//   ....[0]....
.L_7112:
        /*0090*/ 	.word	0x00000f50


	//   ....[1]....
        /*0094*/ 	.word	0x00001ea0


	//   ....[2]....
        /*0098*/ 	.word	0x00002e00


	//   ....[3]....
        /*009c*/ 	.word	0x00003d40


	//   ....[4]....
        /*00a0*/ 	.word	0x00004cf0


	//   ....[5]....
        /*00a4*/ 	.word	0x00005c00


	//   ....[6]....
        /*00a8*/ 	.word	0x00006b00


	//   ....[7]....
        /*00ac*/ 	.word	0x00007a00


	//----- nvinfo : EIATTR_EXIT_INSTR_OFFSETS
	.align		4
.L_7113:
        /*00b0*/ 	.byte	0x04, 0x1c
        /*00b2*/ 	.short	(.L_7115 - .L_7114)


	//   ....[0]....
.L_7114:
        /*00b4*/ 	.word	0x00006ba0


	//   ....[1]....
        /*00b8*/ 	.word	0x00006cd0


	//   ....[2]....
        /*00bc*/ 	.word	0x00006cf0


	//   ....[3]....
        /*00c0*/ 	.word	0x00006d90


	//   ....[4]....
        /*00c4*/ 	.word	0x00006db0


	//   ....[5]....
        /*00c8*/ 	.word	0x00006dd0


	//   ....[6]....
        /*00cc*/ 	.word	0x00006e60


	//   ....[7]....
        /*00d0*/ 	.word	0x00006ea0


	//   ....[8]....
        /*00d4*/ 	.word	0x00006f40


	//   ....[9]....
        /*00d8*/ 	.word	0x00006f90


	//   ....[10]....
        /*00dc*/ 	.word	0x00006fc0


	//   ....[11]....
        /*00e0*/ 	.word	0x00007090


	//   ....[12]....
        /*00e4*/ 	.word	0x000070d0


	//   ....[13]....
        /*00e8*/ 	.word	0x00007260


	//   ....[14]....
        /*00ec*/ 	.word	0x000073c0


	//   ....[15]....
        /*00f0*/ 	.word	0x00007400


	//   ....[16]....
        /*00f4*/ 	.word	0x000074a0


	//   ....[17]....
        /*00f8*/ 	.word	0x00007620


	//   ....[18]....
        /*00fc*/ 	.word	0x000077a0


	//   ....[19]....
        /*0100*/ 	.word	0x00007900


	//   ....[20]....
        /*0104*/ 	.word	0x00007a10


	//   ....[21]....
        /*0108*/ 	.word	0x00007a50


	//   ....[22]....
        /*010c*/ 	.word	0x00007a70


	//----- nvinfo : EIATTR_MAX_THREADS
	.align		4
.L_7115:
        /*0110*/ 	.byte	0x04, 0x05
        /*0112*/ 	.short	(.L_7117 - .L_7116)
.L_7116:
        /*0114*/ 	.word	0x00000080
        /*0118*/ 	.word	0x00000001
        /*011c*/ 	.word	0x00000001


	//----- nvinfo : EIATTR_CRS_STACK_SIZE
	.align		4
.L_7117:
        /*0120*/ 	.byte	0x04, 0x1e
        /*0122*/ 	.short	(.L_7119 - .L_7118)
.L_7118:
        /*0124*/ 	.word	0x00000000


	//----- nvinfo : EIATTR_CBANK_PARAM_SIZE
	.align		4
.L_7119:
        /*0128*/ 	.byte	0x03, 0x19
        /*012a*/ 	.short	0x002c


	//----- nvinfo : EIATTR_PARAM_CBANK
	.align		4
        /*012c*/ 	.byte	0x04, 0x0a
        /*012e*/ 	.short	(.L_7121 - .L_7120)
	.align		4
.L_7120:
        /*0130*/ 	.word	index@(.nv.constant0._ZN2at6native27unrolled_elementwise_kernelINS0_13AUnaryFunctorIhhhZZZNS0_19minimum_kernel_cudaERNS_18TensorIteratorBaseEENKUlvE_clEvENKUlvE_clEvEUlhhE_EESt5arrayIPcLm2EELi4E23TrivialOffsetCalculatorILi1EjESD_NS0_6memory12LoadWithCastILi1EEENSE_13StoreWithCastILi1EEEEEviT_T0_T2_T3_T4_T5_)
        /*0134*/ 	.short	0x0210
        /*0136*/ 	.short	0x002c


	//----- nvinfo : EIATTR_SW_WAR
	.align		4
.L_7121:
        /*0138*/ 	.byte	0x04, 0x36
        /*013a*/ 	.short	(.L_7123 - .L_7122)
.L_7122:
        /*013c*/ 	.word	0x00000008
.L_7123:


//--------------------- .nv.info._ZN2at6native18elementwise_kernelILi128ELi4EZNS0_22gpu_kernel_impl_nocastINS0_13AUnaryFunctorIhhhZZZNS0_19minimum_kernel_cudaERNS_18TensorIteratorBaseEENKUlvE_clEvENKUlvE_clEvEUlhhE_EEEEvS5_RKT_EUliE_EEviT1_ --------------------------
	.section	.nv.info._ZN2at6native18elementwise_kernelILi128ELi4EZNS0_22gpu_kernel_impl_nocastINS0_13AUnaryFunctorIhhhZZZNS0_19minimum_kernel_cudaERNS_18TensorIteratorBaseEENKUlvE_clEvENKUlvE_clEvEUlhhE_EEEEvS5_RKT_EUliE_EEviT1_,"",@"SHT_CUDA_INFO"
	.sectionflags	@""
	.align	4


	//----- nvinfo : EIATTR_CUDA_API_VERSION
	.align		4
        /*0000*/ 	.byte	0x04, 0x37
        /*0002*/ 	.short	(.L_7125 - .L_7124)
.L_7124:
        /*0004*/ 	.word	0x00000082


	//----- nvinfo : EIATTR_KPARAM_INFO
	.align		4
.L_7125:
        /*0008*/ 	.byte	0x04, 0x17
        /*000a*/ 	.short	(.L_7127 - .L_7126)
.L_7126:
        /*000c*/ 	.word	0x00000000
        /*0010*/ 	.short	0x0001
        /*0012*/ 	.short	0x0008
        /*0014*/ 	.byte	0x00, 0xf0, 0x61, 0x08


	//----- nvinfo : EIATTR_KPARAM_INFO
	.align		4
.L_7127:
        /*0018*/ 	.byte	0x04, 0x17
        /*001a*/ 	.short	(.L_7129 - .L_7128)
.L_7128:
        /*001c*/ 	.word	0x00000000
        /*0020*/ 	.short	0x0000
        /*0022*/ 	.short	0x0000
        /*0024*/ 	.byte	0x00, 0xf0, 0x11, 0x00


	//----- nvinfo : EIATTR_SPARSE_MMA_MASK
	.align		4
.L_7129:
        /*0028*/ 	.byte	0x03, 0x50
        /*002a*/ 	.short	0x0000


	//----- nvinfo : EIATTR_MAXREG_COUNT
	.align		4
        /*002c*/ 	.byte	0x03, 0x1b
        /*002e*/ 	.short	0x0080


	//----- nvinfo : EIATTR_MERCURY_ISA_VERSION
	.align		4
        /*0030*/ 	.byte	0x03, 0x5f
        /*0032*/ 	.short	0x0101


	//----- nvinfo : EIATTR_EXIT_INSTR_OFFSETS
	.align		4
        /*0034*/ 	.byte	0x04, 0x1c
        /*0036*/ 	.short	(.L_7131 - .L_7130)


	//   ....[0]....
.L_7130:
        /*0038*/ 	.word	0x00003ba0


	//   ....[1]....
        /*003c*/ 	.word	0x00004f20


	//----- nvinfo : EIATTR_MAX_THREADS
	.align		4
.L_7131:
        /*0040*/ 	.byte	0x04, 0x05
        /*0042*/ 	.short	(.L_7133 - .L_7132)
.L_7132:
        /*0044*/ 	.word	0x00000080
        /*0048*/ 	.word	0x00000001
        /*004c*/ 	.word	0x00000001


	//----- nvinfo : EIATTR_CRS_STACK_SIZE
	.align		4
.L_7133:
        /*0050*/ 	.byte	0x04, 0x1e
        /*0052*/ 	.short	(.L_7135 - .L_7134)
.L_7134:
        /*0054*/ 	.word	0x00000000


	//----- nvinfo : EIATTR_CBANK_PARAM_SIZE
	.align		4
.L_7135:
        /*0058*/ 	.byte	0x03, 0x19
        /*005a*/ 	.short	0x0220


	//----- nvinfo : EIATTR_PARAM_CBANK
	.align		4
        /*005c*/ 	.byte	0x04, 0x0a
        /*005e*/ 	.short	(.L_7137 - .L_7136)
	.align		4
.L_7136:
        /*0060*/ 	.word	index@(.nv.constant0._ZN2at6native18elementwise_kernelILi128ELi4EZNS0_22gpu_kernel_impl_nocastINS0_13AUnaryFunctorIhhhZZZNS0_19minimum_kernel_cudaERNS_18TensorIteratorBaseEENKUlvE_clEvENKUlvE_clEvEUlhhE_EEEEvS5_RKT_EUliE_EEviT1_)
        /*0064*/ 	.short	0x0210
        /*0066*/ 	.short	0x0220


	//----- nvinfo : EIATTR_SW_WAR
	.align		4
.L_7137:
        /*0068*/ 	.byte	0x04, 0x36
        /*006a*/ 	.short	(.L_7139 - .L_7138)
.L_7138:
        /*006c*/ 	.word	0x00000008
.L_7139:


//--------------------- .nv.info._ZN2at6native27unrolled_elementwise_kernelINS0_13AUnaryFunctorIhhhZZZNS0_19minimum_kernel_cudaERNS_18TensorIteratorBaseEENKUlvE_clEvENKUlvE_clEvEUlhhE_EESt5arrayIPcLm2EELi4E23TrivialOffsetCalculatorILi1EjESD_NS0_6memory15LoadWithoutCastENSE_16StoreWithoutCastEEEviT_T0_T2_T3_T4_T5_ --------------------------
	.section	.nv.info._ZN2at6native27unrolled_elementwise_kernelINS0_13AUnaryFunctorIhhhZZZNS0_19minimum_kernel_cudaERNS_18TensorIteratorBaseEENKUlvE_clEvENKUlvE_clEvEUlhhE_EESt5arrayIPcLm2EELi4E23TrivialOffsetCalculatorILi1EjESD_NS0_6memory15LoadWithoutCastENSE_16StoreWithoutCastEEEviT_T0_T2_T3_T4_T5_,"",@"SHT_CUDA_INFO"
	.sectionflags	@""
	.align	4


	//----- nvinfo : EIATTR_CUDA_API_VERSION
	.align		4
        /*0000*/ 	.byte	0x04, 0x37
        /*0002*/ 	.short	(.L_7141 - .L_7140)
.L_7140:
        /*0004*/ 	.word	0x00000082


	//----- nvinfo : EIATTR_KPARAM_INFO
	.align		4
.L_7141:
        /*0008*/ 	.byte	0x04, 0x17
        /*000a*/ 	.short	(.L_7143 - .L_7142)
.L_7142:
        /*000c*/ 	.word	0x00000000
        /*0010*/ 	.short	0x0006
        /*0012*/ 	.short	0x001b
        /*0014*/ 	.byte	0x00, 0xf0, 0x05, 0x00


	//----- nvinfo : EIATTR_KPARAM_INFO
	.align		4
.L_7143:
        /*0018*/ 	.byte	0x04, 0x17
        /*001a*/ 	.short	(.L_7145 - .L_7144)
.L_7144:
        /*001c*/ 	.word	0x00000000
        /*0020*/ 	.short	0x0005
        /*0022*/ 	.short	0x001a
        /*0024*/ 	.byte	0x00, 0xf0, 0x05, 0x00


	//----- nvinfo : EIATTR_KPARAM_INFO
	.align		4
.L_7145:
        /*0028*/ 	.byte	0x04, 0x17
        /*002a*/ 	.short	(.L_7147 - .L_7146)
.L_7146:
        /*002c*/ 	.word	0x00000000
        /*0030*/ 	.short	0x0004
        /*0032*/ 	.short	0x0019
        /*0034*/ 	.byte	0x00, 0xf0, 0x05, 0x00


	//----- nvinfo : EIATTR_KPARAM_INFO
	.align		4
.L_7147:
        /*0038*/ 	.byte	0x04, 0x17
        /*003a*/ 	.short	(.L_7149 - .L_7148)
.L_7148:
        /*003c*/ 	.word	0x00000000
        /*0040*/ 	.short	0x0003
        /*0042*/ 	.short	0x0018
        /*0044*/ 	.byte	0x00, 0xf0, 0x05, 0x00


	//----- nvinfo : EIATTR_KPARAM_INFO
	.align		4
.L_7149:
        /*0048*/ 	.byte	0x04, 0x17
        /*004a*/ 	.short	(.L_7151 - .L_7150)
.L_7150:
        /*004c*/ 	.word	0x00000000
        /*0050*/ 	.short	0x0002
        /*0052*/ 	.short	0x0008
        /*0054*/ 	.byte	0x00, 0xf0, 0x41, 0x00


	//----- nvinfo : EIATTR_KPARAM_INFO
	.align		4
.L_7151:
        /*0058*/ 	.byte	0x04, 0x17
        /*005a*/ 	.short	(.L_7153 - .L_7152)
.L_7152:
        /*005c*/ 	.word	0x00000000
        /*0060*/ 	.short	0x0001
        /*0062*/ 	.short	0x0004
        /*0064*/ 	.byte	0x00, 0xf0, 0x09, 0x00


	//----- nvinfo : EIATTR_KPARAM_INFO
	.align		4
.L_7153:
        /*0068*/ 	.byte	0x04, 0x17
        /*006a*/ 	.short	(.L_7155 - .L_7154)
.L_7154:
        /*006c*/ 	.word	0x00000000
        /*0070*/ 	.short	0x0000
        /*0072*/ 	.short	0x0000
        /*0074*/ 	.byte	0x00, 0xf0, 0x11, 0x00


	//----- nvinfo : EIATTR_SPARSE_MMA_MASK
	.align		4
.L_7155:
        /*0078*/ 	.byte	0x03, 0x50
        /*007a*/ 	.short	0x0000


	//----- nvinfo : EIATTR_MAXREG_COUNT
	.align		4
        /*007c*/ 	.byte	0x03, 0x1b
        /*007e*/ 	.short	0x00ff


	//----- nvinfo : EIATTR_MERCURY_ISA_VERSION
	.align		4
        /*0080*/ 	.byte	0x03, 0x5f
        /*0082*/ 	.short	0x0101


	//----- nvinfo : EIATTR_EXIT_INSTR_OFFSETS
	.align		4
        /*0084*/ 	.byte	0x04, 0x1c
        /*0086*/ 	.short	(.L_7157 - .L_7156)


	//   ....[0]....
.L_7156:
        /*0088*/ 	.word	0x00000420


	//   ....[1]....
        /*008c*/ 	.word	0x00000480


	//----- nvinfo : EIATTR_MAX_THREADS
	.align		4
.L_7157:
        /*0090*/ 	.byte	0x04, 0x05
        /*0092*/ 	.short	(.L_7159 - .L_7158)
.L_7158:
        /*0094*/ 	.word	0x00000080
        /*0098*/ 	.word	0x00000001
        /*009c*/ 	.word	0x00000001


	//----- nvinfo : EIATTR_CRS_STACK_SIZE
	.align		4
.L_7159:
        /*00a0*/ 	.byte	0x04, 0x1e
        /*00a2*/ 	.short	(.L_7161 - .L_7160)
.L_7160:
        /*00a4*/ 	.word	0x00000000


	//----- nvinfo : EIATTR_CBANK_PARAM_SIZE
	.align		4
.L_7161:
        /*00a8*/ 	.byte	0x03, 0x19
        /*00aa*/ 	.short	0x001c


	//----- nvinfo : EIATTR_PARAM_CBANK
	.align		4
        /*00ac*/ 	.byte	0x04, 0x0a
        /*00ae*/ 	.short	(.L_7163 - .L_7162)
	.align		4
.L_7162:
        /*00b0*/ 	.word	index@(.nv.constant0._ZN2at6native27unrolled_elementwise_kernelINS0_13AUnaryFunctorIhhhZZZNS0_19minimum_kernel_cudaERNS_18TensorIteratorBaseEENKUlvE_clEvENKUlvE_clEvEUlhhE_EESt5arrayIPcLm2EELi4E23TrivialOffsetCalculatorILi1EjESD_NS0_6memory15LoadWithoutCastENSE_16StoreWithoutCastEEEviT_T0_T2_T3_T4_T5_)
        /*00b4*/ 	.short	0x0210
        /*00b6*/ 	.short	0x001c


	//----- nvinfo : EIATTR_SW_WAR
	.align		4
.L_7163:
        /*00b8*/ 	.byte	0x04, 0x36
        /*00ba*/ 	.short	(.L_7165 - .L_7164)
.L_7164:
        /*00bc*/ 	.word	0x00000008
.L_7165:


//--------------------- .nv.info._ZN2at6native29vectorized_elementwise_kernelILi2ENS0_13AUnaryFunctorIhhhZZZNS0_19minimum_kernel_cudaERNS_18TensorIteratorBaseEENKUlvE_clEvENKUlvE_clEvEUlhhE_EESt5arrayIPcLm2EEEEviT0_T1_ --------------------------
	.section	.nv.info._ZN2at6native29vectorized_elementwise_kernelILi2ENS0_13AUnaryFunctorIhhhZZZNS0_19minimum_kernel_cudaERNS_18TensorIteratorBaseEENKUlvE_clEvENKUlvE_clEvEUlhhE_EESt5arrayIPcLm2EEEEviT0_T1_,"",@"SHT_CUDA_INFO"
	.sectionflags	@""
	.align	4


	//----- nvinfo : EIATTR_CUDA_API_VERSION
	.align		4
        /*0000*/ 	.byte	0x04, 0x37
        /*0002*/ 	.short	(.L_7167 - .L_7166)
.L_7166:
        /*0004*/ 	.word	0x00000082


	//----- nvinfo : EIATTR_KPARAM_INFO
	.align		4
.L_7167:
        /*0008*/ 	.byte	0x04, 0x17
        /*000a*/ 	.short	(.L_7169 - .L_7168)
.L_7168:
        /*000c*/ 	.word	0x00000000
        /*0010*/ 	.short	0x0002
        /*0012*/ 	.short	0x0008
        /*0014*/ 	.byte	0x00, 0xf0, 0x41, 0x00


	//----- nvinfo : EIATTR_KPARAM_INFO
	.align		4
.L_7169:
        /*0018*/ 	.byte	0x04, 0x17
        /*001a*/ 	.short	(.L_7171 - .L_7170)
.L_7170:
        /*001c*/ 	.word	0x00000000
        /*0020*/ 	.short	0x0001
        /*0022*/ 	.short	0x0004
        /*0024*/ 	.byte	0x00, 0xf0, 0x09, 0x00


	//----- nvinfo : EIATTR_KPARAM_INFO
	.align		4
.L_7171:
        /*0028*/ 	.byte	0x04, 0x17
        /*002a*/ 	.short	(.L_7173 - .L_7172)
.L_7172:
        /*002c*/ 	.word	0x00000000
        /*0030*/ 	.short	0x0000
        /*0032*/ 	.short	0x0000
        /*0034*/ 	.byte	0x00, 0xf0, 0x11, 0x00


	//----- nvinfo : EIATTR_SPARSE_MMA_MASK
	.align		4
.L_7173:
        /*0038*/ 	.byte	0x03, 0x50
        /*003a*/ 	.short	0x0000


	//----- nvinfo : EIATTR_MAXREG_COUNT
	.align		4
        /*003c*/ 	.byte	0x03, 0x1b
        /*003e*/ 	.short	0x00ff


	//----- nvinfo : EIATTR_MERCURY_ISA_VERSION
	.align		4
        /*0040*/ 	.byte	0x03, 0x5f
        /*0042*/ 	.short	0x0101


	//----- nvinfo : EIATTR_EXIT_INSTR_OFFSETS
	.align		4
        /*0044*/ 	.byte	0x04, 0x1c
        /*0046*/ 	.short	(.L_7175 - .L_7174)


	//   ....[0]....
.L_7174:
        /*0048*/ 	.word	0x00000320


	//   ....[1]....
        /*004c*/ 	.word	0x00000b80


	//   ....[2]....
        /*0050*/ 	.word	0x00000be0


	//----- nvinfo : EIATTR_MAX_THREADS
	.align		4
.L_7175:
        /*0054*/ 	.byte	0x04, 0x05
        /*0056*/ 	.short	(.L_7177 - .L_7176)
.L_7176:
        /*0058*/ 	.word	0x00000080
        /*005c*/ 	.word	0x00000001
        /*0060*/ 	.word	0x00000001


	//----- nvinfo : EIATTR_CRS_STACK_SIZE
	.align		4
.L_7177:
        /*0064*/ 	.byte	0x04, 0x1e
        /*0066*/ 	.short	(.L_7179 - .L_7178)
.L_7178:
        /*0068*/ 	.word	0x00000000


	//----- nvinfo : EIATTR_CBANK_PARAM_SIZE
	.align		4
.L_7179:
        /*006c*/ 	.byte	0x03, 0x19
        /*006e*/ 	.short	0x0018


	//----- nvinfo : EIATTR_PARAM_CBANK
	.align		4
        /*0070*/ 	.byte	0x04, 0x0a
        /*0072*/ 	.short	(.L_7181 - .L_7180)
	.align		4
.L_7180:
        /*0074*/ 	.word	index@(.nv.constant0._ZN2at6native29vectorized_elementwise_kernelILi2ENS0_13AUnaryFunctorIhhhZZZNS0_19minimum_kernel_cudaERNS_18TensorIteratorBaseEENKUlvE_clEvENKUlvE_clEvEUlhhE_EESt5arrayIPcLm2EEEEviT0_T1_)
        /*0078*/ 	.short	0x0210
        /*007a*/ 	.short	0x0018


	//----- nvinfo : EIATTR_SW_WAR
	.align		4
.L_7181:
        /*007c*/ 	.byte	0x04, 0x36
        /*007e*/ 	.short	(.L_7183 - .L_7182)
.L_7182:
        /*0080*/ 	.word	0x00000008
.L_7183:


//--------------------- .nv.info._ZN2at6native29vectorized_elementwise_kernelILi4ENS0_13AUnaryFunctorIhhhZZZNS0_19minimum_kernel_cudaERNS_18TensorIteratorBaseEENKUlvE_clEvENKUlvE_clEvEUlhhE_EESt5arrayIPcLm2EEEEviT0_T1_ --------------------------
	.section	.nv.info._ZN2at6native29vectorized_elementwise_kernelILi4ENS0_13AUnaryFunctorIhhhZZZNS0_19minimum_kernel_cudaERNS_18TensorIteratorBaseEENKUlvE_clEvENKUlvE_clEvEUlhhE_EESt5arrayIPcLm2EEEEviT0_T1_,"",@"SHT_CUDA_INFO"
	.sectionflags	@""
	.align	4


	//----- nvinfo : EIATTR_CUDA_API_VERSION
	.align		4
        /*0000*/ 	.byte	0x04, 0x37
        /*0002*/ 	.short	(.L_7185 - .L_7184)
.L_7184:
        /*0004*/ 	.word	0x00000082


	//----- nvinfo : EIATTR_KPARAM_INFO
	.align		4
.L_7185:
        /*0008*/ 	.byte	0x04, 0x17
        /*000a*/ 	.short	(.L_7187 - .L_7186)
.L_7186:
        /*000c*/ 	.word	0x00000000
        /*0010*/ 	.short	0x0002
        /*0012*/ 	.short	0x0008
        /*0014*/ 	.byte	0x00, 0xf0, 0x41, 0x00


	//----- nvinfo : EIATTR_KPARAM_INFO
	.align		4
.L_7187:
        /*0018*/ 	.byte	0x04, 0x17
        /*001a*/ 	.short	(.L_7189 - .L_7188)
.L_7188:
        /*001c*/ 	.word	0x00000000
        /*0020*/ 	.short	0x0001
        /*0022*/ 	.short	0x0004
        /*0024*/ 	.byte	0x00, 0xf0, 0x09, 0x00


	//----- nvinfo : EIATTR_KPARAM_INFO
	.align		4
.L_7189:
        /*0028*/ 	.byte	0x04, 0x17
        /*002a*/ 	.short	(.L_7191 - .L_7190)
.L_7190:
        /*002c*/ 	.word	0x00000000
        /*0030*/ 	.short	0x0000
        /*0032*/ 	.short	0x0000
        /*0034*/ 	.byte	0x00, 0xf0, 0x11, 0x00


	//----- nvinfo : EIATTR_SPARSE_MMA_MASK
	.align		4
.L_7191:
        /*0038*/ 	.byte	0x03, 0x50
        /*003a*/ 	.short	0x0000


	//----- nvinfo : EIATTR_MAXREG_COUNT
	.align		4
        /*003c*/ 	.byte	0x03, 0x1b
        /*003e*/ 	.short	0x00ff


	//----- nvinfo : EIATTR_MERCURY_ISA_VERSION
	.align		4
        /*0040*/ 	.byte	0x03, 0x5f
        /*0042*/ 	.short	0x0101


	//----- nvinfo : EIATTR_EXIT_INSTR_OFFSETS
	.align		4
        /*0044*/ 	.byte	0x04, 0x1c
        /*0046*/ 	.short	(.L_7193 - .L_7192)


	//   ....[0]....
.L_7192:
        /*0048*/ 	.word	0x00000300


	//   ....[1]....
        /*004c*/ 	.word	0x00000b60


	//   ....[2]....
        /*0050*/ 	.word	0x00000bc0


	//----- nvinfo : EIATTR_MAX_THREADS
	.align		4
.L_7193:
        /*0054*/ 	.byte	0x04, 0x05
        /*0056*/ 	.short	(.L_7195 - .L_7194)
.L_7194:
        /*0058*/ 	.word	0x00000080
        /*005c*/ 	.word	0x00000001
        /*0060*/ 	.word	0x00000001


	//----- nvinfo : EIATTR_CRS_STACK_SIZE
	.align		4
.L_7195:
        /*0064*/ 	.byte	0x04, 0x1e
        /*0066*/ 	.short	(.L_7197 - .L_7196)
.L_7196:
        /*0068*/ 	.word	0x00000000


	//----- nvinfo : EIATTR_CBANK_PARAM_SIZE
	.align		4
.L_7197:
        /*006c*/ 	.byte	0x03, 0x19
        /*006e*/ 	.short	0x0018


	//----- nvinfo : EIATTR_PARAM_CBANK
	.align		4
        /*0070*/ 	.byte	0x04, 0x0a
        /*0072*/ 	.short	(.L_7199 - .L_7198)
	.align		4
.L_7198:
        /*0074*/ 	.word	index@(.nv.constant0._ZN2at6native29vectorized_elementwise_kernelILi4ENS0_13AUnaryFunctorIhhhZZZNS0_19minimum_kernel_cudaERNS_18TensorIteratorBaseEENKUlvE_clEvENKUlvE_clEvEUlhhE_EESt5arrayIPcLm2EEEEviT0_T1_)
        /*0078*/ 	.short	0x0210
        /*007a*/ 	.short	0x0018


	//----- nvinfo : EIATTR_SW_WAR
	.align		4
.L_7199:
        /*007c*/ 	.byte	0x04, 0x36
        /*007e*/ 	.short	(.L_7201 - .L_7200)
.L_7200:
        /*0080*/ 	.word	0x00000008
.L_7201:


//--------------------- .nv.info._ZN2at6native29vectorized_elementwise_kernelILi8ENS0_13AUnaryFunctorIhhhZZZNS0_19minimum_kernel_cudaERNS_18TensorIteratorBaseEENKUlvE_clEvENKUlvE_clEvEUlhhE_EESt5arrayIPcLm2EEEEviT0_T1_ --------------------------
	.section	.nv.info._ZN2at6native29vectorized_elementwise_kernelILi8ENS0_13AUnaryFunctorIhhhZZZNS0_19minimum_kernel_cudaERNS_18TensorIteratorBaseEENKUlvE_clEvENKUlvE_clEvEUlhhE_EESt5arrayIPcLm2EEEEviT0_T1_,"",@"SHT_CUDA_INFO"
	.sectionflags	@""
	.align	4


	//----- nvinfo : EIATTR_CUDA_API_VERSION
	.align		4
        /*0000*/ 	.byte	0x04, 0x37
        /*0002*/ 	.short	(.L_7203 - .L_7202)
.L_7202:
        /*0004*/ 	.word	0x00000082


	//----- nvinfo : EIATTR_KPARAM_INFO
	.align		4
.L_7203:
        /*0008*/ 	.byte	0x04, 0x17
        /*000a*/ 	.short	(.L_7205 - .L_7204)
.L_7204:
        /*000c*/ 	.word	0x00000000
        /*0010*/ 	.short	0x0002
        /*0012*/ 	.short	0x0008
        /*0014*/ 	.byte	0x00, 0xf0, 0x41, 0x00


	//----- nvinfo : EIATTR_KPARAM_INFO
	.align		4
.L_7205:
        /*0018*/ 	.byte	0x04, 0x17
        /*001a*/ 	.short	(.L_7207 - .L_7206)
.L_7206:
        /*001c*/ 	.word	0x00000000
        /*0020*/ 	.short	0x0001
        /*0022*/ 	.short	0x0004
        /*0024*/ 	.byte	0x00, 0xf0, 0x09, 0x00


	//----- nvinfo : EIATTR_KPARAM_INFO
	.align		4
.L_7207:
        /*0028*/ 	.byte	0x04, 0x17
        /*002a*/ 	.short	(.L_7209 - .L_7208)
.L_7208:
        /*002c*/ 	.word	0x00000000
        /*0030*/ 	.short	0x0000
        /*0032*/ 	.short	0x0000
        /*0034*/ 	.byte	0x00, 0xf0, 0x11, 0x00


	//----- nvinfo : EIATTR_SPARSE_MMA_MASK
	.align		4
.L_7209:
        /*0038*/ 	.byte	0x03, 0x50
        /*003a*/ 	.short	0x0000


	//----- nvinfo : EIATTR_MAXREG_COUNT
	.align		4
        /*003c*/ 	.byte	0x03, 0x1b
        /*003e*/ 	.short	0x00ff


	//----- nvinfo : EIATTR_MERCURY_ISA_VERSION
	.align		4
        /*0040*/ 	.byte	0x03, 0x5f
        /*0042*/ 	.short	0x0101


	//----- nvinfo : EIATTR_EXIT_INSTR_OFFSETS
	.align		4
        /*0044*/ 	.byte	0x04, 0x1c
        /*0046*/ 	.short	(.L_7211 - .L_7210)


	//   ....[0]....
.L_7210:
        /*0048*/ 	.word	0x000003a0


	//   ....[1]....
        /*004c*/ 	.word	0x00000c00


	//   ....[2]....
        /*0050*/ 	.word	0x00000c60


	//----- nvinfo : EIATTR_MAX_THREADS
	.align		4
.L_7211:
        /*0054*/ 	.byte	0x04, 0x05
        /*0056*/ 	.short	(.L_7213 - .L_7212)
.L_7212:
        /*0058*/ 	.word	0x00000080
        /*005c*/ 	.word	0x00000001
        /*0060*/ 	.word	0x00000001


	//----- nvinfo : EIATTR_CRS_STACK_SIZE
	.align		4
.L_7213:
        /*0064*/ 	.byte	0x04, 0x1e
        /*0066*/ 	.short	(.L_7215 - .L_7214)
.L_7214:
        /*0068*/ 	.word	0x00000000


	//----- nvinfo : EIATTR_CBANK_PARAM_SIZE
	.align		4
.L_7215:
        /*006c*/ 	.byte	0x03, 0x19
        /*006e*/ 	.short	0x0018


	//----- nvinfo : EIATTR_PARAM_CBANK
	.align		4
        /*0070*/ 	.byte	0x04, 0x0a
        /*0072*/ 	.short	(.L_7217 - .L_7216)
	.align		4
.L_7216:
        /*0074*/ 	.word	index@(.nv.constant0._ZN2at6native29vectorized_elementwise_kernelILi8ENS0_13AUnaryFunctorIhhhZZZNS0_19minimum_kernel_cudaERNS_18TensorIteratorBaseEENKUlvE_clEvENKUlvE_clEvEUlhhE_EESt5arrayIPcLm2EEEEviT0_T1_)
        /*0078*/ 	.short	0x0210
        /*007a*/ 	.short	0x0018


	//----- nvinfo : EIATTR_SW_WAR
	.align		4
.L_7217:
        /*007c*/ 	.byte	0x04, 0x36
        /*007e*/ 	.short	(.L_7219 - .L_7218)
.L_7218:
        /*0080*/ 	.word	0x00000008
.L_7219:


//--------------------- .nv.info._ZN2at6native18elementwise_kernelILi128ELi4EZNS0_15gpu_kernel_implINS0_13BinaryFunctorIhhhZZZNS0_19minimum_kernel_cudaERNS_18TensorIteratorBaseEENKUlvE_clEvENKUlvE_clEvEUlhhE_EEEEvS5_RKT_EUliE_EEviT1_ --------------------------
	.section	.nv.info._ZN2at6native18elementwise_kernelILi128ELi4EZNS0_15gpu_kernel_implINS0_13BinaryFunctorIhhhZZZNS0_19minimum_kernel_cudaERNS_18TensorIteratorBaseEENKUlvE_clEvENKUlvE_clEvEUlhhE_EEEEvS5_RKT_EUliE_EEviT1_,"",@"SHT_CUDA_INFO"
	.sectionflags	@""
	.align	4


	//----- nvinfo : EIATTR_CUDA_API_VERSION
	.align		4
        /*0000*/ 	.byte	0x04, 0x37
        /*0002*/ 	.short	(.L_7221 - .L_7220)
.L_7220:
        /*0004*/ 	.word	0x00000082


	//----- nvinfo : EIATTR_KPARAM_INFO
	.align		4
.L_7221:
        /*0008*/ 	.byte	0x04, 0x17
        /*000a*/ 	.short	(.L_7223 - .L_7222)
.L_7222:
        /*000c*/ 	.word	0x00000000
        /*0010*/ 	.short	0x0001
        /*0012*/ 	.short	0x0008
        /*0014*/ 	.byte	0x00, 0xf0, 0x21, 0x0a


	//----- nvinfo : EIATTR_KPARAM_INFO
	.align		4
.L_7223:
        /*0018*/ 	.byte	0x04, 0x17
        /*001a*/ 	.short	(.L_7225 - .L_7224)
.L_7224:
        /*001c*/ 	.word	0x00000000
        /*0020*/ 	.short	0x0000
        /*0022*/ 	.short	0x0000
        /*0024*/ 	.byte	0x00, 0xf0, 0x11, 0x00


	//----- nvinfo : EIATTR_SPARSE_MMA_MASK
	.align		4
.L_7225:
        /*0028*/ 	.byte	0x03, 0x50
        /*002a*/ 	.short	0x0000


	//----- nvinfo : EIATTR_MAXREG_COUNT
	.align		4
        /*002c*/ 	.byte	0x03, 0x1b
        /*002e*/ 	.short	0x0080


	//----- nvinfo : EIATTR_EXTERNS
	.align		4
        /*0030*/ 	.byte	0x04, 0x0f
        /*0032*/ 	.short	(.L_7227 - .L_7226)


	//   ....[0]....
	.align		4
.L_7226:
        /*0034*/ 	.word	index@(__assertfail)


	//----- nvinfo : EIATTR_MERCURY_ISA_VERSION
	.align		4
.L_7227:
        /*0038*/ 	.byte	0x03, 0x5f
        /*003a*/ 	.short	0x0101


	//----- nvinfo : EIATTR_SYSCALL_OFFSETS
	.align		4
        /*003c*/ 	.byte	0x04, 0x46
        /*003e*/ 	.short	(.L_7229 - .L_7228)


	//   ....[0]....
.L_7228:
        /*0040*/ 	.word	0x00002560


	//   ....[1]....
        /*0044*/ 	.word	0x00003420


	//   ....[2]....
        /*0048*/ 	.word	0x000042b0


	//   ....[3]....
        /*004c*/ 	.word	0x00006840


	//   ....[4]....
        /*0050*/ 	.word	0x00007700


	//   ....[5]....
        /*0054*/ 	.word	0x00008580


	//   ....[6]....
        /*0058*/ 	.word	0x0000aaf0


	//   ....[7]....
        /*005c*/ 	.word	0x0000b9b0


	//   ....[8]....
        /*0060*/ 	.word	0x0000c830


	//   ....[9]....
        /*0064*/ 	.word	0x0000ed90


	//   ....[10]....
        /*0068*/ 	.word	0x0000fc50


	//   ....[11]....
        /*006c*/ 	.word	0x00010ad0


	//----- nvinfo : EIATTR_EXIT_INSTR_OFFSETS
	.align		4
.L_7229:
        /*0070*/ 	.byte	0x04, 0x1c
        /*0072*/ 	.short	(.L_7231 - .L_7230)


	//   ....[0]....
.L_7230:
        /*0074*/ 	.word	0x0000c8d0


	//   ....[1]....
        /*0078*/ 	.word	0x0000fdb0


	//   ....[2]....
        /*007c*/ 	.word	0x0000fdd0


	//   ....[3]....
        /*0080*/ 	.word	0x0000fe60


	//   ....[4]....
        /*0084*/ 	.word	0x0000fe80


	//   ....[5]....
        /*0088*/ 	.word	0x0000fea0


	//   ....[6]....
        /*008c*/ 	.word	0x0000ff30


	//   ....[7]....
        /*0090*/ 	.word	0x0000ff70


	//   ....[8]....
        /*0094*/ 	.word	0x00010010


	//   ....[9]....
        /*0098*/ 	.word	0x00010060


	//   ....[10]....
        /*009c*/ 	.word	0x00010090


	//   ....[11]....
        /*00a0*/ 	.word	0x00010160


	//   ....[12]....
        /*00a4*/ 	.word	0x000101a0


	//   ....[13]....
        /*00a8*/ 	.word	0x00010330


	//   ....[14]....
        /*00ac*/ 	.word	0x00010490


	//   ....[15]....
        /*00b0*/ 	.word	0x000104d0


	//   ....[16]....
        /*00b4*/ 	.word	0x00010570


	//   ....[17]....
        /*00b8*/ 	.word	0x000106f0


	//   ....[18]....
        /*00bc*/ 	.word	0x00010870


	//   ....[19]....
        /*00c0*/ 	.word	0x000109d0


	//   ....[20]....
        /*00c4*/ 	.word	0x00010ae0


	//   ....[21]....
        /*00c8*/ 	.word	0x00010b10


	//   ....[22]....
        /*00cc*/ 	.word	0x00010b30


	//----- nvinfo : EIATTR_MAX_THREADS
	.align		4
.L_7231:
        /*00d0*/ 	.byte	0x04, 0x05
        /*00d2*/ 	.short	(.L_7233 - .L_7232)
.L_7232:
        /*00d4*/ 	.word	0x00000080
        /*00d8*/ 	.word	0x00000001
        /*00dc*/ 	.word	0x00000001


	//----- nvinfo : EIATTR_CRS_STACK_SIZE
	.align		4
.L_7233:
        /*00e0*/ 	.byte	0x04, 0x1e
        /*00e2*/ 	.short	(.L_7235 - .L_7234)
.L_7234:
        /*00e4*/ 	.word	0x00000000


	//----- nvinfo : EIATTR_CBANK_PARAM_SIZE
	.align		4
.L_7235:
        /*00e8*/ 	.byte	0x03, 0x19
        /*00ea*/ 	.short	0x0290


	//----- nvinfo : EIATTR_PARAM_CBANK
	.align		4
        /*00ec*/ 	.byte	0x04, 0x0a
        /*00ee*/ 	.short	(.L_7237 - .L_7236)
	.align		4
.L_7236:
        /*00f0*/ 	.word	index@(.nv.constant0._ZN2at6native18elementwise_kernelILi128ELi4EZNS0_15gpu_kernel_implINS0_13BinaryFunctorIhhhZZZNS0_19minimum_kernel_cudaERNS_18TensorIteratorBaseEENKUlvE_clEvENKUlvE_clEvEUlhhE_EEEEvS5_RKT_EUliE_EEviT1_)
        /*00f4*/ 	.short	0x0210
        /*00f6*/ 	.short	0x0290


	//----- nvinfo : EIATTR_SW_WAR
	.align		4
.L_7237:
        /*00f8*/ 	.byte	0x04, 0x36
        /*00fa*/ 	.short	(.L_7239 - .L_7238)
.L_7238:
        /*00fc*/ 	.word	0x00000008
.L_7239:


//--------------------- .nv.info._ZN2at6native27unrolled_elementwise_kernelINS0_13BinaryFunctorIhhhZZZNS0_19minimum_kernel_cudaERNS_18TensorIteratorBaseEENKUlvE_clEvENKUlvE_clEvEUlhhE_EESt5arrayIPcLm3EELi4E23TrivialOffsetCalculatorILi2EjESC_ILi1EjENS0_6memory12LoadWithCastILi2EEENSF_13StoreWithCastILi1EEEEEviT_T0_T2_T3_T4_T5_ --------------------------
	.section	.nv.info._ZN2at6native27unrolled_elementwise_kernelINS0_13BinaryFunctorIhhhZZZNS0_19minimum_kernel_cudaERNS_18TensorIteratorBaseEENKUlvE_clEvENKUlvE_clEvEUlhhE_EESt5arrayIPcLm3EELi4E23TrivialOffsetCalculatorILi2EjESC_ILi1EjENS0_6memory12LoadWithCastILi2EEENSF_13StoreWithCastILi1EEEEEviT_T0_T2_T3_T4_T5_,"",@"SHT_CUDA_INFO"
	.sectionflags	@""
	.align	4


	//----- nvinfo : EIATTR_CUDA_API_VERSION
	.align		4
        /*0000*/ 	.byte	0x04, 0x37
        /*0002*/ 	.short	(.L_7241 - .L_7240)
.L_7240:
        /*0004*/ 	.word	0x00000082


	//----- nvinfo : EIATTR_KPARAM_INFO
	.align		4
.L_7241:
        /*0008*/ 	.byte	0x04, 0x17
        /*000a*/ 	.short	(.L_7243 - .L_7242)
.L_7242:
        /*000c*/ 	.word	0x00000000
        /*0010*/ 	.short	0x0006
        /*0012*/ 	.short	0x0030
        /*0014*/ 	.byte	0x00, 0xf0, 0x21, 0x00


	//----- nvinfo : EIATTR_KPARAM_INFO
	.align		4
.L_7243:
        /*0018*/ 	.byte	0x04, 0x17
        /*001a*/ 	.short	(.L_7245 - .L_7244)
.L_7244:
        /*001c*/ 	.word	0x00000000
        /*0020*/ 	.short	0x0005
        /*0022*/ 	.short	0x0024
        /*0024*/ 	.byte	0x00, 0xf0, 0x31, 0x00


	//----- nvinfo : EIATTR_KPARAM_INFO
	.align		4
.L_7245:
        /*0028*/ 	.byte	0x04, 0x17
        /*002a*/ 	.short	(.L_7247 - .L_7246)
.L_7246:
        /*002c*/ 	.word	0x00000000
        /*0030*/ 	.short	0x0004
        /*0032*/ 	.short	0x0021
        /*0034*/ 	.byte	0x00, 0xf0, 0x05, 0x00


	//----- nvinfo : EIATTR_KPARAM_INFO
	.align		4
.L_7247:
        /*0038*/ 	.byte	0x04, 0x17
        /*003a*/ 	.short	(.L_7249 - .L_7248)
.L_7248:
        /*003c*/ 	.word	0x00000000
        /*0040*/ 	.short	0x0003
        /*0042*/ 	.short	0x0020
        /*0044*/ 	.byte	0x00, 0xf0, 0x05, 0x00


	//----- nvinfo : EIATTR_KPARAM_INFO
	.align		4
.L_7249:
        /*0048*/ 	.byte	0x04, 0x17
        /*004a*/ 	.short	(.L_7251 - .L_7250)
.L_7250:
        /*004c*/ 	.word	0x00000000
        /*0050*/ 	.short	0x0002
        /*0052*/ 	.short	0x0008
        /*0054*/ 	.byte	0x00, 0xf0, 0x61, 0x00


	//----- nvinfo : EIATTR_KPARAM_INFO
	.align		4
.L_7251:
        /*0058*/ 	.byte	0x04, 0x17
        /*005a*/ 	.short	(.L_7253 - .L_7252)
.L_7252:
        /*005c*/ 	.word	0x00000000
        /*0060*/ 	.short	0x0001
        /*0062*/ 	.short	0x0004
        /*0064*/ 	.byte	0x00, 0xf0, 0x05, 0x00


	//----- nvinfo : EIATTR_KPARAM_INFO
	.align		4
.L_7253:
        /*0068*/ 	.byte	0x04, 0x17
        /*006a*/ 	.short	(.L_7255 - .L_7254)
.L_7254:
        /*006c*/ 	.word	0x00000000
        /*0070*/ 	.short	0x0000
        /*0072*/ 	.short	0x0000
        /*0074*/ 	.byte	0x00, 0xf0, 0x11, 0x00


	//----- nvinfo : EIATTR_SPARSE_MMA_MASK
	.align		4
.L_7255:
        /*0078*/ 	.byte	0x03, 0x50
        /*007a*/ 	.short	0x0000


	//----- nvinfo : EIATTR_MAXREG_COUNT
	.align		4
        /*007c*/ 	.byte	0x03, 0x1b
        /*007e*/ 	.short	0x00ff


	//----- nvinfo : EIATTR_EXTERNS
	.align		4
        /*0080*/ 	.byte	0x04, 0x0f
        /*0082*/ 	.short	(.L_7257 - .L_7256)


	//   ....[0]....
	.align		4
.L_7256:
        /*0084*/ 	.word	index@(__assertfail)


	//----- nvinfo : EIATTR_MERCURY_ISA_VERSION
	.align		4
.L_7257:
        /*0088*/ 	.byte	0x03, 0x5f
        /*008a*/ 	.short	0x0101


	//----- nvinfo : EIATTR_SYSCALL_OFFSETS
	.align		4
        /*008c*/ 	.byte	0x04, 0x46
        /*008e*/ 	.short	(.L_7259 - .L_7258)


	//   ....[0]....
.L_7258:
        /*0090*/ 	.word	0x00000f70


	//   ....[1]....
        /*0094*/ 	.word	0x00001e40


	//   ....[2]....
        /*0098*/ 	.word	0x00002d90


	//   ....[3]....
        /*009c*/ 	.word	0x00003c60


	//   ....[4]....
        /*00a0*/ 	.word	0x00004bc0


	//   ....[5]....
        /*00a4*/ 	.word	0x00005aa0


	//   ....[6]....
        /*00a8*/ 	.word	0x000069e0


	//   ....[7]....
        /*00ac*/ 	.word	0x000078c0


	//   ....[8]....
        /*00b0*/ 	.word	0x000088b0


	//   ....[9]....
        /*00b4*/ 	.word	0x000097c0


	//   ....[10]....
        /*00b8*/ 	.word	0x0000a6c0


	//   ....[11]....
        /*00bc*/ 	.word	0x0000b5c0


	//----- nvinfo : EIATTR_EXIT_INSTR_OFFSETS
	.align		4
.L_7259:
        /*00c0*/ 	.byte	0x04, 0x1c
        /*00c2*/ 	.short	(.L_7261 - .L_7260)


	//   ....[0]....
.L_7260:
        /*00c4*/ 	.word	0x0000a760


	//   ....[1]....
        /*00c8*/ 	.word	0x0000a890


	//   ....[2]....
        /*00cc*/ 	.word	0x0000a8b0


	//   ....[3]....
        /*00d0*/ 	.word	0x0000a950


	//   ....[4]....
        /*00d4*/ 	.word	0x0000a970


	//   ....[5]....
        /*00d8*/ 	.word	0x0000a990


	//   ....[6]....
        /*00dc*/ 	.word	0x0000aa20


	//   ....[7]....
        /*00e0*/ 	.word	0x0000aa60


	//   ....[8]....
        /*00e4*/ 	.word	0x0000ab00


	//   ....[9]....
        /*00e8*/ 	.word	0x0000ab50


	//   ....[10]....
        /*00ec*/ 	.word	0x0000ab80


	//   ....[11]....
        /*00f0*/ 	.word	0x0000ac50


	//   ....[12]....
        /*00f4*/ 	.word	0x0000ac90


	//   ....[13]....
        /*00f8*/ 	.word	0x0000ae20


	//   ....[14]....
        /*00fc*/ 	.word	0x0000af80


	//   ....[15]....
        /*0100*/ 	.word	0x0000afc0


	//   ....[16]....
        /*0104*/ 	.word	0x0000b060


	//   ....[17]....
        /*0108*/ 	.word	0x0000b1e0


	//   ....[18]....
        /*010c*/ 	.word	0x0000b360


	//   ....[19]....
        /*0110*/ 	.word	0x0000b4c0


	//   ....[20]....
        /*0114*/ 	.word	0x0000b5d0


	//   ....[21]....
        /*0118*/ 	.word	0x0000b610


	//   ....[22]....
        /*011c*/ 	.word	0x0000b630


	//----- nvinfo : EIATTR_MAX_THREADS
	.align		4
.L_7261:
        /*0120*/ 	.byte	0x04, 0x05
        /*0122*/ 	.short	(.L_7263 - .L_7262)
.L_7262:
        /*0124*/ 	.word	0x00000080
        /*0128*/ 	.word	0x00000001
        /*012c*/ 	.word	0x00000001


	//----- nvinfo : EIATTR_CRS_STACK_SIZE
	.align		4
.L_7263:
        /*0130*/ 	.byte	0x04, 0x1e
        /*0132*/ 	.short	(.L_7265 - .L_7264)
.L_7264:
        /*0134*/ 	.word	0x00000000


	//----- nvinfo : EIATTR_CBANK_PARAM_SIZE
	.align		4
.L_7265:
        /*0138*/ 	.byte	0x03, 0x19
        /*013a*/ 	.short	0x0038


	//----- nvinfo : EIATTR_PARAM_CBANK
	.align		4
        /*013c*/ 	.byte	0x04, 0x0a
        /*013e*/ 	.short	(.L_7267 - .L_7266)
	.align		4
.L_7266:
        /*0140*/ 	.word	index@(.nv.constant0._ZN2at6native27unrolled_elementwise_kernelINS0_13BinaryFunctorIhhhZZZNS0_19minimum_kernel_cudaERNS_18TensorIteratorBaseEENKUlvE_clEvENKUlvE_clEvEUlhhE_EESt5arrayIPcLm3EELi4E23TrivialOffsetCalculatorILi2EjESC_ILi1EjENS0_6memory12LoadWithCastILi2EEENSF_13StoreWithCastILi1EEEEEviT_T0_T2_T3_T4_T5_)
        /*0144*/ 	.short	0x0210
        /*0146*/ 	.short	0x0038


	//----- nvinfo : EIATTR_SW_WAR
	.align		4
.L_7267:
        /*0148*/ 	.byte	0x04, 0x36
        /*014a*/ 	.short	(.L_7269 - .L_7268)
.L_7268:
        /*014c*/ 	.word	0x00000008
.L_7269:


//--------------------- .nv.info._ZN2at6native18elementwise_kernelILi128ELi4EZNS0_22gpu_kernel_impl_nocastINS0_13BinaryFunctorIhhhZZZNS0_19minimum_kernel_cudaERNS_18TensorIteratorBaseEENKUlvE_clEvENKUlvE_clEvEUlhhE_EEEEvS5_RKT_EUliE_EEviT1_ --------------------------
	.section	.nv.info._ZN2at6native18elementwise_kernelILi128ELi4EZNS0_22gpu_kernel_impl_nocastINS0_13BinaryFunctorIhhhZZZNS0_19minimum_kernel_cudaERNS_18TensorIteratorBaseEENKUlvE_clEvENKUlvE_clEvEUlhhE_EEEEvS5_RKT_EUliE_EEviT1_,"",@"SHT_CUDA_INFO"
	.sectionflags	@""
	.align	4


	//----- nvinfo : EIATTR_CUDA_API_VERSION
	.align		4
        /*0000*/ 	.byte	0x04, 0x37
        /*0002*/ 	.short	(.L_7271 - .L_7270)
.L_7270:
        /*0004*/ 	.word	0x00000082


	//----- nvinfo : EIATTR_KPARAM_INFO
	.align		4
.L_7271:
        /*0008*/ 	.byte	0x04, 0x17
        /*000a*/ 	.short	(.L_7273 - .L_7272)
.L_7272:
        /*000c*/ 	.word	0x00000000
        /*0010*/ 	.short	0x0001
        /*0012*/ 	.short	0x0008
        /*0014*/ 	.byte	0x00, 0xf0, 0x21, 0x0a


	//----- nvinfo : EIATTR_KPARAM_INFO
	.align		4
.L_7273:
        /*0018*/ 	.byte	0x04, 0x17
        /*001a*/ 	.short	(.L_7275 - .L_7274)
.L_7274:
        /*001c*/ 	.word	0x00000000
        /*0020*/ 	.short	0x0000
        /*0022*/ 	.short	0x0000
        /*0024*/ 	.byte	0x00, 0xf0, 0x11, 0x00


	//----- nvinfo : EIATTR_SPARSE_MMA_MASK
	.align		4
.L_7275:
        /*0028*/ 	.byte	0x03, 0x50
        /*002a*/ 	.short	0x0000


	//----- nvinfo : EIATTR_MAXREG_COUNT
	.align		4
        /*002c*/ 	.byte	0x03, 0x1b
        /*002e*/ 	.short	0x0080


	//----- nvinfo : EIATTR_MERCURY_ISA_VERSION
	.align		4
        /*0030*/ 	.byte	0x03, 0x5f
        /*0032*/ 	.short	0x0101


	//----- nvinfo : EIATTR_EXIT_INSTR_OFFSETS
	.align		4
        /*0034*/ 	.byte	0x04, 0x1c
        /*0036*/ 	.short	(.L_7277 - .L_7276)


	//   ....[0]....
.L_7276:
        /*0038*/ 	.word	0x000045f0


	//   ....[1]....
        /*003c*/ 	.word	0x00005ce0


	//----- nvinfo : EIATTR_MAX_THREADS
	.align		4
.L_7277:
        /*0040*/ 	.byte	0x04, 0x05
        /*0042*/ 	.short	(.L_7279 - .L_7278)
.L_7278:
        /*0044*/ 	.word	0x00000080
        /*0048*/ 	.word	0x00000001
        /*004c*/ 	.word	0x00000001


	//----- nvinfo : EIATTR_CRS_STACK_SIZE
	.align		4
.L_7279:
        /*0050*/ 	.byte	0x04, 0x1e
        /*0052*/ 	.short	(.L_7281 - .L_7280)
.L_7280:
        /*0054*/ 	.word	0x00000000


	//----- nvinfo : EIATTR_CBANK_PARAM_SIZE
	.align		4
.L_7281:
        /*0058*/ 	.byte	0x03, 0x19
        /*005a*/ 	.short	0x0290


	//----- nvinfo : EIATTR_PARAM_CBANK
	.align		4
        /*005c*/ 	.byte	0x04, 0x0a
        /*005e*/ 	.short	(.L_7283 - .L_7282)
	.align		4
.L_7282:
        /*0060*/ 	.word	index@(.nv.constant0._ZN2at6native18elementwise_kernelILi128ELi4EZNS0_22gpu_kernel_impl_nocastINS0_13BinaryFunctorIhhhZZZNS0_19minimum_kernel_cudaERNS_18TensorIteratorBaseEENKUlvE_clEvENKUlvE_clEvEUlhhE_EEEEvS5_RKT_EUliE_EEviT1_)
        /*0064*/ 	.short	0x0210
        /*0066*/ 	.short	0x0290


	//----- nvinfo : EIATTR_SW_WAR
	.align		4
.L_7283:
        /*0068*/ 	.byte	0x04, 0x36
        /*006a*/ 	.short	(.L_7285 - .L_7284)
.L_7284:
        /*006c*/ 	.word	0x00000008
.L_7285:


//--------------------- .nv.info._ZN2at6native27unrolled_elementwise_kernelINS0_13BinaryFunctorIhhhZZZNS0_19minimum_kernel_cudaERNS_18TensorIteratorBaseEENKUlvE_clEvENKUlvE_clEvEUlhhE_EESt5arrayIPcLm3EELi4E23TrivialOffsetCalculatorILi2EjESC_ILi1EjENS0_6memory15LoadWithoutCastENSF_16StoreWithoutCastEEEviT_T0_T2_T3_T4_T5_ --------------------------
	.section	.nv.info._ZN2at6native27unrolled_elementwise_kernelINS0_13BinaryFunctorIhhhZZZNS0_19minimum_kernel_cudaERNS_18TensorIteratorBaseEENKUlvE_clEvENKUlvE_clEvEUlhhE_EESt5arrayIPcLm3EELi4E23TrivialOffsetCalculatorILi2EjESC_ILi1EjENS0_6memory15LoadWithoutCastENSF_16StoreWithoutCastEEEviT_T0_T2_T3_T4_T5_,"",@"SHT_CUDA_INFO"
	.sectionflags	@""
	.align	4


	//----- nvinfo : EIATTR_CUDA_API_VERSION
	.align		4
        /*0000*/ 	.byte	0x04, 0x37
        /*0002*/ 	.short	(.L_7287 - .L_7286)
.L_7286:
        /*0004*/ 	.word	0x00000082


	//----- nvinfo : EIATTR_KPARAM_INFO
	.align		4
.L_7287:
        /*0008*/ 	.byte	0x04, 0x17
        /*000a*/ 	.short	(.L_7289 - .L_7288)
.L_7288:
        /*000c*/ 	.word	0x00000000
        /*0010*/ 	.short	0x0006
        /*0012*/ 	.short	0x0023
        /*0014*/ 	.byte	0x00, 0xf0, 0x05, 0x00


	//----- nvinfo : EIATTR_KPARAM_INFO
	.align		4
.L_7289:
        /*0018*/ 	.byte	0x04, 0x17
        /*001a*/ 	.short	(.L_7291 - .L_7290)
.L_7290:
        /*001c*/ 	.word	0x00000000
        /*0020*/ 	.short	0x0005
        /*0022*/ 	.short	0x0022
        /*0024*/ 	.byte	0x00, 0xf0, 0x05, 0x00


	//----- nvinfo : EIATTR_KPARAM_INFO
	.align		4
.L_7291:
        /*0028*/ 	.byte	0x04, 0x17
        /*002a*/ 	.short	(.L_7293 - .L_7292)
.L_7292:
        /*002c*/ 	.word	0x00000000
        /*0030*/ 	.short	0x0004
        /*0032*/ 	.short	0x0021
        /*0034*/ 	.byte	0x00, 0xf0, 0x05, 0x00


	//----- nvinfo : EIATTR_KPARAM_INFO
	.align		4
.L_7293:
        /*0038*/ 	.byte	0x04, 0x17
        /*003a*/ 	.short	(.L_7295 - .L_7294)
.L_7294:
        /*003c*/ 	.word	0x00000000
        /*0040*/ 	.short	0x0003
        /*0042*/ 	.short	0x0020
        /*0044*/ 	.byte	0x00, 0xf0, 0x05, 0x00


	//----- nvinfo : EIATTR_KPARAM_INFO
	.align		4
.L_7295:
        /*0048*/ 	.byte	0x04, 0x17
        /*004a*/ 	.short	(.L_7297 - .L_7296)
.L_7296:
        /*004c*/ 	.word	0x00000000
        /*0050*/ 	.short	0x0002
        /*0052*/ 	.short	0x0008
        /*0054*/ 	.byte	0x00, 0xf0, 0x61, 0x00


	//----- nvinfo : EIATTR_KPARAM_INFO
	.align		4
.L_7297:
        /*0058*/ 	.byte	0x04, 0x17
        /*005a*/ 	.short	(.L_7299 - .L_7298)
.L_7298:
        /*005c*/ 	.word	0x00000000
        /*0060*/ 	.short	0x0001
        /*0062*/ 	.short	0x0004
        /*0064*/ 	.byte	0x00, 0xf0, 0x05, 0x00


	//----- nvinfo : EIATTR_KPARAM_INFO
	.align		4
.L_7299:
        /*0068*/ 	.byte	0x04, 0x17
        /*006a*/ 	.short	(.L_7301 - .L_7300)
.L_7300:
        /*006c*/ 	.word	0x00000000
        /*0070*/ 	.short	0x0000
        /*0072*/ 	.short	0x0000
        /*0074*/ 	.byte	0x00, 0xf0, 0x11, 0x00


	//----- nvinfo : EIATTR_SPARSE_MMA_MASK
	.align		4
.L_7301:
        /*0078*/ 	.byte	0x03, 0x50
        /*007a*/ 	.short	0x0000


	//----- nvinfo : EIATTR_MAXREG_COUNT
	.align		4
        /*007c*/ 	.byte	0x03, 0x1b
        /*007e*/ 	.short	0x00ff


	//----- nvinfo : EIATTR_MERCURY_ISA_VERSION
	.align		4
        /*0080*/ 	.byte	0x03, 0x5f
        /*0082*/ 	.short	0x0101


	//----- nvinfo : EIATTR_EXIT_INSTR_OFFSETS
	.align		4
        /*0084*/ 	.byte	0x04, 0x1c
        /*0086*/ 	.short	(.L_7303 - .L_7302)


	//   ....[0]....
.L_7302:
        /*0088*/ 	.word	0x00000530


	//   ....[1]....
        /*008c*/ 	.word	0x000005a0


	//----- nvinfo : EIATTR_MAX_THREADS
	.align		4
.L_7303:
        /*0090*/ 	.byte	0x04, 0x05
        /*0092*/ 	.short	(.L_7305 - .L_7304)
.L_7304:
        /*0094*/ 	.word	0x00000080
        /*0098*/ 	.word	0x00000001
        /*009c*/ 	.word	0x00000001


	//----- nvinfo : EIATTR_CRS_STACK_SIZE
	.align		4
.L_7305:
        /*00a0*/ 	.byte	0x04, 0x1e
        /*00a2*/ 	.short	(.L_7307 - .L_7306)
.L_7306:
        /*00a4*/ 	.word	0x00000000


	//----- nvinfo : EIATTR_CBANK_PARAM_SIZE
	.align		4
.L_7307:
        /*00a8*/ 	.byte	0x03, 0x19
        /*00aa*/ 	.short	0x0024


	//----- nvinfo : EIATTR_PARAM_CBANK
	.align		4
        /*00ac*/ 	.byte	0x04, 0x0a
        /*00ae*/ 	.short	(.L_7309 - .L_7308)
	.align		4
.L_7308:
        /*00b0*/ 	.word	index@(.nv.constant0._ZN2at6native27unrolled_elementwise_kernelINS0_13BinaryFunctorIhhhZZZNS0_19minimum_kernel_cudaERNS_18TensorIteratorBaseEENKUlvE_clEvENKUlvE_clEvEUlhhE_EESt5arrayIPcLm3EELi4E23TrivialOffsetCalculatorILi2EjESC_ILi1EjENS0_6memory15LoadWithoutCastENSF_16StoreWithoutCastEEEviT_T0_T2_T3_T4_T5_)
        /*00b4*/ 	.short	0x0210
        /*00b6*/ 	.short	0x0024


	//----- nvinfo : EIATTR_SW_WAR
	.align		4
.L_7309:
        /*00b8*/ 	.byte	0x04, 0x36
        /*00ba*/ 	.short	(.L_7311 - .L_7310)
.L_7310:
        /*00bc*/ 	.word	0x00000008
.L_7311:


//--------------------- .nv.info._ZN2at6native29vectorized_elementwise_kernelILi2ENS0_13BinaryFunctorIhhhZZZNS0_19minimum_kernel_cudaERNS_18TensorIteratorBaseEENKUlvE_clEvENKUlvE_clEvEUlhhE_EESt5arrayIPcLm3EEEEviT0_T1_ --------------------------
	.section	.nv.info._ZN2at6native29vectorized_elementwise_kernelILi2ENS0_13BinaryFunctorIhhhZZZNS0_19minimum_kernel_cudaERNS_18TensorIteratorBaseEENKUlvE_clEvENKUlvE_clEvEUlhhE_EESt5arrayIPcLm3EEEEviT0_T1_,"",@"SHT_CUDA_INFO"
	.sectionflags	@""
	.align	4


	//----- nvinfo : EIATTR_CUDA_API_VERSION
	.align		4
        /*0000*/ 	.byte	0x04, 0x37
        /*0002*/ 	.short	(.L_7313 - .L_7312)
.L_7312:
        /*0004*/ 	.word	0x00000082


	//----- nvinfo : EIATTR_KPARAM_INFO
	.align		4
.L_7313:
        /*0008*/ 	.byte	0x04, 0x17
        /*000a*/ 	.short	(.L_7315 - .L_7314)
.L_7314:
        /*000c*/ 	.word	0x00000000
        /*0010*/ 	.short	0x0002
        /*0012*/ 	.short	0x0008
        /*0014*/ 	.byte	0x00, 0xf0, 0x61, 0x00


	//----- nvinfo : EIATTR_KPARAM_INFO
	.align		4
.L_7315:
        /*0018*/ 	.byte	0x04, 0x17
        /*001a*/ 	.short	(.L_7317 - .L_7316)
.L_7316:
        /*001c*/ 	.word	0x00000000
        /*0020*/ 	.short	0x0001
        /*0022*/ 	.short	0x0004
        /*0024*/ 	.byte	0x00, 0xf0, 0x05, 0x00


	//----- nvinfo : EIATTR_KPARAM_INFO
	.align		4
.L_7317:
        /*0028*/ 	.byte	0x04, 0x17
        /*002a*/ 	.short	(.L_7319 - .L_7318)
.L_7318:
        /*002c*/ 	.word	0x00000000
        /*0030*/ 	.short	0x0000
        /*0032*/ 	.short	0x0000
        /*0034*/ 	.byte	0x00, 0xf0, 0x11, 0x00


	//----- nvinfo : EIATTR_SPARSE_MMA_MASK
	.align		4
.L_7319:
        /*0038*/ 	.byte	0x03, 0x50
        /*003a*/ 	.short	0x0000


	//----- nvinfo : EIATTR_MAXREG_COUNT
	.align		4
        /*003c*/ 	.byte	0x03, 0x1b
        /*003e*/ 	.short	0x00ff


	//----- nvinfo : EIATTR_MERCURY_ISA_VERSION
	.align		4
        /*0040*/ 	.byte	0x03, 0x5f
        /*0042*/ 	.short	0x0101


	//----- nvinfo : EIATTR_EXIT_INSTR_OFFSETS
	.align		4
        /*0044*/ 	.byte	0x04, 0x1c
        /*0046*/ 	.short	(.L_7321 - .L_7320)


	//   ....[0]....
.L_7320:
        /*0048*/ 	.word	0x00000440


	//   ....[1]....
        /*004c*/ 	.word	0x00000ef0


	//   ....[2]....
        /*0050*/ 	.word	0x00000f50


	//----- nvinfo : EIATTR_MAX_THREADS
	.align		4
.L_7321:
        /*0054*/ 	.byte	0x04, 0x05
        /*0056*/ 	.short	(.L_7323 - .L_7322)
.L_7322:
        /*0058*/ 	.word	0x00000080
        /*005c*/ 	.word	0x00000001
        /*0060*/ 	.word	0x00000001


	//----- nvinfo : EIATTR_CRS_STACK_SIZE
	.align		4
.L_7323:
        /*0064*/ 	.byte	0x04, 0x1e
        /*0066*/ 	.short	(.L_7325 - .L_7324)
.L_7324:
        /*0068*/ 	.word	0x00000000


	//----- nvinfo : EIATTR_CBANK_PARAM_SIZE
	.align		4
.L_7325:
        /*006c*/ 	.byte	0x03, 0x19
        /*006e*/ 	.short	0x0020


	//----- nvinfo : EIATTR_PARAM_CBANK
	.align		4
        /*0070*/ 	.byte	0x04, 0x0a
        /*0072*/ 	.short	(.L_7327 - .L_7326)
	.align		4
.L_7326:
        /*0074*/ 	.word	index@(.nv.constant0._ZN2at6native29vectorized_elementwise_kernelILi2ENS0_13BinaryFunctorIhhhZZZNS0_19minimum_kernel_cudaERNS_18TensorIteratorBaseEENKUlvE_clEvENKUlvE_clEvEUlhhE_EESt5arrayIPcLm3EEEEviT0_T1_)
        /*0078*/ 	.short	0x0210
        /*007a*/ 	.short	0x0020


	//----- nvinfo : EIATTR_SW_WAR
	.align		4
.L_7327:
        /*007c*/ 	.byte	0x04, 0x36
        /*007e*/ 	.short	(.L_7329 - .L_7328)
.L_7328:
        /*0080*/ 	.word	0x00000008
.L_7329:


//--------------------- .nv.info._ZN2at6native29vectorized_elementwise_kernelILi4ENS0_13BinaryFunctorIhhhZZZNS0_19minimum_kernel_cudaERNS_18TensorIteratorBaseEENKUlvE_clEvENKUlvE_clEvEUlhhE_EESt5arrayIPcLm3EEEEviT0_T1_ --------------------------
	.section	.nv.info._ZN2at6native29vectorized_elementwise_kernelILi4ENS0_13BinaryFunctorIhhhZZZNS0_19minimum_kernel_cudaERNS_18TensorIteratorBaseEENKUlvE_clEvENKUlvE_clEvEUlhhE_EESt5arrayIPcLm3EEEEviT0_T1_,"",@"SHT_CUDA_INFO"
	.sectionflags	@""
	.align	4


	//----- nvinfo : EIATTR_CUDA_API_VERSION
	.align		4
        /*0000*/ 	.byte	0x04, 0x37
        /*0002*/ 	.short	(.L_7331 - .L_7330)
.L_7330:
        /*0004*/ 	.word	0x00000082


	//----- nvinfo : EIATTR_KPARAM_INFO
	.align		4
.L_7331:
        /*0008*/ 	.byte	0x04, 0x17
        /*000a*/ 	.short	(.L_7333 - .L_7332)
.L_7332:
        /*000c*/ 	.word	0x00000000
        /*0010*/ 	.short	0x0002
        /*0012*/ 	.short	0x0008
        /*0014*/ 	.byte	0x00, 0xf0, 0x61, 0x00


	//----- nvinfo : EIATTR_KPARAM_INFO
	.align		4
.L_7333:
        /*0018*/ 	.byte	0x04, 0x17
        /*001a*/ 	.short	(.L_7335 - .L_7334)
.L_7334:
        /*001c*/ 	.word	0x00000000
        /*0020*/ 	.short	0x0001
        /*0022*/ 	.short	0x0004
        /*0024*/ 	.byte	0x00, 0xf0, 0x05, 0x00


	//----- nvinfo : EIATTR_KPARAM_INFO
	.align		4
.L_7335:
        /*0028*/ 	.byte	0x04, 0x17
        /*002a*/ 	.short	(.L_7337 - .L_7336)
.L_7336:
        /*002c*/ 	.word	0x00000000
        /*0030*/ 	.short	0x0000
        /*0032*/ 	.short	0x0000
        /*0034*/ 	.byte	0x00, 0xf0, 0x11, 0x00


	//----- nvinfo : EIATTR_SPARSE_MMA_MASK
	.align		4
.L_7337:
        /*0038*/ 	.byte	0x03, 0x50
        /*003a*/ 	.short	0x0000


	//----- nvinfo : EIATTR_MAXREG_COUNT
	.align		4
        /*003c*/ 	.byte	0x03, 0x1b
        /*003e*/ 	.short	0x00ff


	//----- nvinfo : EIATTR_MERCURY_ISA_VERSION
	.align		4
        /*0040*/ 	.byte	0x03, 0x5f
        /*0042*/ 	.short	0x0101


	//----- nvinfo : EIATTR_EXIT_INSTR_OFFSETS
	.align		4
        /*0044*/ 	.byte	0x04, 0x1c
        /*0046*/ 	.short	(.L_7339 - .L_7338)


	//   ....[0]....
.L_7338:
        /*0048*/ 	.word	0x00000400


	//   ....[1]....
        /*004c*/ 	.word	0x00000eb0


	//   ....[2]....
        /*0050*/ 	.word	0x00000f10


	//----- nvinfo : EIATTR_MAX_THREADS
	.align		4
.L_7339:
        /*0054*/ 	.byte	0x04, 0x05
        /*0056*/ 	.short	(.L_7341 - .L_7340)
.L_7340:
        /*0058*/ 	.word	0x00000080
        /*005c*/ 	.word	0x00000001
        /*0060*/ 	.word	0x00000001


	//----- nvinfo : EIATTR_CRS_STACK_SIZE
	.align		4
.L_7341:
        /*0064*/ 	.byte	0x04, 0x1e
        /*0066*/ 	.short	(.L_7343 - .L_7342)
.L_7342:
        /*0068*/ 	.word	0x00000000


	//----- nvinfo : EIATTR_CBANK_PARAM_SIZE
	.align		4
.L_7343:
        /*006c*/ 	.byte	0x03, 0x19
        /*006e*/ 	.short	0x0020


	//----- nvinfo : EIATTR_PARAM_CBANK
	.align		4
        /*0070*/ 	.byte	0x04, 0x0a
        /*0072*/ 	.short	(.L_7345 - .L_7344)
	.align		4
.L_7344:
        /*0074*/ 	.word	index@(.nv.constant0._ZN2at6native29vectorized_elementwise_kernelILi4ENS0_13BinaryFunctorIhhhZZZNS0_19minimum_kernel_cudaERNS_18TensorIteratorBaseEENKUlvE_clEvENKUlvE_clEvEUlhhE_EESt5arrayIPcLm3EEEEviT0_T1_)
        /*0078*/ 	.short	0x0210
        /*007a*/ 	.short	0x0020


	//----- nvinfo : EIATTR_SW_WAR
	.align		4
.L_7345:
        /*007c*/ 	.byte	0x04, 0x36
        /*007e*/ 	.short	(.L_7347 - .L_7346)
.L_7346:
        /*0080*/ 	.word	0x00000008
.L_7347:


//--------------------- .nv.info._ZN2at6native29vectorized_elementwise_kernelILi8ENS0_13BinaryFunctorIhhhZZZNS0_19minimum_kernel_cudaERNS_18TensorIteratorBaseEENKUlvE_clEvENKUlvE_clEvEUlhhE_EESt5arrayIPcLm3EEEEviT0_T1_ --------------------------
	.section	.nv.info._ZN2at6native29vectorized_elementwise_kernelILi8ENS0_13BinaryFunctorIhhhZZZNS0_19minimum_kernel_cudaERNS_18TensorIteratorBaseEENKUlvE_clEvENKUlvE_clEvEUlhhE_EESt5arrayIPcLm3EEEEviT0_T1_,"",@"SHT_CUDA_INFO"
	.sectionflags	@""
	.align	4


	//----- nvinfo : EIATTR_CUDA_API_VERSION
	.align		4
        /*0000*/ 	.byte	0x04, 0x37
        /*0002*/ 	.short	(.L_7349 - .L_7348)
.L_7348:
        /*0004*/ 	.word	0x00000082


	//----- nvinfo : EIATTR_KPARAM_INFO
	.align		4
.L_7349:
        /*0008*/ 	.byte	0x04, 0x17
        /*000a*/ 	.short	(.L_7351 - .L_7350)
.L_7350:
        /*000c*/ 	.word	0x00000000
        /*0010*/ 	.short	0x0002
        /*0012*/ 	.short	0x0008
        /*0014*/ 	.byte	0x00, 0xf0, 0x61, 0x00


	//----- nvinfo : EIATTR_KPARAM_INFO
	.align		4
.L_7351:
        /*0018*/ 	.byte	0x04, 0x17
        /*001a*/ 	.short	(.L_7353 - .L_7352)
.L_7352:
        /*001c*/ 	.word	0x00000000
        /*0020*/ 	.short	0x0001
        /*0022*/ 	.short	0x0004
        /*0024*/ 	.byte	0x00, 0xf0, 0x05, 0x00


	//----- nvinfo : EIATTR_KPARAM_INFO
	.align		4
.L_7353:
        /*0028*/ 	.byte	0x04, 0x17
        /*002a*/ 	.short	(.L_7355 - .L_7354)
.L_7354:
        /*002c*/ 	.word	0x00000000
        /*0030*/ 	.short	0x0000
        /*0032*/ 	.short	0x0000
        /*0034*/ 	.byte	0x00, 0xf0, 0x11, 0x00


	//----- nvinfo : EIATTR_SPARSE_MMA_MASK
	.align		4
.L_7355:
        /*0038*/ 	.byte	0x03, 0x50
        /*003a*/ 	.short	0x0000


	//----- nvinfo : EIATTR_MAXREG_COUNT
	.align		4
        /*003c*/ 	.byte	0x03, 0x1b
        /*003e*/ 	.short	0x00ff


	//----- nvinfo : EIATTR_MERCURY_ISA_VERSION
	.align		4
        /*0040*/ 	.byte	0x03, 0x5f
        /*0042*/ 	.short	0x0101


	//----- nvinfo : EIATTR_EXIT_INSTR_OFFSETS
	.align		4
        /*0044*/ 	.byte	0x04, 0x1c
        /*0046*/ 	.short	(.L_7357 - .L_7356)


	//   ....[0]....
.L_7356:
        /*0048*/ 	.word	0x000004f0


	//   ....[1]....
        /*004c*/ 	.word	0x00000fa0


	//   ....[2]....
        /*0050*/ 	.word	0x00001000


	//----- nvinfo : EIATTR_MAX_THREADS
	.align		4
.L_7357:
        /*0054*/ 	.byte	0x04, 0x05
        /*0056*/ 	.short	(.L_7359 - .L_7358)
.L_7358:
        /*0058*/ 	.word	0x00000080
        /*005c*/ 	.word	0x00000001
        /*0060*/ 	.word	0x00000001


	//----- nvinfo : EIATTR_CRS_STACK_SIZE
	.align		4
.L_7359:
        /*0064*/ 	.byte	0x04, 0x1e
        /*0066*/ 	.short	(.L_7361 - .L_7360)
.L_7360:
        /*0068*/ 	.word	0x00000000


	//----- nvinfo : EIATTR_CBANK_PARAM_SIZE
	.align		4
.L_7361:
        /*006c*/ 	.byte	0x03, 0x19
        /*006e*/ 	.short	0x0020


	//----- nvinfo : EIATTR_PARAM_CBANK
	.align		4
        /*0070*/ 	.byte	0x04, 0x0a
        /*0072*/ 	.short	(.L_7363 - .L_7362)
	.align		4
.L_7362:
        /*0074*/ 	.word	index@(.nv.constant0._ZN2at6native29vectorized_elementwise_kernelILi8ENS0_13BinaryFunctorIhhhZZZNS0_19minimum_kernel_cudaERNS_18TensorIteratorBaseEENKUlvE_clEvENKUlvE_clEvEUlhhE_EESt5arrayIPcLm3EEEEviT0_T1_)
        /*0078*/ 	.short	0x0210
        /*007a*/ 	.short	0x0020


	//----- nvinfo : EIATTR_SW_WAR
	.align		4
.L_7363:
        /*007c*/ 	.byte	0x04, 0x36
        /*007e*/ 	.short	(.L_7365 - .L_7364)
.L_7364:
        /*0080*/ 	.word	0x00000008
.L_7365:


//--------------------- .nv.info._ZN2at6native18elementwise_kernelILi128ELi4EZNS0_15gpu_kernel_implINS0_13AUnaryFunctorIbbbZNS0_19minimum_kernel_cudaERNS_18TensorIteratorBaseEEUlbbE_EEEEvS5_RKT_EUliE_EEviT1_ --------------------------
	.section	.nv.info._ZN2at6native18elementwise_kernelILi128ELi4EZNS0_15gpu_kernel_implINS0_13AUnaryFunctorIbbbZNS0_19minimum_kernel_cudaERNS_18TensorIteratorBaseEEUlbbE_EEEEvS5_RKT_EUliE_EEviT1_,"",@"SHT_CUDA_INFO"
	.sectionflags	@""
	.align	4


	//----- nvinfo : EIATTR_CUDA_API_VERSION
	.align		4
        /*0000*/ 	.byte	0x04, 0x37
        /*0002*/ 	.short	(.L_7367 - .L_7366)
.L_7366:
        /*0004*/ 	.word	0x00000082


	//----- nvinfo : EIATTR_KPARAM_INFO
	.align		4
.L_7367:
        /*0008*/ 	.byte	0x04, 0x17
        /*000a*/ 	.short	(.L_7369 - .L_7368)
.L_7368:
        /*000c*/ 	.word	0x00000000
        /*0010*/ 	.short	0x0001
        /*0012*/ 	.short	0x0008
        /*0014*/ 	.byte	0x00, 0xf0, 0x61, 0x08


	//----- nvinfo : EIATTR_KPARAM_INFO
	.align		4
.L_7369:
        /*0018*/ 	.byte	0x04, 0x17
        /*001a*/ 	.short	(.L_7371 - .L_7370)
.L_7370:
        /*001c*/ 	.word	0x00000000
        /*0020*/ 	.short	0x0000
        /*0022*/ 	.short	0x0000
        /*0024*/ 	.byte	0x00, 0xf0, 0x11, 0x00


	//----- nvinfo : EIATTR_SPARSE_MMA_MASK
	.align		4
.L_7371:
        /*0028*/ 	.byte	0x03, 0x50
        /*002a*/ 	.short	0x0000


	//----- nvinfo : EIATTR_MAXREG_COUNT
	.align		4
        /*002c*/ 	.byte	0x03, 0x1b
        /*002e*/ 	.short	0x0080


	//----- nvinfo : EIATTR_EXTERNS
	.align		4
        /*0030*/ 	.byte	0x04, 0x0f
        /*0032*/ 	.short	(.L_7373 - .L_7372)


	//   ....[0]....
	.align		4
.L_7372:
        /*0034*/ 	.word	index@(__assertfail)


	//----- nvinfo : EIATTR_MERCURY_ISA_VERSION
	.align		4
.L_7373:
        /*0038*/ 	.byte	0x03, 0x5f
        /*003a*/ 	.short	0x0101


	//----- nvinfo : EIATTR_SYSCALL_OFFSETS
	.align		4
        /*003c*/ 	.byte	0x04, 0x46
        /*003e*/ 	.short	(.L_7375 - .L_7374)


	//   ....[0]....
.L_7374:
        /*0040*/ 	.word	0x00002260


	//   ....[1]....
        /*0044*/ 	.word	0x000030e0


	//   ....[2]....
        /*0048*/ 	.word	0x00005360


	//   ....[3]....
        /*004c*/ 	.word	0x000061e0


	//   ....[4]....
        /*0050*/ 	.word	0x00008450


	//   ....[5]....
        /*0054*/ 	.word	0x000092d0


	//   ....[6]....
        /*0058*/ 	.word	0x0000b530


	//   ....[7]....
        /*005c*/ 	.word	0x0000c3b0


	//----- nvinfo : EIATTR_EXIT_INSTR_OFFSETS
	.align		4
.L_7375:
        /*0060*/ 	.byte	0x04, 0x1c
        /*0062*/ 	.short	(.L_7377 - .L_7376)


	//   ....[0]....
.L_7376:
        /*0064*/ 	.word	0x00009370


	//   ....[1]....
        /*0068*/ 	.word	0x0000b6c0


	//   ....[2]....
        /*006c*/ 	.word	0x0000b6e0


	//   ....[3]....
        /*0070*/ 	.word	0x0000b770


	//   ....[4]....
        /*0074*/ 	.word	0x0000b790


	//   ....[5]....
        /*0078*/ 	.word	0x0000b7b0


	//   ....[6]....
        /*007c*/ 	.word	0x0000b840


	//   ....[7]....
        /*0080*/ 	.word	0x0000b880


	//   ....[8]....
        /*0084*/ 	.word	0x0000b920


	//   ....[9]....
        /*0088*/ 	.word	0x0000b970


	//   ....[10]....
        /*008c*/ 	.word	0x0000b9a0


	//   ....[11]....
        /*0090*/ 	.word	0x0000ba40


	//   ....[12]....
        /*0094*/ 	.word	0x0000ba80


	//   ....[13]....
        /*0098*/ 	.word	0x0000bc10


	//   ....[14]....
        /*009c*/ 	.word	0x0000bd70


	//   ....[15]....
        /*00a0*/ 	.word	0x0000bdb0


	//   ....[16]....
        /*00a4*/ 	.word	0x0000be50


	//   ....[17]....
        /*00a8*/ 	.word	0x0000bfd0


	//   ....[18]....
        /*00ac*/ 	.word	0x0000c150


	//   ....[19]....
        /*00b0*/ 	.word	0x0000c2b0


	//   ....[20]....
        /*00b4*/ 	.word	0x0000c3c0


	//   ....[21]....
        /*00b8*/ 	.word	0x0000c3f0


	//   ....[22]....
        /*00bc*/ 	.word	0x0000c410


	//----- nvinfo : EIATTR_MAX_THREADS
	.align		4
.L_7377:
        /*00c0*/ 	.byte	0x04, 0x05
        /*00c2*/ 	.short	(.L_7379 - .L_7378)
.L_7378:
        /*00c4*/ 	.word	0x00000080
        /*00c8*/ 	.word	0x00000001
        /*00cc*/ 	.word	0x00000001


	//----- nvinfo : EIATTR_CRS_STACK_SIZE
	.align		4
.L_7379:
        /*00d0*/ 	.byte	0x04, 0x1e
        /*00d2*/ 	.short	(.L_7381 - .L_7380)
.L_7380:
        /*00d4*/ 	.word	0x00000000


	//----- nvinfo : EIATTR_CBANK_PARAM_SIZE
	.align		4
.L_7381:
        /*00d8*/ 	.byte	0x03, 0x19
        /*00da*/ 	.short	0x0220


	//----- nvinfo : EIATTR_PARAM_CBANK
	.align		4
        /*00dc*/ 	.byte	0x04, 0x0a
        /*00de*/ 	.short	(.L_7383 - .L_7382)
	.align		4
.L_7382:
        /*00e0*/ 	.word	index@(.nv.constant0._ZN2at6native18elementwise_kernelILi128ELi4EZNS0_15gpu_kernel_implINS0_13AUnaryFunctorIbbbZNS0_19minimum_kernel_cudaERNS_18TensorIteratorBaseEEUlbbE_EEEEvS5_RKT_EUliE_EEviT1_)
        /*00e4*/ 	.short	0x0210
        /*00e6*/ 	.short	0x0220


	//----- nvinfo : EIATTR_SW_WAR
	.align		4
.L_7383:
        /*00e8*/ 	.byte	0x04, 0x36
        /*00ea*/ 	.short	(.L_7385 - .L_7384)
.L_7384:
        /*00ec*/ 	.word	0x00000008
.L_7385:


//--------------------- .nv.info._ZN2at6native27unrolled_elementwise_kernelINS0_13AUnaryFunctorIbbbZNS0_19minimum_kernel_cudaERNS_18TensorIteratorBaseEEUlbbE_EESt5arrayIPcLm2EELi4E23TrivialOffsetCalculatorILi1EjESB_NS0_6memory12LoadWithCastILi1EEENSC_13StoreWithCastILi1EEEEEviT_T0_T2_T3_T4_T5_ --------------------------
	.section	.nv.info._ZN2at6native27unrolled_elementwise_kernelINS0_13AUnaryFunctorIbbbZNS0_19minimum_kernel_cudaERNS_18TensorIteratorBaseEEUlbbE_EESt5arrayIPcLm2EELi4E23TrivialOffsetCalculatorILi1EjESB_NS0_6memory12LoadWithCastILi1EEENSC_13StoreWithCastILi1EEEEEviT_T0_T2_T3_T4_T5_,"",@"SHT_CUDA_INFO"
	.sectionflags	@""
	.align	4


	//----- nvinfo : EIATTR_CUDA_API_VERSION
	.align		4
        /*0000*/ 	.byte	0x04, 0x37
        /*0002*/ 	.short	(.L_7387 - .L_7386)
.L_7386:
        /*0004*/ 	.word	0x00000082


	//----- nvinfo : EIATTR_KPARAM_INFO
	.align		4
.L_7387:
        /*0008*/ 	.byte	0x04, 0x17
        /*000a*/ 	.short	(.L_7389 - .L_7388)
.L_7388:
        /*000c*/ 	.word	0x00000000
        /*0010*/ 	.short	0x0006
        /*0012*/ 	.short	0x0024
        /*0014*/ 	.byte	0x00, 0xf0, 0x21, 0x00


	//----- nvinfo : EIATTR_KPARAM_INFO
	.align		4
.L_7389:
        /*0018*/ 	.byte	0x04, 0x17
        /*001a*/ 	.short	(.L_7391 - .L_7390)
.L_7390:
        /*001c*/ 	.word	0x00000000
        /*0020*/ 	.short	0x0005
        /*0022*/ 	.short	0x001c
        /*0024*/ 	.byte	0x00, 0xf0, 0x21, 0x00


	//----- nvinfo : EIATTR_KPARAM_INFO
	.align		4
.L_7391:
        /*0028*/ 	.byte	0x04, 0x17
        /*002a*/ 	.short	(.L_7393 - .L_7392)
.L_7392:
        /*002c*/ 	.word	0x00000000
        /*0030*/ 	.short	0x0004
        /*0032*/ 	.short	0x0019
        /*0034*/ 	.byte	0x00, 0xf0, 0x05, 0x00


	//----- nvinfo : EIATTR_KPARAM_INFO
	.align		4
.L_7393:
        /*0038*/ 	.byte	0x04, 0x17
        /*003a*/ 	.short	(.L_7395 - .L_7394)
.L_7394:
        /*003c*/ 	.word	0x00000000
        /*0040*/ 	.short	0x0003
        /*0042*/ 	.short	0x0018
        /*0044*/ 	.byte	0x00, 0xf0, 0x05, 0x00


	//----- nvinfo : EIATTR_KPARAM_INFO
	.align		4
.L_7395:
        /*0048*/ 	.byte	0x04, 0x17
        /*004a*/ 	.short	(.L_7397 - .L_7396)
.L_7396:
        /*004c*/ 	.word	0x00000000
        /*0050*/ 	.short	0x0002
        /*0052*/ 	.short	0x0008
        /*0054*/ 	.byte	0x00, 0xf0, 0x41, 0x00


	//----- nvinfo : EIATTR_KPARAM_INFO
	.align		4
.L_7397:
        /*0058*/ 	.byte	0x04, 0x17
        /*005a*/ 	.short	(.L_7399 - .L_7398)
.L_7398:
        /*005c*/ 	.word	0x00000000
        /*0060*/ 	.short	0x0001
        /*0062*/ 	.short	0x0004
        /*0064*/ 	.byte	0x00, 0xf0, 0x09, 0x00


	//----- nvinfo : EIATTR_KPARAM_INFO
	.align		4
.L_7399:
        /*0068*/ 	.byte	0x04, 0x17
        /*006a*/ 	.short	(.L_7401 - .L_7400)
.L_7400:
        /*006c*/ 	.word	0x00000000
        /*0070*/ 	.short	0x0000
        /*0072*/ 	.short	0x0000
        /*0074*/ 	.byte	0x00, 0xf0, 0x11, 0x00


	//----- nvinfo : EIATTR_SPARSE_MMA_MASK
	.align		4
.L_7401:
        /*0078*/ 	.byte	0x03, 0x50
        /*007a*/ 	.short	0x0000


	//----- nvinfo : EIATTR_MAXREG_COUNT
	.align		4
        /*007c*/ 	.byte	0x03, 0x1b
        /*007e*/ 	.short	0x00ff


	//----- nvinfo : EIATTR_EXTERNS
	.align		4
        /*0080*/ 	.byte	0x04, 0x0f
        /*0082*/ 	.short	(.L_7403 - .L_7402)


	//   ....[0]....
	.align		4
.L_7402:
        /*0084*/ 	.word	index@(__assertfail)


	//----- nvinfo : EIATTR_MERCURY_ISA_VERSION
	.align		4
.L_7403:
        /*0088*/ 	.byte	0x03, 0x5f
        /*008a*/ 	.short	0x0101


	//----- nvinfo : EIATTR_SYSCALL_OFFSETS
	.align		4
        /*008c*/ 	.byte	0x04, 0x46
        /*008e*/ 	.short	(.L_7405 - .L_7404)


	//   ....[0]....
.L_7404:
        /*0090*/ 	.word	0x00000f80


	//   ....[1]....
        /*0094*/ 	.word	0x00001f40


	//   ....[2]....
        /*0098*/ 	.word	0x00002f10


	//   ....[3]....
        /*009c*/ 	.word	0x00003ec0


	//   ....[4]....
        /*00a0*/ 	.word	0x00004ef0


	//   ....[5]....
        /*00a4*/ 	.word	0x00005dc0


	//   ....[6]....
        /*00a8*/ 	.word	0x00006c70


	//   ....[7]....
        /*00ac*/ 	.word	0x00007b20


	//----- nvinfo : EIATTR_EXIT_INSTR_OFFSETS
	.align		4
.L_7405:
        /*00b0*/ 	.byte	0x04, 0x1c
        /*00b2*/ 	.short	(.L_7407 - .L_7406)


	//   ....[0]....
.L_7406:
        /*00b4*/ 	.word	0x00006d00


	//   ....[1]....
        /*00b8*/ 	.word	0x00006e30


	//   ....[2]....
        /*00bc*/ 	.word	0x00006e50


	//   ....[3]....
        /*00c0*/ 	.word	0x00006ee0


	//   ....[4]....
        /*00c4*/ 	.word	0x00006f00


	//   ....[5]....
        /*00c8*/ 	.word	0x00006f20


	//   ....[6]....
        /*00cc*/ 	.word	0x00006fb0


	//   ....[7]....
        /*00d0*/ 	.word	0x00006ff0


	//   ....[8]....
        /*00d4*/ 	.word	0x00007090


	//   ....[9]....
        /*00d8*/ 	.word	0x000070e0


	//   ....[10]....
        /*00dc*/ 	.word	0x00007110


	//   ....[11]....
        /*00e0*/ 	.word	0x000071b0


	//   ....[12]....
        /*00e4*/ 	.word	0x000071f0


	//   ....[13]....
        /*00e8*/ 	.word	0x00007380


	//   ....[14]....
        /*00ec*/ 	.word	0x000074e0


	//   ....[15]....
        /*00f0*/ 	.word	0x00007520


	//   ....[16]....
        /*00f4*/ 	.word	0x000075c0


	//   ....[17]....
        /*00f8*/ 	.word	0x00007740


	//   ....[18]....
        /*00fc*/ 	.word	0x000078c0


	//   ....[19]....
        /*0100*/ 	.word	0x00007a20


	//   ....[20]....
        /*0104*/ 	.word	0x00007b30


	//   ....[21]....
        /*0108*/ 	.word	0x00007b60


	//   ....[22]....
        /*010c*/ 	.word	0x00007b80


	//----- nvinfo : EIATTR_MAX_THREADS
	.align		4
.L_7407:
        /*0110*/ 	.byte	0x04, 0x05
        /*0112*/ 	.short	(.L_7409 - .L_7408)
.L_7408:
        /*0114*/ 	.word	0x00000080
        /*0118*/ 	.word	0x00000001
        /*011c*/ 	.word	0x00000001


	//----- nvinfo : EIATTR_CRS_STACK_SIZE
	.align		4
.L_7409:
        /*0120*/ 	.byte	0x04, 0x1e
        /*0122*/ 	.short	(.L_7411 - .L_7410)
.L_7410:
        /*0124*/ 	.word	0x00000000


	//----- nvinfo : EIATTR_CBANK_PARAM_SIZE
	.align		4
.L_7411:
        /*0128*/ 	.byte	0x03, 0x19
        /*012a*/ 	.short	0x002c


	//----- nvinfo : EIATTR_PARAM_CBANK
	.align		4
        /*012c*/ 	.byte	0x04, 0x0a
        /*012e*/ 	.short	(.L_7413 - .L_7412)
	.align		4
.L_7412:
        /*0130*/ 	.word	index@(.nv.constant0._ZN2at6native27unrolled_elementwise_kernelINS0_13AUnaryFunctorIbbbZNS0_19minimum_kernel_cudaERNS_18TensorIteratorBaseEEUlbbE_EESt5arrayIPcLm2EELi4E23TrivialOffsetCalculatorILi1EjESB_NS0_6memory12LoadWithCastILi1EEENSC_13StoreWithCastILi1EEEEEviT_T0_T2_T3_T4_T5_)
        /*0134*/ 	.short	0x0210
        /*0136*/ 	.short	0x002c


	//----- nvinfo : EIATTR_SW_WAR
	.align		4
.L_7413:
        /*0138*/ 	.byte	0x04, 0x36
        /*013a*/ 	.short	(.L_7415 - .L_7414)
.L_7414:
        /*013c*/ 	.word	0x00000008
.L_7415:


//--------------------- .nv.info._ZN2at6native18elementwise_kernelILi128ELi4EZNS0_22gpu_kernel_impl_nocastINS0_13AUnaryFunctorIbbbZNS0_19minimum_kernel_cudaERNS_18TensorIteratorBaseEEUlbbE_EEEEvS5_RKT_EUliE_EEviT1_ --------------------------
	.section	.nv.info._ZN2at6native18elementwise_kernelILi128ELi4EZNS0_22gpu_kernel_impl_nocastINS0_13AUnaryFunctorIbbbZNS0_19minimum_kernel_cudaERNS_18TensorIteratorBaseEEUlbbE_EEEEvS5_RKT_EUliE_EEviT1_,"",@"SHT_CUDA_INFO"
	.sectionflags	@""
	.align	4


	//----- nvinfo : EIATTR_CUDA_API_VERSION
	.align		4
        /*0000*/ 	.byte	0x04, 0x37
        /*0002*/ 	.short	(.L_7417 - .L_7416)
.L_7416:
        /*0004*/ 	.word	0x00000082


	//----- nvinfo : EIATTR_KPARAM_INFO
	.align		4
.L_7417:
        /*0008*/ 	.byte	0x04, 0x17
        /*000a*/ 	.short	(.L_7419 - .L_7418)
.L_7418:
        /*000c*/ 	.word	0x00000000
        /*0010*/ 	.short	0x0001
        /*0012*/ 	.short	0x0008
        /*0014*/ 	.byte	0x00, 0xf0, 0x61, 0x08


	//----- nvinfo : EIATTR_KPARAM_INFO
	.align		4
.L_7419:
        /*0018*/ 	.byte	0x04, 0x17
        /*001a*/ 	.short	(.L_7421 - .L_7420)
.L_7420:
        /*001c*/ 	.word	0x00000000
        /*0020*/ 	.short	0x0000
        /*0022*/ 	.short	0x0000
        /*0024*/ 	.byte	0x00, 0xf0, 0x11, 0x00


	//----- nvinfo : EIATTR_SPARSE_MMA_MASK
	.align		4
.L_7421:
        /*0028*/ 	.byte	0x03, 0x50
        /*002a*/ 	.short	0x0000


	//----- nvinfo : EIATTR_MAXREG_COUNT
	.align		4
        /*002c*/ 	.byte	0x03, 0x1b
        /*002e*/ 	.short	0x0080


	//----- nvinfo : EIATTR_MERCURY_ISA_VERSION
	.align		4
        /*0030*/ 	.byte	0x03, 0x5f
        /*0032*/ 	.short	0x0101


	//----- nvinfo : EIATTR_EXIT_INSTR_OFFSETS
	.align		4
        /*0034*/ 	.byte	0x04, 0x1c
        /*0036*/ 	.short	(.L_7423 - .L_7422)


	//   ....[0]....
.L_7422:
        /*0038*/ 	.word	0x00003c00


	//   ....[1]....
        /*003c*/ 	.word	0x00004fa0


	//----- nvinfo : EIATTR_MAX_THREADS
	.align		4
.L_7423:
        /*0040*/ 	.byte	0x04, 0x05
        /*0042*/ 	.short	(.L_7425 - .L_7424)
.L_7424:
        /*0044*/ 	.word	0x00000080
        /*0048*/ 	.word	0x00000001
        /*004c*/ 	.word	0x00000001


	//----- nvinfo : EIATTR_CRS_STACK_SIZE
	.align		4
.L_7425:
        /*0050*/ 	.byte	0x04, 0x1e
        /*0052*/ 	.short	(.L_7427 - .L_7426)
.L_7426:
        /*0054*/ 	.word	0x00000000


	//----- nvinfo : EIATTR_CBANK_PARAM_SIZE
	.align		4
.L_7427:
        /*0058*/ 	.byte	0x03, 0x19
        /*005a*/ 	.short	0x0220


	//----- nvinfo : EIATTR_PARAM_CBANK
	.align		4
        /*005c*/ 	.byte	0x04, 0x0a
        /*005e*/ 	.short	(.L_7429 - .L_7428)
	.align		4
.L_7428:
        /*0060*/ 	.word	index@(.nv.constant0._ZN2at6native18elementwise_kernelILi128ELi4EZNS0_22gpu_kernel_impl_nocastINS0_13AUnaryFunctorIbbbZNS0_19minimum_kernel_cudaERNS_18TensorIteratorBaseEEUlbbE_EEEEvS5_RKT_EUliE_EEviT1_)
        /*0064*/ 	.short	0x0210
        /*0066*/ 	.short	0x0220


	//----- nvinfo : EIATTR_SW_WAR
	.align		4
.L_7429:
        /*0068*/ 	.byte	0x04, 0x36
        /*006a*/ 	.short	(.L_7431 - .L_7430)
.L_7430:
        /*006c*/ 	.word	0x00000008
.L_7431:


//--------------------- .nv.info._ZN2at6native27unrolled_elementwise_kernelINS0_13AUnaryFunctorIbbbZNS0_19minimum_kernel_cudaERNS_18TensorIteratorBaseEEUlbbE_EESt5arrayIPcLm2EELi4E23TrivialOffsetCalculatorILi1EjESB_NS0_6memory15LoadWithoutCastENSC_16StoreWithoutCastEEEviT_T0_T2_T3_T4_T5_ --------------------------
	.section	.nv.info._ZN2at6native27unrolled_elementwise_kernelINS0_13AUnaryFunctorIbbbZNS0_19minimum_kernel_cudaERNS_18TensorIteratorBaseEEUlbbE_EESt5arrayIPcLm2EELi4E23TrivialOffsetCalculatorILi1EjESB_NS0_6memory15LoadWithoutCastENSC_16StoreWithoutCastEEEviT_T0_T2_T3_T4_T5_,"",@"SHT_CUDA_INFO"
	.sectionflags	@""
	.align	4


	//----- nvinfo : EIATTR_CUDA_API_VERSION
	.align		4
        /*0000*/ 	.byte	0x04, 0x37
        /*0002*/ 	.short	(.L_7433 - .L_7432)
.L_7432:
        /*0004*/ 	.word	0x00000082


	//----- nvinfo : EIATTR_KPARAM_INFO
	.align		4
.L_7433:
        /*0008*/ 	.byte	0x04, 0x17
        /*000a*/ 	.short	(.L_7435 - .L_7434)
.L_7434:
        /*000c*/ 	.word	0x00000000
        /*0010*/ 	.short	0x0006
        /*0012*/ 	.short	0x001b
        /*0014*/ 	.byte	0x00, 0xf0, 0x05, 0x00


	//----- nvinfo : EIATTR_KPARAM_INFO
	.align		4
.L_7435:
        /*0018*/ 	.byte	0x04, 0x17
        /*001a*/ 	.short	(.L_7437 - .L_7436)
.L_7436:
        /*001c*/ 	.word	0x00000000
        /*0020*/ 	.short	0x0005
        /*0022*/ 	.short	0x001a
        /*0024*/ 	.byte	0x00, 0xf0, 0x05, 0x00


	//----- nvinfo : EIATTR_KPARAM_INFO
	.align		4
.L_7437:
        /*0028*/ 	.byte	0x04, 0x17
        /*002a*/ 	.short	(.L_7439 - .L_7438)
.L_7438:
        /*002c*/ 	.word	0x00000000
        /*0030*/ 	.short	0x0004
        /*0032*/ 	.short	0x0019
        /*0034*/ 	.byte	0x00, 0xf0, 0x05, 0x00


	//----- nvinfo : EIATTR_KPARAM_INFO
	.align		4
.L_7439:
        /*0038*/ 	.byte	0x04, 0x17
        /*003a*/ 	.short	(.L_7441 - .L_7440)
.L_7440:
        /*003c*/ 	.word	0x00000000
        /*0040*/ 	.short	0x0003
        /*0042*/ 	.short	0x0018
        /*0044*/ 	.byte	0x00, 0xf0, 0x05, 0x00


	//----- nvinfo : EIATTR_KPARAM_INFO
	.align		4
.L_7441:
        /*0048*/ 	.byte	0x04, 0x17
        /*004a*/ 	.short	(.L_7443 - .L_7442)
.L_7442:
        /*004c*/ 	.word	0x00000000
        /*0050*/ 	.short	0x0002
        /*0052*/ 	.short	0x0008
        /*0054*/ 	.byte	0x00, 0xf0, 0x41, 0x00


	//----- nvinfo : EIATTR_KPARAM_INFO
	.align		4
.L_7443:
        /*0058*/ 	.byte	0x04, 0x17
        /*005a*/ 	.short	(.L_7445 - .L_7444)
.L_7444:
        /*005c*/ 	.word	0x00000000
        /*0060*/ 	.short	0x0001
        /*0062*/ 	.short	0x0004
        /*0064*/ 	.byte	0x00, 0xf0, 0x09, 0x00


	//----- nvinfo : EIATTR_KPARAM_INFO
	.align		4
.L_7445:
        /*0068*/ 	.byte	0x04, 0x17
        /*006a*/ 	.short	(.L_7447 - .L_7446)
.L_7446:
        /*006c*/ 	.word	0x00000000
        /*0070*/ 	.short	0x0000
        /*0072*/ 	.short	0x0000
        /*0074*/ 	.byte	0x00, 0xf0, 0x11, 0x00


	//----- nvinfo : EIATTR_SPARSE_MMA_MASK
	.align		4
.L_7447:
        /*0078*/ 	.byte	0x03, 0x50
        /*007a*/ 	.short	0x0000


	//----- nvinfo : EIATTR_MAXREG_COUNT
	.align		4
        /*007c*/ 	.byte	0x03, 0x1b
        /*007e*/ 	.short	0x00ff


	//----- nvinfo : EIATTR_MERCURY_ISA_VERSION
	.align		4
        /*0080*/ 	.byte	0x03, 0x5f
        /*0082*/ 	.short	0x0101


	//----- nvinfo : EIATTR_EXIT_INSTR_OFFSETS
	.align		4
        /*0084*/ 	.byte	0x04, 0x1c
        /*0086*/ 	.short	(.L_7449 - .L_7448)


	//   ....[0]....
.L_7448:
        /*0088*/ 	.word	0x00000520


	//   ....[1]....
        /*008c*/ 	.word	0x00000590


	//----- nvinfo : EIATTR_MAX_THREADS
	.align		4
.L_7449:
        /*0090*/ 	.byte	0x04, 0x05
        /*0092*/ 	.short	(.L_7451 - .L_7450)
.L_7450:
        /*0094*/ 	.word	0x00000080
        /*0098*/ 	.word	0x00000001
        /*009c*/ 	.word	0x00000001


	//----- nvinfo : EIATTR_CRS_STACK_SIZE
	.align		4
.L_7451:
        /*00a0*/ 	.byte	0x04, 0x1e
        /*00a2*/ 	.short	(.L_7453 - .L_7452)
.L_7452:
        /*00a4*/ 	.word	0x00000000


	//----- nvinfo : EIATTR_CBANK_PARAM_SIZE
	.align		4
.L_7453:
        /*00a8*/ 	.byte	0x03, 0x19
        /*00aa*/ 	.short	0x001c


	//----- nvinfo : EIATTR_PARAM_CBANK
	.align		4
        /*00ac*/ 	.byte	0x04, 0x0a
        /*00ae*/ 	.short	(.L_7455 - .L_7454)
	.align		4
.L_7454:
        /*00b0*/ 	.word	index@(.nv.constant0._ZN2at6native27unrolled_elementwise_kernelINS0_13AUnaryFunctorIbbbZNS0_19minimum_kernel_cudaERNS_18TensorIteratorBaseEEUlbbE_EESt5arrayIPcLm2EELi4E23TrivialOffsetCalculatorILi1EjESB_NS0_6memory15LoadWithoutCastENSC_16StoreWithoutCastEEEviT_T0_T2_T3_T4_T5_)
        /*00b4*/ 	.short	0x0210
        /*00b6*/ 	.short	0x001c


	//----- nvinfo : EIATTR_SW_WAR
	.align		4
.L_7455:
        /*00b8*/ 	.byte	0x04, 0x36
        /*00ba*/ 	.short	(.L_7457 - .L_7456)
.L_7456:
        /*00bc*/ 	.word	0x00000008
.L_7457:


//--------------------- .nv.info._ZN2at6native29vectorized_elementwise_kernelILi2ENS0_13AUnaryFunctorIbbbZNS0_19minimum_kernel_cudaERNS_18TensorIteratorBaseEEUlbbE_EESt5arrayIPcLm2EEEEviT0_T1_ --------------------------
	.section	.nv.info._ZN2at6native29vectorized_elementwise_kernelILi2ENS0_13AUnaryFunctorIbbbZNS0_19minimum_kernel_cudaERNS_18TensorIteratorBaseEEUlbbE_EESt5arrayIPcLm2EEEEviT0_T1_,"",@"SHT_CUDA_INFO"
	.sectionflags	@""
	.align	4


	//----- nvinfo : EIATTR_CUDA_API_VERSION
	.align		4
        /*0000*/ 	.byte	0x04, 0x37
        /*0002*/ 	.short	(.L_7459 - .L_7458)
.L_7458:
        /*0004*/ 	.word	0x00000082


	//----- nvinfo : EIATTR_KPARAM_INFO
	.align		4
.L_7459:
        /*0008*/ 	.byte	0x04, 0x17
        /*000a*/ 	.short	(.L_7461 - .L_7460)
.L_7460:
        /*000c*/ 	.word	0x00000000
        /*0010*/ 	.short	0x0002
        /*0012*/ 	.short	0x0008
        /*0014*/ 	.byte	0x00, 0xf0, 0x41, 0x00


	//----- nvinfo : EIATTR_KPARAM_INFO
	.align		4
.L_7461:
        /*0018*/ 	.byte	0x04, 0x17
        /*001a*/ 	.short	(.L_7463 - .L_7462)
.L_7462:
        /*001c*/ 	.word	0x00000000
        /*0020*/ 	.short	0x0001
        /*0022*/ 	.short	0x0004
        /*0024*/ 	.byte	0x00, 0xf0, 0x09, 0x00


	//----- nvinfo : EIATTR_KPARAM_INFO
	.align		4
.L_7463:
        /*0028*/ 	.byte	0x04, 0x17
        /*002a*/ 	.short	(.L_7465 - .L_7464)
.L_7464:
        /*002c*/ 	.word	0x00000000
        /*0030*/ 	.short	0x0000
        /*0032*/ 	.short	0x0000
        /*0034*/ 	.byte	0x00, 0xf0, 0x11, 0x00


	//----- nvinfo : EIATTR_SPARSE_MMA_MASK
	.align		4
.L_7465:
        /*0038*/ 	.byte	0x03, 0x50
        /*003a*/ 	.short	0x0000


	//----- nvinfo : EIATTR_MAXREG_COUNT
	.align		4
        /*003c*/ 	.byte	0x03, 0x1b
        /*003e*/ 	.short	0x00ff


	//----- nvinfo : EIATTR_MERCURY_ISA_VERSION
	.align		4
        /*0040*/ 	.byte	0x03, 0x5f
        /*0042*/ 	.short	0x0101


	//----- nvinfo : EIATTR_EXIT_INSTR_OFFSETS
	.align		4
        /*0044*/ 	.byte	0x04, 0x1c
        /*0046*/ 	.short	(.L_7467 - .L_7466)


	//   ....[0]....
.L_7466:
        /*0048*/ 	.word	0x000003b0


	//   ....[1]....
        /*004c*/ 	.word	0x00000e20


	//   ....[2]....
        /*0050*/ 	.word	0x00000e90


	//----- nvinfo : EIATTR_MAX_THREADS
	.align		4
.L_7467:
        /*0054*/ 	.byte	0x04, 0x05
        /*0056*/ 	.short	(.L_7469 - .L_7468)
.L_7468:
        /*0058*/ 	.word	0x00000080
        /*005c*/ 	.word	0x00000001
        /*0060*/ 	.word	0x00000001


	//----- nvinfo : EIATTR_CRS_STACK_SIZE
	.align		4
.L_7469:
        /*0064*/ 	.byte	0x04, 0x1e
        /*0066*/ 	.short	(.L_7471 - .L_7470)
.L_7470:
        /*0068*/ 	.word	0x00000000


	//----- nvinfo : EIATTR_CBANK_PARAM_SIZE
	.align		4
.L_7471:
        /*006c*/ 	.byte	0x03, 0x19
        /*006e*/ 	.short	0x0018


	//----- nvinfo : EIATTR_PARAM_CBANK
	.align		4
        /*0070*/ 	.byte	0x04, 0x0a
        /*0072*/ 	.short	(.L_7473 - .L_7472)
	.align		4
.L_7472:
        /*0074*/ 	.word	index@(.nv.constant0._ZN2at6native29vectorized_elementwise_kernelILi2ENS0_13AUnaryFunctorIbbbZNS0_19minimum_kernel_cudaERNS_18TensorIteratorBaseEEUlbbE_EESt5arrayIPcLm2EEEEviT0_T1_)
        /*0078*/ 	.short	0x0210
        /*007a*/ 	.short	0x0018


	//----- nvinfo : EIATTR_SW_WAR
	.align		4
.L_7473:
        /*007c*/ 	.byte	0x04, 0x36
        /*007e*/ 	.short	(.L_7475 - .L_7474)
.L_7474:
        /*0080*/ 	.word	0x00000008
.L_7475:


//--------------------- .nv.info._ZN2at6native29vectorized_elementwise_kernelILi4ENS0_13AUnaryFunctorIbbbZNS0_19minimum_kernel_cudaERNS_18TensorIteratorBaseEEUlbbE_EESt5arrayIPcLm2EEEEviT0_T1_ --------------------------
	.section	.nv.info._ZN2at6native29vectorized_elementwise_kernelILi4ENS0_13AUnaryFunctorIbbbZNS0_19minimum_kernel_cudaERNS_18TensorIteratorBaseEEUlbbE_EESt5arrayIPcLm2EEEEviT0_T1_,"",@"SHT_CUDA_INFO"
	.sectionflags	@""
	.align	4


	//----- nvinfo : EIATTR_CUDA_API_VERSION
	.align		4
        /*0000*/ 	.byte	0x04, 0x37
        /*0002*/ 	.short	(.L_7477 - .L_7476)
.L_7476:
        /*0004*/ 	.word	0x00000082


	//----- nvinfo : EIATTR_KPARAM_INFO
	.align		4
.L_7477:
        /*0008*/ 	.byte	0x04, 0x17
        /*000a*/ 	.short	(.L_7479 - .L_7478)
.L_7478:
        /*000c*/ 	.word	0x00000000
        /*0010*/ 	.short	0x0002
        /*0012*/ 	.short	0x0008
        /*0014*/ 	.byte	0x00, 0xf0, 0x41, 0x00


	//----- nvinfo : EIATTR_KPARAM_INFO
	.align		4
.L_7479:
        /*0018*/ 	.byte	0x04, 0x17
        /*001a*/ 	.short	(.L_7481 - .L_7480)
.L_7480:
        /*001c*/ 	.word	0x00000000
        /*0020*/ 	.short	0x0001
        /*0022*/ 	.short	0x0004
        /*0024*/ 	.byte	0x00, 0xf0, 0x09, 0x00


	//----- nvinfo : EIATTR_KPARAM_INFO
	.align		4
.L_7481:
        /*0028*/ 	.byte	0x04, 0x17
        /*002a*/ 	.short	(.L_7483 - .L_7482)
.L_7482:
        /*002c*/ 	.word	0x00000000
        /*0030*/ 	.short	0x0000
        /*0032*/ 	.short	0x0000
        /*0034*/ 	.byte	0x00, 0xf0, 0x11, 0x00


	//----- nvinfo : EIATTR_SPARSE_MMA_MASK
	.align		4
.L_7483:
        /*0038*/ 	.byte	0x03, 0x50
        /*003a*/ 	.short	0x0000


	//----- nvinfo : EIATTR_MAXREG_COUNT
	.align		4
        /*003c*/ 	.byte	0x03, 0x1b
        /*003e*/ 	.short	0x00ff


	//----- nvinfo : EIATTR_MERCURY_ISA_VERSION
	.align		4
        /*0040*/ 	.byte	0x03, 0x5f
        /*0042*/ 	.short	0x0101


	//----- nvinfo : EIATTR_EXIT_INSTR_OFFSETS
	.align		4
        /*0044*/ 	.byte	0x04, 0x1c
        /*0046*/ 	.short	(.L_7485 - .L_7484)


	//   ....[0]....
.L_7484:
        /*0048*/ 	.word	0x00000390


	//   ....[1]....
        /*004c*/ 	.word	0x00000e00


	//   ....[2]....
        /*0050*/ 	.word	0x00000e70


	//----- nvinfo : EIATTR_MAX_THREADS
	.align		4
.L_7485:
        /*0054*/ 	.byte	0x04, 0x05
        /*0056*/ 	.short	(.L_7487 - .L_7486)
.L_7486:
        /*0058*/ 	.word	0x00000080
        /*005c*/ 	.word	0x00000001
        /*0060*/ 	.word	0x00000001


	//----- nvinfo : EIATTR_CRS_STACK_SIZE
	.align		4
.L_7487:
        /*0064*/ 	.byte	0x04, 0x1e
        /*0066*/ 	.short	(.L_7489 - .L_7488)
.L_7488:
        /*0068*/ 	.word	0x00000000


	//----- nvinfo : EIATTR_CBANK_PARAM_SIZE
	.align		4
.L_7489:
        /*006c*/ 	.byte	0x03, 0x19
        /*006e*/ 	.short	0x0018


	//----- nvinfo : EIATTR_PARAM_CBANK
	.align		4
        /*0070*/ 	.byte	0x04, 0x0a
        /*0072*/ 	.short	(.L_7491 - .L_7490)
	.align		4
.L_7490:
        /*0074*/ 	.word	index@(.nv.constant0._ZN2at6native29vectorized_elementwise_kernelILi4ENS0_13AUnaryFunctorIbbbZNS0_19minimum_kernel_cudaERNS_18TensorIteratorBaseEEUlbbE_EESt5arrayIPcLm2EEEEviT0_T1_)
        /*0078*/ 	.short	0x0210
        /*007a*/ 	.short	0x0018


	//----- nvinfo : EIATTR_SW_WAR
	.align		4
.L_7491:
        /*007c*/ 	.byte	0x04, 0x36
        /*007e*/ 	.short	(.L_7493 - .L_7492)
.L_7492:
        /*0080*/ 	.word	0x00000008
.L_7493:


//--------------------- .nv.info._ZN2at6native29vectorized_elementwise_kernelILi8ENS0_13AUnaryFunctorIbbbZNS0_19minimum_kernel_cudaERNS_18TensorIteratorBaseEEUlbbE_EESt5arrayIPcLm2EEEEviT0_T1_ --------------------------
	.section	.nv.info._ZN2at6native29vectorized_elementwise_kernelILi8ENS0_13AUnaryFunctorIbbbZNS0_19minimum_kernel_cudaERNS_18TensorIteratorBaseEEUlbbE_EESt5arrayIPcLm2EEEEviT0_T1_,"",@"SHT_CUDA_INFO"
	.sectionflags	@""
	.align	4


	//----- nvinfo : EIATTR_CUDA_API_VERSION
	.align		4
        /*0000*/ 	.byte	0x04, 0x37
        /*0002*/ 	.short	(.L_7495 - .L_7494)
.L_7494:
        /*0004*/ 	.word	0x00000082


	//----- nvinfo : EIATTR_KPARAM_INFO
	.align		4
.L_7495:
        /*0008*/ 	.byte	0x04, 0x17
        /*000a*/ 	.short	(.L_7497 - .L_7496)
.L_7496:
        /*000c*/ 	.word	0x00000000
        /*0010*/ 	.short	0x0002
        /*0012*/ 	.short	0x0008
        /*0014*/ 	.byte	0x00, 0xf0, 0x41, 0x00


	//----- nvinfo : EIATTR_KPARAM_INFO
	.align		4
.L_7497:
        /*0018*/ 	.byte	0x04, 0x17
        /*001a*/ 	.short	(.L_7499 - .L_7498)
.L_7498:
        /*001c*/ 	.word	0x00000000
        /*0020*/ 	.short	0x0001
        /*0022*/ 	.short	0x0004
        /*0024*/ 	.byte	0x00, 0xf0, 0x09, 0x00


	//----- nvinfo : EIATTR_KPARAM_INFO
	.align		4
.L_7499:
        /*0028*/ 	.byte	0x04, 0x17
        /*002a*/ 	.short	(.L_7501 - .L_7500)
.L_7500:
        /*002c*/ 	.word	0x00000000
        /*0030*/ 	.short	0x0000
        /*0032*/ 	.short	0x0000
        /*0034*/ 	.byte	0x00, 0xf0, 0x11, 0x00


	//----- nvinfo : EIATTR_SPARSE_MMA_MASK
	.align		4
.L_7501:
        /*0038*/ 	.byte	0x03, 0x50
        /*003a*/ 	.short	0x0000


	//----- nvinfo : EIATTR_MAXREG_COUNT
	.align		4
        /*003c*/ 	.byte	0x03, 0x1b
        /*003e*/ 	.short	0x00ff


	//----- nvinfo : EIATTR_MERCURY_ISA_VERSION
	.align		4
        /*0040*/ 	.byte	0x03, 0x5f
        /*0042*/ 	.short	0x0101


	//----- nvinfo : EIATTR_EXIT_INSTR_OFFSETS
	.align		4
        /*0044*/ 	.byte	0x04, 0x1c
        /*0046*/ 	.short	(.L_7503 - .L_7502)


	//   ....[0]....
.L_7502:
        /*0048*/ 	.word	0x00000460


	//   ....[1]....
        /*004c*/ 	.word	0x00000ed0


	//   ....[2]....
        /*0050*/ 	.word	0x00000f40


	//----- nvinfo : EIATTR_MAX_THREADS
	.align		4
.L_7503:
        /*0054*/ 	.byte	0x04, 0x05
        /*0056*/ 	.short	(.L_7505 - .L_7504)
.L_7504:
        /*0058*/ 	.word	0x00000080
        /*005c*/ 	.word	0x00000001
        /*0060*/ 	.word	0x00000001


	//----- nvinfo : EIATTR_CRS_STACK_SIZE
	.align		4
.L_7505:
        /*0064*/ 	.byte	0x04, 0x1e
        /*0066*/ 	.short	(.L_7507 - .L_7506)
.L_7506:
        /*0068*/ 	.word	0x00000000


	//----- nvinfo : EIATTR_CBANK_PARAM_SIZE
	.align		4
.L_7507:
        /*006c*/ 	.byte	0x03, 0x19
        /*006e*/ 	.short	0x0018


	//----- nvinfo : EIATTR_PARAM_CBANK
	.align		4
        /*0070*/ 	.byte	0x04, 0x0a
        /*0072*/ 	.short	(.L_7509 - .L_7508)
	.align		4
.L_7508:
        /*0074*/ 	.word	index@(.nv.constant0._ZN2at6native29vectorized_elementwise_kernelILi8ENS0_13AUnaryFunctorIbbbZNS0_19minimum_kernel_cudaERNS_18TensorIteratorBaseEEUlbbE_EESt5arrayIPcLm2EEEEviT0_T1_)
        /*0078*/ 	.short	0x0210
        /*007a*/ 	.short	0x0018


	//----- nvinfo : EIATTR_SW_WAR
	.align		4
.L_7509:
        /*007c*/ 	.byte	0x04, 0x36
        /*007e*/ 	.short	(.L_7511 - .L_7510)
.L_7510:
        /*0080*/ 	.word	0x00000008
.L_7511:


//--------------------- .nv.info._ZN2at6native18elementwise_kernelILi128ELi4EZNS0_15gpu_kernel_implINS0_13BinaryFunctorIbbbZNS0_19minimum_kernel_cudaERNS_18TensorIteratorBaseEEUlbbE_EEEEvS5_RKT_EUliE_EEviT1_ --------------------------
	.section	.nv.info._ZN2at6native18elementwise_kernelILi128ELi4EZNS0_15gpu_kernel_implINS0_13BinaryFunctorIbbbZNS0_19minimum_kernel_cudaERNS_18TensorIteratorBaseEEUlbbE_EEEEvS5_RKT_EUliE_EEviT1_,"",@"SHT_CUDA_INFO"
	.sectionflags	@""
	.align	4


	//----- nvinfo : EIATTR_CUDA_API_VERSION
	.align		4
        /*0000*/ 	.byte	0x04, 0x37
        /*0002*/ 	.short	(.L_7513 - .L_7512)
.L_7512:
        /*0004*/ 	.word	0x00000082


	//----- nvinfo : EIATTR_KPARAM_INFO
	.align		4
.L_7513:
        /*0008*/ 	.byte	0x04, 0x17
        /*000a*/ 	.short	(.L_7515 - .L_7514)
.L_7514:
        /*000c*/ 	.word	0x00000000
        /*0010*/ 	.short	0x0001
        /*0012*/ 	.short	0x0008
        /*0014*/ 	.byte	0x00, 0xf0, 0x21, 0x0a


	//----- nvinfo : EIATTR_KPARAM_INFO
	.align		4
.L_7515:
        /*0018*/ 	.byte	0x04, 0x17
        /*001a*/ 	.short	(.L_7517 - .L_7516)
.L_7516:
        /*001c*/ 	.word	0x00000000
        /*0020*/ 	.short	0x0000
        /*0022*/ 	.short	0x0000
        /*0024*/ 	.byte	0x00, 0xf0, 0x11, 0x00


	//----- nvinfo : EIATTR_SPARSE_MMA_MASK
	.align		4
.L_7517:
        /*0028*/ 	.byte	0x03, 0x50
        /*002a*/ 	.short	0x0000


	//----- nvinfo : EIATTR_MAXREG_COUNT
	.align		4
        /*002c*/ 	.byte	0x03, 0x1b
        /*002e*/ 	.short	0x0080


	//----- nvinfo : EIATTR_EXTERNS
	.align		4
        /*0030*/ 	.byte	0x04, 0x0f
        /*0032*/ 	.short	(.L_7519 - .L_7518)


	//   ....[0]....
	.align		4
.L_7518:
        /*0034*/ 	.word	index@(__assertfail)


	//----- nvinfo : EIATTR_MERCURY_ISA_VERSION
	.align		4
.L_7519:
        /*0038*/ 	.byte	0x03, 0x5f
        /*003a*/ 	.short	0x0101


	//----- nvinfo : EIATTR_SYSCALL_OFFSETS
	.align		4
        /*003c*/ 	.byte	0x04, 0x46
        /*003e*/ 	.short	(.L_7521 - .L_7520)


	//   ....[0]....
.L_7520:
        /*0040*/ 	.word	0x000026c0


	//   ....[1]....
        /*0044*/ 	.word	0x00003610


	//   ....[2]....
        /*0048*/ 	.word	0x00004490


	//   ....[3]....
        /*004c*/ 	.word	0x00006b70


	//   ....[4]....
        /*0050*/ 	.word	0x00007ac0


	//   ....[5]....
        /*0054*/ 	.word	0x00008940


	//   ....[6]....
        /*0058*/ 	.word	0x0000b010


	//   ....[7]....
        /*005c*/ 	.word	0x0000bf60


	//   ....[8]....
        /*0060*/ 	.word	0x0000cde0


	//   ....[9]....
        /*0064*/ 	.word	0x0000f4a0


	//   ....[10]....
        /*0068*/ 	.word	0x000103f0


	//   ....[11]....
        /*006c*/ 	.word	0x00011270


	//----- nvinfo : EIATTR_EXIT_INSTR_OFFSETS
	.align		4
.L_7521:
        /*0070*/ 	.byte	0x04, 0x1c
        /*0072*/ 	.short	(.L_7523 - .L_7522)


	//   ....[0]....
.L_7522:
        /*0074*/ 	.word	0x0000ce80


	//   ....[1]....
        /*0078*/ 	.word	0x00010580


	//   ....[2]....
        /*007c*/ 	.word	0x000105a0


	//   ....[3]....
        /*0080*/ 	.word	0x00010630


	//   ....[4]....
        /*0084*/ 	.word	0x00010650


	//   ....[5]....
        /*0088*/ 	.word	0x00010670


	//   ....[6]....
        /*008c*/ 	.word	0x00010700


	//   ....[7]....
        /*0090*/ 	.word	0x00010740


	//   ....[8]....
        /*0094*/ 	.word	0x000107e0


	//   ....[9]....
        /*0098*/ 	.word	0x00010830


	//   ....[10]....
        /*009c*/ 	.word	0x00010860


	//   ....[11]....
        /*00a0*/ 	.word	0x00010900


	//   ....[12]....
        /*00a4*/ 	.word	0x00010940


	//   ....[13]....
        /*00a8*/ 	.word	0x00010ad0


	//   ....[14]....
        /*00ac*/ 	.word	0x00010c30


	//   ....[15]....
        /*00b0*/ 	.word	0x00010c70


	//   ....[16]....
        /*00b4*/ 	.word	0x00010d10


	//   ....[17]....
        /*00b8*/ 	.word	0x00010e90


	//   ....[18]....
        /*00bc*/ 	.word	0x00011010


	//   ....[19]....
        /*00c0*/ 	.word	0x00011170


	//   ....[20]....
        /*00c4*/ 	.word	0x00011280


	//   ....[21]....
        /*00c8*/ 	.word	0x000112b0


	//   ....[22]....
        /*00cc*/ 	.word	0x000112d0


	//----- nvinfo : EIATTR_MAX_THREADS
	.align		4
.L_7523:
        /*00d0*/ 	.byte	0x04, 0x05
        /*00d2*/ 	.short	(.L_7525 - .L_7524)
.L_7524:
        /*00d4*/ 	.word	0x00000080
        /*00d8*/ 	.word	0x00000001
        /*00dc*/ 	.word	0x00000001


	//----- nvinfo : EIATTR_CRS_STACK_SIZE
	.align		4
.L_7525:
        /*00e0*/ 	.byte	0x04, 0x1e
        /*00e2*/ 	.short	(.L_7527 - .L_7526)
.L_7526:
        /*00e4*/ 	.word	0x00000000


	//----- nvinfo : EIATTR_CBANK_PARAM_SIZE
	.align		4
.L_7527:
        /*00e8*/ 	.byte	0x03, 0x19
        /*00ea*/ 	.short	0x0290


	//----- nvinfo : EIATTR_PARAM_CBANK
	.align		4
        /*00ec*/ 	.byte	0x04, 0x0a
        /*00ee*/ 	.short	(.L_7529 - .L_7528)
	.align		4
.L_7528:
        /*00f0*/ 	.word	index@(.nv.constant0._ZN2at6native18elementwise_kernelILi128ELi4EZNS0_15gpu_kernel_implINS0_13BinaryFunctorIbbbZNS0_19minimum_kernel_cudaERNS_18TensorIteratorBaseEEUlbbE_EEEEvS5_RKT_EUliE_EEviT1_)
        /*00f4*/ 	.short	0x0210
        /*00f6*/ 	.short	0x0290


	//----- nvinfo : EIATTR_SW_WAR
	.align		4
.L_7529:
        /*00f8*/ 	.byte	0x04, 0x36
        /*00fa*/ 	.short	(.L_7531 - .L_7530)
.L_7530:
        /*00fc*/ 	.word	0x00000008
.L_7531:


//--------------------- .nv.info._ZN2at6native27unrolled_elementwise_kernelINS0_13BinaryFunctorIbbbZNS0_19minimum_kernel_cudaERNS_18TensorIteratorBaseEEUlbbE_EESt5arrayIPcLm3EELi4E23TrivialOffsetCalculatorILi2EjESA_ILi1EjENS0_6memory12LoadWithCastILi2EEENSD_13StoreWithCastILi1EEEEEviT_T0_T2_T3_T4_T5_ --------------------------
	.section	.nv.info._ZN2at6native27unrolled_elementwise_kernelINS0_13BinaryFunctorIbbbZNS0_19minimum_kernel_cudaERNS_18TensorIteratorBaseEEUlbbE_EESt5arrayIPcLm3EELi4E23TrivialOffsetCalculatorILi2EjESA_ILi1EjENS0_6memory12LoadWithCastILi2EEENSD_13StoreWithCastILi1EEEEEviT_T0_T2_T3_T4_T5_,"",@"SHT_CUDA_INFO"
	.sectionflags	@""
	.align	4


	//----- nvinfo : EIATTR_CUDA_API_VERSION
	.align		4
        /*0000*/ 	.byte	0x04, 0x37
        /*0002*/ 	.short	(.L_7533 - .L_7532)
.L_7532:
        /*0004*/ 	.word	0x00000082


	//----- nvinfo : EIATTR_KPARAM_INFO
	.align		4
.L_7533:
        /*0008*/ 	.byte	0x04, 0x17
        /*000a*/ 	.short	(.L_7535 - .L_7534)
.L_7534:
        /*000c*/ 	.word	0x00000000
        /*0010*/ 	.short	0x0006
        /*0012*/ 	.short	0x0030
        /*0014*/ 	.byte	0x00, 0xf0, 0x21, 0x00


	//----- nvinfo : EIATTR_KPARAM_INFO
	.align		4
.L_7535:
        /*0018*/ 	.byte	0x04, 0x17
        /*001a*/ 	.short	(.L_7537 - .L_7536)
.L_7536:
        /*001c*/ 	.word	0x00000000
        /*0020*/ 	.short	0x0005
        /*0022*/ 	.short	0x0024
        /*0024*/ 	.byte	0x00, 0xf0, 0x31, 0x00


	//----- nvinfo : EIATTR_KPARAM_INFO
	.align		4
.L_7537:
        /*0028*/ 	.byte	0x04, 0x17
        /*002a*/ 	.short	(.L_7539 - .L_7538)
.L_7538:
        /*002c*/ 	.word	0x00000000
        /*0030*/ 	.short	0x0004
        /*0032*/ 	.short	0x0021
        /*0034*/ 	.byte	0x00, 0xf0, 0x05, 0x00


	//----- nvinfo : EIATTR_KPARAM_INFO
	.align		4
.L_7539:
        /*0038*/ 	.byte	0x04, 0x17
        /*003a*/ 	.short	(.L_7541 - .L_7540)
.L_7540:
        /*003c*/ 	.word	0x00000000
        /*0040*/ 	.short	0x0003
        /*0042*/ 	.short	0x0020
        /*0044*/ 	.byte	0x00, 0xf0, 0x05, 0x00


	//----- nvinfo : EIATTR_KPARAM_INFO
	.align		4
.L_7541:
        /*0048*/ 	.byte	0x04, 0x17
        /*004a*/ 	.short	(.L_7543 - .L_7542)
.L_7542:
        /*004c*/ 	.word	0x00000000
        /*0050*/ 	.short	0x0002
        /*0052*/ 	.short	0x0008
        /*0054*/ 	.byte	0x00, 0xf0, 0x61, 0x00


	//----- nvinfo : EIATTR_KPARAM_INFO
	.align		4
.L_7543:
        /*0058*/ 	.byte	0x04, 0x17
        /*005a*/ 	.short	(.L_7545 - .L_7544)
.L_7544:
        /*005c*/ 	.word	0x00000000
        /*0060*/ 	.short	0x0001
        /*0062*/ 	.short	0x0004
        /*0064*/ 	.byte	0x00, 0xf0, 0x05, 0x00


	//----- nvinfo : EIATTR_KPARAM_INFO
	.align		4
.L_7545:
        /*0068*/ 	.byte	0x04, 0x17
        /*006a*/ 	.short	(.L_7547 - .L_7546)
.L_7546:
        /*006c*/ 	.word	0x00000000
        /*0070*/ 	.short	0x0000
        /*0072*/ 	.short	0x0000
        /*0074*/ 	.byte	0x00, 0xf0, 0x11, 0x00


	//----- nvinfo : EIATTR_SPARSE_MMA_MASK
	.align		4
.L_7547:
        /*0078*/ 	.byte	0x03, 0x50
        /*007a*/ 	.short	0x0000


	//----- nvinfo : EIATTR_MAXREG_COUNT
	.align		4
        /*007c*/ 	.byte	0x03, 0x1b
        /*007e*/ 	.short	0x00ff


	//----- nvinfo : EIATTR_EXTERNS
	.align		4
        /*0080*/ 	.byte	0x04, 0x0f
        /*0082*/ 	.short	(.L_7549 - .L_7548)


	//   ....[0]....
	.align		4
.L_7548:
        /*0084*/ 	.word	index@(__assertfail)


	//----- nvinfo : EIATTR_MERCURY_ISA_VERSION
	.align		4
.L_7549:
        /*0088*/ 	.byte	0x03, 0x5f
        /*008a*/ 	.short	0x0101


	//----- nvinfo : EIATTR_SYSCALL_OFFSETS
	.align		4
        /*008c*/ 	.byte	0x04, 0x46
        /*008e*/ 	.short	(.L_7551 - .L_7550)


	//   ....[0]....
.L_7550:
        /*0090*/ 	.word	0x000010c0


	//   ....[1]....
        /*0094*/ 	.word	0x00002020


	//   ....[2]....
        /*0098*/ 	.word	0x00003130


	//   ....[3]....
        /*009c*/ 	.word	0x00004090


	//   ....[4]....
        /*00a0*/ 	.word	0x000051b0


	//   ....[5]....
        /*00a4*/ 	.word	0x00006120


	//   ....[6]....
        /*00a8*/ 	.word	0x00007220


	//   ....[7]....
        /*00ac*/ 	.word	0x00008190


	//   ....[8]....
        /*00b0*/ 	.word	0x00009250


	//   ....[9]....
        /*00b4*/ 	.word	0x0000a120


	//   ....[10]....
        /*00b8*/ 	.word	0x0000afd0


	//   ....[11]....
        /*00bc*/ 	.word	0x0000be80


	//----- nvinfo : EIATTR_EXIT_INSTR_OFFSETS
	.align		4
.L_7551:
        /*00c0*/ 	.byte	0x04, 0x1c
        /*00c2*/ 	.short	(.L_7553 - .L_7552)


	//   ....[0]....
.L_7552:
        /*00c4*/ 	.word	0x0000b060


	//   ....[1]....
        /*00c8*/ 	.word	0x0000b190


	//   ....[2]....
        /*00cc*/ 	.word	0x0000b1b0


	//   ....[3]....
        /*00d0*/ 	.word	0x0000b240


	//   ....[4]....
        /*00d4*/ 	.word	0x0000b260


	//   ....[5]....
        /*00d8*/ 	.word	0x0000b280


	//   ....[6]....
        /*00dc*/ 	.word	0x0000b310


	//   ....[7]....
        /*00e0*/ 	.word	0x0000b350


	//   ....[8]....
        /*00e4*/ 	.word	0x0000b3f0


	//   ....[9]....
        /*00e8*/ 	.word	0x0000b440


	//   ....[10]....
        /*00ec*/ 	.word	0x0000b470


	//   ....[11]....
        /*00f0*/ 	.word	0x0000b510


	//   ....[12]....
        /*00f4*/ 	.word	0x0000b550


	//   ....[13]....
        /*00f8*/ 	.word	0x0000b6e0


	//   ....[14]....
        /*00fc*/ 	.word	0x0000b840


	//   ....[15]....
        /*0100*/ 	.word	0x0000b880


	//   ....[16]....
        /*0104*/ 	.word	0x0000b920


	//   ....[17]....
        /*0108*/ 	.word	0x0000baa0


	//   ....[18]....
        /*010c*/ 	.word	0x0000bc20


	//   ....[19]....
        /*0110*/ 	.word	0x0000bd80


	//   ....[20]....
        /*0114*/ 	.word	0x0000be90


	//   ....[21]....
        /*0118*/ 	.word	0x0000bec0


	//   ....[22]....
        /*011c*/ 	.word	0x0000bee0


	//----- nvinfo : EIATTR_MAX_THREADS
	.align		4
.L_7553:
        /*0120*/ 	.byte	0x04, 0x05
        /*0122*/ 	.short	(.L_7555 - .L_7554)
.L_7554:
        /*0124*/ 	.word	0x00000080
        /*0128*/ 	.word	0x00000001
        /*012c*/ 	.word	0x00000001


	//----- nvinfo : EIATTR_CRS_STACK_SIZE
	.align		4
.L_7555:
        /*0130*/ 	.byte	0x04, 0x1e
        /*0132*/ 	.short	(.L_7557 - .L_7556)
.L_7556:
        /*0134*/ 	.word	0x00000000


	//----- nvinfo : EIATTR_CBANK_PARAM_SIZE
	.align		4
.L_7557:
        /*0138*/ 	.byte	0x03, 0x19
        /*013a*/ 	.short	0x0038


	//----- nvinfo : EIATTR_PARAM_CBANK
	.align		4
        /*013c*/ 	.byte	0x04, 0x0a
        /*013e*/ 	.short	(.L_7559 - .L_7558)
	.align		4
.L_7558:
        /*0140*/ 	.word	index@(.nv.constant0._ZN2at6native27unrolled_elementwise_kernelINS0_13BinaryFunctorIbbbZNS0_19minimum_kernel_cudaERNS_18TensorIteratorBaseEEUlbbE_EESt5arrayIPcLm3EELi4E23TrivialOffsetCalculatorILi2EjESA_ILi1EjENS0_6memory12LoadWithCastILi2EEENSD_13StoreWithCastILi1EEEEEviT_T0_T2_T3_T4_T5_)
        /*0144*/ 	.short	0x0210
        /*0146*/ 	.short	0x0038


	//----- nvinfo : EIATTR_SW_WAR
	.align		4
.L_7559:
        /*0148*/ 	.byte	0x04, 0x36
        /*014a*/ 	.short	(.L_7561 - .L_7560)
.L_7560:
        /*014c*/ 	.word	0x00000008
.L_7561:


//--------------------- .nv.info._ZN2at6native18elementwise_kernelILi128ELi4EZNS0_22gpu_kernel_impl_nocastINS0_13BinaryFunctorIbbbZNS0_19minimum_kernel_cudaERNS_18TensorIteratorBaseEEUlbbE_EEEEvS5_RKT_EUliE_EEviT1_ --------------------------
	.section	.nv.info._ZN2at6native18elementwise_kernelILi128ELi4EZNS0_22gpu_kernel_impl_nocastINS0_13BinaryFunctorIbbbZNS0_19minimum_kernel_cudaERNS_18TensorIteratorBaseEEUlbbE_EEEEvS5_RKT_EUliE_EEviT1_,"",@"SHT_CUDA_INFO"
	.sectionflags	@""
	.align	4


	//----- nvinfo : EIATTR_CUDA_API_VERSION
	.align		4
        /*0000*/ 	.byte	0x04, 0x37
        /*0002*/ 	.short	(.L_7563 - .L_7562)
.L_7562:
        /*0004*/ 	.word	0x00000082


	//----- nvinfo : EIATTR_KPARAM_INFO
	.align		4
.L_7563:
        /*0008*/ 	.byte	0x04, 0x17
        /*000a*/ 	.short	(.L_7565 - .L_7564)
.L_7564:
        /*000c*/ 	.word	0x00000000
        /*0010*/ 	.short	0x0001
        /*0012*/ 	.short	0x0008
        /*0014*/ 	.byte	0x00, 0xf0, 0x21, 0x0a


	//----- nvinfo : EIATTR_KPARAM_INFO
	.align		4
.L_7565:
        /*0018*/ 	.byte	0x04, 0x17
        /*001a*/ 	.short	(.L_7567 - .L_7566)
.L_7566:
        /*001c*/ 	.word	0x00000000
        /*0020*/ 	.short	0x0000
        /*0022*/ 	.short	0x0000
        /*0024*/ 	.byte	0x00, 0xf0, 0x11, 0x00


	//----- nvinfo : EIATTR_SPARSE_MMA_MASK
	.align		4
.L_7567:
        /*0028*/ 	.byte	0x03, 0x50
        /*002a*/ 	.short	0x0000


	//----- nvinfo : EIATTR_MAXREG_COUNT
	.align		4
        /*002c*/ 	.byte	0x03, 0x1b
        /*002e*/ 	.short	0x0080


	//----- nvinfo : EIATTR_MERCURY_ISA_VERSION
	.align		4
        /*0030*/ 	.byte	0x03, 0x5f
        /*0032*/ 	.short	0x0101


	//----- nvinfo : EIATTR_EXIT_INSTR_OFFSETS
	.align		4
        /*0034*/ 	.byte	0x04, 0x1c
        /*0036*/ 	.short	(.L_7569 - .L_7568)


	//   ....[0]....
.L_7568:
        /*0038*/ 	.word	0x00004650


	//   ....[1]....
        /*003c*/ 	.word	0x00005d60


	//----- nvinfo : EIATTR_MAX_THREADS
	.align		4
.L_7569:
        /*0040*/ 	.byte	0x04, 0x05
        /*0042*/ 	.short	(.L_7571 - .L_7570)
.L_7570:
        /*0044*/ 	.word	0x00000080
        /*0048*/ 	.word	0x00000001
        /*004c*/ 	.word	0x00000001


	//----- nvinfo : EIATTR_CRS_STACK_SIZE
	.align		4
.L_7571:
        /*0050*/ 	.byte	0x04, 0x1e
        /*0052*/ 	.short	(.L_7573 - .L_7572)
.L_7572:
        /*0054*/ 	.word	0x00000000


	//----- nvinfo : EIATTR_CBANK_PARAM_SIZE
	.align		4
.L_7573:
        /*0058*/ 	.byte	0x03, 0x19
        /*005a*/ 	.short	0x0290


	//----- nvinfo : EIATTR_PARAM_CBANK
	.align		4
        /*005c*/ 	.byte	0x04, 0x0a
        /*005e*/ 	.short	(.L_7575 - .L_7574)
	.align		4
.L_7574:
        /*0060*/ 	.word	index@(.nv.constant0._ZN2at6native18elementwise_kernelILi128ELi4EZNS0_22gpu_kernel_impl_nocastINS0_13BinaryFunctorIbbbZNS0_19minimum_kernel_cudaERNS_18TensorIteratorBaseEEUlbbE_EEEEvS5_RKT_EUliE_EEviT1_)
        /*0064*/ 	.short	0x0210
        /*0066*/ 	.short	0x0290


	//----- nvinfo : EIATTR_SW_WAR
	.align		4
.L_7575:
        /*0068*/ 	.byte	0x04, 0x36
        /*006a*/ 	.short	(.L_7577 - .L_7576)
.L_7576:
        /*006c*/ 	.word	0x00000008
.L_7577:


//--------------------- .nv.info._ZN2at6native27unrolled_elementwise_kernelINS0_13BinaryFunctorIbbbZNS0_19minimum_kernel_cudaERNS_18TensorIteratorBaseEEUlbbE_EESt5arrayIPcLm3EELi4E23TrivialOffsetCalculatorILi2EjESA_ILi1EjENS0_6memory15LoadWithoutCastENSD_16StoreWithoutCastEEEviT_T0_T2_T3_T4_T5_ --------------------------
	.section	.nv.info._ZN2at6native27unrolled_elementwise_kernelINS0_13BinaryFunctorIbbbZNS0_19minimum_kernel_cudaERNS_18TensorIteratorBaseEEUlbbE_EESt5arrayIPcLm3EELi4E23TrivialOffsetCalculatorILi2EjESA_ILi1EjENS0_6memory15LoadWithoutCastENSD_16StoreWithoutCastEEEviT_T0_T2_T3_T4_T5_,"",@"SHT_CUDA_INFO"
	.sectionflags	@""
	.align	4


	//----- nvinfo : EIATTR_CUDA_API_VERSION
	.align		4
        /*0000*/ 	.byte	0x04, 0x37
        /*0002*/ 	.short	(.L_7579 - .L_7578)
.L_7578:
        /*0004*/ 	.word	0x00000082


	//----- nvinfo : EIATTR_KPARAM_INFO
	.align		4
.L_7579:
        /*0008*/ 	.byte	0x04, 0x17
        /*000a*/ 	.short	(.L_7581 - .L_7580)
.L_7580:
        /*000c*/ 	.word	0x00000000
        /*0010*/ 	.short	0x0006
        /*0012*/ 	.short	0x0023
        /*0014*/ 	.byte	0x00, 0xf0, 0x05, 0x00


	//----- nvinfo : EIATTR_KPARAM_INFO
	.align		4
.L_7581:
        /*0018*/ 	.byte	0x04, 0x17
        /*001a*/ 	.short	(.L_7583 - .L_7582)
.L_7582:
        /*001c*/ 	.word	0x00000000
        /*0020*/ 	.short	0x0005
        /*0022*/ 	.short	0x0022
        /*0024*/ 	.byte	0x00, 0xf0, 0x05, 0x00


	//----- nvinfo : EIATTR_KPARAM_INFO
	.align		4
.L_7583:
        /*0028*/ 	.byte	0x04, 0x17
        /*002a*/ 	.short	(.L_7585 - .L_7584)
.L_7584:
        /*002c*/ 	.word	0x00000000
        /*0030*/ 	.short	0x0004
        /*0032*/ 	.short	0x0021
        /*0034*/ 	.byte	0x00, 0xf0, 0x05, 0x00


	//----- nvinfo : EIATTR_KPARAM_INFO
	.align		4
.L_7585:
        /*0038*/ 	.byte	0x04, 0x17
        /*003a*/ 	.short	(.L_7587 - .L_7586)
.L_7586:
        /*003c*/ 	.word	0x00000000
        /*0040*/ 	.short	0x0003
        /*0042*/ 	.short	0x0020
        /*0044*/ 	.byte	0x00, 0xf0, 0x05, 0x00


	//----- nvinfo : EIATTR_KPARAM_INFO
	.align		4
.L_7587:
        /*0048*/ 	.byte	0x04, 0x17
        /*004a*/ 	.short	(.L_7589 - .L_7588)
.L_7588:
        /*004c*/ 	.word	0x00000000
        /*0050*/ 	.short	0x0002
        /*0052*/ 	.short	0x0008
        /*0054*/ 	.byte	0x00, 0xf0, 0x61, 0x00


	//----- nvinfo : EIATTR_KPARAM_INFO
	.align		4
.L_7589:
        /*0058*/ 	.byte	0x04, 0x17
        /*005a*/ 	.short	(.L_7591 - .L_7590)
.L_7590:
        /*005c*/ 	.word	0x00000000
        /*0060*/ 	.short	0x0001
        /*0062*/ 	.short	0x0004
        /*0064*/ 	.byte	0x00, 0xf0, 0x05, 0x00


	//----- nvinfo : EIATTR_KPARAM_INFO
	.align		4
.L_7591:
        /*0068*/ 	.byte	0x04, 0x17
        /*006a*/ 	.short	(.L_7593 - .L_7592)
.L_7592:
        /*006c*/ 	.word	0x00000000
        /*0070*/ 	.short	0x0000
        /*0072*/ 	.short	0x0000
        /*0074*/ 	.byte	0x00, 0xf0, 0x11, 0x00


	//----- nvinfo : EIATTR_SPARSE_MMA_MASK
	.align		4
.L_7593:
        /*0078*/ 	.byte	0x03, 0x50
        /*007a*/ 	.short	0x0000


	//----- nvinfo : EIATTR_MAXREG_COUNT
	.align		4
        /*007c*/ 	.byte	0x03, 0x1b
        /*007e*/ 	.short	0x00ff


	//----- nvinfo : EIATTR_MERCURY_ISA_VERSION
	.align		4
        /*0080*/ 	.byte	0x03, 0x5f
        /*0082*/ 	.short	0x0101


	//----- nvinfo : EIATTR_EXIT_INSTR_OFFSETS
	.align		4
        /*0084*/ 	.byte	0x04, 0x1c
        /*0086*/ 	.short	(.L_7595 - .L_7594)


	//   ....[0]....
.L_7594:
        /*0088*/ 	.word	0x00000700


	//   ....[1]....
        /*008c*/ 	.word	0x00000790


	//----- nvinfo : EIATTR_MAX_THREADS
	.align		4
.L_7595:
        /*0090*/ 	.byte	0x04, 0x05
        /*0092*/ 	.short	(.L_7597 - .L_7596)
.L_7596:
        /*0094*/ 	.word	0x00000080
        /*0098*/ 	.word	0x00000001
        /*009c*/ 	.word	0x00000001


	//----- nvinfo : EIATTR_CRS_STACK_SIZE
	.align		4
.L_7597:
        /*00a0*/ 	.byte	0x04, 0x1e
        /*00a2*/ 	.short	(.L_7599 - .L_7598)
.L_7598:
        /*00a4*/ 	.word	0x00000000


	//----- nvinfo : EIATTR_CBANK_PARAM_SIZE
	.align		4
.L_7599:
        /*00a8*/ 	.byte	0x03, 0x19
        /*00aa*/ 	.short	0x0024


	//----- nvinfo : EIATTR_PARAM_CBANK
	.align		4
        /*00ac*/ 	.byte	0x04, 0x0a
        /*00ae*/ 	.short	(.L_7601 - .L_7600)
	.align		4
.L_7600:
        /*00b0*/ 	.word	index@(.nv.constant0._ZN2at6native27unrolled_elementwise_kernelINS0_13BinaryFunctorIbbbZNS0_19minimum_kernel_cudaERNS_18TensorIteratorBaseEEUlbbE_EESt5arrayIPcLm3EELi4E23TrivialOffsetCalculatorILi2EjESA_ILi1EjENS0_6memory15LoadWithoutCastENSD_16StoreWithoutCastEEEviT_T0_T2_T3_T4_T5_)
        /*00b4*/ 	.short	0x0210
        /*00b6*/ 	.short	0x0024


	//----- nvinfo : EIATTR_SW_WAR
	.align		4
.L_7601:
        /*00b8*/ 	.byte	0x04, 0x36
        /*00ba*/ 	.short	(.L_7603 - .L_7602)
.L_7602:
        /*00bc*/ 	.word	0x00000008
.L_7603:


//--------------------- .nv.info._ZN2at6native29vectorized_elementwise_kernelILi2ENS0_13BinaryFunctorIbbbZNS0_19minimum_kernel_cudaERNS_18TensorIteratorBaseEEUlbbE_EESt5arrayIPcLm3EEEEviT0_T1_ --------------------------
	.section	.nv.info._ZN2at6native29vectorized_elementwise_kernelILi2ENS0_13BinaryFunctorIbbbZNS0_19minimum_kernel_cudaERNS_18TensorIteratorBaseEEUlbbE_EESt5arrayIPcLm3EEEEviT0_T1_,"",@"SHT_CUDA_INFO"
	.sectionflags	@""
	.align	4


	//----- nvinfo : EIATTR_CUDA_API_VERSION
	.align		4
        /*0000*/ 	.byte	0x04, 0x37
        /*0002*/ 	.short	(.L_7605 - .L_7604)
.L_7604:
        /*0004*/ 	.word	0x00000082


	//----- nvinfo : EIATTR_KPARAM_INFO
	.align		4
.L_7605:
        /*0008*/ 	.byte	0x04, 0x17
        /*000a*/ 	.short	(.L_7607 - .L_7606)
.L_7606:
        /*000c*/ 	.word	0x00000000
        /*0010*/ 	.short	0x0002
        /*0012*/ 	.short	0x0008
        /*0014*/ 	.byte	0x00, 0xf0, 0x61, 0x00


	//----- nvinfo : EIATTR_KPARAM_INFO
	.align		4
.L_7607:
        /*0018*/ 	.byte	0x04, 0x17
        /*001a*/ 	.short	(.L_7609 - .L_7608)
.L_7608:
        /*001c*/ 	.word	0x00000000
        /*0020*/ 	.short	0x0001
        /*0022*/ 	.short	0x0004
        /*0024*/ 	.byte	0x00, 0xf0, 0x05, 0x00


	//----- nvinfo : EIATTR_KPARAM_INFO
	.align		4
.L_7609:
        /*0028*/ 	.byte	0x04, 0x17
        /*002a*/ 	.short	(.L_7611 - .L_7610)
.L_7610:
        /*002c*/ 	.word	0x00000000
        /*0030*/ 	.short	0x0000
        /*0032*/ 	.short	0x0000
        /*0034*/ 	.byte	0x00, 0xf0, 0x11, 0x00


	//----- nvinfo : EIATTR_SPARSE_MMA_MASK
	.align		4
.L_7611:
        /*0038*/ 	.byte	0x03, 0x50
        /*003a*/ 	.short	0x0000


	//----- nvinfo : EIATTR_MAXREG_COUNT
	.align		4
        /*003c*/ 	.byte	0x03, 0x1b
        /*003e*/ 	.short	0x00ff


	//----- nvinfo : EIATTR_MERCURY_ISA_VERSION
	.align		4
        /*0040*/ 	.byte	0x03, 0x5f
        /*0042*/ 	.short	0x0101


	//----- nvinfo : EIATTR_EXIT_INSTR_OFFSETS
	.align		4
        /*0044*/ 	.byte	0x04, 0x1c
        /*0046*/ 	.short	(.L_7613 - .L_7612)


	//   ....[0]....
.L_7612:
        /*0048*/ 	.word	0x00000540


	//   ....[1]....
        /*004c*/ 	.word	0x00001410


	//   ....[2]....
        /*0050*/ 	.word	0x00001480


	//----- nvinfo : EIATTR_MAX_THREADS
	.align		4
.L_7613:
        /*0054*/ 	.byte	0x04, 0x05
        /*0056*/ 	.short	(.L_7615 - .L_7614)
.L_7614:
        /*0058*/ 	.word	0x00000080
        /*005c*/ 	.word	0x00000001
        /*0060*/ 	.word	0x00000001


	//----- nvinfo : EIATTR_CRS_STACK_SIZE
	.align		4
.L_7615:
        /*0064*/ 	.byte	0x04, 0x1e
        /*0066*/ 	.short	(.L_7617 - .L_7616)
.L_7616:
        /*0068*/ 	.word	0x00000000


	//----- nvinfo : EIATTR_CBANK_PARAM_SIZE
	.align		4
.L_7617:
        /*006c*/ 	.byte	0x03, 0x19
        /*006e*/ 	.short	0x0020


	//----- nvinfo : EIATTR_PARAM_CBANK
	.align		4
        /*0070*/ 	.byte	0x04, 0x0a
        /*0072*/ 	.short	(.L_7619 - .L_7618)
	.align		4
.L_7618:
        /*0074*/ 	.word	index@(.nv.constant0._ZN2at6native29vectorized_elementwise_kernelILi2ENS0_13BinaryFunctorIbbbZNS0_19minimum_kernel_cudaERNS_18TensorIteratorBaseEEUlbbE_EESt5arrayIPcLm3EEEEviT0_T1_)
        /*0078*/ 	.short	0x0210
        /*007a*/ 	.short	0x0020


	//----- nvinfo : EIATTR_SW_WAR
	.align		4
.L_7619:
        /*007c*/ 	.byte	0x04, 0x36
        /*007e*/ 	.short	(.L_7621 - .L_7620)
.L_7620:
        /*0080*/ 	.word	0x00000008
.L_7621:


//--------------------- .nv.info._ZN2at6native29vectorized_elementwise_kernelILi4ENS0_13BinaryFunctorIbbbZNS0_19minimum_kernel_cudaERNS_18TensorIteratorBaseEEUlbbE_EESt5arrayIPcLm3EEEEviT0_T1_ --------------------------
	.section	.nv.info._ZN2at6native29vectorized_elementwise_kernelILi4ENS0_13BinaryFunctorIbbbZNS0_19minimum_kernel_cudaERNS_18TensorIteratorBaseEEUlbbE_EESt5arrayIPcLm3EEEEviT0_T1_,"",@"SHT_CUDA_INFO"
	.sectionflags	@""
	.align	4


	//----- nvinfo : EIATTR_CUDA_API_VERSION
	.align		4
        /*0000*/ 	.byte	0x04, 0x37
        /*0002*/ 	.short	(.L_7623 - .L_7622)
.L_7622:
        /*0004*/ 	.word	0x00000082


	//----- nvinfo : EIATTR_KPARAM_INFO
	.align		4
.L_7623:
        /*0008*/ 	.byte	0x04, 0x17
        /*000a*/ 	.short	(.L_7625 - .L_7624)
.L_7624:
        /*000c*/ 	.word	0x00000000
        /*0010*/ 	.short	0x0002
        /*0012*/ 	.short	0x0008
        /*0014*/ 	.byte	0x00, 0xf0, 0x61, 0x00


	//----- nvinfo : EIATTR_KPARAM_INFO
	.align		4
.L_7625:
        /*0018*/ 	.byte	0x04, 0x17
        /*001a*/ 	.short	(.L_7627 - .L_7626)
.L_7626:
        /*001c*/ 	.word	0x00000000
        /*0020*/ 	.short	0x0001
        /*0022*/ 	.short	0x0004
        /*0024*/ 	.byte	0x00, 0xf0, 0x05, 0x00


	//----- nvinfo : EIATTR_KPARAM_INFO
	.align		4
.L_7627:
        /*0028*/ 	.byte	0x04, 0x17
        /*002a*/ 	.short	(.L_7629 - .L_7628)
.L_7628:
        /*002c*/ 	.word	0x00000000
        /*0030*/ 	.short	0x0000
        /*0032*/ 	.short	0x0000
        /*0034*/ 	.byte	0x00, 0xf0, 0x11, 0x00


	//----- nvinfo : EIATTR_SPARSE_MMA_MASK
	.align		4
.L_7629:
        /*0038*/ 	.byte	0x03, 0x50
        /*003a*/ 	.short	0x0000


	//----- nvinfo : EIATTR_MAXREG_COUNT
	.align		4
        /*003c*/ 	.byte	0x03, 0x1b
        /*003e*/ 	.short	0x00ff


	//----- nvinfo : EIATTR_MERCURY_ISA_VERSION
	.align		4
        /*0040*/ 	.byte	0x03, 0x5f
        /*0042*/ 	.short	0x0101


	//----- nvinfo : EIATTR_EXIT_INSTR_OFFSETS
	.align		4
        /*0044*/ 	.byte	0x04, 0x1c
        /*0046*/ 	.short	(.L_7631 - .L_7630)


	//   ....[0]....
.L_7630:
        /*0048*/ 	.word	0x00000500


	//   ....[1]....
        /*004c*/ 	.word	0x000013d0


	//   ....[2]....
        /*0050*/ 	.word	0x00001440


	//----- nvinfo : EIATTR_MAX_THREADS
	.align		4
.L_7631:
        /*0054*/ 	.byte	0x04, 0x05
        /*0056*/ 	.short	(.L_7633 - .L_7632)
.L_7632:
        /*0058*/ 	.word	0x00000080
        /*005c*/ 	.word	0x00000001
        /*0060*/ 	.word	0x00000001


	//----- nvinfo : EIATTR_CRS_STACK_SIZE
	.align		4
.L_7633:
        /*0064*/ 	.byte	0x04, 0x1e
        /*0066*/ 	.short	(.L_7635 - .L_7634)
.L_7634:
        /*0068*/ 	.word	0x00000000


	//----- nvinfo : EIATTR_CBANK_PARAM_SIZE
	.align		4
.L_7635:
        /*006c*/ 	.byte	0x03, 0x19
        /*006e*/ 	.short	0x0020


	//----- nvinfo : EIATTR_PARAM_CBANK
	.align		4
        /*0070*/ 	.byte	0x04, 0x0a
        /*0072*/ 	.short	(.L_7637 - .L_7636)
	.align		4
.L_7636:
        /*0074*/ 	.word	index@(.nv.constant0._ZN2at6native29vectorized_elementwise_kernelILi4ENS0_13BinaryFunctorIbbbZNS0_19minimum_kernel_cudaERNS_18TensorIteratorBaseEEUlbbE_EESt5arrayIPcLm3EEEEviT0_T1_)
        /*0078*/ 	.short	0x0210
        /*007a*/ 	.short	0x0020


	//----- nvinfo : EIATTR_SW_WAR
	.align		4
.L_7637:
        /*007c*/ 	.byte	0x04, 0x36
        /*007e*/ 	.short	(.L_7639 - .L_7638)
.L_7638:
        /*0080*/ 	.word	0x00000008
.L_7639:


//--------------------- .nv.info._ZN2at6native29vectorized_elementwise_kernelILi8ENS0_13BinaryFunctorIbbbZNS0_19minimum_kernel_cudaERNS_18TensorIteratorBaseEEUlbbE_EESt5arrayIPcLm3EEEEviT0_T1_ --------------------------
	.section	.nv.info._ZN2at6native29vectorized_elementwise_kernelILi8ENS0_13BinaryFunctorIbbbZNS0_19minimum_kernel_cudaERNS_18TensorIteratorBaseEEUlbbE_EESt5arrayIPcLm3EEEEviT0_T1_,"",@"SHT_CUDA_INFO"
	.sectionflags	@""
	.align	4


	//----- nvinfo : EIATTR_CUDA_API_VERSION
	.align		4
        /*0000*/ 	.byte	0x04, 0x37
        /*0002*/ 	.short	(.L_7641 - .L_7640)
.L_7640:
        /*0004*/ 	.word	0x00000082


	//----- nvinfo : EIATTR_KPARAM_INFO
	.align		4
.L_7641:
        /*0008*/ 	.byte	0x04, 0x17
        /*000a*/ 	.short	(.L_7643 - .L_7642)
.L_7642:
        /*000c*/ 	.word	0x00000000
        /*0010*/ 	.short	0x0002
        /*0012*/ 	.short	0x0008
        /*0014*/ 	.byte	0x00, 0xf0, 0x61, 0x00


	//----- nvinfo : EIATTR_KPARAM_INFO
	.align		4
.L_7643:
        /*0018*/ 	.byte	0x04, 0x17
        /*001a*/ 	.short	(.L_7645 - .L_7644)
.L_7644:
        /*001c*/ 	.word	0x00000000
        /*0020*/ 	.short	0x0001
        /*0022*/ 	.short	0x0004
        /*0024*/ 	.byte	0x00, 0xf0, 0x05, 0x00


	//----- nvinfo : EIATTR_KPARAM_INFO
	.align		4
.L_7645:
        /*0028*/ 	.byte	0x04, 0x17
        /*002a*/ 	.short	(.L_7647 - .L_7646)
.L_7646:
        /*002c*/ 	.word	0x00000000
        /*0030*/ 	.short	0x0000
        /*0032*/ 	.short	0x0000
        /*0034*/ 	.byte	0x00, 0xf0, 0x11, 0x00


	//----- nvinfo : EIATTR_SPARSE_MMA_MASK
	.align		4
.L_7647:
        /*0038*/ 	.byte	0x03, 0x50
        /*003a*/ 	.short	0x0000


	//----- nvinfo : EIATTR_MAXREG_COUNT
	.align		4
        /*003c*/ 	.byte	0x03, 0x1b
        /*003e*/ 	.short	0x00ff


	//----- nvinfo : EIATTR_MERCURY_ISA_VERSION
	.align		4
        /*0040*/ 	.byte	0x03, 0x5f
        /*0042*/ 	.short	0x0101


	//----- nvinfo : EIATTR_EXIT_INSTR_OFFSETS
	.align		4
        /*0044*/ 	.byte	0x04, 0x1c
        /*0046*/ 	.short	(.L_7649 - .L_7648)


	//   ....[0]....
.L_7648:
        /*0048*/ 	.word	0x00000620


	//   ....[1]....
        /*004c*/ 	.word	0x000014f0


	//   ....[2]....
        /*0050*/ 	.word	0x00001560


	//----- nvinfo : EIATTR_MAX_THREADS
	.align		4
.L_7649:
        /*0054*/ 	.byte	0x04, 0x05
        /*0056*/ 	.short	(.L_7651 - .L_7650)
.L_7650:
        /*0058*/ 	.word	0x00000080
        /*005c*/ 	.word	0x00000001
        /*0060*/ 	.word	0x00000001


	//----- nvinfo : EIATTR_CRS_STACK_SIZE
	.align		4
.L_7651:
        /*0064*/ 	.byte	0x04, 0x1e
        /*0066*/ 	.short	(.L_7653 - .L_7652)
.L_7652:
        /*0068*/ 	.word	0x00000000


	//----- nvinfo : EIATTR_CBANK_PARAM_SIZE
	.align		4
.L_7653:
        /*006c*/ 	.byte	0x03, 0x19
        /*006e*/ 	.short	0x0020


	//----- nvinfo : EIATTR_PARAM_CBANK
	.align		4
        /*0070*/ 	.byte	0x04, 0x0a
        /*0072*/ 	.short	(.L_7655 - .L_7654)
	.align		4
.L_7654:
        /*0074*/ 	.word	index@(.nv.constant0._ZN2at6native29vectorized_elementwise_kernelILi8ENS0_13BinaryFunctorIbbbZNS0_19minimum_kernel_cudaERNS_18TensorIteratorBaseEEUlbbE_EESt5arrayIPcLm3EEEEviT0_T1_)
        /*0078*/ 	.short	0x0210
        /*007a*/ 	.short	0x0020


	//----- nvinfo : EIATTR_SW_WAR
	.align		4
.L_7655:
        /*007c*/ 	.byte	0x04, 0x36
        /*007e*/ 	.short	(.L_7657 - .L_7656)
.L_7656:
        /*0080*/ 	.word	0x00000008
.L_7657:


//--------------------- .nv.info._ZN2at6native18elementwise_kernelILi128ELi4EZNS0_15gpu_kernel_implINS0_13AUnaryFunctorIN3c108BFloat16ES5_S5_ZZZNS0_19maximum_kernel_cudaERNS_18TensorIteratorBaseEENKUlvE0_clEvENKUlvE2_clEvEUlS5_S5_E_EEEEvS7_RKT_EUliE_EEviT1_ --------------------------
	.section	.nv.info._ZN2at6native18elementwise_kernelILi128ELi4EZNS0_15gpu_kernel_implINS0_13AUnaryFunctorIN3c108BFloat16ES5_S5_ZZZNS0_19maximum_kernel_cudaERNS_18TensorIteratorBaseEENKUlvE0_clEvENKUlvE2_clEvEUlS5_S5_E_EEEEvS7_RKT_EUliE_EEviT1_,"",@"SHT_CUDA_INFO"
	.sectionflags	@""
	.align	4


	//----- nvinfo : EIATTR_CUDA_API_VERSION
	.align		4
        /*0000*/ 	.byte	0x04, 0x37
        /*0002*/ 	.short	(.L_7659 - .L_7658)
.L_7658:
        /*0004*/ 	.word	0x00000082


	//----- nvinfo : EIATTR_KPARAM_INFO
	.align		4
.L_7659:
        /*0008*/ 	.byte	0x04, 0x17
        /*000a*/ 	.short	(.L_7661 - .L_7660)
.L_7660:
        /*000c*/ 	.word	0x00000000
        /*0010*/ 	.short	0x0001
        /*0012*/ 	.short	0x0008
        /*0014*/ 	.byte	0x00, 0xf0, 0x61, 0x08


	//----- nvinfo : EIATTR_KPARAM_INFO
	.align		4
.L_7661:
        /*0018*/ 	.byte	0x04, 0x17
        /*001a*/ 	.short	(.L_7663 - .L_7662)
.L_7662:
        /*001c*/ 	.word	0x00000000
        /*0020*/ 	.short	0x0000
        /*0022*/ 	.short	0x0000
        /*0024*/ 	.byte	0x00, 0xf0, 0x11, 0x00


	//----- nvinfo : EIATTR_SPARSE_MMA_MASK
	.align		4
.L_7663:
        /*0028*/ 	.byte	0x03, 0x50
        /*002a*/ 	.short	0x0000


	//----- nvinfo : EIATTR_MAXREG_COUNT
	.align		4
        /*002c*/ 	.byte	0x03, 0x1b
        /*002e*/ 	.short	0x0080


	//----- nvinfo : EIATTR_EXTERNS
	.align		4
        /*0030*/ 	.byte	0x04, 0x0f
        /*0032*/ 	.short	(.L_7665 - .L_7664)


	//   ....[0]....
	.align		4
.L_7664:
        /*0034*/ 	.word	index@(__assertfail)


	//----- nvinfo : EIATTR_MERCURY_ISA_VERSION
	.align		4
.L_7665:
        /*0038*/ 	.byte	0x03, 0x5f
        /*003a*/ 	.short	0x0101


	//----- nvinfo : EIATTR_SYSCALL_OFFSETS
	.align		4
        /*003c*/ 	.byte	0x04, 0x46
        /*003e*/ 	.short	(.L_7667 - .L_7666)


	//   ....[0]....
.L_7666:
        /*0040*/ 	.word	0x000023a0


	//   ....[1]....
        /*0044*/ 	.word	0x00003400


	//   ....[2]....
        /*0048*/ 	.word	0x00005800


	//   ....[3]....
        /*004c*/ 	.word	0x00006860


	//   ....[4]....
        /*0050*/ 	.word	0x00008c50


	//   ....[5]....
        /*0054*/ 	.word	0x00009cb0


	//   ....[6]....
        /*0058*/ 	.word	0x0000c090


	//   ....[7]....
        /*005c*/ 	.word	0x0000d0f0


	//----- nvinfo : EIATTR_EXIT_INSTR_OFFSETS
	.align		4
.L_7667:
        /*0060*/ 	.byte	0x04, 0x1c
        /*0062*/ 	.short	(.L_7669 - .L_7668)


	//   ....[0]....
.L_7668:
        /*0064*/ 	.word	0x00009d80


	//   ....[1]....
        /*0068*/ 	.word	0x0000c320


	//   ....[2]....
        /*006c*/ 	.word	0x0000c360


	//   ....[3]....
        /*0070*/ 	.word	0x0000c400


	//   ....[4]....
        /*0074*/ 	.word	0x0000c440


	//   ....[5]....
        /*0078*/ 	.word	0x0000c480


	//   ....[6]....
        /*007c*/ 	.word	0x0000c510


	//   ....[7]....
        /*0080*/ 	.word	0x0000c550


	//   ....[8]....
        /*0084*/ 	.word	0x0000c5f0


	//   ....[9]....
        /*0088*/ 	.word	0x0000c640


	//   ....[10]....
        /*008c*/ 	.word	0x0000c690


	//   ....[11]....
        /*0090*/ 	.word	0x0000c760


	//   ....[12]....
        /*0094*/ 	.word	0x0000c7c0


	//   ....[13]....
        /*0098*/ 	.word	0x0000c950


	//   ....[14]....
        /*009c*/ 	.word	0x0000cab0


	//   ....[15]....
        /*00a0*/ 	.word	0x0000cad0


	//   ....[16]....
        /*00a4*/ 	.word	0x0000cb90


	//   ....[17]....
        /*00a8*/ 	.word	0x0000cd10


	//   ....[18]....
        /*00ac*/ 	.word	0x0000ce90


	//   ....[19]....
        /*00b0*/ 	.word	0x0000cff0


	//   ....[20]....
        /*00b4*/ 	.word	0x0000d100


	//   ....[21]....
        /*00b8*/ 	.word	0x0000d140


	//   ....[22]....
        /*00bc*/ 	.word	0x0000d180


	//----- nvinfo : EIATTR_MAX_THREADS
	.align		4
.L_7669:
        /*00c0*/ 	.byte	0x04, 0x05
        /*00c2*/ 	.short	(.L_7671 - .L_7670)
.L_7670:
        /*00c4*/ 	.word	0x00000080
        /*00c8*/ 	.word	0x00000001
        /*00cc*/ 	.word	0x00000001


	//----- nvinfo : EIATTR_CRS_STACK_SIZE
	.align		4
.L_7671:
        /*00d0*/ 	.byte	0x04, 0x1e
        /*00d2*/ 	.short	(.L_7673 - .L_7672)
.L_7672:
        /*00d4*/ 	.word	0x00000000


	//----- nvinfo : EIATTR_CBANK_PARAM_SIZE
	.align		4
.L_7673:
        /*00d8*/ 	.byte	0x03, 0x19
        /*00da*/ 	.short	0x0220


	//----- nvinfo : EIATTR_PARAM_CBANK
	.align		4
        /*00dc*/ 	.byte	0x04, 0x0a
        /*00de*/ 	.short	(.L_7675 - .L_7674)
	.align		4
.L_7674:
        /*00e0*/ 	.word	index@(.nv.constant0._ZN2at6native18elementwise_kernelILi128ELi4EZNS0_15gpu_kernel_implINS0_13AUnaryFunctorIN3c108BFloat16ES5_S5_ZZZNS0_19maximum_kernel_cudaERNS_18TensorIteratorBaseEENKUlvE0_clEvENKUlvE2_clEvEUlS5_S5_E_EEEEvS7_RKT_EUliE_EEviT1_)
        /*00e4*/ 	.short	0x0210
        /*00e6*/ 	.short	0x0220


	//----- nvinfo : EIATTR_SW_WAR
	.align		4
.L_7675:
        /*00e8*/ 	.byte	0x04, 0x36
        /*00ea*/ 	.short	(.L_7677 - .L_7676)
.L_7676:
        /*00ec*/ 	.word	0x00000008
.L_7677:


//--------------------- .nv.info._ZN2at6native27unrolled_elementwise_kernelINS0_13AUnaryFunctorIN3c108BFloat16ES4_S4_ZZZNS0_19maximum_kernel_cudaERNS_18TensorIteratorBaseEENKUlvE0_clEvENKUlvE2_clEvEUlS4_S4_E_EESt5arrayIPcLm2EELi4E23TrivialOffsetCalculatorILi1EjESF_NS0_6memory12LoadWithCastILi1EEENSG_13StoreWithCastILi1EEEEEviT_T0_T2_T3_T4_T5_ --------------------------
	.section	.nv.info._ZN2at6native27unrolled_elementwise_kernelINS0_13AUnaryFunctorIN3c108BFloat16ES4_S4_ZZZNS0_19maximum_kernel_cudaERNS_18TensorIteratorBaseEENKUlvE0_clEvENKUlvE2_clEvEUlS4_S4_E_EESt5arrayIPcLm2EELi4E23TrivialOffsetCalculatorILi1EjESF_NS0_6memory12LoadWithCastILi1EEENSG_13StoreWithCastILi1EEEEEviT_T0_T2_T3_T4_T5_,"",@"SHT_CUDA_INFO"
	.sectionflags	@""
	.align	4


	//----- nvinfo : EIATTR_CUDA_API_VERSION
	.align		4
        /*0000*/ 	.byte	0x04, 0x37
        /*0002*/ 	.short	(.L_7679 - .L_7678)
.L_7678:
        /*0004*/ 	.word	0x00000082


	//----- nvinfo : EIATTR_KPARAM_INFO
	.align		4
.L_7679:
        /*0008*/ 	.byte	0x04, 0x17
        /*000a*/ 	.short	(.L_7681 - .L_7680)
.L_7680:
        /*000c*/ 	.word	0x00000000
        /*0010*/ 	.short	0x0006
        /*0012*/ 	.short	0x0024
        /*0014*/ 	.byte	0x00, 0xf0, 0x21, 0x00


	//----- nvinfo : EIATTR_KPARAM_INFO
	.align		4
.L_7681:
        /*0018*/ 	.byte	0x04, 0x17
        /*001a*/ 	.short	(.L_7683 - .L_7682)
.L_7682:
        /*001c*/ 	.word	0x00000000
        /*0020*/ 	.short	0x0005
        /*0022*/ 	.short	0x001c
        /*0024*/ 	.byte	0x00, 0xf0, 0x21, 0x00


	//----- nvinfo : EIATTR_KPARAM_INFO
	.align		4
.L_7683:
        /*0028*/ 	.byte	0x04, 0x17
        /*002a*/ 	.short	(.L_7685 - .L_7684)
.L_7684:
        /*002c*/ 	.word	0x00000000
        /*0030*/ 	.short	0x0004
        /*0032*/ 	.short	0x0019
        /*0034*/ 	.byte	0x00, 0xf0, 0x05, 0x00


	//----- nvinfo : EIATTR_KPARAM_INFO
	.align		4
.L_7685:
        /*0038*/ 	.byte	0x04, 0x17
        /*003a*/ 	.short	(.L_7687 - .L_7686)
.L_7686:
        /*003c*/ 	.word	0x00000000
        /*0040*/ 	.short	0x0003
        /*0042*/ 	.short	0x0018
        /*0044*/ 	.byte	0x00, 0xf0, 0x05, 0x00


	//----- nvinfo : EIATTR_KPARAM_INFO
	.align		4
.L_7687:
        /*0048*/ 	.byte	0x04, 0x17
        /*004a*/ 	.short	(.L_7689 - .L_7688)
.L_7688:
        /*004c*/ 	.word	0x00000000
        /*0050*/ 	.short	0x0002
        /*0052*/ 	.short	0x0008
        /*0054*/ 	.byte	0x00, 0xf0, 0x41, 0x00


	//----- nvinfo : EIATTR_KPARAM_INFO
	.align		4
.L_7689:
        /*0058*/ 	.byte	0x04, 0x17
        /*005a*/ 	.short	(.L_7691 - .L_7690)
.L_7690:
        /*005c*/ 	.word	0x00000000
        /*0060*/ 	.short	0x0001
        /*0062*/ 	.short	0x0004
        /*0064*/ 	.byte	0x00, 0xf0, 0x11, 0x00


	//----- nvinfo : EIATTR_KPARAM_INFO
	.align		4
.L_7691:
        /*0068*/ 	.byte	0x04, 0x17
        /*006a*/ 	.short	(.L_7693 - .L_7692)
.L_7692:
        /*006c*/ 	.word	0x00000000
        /*0070*/ 	.short	0x0000
        /*0072*/ 	.short	0x0000
        /*0074*/ 	.byte	0x00, 0xf0, 0x11, 0x00


	//----- nvinfo : EIATTR_SPARSE_MMA_MASK
	.align		4
.L_7693:
        /*0078*/ 	.byte	0x03, 0x50
        /*007a*/ 	.short	0x0000


	//----- nvinfo : EIATTR_MAXREG_COUNT
	.align		4
        /*007c*/ 	.byte	0x03, 0x1b
        /*007e*/ 	.short	0x00ff


	//----- nvinfo : EIATTR_EXTERNS
	.align		4
        /*0080*/ 	.byte	0x04, 0x0f
        /*0082*/ 	.short	(.L_7695 - .L_7694)


	//   ....[0]....
	.align		4
.L_7694:
        /*0084*/ 	.word	index@(__assertfail)


	//----- nvinfo : EIATTR_MERCURY_ISA_VERSION
	.align		4
.L_7695:
        /*0088*/ 	.byte	0x03, 0x5f
        /*008a*/ 	.short	0x0101


	//----- nvinfo : EIATTR_SYSCALL_OFFSETS
	.align		4
        /*008c*/ 	.byte	0x04, 0x46
        /*008e*/ 	.short	(.L_7697 - .L_7696)


	//   ....[0]....
.L_7696:
        /*0090*/ 	.word	0x00001100


	//   ....[1]....
        /*0094*/ 	.word	0x00002240


	//   ....[2]....
        /*0098*/ 	.word	0x00003390


	//   ....[3]....
        /*009c*/ 	.word	0x000044b0


	//   ....[4]....
        /*00a0*/ 	.word	0x000059b0


	//   ....[5]....
        /*00a4*/ 	.word	0x000069d0


	//   ....[6]....
        /*00a8*/ 	.word	0x000079b0


	//   ....[7]....
        /*00ac*/ 	.word	0x00008990


	//----- nvinfo : EIATTR_EXIT_INSTR_OFFSETS
	.align		4
.L_7697:
        /*00b0*/ 	.byte	0x04, 0x1c
        /*00b2*/ 	.short	(.L_7699 - .L_7698)


	//   ....[0]....
.L_7698:
        /*00b4*/ 	.word	0x00007a70


	//   ....[1]....
        /*00b8*/ 	.word	0x00007bc0


	//   ....[2]....
        /*00bc*/ 	.word	0x00007c00


	//   ....[3]....
        /*00c0*/ 	.word	0x00007ca0


	//   ....[4]....
        /*00c4*/ 	.word	0x00007ce0


	//   ....[5]....
        /*00c8*/ 	.word	0x00007d20


	//   ....[6]....
        /*00cc*/ 	.word	0x00007db0


	//   ....[7]....
        /*00d0*/ 	.word	0x00007df0


	//   ....[8]....
        /*00d4*/ 	.word	0x00007e90


	//   ....[9]....
        /*00d8*/ 	.word	0x00007ee0


	//   ....[10]....
        /*00dc*/ 	.word	0x00007f30


	//   ....[11]....
        /*00e0*/ 	.word	0x00008000


	//   ....[12]....
        /*00e4*/ 	.word	0x00008060


	//   ....[13]....
        /*00e8*/ 	.word	0x000081f0


	//   ....[14]....
        /*00ec*/ 	.word	0x00008350


	//   ....[15]....
        /*00f0*/ 	.word	0x00008370


	//   ....[16]....
        /*00f4*/ 	.word	0x00008430


	//   ....[17]....
        /*00f8*/ 	.word	0x000085b0


	//   ....[18]....
        /*00fc*/ 	.word	0x00008730


	//   ....[19]....
        /*0100*/ 	.word	0x00008890


	//   ....[20]....
        /*0104*/ 	.word	0x000089a0


	//   ....[21]....
        /*0108*/ 	.word	0x000089e0


	//   ....[22]....
        /*010c*/ 	.word	0x00008a20


	//----- nvinfo : EIATTR_MAX_THREADS
	.align		4
.L_7699:
        /*0110*/ 	.byte	0x04, 0x05
        /*0112*/ 	.short	(.L_7701 - .L_7700)
.L_7700:
        /*0114*/ 	.word	0x00000080
        /*0118*/ 	.word	0x00000001
        /*011c*/ 	.word	0x00000001


	//----- nvinfo : EIATTR_CRS_STACK_SIZE
	.align		4
.L_7701:
        /*0120*/ 	.byte	0x04, 0x1e
        /*0122*/ 	.short	(.L_7703 - .L_7702)
.L_7702:
        /*0124*/ 	.word	0x00000000


	//----- nvinfo : EIATTR_CBANK_PARAM_SIZE
	.align		4
.L_7703:
        /*0128*/ 	.byte	0x03, 0x19
        /*012a*/ 	.short	0x002c


	//----- nvinfo : EIATTR_PARAM_CBANK
	.align		4
        /*012c*/ 	.byte	0x04, 0x0a
        /*012e*/ 	.short	(.L_7705 - .L_7704)
	.align		4
.L_7704:
        /*0130*/ 	.word	index@(.nv.constant0._ZN2at6native27unrolled_elementwise_kernelINS0_13AUnaryFunctorIN3c108BFloat16ES4_S4_ZZZNS0_19maximum_kernel_cudaERNS_18TensorIteratorBaseEENKUlvE0_clEvENKUlvE2_clEvEUlS4_S4_E_EESt5arrayIPcLm2EELi4E23TrivialOffsetCalculatorILi1EjESF_NS0_6memory12LoadWithCastILi1EEENSG_13StoreWithCastILi1EEEEEviT_T0_T2_T3_T4_T5_)
        /*0134*/ 	.short	0x0210
        /*0136*/ 	.short	0x002c


	//----- nvinfo : EIATTR_SW_WAR
	.align		4
.L_7705:
        /*0138*/ 	.byte	0x04, 0x36
        /*013a*/ 	.short	(.L_7707 - .L_7706)
.L_7706:
        /*013c*/ 	.word	0x00000008
.L_7707:


//--------------------- .nv.info._ZN2at6native18elementwise_kernelILi128ELi4EZNS0_22gpu_kernel_impl_nocastINS0_13AUnaryFunctorIN3c108BFloat16ES5_S5_ZZZNS0_19maximum_kernel_cudaERNS_18TensorIteratorBaseEENKUlvE0_clEvENKUlvE2_clEvEUlS5_S5_E_EEEEvS7_RKT_EUliE_EEviT1_ --------------------------
	.section	.nv.info._ZN2at6native18elementwise_kernelILi128ELi4EZNS0_22gpu_kernel_impl_nocastINS0_13AUnaryFunctorIN3c108BFloat16ES5_S5_ZZZNS0_19maximum_kernel_cudaERNS_18TensorIteratorBaseEENKUlvE0_clEvENKUlvE2_clEvEUlS5_S5_E_EEEEvS7_RKT_EUliE_EEviT1_,"",@"SHT_CUDA_INFO"
	.sectionflags	@""
	.align	4


	//----- nvinfo : EIATTR_CUDA_API_VERSION
	.align		4
        /*0000*/ 	.byte	0x04, 0x37
        /*0002*/ 	.short	(.L_7709 - .L_7708)
.L_7708:
        /*0004*/ 	.word	0x00000082


	//----- nvinfo : EIATTR_KPARAM_INFO
	.align		4
.L_7709:
        /*0008*/ 	.byte	0x04, 0x17
        /*000a*/ 	.short	(.L_7711 - .L_7710)
.L_7710:
        /*000c*/ 	.word	0x00000000
        /*0010*/ 	.short	0x0001
        /*0012*/ 	.short	0x0008
        /*0014*/ 	.byte	0x00, 0xf0, 0x61, 0x08


	//----- nvinfo : EIATTR_KPARAM_INFO
	.align		4
.L_7711:
        /*0018*/ 	.byte	0x04, 0x17
        /*001a*/ 	.short	(.L_7713 - .L_7712)
.L_7712:
        /*001c*/ 	.word	0x00000000
        /*0020*/ 	.short	0x0000
        /*0022*/ 	.short	0x0000
        /*0024*/ 	.byte	0x00, 0xf0, 0x11, 0x00


	//----- nvinfo : EIATTR_SPARSE_MMA_MASK
	.align		4
.L_7713:
        /*0028*/ 	.byte	0x03, 0x50
        /*002a*/ 	.short	0x0000


	//----- nvinfo : EIATTR_MAXREG_COUNT
	.align		4
        /*002c*/ 	.byte	0x03, 0x1b
        /*002e*/ 	.short	0x0080


	//----- nvinfo : EIATTR_MERCURY_ISA_VERSION
	.align		4
        /*0030*/ 	.byte	0x03, 0x5f
        /*0032*/ 	.short	0x0101


	//----- nvinfo : EIATTR_EXIT_INSTR_OFFSETS
	.align		4
        /*0034*/ 	.byte	0x04, 0x1c
        /*0036*/ 	.short	(.L_7715 - .L_7714)


	//   ....[0]....
.L_7714:
        /*0038*/ 	.word	0x00003d70


	//   ....[1]....
        /*003c*/ 	.word	0x00005160


	//----- nvinfo : EIATTR_MAX_THREADS
	.align		4
.L_7715:
        /*0040*/ 	.byte	0x04, 0x05
        /*0042*/ 	.short	(.L_7717 - .L_7716)
.L_7716:
        /*0044*/ 	.word	0x00000080
        /*0048*/ 	.word	0x00000001
        /*004c*/ 	.word	0x00000001


	//----- nvinfo : EIATTR_CRS_STACK_SIZE
	.align		4
.L_7717:
        /*0050*/ 	.byte	0x04, 0x1e
        /*0052*/ 	.short	(.L_7719 - .L_7718)
.L_7718:
        /*0054*/ 	.word	0x00000000


	//----- nvinfo : EIATTR_CBANK_PARAM_SIZE
	.align		4
.L_7719:
        /*0058*/ 	.byte	0x03, 0x19
        /*005a*/ 	.short	0x0220


	//----- nvinfo : EIATTR_PARAM_CBANK
	.align		4
        /*005c*/ 	.byte	0x04, 0x0a
        /*005e*/ 	.short	(.L_7721 - .L_7720)
	.align		4
.L_7720:
        /*0060*/ 	.word	index@(.nv.constant0._ZN2at6native18elementwise_kernelILi128ELi4EZNS0_22gpu_kernel_impl_nocastINS0_13AUnaryFunctorIN3c108BFloat16ES5_S5_ZZZNS0_19maximum_kernel_cudaERNS_18TensorIteratorBaseEENKUlvE0_clEvENKUlvE2_clEvEUlS5_S5_E_EEEEvS7_RKT_EUliE_EEviT1_)
        /*0064*/ 	.short	0x0210
        /*0066*/ 	.short	0x0220


	//----- nvinfo : EIATTR_SW_WAR
	.align		4
.L_7721:
        /*0068*/ 	.byte	0x04, 0x36
        /*006a*/ 	.short	(.L_7723 - .L_7722)
.L_7722:
        /*006c*/ 	.word	0x00000008
.L_7723:


//--------------------- .nv.info._ZN2at6native27unrolled_elementwise_kernelINS0_13AUnaryFunctorIN3c108BFloat16ES4_S4_ZZZNS0_19maximum_kernel_cudaERNS_18TensorIteratorBaseEENKUlvE0_clEvENKUlvE2_clEvEUlS4_S4_E_EESt5arrayIPcLm2EELi4E23TrivialOffsetCalculatorILi1EjESF_NS0_6memory15LoadWithoutCastENSG_16StoreWithoutCastEEEviT_T0_T2_T3_T4_T5_ --------------------------
	.section	.nv.info._ZN2at6native27unrolled_elementwise_kernelINS0_13AUnaryFunctorIN3c108BFloat16ES4_S4_ZZZNS0_19maximum_kernel_cudaERNS_18TensorIteratorBaseEENKUlvE0_clEvENKUlvE2_clEvEUlS4_S4_E_EESt5arrayIPcLm2EELi4E23TrivialOffsetCalculatorILi1EjESF_NS0_6memory15LoadWithoutCastENSG_16StoreWithoutCastEEEviT_T0_T2_T3_T4_T5_,"",@"SHT_CUDA_INFO"
	.sectionflags	@""
	.align	4


	//----- nvinfo : EIATTR_CUDA_API_VERSION
	.align		4
        /*0000*/ 	.byte	0x04, 0x37
        /*0002*/ 	.short	(.L_7725 - .L_7724)
.L_7724:
        /*0004*/ 	.word	0x00000082


	//----- nvinfo : EIATTR_KPARAM_INFO
	.align		4
.L_7725:
        /*0008*/ 	.byte	0x04, 0x17
        /*000a*/ 	.short	(.L_7727 - .L_7726)
.L_7726:
        /*000c*/ 	.word	0x00000000
        /*0010*/ 	.short	0x0006
        /*0012*/ 	.short	0x001b
        /*0014*/ 	.byte	0x00, 0xf0, 0x05, 0x00


	//----- nvinfo : EIATTR_KPARAM_INFO
	.align		4
.L_7727:
        /*0018*/ 	.byte	0x04, 0x17
        /*001a*/ 	.short	(.L_7729 - .L_7728)
.L_7728:
        /*001c*/ 	.word	0x00000000
        /*0020*/ 	.short	0x0005
        /*0022*/ 	.short	0x001a
        /*0024*/ 	.byte	0x00, 0xf0, 0x05, 0x00


	//----- nvinfo : EIATTR_KPARAM_INFO
	.align		4
.L_7729:
        /*0028*/ 	.byte	0x04, 0x17
        /*002a*/ 	.short	(.L_7731 - .L_7730)
.L_7730:
        /*002c*/ 	.word	0x00000000
        /*0030*/ 	.short	0x0004
        /*0032*/ 	.short	0x0019
        /*0034*/ 	.byte	0x00, 0xf0, 0x05, 0x00


	//----- nvinfo : EIATTR_KPARAM_INFO
	.align		4
.L_7731:
        /*0038*/ 	.byte	0x04, 0x17
        /*003a*/ 	.short	(.L_7733 - .L_7732)
.L_7732:
        /*003c*/ 	.word	0x00000000
        /*0040*/ 	.short	0x0003
        /*0042*/ 	.short	0x0018
        /*0044*/ 	.byte	0x00, 0xf0, 0x05, 0x00


	//----- nvinfo : EIATTR_KPARAM_INFO
	.align		4
.L_7733:
        /*0048*/ 	.byte	0x04, 0x17
        /*004a*/ 	.short	(.L_7735 - .L_7734)
.L_7734:
        /*004c*/ 	.word	0x00000000
        /*0050*/ 	.short	0x0002
        /*0052*/ 	.short	0x0008
        /*0054*/ 	.byte	0x00, 0xf0, 0x41, 0x00


	//----- nvinfo : EIATTR_KPARAM_INFO
	.align		4
.L_7735:
        /*0058*/ 	.byte	0x04, 0x17
        /*005a*/ 	.short	(.L_7737 - .L_7736)
.L_7736:
        /*005c*/ 	.word	0x00000000
        /*0060*/ 	.short	0x0001
        /*0062*/ 	.short	0x0004
        /*0064*/ 	.byte	0x00, 0xf0, 0x11, 0x00


	//----- nvinfo : EIATTR_KPARAM_INFO
	.align		4
.L_7737:
        /*0068*/ 	.byte	0x04, 0x17
        /*006a*/ 	.short	(.L_7739 - .L_7738)
.L_7738:
        /*006c*/ 	.word	0x00000000
        /*0070*/ 	.short	0x0000
        /*0072*/ 	.short	0x0000
        /*0074*/ 	.byte	0x00, 0xf0, 0x11, 0x00


	//----- nvinfo : EIATTR_SPARSE_MMA_MASK
	.align		4
.L_7739:
        /*0078*/ 	.byte	0x03, 0x50
        /*007a*/ 	.short	0x0000


	//----- nvinfo : EIATTR_MAXREG_COUNT
	.align		4
        /*007c*/ 	.byte	0x03, 0x1b
        /*007e*/ 	.short	0x00ff


	//----- nvinfo : EIATTR_MERCURY_ISA_VERSION
	.align		4
        /*0080*/ 	.byte	0x03, 0x5f
        /*0082*/ 	.short	0x0101


	//----- nvinfo : EIATTR_EXIT_INSTR_OFFSETS
	.align		4
        /*0084*/ 	.byte	0x04, 0x1c
        /*0086*/ 	.short	(.L_7741 - .L_7740)


	//   ....[0]....
.L_7740:
        /*0088*/ 	.word	0x00000700


	//   ....[1]....
        /*008c*/ 	.word	0x00000750


	//----- nvinfo : EIATTR_MAX_THREADS
	.align		4
.L_7741:
        /*0090*/ 	.byte	0x04, 0x05
        /*0092*/ 	.short	(.L_7743 - .L_7742)
.L_7742:
        /*0094*/ 	.word	0x00000080
        /*0098*/ 	.word	0x00000001
        /*009c*/ 	.word	0x00000001


	//----- nvinfo : EIATTR_CRS_STACK_SIZE
	.align		4
.L_7743:
        /*00a0*/ 	.byte	0x04, 0x1e
        /*00a2*/ 	.short	(.L_7745 - .L_7744)
.L_7744:
        /*00a4*/ 	.word	0x00000000


	//----- nvinfo : EIATTR_CBANK_PARAM_SIZE
	.align		4
.L_7745:
        /*00a8*/ 	.byte	0x03, 0x19
        /*00aa*/ 	.short	0x001c


	//----- nvinfo : EIATTR_PARAM_CBANK
	.align		4
        /*00ac*/ 	.byte	0x04, 0x0a
        /*00ae*/ 	.short	(.L_7747 - .L_7746)
	.align		4
.L_7746:
        /*00b0*/ 	.word	index@(.nv.constant0._ZN2at6native27unrolled_elementwise_kernelINS0_13AUnaryFunctorIN3c108BFloat16ES4_S4_ZZZNS0_19maximum_kernel_cudaERNS_18TensorIteratorBaseEENKUlvE0_clEvENKUlvE2_clEvEUlS4_S4_E_EESt5arrayIPcLm2EELi4E23TrivialOffsetCalculatorILi1EjESF_NS0_6memory15LoadWithoutCastENSG_16StoreWithoutCastEEEviT_T0_T2_T3_T4_T5_)
        /*00b4*/ 	.short	0x0210
        /*00b6*/ 	.short	0x001c


	//----- nvinfo : EIATTR_SW_WAR
	.align		4
.L_7747:
        /*00b8*/ 	.byte	0x04, 0x36
        /*00ba*/ 	.short	(.L_7749 - .L_7748)
.L_7748:
        /*00bc*/ 	.word	0x00000008
.L_7749:


//--------------------- .nv.info._ZN2at6native29vectorized_elementwise_kernelILi2ENS0_13AUnaryFunctorIN3c108BFloat16ES4_S4_ZZZNS0_19maximum_kernel_cudaERNS_18TensorIteratorBaseEENKUlvE0_clEvENKUlvE2_clEvEUlS4_S4_E_EESt5arrayIPcLm2EEEEviT0_T1_ --------------------------
	.section	.nv.info._ZN2at6native29vectorized_elementwise_kernelILi2ENS0_13AUnaryFunctorIN3c108BFloat16ES4_S4_ZZZNS0_19maximum_kernel_cudaERNS_18TensorIteratorBaseEENKUlvE0_clEvENKUlvE2_clEvEUlS4_S4_E_EESt5arrayIPcLm2EEEEviT0_T1_,"",@"SHT_CUDA_INFO"
	.sectionflags	@""
	.align	4


	//----- nvinfo : EIATTR_CUDA_API_VERSION
	.align		4
        /*0000*/ 	.byte	0x04, 0x37
        /*0002*/ 	.short	(.L_7751 - .L_7750)
.L_7750:
        /*0004*/ 	.word	0x00000082


	//----- nvinfo : EIATTR_KPARAM_INFO
	.align		4
.L_7751:
        /*0008*/ 	.byte	0x04, 0x17
        /*000a*/ 	.short	(.L_7753 - .L_7752)
.L_7752:
        /*000c*/ 	.word	0x00000000
        /*0010*/ 	.short	0x0002
        /*0012*/ 	.short	0x0008
        /*0014*/ 	.byte	0x00, 0xf0, 0x41, 0x00


	//----- nvinfo : EIATTR_KPARAM_INFO
	.align		4
.L_7753:
        /*0018*/ 	.byte	0x04, 0x17
        /*001a*/ 	.short	(.L_7755 - .L_7754)
.L_7754:
        /*001c*/ 	.word	0x00000000
        /*0020*/ 	.short	0x0001
        /*0022*/ 	.short	0x0004
        /*0024*/ 	.byte	0x00, 0xf0, 0x11, 0x00


	//----- nvinfo : EIATTR_KPARAM_INFO
	.align		4
.L_7755:
        /*0028*/ 	.byte	0x04, 0x17
        /*002a*/ 	.short	(.L_7757 - .L_7756)
.L_7756:
        /*002c*/ 	.word	0x00000000
        /*0030*/ 	.short	0x0000
        /*0032*/ 	.short	0x0000
        /*0034*/ 	.byte	0x00, 0xf0, 0x11, 0x00


	//----- nvinfo : EIATTR_SPARSE_MMA_MASK
	.align		4
.L_7757:
        /*0038*/ 	.byte	0x03, 0x50
        /*003a*/ 	.short	0x0000


	//----- nvinfo : EIATTR_MAXREG_COUNT
	.align		4
        /*003c*/ 	.byte	0x03, 0x1b
        /*003e*/ 	.short	0x00ff


	//----- nvinfo : EIATTR_MERCURY_ISA_VERSION
	.align		4
        /*0040*/ 	.byte	0x03, 0x5f
        /*0042*/ 	.short	0x0101


	//----- nvinfo : EIATTR_EXIT_INSTR_OFFSETS
	.align		4
        /*0044*/ 	.byte	0x04, 0x1c
        /*0046*/ 	.short	(.L_7759 - .L_7758)


	//   ....[0]....
.L_7758:
        /*0048*/ 	.word	0x00000600


	//   ....[1]....
        /*004c*/ 	.word	0x000013e0


	//   ....[2]....
        /*0050*/ 	.word	0x00001430


	//----- nvinfo : EIATTR_MAX_THREADS
	.align		4
.L_7759:
        /*0054*/ 	.byte	0x04, 0x05
        /*0056*/ 	.short	(.L_7761 - .L_7760)
.L_7760:
        /*0058*/ 	.word	0x00000080
        /*005c*/ 	.word	0x00000001
        /*0060*/ 	.word	0x00000001


	//----- nvinfo : EIATTR_CRS_STACK_SIZE
	.align		4
.L_7761:
        /*0064*/ 	.byte	0x04, 0x1e
        /*0066*/ 	.short	(.L_7763 - .L_7762)
.L_7762:
        /*0068*/ 	.word	0x00000000


	//----- nvinfo : EIATTR_CBANK_PARAM_SIZE
	.align		4
.L_7763:
        /*006c*/ 	.byte	0x03, 0x19
        /*006e*/ 	.short	0x0018


	//----- nvinfo : EIATTR_PARAM_CBANK
	.align		4
        /*0070*/ 	.byte	0x04, 0x0a
        /*0072*/ 	.short	(.L_7765 - .L_7764)
	.align		4
.L_7764:
        /*0074*/ 	.word	index@(.nv.constant0._ZN2at6native29vectorized_elementwise_kernelILi2ENS0_13AUnaryFunctorIN3c108BFloat16ES4_S4_ZZZNS0_19maximum_kernel_cudaERNS_18TensorIteratorBaseEENKUlvE0_clEvENKUlvE2_clEvEUlS4_S4_E_EESt5arrayIPcLm2EEEEviT0_T1_)
        /*0078*/ 	.short	0x0210
        /*007a*/ 	.short	0x0018


	//----- nvinfo : EIATTR_SW_WAR
	.align		4
.L_7765:
        /*007c*/ 	.byte	0x04, 0x36
        /*007e*/ 	.short	(.L_7767 - .L_7766)
.L_7766:
        /*0080*/ 	.word	0x00000008
.L_7767:


//--------------------- .nv.info._ZN2at6native29vectorized_elementwise_kernelILi4ENS0_13AUnaryFunctorIN3c108BFloat16ES4_S4_ZZZNS0_19maximum_kernel_cudaERNS_18TensorIteratorBaseEENKUlvE0_clEvENKUlvE2_clEvEUlS4_S4_E_EESt5arrayIPcLm2EEEEviT0_T1_ --------------------------
	.section	.nv.info._ZN2at6native29vectorized_elementwise_kernelILi4ENS0_13AUnaryFunctorIN3c108BFloat16ES4_S4_ZZZNS0_19maximum_kernel_cudaERNS_18TensorIteratorBaseEENKUlvE0_clEvENKUlvE2_clEvEUlS4_S4_E_EESt5arrayIPcLm2EEEEviT0_T1_,"",@"SHT_CUDA_INFO"
	.sectionflags	@""
	.align	4


	//----- nvinfo : EIATTR_CUDA_API_VERSION
	.align		4
        /*0000*/ 	.byte	0x04, 0x37
        /*0002*/ 	.short	(.L_7769 - .L_7768)
.L_7768:
        /*0004*/ 	.word	0x00000082


	//----- nvinfo : EIATTR_KPARAM_INFO
	.align		4
.L_7769:
        /*0008*/ 	.byte	0x04, 0x17
        /*000a*/ 	.short	(.L_7771 - .L_7770)
.L_7770:
        /*000c*/ 	.word	0x00000000
        /*0010*/ 	.short	0x0002
        /*0012*/ 	.short	0x0008
        /*0014*/ 	.byte	0x00, 0xf0, 0x41, 0x00


	//----- nvinfo : EIATTR_KPARAM_INFO
	.align		4
.L_7771:
        /*0018*/ 	.byte	0x04, 0x17
        /*001a*/ 	.short	(.L_7773 - .L_7772)
.L_7772:
        /*001c*/ 	.word	0x00000000
        /*0020*/ 	.short	0x0001
        /*0022*/ 	.short	0x0004
        /*0024*/ 	.byte	0x00, 0xf0, 0x11, 0x00


	//----- nvinfo : EIATTR_KPARAM_INFO
	.align		4
.L_7773:
        /*0028*/ 	.byte	0x04, 0x17
        /*002a*/ 	.short	(.L_7775 - .L_7774)
.L_7774:
        /*002c*/ 	.word	0x00000000
        /*0030*/ 	.short	0x0000
        /*0032*/ 	.short	0x0000
        /*0034*/ 	.byte	0x00, 0xf0, 0x11, 0x00


	//----- nvinfo : EIATTR_SPARSE_MMA_MASK
	.align		4
.L_7775:
        /*0038*/ 	.byte	0x03, 0x50
        /*003a*/ 	.short	0x0000


	//----- nvinfo : EIATTR_MAXREG_COUNT
	.align		4
        /*003c*/ 	.byte	0x03, 0x1b
        /*003e*/ 	.short	0x00ff


	//----- nvinfo : EIATTR_MERCURY_ISA_VERSION
	.align		4
        /*0040*/ 	.byte	0x03, 0x5f
        /*0042*/ 	.short	0x0101


	//----- nvinfo : EIATTR_EXIT_INSTR_OFFSETS
	.align		4
        /*0044*/ 	.byte	0x04, 0x1c
        /*0046*/ 	.short	(.L_7777 - .L_7776)


	//   ....[0]....
.L_7776:
        /*0048*/ 	.word	0x000005b0


	//   ....[1]....
        /*004c*/ 	.word	0x00001390


	//   ....[2]....
        /*0050*/ 	.word	0x000013e0


	//----- nvinfo : EIATTR_MAX_THREADS
	.align		4
.L_7777:
        /*0054*/ 	.byte	0x04, 0x05
        /*0056*/ 	.short	(.L_7779 - .L_7778)
.L_7778:
        /*0058*/ 	.word	0x00000080
        /*005c*/ 	.word	0x00000001
        /*0060*/ 	.word	0x00000001


	//----- nvinfo : EIATTR_CRS_STACK_SIZE
	.align		4
.L_7779:
        /*0064*/ 	.byte	0x04, 0x1e
        /*0066*/ 	.short	(.L_7781 - .L_7780)
.L_7780:
        /*0068*/ 	.word	0x00000000


	//----- nvinfo : EIATTR_CBANK_PARAM_SIZE
	.align		4
.L_7781:
        /*006c*/ 	.byte	0x03, 0x19
        /*006e*/ 	.short	0x0018


	//----- nvinfo : EIATTR_PARAM_CBANK
	.align		4
        /*0070*/ 	.byte	0x04, 0x0a
        /*0072*/ 	.short	(.L_7783 - .L_7782)
	.align		4
.L_7782:
        /*0074*/ 	.word	index@(.nv.constant0._ZN2at6native29vectorized_elementwise_kernelILi4ENS0_13AUnaryFunctorIN3c108BFloat16ES4_S4_ZZZNS0_19maximum_kernel_cudaERNS_18TensorIteratorBaseEENKUlvE0_clEvENKUlvE2_clEvEUlS4_S4_E_EESt5arrayIPcLm2EEEEviT0_T1_)
        /*0078*/ 	.short	0x0210
        /*007a*/ 	.short	0x0018


	//----- nvinfo : EIATTR_SW_WAR
	.align		4
.L_7783:
        /*007c*/ 	.byte	0x04, 0x36
        /*007e*/ 	.short	(.L_7785 - .L_7784)
.L_7784:
        /*0080*/ 	.word	0x00000008
.L_7785:


//--------------------- .nv.info._ZN2at6native29vectorized_elementwise_kernelILi8ENS0_13AUnaryFunctorIN3c108BFloat16ES4_S4_ZZZNS0_19maximum_kernel_cudaERNS_18TensorIteratorBaseEENKUlvE0_clEvENKUlvE2_clEvEUlS4_S4_E_EESt5arrayIPcLm2EEEEviT0_T1_ --------------------------
	.section	.nv.info._ZN2at6native29vectorized_elementwise_kernelILi8ENS0_13AUnaryFunctorIN3c108BFloat16ES4_S4_ZZZNS0_19maximum_kernel_cudaERNS_18TensorIteratorBaseEENKUlvE0_clEvENKUlvE2_clEvEUlS4_S4_E_EESt5arrayIPcLm2EEEEviT0_T1_,"",@"SHT_CUDA_INFO"
	.sectionflags	@""
	.align	4


	//----- nvinfo : EIATTR_CUDA_API_VERSION
	.align		4
        /*0000*/ 	.byte	0x04, 0x37
        /*0002*/ 	.short	(.L_7787 - .L_7786)
.L_7786:
        /*0004*/ 	.word	0x00000082


	//----- nvinfo : EIATTR_KPARAM_INFO
	.align		4
.L_7787:
        /*0008*/ 	.byte	0x04, 0x17
        /*000a*/ 	.short	(.L_7789 - .L_7788)
.L_7788:
        /*000c*/ 	.word	0x00000000
        /*0010*/ 	.short	0x0002
        /*0012*/ 	.short	0x0008
        /*0014*/ 	.byte	0x00, 0xf0, 0x41, 0x00


	//----- nvinfo : EIATTR_KPARAM_INFO
	.align		4
.L_7789:
        /*0018*/ 	.byte	0x04, 0x17
        /*001a*/ 	.short	(.L_7791 - .L_7790)
.L_7790:
        /*001c*/ 	.word	0x00000000
        /*0020*/ 	.short	0x0001
        /*0022*/ 	.short	0x0004
        /*0024*/ 	.byte	0x00, 0xf0, 0x11, 0x00


	//----- nvinfo : EIATTR_KPARAM_INFO
	.align		4
.L_7791:
        /*0028*/ 	.byte	0x04, 0x17
        /*002a*/ 	.short	(.L_7793 - .L_7792)
.L_7792:
        /*002c*/ 	.word	0x00000000
        /*0030*/ 	.short	0x0000
        /*0032*/ 	.short	0x0000
        /*0034*/ 	.byte	0x00, 0xf0, 0x11, 0x00


	//----- nvinfo : EIATTR_SPARSE_MMA_MASK
	.align		4
.L_7793:
        /*0038*/ 	.byte	0x03, 0x50
        /*003a*/ 	.short	0x0000


	//----- nvinfo : EIATTR_MAXREG_COUNT
	.align		4
        /*003c*/ 	.byte	0x03, 0x1b
        /*003e*/ 	.short	0x00ff


	//----- nvinfo : EIATTR_MERCURY_ISA_VERSION
	.align		4
        /*0040*/ 	.byte	0x03, 0x5f
        /*0042*/ 	.short	0x0101


	//----- nvinfo : EIATTR_EXIT_INSTR_OFFSETS
	.align		4
        /*0044*/ 	.byte	0x04, 0x1c
        /*0046*/ 	.short	(.L_7795 - .L_7794)


	//   ....[0]....
.L_7794:
        /*0048*/ 	.word	0x00000590


	//   ....[1]....
        /*004c*/ 	.word	0x00001370


	//   ....[2]....
        /*0050*/ 	.word	0x000013c0


	//----- nvinfo : EIATTR_MAX_THREADS
	.align		4
.L_7795:
        /*0054*/ 	.byte	0x04, 0x05
        /*0056*/ 	.short	(.L_7797 - .L_7796)
.L_7796:
        /*0058*/ 	.word	0x00000080
        /*005c*/ 	.word	0x00000001
        /*0060*/ 	.word	0x00000001


	//----- nvinfo : EIATTR_CRS_STACK_SIZE
	.align		4
.L_7797:
        /*0064*/ 	.byte	0x04, 0x1e
        /*0066*/ 	.short	(.L_7799 - .L_7798)
.L_7798:
        /*0068*/ 	.word	0x00000000


	//----- nvinfo : EIATTR_CBANK_PARAM_SIZE
	.align		4
.L_7799:
        /*006c*/ 	.byte	0x03, 0x19
        /*006e*/ 	.short	0x0018


	//----- nvinfo : EIATTR_PARAM_CBANK
	.align		4
        /*0070*/ 	.byte	0x04, 0x0a
        /*0072*/ 	.short	(.L_7801 - .L_7800)
	.align		4
.L_7800:
        /*0074*/ 	.word	index@(.nv.constant0._ZN2at6native29vectorized_elementwise_kernelILi8ENS0_13AUnaryFunctorIN3c108BFloat16ES4_S4_ZZZNS0_19maximum_kernel_cudaERNS_18TensorIteratorBaseEENKUlvE0_clEvENKUlvE2_clEvEUlS4_S4_E_EESt5arrayIPcLm2EEEEviT0_T1_)
        /*0078*/ 	.short	0x0210
        /*007a*/ 	.short	0x0018


	//----- nvinfo : EIATTR_SW_WAR
	.align		4
.L_7801:
        /*007c*/ 	.byte	0x04, 0x36
        /*007e*/ 	.short	(.L_7803 - .L_7802)
.L_7802:
        /*0080*/ 	.word	0x00000008
.L_7803:


//--------------------- .nv.info._ZN2at6native18elementwise_kernelILi128ELi4EZNS0_15gpu_kernel_implINS0_13BinaryFunctorIN3c108BFloat16ES5_S5_ZZZNS0_19maximum_kernel_cudaERNS_18TensorIteratorBaseEENKUlvE0_clEvENKUlvE2_clEvEUlS5_S5_E_EEEEvS7_RKT_EUliE_EEviT1_ --------------------------
	.section	.nv.info._ZN2at6native18elementwise_kernelILi128ELi4EZNS0_15gpu_kernel_implINS0_13BinaryFunctorIN3c108BFloat16ES5_S5_ZZZNS0_19maximum_kernel_cudaERNS_18TensorIteratorBaseEENKUlvE0_clEvENKUlvE2_clEvEUlS5_S5_E_EEEEvS7_RKT_EUliE_EEviT1_,"",@"SHT_CUDA_INFO"
	.sectionflags	@""
	.align	4


	//----- nvinfo : EIATTR_CUDA_API_VERSION
	.align		4
        /*0000*/ 	.byte	0x04, 0x37
        /*0002*/ 	.short	(.L_7805 - .L_7804)
.L_7804:
        /*0004*/ 	.word	0x00000082


	//----- nvinfo : EIATTR_KPARAM_INFO
	.align		4
.L_7805:
        /*0008*/ 	.byte	0x04, 0x17
        /*000a*/ 	.short	(.L_7807 - .L_7806)
.L_7806:
        /*000c*/ 	.word	0x00000000
        /*0010*/ 	.short	0x0001
        /*0012*/ 	.short	0x0008
        /*0014*/ 	.byte	0x00, 0xf0, 0x21, 0x0a


	//----- nvinfo : EIATTR_KPARAM_INFO
	.align		4
.L_7807:
        /*0018*/ 	.byte	0x04, 0x17
        /*001a*/ 	.short	(.L_7809 - .L_7808)
.L_7808:
        /*001c*/ 	.word	0x00000000
        /*0020*/ 	.short	0x0000
        /*0022*/ 	.short	0x0000
        /*0024*/ 	.byte	0x00, 0xf0, 0x11, 0x00


	//----- nvinfo : EIATTR_SPARSE_MMA_MASK
	.align		4
.L_7809:
        /*0028*/ 	.byte	0x03, 0x50
        /*002a*/ 	.short	0x0000


	//----- nvinfo : EIATTR_MAXREG_COUNT
	.align		4
        /*002c*/ 	.byte	0x03, 0x1b
        /*002e*/ 	.short	0x0080


	//----- nvinfo : EIATTR_EXTERNS
	.align		4
        /*0030*/ 	.byte	0x04, 0x0f
        /*0032*/ 	.short	(.L_7811 - .L_7810)


	//   ....[0]....
	.align		4
.L_7810:
        /*0034*/ 	.word	index@(__assertfail)


	//----- nvinfo : EIATTR_MERCURY_ISA_VERSION
	.align		4
.L_7811:
        /*0038*/ 	.byte	0x03, 0x5f
        /*003a*/ 	.short	0x0101


	//----- nvinfo : EIATTR_SYSCALL_OFFSETS
	.align		4
        /*003c*/ 	.byte	0x04, 0x46
        /*003e*/ 	.short	(.L_7813 - .L_7812)


	//   ....[0]....
.L_7812:
        /*0040*/ 	.word	0x000026f0


	//   ....[1]....
        /*0044*/ 	.word	0x00003790


	//   ....[2]....
        /*0048*/ 	.word	0x000047e0


	//   ....[3]....
        /*004c*/ 	.word	0x00006f20


	//   ....[4]....
        /*0050*/ 	.word	0x00007fc0


	//   ....[5]....
        /*0054*/ 	.word	0x00009010


	//   ....[6]....
        /*0058*/ 	.word	0x0000b740


	//   ....[7]....
        /*005c*/ 	.word	0x0000c7e0


	//   ....[8]....
        /*0060*/ 	.word	0x0000d830


	//   ....[9]....
        /*0064*/ 	.word	0x0000ff50


	//   ....[10]....
        /*0068*/ 	.word	0x00010ff0


	//   ....[11]....
        /*006c*/ 	.word	0x00012040


	//----- nvinfo : EIATTR_EXIT_INSTR_OFFSETS
	.align		4
.L_7813:
        /*0070*/ 	.byte	0x04, 0x1c
        /*0072*/ 	.short	(.L_7815 - .L_7814)


	//   ....[0]....
.L_7814:
        /*0074*/ 	.word	0x0000d900


	//   ....[1]....
        /*0078*/ 	.word	0x00011270


	//   ....[2]....
        /*007c*/ 	.word	0x000112b0


	//   ....[3]....
        /*0080*/ 	.word	0x00011350


	//   ....[4]....
        /*0084*/ 	.word	0x00011390


	//   ....[5]....
        /*0088*/ 	.word	0x000113d0


	//   ....[6]....
        /*008c*/ 	.word	0x00011460


	//   ....[7]....
        /*0090*/ 	.word	0x000114a0


	//   ....[8]....
        /*0094*/ 	.word	0x00011540


	//   ....[9]....
        /*0098*/ 	.word	0x00011590


	//   ....[10]....
        /*009c*/ 	.word	0x000115e0


	//   ....[11]....
        /*00a0*/ 	.word	0x000116b0


	//   ....[12]....
        /*00a4*/ 	.word	0x00011710


	//   ....[13]....
        /*00a8*/ 	.word	0x000118a0


	//   ....[14]....
        /*00ac*/ 	.word	0x00011a00


	//   ....[15]....
        /*00b0*/ 	.word	0x00011a20


	//   ....[16]....
        /*00b4*/ 	.word	0x00011ae0


	//   ....[17]....
        /*00b8*/ 	.word	0x00011c60


	//   ....[18]....
        /*00bc*/ 	.word	0x00011de0


	//   ....[19]....
        /*00c0*/ 	.word	0x00011f40


	//   ....[20]....
        /*00c4*/ 	.word	0x00012050


	//   ....[21]....
        /*00c8*/ 	.word	0x00012090


	//   ....[22]....
        /*00cc*/ 	.word	0x000120d0


	//----- nvinfo : EIATTR_MAX_THREADS
	.align		4
.L_7815:
        /*00d0*/ 	.byte	0x04, 0x05
        /*00d2*/ 	.short	(.L_7817 - .L_7816)
.L_7816:
        /*00d4*/ 	.word	0x00000080
        /*00d8*/ 	.word	0x00000001
        /*00dc*/ 	.word	0x00000001


	//----- nvinfo : EIATTR_CRS_STACK_SIZE
	.align		4
.L_7817:
        /*00e0*/ 	.byte	0x04, 0x1e
        /*00e2*/ 	.short	(.L_7819 - .L_7818)
.L_7818:
        /*00e4*/ 	.word	0x00000000


	//----- nvinfo : EIATTR_CBANK_PARAM_SIZE
	.align		4
.L_7819:
        /*00e8*/ 	.byte	0x03, 0x19
        /*00ea*/ 	.short	0x0290


	//----- nvinfo : EIATTR_PARAM_CBANK
	.align		4
        /*00ec*/ 	.byte	0x04, 0x0a
        /*00ee*/ 	.short	(.L_7821 - .L_7820)
	.align		4
.L_7820:
        /*00f0*/ 	.word	index@(.nv.constant0._ZN2at6native18elementwise_kernelILi128ELi4EZNS0_15gpu_kernel_implINS0_13BinaryFunctorIN3c108BFloat16ES5_S5_ZZZNS0_19maximum_kernel_cudaERNS_18TensorIteratorBaseEENKUlvE0_clEvENKUlvE2_clEvEUlS5_S5_E_EEEEvS7_RKT_EUliE_EEviT1_)
        /*00f4*/ 	.short	0x0210
        /*00f6*/ 	.short	0x0290


	//----- nvinfo : EIATTR_SW_WAR
	.align		4
.L_7821:
        /*00f8*/ 	.byte	0x04, 0x36
        /*00fa*/ 	.short	(.L_7823 - .L_7822)
.L_7822:
        /*00fc*/ 	.word	0x00000008
.L_7823:


//--------------------- .nv.info._ZN2at6native27unrolled_elementwise_kernelINS0_13BinaryFunctorIN3c108BFloat16ES4_S4_ZZZNS0_19maximum_kernel_cudaERNS_18TensorIteratorBaseEENKUlvE0_clEvENKUlvE2_clEvEUlS4_S4_E_EESt5arrayIPcLm3EELi4E23TrivialOffsetCalculatorILi2EjESE_ILi1EjENS0_6memory12LoadWithCastILi2EEENSH_13StoreWithCastILi1EEEEEviT_T0_T2_T3_T4_T5_ --------------------------
	.section	.nv.info._ZN2at6native27unrolled_elementwise_kernelINS0_13BinaryFunctorIN3c108BFloat16ES4_S4_ZZZNS0_19maximum_kernel_cudaERNS_18TensorIteratorBaseEENKUlvE0_clEvENKUlvE2_clEvEUlS4_S4_E_EESt5arrayIPcLm3EELi4E23TrivialOffsetCalculatorILi2EjESE_ILi1EjENS0_6memory12LoadWithCastILi2EEENSH_13StoreWithCastILi1EEEEEviT_T0_T2_T3_T4_T5_,"",@"SHT_CUDA_INFO"
	.sectionflags	@""
	.align	4


	//----- nvinfo : EIATTR_CUDA_API_VERSION
	.align		4
        /*0000*/ 	.byte	0x04, 0x37
        /*0002*/ 	.short	(.L_7825 - .L_7824)
.L_7824:
        /*0004*/ 	.word	0x00000082


	//----- nvinfo : EIATTR_KPARAM_INFO
	.align		4
.L_7825:
        /*0008*/ 	.byte	0x04, 0x17
        /*000a*/ 	.short	(.L_7827 - .L_7826)
.L_7826:
        /*000c*/ 	.word	0x00000000
        /*0010*/ 	.short	0x0006
        /*0012*/ 	.short	0x0030
        /*0014*/ 	.byte	0x00, 0xf0, 0x21, 0x00


	//----- nvinfo : EIATTR_KPARAM_INFO
	.align		4
.L_7827:
        /*0018*/ 	.byte	0x04, 0x17
        /*001a*/ 	.short	(.L_7829 - .L_7828)
.L_7828:
        /*001c*/ 	.word	0x00000000
        /*0020*/ 	.short	0x0005
        /*0022*/ 	.short	0x0024
        /*0024*/ 	.byte	0x00, 0xf0, 0x31, 0x00


	//----- nvinfo : EIATTR_KPARAM_INFO
	.align		4
.L_7829:
        /*0028*/ 	.byte	0x04, 0x17
        /*002a*/ 	.short	(.L_7831 - .L_7830)
.L_7830:
        /*002c*/ 	.word	0x00000000
        /*0030*/ 	.short	0x0004
        /*0032*/ 	.short	0x0021
        /*0034*/ 	.byte	0x00, 0xf0, 0x05, 0x00


	//----- nvinfo : EIATTR_KPARAM_INFO
	.align		4
.L_7831:
        /*0038*/ 	.byte	0x04, 0x17
        /*003a*/ 	.short	(.L_7833 - .L_7832)
.L_7832:
        /*003c*/ 	.word	0x00000000
        /*0040*/ 	.short	0x0003
        /*0042*/ 	.short	0x0020
        /*0044*/ 	.byte	0x00, 0xf0, 0x05, 0x00


	//----- nvinfo : EIATTR_KPARAM_INFO
	.align		4
.L_7833:
        /*0048*/ 	.byte	0x04, 0x17
        /*004a*/ 	.short	(.L_7835 - .L_7834)
.L_7834:
        /*004c*/ 	.word	0x00000000
        /*0050*/ 	.short	0x0002
        /*0052*/ 	.short	0x0008
        /*0054*/ 	.byte	0x00, 0xf0, 0x61, 0x00


	//----- nvinfo : EIATTR_KPARAM_INFO
	.align		4
.L_7835:
        /*0058*/ 	.byte	0x04, 0x17
        /*005a*/ 	.short	(.L_7837 - .L_7836)
.L_7836:
        /*005c*/ 	.word	0x00000000
        /*0060*/ 	.short	0x0001
        /*0062*/ 	.short	0x0004
        /*0064*/ 	.byte	0x00, 0xf0, 0x05, 0x00


	//----- nvinfo : EIATTR_KPARAM_INFO
	.align		4
.L_7837:
        /*0068*/ 	.byte	0x04, 0x17
        /*006a*/ 	.short	(.L_7839 - .L_7838)
.L_7838:
        /*006c*/ 	.word	0x00000000
        /*0070*/ 	.short	0x0000
        /*0072*/ 	.short	0x0000
        /*0074*/ 	.byte	0x00, 0xf0, 0x11, 0x00


	//----- nvinfo : EIATTR_SPARSE_MMA_MASK
	.align		4
.L_7839:
        /*0078*/ 	.byte	0x03, 0x50
        /*007a*/ 	.short	0x0000


	//----- nvinfo : EIATTR_MAXREG_COUNT
	.align		4
        /*007c*/ 	.byte	0x03, 0x1b
        /*007e*/ 	.short	0x00ff


	//----- nvinfo : EIATTR_EXTERNS
	.align		4
        /*0080*/ 	.byte	0x04, 0x0f
        /*0082*/ 	.short	(.L_7841 - .L_7840)


	//   ....[0]....
	.align		4
.L_7840:
        /*0084*/ 	.word	index@(__assertfail)


	//----- nvinfo : EIATTR_MERCURY_ISA_VERSION
	.align		4
.L_7841:
        /*0088*/ 	.byte	0x03, 0x5f
        /*008a*/ 	.short	0x0101


	//----- nvinfo : EIATTR_SYSCALL_OFFSETS
	.align		4
        /*008c*/ 	.byte	0x04, 0x46
        /*008e*/ 	.short	(.L_7843 - .L_7842)


	//   ....[0]....
.L_7842:
        /*0090*/ 	.word	0x000010f0


	//   ....[1]....
        /*0094*/ 	.word	0x000021b0


	//   ....[2]....
        /*0098*/ 	.word	0x000032f0


	//   ....[3]....
        /*009c*/ 	.word	0x000043b0


	//   ....[4]....
        /*00a0*/ 	.word	0x00005500


	//   ....[5]....
        /*00a4*/ 	.word	0x000065d0


	//   ....[6]....
        /*00a8*/ 	.word	0x00007700


	//   ....[7]....
        /*00ac*/ 	.word	0x000087d0


	//   ....[8]....
        /*00b0*/ 	.word	0x00009d10


	//   ....[9]....
        /*00b4*/ 	.word	0x0000ad30


	//   ....[10]....
        /*00b8*/ 	.word	0x0000bd10


	//   ....[11]....
        /*00bc*/ 	.word	0x0000ccf0


	//----- nvinfo : EIATTR_EXIT_INSTR_OFFSETS
	.align		4
.L_7843:
        /*00c0*/ 	.byte	0x04, 0x1c
        /*00c2*/ 	.short	(.L_7845 - .L_7844)


	//   ....[0]....
.L_7844:
        /*00c4*/ 	.word	0x0000bdd0


	//   ....[1]....
        /*00c8*/ 	.word	0x0000bf20


	//   ....[2]....
        /*00cc*/ 	.word	0x0000bf60


	//   ....[3]....
        /*00d0*/ 	.word	0x0000c000


	//   ....[4]....
        /*00d4*/ 	.word	0x0000c040


	//   ....[5]....
        /*00d8*/ 	.word	0x0000c080


	//   ....[6]....
        /*00dc*/ 	.word	0x0000c110


	//   ....[7]....
        /*00e0*/ 	.word	0x0000c150


	//   ....[8]....
        /*00e4*/ 	.word	0x0000c1f0


	//   ....[9]....
        /*00e8*/ 	.word	0x0000c240


	//   ....[10]....
        /*00ec*/ 	.word	0x0000c290


	//   ....[11]....
        /*00f0*/ 	.word	0x0000c360


	//   ....[12]....
        /*00f4*/ 	.word	0x0000c3c0


	//   ....[13]....
        /*00f8*/ 	.word	0x0000c550


	//   ....[14]....
        /*00fc*/ 	.word	0x0000c6b0


	//   ....[15]....
        /*0100*/ 	.word	0x0000c6d0


	//   ....[16]....
        /*0104*/ 	.word	0x0000c790


	//   ....[17]....
        /*0108*/ 	.word	0x0000c910


	//   ....[18]....
        /*010c*/ 	.word	0x0000ca90


	//   ....[19]....
        /*0110*/ 	.word	0x0000cbf0


	//   ....[20]....
        /*0114*/ 	.word	0x0000cd00


	//   ....[21]....
        /*0118*/ 	.word	0x0000cd40


	//   ....[22]....
        /*011c*/ 	.word	0x0000cd80


	//----- nvinfo : EIATTR_MAX_THREADS
	.align		4
.L_7845:
        /*0120*/ 	.byte	0x04, 0x05
        /*0122*/ 	.short	(.L_7847 - .L_7846)
.L_7846:
        /*0124*/ 	.word	0x00000080
        /*0128*/ 	.word	0x00000001
        /*012c*/ 	.word	0x00000001


	//----- nvinfo : EIATTR_CRS_STACK_SIZE
	.align		4
.L_7847:
        /*0130*/ 	.byte	0x04, 0x1e
        /*0132*/ 	.short	(.L_7849 - .L_7848)
.L_7848:
        /*0134*/ 	.word	0x00000000


	//----- nvinfo : EIATTR_CBANK_PARAM_SIZE
	.align		4
.L_7849:
        /*0138*/ 	.byte	0x03, 0x19
        /*013a*/ 	.short	0x0038


	//----- nvinfo : EIATTR_PARAM_CBANK
	.align		4
        /*013c*/ 	.byte	0x04, 0x0a
        /*013e*/ 	.short	(.L_7851 - .L_7850)
	.align		4
.L_7850:
        /*0140*/ 	.word	index@(.nv.constant0._ZN2at6native27unrolled_elementwise_kernelINS0_13BinaryFunctorIN3c108BFloat16ES4_S4_ZZZNS0_19maximum_kernel_cudaERNS_18TensorIteratorBaseEENKUlvE0_clEvENKUlvE2_clEvEUlS4_S4_E_EESt5arrayIPcLm3EELi4E23TrivialOffsetCalculatorILi2EjESE_ILi1EjENS0_6memory12LoadWithCastILi2EEENSH_13StoreWithCastILi1EEEEEviT_T0_T2_T3_T4_T5_)
        /*0144*/ 	.short	0x0210
        /*0146*/ 	.short	0x0038


	//----- nvinfo : EIATTR_SW_WAR
	.align		4
.L_7851:
        /*0148*/ 	.byte	0x04, 0x36
        /*014a*/ 	.short	(.L_7853 - .L_7852)
.L_7852:
        /*014c*/ 	.word	0x00000008
.L_7853:


//--------------------- .nv.info._ZN2at6native18elementwise_kernelILi128ELi4EZNS0_22gpu_kernel_impl_nocastINS0_13BinaryFunctorIN3c108BFloat16ES5_S5_ZZZNS0_19maximum_kernel_cudaERNS_18TensorIteratorBaseEENKUlvE0_clEvENKUlvE2_clEvEUlS5_S5_E_EEEEvS7_RKT_EUliE_EEviT1_ --------------------------
	.section	.nv.info._ZN2at6native18elementwise_kernelILi128ELi4EZNS0_22gpu_kernel_impl_nocastINS0_13BinaryFunctorIN3c108BFloat16ES5_S5_ZZZNS0_19maximum_kernel_cudaERNS_18TensorIteratorBaseEENKUlvE0_clEvENKUlvE2_clEvEUlS5_S5_E_EEEEvS7_RKT_EUliE_EEviT1_,"",@"SHT_CUDA_INFO"
	.sectionflags	@""
	.align	4


	//----- nvinfo : EIATTR_CUDA_API_VERSION
	.align		4
        /*0000*/ 	.byte	0x04, 0x37
        /*0002*/ 	.short	(.L_7855 - .L_7854)
.L_7854:
        /*0004*/ 	.word	0x00000082


	//----- nvinfo : EIATTR_KPARAM_INFO
	.align		4
.L_7855:
        /*0008*/ 	.byte	0x04, 0x17
        /*000a*/ 	.short	(.L_7857 - .L_7856)
.L_7856:
        /*000c*/ 	.word	0x00000000
        /*0010*/ 	.short	0x0001
        /*0012*/ 	.short	0x0008
        /*0014*/ 	.byte	0x00, 0xf0, 0x21, 0x0a


	//----- nvinfo : EIATTR_KPARAM_INFO
	.align		4
.L_7857:
        /*0018*/ 	.byte	0x04, 0x17
        /*001a*/ 	.short	(.L_7859 - .L_7858)
.L_7858:
        /*001c*/ 	.word	0x00000000
        /*0020*/ 	.short	0x0000
        /*0022*/ 	.short	0x0000
        /*0024*/ 	.byte	0x00, 0xf0, 0x11, 0x00


	//----- nvinfo : EIATTR_SPARSE_MMA_MASK
	.align		4
.L_7859:
        /*0028*/ 	.byte	0x03, 0x50
        /*002a*/ 	.short	0x0000


	//----- nvinfo : EIATTR_MAXREG_COUNT
	.align		4
        /*002c*/ 	.byte	0x03, 0x1b
        /*002e*/ 	.short	0x0080


	//----- nvinfo : EIATTR_MERCURY_ISA_VERSION
	.align		4
        /*0030*/ 	.byte	0x03, 0x5f
        /*0032*/ 	.short	0x0101


	//----- nvinfo : EIATTR_EXIT_INSTR_OFFSETS
	.align		4
        /*0034*/ 	.byte	0x04, 0x1c
        /*0036*/ 	.short	(.L_7861 - .L_7860)


	//   ....[0]....
.L_7860:
        /*0038*/ 	.word	0x00004830


	//   ....[1]....
        /*003c*/ 	.word	0x00005fe0


	//----- nvinfo : EIATTR_MAX_THREADS
	.align		4
.L_7861:
        /*0040*/ 	.byte	0x04, 0x05
        /*0042*/ 	.short	(.L_7863 - .L_7862)
.L_7862:
        /*0044*/ 	.word	0x00000080
        /*0048*/ 	.word	0x00000001
        /*004c*/ 	.word	0x00000001


	//----- nvinfo : EIATTR_CRS_STACK_SIZE
	.align		4
.L_7863:
        /*0050*/ 	.byte	0x04, 0x1e
        /*0052*/ 	.short	(.L_7865 - .L_7864)
.L_7864:
        /*0054*/ 	.word	0x00000000


	//----- nvinfo : EIATTR_CBANK_PARAM_SIZE
	.align		4
.L_7865:
        /*0058*/ 	.byte	0x03, 0x19
        /*005a*/ 	.short	0x0290


	//----- nvinfo : EIATTR_PARAM_CBANK
	.align		4
        /*005c*/ 	.byte	0x04, 0x0a
        /*005e*/ 	.short	(.L_7867 - .L_7866)
	.align		4
.L_7866:
        /*0060*/ 	.word	index@(.nv.constant0._ZN2at6native18elementwise_kernelILi128ELi4EZNS0_22gpu_kernel_impl_nocastINS0_13BinaryFunctorIN3c108BFloat16ES5_S5_ZZZNS0_19maximum_kernel_cudaERNS_18TensorIteratorBaseEENKUlvE0_clEvENKUlvE2_clEvEUlS5_S5_E_EEEEvS7_RKT_EUliE_EEviT1_)
        /*0064*/ 	.short	0x0210
        /*0066*/ 	.short	0x0290


	//----- nvinfo : EIATTR_SW_WAR
	.align		4
.L_7867:
        /*0068*/ 	.byte	0x04, 0x36
        /*006a*/ 	.short	(.L_7869 - .L_7868)
.L_7868:
        /*006c*/ 	.word	0x00000008
.L_7869:


//--------------------- .nv.info._ZN2at6native27unrolled_elementwise_kernelINS0_13BinaryFunctorIN3c108BFloat16ES4_S4_ZZZNS0_19maximum_kernel_cudaERNS_18TensorIteratorBaseEENKUlvE0_clEvENKUlvE2_clEvEUlS4_S4_E_EESt5arrayIPcLm3EELi4E23TrivialOffsetCalculatorILi2EjESE_ILi1EjENS0_6memory15LoadWithoutCastENSH_16StoreWithoutCastEEEviT_T0_T2_T3_T4_T5_ --------------------------
	.section	.nv.info._ZN2at6native27unrolled_elementwise_kernelINS0_13BinaryFunctorIN3c108BFloat16ES4_S4_ZZZNS0_19maximum_kernel_cudaERNS_18TensorIteratorBaseEENKUlvE0_clEvENKUlvE2_clEvEUlS4_S4_E_EESt5arrayIPcLm3EELi4E23TrivialOffsetCalculatorILi2EjESE_ILi1EjENS0_6memory15LoadWithoutCastENSH_16StoreWithoutCastEEEviT_T0_T2_T3_T4_T5_,"",@"SHT_CUDA_INFO"
	.sectionflags	@""
	.align	4


	//----- nvinfo : EIATTR_CUDA_API_VERSION
	.align		4
        /*0000*/ 	.byte	0x04, 0x37
        /*0002*/ 	.short	(.L_7871 - .L_7870)
.L_7870:
        /*0004*/ 	.word	0x00000082


	//----- nvinfo : EIATTR_KPARAM_INFO
	.align		4
.L_7871:
        /*0008*/ 	.byte	0x04, 0x17
        /*000a*/ 	.short	(.L_7873 - .L_7872)
.L_7872:
        /*000c*/ 	.word	0x00000000
        /*0010*/ 	.short	0x0006
        /*0012*/ 	.short	0x0023
        /*0014*/ 	.byte	0x00, 0xf0, 0x05, 0x00


	//----- nvinfo : EIATTR_KPARAM_INFO
	.align		4
.L_7873:
        /*0018*/ 	.byte	0x04, 0x17
        /*001a*/ 	.short	(.L_7875 - .L_7874)
.L_7874:
        /*001c*/ 	.word	0x00000000
        /*0020*/ 	.short	0x0005
        /*0022*/ 	.short	0x0022
        /*0024*/ 	.byte	0x00, 0xf0, 0x05, 0x00


	//----- nvinfo : EIATTR_KPARAM_INFO
	.align		4
.L_7875:
        /*0028*/ 	.byte	0x04, 0x17
        /*002a*/ 	.short	(.L_7877 - .L_7876)
.L_7876:
        /*002c*/ 	.word	0x00000000
        /*0030*/ 	.short	0x0004
        /*0032*/ 	.short	0x0021
        /*0034*/ 	.byte	0x00, 0xf0, 0x05, 0x00


	//----- nvinfo : EIATTR_KPARAM_INFO
	.align		4
.L_7877:
        /*0038*/ 	.byte	0x04, 0x17
        /*003a*/ 	.short	(.L_7879 - .L_7878)
.L_7878:
        /*003c*/ 	.word	0x00000000
        /*0040*/ 	.short	0x0003
        /*0042*/ 	.short	0x0020
        /*0044*/ 	.byte	0x00, 0xf0, 0x05, 0x00


	//----- nvinfo : EIATTR_KPARAM_INFO
	.align		4
.L_7879:
        /*0048*/ 	.byte	0x04, 0x17
        /*004a*/ 	.short	(.L_7881 - .L_7880)
.L_7880:
        /*004c*/ 	.word	0x00000000
        /*0050*/ 	.short	0x0002
        /*0052*/ 	.short	0x0008
        /*0054*/ 	.byte	0x00, 0xf0, 0x61, 0x00


	//----- nvinfo : EIATTR_KPARAM_INFO
	.align		4
.L_7881:
        /*0058*/ 	.byte	0x04, 0x17
        /*005a*/ 	.short	(.L_7883 - .L_7882)
.L_7882:
        /*005c*/ 	.word	0x00000000
        /*0060*/ 	.short	0x0001
        /*0062*/ 	.short	0x0004
        /*0064*/ 	.byte	0x00, 0xf0, 0x05, 0x00


	//----- nvinfo : EIATTR_KPARAM_INFO
	.align		4
.L_7883:
        /*0068*/ 	.byte	0x04, 0x17
        /*006a*/ 	.short	(.L_7885 - .L_7884)
.L_7884:
        /*006c*/ 	.word	0x00000000
        /*0070*/ 	.short	0x0000
        /*0072*/ 	.short	0x0000
        /*0074*/ 	.byte	0x00, 0xf0, 0x11, 0x00


	//----- nvinfo : EIATTR_SPARSE_MMA_MASK
	.align		4
.L_7885:
        /*0078*/ 	.byte	0x03, 0x50
        /*007a*/ 	.short	0x0000


	//----- nvinfo : EIATTR_MAXREG_COUNT
	.align		4
        /*007c*/ 	.byte	0x03, 0x1b
        /*007e*/ 	.short	0x00ff


	//----- nvinfo : EIATTR_MERCURY_ISA_VERSION
	.align		4
        /*0080*/ 	.byte	0x03, 0x5f
        /*0082*/ 	.short	0x0101


	//----- nvinfo : EIATTR_EXIT_INSTR_OFFSETS
	.align		4
        /*0084*/ 	.byte	0x04, 0x1c
        /*0086*/ 	.short	(.L_7887 - .L_7886)


	//   ....[0]....
.L_7886:
        /*0088*/ 	.word	0x00000850


	//   ....[1]....
        /*008c*/ 	.word	0x000008a0


	//----- nvinfo : EIATTR_MAX_THREADS
	.align		4
.L_7887:
        /*0090*/ 	.byte	0x04, 0x05
        /*0092*/ 	.short	(.L_7889 - .L_7888)
.L_7888:
        /*0094*/ 	.word	0x00000080
        /*0098*/ 	.word	0x00000001
        /*009c*/ 	.word	0x00000001


	//----- nvinfo : EIATTR_CRS_STACK_SIZE
	.align		4
.L_7889:
        /*00a0*/ 	.byte	0x04, 0x1e
        /*00a2*/ 	.short	(.L_7891 - .L_7890)
.L_7890:
        /*00a4*/ 	.word	0x00000000


	//----- nvinfo : EIATTR_CBANK_PARAM_SIZE
	.align		4
.L_7891:
        /*00a8*/ 	.byte	0x03, 0x19
        /*00aa*/ 	.short	0x0024


	//----- nvinfo : EIATTR_PARAM_CBANK
	.align		4
        /*00ac*/ 	.byte	0x04, 0x0a
        /*00ae*/ 	.short	(.L_7893 - .L_7892)
	.align		4
.L_7892:
        /*00b0*/ 	.word	index@(.nv.constant0._ZN2at6native27unrolled_elementwise_kernelINS0_13BinaryFunctorIN3c108BFloat16ES4_S4_ZZZNS0_19maximum_kernel_cudaERNS_18TensorIteratorBaseEENKUlvE0_clEvENKUlvE2_clEvEUlS4_S4_E_EESt5arrayIPcLm3EELi4E23TrivialOffsetCalculatorILi2EjESE_ILi1EjENS0_6memory15LoadWithoutCastENSH_16StoreWithoutCastEEEviT_T0_T2_T3_T4_T5_)
        /*00b4*/ 	.short	0x0210
        /*00b6*/ 	.short	0x0024


	//----- nvinfo : EIATTR_SW_WAR
	.align		4
.L_7893:
        /*00b8*/ 	.byte	0x04, 0x36
        /*00ba*/ 	.short	(.L_7895 - .L_7894)
.L_7894:
        /*00bc*/ 	.word	0x00000008
.L_7895:


//--------------------- .nv.info._ZN2at6native29vectorized_elementwise_kernelILi2ENS0_13BinaryFunctorIN3c108BFloat16ES4_S4_ZZZNS0_19maximum_kernel_cudaERNS_18TensorIteratorBaseEENKUlvE0_clEvENKUlvE2_clEvEUlS4_S4_E_EESt5arrayIPcLm3EEEEviT0_T1_ --------------------------
	.section	.nv.info._ZN2at6native29vectorized_elementwise_kernelILi2ENS0_13BinaryFunctorIN3c108BFloat16ES4_S4_ZZZNS0_19maximum_kernel_cudaERNS_18TensorIteratorBaseEENKUlvE0_clEvENKUlvE2_clEvEUlS4_S4_E_EESt5arrayIPcLm3EEEEviT0_T1_,"",@"SHT_CUDA_INFO"
	.sectionflags	@""
	.align	4


	//----- nvinfo : EIATTR_CUDA_API_VERSION
	.align		4
        /*0000*/ 	.byte	0x04, 0x37
        /*0002*/ 	.short	(.L_7897 - .L_7896)
.L_7896:
        /*0004*/ 	.word	0x00000082


	//----- nvinfo : EIATTR_KPARAM_INFO
	.align		4
.L_7897:
        /*0008*/ 	.byte	0x04, 0x17
        /*000a*/ 	.short	(.L_7899 - .L_7898)
.L_7898:
        /*000c*/ 	.word	0x00000000
        /*0010*/ 	.short	0x0002
        /*0012*/ 	.short	0x0008
        /*0014*/ 	.byte	0x00, 0xf0, 0x61, 0x00


	//----- nvinfo : EIATTR_KPARAM_INFO
	.align		4
.L_7899:
        /*0018*/ 	.byte	0x04, 0x17
        /*001a*/ 	.short	(.L_7901 - .L_7900)
.L_7900:
        /*001c*/ 	.word	0x00000000
        /*0020*/ 	.short	0x0001
        /*0022*/ 	.short	0x0004
        /*0024*/ 	.byte	0x00, 0xf0, 0x05, 0x00


	//----- nvinfo : EIATTR_KPARAM_INFO
	.align		4
.L_7901:
        /*0028*/ 	.byte	0x04, 0x17
        /*002a*/ 	.short	(.L_7903 - .L_7902)
.L_7902:
        /*002c*/ 	.word	0x00000000
        /*0030*/ 	.short	0x0000
        /*0032*/ 	.short	0x0000
        /*0034*/ 	.byte	0x00, 0xf0, 0x11, 0x00


	//----- nvinfo : EIATTR_SPARSE_MMA_MASK
	.align		4
.L_7903:
        /*0038*/ 	.byte	0x03, 0x50
        /*003a*/ 	.short	0x0000


	//----- nvinfo : EIATTR_MAXREG_COUNT
	.align		4
        /*003c*/ 	.byte	0x03, 0x1b
        /*003e*/ 	.short	0x00ff


	//----- nvinfo : EIATTR_MERCURY_ISA_VERSION
	.align		4
        /*0040*/ 	.byte	0x03, 0x5f
        /*0042*/ 	.short	0x0101


	//----- nvinfo : EIATTR_EXIT_INSTR_OFFSETS
	.align		4
        /*0044*/ 	.byte	0x04, 0x1c
        /*0046*/ 	.short	(.L_7905 - .L_7904)


	//   ....[0]....
.L_7904:
        /*0048*/ 	.word	0x00000950


	//   ....[1]....
        /*004c*/ 	.word	0x00001a20


	//   ....[2]....
        /*0050*/ 	.word	0x00001a70


	//----- nvinfo : EIATTR_MAX_THREADS
	.align		4
.L_7905:
        /*0054*/ 	.byte	0x04, 0x05
        /*0056*/ 	.short	(.L_7907 - .L_7906)
.L_7906:
        /*0058*/ 	.word	0x00000080
        /*005c*/ 	.word	0x00000001
        /*0060*/ 	.word	0x00000001


	//----- nvinfo : EIATTR_CRS_STACK_SIZE
	.align		4
.L_7907:
        /*0064*/ 	.byte	0x04, 0x1e
        /*0066*/ 	.short	(.L_7909 - .L_7908)
.L_7908:
        /*0068*/ 	.word	0x00000000


	//----- nvinfo : EIATTR_CBANK_PARAM_SIZE
	.align		4
.L_7909:
        /*006c*/ 	.byte	0x03, 0x19
        /*006e*/ 	.short	0x0020


	//----- nvinfo : EIATTR_PARAM_CBANK
	.align		4
        /*0070*/ 	.byte	0x04, 0x0a
        /*0072*/ 	.short	(.L_7911 - .L_7910)
	.align		4
.L_7910:
        /*0074*/ 	.word	index@(.nv.constant0._ZN2at6native29vectorized_elementwise_kernelILi2ENS0_13BinaryFunctorIN3c108BFloat16ES4_S4_ZZZNS0_19maximum_kernel_cudaERNS_18TensorIteratorBaseEENKUlvE0_clEvENKUlvE2_clEvEUlS4_S4_E_EESt5arrayIPcLm3EEEEviT0_T1_)
        /*0078*/ 	.short	0x0210
        /*007a*/ 	.short	0x0020


	//----- nvinfo : EIATTR_SW_WAR
	.align		4
.L_7911:
        /*007c*/ 	.byte	0x04, 0x36
        /*007e*/ 	.short	(.L_7913 - .L_7912)
.L_7912:
        /*0080*/ 	.word	0x00000008
.L_7913:


//--------------------- .nv.info._ZN2at6native29vectorized_elementwise_kernelILi4ENS0_13BinaryFunctorIN3c108BFloat16ES4_S4_ZZZNS0_19maximum_kernel_cudaERNS_18TensorIteratorBaseEENKUlvE0_clEvENKUlvE2_clEvEUlS4_S4_E_EESt5arrayIPcLm3EEEEviT0_T1_ --------------------------
	.section	.nv.info._ZN2at6native29vectorized_elementwise_kernelILi4ENS0_13BinaryFunctorIN3c108BFloat16ES4_S4_ZZZNS0_19maximum_kernel_cudaERNS_18TensorIteratorBaseEENKUlvE0_clEvENKUlvE2_clEvEUlS4_S4_E_EESt5arrayIPcLm3EEEEviT0_T1_,"",@"SHT_CUDA_INFO"
	.sectionflags	@""
	.align	4


	//----- nvinfo : EIATTR_CUDA_API_VERSION
	.align		4
        /*0000*/ 	.byte	0x04, 0x37
        /*0002*/ 	.short	(.L_7915 - .L_7914)
.L_7914:
        /*0004*/ 	.word	0x00000082


	//----- nvinfo : EIATTR_KPARAM_INFO
	.align		4
.L_7915:
        /*0008*/ 	.byte	0x04, 0x17
        /*000a*/ 	.short	(.L_7917 - .L_7916)
.L_7916:
        /*000c*/ 	.word	0x00000000
        /*0010*/ 	.short	0x0002
        /*0012*/ 	.short	0x0008
        /*0014*/ 	.byte	0x00, 0xf0, 0x61, 0x00


	//----- nvinfo : EIATTR_KPARAM_INFO
	.align		4
.L_7917:
        /*0018*/ 	.byte	0x04, 0x17
        /*001a*/ 	.short	(.L_7919 - .L_7918)
.L_7918:
        /*001c*/ 	.word	0x00000000
        /*0020*/ 	.short	0x0001
        /*0022*/ 	.short	0x0004
        /*0024*/ 	.byte	0x00, 0xf0, 0x05, 0x00


	//----- nvinfo : EIATTR_KPARAM_INFO
	.align		4
.L_7919:
        /*0028*/ 	.byte	0x04, 0x17
        /*002a*/ 	.short	(.L_7921 - .L_7920)
.L_7920:
        /*002c*/ 	.word	0x00000000
        /*0030*/ 	.short	0x0000
        /*0032*/ 	.short	0x0000
        /*0034*/ 	.byte	0x00, 0xf0, 0x11, 0x00


	//----- nvinfo : EIATTR_SPARSE_MMA_MASK
	.align		4
.L_7921:
        /*0038*/ 	.byte	0x03, 0x50
        /*003a*/ 	.short	0x0000


	//----- nvinfo : EIATTR_MAXREG_COUNT
	.align		4
        /*003c*/ 	.byte	0x03, 0x1b
        /*003e*/ 	.short	0x00ff


	//----- nvinfo : EIATTR_MERCURY_ISA_VERSION
	.align		4
        /*0040*/ 	.byte	0x03, 0x5f
        /*0042*/ 	.short	0x0101


	//----- nvinfo : EIATTR_EXIT_INSTR_OFFSETS
	.align		4
        /*0044*/ 	.byte	0x04, 0x1c
        /*0046*/ 	.short	(.L_7923 - .L_7922)


	//   ....[0]....
.L_7922:
        /*0048*/ 	.word	0x000008e0


	//   ....[1]....
        /*004c*/ 	.word	0x000019b0


	//   ....[2]....
        /*0050*/ 	.word	0x00001a00


	//----- nvinfo : EIATTR_MAX_THREADS
	.align		4
.L_7923:
        /*0054*/ 	.byte	0x04, 0x05
        /*0056*/ 	.short	(.L_7925 - .L_7924)
.L_7924:
        /*0058*/ 	.word	0x00000080
        /*005c*/ 	.word	0x00000001
        /*0060*/ 	.word	0x00000001


	//----- nvinfo : EIATTR_CRS_STACK_SIZE
	.align		4
.L_7925:
        /*0064*/ 	.byte	0x04, 0x1e
        /*0066*/ 	.short	(.L_7927 - .L_7926)
.L_7926:
        /*0068*/ 	.word	0x00000000


	//----- nvinfo : EIATTR_CBANK_PARAM_SIZE
	.align		4
.L_7927:
        /*006c*/ 	.byte	0x03, 0x19
        /*006e*/ 	.short	0x0020


	//----- nvinfo : EIATTR_PARAM_CBANK
	.align		4
        /*0070*/ 	.byte	0x04, 0x0a
        /*0072*/ 	.short	(.L_7929 - .L_7928)
	.align		4
.L_7928:
        /*0074*/ 	.word	index@(.nv.constant0._ZN2at6native29vectorized_elementwise_kernelILi4ENS0_13BinaryFunctorIN3c108BFloat16ES4_S4_ZZZNS0_19maximum_kernel_cudaERNS_18TensorIteratorBaseEENKUlvE0_clEvENKUlvE2_clEvEUlS4_S4_E_EESt5arrayIPcLm3EEEEviT0_T1_)
        /*0078*/ 	.short	0x0210
        /*007a*/ 	.short	0x0020


	//----- nvinfo : EIATTR_SW_WAR
	.align		4
.L_7929:
        /*007c*/ 	.byte	0x04, 0x36
        /*007e*/ 	.short	(.L_7931 - .L_7930)
.L_7930:
        /*0080*/ 	.word	0x00000008
.L_7931:


//--------------------- .nv.info._ZN2at6native29vectorized_elementwise_kernelILi8ENS0_13BinaryFunctorIN3c108BFloat16ES4_S4_ZZZNS0_19maximum_kernel_cudaERNS_18TensorIteratorBaseEENKUlvE0_clEvENKUlvE2_clEvEUlS4_S4_E_EESt5arrayIPcLm3EEEEviT0_T1_ --------------------------
	.section	.nv.info._ZN2at6native29vectorized_elementwise_kernelILi8ENS0_13BinaryFunctorIN3c108BFloat16ES4_S4_ZZZNS0_19maximum_kernel_cudaERNS_18TensorIteratorBaseEENKUlvE0_clEvENKUlvE2_clEvEUlS4_S4_E_EESt5arrayIPcLm3EEEEviT0_T1_,"",@"SHT_CUDA_INFO"
	.sectionflags	@""
	.align	4


	//----- nvinfo : EIATTR_CUDA_API_VERSION
	.align		4
        /*0000*/ 	.byte	0x04, 0x37
        /*0002*/ 	.short	(.L_7933 - .L_7932)
.L_7932:
        /*0004*/ 	.word	0x00000082


	//----- nvinfo : EIATTR_KPARAM_INFO
	.align		4
.L_7933:
        /*0008*/ 	.byte	0x04, 0x17
        /*000a*/ 	.short	(.L_7935 - .L_7934)
.L_7934:
        /*000c*/ 	.word	0x00000000
        /*0010*/ 	.short	0x0002
        /*0012*/ 	.short	0x0008
        /*0014*/ 	.byte	0x00, 0xf0, 0x61, 0x00


	//----- nvinfo : EIATTR_KPARAM_INFO
	.align		4
.L_7935:
        /*0018*/ 	.byte	0x04, 0x17
        /*001a*/ 	.short	(.L_7937 - .L_7936)
.L_7936:
        /*001c*/ 	.word	0x00000000
        /*0020*/ 	.short	0x0001
        /*0022*/ 	.short	0x0004
        /*0024*/ 	.byte	0x00, 0xf0, 0x05, 0x00


	//----- nvinfo : EIATTR_KPARAM_INFO
	.align		4
.L_7937:
        /*0028*/ 	.byte	0x04, 0x17
        /*002a*/ 	.short	(.L_7939 - .L_7938)
.L_7938:
        /*002c*/ 	.word	0x00000000
        /*0030*/ 	.short	0x0000
        /*0032*/ 	.short	0x0000
        /*0034*/ 	.byte	0x00, 0xf0, 0x11, 0x00


	//----- nvinfo : EIATTR_SPARSE_MMA_MASK
	.align		4
.L_7939:
        /*0038*/ 	.byte	0x03, 0x50
        /*003a*/ 	.short	0x0000


	//----- nvinfo : EIATTR_MAXREG_COUNT
	.align		4
        /*003c*/ 	.byte	0x03, 0x1b
        /*003e*/ 	.short	0x00ff


	//----- nvinfo : EIATTR_MERCURY_ISA_VERSION
	.align		4
        /*0040*/ 	.byte	0x03, 0x5f
        /*0042*/ 	.short	0x0101


	//----- nvinfo : EIATTR_EXIT_INSTR_OFFSETS
	.align		4
        /*0044*/ 	.byte	0x04, 0x1c
        /*0046*/ 	.short	(.L_7941 - .L_7940)


	//   ....[0]....
.L_7940:
        /*0048*/ 	.word	0x000008c0


	//   ....[1]....
        /*004c*/ 	.word	0x00001990


	//   ....[2]....
        /*0050*/ 	.word	0x000019e0


	//----- nvinfo : EIATTR_MAX_THREADS
	.align		4
.L_7941:
        /*0054*/ 	.byte	0x04, 0x05
        /*0056*/ 	.short	(.L_7943 - .L_7942)
.L_7942:
        /*0058*/ 	.word	0x00000080
        /*005c*/ 	.word	0x00000001
        /*0060*/ 	.word	0x00000001


	//----- nvinfo : EIATTR_CRS_STACK_SIZE
	.align		4
.L_7943:
        /*0064*/ 	.byte	0x04, 0x1e
        /*0066*/ 	.short	(.L_7945 - .L_7944)
.L_7944:
        /*0068*/ 	.word	0x00000000


	//----- nvinfo : EIATTR_CBANK_PARAM_SIZE
	.align		4
.L_7945:
        /*006c*/ 	.byte	0x03, 0x19
        /*006e*/ 	.short	0x0020


	//----- nvinfo : EIATTR_PARAM_CBANK
	.align		4
        /*0070*/ 	.byte	0x04, 0x0a
        /*0072*/ 	.short	(.L_7947 - .L_7946)
	.align		4
.L_7946:
        /*0074*/ 	.word	index@(.nv.constant0._ZN2at6native29vectorized_elementwise_kernelILi8ENS0_13BinaryFunctorIN3c108BFloat16ES4_S4_ZZZNS0_19maximum_kernel_cudaERNS_18TensorIteratorBaseEENKUlvE0_clEvENKUlvE2_clEvEUlS4_S4_E_EESt5arrayIPcLm3EEEEviT0_T1_)
        /*0078*/ 	.short	0x0210
        /*007a*/ 	.short	0x0020


	//----- nvinfo : EIATTR_SW_WAR
	.align		4
.L_7947:
        /*007c*/ 	.byte	0x04, 0x36
        /*007e*/ 	.short	(.L_7949 - .L_7948)
.L_7948:
        /*0080*/ 	.word	0x00000008
.L_7949:


//--------------------- .nv.info._ZN2at6native18elementwise_kernelILi128ELi4EZNS0_15gpu_kernel_implINS0_13AUnaryFunctorIN3c104HalfES5_S5_ZZZNS0_19maximum_kernel_cudaERNS_18TensorIteratorBaseEENKUlvE0_clEvENKUlvE1_clEvEUlS5_S5_E_EEEEvS7_RKT_EUliE_EEviT1_ --------------------------
	.section	.nv.info._ZN2at6native18elementwise_kernelILi128ELi4EZNS0_15gpu_kernel_implINS0_13AUnaryFunctorIN3c104HalfES5_S5_ZZZNS0_19maximum_kernel_cudaERNS_18TensorIteratorBaseEENKUlvE0_clEvENKUlvE1_clEvEUlS5_S5_E_EEEEvS7_RKT_EUliE_EEviT1_,"",@"SHT_CUDA_INFO"
	.sectionflags	@""
	.align	4


	//----- nvinfo : EIATTR_CUDA_API_VERSION
	.align		4
        /*0000*/ 	.byte	0x04, 0x37
        /*0002*/ 	.short	(.L_7951 - .L_7950)
.L_7950:
        /*0004*/ 	.word	0x00000082


	//----- nvinfo : EIATTR_KPARAM_INFO
	.align		4
.L_7951:
        /*0008*/ 	.byte	0x04, 0x17
        /*000a*/ 	.short	(.L_7953 - .L_7952)
.L_7952:
        /*000c*/ 	.word	0x00000000
        /*0010*/ 	.short	0x0001
        /*0012*/ 	.short	0x0008
        /*0014*/ 	.byte	0x00, 0xf0, 0x61, 0x08


	//----- nvinfo : EIATTR_KPARAM_INFO
	.align		4
.L_7953:
        /*0018*/ 	.byte	0x04, 0x17
        /*001a*/ 	.short	(.L_7955 - .L_7954)
.L_7954:
        /*001c*/ 	.word	0x00000000
        /*0020*/ 	.short	0x0000
        /*0022*/ 	.short	0x0000
        /*0024*/ 	.byte	0x00, 0xf0, 0x11, 0x00


	//----- nvinfo : EIATTR_SPARSE_MMA_MASK
	.align		4
.L_7955:
        /*0028*/ 	.byte	0x03, 0x50
        /*002a*/ 	.short	0x0000


	//----- nvinfo : EIATTR_MAXREG_COUNT
	.align		4
        /*002c*/ 	.byte	0x03, 0x1b
        /*002e*/ 	.short	0x0080


	//----- nvinfo : EIATTR_EXTERNS
	.align		4
        /*0030*/ 	.byte	0x04, 0x0f
        /*0032*/ 	.short	(.L_7957 - .L_7956)


	//   ....[0]....
	.align		4
.L_7956:
        /*0034*/ 	.word	index@(__assertfail)


	//----- nvinfo : EIATTR_MERCURY_ISA_VERSION
	.align		4
.L_7957:
        /*0038*/ 	.byte	0x03, 0x5f
        /*003a*/ 	.short	0x0101


	//----- nvinfo : EIATTR_SYSCALL_OFFSETS
	.align		4
        /*003c*/ 	.byte	0x04, 0x46
        /*003e*/ 	.short	(.L_7959 - .L_7958)


	//   ....[0]....
.L_7958:
        /*0040*/ 	.word	0x00002370


	//   ....[1]....
        /*0044*/ 	.word	0x000033d0


	//   ....[2]....
        /*0048*/ 	.word	0x000057a0


	//   ....[3]....
        /*004c*/ 	.word	0x00006800


	//   ....[4]....
        /*0050*/ 	.word	0x00008bc0


	//   ....[5]....
        /*0054*/ 	.word	0x00009c20


	//   ....[6]....
        /*0058*/ 	.word	0x0000bfd0


	//   ....[7]....
        /*005c*/ 	.word	0x0000d030


	//----- nvinfo : EIATTR_EXIT_INSTR_OFFSETS
	.align		4
.L_7959:
        /*0060*/ 	.byte	0x04, 0x1c
        /*0062*/ 	.short	(.L_7961 - .L_7960)


	//   ....[0]....
.L_7960:
        /*0064*/ 	.word	0x00009cf0


	//   ....[1]....
        /*0068*/ 	.word	0x0000c260


	//   ....[2]....
        /*006c*/ 	.word	0x0000c2a0


	//   ....[3]....
        /*0070*/ 	.word	0x0000c340


	//   ....[4]....
        /*0074*/ 	.word	0x0000c380


	//   ....[5]....
        /*0078*/ 	.word	0x0000c3c0


	//   ....[6]....
        /*007c*/ 	.word	0x0000c450


	//   ....[7]....
        /*0080*/ 	.word	0x0000c470


	//   ....[8]....
        /*0084*/ 	.word	0x0000c510


	//   ....[9]....
        /*0088*/ 	.word	0x0000c560


	//   ....[10]....
        /*008c*/ 	.word	0x0000c5b0


	//   ....[11]....
        /*0090*/ 	.word	0x0000c680


	//   ....[12]....
        /*0094*/ 	.word	0x0000c6e0


	//   ....[13]....
        /*0098*/ 	.word	0x0000c870


	//   ....[14]....
        /*009c*/ 	.word	0x0000c9d0


	//   ....[15]....
        /*00a0*/ 	.word	0x0000ca10


	//   ....[16]....
        /*00a4*/ 	.word	0x0000cad0


	//   ....[17]....
        /*00a8*/ 	.word	0x0000cc50


	//   ....[18]....
        /*00ac*/ 	.word	0x0000cdd0


	//   ....[19]....
        /*00b0*/ 	.word	0x0000cf30


	//   ....[20]....
        /*00b4*/ 	.word	0x0000d040


	//   ....[21]....
        /*00b8*/ 	.word	0x0000d080


	//   ....[22]....
        /*00bc*/ 	.word	0x0000d0c0


	//----- nvinfo : EIATTR_MAX_THREADS
	.align		4
.L_7961:
        /*00c0*/ 	.byte	0x04, 0x05
        /*00c2*/ 	.short	(.L_7963 - .L_7962)
.L_7962:
        /*00c4*/ 	.word	0x00000080
        /*00c8*/ 	.word	0x00000001
        /*00cc*/ 	.word	0x00000001


	//----- nvinfo : EIATTR_CRS_STACK_SIZE
	.align		4
.L_7963:
        /*00d0*/ 	.byte	0x04, 0x1e
        /*00d2*/ 	.short	(.L_7965 - .L_7964)
.L_7964:
        /*00d4*/ 	.word	0x00000000


	//----- nvinfo : EIATTR_CBANK_PARAM_SIZE
	.align		4
.L_7965:
        /*00d8*/ 	.byte	0x03, 0x19
        /*00da*/ 	.short	0x0220


	//----- nvinfo : EIATTR_PARAM_CBANK
	.align		4
        /*00dc*/ 	.byte	0x04, 0x0a
        /*00de*/ 	.short	(.L_7967 - .L_7966)
	.align		4
.L_7966:
        /*00e0*/ 	.word	index@(.nv.constant0._ZN2at6native18elementwise_kernelILi128ELi4EZNS0_15gpu_kernel_implINS0_13AUnaryFunctorIN3c104HalfES5_S5_ZZZNS0_19maximum_kernel_cudaERNS_18TensorIteratorBaseEENKUlvE0_clEvENKUlvE1_clEvEUlS5_S5_E_EEEEvS7_RKT_EUliE_EEviT1_)
        /*00e4*/ 	.short	0x0210
        /*00e6*/ 	.short	0x0220


	//----- nvinfo : EIATTR_SW_WAR
	.align		4
.L_7967:
        /*00e8*/ 	.byte	0x04, 0x36
        /*00ea*/ 	.short	(.L_7969 - .L_7968)
.L_7968:
        /*00ec*/ 	.word	0x00000008
.L_7969:


//--------------------- .nv.info._ZN2at6native27unrolled_elementwise_kernelINS0_13AUnaryFunctorIN3c104HalfES4_S4_ZZZNS0_19maximum_kernel_cudaERNS_18TensorIteratorBaseEENKUlvE0_clEvENKUlvE1_clEvEUlS4_S4_E_EESt5arrayIPcLm2EELi4E23TrivialOffsetCalculatorILi1EjESF_NS0_6memory12LoadWithCastILi1EEENSG_13StoreWithCastILi1EEEEEviT_T0_T2_T3_T4_T5_ --------------------------
	.section	.nv.info._ZN2at6native27unrolled_elementwise_kernelINS0_13AUnaryFunctorIN3c104HalfES4_S4_ZZZNS0_19maximum_kernel_cudaERNS_18TensorIteratorBaseEENKUlvE0_clEvENKUlvE1_clEvEUlS4_S4_E_EESt5arrayIPcLm2EELi4E23TrivialOffsetCalculatorILi1EjESF_NS0_6memory12LoadWithCastILi1EEENSG_13StoreWithCastILi1EEEEEviT_T0_T2_T3_T4_T5_,"",@"SHT_CUDA_INFO"
	.sectionflags	@""
	.align	4


	//----- nvinfo : EIATTR_CUDA_API_VERSION
	.align		4
        /*0000*/ 	.byte	0x04, 0x37
        /*0002*/ 	.short	(.L_7971 - .L_7970)
.L_7970:
        /*0004*/ 	.word	0x00000082


	//----- nvinfo : EIATTR_KPARAM_INFO
	.align		4
.L_7971:
        /*0008*/ 	.byte	0x04, 0x17
        /*000a*/ 	.short	(.L_7973 - .L_7972)
.L_7972:
        /*000c*/ 	.word	0x00000000
        /*0010*/ 	.short	0x0006
        /*0012*/ 	.short	0x0024
        /*0014*/ 	.byte	0x00, 0xf0, 0x21, 0x00


	//----- nvinfo : EIATTR_KPARAM_INFO
	.align		4
.L_7973:
        /*0018*/ 	.byte	0x04, 0x17
        /*001a*/ 	.short	(.L_7975 - .L_7974)
.L_7974:
        /*001c*/ 	.word	0x00000000
        /*0020*/ 	.short	0x0005
        /*0022*/ 	.short	0x001c
        /*0024*/ 	.byte	0x00, 0xf0, 0x21, 0x00


	//----- nvinfo : EIATTR_KPARAM_INFO
	.align		4
.L_7975:
        /*0028*/ 	.byte	0x04, 0x17
        /*002a*/ 	.short	(.L_7977 - .L_7976)
.L_7976:
        /*002c*/ 	.word	0x00000000
        /*0030*/ 	.short	0x0004
        /*0032*/ 	.short	0x0019
        /*0034*/ 	.byte	0x00, 0xf0, 0x05, 0x00


	//----- nvinfo : EIATTR_KPARAM_INFO
	.align		4
.L_7977:
        /*0038*/ 	.byte	0x04, 0x17
        /*003a*/ 	.short	(.L_7979 - .L_7978)
.L_7978:
        /*003c*/ 	.word	0x00000000
        /*0040*/ 	.short	0x0003
        /*0042*/ 	.short	0x0018
        /*0044*/ 	.byte	0x00, 0xf0, 0x05, 0x00


	//----- nvinfo : EIATTR_KPARAM_INFO
	.align		4
.L_7979:
        /*0048*/ 	.byte	0x04, 0x17
        /*004a*/ 	.short	(.L_7981 - .L_7980)
.L_7980:
        /*004c*/ 	.word	0x00000000
        /*0050*/ 	.short	0x0002
        /*0052*/ 	.short	0x0008
        /*0054*/ 	.byte	0x00, 0xf0, 0x41, 0x00


	//----- nvinfo : EIATTR_KPARAM_INFO
	.align		4
.L_7981:
        /*0058*/ 	.byte	0x04, 0x17
        /*005a*/ 	.short	(.L_7983 - .L_7982)
.L_7982:
        /*005c*/ 	.word	0x00000000
        /*0060*/ 	.short	0x0001
        /*0062*/ 	.short	0x0004
        /*0064*/ 	.byte	0x00, 0xf0, 0x11, 0x00


	//----- nvinfo : EIATTR_KPARAM_INFO
	.align		4
.L_7983:
        /*0068*/ 	.byte	0x04, 0x17
        /*006a*/ 	.short	(.L_7985 - .L_7984)
.L_7984:
        /*006c*/ 	.word	0x00000000
        /*0070*/ 	.short	0x0000
        /*0072*/ 	.short	0x0000
        /*0074*/ 	.byte	0x00, 0xf0, 0x11, 0x00


	//----- nvinfo : EIATTR_SPARSE_MMA_MASK
	.align		4
.L_7985:
        /*0078*/ 	.byte	0x03, 0x50
        /*007a*/ 	.short	0x0000


	//----- nvinfo : EIATTR_MAXREG_COUNT
	.align		4
        /*007c*/ 	.byte	0x03, 0x1b
        /*007e*/ 	.short	0x00ff


	//----- nvinfo : EIATTR_EXTERNS
	.align		4
        /*0080*/ 	.byte	0x04, 0x0f
        /*0082*/ 	.short	(.L_7987 - .L_7986)


	//   ....[0]....
	.align		4
.L_7986:
        /*0084*/ 	.word	index@(__assertfail)


	//----- nvinfo : EIATTR_MERCURY_ISA_VERSION
	.align		4
.L_7987:
        /*0088*/ 	.byte	0x03, 0x5f
        /*008a*/ 	.short	0x0101


	//----- nvinfo : EIATTR_SYSCALL_OFFSETS
	.align		4
        /*008c*/ 	.byte	0x04, 0x46
        /*008e*/ 	.short	(.L_7989 - .L_7988)


	//   ....[0]....
.L_7988:
        /*0090*/ 	.word	0x000010d0


	//   ....[1]....
        /*0094*/ 	.word	0x000021e0


	//   ....[2]....
        /*0098*/ 	.word	0x00003300


	//   ....[3]....
        /*009c*/ 	.word	0x000043f0


	//   ....[4]....
        /*00a0*/ 	.word	0x000058d0


	//   ....[5]....
        /*00a4*/ 	.word	0x000068f0


	//   ....[6]....
        /*00a8*/ 	.word	0x000078d0


	//   ....[7]....
        /*00ac*/ 	.word	0x000088b0


	//----- nvinfo : EIATTR_EXIT_INSTR_OFFSETS
	.align		4
.L_7989:
        /*00b0*/ 	.byte	0x04, 0x1c
        /*00b2*/ 	.short	(.L_7991 - .L_7990)


	//   ....[0]....
.L_7990:
        /*00b4*/ 	.word	0x00007990


	//   ....[1]....
        /*00b8*/ 	.word	0x00007ae0


	//   ....[2]....
        /*00bc*/ 	.word	0x00007b20


	//   ....[3]....
        /*00c0*/ 	.word	0x00007bc0


	//   ....[4]....
        /*00c4*/ 	.word	0x00007c00


	//   ....[5]....
        /*00c8*/ 	.word	0x00007c40


	//   ....[6]....
        /*00cc*/ 	.word	0x00007cd0


	//   ....[7]....
        /*00d0*/ 	.word	0x00007cf0


	//   ....[8]....
        /*00d4*/ 	.word	0x00007d90


	//   ....[9]....
        /*00d8*/ 	.word	0x00007de0


	//   ....[10]....
        /*00dc*/ 	.word	0x00007e30


	//   ....[11]....
        /*00e0*/ 	.word	0x00007f00


	//   ....[12]....
        /*00e4*/ 	.word	0x00007f60


	//   ....[13]....
        /*00e8*/ 	.word	0x000080f0


	//   ....[14]....
        /*00ec*/ 	.word	0x00008250


	//   ....[15]....
        /*00f0*/ 	.word	0x00008290


	//   ....[16]....
        /*00f4*/ 	.word	0x00008350


	//   ....[17]....
        /*00f8*/ 	.word	0x000084d0


	//   ....[18]....
        /*00fc*/ 	.word	0x00008650


	//   ....[19]....
        /*0100*/ 	.word	0x000087b0


	//   ....[20]....
        /*0104*/ 	.word	0x000088c0


	//   ....[21]....
        /*0108*/ 	.word	0x00008900


	//   ....[22]....
        /*010c*/ 	.word	0x00008940


	//----- nvinfo : EIATTR_MAX_THREADS
	.align		4
.L_7991:
        /*0110*/ 	.byte	0x04, 0x05
        /*0112*/ 	.short	(.L_7993 - .L_7992)
.L_7992:
        /*0114*/ 	.word	0x00000080
        /*0118*/ 	.word	0x00000001
        /*011c*/ 	.word	0x00000001


	//----- nvinfo : EIATTR_CRS_STACK_SIZE
	.align		4
.L_7993:
        /*0120*/ 	.byte	0x04, 0x1e
        /*0122*/ 	.short	(.L_7995 - .L_7994)
.L_7994:
        /*0124*/ 	.word	0x00000000


	//----- nvinfo : EIATTR_CBANK_PARAM_SIZE
	.align		4
.L_7995:
        /*0128*/ 	.byte	0x03, 0x19
        /*012a*/ 	.short	0x002c


	//----- nvinfo : EIATTR_PARAM_CBANK
	.align		4
        /*012c*/ 	.byte	0x04, 0x0a
        /*012e*/ 	.short	(.L_7997 - .L_7996)
	.align		4
.L_7996:
        /*0130*/ 	.word	index@(.nv.constant0._ZN2at6native27unrolled_elementwise_kernelINS0_13AUnaryFunctorIN3c104HalfES4_S4_ZZZNS0_19maximum_kernel_cudaERNS_18TensorIteratorBaseEENKUlvE0_clEvENKUlvE1_clEvEUlS4_S4_E_EESt5arrayIPcLm2EELi4E23TrivialOffsetCalculatorILi1EjESF_NS0_6memory12LoadWithCastILi1EEENSG_13StoreWithCastILi1EEEEEviT_T0_T2_T3_T4_T5_)
        /*0134*/ 	.short	0x0210
        /*0136*/ 	.short	0x002c


	//----- nvinfo : EIATTR_SW_WAR
	.align		4
.L_7997:
        /*0138*/ 	.byte	0x04, 0x36
        /*013a*/ 	.short	(.L_7999 - .L_7998)
.L_7998:
        /*013c*/ 	.word	0x00000008
.L_7999:


//--------------------- .nv.info._ZN2at6native18elementwise_kernelILi128ELi4EZNS0_22gpu_kernel_impl_nocastINS0_13AUnaryFunctorIN3c104HalfES5_S5_ZZZNS0_19maximum_kernel_cudaERNS_18TensorIteratorBaseEENKUlvE0_clEvENKUlvE1_clEvEUlS5_S5_E_EEEEvS7_RKT_EUliE_EEviT1_ --------------------------
	.section	.nv.info._ZN2at6native18elementwise_kernelILi128ELi4EZNS0_22gpu_kernel_impl_nocastINS0_13AUnaryFunctorIN3c104HalfES5_S5_ZZZNS0_19maximum_kernel_cudaERNS_18TensorIteratorBaseEENKUlvE0_clEvENKUlvE1_clEvEUlS5_S5_E_EEEEvS7_RKT_EUliE_EEviT1_,"",@"SHT_CUDA_INFO"
	.sectionflags	@""
	.align	4


	//----- nvinfo : EIATTR_CUDA_API_VERSION
	.align		4
        /*0000*/ 	.byte	0x04, 0x37
        /*0002*/ 	.short	(.L_8001 - .L_8000)
.L_8000:
        /*0004*/ 	.word	0x00000082


	//----- nvinfo : EIATTR_KPARAM_INFO
	.align		4
.L_8001:
        /*0008*/ 	.byte	0x04, 0x17
        /*000a*/ 	.short	(.L_8003 - .L_8002)
.L_8002:
        /*000c*/ 	.word	0x00000000
        /*0010*/ 	.short	0x0001
        /*0012*/ 	.short	0x0008
        /*0014*/ 	.byte	0x00, 0xf0, 0x61, 0x08


	//----- nvinfo : EIATTR_KPARAM_INFO
	.align		4
.L_8003:
        /*0018*/ 	.byte	0x04, 0x17
        /*001a*/ 	.short	(.L_8005 - .L_8004)
.L_8004:
        /*001c*/ 	.word	0x00000000
        /*0020*/ 	.short	0x0000
        /*0022*/ 	.short	0x0000
        /*0024*/ 	.byte	0x00, 0xf0, 0x11, 0x00


	//----- nvinfo : EIATTR_SPARSE_MMA_MASK
	.align		4
.L_8005:
        /*0028*/ 	.byte	0x03, 0x50
        /*002a*/ 	.short	0x0000


	//----- nvinfo : EIATTR_MAXREG_COUNT
	.align		4
        /*002c*/ 	.byte	0x03, 0x1b
        /*002e*/ 	.short	0x0080


	//----- nvinfo : EIATTR_MERCURY_ISA_VERSION
	.align		4
        /*0030*/ 	.byte	0x03, 0x5f
        /*0032*/ 	.short	0x0101


	//----- nvinfo : EIATTR_EXIT_INSTR_OFFSETS
	.align		4
        /*0034*/ 	.byte	0x04, 0x1c
        /*0036*/ 	.short	(.L_8007 - .L_8006)


	//   ....[0]....
.L_8006:
        /*0038*/ 	.word	0x00003d60


	//   ....[1]....
        /*003c*/ 	.word	0x00005150


	//----- nvinfo : EIATTR_MAX_THREADS
	.align		4
.L_8007:
        /*0040*/ 	.byte	0x04, 0x05
        /*0042*/ 	.short	(.L_8009 - .L_8008)
.L_8008:
        /*0044*/ 	.word	0x00000080
        /*0048*/ 	.word	0x00000001
        /*004c*/ 	.word	0x00000001


	//----- nvinfo : EIATTR_CRS_STACK_SIZE
	.align		4
.L_8009:
        /*0050*/ 	.byte	0x04, 0x1e
        /*0052*/ 	.short	(.L_8011 - .L_8010)
.L_8010:
        /*0054*/ 	.word	0x00000000


	//----- nvinfo : EIATTR_CBANK_PARAM_SIZE
	.align		4
.L_8011:
        /*0058*/ 	.byte	0x03, 0x19
        /*005a*/ 	.short	0x0220


	//----- nvinfo : EIATTR_PARAM_CBANK
	.align		4
        /*005c*/ 	.byte	0x04, 0x0a
        /*005e*/ 	.short	(.L_8013 - .L_8012)
	.align		4
.L_8012:
        /*0060*/ 	.word	index@(.nv.constant0._ZN2at6native18elementwise_kernelILi128ELi4EZNS0_22gpu_kernel_impl_nocastINS0_13AUnaryFunctorIN3c104HalfES5_S5_ZZZNS0_19maximum_kernel_cudaERNS_18TensorIteratorBaseEENKUlvE0_clEvENKUlvE1_clEvEUlS5_S5_E_EEEEvS7_RKT_EUliE_EEviT1_)
        /*0064*/ 	.short	0x0210
        /*0066*/ 	.short	0x0220


	//----- nvinfo : EIATTR_SW_WAR
	.align		4
.L_8013:
        /*0068*/ 	.byte	0x04, 0x36
        /*006a*/ 	.short	(.L_8015 - .L_8014)
.L_8014:
        /*006c*/ 	.word	0x00000008
.L_8015:


//--------------------- .nv.info._ZN2at6native27unrolled_elementwise_kernelINS0_13AUnaryFunctorIN3c104HalfES4_S4_ZZZNS0_19maximum_kernel_cudaERNS_18TensorIteratorBaseEENKUlvE0_clEvENKUlvE1_clEvEUlS4_S4_E_EESt5arrayIPcLm2EELi4E23TrivialOffsetCalculatorILi1EjESF_NS0_6memory15LoadWithoutCastENSG_16StoreWithoutCastEEEviT_T0_T2_T3_T4_T5_ --------------------------
	.section	.nv.info._ZN2at6native27unrolled_elementwise_kernelINS0_13AUnaryFunctorIN3c104HalfES4_S4_ZZZNS0_19maximum_kernel_cudaERNS_18TensorIteratorBaseEENKUlvE0_clEvENKUlvE1_clEvEUlS4_S4_E_EESt5arrayIPcLm2EELi4E23TrivialOffsetCalculatorILi1EjESF_NS0_6memory15LoadWithoutCastENSG_16StoreWithoutCastEEEviT_T0_T2_T3_T4_T5_,"",@"SHT_CUDA_INFO"
	.sectionflags	@""
	.align	4


	//----- nvinfo : EIATTR_CUDA_API_VERSION
	.align		4
        /*0000*/ 	.byte	0x04, 0x37
        /*0002*/ 	.short	(.L_8017 - .L_8016)
.L_8016:
        /*0004*/ 	.word	0x00000082


	//----- nvinfo : EIATTR_KPARAM_INFO
	.align		4
.L_8017:
        /*0008*/ 	.byte	0x04, 0x17
        /*000a*/ 	.short	(.L_8019 - .L_8018)
.L_8018:
        /*000c*/ 	.word	0x00000000
        /*0010*/ 	.short	0x0006
        /*0012*/ 	.short	0x001b
        /*0014*/ 	.byte	0x00, 0xf0, 0x05, 0x00


	//----- nvinfo : EIATTR_KPARAM_INFO
	.align		4
.L_8019:
        /*0018*/ 	.byte	0x04, 0x17
        /*001a*/ 	.short	(.L_8021 - .L_8020)
.L_8020:
        /*001c*/ 	.word	0x00000000
        /*0020*/ 	.short	0x0005
        /*0022*/ 	.short	0x001a
        /*0024*/ 	.byte	0x00, 0xf0, 0x05, 0x00


	//----- nvinfo : EIATTR_KPARAM_INFO
	.align		4
.L_8021:
        /*0028*/ 	.byte	0x04, 0x17
        /*002a*/ 	.short	(.L_8023 - .L_8022)
.L_8022:
        /*002c*/ 	.word	0x00000000
        /*0030*/ 	.short	0x0004
        /*0032*/ 	.short	0x0019
        /*0034*/ 	.byte	0x00, 0xf0, 0x05, 0x00


	//----- nvinfo : EIATTR_KPARAM_INFO
	.align		4
.L_8023:
        /*0038*/ 	.byte	0x04, 0x17
        /*003a*/ 	.short	(.L_8025 - .L_8024)
.L_8024:
        /*003c*/ 	.word	0x00000000
        /*0040*/ 	.short	0x0003
        /*0042*/ 	.short	0x0018
        /*0044*/ 	.byte	0x00, 0xf0, 0x05, 0x00


	//----- nvinfo : EIATTR_KPARAM_INFO
	.align		4
.L_8025:
        /*0048*/ 	.byte	0x04, 0x17
        /*004a*/ 	.short	(.L_8027 - .L_8026)
.L_8026:
        /*004c*/ 	.word	0x00000000
        /*0050*/ 	.short	0x0002
        /*0052*/ 	.short	0x0008
        /*0054*/ 	.byte	0x00, 0xf0, 0x41, 0x00


	//----- nvinfo : EIATTR_KPARAM_INFO
	.align		4
.L_8027:
        /*0058*/ 	.byte	0x04, 0x17
        /*005a*/ 	.short	(.L_8029 - .L_8028)
.L_8028:
        /*005c*/ 	.word	0x00000000
        /*0060*/ 	.short	0x0001
        /*0062*/ 	.short	0x0004
        /*0064*/ 	.byte	0x00, 0xf0, 0x11, 0x00


	//----- nvinfo : EIATTR_KPARAM_INFO
	.align		4
.L_8029:
        /*0068*/ 	.byte	0x04, 0x17
        /*006a*/ 	.short	(.L_8031 - .L_8030)
.L_8030:
        /*006c*/ 	.word	0x00000000
        /*0070*/ 	.short	0x0000
        /*0072*/ 	.short	0x0000
        /*0074*/ 	.byte	0x00, 0xf0, 0x11, 0x00


	//----- nvinfo : EIATTR_SPARSE_MMA_MASK
	.align		4
.L_8031:
        /*0078*/ 	.byte	0x03, 0x50
        /*007a*/ 	.short	0x0000


	//----- nvinfo : EIATTR_MAXREG_COUNT
	.align		4
        /*007c*/ 	.byte	0x03, 0x1b
        /*007e*/ 	.short	0x00ff


	//----- nvinfo : EIATTR_MERCURY_ISA_VERSION
	.align		4
        /*0080*/ 	.byte	0x03, 0x5f
        /*0082*/ 	.short	0x0101


	//----- nvinfo : EIATTR_EXIT_INSTR_OFFSETS
	.align		4
        /*0084*/ 	.byte	0x04, 0x1c
        /*0086*/ 	.short	(.L_8033 - .L_8032)


	//   ....[0]....
.L_8032:
        /*0088*/ 	.word	0x000006f0


	//   ....[1]....
        /*008c*/ 	.word	0x00000740


	//----- nvinfo : EIATTR_MAX_THREADS
	.align		4
.L_8033:
        /*0090*/ 	.byte	0x04, 0x05
        /*0092*/ 	.short	(.L_8035 - .L_8034)
.L_8034:
        /*0094*/ 	.word	0x00000080
        /*0098*/ 	.word	0x00000001
        /*009c*/ 	.word	0x00000001


	//----- nvinfo : EIATTR_CRS_STACK_SIZE
	.align		4
.L_8035:
        /*00a0*/ 	.byte	0x04, 0x1e
        /*00a2*/ 	.short	(.L_8037 - .L_8036)
.L_8036:
        /*00a4*/ 	.word	0x00000000


	//----- nvinfo : EIATTR_CBANK_PARAM_SIZE
	.align		4
.L_8037:
        /*00a8*/ 	.byte	0x03, 0x19
        /*00aa*/ 	.short	0x001c


	//----- nvinfo : EIATTR_PARAM_CBANK
	.align		4
        /*00ac*/ 	.byte	0x04, 0x0a
        /*00ae*/ 	.short	(.L_8039 - .L_8038)
	.align		4
.L_8038:
        /*00b0*/ 	.word	index@(.nv.constant0._ZN2at6native27unrolled_elementwise_kernelINS0_13AUnaryFunctorIN3c104HalfES4_S4_ZZZNS0_19maximum_kernel_cudaERNS_18TensorIteratorBaseEENKUlvE0_clEvENKUlvE1_clEvEUlS4_S4_E_EESt5arrayIPcLm2EELi4E23TrivialOffsetCalculatorILi1EjESF_NS0_6memory15LoadWithoutCastENSG_16StoreWithoutCastEEEviT_T0_T2_T3_T4_T5_)
        /*00b4*/ 	.short	0x0210
        /*00b6*/ 	.short	0x001c


	//----- nvinfo : EIATTR_SW_WAR
	.align		4
.L_8039:
        /*00b8*/ 	.byte	0x04, 0x36
        /*00ba*/ 	.short	(.L_8041 - .L_8040)
.L_8040:
        /*00bc*/ 	.word	0x00000008
.L_8041:


//--------------------- .nv.info._ZN2at6native29vectorized_elementwise_kernelILi2ENS0_13AUnaryFunctorIN3c104HalfES4_S4_ZZZNS0_19maximum_kernel_cudaERNS_18TensorIteratorBaseEENKUlvE0_clEvENKUlvE1_clEvEUlS4_S4_E_EESt5arrayIPcLm2EEEEviT0_T1_ --------------------------
	.section	.nv.info._ZN2at6native29vectorized_elementwise_kernelILi2ENS0_13AUnaryFunctorIN3c104HalfES4_S4_ZZZNS0_19maximum_kernel_cudaERNS_18TensorIteratorBaseEENKUlvE0_clEvENKUlvE1_clEvEUlS4_S4_E_EESt5arrayIPcLm2EEEEviT0_T1_,"",@"SHT_CUDA_INFO"
	.sectionflags	@""
	.align	4


	//----- nvinfo : EIATTR_CUDA_API_VERSION
	.align		4
        /*0000*/ 	.byte	0x04, 0x37
        /*0002*/ 	.short	(.L_8043 - .L_8042)
.L_8042:
        /*0004*/ 	.word	0x00000082


	//----- nvinfo : EIATTR_KPARAM_INFO
	.align		4
.L_8043:
        /*0008*/ 	.byte	0x04, 0x17
        /*000a*/ 	.short	(.L_8045 - .L_8044)
.L_8044:
        /*000c*/ 	.word	0x00000000
        /*0010*/ 	.short	0x0002
        /*0012*/ 	.short	0x0008
        /*0014*/ 	.byte	0x00, 0xf0, 0x41, 0x00


	//----- nvinfo : EIATTR_KPARAM_INFO
	.align		4
.L_8045:
        /*0018*/ 	.byte	0x04, 0x17
        /*001a*/ 	.short	(.L_8047 - .L_8046)
.L_8046:
        /*001c*/ 	.word	0x00000000
        /*0020*/ 	.short	0x0001
        /*0022*/ 	.short	0x0004
        /*0024*/ 	.byte	0x00, 0xf0, 0x11, 0x00


	//----- nvinfo : EIATTR_KPARAM_INFO
	.align		4
.L_8047:
        /*0028*/ 	.byte	0x04, 0x17
        /*002a*/ 	.short	(.L_8049 - .L_8048)
.L_8048:
        /*002c*/ 	.word	0x00000000
        /*0030*/ 	.short	0x0000
        /*0032*/ 	.short	0x0000
        /*0034*/ 	.byte	0x00, 0xf0, 0x11, 0x00


	//----- nvinfo : EIATTR_SPARSE_MMA_MASK
	.align		4
.L_8049:
        /*0038*/ 	.byte	0x03, 0x50
        /*003a*/ 	.short	0x0000


	//----- nvinfo : EIATTR_MAXREG_COUNT
	.align		4
        /*003c*/ 	.byte	0x03, 0x1b
        /*003e*/ 	.short	0x00ff


	//----- nvinfo : EIATTR_MERCURY_ISA_VERSION
	.align		4
        /*0040*/ 	.byte	0x03, 0x5f
        /*0042*/ 	.short	0x0101


	//----- nvinfo : EIATTR_EXIT_INSTR_OFFSETS
	.align		4
        /*0044*/ 	.byte	0x04, 0x1c
        /*0046*/ 	.short	(.L_8051 - .L_8050)


	//   ....[0]....
.L_8050:
        /*0048*/ 	.word	0x00000590


	//   ....[1]....
        /*004c*/ 	.word	0x00001380


	//   ....[2]....
        /*0050*/ 	.word	0x000013d0


	//----- nvinfo : EIATTR_MAX_THREADS
	.align		4
.L_8051:
        /*0054*/ 	.byte	0x04, 0x05
        /*0056*/ 	.short	(.L_8053 - .L_8052)
.L_8052:
        /*0058*/ 	.word	0x00000080
        /*005c*/ 	.word	0x00000001
        /*0060*/ 	.word	0x00000001


	//----- nvinfo : EIATTR_CRS_STACK_SIZE
	.align		4
.L_8053:
        /*0064*/ 	.byte	0x04, 0x1e
        /*0066*/ 	.short	(.L_8055 - .L_8054)
.L_8054:
        /*0068*/ 	.word	0x00000000


	//----- nvinfo : EIATTR_CBANK_PARAM_SIZE
	.align		4
.L_8055:
        /*006c*/ 	.byte	0x03, 0x19
        /*006e*/ 	.short	0x0018


	//----- nvinfo : EIATTR_PARAM_CBANK
	.align		4
        /*0070*/ 	.byte	0x04, 0x0a
        /*0072*/ 	.short	(.L_8057 - .L_8056)
	.align		4
.L_8056:
        /*0074*/ 	.word	index@(.nv.constant0._ZN2at6native29vectorized_elementwise_kernelILi2ENS0_13AUnaryFunctorIN3c104HalfES4_S4_ZZZNS0_19maximum_kernel_cudaERNS_18TensorIteratorBaseEENKUlvE0_clEvENKUlvE1_clEvEUlS4_S4_E_EESt5arrayIPcLm2EEEEviT0_T1_)
        /*0078*/ 	.short	0x0210
        /*007a*/ 	.short	0x0018


	//----- nvinfo : EIATTR_SW_WAR
	.align		4
.L_8057:
        /*007c*/ 	.byte	0x04, 0x36
        /*007e*/ 	.short	(.L_8059 - .L_8058)
.L_8058:
        /*0080*/ 	.word	0x00000008
.L_8059:


//--------------------- .nv.info._ZN2at6native29vectorized_elementwise_kernelILi4ENS0_13AUnaryFunctorIN3c104HalfES4_S4_ZZZNS0_19maximum_kernel_cudaERNS_18TensorIteratorBaseEENKUlvE0_clEvENKUlvE1_clEvEUlS4_S4_E_EESt5arrayIPcLm2EEEEviT0_T1_ --------------------------
	.section	.nv.info._ZN2at6native29vectorized_elementwise_kernelILi4ENS0_13AUnaryFunctorIN3c104HalfES4_S4_ZZZNS0_19maximum_kernel_cudaERNS_18TensorIteratorBaseEENKUlvE0_clEvENKUlvE1_clEvEUlS4_S4_E_EESt5arrayIPcLm2EEEEviT0_T1_,"",@"SHT_CUDA_INFO"
	.sectionflags	@""
	.align	4


	//----- nvinfo : EIATTR_CUDA_API_VERSION
	.align		4
        /*0000*/ 	.byte	0x04, 0x37
        /*0002*/ 	.short	(.L_8061 - .L_8060)
.L_8060:
        /*0004*/ 	.word	0x00000082


	//----- nvinfo : EIATTR_KPARAM_INFO
	.align		4
.L_8061:
        /*0008*/ 	.byte	0x04, 0x17
        /*000a*/ 	.short	(.L_8063 - .L_8062)
.L_8062:
        /*000c*/ 	.word	0x00000000
        /*0010*/ 	.short	0x0002
        /*0012*/ 	.short	0x0008
        /*0014*/ 	.byte	0x00, 0xf0, 0x41, 0x00


	//----- nvinfo : EIATTR_KPARAM_INFO
	.align		4
.L_8063:
        /*0018*/ 	.byte	0x04, 0x17
        /*001a*/ 	.short	(.L_8065 - .L_8064)
.L_8064:
        /*001c*/ 	.word	0x00000000
        /*0020*/ 	.short	0x0001
        /*0022*/ 	.short	0x0004
        /*0024*/ 	.byte	0x00, 0xf0, 0x11, 0x00


	//----- nvinfo : EIATTR_KPARAM_INFO
	.align		4
.L_8065:
        /*0028*/ 	.byte	0x04, 0x17
        /*002a*/ 	.short	(.L_8067 - .L_8066)
.L_8066:
        /*002c*/ 	.word	0x00000000
        /*0030*/ 	.short	0x0000
        /*0032*/ 	.short	0x0000
        /*0034*/ 	.byte	0x00, 0xf0, 0x11, 0x00


	//----- nvinfo : EIATTR_SPARSE_MMA_MASK
	.align		4
.L_8067:
        /*0038*/ 	.byte	0x03, 0x50
        /*003a*/ 	.short	0x0000


	//----- nvinfo : EIATTR_MAXREG_COUNT
	.align		4
        /*003c*/ 	.byte	0x03, 0x1b
        /*003e*/ 	.short	0x00ff


	//----- nvinfo : EIATTR_MERCURY_ISA_VERSION
	.align		4
        /*0040*/ 	.byte	0x03, 0x5f
        /*0042*/ 	.short	0x0101


	//----- nvinfo : EIATTR_EXIT_INSTR_OFFSETS
	.align		4
        /*0044*/ 	.byte	0x04, 0x1c
        /*0046*/ 	.short	(.L_8069 - .L_8068)


	//   ....[0]....
.L_8068:
        /*0048*/ 	.word	0x00000560


	//   ....[1]....
        /*004c*/ 	.word	0x00001350


	//   ....[2]....
        /*0050*/ 	.word	0x000013a0


	//----- nvinfo : EIATTR_MAX_THREADS
	.align		4
.L_8069:
        /*0054*/ 	.byte	0x04, 0x05
        /*0056*/ 	.short	(.L_8071 - .L_8070)
.L_8070:
        /*0058*/ 	.word	0x00000080
        /*005c*/ 	.word	0x00000001
        /*0060*/ 	.word	0x00000001


	//----- nvinfo : EIATTR_CRS_STACK_SIZE
	.align		4
.L_8071:
        /*0064*/ 	.byte	0x04, 0x1e
        /*0066*/ 	.short	(.L_8073 - .L_8072)
.L_8072:
        /*0068*/ 	.word	0x00000000


	//----- nvinfo : EIATTR_CBANK_PARAM_SIZE
	.align		4
.L_8073:
        /*006c*/ 	.byte	0x03, 0x19
        /*006e*/ 	.short	0x0018


	//----- nvinfo : EIATTR_PARAM_CBANK
	.align		4
        /*0070*/ 	.byte	0x04, 0x0a
        /*0072*/ 	.short	(.L_8075 - .L_8074)
	.align		4
.L_8074:
        /*0074*/ 	.word	index@(.nv.constant0._ZN2at6native29vectorized_elementwise_kernelILi4ENS0_13AUnaryFunctorIN3c104HalfES4_S4_ZZZNS0_19maximum_kernel_cudaERNS_18TensorIteratorBaseEENKUlvE0_clEvENKUlvE1_clEvEUlS4_S4_E_EESt5arrayIPcLm2EEEEviT0_T1_)
        /*0078*/ 	.short	0x0210
        /*007a*/ 	.short	0x0018


	//----- nvinfo : EIATTR_SW_WAR
	.align		4
.L_8075:
        /*007c*/ 	.byte	0x04, 0x36
        /*007e*/ 	.short	(.L_8077 - .L_8076)
.L_8076:
        /*0080*/ 	.word	0x00000008
.L_8077:


//--------------------- .nv.info._ZN2at6native29vectorized_elementwise_kernelILi8ENS0_13AUnaryFunctorIN3c104HalfES4_S4_ZZZNS0_19maximum_kernel_cudaERNS_18TensorIteratorBaseEENKUlvE0_clEvENKUlvE1_clEvEUlS4_S4_E_EESt5arrayIPcLm2EEEEviT0_T1_ --------------------------
	.section	.nv.info._ZN2at6native29vectorized_elementwise_kernelILi8ENS0_13AUnaryFunctorIN3c104HalfES4_S4_ZZZNS0_19maximum_kernel_cudaERNS_18TensorIteratorBaseEENKUlvE0_clEvENKUlvE1_clEvEUlS4_S4_E_EESt5arrayIPcLm2EEEEviT0_T1_,"",@"SHT_CUDA_INFO"
	.sectionflags	@""
	.align	4


	//----- nvinfo : EIATTR_CUDA_API_VERSION
	.align		4
        /*0000*/ 	.byte	0x04, 0x37
        /*0002*/ 	.short	(.L_8079 - .L_8078)
.L_8078:
        /*0004*/ 	.word	0x00000082


	//----- nvinfo : EIATTR_KPARAM_INFO
	.align		4
.L_8079:
        /*0008*/ 	.byte	0x04, 0x17
        /*000a*/ 	.short	(.L_8081 - .L_8080)
.L_8080:
        /*000c*/ 	.word	0x00000000
        /*0010*/ 	.short	0x0002
        /*0012*/ 	.short	0x0008
        /*0014*/ 	.byte	0x00, 0xf0, 0x41, 0x00


	//----- nvinfo : EIATTR_KPARAM_INFO
	.align		4
.L_8081:
        /*0018*/ 	.byte	0x04, 0x17
        /*001a*/ 	.short	(.L_8083 - .L_8082)
.L_8082:
        /*001c*/ 	.word	0x00000000
        /*0020*/ 	.short	0x0001
        /*0022*/ 	.short	0x0004
        /*0024*/ 	.byte	0x00, 0xf0, 0x11, 0x00


	//----- nvinfo : EIATTR_KPARAM_INFO
	.align		4
.L_8083:
        /*0028*/ 	.byte	0x04, 0x17
        /*002a*/ 	.short	(.L_8085 - .L_8084)
.L_8084:
        /*002c*/ 	.word	0x00000000
        /*0030*/ 	.short	0x0000
        /*0032*/ 	.short	0x0000
        /*0034*/ 	.byte	0x00, 0xf0, 0x11, 0x00


	//----- nvinfo : EIATTR_SPARSE_MMA_MASK
	.align		4
.L_8085:
        /*0038*/ 	.byte	0x03, 0x50
        /*003a*/ 	.short	0x0000


	//----- nvinfo : EIATTR_MAXREG_COUNT
	.align		4
        /*003c*/ 	.byte	0x03, 0x1b
        /*003e*/ 	.short	0x00ff


	//----- nvinfo : EIATTR_MERCURY_ISA_VERSION
	.align		4
        /*0040*/ 	.byte	0x03, 0x5f
        /*0042*/ 	.short	0x0101


	//----- nvinfo : EIATTR_EXIT_INSTR_OFFSETS
	.align		4
        /*0044*/ 	.byte	0x04, 0x1c
        /*0046*/ 	.short	(.L_8087 - .L_8086)


	//   ....[0]....
.L_8086:
        /*0048*/ 	.word	0x00000540


	//   ....[1]....
        /*004c*/ 	.word	0x00001330


	//   ....[2]....
        /*0050*/ 	.word	0x00001380


	//----- nvinfo : EIATTR_MAX_THREADS
	.align		4
.L_8087:
        /*0054*/ 	.byte	0x04, 0x05
        /*0056*/ 	.short	(.L_8089 - .L_8088)
.L_8088:
        /*0058*/ 	.word	0x00000080
        /*005c*/ 	.word	0x00000001
        /*0060*/ 	.word	0x00000001


	//----- nvinfo : EIATTR_CRS_STACK_SIZE
	.align		4
.L_8089:
        /*0064*/ 	.byte	0x04, 0x1e
        /*0066*/ 	.short	(.L_8091 - .L_8090)
.L_8090:
        /*0068*/ 	.word	0x00000000


	//----- nvinfo : EIATTR_CBANK_PARAM_SIZE
	.align		4
.L_8091:
        /*006c*/ 	.byte	0x03, 0x19
        /*006e*/ 	.short	0x0018


	//----- nvinfo : EIATTR_PARAM_CBANK
	.align		4
        /*0070*/ 	.byte	0x04, 0x0a
        /*0072*/ 	.short	(.L_8093 - .L_8092)
	.align		4
.L_8092:
        /*0074*/ 	.word	index@(.nv.constant0._ZN2at6native29vectorized_elementwise_kernelILi8ENS0_13AUnaryFunctorIN3c104HalfES4_S4_ZZZNS0_19maximum_kernel_cudaERNS_18TensorIteratorBaseEENKUlvE0_clEvENKUlvE1_clEvEUlS4_S4_E_EESt5arrayIPcLm2EEEEviT0_T1_)
        /*0078*/ 	.short	0x0210
        /*007a*/ 	.short	0x0018


	//----- nvinfo : EIATTR_SW_WAR
	.align		4
.L_8093:
        /*007c*/ 	.byte	0x04, 0x36
        /*007e*/ 	.short	(.L_8095 - .L_8094)
.L_8094:
        /*0080*/ 	.word	0x00000008
.L_8095:


//--------------------- .nv.info._ZN2at6native18elementwise_kernelILi128ELi4EZNS0_15gpu_kernel_implINS0_13BinaryFunctorIN3c104HalfES5_S5_ZZZNS0_19maximum_kernel_cudaERNS_18TensorIteratorBaseEENKUlvE0_clEvENKUlvE1_clEvEUlS5_S5_E_EEEEvS7_RKT_EUliE_EEviT1_ --------------------------
	.section	.nv.info._ZN2at6native18elementwise_kernelILi128ELi4EZNS0_15gpu_kernel_implINS0_13BinaryFunctorIN3c104HalfES5_S5_ZZZNS0_19maximum_kernel_cudaERNS_18TensorIteratorBaseEENKUlvE0_clEvENKUlvE1_clEvEUlS5_S5_E_EEEEvS7_RKT_EUliE_EEviT1_,"",@"SHT_CUDA_INFO"
	.sectionflags	@""
	.align	4


	//----- nvinfo : EIATTR_CUDA_API_VERSION
	.align		4
        /*0000*/ 	.byte	0x04, 0x37
        /*0002*/ 	.short	(.L_8097 - .L_8096)
.L_8096:
        /*0004*/ 	.word	0x00000082


	//----- nvinfo : EIATTR_KPARAM_INFO
	.align		4
.L_8097:
        /*0008*/ 	.byte	0x04, 0x17
        /*000a*/ 	.short	(.L_8099 - .L_8098)
.L_8098:
        /*000c*/ 	.word	0x00000000
        /*0010*/ 	.short	0x0001
        /*0012*/ 	.short	0x0008
        /*0014*/ 	.byte	0x00, 0xf0, 0x21, 0x0a


	//----- nvinfo : EIATTR_KPARAM_INFO
	.align		4
.L_8099:
        /*0018*/ 	.byte	0x04, 0x17
        /*001a*/ 	.short	(.L_8101 - .L_8100)
.L_8100:
        /*001c*/ 	.word	0x00000000
        /*0020*/ 	.short	0x0000
        /*0022*/ 	.short	0x0000
        /*0024*/ 	.byte	0x00, 0xf0, 0x11, 0x00


	//----- nvinfo : EIATTR_SPARSE_MMA_MASK
	.align		4
.L_8101:
        /*0028*/ 	.byte	0x03, 0x50
        /*002a*/ 	.short	0x0000


	//----- nvinfo : EIATTR_MAXREG_COUNT
	.align		4
        /*002c*/ 	.byte	0x03, 0x1b
        /*002e*/ 	.short	0x0080


	//----- nvinfo : EIATTR_EXTERNS
	.align		4
        /*0030*/ 	.byte	0x04, 0x0f
        /*0032*/ 	.short	(.L_8103 - .L_8102)


	//   ....[0]....
	.align		4
.L_8102:
        /*0034*/ 	.word	index@(__assertfail)


	//----- nvinfo : EIATTR_MERCURY_ISA_VERSION
	.align		4
.L_8103:
        /*0038*/ 	.byte	0x03, 0x5f
        /*003a*/ 	.short	0x0101


	//----- nvinfo : EIATTR_SYSCALL_OFFSETS
	.align		4
        /*003c*/ 	.byte	0x04, 0x46
        /*003e*/ 	.short	(.L_8105 - .L_8104)


	//   ....[0]....
.L_8104:
        /*0040*/ 	.word	0x000026c0


	//   ....[1]....
        /*0044*/ 	.word	0x00003730


	//   ....[2]....
        /*0048*/ 	.word	0x00004780


	//   ....[3]....
        /*004c*/ 	.word	0x00006e90


	//   ....[4]....
        /*0050*/ 	.word	0x00007f00


	//   ....[5]....
        /*0054*/ 	.word	0x00008f50


	//   ....[6]....
        /*0058*/ 	.word	0x0000b650


	//   ....[7]....
        /*005c*/ 	.word	0x0000c6c0


	//   ....[8]....
        /*0060*/ 	.word	0x0000d710


	//   ....[9]....
        /*0064*/ 	.word	0x0000fe00


	//   ....[10]....
        /*0068*/ 	.word	0x00010e70


	//   ....[11]....
        /*006c*/ 	.word	0x00011ec0


	//----- nvinfo : EIATTR_EXIT_INSTR_OFFSETS
	.align		4
.L_8105:
        /*0070*/ 	.byte	0x04, 0x1c
        /*0072*/ 	.short	(.L_8107 - .L_8106)


	//   ....[0]....
.L_8106:
        /*0074*/ 	.word	0x0000d7e0


	//   ....[1]....
        /*0078*/ 	.word	0x000110f0


	//   ....[2]....
        /*007c*/ 	.word	0x00011130


	//   ....[3]....
        /*0080*/ 	.word	0x000111d0


	//   ....[4]....
        /*0084*/ 	.word	0x00011210


	//   ....[5]....
        /*0088*/ 	.word	0x00011250


	//   ....[6]....
        /*008c*/ 	.word	0x000112e0


	//   ....[7]....
        /*0090*/ 	.word	0x00011300


	//   ....[8]....
        /*0094*/ 	.word	0x000113a0


	//   ....[9]....
        /*0098*/ 	.word	0x000113f0


	//   ....[10]....
        /*009c*/ 	.word	0x00011440


	//   ....[11]....
        /*00a0*/ 	.word	0x00011510


	//   ....[12]....
        /*00a4*/ 	.word	0x00011570


	//   ....[13]....
        /*00a8*/ 	.word	0x00011700


	//   ....[14]....
        /*00ac*/ 	.word	0x00011860


	//   ....[15]....
        /*00b0*/ 	.word	0x000118a0


	//   ....[16]....
        /*00b4*/ 	.word	0x00011960


	//   ....[17]....
        /*00b8*/ 	.word	0x00011ae0


	//   ....[18]....
        /*00bc*/ 	.word	0x00011c60


	//   ....[19]....
        /*00c0*/ 	.word	0x00011dc0


	//   ....[20]....
        /*00c4*/ 	.word	0x00011ed0


	//   ....[21]....
        /*00c8*/ 	.word	0x00011f10


	//   ....[22]....
        /*00cc*/ 	.word	0x00011f50


	//----- nvinfo : EIATTR_MAX_THREADS
	.align		4
.L_8107:
        /*00d0*/ 	.byte	0x04, 0x05
        /*00d2*/ 	.short	(.L_8109 - .L_8108)
.L_8108:
        /*00d4*/ 	.word	0x00000080
        /*00d8*/ 	.word	0x00000001
        /*00dc*/ 	.word	0x00000001


	//----- nvinfo : EIATTR_CRS_STACK_SIZE
	.align		4
.L_8109:
        /*00e0*/ 	.byte	0x04, 0x1e
        /*00e2*/ 	.short	(.L_8111 - .L_8110)
.L_8110:
        /*00e4*/ 	.word	0x00000000


	//----- nvinfo : EIATTR_CBANK_PARAM_SIZE
	.align		4
.L_8111:
        /*00e8*/ 	.byte	0x03, 0x19
        /*00ea*/ 	.short	0x0290


	//----- nvinfo : EIATTR_PARAM_CBANK
	.align		4
        /*00ec*/ 	.byte	0x04, 0x0a
        /*00ee*/ 	.short	(.L_8113 - .L_8112)
	.align		4
.L_8112:
        /*00f0*/ 	.word	index@(.nv.constant0._ZN2at6native18elementwise_kernelILi128ELi4EZNS0_15gpu_kernel_implINS0_13BinaryFunctorIN3c104HalfES5_S5_ZZZNS0_19maximum_kernel_cudaERNS_18TensorIteratorBaseEENKUlvE0_clEvENKUlvE1_clEvEUlS5_S5_E_EEEEvS7_RKT_EUliE_EEviT1_)
        /*00f4*/ 	.short	0x0210
        /*00f6*/ 	.short	0x0290


	//----- nvinfo : EIATTR_SW_WAR
	.align		4
.L_8113:
        /*00f8*/ 	.byte	0x04, 0x36
        /*00fa*/ 	.short	(.L_8115 - .L_8114)
.L_8114:
        /*00fc*/ 	.word	0x00000008
.L_8115:


//--------------------- .nv.info._ZN2at6native27unrolled_elementwise_kernelINS0_13BinaryFunctorIN3c104HalfES4_S4_ZZZNS0_19maximum_kernel_cudaERNS_18TensorIteratorBaseEENKUlvE0_clEvENKUlvE1_clEvEUlS4_S4_E_EESt5arrayIPcLm3EELi4E23TrivialOffsetCalculatorILi2EjESE_ILi1EjENS0_6memory12LoadWithCastILi2EEENSH_13StoreWithCastILi1EEEEEviT_T0_T2_T3_T4_T5_ --------------------------
	.section	.nv.info._ZN2at6native27unrolled_elementwise_kernelINS0_13BinaryFunctorIN3c104HalfES4_S4_ZZZNS0_19maximum_kernel_cudaERNS_18TensorIteratorBaseEENKUlvE0_clEvENKUlvE1_clEvEUlS4_S4_E_EESt5arrayIPcLm3EELi4E23TrivialOffsetCalculatorILi2EjESE_ILi1EjENS0_6memory12LoadWithCastILi2EEENSH_13StoreWithCastILi1EEEEEviT_T0_T2_T3_T4_T5_,"",@"SHT_CUDA_INFO"
	.sectionflags	@""
	.align	4


	//----- nvinfo : EIATTR_CUDA_API_VERSION
	.align		4
        /*0000*/ 	.byte	0x04, 0x37
        /*0002*/ 	.short	(.L_8117 - .L_8116)
.L_8116:
        /*0004*/ 	.word	0x00000082


	//----- nvinfo : EIATTR_KPARAM_INFO
	.align		4
.L_8117:
        /*0008*/ 	.byte	0x04, 0x17
        /*000a*/ 	.short	(.L_8119 - .L_8118)
.L_8118:
        /*000c*/ 	.word	0x00000000
        /*0010*/ 	.short	0x0006
        /*0012*/ 	.short	0x0030
        /*0014*/ 	.byte	0x00, 0xf0, 0x21, 0x00


	//----- nvinfo : EIATTR_KPARAM_INFO
	.align		4
.L_8119:
        /*0018*/ 	.byte	0x04, 0x17
        /*001a*/ 	.short	(.L_8121 - .L_8120)
.L_8120:
        /*001c*/ 	.word	0x00000000
        /*0020*/ 	.short	0x0005
        /*0022*/ 	.short	0x0024
        /*0024*/ 	.byte	0x00, 0xf0, 0x31, 0x00


	//----- nvinfo : EIATTR_KPARAM_INFO
	.align		4
.L_8121:
        /*0028*/ 	.byte	0x04, 0x17
        /*002a*/ 	.short	(.L_8123 - .L_8122)
.L_8122:
        /*002c*/ 	.word	0x00000000
        /*0030*/ 	.short	0x0004
        /*0032*/ 	.short	0x0021
        /*0034*/ 	.byte	0x00, 0xf0, 0x05, 0x00


	//----- nvinfo : EIATTR_KPARAM_INFO
	.align		4
.L_8123:
        /*0038*/ 	.byte	0x04, 0x17
        /*003a*/ 	.short	(.L_8125 - .L_8124)
.L_8124:
        /*003c*/ 	.word	0x00000000
        /*0040*/ 	.short	0x0003
        /*0042*/ 	.short	0x0020
        /*0044*/ 	.byte	0x00, 0xf0, 0x05, 0x00


	//----- nvinfo : EIATTR_KPARAM_INFO
	.align		4
.L_8125:
        /*0048*/ 	.byte	0x04, 0x17
        /*004a*/ 	.short	(.L_8127 - .L_8126)
.L_8126:
        /*004c*/ 	.word	0x00000000
        /*0050*/ 	.short	0x0002
        /*0052*/ 	.short	0x0008
        /*0054*/ 	.byte	0x00, 0xf0, 0x61, 0x00


	//----- nvinfo : EIATTR_KPARAM_INFO
	.align		4
.L_8127:
        /*0058*/ 	.byte	0x04, 0x17
        /*005a*/ 	.short	(.L_8129 - .L_8128)
.L_8128:
        /*005c*/ 	.word	0x00000000
        /*0060*/ 	.short	0x0001
        /*0062*/ 	.short	0x0004
        /*0064*/ 	.byte	0x00, 0xf0, 0x05, 0x00


	//----- nvinfo : EIATTR_KPARAM_INFO
	.align		4
.L_8129:
        /*0068*/ 	.byte	0x04, 0x17
        /*006a*/ 	.short	(.L_8131 - .L_8130)
.L_8130:
        /*006c*/ 	.word	0x00000000
        /*0070*/ 	.short	0x0000
        /*0072*/ 	.short	0x0000
        /*0074*/ 	.byte	0x00, 0xf0, 0x11, 0x00


	//----- nvinfo : EIATTR_SPARSE_MMA_MASK
	.align		4
.L_8131:
        /*0078*/ 	.byte	0x03, 0x50
        /*007a*/ 	.short	0x0000


	//----- nvinfo : EIATTR_MAXREG_COUNT
	.align		4
        /*007c*/ 	.byte	0x03, 0x1b
        /*007e*/ 	.short	0x00ff


	//----- nvinfo : EIATTR_EXTERNS
	.align		4
        /*0080*/ 	.byte	0x04, 0x0f
        /*0082*/ 	.short	(.L_8133 - .L_8132)


	//   ....[0]....
	.align		4
.L_8132:
        /*0084*/ 	.word	index@(__assertfail)


	//----- nvinfo : EIATTR_MERCURY_ISA_VERSION
	.align		4
.L_8133:
        /*0088*/ 	.byte	0x03, 0x5f
        /*008a*/ 	.short	0x0101


	//----- nvinfo : EIATTR_SYSCALL_OFFSETS
	.align		4
        /*008c*/ 	.byte	0x04, 0x46
        /*008e*/ 	.short	(.L_8135 - .L_8134)


	//   ....[0]....
.L_8134:
        /*0090*/ 	.word	0x000010c0


	//   ....[1]....
        /*0094*/ 	.word	0x00002150


	//   ....[2]....
        /*0098*/ 	.word	0x00003260


	//   ....[3]....
        /*009c*/ 	.word	0x000042f0


	//   ....[4]....
        /*00a0*/ 	.word	0x00005410


	//   ....[5]....
        /*00a4*/ 	.word	0x000064b0


	//   ....[6]....
        /*00a8*/ 	.word	0x000075b0


	//   ....[7]....
        /*00ac*/ 	.word	0x00008650


	//   ....[8]....
        /*00b0*/ 	.word	0x00009b90


	//   ....[9]....
        /*00b4*/ 	.word	0x0000abb0


	//   ....[10]....
        /*00b8*/ 	.word	0x0000bb90


	//   ....[11]....
        /*00bc*/ 	.word	0x0000cb70


	//----- nvinfo : EIATTR_EXIT_INSTR_OFFSETS
	.align		4
.L_8135:
        /*00c0*/ 	.byte	0x04, 0x1c
        /*00c2*/ 	.short	(.L_8137 - .L_8136)


	//   ....[0]....
.L_8136:
        /*00c4*/ 	.word	0x0000bc50


	//   ....[1]....
        /*00c8*/ 	.word	0x0000bda0


	//   ....[2]....
        /*00cc*/ 	.word	0x0000bde0


	//   ....[3]....
        /*00d0*/ 	.word	0x0000be80


	//   ....[4]....
        /*00d4*/ 	.word	0x0000bec0


	//   ....[5]....
        /*00d8*/ 	.word	0x0000bf00


	//   ....[6]....
        /*00dc*/ 	.word	0x0000bf90


	//   ....[7]....
        /*00e0*/ 	.word	0x0000bfb0


	//   ....[8]....
        /*00e4*/ 	.word	0x0000c050


	//   ....[9]....
        /*00e8*/ 	.word	0x0000c0a0


	//   ....[10]....
        /*00ec*/ 	.word	0x0000c0f0


	//   ....[11]....
        /*00f0*/ 	.word	0x0000c1c0


	//   ....[12]....
        /*00f4*/ 	.word	0x0000c220


	//   ....[13]....
        /*00f8*/ 	.word	0x0000c3b0


	//   ....[14]....
        /*00fc*/ 	.word	0x0000c510


	//   ....[15]....
        /*0100*/ 	.word	0x0000c550


	//   ....[16]....
        /*0104*/ 	.word	0x0000c610


	//   ....[17]....
        /*0108*/ 	.word	0x0000c790


	//   ....[18]....
        /*010c*/ 	.word	0x0000c910


	//   ....[19]....
        /*0110*/ 	.word	0x0000ca70


	//   ....[20]....
        /*0114*/ 	.word	0x0000cb80


	//   ....[21]....
        /*0118*/ 	.word	0x0000cbc0


	//   ....[22]....
        /*011c*/ 	.word	0x0000cc00


	//----- nvinfo : EIATTR_MAX_THREADS
	.align		4
.L_8137:
        /*0120*/ 	.byte	0x04, 0x05
        /*0122*/ 	.short	(.L_8139 - .L_8138)
.L_8138:
        /*0124*/ 	.word	0x00000080
        /*0128*/ 	.word	0x00000001
        /*012c*/ 	.word	0x00000001


	//----- nvinfo : EIATTR_CRS_STACK_SIZE
	.align		4
.L_8139:
        /*0130*/ 	.byte	0x04, 0x1e
        /*0132*/ 	.short	(.L_8141 - .L_8140)
.L_8140:
        /*0134*/ 	.word	0x00000000


	//----- nvinfo : EIATTR_CBANK_PARAM_SIZE
	.align		4
.L_8141:
        /*0138*/ 	.byte	0x03, 0x19
        /*013a*/ 	.short	0x0038


	//----- nvinfo : EIATTR_PARAM_CBANK
	.align		4
        /*013c*/ 	.byte	0x04, 0x0a
        /*013e*/ 	.short	(.L_8143 - .L_8142)
	.align		4
.L_8142:
        /*0140*/ 	.word	index@(.nv.constant0._ZN2at6native27unrolled_elementwise_kernelINS0_13BinaryFunctorIN3c104HalfES4_S4_ZZZNS0_19maximum_kernel_cudaERNS_18TensorIteratorBaseEENKUlvE0_clEvENKUlvE1_clEvEUlS4_S4_E_EESt5arrayIPcLm3EELi4E23TrivialOffsetCalculatorILi2EjESE_ILi1EjENS0_6memory12LoadWithCastILi2EEENSH_13StoreWithCastILi1EEEEEviT_T0_T2_T3_T4_T5_)
        /*0144*/ 	.short	0x0210
        /*0146*/ 	.short	0x0038


	//----- nvinfo : EIATTR_SW_WAR
	.align		4
.L_8143:
        /*0148*/ 	.byte	0x04, 0x36
        /*014a*/ 	.short	(.L_8145 - .L_8144)
.L_8144:
        /*014c*/ 	.word	0x00000008
.L_8145:


//--------------------- .nv.info._ZN2at6native18elementwise_kernelILi128ELi4EZNS0_22gpu_kernel_impl_nocastINS0_13BinaryFunctorIN3c104HalfES5_S5_ZZZNS0_19maximum_kernel_cudaERNS_18TensorIteratorBaseEENKUlvE0_clEvENKUlvE1_clEvEUlS5_S5_E_EEEEvS7_RKT_EUliE_EEviT1_ --------------------------
	.section	.nv.info._ZN2at6native18elementwise_kernelILi128ELi4EZNS0_22gpu_kernel_impl_nocastINS0_13BinaryFunctorIN3c104HalfES5_S5_ZZZNS0_19maximum_kernel_cudaERNS_18TensorIteratorBaseEENKUlvE0_clEvENKUlvE1_clEvEUlS5_S5_E_EEEEvS7_RKT_EUliE_EEviT1_,"",@"SHT_CUDA_INFO"
	.sectionflags	@""
	.align	4


	//----- nvinfo : EIATTR_CUDA_API_VERSION
	.align		4
        /*0000*/ 	.byte	0x04, 0x37
        /*0002*/ 	.short	(.L_8147 - .L_8146)
.L_8146:
        /*0004*/ 	.word	0x00000082


	//----- nvinfo : EIATTR_KPARAM_INFO
	.align		4
.L_8147:
        /*0008*/ 	.byte	0x04, 0x17
        /*000a*/ 	.short	(.L_8149 - .L_8148)
.L_8148:
        /*000c*/ 	.word	0x00000000
        /*0010*/ 	.short	0x0001
        /*0012*/ 	.short	0x0008
        /*0014*/ 	.byte	0x00, 0xf0, 0x21, 0x0a


	//----- nvinfo : EIATTR_KPARAM_INFO
	.align		4
.L_8149:
        /*0018*/ 	.byte	0x04, 0x17
        /*001a*/ 	.short	(.L_8151 - .L_8150)
.L_8150:
        /*001c*/ 	.word	0x00000000
        /*0020*/ 	.short	0x0000
        /*0022*/ 	.short	0x0000
        /*0024*/ 	.byte	0x00, 0xf0, 0x11, 0x00


	//----- nvinfo : EIATTR_SPARSE_MMA_MASK
	.align		4
.L_8151:
        /*0028*/ 	.byte	0x03, 0x50
        /*002a*/ 	.short	0x0000


	//----- nvinfo : EIATTR_MAXREG_COUNT
	.align		4
        /*002c*/ 	.byte	0x03, 0x1b
        /*002e*/ 	.short	0x0080


	//----- nvinfo : EIATTR_MERCURY_ISA_VERSION
	.align		4
        /*0030*/ 	.byte	0x03, 0x5f
        /*0032*/ 	.short	0x0101


	//----- nvinfo : EIATTR_EXIT_INSTR_OFFSETS
	.align		4
        /*0034*/ 	.byte	0x04, 0x1c
        /*0036*/ 	.short	(.L_8153 - .L_8152)


	//   ....[0]....
.L_8152:
        /*0038*/ 	.word	0x00004830


	//   ....[1]....
        /*003c*/ 	.word	0x00005fe0


	//----- nvinfo : EIATTR_MAX_THREADS
	.align		4
.L_8153:
        /*0040*/ 	.byte	0x04, 0x05
        /*0042*/ 	.short	(.L_8155 - .L_8154)
.L_8154:
        /*0044*/ 	.word	0x00000080
        /*0048*/ 	.word	0x00000001
        /*004c*/ 	.word	0x00000001


	//----- nvinfo : EIATTR_CRS_STACK_SIZE
	.align		4
.L_8155:
        /*0050*/ 	.byte	0x04, 0x1e
        /*0052*/ 	.short	(.L_8157 - .L_8156)
.L_8156:
        /*0054*/ 	.word	0x00000000


	//----- nvinfo : EIATTR_CBANK_PARAM_SIZE
	.align		4
.L_8157:
        /*0058*/ 	.byte	0x03, 0x19
        /*005a*/ 	.short	0x0290


	//----- nvinfo : EIATTR_PARAM_CBANK
	.align		4
        /*005c*/ 	.byte	0x04, 0x0a
        /*005e*/ 	.short	(.L_8159 - .L_8158)
	.align		4
.L_8158:
        /*0060*/ 	.word	index@(.nv.constant0._ZN2at6native18elementwise_kernelILi128ELi4EZNS0_22gpu_kernel_impl_nocastINS0_13BinaryFunctorIN3c104HalfES5_S5_ZZZNS0_19maximum_kernel_cudaERNS_18TensorIteratorBaseEENKUlvE0_clEvENKUlvE1_clEvEUlS5_S5_E_EEEEvS7_RKT_EUliE_EEviT1_)
        /*0064*/ 	.short	0x0210
        /*0066*/ 	.short	0x0290


	//----- nvinfo : EIATTR_SW_WAR
	.align		4
.L_8159:
        /*0068*/ 	.byte	0x04, 0x36
        /*006a*/ 	.short	(.L_8161 - .L_8160)
.L_8160:
        /*006c*/ 	.word	0x00000008
.L_8161:


//--------------------- .nv.info._ZN2at6native27unrolled_elementwise_kernelINS0_13BinaryFunctorIN3c104HalfES4_S4_ZZZNS0_19maximum_kernel_cudaERNS_18TensorIteratorBaseEENKUlvE0_clEvENKUlvE1_clEvEUlS4_S4_E_EESt5arrayIPcLm3EELi4E23TrivialOffsetCalculatorILi2EjESE_ILi1EjENS0_6memory15LoadWithoutCastENSH_16StoreWithoutCastEEEviT_T0_T2_T3_T4_T5_ --------------------------
	.section	.nv.info._ZN2at6native27unrolled_elementwise_kernelINS0_13BinaryFunctorIN3c104HalfES4_S4_ZZZNS0_19maximum_kernel_cudaERNS_18TensorIteratorBaseEENKUlvE0_clEvENKUlvE1_clEvEUlS4_S4_E_EESt5arrayIPcLm3EELi4E23TrivialOffsetCalculatorILi2EjESE_ILi1EjENS0_6memory15LoadWithoutCastENSH_16StoreWithoutCastEEEviT_T0_T2_T3_T4_T5_,"",@"SHT_CUDA_INFO"
	.sectionflags	@""
	.align	4


	//----- nvinfo : EIATTR_CUDA_API_VERSION
	.align		4
        /*0000*/ 	.byte	0x04, 0x37
        /*0002*/ 	.short	(.L_8163 - .L_8162)
.L_8162:
        /*0004*/ 	.word	0x00000082


	//----- nvinfo : EIATTR_KPARAM_INFO
	.align		4
.L_8163:
        /*0008*/ 	.byte	0x04, 0x17
        /*000a*/ 	.short	(.L_8165 - .L_8164)
.L_8164:
        /*000c*/ 	.word	0x00000000
        /*0010*/ 	.short	0x0006
        /*0012*/ 	.short	0x0023
        /*0014*/ 	.byte	0x00, 0xf0, 0x05, 0x00


	//----- nvinfo : EIATTR_KPARAM_INFO
	.align		4
.L_8165:
        /*0018*/ 	.byte	0x04, 0x17
        /*001a*/ 	.short	(.L_8167 - .L_8166)
.L_8166:
        /*001c*/ 	.word	0x00000000
        /*0020*/ 	.short	0x0005
        /*0022*/ 	.short	0x0022
        /*0024*/ 	.byte	0x00, 0xf0, 0x05, 0x00


	//----- nvinfo : EIATTR_KPARAM_INFO
	.align		4
.L_8167:
        /*0028*/ 	.byte	0x04, 0x17
        /*002a*/ 	.short	(.L_8169 - .L_8168)
.L_8168:
        /*002c*/ 	.word	0x00000000
        /*0030*/ 	.short	0x0004
        /*0032*/ 	.short	0x0021
        /*0034*/ 	.byte	0x00, 0xf0, 0x05, 0x00


	//----- nvinfo : EIATTR_KPARAM_INFO
	.align		4
.L_8169:
        /*0038*/ 	.byte	0x04, 0x17
        /*003a*/ 	.short	(.L_8171 - .L_8170)
.L_8170:
        /*003c*/ 	.word	0x00000000
        /*0040*/ 	.short	0x0003
        /*0042*/ 	.short	0x0020
        /*0044*/ 	.byte	0x00, 0xf0, 0x05, 0x00


	//----- nvinfo : EIATTR_KPARAM_INFO
	.align		4
.L_8171:
        /*0048*/ 	.byte	0x04, 0x17
        /*004a*/ 	.short	(.L_8173 - .L_8172)
.L_8172:
        /*004c*/ 	.word	0x00000000
        /*0050*/ 	.short	0x0002
        /*0052*/ 	.short	0x0008
        /*0054*/ 	.byte	0x00, 0xf0, 0x61, 0x00


	//----- nvinfo : EIATTR_KPARAM_INFO
	.align		4
.L_8173:
        /*0058*/ 	.byte	0x04, 0x17
        /*005a*/ 	.short	(.L_8175 - .L_8174)
.L_8174:
        /*005c*/ 	.word	0x00000000
        /*0060*/ 	.short	0x0001
        /*0062*/ 	.short	0x0004
        /*0064*/ 	.byte	0x00, 0xf0, 0x05, 0x00


	//----- nvinfo : EIATTR_KPARAM_INFO
	.align		4
.L_8175:
        /*0068*/ 	.byte	0x04, 0x17
        /*006a*/ 	.short	(.L_8177 - .L_8176)
.L_8176:
        /*006c*/ 	.word	0x00000000
        /*0070*/ 	.short	0x0000
        /*0072*/ 	.short	0x0000
        /*0074*/ 	.byte	0x00, 0xf0, 0x11, 0x00


	//----- nvinfo : EIATTR_SPARSE_MMA_MASK
	.align		4
.L_8177:
        /*0078*/ 	.byte	0x03, 0x50
        /*007a*/ 	.short	0x0000


	//----- nvinfo : EIATTR_MAXREG_COUNT
	.align		4
        /*007c*/ 	.byte	0x03, 0x1b
        /*007e*/ 	.short	0x00ff


	//----- nvinfo : EIATTR_MERCURY_ISA_VERSION
	.align		4
        /*0080*/ 	.byte	0x03, 0x5f
        /*0082*/ 	.short	0x0101


	//----- nvinfo : EIATTR_EXIT_INSTR_OFFSETS
	.align		4
        /*0084*/ 	.byte	0x04, 0x1c
        /*0086*/ 	.short	(.L_8179 - .L_8178)


	//   ....[0]....
.L_8178:
        /*0088*/ 	.word	0x00000850


	//   ....[1]....
        /*008c*/ 	.word	0x000008a0


	//----- nvinfo : EIATTR_MAX_THREADS
	.align		4
.L_8179:
        /*0090*/ 	.byte	0x04, 0x05
        /*0092*/ 	.short	(.L_8181 - .L_8180)
.L_8180:
        /*0094*/ 	.word	0x00000080
        /*0098*/ 	.word	0x00000001
        /*009c*/ 	.word	0x00000001


	//----- nvinfo : EIATTR_CRS_STACK_SIZE
	.align		4
.L_8181:
        /*00a0*/ 	.byte	0x04, 0x1e
        /*00a2*/ 	.short	(.L_8183 - .L_8182)
.L_8182:
        /*00a4*/ 	.word	0x00000000


	//----- nvinfo : EIATTR_CBANK_PARAM_SIZE
	.align		4
.L_8183:
        /*00a8*/ 	.byte	0x03, 0x19
        /*00aa*/ 	.short	0x0024


	//----- nvinfo : EIATTR_PARAM_CBANK
	.align		4
        /*00ac*/ 	.byte	0x04, 0x0a
        /*00ae*/ 	.short	(.L_8185 - .L_8184)
	.align		4
.L_8184:
        /*00b0*/ 	.word	index@(.nv.constant0._ZN2at6native27unrolled_elementwise_kernelINS0_13BinaryFunctorIN3c104HalfES4_S4_ZZZNS0_19maximum_kernel_cudaERNS_18TensorIteratorBaseEENKUlvE0_clEvENKUlvE1_clEvEUlS4_S4_E_EESt5arrayIPcLm3EELi4E23TrivialOffsetCalculatorILi2EjESE_ILi1EjENS0_6memory15LoadWithoutCastENSH_16StoreWithoutCastEEEviT_T0_T2_T3_T4_T5_)
        /*00b4*/ 	.short	0x0210
        /*00b6*/ 	.short	0x0024


	//----- nvinfo : EIATTR_SW_WAR
	.align		4
.L_8185:
        /*00b8*/ 	.byte	0x04, 0x36
        /*00ba*/ 	.short	(.L_8187 - .L_8186)
.L_8186:
        /*00bc*/ 	.word	0x00000008
.L_8187:


//--------------------- .nv.info._ZN2at6native29vectorized_elementwise_kernelILi2ENS0_13BinaryFunctorIN3c104HalfES4_S4_ZZZNS0_19maximum_kernel_cudaERNS_18TensorIteratorBaseEENKUlvE0_clEvENKUlvE1_clEvEUlS4_S4_E_EESt5arrayIPcLm3EEEEviT0_T1_ --------------------------
	.section	.nv.info._ZN2at6native29vectorized_elementwise_kernelILi2ENS0_13BinaryFunctorIN3c104HalfES4_S4_ZZZNS0_19maximum_kernel_cudaERNS_18TensorIteratorBaseEENKUlvE0_clEvENKUlvE1_clEvEUlS4_S4_E_EESt5arrayIPcLm3EEEEviT0_T1_,"",@"SHT_CUDA_INFO"
	.sectionflags	@""
	.align	4


	//----- nvinfo : EIATTR_CUDA_API_VERSION
	.align		4
        /*0000*/ 	.byte	0x04, 0x37
        /*0002*/ 	.short	(.L_8189 - .L_8188)
.L_8188:
        /*0004*/ 	.word	0x00000082


	//----- nvinfo : EIATTR_KPARAM_INFO
	.align		4
.L_8189:
        /*0008*/ 	.byte	0x04, 0x17
        /*000a*/ 	.short	(.L_8191 - .L_8190)
.L_8190:
        /*000c*/ 	.word	0x00000000
        /*0010*/ 	.short	0x0002
        /*0012*/ 	.short	0x0008
        /*0014*/ 	.byte	0x00, 0xf0, 0x61, 0x00


	//----- nvinfo : EIATTR_KPARAM_INFO
	.align		4
.L_8191:
        /*0018*/ 	.byte	0x04, 0x17
        /*001a*/ 	.short	(.L_8193 - .L_8192)
.L_8192:
        /*001c*/ 	.word	0x00000000
        /*0020*/ 	.short	0x0001
        /*0022*/ 	.short	0x0004
        /*0024*/ 	.byte	0x00, 0xf0, 0x05, 0x00


	//----- nvinfo : EIATTR_KPARAM_INFO
	.align		4
.L_8193:
        /*0028*/ 	.byte	0x04, 0x17
        /*002a*/ 	.short	(.L_8195 - .L_8194)
.L_8194:
        /*002c*/ 	.word	0x00000000
        /*0030*/ 	.short	0x0000
        /*0032*/ 	.short	0x0000
        /*0034*/ 	.byte	0x00, 0xf0, 0x11, 0x00


	//----- nvinfo : EIATTR_SPARSE_MMA_MASK
	.align		4
.L_8195:
        /*0038*/ 	.byte	0x03, 0x50
        /*003a*/ 	.short	0x0000


	//----- nvinfo : EIATTR_MAXREG_COUNT
	.align		4
        /*003c*/ 	.byte	0x03, 0x1b
        /*003e*/ 	.short	0x00ff


	//----- nvinfo : EIATTR_MERCURY_ISA_VERSION
	.align		4
        /*0040*/ 	.byte	0x03, 0x5f
        /*0042*/ 	.short	0x0101


	//----- nvinfo : EIATTR_EXIT_INSTR_OFFSETS
	.align		4
        /*0044*/ 	.byte	0x04, 0x1c
        /*0046*/ 	.short	(.L_8197 - .L_8196)


	//   ....[0]....
.L_8196:
        /*0048*/ 	.word	0x00000890


	//   ....[1]....
        /*004c*/ 	.word	0x00001960


	//   ....[2]....
        /*0050*/ 	.word	0x000019b0


	//----- nvinfo : EIATTR_MAX_THREADS
	.align		4
.L_8197:
        /*0054*/ 	.byte	0x04, 0x05
        /*0056*/ 	.short	(.L_8199 - .L_8198)
.L_8198:
        /*0058*/ 	.word	0x00000080
        /*005c*/ 	.word	0x00000001
        /*0060*/ 	.word	0x00000001


	//----- nvinfo : EIATTR_CRS_STACK_SIZE
	.align		4
.L_8199:
        /*0064*/ 	.byte	0x04, 0x1e
        /*0066*/ 	.short	(.L_8201 - .L_8200)
.L_8200:
        /*0068*/ 	.word	0x00000000


	//----- nvinfo : EIATTR_CBANK_PARAM_SIZE
	.align		4
.L_8201:
        /*006c*/ 	.byte	0x03, 0x19
        /*006e*/ 	.short	0x0020


	//----- nvinfo : EIATTR_PARAM_CBANK
	.align		4
        /*0070*/ 	.byte	0x04, 0x0a
        /*0072*/ 	.short	(.L_8203 - .L_8202)
	.align		4
.L_8202:
        /*0074*/ 	.word	index@(.nv.constant0._ZN2at6native29vectorized_elementwise_kernelILi2ENS0_13BinaryFunctorIN3c104HalfES4_S4_ZZZNS0_19maximum_kernel_cudaERNS_18TensorIteratorBaseEENKUlvE0_clEvENKUlvE1_clEvEUlS4_S4_E_EESt5arrayIPcLm3EEEEviT0_T1_)
        /*0078*/ 	.short	0x0210
        /*007a*/ 	.short	0x0020


	//----- nvinfo : EIATTR_SW_WAR
	.align		4
.L_8203:
        /*007c*/ 	.byte	0x04, 0x36
        /*007e*/ 	.short	(.L_8205 - .L_8204)
.L_8204:
        /*0080*/ 	.word	0x00000008
.L_8205:


//--------------------- .nv.info._ZN2at6native29vectorized_elementwise_kernelILi4ENS0_13BinaryFunctorIN3c104HalfES4_S4_ZZZNS0_19maximum_kernel_cudaERNS_18TensorIteratorBaseEENKUlvE0_clEvENKUlvE1_clEvEUlS4_S4_E_EESt5arrayIPcLm3EEEEviT0_T1_ --------------------------
	.section	.nv.info._ZN2at6native29vectorized_elementwise_kernelILi4ENS0_13BinaryFunctorIN3c104HalfES4_S4_ZZZNS0_19maximum_kernel_cudaERNS_18TensorIteratorBaseEENKUlvE0_clEvENKUlvE1_clEvEUlS4_S4_E_EESt5arrayIPcLm3EEEEviT0_T1_,"",@"SHT_CUDA_INFO"
	.sectionflags	@""
	.align	4


	//----- nvinfo : EIATTR_CUDA_API_VERSION
	.align		4
        /*0000*/ 	.byte	0x04, 0x37
        /*0002*/ 	.short	(.L_8207 - .L_8206)
.L_8206:
        /*0004*/ 	.word	0x00000082


	//----- nvinfo : EIATTR_KPARAM_INFO
	.align		4
.L_8207:
        /*0008*/ 	.byte	0x04, 0x17
        /*000a*/ 	.short	(.L_8209 - .L_8208)
.L_8208:
        /*000c*/ 	.word	0x00000000
        /*0010*/ 	.short	0x0002
        /*0012*/ 	.short	0x0008
        /*0014*/ 	.byte	0x00, 0xf0, 0x61, 0x00


	//----- nvinfo : EIATTR_KPARAM_INFO
	.align		4
.L_8209:
        /*0018*/ 	.byte	0x04, 0x17
        /*001a*/ 	.short	(.L_8211 - .L_8210)
.L_8210:
        /*001c*/ 	.word	0x00000000
        /*0020*/ 	.short	0x0001
        /*0022*/ 	.short	0x0004
        /*0024*/ 	.byte	0x00, 0xf0, 0x05, 0x00


	//----- nvinfo : EIATTR_KPARAM_INFO
	.align		4
.L_8211:
        /*0028*/ 	.byte	0x04, 0x17
        /*002a*/ 	.short	(.L_8213 - .L_8212)
.L_8212:
        /*002c*/ 	.word	0x00000000
        /*0030*/ 	.short	0x0000
        /*0032*/ 	.short	0x0000
        /*0034*/ 	.byte	0x00, 0xf0, 0x11, 0x00


	//----- nvinfo : EIATTR_SPARSE_MMA_MASK
	.align		4
.L_8213:
        /*0038*/ 	.byte	0x03, 0x50
        /*003a*/ 	.short	0x0000


	//----- nvinfo : EIATTR_MAXREG_COUNT
	.align		4
        /*003c*/ 	.byte	0x03, 0x1b
        /*003e*/ 	.short	0x00ff


	//----- nvinfo : EIATTR_MERCURY_ISA_VERSION
	.align		4
        /*0040*/ 	.byte	0x03, 0x5f
        /*0042*/ 	.short	0x0101


	//----- nvinfo : EIATTR_EXIT_INSTR_OFFSETS
	.align		4
        /*0044*/ 	.byte	0x04, 0x1c
        /*0046*/ 	.short	(.L_8215 - .L_8214)


	//   ....[0]....
.L_8214:
        /*0048*/ 	.word	0x00000820


	//   ....[1]....
        /*004c*/ 	.word	0x000018f0


	//   ....[2]....
        /*0050*/ 	.word	0x00001940


	//----- nvinfo : EIATTR_MAX_THREADS
	.align		4
.L_8215:
        /*0054*/ 	.byte	0x04, 0x05
        /*0056*/ 	.short	(.L_8217 - .L_8216)
.L_8216:
        /*0058*/ 	.word	0x00000080
        /*005c*/ 	.word	0x00000001
        /*0060*/ 	.word	0x00000001


	//----- nvinfo : EIATTR_CRS_STACK_SIZE
	.align		4
.L_8217:
        /*0064*/ 	.byte	0x04, 0x1e
        /*0066*/ 	.short	(.L_8219 - .L_8218)
.L_8218:
        /*0068*/ 	.word	0x00000000


	//----- nvinfo : EIATTR_CBANK_PARAM_SIZE
	.align		4
.L_8219:
        /*006c*/ 	.byte	0x03, 0x19
        /*006e*/ 	.short	0x0020


	//----- nvinfo : EIATTR_PARAM_CBANK
	.align		4
        /*0070*/ 	.byte	0x04, 0x0a
        /*0072*/ 	.short	(.L_8221 - .L_8220)
	.align		4
.L_8220:
        /*0074*/ 	.word	index@(.nv.constant0._ZN2at6native29vectorized_elementwise_kernelILi4ENS0_13BinaryFunctorIN3c104HalfES4_S4_ZZZNS0_19maximum_kernel_cudaERNS_18TensorIteratorBaseEENKUlvE0_clEvENKUlvE1_clEvEUlS4_S4_E_EESt5arrayIPcLm3EEEEviT0_T1_)
        /*0078*/ 	.short	0x0210
        /*007a*/ 	.short	0x0020


	//----- nvinfo : EIATTR_SW_WAR
	.align		4
.L_8221:
        /*007c*/ 	.byte	0x04, 0x36
        /*007e*/ 	.short	(.L_8223 - .L_8222)
.L_8222:
        /*0080*/ 	.word	0x00000008
.L_8223:


//--------------------- .nv.info._ZN2at6native29vectorized_elementwise_kernelILi8ENS0_13BinaryFunctorIN3c104HalfES4_S4_ZZZNS0_19maximum_kernel_cudaERNS_18TensorIteratorBaseEENKUlvE0_clEvENKUlvE1_clEvEUlS4_S4_E_EESt5arrayIPcLm3EEEEviT0_T1_ --------------------------
	.section	.nv.info._ZN2at6native29vectorized_elementwise_kernelILi8ENS0_13BinaryFunctorIN3c104HalfES4_S4_ZZZNS0_19maximum_kernel_cudaERNS_18TensorIteratorBaseEENKUlvE0_clEvENKUlvE1_clEvEUlS4_S4_E_EESt5arrayIPcLm3EEEEviT0_T1_,"",@"SHT_CUDA_INFO"
	.sectionflags	@""
	.align	4


	//----- nvinfo : EIATTR_CUDA_API_VERSION
	.align		4
        /*0000*/ 	.byte	0x04, 0x37
        /*0002*/ 	.short	(.L_8225 - .L_8224)
.L_8224:
        /*0004*/ 	.word	0x00000082


	//----- nvinfo : EIATTR_KPARAM_INFO
	.align		4
.L_8225:
        /*0008*/ 	.byte	0x04, 0x17
        /*000a*/ 	.short	(.L_8227 - .L_8226)
.L_8226:
        /*000c*/ 	.word	0x00000000
        /*0010*/ 	.short	0x0002
        /*0012*/ 	.short	0x0008
        /*0014*/ 	.byte	0x00, 0xf0, 0x61, 0x00


	//----- nvinfo : EIATTR_KPARAM_INFO
	.align		4
.L_8227:
        /*0018*/ 	.byte	0x04, 0x17
        /*001a*/ 	.short	(.L_8229 - .L_8228)
.L_8228:
        /*001c*/ 	.word	0x00000000
        /*0020*/ 	.short	0x0001
        /*0022*/ 	.short	0x0004
        /*0024*/ 	.byte	0x00, 0xf0, 0x05, 0x00


	//----- nvinfo : EIATTR_KPARAM_INFO
	.align		4
.L_8229:
        /*0028*/ 	.byte	0x04, 0x17
        /*002a*/ 	.short	(.L_8231 - .L_8230)
.L_8230:
        /*002c*/ 	.word	0x00000000
        /*0030*/ 	.short	0x0000
        /*0032*/ 	.short	0x0000
        /*0034*/ 	.byte	0x00, 0xf0, 0x11, 0x00


	//----- nvinfo : EIATTR_SPARSE_MMA_MASK
	.align		4
.L_8231:
        /*0038*/ 	.byte	0x03, 0x50
        /*003a*/ 	.short	0x0000


	//----- nvinfo : EIATTR_MAXREG_COUNT
	.align		4
        /*003c*/ 	.byte	0x03, 0x1b
        /*003e*/ 	.short	0x00ff


	//----- nvinfo : EIATTR_MERCURY_ISA_VERSION
	.align		4
        /*0040*/ 	.byte	0x03, 0x5f
        /*0042*/ 	.short	0x0101


	//----- nvinfo : EIATTR_EXIT_INSTR_OFFSETS
	.align		4
        /*0044*/ 	.byte	0x04, 0x1c
        /*0046*/ 	.short	(.L_8233 - .L_8232)


	//   ....[0]....
.L_8232:
        /*0048*/ 	.word	0x00000800


	//   ....[1]....
        /*004c*/ 	.word	0x000018d0


	//   ....[2]....
        /*0050*/ 	.word	0x00001920


	//----- nvinfo : EIATTR_MAX_THREADS
	.align		4
.L_8233:
        /*0054*/ 	.byte	0x04, 0x05
        /*0056*/ 	.short	(.L_8235 - .L_8234)
.L_8234:
        /*0058*/ 	.word	0x00000080
        /*005c*/ 	.word	0x00000001
        /*0060*/ 	.word	0x00000001


	//----- nvinfo : EIATTR_CRS_STACK_SIZE
	.align		4
.L_8235:
        /*0064*/ 	.byte	0x04, 0x1e
        /*0066*/ 	.short	(.L_8237 - .L_8236)
.L_8236:
        /*0068*/ 	.word	0x00000000


	//----- nvinfo : EIATTR_CBANK_PARAM_SIZE
	.align		4
.L_8237:
        /*006c*/ 	.byte	0x03, 0x19
        /*006e*/ 	.short	0x0020


	//----- nvinfo : EIATTR_PARAM_CBANK
	.align		4
        /*0070*/ 	.byte	0x04, 0x0a
        /*0072*/ 	.short	(.L_8239 - .L_8238)
	.align		4
.L_8238:
        /*0074*/ 	.word	index@(.nv.constant0._ZN2at6native29vectorized_elementwise_kernelILi8ENS0_13BinaryFunctorIN3c104HalfES4_S4_ZZZNS0_19maximum_kernel_cudaERNS_18TensorIteratorBaseEENKUlvE0_clEvENKUlvE1_clEvEUlS4_S4_E_EESt5arrayIPcLm3EEEEviT0_T1_)
        /*0078*/ 	.short	0x0210
        /*007a*/ 	.short	0x0020


	//----- nvinfo : EIATTR_SW_WAR
	.align		4
.L_8239:
        /*007c*/ 	.byte	0x04, 0x36
        /*007e*/ 	.short	(.L_8241 - .L_8240)
.L_8240:
        /*0080*/ 	.word	0x00000008
.L_8241:


//--------------------- .nv.info._ZN2at6native18elementwise_kernelILi128ELi4EZNS0_15gpu_kernel_implINS0_13AUnaryFunctorIfffZZZNS0_19maximum_kernel_cudaERNS_18TensorIteratorBaseEENKUlvE0_clEvENKUlvE0_clEvEUlffE_EEEEvS5_RKT_EUliE_EEviT1_ --------------------------
	.section	.nv.info._ZN2at6native18elementwise_kernelILi128ELi4EZNS0_15gpu_kernel_implINS0_13AUnaryFunctorIfffZZZNS0_19maximum_kernel_cudaERNS_18TensorIteratorBaseEENKUlvE0_clEvENKUlvE0_clEvEUlffE_EEEEvS5_RKT_EUliE_EEviT1_,"",@"SHT_CUDA_INFO"
	.sectionflags	@""
	.align	4


	//----- nvinfo : EIATTR_CUDA_API_VERSION
	.align		4
        /*0000*/ 	.byte	0x04, 0x37
        /*0002*/ 	.short	(.L_8243 - .L_8242)
.L_8242:
        /*0004*/ 	.word	0x00000082


	//----- nvinfo : EIATTR_KPARAM_INFO
	.align		4
.L_8243:
        /*0008*/ 	.byte	0x04, 0x17
        /*000a*/ 	.short	(.L_8245 - .L_8244)
.L_8244:
        /*000c*/ 	.word	0x00000000
        /*0010*/ 	.short	0x0001
        /*0012*/ 	.short	0x0008
        /*0014*/ 	.byte	0x00, 0xf0, 0x81, 0x08


	//----- nvinfo : EIATTR_KPARAM_INFO
	.align		4
.L_8245:
        /*0018*/ 	.byte	0x04, 0x17
        /*001a*/ 	.short	(.L_8247 - .L_8246)
.L_8246:
        /*001c*/ 	.word	0x00000000
        /*0020*/ 	.short	0x0000
        /*0022*/ 	.short	0x0000
        /*0024*/ 	.byte	0x00, 0xf0, 0x11, 0x00


	//----- nvinfo : EIATTR_SPARSE_MMA_MASK
	.align		4
.L_8247:
        /*0028*/ 	.byte	0x03, 0x50
        /*002a*/ 	.short	0x0000


	//----- nvinfo : EIATTR_MAXREG_COUNT
	.align		4
        /*002c*/ 	.byte	0x03, 0x1b
        /*002e*/ 	.short	0x0080


	//----- nvinfo : EIATTR_EXTERNS
	.align		4
        /*0030*/ 	.byte	0x04, 0x0f
        /*0032*/ 	.short	(.L_8249 - .L_8248)


	//   ....[0]....
	.align		4
.L_8248:
        /*0034*/ 	.word	index@(__assertfail)


	//----- nvinfo : EIATTR_MERCURY_ISA_VERSION
	.align		4
.L_8249:
        /*0038*/ 	.byte	0x03, 0x5f
        /*003a*/ 	.short	0x0101


	//----- nvinfo : EIATTR_SYSCALL_OFFSETS
	.align		4
        /*003c*/ 	.byte	0x04, 0x46
        /*003e*/ 	.short	(.L_8251 - .L_8250)


	//   ....[0]....
.L_8250:
        /*0040*/ 	.word	0x00002150


	//   ....[1]....
        /*0044*/ 	.word	0x00003020


	//   ....[2]....
        /*0048*/ 	.word	0x000051b0


	//   ....[3]....
        /*004c*/ 	.word	0x00006080


	//   ....[4]....
        /*0050*/ 	.word	0x00008200


	//   ....[5]....
        /*0054*/ 	.word	0x000090d0


	//   ....[6]....
        /*0058*/ 	.word	0x0000b240


	//   ....[7]....
        /*005c*/ 	.word	0x0000c110


	//----- nvinfo : EIATTR_EXIT_INSTR_OFFSETS
	.align		4
.L_8251:
        /*0060*/ 	.byte	0x04, 0x1c
        /*0062*/ 	.short	(.L_8253 - .L_8252)


	//   ....[0]....
.L_8252:
        /*0064*/ 	.word	0x00009180


	//   ....[1]....
        /*0068*/ 	.word	0x0000b430


	//   ....[2]....
        /*006c*/ 	.word	0x0000b470


	//   ....[3]....
        /*0070*/ 	.word	0x0000b500


	//   ....[4]....
        /*0074*/ 	.word	0x0000b530


	//   ....[5]....
        /*0078*/ 	.word	0x0000b560


	//   ....[6]....
        /*007c*/ 	.word	0x0000b5e0


	//   ....[7]....
        /*0080*/ 	.word	0x0000b610


	//   ....[8]....
        /*0084*/ 	.word	0x0000b6a0


	//   ....[9]....
        /*0088*/ 	.word	0x0000b6e0


	//   ....[10]....
        /*008c*/ 	.word	0x0000b720


	//   ....[11]....
        /*0090*/ 	.word	0x0000b7e0


	//   ....[12]....
        /*0094*/ 	.word	0x0000b830


	//   ....[13]....
        /*0098*/ 	.word	0x0000b9b0


	//   ....[14]....
        /*009c*/ 	.word	0x0000bb00


	//   ....[15]....
        /*00a0*/ 	.word	0x0000bb30


	//   ....[16]....
        /*00a4*/ 	.word	0x0000bbe0


	//   ....[17]....
        /*00a8*/ 	.word	0x0000bd50


	//   ....[18]....
        /*00ac*/ 	.word	0x0000bec0


	//   ....[19]....
        /*00b0*/ 	.word	0x0000c010


	//   ....[20]....
        /*00b4*/ 	.word	0x0000c120


	//   ....[21]....
        /*00b8*/ 	.word	0x0000c150


	//   ....[22]....
        /*00bc*/ 	.word	0x0000c180


	//----- nvinfo : EIATTR_MAX_THREADS
	.align		4
.L_8253:
        /*00c0*/ 	.byte	0x04, 0x05
        /*00c2*/ 	.short	(.L_8255 - .L_8254)
.L_8254:
        /*00c4*/ 	.word	0x00000080
        /*00c8*/ 	.word	0x00000001
        /*00cc*/ 	.word	0x00000001


	//----- nvinfo : EIATTR_CRS_STACK_SIZE
	.align		4
.L_8255:
        /*00d0*/ 	.byte	0x04, 0x1e
        /*00d2*/ 	.short	(.L_8257 - .L_8256)
.L_8256:
        /*00d4*/ 	.word	0x00000000


	//----- nvinfo : EIATTR_CBANK_PARAM_SIZE
	.align		4
.L_8257:
        /*00d8*/ 	.byte	0x03, 0x19
        /*00da*/ 	.short	0x0228


	//----- nvinfo : EIATTR_PARAM_CBANK
	.align		4
        /*00dc*/ 	.byte	0x04, 0x0a
        /*00de*/ 	.short	(.L_8259 - .L_8258)
	.align		4
.L_8258:
        /*00e0*/ 	.word	index@(.nv.constant0._ZN2at6native18elementwise_kernelILi128ELi4EZNS0_15gpu_kernel_implINS0_13AUnaryFunctorIfffZZZNS0_19maximum_kernel_cudaERNS_18TensorIteratorBaseEENKUlvE0_clEvENKUlvE0_clEvEUlffE_EEEEvS5_RKT_EUliE_EEviT1_)
        /*00e4*/ 	.short	0x0210
        /*00e6*/ 	.short	0x0228


	//----- nvinfo : EIATTR_SW_WAR
	.align		4
.L_8259:
        /*00e8*/ 	.byte	0x04, 0x36
        /*00ea*/ 	.short	(.L_8261 - .L_8260)
.L_8260:
        /*00ec*/ 	.word	0x00000008
.L_8261:


//--------------------- .nv.info._ZN2at6native27unrolled_elementwise_kernelINS0_13AUnaryFunctorIfffZZZNS0_19maximum_kernel_cudaERNS_18TensorIteratorBaseEENKUlvE0_clEvENKUlvE0_clEvEUlffE_EESt5arrayIPcLm2EELi4E23TrivialOffsetCalculatorILi1EjESD_NS0_6memory12LoadWithCastILi1EEENSE_13StoreWithCastILi1EEEEEviT_T0_T2_T3_T4_T5_ --------------------------
	.section	.nv.info._ZN2at6native27unrolled_elementwise_kernelINS0_13AUnaryFunctorIfffZZZNS0_19maximum_kernel_cudaERNS_18TensorIteratorBaseEENKUlvE0_clEvENKUlvE0_clEvEUlffE_EESt5arrayIPcLm2EELi4E23TrivialOffsetCalculatorILi1EjESD_NS0_6memory12LoadWithCastILi1EEENSE_13StoreWithCastILi1EEEEEviT_T0_T2_T3_T4_T5_,"",@"SHT_CUDA_INFO"
	.sectionflags	@""
	.align	4


	//----- nvinfo : EIATTR_CUDA_API_VERSION
	.align		4
        /*0000*/ 	.byte	0x04, 0x37
        /*0002*/ 	.short	(.L_8263 - .L_8262)
.L_8262:
        /*0004*/ 	.word	0x00000082


	//----- nvinfo : EIATTR_KPARAM_INFO
	.align		4
.L_8263:
        /*0008*/ 	.byte	0x04, 0x17
        /*000a*/ 	.short	(.L_8265 - .L_8264)
.L_8264:
        /*000c*/ 	.word	0x00000000
        /*0010*/ 	.short	0x0006
        /*0012*/ 	.short	0x002c
        /*0014*/ 	.byte	0x00, 0xf0, 0x21, 0x00


	//----- nvinfo : EIATTR_KPARAM_INFO
	.align		4
.L_8265:
        /*0018*/ 	.byte	0x04, 0x17
        /*001a*/ 	.short	(.L_8267 - .L_8266)
.L_8266:
        /*001c*/ 	.word	0x00000000
        /*0020*/ 	.short	0x0005
        /*0022*/ 	.short	0x0024
        /*0024*/ 	.byte	0x00, 0xf0, 0x21, 0x00


	//----- nvinfo : EIATTR_KPARAM_INFO
	.align		4
.L_8267:
        /*0028*/ 	.byte	0x04, 0x17
        /*002a*/ 	.short	(.L_8269 - .L_8268)
.L_8268:
        /*002c*/ 	.word	0x00000000
        /*0030*/ 	.short	0x0004
        /*0032*/ 	.short	0x0021
        /*0034*/ 	.byte	0x00, 0xf0, 0x05, 0x00


	//----- nvinfo : EIATTR_KPARAM_INFO
	.align		4
.L_8269:
        /*0038*/ 	.byte	0x04, 0x17
        /*003a*/ 	.short	(.L_8271 - .L_8270)
.L_8270:
        /*003c*/ 	.word	0x00000000
        /*0040*/ 	.short	0x0003
        /*0042*/ 	.short	0x0020
        /*0044*/ 	.byte	0x00, 0xf0, 0x05, 0x00


	//----- nvinfo : EIATTR_KPARAM_INFO
	.align		4
.L_8271:
        /*0048*/ 	.byte	0x04, 0x17
        /*004a*/ 	.short	(.L_8273 - .L_8272)
.L_8272:
        /*004c*/ 	.word	0x00000000
        /*0050*/ 	.short	0x0002
        /*0052*/ 	.short	0x0010
        /*0054*/ 	.byte	0x00, 0xf0, 0x41, 0x00


	//----- nvinfo : EIATTR_KPARAM_INFO
	.align		4
.L_8273:
        /*0058*/ 	.byte	0x04, 0x17
        /*005a*/ 	.short	(.L_8275 - .L_8274)
.L_8274:
        /*005c*/ 	.word	0x00000000
        /*0060*/ 	.short	0x0001
        /*0062*/ 	.short	0x0004
        /*0064*/ 	.byte	0x00, 0xf0, 0x21, 0x00


	//----- nvinfo : EIATTR_KPARAM_INFO
	.align		4
.L_8275:
        /*0068*/ 	.byte	0x04, 0x17
        /*006a*/ 	.short	(.L_8277 - .L_8276)
.L_8276:
        /*006c*/ 	.word	0x00000000
        /*0070*/ 	.short	0x0000
        /*0072*/ 	.short	0x0000
        /*0074*/ 	.byte	0x00, 0xf0, 0x11, 0x00


	//----- nvinfo : EIATTR_SPARSE_MMA_MASK
	.align		4
.L_8277:
        /*0078*/ 	.byte	0x03, 0x50
        /*007a*/ 	.short	0x0000


	//----- nvinfo : EIATTR_MAXREG_COUNT
	.align		4
        /*007c*/ 	.byte	0x03, 0x1b
        /*007e*/ 	.short	0x00ff


	//----- nvinfo : EIATTR_EXTERNS
	.align		4
        /*0080*/ 	.byte	0x04, 0x0f
        /*0082*/ 	.short	(.L_8279 - .L_8278)


	//   ....[0]....
	.align		4
.L_8278:
        /*0084*/ 	.word	index@(__assertfail)


	//----- nvinfo : EIATTR_MERCURY_ISA_VERSION
	.align		4
.L_8279:
        /*0088*/ 	.byte	0x03, 0x5f
        /*008a*/ 	.short	0x0101


	//----- nvinfo : EIATTR_SYSCALL_OFFSETS
	.align		4
        /*008c*/ 	.byte	0x04, 0x46
        /*008e*/ 	.short	(.L_8281 - .L_8280)


	//   ....[0]....
.L_8280:
        /*0090*/ 	.word	0x00000e80


	//   ....[1]....
        /*0094*/ 	.word	0x00001d30


	//   ....[2]....
        /*0098*/ 	.word	0x00002bf0


	//   ....[3]....
        /*009c*/ 	.word	0x00003a50


	//   ....[4]....
        /*00a0*/ 	.word	0x00004bc0


	//   ....[5]....
        /*00a4*/ 	.word	0x00005aa0


	//   ....[6]....
        /*00a8*/ 	.word	0x00006960


	//   ....[7]....
        /*00ac*/ 	.word	0x00007820


	//----- nvinfo : EIATTR_EXIT_INSTR_OFFSETS
	.align		4
.L_8281:
        /*00b0*/ 	.byte	0x04, 0x1c
        /*00b2*/ 	.short	(.L_8283 - .L_8282)


	//   ....[0]....
.L_8282:
        /*00b4*/ 	.word	0x00006a00


	//   ....[1]....
        /*00b8*/ 	.word	0x00006b40


	//   ....[2]....
        /*00bc*/ 	.word	0x00006b80


	//   ....[3]....
        /*00c0*/ 	.word	0x00006c10


	//   ....[4]....
        /*00c4*/ 	.word	0x00006c40


	//   ....[5]....
        /*00c8*/ 	.word	0x00006c70


	//   ....[6]....
        /*00cc*/ 	.word	0x00006cf0


	//   ....[7]....
        /*00d0*/ 	.word	0x00006d20


	//   ....[8]....
        /*00d4*/ 	.word	0x00006db0


	//   ....[9]....
        /*00d8*/ 	.word	0x00006df0


	//   ....[10]....
        /*00dc*/ 	.word	0x00006e30


	//   ....[11]....
        /*00e0*/ 	.word	0x00006ef0


	//   ....[12]....
        /*00e4*/ 	.word	0x00006f40


	//   ....[13]....
        /*00e8*/ 	.word	0x000070c0


	//   ....[14]....
        /*00ec*/ 	.word	0x00007210


	//   ....[15]....
        /*00f0*/ 	.word	0x00007240


	//   ....[16]....
        /*00f4*/ 	.word	0x000072f0


	//   ....[17]....
        /*00f8*/ 	.word	0x00007460


	//   ....[18]....
        /*00fc*/ 	.word	0x000075d0


	//   ....[19]....
        /*0100*/ 	.word	0x00007720


	//   ....[20]....
        /*0104*/ 	.word	0x00007830


	//   ....[21]....
        /*0108*/ 	.word	0x00007860


	//   ....[22]....
        /*010c*/ 	.word	0x00007890


	//----- nvinfo : EIATTR_MAX_THREADS
	.align		4
.L_8283:
        /*0110*/ 	.byte	0x04, 0x05
        /*0112*/ 	.short	(.L_8285 - .L_8284)
.L_8284:
        /*0114*/ 	.word	0x00000080
        /*0118*/ 	.word	0x00000001
        /*011c*/ 	.word	0x00000001


	//----- nvinfo : EIATTR_CRS_STACK_SIZE
	.align		4
.L_8285:
        /*0120*/ 	.byte	0x04, 0x1e
        /*0122*/ 	.short	(.L_8287 - .L_8286)
.L_8286:
        /*0124*/ 	.word	0x00000000


	//----- nvinfo : EIATTR_CBANK_PARAM_SIZE
	.align		4
.L_8287:
        /*0128*/ 	.byte	0x03, 0x19
        /*012a*/ 	.short	0x0034


	//----- nvinfo : EIATTR_PARAM_CBANK
	.align		4
        /*012c*/ 	.byte	0x04, 0x0a
        /*012e*/ 	.short	(.L_8289 - .L_8288)
	.align		4
.L_8288:
        /*0130*/ 	.word	index@(.nv.constant0._ZN2at6native27unrolled_elementwise_kernelINS0_13AUnaryFunctorIfffZZZNS0_19maximum_kernel_cudaERNS_18TensorIteratorBaseEENKUlvE0_clEvENKUlvE0_clEvEUlffE_EESt5arrayIPcLm2EELi4E23TrivialOffsetCalculatorILi1EjESD_NS0_6memory12LoadWithCastILi1EEENSE_13StoreWithCastILi1EEEEEviT_T0_T2_T3_T4_T5_)
        /*0134*/ 	.short	0x0210
        /*0136*/ 	.short	0x0034


	//----- nvinfo : EIATTR_SW_WAR
	.align		4
.L_8289:
        /*0138*/ 	.byte	0x04, 0x36
        /*013a*/ 	.short	(.L_8291 - .L_8290)
.L_8290:
        /*013c*/ 	.word	0x00000008
.L_8291:


//--------------------- .nv.info._ZN2at6native18elementwise_kernelILi128ELi2EZNS0_22gpu_kernel_impl_nocastINS0_13AUnaryFunctorIfffZZZNS0_19maximum_kernel_cudaERNS_18TensorIteratorBaseEENKUlvE0_clEvENKUlvE0_clEvEUlffE_EEEEvS5_RKT_EUliE_EEviT1_ --------------------------
	.section	.nv.info._ZN2at6native18elementwise_kernelILi128ELi2EZNS0_22gpu_kernel_impl_nocastINS0_13AUnaryFunctorIfffZZZNS0_19maximum_kernel_cudaERNS_18TensorIteratorBaseEENKUlvE0_clEvENKUlvE0_clEvEUlffE_EEEEvS5_RKT_EUliE_EEviT1_,"",@"SHT_CUDA_INFO"
	.sectionflags	@""
	.align	4


	//----- nvinfo : EIATTR_CUDA_API_VERSION
	.align		4
        /*0000*/ 	.byte	0x04, 0x37
        /*0002*/ 	.short	(.L_8293 - .L_8292)
.L_8292:
        /*0004*/ 	.word	0x00000082


	//----- nvinfo : EIATTR_KPARAM_INFO
	.align		4
.L_8293:
        /*0008*/ 	.byte	0x04, 0x17
        /*000a*/ 	.short	(.L_8295 - .L_8294)
.L_8294:
        /*000c*/ 	.word	0x00000000
        /*0010*/ 	.short	0x0001
        /*0012*/ 	.short	0x0008
        /*0014*/ 	.byte	0x00, 0xf0, 0x61, 0x08


	//----- nvinfo : EIATTR_KPARAM_INFO
	.align		4
.L_8295:
        /*0018*/ 	.byte	0x04, 0x17
        /*001a*/ 	.short	(.L_8297 - .L_8296)
.L_8296:
        /*001c*/ 	.word	0x00000000
        /*0020*/ 	.short	0x0000
        /*0022*/ 	.short	0x0000
        /*0024*/ 	.byte	0x00, 0xf0, 0x11, 0x00


	//----- nvinfo : EIATTR_SPARSE_MMA_MASK
	.align		4
.L_8297:
        /*0028*/ 	.byte	0x03, 0x50
        /*002a*/ 	.short	0x0000


	//----- nvinfo : EIATTR_MAXREG_COUNT
	.align		4
        /*002c*/ 	.byte	0x03, 0x1b
        /*002e*/ 	.short	0x0080


	//----- nvinfo : EIATTR_MERCURY_ISA_VERSION
	.align		4
        /*0030*/ 	.byte	0x03, 0x5f
        /*0032*/ 	.short	0x0101


	//----- nvinfo : EIATTR_EXIT_INSTR_OFFSETS
	.align		4
        /*0034*/ 	.byte	0x04, 0x1c
        /*0036*/ 	.short	(.L_8299 - .L_8298)


	//   ....[0]....
.L_8298:
        /*0038*/ 	.word	0x000014a0


	//   ....[1]....
        /*003c*/ 	.word	0x00002890


	//----- nvinfo : EIATTR_MAX_THREADS
	.align		4
.L_8299:
        /*0040*/ 	.byte	0x04, 0x05
        /*0042*/ 	.short	(.L_8301 - .L_8300)
.L_8300:
        /*0044*/ 	.word	0x00000080
        /*0048*/ 	.word	0x00000001
        /*004c*/ 	.word	0x00000001


	//----- nvinfo : EIATTR_CRS_STACK_SIZE
	.align		4
.L_8301:
        /*0050*/ 	.byte	0x04, 0x1e
        /*0052*/ 	.short	(.L_8303 - .L_8302)
.L_8302:
        /*0054*/ 	.word	0x00000000


	//----- nvinfo : EIATTR_CBANK_PARAM_SIZE
	.align		4
.L_8303:
        /*0058*/ 	.byte	0x03, 0x19
        /*005a*/ 	.short	0x0220


	//----- nvinfo : EIATTR_PARAM_CBANK
	.align		4
        /*005c*/ 	.byte	0x04, 0x0a
        /*005e*/ 	.short	(.L_8305 - .L_8304)
	.align		4
.L_8304:
        /*0060*/ 	.word	index@(.nv.constant0._ZN2at6native18elementwise_kernelILi128ELi2EZNS0_22gpu_kernel_impl_nocastINS0_13AUnaryFunctorIfffZZZNS0_19maximum_kernel_cudaERNS_18TensorIteratorBaseEENKUlvE0_clEvENKUlvE0_clEvEUlffE_EEEEvS5_RKT_EUliE_EEviT1_)
        /*0064*/ 	.short	0x0210
        /*0066*/ 	.short	0x0220


	//----- nvinfo : EIATTR_SW_WAR
	.align		4
.L_8305:
        /*0068*/ 	.byte	0x04, 0x36
        /*006a*/ 	.short	(.L_8307 - .L_8306)
.L_8306:
        /*006c*/ 	.word	0x00000008
.L_8307:


//--------------------- .nv.info._ZN2at6native27unrolled_elementwise_kernelINS0_13AUnaryFunctorIfffZZZNS0_19maximum_kernel_cudaERNS_18TensorIteratorBaseEENKUlvE0_clEvENKUlvE0_clEvEUlffE_EESt5arrayIPcLm2EELi4E23TrivialOffsetCalculatorILi1EjESD_NS0_6memory15LoadWithoutCastENSE_16StoreWithoutCastEEEviT_T0_T2_T3_T4_T5_ --------------------------
	.section	.nv.info._ZN2at6native27unrolled_elementwise_kernelINS0_13AUnaryFunctorIfffZZZNS0_19maximum_kernel_cudaERNS_18TensorIteratorBaseEENKUlvE0_clEvENKUlvE0_clEvEUlffE_EESt5arrayIPcLm2EELi4E23TrivialOffsetCalculatorILi1EjESD_NS0_6memory15LoadWithoutCastENSE_16StoreWithoutCastEEEviT_T0_T2_T3_T4_T5_,"",@"SHT_CUDA_INFO"
	.sectionflags	@""
	.align	4


	//----- nvinfo : EIATTR_CUDA_API_VERSION
	.align		4
        /*0000*/ 	.byte	0x04, 0x37
        /*0002*/ 	.short	(.L_8309 - .L_8308)
.L_8308:
        /*0004*/ 	.word	0x00000082


	//----- nvinfo : EIATTR_KPARAM_INFO
	.align		4
.L_8309:
        /*0008*/ 	.byte	0x04, 0x17
        /*000a*/ 	.short	(.L_8311 - .L_8310)
.L_8310:
        /*000c*/ 	.word	0x00000000
        /*0010*/ 	.short	0x0006
        /*0012*/ 	.short	0x0023
        /*0014*/ 	.byte	0x00, 0xf0, 0x05, 0x00


	//----- nvinfo : EIATTR_KPARAM_INFO
	.align		4
.L_8311:
        /*0018*/ 	.byte	0x04, 0x17
        /*001a*/ 	.short	(.L_8313 - .L_8312)
.L_8312:
        /*001c*/ 	.word	0x00000000
        /*0020*/ 	.short	0x0005
        /*0022*/ 	.short	0x0022
        /*0024*/ 	.byte	0x00, 0xf0, 0x05, 0x00


	//----- nvinfo : EIATTR_KPARAM_INFO
	.align		4
.L_8313:
        /*0028*/ 	.byte	0x04, 0x17
        /*002a*/ 	.short	(.L_8315 - .L_8314)
.L_8314:
        /*002c*/ 	.word	0x00000000
        /*0030*/ 	.short	0x0004
        /*0032*/ 	.short	0x0021
        /*0034*/ 	.byte	0x00, 0xf0, 0x05, 0x00


	//----- nvinfo : EIATTR_KPARAM_INFO
	.align		4
.L_8315:
        /*0038*/ 	.byte	0x04, 0x17
        /*003a*/ 	.short	(.L_8317 - .L_8316)
.L_8316:
        /*003c*/ 	.word	0x00000000
        /*0040*/ 	.short	0x0003
        /*0042*/ 	.short	0x0020
        /*0044*/ 	.byte	0x00, 0xf0, 0x05, 0x00


	//----- nvinfo : EIATTR_KPARAM_INFO
	.align		4
.L_8317:
        /*0048*/ 	.byte	0x04, 0x17
        /*004a*/ 	.short	(.L_8319 - .L_8318)
.L_8318:
        /*004c*/ 	.word	0x00000000
        /*0050*/ 	.short	0x0002
        /*0052*/ 	.short	0x0010
        /*0054*/ 	.byte	0x00, 0xf0, 0x41, 0x00


	//----- nvinfo : EIATTR_KPARAM_INFO
	.align		4
.L_8319:
        /*0058*/ 	.byte	0x04, 0x17
        /*005a*/ 	.short	(.L_8321 - .L_8320)
.L_8320:
        /*005c*/ 	.word	0x00000000
        /*0060*/ 	.short	0x0001
        /*0062*/ 	.short	0x0004
        /*0064*/ 	.byte	0x00, 0xf0, 0x21, 0x00


	//----- nvinfo : EIATTR_KPARAM_INFO
	.align		4
.L_8321:
        /*0068*/ 	.byte	0x04, 0x17
        /*006a*/ 	.short	(.L_8323 - .L_8322)
.L_8322:
        /*006c*/ 	.word	0x00000000
        /*0070*/ 	.short	0x0000
        /*0072*/ 	.short	0x0000
        /*0074*/ 	.byte	0x00, 0xf0, 0x11, 0x00


	//----- nvinfo : EIATTR_SPARSE_MMA_MASK
	.align		4
.L_8323:
        /*0078*/ 	.byte	0x03, 0x50
        /*007a*/ 	.short	0x0000


	//----- nvinfo : EIATTR_MAXREG_COUNT
	.align		4
        /*007c*/ 	.byte	0x03, 0x1b
        /*007e*/ 	.short	0x00ff


	//----- nvinfo : EIATTR_MERCURY_ISA_VERSION
	.align		4
        /*0080*/ 	.byte	0x03, 0x5f
        /*0082*/ 	.short	0x0101


	//----- nvinfo : EIATTR_EXIT_INSTR_OFFSETS
	.align		4
        /*0084*/ 	.byte	0x04, 0x1c
        /*0086*/ 	.short	(.L_8325 - .L_8324)


	//   ....[0]....
.L_8324:
        /*0088*/ 	.word	0x000005c0


	//   ....[1]....
        /*008c*/ 	.word	0x00000610


	//----- nvinfo : EIATTR_MAX_THREADS
	.align		4
.L_8325:
        /*0090*/ 	.byte	0x04, 0x05
        /*0092*/ 	.short	(.L_8327 - .L_8326)
.L_8326:
        /*0094*/ 	.word	0x00000080
        /*0098*/ 	.word	0x00000001
        /*009c*/ 	.word	0x00000001


	//----- nvinfo : EIATTR_CRS_STACK_SIZE
	.align		4
.L_8327:
        /*00a0*/ 	.byte	0x04, 0x1e
        /*00a2*/ 	.short	(.L_8329 - .L_8328)
.L_8328:
        /*00a4*/ 	.word	0x00000000


	//----- nvinfo : EIATTR_CBANK_PARAM_SIZE
	.align		4
.L_8329:
        /*00a8*/ 	.byte	0x03, 0x19
        /*00aa*/ 	.short	0x0024


	//----- nvinfo : EIATTR_PARAM_CBANK
	.align		4
        /*00ac*/ 	.byte	0x04, 0x0a
        /*00ae*/ 	.short	(.L_8331 - .L_8330)
	.align		4
.L_8330:
        /*00b0*/ 	.word	index@(.nv.constant0._ZN2at6native27unrolled_elementwise_kernelINS0_13AUnaryFunctorIfffZZZNS0_19maximum_kernel_cudaERNS_18TensorIteratorBaseEENKUlvE0_clEvENKUlvE0_clEvEUlffE_EESt5arrayIPcLm2EELi4E23TrivialOffsetCalculatorILi1EjESD_NS0_6memory15LoadWithoutCastENSE_16StoreWithoutCastEEEviT_T0_T2_T3_T4_T5_)
        /*00b4*/ 	.short	0x0210
        /*00b6*/ 	.short	0x0024


	//----- nvinfo : EIATTR_SW_WAR
	.align		4
.L_8331:
        /*00b8*/ 	.byte	0x04, 0x36
        /*00ba*/ 	.short	(.L_8333 - .L_8332)
.L_8332:
        /*00bc*/ 	.word	0x00000008
.L_8333:


//--------------------- .nv.info._ZN2at6native29vectorized_elementwise_kernelILi2ENS0_13AUnaryFunctorIfffZZZNS0_19maximum_kernel_cudaERNS_18TensorIteratorBaseEENKUlvE0_clEvENKUlvE0_clEvEUlffE_EESt5arrayIPcLm2EEEEviT0_T1_ --------------------------
	.section	.nv.info._ZN2at6native29vectorized_elementwise_kernelILi2ENS0_13AUnaryFunctorIfffZZZNS0_19maximum_kernel_cudaERNS_18TensorIteratorBaseEENKUlvE0_clEvENKUlvE0_clEvEUlffE_EESt5arrayIPcLm2EEEEviT0_T1_,"",@"SHT_CUDA_INFO"
	.sectionflags	@""
	.align	4


	//----- nvinfo : EIATTR_CUDA_API_VERSION
	.align		4
        /*0000*/ 	.byte	0x04, 0x37
        /*0002*/ 	.short	(.L_8335 - .L_8334)
.L_8334:
        /*0004*/ 	.word	0x00000082


	//----- nvinfo : EIATTR_KPARAM_INFO
	.align		4
.L_8335:
        /*0008*/ 	.byte	0x04, 0x17
        /*000a*/ 	.short	(.L_8337 - .L_8336)
.L_8336:
        /*000c*/ 	.word	0x00000000
        /*0010*/ 	.short	0x0002
        /*0012*/ 	.short	0x0010
        /*0014*/ 	.byte	0x00, 0xf0, 0x41, 0x00


	//----- nvinfo : EIATTR_KPARAM_INFO
	.align		4
.L_8337:
        /*0018*/ 	.byte	0x04, 0x17
        /*001a*/ 	.short	(.L_8339 - .L_8338)
.L_8338:
        /*001c*/ 	.word	0x00000000
        /*0020*/ 	.short	0x0001
        /*0022*/ 	.short	0x0004
        /*0024*/ 	.byte	0x00, 0xf0, 0x21, 0x00


	//----- nvinfo : EIATTR_KPARAM_INFO
	.align		4
.L_8339:
        /*0028*/ 	.byte	0x04, 0x17
        /*002a*/ 	.short	(.L_8341 - .L_8340)
.L_8340:
        /*002c*/ 	.word	0x00000000
        /*0030*/ 	.short	0x0000
        /*0032*/ 	.short	0x0000
        /*0034*/ 	.byte	0x00, 0xf0, 0x11, 0x00


	//----- nvinfo : EIATTR_SPARSE_MMA_MASK
	.align		4
.L_8341:
        /*0038*/ 	.byte	0x03, 0x50
        /*003a*/ 	.short	0x0000


	//----- nvinfo : EIATTR_MAXREG_COUNT
	.align		4
        /*003c*/ 	.byte	0x03, 0x1b
        /*003e*/ 	.short	0x00ff


	//----- nvinfo : EIATTR_MERCURY_ISA_VERSION
	.align		4
        /*0040*/ 	.byte	0x03, 0x5f
        /*0042*/ 	.short	0x0101


	//----- nvinfo : EIATTR_EXIT_INSTR_OFFSETS
	.align		4
        /*0044*/ 	.byte	0x04, 0x1c
        /*0046*/ 	.short	(.L_8343 - .L_8342)


	//   ....[0]....
.L_8342:
        /*0048*/ 	.word	0x00000350


	//   ....[1]....
        /*004c*/ 	.word	0x00000ec0


	//   ....[2]....
        /*0050*/ 	.word	0x00000f10


	//----- nvinfo : EIATTR_MAX_THREADS
	.align		4
.L_8343:
        /*0054*/ 	.byte	0x04, 0x05
        /*0056*/ 	.short	(.L_8345 - .L_8344)
.L_8344:
        /*0058*/ 	.word	0x00000080
        /*005c*/ 	.word	0x00000001
        /*0060*/ 	.word	0x00000001


	//----- nvinfo : EIATTR_CRS_STACK_SIZE
	.align		4
.L_8345:
        /*0064*/ 	.byte	0x04, 0x1e
        /*0066*/ 	.short	(.L_8347 - .L_8346)
.L_8346:
        /*0068*/ 	.word	0x00000000


	//----- nvinfo : EIATTR_CBANK_PARAM_SIZE
	.align		4
.L_8347:
        /*006c*/ 	.byte	0x03, 0x19
        /*006e*/ 	.short	0x0020


	//----- nvinfo : EIATTR_PARAM_CBANK
	.align		4
        /*0070*/ 	.byte	0x04, 0x0a
        /*0072*/ 	.short	(.L_8349 - .L_8348)
	.align		4
.L_8348:
        /*0074*/ 	.word	index@(.nv.constant0._ZN2at6native29vectorized_elementwise_kernelILi2ENS0_13AUnaryFunctorIfffZZZNS0_19maximum_kernel_cudaERNS_18TensorIteratorBaseEENKUlvE0_clEvENKUlvE0_clEvEUlffE_EESt5arrayIPcLm2EEEEviT0_T1_)
        /*0078*/ 	.short	0x0210
        /*007a*/ 	.short	0x0020


	//----- nvinfo : EIATTR_SW_WAR
	.align		4
.L_8349:
        /*007c*/ 	.byte	0x04, 0x36
        /*007e*/ 	.short	(.L_8351 - .L_8350)
.L_8350:
        /*0080*/ 	.word	0x00000008
.L_8351:


//--------------------- .nv.info._ZN2at6native29vectorized_elementwise_kernelILi4ENS0_13AUnaryFunctorIfffZZZNS0_19maximum_kernel_cudaERNS_18TensorIteratorBaseEENKUlvE0_clEvENKUlvE0_clEvEUlffE_EESt5arrayIPcLm2EEEEviT0_T1_ --------------------------
	.section	.nv.info._ZN2at6native29vectorized_elementwise_kernelILi4ENS0_13AUnaryFunctorIfffZZZNS0_19maximum_kernel_cudaERNS_18TensorIteratorBaseEENKUlvE0_clEvENKUlvE0_clEvEUlffE_EESt5arrayIPcLm2EEEEviT0_T1_,"",@"SHT_CUDA_INFO"
	.sectionflags	@""
	.align	4


	//----- nvinfo : EIATTR_CUDA_API_VERSION
	.align		4
        /*0000*/ 	.byte	0x04, 0x37
        /*0002*/ 	.short	(.L_8353 - .L_8352)
.L_8352:
        /*0004*/ 	.word	0x00000082


	//----- nvinfo : EIATTR_KPARAM_INFO
	.align		4
.L_8353:
        /*0008*/ 	.byte	0x04, 0x17
        /*000a*/ 	.short	(.L_8355 - .L_8354)
.L_8354:
        /*000c*/ 	.word	0x00000000
        /*0010*/ 	.short	0x0002
        /*0012*/ 	.short	0x0010
        /*0014*/ 	.byte	0x00, 0xf0, 0x41, 0x00


	//----- nvinfo : EIATTR_KPARAM_INFO
	.align		4
.L_8355:
        /*0018*/ 	.byte	0x04, 0x17
        /*001a*/ 	.short	(.L_8357 - .L_8356)
.L_8356:
        /*001c*/ 	.word	0x00000000
        /*0020*/ 	.short	0x0001
        /*0022*/ 	.short	0x0004
        /*0024*/ 	.byte	0x00, 0xf0, 0x21, 0x00


	//----- nvinfo : EIATTR_KPARAM_INFO
	.align		4
.L_8357:
        /*0028*/ 	.byte	0x04, 0x17
        /*002a*/ 	.short	(.L_8359 - .L_8358)
.L_8358:
        /*002c*/ 	.word	0x00000000
        /*0030*/ 	.short	0x0000
        /*0032*/ 	.short	0x0000
        /*0034*/ 	.byte	0x00, 0xf0, 0x11, 0x00


	//----- nvinfo : EIATTR_SPARSE_MMA_MASK
	.align		4
.L_8359:
        /*0038*/ 	.byte	0x03, 0x50
        /*003a*/ 	.short	0x0000


	//----- nvinfo : EIATTR_MAXREG_COUNT
	.align		4
        /*003c*/ 	.byte	0x03, 0x1b
        /*003e*/ 	.short	0x00ff


	//----- nvinfo : EIATTR_MERCURY_ISA_VERSION
	.align		4
        /*0040*/ 	.byte	0x03, 0x5f
        /*0042*/ 	.short	0x0101


	//----- nvinfo : EIATTR_EXIT_INSTR_OFFSETS
	.align		4
        /*0044*/ 	.byte	0x04, 0x1c
        /*0046*/ 	.short	(.L_8361 - .L_8360)


	//   ....[0]....
.L_8360:
        /*0048*/ 	.word	0x000002f0


	//   ....[1]....
        /*004c*/ 	.word	0x00000e60


	//   ....[2]....
        /*0050*/ 	.word	0x00000eb0


	//----- nvinfo : EIATTR_MAX_THREADS
	.align		4
.L_8361:
        /*0054*/ 	.byte	0x04, 0x05
        /*0056*/ 	.short	(.L_8363 - .L_8362)
.L_8362:
        /*0058*/ 	.word	0x00000080
        /*005c*/ 	.word	0x00000001
        /*0060*/ 	.word	0x00000001


	//----- nvinfo : EIATTR_CRS_STACK_SIZE
	.align		4
.L_8363:
        /*0064*/ 	.byte	0x04, 0x1e
        /*0066*/ 	.short	(.L_8365 - .L_8364)
.L_8364:
        /*0068*/ 	.word	0x00000000


	//----- nvinfo : EIATTR_CBANK_PARAM_SIZE
	.align		4
.L_8365:
        /*006c*/ 	.byte	0x03, 0x19
        /*006e*/ 	.short	0x0020


	//----- nvinfo : EIATTR_PARAM_CBANK
	.align		4
        /*0070*/ 	.byte	0x04, 0x0a
        /*0072*/ 	.short	(.L_8367 - .L_8366)
	.align		4
.L_8366:
        /*0074*/ 	.word	index@(.nv.constant0._ZN2at6native29vectorized_elementwise_kernelILi4ENS0_13AUnaryFunctorIfffZZZNS0_19maximum_kernel_cudaERNS_18TensorIteratorBaseEENKUlvE0_clEvENKUlvE0_clEvEUlffE_EESt5arrayIPcLm2EEEEviT0_T1_)
        /*0078*/ 	.short	0x0210
        /*007a*/ 	.short	0x0020


	//----- nvinfo : EIATTR_SW_WAR
	.align		4
.L_8367:
        /*007c*/ 	.byte	0x04, 0x36
        /*007e*/ 	.short	(.L_8369 - .L_8368)
.L_8368:
        /*0080*/ 	.word	0x00000008
.L_8369:


//--------------------- .nv.info._ZN2at6native29vectorized_elementwise_kernelILi8ENS0_13AUnaryFunctorIfffZZZNS0_19maximum_kernel_cudaERNS_18TensorIteratorBaseEENKUlvE0_clEvENKUlvE0_clEvEUlffE_EESt5arrayIPcLm2EEEEviT0_T1_ --------------------------
	.section	.nv.info._ZN2at6native29vectorized_elementwise_kernelILi8ENS0_13AUnaryFunctorIfffZZZNS0_19maximum_kernel_cudaERNS_18TensorIteratorBaseEENKUlvE0_clEvENKUlvE0_clEvEUlffE_EESt5arrayIPcLm2EEEEviT0_T1_,"",@"SHT_CUDA_INFO"
	.sectionflags	@""
	.align	4


	//----- nvinfo : EIATTR_CUDA_API_VERSION
	.align		4
        /*0000*/ 	.byte	0x04, 0x37
        /*0002*/ 	.short	(.L_8371 - .L_8370)
.L_8370:
        /*0004*/ 	.word	0x00000082


	//----- nvinfo : EIATTR_KPARAM_INFO
	.align		4
.L_8371:
        /*0008*/ 	.byte	0x04, 0x17
        /*000a*/ 	.short	(.L_8373 - .L_8372)
.L_8372:
        /*000c*/ 	.word	0x00000000
        /*0010*/ 	.short	0x0002
        /*0012*/ 	.short	0x0010
        /*0014*/ 	.byte	0x00, 0xf0, 0x41, 0x00


	//----- nvinfo : EIATTR_KPARAM_INFO
	.align		4
.L_8373:
        /*0018*/ 	.byte	0x04, 0x17
        /*001a*/ 	.short	(.L_8375 - .L_8374)
.L_8374:
        /*001c*/ 	.word	0x00000000
        /*0020*/ 	.short	0x0001
        /*0022*/ 	.short	0x0004
        /*0024*/ 	.byte	0x00, 0xf0, 0x21, 0x00


	//----- nvinfo : EIATTR_KPARAM_INFO
	.align		4
.L_8375:
        /*0028*/ 	.byte	0x04, 0x17
        /*002a*/ 	.short	(.L_8377 - .L_8376)
.L_8376:
        /*002c*/ 	.word	0x00000000
        /*0030*/ 	.short	0x0000
        /*0032*/ 	.short	0x0000
        /*0034*/ 	.byte	0x00, 0xf0, 0x11, 0x00


	//----- nvinfo : EIATTR_SPARSE_MMA_MASK
	.align		4
.L_8377:
        /*0038*/ 	.byte	0x03, 0x50
        /*003a*/ 	.short	0x0000


	//----- nvinfo : EIATTR_MAXREG_COUNT
	.align		4
        /*003c*/ 	.byte	0x03, 0x1b
        /*003e*/ 	.short	0x00ff


	//----- nvinfo : EIATTR_MERCURY_ISA_VERSION
	.align		4
        /*0040*/ 	.byte	0x03, 0x5f
        /*0042*/ 	.short	0x0101


	//----- nvinfo : EIATTR_EXIT_INSTR_OFFSETS
	.align		4
        /*0044*/ 	.byte	0x04, 0x1c
        /*0046*/ 	.short	(.L_8379 - .L_8378)


	//   ....[0]....
.L_8378:
        /*0048*/ 	.word	0x000002f0


	//   ....[1]....
        /*004c*/ 	.word	0x00000e60


	//   ....[2]....
        /*0050*/ 	.word	0x00000eb0


	//----- nvinfo : EIATTR_MAX_THREADS
	.align		4
.L_8379:
        /*0054*/ 	.byte	0x04, 0x05
        /*0056*/ 	.short	(.L_8381 - .L_8380)
.L_8380:
        /*0058*/ 	.word	0x00000080
        /*005c*/ 	.word	0x00000001
        /*0060*/ 	.word	0x00000001


	//----- nvinfo : EIATTR_CRS_STACK_SIZE
	.align		4
.L_8381:
        /*0064*/ 	.byte	0x04, 0x1e
        /*0066*/ 	.short	(.L_8383 - .L_8382)
.L_8382:
        /*0068*/ 	.word	0x00000000


	//----- nvinfo : EIATTR_CBANK_PARAM_SIZE
	.align		4
.L_8383:
        /*006c*/ 	.byte	0x03, 0x19
        /*006e*/ 	.short	0x0020


	//----- nvinfo : EIATTR_PARAM_CBANK
	.align		4
        /*0070*/ 	.byte	0x04, 0x0a
        /*0072*/ 	.short	(.L_8385 - .L_8384)
	.align		4
.L_8384:
        /*0074*/ 	.word	index@(.nv.constant0._ZN2at6native29vectorized_elementwise_kernelILi8ENS0_13AUnaryFunctorIfffZZZNS0_19maximum_kernel_cudaERNS_18TensorIteratorBaseEENKUlvE0_clEvENKUlvE0_clEvEUlffE_EESt5arrayIPcLm2EEEEviT0_T1_)
        /*0078*/ 	.short	0x0210
        /*007a*/ 	.short	0x0020


	//----- nvinfo : EIATTR_SW_WAR
	.align		4
.L_8385:
        /*007c*/ 	.byte	0x04, 0x36
        /*007e*/ 	.short	(.L_8387 - .L_8386)
.L_8386:
        /*0080*/ 	.word	0x00000008
.L_8387:


//--------------------- .nv.info._ZN2at6native18elementwise_kernelILi128ELi4EZNS0_15gpu_kernel_implINS0_13BinaryFunctorIfffZZZNS0_19maximum_kernel_cudaERNS_18TensorIteratorBaseEENKUlvE0_clEvENKUlvE0_clEvEUlffE_EEEEvS5_RKT_EUliE_EEviT1_ --------------------------
	.section	.nv.info._ZN2at6native18elementwise_kernelILi128ELi4EZNS0_15gpu_kernel_implINS0_13BinaryFunctorIfffZZZNS0_19maximum_kernel_cudaERNS_18TensorIteratorBaseEENKUlvE0_clEvENKUlvE0_clEvEUlffE_EEEEvS5_RKT_EUliE_EEviT1_,"",@"SHT_CUDA_INFO"
	.sectionflags	@""
	.align	4


	//----- nvinfo : EIATTR_CUDA_API_VERSION
	.align		4
        /*0000*/ 	.byte	0x04, 0x37
        /*0002*/ 	.short	(.L_8389 - .L_8388)
.L_8388:
        /*0004*/ 	.word	0x00000082


	//----- nvinfo : EIATTR_KPARAM_INFO
	.align		4
.L_8389:
        /*0008*/ 	.byte	0x04, 0x17
        /*000a*/ 	.short	(.L_8391 - .L_8390)
.L_8390:
        /*000c*/ 	.word	0x00000000
        /*0010*/ 	.short	0x0001
        /*0012*/ 	.short	0x0008
        /*0014*/ 	.byte	0x00, 0xf0, 0x21, 0x0a


	//----- nvinfo : EIATTR_KPARAM_INFO
	.align		4
.L_8391:
        /*0018*/ 	.byte	0x04, 0x17
        /*001a*/ 	.short	(.L_8393 - .L_8392)
.L_8392:
        /*001c*/ 	.word	0x00000000
        /*0020*/ 	.short	0x0000
        /*0022*/ 	.short	0x0000
        /*0024*/ 	.byte	0x00, 0xf0, 0x11, 0x00


	//----- nvinfo : EIATTR_SPARSE_MMA_MASK
	.align		4
.L_8393:
        /*0028*/ 	.byte	0x03, 0x50
        /*002a*/ 	.short	0x0000


	//----- nvinfo : EIATTR_MAXREG_COUNT
	.align		4
        /*002c*/ 	.byte	0x03, 0x1b
        /*002e*/ 	.short	0x0080


	//----- nvinfo : EIATTR_EXTERNS
	.align		4
        /*0030*/ 	.byte	0x04, 0x0f
        /*0032*/ 	.short	(.L_8395 - .L_8394)


	//   ....[0]....
	.align		4
.L_8394:
        /*0034*/ 	.word	index@(__assertfail)


	//----- nvinfo : EIATTR_MERCURY_ISA_VERSION
	.align		4
.L_8395:
        /*0038*/ 	.byte	0x03, 0x5f
        /*003a*/ 	.short	0x0101


	//----- nvinfo : EIATTR_SYSCALL_OFFSETS
	.align		4
        /*003c*/ 	.byte	0x04, 0x46
        /*003e*/ 	.short	(.L_8397 - .L_8396)


	//   ....[0]....
.L_8396:
        /*0040*/ 	.word	0x00002490


	//   ....[1]....
        /*0044*/ 	.word	0x000032b0


	//   ....[2]....
        /*0048*/ 	.word	0x00004180


	//   ....[3]....
        /*004c*/ 	.word	0x00006640


	//   ....[4]....
        /*0050*/ 	.word	0x00007460


	//   ....[5]....
        /*0054*/ 	.word	0x00008330


	//   ....[6]....
        /*0058*/ 	.word	0x0000a7e0


	//   ....[7]....
        /*005c*/ 	.word	0x0000b600


	//   ....[8]....
        /*0060*/ 	.word	0x0000c4d0


	//   ....[9]....
        /*0064*/ 	.word	0x0000e970


	//   ....[10]....
        /*0068*/ 	.word	0x0000f790


	//   ....[11]....
        /*006c*/ 	.word	0x00010660


	//----- nvinfo : EIATTR_EXIT_INSTR_OFFSETS
	.align		4
.L_8397:
        /*0070*/ 	.byte	0x04, 0x1c
        /*0072*/ 	.short	(.L_8399 - .L_8398)


	//   ....[0]....
.L_8398:
        /*0074*/ 	.word	0x0000c580


	//   ....[1]....
        /*0078*/ 	.word	0x0000f980


	//   ....[2]....
        /*007c*/ 	.word	0x0000f9c0


	//   ....[3]....
        /*0080*/ 	.word	0x0000fa50


	//   ....[4]....
        /*0084*/ 	.word	0x0000fa80


	//   ....[5]....
        /*0088*/ 	.word	0x0000fab0


	//   ....[6]....
        /*008c*/ 	.word	0x0000fb30


	//   ....[7]....
        /*0090*/ 	.word	0x0000fb60


	//   ....[8]....
        /*0094*/ 	.word	0x0000fbf0


	//   ....[9]....
        /*0098*/ 	.word	0x0000fc30


	//   ....[10]....
        /*009c*/ 	.word	0x0000fc70


	//   ....[11]....
        /*00a0*/ 	.word	0x0000fd30


	//   ....[12]....
        /*00a4*/ 	.word	0x0000fd80


	//   ....[13]....
        /*00a8*/ 	.word	0x0000ff00


	//   ....[14]....
        /*00ac*/ 	.word	0x00010050


	//   ....[15]....
        /*00b0*/ 	.word	0x00010080


	//   ....[16]....
        /*00b4*/ 	.word	0x00010130


	//   ....[17]....
        /*00b8*/ 	.word	0x000102a0


	//   ....[18]....
        /*00bc*/ 	.word	0x00010410


	//   ....[19]....
        /*00c0*/ 	.word	0x00010560


	//   ....[20]....
        /*00c4*/ 	.word	0x00010670


	//   ....[21]....
        /*00c8*/ 	.word	0x000106a0


	//   ....[22]....
        /*00cc*/ 	.word	0x000106d0


	//----- nvinfo : EIATTR_MAX_THREADS
	.align		4
.L_8399:
        /*00d0*/ 	.byte	0x04, 0x05
        /*00d2*/ 	.short	(.L_8401 - .L_8400)
.L_8400:
        /*00d4*/ 	.word	0x00000080
        /*00d8*/ 	.word	0x00000001
        /*00dc*/ 	.word	0x00000001


	//----- nvinfo : EIATTR_CRS_STACK_SIZE
	.align		4
.L_8401:
        /*00e0*/ 	.byte	0x04, 0x1e
        /*00e2*/ 	.short	(.L_8403 - .L_8402)
.L_8402:
        /*00e4*/ 	.word	0x00000000


	//----- nvinfo : EIATTR_CBANK_PARAM_SIZE
	.align		4
.L_8403:
        /*00e8*/ 	.byte	0x03, 0x19
        /*00ea*/ 	.short	0x0290


	//----- nvinfo : EIATTR_PARAM_CBANK
	.align		4
        /*00ec*/ 	.byte	0x04, 0x0a
        /*00ee*/ 	.short	(.L_8405 - .L_8404)
	.align		4
.L_8404:
        /*00f0*/ 	.word	index@(.nv.constant0._ZN2at6native18elementwise_kernelILi128ELi4EZNS0_15gpu_kernel_implINS0_13BinaryFunctorIfffZZZNS0_19maximum_kernel_cudaERNS_18TensorIteratorBaseEENKUlvE0_clEvENKUlvE0_clEvEUlffE_EEEEvS5_RKT_EUliE_EEviT1_)
        /*00f4*/ 	.short	0x0210
        /*00f6*/ 	.short	0x0290


	//----- nvinfo : EIATTR_SW_WAR
	.align		4
.L_8405:
        /*00f8*/ 	.byte	0x04, 0x36
        /*00fa*/ 	.short	(.L_8407 - .L_8406)
.L_8406:
        /*00fc*/ 	.word	0x00000008
.L_8407:


//--------------------- .nv.info._ZN2at6native27unrolled_elementwise_kernelINS0_13BinaryFunctorIfffZZZNS0_19maximum_kernel_cudaERNS_18TensorIteratorBaseEENKUlvE0_clEvENKUlvE0_clEvEUlffE_EESt5arrayIPcLm3EELi4E23TrivialOffsetCalculatorILi2EjESC_ILi1EjENS0_6memory12LoadWithCastILi2EEENSF_13StoreWithCastILi1EEEEEviT_T0_T2_T3_T4_T5_ --------------------------
	.section	.nv.info._ZN2at6native27unrolled_elementwise_kernelINS0_13BinaryFunctorIfffZZZNS0_19maximum_kernel_cudaERNS_18TensorIteratorBaseEENKUlvE0_clEvENKUlvE0_clEvEUlffE_EESt5arrayIPcLm3EELi4E23TrivialOffsetCalculatorILi2EjESC_ILi1EjENS0_6memory12LoadWithCastILi2EEENSF_13StoreWithCastILi1EEEEEviT_T0_T2_T3_T4_T5_,"",@"SHT_CUDA_INFO"
	.sectionflags	@""
	.align	4


	//----- nvinfo : EIATTR_CUDA_API_VERSION
	.align		4
        /*0000*/ 	.byte	0x04, 0x37
        /*0002*/ 	.short	(.L_8409 - .L_8408)
.L_8408:
        /*0004*/ 	.word	0x00000082


	//----- nvinfo : EIATTR_KPARAM_INFO
	.align		4
.L_8409:
        /*0008*/ 	.byte	0x04, 0x17
        /*000a*/ 	.short	(.L_8411 - .L_8410)
.L_8410:
        /*000c*/ 	.word	0x00000000
        /*0010*/ 	.short	0x0006
        /*0012*/ 	.short	0x0030
        /*0014*/ 	.byte	0x00, 0xf0, 0x21, 0x00


	//----- nvinfo : EIATTR_KPARAM_INFO
	.align		4
.L_8411:
        /*0018*/ 	.byte	0x04, 0x17
        /*001a*/ 	.short	(.L_8413 - .L_8412)
.L_8412:
        /*001c*/ 	.word	0x00000000
        /*0020*/ 	.short	0x0005
        /*0022*/ 	.short	0x0024
        /*0024*/ 	.byte	0x00, 0xf0, 0x31, 0x00


	//----- nvinfo : EIATTR_KPARAM_INFO
	.align		4
.L_8413:
        /*0028*/ 	.byte	0x04, 0x17
        /*002a*/ 	.short	(.L_8415 - .L_8414)
.L_8414:
        /*002c*/ 	.word	0x00000000
        /*0030*/ 	.short	0x0004
        /*0032*/ 	.short	0x0021
        /*0034*/ 	.byte	0x00, 0xf0, 0x05, 0x00


	//----- nvinfo : EIATTR_KPARAM_INFO
	.align		4
.L_8415:
        /*0038*/ 	.byte	0x04, 0x17
        /*003a*/ 	.short	(.L_8417 - .L_8416)
.L_8416:
        /*003c*/ 	.word	0x00000000
        /*0040*/ 	.short	0x0003
        /*0042*/ 	.short	0x0020
        /*0044*/ 	.byte	0x00, 0xf0, 0x05, 0x00


	//----- nvinfo : EIATTR_KPARAM_INFO
	.align		4
.L_8417:
        /*0048*/ 	.byte	0x04, 0x17
        /*004a*/ 	.short	(.L_8419 - .L_8418)
.L_8418:
        /*004c*/ 	.word	0x00000000
        /*0050*/ 	.short	0x0002
        /*0052*/ 	.short	0x0008
        /*0054*/ 	.byte	0x00, 0xf0, 0x61, 0x00


	//----- nvinfo : EIATTR_KPARAM_INFO
	.align		4
.L_8419:
        /*0058*/ 	.byte	0x04, 0x17
        /*005a*/ 	.short	(.L_8421 - .L_8420)
.L_8420:
        /*005c*/ 	.word	0x00000000
        /*0060*/ 	.short	0x0001
        /*0062*/ 	.short	0x0004
        /*0064*/ 	.byte	0x00, 0xf0, 0x05, 0x00


	//----- nvinfo : EIATTR_KPARAM_INFO
	.align		4
.L_8421:
        /*0068*/ 	.byte	0x04, 0x17
        /*006a*/ 	.short	(.L_8423 - .L_8422)
.L_8422:
        /*006c*/ 	.word	0x00000000
        /*0070*/ 	.short	0x0000
        /*0072*/ 	.short	0x0000
        /*0074*/ 	.byte	0x00, 0xf0, 0x11, 0x00


	//----- nvinfo : EIATTR_SPARSE_MMA_MASK
	.align		4
.L_8423:
        /*0078*/ 	.byte	0x03, 0x50
        /*007a*/ 	.short	0x0000


	//----- nvinfo : EIATTR_MAXREG_COUNT
	.align		4
        /*007c*/ 	.byte	0x03, 0x1b
        /*007e*/ 	.short	0x00ff


	//----- nvinfo : EIATTR_EXTERNS
	.align		4
        /*0080*/ 	.byte	0x04, 0x0f
        /*0082*/ 	.short	(.L_8425 - .L_8424)


	//   ....[0]....
	.align		4
.L_8424:
        /*0084*/ 	.word	index@(__assertfail)


	//----- nvinfo : EIATTR_MERCURY_ISA_VERSION
	.align		4
.L_8425:
        /*0088*/ 	.byte	0x03, 0x5f
        /*008a*/ 	.short	0x0101


	//----- nvinfo : EIATTR_SYSCALL_OFFSETS
	.align		4
        /*008c*/ 	.byte	0x04, 0x46
        /*008e*/ 	.short	(.L_8427 - .L_8426)


	//   ....[0]....
.L_8426:
        /*0090*/ 	.word	0x00000ea0


	//   ....[1]....
        /*0094*/ 	.word	0x00001cd0


	//   ....[2]....
        /*0098*/ 	.word	0x00002b80


	//   ....[3]....
        /*009c*/ 	.word	0x000039b0


	//   ....[4]....
        /*00a0*/ 	.word	0x00004870


	//   ....[5]....
        /*00a4*/ 	.word	0x000056b0


	//   ....[6]....
        /*00a8*/ 	.word	0x00006550


	//   ....[7]....
        /*00ac*/ 	.word	0x00007360


	//   ....[8]....
        /*00b0*/ 	.word	0x00008620


	//   ....[9]....
        /*00b4*/ 	.word	0x00009520


	//   ....[10]....
        /*00b8*/ 	.word	0x0000a3e0


	//   ....[11]....
        /*00bc*/ 	.word	0x0000b2a0


	//----- nvinfo : EIATTR_EXIT_INSTR_OFFSETS
	.align		4
.L_8427:
        /*00c0*/ 	.byte	0x04, 0x1c
        /*00c2*/ 	.short	(.L_8429 - .L_8428)


	//   ....[0]....
.L_8428:
        /*00c4*/ 	.word	0x0000a480


	//   ....[1]....
        /*00c8*/ 	.word	0x0000a5c0


	//   ....[2]....
        /*00cc*/ 	.word	0x0000a600


	//   ....[3]....
        /*00d0*/ 	.word	0x0000a690


	//   ....[4]....
        /*00d4*/ 	.word	0x0000a6c0


	//   ....[5]....
        /*00d8*/ 	.word	0x0000a6f0


	//   ....[6]....
        /*00dc*/ 	.word	0x0000a770


	//   ....[7]....
        /*00e0*/ 	.word	0x0000a7a0


	//   ....[8]....
        /*00e4*/ 	.word	0x0000a830


	//   ....[9]....
        /*00e8*/ 	.word	0x0000a870


	//   ....[10]....
        /*00ec*/ 	.word	0x0000a8b0


	//   ....[11]....
        /*00f0*/ 	.word	0x0000a970


	//   ....[12]....
        /*00f4*/ 	.word	0x0000a9c0


	//   ....[13]....
        /*00f8*/ 	.word	0x0000ab40


	//   ....[14]....
        /*00fc*/ 	.word	0x0000ac90


	//   ....[15]....
        /*0100*/ 	.word	0x0000acc0


	//   ....[16]....
        /*0104*/ 	.word	0x0000ad70


	//   ....[17]....
        /*0108*/ 	.word	0x0000aee0


	//   ....[18]....
        /*010c*/ 	.word	0x0000b050


	//   ....[19]....
        /*0110*/ 	.word	0x0000b1a0


	//   ....[20]....
        /*0114*/ 	.word	0x0000b2b0


	//   ....[21]....
        /*0118*/ 	.word	0x0000b2e0


	//   ....[22]....
        /*011c*/ 	.word	0x0000b310


	//----- nvinfo : EIATTR_MAX_THREADS
	.align		4
.L_8429:
        /*0120*/ 	.byte	0x04, 0x05
        /*0122*/ 	.short	(.L_8431 - .L_8430)
.L_8430:
        /*0124*/ 	.word	0x00000080
        /*0128*/ 	.word	0x00000001
        /*012c*/ 	.word	0x00000001


	//----- nvinfo : EIATTR_CRS_STACK_SIZE
	.align		4
.L_8431:
        /*0130*/ 	.byte	0x04, 0x1e
        /*0132*/ 	.short	(.L_8433 - .L_8432)
.L_8432:
        /*0134*/ 	.word	0x00000000


	//----- nvinfo : EIATTR_CBANK_PARAM_SIZE
	.align		4
.L_8433:
        /*0138*/ 	.byte	0x03, 0x19
        /*013a*/ 	.short	0x0038


	//----- nvinfo : EIATTR_PARAM_CBANK
	.align		4
        /*013c*/ 	.byte	0x04, 0x0a
        /*013e*/ 	.short	(.L_8435 - .L_8434)
	.align		4
.L_8434:
        /*0140*/ 	.word	index@(.nv.constant0._ZN2at6native27unrolled_elementwise_kernelINS0_13BinaryFunctorIfffZZZNS0_19maximum_kernel_cudaERNS_18TensorIteratorBaseEENKUlvE0_clEvENKUlvE0_clEvEUlffE_EESt5arrayIPcLm3EELi4E23TrivialOffsetCalculatorILi2EjESC_ILi1EjENS0_6memory12LoadWithCastILi2EEENSF_13StoreWithCastILi1EEEEEviT_T0_T2_T3_T4_T5_)
        /*0144*/ 	.short	0x0210
        /*0146*/ 	.short	0x0038


	//----- nvinfo : EIATTR_SW_WAR
	.align		4
.L_8435:
        /*0148*/ 	.byte	0x04, 0x36
        /*014a*/ 	.short	(.L_8437 - .L_8436)
.L_8436:
        /*014c*/ 	.word	0x00000008
.L_8437:


//--------------------- .nv.info._ZN2at6native18elementwise_kernelILi128ELi2EZNS0_22gpu_kernel_impl_nocastINS0_13BinaryFunctorIfffZZZNS0_19maximum_kernel_cudaERNS_18TensorIteratorBaseEENKUlvE0_clEvENKUlvE0_clEvEUlffE_EEEEvS5_RKT_EUliE_EEviT1_ --------------------------
	.section	.nv.info._ZN2at6native18elementwise_kernelILi128ELi2EZNS0_22gpu_kernel_impl_nocastINS0_13BinaryFunctorIfffZZZNS0_19maximum_kernel_cudaERNS_18TensorIteratorBaseEENKUlvE0_clEvENKUlvE0_clEvEUlffE_EEEEvS5_RKT_EUliE_EEviT1_,"",@"SHT_CUDA_INFO"
	.sectionflags	@""
	.align	4


	//----- nvinfo : EIATTR_CUDA_API_VERSION
	.align		4
        /*0000*/ 	.byte	0x04, 0x37
        /*0002*/ 	.short	(.L_8439 - .L_8438)
.L_8438:
        /*0004*/ 	.word	0x00000082


	//----- nvinfo : EIATTR_KPARAM_INFO
	.align		4
.L_8439:
        /*0008*/ 	.byte	0x04, 0x17
        /*000a*/ 	.short	(.L_8441 - .L_8440)
.L_8440:
        /*000c*/ 	.word	0x00000000
        /*0010*/ 	.short	0x0001
        /*0012*/ 	.short	0x0008
        /*0014*/ 	.byte	0x00, 0xf0, 0x21, 0x0a


	//----- nvinfo : EIATTR_KPARAM_INFO
	.align		4
.L_8441:
        /*0018*/ 	.byte	0x04, 0x17
        /*001a*/ 	.short	(.L_8443 - .L_8442)
.L_8442:
        /*001c*/ 	.word	0x00000000
        /*0020*/ 	.short	0x0000
        /*0022*/ 	.short	0x0000
        /*0024*/ 	.byte	0x00, 0xf0, 0x11, 0x00


	//----- nvinfo : EIATTR_SPARSE_MMA_MASK
	.align		4
.L_8443:
        /*0028*/ 	.byte	0x03, 0x50
        /*002a*/ 	.short	0x0000


	//----- nvinfo : EIATTR_MAXREG_COUNT
	.align		4
        /*002c*/ 	.byte	0x03, 0x1b
        /*002e*/ 	.short	0x0080


	//----- nvinfo : EIATTR_MERCURY_ISA_VERSION
	.align		4
        /*0030*/ 	.byte	0x03, 0x5f
        /*0032*/ 	.short	0x0101


	//----- nvinfo : EIATTR_EXIT_INSTR_OFFSETS
	.align		4
        /*0034*/ 	.byte	0x04, 0x1c
        /*0036*/ 	.short	(.L_8445 - .L_8444)


	//   ....[0]....
.L_8444:
        /*0038*/ 	.word	0x00001810


	//   ....[1]....
        /*003c*/ 	.word	0x00002f60


	//----- nvinfo : EIATTR_MAX_THREADS
	.align		4
.L_8445:
        /*0040*/ 	.byte	0x04, 0x05
        /*0042*/ 	.short	(.L_8447 - .L_8446)
.L_8446:
        /*0044*/ 	.word	0x00000080
        /*0048*/ 	.word	0x00000001
        /*004c*/ 	.word	0x00000001


	//----- nvinfo : EIATTR_CRS_STACK_SIZE
	.align		4
.L_8447:
        /*0050*/ 	.byte	0x04, 0x1e
        /*0052*/ 	.short	(.L_8449 - .L_8448)
.L_8448:
        /*0054*/ 	.word	0x00000000


	//----- nvinfo : EIATTR_CBANK_PARAM_SIZE
	.align		4
.L_8449:
        /*0058*/ 	.byte	0x03, 0x19
        /*005a*/ 	.short	0x0290


	//----- nvinfo : EIATTR_PARAM_CBANK
	.align		4
        /*005c*/ 	.byte	0x04, 0x0a
        /*005e*/ 	.short	(.L_8451 - .L_8450)
	.align		4
.L_8450:
        /*0060*/ 	.word	index@(.nv.constant0._ZN2at6native18elementwise_kernelILi128ELi2EZNS0_22gpu_kernel_impl_nocastINS0_13BinaryFunctorIfffZZZNS0_19maximum_kernel_cudaERNS_18TensorIteratorBaseEENKUlvE0_clEvENKUlvE0_clEvEUlffE_EEEEvS5_RKT_EUliE_EEviT1_)
        /*0064*/ 	.short	0x0210
        /*0066*/ 	.short	0x0290


	//----- nvinfo : EIATTR_SW_WAR
	.align		4
.L_8451:
        /*0068*/ 	.byte	0x04, 0x36
        /*006a*/ 	.short	(.L_8453 - .L_8452)
.L_8452:
        /*006c*/ 	.word	0x00000008
.L_8453:


//--------------------- .nv.info._ZN2at6native27unrolled_elementwise_kernelINS0_13BinaryFunctorIfffZZZNS0_19maximum_kernel_cudaERNS_18TensorIteratorBaseEENKUlvE0_clEvENKUlvE0_clEvEUlffE_EESt5arrayIPcLm3EELi4E23TrivialOffsetCalculatorILi2EjESC_ILi1EjENS0_6memory15LoadWithoutCastENSF_16StoreWithoutCastEEEviT_T0_T2_T3_T4_T5_ --------------------------
	.section	.nv.info._ZN2at6native27unrolled_elementwise_kernelINS0_13BinaryFunctorIfffZZZNS0_19maximum_kernel_cudaERNS_18TensorIteratorBaseEENKUlvE0_clEvENKUlvE0_clEvEUlffE_EESt5arrayIPcLm3EELi4E23TrivialOffsetCalculatorILi2EjESC_ILi1EjENS0_6memory15LoadWithoutCastENSF_16StoreWithoutCastEEEviT_T0_T2_T3_T4_T5_,"",@"SHT_CUDA_INFO"
	.sectionflags	@""
	.align	4


	//----- nvinfo : EIATTR_CUDA_API_VERSION
	.align		4
        /*0000*/ 	.byte	0x04, 0x37
        /*0002*/ 	.short	(.L_8455 - .L_8454)
.L_8454:
        /*0004*/ 	.word	0x00000082


	//----- nvinfo : EIATTR_KPARAM_INFO
	.align		4
.L_8455:
        /*0008*/ 	.byte	0x04, 0x17
        /*000a*/ 	.short	(.L_8457 - .L_8456)
.L_8456:
        /*000c*/ 	.word	0x00000000
        /*0010*/ 	.short	0x0006
        /*0012*/ 	.short	0x0023
        /*0014*/ 	.byte	0x00, 0xf0, 0x05, 0x00


	//----- nvinfo : EIATTR_KPARAM_INFO
	.align		4
.L_8457:
        /*0018*/ 	.byte	0x04, 0x17
        /*001a*/ 	.short	(.L_8459 - .L_8458)
.L_8458:
        /*001c*/ 	.word	0x00000000
        /*0020*/ 	.short	0x0005
        /*0022*/ 	.short	0x0022
        /*0024*/ 	.byte	0x00, 0xf0, 0x05, 0x00


	//----- nvinfo : EIATTR_KPARAM_INFO
	.align		4
.L_8459:
        /*0028*/ 	.byte	0x04, 0x17
        /*002a*/ 	.short	(.L_8461 - .L_8460)
.L_8460:
        /*002c*/ 	.word	0x00000000
        /*0030*/ 	.short	0x0004
        /*0032*/ 	.short	0x0021
        /*0034*/ 	.byte	0x00, 0xf0, 0x05, 0x00


	//----- nvinfo : EIATTR_KPARAM_INFO
	.align		4
.L_8461:
        /*0038*/ 	.byte	0x04, 0x17
        /*003a*/ 	.short	(.L_8463 - .L_8462)
.L_8462:
        /*003c*/ 	.word	0x00000000
        /*0040*/ 	.short	0x0003
        /*0042*/ 	.short	0x0020
        /*0044*/ 	.byte	0x00, 0xf0, 0x05, 0x00


	//----- nvinfo : EIATTR_KPARAM_INFO
	.align		4
.L_8463:
        /*0048*/ 	.byte	0x04, 0x17
        /*004a*/ 	.short	(.L_8465 - .L_8464)
.L_8464:
        /*004c*/ 	.word	0x00000000
        /*0050*/ 	.short	0x0002
        /*0052*/ 	.short	0x0008
        /*0054*/ 	.byte	0x00, 0xf0, 0x61, 0x00


	//----- nvinfo : EIATTR_KPARAM_INFO
	.align		4
.L_8465:
        /*0058*/ 	.byte	0x04, 0x17
        /*005a*/ 	.short	(.L_8467 - .L_8466)
.L_8466:
        /*005c*/ 	.word	0x00000000
        /*0060*/ 	.short	0x0001
        /*0062*/ 	.short	0x0004
        /*0064*/ 	.byte	0x00, 0xf0, 0x05, 0x00


	//----- nvinfo : EIATTR_KPARAM_INFO
	.align		4
.L_8467:
        /*0068*/ 	.byte	0x04, 0x17
        /*006a*/ 	.short	(.L_8469 - .L_8468)
.L_8468:
        /*006c*/ 	.word	0x00000000
        /*0070*/ 	.short	0x0000
        /*0072*/ 	.short	0x0000
        /*0074*/ 	.byte	0x00, 0xf0, 0x11, 0x00


	//----- nvinfo : EIATTR_SPARSE_MMA_MASK
	.align		4
.L_8469:
        /*0078*/ 	.byte	0x03, 0x50
        /*007a*/ 	.short	0x0000


	//----- nvinfo : EIATTR_MAXREG_COUNT
	.align		4
        /*007c*/ 	.byte	0x03, 0x1b
        /*007e*/ 	.short	0x00ff


	//----- nvinfo : EIATTR_MERCURY_ISA_VERSION
	.align		4
        /*0080*/ 	.byte	0x03, 0x5f
        /*0082*/ 	.short	0x0101


	//----- nvinfo : EIATTR_EXIT_INSTR_OFFSETS
	.align		4
        /*0084*/ 	.byte	0x04, 0x1c
        /*0086*/ 	.short	(.L_8471 - .L_8470)


	//   ....[0]....
.L_8470:
        /*0088*/ 	.word	0x000006f0


	//   ....[1]....
        /*008c*/ 	.word	0x00000740


	//----- nvinfo : EIATTR_MAX_THREADS
	.align		4
.L_8471:
        /*0090*/ 	.byte	0x04, 0x05
        /*0092*/ 	.short	(.L_8473 - .L_8472)
.L_8472:
        /*0094*/ 	.word	0x00000080
        /*0098*/ 	.word	0x00000001
        /*009c*/ 	.word	0x00000001


	//----- nvinfo : EIATTR_CRS_STACK_SIZE
	.align		4
.L_8473:
        /*00a0*/ 	.byte	0x04, 0x1e
        /*00a2*/ 	.short	(.L_8475 - .L_8474)
.L_8474:
        /*00a4*/ 	.word	0x00000000


	//----- nvinfo : EIATTR_CBANK_PARAM_SIZE
	.align		4
.L_8475:
        /*00a8*/ 	.byte	0x03, 0x19
        /*00aa*/ 	.short	0x0024


	//----- nvinfo : EIATTR_PARAM_CBANK
	.align		4
        /*00ac*/ 	.byte	0x04, 0x0a
        /*00ae*/ 	.short	(.L_8477 - .L_8476)
	.align		4
.L_8476:
        /*00b0*/ 	.word	index@(.nv.constant0._ZN2at6native27unrolled_elementwise_kernelINS0_13BinaryFunctorIfffZZZNS0_19maximum_kernel_cudaERNS_18TensorIteratorBaseEENKUlvE0_clEvENKUlvE0_clEvEUlffE_EESt5arrayIPcLm3EELi4E23TrivialOffsetCalculatorILi2EjESC_ILi1EjENS0_6memory15LoadWithoutCastENSF_16StoreWithoutCastEEEviT_T0_T2_T3_T4_T5_)
        /*00b4*/ 	.short	0x0210
        /*00b6*/ 	.short	0x0024


	//----- nvinfo : EIATTR_SW_WAR
	.align		4
.L_8477:
        /*00b8*/ 	.byte	0x04, 0x36
        /*00ba*/ 	.short	(.L_8479 - .L_8478)
.L_8478:
        /*00bc*/ 	.word	0x00000008
.L_8479:


//--------------------- .nv.info._ZN2at6native29vectorized_elementwise_kernelILi2ENS0_13BinaryFunctorIfffZZZNS0_19maximum_kernel_cudaERNS_18TensorIteratorBaseEENKUlvE0_clEvENKUlvE0_clEvEUlffE_EESt5arrayIPcLm3EEEEviT0_T1_ --------------------------
	.section	.nv.info._ZN2at6native29vectorized_elementwise_kernelILi2ENS0_13BinaryFunctorIfffZZZNS0_19maximum_kernel_cudaERNS_18TensorIteratorBaseEENKUlvE0_clEvENKUlvE0_clEvEUlffE_EESt5arrayIPcLm3EEEEviT0_T1_,"",@"SHT_CUDA_INFO"
	.sectionflags	@""
	.align	4


	//----- nvinfo : EIATTR_CUDA_API_VERSION
	.align		4
        /*0000*/ 	.byte	0x04, 0x37
        /*0002*/ 	.short	(.L_8481 - .L_8480)
.L_8480:
        /*0004*/ 	.word	0x00000082


	//----- nvinfo : EIATTR_KPARAM_INFO
	.align		4
.L_8481:
        /*0008*/ 	.byte	0x04, 0x17
        /*000a*/ 	.short	(.L_8483 - .L_8482)
.L_8482:
        /*000c*/ 	.word	0x00000000
        /*0010*/ 	.short	0x0002
        /*0012*/ 	.short	0x0008
        /*0014*/ 	.byte	0x00, 0xf0, 0x61, 0x00


	//----- nvinfo : EIATTR_KPARAM_INFO
	.align		4
.L_8483:
        /*0018*/ 	.byte	0x04, 0x17
        /*001a*/ 	.short	(.L_8485 - .L_8484)
.L_8484:
        /*001c*/ 	.word	0x00000000
        /*0020*/ 	.short	0x0001
        /*0022*/ 	.short	0x0004
        /*0024*/ 	.byte	0x00, 0xf0, 0x05, 0x00


	//----- nvinfo : EIATTR_KPARAM_INFO
	.align		4
.L_8485:
        /*0028*/ 	.byte	0x04, 0x17
        /*002a*/ 	.short	(.L_8487 - .L_8486)
.L_8486:
        /*002c*/ 	.word	0x00000000
        /*0030*/ 	.short	0x0000
        /*0032*/ 	.short	0x0000
        /*0034*/ 	.byte	0x00, 0xf0, 0x11, 0x00


	//----- nvinfo : EIATTR_SPARSE_MMA_MASK
	.align		4
.L_8487:
        /*0038*/ 	.byte	0x03, 0x50
        /*003a*/ 	.short	0x0000


	//----- nvinfo : EIATTR_MAXREG_COUNT
	.align		4
        /*003c*/ 	.byte	0x03, 0x1b
        /*003e*/ 	.short	0x00ff


	//----- nvinfo : EIATTR_MERCURY_ISA_VERSION
	.align		4
        /*0040*/ 	.byte	0x03, 0x5f
        /*0042*/ 	.short	0x0101


	//----- nvinfo : EIATTR_EXIT_INSTR_OFFSETS
	.align		4
        /*0044*/ 	.byte	0x04, 0x1c
        /*0046*/ 	.short	(.L_8489 - .L_8488)


	//   ....[0]....
.L_8488:
        /*0048*/ 	.word	0x000005e0


	//   ....[1]....
        /*004c*/ 	.word	0x00001400


	//   ....[2]....
        /*0050*/ 	.word	0x00001450


	//----- nvinfo : EIATTR_MAX_THREADS
	.align		4
.L_8489:
        /*0054*/ 	.byte	0x04, 0x05
        /*0056*/ 	.short	(.L_8491 - .L_8490)
.L_8490:
        /*0058*/ 	.word	0x00000080
        /*005c*/ 	.word	0x00000001
        /*0060*/ 	.word	0x00000001


	//----- nvinfo : EIATTR_CRS_STACK_SIZE
	.align		4
.L_8491:
        /*0064*/ 	.byte	0x04, 0x1e
        /*0066*/ 	.short	(.L_8493 - .L_8492)
.L_8492:
        /*0068*/ 	.word	0x00000000


	//----- nvinfo : EIATTR_CBANK_PARAM_SIZE
	.align		4
.L_8493:
        /*006c*/ 	.byte	0x03, 0x19
        /*006e*/ 	.short	0x0020


	//----- nvinfo : EIATTR_PARAM_CBANK
	.align		4
        /*0070*/ 	.byte	0x04, 0x0a
        /*0072*/ 	.short	(.L_8495 - .L_8494)
	.align		4
.L_8494:
        /*0074*/ 	.word	index@(.nv.constant0._ZN2at6native29vectorized_elementwise_kernelILi2ENS0_13BinaryFunctorIfffZZZNS0_19maximum_kernel_cudaERNS_18TensorIteratorBaseEENKUlvE0_clEvENKUlvE0_clEvEUlffE_EESt5arrayIPcLm3EEEEviT0_T1_)
        /*0078*/ 	.short	0x0210
        /*007a*/ 	.short	0x0020


	//----- nvinfo : EIATTR_SW_WAR
	.align		4
.L_8495:
        /*007c*/ 	.byte	0x04, 0x36
        /*007e*/ 	.short	(.L_8497 - .L_8496)
.L_8496:
        /*0080*/ 	.word	0x00000008
.L_8497:


//--------------------- .nv.info._ZN2at6native29vectorized_elementwise_kernelILi4ENS0_13BinaryFunctorIfffZZZNS0_19maximum_kernel_cudaERNS_18TensorIteratorBaseEENKUlvE0_clEvENKUlvE0_clEvEUlffE_EESt5arrayIPcLm3EEEEviT0_T1_ --------------------------
	.section	.nv.info._ZN2at6native29vectorized_elementwise_kernelILi4ENS0_13BinaryFunctorIfffZZZNS0_19maximum_kernel_cudaERNS_18TensorIteratorBaseEENKUlvE0_clEvENKUlvE0_clEvEUlffE_EESt5arrayIPcLm3EEEEviT0_T1_,"",@"SHT_CUDA_INFO"
	.sectionflags	@""
	.align	4


	//----- nvinfo : EIATTR_CUDA_API_VERSION
	.align		4
        /*0000*/ 	.byte	0x04, 0x37
        /*0002*/ 	.short	(.L_8499 - .L_8498)
.L_8498:
        /*0004*/ 	.word	0x00000082


	//----- nvinfo : EIATTR_KPARAM_INFO
	.align		4
.L_8499:
        /*0008*/ 	.byte	0x04, 0x17
        /*000a*/ 	.short	(.L_8501 - .L_8500)
.L_8500:
        /*000c*/ 	.word	0x00000000
        /*0010*/ 	.short	0x0002
        /*0012*/ 	.short	0x0008
        /*0014*/ 	.byte	0x00, 0xf0, 0x61, 0x00


	//----- nvinfo : EIATTR_KPARAM_INFO
	.align		4
.L_8501:
        /*0018*/ 	.byte	0x04, 0x17
        /*001a*/ 	.short	(.L_8503 - .L_8502)
.L_8502:
        /*001c*/ 	.word	0x00000000
        /*0020*/ 	.short	0x0001
        /*0022*/ 	.short	0x0004
        /*0024*/ 	.byte	0x00, 0xf0, 0x05, 0x00


	//----- nvinfo : EIATTR_KPARAM_INFO
	.align		4
.L_8503:
        /*0028*/ 	.byte	0x04, 0x17
        /*002a*/ 	.short	(.L_8505 - .L_8504)
.L_8504:
        /*002c*/ 	.word	0x00000000
        /*0030*/ 	.short	0x0000
        /*0032*/ 	.short	0x0000
        /*0034*/ 	.byte	0x00, 0xf0, 0x11, 0x00


	//----- nvinfo : EIATTR_SPARSE_MMA_MASK
	.align		4
.L_8505:
        /*0038*/ 	.byte	0x03, 0x50
        /*003a*/ 	.short	0x0000


	//----- nvinfo : EIATTR_MAXREG_COUNT
	.align		4
        /*003c*/ 	.byte	0x03, 0x1b
        /*003e*/ 	.short	0x00ff


	//----- nvinfo : EIATTR_MERCURY_ISA_VERSION
	.align		4
        /*0040*/ 	.byte	0x03, 0x5f
        /*0042*/ 	.short	0x0101


	//----- nvinfo : EIATTR_EXIT_INSTR_OFFSETS
	.align		4
        /*0044*/ 	.byte	0x04, 0x1c
        /*0046*/ 	.short	(.L_8507 - .L_8506)


	//   ....[0]....
.L_8506:
        /*0048*/ 	.word	0x00000580


	//   ....[1]....
        /*004c*/ 	.word	0x000013a0


	//   ....[2]....
        /*0050*/ 	.word	0x000013f0


	//----- nvinfo : EIATTR_MAX_THREADS
	.align		4
.L_8507:
        /*0054*/ 	.byte	0x04, 0x05
        /*0056*/ 	.short	(.L_8509 - .L_8508)
.L_8508:
        /*0058*/ 	.word	0x00000080
        /*005c*/ 	.word	0x00000001
        /*0060*/ 	.word	0x00000001


	//----- nvinfo : EIATTR_CRS_STACK_SIZE
	.align		4
.L_8509:
        /*0064*/ 	.byte	0x04, 0x1e
        /*0066*/ 	.short	(.L_8511 - .L_8510)
.L_8510:
        /*0068*/ 	.word	0x00000000


	//----- nvinfo : EIATTR_CBANK_PARAM_SIZE
	.align		4
.L_8511:
        /*006c*/ 	.byte	0x03, 0x19
        /*006e*/ 	.short	0x0020


	//----- nvinfo : EIATTR_PARAM_CBANK
	.align		4
        /*0070*/ 	.byte	0x04, 0x0a
        /*0072*/ 	.short	(.L_8513 - .L_8512)
	.align		4
.L_8512:
        /*0074*/ 	.word	index@(.nv.constant0._ZN2at6native29vectorized_elementwise_kernelILi4ENS0_13BinaryFunctorIfffZZZNS0_19maximum_kernel_cudaERNS_18TensorIteratorBaseEENKUlvE0_clEvENKUlvE0_clEvEUlffE_EESt5arrayIPcLm3EEEEviT0_T1_)
        /*0078*/ 	.short	0x0210
        /*007a*/ 	.short	0x0020


	//----- nvinfo : EIATTR_SW_WAR
	.align		4
.L_8513:
        /*007c*/ 	.byte	0x04, 0x36
        /*007e*/ 	.short	(.L_8515 - .L_8514)
.L_8514:
        /*0080*/ 	.word	0x00000008
.L_8515:


//--------------------- .nv.info._ZN2at6native29vectorized_elementwise_kernelILi8ENS0_13BinaryFunctorIfffZZZNS0_19maximum_kernel_cudaERNS_18TensorIteratorBaseEENKUlvE0_clEvENKUlvE0_clEvEUlffE_EESt5arrayIPcLm3EEEEviT0_T1_ --------------------------
	.section	.nv.info._ZN2at6native29vectorized_elementwise_kernelILi8ENS0_13BinaryFunctorIfffZZZNS0_19maximum_kernel_cudaERNS_18TensorIteratorBaseEENKUlvE0_clEvENKUlvE0_clEvEUlffE_EESt5arrayIPcLm3EEEEviT0_T1_,"",@"SHT_CUDA_INFO"
	.sectionflags	@""
	.align	4


	//----- nvinfo : EIATTR_CUDA_API_VERSION
	.align		4
        /*0000*/ 	.byte	0x04, 0x37
        /*0002*/ 	.short	(.L_8517 - .L_8516)
.L_8516:
        /*0004*/ 	.word	0x00000082


	//----- nvinfo : EIATTR_KPARAM_INFO
	.align		4
.L_8517:
        /*0008*/ 	.byte	0x04, 0x17
        /*000a*/ 	.short	(.L_8519 - .L_8518)
.L_8518:
        /*000c*/ 	.word	0x00000000
        /*0010*/ 	.short	0x0002
        /*0012*/ 	.short	0x0008
        /*0014*/ 	.byte	0x00, 0xf0, 0x61, 0x00


	//----- nvinfo : EIATTR_KPARAM_INFO
	.align		4
.L_8519:
        /*0018*/ 	.byte	0x04, 0x17
        /*001a*/ 	.short	(.L_8521 - .L_8520)
.L_8520:
        /*001c*/ 	.word	0x00000000
        /*0020*/ 	.short	0x0001
        /*0022*/ 	.short	0x0004
        /*0024*/ 	.byte	0x00, 0xf0, 0x05, 0x00


	//----- nvinfo : EIATTR_KPARAM_INFO
	.align		4
.L_8521:
        /*0028*/ 	.byte	0x04, 0x17
        /*002a*/ 	.short	(.L_8523 - .L_8522)
.L_8522:
        /*002c*/ 	.word	0x00000000
        /*0030*/ 	.short	0x0000
        /*0032*/ 	.short	0x0000
        /*0034*/ 	.byte	0x00, 0xf0, 0x11, 0x00


	//----- nvinfo : EIATTR_SPARSE_MMA_MASK
	.align		4
.L_8523:
        /*0038*/ 	.byte	0x03, 0x50
        /*003a*/ 	.short	0x0000


	//----- nvinfo : EIATTR_MAXREG_COUNT
	.align		4
        /*003c*/ 	.byte	0x03, 0x1b
        /*003e*/ 	.short	0x00ff


	//----- nvinfo : EIATTR_MERCURY_ISA_VERSION
	.align		4
        /*0040*/ 	.byte	0x03, 0x5f
        /*0042*/ 	.short	0x0101


	//----- nvinfo : EIATTR_EXIT_INSTR_OFFSETS
	.align		4
        /*0044*/ 	.byte	0x04, 0x1c
        /*0046*/ 	.short	(.L_8525 - .L_8524)


	//   ....[0]....
.L_8524:
        /*0048*/ 	.word	0x00000580


	//   ....[1]....
        /*004c*/ 	.word	0x000013a0


	//   ....[2]....
        /*0050*/ 	.word	0x000013f0


	//----- nvinfo : EIATTR_MAX_THREADS
	.align		4
.L_8525:
        /*0054*/ 	.byte	0x04, 0x05
        /*0056*/ 	.short	(.L_8527 - .L_8526)
.L_8526:
        /*0058*/ 	.word	0x00000080
        /*005c*/ 	.word	0x00000001
        /*0060*/ 	.word	0x00000001


	//----- nvinfo : EIATTR_CRS_STACK_SIZE
	.align		4
.L_8527:
        /*0064*/ 	.byte	0x04, 0x1e
        /*0066*/ 	.short	(.L_8529 - .L_8528)
.L_8528:
        /*0068*/ 	.word	0x00000000


	//----- nvinfo : EIATTR_CBANK_PARAM_SIZE
	.align		4
.L_8529:
        /*006c*/ 	.byte	0x03, 0x19
        /*006e*/ 	.short	0x0020


	//----- nvinfo : EIATTR_PARAM_CBANK
	.align		4
        /*0070*/ 	.byte	0x04, 0x0a
        /*0072*/ 	.short	(.L_8531 - .L_8530)
	.align		4
.L_8530:
        /*0074*/ 	.word	index@(.nv.constant0._ZN2at6native29vectorized_elementwise_kernelILi8ENS0_13BinaryFunctorIfffZZZNS0_19maximum_kernel_cudaERNS_18TensorIteratorBaseEENKUlvE0_clEvENKUlvE0_clEvEUlffE_EESt5arrayIPcLm3EEEEviT0_T1_)
        /*0078*/ 	.short	0x0210
        /*007a*/ 	.short	0x0020


	//----- nvinfo : EIATTR_SW_WAR
	.align		4
.L_8531:
        /*007c*/ 	.byte	0x04, 0x36
        /*007e*/ 	.short	(.L_8533 - .L_8532)
.L_8532:
        /*0080*/ 	.word	0x00000008
.L_8533:


//--------------------- .nv.info._ZN2at6native18elementwise_kernelILi128ELi4EZNS0_15gpu_kernel_implINS0_13AUnaryFunctorIdddZZZNS0_19maximum_kernel_cudaERNS_18TensorIteratorBaseEENKUlvE0_clEvENKUlvE_clEvEUlddE_EEEEvS5_RKT_EUliE_EEviT1_ --------------------------
	.section	.nv.info._ZN2at6native18elementwise_kernelILi128ELi4EZNS0_15gpu_kernel_implINS0_13AUnaryFunctorIdddZZZNS0_19maximum_kernel_cudaERNS_18TensorIteratorBaseEENKUlvE0_clEvENKUlvE_clEvEUlddE_EEEEvS5_RKT_EUliE_EEviT1_,"",@"SHT_CUDA_INFO"
	.sectionflags	@""
	.align	4


	//----- nvinfo : EIATTR_CUDA_API_VERSION
	.align		4
        /*0000*/ 	.byte	0x04, 0x37
        /*0002*/ 	.short	(.L_8535 - .L_8534)
.L_8534:
        /*0004*/ 	.word	0x00000082


	//----- nvinfo : EIATTR_KPARAM_INFO
	.align		4
.L_8535:
        /*0008*/ 	.byte	0x04, 0x17
        /*000a*/ 	.short	(.L_8537 - .L_8536)
.L_8536:
        /*000c*/ 	.word	0x00000000
        /*0010*/ 	.short	0x0001
        /*0012*/ 	.short	0x0008
        /*0014*/ 	.byte	0x00, 0xf0, 0xa1, 0x08


	//----- nvinfo : EIATTR_KPARAM_INFO
	.align		4
.L_8537:
        /*0018*/ 	.byte	0x04, 0x17
        /*001a*/ 	.short	(.L_8539 - .L_8538)
.L_8538:
        /*001c*/ 	.word	0x00000000
        /*0020*/ 	.short	0x0000
        /*0022*/ 	.short	0x0000
        /*0024*/ 	.byte	0x00, 0xf0, 0x11, 0x00


	//----- nvinfo : EIATTR_SPARSE_MMA_MASK
	.align		4
.L_8539:
        /*0028*/ 	.byte	0x03, 0x50
        /*002a*/ 	.short	0x0000


	//----- nvinfo : EIATTR_MAXREG_COUNT
	.align		4
        /*002c*/ 	.byte	0x03, 0x1b
        /*002e*/ 	.short	0x0080


	//----- nvinfo : EIATTR_EXTERNS
	.align		4
        /*0030*/ 	.byte	0x04, 0x0f
        /*0032*/ 	.short	(.L_8541 - .L_8540)


	//   ....[0]....
	.align		4
.L_8540:
        /*0034*/ 	.word	index@(__assertfail)


	//----- nvinfo : EIATTR_MERCURY_ISA_VERSION
	.align		4
.L_8541:
        /*0038*/ 	.byte	0x03, 0x5f
        /*003a*/ 	.short	0x0101


	//----- nvinfo : EIATTR_SYSCALL_OFFSETS
	.align		4
        /*003c*/ 	.byte	0x04, 0x46
        /*003e*/ 	.short	(.L_8543 - .L_8542)


	//   ....[0]....
.L_8542:
        /*0040*/ 	.word	0x00002250


	//   ....[1]....
        /*0044*/ 	.word	0x000034a0


	//   ....[2]....
        /*0048*/ 	.word	0x00005730


	//   ....[3]....
        /*004c*/ 	.word	0x00006980


	//   ....[4]....
        /*0050*/ 	.word	0x00008c00


	//   ....[5]....
        /*0054*/ 	.word	0x00009e50


	//   ....[6]....
        /*0058*/ 	.word	0x0000c0c0


	//   ....[7]....
        /*005c*/ 	.word	0x0000d310


	//----- nvinfo : EIATTR_EXIT_INSTR_OFFSETS
	.align		4
.L_8543:
        /*0060*/ 	.byte	0x04, 0x1c
        /*0062*/ 	.short	(.L_8545 - .L_8544)


	//   ....[0]....
.L_8544:
        /*0064*/ 	.word	0x00009f00


	//   ....[1]....
        /*0068*/ 	.word	0x0000c350


	//   ....[2]....
        /*006c*/ 	.word	0x0000c390


	//   ....[3]....
        /*0070*/ 	.word	0x0000c420


	//   ....[4]....
        /*0074*/ 	.word	0x0000c450


	//   ....[5]....
        /*0078*/ 	.word	0x0000c480


	//   ....[6]....
        /*007c*/ 	.word	0x0000c550


	//   ....[7]....
        /*0080*/ 	.word	0x0000c5d0


	//   ....[8]....
        /*0084*/ 	.word	0x0000c6b0


	//   ....[9]....
        /*0088*/ 	.word	0x0000c740


	//   ....[10]....
        /*008c*/ 	.word	0x0000c760


	//   ....[11]....
        /*0090*/ 	.word	0x0000c820


	//   ....[12]....
        /*0094*/ 	.word	0x0000c850


	//   ....[13]....
        /*0098*/ 	.word	0x0000ca20


	//   ....[14]....
        /*009c*/ 	.word	0x0000cbc0


	//   ....[15]....
        /*00a0*/ 	.word	0x0000cc40


	//   ....[16]....
        /*00a4*/ 	.word	0x0000ccf0


	//   ....[17]....
        /*00a8*/ 	.word	0x0000ceb0


	//   ....[18]....
        /*00ac*/ 	.word	0x0000d070


	//   ....[19]....
        /*00b0*/ 	.word	0x0000d210


	//   ....[20]....
        /*00b4*/ 	.word	0x0000d320


	//   ....[21]....
        /*00b8*/ 	.word	0x0000d350


	//   ....[22]....
        /*00bc*/ 	.word	0x0000d380


	//----- nvinfo : EIATTR_MAX_THREADS
	.align		4
.L_8545:
        /*00c0*/ 	.byte	0x04, 0x05
        /*00c2*/ 	.short	(.L_8547 - .L_8546)
.L_8546:
        /*00c4*/ 	.word	0x00000080
        /*00c8*/ 	.word	0x00000001
        /*00cc*/ 	.word	0x00000001


	//----- nvinfo : EIATTR_CRS_STACK_SIZE
	.align		4
.L_8547:
        /*00d0*/ 	.byte	0x04, 0x1e
        /*00d2*/ 	.short	(.L_8549 - .L_8548)
.L_8548:
        /*00d4*/ 	.word	0x00000000


	//----- nvinfo : EIATTR_CBANK_PARAM_SIZE
	.align		4
.L_8549:
        /*00d8*/ 	.byte	0x03, 0x19
        /*00da*/ 	.short	0x0230


	//----- nvinfo : EIATTR_PARAM_CBANK
	.align		4
        /*00dc*/ 	.byte	0x04, 0x0a
        /*00de*/ 	.short	(.L_8551 - .L_8550)
	.align		4
.L_8550:
        /*00e0*/ 	.word	index@(.nv.constant0._ZN2at6native18elementwise_kernelILi128ELi4EZNS0_15gpu_kernel_implINS0_13AUnaryFunctorIdddZZZNS0_19maximum_kernel_cudaERNS_18TensorIteratorBaseEENKUlvE0_clEvENKUlvE_clEvEUlddE_EEEEvS5_RKT_EUliE_EEviT1_)
        /*00e4*/ 	.short	0x0210
        /*00e6*/ 	.short	0x0230


	//----- nvinfo : EIATTR_SW_WAR
	.align		4
.L_8551:
        /*00e8*/ 	.byte	0x04, 0x36
        /*00ea*/ 	.short	(.L_8553 - .L_8552)
.L_8552:
        /*00ec*/ 	.word	0x00000008
.L_8553:


//--------------------- .nv.info._ZN2at6native27unrolled_elementwise_kernelINS0_13AUnaryFunctorIdddZZZNS0_19maximum_kernel_cudaERNS_18TensorIteratorBaseEENKUlvE0_clEvENKUlvE_clEvEUlddE_EESt5arrayIPcLm2EELi4E23TrivialOffsetCalculatorILi1EjESD_NS0_6memory12LoadWithCastILi1EEENSE_13StoreWithCastILi1EEEEEviT_T0_T2_T3_T4_T5_ --------------------------
	.section	.nv.info._ZN2at6native27unrolled_elementwise_kernelINS0_13AUnaryFunctorIdddZZZNS0_19maximum_kernel_cudaERNS_18TensorIteratorBaseEENKUlvE0_clEvENKUlvE_clEvEUlddE_EESt5arrayIPcLm2EELi4E23TrivialOffsetCalculatorILi1EjESD_NS0_6memory12LoadWithCastILi1EEENSE_13StoreWithCastILi1EEEEEviT_T0_T2_T3_T4_T5_,"",@"SHT_CUDA_INFO"
	.sectionflags	@""
	.align	4


	//----- nvinfo : EIATTR_CUDA_API_VERSION
	.align		4
        /*0000*/ 	.byte	0x04, 0x37
        /*0002*/ 	.short	(.L_8555 - .L_8554)
.L_8554:
        /*0004*/ 	.word	0x00000082


	//----- nvinfo : EIATTR_KPARAM_INFO
	.align		4
.L_8555:
        /*0008*/ 	.byte	0x04, 0x17
        /*000a*/ 	.short	(.L_8557 - .L_8556)
.L_8556:
        /*000c*/ 	.word	0x00000000
        /*0010*/ 	.short	0x0006
        /*0012*/ 	.short	0x0034
        /*0014*/ 	.byte	0x00, 0xf0, 0x21, 0x00


	//----- nvinfo : EIATTR_KPARAM_INFO
	.align		4
.L_8557:
        /*0018*/ 	.byte	0x04, 0x17
        /*001a*/ 	.short	(.L_8559 - .L_8558)
.L_8558:
        /*001c*/ 	.word	0x00000000
        /*0020*/ 	.short	0x0005
        /*0022*/ 	.short	0x002c
        /*0024*/ 	.byte	0x00, 0xf0, 0x21, 0x00


	//----- nvinfo : EIATTR_KPARAM_INFO
	.align		4
.L_8559:
        /*0028*/ 	.byte	0x04, 0x17
        /*002a*/ 	.short	(.L_8561 - .L_8560)
.L_8560:
        /*002c*/ 	.word	0x00000000
        /*0030*/ 	.short	0x0004
        /*0032*/ 	.short	0x0029
        /*0034*/ 	.byte	0x00, 0xf0, 0x05, 0x00


	//----- nvinfo : EIATTR_KPARAM_INFO
	.align		4
.L_8561:
        /*0038*/ 	.byte	0x04, 0x17
        /*003a*/ 	.short	(.L_8563 - .L_8562)
.L_8562:
        /*003c*/ 	.word	0x00000000
        /*0040*/ 	.short	0x0003
        /*0042*/ 	.short	0x0028
        /*0044*/ 	.byte	0x00, 0xf0, 0x05, 0x00


	//----- nvinfo : EIATTR_KPARAM_INFO
	.align		4
.L_8563:
        /*0048*/ 	.byte	0x04, 0x17
        /*004a*/ 	.short	(.L_8565 - .L_8564)
.L_8564:
        /*004c*/ 	.word	0x00000000
        /*0050*/ 	.short	0x0002
        /*0052*/ 	.short	0x0018
        /*0054*/ 	.byte	0x00, 0xf0, 0x41, 0x00


	//----- nvinfo : EIATTR_KPARAM_INFO
	.align		4
.L_8565:
        /*0058*/ 	.byte	0x04, 0x17
        /*005a*/ 	.short	(.L_8567 - .L_8566)
.L_8566:
        /*005c*/ 	.word	0x00000000
        /*0060*/ 	.short	0x0001
        /*0062*/ 	.short	0x0008
        /*0064*/ 	.byte	0x00, 0xf0, 0x41, 0x00


	//----- nvinfo : EIATTR_KPARAM_INFO
	.align		4
.L_8567:
        /*0068*/ 	.byte	0x04, 0x17
        /*006a*/ 	.short	(.L_8569 - .L_8568)
.L_8568:
        /*006c*/ 	.word	0x00000000
        /*0070*/ 	.short	0x0000
        /*0072*/ 	.short	0x0000
        /*0074*/ 	.byte	0x00, 0xf0, 0x11, 0x00


	//----- nvinfo : EIATTR_SPARSE_MMA_MASK
	.align		4
.L_8569:
        /*0078*/ 	.byte	0x03, 0x50
        /*007a*/ 	.short	0x0000


	//----- nvinfo : EIATTR_MAXREG_COUNT
	.align		4
        /*007c*/ 	.byte	0x03, 0x1b
        /*007e*/ 	.short	0x00ff


	//----- nvinfo : EIATTR_EXTERNS
	.align		4
        /*0080*/ 	.byte	0x04, 0x0f
        /*0082*/ 	.short	(.L_8571 - .L_8570)


	//   ....[0]....
	.align		4
.L_8570:
        /*0084*/ 	.word	index@(__assertfail)


	//----- nvinfo : EIATTR_MERCURY_ISA_VERSION
	.align		4
.L_8571:
        /*0088*/ 	.byte	0x03, 0x5f
        /*008a*/ 	.short	0x0101


	//----- nvinfo : EIATTR_SYSCALL_OFFSETS
	.align		4
        /*008c*/ 	.byte	0x04, 0x46
        /*008e*/ 	.short	(.L_8573 - .L_8572)


	//   ....[0]....
.L_8572:
        /*0090*/ 	.word	0x00000f80


	//   ....[1]....
        /*0094*/ 	.word	0x00001f20


	//   ....[2]....
        /*0098*/ 	.word	0x00002ed0


	//   ....[3]....
        /*009c*/ 	.word	0x00003e50


	//   ....[4]....
        /*00a0*/ 	.word	0x00005570


	//   ....[5]....
        /*00a4*/ 	.word	0x00006710


	//   ....[6]....
        /*00a8*/ 	.word	0x00007890


	//   ....[7]....
        /*00ac*/ 	.word	0x00008a30


	//----- nvinfo : EIATTR_EXIT_INSTR_OFFSETS
	.align		4
.L_8573:
        /*00b0*/ 	.byte	0x04, 0x1c
        /*00b2*/ 	.short	(.L_8575 - .L_8574)


	//   ....[0]....
.L_8574:
        /*00b4*/ 	.word	0x00007930


	//   ....[1]....
        /*00b8*/ 	.word	0x00007a70


	//   ....[2]....
        /*00bc*/ 	.word	0x00007ab0


	//   ....[3]....
        /*00c0*/ 	.word	0x00007b40


	//   ....[4]....
        /*00c4*/ 	.word	0x00007b70


	//   ....[5]....
        /*00c8*/ 	.word	0x00007ba0


	//   ....[6]....
        /*00cc*/ 	.word	0x00007c70


	//   ....[7]....
        /*00d0*/ 	.word	0x00007cf0


	//   ....[8]....
        /*00d4*/ 	.word	0x00007dd0


	//   ....[9]....
        /*00d8*/ 	.word	0x00007e60


	//   ....[10]....
        /*00dc*/ 	.word	0x00007e80


	//   ....[11]....
        /*00e0*/ 	.word	0x00007f40


	//   ....[12]....
        /*00e4*/ 	.word	0x00007f70


	//   ....[13]....
        /*00e8*/ 	.word	0x00008140


	//   ....[14]....
        /*00ec*/ 	.word	0x000082e0


	//   ....[15]....
        /*00f0*/ 	.word	0x00008360


	//   ....[16]....
        /*00f4*/ 	.word	0x00008410


	//   ....[17]....
        /*00f8*/ 	.word	0x000085d0


	//   ....[18]....
        /*00fc*/ 	.word	0x00008790


	//   ....[19]....
        /*0100*/ 	.word	0x00008930


	//   ....[20]....
        /*0104*/ 	.word	0x00008a40


	//   ....[21]....
        /*0108*/ 	.word	0x00008a70


	//   ....[22]....
        /*010c*/ 	.word	0x00008aa0


	//----- nvinfo : EIATTR_MAX_THREADS
	.align		4
.L_8575:
        /*0110*/ 	.byte	0x04, 0x05
        /*0112*/ 	.short	(.L_8577 - .L_8576)
.L_8576:
        /*0114*/ 	.word	0x00000080
        /*0118*/ 	.word	0x00000001
        /*011c*/ 	.word	0x00000001


	//----- nvinfo : EIATTR_CRS_STACK_SIZE
	.align		4
.L_8577:
        /*0120*/ 	.byte	0x04, 0x1e
        /*0122*/ 	.short	(.L_8579 - .L_8578)
.L_8578:
        /*0124*/ 	.word	0x00000000


	//----- nvinfo : EIATTR_CBANK_PARAM_SIZE
	.align		4
.L_8579:
        /*0128*/ 	.byte	0x03, 0x19
        /*012a*/ 	.short	0x003c


	//----- nvinfo : EIATTR_PARAM_CBANK
	.align		4
        /*012c*/ 	.byte	0x04, 0x0a
        /*012e*/ 	.short	(.L_8581 - .L_8580)
	.align		4
.L_8580:
        /*0130*/ 	.word	index@(.nv.constant0._ZN2at6native27unrolled_elementwise_kernelINS0_13AUnaryFunctorIdddZZZNS0_19maximum_kernel_cudaERNS_18TensorIteratorBaseEENKUlvE0_clEvENKUlvE_clEvEUlddE_EESt5arrayIPcLm2EELi4E23TrivialOffsetCalculatorILi1EjESD_NS0_6memory12LoadWithCastILi1EEENSE_13StoreWithCastILi1EEEEEviT_T0_T2_T3_T4_T5_)
        /*0134*/ 	.short	0x0210
        /*0136*/ 	.short	0x003c


	//----- nvinfo : EIATTR_SW_WAR
	.align		4
.L_8581:
        /*0138*/ 	.byte	0x04, 0x36
        /*013a*/ 	.short	(.L_8583 - .L_8582)
.L_8582:
        /*013c*/ 	.word	0x00000008
.L_8583:


//--------------------- .nv.info._ZN2at6native18elementwise_kernelILi128ELi2EZNS0_22gpu_kernel_impl_nocastINS0_13AUnaryFunctorIdddZZZNS0_19maximum_kernel_cudaERNS_18TensorIteratorBaseEENKUlvE0_clEvENKUlvE_clEvEUlddE_EEEEvS5_RKT_EUliE_EEviT1_ --------------------------
	.section	.nv.info._ZN2at6native18elementwise_kernelILi128ELi2EZNS0_22gpu_kernel_impl_nocastINS0_13AUnaryFunctorIdddZZZNS0_19maximum_kernel_cudaERNS_18TensorIteratorBaseEENKUlvE0_clEvENKUlvE_clEvEUlddE_EEEEvS5_RKT_EUliE_EEviT1_,"",@"SHT_CUDA_INFO"
	.sectionflags	@""
	.align	4


	//----- nvinfo : EIATTR_CUDA_API_VERSION
	.align		4
        /*0000*/ 	.byte	0x04, 0x37
        /*0002*/ 	.short	(.L_8585 - .L_8584)
.L_8584:
        /*0004*/ 	.word	0x00000082


	//----- nvinfo : EIATTR_KPARAM_INFO
	.align		4
.L_8585:
        /*0008*/ 	.byte	0x04, 0x17
        /*000a*/ 	.short	(.L_8587 - .L_8586)
.L_8586:
        /*000c*/ 	.word	0x00000000
        /*0010*/ 	.short	0x0001
        /*0012*/ 	.short	0x0008
        /*0014*/ 	.byte	0x00, 0xf0, 0x81, 0x08


	//----- nvinfo : EIATTR_KPARAM_INFO
	.align		4
.L_8587:
        /*0018*/ 	.byte	0x04, 0x17
        /*001a*/ 	.short	(.L_8589 - .L_8588)
.L_8588:
        /*001c*/ 	.word	0x00000000
        /*0020*/ 	.short	0x0000
        /*0022*/ 	.short	0x0000
        /*0024*/ 	.byte	0x00, 0xf0, 0x11, 0x00


	//----- nvinfo : EIATTR_SPARSE_MMA_MASK
	.align		4
.L_8589:
        /*0028*/ 	.byte	0x03, 0x50
        /*002a*/ 	.short	0x0000


	//----- nvinfo : EIATTR_MAXREG_COUNT
	.align		4
        /*002c*/ 	.byte	0x03, 0x1b
        /*002e*/ 	.short	0x0080


	//----- nvinfo : EIATTR_MERCURY_ISA_VERSION
	.align		4
        /*0030*/ 	.byte	0x03, 0x5f
        /*0032*/ 	.short	0x0101


	//----- nvinfo : EIATTR_EXIT_INSTR_OFFSETS
	.align		4
        /*0034*/ 	.byte	0x04, 0x1c
        /*0036*/ 	.short	(.L_8591 - .L_8590)


	//   ....[0]....
.L_8590:
        /*0038*/ 	.word	0x00001530


	//   ....[1]....
        /*003c*/ 	.word	0x000029b0


	//----- nvinfo : EIATTR_MAX_THREADS
	.align		4
.L_8591:
        /*0040*/ 	.byte	0x04, 0x05
        /*0042*/ 	.short	(.L_8593 - .L_8592)
.L_8592:
        /*0044*/ 	.word	0x00000080
        /*0048*/ 	.word	0x00000001
        /*004c*/ 	.word	0x00000001


	//----- nvinfo : EIATTR_CRS_STACK_SIZE
	.align		4
.L_8593:
        /*0050*/ 	.byte	0x04, 0x1e
        /*0052*/ 	.short	(.L_8595 - .L_8594)
.L_8594:
        /*0054*/ 	.word	0x00000000


	//----- nvinfo : EIATTR_CBANK_PARAM_SIZE
	.align		4
.L_8595:
        /*0058*/ 	.byte	0x03, 0x19
        /*005a*/ 	.short	0x0228


	//----- nvinfo : EIATTR_PARAM_CBANK
	.align		4
        /*005c*/ 	.byte	0x04, 0x0a
        /*005e*/ 	.short	(.L_8597 - .L_8596)
	.align		4
.L_8596:
        /*0060*/ 	.word	index@(.nv.constant0._ZN2at6native18elementwise_kernelILi128ELi2EZNS0_22gpu_kernel_impl_nocastINS0_13AUnaryFunctorIdddZZZNS0_19maximum_kernel_cudaERNS_18TensorIteratorBaseEENKUlvE0_clEvENKUlvE_clEvEUlddE_EEEEvS5_RKT_EUliE_EEviT1_)
        /*0064*/ 	.short	0x0210
        /*0066*/ 	.short	0x0228


	//----- nvinfo : EIATTR_SW_WAR
	.align		4
.L_8597:
        /*0068*/ 	.byte	0x04, 0x36
        /*006a*/ 	.short	(.L_8599 - .L_8598)
.L_8598:
        /*006c*/ 	.word	0x00000008
.L_8599:


//--------------------- .nv.info._ZN2at6native27unrolled_elementwise_kernelINS0_13AUnaryFunctorIdddZZZNS0_19maximum_kernel_cudaERNS_18TensorIteratorBaseEENKUlvE0_clEvENKUlvE_clEvEUlddE_EESt5arrayIPcLm2EELi4E23TrivialOffsetCalculatorILi1EjESD_NS0_6memory15LoadWithoutCastENSE_16StoreWithoutCastEEEviT_T0_T2_T3_T4_T5_ --------------------------
	.section	.nv.info._ZN2at6native27unrolled_elementwise_kernelINS0_13AUnaryFunctorIdddZZZNS0_19maximum_kernel_cudaERNS_18TensorIteratorBaseEENKUlvE0_clEvENKUlvE_clEvEUlddE_EESt5arrayIPcLm2EELi4E23TrivialOffsetCalculatorILi1EjESD_NS0_6memory15LoadWithoutCastENSE_16StoreWithoutCastEEEviT_T0_T2_T3_T4_T5_,"",@"SHT_CUDA_INFO"
	.sectionflags	@""
	.align	4


	//----- nvinfo : EIATTR_CUDA_API_VERSION
	.align		4
        /*0000*/ 	.byte	0x04, 0x37
        /*0002*/ 	.short	(.L_8601 - .L_8600)
.L_8600:
        /*0004*/ 	.word	0x00000082


	//----- nvinfo : EIATTR_KPARAM_INFO
	.align		4
.L_8601:
        /*0008*/ 	.byte	0x04, 0x17
        /*000a*/ 	.short	(.L_8603 - .L_8602)
.L_8602:
        /*000c*/ 	.word	0x00000000
        /*0010*/ 	.short	0x0006
        /*0012*/ 	.short	0x002b
        /*0014*/ 	.byte	0x00, 0xf0, 0x05, 0x00


	//----- nvinfo : EIATTR_KPARAM_INFO
	.align		4
.L_8603:
        /*0018*/ 	.byte	0x04, 0x17
        /*001a*/ 	.short	(.L_8605 - .L_8604)
.L_8604:
        /*001c*/ 	.word	0x00000000
        /*0020*/ 	.short	0x0005
        /*0022*/ 	.short	0x002a
        /*0024*/ 	.byte	0x00, 0xf0, 0x05, 0x00


	//----- nvinfo : EIATTR_KPARAM_INFO
	.align		4
.L_8605:
        /*0028*/ 	.byte	0x04, 0x17
        /*002a*/ 	.short	(.L_8607 - .L_8606)
.L_8606:
        /*002c*/ 	.word	0x00000000
        /*0030*/ 	.short	0x0004
        /*0032*/ 	.short	0x0029
        /*0034*/ 	.byte	0x00, 0xf0, 0x05, 0x00


	//----- nvinfo : EIATTR_KPARAM_INFO
	.align		4
.L_8607:
        /*0038*/ 	.byte	0x04, 0x17
        /*003a*/ 	.short	(.L_8609 - .L_8608)
.L_8608:
        /*003c*/ 	.word	0x00000000
        /*0040*/ 	.short	0x0003
        /*0042*/ 	.short	0x0028
        /*0044*/ 	.byte	0x00, 0xf0, 0x05, 0x00


	//----- nvinfo : EIATTR_KPARAM_INFO
	.align		4
.L_8609:
        /*0048*/ 	.byte	0x04, 0x17
        /*004a*/ 	.short	(.L_8611 - .L_8610)
.L_8610:
        /*004c*/ 	.word	0x00000000
        /*0050*/ 	.short	0x0002
        /*0052*/ 	.short	0x0018
        /*0054*/ 	.byte	0x00, 0xf0, 0x41, 0x00


	//----- nvinfo : EIATTR_KPARAM_INFO
	.align		4
.L_8611:
        /*0058*/ 	.byte	0x04, 0x17
        /*005a*/ 	.short	(.L_8613 - .L_8612)
.L_8612:
        /*005c*/ 	.word	0x00000000
        /*0060*/ 	.short	0x0001
        /*0062*/ 	.short	0x0008
        /*0064*/ 	.byte	0x00, 0xf0, 0x41, 0x00


	//----- nvinfo : EIATTR_KPARAM_INFO
	.align		4
.L_8613:
        /*0068*/ 	.byte	0x04, 0x17
        /*006a*/ 	.short	(.L_8615 - .L_8614)
.L_8614:
        /*006c*/ 	.word	0x00000000
        /*0070*/ 	.short	0x0000
        /*0072*/ 	.short	0x0000
        /*0074*/ 	.byte	0x00, 0xf0, 0x11, 0x00


	//----- nvinfo : EIATTR_SPARSE_MMA_MASK
	.align		4
.L_8615:
        /*0078*/ 	.byte	0x03, 0x50
        /*007a*/ 	.short	0x0000


	//----- nvinfo : EIATTR_MAXREG_COUNT
	.align		4
        /*007c*/ 	.byte	0x03, 0x1b
        /*007e*/ 	.short	0x00ff


	//----- nvinfo : EIATTR_MERCURY_ISA_VERSION
	.align		4
        /*0080*/ 	.byte	0x03, 0x5f
        /*0082*/ 	.short	0x0101


	//----- nvinfo : EIATTR_EXIT_INSTR_OFFSETS
	.align		4
        /*0084*/ 	.byte	0x04, 0x1c
        /*0086*/ 	.short	(.L_8617 - .L_8616)


	//   ....[0]....
.L_8616:
        /*0088*/ 	.word	0x00000880


	//   ....[1]....
        /*008c*/ 	.word	0x000008d0


	//----- nvinfo : EIATTR_MAX_THREADS
	.align		4
.L_8617:
        /*0090*/ 	.byte	0x04, 0x05
        /*0092*/ 	.short	(.L_8619 - .L_8618)
.L_8618:
        /*0094*/ 	.word	0x00000080
        /*0098*/ 	.word	0x00000001
        /*009c*/ 	.word	0x00000001


	//----- nvinfo : EIATTR_CRS_STACK_SIZE
	.align		4
.L_8619:
        /*00a0*/ 	.byte	0x04, 0x1e
        /*00a2*/ 	.short	(.L_8621 - .L_8620)
.L_8620:
        /*00a4*/ 	.word	0x00000000


	//----- nvinfo : EIATTR_CBANK_PARAM_SIZE
	.align		4
.L_8621:
        /*00a8*/ 	.byte	0x03, 0x19
        /*00aa*/ 	.short	0x002c


	//----- nvinfo : EIATTR_PARAM_CBANK
	.align		4
        /*00ac*/ 	.byte	0x04, 0x0a
        /*00ae*/ 	.short	(.L_8623 - .L_8622)
	.align		4
.L_8622:
        /*00b0*/ 	.word	index@(.nv.constant0._ZN2at6native27unrolled_elementwise_kernelINS0_13AUnaryFunctorIdddZZZNS0_19maximum_kernel_cudaERNS_18TensorIteratorBaseEENKUlvE0_clEvENKUlvE_clEvEUlddE_EESt5arrayIPcLm2EELi4E23TrivialOffsetCalculatorILi1EjESD_NS0_6memory15LoadWithoutCastENSE_16StoreWithoutCastEEEviT_T0_T2_T3_T4_T5_)
        /*00b4*/ 	.short	0x0210
        /*00b6*/ 	.short	0x002c


	//----- nvinfo : EIATTR_SW_WAR
	.align		4
.L_8623:
        /*00b8*/ 	.byte	0x04, 0x36
        /*00ba*/ 	.short	(.L_8625 - .L_8624)
.L_8624:
        /*00bc*/ 	.word	0x00000008
.L_8625:


//--------------------- .nv.info._ZN2at6native29vectorized_elementwise_kernelILi2ENS0_13AUnaryFunctorIdddZZZNS0_19maximum_kernel_cudaERNS_18TensorIteratorBaseEENKUlvE0_clEvENKUlvE_clEvEUlddE_EESt5arrayIPcLm2EEEEviT0_T1_ --------------------------
	.section	.nv.info._ZN2at6native29vectorized_elementwise_kernelILi2ENS0_13AUnaryFunctorIdddZZZNS0_19maximum_kernel_cudaERNS_18TensorIteratorBaseEENKUlvE0_clEvENKUlvE_clEvEUlddE_EESt5arrayIPcLm2EEEEviT0_T1_,"",@"SHT_CUDA_INFO"
	.sectionflags	@""
	.align	4


	//----- nvinfo : EIATTR_CUDA_API_VERSION
	.align		4
        /*0000*/ 	.byte	0x04, 0x37
        /*0002*/ 	.short	(.L_8627 - .L_8626)
.L_8626:
        /*0004*/ 	.word	0x00000082


	//----- nvinfo : EIATTR_KPARAM_INFO
	.align		4
.L_8627:
        /*0008*/ 	.byte	0x04, 0x17
        /*000a*/ 	.short	(.L_8629 - .L_8628)
.L_8628:
        /*000c*/ 	.word	0x00000000
        /*0010*/ 	.short	0x0002
        /*0012*/ 	.short	0x0018
        /*0014*/ 	.byte	0x00, 0xf0, 0x41, 0x00


	//----- nvinfo : EIATTR_KPARAM_INFO
	.align		4
.L_8629:
        /*0018*/ 	.byte	0x04, 0x17
        /*001a*/ 	.short	(.L_8631 - .L_8630)
.L_8630:
        /*001c*/ 	.word	0x00000000
        /*0020*/ 	.short	0x0001
        /*0022*/ 	.short	0x0008
        /*0024*/ 	.byte	0x00, 0xf0, 0x41, 0x00


	//----- nvinfo : EIATTR_KPARAM_INFO
	.align		4
.L_8631:
        /*0028*/ 	.byte	0x04, 0x17
        /*002a*/ 	.short	(.L_8633 - .L_8632)
.L_8632:
        /*002c*/ 	.word	0x00000000
        /*0030*/ 	.short	0x0000
        /*0032*/ 	.short	0x0000
        /*0034*/ 	.byte	0x00, 0xf0, 0x11, 0x00


	//----- nvinfo : EIATTR_SPARSE_MMA_MASK
	.align		4
.L_8633:
        /*0038*/ 	.byte	0x03, 0x50
        /*003a*/ 	.short	0x0000


	//----- nvinfo : EIATTR_MAXREG_COUNT
	.align		4
        /*003c*/ 	.byte	0x03, 0x1b
        /*003e*/ 	.short	0x00ff


	//----- nvinfo : EIATTR_MERCURY_ISA_VERSION
	.align		4
        /*0040*/ 	.byte	0x03, 0x5f
        /*0042*/ 	.short	0x0101


	//----- nvinfo : EIATTR_EXIT_INSTR_OFFSETS
	.align		4
        /*0044*/ 	.byte	0x04, 0x1c
        /*0046*/ 	.short	(.L_8635 - .L_8634)


	//   ....[0]....
.L_8634:
        /*0048*/ 	.word	0x000008f0


	//   ....[1]....
        /*004c*/ 	.word	0x000019f0


	//   ....[2]....
        /*0050*/ 	.word	0x00001a40


	//----- nvinfo : EIATTR_MAX_THREADS
	.align		4
.L_8635:
        /*0054*/ 	.byte	0x04, 0x05
        /*0056*/ 	.short	(.L_8637 - .L_8636)
.L_8636:
        /*0058*/ 	.word	0x00000080
        /*005c*/ 	.word	0x00000001
        /*0060*/ 	.word	0x00000001


	//----- nvinfo : EIATTR_CRS_STACK_SIZE
	.align		4
.L_8637:
        /*0064*/ 	.byte	0x04, 0x1e
        /*0066*/ 	.short	(.L_8639 - .L_8638)
.L_8638:
        /*0068*/ 	.word	0x00000000


	//----- nvinfo : EIATTR_CBANK_PARAM_SIZE
	.align		4
.L_8639:
        /*006c*/ 	.byte	0x03, 0x19
        /*006e*/ 	.short	0x0028


	//----- nvinfo : EIATTR_PARAM_CBANK
	.align		4
        /*0070*/ 	.byte	0x04, 0x0a
        /*0072*/ 	.short	(.L_8641 - .L_8640)
	.align		4
.L_8640:
        /*0074*/ 	.word	index@(.nv.constant0._ZN2at6native29vectorized_elementwise_kernelILi2ENS0_13AUnaryFunctorIdddZZZNS0_19maximum_kernel_cudaERNS_18TensorIteratorBaseEENKUlvE0_clEvENKUlvE_clEvEUlddE_EESt5arrayIPcLm2EEEEviT0_T1_)
        /*0078*/ 	.short	0x0210
        /*007a*/ 	.short	0x0028


	//----- nvinfo : EIATTR_SW_WAR
	.align		4
.L_8641:
        /*007c*/ 	.byte	0x04, 0x36
        /*007e*/ 	.short	(.L_8643 - .L_8642)
.L_8642:
        /*0080*/ 	.word	0x00000008
.L_8643:


//--------------------- .nv.info._ZN2at6native29vectorized_elementwise_kernelILi4ENS0_13AUnaryFunctorIdddZZZNS0_19maximum_kernel_cudaERNS_18TensorIteratorBaseEENKUlvE0_clEvENKUlvE_clEvEUlddE_EESt5arrayIPcLm2EEEEviT0_T1_ --------------------------
	.section	.nv.info._ZN2at6native29vectorized_elementwise_kernelILi4ENS0_13AUnaryFunctorIdddZZZNS0_19maximum_kernel_cudaERNS_18TensorIteratorBaseEENKUlvE0_clEvENKUlvE_clEvEUlddE_EESt5arrayIPcLm2EEEEviT0_T1_,"",@"SHT_CUDA_INFO"
	.sectionflags	@""
	.align	4


	//----- nvinfo : EIATTR_CUDA_API_VERSION
	.align		4
        /*0000*/ 	.byte	0x04, 0x37
        /*0002*/ 	.short	(.L_8645 - .L_8644)
.L_8644:
        /*0004*/ 	.word	0x00000082


	//----- nvinfo : EIATTR_KPARAM_INFO
	.align		4
.L_8645:
        /*0008*/ 	.byte	0x04, 0x17
        /*000a*/ 	.short	(.L_8647 - .L_8646)
.L_8646:
        /*000c*/ 	.word	0x00000000
        /*0010*/ 	.short	0x0002
        /*0012*/ 	.short	0x0018
        /*0014*/ 	.byte	0x00, 0xf0, 0x41, 0x00


	//----- nvinfo : EIATTR_KPARAM_INFO
	.align		4
.L_8647:
        /*0018*/ 	.byte	0x04, 0x17
        /*001a*/ 	.short	(.L_8649 - .L_8648)
.L_8648:
        /*001c*/ 	.word	0x00000000
        /*0020*/ 	.short	0x0001
        /*0022*/ 	.short	0x0008
        /*0024*/ 	.byte	0x00, 0xf0, 0x41, 0x00


	//----- nvinfo : EIATTR_KPARAM_INFO
	.align		4
.L_8649:
        /*0028*/ 	.byte	0x04, 0x17
        /*002a*/ 	.short	(.L_8651 - .L_8650)
.L_8650:
        /*002c*/ 	.word	0x00000000
        /*0030*/ 	.short	0x0000
        /*0032*/ 	.short	0x0000
        /*0034*/ 	.byte	0x00, 0xf0, 0x11, 0x00


	//----- nvinfo : EIATTR_SPARSE_MMA_MASK
	.align		4
.L_8651:
        /*0038*/ 	.byte	0x03, 0x50
        /*003a*/ 	.short	0x0000


	//----- nvinfo : EIATTR_MAXREG_COUNT
	.align		4
        /*003c*/ 	.byte	0x03, 0x1b
        /*003e*/ 	.short	0x00ff


	//----- nvinfo : EIATTR_MERCURY_ISA_VERSION
	.align		4
        /*0040*/ 	.byte	0x03, 0x5f
        /*0042*/ 	.short	0x0101


	//----- nvinfo : EIATTR_EXIT_INSTR_OFFSETS
	.align		4
        /*0044*/ 	.byte	0x04, 0x1c
        /*0046*/ 	.short	(.L_8653 - .L_8652)


	//   ....[0]....
.L_8652:
        /*0048*/ 	.word	0x000008f0


	//   ....[1]....
        /*004c*/ 	.word	0x000019f0


	//   ....[2]....
        /*0050*/ 	.word	0x00001a40


	//----- nvinfo : EIATTR_MAX_THREADS
	.align		4
.L_8653:
        /*0054*/ 	.byte	0x04, 0x05
        /*0056*/ 	.short	(.L_8655 - .L_8654)
.L_8654:
        /*0058*/ 	.word	0x00000080
        /*005c*/ 	.word	0x00000001
        /*0060*/ 	.word	0x00000001


	//----- nvinfo : EIATTR_CRS_STACK_SIZE
	.align		4
.L_8655:
        /*0064*/ 	.byte	0x04, 0x1e
        /*0066*/ 	.short	(.L_8657 - .L_8656)
.L_8656:
        /*0068*/ 	.word	0x00000000


	//----- nvinfo : EIATTR_CBANK_PARAM_SIZE
	.align		4
.L_8657:
        /*006c*/ 	.byte	0x03, 0x19
        /*006e*/ 	.short	0x0028


	//----- nvinfo : EIATTR_PARAM_CBANK
	.align		4
        /*0070*/ 	.byte	0x04, 0x0a
        /*0072*/ 	.short	(.L_8659 - .L_8658)
	.align		4
.L_8658:
        /*0074*/ 	.word	index@(.nv.constant0._ZN2at6native29vectorized_elementwise_kernelILi4ENS0_13AUnaryFunctorIdddZZZNS0_19maximum_kernel_cudaERNS_18TensorIteratorBaseEENKUlvE0_clEvENKUlvE_clEvEUlddE_EESt5arrayIPcLm2EEEEviT0_T1_)
        /*0078*/ 	.short	0x0210
        /*007a*/ 	.short	0x0028


	//----- nvinfo : EIATTR_SW_WAR
	.align		4
.L_8659:
        /*007c*/ 	.byte	0x04, 0x36
        /*007e*/ 	.short	(.L_8661 - .L_8660)
.L_8660:
        /*0080*/ 	.word	0x00000008
.L_8661:


//--------------------- .nv.info._ZN2at6native29vectorized_elementwise_kernelILi8ENS0_13AUnaryFunctorIdddZZZNS0_19maximum_kernel_cudaERNS_18TensorIteratorBaseEENKUlvE0_clEvENKUlvE_clEvEUlddE_EESt5arrayIPcLm2EEEEviT0_T1_ --------------------------
	.section	.nv.info._ZN2at6native29vectorized_elementwise_kernelILi8ENS0_13AUnaryFunctorIdddZZZNS0_19maximum_kernel_cudaERNS_18TensorIteratorBaseEENKUlvE0_clEvENKUlvE_clEvEUlddE_EESt5arrayIPcLm2EEEEviT0_T1_,"",@"SHT_CUDA_INFO"
	.sectionflags	@""
	.align	4


	//----- nvinfo : EIATTR_CUDA_API_VERSION
	.align		4
        /*0000*/ 	.byte	0x04, 0x37
        /*0002*/ 	.short	(.L_8663 - .L_8662)
.L_8662:
        /*0004*/ 	.word	0x00000082


	//----- nvinfo : EIATTR_KPARAM_INFO
	.align		4
.L_8663:
        /*0008*/ 	.byte	0x04, 0x17
        /*000a*/ 	.short	(.L_8665 - .L_8664)
.L_8664:
        /*000c*/ 	.word	0x00000000
        /*0010*/ 	.short	0x0002
        /*0012*/ 	.short	0x0018
        /*0014*/ 	.byte	0x00, 0xf0, 0x41, 0x00


	//----- nvinfo : EIATTR_KPARAM_INFO
	.align		4
.L_8665:
        /*0018*/ 	.byte	0x04, 0x17
        /*001a*/ 	.short	(.L_8667 - .L_8666)
.L_8666:
        /*001c*/ 	.word	0x00000000
        /*0020*/ 	.short	0x0001
        /*0022*/ 	.short	0x0008
        /*0024*/ 	.byte	0x00, 0xf0, 0x41, 0x00


	//----- nvinfo : EIATTR_KPARAM_INFO
	.align		4
.L_8667:
        /*0028*/ 	.byte	0x04, 0x17
        /*002a*/ 	.short	(.L_8669 - .L_8668)
.L_8668:
        /*002c*/ 	.word	0x00000000
        /*0030*/ 	.short	0x0000
        /*0032*/ 	.short	0x0000
        /*0034*/ 	.byte	0x00, 0xf0, 0x11, 0x00


	//----- nvinfo : EIATTR_SPARSE_MMA_MASK
	.align		4
.L_8669:
        /*0038*/ 	.byte	0x03, 0x50
        /*003a*/ 	.short	0x0000


	//----- nvinfo : EIATTR_MAXREG_COUNT
	.align		4
        /*003c*/ 	.byte	0x03, 0x1b
        /*003e*/ 	.short	0x00ff


	//----- nvinfo : EIATTR_MERCURY_ISA_VERSION
	.align		4
        /*0040*/ 	.byte	0x03, 0x5f
        /*0042*/ 	.short	0x0101


	//----- nvinfo : EIATTR_EXIT_INSTR_OFFSETS
	.align		4
        /*0044*/ 	.byte	0x04, 0x1c
        /*0046*/ 	.short	(.L_8671 - .L_8670)


	//   ....[0]....
.L_8670:
        /*0048*/ 	.word	0x000008f0


	//   ....[1]....
        /*004c*/ 	.word	0x000019f0


	//   ....[2]....
        /*0050*/ 	.word	0x00001a40


	//----- nvinfo : EIATTR_MAX_THREADS
	.align		4
.L_8671:
        /*0054*/ 	.byte	0x04, 0x05
        /*0056*/ 	.short	(.L_8673 - .L_8672)
.L_8672:
        /*0058*/ 	.word	0x00000080
        /*005c*/ 	.word	0x00000001
        /*0060*/ 	.word	0x00000001


	//----- nvinfo : EIATTR_CRS_STACK_SIZE
	.align		4
.L_8673:
        /*0064*/ 	.byte	0x04, 0x1e
        /*0066*/ 	.short	(.L_8675 - .L_8674)
.L_8674:
        /*0068*/ 	.word	0x00000000


	//----- nvinfo : EIATTR_CBANK_PARAM_SIZE
	.align		4
.L_8675:
        /*006c*/ 	.byte	0x03, 0x19
        /*006e*/ 	.short	0x0028


	//----- nvinfo : EIATTR_PARAM_CBANK
	.align		4
        /*0070*/ 	.byte	0x04, 0x0a
        /*0072*/ 	.short	(.L_8677 - .L_8676)
	.align		4
.L_8676:
        /*0074*/ 	.word	index@(.nv.constant0._ZN2at6native29vectorized_elementwise_kernelILi8ENS0_13AUnaryFunctorIdddZZZNS0_19maximum_kernel_cudaERNS_18TensorIteratorBaseEENKUlvE0_clEvENKUlvE_clEvEUlddE_EESt5arrayIPcLm2EEEEviT0_T1_)
        /*0078*/ 	.short	0x0210
        /*007a*/ 	.short	0x0028


	//----- nvinfo : EIATTR_SW_WAR
	.align		4
.L_8677:
        /*007c*/ 	.byte	0x04, 0x36
        /*007e*/ 	.short	(.L_8679 - .L_8678)
.L_8678:
        /*0080*/ 	.word	0x00000008
.L_8679:


//--------------------- .nv.info._ZN2at6native18elementwise_kernelILi128ELi4EZNS0_15gpu_kernel_implINS0_13BinaryFunctorIdddZZZNS0_19maximum_kernel_cudaERNS_18TensorIteratorBaseEENKUlvE0_clEvENKUlvE_clEvEUlddE_EEEEvS5_RKT_EUliE_EEviT1_ --------------------------
	.section	.nv.info._ZN2at6native18elementwise_kernelILi128ELi4EZNS0_15gpu_kernel_implINS0_13BinaryFunctorIdddZZZNS0_19maximum_kernel_cudaERNS_18TensorIteratorBaseEENKUlvE0_clEvENKUlvE_clEvEUlddE_EEEEvS5_RKT_EUliE_EEviT1_,"",@"SHT_CUDA_INFO"
	.sectionflags	@""
	.align	4


	//----- nvinfo : EIATTR_CUDA_API_VERSION
	.align		4
        /*0000*/ 	.byte	0x04, 0x37
        /*0002*/ 	.short	(.L_8681 - .L_8680)
.L_8680:
        /*0004*/ 	.word	0x00000082


	//----- nvinfo : EIATTR_KPARAM_INFO
	.align		4
.L_8681:
        /*0008*/ 	.byte	0x04, 0x17
        /*000a*/ 	.short	(.L_8683 - .L_8682)
.L_8682:
        /*000c*/ 	.word	0x00000000
        /*0010*/ 	.short	0x0001
        /*0012*/ 	.short	0x0008
        /*0014*/ 	.byte	0x00, 0xf0, 0x21, 0x0a


	//----- nvinfo : EIATTR_KPARAM_INFO
	.align		4
.L_8683:
        /*0018*/ 	.byte	0x04, 0x17
        /*001a*/ 	.short	(.L_8685 - .L_8684)
.L_8684:
        /*001c*/ 	.word	0x00000000
        /*0020*/ 	.short	0x0000
        /*0022*/ 	.short	0x0000
        /*0024*/ 	.byte	0x00, 0xf0, 0x11, 0x00


	//----- nvinfo : EIATTR_SPARSE_MMA_MASK
	.align		4
.L_8685:
        /*0028*/ 	.byte	0x03, 0x50
        /*002a*/ 	.short	0x0000


	//----- nvinfo : EIATTR_MAXREG_COUNT
	.align		4
        /*002c*/ 	.byte	0x03, 0x1b
        /*002e*/ 	.short	0x0080


	//----- nvinfo : EIATTR_EXTERNS
	.align		4
        /*0030*/ 	.byte	0x04, 0x0f
        /*0032*/ 	.short	(.L_8687 - .L_8686)


	//   ....[0]....
	.align		4
.L_8686:
        /*0034*/ 	.word	index@(__assertfail)


	//----- nvinfo : EIATTR_MERCURY_ISA_VERSION
	.align		4
.L_8687:
        /*0038*/ 	.byte	0x03, 0x5f
        /*003a*/ 	.short	0x0101


	//----- nvinfo : EIATTR_SYSCALL_OFFSETS
	.align		4
        /*003c*/ 	.byte	0x04, 0x46
        /*003e*/ 	.short	(.L_8689 - .L_8688)


	//   ....[0]....
.L_8688:
        /*0040*/ 	.word	0x00002590


	//   ....[1]....
        /*0044*/ 	.word	0x000034a0


	//   ....[2]....
        /*0048*/ 	.word	0x000046f0


	//   ....[3]....
        /*004c*/ 	.word	0x00006cb0


	//   ....[4]....
        /*0050*/ 	.word	0x00007bc0


	//   ....[5]....
        /*0054*/ 	.word	0x00008e10


	//   ....[6]....
        /*0058*/ 	.word	0x0000b3c0


	//   ....[7]....
        /*005c*/ 	.word	0x0000c2d0


	//   ....[8]....
        /*0060*/ 	.word	0x0000d520


	//   ....[9]....
        /*0064*/ 	.word	0x0000fac0


	//   ....[10]....
        /*0068*/ 	.word	0x000109d0


	//   ....[11]....
        /*006c*/ 	.word	0x00011c20


	//----- nvinfo : EIATTR_EXIT_INSTR_OFFSETS
	.align		4
.L_8689:
        /*0070*/ 	.byte	0x04, 0x1c
        /*0072*/ 	.short	(.L_8691 - .L_8690)


	//   ....[0]....
.L_8690:
        /*0074*/ 	.word	0x0000d5d0


	//   ....[1]....
        /*0078*/ 	.word	0x00010c60


	//   ....[2]....
        /*007c*/ 	.word	0x00010ca0


	//   ....[3]....
        /*0080*/ 	.word	0x00010d30


	//   ....[4]....
        /*0084*/ 	.word	0x00010d60


	//   ....[5]....
        /*0088*/ 	.word	0x00010d90


	//   ....[6]....
        /*008c*/ 	.word	0x00010e60


	//   ....[7]....
        /*0090*/ 	.word	0x00010ee0


	//   ....[8]....
        /*0094*/ 	.word	0x00010fc0


	//   ....[9]....
        /*0098*/ 	.word	0x00011050


	//   ....[10]....
        /*009c*/ 	.word	0x00011070


	//   ....[11]....
        /*00a0*/ 	.word	0x00011130


	//   ....[12]....
        /*00a4*/ 	.word	0x00011160


	//   ....[13]....
        /*00a8*/ 	.word	0x00011330


	//   ....[14]....
        /*00ac*/ 	.word	0x000114d0


	//   ....[15]....
        /*00b0*/ 	.word	0x00011550


	//   ....[16]....
        /*00b4*/ 	.word	0x00011600


	//   ....[17]....
        /*00b8*/ 	.word	0x000117c0


	//   ....[18]....
        /*00bc*/ 	.word	0x00011980


	//   ....[19]....
        /*00c0*/ 	.word	0x00011b20


	//   ....[20]....
        /*00c4*/ 	.word	0x00011c30


	//   ....[21]....
        /*00c8*/ 	.word	0x00011c60


	//   ....[22]....
        /*00cc*/ 	.word	0x00011c90


	//----- nvinfo : EIATTR_MAX_THREADS
	.align		4
.L_8691:
        /*00d0*/ 	.byte	0x04, 0x05
        /*00d2*/ 	.short	(.L_8693 - .L_8692)
.L_8692:
        /*00d4*/ 	.word	0x00000080
        /*00d8*/ 	.word	0x00000001
        /*00dc*/ 	.word	0x00000001


	//----- nvinfo : EIATTR_CRS_STACK_SIZE
	.align		4
.L_8693:
        /*00e0*/ 	.byte	0x04, 0x1e
        /*00e2*/ 	.short	(.L_8695 - .L_8694)
.L_8694:
        /*00e4*/ 	.word	0x00000000


	//----- nvinfo : EIATTR_CBANK_PARAM_SIZE
	.align		4
.L_8695:
        /*00e8*/ 	.byte	0x03, 0x19
        /*00ea*/ 	.short	0x0290


	//----- nvinfo : EIATTR_PARAM_CBANK
	.align		4
        /*00ec*/ 	.byte	0x04, 0x0a
        /*00ee*/ 	.short	(.L_8697 - .L_8696)
	.align		4
.L_8696:
        /*00f0*/ 	.word	index@(.nv.constant0._ZN2at6native18elementwise_kernelILi128ELi4EZNS0_15gpu_kernel_implINS0_13BinaryFunctorIdddZZZNS0_19maximum_kernel_cudaERNS_18TensorIteratorBaseEENKUlvE0_clEvENKUlvE_clEvEUlddE_EEEEvS5_RKT_EUliE_EEviT1_)
        /*00f4*/ 	.short	0x0210
        /*00f6*/ 	.short	0x0290


	//----- nvinfo : EIATTR_SW_WAR
	.align		4
.L_8697:
        /*00f8*/ 	.byte	0x04, 0x36
        /*00fa*/ 	.short	(.L_8699 - .L_8698)
.L_8698:
        /*00fc*/ 	.word	0x00000008
.L_8699:


//--------------------- .nv.info._ZN2at6native27unrolled_elementwise_kernelINS0_13BinaryFunctorIdddZZZNS0_19maximum_kernel_cudaERNS_18TensorIteratorBaseEENKUlvE0_clEvENKUlvE_clEvEUlddE_EESt5arrayIPcLm3EELi4E23TrivialOffsetCalculatorILi2EjESC_ILi1EjENS0_6memory12LoadWithCastILi2EEENSF_13StoreWithCastILi1EEEEEviT_T0_T2_T3_T4_T5_ --------------------------
	.section	.nv.info._ZN2at6native27unrolled_elementwise_kernelINS0_13BinaryFunctorIdddZZZNS0_19maximum_kernel_cudaERNS_18TensorIteratorBaseEENKUlvE0_clEvENKUlvE_clEvEUlddE_EESt5arrayIPcLm3EELi4E23TrivialOffsetCalculatorILi2EjESC_ILi1EjENS0_6memory12LoadWithCastILi2EEENSF_13StoreWithCastILi1EEEEEviT_T0_T2_T3_T4_T5_,"",@"SHT_CUDA_INFO"
	.sectionflags	@""
	.align	4


	//----- nvinfo : EIATTR_CUDA_API_VERSION
	.align		4
        /*0000*/ 	.byte	0x04, 0x37
        /*0002*/ 	.short	(.L_8701 - .L_8700)
.L_8700:
        /*0004*/ 	.word	0x00000082


	//----- nvinfo : EIATTR_KPARAM_INFO
	.align		4
.L_8701:
        /*0008*/ 	.byte	0x04, 0x17
        /*000a*/ 	.short	(.L_8703 - .L_8702)
.L_8702:
        /*000c*/ 	.word	0x00000000
        /*0010*/ 	.short	0x0006
        /*0012*/ 	.short	0x0030
        /*0014*/ 	.byte	0x00, 0xf0, 0x21, 0x00


	//----- nvinfo : EIATTR_KPARAM_INFO
	.align		4
.L_8703:
        /*0018*/ 	.byte	0x04, 0x17
        /*001a*/ 	.short	(.L_8705 - .L_8704)
.L_8704:
        /*001c*/ 	.word	0x00000000
        /*0020*/ 	.short	0x0005
        /*0022*/ 	.short	0x0024
        /*0024*/ 	.byte	0x00, 0xf0, 0x31, 0x00


	//----- nvinfo : EIATTR_KPARAM_INFO
	.align		4
.L_8705:
        /*0028*/ 	.byte	0x04, 0x17
        /*002a*/ 	.short	(.L_8707 - .L_8706)
.L_8706:
        /*002c*/ 	.word	0x00000000
        /*0030*/ 	.short	0x0004
        /*0032*/ 	.short	0x0021
        /*0034*/ 	.byte	0x00, 0xf0, 0x05, 0x00


	//----- nvinfo : EIATTR_KPARAM_INFO
	.align		4
.L_8707:
        /*0038*/ 	.byte	0x04, 0x17
        /*003a*/ 	.short	(.L_8709 - .L_8708)
.L_8708:
        /*003c*/ 	.word	0x00000000
        /*0040*/ 	.short	0x0003
        /*0042*/ 	.short	0x0020
        /*0044*/ 	.byte	0x00, 0xf0, 0x05, 0x00


	//----- nvinfo : EIATTR_KPARAM_INFO
	.align		4
.L_8709:
        /*0048*/ 	.byte	0x04, 0x17
        /*004a*/ 	.short	(.L_8711 - .L_8710)
.L_8710:
        /*004c*/ 	.word	0x00000000
        /*0050*/ 	.short	0x0002
        /*0052*/ 	.short	0x0008
        /*0054*/ 	.byte	0x00, 0xf0, 0x61, 0x00


	//----- nvinfo : EIATTR_KPARAM_INFO
	.align		4
.L_8711:
        /*0058*/ 	.byte	0x04, 0x17
        /*005a*/ 	.short	(.L_8713 - .L_8712)
.L_8712:
        /*005c*/ 	.word	0x00000000
        /*0060*/ 	.short	0x0001
        /*0062*/ 	.short	0x0004
        /*0064*/ 	.byte	0x00, 0xf0, 0x05, 0x00


	//----- nvinfo : EIATTR_KPARAM_INFO
	.align		4
.L_8713:
        /*0068*/ 	.byte	0x04, 0x17
        /*006a*/ 	.short	(.L_8715 - .L_8714)
.L_8714:
        /*006c*/ 	.word	0x00000000
        /*0070*/ 	.short	0x0000
        /*0072*/ 	.short	0x0000
        /*0074*/ 	.byte	0x00, 0xf0, 0x11, 0x00


	//----- nvinfo : EIATTR_SPARSE_MMA_MASK
	.align		4
.L_8715:
        /*0078*/ 	.byte	0x03, 0x50
        /*007a*/ 	.short	0x0000


	//----- nvinfo : EIATTR_MAXREG_COUNT
	.align		4
        /*007c*/ 	.byte	0x03, 0x1b
        /*007e*/ 	.short	0x00ff


	//----- nvinfo : EIATTR_EXTERNS
	.align		4
        /*0080*/ 	.byte	0x04, 0x0f
        /*0082*/ 	.short	(.L_8717 - .L_8716)


	//   ....[0]....
	.align		4
.L_8716:
        /*0084*/ 	.word	index@(__assertfail)


	//----- nvinfo : EIATTR_MERCURY_ISA_VERSION
	.align		4
.L_8717:
        /*0088*/ 	.byte	0x03, 0x5f
        /*008a*/ 	.short	0x0101


	//----- nvinfo : EIATTR_SYSCALL_OFFSETS
	.align		4
        /*008c*/ 	.byte	0x04, 0x46
        /*008e*/ 	.short	(.L_8719 - .L_8718)


	//   ....[0]....
.L_8718:
        /*0090*/ 	.word	0x00000fa0


	//   ....[1]....
        /*0094*/ 	.word	0x00001ec0


	//   ....[2]....
        /*0098*/ 	.word	0x00002e60


	//   ....[3]....
        /*009c*/ 	.word	0x00003d80


	//   ....[4]....
        /*00a0*/ 	.word	0x00004d30


	//   ....[5]....
        /*00a4*/ 	.word	0x00005c50


	//   ....[6]....
        /*00a8*/ 	.word	0x00006be0


	//   ....[7]....
        /*00ac*/ 	.word	0x00007b10


	//   ....[8]....
        /*00b0*/ 	.word	0x000092e0


	//   ....[9]....
        /*00b4*/ 	.word	0x0000a4a0


	//   ....[10]....
        /*00b8*/ 	.word	0x0000b620


	//   ....[11]....
        /*00bc*/ 	.word	0x0000c7c0


	//----- nvinfo : EIATTR_EXIT_INSTR_OFFSETS
	.align		4
.L_8719:
        /*00c0*/ 	.byte	0x04, 0x1c
        /*00c2*/ 	.short	(.L_8721 - .L_8720)


	//   ....[0]....
.L_8720:
        /*00c4*/ 	.word	0x0000b6c0


	//   ....[1]....
        /*00c8*/ 	.word	0x0000b800


	//   ....[2]....
        /*00cc*/ 	.word	0x0000b840


	//   ....[3]....
        /*00d0*/ 	.word	0x0000b8d0


	//   ....[4]....
        /*00d4*/ 	.word	0x0000b900


	//   ....[5]....
        /*00d8*/ 	.word	0x0000b930


	//   ....[6]....
        /*00dc*/ 	.word	0x0000ba00


	//   ....[7]....
        /*00e0*/ 	.word	0x0000ba80


	//   ....[8]....
        /*00e4*/ 	.word	0x0000bb60


	//   ....[9]....
        /*00e8*/ 	.word	0x0000bbf0


	//   ....[10]....
        /*00ec*/ 	.word	0x0000bc10


	//   ....[11]....
        /*00f0*/ 	.word	0x0000bcd0


	//   ....[12]....
        /*00f4*/ 	.word	0x0000bd00


	//   ....[13]....
        /*00f8*/ 	.word	0x0000bed0


	//   ....[14]....
        /*00fc*/ 	.word	0x0000c070


	//   ....[15]....
        /*0100*/ 	.word	0x0000c0f0


	//   ....[16]....
        /*0104*/ 	.word	0x0000c1a0


	//   ....[17]....
        /*0108*/ 	.word	0x0000c360


	//   ....[18]....
        /*010c*/ 	.word	0x0000c520


	//   ....[19]....
        /*0110*/ 	.word	0x0000c6c0


	//   ....[20]....
        /*0114*/ 	.word	0x0000c7d0


	//   ....[21]....
        /*0118*/ 	.word	0x0000c800


	//   ....[22]....
        /*011c*/ 	.word	0x0000c830


	//----- nvinfo : EIATTR_MAX_THREADS
	.align		4
.L_8721:
        /*0120*/ 	.byte	0x04, 0x05
        /*0122*/ 	.short	(.L_8723 - .L_8722)
.L_8722:
        /*0124*/ 	.word	0x00000080
        /*0128*/ 	.word	0x00000001
        /*012c*/ 	.word	0x00000001


	//----- nvinfo : EIATTR_CRS_STACK_SIZE
	.align		4
.L_8723:
        /*0130*/ 	.byte	0x04, 0x1e
        /*0132*/ 	.short	(.L_8725 - .L_8724)
.L_8724:
        /*0134*/ 	.word	0x00000000


	//----- nvinfo : EIATTR_CBANK_PARAM_SIZE
	.align		4
.L_8725:
        /*0138*/ 	.byte	0x03, 0x19
        /*013a*/ 	.short	0x0038


	//----- nvinfo : EIATTR_PARAM_CBANK
	.align		4
        /*013c*/ 	.byte	0x04, 0x0a
        /*013e*/ 	.short	(.L_8727 - .L_8726)
	.align		4
.L_8726:
        /*0140*/ 	.word	index@(.nv.constant0._ZN2at6native27unrolled_elementwise_kernelINS0_13BinaryFunctorIdddZZZNS0_19maximum_kernel_cudaERNS_18TensorIteratorBaseEENKUlvE0_clEvENKUlvE_clEvEUlddE_EESt5arrayIPcLm3EELi4E23TrivialOffsetCalculatorILi2EjESC_ILi1EjENS0_6memory12LoadWithCastILi2EEENSF_13StoreWithCastILi1EEEEEviT_T0_T2_T3_T4_T5_)
        /*0144*/ 	.short	0x0210
        /*0146*/ 	.short	0x0038


	//----- nvinfo : EIATTR_SW_WAR
	.align		4
.L_8727:
        /*0148*/ 	.byte	0x04, 0x36
        /*014a*/ 	.short	(.L_8729 - .L_8728)
.L_8728:
        /*014c*/ 	.word	0x00000008
.L_8729:


//--------------------- .nv.info._ZN2at6native18elementwise_kernelILi128ELi2EZNS0_22gpu_kernel_impl_nocastINS0_13BinaryFunctorIdddZZZNS0_19maximum_kernel_cudaERNS_18TensorIteratorBaseEENKUlvE0_clEvENKUlvE_clEvEUlddE_EEEEvS5_RKT_EUliE_EEviT1_ --------------------------
	.section	.nv.info._ZN2at6native18elementwise_kernelILi128ELi2EZNS0_22gpu_kernel_impl_nocastINS0_13BinaryFunctorIdddZZZNS0_19maximum_kernel_cudaERNS_18TensorIteratorBaseEENKUlvE0_clEvENKUlvE_clEvEUlddE_EEEEvS5_RKT_EUliE_EEviT1_,"",@"SHT_CUDA_INFO"
	.sectionflags	@""
	.align	4


	//----- nvinfo : EIATTR_CUDA_API_VERSION
	.align		4
        /*0000*/ 	.byte	0x04, 0x37
        /*0002*/ 	.short	(.L_8731 - .L_8730)
.L_8730:
        /*0004*/ 	.word	0x00000082


	//----- nvinfo : EIATTR_KPARAM_INFO
	.align		4
.L_8731:
        /*0008*/ 	.byte	0x04, 0x17
        /*000a*/ 	.short	(.L_8733 - .L_8732)
.L_8732:
        /*000c*/ 	.word	0x00000000
        /*0010*/ 	.short	0x0001
        /*0012*/ 	.short	0x0008
        /*0014*/ 	.byte	0x00, 0xf0, 0x21, 0x0a


	//----- nvinfo : EIATTR_KPARAM_INFO
	.align		4
.L_8733:
        /*0018*/ 	.byte	0x04, 0x17
        /*001a*/ 	.short	(.L_8735 - .L_8734)
.L_8734:
        /*001c*/ 	.word	0x00000000
        /*0020*/ 	.short	0x0000
        /*0022*/ 	.short	0x0000
        /*0024*/ 	.byte	0x00, 0xf0, 0x11, 0x00


	//----- nvinfo : EIATTR_SPARSE_MMA_MASK
	.align		4
.L_8735:
        /*0028*/ 	.byte	0x03, 0x50
        /*002a*/ 	.short	0x0000


	//----- nvinfo : EIATTR_MAXREG_COUNT
	.align		4
        /*002c*/ 	.byte	0x03, 0x1b
        /*002e*/ 	.short	0x0080


	//----- nvinfo : EIATTR_MERCURY_ISA_VERSION
	.align		4
        /*0030*/ 	.byte	0x03, 0x5f
        /*0032*/ 	.short	0x0101


	//----- nvinfo : EIATTR_EXIT_INSTR_OFFSETS
	.align		4
        /*0034*/ 	.byte	0x04, 0x1c
        /*0036*/ 	.short	(.L_8737 - .L_8736)


	//   ....[0]....
.L_8736:
        /*0038*/ 	.word	0x000018a0


	//   ....[1]....
        /*003c*/ 	.word	0x00003080


	//----- nvinfo : EIATTR_MAX_THREADS
	.align		4
.L_8737:
        /*0040*/ 	.byte	0x04, 0x05
        /*0042*/ 	.short	(.L_8739 - .L_8738)
.L_8738:
        /*0044*/ 	.word	0x00000080
        /*0048*/ 	.word	0x00000001
        /*004c*/ 	.word	0x00000001


	//----- nvinfo : EIATTR_CRS_STACK_SIZE
	.align		4
.L_8739:
        /*0050*/ 	.byte	0x04, 0x1e
        /*0052*/ 	.short	(.L_8741 - .L_8740)
.L_8740:
        /*0054*/ 	.word	0x00000000


	//----- nvinfo : EIATTR_CBANK_PARAM_SIZE
	.align		4
.L_8741:
        /*0058*/ 	.byte	0x03, 0x19
        /*005a*/ 	.short	0x0290


	//----- nvinfo : EIATTR_PARAM_CBANK
	.align		4
        /*005c*/ 	.byte	0x04, 0x0a
        /*005e*/ 	.short	(.L_8743 - .L_8742)
	.align		4
.L_8742:
        /*0060*/ 	.word	index@(.nv.constant0._ZN2at6native18elementwise_kernelILi128ELi2EZNS0_22gpu_kernel_impl_nocastINS0_13BinaryFunctorIdddZZZNS0_19maximum_kernel_cudaERNS_18TensorIteratorBaseEENKUlvE0_clEvENKUlvE_clEvEUlddE_EEEEvS5_RKT_EUliE_EEviT1_)
        /*0064*/ 	.short	0x0210
        /*0066*/ 	.short	0x0290


	//----- nvinfo : EIATTR_SW_WAR
	.align		4
.L_8743:
        /*0068*/ 	.byte	0x04, 0x36
        /*006a*/ 	.short	(.L_8745 - .L_8744)
.L_8744:
        /*006c*/ 	.word	0x00000008
.L_8745:


//--------------------- .nv.info._ZN2at6native27unrolled_elementwise_kernelINS0_13BinaryFunctorIdddZZZNS0_19maximum_kernel_cudaERNS_18TensorIteratorBaseEENKUlvE0_clEvENKUlvE_clEvEUlddE_EESt5arrayIPcLm3EELi4E23TrivialOffsetCalculatorILi2EjESC_ILi1EjENS0_6memory15LoadWithoutCastENSF_16StoreWithoutCastEEEviT_T0_T2_T3_T4_T5_ --------------------------
	.section	.nv.info._ZN2at6native27unrolled_elementwise_kernelINS0_13BinaryFunctorIdddZZZNS0_19maximum_kernel_cudaERNS_18TensorIteratorBaseEENKUlvE0_clEvENKUlvE_clEvEUlddE_EESt5arrayIPcLm3EELi4E23TrivialOffsetCalculatorILi2EjESC_ILi1EjENS0_6memory15LoadWithoutCastENSF_16StoreWithoutCastEEEviT_T0_T2_T3_T4_T5_,"",@"SHT_CUDA_INFO"
	.sectionflags	@""
	.align	4


	//----- nvinfo : EIATTR_CUDA_API_VERSION
	.align		4
        /*0000*/ 	.byte	0x04, 0x37
        /*0002*/ 	.short	(.L_8747 - .L_8746)
.L_8746:
        /*0004*/ 	.word	0x00000082


	//----- nvinfo : EIATTR_KPARAM_INFO
	.align		4
.L_8747:
        /*0008*/ 	.byte	0x04, 0x17
        /*000a*/ 	.short	(.L_8749 - .L_8748)
.L_8748:
        /*000c*/ 	.word	0x00000000
        /*0010*/ 	.short	0x0006
        /*0012*/ 	.short	0x0023
        /*0014*/ 	.byte	0x00, 0xf0, 0x05, 0x00


	//----- nvinfo : EIATTR_KPARAM_INFO
	.align		4
.L_8749:
        /*0018*/ 	.byte	0x04, 0x17
        /*001a*/ 	.short	(.L_8751 - .L_8750)
.L_8750:
        /*001c*/ 	.word	0x00000000
        /*0020*/ 	.short	0x0005
        /*0022*/ 	.short	0x0022
        /*0024*/ 	.byte	0x00, 0xf0, 0x05, 0x00


	//----- nvinfo : EIATTR_KPARAM_INFO
	.align		4
.L_8751:
        /*0028*/ 	.byte	0x04, 0x17
        /*002a*/ 	.short	(.L_8753 - .L_8752)
.L_8752:
        /*002c*/ 	.word	0x00000000
        /*0030*/ 	.short	0x0004
        /*0032*/ 	.short	0x0021
        /*0034*/ 	.byte	0x00, 0xf0, 0x05, 0x00


	//----- nvinfo : EIATTR_KPARAM_INFO
	.align		4
.L_8753:
        /*0038*/ 	.byte	0x04, 0x17
        /*003a*/ 	.short	(.L_8755 - .L_8754)
.L_8754:
        /*003c*/ 	.word	0x00000000
        /*0040*/ 	.short	0x0003
        /*0042*/ 	.short	0x0020
        /*0044*/ 	.byte	0x00, 0xf0, 0x05, 0x00


	//----- nvinfo : EIATTR_KPARAM_INFO
	.align		4
.L_8755:
        /*0048*/ 	.byte	0x04, 0x17
        /*004a*/ 	.short	(.L_8757 - .L_8756)
.L_8756:
        /*004c*/ 	.word	0x00000000
        /*0050*/ 	.short	0x0002
        /*0052*/ 	.short	0x0008
        /*0054*/ 	.byte	0x00, 0xf0, 0x61, 0x00


	//----- nvinfo : EIATTR_KPARAM_INFO
	.align		4
.L_8757:
        /*0058*/ 	.byte	0x04, 0x17
        /*005a*/ 	.short	(.L_8759 - .L_8758)
.L_8758:
        /*005c*/ 	.word	0x00000000
        /*0060*/ 	.short	0x0001
        /*0062*/ 	.short	0x0004
        /*0064*/ 	.byte	0x00, 0xf0, 0x05, 0x00


	//----- nvinfo : EIATTR_KPARAM_INFO
	.align		4
.L_8759:
        /*0068*/ 	.byte	0x04, 0x17
        /*006a*/ 	.short	(.L_8761 - .L_8760)
.L_8760:
        /*006c*/ 	.word	0x00000000
        /*0070*/ 	.short	0x0000
        /*0072*/ 	.short	0x0000
        /*0074*/ 	.byte	0x00, 0xf0, 0x11, 0x00


	//----- nvinfo : EIATTR_SPARSE_MMA_MASK
	.align		4
.L_8761:
        /*0078*/ 	.byte	0x03, 0x50
        /*007a*/ 	.short	0x0000


	//----- nvinfo : EIATTR_MAXREG_COUNT
	.align		4
        /*007c*/ 	.byte	0x03, 0x1b
        /*007e*/ 	.short	0x00ff


	//----- nvinfo : EIATTR_MERCURY_ISA_VERSION
	.align		4
        /*0080*/ 	.byte	0x03, 0x5f
        /*0082*/ 	.short	0x0101


	//----- nvinfo : EIATTR_EXIT_INSTR_OFFSETS
	.align		4
        /*0084*/ 	.byte	0x04, 0x1c
        /*0086*/ 	.short	(.L_8763 - .L_8762)


	//   ....[0]....
.L_8762:
        /*0088*/ 	.word	0x00000940


	//   ....[1]....
        /*008c*/ 	.word	0x00000990


	//----- nvinfo : EIATTR_MAX_THREADS
	.align		4
.L_8763:
        /*0090*/ 	.byte	0x04, 0x05
        /*0092*/ 	.short	(.L_8765 - .L_8764)
.L_8764:
        /*0094*/ 	.word	0x00000080
        /*0098*/ 	.word	0x00000001
        /*009c*/ 	.word	0x00000001


	//----- nvinfo : EIATTR_CRS_STACK_SIZE
	.align		4
.L_8765:
        /*00a0*/ 	.byte	0x04, 0x1e
        /*00a2*/ 	.short	(.L_8767 - .L_8766)
.L_8766:
        /*00a4*/ 	.word	0x00000000


	//----- nvinfo : EIATTR_CBANK_PARAM_SIZE
	.align		4
.L_8767:
        /*00a8*/ 	.byte	0x03, 0x19
        /*00aa*/ 	.short	0x0024


	//----- nvinfo : EIATTR_PARAM_CBANK
	.align		4
        /*00ac*/ 	.byte	0x04, 0x0a
        /*00ae*/ 	.short	(.L_8769 - .L_8768)
	.align		4
.L_8768:
        /*00b0*/ 	.word	index@(.nv.constant0._ZN2at6native27unrolled_elementwise_kernelINS0_13BinaryFunctorIdddZZZNS0_19maximum_kernel_cudaERNS_18TensorIteratorBaseEENKUlvE0_clEvENKUlvE_clEvEUlddE_EESt5arrayIPcLm3EELi4E23TrivialOffsetCalculatorILi2EjESC_ILi1EjENS0_6memory15LoadWithoutCastENSF_16StoreWithoutCastEEEviT_T0_T2_T3_T4_T5_)
        /*00b4*/ 	.short	0x0210
        /*00b6*/ 	.short	0x0024


	//----- nvinfo : EIATTR_SW_WAR
	.align		4
.L_8769:
        /*00b8*/ 	.byte	0x04, 0x36
        /*00ba*/ 	.short	(.L_8771 - .L_8770)
.L_8770:
        /*00bc*/ 	.word	0x00000008
.L_8771:


//--------------------- .nv.info._ZN2at6native29vectorized_elementwise_kernelILi2ENS0_13BinaryFunctorIdddZZZNS0_19maximum_kernel_cudaERNS_18TensorIteratorBaseEENKUlvE0_clEvENKUlvE_clEvEUlddE_EESt5arrayIPcLm3EEEEviT0_T1_ --------------------------
	.section	.nv.info._ZN2at6native29vectorized_elementwise_kernelILi2ENS0_13BinaryFunctorIdddZZZNS0_19maximum_kernel_cudaERNS_18TensorIteratorBaseEENKUlvE0_clEvENKUlvE_clEvEUlddE_EESt5arrayIPcLm3EEEEviT0_T1_,"",@"SHT_CUDA_INFO"
	.sectionflags	@""
	.align	4


	//----- nvinfo : EIATTR_CUDA_API_VERSION
	.align		4
        /*0000*/ 	.byte	0x04, 0x37
        /*0002*/ 	.short	(.L_8773 - .L_8772)
.L_8772:
        /*0004*/ 	.word	0x00000082


	//----- nvinfo : EIATTR_KPARAM_INFO
	.align		4
.L_8773:
        /*0008*/ 	.byte	0x04, 0x17
        /*000a*/ 	.short	(.L_8775 - .L_8774)
.L_8774:
        /*000c*/ 	.word	0x00000000
        /*0010*/ 	.short	0x0002
        /*0012*/ 	.short	0x0008
        /*0014*/ 	.byte	0x00, 0xf0, 0x61, 0x00


	//----- nvinfo : EIATTR_KPARAM_INFO
	.align		4
.L_8775:
        /*0018*/ 	.byte	0x04, 0x17
        /*001a*/ 	.short	(.L_8777 - .L_8776)
.L_8776:
        /*001c*/ 	.word	0x00000000
        /*0020*/ 	.short	0x0001
        /*0022*/ 	.short	0x0004
        /*0024*/ 	.byte	0x00, 0xf0, 0x05, 0x00


	//----- nvinfo : EIATTR_KPARAM_INFO
	.align		4
.L_8777:
        /*0028*/ 	.byte	0x04, 0x17
        /*002a*/ 	.short	(.L_8779 - .L_8778)
.L_8778:
        /*002c*/ 	.word	0x00000000
        /*0030*/ 	.short	0x0000
        /*0032*/ 	.short	0x0000
        /*0034*/ 	.byte	0x00, 0xf0, 0x11, 0x00


	//----- nvinfo : EIATTR_SPARSE_MMA_MASK
	.align		4
.L_8779:
        /*0038*/ 	.byte	0x03, 0x50
        /*003a*/ 	.short	0x0000


	//----- nvinfo : EIATTR_MAXREG_COUNT
	.align		4
        /*003c*/ 	.byte	0x03, 0x1b
        /*003e*/ 	.short	0x00ff


	//----- nvinfo : EIATTR_MERCURY_ISA_VERSION
	.align		4
        /*0040*/ 	.byte	0x03, 0x5f
        /*0042*/ 	.short	0x0101


	//----- nvinfo : EIATTR_EXIT_INSTR_OFFSETS
	.align		4
        /*0044*/ 	.byte	0x04, 0x1c
        /*0046*/ 	.short	(.L_8781 - .L_8780)


	//   ....[0]....
.L_8780:
        /*0048*/ 	.word	0x00000a70


	//   ....[1]....
        /*004c*/ 	.word	0x00001d00


	//   ....[2]....
        /*0050*/ 	.word	0x00001d50


	//----- nvinfo : EIATTR_MAX_THREADS
	.align		4
.L_8781:
        /*0054*/ 	.byte	0x04, 0x05
        /*0056*/ 	.short	(.L_8783 - .L_8782)
.L_8782:
        /*0058*/ 	.word	0x00000080
        /*005c*/ 	.word	0x00000001
        /*0060*/ 	.word	0x00000001


	//----- nvinfo : EIATTR_CRS_STACK_SIZE
	.align		4
.L_8783:
        /*0064*/ 	.byte	0x04, 0x1e
        /*0066*/ 	.short	(.L_8785 - .L_8784)
.L_8784:
        /*0068*/ 	.word	0x00000000


	//----- nvinfo : EIATTR_CBANK_PARAM_SIZE
	.align		4
.L_8785:
        /*006c*/ 	.byte	0x03, 0x19
        /*006e*/ 	.short	0x0020


	//----- nvinfo : EIATTR_PARAM_CBANK
	.align		4
        /*0070*/ 	.byte	0x04, 0x0a
        /*0072*/ 	.short	(.L_8787 - .L_8786)
	.align		4
.L_8786:
        /*0074*/ 	.word	index@(.nv.constant0._ZN2at6native29vectorized_elementwise_kernelILi2ENS0_13BinaryFunctorIdddZZZNS0_19maximum_kernel_cudaERNS_18TensorIteratorBaseEENKUlvE0_clEvENKUlvE_clEvEUlddE_EESt5arrayIPcLm3EEEEviT0_T1_)
        /*0078*/ 	.short	0x0210
        /*007a*/ 	.short	0x0020


	//----- nvinfo : EIATTR_SW_WAR
	.align		4
.L_8787:
        /*007c*/ 	.byte	0x04, 0x36
        /*007e*/ 	.short	(.L_8789 - .L_8788)
.L_8788:
        /*0080*/ 	.word	0x00000008
.L_8789:


//--------------------- .nv.info._ZN2at6native29vectorized_elementwise_kernelILi4ENS0_13BinaryFunctorIdddZZZNS0_19maximum_kernel_cudaERNS_18TensorIteratorBaseEENKUlvE0_clEvENKUlvE_clEvEUlddE_EESt5arrayIPcLm3EEEEviT0_T1_ --------------------------
	.section	.nv.info._ZN2at6native29vectorized_elementwise_kernelILi4ENS0_13BinaryFunctorIdddZZZNS0_19maximum_kernel_cudaERNS_18TensorIteratorBaseEENKUlvE0_clEvENKUlvE_clEvEUlddE_EESt5arrayIPcLm3EEEEviT0_T1_,"",@"SHT_CUDA_INFO"
	.sectionflags	@""
	.align	4


	//----- nvinfo : EIATTR_CUDA_API_VERSION
	.align		4
        /*0000*/ 	.byte	0x04, 0x37
        /*0002*/ 	.short	(.L_8791 - .L_8790)
.L_8790:
        /*0004*/ 	.word	0x00000082


	//----- nvinfo : EIATTR_KPARAM_INFO
	.align		4
.L_8791:
        /*0008*/ 	.byte	0x04, 0x17
        /*000a*/ 	.short	(.L_8793 - .L_8792)
.L_8792:
        /*000c*/ 	.word	0x00000000
        /*0010*/ 	.short	0x0002
        /*0012*/ 	.short	0x0008
        /*0014*/ 	.byte	0x00, 0xf0, 0x61, 0x00


	//----- nvinfo : EIATTR_KPARAM_INFO
	.align		4
.L_8793:
        /*0018*/ 	.byte	0x04, 0x17
        /*001a*/ 	.short	(.L_8795 - .L_8794)
.L_8794:
        /*001c*/ 	.word	0x00000000
        /*0020*/ 	.short	0x0001
        /*0022*/ 	.short	0x0004
        /*0024*/ 	.byte	0x00, 0xf0, 0x05, 0x00


	//----- nvinfo : EIATTR_KPARAM_INFO
	.align		4
.L_8795:
        /*0028*/ 	.byte	0x04, 0x17
        /*002a*/ 	.short	(.L_8797 - .L_8796)
.L_8796:
        /*002c*/ 	.word	0x00000000
        /*0030*/ 	.short	0x0000
        /*0032*/ 	.short	0x0000
        /*0034*/ 	.byte	0x00, 0xf0, 0x11, 0x00


	//----- nvinfo : EIATTR_SPARSE_MMA_MASK
	.align		4
.L_8797:
        /*0038*/ 	.byte	0x03, 0x50
        /*003a*/ 	.short	0x0000


	//----- nvinfo : EIATTR_MAXREG_COUNT
	.align		4
        /*003c*/ 	.byte	0x03, 0x1b
        /*003e*/ 	.short	0x00ff


	//----- nvinfo : EIATTR_MERCURY_ISA_VERSION
	.align		4
        /*0040*/ 	.byte	0x03, 0x5f
        /*0042*/ 	.short	0x0101


	//----- nvinfo : EIATTR_EXIT_INSTR_OFFSETS
	.align		4
        /*0044*/ 	.byte	0x04, 0x1c
        /*0046*/ 	.short	(.L_8799 - .L_8798)


	//   ....[0]....
.L_8798:
        /*0048*/ 	.word	0x00000a70


	//   ....[1]....
        /*004c*/ 	.word	0x00001d00


	//   ....[2]....
        /*0050*/ 	.word	0x00001d50


	//----- nvinfo : EIATTR_MAX_THREADS
	.align		4
.L_8799:
        /*0054*/ 	.byte	0x04, 0x05
        /*0056*/ 	.short	(.L_8801 - .L_8800)
.L_8800:
        /*0058*/ 	.word	0x00000080
        /*005c*/ 	.word	0x00000001
        /*0060*/ 	.word	0x00000001


	//----- nvinfo : EIATTR_CRS_STACK_SIZE
	.align		4
.L_8801:
        /*0064*/ 	.byte	0x04, 0x1e
        /*0066*/ 	.short	(.L_8803 - .L_8802)
.L_8802:
        /*0068*/ 	.word	0x00000000


	//----- nvinfo : EIATTR_CBANK_PARAM_SIZE
	.align		4
.L_8803:
        /*006c*/ 	.byte	0x03, 0x19
        /*006e*/ 	.short	0x0020


	//----- nvinfo : EIATTR_PARAM_CBANK
	.align		4
        /*0070*/ 	.byte	0x04, 0x0a
        /*0072*/ 	.short	(.L_8805 - .L_8804)
	.align		4
.L_8804:
        /*0074*/ 	.word	index@(.nv.constant0._ZN2at6native29vectorized_elementwise_kernelILi4ENS0_13BinaryFunctorIdddZZZNS0_19maximum_kernel_cudaERNS_18TensorIteratorBaseEENKUlvE0_clEvENKUlvE_clEvEUlddE_EESt5arrayIPcLm3EEEEviT0_T1_)
        /*0078*/ 	.short	0x0210
        /*007a*/ 	.short	0x0020


	//----- nvinfo : EIATTR_SW_WAR
	.align		4
.L_8805:
        /*007c*/ 	.byte	0x04, 0x36
        /*007e*/ 	.short	(.L_8807 - .L_8806)
.L_8806:
        /*0080*/ 	.word	0x00000008
.L_8807:


//--------------------- .nv.info._ZN2at6native29vectorized_elementwise_kernelILi8ENS0_13BinaryFunctorIdddZZZNS0_19maximum_kernel_cudaERNS_18TensorIteratorBaseEENKUlvE0_clEvENKUlvE_clEvEUlddE_EESt5arrayIPcLm3EEEEviT0_T1_ --------------------------
	.section	.nv.info._ZN2at6native29vectorized_elementwise_kernelILi8ENS0_13BinaryFunctorIdddZZZNS0_19maximum_kernel_cudaERNS_18TensorIteratorBaseEENKUlvE0_clEvENKUlvE_clEvEUlddE_EESt5arrayIPcLm3EEEEviT0_T1_,"",@"SHT_CUDA_INFO"
	.sectionflags	@""
	.align	4


	//----- nvinfo : EIATTR_CUDA_API_VERSION
	.align		4
        /*0000*/ 	.byte	0x04, 0x37
        /*0002*/ 	.short	(.L_8809 - .L_8808)
.L_8808:
        /*0004*/ 	.word	0x00000082


	//----- nvinfo : EIATTR_KPARAM_INFO
	.align		4
.L_8809:
        /*0008*/ 	.byte	0x04, 0x17
        /*000a*/ 	.short	(.L_8811 - .L_8810)
.L_8810:
        /*000c*/ 	.word	0x00000000
        /*0010*/ 	.short	0x0002
        /*0012*/ 	.short	0x0008
        /*0014*/ 	.byte	0x00, 0xf0, 0x61, 0x00


	//----- nvinfo : EIATTR_KPARAM_INFO
	.align		4
.L_8811:
        /*0018*/ 	.byte	0x04, 0x17
        /*001a*/ 	.short	(.L_8813 - .L_8812)
.L_8812:
        /*001c*/ 	.word	0x00000000
        /*0020*/ 	.short	0x0001
        /*0022*/ 	.short	0x0004
        /*0024*/ 	.byte	0x00, 0xf0, 0x05, 0x00


	//----- nvinfo : EIATTR_KPARAM_INFO
	.align		4
.L_8813:
        /*0028*/ 	.byte	0x04, 0x17
        /*002a*/ 	.short	(.L_8815 - .L_8814)
.L_8814:
        /*002c*/ 	.word	0x00000000
        /*0030*/ 	.short	0x0000
        /*0032*/ 	.short	0x0000
        /*0034*/ 	.byte	0x00, 0xf0, 0x11, 0x00


	//----- nvinfo : EIATTR_SPARSE_MMA_MASK
	.align		4
.L_8815:
        /*0038*/ 	.byte	0x03, 0x50
        /*003a*/ 	.short	0x0000


	//----- nvinfo : EIATTR_MAXREG_COUNT
	.align		4
        /*003c*/ 	.byte	0x03, 0x1b
        /*003e*/ 	.short	0x00ff


	//----- nvinfo : EIATTR_MERCURY_ISA_VERSION
	.align		4
        /*0040*/ 	.byte	0x03, 0x5f
        /*0042*/ 	.short	0x0101


	//----- nvinfo : EIATTR_EXIT_INSTR_OFFSETS
	.align		4
        /*0044*/ 	.byte	0x04, 0x1c
        /*0046*/ 	.short	(.L_8817 - .L_8816)


	//   ....[0]....
.L_8816:
        /*0048*/ 	.word	0x00000a70


	//   ....[1]....
        /*004c*/ 	.word	0x00001d00


	//   ....[2]....
        /*0050*/ 	.word	0x00001d50


	//----- nvinfo : EIATTR_MAX_THREADS
	.align		4
.L_8817:
        /*0054*/ 	.byte	0x04, 0x05
        /*0056*/ 	.short	(.L_8819 - .L_8818)
.L_8818:
        /*0058*/ 	.word	0x00000080
        /*005c*/ 	.word	0x00000001
        /*0060*/ 	.word	0x00000001


	//----- nvinfo : EIATTR_CRS_STACK_SIZE
	.align		4
.L_8819:
        /*0064*/ 	.byte	0x04, 0x1e
        /*0066*/ 	.short	(.L_8821 - .L_8820)
.L_8820:
        /*0068*/ 	.word	0x00000000


	//----- nvinfo : EIATTR_CBANK_PARAM_SIZE
	.align		4
.L_8821:
        /*006c*/ 	.byte	0x03, 0x19
        /*006e*/ 	.short	0x0020


	//----- nvinfo : EIATTR_PARAM_CBANK
	.align		4
        /*0070*/ 	.byte	0x04, 0x0a
        /*0072*/ 	.short	(.L_8823 - .L_8822)
	.align		4
.L_8822:
        /*0074*/ 	.word	index@(.nv.constant0._ZN2at6native29vectorized_elementwise_kernelILi8ENS0_13BinaryFunctorIdddZZZNS0_19maximum_kernel_cudaERNS_18TensorIteratorBaseEENKUlvE0_clEvENKUlvE_clEvEUlddE_EESt5arrayIPcLm3EEEEviT0_T1_)
        /*0078*/ 	.short	0x0210
        /*007a*/ 	.short	0x0020


	//----- nvinfo : EIATTR_SW_WAR
	.align		4
.L_8823:
        /*007c*/ 	.byte	0x04, 0x36
        /*007e*/ 	.short	(.L_8825 - .L_8824)
.L_8824:
        /*0080*/ 	.word	0x00000008
.L_8825:


//--------------------- .nv.info._ZN2at6native18elementwise_kernelILi128ELi4EZNS0_15gpu_kernel_implINS0_13AUnaryFunctorIsssZZZNS0_19maximum_kernel_cudaERNS_18TensorIteratorBaseEENKUlvE_clEvENKUlvE3_clEvEUlssE_EEEEvS5_RKT_EUliE_EEviT1_ --------------------------
	.section	.nv.info._ZN2at6native18elementwise_kernelILi128ELi4EZNS0_15gpu_kernel_implINS0_13AUnaryFunctorIsssZZZNS0_19maximum_kernel_cudaERNS_18TensorIteratorBaseEENKUlvE_clEvENKUlvE3_clEvEUlssE_EEEEvS5_RKT_EUliE_EEviT1_,"",@"SHT_CUDA_INFO"
	.sectionflags	@""
	.align	4


	//----- nvinfo : EIATTR_CUDA_API_VERSION
	.align		4
        /*0000*/ 	.byte	0x04, 0x37
        /*0002*/ 	.short	(.L_8827 - .L_8826)
.L_8826:
        /*0004*/ 	.word	0x00000082


	//----- nvinfo : EIATTR_KPARAM_INFO
	.align		4
.L_8827:
        /*0008*/ 	.byte	0x04, 0x17
        /*000a*/ 	.short	(.L_8829 - .L_8828)
.L_8828:
        /*000c*/ 	.word	0x00000000
        /*0010*/ 	.short	0x0001
        /*0012*/ 	.short	0x0008
        /*0014*/ 	.byte	0x00, 0xf0, 0x61, 0x08


	//----- nvinfo : EIATTR_KPARAM_INFO
	.align		4
.L_8829:
        /*0018*/ 	.byte	0x04, 0x17
        /*001a*/ 	.short	(.L_8831 - .L_8830)
.L_8830:
        /*001c*/ 	.word	0x00000000
        /*0020*/ 	.short	0x0000
        /*0022*/ 	.short	0x0000
        /*0024*/ 	.byte	0x00, 0xf0, 0x11, 0x00


	//----- nvinfo : EIATTR_SPARSE_MMA_MASK
	.align		4
.L_8831:
        /*0028*/ 	.byte	0x03, 0x50
        /*002a*/ 	.short	0x0000


	//----- nvinfo : EIATTR_MAXREG_COUNT
	.align		4
        /*002c*/ 	.byte	0x03, 0x1b
        /*002e*/ 	.short	0x0080


	//----- nvinfo : EIATTR_EXTERNS
	.align		4
        /*0030*/ 	.byte	0x04, 0x0f
        /*0032*/ 	.short	(.L_8833 - .L_8832)


	//   ....[0]....
	.align		4
.L_8832:
        /*0034*/ 	.word	index@(__assertfail)


	//----- nvinfo : EIATTR_MERCURY_ISA_VERSION
	.align		4
.L_8833:
        /*0038*/ 	.byte	0x03, 0x5f
        /*003a*/ 	.short	0x0101


	//----- nvinfo : EIATTR_SYSCALL_OFFSETS
	.align		4
        /*003c*/ 	.byte	0x04, 0x46
        /*003e*/ 	.short	(.L_8835 - .L_8834)


	//   ....[0]....
.L_8834:
        /*0040*/ 	.word	0x00002200


	//   ....[1]....
        /*0044*/ 	.word	0x000030a0


	//   ....[2]....
        /*0048*/ 	.word	0x000052c0


	//   ....[3]....
        /*004c*/ 	.word	0x00006160


	//   ....[4]....
        /*0050*/ 	.word	0x00008370


	//   ....[5]....
        /*0054*/ 	.word	0x00009210


	//   ....[6]....
        /*0058*/ 	.word	0x0000b410


	//   ....[7]....
        /*005c*/ 	.word	0x0000c2b0


	//----- nvinfo : EIATTR_EXIT_INSTR_OFFSETS
	.align		4
.L_8835:
        /*0060*/ 	.byte	0x04, 0x1c
        /*0062*/ 	.short	(.L_8837 - .L_8836)


	//   ....[0]....
.L_8836:
        /*0064*/ 	.word	0x000092c0


	//   ....[1]....
        /*0068*/ 	.word	0x0000b580


	//   ....[2]....
        /*006c*/ 	.word	0x0000b5a0


	//   ....[3]....
        /*0070*/ 	.word	0x0000b640


	//   ....[4]....
        /*0074*/ 	.word	0x0000b660


	//   ....[5]....
        /*0078*/ 	.word	0x0000b680


	//   ....[6]....
        /*007c*/ 	.word	0x0000b710


	//   ....[7]....
        /*0080*/ 	.word	0x0000b750


	//   ....[8]....
        /*0084*/ 	.word	0x0000b7f0


	//   ....[9]....
        /*0088*/ 	.word	0x0000b840


	//   ....[10]....
        /*008c*/ 	.word	0x0000b870


	//   ....[11]....
        /*0090*/ 	.word	0x0000b940


	//   ....[12]....
        /*0094*/ 	.word	0x0000b980


	//   ....[13]....
        /*0098*/ 	.word	0x0000bb10


	//   ....[14]....
        /*009c*/ 	.word	0x0000bc70


	//   ....[15]....
        /*00a0*/ 	.word	0x0000bcb0


	//   ....[16]....
        /*00a4*/ 	.word	0x0000bd50


	//   ....[17]....
        /*00a8*/ 	.word	0x0000bed0


	//   ....[18]....
        /*00ac*/ 	.word	0x0000c050


	//   ....[19]....
        /*00b0*/ 	.word	0x0000c1b0


	//   ....[20]....
        /*00b4*/ 	.word	0x0000c2c0


	//   ....[21]....
        /*00b8*/ 	.word	0x0000c300


	//   ....[22]....
        /*00bc*/ 	.word	0x0000c320


	//----- nvinfo : EIATTR_MAX_THREADS
	.align		4
.L_8837:
        /*00c0*/ 	.byte	0x04, 0x05
        /*00c2*/ 	.short	(.L_8839 - .L_8838)
.L_8838:
        /*00c4*/ 	.word	0x00000080
        /*00c8*/ 	.word	0x00000001
        /*00cc*/ 	.word	0x00000001


	//----- nvinfo : EIATTR_CRS_STACK_SIZE
	.align		4
.L_8839:
        /*00d0*/ 	.byte	0x04, 0x1e
        /*00d2*/ 	.short	(.L_8841 - .L_8840)
.L_8840:
        /*00d4*/ 	.word	0x00000000


	//----- nvinfo : EIATTR_CBANK_PARAM_SIZE
	.align		4
.L_8841:
        /*00d8*/ 	.byte	0x03, 0x19
        /*00da*/ 	.short	0x0220


	//----- nvinfo : EIATTR_PARAM_CBANK
	.align		4
        /*00dc*/ 	.byte	0x04, 0x0a
        /*00de*/ 	.short	(.L_8843 - .L_8842)
	.align		4
.L_8842:
        /*00e0*/ 	.word	index@(.nv.constant0._ZN2at6native18elementwise_kernelILi128ELi4EZNS0_15gpu_kernel_implINS0_13AUnaryFunctorIsssZZZNS0_19maximum_kernel_cudaERNS_18TensorIteratorBaseEENKUlvE_clEvENKUlvE3_clEvEUlssE_EEEEvS5_RKT_EUliE_EEviT1_)
        /*00e4*/ 	.short	0x0210
        /*00e6*/ 	.short	0x0220


	//----- nvinfo : EIATTR_SW_WAR
	.align		4
.L_8843:
        /*00e8*/ 	.byte	0x04, 0x36
        /*00ea*/ 	.short	(.L_8845 - .L_8844)
.L_8844:
        /*00ec*/ 	.word	0x00000008
.L_8845:


//--------------------- .nv.info._ZN2at6native27unrolled_elementwise_kernelINS0_13AUnaryFunctorIsssZZZNS0_19maximum_kernel_cudaERNS_18TensorIteratorBaseEENKUlvE_clEvENKUlvE3_clEvEUlssE_EESt5arrayIPcLm2EELi4E23TrivialOffsetCalculatorILi1EjESD_NS0_6memory12LoadWithCastILi1EEENSE_13StoreWithCastILi1EEEEEviT_T0_T2_T3_T4_T5_ --------------------------
	.section	.nv.info._ZN2at6native27unrolled_elementwise_kernelINS0_13AUnaryFunctorIsssZZZNS0_19maximum_kernel_cudaERNS_18TensorIteratorBaseEENKUlvE_clEvENKUlvE3_clEvEUlssE_EESt5arrayIPcLm2EELi4E23TrivialOffsetCalculatorILi1EjESD_NS0_6memory12LoadWithCastILi1EEENSE_13StoreWithCastILi1EEEEEviT_T0_T2_T3_T4_T5_,"",@"SHT_CUDA_INFO"
	.sectionflags	@""
	.align	4


	//----- nvinfo : EIATTR_CUDA_API_VERSION
	.align		4
        /*0000*/ 	.byte	0x04, 0x37
        /*0002*/ 	.short	(.L_8847 - .L_8846)
.L_8846:
        /*0004*/ 	.word	0x00000082


	//----- nvinfo : EIATTR_KPARAM_INFO
	.align		4
.L_8847:
        /*0008*/ 	.byte	0x04, 0x17
        /*000a*/ 	.short	(.L_8849 - .L_8848)
.L_8848:
        /*000c*/ 	.word	0x00000000
        /*0010*/ 	.short	0x0006
        /*0012*/ 	.short	0x0024
        /*0014*/ 	.byte	0x00, 0xf0, 0x21, 0x00


	//----- nvinfo : EIATTR_KPARAM_INFO
	.align		4
.L_8849:
        /*0018*/ 	.byte	0x04, 0x17
        /*001a*/ 	.short	(.L_8851 - .L_8850)
.L_8850:
        /*001c*/ 	.word	0x00000000
        /*0020*/ 	.short	0x0005
        /*0022*/ 	.short	0x001c
        /*0024*/ 	.byte	0x00, 0xf0, 0x21, 0x00


	//----- nvinfo : EIATTR_KPARAM_INFO
	.align		4
.L_8851:
        /*0028*/ 	.byte	0x04, 0x17
        /*002a*/ 	.short	(.L_8853 - .L_8852)
.L_8852:
        /*002c*/ 	.word	0x00000000
        /*0030*/ 	.short	0x0004
        /*0032*/ 	.short	0x0019
        /*0034*/ 	.byte	0x00, 0xf0, 0x05, 0x00


	//----- nvinfo : EIATTR_KPARAM_INFO
	.align		4
.L_8853:
        /*0038*/ 	.byte	0x04, 0x17
        /*003a*/ 	.short	(.L_8855 - .L_8854)
.L_8854:
        /*003c*/ 	.word	0x00000000
        /*0040*/ 	.short	0x0003
        /*0042*/ 	.short	0x0018
        /*0044*/ 	.byte	0x00, 0xf0, 0x05, 0x00


	//----- nvinfo : EIATTR_KPARAM_INFO
	.align		4
.L_8855:
        /*0048*/ 	.byte	0x04, 0x17
        /*004a*/ 	.short	(.L_8857 - .L_8856)
.L_8856:
        /*004c*/ 	.word	0x00000000
        /*0050*/ 	.short	0x0002
        /*0052*/ 	.short	0x0008
        /*0054*/ 	.byte	0x00, 0xf0, 0x41, 0x00


	//----- nvinfo : EIATTR_KPARAM_INFO
	.align		4
.L_8857:
        /*0058*/ 	.byte	0x04, 0x17
        /*005a*/ 	.short	(.L_8859 - .L_8858)
.L_8858:
        /*005c*/ 	.word	0x00000000
        /*0060*/ 	.short	0x0001
        /*0062*/ 	.short	0x0004
        /*0064*/ 	.byte	0x00, 0xf0, 0x11, 0x00


	//----- nvinfo : EIATTR_KPARAM_INFO
	.align		4
.L_8859:
        /*0068*/ 	.byte	0x04, 0x17
        /*006a*/ 	.short	(.L_8861 - .L_8860)
.L_8860:
        /*006c*/ 	.word	0x00000000
        /*0070*/ 	.short	0x0000
        /*0072*/ 	.short	0x0000
        /*0074*/ 	.byte	0x00, 0xf0, 0x11, 0x00


	//----- nvinfo : EIATTR_SPARSE_MMA_MASK
	.align		4
.L_8861:
        /*0078*/ 	.byte	0x03, 0x50
        /*007a*/ 	.short	0x0000


	//----- nvinfo : EIATTR_MAXREG_COUNT
	.align		4
        /*007c*/ 	.byte	0x03, 0x1b
        /*007e*/ 	.short	0x00ff


	//----- nvinfo : EIATTR_EXTERNS
	.align		4
        /*0080*/ 	.byte	0x04, 0x0f
        /*0082*/ 	.short	(.L_8863 - .L_8862)


	//   ....[0]....
	.align		4
.L_8862:
        /*0084*/ 	.word	index@(__assertfail)


	//----- nvinfo : EIATTR_MERCURY_ISA_VERSION
	.align		4
.L_8863:
        /*0088*/ 	.byte	0x03, 0x5f
        /*008a*/ 	.short	0x0101


	//----- nvinfo : EIATTR_SYSCALL_OFFSETS
	.align		4
        /*008c*/ 	.byte	0x04, 0x46
        /*008e*/ 	.short	(.L_8865 - .L_8864)


	//   ....[0]....
.L_8864:
        /*0090*/ 	.word	0x00000f10


	//   ....[1]....
        /*0094*/ 	.word	0x00001e20


	//   ....[2]....
        /*0098*/ 	.word	0x00002d40


	//   ....[3]....
        /*009c*/ 	.word	0x00003c30


	//   ....[4]....
        /*00a0*/ 	.word	0x00004c20


	//   ....[5]....
        /*00a4*/ 	.word	0x00005b60


	//   ....[6]....
        /*00a8*/ 	.word	0x00006a80


	//   ....[7]....
        /*00ac*/ 	.word	0x000079a0


	//----- nvinfo : EIATTR_EXIT_INSTR_OFFSETS
	.align		4
.L_8865:
        /*00b0*/ 	.byte	0x04, 0x1c
        /*00b2*/ 	.short	(.L_8867 - .L_8866)


	//   ....[0]....
.L_8866:
        /*00b4*/ 	.word	0x00006b30


	//   ....[1]....
        /*00b8*/ 	.word	0x00006c60


	//   ....[2]....
        /*00bc*/ 	.word	0x00006c80


	//   ....[3]....
        /*00c0*/ 	.word	0x00006d20


	//   ....[4]....
        /*00c4*/ 	.word	0x00006d50


	//   ....[5]....
        /*00c8*/ 	.word	0x00006d70


	//   ....[6]....
        /*00cc*/ 	.word	0x00006e00


	//   ....[7]....
        /*00d0*/ 	.word	0x00006e40


	//   ....[8]....
        /*00d4*/ 	.word	0x00006ee0


	//   ....[9]....
        /*00d8*/ 	.word	0x00006f30


	//   ....[10]....
        /*00dc*/ 	.word	0x00006f60


	//   ....[11]....
        /*00e0*/ 	.word	0x00007030


	//   ....[12]....
        /*00e4*/ 	.word	0x00007070


	//   ....[13]....
        /*00e8*/ 	.word	0x00007200


	//   ....[14]....
        /*00ec*/ 	.word	0x00007360


	//   ....[15]....
        /*00f0*/ 	.word	0x000073a0


	//   ....[16]....
        /*00f4*/ 	.word	0x00007440


	//   ....[17]....
        /*00f8*/ 	.word	0x000075c0


	//   ....[18]....
        /*00fc*/ 	.word	0x00007740


	//   ....[19]....
        /*0100*/ 	.word	0x000078a0


	//   ....[20]....
        /*0104*/ 	.word	0x000079b0


	//   ....[21]....
        /*0108*/ 	.word	0x000079f0


	//   ....[22]....
        /*010c*/ 	.word	0x00007a20


	//----- nvinfo : EIATTR_MAX_THREADS
	.align		4
.L_8867:
        /*0110*/ 	.byte	0x04, 0x05
        /*0112*/ 	.short	(.L_8869 - .L_8868)
.L_8868:
        /*0114*/ 	.word	0x00000080
        /*0118*/ 	.word	0x00000001
        /*011c*/ 	.word	0x00000001


	//----- nvinfo : EIATTR_CRS_STACK_SIZE
	.align		4
.L_8869:
        /*0120*/ 	.byte	0x04, 0x1e
        /*0122*/ 	.short	(.L_8871 - .L_8870)
.L_8870:
        /*0124*/ 	.word	0x00000000


	//----- nvinfo : EIATTR_CBANK_PARAM_SIZE
	.align		4
.L_8871:
        /*0128*/ 	.byte	0x03, 0x19
        /*012a*/ 	.short	0x002c


	//----- nvinfo : EIATTR_PARAM_CBANK
	.align		4
        /*012c*/ 	.byte	0x04, 0x0a
        /*012e*/ 	.short	(.L_8873 - .L_8872)
	.align		4
.L_8872:
        /*0130*/ 	.word	index@(.nv.constant0._ZN2at6native27unrolled_elementwise_kernelINS0_13AUnaryFunctorIsssZZZNS0_19maximum_kernel_cudaERNS_18TensorIteratorBaseEENKUlvE_clEvENKUlvE3_clEvEUlssE_EESt5arrayIPcLm2EELi4E23TrivialOffsetCalculatorILi1EjESD_NS0_6memory12LoadWithCastILi1EEENSE_13StoreWithCastILi1EEEEEviT_T0_T2_T3_T4_T5_)
        /*0134*/ 	.short	0x0210
        /*0136*/ 	.short	0x002c


	//----- nvinfo : EIATTR_SW_WAR
	.align		4
.L_8873:
        /*0138*/ 	.byte	0x04, 0x36
        /*013a*/ 	.short	(.L_8875 - .L_8874)
.L_8874:
        /*013c*/ 	.word	0x00000008
.L_8875:


//--------------------- .nv.info._ZN2at6native18elementwise_kernelILi128ELi4EZNS0_22gpu_kernel_impl_nocastINS0_13AUnaryFunctorIsssZZZNS0_19maximum_kernel_cudaERNS_18TensorIteratorBaseEENKUlvE_clEvENKUlvE3_clEvEUlssE_EEEEvS5_RKT_EUliE_EEviT1_ --------------------------
	.section	.nv.info._ZN2at6native18elementwise_kernelILi128ELi4EZNS0_22gpu_kernel_impl_nocastINS0_13AUnaryFunctorIsssZZZNS0_19maximum_kernel_cudaERNS_18TensorIteratorBaseEENKUlvE_clEvENKUlvE3_clEvEUlssE_EEEEvS5_RKT_EUliE_EEviT1_,"",@"SHT_CUDA_INFO"
	.sectionflags	@""
	.align	4


	//----- nvinfo : EIATTR_CUDA_API_VERSION
	.align		4
        /*0000*/ 	.byte	0x04, 0x37
        /*0002*/ 	.short	(.L_8877 - .L_8876)
.L_8876:
        /*0004*/ 	.word	0x00000082


	//----- nvinfo : EIATTR_KPARAM_INFO
	.align		4
.L_8877:
        /*0008*/ 	.byte	0x04, 0x17
        /*000a*/ 	.short	(.L_8879 - .L_8878)
.L_8878:
        /*000c*/ 	.word	0x00000000
        /*0010*/ 	.short	0x0001
        /*0012*/ 	.short	0x0008
        /*0014*/ 	.byte	0x00, 0xf0, 0x61, 0x08


	//----- nvinfo : EIATTR_KPARAM_INFO
	.align		4
.L_8879:
        /*0018*/ 	.byte	0x04, 0x17
        /*001a*/ 	.short	(.L_8881 - .L_8880)
.L_8880:
        /*001c*/ 	.word	0x00000000
        /*0020*/ 	.short	0x0000
        /*0022*/ 	.short	0x0000
        /*0024*/ 	.byte	0x00, 0xf0, 0x11, 0x00


	//----- nvinfo : EIATTR_SPARSE_MMA_MASK
	.align		4
.L_8881:
        /*0028*/ 	.byte	0x03, 0x50
        /*002a*/ 	.short	0x0000


	//----- nvinfo : EIATTR_MAXREG_COUNT
	.align		4
        /*002c*/ 	.byte	0x03, 0x1b
        /*002e*/ 	.short	0x0080


	//----- nvinfo : EIATTR_MERCURY_ISA_VERSION
	.align		4
        /*0030*/ 	.byte	0x03, 0x5f
        /*0032*/ 	.short	0x0101


	//----- nvinfo : EIATTR_EXIT_INSTR_OFFSETS
	.align		4
        /*0034*/ 	.byte	0x04, 0x1c
        /*0036*/ 	.short	(.L_8883 - .L_8882)


	//   ....[0]....
.L_8882:
        /*0038*/ 	.word	0x00003bf0


	//   ....[1]....
        /*003c*/ 	.word	0x00004f90


	//----- nvinfo : EIATTR_MAX_THREADS
	.align		4
.L_8883:
        /*0040*/ 	.byte	0x04, 0x05
        /*0042*/ 	.short	(.L_8885 - .L_8884)
.L_8884:
        /*0044*/ 	.word	0x00000080
        /*0048*/ 	.word	0x00000001
        /*004c*/ 	.word	0x00000001


	//----- nvinfo : EIATTR_CRS_STACK_SIZE
	.align		4
.L_8885:
        /*0050*/ 	.byte	0x04, 0x1e
        /*0052*/ 	.short	(.L_8887 - .L_8886)
.L_8886:
        /*0054*/ 	.word	0x00000000


	//----- nvinfo : EIATTR_CBANK_PARAM_SIZE
	.align		4
.L_8887:
        /*0058*/ 	.byte	0x03, 0x19
        /*005a*/ 	.short	0x0220


	//----- nvinfo : EIATTR_PARAM_CBANK
	.align		4
        /*005c*/ 	.byte	0x04, 0x0a
        /*005e*/ 	.short	(.L_8889 - .L_8888)
	.align		4
.L_8888:
        /*0060*/ 	.word	index@(.nv.constant0._ZN2at6native18elementwise_kernelILi128ELi4EZNS0_22gpu_kernel_impl_nocastINS0_13AUnaryFunctorIsssZZZNS0_19maximum_kernel_cudaERNS_18TensorIteratorBaseEENKUlvE_clEvENKUlvE3_clEvEUlssE_EEEEvS5_RKT_EUliE_EEviT1_)
        /*0064*/ 	.short	0x0210
        /*0066*/ 	.short	0x0220


	//----- nvinfo : EIATTR_SW_WAR
	.align		4
.L_8889:
        /*0068*/ 	.byte	0x04, 0x36
        /*006a*/ 	.short	(.L_8891 - .L_8890)
.L_8890:
        /*006c*/ 	.word	0x00000008
.L_8891:


//--------------------- .nv.info._ZN2at6native27unrolled_elementwise_kernelINS0_13AUnaryFunctorIsssZZZNS0_19maximum_kernel_cudaERNS_18TensorIteratorBaseEENKUlvE_clEvENKUlvE3_clEvEUlssE_EESt5arrayIPcLm2EELi4E23TrivialOffsetCalculatorILi1EjESD_NS0_6memory15LoadWithoutCastENSE_16StoreWithoutCastEEEviT_T0_T2_T3_T4_T5_ --------------------------
	.section	.nv.info._ZN2at6native27unrolled_elementwise_kernelINS0_13AUnaryFunctorIsssZZZNS0_19maximum_kernel_cudaERNS_18TensorIteratorBaseEENKUlvE_clEvENKUlvE3_clEvEUlssE_EESt5arrayIPcLm2EELi4E23TrivialOffsetCalculatorILi1EjESD_NS0_6memory15LoadWithoutCastENSE_16StoreWithoutCastEEEviT_T0_T2_T3_T4_T5_,"",@"SHT_CUDA_INFO"
	.sectionflags	@""
	.align	4


	//----- nvinfo : EIATTR_CUDA_API_VERSION
	.align		4
        /*0000*/ 	.byte	0x04, 0x37
        /*0002*/ 	.short	(.L_8893 - .L_8892)
.L_8892:
        /*0004*/ 	.word	0x00000082


	//----- nvinfo : EIATTR_KPARAM_INFO
	.align		4
.L_8893:
        /*0008*/ 	.byte	0x04, 0x17
        /*000a*/ 	.short	(.L_8895 - .L_8894)
.L_8894:
        /*000c*/ 	.word	0x00000000
        /*0010*/ 	.short	0x0006
        /*0012*/ 	.short	0x001b
        /*0014*/ 	.byte	0x00, 0xf0, 0x05, 0x00


	//----- nvinfo : EIATTR_KPARAM_INFO
	.align		4
.L_8895:
        /*0018*/ 	.byte	0x04, 0x17
        /*001a*/ 	.short	(.L_8897 - .L_8896)
.L_8896:
        /*001c*/ 	.word	0x00000000
        /*0020*/ 	.short	0x0005
        /*0022*/ 	.short	0x001a
        /*0024*/ 	.byte	0x00, 0xf0, 0x05, 0x00


	//----- nvinfo : EIATTR_KPARAM_INFO
	.align		4
.L_8897:
        /*0028*/ 	.byte	0x04, 0x17
        /*002a*/ 	.short	(.L_8899 - .L_8898)
.L_8898:
        /*002c*/ 	.word	0x00000000
        /*0030*/ 	.short	0x0004
        /*0032*/ 	.short	0x0019
        /*0034*/ 	.byte	0x00, 0xf0, 0x05, 0x00


	//----- nvinfo : EIATTR_KPARAM_INFO
	.align		4
.L_8899:
        /*0038*/ 	.byte	0x04, 0x17
        /*003a*/ 	.short	(.L_8901 - .L_8900)
.L_8900:
        /*003c*/ 	.word	0x00000000
        /*0040*/ 	.short	0x0003
        /*0042*/ 	.short	0x0018
        /*0044*/ 	.byte	0x00, 0xf0, 0x05, 0x00


	//----- nvinfo : EIATTR_KPARAM_INFO
	.align		4
.L_8901:
        /*0048*/ 	.byte	0x04, 0x17
        /*004a*/ 	.short	(.L_8903 - .L_8902)
.L_8902:
        /*004c*/ 	.word	0x00000000
        /*0050*/ 	.short	0x0002
        /*0052*/ 	.short	0x0008
        /*0054*/ 	.byte	0x00, 0xf0, 0x41, 0x00


	//----- nvinfo : EIATTR_KPARAM_INFO
	.align		4
.L_8903:
        /*0058*/ 	.byte	0x04, 0x17
        /*005a*/ 	.short	(.L_8905 - .L_8904)
.L_8904:
        /*005c*/ 	.word	0x00000000
        /*0060*/ 	.short	0x0001
        /*0062*/ 	.short	0x0004
        /*0064*/ 	.byte	0x00, 0xf0, 0x11, 0x00


	//----- nvinfo : EIATTR_KPARAM_INFO
	.align		4
.L_8905:
        /*0068*/ 	.byte	0x04, 0x17
        /*006a*/ 	.short	(.L_8907 - .L_8906)
.L_8906:
        /*006c*/ 	.word	0x00000000
        /*0070*/ 	.short	0x0000
        /*0072*/ 	.short	0x0000
        /*0074*/ 	.byte	0x00, 0xf0, 0x11, 0x00


	//----- nvinfo : EIATTR_SPARSE_MMA_MASK
	.align		4
.L_8907:
        /*0078*/ 	.byte	0x03, 0x50
        /*007a*/ 	.short	0x0000


	//----- nvinfo : EIATTR_MAXREG_COUNT
	.align		4
        /*007c*/ 	.byte	0x03, 0x1b
        /*007e*/ 	.short	0x00ff


	//----- nvinfo : EIATTR_MERCURY_ISA_VERSION
	.align		4
        /*0080*/ 	.byte	0x03, 0x5f
        /*0082*/ 	.short	0x0101


	//----- nvinfo : EIATTR_EXIT_INSTR_OFFSETS
	.align		4
        /*0084*/ 	.byte	0x04, 0x1c
        /*0086*/ 	.short	(.L_8909 - .L_8908)


	//   ....[0]....
.L_8908:
        /*0088*/ 	.word	0x000003d0


	//   ....[1]....
        /*008c*/ 	.word	0x00000420


	//----- nvinfo : EIATTR_MAX_THREADS
	.align		4
.L_8909:
        /*0090*/ 	.byte	0x04, 0x05
        /*0092*/ 	.short	(.L_8911 - .L_8910)
.L_8910:
        /*0094*/ 	.word	0x00000080
        /*0098*/ 	.word	0x00000001
        /*009c*/ 	.word	0x00000001


	//----- nvinfo : EIATTR_CRS_STACK_SIZE
	.align		4
.L_8911:
        /*00a0*/ 	.byte	0x04, 0x1e
        /*00a2*/ 	.short	(.L_8913 - .L_8912)
.L_8912:
        /*00a4*/ 	.word	0x00000000


	//----- nvinfo : EIATTR_CBANK_PARAM_SIZE
	.align		4
.L_8913:
        /*00a8*/ 	.byte	0x03, 0x19
        /*00aa*/ 	.short	0x001c


	//----- nvinfo : EIATTR_PARAM_CBANK
	.align		4
        /*00ac*/ 	.byte	0x04, 0x0a
        /*00ae*/ 	.short	(.L_8915 - .L_8914)
	.align		4
.L_8914:
        /*00b0*/ 	.word	index@(.nv.constant0._ZN2at6native27unrolled_elementwise_kernelINS0_13AUnaryFunctorIsssZZZNS0_19maximum_kernel_cudaERNS_18TensorIteratorBaseEENKUlvE_clEvENKUlvE3_clEvEUlssE_EESt5arrayIPcLm2EELi4E23TrivialOffsetCalculatorILi1EjESD_NS0_6memory15LoadWithoutCastENSE_16StoreWithoutCastEEEviT_T0_T2_T3_T4_T5_)
        /*00b4*/ 	.short	0x0210
        /*00b6*/ 	.short	0x001c


	//----- nvinfo : EIATTR_SW_WAR
	.align		4
.L_8915:
        /*00b8*/ 	.byte	0x04, 0x36
        /*00ba*/ 	.short	(.L_8917 - .L_8916)
.L_8916:
        /*00bc*/ 	.word	0x00000008
.L_8917:


//--------------------- .nv.info._ZN2at6native29vectorized_elementwise_kernelILi2ENS0_13AUnaryFunctorIsssZZZNS0_19maximum_kernel_cudaERNS_18TensorIteratorBaseEENKUlvE_clEvENKUlvE3_clEvEUlssE_EESt5arrayIPcLm2EEEEviT0_T1_ --------------------------
	.section	.nv.info._ZN2at6native29vectorized_elementwise_kernelILi2ENS0_13AUnaryFunctorIsssZZZNS0_19maximum_kernel_cudaERNS_18TensorIteratorBaseEENKUlvE_clEvENKUlvE3_clEvEUlssE_EESt5arrayIPcLm2EEEEviT0_T1_,"",@"SHT_CUDA_INFO"
	.sectionflags	@""
	.align	4


	//----- nvinfo : EIATTR_CUDA_API_VERSION
	.align		4
        /*0000*/ 	.byte	0x04, 0x37
        /*0002*/ 	.short	(.L_8919 - .L_8918)
.L_8918:
        /*0004*/ 	.word	0x00000082


	//----- nvinfo : EIATTR_KPARAM_INFO
	.align		4
.L_8919:
        /*0008*/ 	.byte	0x04, 0x17
        /*000a*/ 	.short	(.L_8921 - .L_8920)
.L_8920:
        /*000c*/ 	.word	0x00000000
        /*0010*/ 	.short	0x0002
        /*0012*/ 	.short	0x0008
        /*0014*/ 	.byte	0x00, 0xf0, 0x41, 0x00


	//----- nvinfo : EIATTR_KPARAM_INFO
	.align		4
.L_8921:
        /*0018*/ 	.byte	0x04, 0x17
        /*001a*/ 	.short	(.L_8923 - .L_8922)
.L_8922:
        /*001c*/ 	.word	0x00000000
        /*0020*/ 	.short	0x0001
        /*0022*/ 	.short	0x0004
        /*0024*/ 	.byte	0x00, 0xf0, 0x11, 0x00


	//----- nvinfo : EIATTR_KPARAM_INFO
	.align		4
.L_8923:
        /*0028*/ 	.byte	0x04, 0x17
        /*002a*/ 	.short	(.L_8925 - .L_8924)
.L_8924:
        /*002c*/ 	.word	0x00000000
        /*0030*/ 	.short	0x0000
        /*0032*/ 	.short	0x0000
        /*0034*/ 	.byte	0x00, 0xf0, 0x11, 0x00


	//----- nvinfo : EIATTR_SPARSE_MMA_MASK
	.align		4
.L_8925:
        /*0038*/ 	.byte	0x03, 0x50
        /*003a*/ 	.short	0x0000


	//----- nvinfo : EIATTR_MAXREG_COUNT
	.align		4
        /*003c*/ 	.byte	0x03, 0x1b
        /*003e*/ 	.short	0x00ff


	//----- nvinfo : EIATTR_MERCURY_ISA_VERSION
	.align		4
        /*0040*/ 	.byte	0x03, 0x5f
        /*0042*/ 	.short	0x0101


	//----- nvinfo : EIATTR_EXIT_INSTR_OFFSETS
	.align		4
        /*0044*/ 	.byte	0x04, 0x1c
        /*0046*/ 	.short	(.L_8927 - .L_8926)


	//   ....[0]....
.L_8926:
        /*0048*/ 	.word	0x00000310


	//   ....[1]....
        /*004c*/ 	.word	0x00000aa0


	//   ....[2]....
        /*0050*/ 	.word	0x00000af0


	//----- nvinfo : EIATTR_MAX_THREADS
	.align		4
.L_8927:
        /*0054*/ 	.byte	0x04, 0x05
        /*0056*/ 	.short	(.L_8929 - .L_8928)
.L_8928:
        /*0058*/ 	.word	0x00000080
        /*005c*/ 	.word	0x00000001
        /*0060*/ 	.word	0x00000001


	//----- nvinfo : EIATTR_CRS_STACK_SIZE
	.align		4
.L_8929:
        /*0064*/ 	.byte	0x04, 0x1e
        /*0066*/ 	.short	(.L_8931 - .L_8930)
.L_8930:
        /*0068*/ 	.word	0x00000000


	//----- nvinfo : EIATTR_CBANK_PARAM_SIZE
	.align		4
.L_8931:
        /*006c*/ 	.byte	0x03, 0x19
        /*006e*/ 	.short	0x0018


	//----- nvinfo : EIATTR_PARAM_CBANK
	.align		4
        /*0070*/ 	.byte	0x04, 0x0a
        /*0072*/ 	.short	(.L_8933 - .L_8932)
	.align		4
.L_8932:
        /*0074*/ 	.word	index@(.nv.constant0._ZN2at6native29vectorized_elementwise_kernelILi2ENS0_13AUnaryFunctorIsssZZZNS0_19maximum_kernel_cudaERNS_18TensorIteratorBaseEENKUlvE_clEvENKUlvE3_clEvEUlssE_EESt5arrayIPcLm2EEEEviT0_T1_)
        /*0078*/ 	.short	0x0210
        /*007a*/ 	.short	0x0018


	//----- nvinfo : EIATTR_SW_WAR
	.align		4
.L_8933:
        /*007c*/ 	.byte	0x04, 0x36
        /*007e*/ 	.short	(.L_8935 - .L_8934)
.L_8934:
        /*0080*/ 	.word	0x00000008
.L_8935:


//--------------------- .nv.info._ZN2at6native29vectorized_elementwise_kernelILi4ENS0_13AUnaryFunctorIsssZZZNS0_19maximum_kernel_cudaERNS_18TensorIteratorBaseEENKUlvE_clEvENKUlvE3_clEvEUlssE_EESt5arrayIPcLm2EEEEviT0_T1_ --------------------------
	.section	.nv.info._ZN2at6native29vectorized_elementwise_kernelILi4ENS0_13AUnaryFunctorIsssZZZNS0_19maximum_kernel_cudaERNS_18TensorIteratorBaseEENKUlvE_clEvENKUlvE3_clEvEUlssE_EESt5arrayIPcLm2EEEEviT0_T1_,"",@"SHT_CUDA_INFO"
	.sectionflags	@""
	.align	4


	//----- nvinfo : EIATTR_CUDA_API_VERSION
	.align		4
        /*0000*/ 	.byte	0x04, 0x37
        /*0002*/ 	.short	(.L_8937 - .L_8936)
.L_8936:
        /*0004*/ 	.word	0x00000082


	//----- nvinfo : EIATTR_KPARAM_INFO
	.align		4
.L_8937:
        /*0008*/ 	.byte	0x04, 0x17
        /*000a*/ 	.short	(.L_8939 - .L_8938)
.L_8938:
        /*000c*/ 	.word	0x00000000
        /*0010*/ 	.short	0x0002
        /*0012*/ 	.short	0x0008
        /*0014*/ 	.byte	0x00, 0xf0, 0x41, 0x00


	//----- nvinfo : EIATTR_KPARAM_INFO
	.align		4
.L_8939:
        /*0018*/ 	.byte	0x04, 0x17
        /*001a*/ 	.short	(.L_8941 - .L_8940)
.L_8940:
        /*001c*/ 	.word	0x00000000
        /*0020*/ 	.short	0x0001
        /*0022*/ 	.short	0x0004
        /*0024*/ 	.byte	0x00, 0xf0, 0x11, 0x00


	//----- nvinfo : EIATTR_KPARAM_INFO
	.align		4
.L_8941:
        /*0028*/ 	.byte	0x04, 0x17
        /*002a*/ 	.short	(.L_8943 - .L_8942)
.L_8942:
        /*002c*/ 	.word	0x00000000
        /*0030*/ 	.short	0x0000
        /*0032*/ 	.short	0x0000
        /*0034*/ 	.byte	0x00, 0xf0, 0x11, 0x00


	//----- nvinfo : EIATTR_SPARSE_MMA_MASK
	.align		4
.L_8943:
        /*0038*/ 	.byte	0x03, 0x50
        /*003a*/ 	.short	0x0000


	//----- nvinfo : EIATTR_MAXREG_COUNT
	.align		4
        /*003c*/ 	.byte	0x03, 0x1b
        /*003e*/ 	.short	0x00ff


	//----- nvinfo : EIATTR_MERCURY_ISA_VERSION
	.align		4
        /*0040*/ 	.byte	0x03, 0x5f
        /*0042*/ 	.short	0x0101


	//----- nvinfo : EIATTR_EXIT_INSTR_OFFSETS
	.align		4
        /*0044*/ 	.byte	0x04, 0x1c
        /*0046*/ 	.short	(.L_8945 - .L_8944)


	//   ....[0]....
.L_8944:
        /*0048*/ 	.word	0x000002f0


	//   ....[1]....
        /*004c*/ 	.word	0x00000a80


	//   ....[2]....
        /*0050*/ 	.word	0x00000ad0


	//----- nvinfo : EIATTR_MAX_THREADS
	.align		4
.L_8945:
        /*0054*/ 	.byte	0x04, 0x05
        /*0056*/ 	.short	(.L_8947 - .L_8946)
.L_8946:
        /*0058*/ 	.word	0x00000080
        /*005c*/ 	.word	0x00000001
        /*0060*/ 	.word	0x00000001


	//----- nvinfo : EIATTR_CRS_STACK_SIZE
	.align		4
.L_8947:
        /*0064*/ 	.byte	0x04, 0x1e
        /*0066*/ 	.short	(.L_8949 - .L_8948)
.L_8948:
        /*0068*/ 	.word	0x00000000


	//----- nvinfo : EIATTR_CBANK_PARAM_SIZE
	.align		4
.L_8949:
        /*006c*/ 	.byte	0x03, 0x19
        /*006e*/ 	.short	0x0018


	//----- nvinfo : EIATTR_PARAM_CBANK
	.align		4
        /*0070*/ 	.byte	0x04, 0x0a
        /*0072*/ 	.short	(.L_8951 - .L_8950)
	.align		4
.L_8950:
        /*0074*/ 	.word	index@(.nv.constant0._ZN2at6native29vectorized_elementwise_kernelILi4ENS0_13AUnaryFunctorIsssZZZNS0_19maximum_kernel_cudaERNS_18TensorIteratorBaseEENKUlvE_clEvENKUlvE3_clEvEUlssE_EESt5arrayIPcLm2EEEEviT0_T1_)
        /*0078*/ 	.short	0x0210
        /*007a*/ 	.short	0x0018


	//----- nvinfo : EIATTR_SW_WAR
	.align		4
.L_8951:
        /*007c*/ 	.byte	0x04, 0x36
        /*007e*/ 	.short	(.L_8953 - .L_8952)
.L_8952:
        /*0080*/ 	.word	0x00000008
.L_8953:


//--------------------- .nv.info._ZN2at6native29vectorized_elementwise_kernelILi8ENS0_13AUnaryFunctorIsssZZZNS0_19maximum_kernel_cudaERNS_18TensorIteratorBaseEENKUlvE_clEvENKUlvE3_clEvEUlssE_EESt5arrayIPcLm2EEEEviT0_T1_ --------------------------
	.section	.nv.info._ZN2at6native29vectorized_elementwise_kernelILi8ENS0_13AUnaryFunctorIsssZZZNS0_19maximum_kernel_cudaERNS_18TensorIteratorBaseEENKUlvE_clEvENKUlvE3_clEvEUlssE_EESt5arrayIPcLm2EEEEviT0_T1_,"",@"SHT_CUDA_INFO"
	.sectionflags	@""
	.align	4


	//----- nvinfo : EIATTR_CUDA_API_VERSION
	.align		4
        /*0000*/ 	.byte	0x04, 0x37
        /*0002*/ 	.short	(.L_8955 - .L_8954)
.L_8954:
        /*0004*/ 	.word	0x00000082


	//----- nvinfo : EIATTR_KPARAM_INFO
	.align		4
.L_8955:
        /*0008*/ 	.byte	0x04, 0x17
        /*000a*/ 	.short	(.L_8957 - .L_8956)
.L_8956:
        /*000c*/ 	.word	0x00000000
        /*0010*/ 	.short	0x0002
        /*0012*/ 	.short	0x0008
        /*0014*/ 	.byte	0x00, 0xf0, 0x41, 0x00


	//----- nvinfo : EIATTR_KPARAM_INFO
	.align		4
.L_8957:
        /*0018*/ 	.byte	0x04, 0x17
        /*001a*/ 	.short	(.L_8959 - .L_8958)
.L_8958:
        /*001c*/ 	.word	0x00000000
        /*0020*/ 	.short	0x0001
        /*0022*/ 	.short	0x0004
        /*0024*/ 	.byte	0x00, 0xf0, 0x11, 0x00


	//----- nvinfo : EIATTR_KPARAM_INFO
	.align		4
.L_8959:
        /*0028*/ 	.byte	0x04, 0x17
        /*002a*/ 	.short	(.L_8961 - .L_8960)
.L_8960:
        /*002c*/ 	.word	0x00000000
        /*0030*/ 	.short	0x0000
        /*0032*/ 	.short	0x0000
        /*0034*/ 	.byte	0x00, 0xf0, 0x11, 0x00


	//----- nvinfo : EIATTR_SPARSE_MMA_MASK
	.align		4
.L_8961:
        /*0038*/ 	.byte	0x03, 0x50
        /*003a*/ 	.short	0x0000


	//----- nvinfo : EIATTR_MAXREG_COUNT
	.align		4
        /*003c*/ 	.byte	0x03, 0x1b
        /*003e*/ 	.short	0x00ff


	//----- nvinfo : EIATTR_MERCURY_ISA_VERSION
	.align		4
        /*0040*/ 	.byte	0x03, 0x5f
        /*0042*/ 	.short	0x0101


	//----- nvinfo : EIATTR_EXIT_INSTR_OFFSETS
	.align		4
        /*0044*/ 	.byte	0x04, 0x1c
        /*0046*/ 	.short	(.L_8963 - .L_8962)


	//   ....[0]....
.L_8962:
        /*0048*/ 	.word	0x000002d0


	//   ....[1]....
        /*004c*/ 	.word	0x00000a60


	//   ....[2]....
        /*0050*/ 	.word	0x00000ab0


	//----- nvinfo : EIATTR_MAX_THREADS
	.align		4
.L_8963:
        /*0054*/ 	.byte	0x04, 0x05
        /*0056*/ 	.short	(.L_8965 - .L_8964)
.L_8964:
        /*0058*/ 	.word	0x00000080
        /*005c*/ 	.word	0x00000001
        /*0060*/ 	.word	0x00000001


	//----- nvinfo : EIATTR_CRS_STACK_SIZE
	.align		4
.L_8965:
        /*0064*/ 	.byte	0x04, 0x1e
        /*0066*/ 	.short	(.L_8967 - .L_8966)
.L_8966:
        /*0068*/ 	.word	0x00000000


	//----- nvinfo : EIATTR_CBANK_PARAM_SIZE
	.align		4
.L_8967:
        /*006c*/ 	.byte	0x03, 0x19
        /*006e*/ 	.short	0x0018


	//----- nvinfo : EIATTR_PARAM_CBANK
	.align		4
        /*0070*/ 	.byte	0x04, 0x0a
        /*0072*/ 	.short	(.L_8969 - .L_8968)
	.align		4
.L_8968:
        /*0074*/ 	.word	index@(.nv.constant0._ZN2at6native29vectorized_elementwise_kernelILi8ENS0_13AUnaryFunctorIsssZZZNS0_19maximum_kernel_cudaERNS_18TensorIteratorBaseEENKUlvE_clEvENKUlvE3_clEvEUlssE_EESt5arrayIPcLm2EEEEviT0_T1_)
        /*0078*/ 	.short	0x0210
        /*007a*/ 	.short	0x0018


	//----- nvinfo : EIATTR_SW_WAR
	.align		4
.L_8969:
        /*007c*/ 	.byte	0x04, 0x36
        /*007e*/ 	.short	(.L_8971 - .L_8970)
.L_8970:
        /*0080*/ 	.word	0x00000008
.L_8971:


//--------------------- .nv.info._ZN2at6native18elementwise_kernelILi128ELi4EZNS0_15gpu_kernel_implINS0_13BinaryFunctorIsssZZZNS0_19maximum_kernel_cudaERNS_18TensorIteratorBaseEENKUlvE_clEvENKUlvE3_clEvEUlssE_EEEEvS5_RKT_EUliE_EEviT1_ --------------------------
	.section	.nv.info._ZN2at6native18elementwise_kernelILi128ELi4EZNS0_15gpu_kernel_implINS0_13BinaryFunctorIsssZZZNS0_19maximum_kernel_cudaERNS_18TensorIteratorBaseEENKUlvE_clEvENKUlvE3_clEvEUlssE_EEEEvS5_RKT_EUliE_EEviT1_,"",@"SHT_CUDA_INFO"
	.sectionflags	@""
	.align	4


	//----- nvinfo : EIATTR_CUDA_API_VERSION
	.align		4
        /*0000*/ 	.byte	0x04, 0x37
        /*0002*/ 	.short	(.L_8973 - .L_8972)
.L_8972:
        /*0004*/ 	.word	0x00000082


	//----- nvinfo : EIATTR_KPARAM_INFO
	.align		4
.L_8973:
        /*0008*/ 	.byte	0x04, 0x17
        /*000a*/ 	.short	(.L_8975 - .L_8974)
.L_8974:
        /*000c*/ 	.word	0x00000000
        /*0010*/ 	.short	0x0001
        /*0012*/ 	.short	0x0008
        /*0014*/ 	.byte	0x00, 0xf0, 0x21, 0x0a


	//----- nvinfo : EIATTR_KPARAM_INFO
	.align		4
.L_8975:
        /*0018*/ 	.byte	0x04, 0x17
        /*001a*/ 	.short	(.L_8977 - .L_8976)
.L_8976:
        /*001c*/ 	.word	0x00000000
        /*0020*/ 	.short	0x0000
        /*0022*/ 	.short	0x0000
        /*0024*/ 	.byte	0x00, 0xf0, 0x11, 0x00


	//----- nvinfo : EIATTR_SPARSE_MMA_MASK
	.align		4
.L_8977:
        /*0028*/ 	.byte	0x03, 0x50
        /*002a*/ 	.short	0x0000


	//----- nvinfo : EIATTR_MAXREG_COUNT
	.align		4
        /*002c*/ 	.byte	0x03, 0x1b
        /*002e*/ 	.short	0x0080


	//----- nvinfo : EIATTR_EXTERNS
	.align		4
        /*0030*/ 	.byte	0x04, 0x0f
        /*0032*/ 	.short	(.L_8979 - .L_8978)


	//   ....[0]....
	.align		4
.L_8978:
        /*0034*/ 	.word	index@(__assertfail)


	//----- nvinfo : EIATTR_MERCURY_ISA_VERSION
	.align		4
.L_8979:
        /*0038*/ 	.byte	0x03, 0x5f
        /*003a*/ 	.short	0x0101


	//----- nvinfo : EIATTR_SYSCALL_OFFSETS
	.align		4
        /*003c*/ 	.byte	0x04, 0x46
        /*003e*/ 	.short	(.L_8981 - .L_8980)


	//   ....[0]....
.L_8980:
        /*0040*/ 	.word	0x00002520


	//   ....[1]....
        /*0044*/ 	.word	0x000033a0


	//   ....[2]....
        /*0048*/ 	.word	0x00004230


	//   ....[3]....
        /*004c*/ 	.word	0x00006780


	//   ....[4]....
        /*0050*/ 	.word	0x00007600


	//   ....[5]....
        /*0054*/ 	.word	0x00008490


	//   ....[6]....
        /*0058*/ 	.word	0x0000a9d0


	//   ....[7]....
        /*005c*/ 	.word	0x0000b850


	//   ....[8]....
        /*0060*/ 	.word	0x0000c6e0


	//   ....[9]....
        /*0064*/ 	.word	0x0000ec10


	//   ....[10]....
        /*0068*/ 	.word	0x0000fa90


	//   ....[11]....
        /*006c*/ 	.word	0x00010920


	//----- nvinfo : EIATTR_EXIT_INSTR_OFFSETS
	.align		4
.L_8981:
        /*0070*/ 	.byte	0x04, 0x1c
        /*0072*/ 	.short	(.L_8983 - .L_8982)


	//   ....[0]....
.L_8982:
        /*0074*/ 	.word	0x0000c790


	//   ....[1]....
        /*0078*/ 	.word	0x0000fbf0


	//   ....[2]....
        /*007c*/ 	.word	0x0000fc10


	//   ....[3]....
        /*0080*/ 	.word	0x0000fcb0


	//   ....[4]....
        /*0084*/ 	.word	0x0000fcd0


	//   ....[5]....
        /*0088*/ 	.word	0x0000fcf0


	//   ....[6]....
        /*008c*/ 	.word	0x0000fd80


	//   ....[7]....
        /*0090*/ 	.word	0x0000fdc0


	//   ....[8]....
        /*0094*/ 	.word	0x0000fe60


	//   ....[9]....
        /*0098*/ 	.word	0x0000feb0


	//   ....[10]....
        /*009c*/ 	.word	0x0000fee0


	//   ....[11]....
        /*00a0*/ 	.word	0x0000ffb0


	//   ....[12]....
        /*00a4*/ 	.word	0x0000fff0


	//   ....[13]....
        /*00a8*/ 	.word	0x00010180


	//   ....[14]....
        /*00ac*/ 	.word	0x000102e0


	//   ....[15]....
        /*00b0*/ 	.word	0x00010320


	//   ....[16]....
        /*00b4*/ 	.word	0x000103c0


	//   ....[17]....
        /*00b8*/ 	.word	0x00010540


	//   ....[18]....
        /*00bc*/ 	.word	0x000106c0


	//   ....[19]....
        /*00c0*/ 	.word	0x00010820


	//   ....[20]....
        /*00c4*/ 	.word	0x00010930


	//   ....[21]....
        /*00c8*/ 	.word	0x00010970


	//   ....[22]....
        /*00cc*/ 	.word	0x00010990


	//----- nvinfo : EIATTR_MAX_THREADS
	.align		4
.L_8983:
        /*00d0*/ 	.byte	0x04, 0x05
        /*00d2*/ 	.short	(.L_8985 - .L_8984)
.L_8984:
        /*00d4*/ 	.word	0x00000080
        /*00d8*/ 	.word	0x00000001
        /*00dc*/ 	.word	0x00000001


	//----- nvinfo : EIATTR_CRS_STACK_SIZE
	.align		4
.L_8985:
        /*00e0*/ 	.byte	0x04, 0x1e
        /*00e2*/ 	.short	(.L_8987 - .L_8986)
.L_8986:
        /*00e4*/ 	.word	0x00000000


	//----- nvinfo : EIATTR_CBANK_PARAM_SIZE
	.align		4
.L_8987:
        /*00e8*/ 	.byte	0x03, 0x19
        /*00ea*/ 	.short	0x0290


	//----- nvinfo : EIATTR_PARAM_CBANK
	.align		4
        /*00ec*/ 	.byte	0x04, 0x0a
        /*00ee*/ 	.short	(.L_8989 - .L_8988)
	.align		4
.L_8988:
        /*00f0*/ 	.word	index@(.nv.constant0._ZN2at6native18elementwise_kernelILi128ELi4EZNS0_15gpu_kernel_implINS0_13BinaryFunctorIsssZZZNS0_19maximum_kernel_cudaERNS_18TensorIteratorBaseEENKUlvE_clEvENKUlvE3_clEvEUlssE_EEEEvS5_RKT_EUliE_EEviT1_)
        /*00f4*/ 	.short	0x0210
        /*00f6*/ 	.short	0x0290


	//----- nvinfo : EIATTR_SW_WAR
	.align		4
.L_8989:
        /*00f8*/ 	.byte	0x04, 0x36
        /*00fa*/ 	.short	(.L_8991 - .L_8990)
.L_8990:
        /*00fc*/ 	.word	0x00000008
.L_8991:


//--------------------- .nv.info._ZN2at6native27unrolled_elementwise_kernelINS0_13BinaryFunctorIsssZZZNS0_19maximum_kernel_cudaERNS_18TensorIteratorBaseEENKUlvE_clEvENKUlvE3_clEvEUlssE_EESt5arrayIPcLm3EELi4E23TrivialOffsetCalculatorILi2EjESC_ILi1EjENS0_6memory12LoadWithCastILi2EEENSF_13StoreWithCastILi1EEEEEviT_T0_T2_T3_T4_T5_ --------------------------
	.section	.nv.info._ZN2at6native27unrolled_elementwise_kernelINS0_13BinaryFunctorIsssZZZNS0_19maximum_kernel_cudaERNS_18TensorIteratorBaseEENKUlvE_clEvENKUlvE3_clEvEUlssE_EESt5arrayIPcLm3EELi4E23TrivialOffsetCalculatorILi2EjESC_ILi1EjENS0_6memory12LoadWithCastILi2EEENSF_13StoreWithCastILi1EEEEEviT_T0_T2_T3_T4_T5_,"",@"SHT_CUDA_INFO"
	.sectionflags	@""
	.align	4


	//----- nvinfo : EIATTR_CUDA_API_VERSION
	.align		4
        /*0000*/ 	.byte	0x04, 0x37
        /*0002*/ 	.short	(.L_8993 - .L_8992)
.L_8992:
        /*0004*/ 	.word	0x00000082


	//----- nvinfo : EIATTR_KPARAM_INFO
	.align		4
.L_8993:
        /*0008*/ 	.byte	0x04, 0x17
        /*000a*/ 	.short	(.L_8995 - .L_8994)
.L_8994:
        /*000c*/ 	.word	0x00000000
        /*0010*/ 	.short	0x0006
        /*0012*/ 	.short	0x0030
        /*0014*/ 	.byte	0x00, 0xf0, 0x21, 0x00


	//----- nvinfo : EIATTR_KPARAM_INFO
	.align		4
.L_8995:
        /*0018*/ 	.byte	0x04, 0x17
        /*001a*/ 	.short	(.L_8997 - .L_8996)
.L_8996:
        /*001c*/ 	.word	0x00000000
        /*0020*/ 	.short	0x0005
        /*0022*/ 	.short	0x0024
        /*0024*/ 	.byte	0x00, 0xf0, 0x31, 0x00


	//----- nvinfo : EIATTR_KPARAM_INFO
	.align		4
.L_8997:
        /*0028*/ 	.byte	0x04, 0x17
        /*002a*/ 	.short	(.L_8999 - .L_8998)
.L_8998:
        /*002c*/ 	.word	0x00000000
        /*0030*/ 	.short	0x0004
        /*0032*/ 	.short	0x0021
        /*0034*/ 	.byte	0x00, 0xf0, 0x05, 0x00


	//----- nvinfo : EIATTR_KPARAM_INFO
	.align		4
.L_8999:
        /*0038*/ 	.byte	0x04, 0x17
        /*003a*/ 	.short	(.L_9001 - .L_9000)
.L_9000:
        /*003c*/ 	.word	0x00000000
        /*0040*/ 	.short	0x0003
        /*0042*/ 	.short	0x0020
        /*0044*/ 	.byte	0x00, 0xf0, 0x05, 0x00


	//----- nvinfo : EIATTR_KPARAM_INFO
	.align		4
.L_9001:
        /*0048*/ 	.byte	0x04, 0x17
        /*004a*/ 	.short	(.L_9003 - .L_9002)
.L_9002:
        /*004c*/ 	.word	0x00000000
        /*0050*/ 	.short	0x0002
        /*0052*/ 	.short	0x0008
        /*0054*/ 	.byte	0x00, 0xf0, 0x61, 0x00


	//----- nvinfo : EIATTR_KPARAM_INFO
	.align		4
.L_9003:
        /*0058*/ 	.byte	0x04, 0x17
        /*005a*/ 	.short	(.L_9005 - .L_9004)
.L_9004:
        /*005c*/ 	.word	0x00000000
        /*0060*/ 	.short	0x0001
        /*0062*/ 	.short	0x0004
        /*0064*/ 	.byte	0x00, 0xf0, 0x05, 0x00


	//----- nvinfo : EIATTR_KPARAM_INFO
	.align		4
.L_9005:
        /*0068*/ 	.byte	0x04, 0x17
        /*006a*/ 	.short	(.L_9007 - .L_9006)
.L_9006:
        /*006c*/ 	.word	0x00000000
        /*0070*/ 	.short	0x0000
        /*0072*/ 	.short	0x0000
        /*0074*/ 	.byte	0x00, 0xf0, 0x11, 0x00


	//----- nvinfo : EIATTR_SPARSE_MMA_MASK
	.align		4
.L_9007:
        /*0078*/ 	.byte	0x03, 0x50
        /*007a*/ 	.short	0x0000


	//----- nvinfo : EIATTR_MAXREG_COUNT
	.align		4
        /*007c*/ 	.byte	0x03, 0x1b
        /*007e*/ 	.short	0x00ff


	//----- nvinfo : EIATTR_EXTERNS
	.align		4
        /*0080*/ 	.byte	0x04, 0x0f
        /*0082*/ 	.short	(.L_9009 - .L_9008)


	//   ....[0]....
	.align		4
.L_9008:
        /*0084*/ 	.word	index@(__assertfail)


	//----- nvinfo : EIATTR_MERCURY_ISA_VERSION
	.align		4
.L_9009:
        /*0088*/ 	.byte	0x03, 0x5f
        /*008a*/ 	.short	0x0101


	//----- nvinfo : EIATTR_SYSCALL_OFFSETS
	.align		4
        /*008c*/ 	.byte	0x04, 0x46
        /*008e*/ 	.short	(.L_9011 - .L_9010)


	//   ....[0]....
.L_9010:
        /*0090*/ 	.word	0x00000f30


	//   ....[1]....
        /*0094*/ 	.word	0x00001dc0


	//   ....[2]....
        /*0098*/ 	.word	0x00002cd0


	//   ....[3]....
        /*009c*/ 	.word	0x00003b60


	//   ....[4]....
        /*00a0*/ 	.word	0x00004a80


	//   ....[5]....
        /*00a4*/ 	.word	0x00005920


	//   ....[6]....
        /*00a8*/ 	.word	0x00006830


	//   ....[7]....
        /*00ac*/ 	.word	0x000076d0


	//   ....[8]....
        /*00b0*/ 	.word	0x000086e0


	//   ....[9]....
        /*00b4*/ 	.word	0x00009620


	//   ....[10]....
        /*00b8*/ 	.word	0x0000a540


	//   ....[11]....
        /*00bc*/ 	.word	0x0000b460


	//----- nvinfo : EIATTR_EXIT_INSTR_OFFSETS
	.align		4
.L_9011:
        /*00c0*/ 	.byte	0x04, 0x1c
        /*00c2*/ 	.short	(.L_9013 - .L_9012)


	//   ....[0]....
.L_9012:
        /*00c4*/ 	.word	0x0000a5f0


	//   ....[1]....
        /*00c8*/ 	.word	0x0000a720


	//   ....[2]....
        /*00cc*/ 	.word	0x0000a740


	//   ....[3]....
        /*00d0*/ 	.word	0x0000a7e0


	//   ....[4]....
        /*00d4*/ 	.word	0x0000a810


	//   ....[5]....
        /*00d8*/ 	.word	0x0000a830


	//   ....[6]....
        /*00dc*/ 	.word	0x0000a8c0


	//   ....[7]....
        /*00e0*/ 	.word	0x0000a900


	//   ....[8]....
        /*00e4*/ 	.word	0x0000a9a0


	//   ....[9]....
        /*00e8*/ 	.word	0x0000a9f0


	//   ....[10]....
        /*00ec*/ 	.word	0x0000aa20


	//   ....[11]....
        /*00f0*/ 	.word	0x0000aaf0


	//   ....[12]....
        /*00f4*/ 	.word	0x0000ab30


	//   ....[13]....
        /*00f8*/ 	.word	0x0000acc0


	//   ....[14]....
        /*00fc*/ 	.word	0x0000ae20


	//   ....[15]....
        /*0100*/ 	.word	0x0000ae60


	//   ....[16]....
        /*0104*/ 	.word	0x0000af00


	//   ....[17]....
        /*0108*/ 	.word	0x0000b080


	//   ....[18]....
        /*010c*/ 	.word	0x0000b200


	//   ....[19]....
        /*0110*/ 	.word	0x0000b360


	//   ....[20]....
        /*0114*/ 	.word	0x0000b470


	//   ....[21]....
        /*0118*/ 	.word	0x0000b4b0


	//   ....[22]....
        /*011c*/ 	.word	0x0000b4e0


	//----- nvinfo : EIATTR_MAX_THREADS
	.align		4
.L_9013:
        /*0120*/ 	.byte	0x04, 0x05
        /*0122*/ 	.short	(.L_9015 - .L_9014)
.L_9014:
        /*0124*/ 	.word	0x00000080
        /*0128*/ 	.word	0x00000001
        /*012c*/ 	.word	0x00000001


	//----- nvinfo : EIATTR_CRS_STACK_SIZE
	.align		4
.L_9015:
        /*0130*/ 	.byte	0x04, 0x1e
        /*0132*/ 	.short	(.L_9017 - .L_9016)
.L_9016:
        /*0134*/ 	.word	0x00000000


	//----- nvinfo : EIATTR_CBANK_PARAM_SIZE
	.align		4
.L_9017:
        /*0138*/ 	.byte	0x03, 0x19
        /*013a*/ 	.short	0x0038


	//----- nvinfo : EIATTR_PARAM_CBANK
	.align		4
        /*013c*/ 	.byte	0x04, 0x0a
        /*013e*/ 	.short	(.L_9019 - .L_9018)
	.align		4
.L_9018:
        /*0140*/ 	.word	index@(.nv.constant0._ZN2at6native27unrolled_elementwise_kernelINS0_13BinaryFunctorIsssZZZNS0_19maximum_kernel_cudaERNS_18TensorIteratorBaseEENKUlvE_clEvENKUlvE3_clEvEUlssE_EESt5arrayIPcLm3EELi4E23TrivialOffsetCalculatorILi2EjESC_ILi1EjENS0_6memory12LoadWithCastILi2EEENSF_13StoreWithCastILi1EEEEEviT_T0_T2_T3_T4_T5_)
        /*0144*/ 	.short	0x0210
        /*0146*/ 	.short	0x0038


	//----- nvinfo : EIATTR_SW_WAR
	.align		4
.L_9019:
        /*0148*/ 	.byte	0x04, 0x36
        /*014a*/ 	.short	(.L_9021 - .L_9020)
.L_9020:
        /*014c*/ 	.word	0x00000008
.L_9021:


//--------------------- .nv.info._ZN2at6native18elementwise_kernelILi128ELi4EZNS0_22gpu_kernel_impl_nocastINS0_13BinaryFunctorIsssZZZNS0_19maximum_kernel_cudaERNS_18TensorIteratorBaseEENKUlvE_clEvENKUlvE3_clEvEUlssE_EEEEvS5_RKT_EUliE_EEviT1_ --------------------------
	.section	.nv.info._ZN2at6native18elementwise_kernelILi128ELi4EZNS0_22gpu_kernel_impl_nocastINS0_13BinaryFunctorIsssZZZNS0_19maximum_kernel_cudaERNS_18TensorIteratorBaseEENKUlvE_clEvENKUlvE3_clEvEUlssE_EEEEvS5_RKT_EUliE_EEviT1_,"",@"SHT_CUDA_INFO"
	.sectionflags	@""
	.align	4


	//----- nvinfo : EIATTR_CUDA_API_VERSION
	.align		4
        /*0000*/ 	.byte	0x04, 0x37
        /*0002*/ 	.short	(.L_9023 - .L_9022)
.L_9022:
        /*0004*/ 	.word	0x00000082


	//----- nvinfo : EIATTR_KPARAM_INFO
	.align		4
.L_9023:
        /*0008*/ 	.byte	0x04, 0x17
        /*000a*/ 	.short	(.L_9025 - .L_9024)
.L_9024:
        /*000c*/ 	.word	0x00000000
        /*0010*/ 	.short	0x0001
        /*0012*/ 	.short	0x0008
        /*0014*/ 	.byte	0x00, 0xf0, 0x21, 0x0a


	//----- nvinfo : EIATTR_KPARAM_INFO
	.align		4
.L_9025:
        /*0018*/ 	.byte	0x04, 0x17
        /*001a*/ 	.short	(.L_9027 - .L_9026)
.L_9026:
        /*001c*/ 	.word	0x00000000
        /*0020*/ 	.short	0x0000
        /*0022*/ 	.short	0x0000
        /*0024*/ 	.byte	0x00, 0xf0, 0x11, 0x00


	//----- nvinfo : EIATTR_SPARSE_MMA_MASK
	.align		4
.L_9027:
        /*0028*/ 	.byte	0x03, 0x50
        /*002a*/ 	.short	0x0000


	//----- nvinfo : EIATTR_MAXREG_COUNT
	.align		4
        /*002c*/ 	.byte	0x03, 0x1b
        /*002e*/ 	.short	0x0080


	//----- nvinfo : EIATTR_MERCURY_ISA_VERSION
	.align		4
        /*0030*/ 	.byte	0x03, 0x5f
        /*0032*/ 	.short	0x0101


	//----- nvinfo : EIATTR_EXIT_INSTR_OFFSETS
	.align		4
        /*0034*/ 	.byte	0x04, 0x1c
        /*0036*/ 	.short	(.L_9029 - .L_9028)


	//   ....[0]....
.L_9028:
        /*0038*/ 	.word	0x000045f0


	//   ....[1]....
        /*003c*/ 	.word	0x00005ce0


	//----- nvinfo : EIATTR_MAX_THREADS
	.align		4
.L_9029:
        /*0040*/ 	.byte	0x04, 0x05
        /*0042*/ 	.short	(.L_9031 - .L_9030)
.L_9030:
        /*0044*/ 	.word	0x00000080
        /*0048*/ 	.word	0x00000001
        /*004c*/ 	.word	0x00000001


	//----- nvinfo : EIATTR_CRS_STACK_SIZE
	.align		4
.L_9031:
        /*0050*/ 	.byte	0x04, 0x1e
        /*0052*/ 	.short	(.L_9033 - .L_9032)
.L_9032:
        /*0054*/ 	.word	0x00000000


	//----- nvinfo : EIATTR_CBANK_PARAM_SIZE
	.align		4
.L_9033:
        /*0058*/ 	.byte	0x03, 0x19
        /*005a*/ 	.short	0x0290


	//----- nvinfo : EIATTR_PARAM_CBANK
	.align		4
        /*005c*/ 	.byte	0x04, 0x0a
        /*005e*/ 	.short	(.L_9035 - .L_9034)
	.align		4
.L_9034:
        /*0060*/ 	.word	index@(.nv.constant0._ZN2at6native18elementwise_kernelILi128ELi4EZNS0_22gpu_kernel_impl_nocastINS0_13BinaryFunctorIsssZZZNS0_19maximum_kernel_cudaERNS_18TensorIteratorBaseEENKUlvE_clEvENKUlvE3_clEvEUlssE_EEEEvS5_RKT_EUliE_EEviT1_)
        /*0064*/ 	.short	0x0210
        /*0066*/ 	.short	0x0290


	//----- nvinfo : EIATTR_SW_WAR
	.align		4
.L_9035:
        /*0068*/ 	.byte	0x04, 0x36
        /*006a*/ 	.short	(.L_9037 - .L_9036)
.L_9036:
        /*006c*/ 	.word	0x00000008
.L_9037:


//--------------------- .nv.info._ZN2at6native27unrolled_elementwise_kernelINS0_13BinaryFunctorIsssZZZNS0_19maximum_kernel_cudaERNS_18TensorIteratorBaseEENKUlvE_clEvENKUlvE3_clEvEUlssE_EESt5arrayIPcLm3EELi4E23TrivialOffsetCalculatorILi2EjESC_ILi1EjENS0_6memory15LoadWithoutCastENSF_16StoreWithoutCastEEEviT_T0_T2_T3_T4_T5_ --------------------------
	.section	.nv.info._ZN2at6native27unrolled_elementwise_kernelINS0_13BinaryFunctorIsssZZZNS0_19maximum_kernel_cudaERNS_18TensorIteratorBaseEENKUlvE_clEvENKUlvE3_clEvEUlssE_EESt5arrayIPcLm3EELi4E23TrivialOffsetCalculatorILi2EjESC_ILi1EjENS0_6memory15LoadWithoutCastENSF_16StoreWithoutCastEEEviT_T0_T2_T3_T4_T5_,"",@"SHT_CUDA_INFO"
	.sectionflags	@""
	.align	4


	//----- nvinfo : EIATTR_CUDA_API_VERSION
	.align		4
        /*0000*/ 	.byte	0x04, 0x37
        /*0002*/ 	.short	(.L_9039 - .L_9038)
.L_9038:
        /*0004*/ 	.word	0x00000082


	//----- nvinfo : EIATTR_KPARAM_INFO
	.align		4
.L_9039:
        /*0008*/ 	.byte	0x04, 0x17
        /*000a*/ 	.short	(.L_9041 - .L_9040)
.L_9040:
        /*000c*/ 	.word	0x00000000
        /*0010*/ 	.short	0x0006
        /*0012*/ 	.short	0x0023
        /*0014*/ 	.byte	0x00, 0xf0, 0x05, 0x00


	//----- nvinfo : EIATTR_KPARAM_INFO
	.align		4
.L_9041:
        /*0018*/ 	.byte	0x04, 0x17
        /*001a*/ 	.short	(.L_9043 - .L_9042)
.L_9042:
        /*001c*/ 	.word	0x00000000
        /*0020*/ 	.short	0x0005
        /*0022*/ 	.short	0x0022
        /*0024*/ 	.byte	0x00, 0xf0, 0x05, 0x00


	//----- nvinfo : EIATTR_KPARAM_INFO
	.align		4
.L_9043:
        /*0028*/ 	.byte	0x04, 0x17
        /*002a*/ 	.short	(.L_9045 - .L_9044)
.L_9044:
        /*002c*/ 	.word	0x00000000
        /*0030*/ 	.short	0x0004
        /*0032*/ 	.short	0x0021
        /*0034*/ 	.byte	0x00, 0xf0, 0x05, 0x00


	//----- nvinfo : EIATTR_KPARAM_INFO
	.align		4
.L_9045:
        /*0038*/ 	.byte	0x04, 0x17
        /*003a*/ 	.short	(.L_9047 - .L_9046)
.L_9046:
        /*003c*/ 	.word	0x00000000
        /*0040*/ 	.short	0x0003
        /*0042*/ 	.short	0x0020
        /*0044*/ 	.byte	0x00, 0xf0, 0x05, 0x00


	//----- nvinfo : EIATTR_KPARAM_INFO
	.align		4
.L_9047:
        /*0048*/ 	.byte	0x04, 0x17
        /*004a*/ 	.short	(.L_9049 - .L_9048)
.L_9048:
        /*004c*/ 	.word	0x00000000
        /*0050*/ 	.short	0x0002
        /*0052*/ 	.short	0x0008
        /*0054*/ 	.byte	0x00, 0xf0, 0x61, 0x00


	//----- nvinfo : EIATTR_KPARAM_INFO
	.align		4
.L_9049:
        /*0058*/ 	.byte	0x04, 0x17
        /*005a*/ 	.short	(.L_9051 - .L_9050)
.L_9050:
        /*005c*/ 	.word	0x00000000
        /*0060*/ 	.short	0x0001
        /*0062*/ 	.short	0x0004
        /*0064*/ 	.byte	0x00, 0xf0, 0x05, 0x00


	//----- nvinfo : EIATTR_KPARAM_INFO
	.align		4
.L_9051:
        /*0068*/ 	.byte	0x04, 0x17
        /*006a*/ 	.short	(.L_9053 - .L_9052)
.L_9052:
        /*006c*/ 	.word	0x00000000
        /*0070*/ 	.short	0x0000
        /*0072*/ 	.short	0x0000
        /*0074*/ 	.byte	0x00, 0xf0, 0x11, 0x00


	//----- nvinfo : EIATTR_SPARSE_MMA_MASK
	.align		4
.L_9053:
        /*0078*/ 	.byte	0x03, 0x50
        /*007a*/ 	.short	0x0000


	//----- nvinfo : EIATTR_MAXREG_COUNT
	.align		4
        /*007c*/ 	.byte	0x03, 0x1b
        /*007e*/ 	.short	0x00ff


	//----- nvinfo : EIATTR_MERCURY_ISA_VERSION
	.align		4
        /*0080*/ 	.byte	0x03, 0x5f
        /*0082*/ 	.short	0x0101


	//----- nvinfo : EIATTR_EXIT_INSTR_OFFSETS
	.align		4
        /*0084*/ 	.byte	0x04, 0x1c
        /*0086*/ 	.short	(.L_9055 - .L_9054)


	//   ....[0]....
.L_9054:
        /*0088*/ 	.word	0x00000480


	//   ....[1]....
        /*008c*/ 	.word	0x000004e0


	//----- nvinfo : EIATTR_MAX_THREADS
	.align		4
.L_9055:
        /*0090*/ 	.byte	0x04, 0x05
        /*0092*/ 	.short	(.L_9057 - .L_9056)
.L_9056:
        /*0094*/ 	.word	0x00000080
        /*0098*/ 	.word	0x00000001
        /*009c*/ 	.word	0x00000001


	//----- nvinfo : EIATTR_CRS_STACK_SIZE
	.align		4
.L_9057:
        /*00a0*/ 	.byte	0x04, 0x1e
        /*00a2*/ 	.short	(.L_9059 - .L_9058)
.L_9058:
        /*00a4*/ 	.word	0x00000000


	//----- nvinfo : EIATTR_CBANK_PARAM_SIZE
	.align		4
.L_9059:
        /*00a8*/ 	.byte	0x03, 0x19
        /*00aa*/ 	.short	0x0024


	//----- nvinfo : EIATTR_PARAM_CBANK
	.align		4
        /*00ac*/ 	.byte	0x04, 0x0a
        /*00ae*/ 	.short	(.L_9061 - .L_9060)
	.align		4
.L_9060:
        /*00b0*/ 	.word	index@(.nv.constant0._ZN2at6native27unrolled_elementwise_kernelINS0_13BinaryFunctorIsssZZZNS0_19maximum_kernel_cudaERNS_18TensorIteratorBaseEENKUlvE_clEvENKUlvE3_clEvEUlssE_EESt5arrayIPcLm3EELi4E23TrivialOffsetCalculatorILi2EjESC_ILi1EjENS0_6memory15LoadWithoutCastENSF_16StoreWithoutCastEEEviT_T0_T2_T3_T4_T5_)
        /*00b4*/ 	.short	0x0210
        /*00b6*/ 	.short	0x0024


	//----- nvinfo : EIATTR_SW_WAR
	.align		4
.L_9061:
        /*00b8*/ 	.byte	0x04, 0x36
        /*00ba*/ 	.short	(.L_9063 - .L_9062)
.L_9062:
        /*00bc*/ 	.word	0x00000008
.L_9063:


//--------------------- .nv.info._ZN2at6native29vectorized_elementwise_kernelILi2ENS0_13BinaryFunctorIsssZZZNS0_19maximum_kernel_cudaERNS_18TensorIteratorBaseEENKUlvE_clEvENKUlvE3_clEvEUlssE_EESt5arrayIPcLm3EEEEviT0_T1_ --------------------------
	.section	.nv.info._ZN2at6native29vectorized_elementwise_kernelILi2ENS0_13BinaryFunctorIsssZZZNS0_19maximum_kernel_cudaERNS_18TensorIteratorBaseEENKUlvE_clEvENKUlvE3_clEvEUlssE_EESt5arrayIPcLm3EEEEviT0_T1_,"",@"SHT_CUDA_INFO"
	.sectionflags	@""
	.align	4


	//----- nvinfo : EIATTR_CUDA_API_VERSION
	.align		4
        /*0000*/ 	.byte	0x04, 0x37
        /*0002*/ 	.short	(.L_9065 - .L_9064)
.L_9064:
        /*0004*/ 	.word	0x00000082


	//----- nvinfo : EIATTR_KPARAM_INFO
	.align		4
.L_9065:
        /*0008*/ 	.byte	0x04, 0x17
        /*000a*/ 	.short	(.L_9067 - .L_9066)
.L_9066:
        /*000c*/ 	.word	0x00000000
        /*0010*/ 	.short	0x0002
        /*0012*/ 	.short	0x0008
        /*0014*/ 	.byte	0x00, 0xf0, 0x61, 0x00


	//----- nvinfo : EIATTR_KPARAM_INFO
	.align		4
.L_9067:
        /*0018*/ 	.byte	0x04, 0x17
        /*001a*/ 	.short	(.L_9069 - .L_9068)
.L_9068:
        /*001c*/ 	.word	0x00000000
        /*0020*/ 	.short	0x0001
        /*0022*/ 	.short	0x0004
        /*0024*/ 	.byte	0x00, 0xf0, 0x05, 0x00


	//----- nvinfo : EIATTR_KPARAM_INFO
	.align		4
.L_9069:
        /*0028*/ 	.byte	0x04, 0x17
        /*002a*/ 	.short	(.L_9071 - .L_9070)
.L_9070:
        /*002c*/ 	.word	0x00000000
        /*0030*/ 	.short	0x0000
        /*0032*/ 	.short	0x0000
        /*0034*/ 	.byte	0x00, 0xf0, 0x11, 0x00


	//----- nvinfo : EIATTR_SPARSE_MMA_MASK
	.align		4
.L_9071:
        /*0038*/ 	.byte	0x03, 0x50
        /*003a*/ 	.short	0x0000


	//----- nvinfo : EIATTR_MAXREG_COUNT
	.align		4
        /*003c*/ 	.byte	0x03, 0x1b
        /*003e*/ 	.short	0x00ff


	//----- nvinfo : EIATTR_MERCURY_ISA_VERSION
	.align		4
        /*0040*/ 	.byte	0x03, 0x5f
        /*0042*/ 	.short	0x0101


	//----- nvinfo : EIATTR_EXIT_INSTR_OFFSETS
	.align		4
        /*0044*/ 	.byte	0x04, 0x1c
        /*0046*/ 	.short	(.L_9073 - .L_9072)


	//   ....[0]....
.L_9072:
        /*0048*/ 	.word	0x00000460


	//   ....[1]....
        /*004c*/ 	.word	0x00000db0


	//   ....[2]....
        /*0050*/ 	.word	0x00000e00


	//----- nvinfo : EIATTR_MAX_THREADS
	.align		4
.L_9073:
        /*0054*/ 	.byte	0x04, 0x05
        /*0056*/ 	.short	(.L_9075 - .L_9074)
.L_9074:
        /*0058*/ 	.word	0x00000080
        /*005c*/ 	.word	0x00000001
        /*0060*/ 	.word	0x00000001


	//----- nvinfo : EIATTR_CRS_STACK_SIZE
	.align		4
.L_9075:
        /*0064*/ 	.byte	0x04, 0x1e
        /*0066*/ 	.short	(.L_9077 - .L_9076)
.L_9076:
        /*0068*/ 	.word	0x00000000


	//----- nvinfo : EIATTR_CBANK_PARAM_SIZE
	.align		4
.L_9077:
        /*006c*/ 	.byte	0x03, 0x19
        /*006e*/ 	.short	0x0020


	//----- nvinfo : EIATTR_PARAM_CBANK
	.align		4
        /*0070*/ 	.byte	0x04, 0x0a
        /*0072*/ 	.short	(.L_9079 - .L_9078)
	.align		4
.L_9078:
        /*0074*/ 	.word	index@(.nv.constant0._ZN2at6native29vectorized_elementwise_kernelILi2ENS0_13BinaryFunctorIsssZZZNS0_19maximum_kernel_cudaERNS_18TensorIteratorBaseEENKUlvE_clEvENKUlvE3_clEvEUlssE_EESt5arrayIPcLm3EEEEviT0_T1_)
        /*0078*/ 	.short	0x0210
        /*007a*/ 	.short	0x0020


	//----- nvinfo : EIATTR_SW_WAR
	.align		4
.L_9079:
        /*007c*/ 	.byte	0x04, 0x36
        /*007e*/ 	.short	(.L_9081 - .L_9080)
.L_9080:
        /*0080*/ 	.word	0x00000008
.L_9081:


//--------------------- .nv.info._ZN2at6native29vectorized_elementwise_kernelILi4ENS0_13BinaryFunctorIsssZZZNS0_19maximum_kernel_cudaERNS_18TensorIteratorBaseEENKUlvE_clEvENKUlvE3_clEvEUlssE_EESt5arrayIPcLm3EEEEviT0_T1_ --------------------------
	.section	.nv.info._ZN2at6native29vectorized_elementwise_kernelILi4ENS0_13BinaryFunctorIsssZZZNS0_19maximum_kernel_cudaERNS_18TensorIteratorBaseEENKUlvE_clEvENKUlvE3_clEvEUlssE_EESt5arrayIPcLm3EEEEviT0_T1_,"",@"SHT_CUDA_INFO"
	.sectionflags	@""
	.align	4


	//----- nvinfo : EIATTR_CUDA_API_VERSION
	.align		4
        /*0000*/ 	.byte	0x04, 0x37
        /*0002*/ 	.short	(.L_9083 - .L_9082)
.L_9082:
        /*0004*/ 	.word	0x00000082


	//----- nvinfo : EIATTR_KPARAM_INFO
	.align		4
.L_9083:
        /*0008*/ 	.byte	0x04, 0x17
        /*000a*/ 	.short	(.L_9085 - .L_9084)
.L_9084:
        /*000c*/ 	.word	0x00000000
        /*0010*/ 	.short	0x0002
        /*0012*/ 	.short	0x0008
        /*0014*/ 	.byte	0x00, 0xf0, 0x61, 0x00


	//----- nvinfo : EIATTR_KPARAM_INFO
	.align		4
.L_9085:
        /*0018*/ 	.byte	0x04, 0x17
        /*001a*/ 	.short	(.L_9087 - .L_9086)
.L_9086:
        /*001c*/ 	.word	0x00000000
        /*0020*/ 	.short	0x0001
        /*0022*/ 	.short	0x0004
        /*0024*/ 	.byte	0x00, 0xf0, 0x05, 0x00


	//----- nvinfo : EIATTR_KPARAM_INFO
	.align		4
.L_9087:
        /*0028*/ 	.byte	0x04, 0x17
        /*002a*/ 	.short	(.L_9089 - .L_9088)
.L_9088:
        /*002c*/ 	.word	0x00000000
        /*0030*/ 	.short	0x0000
        /*0032*/ 	.short	0x0000
        /*0034*/ 	.byte	0x00, 0xf0, 0x11, 0x00


	//----- nvinfo : EIATTR_SPARSE_MMA_MASK
	.align		4
.L_9089:
        /*0038*/ 	.byte	0x03, 0x50
        /*003a*/ 	.short	0x0000


	//----- nvinfo : EIATTR_MAXREG_COUNT
	.align		4
        /*003c*/ 	.byte	0x03, 0x1b
        /*003e*/ 	.short	0x00ff


	//----- nvinfo : EIATTR_MERCURY_ISA_VERSION
	.align		4
        /*0040*/ 	.byte	0x03, 0x5f
        /*0042*/ 	.short	0x0101


	//----- nvinfo : EIATTR_EXIT_INSTR_OFFSETS
	.align		4
        /*0044*/ 	.byte	0x04, 0x1c
        /*0046*/ 	.short	(.L_9091 - .L_9090)


	//   ....[0]....
.L_9090:
        /*0048*/ 	.word	0x00000400


	//   ....[1]....
        /*004c*/ 	.word	0x00000d50


	//   ....[2]....
        /*0050*/ 	.word	0x00000da0


	//----- nvinfo : EIATTR_MAX_THREADS
	.align		4
.L_9091:
        /*0054*/ 	.byte	0x04, 0x05
        /*0056*/ 	.short	(.L_9093 - .L_9092)
.L_9092:
        /*0058*/ 	.word	0x00000080
        /*005c*/ 	.word	0x00000001
        /*0060*/ 	.word	0x00000001


	//----- nvinfo : EIATTR_CRS_STACK_SIZE
	.align		4
.L_9093:
        /*0064*/ 	.byte	0x04, 0x1e
        /*0066*/ 	.short	(.L_9095 - .L_9094)
.L_9094:
        /*0068*/ 	.word	0x00000000


	//----- nvinfo : EIATTR_CBANK_PARAM_SIZE
	.align		4
.L_9095:
        /*006c*/ 	.byte	0x03, 0x19
        /*006e*/ 	.short	0x0020


	//----- nvinfo : EIATTR_PARAM_CBANK
	.align		4
        /*0070*/ 	.byte	0x04, 0x0a
        /*0072*/ 	.short	(.L_9097 - .L_9096)
	.align		4
.L_9096:
        /*0074*/ 	.word	index@(.nv.constant0._ZN2at6native29vectorized_elementwise_kernelILi4ENS0_13BinaryFunctorIsssZZZNS0_19maximum_kernel_cudaERNS_18TensorIteratorBaseEENKUlvE_clEvENKUlvE3_clEvEUlssE_EESt5arrayIPcLm3EEEEviT0_T1_)
        /*0078*/ 	.short	0x0210
        /*007a*/ 	.short	0x0020


	//----- nvinfo : EIATTR_SW_WAR
	.align		4
.L_9097:
        /*007c*/ 	.byte	0x04, 0x36
        /*007e*/ 	.short	(.L_9099 - .L_9098)
.L_9098:
        /*0080*/ 	.word	0x00000008
.L_9099:


//--------------------- .nv.info._ZN2at6native29vectorized_elementwise_kernelILi8ENS0_13BinaryFunctorIsssZZZNS0_19maximum_kernel_cudaERNS_18TensorIteratorBaseEENKUlvE_clEvENKUlvE3_clEvEUlssE_EESt5arrayIPcLm3EEEEviT0_T1_ --------------------------
	.section	.nv.info._ZN2at6native29vectorized_elementwise_kernelILi8ENS0_13BinaryFunctorIsssZZZNS0_19maximum_kernel_cudaERNS_18TensorIteratorBaseEENKUlvE_clEvENKUlvE3_clEvEUlssE_EESt5arrayIPcLm3EEEEviT0_T1_,"",@"SHT_CUDA_INFO"
	.sectionflags	@""
	.align	4


	//----- nvinfo : EIATTR_CUDA_API_VERSION
	.align		4
        /*0000*/ 	.byte	0x04, 0x37
        /*0002*/ 	.short	(.L_9101 - .L_9100)
.L_9100:
        /*0004*/ 	.word	0x00000082


	//----- nvinfo : EIATTR_KPARAM_INFO
	.align		4
.L_9101:
        /*0008*/ 	.byte	0x04, 0x17
        /*000a*/ 	.short	(.L_9103 - .L_9102)
.L_9102:
        /*000c*/ 	.word	0x00000000
        /*0010*/ 	.short	0x0002
        /*0012*/ 	.short	0x0008
        /*0014*/ 	.byte	0x00, 0xf0, 0x61, 0x00


	//----- nvinfo : EIATTR_KPARAM_INFO
	.align		4
.L_9103:
        /*0018*/ 	.byte	0x04, 0x17
        /*001a*/ 	.short	(.L_9105 - .L_9104)
.L_9104:
        /*001c*/ 	.word	0x00000000
        /*0020*/ 	.short	0x0001
        /*0022*/ 	.short	0x0004
        /*0024*/ 	.byte	0x00, 0xf0, 0x05, 0x00


	//----- nvinfo : EIATTR_KPARAM_INFO
	.align		4
.L_9105:
        /*0028*/ 	.byte	0x04, 0x17
        /*002a*/ 	.short	(.L_9107 - .L_9106)
.L_9106:
        /*002c*/ 	.word	0x00000000
        /*0030*/ 	.short	0x0000
        /*0032*/ 	.short	0x0000
        /*0034*/ 	.byte	0x00, 0xf0, 0x11, 0x00


	//----- nvinfo : EIATTR_SPARSE_MMA_MASK
	.align		4
.L_9107:
        /*0038*/ 	.byte	0x03, 0x50
        /*003a*/ 	.short	0x0000


	//----- nvinfo : EIATTR_MAXREG_COUNT
	.align		4
        /*003c*/ 	.byte	0x03, 0x1b
        /*003e*/ 	.short	0x00ff


	//----- nvinfo : EIATTR_MERCURY_ISA_VERSION
	.align		4
        /*0040*/ 	.byte	0x03, 0x5f
        /*0042*/ 	.short	0x0101


	//----- nvinfo : EIATTR_EXIT_INSTR_OFFSETS
	.align		4
        /*0044*/ 	.byte	0x04, 0x1c
        /*0046*/ 	.short	(.L_9109 - .L_9108)


	//   ....[0]....
.L_9108:
        /*0048*/ 	.word	0x00000370


	//   ....[1]....
        /*004c*/ 	.word	0x00000cc0


	//   ....[2]....
        /*0050*/ 	.word	0x00000d10


	//----- nvinfo : EIATTR_MAX_THREADS
	.align		4
.L_9109:
        /*0054*/ 	.byte	0x04, 0x05
        /*0056*/ 	.short	(.L_9111 - .L_9110)
.L_9110:
        /*0058*/ 	.word	0x00000080
        /*005c*/ 	.word	0x00000001
        /*0060*/ 	.word	0x00000001


	//----- nvinfo : EIATTR_CRS_STACK_SIZE
	.align		4
.L_9111:
        /*0064*/ 	.byte	0x04, 0x1e
        /*0066*/ 	.short	(.L_9113 - .L_9112)
.L_9112:
        /*0068*/ 	.word	0x00000000


	//----- nvinfo : EIATTR_CBANK_PARAM_SIZE
	.align		4
.L_9113:
        /*006c*/ 	.byte	0x03, 0x19
        /*006e*/ 	.short	0x0020


	//----- nvinfo : EIATTR_PARAM_CBANK
	.align		4
        /*0070*/ 	.byte	0x04, 0x0a
        /*0072*/ 	.short	(.L_9115 - .L_9114)
	.align		4
.L_9114:
        /*0074*/ 	.word	index@(.nv.constant0._ZN2at6native29vectorized_elementwise_kernelILi8ENS0_13BinaryFunctorIsssZZZNS0_19maximum_kernel_cudaERNS_18TensorIteratorBaseEENKUlvE_clEvENKUlvE3_clEvEUlssE_EESt5arrayIPcLm3EEEEviT0_T1_)
        /*0078*/ 	.short	0x0210
        /*007a*/ 	.short	0x0020


	//----- nvinfo : EIATTR_SW_WAR
	.align		4
.L_9115:
        /*007c*/ 	.byte	0x04, 0x36
        /*007e*/ 	.short	(.L_9117 - .L_9116)
.L_9116:
        /*0080*/ 	.word	0x00000008
.L_9117:


//--------------------- .nv.info._ZN2at6native18elementwise_kernelILi128ELi4EZNS0_15gpu_kernel_implINS0_13AUnaryFunctorIlllZZZNS0_19maximum_kernel_cudaERNS_18TensorIteratorBaseEENKUlvE_clEvENKUlvE2_clEvEUlllE_EEEEvS5_RKT_EUliE_EEviT1_ --------------------------
	.section	.nv.info._ZN2at6native18elementwise_kernelILi128ELi4EZNS0_15gpu_kernel_implINS0_13AUnaryFunctorIlllZZZNS0_19maximum_kernel_cudaERNS_18TensorIteratorBaseEENKUlvE_clEvENKUlvE2_clEvEUlllE_EEEEvS5_RKT_EUliE_EEviT1_,"",@"SHT_CUDA_INFO"
	.sectionflags	@""
	.align	4


	//----- nvinfo : EIATTR_CUDA_API_VERSION
	.align		4
        /*0000*/ 	.byte	0x04, 0x37
        /*0002*/ 	.short	(.L_9119 - .L_9118)
.L_9118:
        /*0004*/ 	.word	0x00000082


	//----- nvinfo : EIATTR_KPARAM_INFO
	.align		4
.L_9119:
        /*0008*/ 	.byte	0x04, 0x17
        /*000a*/ 	.short	(.L_9121 - .L_9120)
.L_9120:
        /*000c*/ 	.word	0x00000000
        /*0010*/ 	.short	0x0001
        /*0012*/ 	.short	0x0008
        /*0014*/ 	.byte	0x00, 0xf0, 0xa1, 0x08


	//----- nvinfo : EIATTR_KPARAM_INFO
	.align		4
.L_9121:
        /*0018*/ 	.byte	0x04, 0x17
        /*001a*/ 	.short	(.L_9123 - .L_9122)
.L_9122:
        /*001c*/ 	.word	0x00000000
        /*0020*/ 	.short	0x0000
        /*0022*/ 	.short	0x0000
        /*0024*/ 	.byte	0x00, 0xf0, 0x11, 0x00


	//----- nvinfo : EIATTR_SPARSE_MMA_MASK
	.align		4
.L_9123:
        /*0028*/ 	.byte	0x03, 0x50
        /*002a*/ 	.short	0x0000


	//----- nvinfo : EIATTR_MAXREG_COUNT
	.align		4
        /*002c*/ 	.byte	0x03, 0x1b
        /*002e*/ 	.short	0x0080


	//----- nvinfo : EIATTR_EXTERNS
	.align		4
        /*0030*/ 	.byte	0x04, 0x0f
        /*0032*/ 	.short	(.L_9125 - .L_9124)


	//   ....[0]....
	.align		4
.L_9124:
        /*0034*/ 	.word	index@(__assertfail)


	//----- nvinfo : EIATTR_MERCURY_ISA_VERSION
	.align		4
.L_9125:
        /*0038*/ 	.byte	0x03, 0x5f
        /*003a*/ 	.short	0x0101


	//----- nvinfo : EIATTR_SYSCALL_OFFSETS
	.align		4
        /*003c*/ 	.byte	0x04, 0x46
        /*003e*/ 	.short	(.L_9127 - .L_9126)


	//   ....[0]....
.L_9126:
        /*0040*/ 	.word	0x000021d0


	//   ....[1]....
        /*0044*/ 	.word	0x00003090


	//   ....[2]....
        /*0048*/ 	.word	0x00005270


	//   ....[3]....
        /*004c*/ 	.word	0x00006130


	//   ....[4]....
        /*0050*/ 	.word	0x00008300


	//   ....[5]....
        /*0054*/ 	.word	0x000091c0


	//   ....[6]....
        /*0058*/ 	.word	0x0000b380


	//   ....[7]....
        /*005c*/ 	.word	0x0000c240


	//----- nvinfo : EIATTR_EXIT_INSTR_OFFSETS
	.align		4
.L_9127:
        /*0060*/ 	.byte	0x04, 0x1c
        /*0062*/ 	.short	(.L_9129 - .L_9128)


	//   ....[0]....
.L_9128:
        /*0064*/ 	.word	0x00009250


	//   ....[1]....
        /*0068*/ 	.word	0x0000b520


	//   ....[2]....
        /*006c*/ 	.word	0x0000b540


	//   ....[3]....
        /*0070*/ 	.word	0x0000b5c0


	//   ....[4]....
        /*0074*/ 	.word	0x0000b5e0


	//   ....[5]....
        /*0078*/ 	.word	0x0000b600


	//   ....[6]....
        /*007c*/ 	.word	0x0000b690


	//   ....[7]....
        /*0080*/ 	.word	0x0000b6d0


	//   ....[8]....
        /*0084*/ 	.word	0x0000b770


	//   ....[9]....
        /*0088*/ 	.word	0x0000b7c0


	//   ....[10]....
        /*008c*/ 	.word	0x0000b7f0


	//   ....[11]....
        /*0090*/ 	.word	0x0000b8c0


	//   ....[12]....
        /*0094*/ 	.word	0x0000b900


	//   ....[13]....
        /*0098*/ 	.word	0x0000ba90


	//   ....[14]....
        /*009c*/ 	.word	0x0000bbf0


	//   ....[15]....
        /*00a0*/ 	.word	0x0000bc30


	//   ....[16]....
        /*00a4*/ 	.word	0x0000bcd0


	//   ....[17]....
        /*00a8*/ 	.word	0x0000be50


	//   ....[18]....
        /*00ac*/ 	.word	0x0000bfd0


	//   ....[19]....
        /*00b0*/ 	.word	0x0000c140


	//   ....[20]....
        /*00b4*/ 	.word	0x0000c250


	//   ....[21]....
        /*00b8*/ 	.word	0x0000c270


	//   ....[22]....
        /*00bc*/ 	.word	0x0000c290


	//----- nvinfo : EIATTR_MAX_THREADS
	.align		4
.L_9129:
        /*00c0*/ 	.byte	0x04, 0x05
        /*00c2*/ 	.short	(.L_9131 - .L_9130)
.L_9130:
        /*00c4*/ 	.word	0x00000080
        /*00c8*/ 	.word	0x00000001
        /*00cc*/ 	.word	0x00000001


	//----- nvinfo : EIATTR_CRS_STACK_SIZE
	.align		4
.L_9131:
        /*00d0*/ 	.byte	0x04, 0x1e
        /*00d2*/ 	.short	(.L_9133 - .L_9132)
.L_9132:
        /*00d4*/ 	.word	0x00000000


	//----- nvinfo : EIATTR_CBANK_PARAM_SIZE
	.align		4
.L_9133:
        /*00d8*/ 	.byte	0x03, 0x19
        /*00da*/ 	.short	0x0230


	//----- nvinfo : EIATTR_PARAM_CBANK
	.align		4
        /*00dc*/ 	.byte	0x04, 0x0a
        /*00de*/ 	.short	(.L_9135 - .L_9134)
	.align		4
.L_9134:
        /*00e0*/ 	.word	index@(.nv.constant0._ZN2at6native18elementwise_kernelILi128ELi4EZNS0_15gpu_kernel_implINS0_13AUnaryFunctorIlllZZZNS0_19maximum_kernel_cudaERNS_18TensorIteratorBaseEENKUlvE_clEvENKUlvE2_clEvEUlllE_EEEEvS5_RKT_EUliE_EEviT1_)
        /*00e4*/ 	.short	0x0210
        /*00e6*/ 	.short	0x0230


	//----- nvinfo : EIATTR_SW_WAR
	.align		4
.L_9135:
        /*00e8*/ 	.byte	0x04, 0x36
        /*00ea*/ 	.short	(.L_9137 - .L_9136)
.L_9136:
        /*00ec*/ 	.word	0x00000008
.L_9137:


//--------------------- .nv.info._ZN2at6native27unrolled_elementwise_kernelINS0_13AUnaryFunctorIlllZZZNS0_19maximum_kernel_cudaERNS_18TensorIteratorBaseEENKUlvE_clEvENKUlvE2_clEvEUlllE_EESt5arrayIPcLm2EELi4E23TrivialOffsetCalculatorILi1EjESD_NS0_6memory12LoadWithCastILi1EEENSE_13StoreWithCastILi1EEEEEviT_T0_T2_T3_T4_T5_ --------------------------
	.section	.nv.info._ZN2at6native27unrolled_elementwise_kernelINS0_13AUnaryFunctorIlllZZZNS0_19maximum_kernel_cudaERNS_18TensorIteratorBaseEENKUlvE_clEvENKUlvE2_clEvEUlllE_EESt5arrayIPcLm2EELi4E23TrivialOffsetCalculatorILi1EjESD_NS0_6memory12LoadWithCastILi1EEENSE_13StoreWithCastILi1EEEEEviT_T0_T2_T3_T4_T5_,"",@"SHT_CUDA_INFO"
	.sectionflags	@""
	.align	4


	//----- nvinfo : EIATTR_CUDA_API_VERSION
	.align		4
        /*0000*/ 	.byte	0x04, 0x37
        /*0002*/ 	.short	(.L_9139 - .L_9138)
.L_9138:
        /*0004*/ 	.word	0x00000082


	//----- nvinfo : EIATTR_KPARAM_INFO
	.align		4
.L_9139:
        /*0008*/ 	.byte	0x04, 0x17
        /*000a*/ 	.short	(.L_9141 - .L_9140)
.L_9140:
        /*000c*/ 	.word	0x00000000
        /*0010*/ 	.short	0x0006
        /*0012*/ 	.short	0x0034
        /*0014*/ 	.byte	0x00, 0xf0, 0x21, 0x00


	//----- nvinfo : EIATTR_KPARAM_INFO
	.align		4
.L_9141:
        /*0018*/ 	.byte	0x04, 0x17
        /*001a*/ 	.short	(.L_9143 - .L_9142)
.L_9142:
        /*001c*/ 	.word	0x00000000
        /*0020*/ 	.short	0x0005
        /*0022*/ 	.short	0x002c
        /*0024*/ 	.byte	0x00, 0xf0, 0x21, 0x00


	//----- nvinfo : EIATTR_KPARAM_INFO
	.align		4
.L_9143:
        /*0028*/ 	.byte	0x04, 0x17
        /*002a*/ 	.short	(.L_9145 - .L_9144)
.L_9144:
        /*002c*/ 	.word	0x00000000
        /*0030*/ 	.short	0x0004
        /*0032*/ 	.short	0x0029
        /*0034*/ 	.byte	0x00, 0xf0, 0x05, 0x00


	//----- nvinfo : EIATTR_KPARAM_INFO
	.align		4
.L_9145:
        /*0038*/ 	.byte	0x04, 0x17
        /*003a*/ 	.short	(.L_9147 - .L_9146)
.L_9146:
        /*003c*/ 	.word	0x00000000
        /*0040*/ 	.short	0x0003
        /*0042*/ 	.short	0x0028
        /*0044*/ 	.byte	0x00, 0xf0, 0x05, 0x00


	//----- nvinfo : EIATTR_KPARAM_INFO
	.align		4
.L_9147:
        /*0048*/ 	.byte	0x04, 0x17
        /*004a*/ 	.short	(.L_9149 - .L_9148)
.L_9148:
        /*004c*/ 	.word	0x00000000
        /*0050*/ 	.short	0x0002
        /*0052*/ 	.short	0x0018
        /*0054*/ 	.byte	0x00, 0xf0, 0x41, 0x00


	//----- nvinfo : EIATTR_KPARAM_INFO
	.align		4
.L_9149:
        /*0058*/ 	.byte	0x04, 0x17
        /*005a*/ 	.short	(.L_9151 - .L_9150)
.L_9150:
        /*005c*/ 	.word	0x00000000
        /*0060*/ 	.short	0x0001
        /*0062*/ 	.short	0x0008
        /*0064*/ 	.byte	0x00, 0xf0, 0x41, 0x00


	//----- nvinfo : EIATTR_KPARAM_INFO
	.align		4
.L_9151:
        /*0068*/ 	.byte	0x04, 0x17
        /*006a*/ 	.short	(.L_9153 - .L_9152)
.L_9152:
        /*006c*/ 	.word	0x00000000
        /*0070*/ 	.short	0x0000
        /*0072*/ 	.short	0x0000
        /*0074*/ 	.byte	0x00, 0xf0, 0x11, 0x00


	//----- nvinfo : EIATTR_SPARSE_MMA_MASK
	.align		4
.L_9153:
        /*0078*/ 	.byte	0x03, 0x50
        /*007a*/ 	.short	0x0000


	//----- nvinfo : EIATTR_MAXREG_COUNT
	.align		4
        /*007c*/ 	.byte	0x03, 0x1b
        /*007e*/ 	.short	0x00ff


	//----- nvinfo : EIATTR_EXTERNS
	.align		4
        /*0080*/ 	.byte	0x04, 0x0f
        /*0082*/ 	.short	(.L_9155 - .L_9154)


	//   ....[0]....
	.align		4
.L_9154:
        /*0084*/ 	.word	index@(__assertfail)


	//----- nvinfo : EIATTR_MERCURY_ISA_VERSION
	.align		4
.L_9155:
        /*0088*/ 	.byte	0x03, 0x5f
        /*008a*/ 	.short	0x0101


	//----- nvinfo : EIATTR_SYSCALL_OFFSETS
	.align		4
        /*008c*/ 	.byte	0x04, 0x46
        /*008e*/ 	.short	(.L_9157 - .L_9156)


	//   ....[0]....
.L_9156:
        /*0090*/ 	.word	0x00000ef0


	//   ....[1]....
        /*0094*/ 	.word	0x00001df0


	//   ....[2]....
        /*0098*/ 	.word	0x00002d00


	//   ....[3]....
        /*009c*/ 	.word	0x00003be0


	//   ....[4]....
        /*00a0*/ 	.word	0x00004c00


	//   ....[5]....
        /*00a4*/ 	.word	0x00005ad0


	//   ....[6]....
        /*00a8*/ 	.word	0x00006990


	//   ....[7]....
        /*00ac*/ 	.word	0x00007850


	//----- nvinfo : EIATTR_EXIT_INSTR_OFFSETS
	.align		4
.L_9157:
        /*00b0*/ 	.byte	0x04, 0x1c
        /*00b2*/ 	.short	(.L_9159 - .L_9158)


	//   ....[0]....
.L_9158:
        /*00b4*/ 	.word	0x00006a10


	//   ....[1]....
        /*00b8*/ 	.word	0x00006b40


	//   ....[2]....
        /*00bc*/ 	.word	0x00006b60


	//   ....[3]....
        /*00c0*/ 	.word	0x00006be0


	//   ....[4]....
        /*00c4*/ 	.word	0x00006c00


	//   ....[5]....
        /*00c8*/ 	.word	0x00006c20


	//   ....[6]....
        /*00cc*/ 	.word	0x00006cb0


	//   ....[7]....
        /*00d0*/ 	.word	0x00006cf0


	//   ....[8]....
        /*00d4*/ 	.word	0x00006d90


	//   ....[9]....
        /*00d8*/ 	.word	0x00006de0


	//   ....[10]....
        /*00dc*/ 	.word	0x00006e10


	//   ....[11]....
        /*00e0*/ 	.word	0x00006ee0


	//   ....[12]....
        /*00e4*/ 	.word	0x00006f20


	//   ....[13]....
        /*00e8*/ 	.word	0x000070b0


	//   ....[14]....
        /*00ec*/ 	.word	0x00007210


	//   ....[15]....
        /*00f0*/ 	.word	0x00007250


	//   ....[16]....
        /*00f4*/ 	.word	0x000072f0


	//   ....[17]....
        /*00f8*/ 	.word	0x00007470


	//   ....[18]....
        /*00fc*/ 	.word	0x000075f0


	//   ....[19]....
        /*0100*/ 	.word	0x00007750


	//   ....[20]....
        /*0104*/ 	.word	0x00007860


	//   ....[21]....
        /*0108*/ 	.word	0x00007880


	//   ....[22]....
        /*010c*/ 	.word	0x000078a0


	//----- nvinfo : EIATTR_MAX_THREADS
	.align		4
.L_9159:
        /*0110*/ 	.byte	0x04, 0x05
        /*0112*/ 	.short	(.L_9161 - .L_9160)
.L_9160:
        /*0114*/ 	.word	0x00000080
        /*0118*/ 	.word	0x00000001
        /*011c*/ 	.word	0x00000001


	//----- nvinfo : EIATTR_CRS_STACK_SIZE
	.align		4
.L_9161:
        /*0120*/ 	.byte	0x04, 0x1e
        /*0122*/ 	.short	(.L_9163 - .L_9162)
.L_9162:
        /*0124*/ 	.word	0x00000000


	//----- nvinfo : EIATTR_CBANK_PARAM_SIZE
	.align		4
.L_9163:
        /*0128*/ 	.byte	0x03, 0x19
        /*012a*/ 	.short	0x003c


	//----- nvinfo : EIATTR_PARAM_CBANK
	.align		4
        /*012c*/ 	.byte	0x04, 0x0a
        /*012e*/ 	.short	(.L_9165 - .L_9164)
	.align		4
.L_9164:
        /*0130*/ 	.word	index@(.nv.constant0._ZN2at6native27unrolled_elementwise_kernelINS0_13AUnaryFunctorIlllZZZNS0_19maximum_kernel_cudaERNS_18TensorIteratorBaseEENKUlvE_clEvENKUlvE2_clEvEUlllE_EESt5arrayIPcLm2EELi4E23TrivialOffsetCalculatorILi1EjESD_NS0_6memory12LoadWithCastILi1EEENSE_13StoreWithCastILi1EEEEEviT_T0_T2_T3_T4_T5_)
        /*0134*/ 	.short	0x0210
        /*0136*/ 	.short	0x003c


	//----- nvinfo : EIATTR_SW_WAR
	.align		4
.L_9165:
        /*0138*/ 	.byte	0x04, 0x36
        /*013a*/ 	.short	(.L_9167 - .L_9166)
.L_9166:
        /*013c*/ 	.word	0x00000008
.L_9167:


//--------------------- .nv.info._ZN2at6native18elementwise_kernelILi128ELi2EZNS0_22gpu_kernel_impl_nocastINS0_13AUnaryFunctorIlllZZZNS0_19maximum_kernel_cudaERNS_18TensorIteratorBaseEENKUlvE_clEvENKUlvE2_clEvEUlllE_EEEEvS5_RKT_EUliE_EEviT1_ --------------------------
	.section	.nv.info._ZN2at6native18elementwise_kernelILi128ELi2EZNS0_22gpu_kernel_impl_nocastINS0_13AUnaryFunctorIlllZZZNS0_19maximum_kernel_cudaERNS_18TensorIteratorBaseEENKUlvE_clEvENKUlvE2_clEvEUlllE_EEEEvS5_RKT_EUliE_EEviT1_,"",@"SHT_CUDA_INFO"
	.sectionflags	@""
	.align	4


	//----- nvinfo : EIATTR_CUDA_API_VERSION
	.align		4
        /*0000*/ 	.byte	0x04, 0x37
        /*0002*/ 	.short	(.L_9169 - .L_9168)
.L_9168:
        /*0004*/ 	.word	0x00000082


	//----- nvinfo : EIATTR_KPARAM_INFO
	.align		4
.L_9169:
        /*0008*/ 	.byte	0x04, 0x17
        /*000a*/ 	.short	(.L_9171 - .L_9170)
.L_9170:
        /*000c*/ 	.word	0x00000000
        /*0010*/ 	.short	0x0001
        /*0012*/ 	.short	0x0008
        /*0014*/ 	.byte	0x00, 0xf0, 0x81, 0x08


	//----- nvinfo : EIATTR_KPARAM_INFO
	.align		4
.L_9171:
        /*0018*/ 	.byte	0x04, 0x17
        /*001a*/ 	.short	(.L_9173 - .L_9172)
.L_9172:
        /*001c*/ 	.word	0x00000000
        /*0020*/ 	.short	0x0000
        /*0022*/ 	.short	0x0000
        /*0024*/ 	.byte	0x00, 0xf0, 0x11, 0x00


	//----- nvinfo : EIATTR_SPARSE_MMA_MASK
	.align		4
.L_9173:
        /*0028*/ 	.byte	0x03, 0x50
        /*002a*/ 	.short	0x0000


	//----- nvinfo : EIATTR_MAXREG_COUNT
	.align		4
        /*002c*/ 	.byte	0x03, 0x1b
        /*002e*/ 	.short	0x0080


	//----- nvinfo : EIATTR_MERCURY_ISA_VERSION
	.align		4
        /*0030*/ 	.byte	0x03, 0x5f
        /*0032*/ 	.short	0x0101


	//----- nvinfo : EIATTR_EXIT_INSTR_OFFSETS
	.align		4
        /*0034*/ 	.byte	0x04, 0x1c
        /*0036*/ 	.short	(.L_9175 - .L_9174)


	//   ....[0]....
.L_9174:
        /*0038*/ 	.word	0x00001480


	//   ....[1]....
        /*003c*/ 	.word	0x00002850


	//----- nvinfo : EIATTR_MAX_THREADS
	.align		4
.L_9175:
        /*0040*/ 	.byte	0x04, 0x05
        /*0042*/ 	.short	(.L_9177 - .L_9176)
.L_9176:
        /*0044*/ 	.word	0x00000080
        /*0048*/ 	.word	0x00000001
        /*004c*/ 	.word	0x00000001


	//----- nvinfo : EIATTR_CRS_STACK_SIZE
	.align		4
.L_9177:
        /*0050*/ 	.byte	0x04, 0x1e
        /*0052*/ 	.short	(.L_9179 - .L_9178)
.L_9178:
        /*0054*/ 	.word	0x00000000


	//----- nvinfo : EIATTR_CBANK_PARAM_SIZE
	.align		4
.L_9179:
        /*0058*/ 	.byte	0x03, 0x19
        /*005a*/ 	.short	0x0228


	//----- nvinfo : EIATTR_PARAM_CBANK
	.align		4
        /*005c*/ 	.byte	0x04, 0x0a
        /*005e*/ 	.short	(.L_9181 - .L_9180)
	.align		4
.L_9180:
        /*0060*/ 	.word	index@(.nv.constant0._ZN2at6native18elementwise_kernelILi128ELi2EZNS0_22gpu_kernel_impl_nocastINS0_13AUnaryFunctorIlllZZZNS0_19maximum_kernel_cudaERNS_18TensorIteratorBaseEENKUlvE_clEvENKUlvE2_clEvEUlllE_EEEEvS5_RKT_EUliE_EEviT1_)
        /*0064*/ 	.short	0x0210
        /*0066*/ 	.short	0x0228


	//----- nvinfo : EIATTR_SW_WAR
	.align		4
.L_9181:
        /*0068*/ 	.byte	0x04, 0x36
        /*006a*/ 	.short	(.L_9183 - .L_9182)
.L_9182:
        /*006c*/ 	.word	0x00000008
.L_9183:


//--------------------- .nv.info._ZN2at6native27unrolled_elementwise_kernelINS0_13AUnaryFunctorIlllZZZNS0_19maximum_kernel_cudaERNS_18TensorIteratorBaseEENKUlvE_clEvENKUlvE2_clEvEUlllE_EESt5arrayIPcLm2EELi4E23TrivialOffsetCalculatorILi1EjESD_NS0_6memory15LoadWithoutCastENSE_16StoreWithoutCastEEEviT_T0_T2_T3_T4_T5_ --------------------------
	.section	.nv.info._ZN2at6native27unrolled_elementwise_kernelINS0_13AUnaryFunctorIlllZZZNS0_19maximum_kernel_cudaERNS_18TensorIteratorBaseEENKUlvE_clEvENKUlvE2_clEvEUlllE_EESt5arrayIPcLm2EELi4E23TrivialOffsetCalculatorILi1EjESD_NS0_6memory15LoadWithoutCastENSE_16StoreWithoutCastEEEviT_T0_T2_T3_T4_T5_,"",@"SHT_CUDA_INFO"
	.sectionflags	@""
	.align	4


	//----- nvinfo : EIATTR_CUDA_API_VERSION
	.align		4
        /*0000*/ 	.byte	0x04, 0x37
        /*0002*/ 	.short	(.L_9185 - .L_9184)
.L_9184:
        /*0004*/ 	.word	0x00000082


	//----- nvinfo : EIATTR_KPARAM_INFO
	.align		4
.L_9185:
        /*0008*/ 	.byte	0x04, 0x17
        /*000a*/ 	.short	(.L_9187 - .L_9186)
.L_9186:
        /*000c*/ 	.word	0x00000000
        /*0010*/ 	.short	0x0006
        /*0012*/ 	.short	0x002b
        /*0014*/ 	.byte	0x00, 0xf0, 0x05, 0x00


	//----- nvinfo : EIATTR_KPARAM_INFO
	.align		4
.L_9187:
        /*0018*/ 	.byte	0x04, 0x17
        /*001a*/ 	.short	(.L_9189 - .L_9188)
.L_9188:
        /*001c*/ 	.word	0x00000000
        /*0020*/ 	.short	0x0005
        /*0022*/ 	.short	0x002a
        /*0024*/ 	.byte	0x00, 0xf0, 0x05, 0x00


	//----- nvinfo : EIATTR_KPARAM_INFO
	.align		4
.L_9189:
        /*0028*/ 	.byte	0x04, 0x17
        /*002a*/ 	.short	(.L_9191 - .L_9190)
.L_9190:
        /*002c*/ 	.word	0x00000000
        /*0030*/ 	.short	0x0004
        /*0032*/ 	.short	0x0029
        /*0034*/ 	.byte	0x00, 0xf0, 0x05, 0x00


	//----- nvinfo : EIATTR_KPARAM_INFO
	.align		4
.L_9191:
        /*0038*/ 	.byte	0x04, 0x17
        /*003a*/ 	.short	(.L_9193 - .L_9192)
.L_9192:
        /*003c*/ 	.word	0x00000000
        /*0040*/ 	.short	0x0003
        /*0042*/ 	.short	0x0028
        /*0044*/ 	.byte	0x00, 0xf0, 0x05, 0x00


	//----- nvinfo : EIATTR_KPARAM_INFO
	.align		4
.L_9193:
        /*0048*/ 	.byte	0x04, 0x17
        /*004a*/ 	.short	(.L_9195 - .L_9194)
.L_9194:
        /*004c*/ 	.word	0x00000000
        /*0050*/ 	.short	0x0002
        /*0052*/ 	.short	0x0018
        /*0054*/ 	.byte	0x00, 0xf0, 0x41, 0x00


	//----- nvinfo : EIATTR_KPARAM_INFO
	.align		4
.L_9195:
        /*0058*/ 	.byte	0x04, 0x17
        /*005a*/ 	.short	(.L_9197 - .L_9196)
.L_9196:
        /*005c*/ 	.word	0x00000000
        /*0060*/ 	.short	0x0001
        /*0062*/ 	.short	0x0008
        /*0064*/ 	.byte	0x00, 0xf0, 0x41, 0x00


	//----- nvinfo : EIATTR_KPARAM_INFO
	.align		4
.L_9197:
        /*0068*/ 	.byte	0x04, 0x17
        /*006a*/ 	.short	(.L_9199 - .L_9198)
.L_9198:
        /*006c*/ 	.word	0x00000000
        /*0070*/ 	.short	0x0000
        /*0072*/ 	.short	0x0000
        /*0074*/ 	.byte	0x00, 0xf0, 0x11, 0x00


	//----- nvinfo : EIATTR_SPARSE_MMA_MASK
	.align		4
.L_9199:
        /*0078*/ 	.byte	0x03, 0x50
        /*007a*/ 	.short	0x0000


	//----- nvinfo : EIATTR_MAXREG_COUNT
	.align		4
        /*007c*/ 	.byte	0x03, 0x1b
        /*007e*/ 	.short	0x00ff


	//----- nvinfo : EIATTR_MERCURY_ISA_VERSION
	.align		4
        /*0080*/ 	.byte	0x03, 0x5f
        /*0082*/ 	.short	0x0101


	//----- nvinfo : EIATTR_EXIT_INSTR_OFFSETS
	.align		4
        /*0084*/ 	.byte	0x04, 0x1c
        /*0086*/ 	.short	(.L_9201 - .L_9200)


	//   ....[0]....
.L_9200:
        /*0088*/ 	.word	0x00000490


	//   ....[1]....
        /*008c*/ 	.word	0x000004e0


	//----- nvinfo : EIATTR_MAX_THREADS
	.align		4
.L_9201:
        /*0090*/ 	.byte	0x04, 0x05
        /*0092*/ 	.short	(.L_9203 - .L_9202)
.L_9202:
        /*0094*/ 	.word	0x00000080
        /*0098*/ 	.word	0x00000001
        /*009c*/ 	.word	0x00000001


	//----- nvinfo : EIATTR_CRS_STACK_SIZE
	.align		4
.L_9203:
        /*00a0*/ 	.byte	0x04, 0x1e
        /*00a2*/ 	.short	(.L_9205 - .L_9204)
.L_9204:
        /*00a4*/ 	.word	0x00000000


	//----- nvinfo : EIATTR_CBANK_PARAM_SIZE
	.align		4
.L_9205:
        /*00a8*/ 	.byte	0x03, 0x19
        /*00aa*/ 	.short	0x002c


	//----- nvinfo : EIATTR_PARAM_CBANK
	.align		4
        /*00ac*/ 	.byte	0x04, 0x0a
        /*00ae*/ 	.short	(.L_9207 - .L_9206)
	.align		4
.L_9206:
        /*00b0*/ 	.word	index@(.nv.constant0._ZN2at6native27unrolled_elementwise_kernelINS0_13AUnaryFunctorIlllZZZNS0_19maximum_kernel_cudaERNS_18TensorIteratorBaseEENKUlvE_clEvENKUlvE2_clEvEUlllE_EESt5arrayIPcLm2EELi4E23TrivialOffsetCalculatorILi1EjESD_NS0_6memory15LoadWithoutCastENSE_16StoreWithoutCastEEEviT_T0_T2_T3_T4_T5_)
        /*00b4*/ 	.short	0x0210
        /*00b6*/ 	.short	0x002c


	//----- nvinfo : EIATTR_SW_WAR
	.align		4
.L_9207:
        /*00b8*/ 	.byte	0x04, 0x36
        /*00ba*/ 	.short	(.L_9209 - .L_9208)
.L_9208:
        /*00bc*/ 	.word	0x00000008
.L_9209:


//--------------------- .nv.info._ZN2at6native29vectorized_elementwise_kernelILi2ENS0_13AUnaryFunctorIlllZZZNS0_19maximum_kernel_cudaERNS_18TensorIteratorBaseEENKUlvE_clEvENKUlvE2_clEvEUlllE_EESt5arrayIPcLm2EEEEviT0_T1_ --------------------------
	.section	.nv.info._ZN2at6native29vectorized_elementwise_kernelILi2ENS0_13AUnaryFunctorIlllZZZNS0_19maximum_kernel_cudaERNS_18TensorIteratorBaseEENKUlvE_clEvENKUlvE2_clEvEUlllE_EESt5arrayIPcLm2EEEEviT0_T1_,"",@"SHT_CUDA_INFO"
	.sectionflags	@""
	.align	4


	//----- nvinfo : EIATTR_CUDA_API_VERSION
	.align		4
        /*0000*/ 	.byte	0x04, 0x37
        /*0002*/ 	.short	(.L_9211 - .L_9210)
.L_9210:
        /*0004*/ 	.word	0x00000082


	//----- nvinfo : EIATTR_KPARAM_INFO
	.align		4
.L_9211:
        /*0008*/ 	.byte	0x04, 0x17
        /*000a*/ 	.short	(.L_9213 - .L_9212)
.L_9212:
        /*000c*/ 	.word	0x00000000
        /*0010*/ 	.short	0x0002
        /*0012*/ 	.short	0x0018
        /*0014*/ 	.byte	0x00, 0xf0, 0x41, 0x00


	//----- nvinfo : EIATTR_KPARAM_INFO
	.align		4
.L_9213:
        /*0018*/ 	.byte	0x04, 0x17
        /*001a*/ 	.short	(.L_9215 - .L_9214)
.L_9214:
        /*001c*/ 	.word	0x00000000
        /*0020*/ 	.short	0x0001
        /*0022*/ 	.short	0x0008
        /*0024*/ 	.byte	0x00, 0xf0, 0x41, 0x00


	//----- nvinfo : EIATTR_KPARAM_INFO
	.align		4
.L_9215:
        /*0028*/ 	.byte	0x04, 0x17
        /*002a*/ 	.short	(.L_9217 - .L_9216)
.L_9216:
        /*002c*/ 	.word	0x00000000
        /*0030*/ 	.short	0x0000
        /*0032*/ 	.short	0x0000
        /*0034*/ 	.byte	0x00, 0xf0, 0x11, 0x00


	//----- nvinfo : EIATTR_SPARSE_MMA_MASK
	.align		4
.L_9217:
        /*0038*/ 	.byte	0x03, 0x50
        /*003a*/ 	.short	0x0000


	//----- nvinfo : EIATTR_MAXREG_COUNT
	.align		4
        /*003c*/ 	.byte	0x03, 0x1b
        /*003e*/ 	.short	0x00ff


	//----- nvinfo : EIATTR_MERCURY_ISA_VERSION
	.align		4
        /*0040*/ 	.byte	0x03, 0x5f
        /*0042*/ 	.short	0x0101


	//----- nvinfo : EIATTR_EXIT_INSTR_OFFSETS
	.align		4
        /*0044*/ 	.byte	0x04, 0x1c
        /*0046*/ 	.short	(.L_9219 - .L_9218)


	//   ....[0]....
.L_9218:
        /*0048*/ 	.word	0x00000430


	//   ....[1]....
        /*004c*/ 	.word	0x00000d50


	//   ....[2]....
        /*0050*/ 	.word	0x00000da0


	//----- nvinfo : EIATTR_MAX_THREADS
	.align		4
.L_9219:
        /*0054*/ 	.byte	0x04, 0x05
        /*0056*/ 	.short	(.L_9221 - .L_9220)
.L_9220:
        /*0058*/ 	.word	0x00000080
        /*005c*/ 	.word	0x00000001
        /*0060*/ 	.word	0x00000001


	//----- nvinfo : EIATTR_CRS_STACK_SIZE
	.align		4
.L_9221:
        /*0064*/ 	.byte	0x04, 0x1e
        /*0066*/ 	.short	(.L_9223 - .L_9222)
.L_9222:
        /*0068*/ 	.word	0x00000000


	//----- nvinfo : EIATTR_CBANK_PARAM_SIZE
	.align		4
.L_9223:
        /*006c*/ 	.byte	0x03, 0x19
        /*006e*/ 	.short	0x0028


	//----- nvinfo : EIATTR_PARAM_CBANK
	.align		4
        /*0070*/ 	.byte	0x04, 0x0a
        /*0072*/ 	.short	(.L_9225 - .L_9224)
	.align		4
.L_9224:
        /*0074*/ 	.word	index@(.nv.constant0._ZN2at6native29vectorized_elementwise_kernelILi2ENS0_13AUnaryFunctorIlllZZZNS0_19maximum_kernel_cudaERNS_18TensorIteratorBaseEENKUlvE_clEvENKUlvE2_clEvEUlllE_EESt5arrayIPcLm2EEEEviT0_T1_)
        /*0078*/ 	.short	0x0210
        /*007a*/ 	.short	0x0028


	//----- nvinfo : EIATTR_SW_WAR
	.align		4
.L_9225:
        /*007c*/ 	.byte	0x04, 0x36
        /*007e*/ 	.short	(.L_9227 - .L_9226)
.L_9226:
        /*0080*/ 	.word	0x00000008
.L_9227:


//--------------------- .nv.info._ZN2at6native29vectorized_elementwise_kernelILi4ENS0_13AUnaryFunctorIlllZZZNS0_19maximum_kernel_cudaERNS_18TensorIteratorBaseEENKUlvE_clEvENKUlvE2_clEvEUlllE_EESt5arrayIPcLm2EEEEviT0_T1_ --------------------------
	.section	.nv.info._ZN2at6native29vectorized_elementwise_kernelILi4ENS0_13AUnaryFunctorIlllZZZNS0_19maximum_kernel_cudaERNS_18TensorIteratorBaseEENKUlvE_clEvENKUlvE2_clEvEUlllE_EESt5arrayIPcLm2EEEEviT0_T1_,"",@"SHT_CUDA_INFO"
	.sectionflags	@""
	.align	4


	//----- nvinfo : EIATTR_CUDA_API_VERSION
	.align		4
        /*0000*/ 	.byte	0x04, 0x37
        /*0002*/ 	.short	(.L_9229 - .L_9228)
.L_9228:
        /*0004*/ 	.word	0x00000082


	//----- nvinfo : EIATTR_KPARAM_INFO
	.align		4
.L_9229:
        /*0008*/ 	.byte	0x04, 0x17
        /*000a*/ 	.short	(.L_9231 - .L_9230)
.L_9230:
        /*000c*/ 	.word	0x00000000
        /*0010*/ 	.short	0x0002
        /*0012*/ 	.short	0x0018
        /*0014*/ 	.byte	0x00, 0xf0, 0x41, 0x00


	//----- nvinfo : EIATTR_KPARAM_INFO
	.align		4
.L_9231:
        /*0018*/ 	.byte	0x04, 0x17
        /*001a*/ 	.short	(.L_9233 - .L_9232)
.L_9232:
        /*001c*/ 	.word	0x00000000
        /*0020*/ 	.short	0x0001
        /*0022*/ 	.short	0x0008
        /*0024*/ 	.byte	0x00, 0xf0, 0x41, 0x00


	//----- nvinfo : EIATTR_KPARAM_INFO
	.align		4
.L_9233:
        /*0028*/ 	.byte	0x04, 0x17
        /*002a*/ 	.short	(.L_9235 - .L_9234)
.L_9234:
        /*002c*/ 	.word	0x00000000
        /*0030*/ 	.short	0x0000
        /*0032*/ 	.short	0x0000
        /*0034*/ 	.byte	0x00, 0xf0, 0x11, 0x00


	//----- nvinfo : EIATTR_SPARSE_MMA_MASK
	.align		4
.L_9235:
        /*0038*/ 	.byte	0x03, 0x50
        /*003a*/ 	.short	0x0000


	//----- nvinfo : EIATTR_MAXREG_COUNT
	.align		4
        /*003c*/ 	.byte	0x03, 0x1b
        /*003e*/ 	.short	0x00ff


	//----- nvinfo : EIATTR_MERCURY_ISA_VERSION
	.align		4
        /*0040*/ 	.byte	0x03, 0x5f
        /*0042*/ 	.short	0x0101


	//----- nvinfo : EIATTR_EXIT_INSTR_OFFSETS
	.align		4
        /*0044*/ 	.byte	0x04, 0x1c
        /*0046*/ 	.short	(.L_9237 - .L_9236)


	//   ....[0]....
.L_9236:
        /*0048*/ 	.word	0x00000430


	//   ....[1]....
        /*004c*/ 	.word	0x00000d50


	//   ....[2]....
        /*0050*/ 	.word	0x00000da0


	//----- nvinfo : EIATTR_MAX_THREADS
	.align		4
.L_9237:
        /*0054*/ 	.byte	0x04, 0x05
        /*0056*/ 	.short	(.L_9239 - .L_9238)
.L_9238:
        /*0058*/ 	.word	0x00000080
        /*005c*/ 	.word	0x00000001
        /*0060*/ 	.word	0x00000001


	//----- nvinfo : EIATTR_CRS_STACK_SIZE
	.align		4
.L_9239:
        /*0064*/ 	.byte	0x04, 0x1e
        /*0066*/ 	.short	(.L_9241 - .L_9240)
.L_9240:
        /*0068*/ 	.word	0x00000000


	//----- nvinfo : EIATTR_CBANK_PARAM_SIZE
	.align		4
.L_9241:
        /*006c*/ 	.byte	0x03, 0x19
        /*006e*/ 	.short	0x0028


	//----- nvinfo : EIATTR_PARAM_CBANK
	.align		4
        /*0070*/ 	.byte	0x04, 0x0a
        /*0072*/ 	.short	(.L_9243 - .L_9242)
	.align		4
.L_9242:
        /*0074*/ 	.word	index@(.nv.constant0._ZN2at6native29vectorized_elementwise_kernelILi4ENS0_13AUnaryFunctorIlllZZZNS0_19maximum_kernel_cudaERNS_18TensorIteratorBaseEENKUlvE_clEvENKUlvE2_clEvEUlllE_EESt5arrayIPcLm2EEEEviT0_T1_)
        /*0078*/ 	.short	0x0210
        /*007a*/ 	.short	0x0028


	//----- nvinfo : EIATTR_SW_WAR
	.align		4
.L_9243:
        /*007c*/ 	.byte	0x04, 0x36
        /*007e*/ 	.short	(.L_9245 - .L_9244)
.L_9244:
        /*0080*/ 	.word	0x00000008
.L_9245:


//--------------------- .nv.info._ZN2at6native29vectorized_elementwise_kernelILi8ENS0_13AUnaryFunctorIlllZZZNS0_19maximum_kernel_cudaERNS_18TensorIteratorBaseEENKUlvE_clEvENKUlvE2_clEvEUlllE_EESt5arrayIPcLm2EEEEviT0_T1_ --------------------------
	.section	.nv.info._ZN2at6native29vectorized_elementwise_kernelILi8ENS0_13AUnaryFunctorIlllZZZNS0_19maximum_kernel_cudaERNS_18TensorIteratorBaseEENKUlvE_clEvENKUlvE2_clEvEUlllE_EESt5arrayIPcLm2EEEEviT0_T1_,"",@"SHT_CUDA_INFO"
	.sectionflags	@""
	.align	4


	//----- nvinfo : EIATTR_CUDA_API_VERSION
	.align		4
        /*0000*/ 	.byte	0x04, 0x37
        /*0002*/ 	.short	(.L_9247 - .L_9246)
.L_9246:
        /*0004*/ 	.word	0x00000082


	//----- nvinfo : EIATTR_KPARAM_INFO
	.align		4
.L_9247:
        /*0008*/ 	.byte	0x04, 0x17
        /*000a*/ 	.short	(.L_9249 - .L_9248)
.L_9248:
        /*000c*/ 	.word	0x00000000
        /*0010*/ 	.short	0x0002
        /*0012*/ 	.short	0x0018
        /*0014*/ 	.byte	0x00, 0xf0, 0x41, 0x00


	//----- nvinfo : EIATTR_KPARAM_INFO
	.align		4
.L_9249:
        /*0018*/ 	.byte	0x04, 0x17
        /*001a*/ 	.short	(.L_9251 - .L_9250)
.L_9250:
        /*001c*/ 	.word	0x00000000
        /*0020*/ 	.short	0x0001
        /*0022*/ 	.short	0x0008
        /*0024*/ 	.byte	0x00, 0xf0, 0x41, 0x00


	//----- nvinfo : EIATTR_KPARAM_INFO
	.align		4
.L_9251:
        /*0028*/ 	.byte	0x04, 0x17
        /*002a*/ 	.short	(.L_9253 - .L_9252)
.L_9252:
        /*002c*/ 	.word	0x00000000
        /*0030*/ 	.short	0x0000
        /*0032*/ 	.short	0x0000
        /*0034*/ 	.byte	0x00, 0xf0, 0x11, 0x00


	//----- nvinfo : EIATTR_SPARSE_MMA_MASK
	.align		4
.L_9253:
        /*0038*/ 	.byte	0x03, 0x50
        /*003a*/ 	.short	0x0000


	//----- nvinfo : EIATTR_MAXREG_COUNT
	.align		4
        /*003c*/ 	.byte	0x03, 0x1b
        /*003e*/ 	.short	0x00ff


	//----- nvinfo : EIATTR_MERCURY_ISA_VERSION
	.align		4
        /*0040*/ 	.byte	0x03, 0x5f
        /*0042*/ 	.short	0x0101


	//----- nvinfo : EIATTR_EXIT_INSTR_OFFSETS
	.align		4
        /*0044*/ 	.byte	0x04, 0x1c
        /*0046*/ 	.short	(.L_9255 - .L_9254)


	//   ....[0]....
.L_9254:
        /*0048*/ 	.word	0x00000430


	//   ....[1]....
        /*004c*/ 	.word	0x00000d50


	//   ....[2]....
        /*0050*/ 	.word	0x00000da0


	//----- nvinfo : EIATTR_MAX_THREADS
	.align		4
.L_9255:
        /*0054*/ 	.byte	0x04, 0x05
        /*0056*/ 	.short	(.L_9257 - .L_9256)
.L_9256:
        /*0058*/ 	.word	0x00000080
        /*005c*/ 	.word	0x00000001
        /*0060*/ 	.word	0x00000001


	//----- nvinfo : EIATTR_CRS_STACK_SIZE
	.align		4
.L_9257:
        /*0064*/ 	.byte	0x04, 0x1e
        /*0066*/ 	.short	(.L_9259 - .L_9258)
.L_9258:
        /*0068*/ 	.word	0x00000000


	//----- nvinfo : EIATTR_CBANK_PARAM_SIZE
	.align		4
.L_9259:
        /*006c*/ 	.byte	0x03, 0x19
        /*006e*/ 	.short	0x0028


	//----- nvinfo : EIATTR_PARAM_CBANK
	.align		4
        /*0070*/ 	.byte	0x04, 0x0a
        /*0072*/ 	.short	(.L_9261 - .L_9260)
	.align		4
.L_9260:
        /*0074*/ 	.word	index@(.nv.constant0._ZN2at6native29vectorized_elementwise_kernelILi8ENS0_13AUnaryFunctorIlllZZZNS0_19maximum_kernel_cudaERNS_18TensorIteratorBaseEENKUlvE_clEvENKUlvE2_clEvEUlllE_EESt5arrayIPcLm2EEEEviT0_T1_)
        /*0078*/ 	.short	0x0210
        /*007a*/ 	.short	0x0028


	//----- nvinfo : EIATTR_SW_WAR
	.align		4
.L_9261:
        /*007c*/ 	.byte	0x04, 0x36
        /*007e*/ 	.short	(.L_9263 - .L_9262)
.L_9262:
        /*0080*/ 	.word	0x00000008
.L_9263:


//--------------------- .nv.info._ZN2at6native18elementwise_kernelILi128ELi4EZNS0_15gpu_kernel_implINS0_13BinaryFunctorIlllZZZNS0_19maximum_kernel_cudaERNS_18TensorIteratorBaseEENKUlvE_clEvENKUlvE2_clEvEUlllE_EEEEvS5_RKT_EUliE_EEviT1_ --------------------------
	.section	.nv.info._ZN2at6native18elementwise_kernelILi128ELi4EZNS0_15gpu_kernel_implINS0_13BinaryFunctorIlllZZZNS0_19maximum_kernel_cudaERNS_18TensorIteratorBaseEENKUlvE_clEvENKUlvE2_clEvEUlllE_EEEEvS5_RKT_EUliE_EEviT1_,"",@"SHT_CUDA_INFO"
	.sectionflags	@""
	.align	4


	//----- nvinfo : EIATTR_CUDA_API_VERSION
	.align		4
        /*0000*/ 	.byte	0x04, 0x37
        /*0002*/ 	.short	(.L_9265 - .L_9264)
.L_9264:
        /*0004*/ 	.word	0x00000082


	//----- nvinfo : EIATTR_KPARAM_INFO
	.align		4
.L_9265:
        /*0008*/ 	.byte	0x04, 0x17
        /*000a*/ 	.short	(.L_9267 - .L_9266)
.L_9266:
        /*000c*/ 	.word	0x00000000
        /*0010*/ 	.short	0x0001
        /*0012*/ 	.short	0x0008
        /*0014*/ 	.byte	0x00, 0xf0, 0x21, 0x0a


	//----- nvinfo : EIATTR_KPARAM_INFO
	.align		4
.L_9267:
        /*0018*/ 	.byte	0x04, 0x17
        /*001a*/ 	.short	(.L_9269 - .L_9268)
.L_9268:
        /*001c*/ 	.word	0x00000000
        /*0020*/ 	.short	0x0000
        /*0022*/ 	.short	0x0000
        /*0024*/ 	.byte	0x00, 0xf0, 0x11, 0x00


	//----- nvinfo : EIATTR_SPARSE_MMA_MASK
	.align		4
.L_9269:
        /*0028*/ 	.byte	0x03, 0x50
        /*002a*/ 	.short	0x0000


	//----- nvinfo : EIATTR_MAXREG_COUNT
	.align		4
        /*002c*/ 	.byte	0x03, 0x1b
        /*002e*/ 	.short	0x0080


	//----- nvinfo : EIATTR_EXTERNS
	.align		4
        /*0030*/ 	.byte	0x04, 0x0f
        /*0032*/ 	.short	(.L_9271 - .L_9270)


	//   ....[0]....
	.align		4
.L_9270:
        /*0034*/ 	.word	index@(__assertfail)


	//----- nvinfo : EIATTR_MERCURY_ISA_VERSION
	.align		4
.L_9271:
        /*0038*/ 	.byte	0x03, 0x5f
        /*003a*/ 	.short	0x0101


	//----- nvinfo : EIATTR_SYSCALL_OFFSETS
	.align		4
        /*003c*/ 	.byte	0x04, 0x46
        /*003e*/ 	.short	(.L_9273 - .L_9272)


	//   ....[0]....
.L_9272:
        /*0040*/ 	.word	0x00002500


	//   ....[1]....
        /*0044*/ 	.word	0x00003370


	//   ....[2]....
        /*0048*/ 	.word	0x00004220


	//   ....[3]....
        /*004c*/ 	.word	0x00006730


	//   ....[4]....
        /*0050*/ 	.word	0x000075a0


	//   ....[5]....
        /*0054*/ 	.word	0x00008450


	//   ....[6]....
        /*0058*/ 	.word	0x0000a950


	//   ....[7]....
        /*005c*/ 	.word	0x0000b7c0


	//   ....[8]....
        /*0060*/ 	.word	0x0000c670


	//   ....[9]....
        /*0064*/ 	.word	0x0000eb60


	//   ....[10]....
        /*0068*/ 	.word	0x0000f9d0


	//   ....[11]....
        /*006c*/ 	.word	0x00010880


	//----- nvinfo : EIATTR_EXIT_INSTR_OFFSETS
	.align		4
.L_9273:
        /*0070*/ 	.byte	0x04, 0x1c
        /*0072*/ 	.short	(.L_9275 - .L_9274)


	//   ....[0]....
.L_9274:
        /*0074*/ 	.word	0x0000c700


	//   ....[1]....
        /*0078*/ 	.word	0x0000fb60


	//   ....[2]....
        /*007c*/ 	.word	0x0000fb80


	//   ....[3]....
        /*0080*/ 	.word	0x0000fc00


	//   ....[4]....
        /*0084*/ 	.word	0x0000fc20


	//   ....[5]....
        /*0088*/ 	.word	0x0000fc40


	//   ....[6]....
        /*008c*/ 	.word	0x0000fcd0


	//   ....[7]....
        /*0090*/ 	.word	0x0000fd10


	//   ....[8]....
        /*0094*/ 	.word	0x0000fdb0


	//   ....[9]....
        /*0098*/ 	.word	0x0000fe00


	//   ....[10]....
        /*009c*/ 	.word	0x0000fe30


	//   ....[11]....
        /*00a0*/ 	.word	0x0000ff00


	//   ....[12]....
        /*00a4*/ 	.word	0x0000ff40


	//   ....[13]....
        /*00a8*/ 	.word	0x000100d0


	//   ....[14]....
        /*00ac*/ 	.word	0x00010230


	//   ....[15]....
        /*00b0*/ 	.word	0x00010270


	//   ....[16]....
        /*00b4*/ 	.word	0x00010310


	//   ....[17]....
        /*00b8*/ 	.word	0x00010490


	//   ....[18]....
        /*00bc*/ 	.word	0x00010610


	//   ....[19]....
        /*00c0*/ 	.word	0x00010780


	//   ....[20]....
        /*00c4*/ 	.word	0x00010890


	//   ....[21]....
        /*00c8*/ 	.word	0x000108b0


	//   ....[22]....
        /*00cc*/ 	.word	0x000108d0


	//----- nvinfo : EIATTR_MAX_THREADS
	.align		4
.L_9275:
        /*00d0*/ 	.byte	0x04, 0x05
        /*00d2*/ 	.short	(.L_9277 - .L_9276)
.L_9276:
        /*00d4*/ 	.word	0x00000080
        /*00d8*/ 	.word	0x00000001
        /*00dc*/ 	.word	0x00000001


	//----- nvinfo : EIATTR_CRS_STACK_SIZE
	.align		4
.L_9277:
        /*00e0*/ 	.byte	0x04, 0x1e
        /*00e2*/ 	.short	(.L_9279 - .L_9278)
.L_9278:
        /*00e4*/ 	.word	0x00000000


	//----- nvinfo : EIATTR_CBANK_PARAM_SIZE
	.align		4
.L_9279:
        /*00e8*/ 	.byte	0x03, 0x19
        /*00ea*/ 	.short	0x0290


	//----- nvinfo : EIATTR_PARAM_CBANK
	.align		4
        /*00ec*/ 	.byte	0x04, 0x0a
        /*00ee*/ 	.short	(.L_9281 - .L_9280)
	.align		4
.L_9280:
        /*00f0*/ 	.word	index@(.nv.constant0._ZN2at6native18elementwise_kernelILi128ELi4EZNS0_15gpu_kernel_implINS0_13BinaryFunctorIlllZZZNS0_19maximum_kernel_cudaERNS_18TensorIteratorBaseEENKUlvE_clEvENKUlvE2_clEvEUlllE_EEEEvS5_RKT_EUliE_EEviT1_)
        /*00f4*/ 	.short	0x0210
        /*00f6*/ 	.short	0x0290


	//----- nvinfo : EIATTR_SW_WAR
	.align		4
.L_9281:
        /*00f8*/ 	.byte	0x04, 0x36
        /*00fa*/ 	.short	(.L_9283 - .L_9282)
.L_9282:
        /*00fc*/ 	.word	0x00000008
.L_9283:


//--------------------- .nv.info._ZN2at6native27unrolled_elementwise_kernelINS0_13BinaryFunctorIlllZZZNS0_19maximum_kernel_cudaERNS_18TensorIteratorBaseEENKUlvE_clEvENKUlvE2_clEvEUlllE_EESt5arrayIPcLm3EELi4E23TrivialOffsetCalculatorILi2EjESC_ILi1EjENS0_6memory12LoadWithCastILi2EEENSF_13StoreWithCastILi1EEEEEviT_T0_T2_T3_T4_T5_ --------------------------
	.section	.nv.info._ZN2at6native27unrolled_elementwise_kernelINS0_13BinaryFunctorIlllZZZNS0_19maximum_kernel_cudaERNS_18TensorIteratorBaseEENKUlvE_clEvENKUlvE2_clEvEUlllE_EESt5arrayIPcLm3EELi4E23TrivialOffsetCalculatorILi2EjESC_ILi1EjENS0_6memory12LoadWithCastILi2EEENSF_13StoreWithCastILi1EEEEEviT_T0_T2_T3_T4_T5_,"",@"SHT_CUDA_INFO"
	.sectionflags	@""
	.align	4


	//----- nvinfo : EIATTR_CUDA_API_VERSION
	.align		4
        /*0000*/ 	.byte	0x04, 0x37
        /*0002*/ 	.short	(.L_9285 - .L_9284)
.L_9284:
        /*0004*/ 	.word	0x00000082


	//----- nvinfo : EIATTR_KPARAM_INFO
	.align		4
.L_9285:
        /*0008*/ 	.byte	0x04, 0x17
        /*000a*/ 	.short	(.L_9287 - .L_9286)
.L_9286:
        /*000c*/ 	.word	0x00000000
        /*0010*/ 	.short	0x0006
        /*0012*/ 	.short	0x0030
        /*0014*/ 	.byte	0x00, 0xf0, 0x21, 0x00


	//----- nvinfo : EIATTR_KPARAM_INFO
	.align		4
.L_9287:
        /*0018*/ 	.byte	0x04, 0x17
        /*001a*/ 	.short	(.L_9289 - .L_9288)
.L_9288:
        /*001c*/ 	.word	0x00000000
        /*0020*/ 	.short	0x0005
        /*0022*/ 	.short	0x0024
        /*0024*/ 	.byte	0x00, 0xf0, 0x31, 0x00


	//----- nvinfo : EIATTR_KPARAM_INFO
	.align		4
.L_9289:
        /*0028*/ 	.byte	0x04, 0x17
        /*002a*/ 	.short	(.L_9291 - .L_9290)
.L_9290:
        /*002c*/ 	.word	0x00000000
        /*0030*/ 	.short	0x0004
        /*0032*/ 	.short	0x0021
        /*0034*/ 	.byte	0x00, 0xf0, 0x05, 0x00


	//----- nvinfo : EIATTR_KPARAM_INFO
	.align		4
.L_9291:
        /*0038*/ 	.byte	0x04, 0x17
        /*003a*/ 	.short	(.L_9293 - .L_9292)
.L_9292:
        /*003c*/ 	.word	0x00000000
        /*0040*/ 	.short	0x0003
        /*0042*/ 	.short	0x0020
        /*0044*/ 	.byte	0x00, 0xf0, 0x05, 0x00


	//----- nvinfo : EIATTR_KPARAM_INFO
	.align		4
.L_9293:
        /*0048*/ 	.byte	0x04, 0x17
        /*004a*/ 	.short	(.L_9295 - .L_9294)
.L_9294:
        /*004c*/ 	.word	0x00000000
        /*0050*/ 	.short	0x0002
        /*0052*/ 	.short	0x0008
        /*0054*/ 	.byte	0x00, 0xf0, 0x61, 0x00


	//----- nvinfo : EIATTR_KPARAM_INFO
	.align		4
.L_9295:
        /*0058*/ 	.byte	0x04, 0x17
        /*005a*/ 	.short	(.L_9297 - .L_9296)
.L_9296:
        /*005c*/ 	.word	0x00000000
        /*0060*/ 	.short	0x0001
        /*0062*/ 	.short	0x0004
        /*0064*/ 	.byte	0x00, 0xf0, 0x05, 0x00


	//----- nvinfo : EIATTR_KPARAM_INFO
	.align		4
.L_9297:
        /*0068*/ 	.byte	0x04, 0x17
        /*006a*/ 	.short	(.L_9299 - .L_9298)
.L_9298:
        /*006c*/ 	.word	0x00000000
        /*0070*/ 	.short	0x0000
        /*0072*/ 	.short	0x0000
        /*0074*/ 	.byte	0x00, 0xf0, 0x11, 0x00


	//----- nvinfo : EIATTR_SPARSE_MMA_MASK
	.align		4
.L_9299:
        /*0078*/ 	.byte	0x03, 0x50
        /*007a*/ 	.short	0x0000


	//----- nvinfo : EIATTR_MAXREG_COUNT
	.align		4
        /*007c*/ 	.byte	0x03, 0x1b
        /*007e*/ 	.short	0x00ff


	//----- nvinfo : EIATTR_EXTERNS
	.align		4
        /*0080*/ 	.byte	0x04, 0x0f
        /*0082*/ 	.short	(.L_9301 - .L_9300)


	//   ....[0]....
	.align		4
.L_9300:
        /*0084*/ 	.word	index@(__assertfail)


	//----- nvinfo : EIATTR_MERCURY_ISA_VERSION
	.align		4
.L_9301:
        /*0088*/ 	.byte	0x03, 0x5f
        /*008a*/ 	.short	0x0101


	//----- nvinfo : EIATTR_SYSCALL_OFFSETS
	.align		4
        /*008c*/ 	.byte	0x04, 0x46
        /*008e*/ 	.short	(.L_9303 - .L_9302)


	//   ....[0]....
.L_9302:
        /*0090*/ 	.word	0x00000f10


	//   ....[1]....
        /*0094*/ 	.word	0x00001d90


	//   ....[2]....
        /*0098*/ 	.word	0x00002c90


	//   ....[3]....
        /*009c*/ 	.word	0x00003b10


	//   ....[4]....
        /*00a0*/ 	.word	0x00004a20


	//   ....[5]....
        /*00a4*/ 	.word	0x000058a0


	//   ....[6]....
        /*00a8*/ 	.word	0x00006790


	//   ....[7]....
        /*00ac*/ 	.word	0x00007610


	//   ....[8]....
        /*00b0*/ 	.word	0x00008610


	//   ....[9]....
        /*00b4*/ 	.word	0x000094e0


	//   ....[10]....
        /*00b8*/ 	.word	0x0000a380


	//   ....[11]....
        /*00bc*/ 	.word	0x0000b240


	//----- nvinfo : EIATTR_EXIT_INSTR_OFFSETS
	.align		4
.L_9303:
        /*00c0*/ 	.byte	0x04, 0x1c
        /*00c2*/ 	.short	(.L_9305 - .L_9304)


	//   ....[0]....
.L_9304:
        /*00c4*/ 	.word	0x0000a400


	//   ....[1]....
        /*00c8*/ 	.word	0x0000a530


	//   ....[2]....
        /*00cc*/ 	.word	0x0000a550


	//   ....[3]....
        /*00d0*/ 	.word	0x0000a5d0


	//   ....[4]....
        /*00d4*/ 	.word	0x0000a5f0


	//   ....[5]....
        /*00d8*/ 	.word	0x0000a610


	//   ....[6]....
        /*00dc*/ 	.word	0x0000a6a0


	//   ....[7]....
        /*00e0*/ 	.word	0x0000a6e0


	//   ....[8]....
        /*00e4*/ 	.word	0x0000a780


	//   ....[9]....
        /*00e8*/ 	.word	0x0000a7d0


	//   ....[10]....
        /*00ec*/ 	.word	0x0000a800


	//   ....[11]....
        /*00f0*/ 	.word	0x0000a8d0


	//   ....[12]....
        /*00f4*/ 	.word	0x0000a910


	//   ....[13]....
        /*00f8*/ 	.word	0x0000aaa0


	//   ....[14]....
        /*00fc*/ 	.word	0x0000ac00


	//   ....[15]....
        /*0100*/ 	.word	0x0000ac40


	//   ....[16]....
        /*0104*/ 	.word	0x0000ace0


	//   ....[17]....
        /*0108*/ 	.word	0x0000ae60


	//   ....[18]....
        /*010c*/ 	.word	0x0000afe0


	//   ....[19]....
        /*0110*/ 	.word	0x0000b140


	//   ....[20]....
        /*0114*/ 	.word	0x0000b250


	//   ....[21]....
        /*0118*/ 	.word	0x0000b270


	//   ....[22]....
        /*011c*/ 	.word	0x0000b290


	//----- nvinfo : EIATTR_MAX_THREADS
	.align		4
.L_9305:
        /*0120*/ 	.byte	0x04, 0x05
        /*0122*/ 	.short	(.L_9307 - .L_9306)
.L_9306:
        /*0124*/ 	.word	0x00000080
        /*0128*/ 	.word	0x00000001
        /*012c*/ 	.word	0x00000001


	//----- nvinfo : EIATTR_CRS_STACK_SIZE
	.align		4
.L_9307:
        /*0130*/ 	.byte	0x04, 0x1e
        /*0132*/ 	.short	(.L_9309 - .L_9308)
.L_9308:
        /*0134*/ 	.word	0x00000000


	//----- nvinfo : EIATTR_CBANK_PARAM_SIZE
	.align		4
.L_9309:
        /*0138*/ 	.byte	0x03, 0x19
        /*013a*/ 	.short	0x0038


	//----- nvinfo : EIATTR_PARAM_CBANK
	.align		4
        /*013c*/ 	.byte	0x04, 0x0a
        /*013e*/ 	.short	(.L_9311 - .L_9310)
	.align		4
.L_9310:
        /*0140*/ 	.word	index@(.nv.constant0._ZN2at6native27unrolled_elementwise_kernelINS0_13BinaryFunctorIlllZZZNS0_19maximum_kernel_cudaERNS_18TensorIteratorBaseEENKUlvE_clEvENKUlvE2_clEvEUlllE_EESt5arrayIPcLm3EELi4E23TrivialOffsetCalculatorILi2EjESC_ILi1EjENS0_6memory12LoadWithCastILi2EEENSF_13StoreWithCastILi1EEEEEviT_T0_T2_T3_T4_T5_)
        /*0144*/ 	.short	0x0210
        /*0146*/ 	.short	0x0038


	//----- nvinfo : EIATTR_SW_WAR
	.align		4
.L_9311:
        /*0148*/ 	.byte	0x04, 0x36
        /*014a*/ 	.short	(.L_9313 - .L_9312)
.L_9312:
        /*014c*/ 	.word	0x00000008
.L_9313:


//--------------------- .nv.info._ZN2at6native18elementwise_kernelILi128ELi2EZNS0_22gpu_kernel_impl_nocastINS0_13BinaryFunctorIlllZZZNS0_19maximum_kernel_cudaERNS_18TensorIteratorBaseEENKUlvE_clEvENKUlvE2_clEvEUlllE_EEEEvS5_RKT_EUliE_EEviT1_ --------------------------
	.section	.nv.info._ZN2at6native18elementwise_kernelILi128ELi2EZNS0_22gpu_kernel_impl_nocastINS0_13BinaryFunctorIlllZZZNS0_19maximum_kernel_cudaERNS_18TensorIteratorBaseEENKUlvE_clEvENKUlvE2_clEvEUlllE_EEEEvS5_RKT_EUliE_EEviT1_,"",@"SHT_CUDA_INFO"
	.sectionflags	@""
	.align	4


	//----- nvinfo : EIATTR_CUDA_API_VERSION
	.align		4
        /*0000*/ 	.byte	0x04, 0x37
        /*0002*/ 	.short	(.L_9315 - .L_9314)
.L_9314:
        /*0004*/ 	.word	0x00000082


	//----- nvinfo : EIATTR_KPARAM_INFO
	.align		4
.L_9315:
        /*0008*/ 	.byte	0x04, 0x17
        /*000a*/ 	.short	(.L_9317 - .L_9316)
.L_9316:
        /*000c*/ 	.word	0x00000000
        /*0010*/ 	.short	0x0001
        /*0012*/ 	.short	0x0008
        /*0014*/ 	.byte	0x00, 0xf0, 0x21, 0x0a


	//----- nvinfo : EIATTR_KPARAM_INFO
	.align		4
.L_9317:
        /*0018*/ 	.byte	0x04, 0x17
        /*001a*/ 	.short	(.L_9319 - .L_9318)
.L_9318:
        /*001c*/ 	.word	0x00000000
        /*0020*/ 	.short	0x0000
        /*0022*/ 	.short	0x0000
        /*0024*/ 	.byte	0x00, 0xf0, 0x11, 0x00


	//----- nvinfo : EIATTR_SPARSE_MMA_MASK
	.align		4
.L_9319:
        /*0028*/ 	.byte	0x03, 0x50
        /*002a*/ 	.short	0x0000


	//----- nvinfo : EIATTR_MAXREG_COUNT
	.align		4
        /*002c*/ 	.byte	0x03, 0x1b
        /*002e*/ 	.short	0x0080


	//----- nvinfo : EIATTR_MERCURY_ISA_VERSION
	.align		4
        /*0030*/ 	.byte	0x03, 0x5f
        /*0032*/ 	.short	0x0101


	//----- nvinfo : EIATTR_EXIT_INSTR_OFFSETS
	.align		4
        /*0034*/ 	.byte	0x04, 0x1c
        /*0036*/ 	.short	(.L_9321 - .L_9320)


	//   ....[0]....
.L_9320:
        /*0038*/ 	.word	0x000017e0


	//   ....[1]....
        /*003c*/ 	.word	0x00002f00


	//----- nvinfo : EIATTR_MAX_THREADS
	.align		4
.L_9321:
        /*0040*/ 	.byte	0x04, 0x05
        /*0042*/ 	.short	(.L_9323 - .L_9322)
.L_9322:
        /*0044*/ 	.word	0x00000080
        /*0048*/ 	.word	0x00000001
        /*004c*/ 	.word	0x00000001


	//----- nvinfo : EIATTR_CRS_STACK_SIZE
	.align		4
.L_9323:
        /*0050*/ 	.byte	0x04, 0x1e
        /*0052*/ 	.short	(.L_9325 - .L_9324)
.L_9324:
        /*0054*/ 	.word	0x00000000


	//----- nvinfo : EIATTR_CBANK_PARAM_SIZE
	.align		4
.L_9325:
        /*0058*/ 	.byte	0x03, 0x19
        /*005a*/ 	.short	0x0290


	//----- nvinfo : EIATTR_PARAM_CBANK
	.align		4
        /*005c*/ 	.byte	0x04, 0x0a
        /*005e*/ 	.short	(.L_9327 - .L_9326)
	.align		4
.L_9326:
        /*0060*/ 	.word	index@(.nv.constant0._ZN2at6native18elementwise_kernelILi128ELi2EZNS0_22gpu_kernel_impl_nocastINS0_13BinaryFunctorIlllZZZNS0_19maximum_kernel_cudaERNS_18TensorIteratorBaseEENKUlvE_clEvENKUlvE2_clEvEUlllE_EEEEvS5_RKT_EUliE_EEviT1_)
        /*0064*/ 	.short	0x0210
        /*0066*/ 	.short	0x0290


	//----- nvinfo : EIATTR_SW_WAR
	.align		4
.L_9327:
        /*0068*/ 	.byte	0x04, 0x36
        /*006a*/ 	.short	(.L_9329 - .L_9328)
.L_9328:
        /*006c*/ 	.word	0x00000008
.L_9329:


//--------------------- .nv.info._ZN2at6native27unrolled_elementwise_kernelINS0_13BinaryFunctorIlllZZZNS0_19maximum_kernel_cudaERNS_18TensorIteratorBaseEENKUlvE_clEvENKUlvE2_clEvEUlllE_EESt5arrayIPcLm3EELi4E23TrivialOffsetCalculatorILi2EjESC_ILi1EjENS0_6memory15LoadWithoutCastENSF_16StoreWithoutCastEEEviT_T0_T2_T3_T4_T5_ --------------------------
	.section	.nv.info._ZN2at6native27unrolled_elementwise_kernelINS0_13BinaryFunctorIlllZZZNS0_19maximum_kernel_cudaERNS_18TensorIteratorBaseEENKUlvE_clEvENKUlvE2_clEvEUlllE_EESt5arrayIPcLm3EELi4E23TrivialOffsetCalculatorILi2EjESC_ILi1EjENS0_6memory15LoadWithoutCastENSF_16StoreWithoutCastEEEviT_T0_T2_T3_T4_T5_,"",@"SHT_CUDA_INFO"
	.sectionflags	@""
	.align	4


	//----- nvinfo : EIATTR_CUDA_API_VERSION
	.align		4
        /*0000*/ 	.byte	0x04, 0x37
        /*0002*/ 	.short	(.L_9331 - .L_9330)
.L_9330:
        /*0004*/ 	.word	0x00000082


	//----- nvinfo : EIATTR_KPARAM_INFO
	.align		4
.L_9331:
        /*0008*/ 	.byte	0x04, 0x17
        /*000a*/ 	.short	(.L_9333 - .L_9332)
.L_9332:
        /*000c*/ 	.word	0x00000000
        /*0010*/ 	.short	0x0006
        /*0012*/ 	.short	0x0023
        /*0014*/ 	.byte	0x00, 0xf0, 0x05, 0x00


	//----- nvinfo : EIATTR_KPARAM_INFO
	.align		4
.L_9333:
        /*0018*/ 	.byte	0x04, 0x17
        /*001a*/ 	.short	(.L_9335 - .L_9334)
.L_9334:
        /*001c*/ 	.word	0x00000000
        /*0020*/ 	.short	0x0005
        /*0022*/ 	.short	0x0022
        /*0024*/ 	.byte	0x00, 0xf0, 0x05, 0x00


	//----- nvinfo : EIATTR_KPARAM_INFO
	.align		4
.L_9335:
        /*0028*/ 	.byte	0x04, 0x17
        /*002a*/ 	.short	(.L_9337 - .L_9336)
.L_9336:
        /*002c*/ 	.word	0x00000000
        /*0030*/ 	.short	0x0004
        /*0032*/ 	.short	0x0021
        /*0034*/ 	.byte	0x00, 0xf0, 0x05, 0x00


	//----- nvinfo : EIATTR_KPARAM_INFO
	.align		4
.L_9337:
        /*0038*/ 	.byte	0x04, 0x17
        /*003a*/ 	.short	(.L_9339 - .L_9338)
.L_9338:
        /*003c*/ 	.word	0x00000000
        /*0040*/ 	.short	0x0003
        /*0042*/ 	.short	0x0020
        /*0044*/ 	.byte	0x00, 0xf0, 0x05, 0x00


	//----- nvinfo : EIATTR_KPARAM_INFO
	.align		4
.L_9339:
        /*0048*/ 	.byte	0x04, 0x17
        /*004a*/ 	.short	(.L_9341 - .L_9340)
.L_9340:
        /*004c*/ 	.word	0x00000000
        /*0050*/ 	.short	0x0002
        /*0052*/ 	.short	0x0008
        /*0054*/ 	.byte	0x00, 0xf0, 0x61, 0x00


	//----- nvinfo : EIATTR_KPARAM_INFO
	.align		4
.L_9341:
        /*0058*/ 	.byte	0x04, 0x17
        /*005a*/ 	.short	(.L_9343 - .L_9342)
.L_9342:
        /*005c*/ 	.word	0x00000000
        /*0060*/ 	.short	0x0001
        /*0062*/ 	.short	0x0004
        /*0064*/ 	.byte	0x00, 0xf0, 0x05, 0x00


	//----- nvinfo : EIATTR_KPARAM_INFO
	.align		4
.L_9343:
        /*0068*/ 	.byte	0x04, 0x17
        /*006a*/ 	.short	(.L_9345 - .L_9344)
.L_9344:
        /*006c*/ 	.word	0x00000000
        /*0070*/ 	.short	0x0000
        /*0072*/ 	.short	0x0000
        /*0074*/ 	.byte	0x00, 0xf0, 0x11, 0x00


	//----- nvinfo : EIATTR_SPARSE_MMA_MASK
	.align		4
.L_9345:
        /*0078*/ 	.byte	0x03, 0x50
        /*007a*/ 	.short	0x0000


	//----- nvinfo : EIATTR_MAXREG_COUNT
	.align		4
        /*007c*/ 	.byte	0x03, 0x1b
        /*007e*/ 	.short	0x00ff


	//----- nvinfo : EIATTR_MERCURY_ISA_VERSION
	.align		4
        /*0080*/ 	.byte	0x03, 0x5f
        /*0082*/ 	.short	0x0101


	//----- nvinfo : EIATTR_EXIT_INSTR_OFFSETS
	.align		4
        /*0084*/ 	.byte	0x04, 0x1c
        /*0086*/ 	.short	(.L_9347 - .L_9346)


	//   ....[0]....
.L_9346:
        /*0088*/ 	.word	0x00000540


	//   ....[1]....
        /*008c*/ 	.word	0x000005d0


	//----- nvinfo : EIATTR_MAX_THREADS
	.align		4
.L_9347:
        /*0090*/ 	.byte	0x04, 0x05
        /*0092*/ 	.short	(.L_9349 - .L_9348)
.L_9348:
        /*0094*/ 	.word	0x00000080
        /*0098*/ 	.word	0x00000001
        /*009c*/ 	.word	0x00000001


	//----- nvinfo : EIATTR_CRS_STACK_SIZE
	.align		4
.L_9349:
        /*00a0*/ 	.byte	0x04, 0x1e
        /*00a2*/ 	.short	(.L_9351 - .L_9350)
.L_9350:
        /*00a4*/ 	.word	0x00000000


	//----- nvinfo : EIATTR_CBANK_PARAM_SIZE
	.align		4
.L_9351:
        /*00a8*/ 	.byte	0x03, 0x19
        /*00aa*/ 	.short	0x0024


	//----- nvinfo : EIATTR_PARAM_CBANK
	.align		4
        /*00ac*/ 	.byte	0x04, 0x0a
        /*00ae*/ 	.short	(.L_9353 - .L_9352)
	.align		4
.L_9352:
        /*00b0*/ 	.word	index@(.nv.constant0._ZN2at6native27unrolled_elementwise_kernelINS0_13BinaryFunctorIlllZZZNS0_19maximum_kernel_cudaERNS_18TensorIteratorBaseEENKUlvE_clEvENKUlvE2_clEvEUlllE_EESt5arrayIPcLm3EELi4E23TrivialOffsetCalculatorILi2EjESC_ILi1EjENS0_6memory15LoadWithoutCastENSF_16StoreWithoutCastEEEviT_T0_T2_T3_T4_T5_)
        /*00b4*/ 	.short	0x0210
        /*00b6*/ 	.short	0x0024


	//----- nvinfo : EIATTR_SW_WAR
	.align		4
.L_9353:
        /*00b8*/ 	.byte	0x04, 0x36
        /*00ba*/ 	.short	(.L_9355 - .L_9354)
.L_9354:
        /*00bc*/ 	.word	0x00000008
.L_9355:


//--------------------- .nv.info._ZN2at6native29vectorized_elementwise_kernelILi2ENS0_13BinaryFunctorIlllZZZNS0_19maximum_kernel_cudaERNS_18TensorIteratorBaseEENKUlvE_clEvENKUlvE2_clEvEUlllE_EESt5arrayIPcLm3EEEEviT0_T1_ --------------------------
	.section	.nv.info._ZN2at6native29vectorized_elementwise_kernelILi2ENS0_13BinaryFunctorIlllZZZNS0_19maximum_kernel_cudaERNS_18TensorIteratorBaseEENKUlvE_clEvENKUlvE2_clEvEUlllE_EESt5arrayIPcLm3EEEEviT0_T1_,"",@"SHT_CUDA_INFO"
	.sectionflags	@""
	.align	4


	//----- nvinfo : EIATTR_CUDA_API_VERSION
	.align		4
        /*0000*/ 	.byte	0x04, 0x37
        /*0002*/ 	.short	(.L_9357 - .L_9356)
.L_9356:
        /*0004*/ 	.word	0x00000082


	//----- nvinfo : EIATTR_KPARAM_INFO
	.align		4
.L_9357:
        /*0008*/ 	.byte	0x04, 0x17
        /*000a*/ 	.short	(.L_9359 - .L_9358)
.L_9358:
        /*000c*/ 	.word	0x00000000
        /*0010*/ 	.short	0x0002
        /*0012*/ 	.short	0x0008
        /*0014*/ 	.byte	0x00, 0xf0, 0x61, 0x00


	//----- nvinfo : EIATTR_KPARAM_INFO
	.align		4
.L_9359:
        /*0018*/ 	.byte	0x04, 0x17
        /*001a*/ 	.short	(.L_9361 - .L_9360)
.L_9360:
        /*001c*/ 	.word	0x00000000
        /*0020*/ 	.short	0x0001
        /*0022*/ 	.short	0x0004
        /*0024*/ 	.byte	0x00, 0xf0, 0x05, 0x00


	//----- nvinfo : EIATTR_KPARAM_INFO
	.align		4
.L_9361:
        /*0028*/ 	.byte	0x04, 0x17
        /*002a*/ 	.short	(.L_9363 - .L_9362)
.L_9362:
        /*002c*/ 	.word	0x00000000
        /*0030*/ 	.short	0x0000
        /*0032*/ 	.short	0x0000
        /*0034*/ 	.byte	0x00, 0xf0, 0x11, 0x00


	//----- nvinfo : EIATTR_SPARSE_MMA_MASK
	.align		4
.L_9363:
        /*0038*/ 	.byte	0x03, 0x50
        /*003a*/ 	.short	0x0000


	//----- nvinfo : EIATTR_MAXREG_COUNT
	.align		4
        /*003c*/ 	.byte	0x03, 0x1b
        /*003e*/ 	.short	0x00ff


	//----- nvinfo : EIATTR_MERCURY_ISA_VERSION
	.align		4
        /*0040*/ 	.byte	0x03, 0x5f
        /*0042*/ 	.short	0x0101


	//----- nvinfo : EIATTR_EXIT_INSTR_OFFSETS
	.align		4
        /*0044*/ 	.byte	0x04, 0x1c
        /*0046*/ 	.short	(.L_9365 - .L_9364)


	//   ....[0]....
.L_9364:
        /*0048*/ 	.word	0x00000450


	//   ....[1]....
        /*004c*/ 	.word	0x00000f50


	//   ....[2]....
        /*0050*/ 	.word	0x00000fa0


	//----- nvinfo : EIATTR_MAX_THREADS
	.align		4
.L_9365:
        /*0054*/ 	.byte	0x04, 0x05
        /*0056*/ 	.short	(.L_9367 - .L_9366)
.L_9366:
        /*0058*/ 	.word	0x00000080
        /*005c*/ 	.word	0x00000001
        /*0060*/ 	.word	0x00000001


	//----- nvinfo : EIATTR_CRS_STACK_SIZE
	.align		4
.L_9367:
        /*0064*/ 	.byte	0x04, 0x1e
        /*0066*/ 	.short	(.L_9369 - .L_9368)
.L_9368:
        /*0068*/ 	.word	0x00000000


	//----- nvinfo : EIATTR_CBANK_PARAM_SIZE
	.align		4
.L_9369:
        /*006c*/ 	.byte	0x03, 0x19
        /*006e*/ 	.short	0x0020


	//----- nvinfo : EIATTR_PARAM_CBANK
	.align		4
        /*0070*/ 	.byte	0x04, 0x0a
        /*0072*/ 	.short	(.L_9371 - .L_9370)
	.align		4
.L_9370:
        /*0074*/ 	.word	index@(.nv.constant0._ZN2at6native29vectorized_elementwise_kernelILi2ENS0_13BinaryFunctorIlllZZZNS0_19maximum_kernel_cudaERNS_18TensorIteratorBaseEENKUlvE_clEvENKUlvE2_clEvEUlllE_EESt5arrayIPcLm3EEEEviT0_T1_)
        /*0078*/ 	.short	0x0210
        /*007a*/ 	.short	0x0020


	//----- nvinfo : EIATTR_SW_WAR
	.align		4
.L_9371:
        /*007c*/ 	.byte	0x04, 0x36
        /*007e*/ 	.short	(.L_9373 - .L_9372)
.L_9372:
        /*0080*/ 	.word	0x00000008
.L_9373:


//--------------------- .nv.info._ZN2at6native29vectorized_elementwise_kernelILi4ENS0_13BinaryFunctorIlllZZZNS0_19maximum_kernel_cudaERNS_18TensorIteratorBaseEENKUlvE_clEvENKUlvE2_clEvEUlllE_EESt5arrayIPcLm3EEEEviT0_T1_ --------------------------
	.section	.nv.info._ZN2at6native29vectorized_elementwise_kernelILi4ENS0_13BinaryFunctorIlllZZZNS0_19maximum_kernel_cudaERNS_18TensorIteratorBaseEENKUlvE_clEvENKUlvE2_clEvEUlllE_EESt5arrayIPcLm3EEEEviT0_T1_,"",@"SHT_CUDA_INFO"
	.sectionflags	@""
	.align	4


	//----- nvinfo : EIATTR_CUDA_API_VERSION
	.align		4
        /*0000*/ 	.byte	0x04, 0x37
        /*0002*/ 	.short	(.L_9375 - .L_9374)
.L_9374:
        /*0004*/ 	.word	0x00000082


	//----- nvinfo : EIATTR_KPARAM_INFO
	.align		4
.L_9375:
        /*0008*/ 	.byte	0x04, 0x17
        /*000a*/ 	.short	(.L_9377 - .L_9376)
.L_9376:
        /*000c*/ 	.word	0x00000000
        /*0010*/ 	.short	0x0002
        /*0012*/ 	.short	0x0008
        /*0014*/ 	.byte	0x00, 0xf0, 0x61, 0x00


	//----- nvinfo : EIATTR_KPARAM_INFO
	.align		4
.L_9377:
        /*0018*/ 	.byte	0x04, 0x17
        /*001a*/ 	.short	(.L_9379 - .L_9378)
.L_9378:
        /*001c*/ 	.word	0x00000000
        /*0020*/ 	.short	0x0001
        /*0022*/ 	.short	0x0004
        /*0024*/ 	.byte	0x00, 0xf0, 0x05, 0x00


	//----- nvinfo : EIATTR_KPARAM_INFO
	.align		4
.L_9379:
        /*0028*/ 	.byte	0x04, 0x17
        /*002a*/ 	.short	(.L_9381 - .L_9380)
.L_9380:
        /*002c*/ 	.word	0x00000000
        /*0030*/ 	.short	0x0000
        /*0032*/ 	.short	0x0000
        /*0034*/ 	.byte	0x00, 0xf0, 0x11, 0x00


	//----- nvinfo : EIATTR_SPARSE_MMA_MASK
	.align		4
.L_9381:
        /*0038*/ 	.byte	0x03, 0x50
        /*003a*/ 	.short	0x0000


	//----- nvinfo : EIATTR_MAXREG_COUNT
	.align		4
        /*003c*/ 	.byte	0x03, 0x1b
        /*003e*/ 	.short	0x00ff


	//----- nvinfo : EIATTR_MERCURY_ISA_VERSION
	.align		4
        /*0040*/ 	.byte	0x03, 0x5f
        /*0042*/ 	.short	0x0101


	//----- nvinfo : EIATTR_EXIT_INSTR_OFFSETS
	.align		4
        /*0044*/ 	.byte	0x04, 0x1c
        /*0046*/ 	.short	(.L_9383 - .L_9382)


	//   ....[0]....
.L_9382:
        /*0048*/ 	.word	0x00000450


	//   ....[1]....
        /*004c*/ 	.word	0x00000f50


	//   ....[2]....
        /*0050*/ 	.word	0x00000fa0


	//----- nvinfo : EIATTR_MAX_THREADS
	.align		4
.L_9383:
        /*0054*/ 	.byte	0x04, 0x05
        /*0056*/ 	.short	(.L_9385 - .L_9384)
.L_9384:
        /*0058*/ 	.word	0x00000080
        /*005c*/ 	.word	0x00000001
        /*0060*/ 	.word	0x00000001


	//----- nvinfo : EIATTR_CRS_STACK_SIZE
	.align		4
.L_9385:
        /*0064*/ 	.byte	0x04, 0x1e
        /*0066*/ 	.short	(.L_9387 - .L_9386)
.L_9386:
        /*0068*/ 	.word	0x00000000


	//----- nvinfo : EIATTR_CBANK_PARAM_SIZE
	.align		4
.L_9387:
        /*006c*/ 	.byte	0x03, 0x19
        /*006e*/ 	.short	0x0020


	//----- nvinfo : EIATTR_PARAM_CBANK
	.align		4
        /*0070*/ 	.byte	0x04, 0x0a
        /*0072*/ 	.short	(.L_9389 - .L_9388)
	.align		4
.L_9388:
        /*0074*/ 	.word	index@(.nv.constant0._ZN2at6native29vectorized_elementwise_kernelILi4ENS0_13BinaryFunctorIlllZZZNS0_19maximum_kernel_cudaERNS_18TensorIteratorBaseEENKUlvE_clEvENKUlvE2_clEvEUlllE_EESt5arrayIPcLm3EEEEviT0_T1_)
        /*0078*/ 	.short	0x0210
        /*007a*/ 	.short	0x0020


	//----- nvinfo : EIATTR_SW_WAR
	.align		4
.L_9389:
        /*007c*/ 	.byte	0x04, 0x36
        /*007e*/ 	.short	(.L_9391 - .L_9390)
.L_9390:
        /*0080*/ 	.word	0x00000008
.L_9391:


//--------------------- .nv.info._ZN2at6native29vectorized_elementwise_kernelILi8ENS0_13BinaryFunctorIlllZZZNS0_19maximum_kernel_cudaERNS_18TensorIteratorBaseEENKUlvE_clEvENKUlvE2_clEvEUlllE_EESt5arrayIPcLm3EEEEviT0_T1_ --------------------------
	.section	.nv.info._ZN2at6native29vectorized_elementwise_kernelILi8ENS0_13BinaryFunctorIlllZZZNS0_19maximum_kernel_cudaERNS_18TensorIteratorBaseEENKUlvE_clEvENKUlvE2_clEvEUlllE_EESt5arrayIPcLm3EEEEviT0_T1_,"",@"SHT_CUDA_INFO"
	.sectionflags	@""
	.align	4


	//----- nvinfo : EIATTR_CUDA_API_VERSION
	.align		4
        /*0000*/ 	.byte	0x04, 0x37
        /*0002*/ 	.short	(.L_9393 - .L_9392)
.L_9392:
        /*0004*/ 	.word	0x00000082


	//----- nvinfo : EIATTR_KPARAM_INFO
	.align		4
.L_9393:
        /*0008*/ 	.byte	0x04, 0x17
        /*000a*/ 	.short	(.L_9395 - .L_9394)
.L_9394:
        /*000c*/ 	.word	0x00000000
        /*0010*/ 	.short	0x0002
        /*0012*/ 	.short	0x0008
        /*0014*/ 	.byte	0x00, 0xf0, 0x61, 0x00


	//----- nvinfo : EIATTR_KPARAM_INFO
	.align		4
.L_9395:
        /*0018*/ 	.byte	0x04, 0x17
        /*001a*/ 	.short	(.L_9397 - .L_9396)
.L_9396:
        /*001c*/ 	.word	0x00000000
        /*0020*/ 	.short	0x0001
        /*0022*/ 	.short	0x0004
        /*0024*/ 	.byte	0x00, 0xf0, 0x05, 0x00


	//----- nvinfo : EIATTR_KPARAM_INFO
	.align		4
.L_9397:
        /*0028*/ 	.byte	0x04, 0x17
        /*002a*/ 	.short	(.L_9399 - .L_9398)
.L_9398:
        /*002c*/ 	.word	0x00000000
        /*0030*/ 	.short	0x0000
        /*0032*/ 	.short	0x0000
        /*0034*/ 	.byte	0x00, 0xf0, 0x11, 0x00


	//----- nvinfo : EIATTR_SPARSE_MMA_MASK
	.align		4
.L_9399:
        /*0038*/ 	.byte	0x03, 0x50
        /*003a*/ 	.short	0x0000


	//----- nvinfo : EIATTR_MAXREG_COUNT
	.align		4
        /*003c*/ 	.byte	0x03, 0x1b
        /*003e*/ 	.short	0x00ff


	//----- nvinfo : EIATTR_MERCURY_ISA_VERSION
	.align		4
        /*0040*/ 	.byte	0x03, 0x5f
        /*0042*/ 	.short	0x0101


	//----- nvinfo : EIATTR_EXIT_INSTR_OFFSETS
	.align		4
        /*0044*/ 	.byte	0x04, 0x1c
        /*0046*/ 	.short	(.L_9401 - .L_9400)


	//   ....[0]....
.L_9400:
        /*0048*/ 	.word	0x00000450


	//   ....[1]....
        /*004c*/ 	.word	0x00000f50


	//   ....[2]....
        /*0050*/ 	.word	0x00000fa0


	//----- nvinfo : EIATTR_MAX_THREADS
	.align		4
.L_9401:
        /*0054*/ 	.byte	0x04, 0x05
        /*0056*/ 	.short	(.L_9403 - .L_9402)
.L_9402:
        /*0058*/ 	.word	0x00000080
        /*005c*/ 	.word	0x00000001
        /*0060*/ 	.word	0x00000001


	//----- nvinfo : EIATTR_CRS_STACK_SIZE
	.align		4
.L_9403:
        /*0064*/ 	.byte	0x04, 0x1e
        /*0066*/ 	.short	(.L_9405 - .L_9404)
.L_9404:
        /*0068*/ 	.word	0x00000000


	//----- nvinfo : EIATTR_CBANK_PARAM_SIZE
	.align		4
.L_9405:
        /*006c*/ 	.byte	0x03, 0x19
        /*006e*/ 	.short	0x0020


	//----- nvinfo : EIATTR_PARAM_CBANK
	.align		4
        /*0070*/ 	.byte	0x04, 0x0a
        /*0072*/ 	.short	(.L_9407 - .L_9406)
	.align		4
.L_9406:
        /*0074*/ 	.word	index@(.nv.constant0._ZN2at6native29vectorized_elementwise_kernelILi8ENS0_13BinaryFunctorIlllZZZNS0_19maximum_kernel_cudaERNS_18TensorIteratorBaseEENKUlvE_clEvENKUlvE2_clEvEUlllE_EESt5arrayIPcLm3EEEEviT0_T1_)
        /*0078*/ 	.short	0x0210
        /*007a*/ 	.short	0x0020


	//----- nvinfo : EIATTR_SW_WAR
	.align		4
.L_9407:
        /*007c*/ 	.byte	0x04, 0x36
        /*007e*/ 	.short	(.L_9409 - .L_9408)
.L_9408:
        /*0080*/ 	.word	0x00000008
.L_9409:


//--------------------- .nv.info._ZN2at6native18elementwise_kernelILi128ELi4EZNS0_15gpu_kernel_implINS0_13AUnaryFunctorIiiiZZZNS0_19maximum_kernel_cudaERNS_18TensorIteratorBaseEENKUlvE_clEvENKUlvE1_clEvEUliiE_EEEEvS5_RKT_EUliE_EEviT1_ --------------------------
	.section	.nv.info._ZN2at6native18elementwise_kernelILi128ELi4EZNS0_15gpu_kernel_implINS0_13AUnaryFunctorIiiiZZZNS0_19maximum_kernel_cudaERNS_18TensorIteratorBaseEENKUlvE_clEvENKUlvE1_clEvEUliiE_EEEEvS5_RKT_EUliE_EEviT1_,"",@"SHT_CUDA_INFO"
	.sectionflags	@""
	.align	4


	//----- nvinfo : EIATTR_CUDA_API_VERSION
	.align		4
        /*0000*/ 	.byte	0x04, 0x37
        /*0002*/ 	.short	(.L_9411 - .L_9410)
.L_9410:
        /*0004*/ 	.word	0x00000082


	//----- nvinfo : EIATTR_KPARAM_INFO
	.align		4
.L_9411:
        /*0008*/ 	.byte	0x04, 0x17
        /*000a*/ 	.short	(.L_9413 - .L_9412)
.L_9412:
        /*000c*/ 	.word	0x00000000
        /*0010*/ 	.short	0x0001
        /*0012*/ 	.short	0x0008
        /*0014*/ 	.byte	0x00, 0xf0, 0x81, 0x08


	//----- nvinfo : EIATTR_KPARAM_INFO
	.align		4
.L_9413:
        /*0018*/ 	.byte	0x04, 0x17
        /*001a*/ 	.short	(.L_9415 - .L_9414)
.L_9414:
        /*001c*/ 	.word	0x00000000
        /*0020*/ 	.short	0x0000
        /*0022*/ 	.short	0x0000
        /*0024*/ 	.byte	0x00, 0xf0, 0x11, 0x00


	//----- nvinfo : EIATTR_SPARSE_MMA_MASK
	.align		4
.L_9415:
        /*0028*/ 	.byte	0x03, 0x50
        /*002a*/ 	.short	0x0000


	//----- nvinfo : EIATTR_MAXREG_COUNT
	.align		4
        /*002c*/ 	.byte	0x03, 0x1b
        /*002e*/ 	.short	0x0080


	//----- nvinfo : EIATTR_EXTERNS
	.align		4
        /*0030*/ 	.byte	0x04, 0x0f
        /*0032*/ 	.short	(.L_9417 - .L_9416)


	//   ....[0]....
	.align		4
.L_9416:
        /*0034*/ 	.word	index@(__assertfail)


	//----- nvinfo : EIATTR_MERCURY_ISA_VERSION
	.align		4
.L_9417:
        /*0038*/ 	.byte	0x03, 0x5f
        /*003a*/ 	.short	0x0101


	//----- nvinfo : EIATTR_SYSCALL_OFFSETS
	.align		4
        /*003c*/ 	.byte	0x04, 0x46
        /*003e*/ 	.short	(.L_9419 - .L_9418)


	//   ....[0]....
.L_9418:
        /*0040*/ 	.word	0x00002180


	//   ....[1]....
        /*0044*/ 	.word	0x00002fd0


	//   ....[2]....
        /*0048*/ 	.word	0x00005170


	//   ....[3]....
        /*004c*/ 	.word	0x00005fc0


	//   ....[4]....
        /*0050*/ 	.word	0x00008150


	//   ....[5]....
        /*0054*/ 	.word	0x00008fa0


	//   ....[6]....
        /*0058*/ 	.word	0x0000b120


	//   ....[7]....
        /*005c*/ 	.word	0x0000bf70


	//----- nvinfo : EIATTR_EXIT_INSTR_OFFSETS
	.align		4
.L_9419:
        /*0060*/ 	.byte	0x04, 0x1c
        /*0062*/ 	.short	(.L_9421 - .L_9420)


	//   ....[0]....
.L_9420:
        /*0064*/ 	.word	0x00009040


	//   ....[1]....
        /*0068*/ 	.word	0x0000b260


	//   ....[2]....
        /*006c*/ 	.word	0x0000b280


	//   ....[3]....
        /*0070*/ 	.word	0x0000b310


	//   ....[4]....
        /*0074*/ 	.word	0x0000b330


	//   ....[5]....
        /*0078*/ 	.word	0x0000b350


	//   ....[6]....
        /*007c*/ 	.word	0x0000b3e0


	//   ....[7]....
        /*0080*/ 	.word	0x0000b420


	//   ....[8]....
        /*0084*/ 	.word	0x0000b4c0


	//   ....[9]....
        /*0088*/ 	.word	0x0000b510


	//   ....[10]....
        /*008c*/ 	.word	0x0000b540


	//   ....[11]....
        /*0090*/ 	.word	0x0000b600


	//   ....[12]....
        /*0094*/ 	.word	0x0000b640


	//   ....[13]....
        /*0098*/ 	.word	0x0000b7d0


	//   ....[14]....
        /*009c*/ 	.word	0x0000b930


	//   ....[15]....
        /*00a0*/ 	.word	0x0000b970


	//   ....[16]....
        /*00a4*/ 	.word	0x0000ba10


	//   ....[17]....
        /*00a8*/ 	.word	0x0000bb90


	//   ....[18]....
        /*00ac*/ 	.word	0x0000bd10


	//   ....[19]....
        /*00b0*/ 	.word	0x0000be70


	//   ....[20]....
        /*00b4*/ 	.word	0x0000bf80


	//   ....[21]....
        /*00b8*/ 	.word	0x0000bfb0


	//   ....[22]....
        /*00bc*/ 	.word	0x0000bfd0


	//----- nvinfo : EIATTR_MAX_THREADS
	.align		4
.L_9421:
        /*00c0*/ 	.byte	0x04, 0x05
        /*00c2*/ 	.short	(.L_9423 - .L_9422)
.L_9422:
        /*00c4*/ 	.word	0x00000080
        /*00c8*/ 	.word	0x00000001
        /*00cc*/ 	.word	0x00000001


	//----- nvinfo : EIATTR_CRS_STACK_SIZE
	.align		4
.L_9423:
        /*00d0*/ 	.byte	0x04, 0x1e
        /*00d2*/ 	.short	(.L_9425 - .L_9424)
.L_9424:
        /*00d4*/ 	.word	0x00000000


	//----- nvinfo : EIATTR_CBANK_PARAM_SIZE
	.align		4
.L_9425:
        /*00d8*/ 	.byte	0x03, 0x19
        /*00da*/ 	.short	0x0228


	//----- nvinfo : EIATTR_PARAM_CBANK
	.align		4
        /*00dc*/ 	.byte	0x04, 0x0a
        /*00de*/ 	.short	(.L_9427 - .L_9426)
	.align		4
.L_9426:
        /*00e0*/ 	.word	index@(.nv.constant0._ZN2at6native18elementwise_kernelILi128ELi4EZNS0_15gpu_kernel_implINS0_13AUnaryFunctorIiiiZZZNS0_19maximum_kernel_cudaERNS_18TensorIteratorBaseEENKUlvE_clEvENKUlvE1_clEvEUliiE_EEEEvS5_RKT_EUliE_EEviT1_)
        /*00e4*/ 	.short	0x0210
        /*00e6*/ 	.short	0x0228


	//----- nvinfo : EIATTR_SW_WAR
	.align		4
.L_9427:
        /*00e8*/ 	.byte	0x04, 0x36
        /*00ea*/ 	.short	(.L_9429 - .L_9428)
.L_9428:
        /*00ec*/ 	.word	0x00000008
.L_9429:


//--------------------- .nv.info._ZN2at6native27unrolled_elementwise_kernelINS0_13AUnaryFunctorIiiiZZZNS0_19maximum_kernel_cudaERNS_18TensorIteratorBaseEENKUlvE_clEvENKUlvE1_clEvEUliiE_EESt5arrayIPcLm2EELi4E23TrivialOffsetCalculatorILi1EjESD_NS0_6memory12LoadWithCastILi1EEENSE_13StoreWithCastILi1EEEEEviT_T0_T2_T3_T4_T5_ --------------------------
	.section	.nv.info._ZN2at6native27unrolled_elementwise_kernelINS0_13AUnaryFunctorIiiiZZZNS0_19maximum_kernel_cudaERNS_18TensorIteratorBaseEENKUlvE_clEvENKUlvE1_clEvEUliiE_EESt5arrayIPcLm2EELi4E23TrivialOffsetCalculatorILi1EjESD_NS0_6memory12LoadWithCastILi1EEENSE_13StoreWithCastILi1EEEEEviT_T0_T2_T3_T4_T5_,"",@"SHT_CUDA_INFO"
	.sectionflags	@""
	.align	4


	//----- nvinfo : EIATTR_CUDA_API_VERSION
	.align		4
        /*0000*/ 	.byte	0x04, 0x37
        /*0002*/ 	.short	(.L_9431 - .L_9430)
.L_9430:
        /*0004*/ 	.word	0x00000082


	//----- nvinfo : EIATTR_KPARAM_INFO
	.align		4
.L_9431:
        /*0008*/ 	.byte	0x04, 0x17
        /*000a*/ 	.short	(.L_9433 - .L_9432)
.L_9432:
        /*000c*/ 	.word	0x00000000
        /*0010*/ 	.short	0x0006
        /*0012*/ 	.short	0x002c
        /*0014*/ 	.byte	0x00, 0xf0, 0x21, 0x00


	//----- nvinfo : EIATTR_KPARAM_INFO
	.align		4
.L_9433:
        /*0018*/ 	.byte	0x04, 0x17
        /*001a*/ 	.short	(.L_9435 - .L_9434)
.L_9434:
        /*001c*/ 	.word	0x00000000
        /*0020*/ 	.short	0x0005
        /*0022*/ 	.short	0x0024
        /*0024*/ 	.byte	0x00, 0xf0, 0x21, 0x00


	//----- nvinfo : EIATTR_KPARAM_INFO
	.align		4
.L_9435:
        /*0028*/ 	.byte	0x04, 0x17
        /*002a*/ 	.short	(.L_9437 - .L_9436)
.L_9436:
        /*002c*/ 	.word	0x00000000
        /*0030*/ 	.short	0x0004
        /*0032*/ 	.short	0x0021
        /*0034*/ 	.byte	0x00, 0xf0, 0x05, 0x00


	//----- nvinfo : EIATTR_KPARAM_INFO
	.align		4
.L_9437:
        /*0038*/ 	.byte	0x04, 0x17
        /*003a*/ 	.short	(.L_9439 - .L_9438)
.L_9438:
        /*003c*/ 	.word	0x00000000
        /*0040*/ 	.short	0x0003
        /*0042*/ 	.short	0x0020
        /*0044*/ 	.byte	0x00, 0xf0, 0x05, 0x00


	//----- nvinfo : EIATTR_KPARAM_INFO
	.align		4
.L_9439:
        /*0048*/ 	.byte	0x04, 0x17
        /*004a*/ 	.short	(.L_9441 - .L_9440)
.L_9440:
        /*004c*/ 	.word	0x00000000
        /*0050*/ 	.short	0x0002
        /*0052*/ 	.short	0x0010
        /*0054*/ 	.byte	0x00, 0xf0, 0x41, 0x00


	//----- nvinfo : EIATTR_KPARAM_INFO
	.align		4
.L_9441:
        /*0058*/ 	.byte	0x04, 0x17
        /*005a*/ 	.short	(.L_9443 - .L_9442)
.L_9442:
        /*005c*/ 	.word	0x00000000
        /*0060*/ 	.short	0x0001
        /*0062*/ 	.short	0x0004
        /*0064*/ 	.byte	0x00, 0xf0, 0x21, 0x00


	//----- nvinfo : EIATTR_KPARAM_INFO
	.align		4
.L_9443:
        /*0068*/ 	.byte	0x04, 0x17
        /*006a*/ 	.short	(.L_9445 - .L_9444)
.L_9444:
        /*006c*/ 	.word	0x00000000
        /*0070*/ 	.short	0x0000
        /*0072*/ 	.short	0x0000
        /*0074*/ 	.byte	0x00, 0xf0, 0x11, 0x00


	//----- nvinfo : EIATTR_SPARSE_MMA_MASK
	.align		4
.L_9445:
        /*0078*/ 	.byte	0x03, 0x50
        /*007a*/ 	.short	0x0000


	//----- nvinfo : EIATTR_MAXREG_COUNT
	.align		4
        /*007c*/ 	.byte	0x03, 0x1b
        /*007e*/ 	.short	0x00ff


	//----- nvinfo : EIATTR_EXTERNS
	.align		4
        /*0080*/ 	.byte	0x04, 0x0f
        /*0082*/ 	.short	(.L_9447 - .L_9446)


	//   ....[0]....
	.align		4
.L_9446:
        /*0084*/ 	.word	index@(__assertfail)


	//----- nvinfo : EIATTR_MERCURY_ISA_VERSION
	.align		4
.L_9447:
        /*0088*/ 	.byte	0x03, 0x5f
        /*008a*/ 	.short	0x0101


	//----- nvinfo : EIATTR_SYSCALL_OFFSETS
	.align		4
        /*008c*/ 	.byte	0x04, 0x46
        /*008e*/ 	.short	(.L_9449 - .L_9448)


	//   ....[0]....
.L_9448:
        /*0090*/ 	.word	0x00000ea0


	//   ....[1]....
        /*0094*/ 	.word	0x00001d30


	//   ....[2]....
        /*0098*/ 	.word	0x00002bd0


	//   ....[3]....
        /*009c*/ 	.word	0x00003a30


	//   ....[4]....
        /*00a0*/ 	.word	0x00004980


	//   ....[5]....
        /*00a4*/ 	.word	0x00005870


	//   ....[6]....
        /*00a8*/ 	.word	0x00006760


	//   ....[7]....
        /*00ac*/ 	.word	0x00007640


	//----- nvinfo : EIATTR_EXIT_INSTR_OFFSETS
	.align		4
.L_9449:
        /*00b0*/ 	.byte	0x04, 0x1c
        /*00b2*/ 	.short	(.L_9451 - .L_9450)


	//   ....[0]....
.L_9450:
        /*00b4*/ 	.word	0x00006800


	//   ....[1]....
        /*00b8*/ 	.word	0x00006930


	//   ....[2]....
        /*00bc*/ 	.word	0x00006950


	//   ....[3]....
        /*00c0*/ 	.word	0x000069e0


	//   ....[4]....
        /*00c4*/ 	.word	0x00006a00


	//   ....[5]....
        /*00c8*/ 	.word	0x00006a20


	//   ....[6]....
        /*00cc*/ 	.word	0x00006ab0


	//   ....[7]....
        /*00d0*/ 	.word	0x00006af0


	//   ....[8]....
        /*00d4*/ 	.word	0x00006b90


	//   ....[9]....
        /*00d8*/ 	.word	0x00006be0


	//   ....[10]....
        /*00dc*/ 	.word	0x00006c10


	//   ....[11]....
        /*00e0*/ 	.word	0x00006cd0


	//   ....[12]....
        /*00e4*/ 	.word	0x00006d10


	//   ....[13]....
        /*00e8*/ 	.word	0x00006ea0


	//   ....[14]....
        /*00ec*/ 	.word	0x00007000


	//   ....[15]....
        /*00f0*/ 	.word	0x00007040


	//   ....[16]....
        /*00f4*/ 	.word	0x000070e0


	//   ....[17]....
        /*00f8*/ 	.word	0x00007260


	//   ....[18]....
        /*00fc*/ 	.word	0x000073e0


	//   ....[19]....
        /*0100*/ 	.word	0x00007540


	//   ....[20]....
        /*0104*/ 	.word	0x00007650


	//   ....[21]....
        /*0108*/ 	.word	0x00007680


	//   ....[22]....
        /*010c*/ 	.word	0x000076a0


	//----- nvinfo : EIATTR_MAX_THREADS
	.align		4
.L_9451:
        /*0110*/ 	.byte	0x04, 0x05
        /*0112*/ 	.short	(.L_9453 - .L_9452)
.L_9452:
        /*0114*/ 	.word	0x00000080
        /*0118*/ 	.word	0x00000001
        /*011c*/ 	.word	0x00000001


	//----- nvinfo : EIATTR_CRS_STACK_SIZE
	.align		4
.L_9453:
        /*0120*/ 	.byte	0x04, 0x1e
        /*0122*/ 	.short	(.L_9455 - .L_9454)
.L_9454:
        /*0124*/ 	.word	0x00000000


	//----- nvinfo : EIATTR_CBANK_PARAM_SIZE
	.align		4
.L_9455:
        /*0128*/ 	.byte	0x03, 0x19
        /*012a*/ 	.short	0x0034


	//----- nvinfo : EIATTR_PARAM_CBANK
	.align		4
        /*012c*/ 	.byte	0x04, 0x0a
        /*012e*/ 	.short	(.L_9457 - .L_9456)
	.align		4
.L_9456:
        /*0130*/ 	.word	index@(.nv.constant0._ZN2at6native27unrolled_elementwise_kernelINS0_13AUnaryFunctorIiiiZZZNS0_19maximum_kernel_cudaERNS_18TensorIteratorBaseEENKUlvE_clEvENKUlvE1_clEvEUliiE_EESt5arrayIPcLm2EELi4E23TrivialOffsetCalculatorILi1EjESD_NS0_6memory12LoadWithCastILi1EEENSE_13StoreWithCastILi1EEEEEviT_T0_T2_T3_T4_T5_)
        /*0134*/ 	.short	0x0210
        /*0136*/ 	.short	0x0034


	//----- nvinfo : EIATTR_SW_WAR
	.align		4
.L_9457:
        /*0138*/ 	.byte	0x04, 0x36
        /*013a*/ 	.short	(.L_9459 - .L_9458)
.L_9458:
        /*013c*/ 	.word	0x00000008
.L_9459:


//--------------------- .nv.info._ZN2at6native18elementwise_kernelILi128ELi2EZNS0_22gpu_kernel_impl_nocastINS0_13AUnaryFunctorIiiiZZZNS0_19maximum_kernel_cudaERNS_18TensorIteratorBaseEENKUlvE_clEvENKUlvE1_clEvEUliiE_EEEEvS5_RKT_EUliE_EEviT1_ --------------------------
	.section	.nv.info._ZN2at6native18elementwise_kernelILi128ELi2EZNS0_22gpu_kernel_impl_nocastINS0_13AUnaryFunctorIiiiZZZNS0_19maximum_kernel_cudaERNS_18TensorIteratorBaseEENKUlvE_clEvENKUlvE1_clEvEUliiE_EEEEvS5_RKT_EUliE_EEviT1_,"",@"SHT_CUDA_INFO"
	.sectionflags	@""
	.align	4


	//----- nvinfo : EIATTR_CUDA_API_VERSION
	.align		4
        /*0000*/ 	.byte	0x04, 0x37
        /*0002*/ 	.short	(.L_9461 - .L_9460)
.L_9460:
        /*0004*/ 	.word	0x00000082


	//----- nvinfo : EIATTR_KPARAM_INFO
	.align		4
.L_9461:
        /*0008*/ 	.byte	0x04, 0x17
        /*000a*/ 	.short	(.L_9463 - .L_9462)
.L_9462:
        /*000c*/ 	.word	0x00000000
        /*0010*/ 	.short	0x0001
        /*0012*/ 	.short	0x0008
        /*0014*/ 	.byte	0x00, 0xf0, 0x61, 0x08


	//----- nvinfo : EIATTR_KPARAM_INFO
	.align		4
.L_9463:
        /*0018*/ 	.byte	0x04, 0x17
        /*001a*/ 	.short	(.L_9465 - .L_9464)
.L_9464:
        /*001c*/ 	.word	0x00000000
        /*0020*/ 	.short	0x0000
        /*0022*/ 	.short	0x0000
        /*0024*/ 	.byte	0x00, 0xf0, 0x11, 0x00


	//----- nvinfo : EIATTR_SPARSE_MMA_MASK
	.align		4
.L_9465:
        /*0028*/ 	.byte	0x03, 0x50
        /*002a*/ 	.short	0x0000


	//----- nvinfo : EIATTR_MAXREG_COUNT
	.align		4
        /*002c*/ 	.byte	0x03, 0x1b
        /*002e*/ 	.short	0x0080


	//----- nvinfo : EIATTR_MERCURY_ISA_VERSION
	.align		4
        /*0030*/ 	.byte	0x03, 0x5f
        /*0032*/ 	.short	0x0101


	//----- nvinfo : EIATTR_EXIT_INSTR_OFFSETS
	.align		4
        /*0034*/ 	.byte	0x04, 0x1c
        /*0036*/ 	.short	(.L_9467 - .L_9466)


	//   ....[0]....
.L_9466:
        /*0038*/ 	.word	0x00001450


	//   ....[1]....
        /*003c*/ 	.word	0x000027f0


	//----- nvinfo : EIATTR_MAX_THREADS
	.align		4
.L_9467:
        /*0040*/ 	.byte	0x04, 0x05
        /*0042*/ 	.short	(.L_9469 - .L_9468)
.L_9468:
        /*0044*/ 	.word	0x00000080
        /*0048*/ 	.word	0x00000001
        /*004c*/ 	.word	0x00000001


	//----- nvinfo : EIATTR_CRS_STACK_SIZE
	.align		4
.L_9469:
        /*0050*/ 	.byte	0x04, 0x1e
        /*0052*/ 	.short	(.L_9471 - .L_9470)
.L_9470:
        /*0054*/ 	.word	0x00000000


	//----- nvinfo : EIATTR_CBANK_PARAM_SIZE
	.align		4
.L_9471:
        /*0058*/ 	.byte	0x03, 0x19
        /*005a*/ 	.short	0x0220


	//----- nvinfo : EIATTR_PARAM_CBANK
	.align		4
        /*005c*/ 	.byte	0x04, 0x0a
        /*005e*/ 	.short	(.L_9473 - .L_9472)
	.align		4
.L_9472:
        /*0060*/ 	.word	index@(.nv.constant0._ZN2at6native18elementwise_kernelILi128ELi2EZNS0_22gpu_kernel_impl_nocastINS0_13AUnaryFunctorIiiiZZZNS0_19maximum_kernel_cudaERNS_18TensorIteratorBaseEENKUlvE_clEvENKUlvE1_clEvEUliiE_EEEEvS5_RKT_EUliE_EEviT1_)
        /*0064*/ 	.short	0x0210
        /*0066*/ 	.short	0x0220


	//----- nvinfo : EIATTR_SW_WAR
	.align		4
.L_9473:
        /*0068*/ 	.byte	0x04, 0x36
        /*006a*/ 	.short	(.L_9475 - .L_9474)
.L_9474:
        /*006c*/ 	.word	0x00000008
.L_9475:


//--------------------- .nv.info._ZN2at6native27unrolled_elementwise_kernelINS0_13AUnaryFunctorIiiiZZZNS0_19maximum_kernel_cudaERNS_18TensorIteratorBaseEENKUlvE_clEvENKUlvE1_clEvEUliiE_EESt5arrayIPcLm2EELi4E23TrivialOffsetCalculatorILi1EjESD_NS0_6memory15LoadWithoutCastENSE_16StoreWithoutCastEEEviT_T0_T2_T3_T4_T5_ --------------------------
	.section	.nv.info._ZN2at6native27unrolled_elementwise_kernelINS0_13AUnaryFunctorIiiiZZZNS0_19maximum_kernel_cudaERNS_18TensorIteratorBaseEENKUlvE_clEvENKUlvE1_clEvEUliiE_EESt5arrayIPcLm2EELi4E23TrivialOffsetCalculatorILi1EjESD_NS0_6memory15LoadWithoutCastENSE_16StoreWithoutCastEEEviT_T0_T2_T3_T4_T5_,"",@"SHT_CUDA_INFO"
	.sectionflags	@""
	.align	4


	//----- nvinfo : EIATTR_CUDA_API_VERSION
	.align		4
        /*0000*/ 	.byte	0x04, 0x37
        /*0002*/ 	.short	(.L_9477 - .L_9476)
.L_9476:
        /*0004*/ 	.word	0x00000082


	//----- nvinfo : EIATTR_KPARAM_INFO
	.align		4
.L_9477:
        /*0008*/ 	.byte	0x04, 0x17
        /*000a*/ 	.short	(.L_9479 - .L_9478)
.L_9478:
        /*000c*/ 	.word	0x00000000
        /*0010*/ 	.short	0x0006
        /*0012*/ 	.short	0x0023
        /*0014*/ 	.byte	0x00, 0xf0, 0x05, 0x00


	//----- nvinfo : EIATTR_KPARAM_INFO
	.align		4
.L_9479:
        /*0018*/ 	.byte	0x04, 0x17
        /*001a*/ 	.short	(.L_9481 - .L_9480)
.L_9480:
        /*001c*/ 	.word	0x00000000
        /*0020*/ 	.short	0x0005
        /*0022*/ 	.short	0x0022
        /*0024*/ 	.byte	0x00, 0xf0, 0x05, 0x00


	//----- nvinfo : EIATTR_KPARAM_INFO
	.align		4
.L_9481:
        /*0028*/ 	.byte	0x04, 0x17
        /*002a*/ 	.short	(.L_9483 - .L_9482)
.L_9482:
        /*002c*/ 	.word	0x00000000
        /*0030*/ 	.short	0x0004
        /*0032*/ 	.short	0x0021
        /*0034*/ 	.byte	0x00, 0xf0, 0x05, 0x00


	//----- nvinfo : EIATTR_KPARAM_INFO
	.align		4
.L_9483:
        /*0038*/ 	.byte	0x04, 0x17
        /*003a*/ 	.short	(.L_9485 - .L_9484)
.L_9484:
        /*003c*/ 	.word	0x00000000
        /*0040*/ 	.short	0x0003
        /*0042*/ 	.short	0x0020
        /*0044*/ 	.byte	0x00, 0xf0, 0x05, 0x00


	//----- nvinfo : EIATTR_KPARAM_INFO
	.align		4
.L_9485:
        /*0048*/ 	.byte	0x04, 0x17
        /*004a*/ 	.short	(.L_9487 - .L_9486)
.L_9486:
        /*004c*/ 	.word	0x00000000
        /*0050*/ 	.short	0x0002
        /*0052*/ 	.short	0x0010
        /*0054*/ 	.byte	0x00, 0xf0, 0x41, 0x00


	//----- nvinfo : EIATTR_KPARAM_INFO
	.align		4
.L_9487:
        /*0058*/ 	.byte	0x04, 0x17
        /*005a*/ 	.short	(.L_9489 - .L_9488)
.L_9488:
        /*005c*/ 	.word	0x00000000
        /*0060*/ 	.short	0x0001
        /*0062*/ 	.short	0x0004
        /*0064*/ 	.byte	0x00, 0xf0, 0x21, 0x00


	//----- nvinfo : EIATTR_KPARAM_INFO
	.align		4
.L_9489:
        /*0068*/ 	.byte	0x04, 0x17
        /*006a*/ 	.short	(.L_9491 - .L_9490)
.L_9490:
        /*006c*/ 	.word	0x00000000
        /*0070*/ 	.short	0x0000
        /*0072*/ 	.short	0x0000
        /*0074*/ 	.byte	0x00, 0xf0, 0x11, 0x00


	//----- nvinfo : EIATTR_SPARSE_MMA_MASK
	.align		4
.L_9491:
        /*0078*/ 	.byte	0x03, 0x50
        /*007a*/ 	.short	0x0000


	//----- nvinfo : EIATTR_MAXREG_COUNT
	.align		4
        /*007c*/ 	.byte	0x03, 0x1b
        /*007e*/ 	.short	0x00ff


	//----- nvinfo : EIATTR_MERCURY_ISA_VERSION
	.align		4
        /*0080*/ 	.byte	0x03, 0x5f
        /*0082*/ 	.short	0x0101


	//----- nvinfo : EIATTR_EXIT_INSTR_OFFSETS
	.align		4
        /*0084*/ 	.byte	0x04, 0x1c
        /*0086*/ 	.short	(.L_9493 - .L_9492)


	//   ....[0]....
.L_9492:
        /*0088*/ 	.word	0x000003c0


	//   ....[1]....
        /*008c*/ 	.word	0x00000410


	//----- nvinfo : EIATTR_MAX_THREADS
	.align		4
.L_9493:
        /*0090*/ 	.byte	0x04, 0x05
        /*0092*/ 	.short	(.L_9495 - .L_9494)
.L_9494:
        /*0094*/ 	.word	0x00000080
        /*0098*/ 	.word	0x00000001
        /*009c*/ 	.word	0x00000001


	//----- nvinfo : EIATTR_CRS_STACK_SIZE
	.align		4
.L_9495:
        /*00a0*/ 	.byte	0x04, 0x1e
        /*00a2*/ 	.short	(.L_9497 - .L_9496)
.L_9496:
        /*00a4*/ 	.word	0x00000000


	//----- nvinfo : EIATTR_CBANK_PARAM_SIZE
	.align		4
.L_9497:
        /*00a8*/ 	.byte	0x03, 0x19
        /*00aa*/ 	.short	0x0024


	//----- nvinfo : EIATTR_PARAM_CBANK
	.align		4
        /*00ac*/ 	.byte	0x04, 0x0a
        /*00ae*/ 	.short	(.L_9499 - .L_9498)
	.align		4
.L_9498:
        /*00b0*/ 	.word	index@(.nv.constant0._ZN2at6native27unrolled_elementwise_kernelINS0_13AUnaryFunctorIiiiZZZNS0_19maximum_kernel_cudaERNS_18TensorIteratorBaseEENKUlvE_clEvENKUlvE1_clEvEUliiE_EESt5arrayIPcLm2EELi4E23TrivialOffsetCalculatorILi1EjESD_NS0_6memory15LoadWithoutCastENSE_16StoreWithoutCastEEEviT_T0_T2_T3_T4_T5_)
        /*00b4*/ 	.short	0x0210
        /*00b6*/ 	.short	0x0024


	//----- nvinfo : EIATTR_SW_WAR
	.align		4
.L_9499:
        /*00b8*/ 	.byte	0x04, 0x36
        /*00ba*/ 	.short	(.L_9501 - .L_9500)
.L_9500:
        /*00bc*/ 	.word	0x00000008
.L_9501:


//--------------------- .nv.info._ZN2at6native29vectorized_elementwise_kernelILi2ENS0_13AUnaryFunctorIiiiZZZNS0_19maximum_kernel_cudaERNS_18TensorIteratorBaseEENKUlvE_clEvENKUlvE1_clEvEUliiE_EESt5arrayIPcLm2EEEEviT0_T1_ --------------------------
	.section	.nv.info._ZN2at6native29vectorized_elementwise_kernelILi2ENS0_13AUnaryFunctorIiiiZZZNS0_19maximum_kernel_cudaERNS_18TensorIteratorBaseEENKUlvE_clEvENKUlvE1_clEvEUliiE_EESt5arrayIPcLm2EEEEviT0_T1_,"",@"SHT_CUDA_INFO"
	.sectionflags	@""
	.align	4


	//----- nvinfo : EIATTR_CUDA_API_VERSION
	.align		4
        /*0000*/ 	.byte	0x04, 0x37
        /*0002*/ 	.short	(.L_9503 - .L_9502)
.L_9502:
        /*0004*/ 	.word	0x00000082


	//----- nvinfo : EIATTR_KPARAM_INFO
	.align		4
.L_9503:
        /*0008*/ 	.byte	0x04, 0x17
        /*000a*/ 	.short	(.L_9505 - .L_9504)
.L_9504:
        /*000c*/ 	.word	0x00000000
        /*0010*/ 	.short	0x0002
        /*0012*/ 	.short	0x0010
        /*0014*/ 	.byte	0x00, 0xf0, 0x41, 0x00


	//----- nvinfo : EIATTR_KPARAM_INFO
	.align		4
.L_9505:
        /*0018*/ 	.byte	0x04, 0x17
        /*001a*/ 	.short	(.L_9507 - .L_9506)
.L_9506:
        /*001c*/ 	.word	0x00000000
        /*0020*/ 	.short	0x0001
        /*0022*/ 	.short	0x0004
        /*0024*/ 	.byte	0x00, 0xf0, 0x21, 0x00


	//----- nvinfo : EIATTR_KPARAM_INFO
	.align		4
.L_9507:
        /*0028*/ 	.byte	0x04, 0x17
        /*002a*/ 	.short	(.L_9509 - .L_9508)
.L_9508:
        /*002c*/ 	.word	0x00000000
        /*0030*/ 	.short	0x0000
        /*0032*/ 	.short	0x0000
        /*0034*/ 	.byte	0x00, 0xf0, 0x11, 0x00


	//----- nvinfo : EIATTR_SPARSE_MMA_MASK
	.align		4
.L_9509:
        /*0038*/ 	.byte	0x03, 0x50
        /*003a*/ 	.short	0x0000


	//----- nvinfo : EIATTR_MAXREG_COUNT
	.align		4
        /*003c*/ 	.byte	0x03, 0x1b
        /*003e*/ 	.short	0x00ff


	//----- nvinfo : EIATTR_MERCURY_ISA_VERSION
	.align		4
        /*0040*/ 	.byte	0x03, 0x5f
        /*0042*/ 	.short	0x0101


	//----- nvinfo : EIATTR_EXIT_INSTR_OFFSETS
	.align		4
        /*0044*/ 	.byte	0x04, 0x1c
        /*0046*/ 	.short	(.L_9511 - .L_9510)


	//   ....[0]....
.L_9510:
        /*0048*/ 	.word	0x00000200


	//   ....[1]....
        /*004c*/ 	.word	0x00000980


	//   ....[2]....
        /*0050*/ 	.word	0x000009d0


	//----- nvinfo : EIATTR_MAX_THREADS
	.align		4
.L_9511:
        /*0054*/ 	.byte	0x04, 0x05
        /*0056*/ 	.short	(.L_9513 - .L_9512)
.L_9512:
        /*0058*/ 	.word	0x00000080
        /*005c*/ 	.word	0x00000001
        /*0060*/ 	.word	0x00000001


	//----- nvinfo : EIATTR_CRS_STACK_SIZE
	.align		4
.L_9513:
        /*0064*/ 	.byte	0x04, 0x1e
        /*0066*/ 	.short	(.L_9515 - .L_9514)
.L_9514:
        /*0068*/ 	.word	0x00000000


	//----- nvinfo : EIATTR_CBANK_PARAM_SIZE
	.align		4
.L_9515:
        /*006c*/ 	.byte	0x03, 0x19
        /*006e*/ 	.short	0x0020


	//----- nvinfo : EIATTR_PARAM_CBANK
	.align		4
        /*0070*/ 	.byte	0x04, 0x0a
        /*0072*/ 	.short	(.L_9517 - .L_9516)
	.align		4
.L_9516:
        /*0074*/ 	.word	index@(.nv.constant0._ZN2at6native29vectorized_elementwise_kernelILi2ENS0_13AUnaryFunctorIiiiZZZNS0_19maximum_kernel_cudaERNS_18TensorIteratorBaseEENKUlvE_clEvENKUlvE1_clEvEUliiE_EESt5arrayIPcLm2EEEEviT0_T1_)
        /*0078*/ 	.short	0x0210
        /*007a*/ 	.short	0x0020


	//----- nvinfo : EIATTR_SW_WAR
	.align		4
.L_9517:
        /*007c*/ 	.byte	0x04, 0x36
        /*007e*/ 	.short	(.L_9519 - .L_9518)
.L_9518:
        /*0080*/ 	.word	0x00000008
.L_9519:


//--------------------- .nv.info._ZN2at6native29vectorized_elementwise_kernelILi4ENS0_13AUnaryFunctorIiiiZZZNS0_19maximum_kernel_cudaERNS_18TensorIteratorBaseEENKUlvE_clEvENKUlvE1_clEvEUliiE_EESt5arrayIPcLm2EEEEviT0_T1_ --------------------------
	.section	.nv.info._ZN2at6native29vectorized_elementwise_kernelILi4ENS0_13AUnaryFunctorIiiiZZZNS0_19maximum_kernel_cudaERNS_18TensorIteratorBaseEENKUlvE_clEvENKUlvE1_clEvEUliiE_EESt5arrayIPcLm2EEEEviT0_T1_,"",@"SHT_CUDA_INFO"
	.sectionflags	@""
	.align	4


	//----- nvinfo : EIATTR_CUDA_API_VERSION
	.align		4
        /*0000*/ 	.byte	0x04, 0x37
        /*0002*/ 	.short	(.L_9521 - .L_9520)
.L_9520:
        /*0004*/ 	.word	0x00000082


	//----- nvinfo : EIATTR_KPARAM_INFO
	.align		4
.L_9521:
        /*0008*/ 	.byte	0x04, 0x17
        /*000a*/ 	.short	(.L_9523 - .L_9522)
.L_9522:
        /*000c*/ 	.word	0x00000000
        /*0010*/ 	.short	0x0002
        /*0012*/ 	.short	0x0010
        /*0014*/ 	.byte	0x00, 0xf0, 0x41, 0x00


	//----- nvinfo : EIATTR_KPARAM_INFO
	.align		4
.L_9523:
        /*0018*/ 	.byte	0x04, 0x17
        /*001a*/ 	.short	(.L_9525 - .L_9524)
.L_9524:
        /*001c*/ 	.word	0x00000000
        /*0020*/ 	.short	0x0001
        /*0022*/ 	.short	0x0004
        /*0024*/ 	.byte	0x00, 0xf0, 0x21, 0x00


	//----- nvinfo : EIATTR_KPARAM_INFO
	.align		4
.L_9525:
        /*0028*/ 	.byte	0x04, 0x17
        /*002a*/ 	.short	(.L_9527 - .L_9526)
.L_9526:
        /*002c*/ 	.word	0x00000000
        /*0030*/ 	.short	0x0000
        /*0032*/ 	.short	0x0000
        /*0034*/ 	.byte	0x00, 0xf0, 0x11, 0x00


	//----- nvinfo : EIATTR_SPARSE_MMA_MASK
	.align		4
.L_9527:
        /*0038*/ 	.byte	0x03, 0x50
        /*003a*/ 	.short	0x0000


	//----- nvinfo : EIATTR_MAXREG_COUNT
	.align		4
        /*003c*/ 	.byte	0x03, 0x1b
        /*003e*/ 	.short	0x00ff


	//----- nvinfo : EIATTR_MERCURY_ISA_VERSION
	.align		4
        /*0040*/ 	.byte	0x03, 0x5f
        /*0042*/ 	.short	0x0101


	//----- nvinfo : EIATTR_EXIT_INSTR_OFFSETS
	.align		4
        /*0044*/ 	.byte	0x04, 0x1c
        /*0046*/ 	.short	(.L_9529 - .L_9528)


	//   ....[0]....
.L_9528:
        /*0048*/ 	.word	0x000001c0


	//   ....[1]....
        /*004c*/ 	.word	0x00000940


	//   ....[2]....
        /*0050*/ 	.word	0x00000990


	//----- nvinfo : EIATTR_MAX_THREADS
	.align		4
.L_9529:
        /*0054*/ 	.byte	0x04, 0x05
        /*0056*/ 	.short	(.L_9531 - .L_9530)
.L_9530:
        /*0058*/ 	.word	0x00000080
        /*005c*/ 	.word	0x00000001
        /*0060*/ 	.word	0x00000001


	//----- nvinfo : EIATTR_CRS_STACK_SIZE
	.align		4
.L_9531:
        /*0064*/ 	.byte	0x04, 0x1e
        /*0066*/ 	.short	(.L_9533 - .L_9532)
.L_9532:
        /*0068*/ 	.word	0x00000000


	//----- nvinfo : EIATTR_CBANK_PARAM_SIZE
	.align		4
.L_9533:
        /*006c*/ 	.byte	0x03, 0x19
        /*006e*/ 	.short	0x0020


	//----- nvinfo : EIATTR_PARAM_CBANK
	.align		4
        /*0070*/ 	.byte	0x04, 0x0a
        /*0072*/ 	.short	(.L_9535 - .L_9534)
	.align		4
.L_9534:
        /*0074*/ 	.word	index@(.nv.constant0._ZN2at6native29vectorized_elementwise_kernelILi4ENS0_13AUnaryFunctorIiiiZZZNS0_19maximum_kernel_cudaERNS_18TensorIteratorBaseEENKUlvE_clEvENKUlvE1_clEvEUliiE_EESt5arrayIPcLm2EEEEviT0_T1_)
        /*0078*/ 	.short	0x0210
        /*007a*/ 	.short	0x0020


	//----- nvinfo : EIATTR_SW_WAR
	.align		4
.L_9535:
        /*007c*/ 	.byte	0x04, 0x36
        /*007e*/ 	.short	(.L_9537 - .L_9536)
.L_9536:
        /*0080*/ 	.word	0x00000008
.L_9537:


//--------------------- .nv.info._ZN2at6native29vectorized_elementwise_kernelILi8ENS0_13AUnaryFunctorIiiiZZZNS0_19maximum_kernel_cudaERNS_18TensorIteratorBaseEENKUlvE_clEvENKUlvE1_clEvEUliiE_EESt5arrayIPcLm2EEEEviT0_T1_ --------------------------
	.section	.nv.info._ZN2at6native29vectorized_elementwise_kernelILi8ENS0_13AUnaryFunctorIiiiZZZNS0_19maximum_kernel_cudaERNS_18TensorIteratorBaseEENKUlvE_clEvENKUlvE1_clEvEUliiE_EESt5arrayIPcLm2EEEEviT0_T1_,"",@"SHT_CUDA_INFO"
	.sectionflags	@""
	.align	4


	//----- nvinfo : EIATTR_CUDA_API_VERSION
	.align		4
        /*0000*/ 	.byte	0x04, 0x37
        /*0002*/ 	.short	(.L_9539 - .L_9538)
.L_9538:
        /*0004*/ 	.word	0x00000082


	//----- nvinfo : EIATTR_KPARAM_INFO
	.align		4
.L_9539:
        /*0008*/ 	.byte	0x04, 0x17
        /*000a*/ 	.short	(.L_9541 - .L_9540)
.L_9540:
        /*000c*/ 	.word	0x00000000
        /*0010*/ 	.short	0x0002
        /*0012*/ 	.short	0x0010
        /*0014*/ 	.byte	0x00, 0xf0, 0x41, 0x00


	//----- nvinfo : EIATTR_KPARAM_INFO
	.align		4
.L_9541:
        /*0018*/ 	.byte	0x04, 0x17
        /*001a*/ 	.short	(.L_9543 - .L_9542)
.L_9542:
        /*001c*/ 	.word	0x00000000
        /*0020*/ 	.short	0x0001
        /*0022*/ 	.short	0x0004
        /*0024*/ 	.byte	0x00, 0xf0, 0x21, 0x00


	//----- nvinfo : EIATTR_KPARAM_INFO
	.align		4
.L_9543:
        /*0028*/ 	.byte	0x04, 0x17
        /*002a*/ 	.short	(.L_9545 - .L_9544)
.L_9544:
        /*002c*/ 	.word	0x00000000
        /*0030*/ 	.short	0x0000
        /*0032*/ 	.short	0x0000
        /*0034*/ 	.byte	0x00, 0xf0, 0x11, 0x00


	//----- nvinfo : EIATTR_SPARSE_MMA_MASK
	.align		4
.L_9545:
        /*0038*/ 	.byte	0x03, 0x50
        /*003a*/ 	.short	0x0000


	//----- nvinfo : EIATTR_MAXREG_COUNT
	.align		4
        /*003c*/ 	.byte	0x03, 0x1b
        /*003e*/ 	.short	0x00ff


	//----- nvinfo : EIATTR_MERCURY_ISA_VERSION
	.align		4
        /*0040*/ 	.byte	0x03, 0x5f
        /*0042*/ 	.short	0x0101


	//----- nvinfo : EIATTR_EXIT_INSTR_OFFSETS
	.align		4
        /*0044*/ 	.byte	0x04, 0x1c
        /*0046*/ 	.short	(.L_9547 - .L_9546)


	//   ....[0]....
.L_9546:
        /*0048*/ 	.word	0x000001c0


	//   ....[1]....
        /*004c*/ 	.word	0x00000940


	//   ....[2]....
        /*0050*/ 	.word	0x00000990


	//----- nvinfo : EIATTR_MAX_THREADS
	.align		4
.L_9547:
        /*0054*/ 	.byte	0x04, 0x05
        /*0056*/ 	.short	(.L_9549 - .L_9548)
.L_9548:
        /*0058*/ 	.word	0x00000080
        /*005c*/ 	.word	0x00000001
        /*0060*/ 	.word	0x00000001


	//----- nvinfo : EIATTR_CRS_STACK_SIZE
	.align		4
.L_9549:
        /*0064*/ 	.byte	0x04, 0x1e
        /*0066*/ 	.short	(.L_9551 - .L_9550)
.L_9550:
        /*0068*/ 	.word	0x00000000


	//----- nvinfo : EIATTR_CBANK_PARAM_SIZE
	.align		4
.L_9551:
        /*006c*/ 	.byte	0x03, 0x19
        /*006e*/ 	.short	0x0020


	//----- nvinfo : EIATTR_PARAM_CBANK
	.align		4
        /*0070*/ 	.byte	0x04, 0x0a
        /*0072*/ 	.short	(.L_9553 - .L_9552)
	.align		4
.L_9552:
        /*0074*/ 	.word	index@(.nv.constant0._ZN2at6native29vectorized_elementwise_kernelILi8ENS0_13AUnaryFunctorIiiiZZZNS0_19maximum_kernel_cudaERNS_18TensorIteratorBaseEENKUlvE_clEvENKUlvE1_clEvEUliiE_EESt5arrayIPcLm2EEEEviT0_T1_)
        /*0078*/ 	.short	0x0210
        /*007a*/ 	.short	0x0020


	//----- nvinfo : EIATTR_SW_WAR
	.align		4
.L_9553:
        /*007c*/ 	.byte	0x04, 0x36
        /*007e*/ 	.short	(.L_9555 - .L_9554)
.L_9554:
        /*0080*/ 	.word	0x00000008
.L_9555:


//--------------------- .nv.info._ZN2at6native18elementwise_kernelILi128ELi4EZNS0_15gpu_kernel_implINS0_13BinaryFunctorIiiiZZZNS0_19maximum_kernel_cudaERNS_18TensorIteratorBaseEENKUlvE_clEvENKUlvE1_clEvEUliiE_EEEEvS5_RKT_EUliE_EEviT1_ --------------------------
	.section	.nv.info._ZN2at6native18elementwise_kernelILi128ELi4EZNS0_15gpu_kernel_implINS0_13BinaryFunctorIiiiZZZNS0_19maximum_kernel_cudaERNS_18TensorIteratorBaseEENKUlvE_clEvENKUlvE1_clEvEUliiE_EEEEvS5_RKT_EUliE_EEviT1_,"",@"SHT_CUDA_INFO"
	.sectionflags	@""
	.align	4


	//----- nvinfo : EIATTR_CUDA_API_VERSION
	.align		4
        /*0000*/ 	.byte	0x04, 0x37
        /*0002*/ 	.short	(.L_9557 - .L_9556)
.L_9556:
        /*0004*/ 	.word	0x00000082


	//----- nvinfo : EIATTR_KPARAM_INFO
	.align		4
.L_9557:
        /*0008*/ 	.byte	0x04, 0x17
        /*000a*/ 	.short	(.L_9559 - .L_9558)
.L_9558:
        /*000c*/ 	.word	0x00000000
        /*0010*/ 	.short	0x0001
        /*0012*/ 	.short	0x0008
        /*0014*/ 	.byte	0x00, 0xf0, 0x21, 0x0a


	//----- nvinfo : EIATTR_KPARAM_INFO
	.align		4
.L_9559:
        /*0018*/ 	.byte	0x04, 0x17
        /*001a*/ 	.short	(.L_9561 - .L_9560)
.L_9560:
        /*001c*/ 	.word	0x00000000
        /*0020*/ 	.short	0x0000
        /*0022*/ 	.short	0x0000
        /*0024*/ 	.byte	0x00, 0xf0, 0x11, 0x00


	//----- nvinfo : EIATTR_SPARSE_MMA_MASK
	.align		4
.L_9561:
        /*0028*/ 	.byte	0x03, 0x50
        /*002a*/ 	.short	0x0000


	//----- nvinfo : EIATTR_MAXREG_COUNT
	.align		4
        /*002c*/ 	.byte	0x03, 0x1b
        /*002e*/ 	.short	0x0080


	//----- nvinfo : EIATTR_EXTERNS
	.align		4
        /*0030*/ 	.byte	0x04, 0x0f
        /*0032*/ 	.short	(.L_9563 - .L_9562)


	//   ....[0]....
	.align		4
.L_9562:
        /*0034*/ 	.word	index@(__assertfail)


	//----- nvinfo : EIATTR_MERCURY_ISA_VERSION
	.align		4
.L_9563:
        /*0038*/ 	.byte	0x03, 0x5f
        /*003a*/ 	.short	0x0101


	//----- nvinfo : EIATTR_SYSCALL_OFFSETS
	.align		4
        /*003c*/ 	.byte	0x04, 0x46
        /*003e*/ 	.short	(.L_9565 - .L_9564)


	//   ....[0]....
.L_9564:
        /*0040*/ 	.word	0x000024b0


	//   ....[1]....
        /*0044*/ 	.word	0x000032b0


	//   ....[2]....
        /*0048*/ 	.word	0x000040f0


	//   ....[3]....
        /*004c*/ 	.word	0x000065c0


	//   ....[4]....
        /*0050*/ 	.word	0x000073c0


	//   ....[5]....
        /*0054*/ 	.word	0x00008200


	//   ....[6]....
        /*0058*/ 	.word	0x0000a6c0


	//   ....[7]....
        /*005c*/ 	.word	0x0000b4c0


	//   ....[8]....
        /*0060*/ 	.word	0x0000c300


	//   ....[9]....
        /*0064*/ 	.word	0x0000e7b0


	//   ....[10]....
        /*0068*/ 	.word	0x0000f5b0


	//   ....[11]....
        /*006c*/ 	.word	0x000103f0


	//----- nvinfo : EIATTR_EXIT_INSTR_OFFSETS
	.align		4
.L_9565:
        /*0070*/ 	.byte	0x04, 0x1c
        /*0072*/ 	.short	(.L_9567 - .L_9566)


	//   ....[0]....
.L_9566:
        /*0074*/ 	.word	0x0000c3a0


	//   ....[1]....
        /*0078*/ 	.word	0x0000f6e0


	//   ....[2]....
        /*007c*/ 	.word	0x0000f700


	//   ....[3]....
        /*0080*/ 	.word	0x0000f790


	//   ....[4]....
        /*0084*/ 	.word	0x0000f7b0


	//   ....[5]....
        /*0088*/ 	.word	0x0000f7d0


	//   ....[6]....
        /*008c*/ 	.word	0x0000f860


	//   ....[7]....
        /*0090*/ 	.word	0x0000f8a0


	//   ....[8]....
        /*0094*/ 	.word	0x0000f940


	//   ....[9]....
        /*0098*/ 	.word	0x0000f990


	//   ....[10]....
        /*009c*/ 	.word	0x0000f9c0


	//   ....[11]....
        /*00a0*/ 	.word	0x0000fa80


	//   ....[12]....
        /*00a4*/ 	.word	0x0000fac0


	//   ....[13]....
        /*00a8*/ 	.word	0x0000fc50


	//   ....[14]....
        /*00ac*/ 	.word	0x0000fdb0


	//   ....[15]....
        /*00b0*/ 	.word	0x0000fdf0


	//   ....[16]....
        /*00b4*/ 	.word	0x0000fe90


	//   ....[17]....
        /*00b8*/ 	.word	0x00010010


	//   ....[18]....
        /*00bc*/ 	.word	0x00010190


	//   ....[19]....
        /*00c0*/ 	.word	0x000102f0


	//   ....[20]....
        /*00c4*/ 	.word	0x00010400


	//   ....[21]....
        /*00c8*/ 	.word	0x00010430


	//   ....[22]....
        /*00cc*/ 	.word	0x00010450


	//----- nvinfo : EIATTR_MAX_THREADS
	.align		4
.L_9567:
        /*00d0*/ 	.byte	0x04, 0x05
        /*00d2*/ 	.short	(.L_9569 - .L_9568)
.L_9568:
        /*00d4*/ 	.word	0x00000080
        /*00d8*/ 	.word	0x00000001
        /*00dc*/ 	.word	0x00000001


	//----- nvinfo : EIATTR_CRS_STACK_SIZE
	.align		4
.L_9569:
        /*00e0*/ 	.byte	0x04, 0x1e
        /*00e2*/ 	.short	(.L_9571 - .L_9570)
.L_9570:
        /*00e4*/ 	.word	0x00000000


	//----- nvinfo : EIATTR_CBANK_PARAM_SIZE
	.align		4
.L_9571:
        /*00e8*/ 	.byte	0x03, 0x19
        /*00ea*/ 	.short	0x0290


	//----- nvinfo : EIATTR_PARAM_CBANK
	.align		4
        /*00ec*/ 	.byte	0x04, 0x0a
        /*00ee*/ 	.short	(.L_9573 - .L_9572)
	.align		4
.L_9572:
        /*00f0*/ 	.word	index@(.nv.constant0._ZN2at6native18elementwise_kernelILi128ELi4EZNS0_15gpu_kernel_implINS0_13BinaryFunctorIiiiZZZNS0_19maximum_kernel_cudaERNS_18TensorIteratorBaseEENKUlvE_clEvENKUlvE1_clEvEUliiE_EEEEvS5_RKT_EUliE_EEviT1_)
        /*00f4*/ 	.short	0x0210
        /*00f6*/ 	.short	0x0290


	//----- nvinfo : EIATTR_SW_WAR
	.align		4
.L_9573:
        /*00f8*/ 	.byte	0x04, 0x36
        /*00fa*/ 	.short	(.L_9575 - .L_9574)
.L_9574:
        /*00fc*/ 	.word	0x00000008
.L_9575:


//--------------------- .nv.info._ZN2at6native27unrolled_elementwise_kernelINS0_13BinaryFunctorIiiiZZZNS0_19maximum_kernel_cudaERNS_18TensorIteratorBaseEENKUlvE_clEvENKUlvE1_clEvEUliiE_EESt5arrayIPcLm3EELi4E23TrivialOffsetCalculatorILi2EjESC_ILi1EjENS0_6memory12LoadWithCastILi2EEENSF_13StoreWithCastILi1EEEEEviT_T0_T2_T3_T4_T5_ --------------------------
	.section	.nv.info._ZN2at6native27unrolled_elementwise_kernelINS0_13BinaryFunctorIiiiZZZNS0_19maximum_kernel_cudaERNS_18TensorIteratorBaseEENKUlvE_clEvENKUlvE1_clEvEUliiE_EESt5arrayIPcLm3EELi4E23TrivialOffsetCalculatorILi2EjESC_ILi1EjENS0_6memory12LoadWithCastILi2EEENSF_13StoreWithCastILi1EEEEEviT_T0_T2_T3_T4_T5_,"",@"SHT_CUDA_INFO"
	.sectionflags	@""
	.align	4


	//----- nvinfo : EIATTR_CUDA_API_VERSION
	.align		4
        /*0000*/ 	.byte	0x04, 0x37
        /*0002*/ 	.short	(.L_9577 - .L_9576)
.L_9576:
        /*0004*/ 	.word	0x00000082


	//----- nvinfo : EIATTR_KPARAM_INFO
	.align		4
.L_9577:
        /*0008*/ 	.byte	0x04, 0x17
        /*000a*/ 	.short	(.L_9579 - .L_9578)
.L_9578:
        /*000c*/ 	.word	0x00000000
        /*0010*/ 	.short	0x0006
        /*0012*/ 	.short	0x0030
        /*0014*/ 	.byte	0x00, 0xf0, 0x21, 0x00


	//----- nvinfo : EIATTR_KPARAM_INFO
	.align		4
.L_9579:
        /*0018*/ 	.byte	0x04, 0x17
        /*001a*/ 	.short	(.L_9581 - .L_9580)
.L_9580:
        /*001c*/ 	.word	0x00000000
        /*0020*/ 	.short	0x0005
        /*0022*/ 	.short	0x0024
        /*0024*/ 	.byte	0x00, 0xf0, 0x31, 0x00


	//----- nvinfo : EIATTR_KPARAM_INFO
	.align		4
.L_9581:
        /*0028*/ 	.byte	0x04, 0x17
        /*002a*/ 	.short	(.L_9583 - .L_9582)
.L_9582:
        /*002c*/ 	.word	0x00000000
        /*0030*/ 	.short	0x0004
        /*0032*/ 	.short	0x0021
        /*0034*/ 	.byte	0x00, 0xf0, 0x05, 0x00


	//----- nvinfo : EIATTR_KPARAM_INFO
	.align		4
.L_9583:
        /*0038*/ 	.byte	0x04, 0x17
        /*003a*/ 	.short	(.L_9585 - .L_9584)
.L_9584:
        /*003c*/ 	.word	0x00000000
        /*0040*/ 	.short	0x0003
        /*0042*/ 	.short	0x0020
        /*0044*/ 	.byte	0x00, 0xf0, 0x05, 0x00


	//----- nvinfo : EIATTR_KPARAM_INFO
	.align		4
.L_9585:
        /*0048*/ 	.byte	0x04, 0x17
        /*004a*/ 	.short	(.L_9587 - .L_9586)
.L_9586:
        /*004c*/ 	.word	0x00000000
        /*0050*/ 	.short	0x0002
        /*0052*/ 	.short	0x0008
        /*0054*/ 	.byte	0x00, 0xf0, 0x61, 0x00


	//----- nvinfo : EIATTR_KPARAM_INFO
	.align		4
.L_9587:
        /*0058*/ 	.byte	0x04, 0x17
        /*005a*/ 	.short	(.L_9589 - .L_9588)
.L_9588:
        /*005c*/ 	.word	0x00000000
        /*0060*/ 	.short	0x0001
        /*0062*/ 	.short	0x0004
        /*0064*/ 	.byte	0x00, 0xf0, 0x05, 0x00


	//----- nvinfo : EIATTR_KPARAM_INFO
	.align		4
.L_9589:
        /*0068*/ 	.byte	0x04, 0x17
        /*006a*/ 	.short	(.L_9591 - .L_9590)
.L_9590:
        /*006c*/ 	.word	0x00000000
        /*0070*/ 	.short	0x0000
        /*0072*/ 	.short	0x0000
        /*0074*/ 	.byte	0x00, 0xf0, 0x11, 0x00


	//----- nvinfo : EIATTR_SPARSE_MMA_MASK
	.align		4
.L_9591:
        /*0078*/ 	.byte	0x03, 0x50
        /*007a*/ 	.short	0x0000


	//----- nvinfo : EIATTR_MAXREG_COUNT
	.align		4
        /*007c*/ 	.byte	0x03, 0x1b
        /*007e*/ 	.short	0x00ff


	//----- nvinfo : EIATTR_EXTERNS
	.align		4
        /*0080*/ 	.byte	0x04, 0x0f
        /*0082*/ 	.short	(.L_9593 - .L_9592)


	//   ....[0]....
	.align		4
.L_9592:
        /*0084*/ 	.word	index@(__assertfail)


	//----- nvinfo : EIATTR_MERCURY_ISA_VERSION
	.align		4
.L_9593:
        /*0088*/ 	.byte	0x03, 0x5f
        /*008a*/ 	.short	0x0101


	//----- nvinfo : EIATTR_SYSCALL_OFFSETS
	.align		4
        /*008c*/ 	.byte	0x04, 0x46
        /*008e*/ 	.short	(.L_9595 - .L_9594)


	//   ....[0]....
.L_9594:
        /*0090*/ 	.word	0x00000ec0


	//   ....[1]....
        /*0094*/ 	.word	0x00001cd0


	//   ....[2]....
        /*0098*/ 	.word	0x00002b60


	//   ....[3]....
        /*009c*/ 	.word	0x00003970


	//   ....[4]....
        /*00a0*/ 	.word	0x00004810


	//   ....[5]....
        /*00a4*/ 	.word	0x00005630


	//   ....[6]....
        /*00a8*/ 	.word	0x000064b0


	//   ....[7]....
        /*00ac*/ 	.word	0x000072c0


	//   ....[8]....
        /*00b0*/ 	.word	0x00008200


	//   ....[9]....
        /*00b4*/ 	.word	0x000090e0


	//   ....[10]....
        /*00b8*/ 	.word	0x00009fb0


	//   ....[11]....
        /*00bc*/ 	.word	0x0000ae80


	//----- nvinfo : EIATTR_EXIT_INSTR_OFFSETS
	.align		4
.L_9595:
        /*00c0*/ 	.byte	0x04, 0x1c
        /*00c2*/ 	.short	(.L_9597 - .L_9596)


	//   ....[0]....
.L_9596:
        /*00c4*/ 	.word	0x0000a040


	//   ....[1]....
        /*00c8*/ 	.word	0x0000a170


	//   ....[2]....
        /*00cc*/ 	.word	0x0000a190


	//   ....[3]....
        /*00d0*/ 	.word	0x0000a220


	//   ....[4]....
        /*00d4*/ 	.word	0x0000a240


	//   ....[5]....
        /*00d8*/ 	.word	0x0000a260


	//   ....[6]....
        /*00dc*/ 	.word	0x0000a2f0


	//   ....[7]....
        /*00e0*/ 	.word	0x0000a330


	//   ....[8]....
        /*00e4*/ 	.word	0x0000a3d0


	//   ....[9]....
        /*00e8*/ 	.word	0x0000a420


	//   ....[10]....
        /*00ec*/ 	.word	0x0000a450


	//   ....[11]....
        /*00f0*/ 	.word	0x0000a510


	//   ....[12]....
        /*00f4*/ 	.word	0x0000a550


	//   ....[13]....
        /*00f8*/ 	.word	0x0000a6e0


	//   ....[14]....
        /*00fc*/ 	.word	0x0000a840


	//   ....[15]....
        /*0100*/ 	.word	0x0000a880


	//   ....[16]....
        /*0104*/ 	.word	0x0000a920


	//   ....[17]....
        /*0108*/ 	.word	0x0000aaa0


	//   ....[18]....
        /*010c*/ 	.word	0x0000ac20


	//   ....[19]....
        /*0110*/ 	.word	0x0000ad80


	//   ....[20]....
        /*0114*/ 	.word	0x0000ae90


	//   ....[21]....
        /*0118*/ 	.word	0x0000aec0


	//   ....[22]....
        /*011c*/ 	.word	0x0000aee0


	//----- nvinfo : EIATTR_MAX_THREADS
	.align		4
.L_9597:
        /*0120*/ 	.byte	0x04, 0x05
        /*0122*/ 	.short	(.L_9599 - .L_9598)
.L_9598:
        /*0124*/ 	.word	0x00000080
        /*0128*/ 	.word	0x00000001
        /*012c*/ 	.word	0x00000001


	//----- nvinfo : EIATTR_CRS_STACK_SIZE
	.align		4
.L_9599:
        /*0130*/ 	.byte	0x04, 0x1e
        /*0132*/ 	.short	(.L_9601 - .L_9600)
.L_9600:
        /*0134*/ 	.word	0x00000000


	//----- nvinfo : EIATTR_CBANK_PARAM_SIZE
	.align		4
.L_9601:
        /*0138*/ 	.byte	0x03, 0x19
        /*013a*/ 	.short	0x0038


	//----- nvinfo : EIATTR_PARAM_CBANK
	.align		4
        /*013c*/ 	.byte	0x04, 0x0a
        /*013e*/ 	.short	(.L_9603 - .L_9602)
	.align		4
.L_9602:
        /*0140*/ 	.word	index@(.nv.constant0._ZN2at6native27unrolled_elementwise_kernelINS0_13BinaryFunctorIiiiZZZNS0_19maximum_kernel_cudaERNS_18TensorIteratorBaseEENKUlvE_clEvENKUlvE1_clEvEUliiE_EESt5arrayIPcLm3EELi4E23TrivialOffsetCalculatorILi2EjESC_ILi1EjENS0_6memory12LoadWithCastILi2EEENSF_13StoreWithCastILi1EEEEEviT_T0_T2_T3_T4_T5_)
        /*0144*/ 	.short	0x0210
        /*0146*/ 	.short	0x0038


	//----- nvinfo : EIATTR_SW_WAR
	.align		4
.L_9603:
        /*0148*/ 	.byte	0x04, 0x36
        /*014a*/ 	.short	(.L_9605 - .L_9604)
.L_9604:
        /*014c*/ 	.word	0x00000008
.L_9605:


//--------------------- .nv.info._ZN2at6native18elementwise_kernelILi128ELi2EZNS0_22gpu_kernel_impl_nocastINS0_13BinaryFunctorIiiiZZZNS0_19maximum_kernel_cudaERNS_18TensorIteratorBaseEENKUlvE_clEvENKUlvE1_clEvEUliiE_EEEEvS5_RKT_EUliE_EEviT1_ --------------------------
	.section	.nv.info._ZN2at6native18elementwise_kernelILi128ELi2EZNS0_22gpu_kernel_impl_nocastINS0_13BinaryFunctorIiiiZZZNS0_19maximum_kernel_cudaERNS_18TensorIteratorBaseEENKUlvE_clEvENKUlvE1_clEvEUliiE_EEEEvS5_RKT_EUliE_EEviT1_,"",@"SHT_CUDA_INFO"
	.sectionflags	@""
	.align	4


	//----- nvinfo : EIATTR_CUDA_API_VERSION
	.align		4
        /*0000*/ 	.byte	0x04, 0x37
        /*0002*/ 	.short	(.L_9607 - .L_9606)
.L_9606:
        /*0004*/ 	.word	0x00000082


	//----- nvinfo : EIATTR_KPARAM_INFO
	.align		4
.L_9607:
        /*0008*/ 	.byte	0x04, 0x17
        /*000a*/ 	.short	(.L_9609 - .L_9608)
.L_9608:
        /*000c*/ 	.word	0x00000000
        /*0010*/ 	.short	0x0001
        /*0012*/ 	.short	0x0008
        /*0014*/ 	.byte	0x00, 0xf0, 0x21, 0x0a


	//----- nvinfo : EIATTR_KPARAM_INFO
	.align		4
.L_9609:
        /*0018*/ 	.byte	0x04, 0x17
        /*001a*/ 	.short	(.L_9611 - .L_9610)
.L_9610:
        /*001c*/ 	.word	0x00000000
        /*0020*/ 	.short	0x0000
        /*0022*/ 	.short	0x0000
        /*0024*/ 	.byte	0x00, 0xf0, 0x11, 0x00


	//----- nvinfo : EIATTR_SPARSE_MMA_MASK
	.align		4
.L_9611:
        /*0028*/ 	.byte	0x03, 0x50
        /*002a*/ 	.short	0x0000


	//----- nvinfo : EIATTR_MAXREG_COUNT
	.align		4
        /*002c*/ 	.byte	0x03, 0x1b
        /*002e*/ 	.short	0x0080


	//----- nvinfo : EIATTR_MERCURY_ISA_VERSION
	.align		4
        /*0030*/ 	.byte	0x03, 0x5f
        /*0032*/ 	.short	0x0101


	//----- nvinfo : EIATTR_EXIT_INSTR_OFFSETS
	.align		4
        /*0034*/ 	.byte	0x04, 0x1c
        /*0036*/ 	.short	(.L_9613 - .L_9612)


	//   ....[0]....
.L_9612:
        /*0038*/ 	.word	0x000017b0


	//   ....[1]....
        /*003c*/ 	.word	0x00002ea0


	//----- nvinfo : EIATTR_MAX_THREADS
	.align		4
.L_9613:
        /*0040*/ 	.byte	0x04, 0x05
        /*0042*/ 	.short	(.L_9615 - .L_9614)
.L_9614:
        /*0044*/ 	.word	0x00000080
        /*0048*/ 	.word	0x00000001
        /*004c*/ 	.word	0x00000001


	//----- nvinfo : EIATTR_CRS_STACK_SIZE
	.align		4
.L_9615:
        /*0050*/ 	.byte	0x04, 0x1e
        /*0052*/ 	.short	(.L_9617 - .L_9616)
.L_9616:
        /*0054*/ 	.word	0x00000000


	//----- nvinfo : EIATTR_CBANK_PARAM_SIZE
	.align		4
.L_9617:
        /*0058*/ 	.byte	0x03, 0x19
        /*005a*/ 	.short	0x0290


	//----- nvinfo : EIATTR_PARAM_CBANK
	.align		4
        /*005c*/ 	.byte	0x04, 0x0a
        /*005e*/ 	.short	(.L_9619 - .L_9618)
	.align		4
.L_9618:
        /*0060*/ 	.word	index@(.nv.constant0._ZN2at6native18elementwise_kernelILi128ELi2EZNS0_22gpu_kernel_impl_nocastINS0_13BinaryFunctorIiiiZZZNS0_19maximum_kernel_cudaERNS_18TensorIteratorBaseEENKUlvE_clEvENKUlvE1_clEvEUliiE_EEEEvS5_RKT_EUliE_EEviT1_)
        /*0064*/ 	.short	0x0210
        /*0066*/ 	.short	0x0290


	//----- nvinfo : EIATTR_SW_WAR
	.align		4
.L_9619:
        /*0068*/ 	.byte	0x04, 0x36
        /*006a*/ 	.short	(.L_9621 - .L_9620)
.L_9620:
        /*006c*/ 	.word	0x00000008
.L_9621:


//--------------------- .nv.info._ZN2at6native27unrolled_elementwise_kernelINS0_13BinaryFunctorIiiiZZZNS0_19maximum_kernel_cudaERNS_18TensorIteratorBaseEENKUlvE_clEvENKUlvE1_clEvEUliiE_EESt5arrayIPcLm3EELi4E23TrivialOffsetCalculatorILi2EjESC_ILi1EjENS0_6memory15LoadWithoutCastENSF_16StoreWithoutCastEEEviT_T0_T2_T3_T4_T5_ --------------------------
	.section	.nv.info._ZN2at6native27unrolled_elementwise_kernelINS0_13BinaryFunctorIiiiZZZNS0_19maximum_kernel_cudaERNS_18TensorIteratorBaseEENKUlvE_clEvENKUlvE1_clEvEUliiE_EESt5arrayIPcLm3EELi4E23TrivialOffsetCalculatorILi2EjESC_ILi1EjENS0_6memory15LoadWithoutCastENSF_16StoreWithoutCastEEEviT_T0_T2_T3_T4_T5_,"",@"SHT_CUDA_INFO"
	.sectionflags	@""
	.align	4


	//----- nvinfo : EIATTR_CUDA_API_VERSION
	.align		4
        /*0000*/ 	.byte	0x04, 0x37
        /*0002*/ 	.short	(.L_9623 - .L_9622)
.L_9622:
        /*0004*/ 	.word	0x00000082


	//----- nvinfo : EIATTR_KPARAM_INFO
	.align		4
.L_9623:
        /*0008*/ 	.byte	0x04, 0x17
        /*000a*/ 	.short	(.L_9625 - .L_9624)
.L_9624:
        /*000c*/ 	.word	0x00000000
        /*0010*/ 	.short	0x0006
        /*0012*/ 	.short	0x0023
        /*0014*/ 	.byte	0x00, 0xf0, 0x05, 0x00


	//----- nvinfo : EIATTR_KPARAM_INFO
	.align		4
.L_9625:
        /*0018*/ 	.byte	0x04, 0x17
        /*001a*/ 	.short	(.L_9627 - .L_9626)
.L_9626:
        /*001c*/ 	.word	0x00000000
        /*0020*/ 	.short	0x0005
        /*0022*/ 	.short	0x0022
        /*0024*/ 	.byte	0x00, 0xf0, 0x05, 0x00


	//----- nvinfo : EIATTR_KPARAM_INFO
	.align		4
.L_9627:
        /*0028*/ 	.byte	0x04, 0x17
        /*002a*/ 	.short	(.L_9629 - .L_9628)
.L_9628:
        /*002c*/ 	.word	0x00000000
        /*0030*/ 	.short	0x0004
        /*0032*/ 	.short	0x0021
        /*0034*/ 	.byte	0x00, 0xf0, 0x05, 0x00


	//----- nvinfo : EIATTR_KPARAM_INFO
	.align		4
.L_9629:
        /*0038*/ 	.byte	0x04, 0x17
        /*003a*/ 	.short	(.L_9631 - .L_9630)
.L_9630:
        /*003c*/ 	.word	0x00000000
        /*0040*/ 	.short	0x0003
        /*0042*/ 	.short	0x0020
        /*0044*/ 	.byte	0x00, 0xf0, 0x05, 0x00


	//----- nvinfo : EIATTR_KPARAM_INFO
	.align		4
.L_9631:
        /*0048*/ 	.byte	0x04, 0x17
        /*004a*/ 	.short	(.L_9633 - .L_9632)
.L_9632:
        /*004c*/ 	.word	0x00000000
        /*0050*/ 	.short	0x0002
        /*0052*/ 	.short	0x0008
        /*0054*/ 	.byte	0x00, 0xf0, 0x61, 0x00


	//----- nvinfo : EIATTR_KPARAM_INFO
	.align		4
.L_9633:
        /*0058*/ 	.byte	0x04, 0x17
        /*005a*/ 	.short	(.L_9635 - .L_9634)
.L_9634:
        /*005c*/ 	.word	0x00000000
        /*0060*/ 	.short	0x0001
        /*0062*/ 	.short	0x0004
        /*0064*/ 	.byte	0x00, 0xf0, 0x05, 0x00


	//----- nvinfo : EIATTR_KPARAM_INFO
	.align		4
.L_9635:
        /*0068*/ 	.byte	0x04, 0x17
        /*006a*/ 	.short	(.L_9637 - .L_9636)
.L_9636:
        /*006c*/ 	.word	0x00000000
        /*0070*/ 	.short	0x0000
        /*0072*/ 	.short	0x0000
        /*0074*/ 	.byte	0x00, 0xf0, 0x11, 0x00


	//----- nvinfo : EIATTR_SPARSE_MMA_MASK
	.align		4
.L_9637:
        /*0078*/ 	.byte	0x03, 0x50
        /*007a*/ 	.short	0x0000


	//----- nvinfo : EIATTR_MAXREG_COUNT
	.align		4
        /*007c*/ 	.byte	0x03, 0x1b
        /*007e*/ 	.short	0x00ff


	//----- nvinfo : EIATTR_MERCURY_ISA_VERSION
	.align		4
        /*0080*/ 	.byte	0x03, 0x5f
        /*0082*/ 	.short	0x0101


	//----- nvinfo : EIATTR_EXIT_INSTR_OFFSETS
	.align		4
        /*0084*/ 	.byte	0x04, 0x1c
        /*0086*/ 	.short	(.L_9639 - .L_9638)


	//   ....[0]....
.L_9638:
        /*0088*/ 	.word	0x00000480


	//   ....[1]....
        /*008c*/ 	.word	0x000004e0


	//----- nvinfo : EIATTR_MAX_THREADS
	.align		4
.L_9639:
        /*0090*/ 	.byte	0x04, 0x05
        /*0092*/ 	.short	(.L_9641 - .L_9640)
.L_9640:
        /*0094*/ 	.word	0x00000080
        /*0098*/ 	.word	0x00000001
        /*009c*/ 	.word	0x00000001


	//----- nvinfo : EIATTR_CRS_STACK_SIZE
	.align		4
.L_9641:
        /*00a0*/ 	.byte	0x04, 0x1e
        /*00a2*/ 	.short	(.L_9643 - .L_9642)
.L_9642:
        /*00a4*/ 	.word	0x00000000


	//----- nvinfo : EIATTR_CBANK_PARAM_SIZE
	.align		4
.L_9643:
        /*00a8*/ 	.byte	0x03, 0x19
        /*00aa*/ 	.short	0x0024


	//----- nvinfo : EIATTR_PARAM_CBANK
	.align		4
        /*00ac*/ 	.byte	0x04, 0x0a
        /*00ae*/ 	.short	(.L_9645 - .L_9644)
	.align		4
.L_9644:
        /*00b0*/ 	.word	index@(.nv.constant0._ZN2at6native27unrolled_elementwise_kernelINS0_13BinaryFunctorIiiiZZZNS0_19maximum_kernel_cudaERNS_18TensorIteratorBaseEENKUlvE_clEvENKUlvE1_clEvEUliiE_EESt5arrayIPcLm3EELi4E23TrivialOffsetCalculatorILi2EjESC_ILi1EjENS0_6memory15LoadWithoutCastENSF_16StoreWithoutCastEEEviT_T0_T2_T3_T4_T5_)
        /*00b4*/ 	.short	0x0210
        /*00b6*/ 	.short	0x0024


	//----- nvinfo : EIATTR_SW_WAR
	.align		4
.L_9645:
        /*00b8*/ 	.byte	0x04, 0x36
        /*00ba*/ 	.short	(.L_9647 - .L_9646)
.L_9646:
        /*00bc*/ 	.word	0x00000008
.L_9647:


//--------------------- .nv.info._ZN2at6native29vectorized_elementwise_kernelILi2ENS0_13BinaryFunctorIiiiZZZNS0_19maximum_kernel_cudaERNS_18TensorIteratorBaseEENKUlvE_clEvENKUlvE1_clEvEUliiE_EESt5arrayIPcLm3EEEEviT0_T1_ --------------------------
	.section	.nv.info._ZN2at6native29vectorized_elementwise_kernelILi2ENS0_13BinaryFunctorIiiiZZZNS0_19maximum_kernel_cudaERNS_18TensorIteratorBaseEENKUlvE_clEvENKUlvE1_clEvEUliiE_EESt5arrayIPcLm3EEEEviT0_T1_,"",@"SHT_CUDA_INFO"
	.sectionflags	@""
	.align	4


	//----- nvinfo : EIATTR_CUDA_API_VERSION
	.align		4
        /*0000*/ 	.byte	0x04, 0x37
        /*0002*/ 	.short	(.L_9649 - .L_9648)
.L_9648:
        /*0004*/ 	.word	0x00000082


	//----- nvinfo : EIATTR_KPARAM_INFO
	.align		4
.L_9649:
        /*0008*/ 	.byte	0x04, 0x17
        /*000a*/ 	.short	(.L_9651 - .L_9650)
.L_9650:
        /*000c*/ 	.word	0x00000000
        /*0010*/ 	.short	0x0002
        /*0012*/ 	.short	0x0008
        /*0014*/ 	.byte	0x00, 0xf0, 0x61, 0x00


	//----- nvinfo : EIATTR_KPARAM_INFO
	.align		4
.L_9651:
        /*0018*/ 	.byte	0x04, 0x17
        /*001a*/ 	.short	(.L_9653 - .L_9652)
.L_9652:
        /*001c*/ 	.word	0x00000000
        /*0020*/ 	.short	0x0001
        /*0022*/ 	.short	0x0004
        /*0024*/ 	.byte	0x00, 0xf0, 0x05, 0x00


	//----- nvinfo : EIATTR_KPARAM_INFO
	.align		4
.L_9653:
        /*0028*/ 	.byte	0x04, 0x17
        /*002a*/ 	.short	(.L_9655 - .L_9654)
.L_9654:
        /*002c*/ 	.word	0x00000000
        /*0030*/ 	.short	0x0000
        /*0032*/ 	.short	0x0000
        /*0034*/ 	.byte	0x00, 0xf0, 0x11, 0x00


	//----- nvinfo : EIATTR_SPARSE_MMA_MASK
	.align		4
.L_9655:
        /*0038*/ 	.byte	0x03, 0x50
        /*003a*/ 	.short	0x0000


	//----- nvinfo : EIATTR_MAXREG_COUNT
	.align		4
        /*003c*/ 	.byte	0x03, 0x1b
        /*003e*/ 	.short	0x00ff


	//----- nvinfo : EIATTR_MERCURY_ISA_VERSION
	.align		4
        /*0040*/ 	.byte	0x03, 0x5f
        /*0042*/ 	.short	0x0101


	//----- nvinfo : EIATTR_EXIT_INSTR_OFFSETS
	.align		4
        /*0044*/ 	.byte	0x04, 0x1c
        /*0046*/ 	.short	(.L_9657 - .L_9656)


	//   ....[0]....
.L_9656:
        /*0048*/ 	.word	0x00000260


	//   ....[1]....
        /*004c*/ 	.word	0x00000bb0


	//   ....[2]....
        /*0050*/ 	.word	0x00000c00


	//----- nvinfo : EIATTR_MAX_THREADS
	.align		4
.L_9657:
        /*0054*/ 	.byte	0x04, 0x05
        /*0056*/ 	.short	(.L_9659 - .L_9658)
.L_9658:
        /*0058*/ 	.word	0x00000080
        /*005c*/ 	.word	0x00000001
        /*0060*/ 	.word	0x00000001


	//----- nvinfo : EIATTR_CRS_STACK_SIZE
	.align		4
.L_9659:
        /*0064*/ 	.byte	0x04, 0x1e
        /*0066*/ 	.short	(.L_9661 - .L_9660)
.L_9660:
        /*0068*/ 	.word	0x00000000


	//----- nvinfo : EIATTR_CBANK_PARAM_SIZE
	.align		4
.L_9661:
        /*006c*/ 	.byte	0x03, 0x19
        /*006e*/ 	.short	0x0020


	//----- nvinfo : EIATTR_PARAM_CBANK
	.align		4
        /*0070*/ 	.byte	0x04, 0x0a
        /*0072*/ 	.short	(.L_9663 - .L_9662)
	.align		4
.L_9662:
        /*0074*/ 	.word	index@(.nv.constant0._ZN2at6native29vectorized_elementwise_kernelILi2ENS0_13BinaryFunctorIiiiZZZNS0_19maximum_kernel_cudaERNS_18TensorIteratorBaseEENKUlvE_clEvENKUlvE1_clEvEUliiE_EESt5arrayIPcLm3EEEEviT0_T1_)
        /*0078*/ 	.short	0x0210
        /*007a*/ 	.short	0x0020


	//----- nvinfo : EIATTR_SW_WAR
	.align		4
.L_9663:
        /*007c*/ 	.byte	0x04, 0x36
        /*007e*/ 	.short	(.L_9665 - .L_9664)
.L_9664:
        /*0080*/ 	.word	0x00000008
.L_9665:


//--------------------- .nv.info._ZN2at6native29vectorized_elementwise_kernelILi4ENS0_13BinaryFunctorIiiiZZZNS0_19maximum_kernel_cudaERNS_18TensorIteratorBaseEENKUlvE_clEvENKUlvE1_clEvEUliiE_EESt5arrayIPcLm3EEEEviT0_T1_ --------------------------
	.section	.nv.info._ZN2at6native29vectorized_elementwise_kernelILi4ENS0_13BinaryFunctorIiiiZZZNS0_19maximum_kernel_cudaERNS_18TensorIteratorBaseEENKUlvE_clEvENKUlvE1_clEvEUliiE_EESt5arrayIPcLm3EEEEviT0_T1_,"",@"SHT_CUDA_INFO"
	.sectionflags	@""
	.align	4


	//----- nvinfo : EIATTR_CUDA_API_VERSION
	.align		4
        /*0000*/ 	.byte	0x04, 0x37
        /*0002*/ 	.short	(.L_9667 - .L_9666)
.L_9666:
        /*0004*/ 	.word	0x00000082


	//----- nvinfo : EIATTR_KPARAM_INFO
	.align		4
.L_9667:
        /*0008*/ 	.byte	0x04, 0x17
        /*000a*/ 	.short	(.L_9669 - .L_9668)
.L_9668:
        /*000c*/ 	.word	0x00000000
        /*0010*/ 	.short	0x0002
        /*0012*/ 	.short	0x0008
        /*0014*/ 	.byte	0x00, 0xf0, 0x61, 0x00


	//----- nvinfo : EIATTR_KPARAM_INFO
	.align		4
.L_9669:
        /*0018*/ 	.byte	0x04, 0x17
        /*001a*/ 	.short	(.L_9671 - .L_9670)
.L_9670:
        /*001c*/ 	.word	0x00000000
        /*0020*/ 	.short	0x0001
        /*0022*/ 	.short	0x0004
        /*0024*/ 	.byte	0x00, 0xf0, 0x05, 0x00


	//----- nvinfo : EIATTR_KPARAM_INFO
	.align		4
.L_9671:
        /*0028*/ 	.byte	0x04, 0x17
        /*002a*/ 	.short	(.L_9673 - .L_9672)
.L_9672:
        /*002c*/ 	.word	0x00000000
        /*0030*/ 	.short	0x0000
        /*0032*/ 	.short	0x0000
        /*0034*/ 	.byte	0x00, 0xf0, 0x11, 0x00


	//----- nvinfo : EIATTR_SPARSE_MMA_MASK
	.align		4
.L_9673:
        /*0038*/ 	.byte	0x03, 0x50
        /*003a*/ 	.short	0x0000


	//----- nvinfo : EIATTR_MAXREG_COUNT
	.align		4
        /*003c*/ 	.byte	0x03, 0x1b
        /*003e*/ 	.short	0x00ff


	//----- nvinfo : EIATTR_MERCURY_ISA_VERSION
	.align		4
        /*0040*/ 	.byte	0x03, 0x5f
        /*0042*/ 	.short	0x0101


	//----- nvinfo : EIATTR_EXIT_INSTR_OFFSETS
	.align		4
        /*0044*/ 	.byte	0x04, 0x1c
        /*0046*/ 	.short	(.L_9675 - .L_9674)


	//   ....[0]....
.L_9674:
        /*0048*/ 	.word	0x00000200


	//   ....[1]....
        /*004c*/ 	.word	0x00000b50


	//   ....[2]....
        /*0050*/ 	.word	0x00000ba0


	//----- nvinfo : EIATTR_MAX_THREADS
	.align		4
.L_9675:
        /*0054*/ 	.byte	0x04, 0x05
        /*0056*/ 	.short	(.L_9677 - .L_9676)
.L_9676:
        /*0058*/ 	.word	0x00000080
        /*005c*/ 	.word	0x00000001
        /*0060*/ 	.word	0x00000001


	//----- nvinfo : EIATTR_CRS_STACK_SIZE
	.align		4
.L_9677:
        /*0064*/ 	.byte	0x04, 0x1e
        /*0066*/ 	.short	(.L_9679 - .L_9678)
.L_9678:
        /*0068*/ 	.word	0x00000000


	//----- nvinfo : EIATTR_CBANK_PARAM_SIZE
	.align		4
.L_9679:
        /*006c*/ 	.byte	0x03, 0x19
        /*006e*/ 	.short	0x0020


	//----- nvinfo : EIATTR_PARAM_CBANK
	.align		4
        /*0070*/ 	.byte	0x04, 0x0a
        /*0072*/ 	.short	(.L_9681 - .L_9680)
	.align		4
.L_9680:
        /*0074*/ 	.word	index@(.nv.constant0._ZN2at6native29vectorized_elementwise_kernelILi4ENS0_13BinaryFunctorIiiiZZZNS0_19maximum_kernel_cudaERNS_18TensorIteratorBaseEENKUlvE_clEvENKUlvE1_clEvEUliiE_EESt5arrayIPcLm3EEEEviT0_T1_)
        /*0078*/ 	.short	0x0210
        /*007a*/ 	.short	0x0020


	//----- nvinfo : EIATTR_SW_WAR
	.align		4
.L_9681:
        /*007c*/ 	.byte	0x04, 0x36
        /*007e*/ 	.short	(.L_9683 - .L_9682)
.L_9682:
        /*0080*/ 	.word	0x00000008
.L_9683:


//--------------------- .nv.info._ZN2at6native29vectorized_elementwise_kernelILi8ENS0_13BinaryFunctorIiiiZZZNS0_19maximum_kernel_cudaERNS_18TensorIteratorBaseEENKUlvE_clEvENKUlvE1_clEvEUliiE_EESt5arrayIPcLm3EEEEviT0_T1_ --------------------------
	.section	.nv.info._ZN2at6native29vectorized_elementwise_kernelILi8ENS0_13BinaryFunctorIiiiZZZNS0_19maximum_kernel_cudaERNS_18TensorIteratorBaseEENKUlvE_clEvENKUlvE1_clEvEUliiE_EESt5arrayIPcLm3EEEEviT0_T1_,"",@"SHT_CUDA_INFO"
	.sectionflags	@""
	.align	4


	//----- nvinfo : EIATTR_CUDA_API_VERSION
	.align		4
        /*0000*/ 	.byte	0x04, 0x37
        /*0002*/ 	.short	(.L_9685 - .L_9684)
.L_9684:
        /*0004*/ 	.word	0x00000082


	//----- nvinfo : EIATTR_KPARAM_INFO
	.align		4
.L_9685:
        /*0008*/ 	.byte	0x04, 0x17
        /*000a*/ 	.short	(.L_9687 - .L_9686)
.L_9686:
        /*000c*/ 	.word	0x00000000
        /*0010*/ 	.short	0x0002
        /*0012*/ 	.short	0x0008
        /*0014*/ 	.byte	0x00, 0xf0, 0x61, 0x00


	//----- nvinfo : EIATTR_KPARAM_INFO
	.align		4
.L_9687:
        /*0018*/ 	.byte	0x04, 0x17
        /*001a*/ 	.short	(.L_9689 - .L_9688)
.L_9688:
        /*001c*/ 	.word	0x00000000
        /*0020*/ 	.short	0x0001
        /*0022*/ 	.short	0x0004
        /*0024*/ 	.byte	0x00, 0xf0, 0x05, 0x00


	//----- nvinfo : EIATTR_KPARAM_INFO
	.align		4
.L_9689:
        /*0028*/ 	.byte	0x04, 0x17
        /*002a*/ 	.short	(.L_9691 - .L_9690)
.L_9690:
        /*002c*/ 	.word	0x00000000
        /*0030*/ 	.short	0x0000
        /*0032*/ 	.short	0x0000
        /*0034*/ 	.byte	0x00, 0xf0, 0x11, 0x00


	//----- nvinfo : EIATTR_SPARSE_MMA_MASK
	.align		4
.L_9691:
        /*0038*/ 	.byte	0x03, 0x50
        /*003a*/ 	.short	0x0000


	//----- nvinfo : EIATTR_MAXREG_COUNT
	.align		4
        /*003c*/ 	.byte	0x03, 0x1b
        /*003e*/ 	.short	0x00ff


	//----- nvinfo : EIATTR_MERCURY_ISA_VERSION
	.align		4
        /*0040*/ 	.byte	0x03, 0x5f
        /*0042*/ 	.short	0x0101


	//----- nvinfo : EIATTR_EXIT_INSTR_OFFSETS
	.align		4
        /*0044*/ 	.byte	0x04, 0x1c
        /*0046*/ 	.short	(.L_9693 - .L_9692)


	//   ....[0]....
.L_9692:
        /*0048*/ 	.word	0x00000200


	//   ....[1]....
        /*004c*/ 	.word	0x00000b50


	//   ....[2]....
        /*0050*/ 	.word	0x00000ba0


	//----- nvinfo : EIATTR_MAX_THREADS
	.align		4
.L_9693:
        /*0054*/ 	.byte	0x04, 0x05
        /*0056*/ 	.short	(.L_9695 - .L_9694)
.L_9694:
        /*0058*/ 	.word	0x00000080
        /*005c*/ 	.word	0x00000001
        /*0060*/ 	.word	0x00000001


	//----- nvinfo : EIATTR_CRS_STACK_SIZE
	.align		4
.L_9695:
        /*0064*/ 	.byte	0x04, 0x1e
        /*0066*/ 	.short	(.L_9697 - .L_9696)
.L_9696:
        /*0068*/ 	.word	0x00000000


	//----- nvinfo : EIATTR_CBANK_PARAM_SIZE
	.align		4
.L_9697:
        /*006c*/ 	.byte	0x03, 0x19
        /*006e*/ 	.short	0x0020


	//----- nvinfo : EIATTR_PARAM_CBANK
	.align		4
        /*0070*/ 	.byte	0x04, 0x0a
        /*0072*/ 	.short	(.L_9699 - .L_9698)
	.align		4
.L_9698:
        /*0074*/ 	.word	index@(.nv.constant0._ZN2at6native29vectorized_elementwise_kernelILi8ENS0_13BinaryFunctorIiiiZZZNS0_19maximum_kernel_cudaERNS_18TensorIteratorBaseEENKUlvE_clEvENKUlvE1_clEvEUliiE_EESt5arrayIPcLm3EEEEviT0_T1_)
        /*0078*/ 	.short	0x0210
        /*007a*/ 	.short	0x0020


	//----- nvinfo : EIATTR_SW_WAR
	.align		4
.L_9699:
        /*007c*/ 	.byte	0x04, 0x36
        /*007e*/ 	.short	(.L_9701 - .L_9700)
.L_9700:
        /*0080*/ 	.word	0x00000008
.L_9701:


//--------------------- .nv.info._ZN2at6native18elementwise_kernelILi128ELi4EZNS0_15gpu_kernel_implINS0_13AUnaryFunctorIaaaZZZNS0_19maximum_kernel_cudaERNS_18TensorIteratorBaseEENKUlvE_clEvENKUlvE0_clEvEUlaaE_EEEEvS5_RKT_EUliE_EEviT1_ --------------------------
	.section	.nv.info._ZN2at6native18elementwise_kernelILi128ELi4EZNS0_15gpu_kernel_implINS0_13AUnaryFunctorIaaaZZZNS0_19maximum_kernel_cudaERNS_18TensorIteratorBaseEENKUlvE_clEvENKUlvE0_clEvEUlaaE_EEEEvS5_RKT_EUliE_EEviT1_,"",@"SHT_CUDA_INFO"
	.sectionflags	@""
	.align	4


	//----- nvinfo : EIATTR_CUDA_API_VERSION
	.align		4
        /*0000*/ 	.byte	0x04, 0x37
        /*0002*/ 	.short	(.L_9703 - .L_9702)
.L_9702:
        /*0004*/ 	.word	0x00000082


	//----- nvinfo : EIATTR_KPARAM_INFO
	.align		4
.L_9703:
        /*0008*/ 	.byte	0x04, 0x17
        /*000a*/ 	.short	(.L_9705 - .L_9704)
.L_9704:
        /*000c*/ 	.word	0x00000000
        /*0010*/ 	.short	0x0001
        /*0012*/ 	.short	0x0008
        /*0014*/ 	.byte	0x00, 0xf0, 0x61, 0x08


	//----- nvinfo : EIATTR_KPARAM_INFO
	.align		4
.L_9705:
        /*0018*/ 	.byte	0x04, 0x17
        /*001a*/ 	.short	(.L_9707 - .L_9706)
.L_9706:
        /*001c*/ 	.word	0x00000000
        /*0020*/ 	.short	0x0000
        /*0022*/ 	.short	0x0000
        /*0024*/ 	.byte	0x00, 0xf0, 0x11, 0x00


	//----- nvinfo : EIATTR_SPARSE_MMA_MASK
	.align		4
.L_9707:
        /*0028*/ 	.byte	0x03, 0x50
        /*002a*/ 	.short	0x0000


	//----- nvinfo : EIATTR_MAXREG_COUNT
	.align		4
        /*002c*/ 	.byte	0x03, 0x1b
        /*002e*/ 	.short	0x0080


	//----- nvinfo : EIATTR_EXTERNS
	.align		4
        /*0030*/ 	.byte	0x04, 0x0f
        /*0032*/ 	.short	(.L_9709 - .L_9708)


	//   ....[0]....
	.align		4
.L_9708:
        /*0034*/ 	.word	index@(__assertfail)


	//----- nvinfo : EIATTR_MERCURY_ISA_VERSION
	.align		4
.L_9709:
        /*0038*/ 	.byte	0x03, 0x5f
        /*003a*/ 	.short	0x0101


	//----- nvinfo : EIATTR_SYSCALL_OFFSETS
	.align		4
        /*003c*/ 	.byte	0x04, 0x46
        /*003e*/ 	.short	(.L_9711 - .L_9710)


	//   ....[0]....
.L_9710:
        /*0040*/ 	.word	0x00002200


	//   ....[1]....
        /*0044*/ 	.word	0x000030a0


	//   ....[2]....
        /*0048*/ 	.word	0x000052c0


	//   ....[3]....
        /*004c*/ 	.word	0x00006160


	//   ....[4]....
        /*0050*/ 	.word	0x00008370


	//   ....[5]....
        /*0054*/ 	.word	0x00009210


	//   ....[6]....
        /*0058*/ 	.word	0x0000b410


	//   ....[7]....
        /*005c*/ 	.word	0x0000c2b0


	//----- nvinfo : EIATTR_EXIT_INSTR_OFFSETS
	.align		4
.L_9711:
        /*0060*/ 	.byte	0x04, 0x1c
        /*0062*/ 	.short	(.L_9713 - .L_9712)


	//   ....[0]....
.L_9712:
        /*0064*/ 	.word	0x000092c0


	//   ....[1]....
        /*0068*/ 	.word	0x0000b580


	//   ....[2]....
        /*006c*/ 	.word	0x0000b5a0


	//   ....[3]....
        /*0070*/ 	.word	0x0000b640


	//   ....[4]....
        /*0074*/ 	.word	0x0000b660


	//   ....[5]....
        /*0078*/ 	.word	0x0000b680


	//   ....[6]....
        /*007c*/ 	.word	0x0000b710


	//   ....[7]....
        /*0080*/ 	.word	0x0000b750


	//   ....[8]....
        /*0084*/ 	.word	0x0000b7f0


	//   ....[9]....
        /*0088*/ 	.word	0x0000b840


	//   ....[10]....
        /*008c*/ 	.word	0x0000b870


	//   ....[11]....
        /*0090*/ 	.word	0x0000b940


	//   ....[12]....
        /*0094*/ 	.word	0x0000b980


	//   ....[13]....
        /*0098*/ 	.word	0x0000bb10


	//   ....[14]....
        /*009c*/ 	.word	0x0000bc70


	//   ....[15]....
        /*00a0*/ 	.word	0x0000bcb0


	//   ....[16]....
        /*00a4*/ 	.word	0x0000bd50


	//   ....[17]....
        /*00a8*/ 	.word	0x0000bed0


	//   ....[18]....
        /*00ac*/ 	.word	0x0000c050


	//   ....[19]....
        /*00b0*/ 	.word	0x0000c1b0


	//   ....[20]....
        /*00b4*/ 	.word	0x0000c2c0


	//   ....[21]....
        /*00b8*/ 	.word	0x0000c300


	//   ....[22]....
        /*00bc*/ 	.word	0x0000c320


	//----- nvinfo : EIATTR_MAX_THREADS
	.align		4
.L_9713:
        /*00c0*/ 	.byte	0x04, 0x05
        /*00c2*/ 	.short	(.L_9715 - .L_9714)
.L_9714:
        /*00c4*/ 	.word	0x00000080
        /*00c8*/ 	.word	0x00000001
        /*00cc*/ 	.word	0x00000001


	//----- nvinfo : EIATTR_CRS_STACK_SIZE
	.align		4
.L_9715:
        /*00d0*/ 	.byte	0x04, 0x1e
        /*00d2*/ 	.short	(.L_9717 - .L_9716)
.L_9716:
        /*00d4*/ 	.word	0x00000000


	//----- nvinfo : EIATTR_CBANK_PARAM_SIZE
	.align		4
.L_9717:
        /*00d8*/ 	.byte	0x03, 0x19
        /*00da*/ 	.short	0x0220


	//----- nvinfo : EIATTR_PARAM_CBANK
	.align		4
        /*00dc*/ 	.byte	0x04, 0x0a
        /*00de*/ 	.short	(.L_9719 - .L_9718)
	.align		4
.L_9718:
        /*00e0*/ 	.word	index@(.nv.constant0._ZN2at6native18elementwise_kernelILi128ELi4EZNS0_15gpu_kernel_implINS0_13AUnaryFunctorIaaaZZZNS0_19maximum_kernel_cudaERNS_18TensorIteratorBaseEENKUlvE_clEvENKUlvE0_clEvEUlaaE_EEEEvS5_RKT_EUliE_EEviT1_)
        /*00e4*/ 	.short	0x0210
        /*00e6*/ 	.short	0x0220


	//----- nvinfo : EIATTR_SW_WAR
	.align		4
.L_9719:
        /*00e8*/ 	.byte	0x04, 0x36
        /*00ea*/ 	.short	(.L_9721 - .L_9720)
.L_9720:
        /*00ec*/ 	.word	0x00000008
.L_9721:


//--------------------- .nv.info._ZN2at6native27unrolled_elementwise_kernelINS0_13AUnaryFunctorIaaaZZZNS0_19maximum_kernel_cudaERNS_18TensorIteratorBaseEENKUlvE_clEvENKUlvE0_clEvEUlaaE_EESt5arrayIPcLm2EELi4E23TrivialOffsetCalculatorILi1EjESD_NS0_6memory12LoadWithCastILi1EEENSE_13StoreWithCastILi1EEEEEviT_T0_T2_T3_T4_T5_ --------------------------
	.section	.nv.info._ZN2at6native27unrolled_elementwise_kernelINS0_13AUnaryFunctorIaaaZZZNS0_19maximum_kernel_cudaERNS_18TensorIteratorBaseEENKUlvE_clEvENKUlvE0_clEvEUlaaE_EESt5arrayIPcLm2EELi4E23TrivialOffsetCalculatorILi1EjESD_NS0_6memory12LoadWithCastILi1EEENSE_13StoreWithCastILi1EEEEEviT_T0_T2_T3_T4_T5_,"",@"SHT_CUDA_INFO"
	.sectionflags	@""
	.align	4


	//----- nvinfo : EIATTR_CUDA_API_VERSION
	.align		4
        /*0000*/ 	.byte	0x04, 0x37
        /*0002*/ 	.short	(.L_9723 - .L_9722)
.L_9722:
        /*0004*/ 	.word	0x00000082


	//----- nvinfo : EIATTR_KPARAM_INFO
	.align		4
.L_9723:
        /*0008*/ 	.byte	0x04, 0x17
        /*000a*/ 	.short	(.L_9725 - .L_9724)
.L_9724:
        /*000c*/ 	.word	0x00000000
        /*0010*/ 	.short	0x0006
        /*0012*/ 	.short	0x0024
        /*0014*/ 	.byte	0x00, 0xf0, 0x21, 0x00


	//----- nvinfo : EIATTR_KPARAM_INFO
	.align		4
.L_9725:
        /*0018*/ 	.byte	0x04, 0x17
        /*001a*/ 	.short	(.L_9727 - .L_9726)
.L_9726:
        /*001c*/ 	.word	0x00000000
        /*0020*/ 	.short	0x0005
        /*0022*/ 	.short	0x001c
        /*0024*/ 	.byte	0x00, 0xf0, 0x21, 0x00


	//----- nvinfo : EIATTR_KPARAM_INFO
	.align		4
.L_9727:
        /*0028*/ 	.byte	0x04, 0x17
        /*002a*/ 	.short	(.L_9729 - .L_9728)
.L_9728:
        /*002c*/ 	.word	0x00000000
        /*0030*/ 	.short	0x0004
        /*0032*/ 	.short	0x0019
        /*0034*/ 	.byte	0x00, 0xf0, 0x05, 0x00


	//----- nvinfo : EIATTR_KPARAM_INFO
	.align		4
.L_9729:
        /*0038*/ 	.byte	0x04, 0x17
        /*003a*/ 	.short	(.L_9731 - .L_9730)
.L_9730:
        /*003c*/ 	.word	0x00000000
        /*0040*/ 	.short	0x0003
        /*0042*/ 	.short	0x0018
        /*0044*/ 	.byte	0x00, 0xf0, 0x05, 0x00


	//----- nvinfo : EIATTR_KPARAM_INFO
	.align		4
.L_9731:
        /*0048*/ 	.byte	0x04, 0x17
        /*004a*/ 	.short	(.L_9733 - .L_9732)
.L_9732:
        /*004c*/ 	.word	0x00000000
        /*0050*/ 	.short	0x0002
        /*0052*/ 	.short	0x0008
        /*0054*/ 	.byte	0x00, 0xf0, 0x41, 0x00


	//----- nvinfo : EIATTR_KPARAM_INFO
	.align		4
.L_9733:
        /*0058*/ 	.byte	0x04, 0x17
        /*005a*/ 	.short	(.L_9735 - .L_9734)
.L_9734:
        /*005c*/ 	.word	0x00000000
        /*0060*/ 	.short	0x0001
        /*0062*/ 	.short	0x0004
        /*0064*/ 	.byte	0x00, 0xf0, 0x09, 0x00


	//----- nvinfo : EIATTR_KPARAM_INFO
	.align		4
.L_9735:
        /*0068*/ 	.byte	0x04, 0x17
        /*006a*/ 	.short	(.L_9737 - .L_9736)
.L_9736:
        /*006c*/ 	.word	0x00000000
        /*0070*/ 	.short	0x0000
        /*0072*/ 	.short	0x0000
        /*0074*/ 	.byte	0x00, 0xf0, 0x11, 0x00


	//----- nvinfo : EIATTR_SPARSE_MMA_MASK
	.align		4
.L_9737:
        /*0078*/ 	.byte	0x03, 0x50
        /*007a*/ 	.short	0x0000


	//----- nvinfo : EIATTR_MAXREG_COUNT
	.align		4
        /*007c*/ 	.byte	0x03, 0x1b
        /*007e*/ 	.short	0x00ff


	//----- nvinfo : EIATTR_EXTERNS
	.align		4
        /*0080*/ 	.byte	0x04, 0x0f
        /*0082*/ 	.short	(.L_9739 - .L_9738)


	//   ....[0]....
	.align		4
.L_9738:
        /*0084*/ 	.word	index@(__assertfail)


	//----- nvinfo : EIATTR_MERCURY_ISA_VERSION
	.align		4
.L_9739:
        /*0088*/ 	.byte	0x03, 0x5f
        /*008a*/ 	.short	0x0101


	//----- nvinfo : EIATTR_SYSCALL_OFFSETS
	.align		4
        /*008c*/ 	.byte	0x04, 0x46
        /*008e*/ 	.short	(.L_9741 - .L_9740)


	//   ....[0]....
.L_9740:
        /*0090*/ 	.word	0x00000f10


	//   ....[1]....
        /*0094*/ 	.word	0x00001e20


	//   ....[2]....
        /*0098*/ 	.word	0x00002d40


	//   ....[3]....
        /*009c*/ 	.word	0x00003c40


	//   ....[4]....
        /*00a0*/ 	.word	0x00004c60


	//   ....[5]....
        /*00a4*/ 	.word	0x00005ba0


	//   ....[6]....
        /*00a8*/ 	.word	0x00006ac0


	//   ....[7]....
        /*00ac*/ 	.word	0x000079e0


	//----- nvinfo : EIATTR_EXIT_INSTR_OFFSETS
	.align		4
.L_9741:
        /*00b0*/ 	.byte	0x04, 0x1c
        /*00b2*/ 	.short	(.L_9743 - .L_9742)


	//   ....[0]....
.L_9742:
        /*00b4*/ 	.word	0x00006b70


	//   ....[1]....
        /*00b8*/ 	.word	0x00006ca0


	//   ....[2]....
        /*00bc*/ 	.word	0x00006cc0


	//   ....[3]....
        /*00c0*/ 	.word	0x00006d60


	//   ....[4]....
        /*00c4*/ 	.word	0x00006d90


	//   ....[5]....
        /*00c8*/ 	.word	0x00006db0


	//   ....[6]....
        /*00cc*/ 	.word	0x00006e40


	//   ....[7]....
        /*00d0*/ 	.word	0x00006e80


	//   ....[8]....
        /*00d4*/ 	.word	0x00006f20


	//   ....[9]....
        /*00d8*/ 	.word	0x00006f70


	//   ....[10]....
        /*00dc*/ 	.word	0x00006fa0


	//   ....[11]....
        /*00e0*/ 	.word	0x00007070


	//   ....[12]....
        /*00e4*/ 	.word	0x000070b0


	//   ....[13]....
        /*00e8*/ 	.word	0x00007240


	//   ....[14]....
        /*00ec*/ 	.word	0x000073a0


	//   ....[15]....
        /*00f0*/ 	.word	0x000073e0


	//   ....[16]....
        /*00f4*/ 	.word	0x00007480


	//   ....[17]....
        /*00f8*/ 	.word	0x00007600


	//   ....[18]....
        /*00fc*/ 	.word	0x00007780


	//   ....[19]....
        /*0100*/ 	.word	0x000078e0


	//   ....[20]....
        /*0104*/ 	.word	0x000079f0


	//   ....[21]....
        /*0108*/ 	.word	0x00007a30


	//   ....[22]....
        /*010c*/ 	.word	0x00007a60


	//----- nvinfo : EIATTR_MAX_THREADS
	.align		4
.L_9743:
        /*0110*/ 	.byte	0x04, 0x05
        /*0112*/ 	.short	(.L_9745 - .L_9744)
.L_9744:
        /*0114*/ 	.word	0x00000080
        /*0118*/ 	.word	0x00000001
        /*011c*/ 	.word	0x00000001


	//----- nvinfo : EIATTR_CRS_STACK_SIZE
	.align		4
.L_9745:
        /*0120*/ 	.byte	0x04, 0x1e
        /*0122*/ 	.short	(.L_9747 - .L_9746)
.L_9746:
        /*0124*/ 	.word	0x00000000


	//----- nvinfo : EIATTR_CBANK_PARAM_SIZE
	.align		4
.L_9747:
        /*0128*/ 	.byte	0x03, 0x19
        /*012a*/ 	.short	0x002c


	//----- nvinfo : EIATTR_PARAM_CBANK
	.align		4
        /*012c*/ 	.byte	0x04, 0x0a
        /*012e*/ 	.short	(.L_9749 - .L_9748)
	.align		4
.L_9748:
        /*0130*/ 	.word	index@(.nv.constant0._ZN2at6native27unrolled_elementwise_kernelINS0_13AUnaryFunctorIaaaZZZNS0_19maximum_kernel_cudaERNS_18TensorIteratorBaseEENKUlvE_clEvENKUlvE0_clEvEUlaaE_EESt5arrayIPcLm2EELi4E23TrivialOffsetCalculatorILi1EjESD_NS0_6memory12LoadWithCastILi1EEENSE_13StoreWithCastILi1EEEEEviT_T0_T2_T3_T4_T5_)
        /*0134*/ 	.short	0x0210
        /*0136*/ 	.short	0x002c


	//----- nvinfo : EIATTR_SW_WAR
	.align		4
.L_9749:
        /*0138*/ 	.byte	0x04, 0x36
        /*013a*/ 	.short	(.L_9751 - .L_9750)
.L_9750:
        /*013c*/ 	.word	0x00000008
.L_9751:


//--------------------- .nv.info._ZN2at6native18elementwise_kernelILi128ELi4EZNS0_22gpu_kernel_impl_nocastINS0_13AUnaryFunctorIaaaZZZNS0_19maximum_kernel_cudaERNS_18TensorIteratorBaseEENKUlvE_clEvENKUlvE0_clEvEUlaaE_EEEEvS5_RKT_EUliE_EEviT1_ --------------------------
	.section	.nv.info._ZN2at6native18elementwise_kernelILi128ELi4EZNS0_22gpu_kernel_impl_nocastINS0_13AUnaryFunctorIaaaZZZNS0_19maximum_kernel_cudaERNS_18TensorIteratorBaseEENKUlvE_clEvENKUlvE0_clEvEUlaaE_EEEEvS5_RKT_EUliE_EEviT1_,"",@"SHT_CUDA_INFO"
	.sectionflags	@""
	.align	4


	//----- nvinfo : EIATTR_CUDA_API_VERSION
	.align		4
        /*0000*/ 	.byte	0x04, 0x37
        /*0002*/ 	.short	(.L_9753 - .L_9752)
.L_9752:
        /*0004*/ 	.word	0x00000082


	//----- nvinfo : EIATTR_KPARAM_INFO
	.align		4
.L_9753:
        /*0008*/ 	.byte	0x04, 0x17
        /*000a*/ 	.short	(.L_9755 - .L_9754)
.L_9754:
        /*000c*/ 	.word	0x00000000
        /*0010*/ 	.short	0x0001
        /*0012*/ 	.short	0x0008
        /*0014*/ 	.byte	0x00, 0xf0, 0x61, 0x08


	//----- nvinfo : EIATTR_KPARAM_INFO
	.align		4
.L_9755:
        /*0018*/ 	.byte	0x04, 0x17
        /*001a*/ 	.short	(.L_9757 - .L_9756)
.L_9756:
        /*001c*/ 	.word	0x00000000
        /*0020*/ 	.short	0x0000
        /*0022*/ 	.short	0x0000
        /*0024*/ 	.byte	0x00, 0xf0, 0x11, 0x00


	//----- nvinfo : EIATTR_SPARSE_MMA_MASK
	.align		4
.L_9757:
        /*0028*/ 	.byte	0x03, 0x50
        /*002a*/ 	.short	0x0000


	//----- nvinfo : EIATTR_MAXREG_COUNT
	.align		4
        /*002c*/ 	.byte	0x03, 0x1b
        /*002e*/ 	.short	0x0080


	//----- nvinfo : EIATTR_MERCURY_ISA_VERSION
	.align		4
        /*0030*/ 	.byte	0x03, 0x5f
        /*0032*/ 	.short	0x0101


	//----- nvinfo : EIATTR_EXIT_INSTR_OFFSETS
	.align		4
        /*0034*/ 	.byte	0x04, 0x1c
        /*0036*/ 	.short	(.L_9759 - .L_9758)


	//   ....[0]....
.L_9758:
        /*0038*/ 	.word	0x00003bd0


	//   ....[1]....
        /*003c*/ 	.word	0x00004f60


	//----- nvinfo : EIATTR_MAX_THREADS
	.align		4
.L_9759:
        /*0040*/ 	.byte	0x04, 0x05
        /*0042*/ 	.short	(.L_9761 - .L_9760)
.L_9760:
        /*0044*/ 	.word	0x00000080
        /*0048*/ 	.word	0x00000001
        /*004c*/ 	.word	0x00000001


	//----- nvinfo : EIATTR_CRS_STACK_SIZE
	.align		4
.L_9761:
        /*0050*/ 	.byte	0x04, 0x1e
        /*0052*/ 	.short	(.L_9763 - .L_9762)
.L_9762:
        /*0054*/ 	.word	0x00000000


	//----- nvinfo : EIATTR_CBANK_PARAM_SIZE
	.align		4
.L_9763:
        /*0058*/ 	.byte	0x03, 0x19
        /*005a*/ 	.short	0x0220


	//----- nvinfo : EIATTR_PARAM_CBANK
	.align		4
        /*005c*/ 	.byte	0x04, 0x0a
        /*005e*/ 	.short	(.L_9765 - .L_9764)
	.align		4
.L_9764:
        /*0060*/ 	.word	index@(.nv.constant0._ZN2at6native18elementwise_kernelILi128ELi4EZNS0_22gpu_kernel_impl_nocastINS0_13AUnaryFunctorIaaaZZZNS0_19maximum_kernel_cudaERNS_18TensorIteratorBaseEENKUlvE_clEvENKUlvE0_clEvEUlaaE_EEEEvS5_RKT_EUliE_EEviT1_)
        /*0064*/ 	.short	0x0210
        /*0066*/ 	.short	0x0220


	//----- nvinfo : EIATTR_SW_WAR
	.align		4
.L_9765:
        /*0068*/ 	.byte	0x04, 0x36
        /*006a*/ 	.short	(.L_9767 - .L_9766)
.L_9766:
        /*006c*/ 	.word	0x00000008
.L_9767:


//--------------------- .nv.info._ZN2at6native27unrolled_elementwise_kernelINS0_13AUnaryFunctorIaaaZZZNS0_19maximum_kernel_cudaERNS_18TensorIteratorBaseEENKUlvE_clEvENKUlvE0_clEvEUlaaE_EESt5arrayIPcLm2EELi4E23TrivialOffsetCalculatorILi1EjESD_NS0_6memory15LoadWithoutCastENSE_16StoreWithoutCastEEEviT_T0_T2_T3_T4_T5_ --------------------------
	.section	.nv.info._ZN2at6native27unrolled_elementwise_kernelINS0_13AUnaryFunctorIaaaZZZNS0_19maximum_kernel_cudaERNS_18TensorIteratorBaseEENKUlvE_clEvENKUlvE0_clEvEUlaaE_EESt5arrayIPcLm2EELi4E23TrivialOffsetCalculatorILi1EjESD_NS0_6memory15LoadWithoutCastENSE_16StoreWithoutCastEEEviT_T0_T2_T3_T4_T5_,"",@"SHT_CUDA_INFO"
	.sectionflags	@""
	.align	4


	//----- nvinfo : EIATTR_CUDA_API_VERSION
	.align		4
        /*0000*/ 	.byte	0x04, 0x37
        /*0002*/ 	.short	(.L_9769 - .L_9768)
.L_9768:
        /*0004*/ 	.word	0x00000082


	//----- nvinfo : EIATTR_KPARAM_INFO
	.align		4
.L_9769:
        /*0008*/ 	.byte	0x04, 0x17
        /*000a*/ 	.short	(.L_9771 - .L_9770)
.L_9770:
        /*000c*/ 	.word	0x00000000
        /*0010*/ 	.short	0x0006
        /*0012*/ 	.short	0x001b
        /*0014*/ 	.byte	0x00, 0xf0, 0x05, 0x00


	//----- nvinfo : EIATTR_KPARAM_INFO
	.align		4
.L_9771:
        /*0018*/ 	.byte	0x04, 0x17
        /*001a*/ 	.short	(.L_9773 - .L_9772)
.L_9772:
        /*001c*/ 	.word	0x00000000
        /*0020*/ 	.short	0x0005
        /*0022*/ 	.short	0x001a
        /*0024*/ 	.byte	0x00, 0xf0, 0x05, 0x00


	//----- nvinfo : EIATTR_KPARAM_INFO
	.align		4
.L_9773:
        /*0028*/ 	.byte	0x04, 0x17
        /*002a*/ 	.short	(.L_9775 - .L_9774)
.L_9774:
        /*002c*/ 	.word	0x00000000
        /*0030*/ 	.short	0x0004
        /*0032*/ 	.short	0x0019
        /*0034*/ 	.byte	0x00, 0xf0, 0x05, 0x00


	//----- nvinfo : EIATTR_KPARAM_INFO
	.align		4
.L_9775:
        /*0038*/ 	.byte	0x04, 0x17
        /*003a*/ 	.short	(.L_9777 - .L_9776)
.L_9776:
        /*003c*/ 	.word	0x00000000
        /*0040*/ 	.short	0x0003
        /*0042*/ 	.short	0x0018
        /*0044*/ 	.byte	0x00, 0xf0, 0x05, 0x00


	//----- nvinfo : EIATTR_KPARAM_INFO
	.align		4
.L_9777:
        /*0048*/ 	.byte	0x04, 0x17
        /*004a*/ 	.short	(.L_9779 - .L_9778)
.L_9778:
        /*004c*/ 	.word	0x00000000
        /*0050*/ 	.short	0x0002
        /*0052*/ 	.short	0x0008
        /*0054*/ 	.byte	0x00, 0xf0, 0x41, 0x00


	//----- nvinfo : EIATTR_KPARAM_INFO
	.align		4
.L_9779:
        /*0058*/ 	.byte	0x04, 0x17
        /*005a*/ 	.short	(.L_9781 - .L_9780)
.L_9780:
        /*005c*/ 	.word	0x00000000
        /*0060*/ 	.short	0x0001
        /*0062*/ 	.short	0x0004
        /*0064*/ 	.byte	0x00, 0xf0, 0x09, 0x00


	//----- nvinfo : EIATTR_KPARAM_INFO
	.align		4
.L_9781:
        /*0068*/ 	.byte	0x04, 0x17
        /*006a*/ 	.short	(.L_9783 - .L_9782)
.L_9782:
        /*006c*/ 	.word	0x00000000
        /*0070*/ 	.short	0x0000
        /*0072*/ 	.short	0x0000
        /*0074*/ 	.byte	0x00, 0xf0, 0x11, 0x00


	//----- nvinfo : EIATTR_SPARSE_MMA_MASK
	.align		4
.L_9783:
        /*0078*/ 	.byte	0x03, 0x50
        /*007a*/ 	.short	0x0000


	//----- nvinfo : EIATTR_MAXREG_COUNT
	.align		4
        /*007c*/ 	.byte	0x03, 0x1b
        /*007e*/ 	.short	0x00ff


	//----- nvinfo : EIATTR_MERCURY_ISA_VERSION
	.align		4
        /*0080*/ 	.byte	0x03, 0x5f
        /*0082*/ 	.short	0x0101


	//----- nvinfo : EIATTR_EXIT_INSTR_OFFSETS
	.align		4
        /*0084*/ 	.byte	0x04, 0x1c
        /*0086*/ 	.short	(.L_9785 - .L_9784)


	//   ....[0]....
.L_9784:
        /*0088*/ 	.word	0x00000420


	//   ....[1]....
        /*008c*/ 	.word	0x00000480


	//----- nvinfo : EIATTR_MAX_THREADS
	.align		4
.L_9785:
        /*0090*/ 	.byte	0x04, 0x05
        /*0092*/ 	.short	(.L_9787 - .L_9786)
.L_9786:
        /*0094*/ 	.word	0x00000080
        /*0098*/ 	.word	0x00000001
        /*009c*/ 	.word	0x00000001


	//----- nvinfo : EIATTR_CRS_STACK_SIZE
	.align		4
.L_9787:
        /*00a0*/ 	.byte	0x04, 0x1e
        /*00a2*/ 	.short	(.L_9789 - .L_9788)
.L_9788:
        /*00a4*/ 	.word	0x00000000


	//----- nvinfo : EIATTR_CBANK_PARAM_SIZE
	.align		4
.L_9789:
        /*00a8*/ 	.byte	0x03, 0x19
        /*00aa*/ 	.short	0x001c


	//----- nvinfo : EIATTR_PARAM_CBANK
	.align		4
        /*00ac*/ 	.byte	0x04, 0x0a
        /*00ae*/ 	.short	(.L_9791 - .L_9790)
	.align		4
.L_9790:
        /*00b0*/ 	.word	index@(.nv.constant0._ZN2at6native27unrolled_elementwise_kernelINS0_13AUnaryFunctorIaaaZZZNS0_19maximum_kernel_cudaERNS_18TensorIteratorBaseEENKUlvE_clEvENKUlvE0_clEvEUlaaE_EESt5arrayIPcLm2EELi4E23TrivialOffsetCalculatorILi1EjESD_NS0_6memory15LoadWithoutCastENSE_16StoreWithoutCastEEEviT_T0_T2_T3_T4_T5_)
        /*00b4*/ 	.short	0x0210
        /*00b6*/ 	.short	0x001c


	//----- nvinfo : EIATTR_SW_WAR
	.align		4
.L_9791:
        /*00b8*/ 	.byte	0x04, 0x36
        /*00ba*/ 	.short	(.L_9793 - .L_9792)
.L_9792:
        /*00bc*/ 	.word	0x00000008
.L_9793:


//--------------------- .nv.info._ZN2at6native29vectorized_elementwise_kernelILi2ENS0_13AUnaryFunctorIaaaZZZNS0_19maximum_kernel_cudaERNS_18TensorIteratorBaseEENKUlvE_clEvENKUlvE0_clEvEUlaaE_EESt5arrayIPcLm2EEEEviT0_T1_ --------------------------
	.section	.nv.info._ZN2at6native29vectorized_elementwise_kernelILi2ENS0_13AUnaryFunctorIaaaZZZNS0_19maximum_kernel_cudaERNS_18TensorIteratorBaseEENKUlvE_clEvENKUlvE0_clEvEUlaaE_EESt5arrayIPcLm2EEEEviT0_T1_,"",@"SHT_CUDA_INFO"
	.sectionflags	@""
	.align	4


	//----- nvinfo : EIATTR_CUDA_API_VERSION
	.align		4
        /*0000*/ 	.byte	0x04, 0x37
        /*0002*/ 	.short	(.L_9795 - .L_9794)
.L_9794:
        /*0004*/ 	.word	0x00000082


	//----- nvinfo : EIATTR_KPARAM_INFO
	.align		4
.L_9795:
        /*0008*/ 	.byte	0x04, 0x17
        /*000a*/ 	.short	(.L_9797 - .L_9796)
.L_9796:
        /*000c*/ 	.word	0x00000000
        /*0010*/ 	.short	0x0002
        /*0012*/ 	.short	0x0008
        /*0014*/ 	.byte	0x00, 0xf0, 0x41, 0x00


	//----- nvinfo : EIATTR_KPARAM_INFO
	.align		4
.L_9797:
        /*0018*/ 	.byte	0x04, 0x17
        /*001a*/ 	.short	(.L_9799 - .L_9798)
.L_9798:
        /*001c*/ 	.word	0x00000000
        /*0020*/ 	.short	0x0001
        /*0022*/ 	.short	0x0004
        /*0024*/ 	.byte	0x00, 0xf0, 0x09, 0x00


	//----- nvinfo : EIATTR_KPARAM_INFO
	.align		4
.L_9799:
        /*0028*/ 	.byte	0x04, 0x17
        /*002a*/ 	.short	(.L_9801 - .L_9800)
.L_9800:
        /*002c*/ 	.word	0x00000000
        /*0030*/ 	.short	0x0000
        /*0032*/ 	.short	0x0000
        /*0034*/ 	.byte	0x00, 0xf0, 0x11, 0x00


	//----- nvinfo : EIATTR_SPARSE_MMA_MASK
	.align		4
.L_9801:
        /*0038*/ 	.byte	0x03, 0x50
        /*003a*/ 	.short	0x0000


	//----- nvinfo : EIATTR_MAXREG_COUNT
	.align		4
        /*003c*/ 	.byte	0x03, 0x1b
        /*003e*/ 	.short	0x00ff


	//----- nvinfo : EIATTR_MERCURY_ISA_VERSION
	.align		4
        /*0040*/ 	.byte	0x03, 0x5f
        /*0042*/ 	.short	0x0101


	//----- nvinfo : EIATTR_EXIT_INSTR_OFFSETS
	.align		4
        /*0044*/ 	.byte	0x04, 0x1c
        /*0046*/ 	.short	(.L_9803 - .L_9802)


	//   ....[0]....
.L_9802:
        /*0048*/ 	.word	0x000003b0


	//   ....[1]....
        /*004c*/ 	.word	0x00000c20


	//   ....[2]....
        /*0050*/ 	.word	0x00000c80


	//----- nvinfo : EIATTR_MAX_THREADS
	.align		4
.L_9803:
        /*0054*/ 	.byte	0x04, 0x05
        /*0056*/ 	.short	(.L_9805 - .L_9804)
.L_9804:
        /*0058*/ 	.word	0x00000080
        /*005c*/ 	.word	0x00000001
        /*0060*/ 	.word	0x00000001


	//----- nvinfo : EIATTR_CRS_STACK_SIZE
	.align		4
.L_9805:
        /*0064*/ 	.byte	0x04, 0x1e
        /*0066*/ 	.short	(.L_9807 - .L_9806)
.L_9806:
        /*0068*/ 	.word	0x00000000


	//----- nvinfo : EIATTR_CBANK_PARAM_SIZE
	.align		4
.L_9807:
        /*006c*/ 	.byte	0x03, 0x19
        /*006e*/ 	.short	0x0018


	//----- nvinfo : EIATTR_PARAM_CBANK
	.align		4
        /*0070*/ 	.byte	0x04, 0x0a
        /*0072*/ 	.short	(.L_9809 - .L_9808)
	.align		4
.L_9808:
        /*0074*/ 	.word	index@(.nv.constant0._ZN2at6native29vectorized_elementwise_kernelILi2ENS0_13AUnaryFunctorIaaaZZZNS0_19maximum_kernel_cudaERNS_18TensorIteratorBaseEENKUlvE_clEvENKUlvE0_clEvEUlaaE_EESt5arrayIPcLm2EEEEviT0_T1_)
        /*0078*/ 	.short	0x0210
        /*007a*/ 	.short	0x0018


	//----- nvinfo : EIATTR_SW_WAR
	.align		4
.L_9809:
        /*007c*/ 	.byte	0x04, 0x36
        /*007e*/ 	.short	(.L_9811 - .L_9810)
.L_9810:
        /*0080*/ 	.word	0x00000008
.L_9811:


//--------------------- .nv.info._ZN2at6native29vectorized_elementwise_kernelILi4ENS0_13AUnaryFunctorIaaaZZZNS0_19maximum_kernel_cudaERNS_18TensorIteratorBaseEENKUlvE_clEvENKUlvE0_clEvEUlaaE_EESt5arrayIPcLm2EEEEviT0_T1_ --------------------------
	.section	.nv.info._ZN2at6native29vectorized_elementwise_kernelILi4ENS0_13AUnaryFunctorIaaaZZZNS0_19maximum_kernel_cudaERNS_18TensorIteratorBaseEENKUlvE_clEvENKUlvE0_clEvEUlaaE_EESt5arrayIPcLm2EEEEviT0_T1_,"",@"SHT_CUDA_INFO"
	.sectionflags	@""
	.align	4


	//----- nvinfo : EIATTR_CUDA_API_VERSION
	.align		4
        /*0000*/ 	.byte	0x04, 0x37
        /*0002*/ 	.short	(.L_9813 - .L_9812)
.L_9812:
        /*0004*/ 	.word	0x00000082


	//----- nvinfo : EIATTR_KPARAM_INFO
	.align		4
.L_9813:
        /*0008*/ 	.byte	0x04, 0x17
        /*000a*/ 	.short	(.L_9815 - .L_9814)
.L_9814:
        /*000c*/ 	.word	0x00000000
        /*0010*/ 	.short	0x0002
        /*0012*/ 	.short	0x0008
        /*0014*/ 	.byte	0x00, 0xf0, 0x41, 0x00


	//----- nvinfo : EIATTR_KPARAM_INFO
	.align		4
.L_9815:
        /*0018*/ 	.byte	0x04, 0x17
        /*001a*/ 	.short	(.L_9817 - .L_9816)
.L_9816:
        /*001c*/ 	.word	0x00000000
        /*0020*/ 	.short	0x0001
        /*0022*/ 	.short	0x0004
        /*0024*/ 	.byte	0x00, 0xf0, 0x09, 0x00


	//----- nvinfo : EIATTR_KPARAM_INFO
	.align		4
.L_9817:
        /*0028*/ 	.byte	0x04, 0x17
        /*002a*/ 	.short	(.L_9819 - .L_9818)
.L_9818:
        /*002c*/ 	.word	0x00000000
        /*0030*/ 	.short	0x0000
        /*0032*/ 	.short	0x0000
        /*0034*/ 	.byte	0x00, 0xf0, 0x11, 0x00


	//----- nvinfo : EIATTR_SPARSE_MMA_MASK
	.align		4
.L_9819:
        /*0038*/ 	.byte	0x03, 0x50
        /*003a*/ 	.short	0x0000


	//----- nvinfo : EIATTR_MAXREG_COUNT
	.align		4
        /*003c*/ 	.byte	0x03, 0x1b
        /*003e*/ 	.short	0x00ff


	//----- nvinfo : EIATTR_MERCURY_ISA_VERSION
	.align		4
        /*0040*/ 	.byte	0x03, 0x5f
        /*0042*/ 	.short	0x0101


	//----- nvinfo : EIATTR_EXIT_INSTR_OFFSETS
	.align		4
        /*0044*/ 	.byte	0x04, 0x1c
        /*0046*/ 	.short	(.L_9821 - .L_9820)


	//   ....[0]....
.L_9820:
        /*0048*/ 	.word	0x00000340


	//   ....[1]....
        /*004c*/ 	.word	0x00000bb0


	//   ....[2]....
        /*0050*/ 	.word	0x00000c10


	//----- nvinfo : EIATTR_MAX_THREADS
	.align		4
.L_9821:
        /*0054*/ 	.byte	0x04, 0x05
        /*0056*/ 	.short	(.L_9823 - .L_9822)
.L_9822:
        /*0058*/ 	.word	0x00000080
        /*005c*/ 	.word	0x00000001
        /*0060*/ 	.word	0x00000001


	//----- nvinfo : EIATTR_CRS_STACK_SIZE
	.align		4
.L_9823:
        /*0064*/ 	.byte	0x04, 0x1e
        /*0066*/ 	.short	(.L_9825 - .L_9824)
.L_9824:
        /*0068*/ 	.word	0x00000000


	//----- nvinfo : EIATTR_CBANK_PARAM_SIZE
	.align		4
.L_9825:
        /*006c*/ 	.byte	0x03, 0x19
        /*006e*/ 	.short	0x0018


	//----- nvinfo : EIATTR_PARAM_CBANK
	.align		4
        /*0070*/ 	.byte	0x04, 0x0a
        /*0072*/ 	.short	(.L_9827 - .L_9826)
	.align		4
.L_9826:
        /*0074*/ 	.word	index@(.nv.constant0._ZN2at6native29vectorized_elementwise_kernelILi4ENS0_13AUnaryFunctorIaaaZZZNS0_19maximum_kernel_cudaERNS_18TensorIteratorBaseEENKUlvE_clEvENKUlvE0_clEvEUlaaE_EESt5arrayIPcLm2EEEEviT0_T1_)
        /*0078*/ 	.short	0x0210
        /*007a*/ 	.short	0x0018


	//----- nvinfo : EIATTR_SW_WAR
	.align		4
.L_9827:
        /*007c*/ 	.byte	0x04, 0x36
        /*007e*/ 	.short	(.L_9829 - .L_9828)
.L_9828:
        /*0080*/ 	.word	0x00000008
.L_9829:


//--------------------- .nv.info._ZN2at6native29vectorized_elementwise_kernelILi8ENS0_13AUnaryFunctorIaaaZZZNS0_19maximum_kernel_cudaERNS_18TensorIteratorBaseEENKUlvE_clEvENKUlvE0_clEvEUlaaE_EESt5arrayIPcLm2EEEEviT0_T1_ --------------------------
	.section	.nv.info._ZN2at6native29vectorized_elementwise_kernelILi8ENS0_13AUnaryFunctorIaaaZZZNS0_19maximum_kernel_cudaERNS_18TensorIteratorBaseEENKUlvE_clEvENKUlvE0_clEvEUlaaE_EESt5arrayIPcLm2EEEEviT0_T1_,"",@"SHT_CUDA_INFO"
	.sectionflags	@""
	.align	4


	//----- nvinfo : EIATTR_CUDA_API_VERSION
	.align		4
        /*0000*/ 	.byte	0x04, 0x37
        /*0002*/ 	.short	(.L_9831 - .L_9830)
.L_9830:
        /*0004*/ 	.word	0x00000082


	//----- nvinfo : EIATTR_KPARAM_INFO
	.align		4
.L_9831:
        /*0008*/ 	.byte	0x04, 0x17
        /*000a*/ 	.short	(.L_9833 - .L_9832)
.L_9832:
        /*000c*/ 	.word	0x00000000
        /*0010*/ 	.short	0x0002
        /*0012*/ 	.short	0x0008
        /*0014*/ 	.byte	0x00, 0xf0, 0x41, 0x00


	//----- nvinfo : EIATTR_KPARAM_INFO
	.align		4
.L_9833:
        /*0018*/ 	.byte	0x04, 0x17
        /*001a*/ 	.short	(.L_9835 - .L_9834)
.L_9834:
        /*001c*/ 	.word	0x00000000
        /*0020*/ 	.short	0x0001
        /*0022*/ 	.short	0x0004
        /*0024*/ 	.byte	0x00, 0xf0, 0x09, 0x00


	//----- nvinfo : EIATTR_KPARAM_INFO
	.align		4
.L_9835:
        /*0028*/ 	.byte	0x04, 0x17
        /*002a*/ 	.short	(.L_9837 - .L_9836)
.L_9836:
        /*002c*/ 	.word	0x00000000
        /*0030*/ 	.short	0x0000
        /*0032*/ 	.short	0x0000
        /*0034*/ 	.byte	0x00, 0xf0, 0x11, 0x00


	//----- nvinfo : EIATTR_SPARSE_MMA_MASK
	.align		4
.L_9837:
        /*0038*/ 	.byte	0x03, 0x50
        /*003a*/ 	.short	0x0000


	//----- nvinfo : EIATTR_MAXREG_COUNT
	.align		4
        /*003c*/ 	.byte	0x03, 0x1b
        /*003e*/ 	.short	0x00ff


	//----- nvinfo : EIATTR_MERCURY_ISA_VERSION
	.align		4
        /*0040*/ 	.byte	0x03, 0x5f
        /*0042*/ 	.short	0x0101


	//----- nvinfo : EIATTR_EXIT_INSTR_OFFSETS
	.align		4
        /*0044*/ 	.byte	0x04, 0x1c
        /*0046*/ 	.short	(.L_9839 - .L_9838)


	//   ....[0]....
.L_9838:
        /*0048*/ 	.word	0x00000450


	//   ....[1]....
        /*004c*/ 	.word	0x00000cc0


	//   ....[2]....
        /*0050*/ 	.word	0x00000d20


	//----- nvinfo : EIATTR_MAX_THREADS
	.align		4
.L_9839:
        /*0054*/ 	.byte	0x04, 0x05
        /*0056*/ 	.short	(.L_9841 - .L_9840)
.L_9840:
        /*0058*/ 	.word	0x00000080
        /*005c*/ 	.word	0x00000001
        /*0060*/ 	.word	0x00000001


	//----- nvinfo : EIATTR_CRS_STACK_SIZE
	.align		4
.L_9841:
        /*0064*/ 	.byte	0x04, 0x1e
        /*0066*/ 	.short	(.L_9843 - .L_9842)
.L_9842:
        /*0068*/ 	.word	0x00000000


	//----- nvinfo : EIATTR_CBANK_PARAM_SIZE
	.align		4
.L_9843:
        /*006c*/ 	.byte	0x03, 0x19
        /*006e*/ 	.short	0x0018


	//----- nvinfo : EIATTR_PARAM_CBANK
	.align		4
        /*0070*/ 	.byte	0x04, 0x0a
        /*0072*/ 	.short	(.L_9845 - .L_9844)
	.align		4
.L_9844:
        /*0074*/ 	.word	index@(.nv.constant0._ZN2at6native29vectorized_elementwise_kernelILi8ENS0_13AUnaryFunctorIaaaZZZNS0_19maximum_kernel_cudaERNS_18TensorIteratorBaseEENKUlvE_clEvENKUlvE0_clEvEUlaaE_EESt5arrayIPcLm2EEEEviT0_T1_)
        /*0078*/ 	.short	0x0210
        /*007a*/ 	.short	0x0018


	//----- nvinfo : EIATTR_SW_WAR
	.align		4
.L_9845:
        /*007c*/ 	.byte	0x04, 0x36
        /*007e*/ 	.short	(.L_9847 - .L_9846)
.L_9846:
        /*0080*/ 	.word	0x00000008
.L_9847:


//--------------------- .nv.info._ZN2at6native18elementwise_kernelILi128ELi4EZNS0_15gpu_kernel_implINS0_13BinaryFunctorIaaaZZZNS0_19maximum_kernel_cudaERNS_18TensorIteratorBaseEENKUlvE_clEvENKUlvE0_clEvEUlaaE_EEEEvS5_RKT_EUliE_EEviT1_ --------------------------
	.section	.nv.info._ZN2at6native18elementwise_kernelILi128ELi4EZNS0_15gpu_kernel_implINS0_13BinaryFunctorIaaaZZZNS0_19maximum_kernel_cudaERNS_18TensorIteratorBaseEENKUlvE_clEvENKUlvE0_clEvEUlaaE_EEEEvS5_RKT_EUliE_EEviT1_,"",@"SHT_CUDA_INFO"
	.sectionflags	@""
	.align	4


	//----- nvinfo : EIATTR_CUDA_API_VERSION
	.align		4
        /*0000*/ 	.byte	0x04, 0x37
        /*0002*/ 	.short	(.L_9849 - .L_9848)
.L_9848:
        /*0004*/ 	.word	0x00000082


	//----- nvinfo : EIATTR_KPARAM_INFO
	.align		4
.L_9849:
        /*0008*/ 	.byte	0x04, 0x17
        /*000a*/ 	.short	(.L_9851 - .L_9850)
.L_9850:
        /*000c*/ 	.word	0x00000000
        /*0010*/ 	.short	0x0001
        /*0012*/ 	.short	0x0008
        /*0014*/ 	.byte	0x00, 0xf0, 0x21, 0x0a


	//----- nvinfo : EIATTR_KPARAM_INFO
	.align		4
.L_9851:
        /*0018*/ 	.byte	0x04, 0x17
        /*001a*/ 	.short	(.L_9853 - .L_9852)
.L_9852:
        /*001c*/ 	.word	0x00000000
        /*0020*/ 	.short	0x0000
        /*0022*/ 	.short	0x0000
        /*0024*/ 	.byte	0x00, 0xf0, 0x11, 0x00


	//----- nvinfo : EIATTR_SPARSE_MMA_MASK
	.align		4
.L_9853:
        /*0028*/ 	.byte	0x03, 0x50
        /*002a*/ 	.short	0x0000


	//----- nvinfo : EIATTR_MAXREG_COUNT
	.align		4
        /*002c*/ 	.byte	0x03, 0x1b
        /*002e*/ 	.short	0x0080


	//----- nvinfo : EIATTR_EXTERNS
	.align		4
        /*0030*/ 	.byte	0x04, 0x0f
        /*0032*/ 	.short	(.L_9855 - .L_9854)


	//   ....[0]....
	.align		4
.L_9854:
        /*0034*/ 	.word	index@(__assertfail)


	//----- nvinfo : EIATTR_MERCURY_ISA_VERSION
	.align		4
.L_9855:
        /*0038*/ 	.byte	0x03, 0x5f
        /*003a*/ 	.short	0x0101


	//----- nvinfo : EIATTR_SYSCALL_OFFSETS
	.align		4
        /*003c*/ 	.byte	0x04, 0x46
        /*003e*/ 	.short	(.L_9857 - .L_9856)


	//   ....[0]....
.L_9856:
        /*0040*/ 	.word	0x00002520


	//   ....[1]....
        /*0044*/ 	.word	0x000033a0


	//   ....[2]....
        /*0048*/ 	.word	0x00004250


	//   ....[3]....
        /*004c*/ 	.word	0x000067a0


	//   ....[4]....
        /*0050*/ 	.word	0x00007620


	//   ....[5]....
        /*0054*/ 	.word	0x000084d0


	//   ....[6]....
        /*0058*/ 	.word	0x0000aa10


	//   ....[7]....
        /*005c*/ 	.word	0x0000b890


	//   ....[8]....
        /*0060*/ 	.word	0x0000c740


	//   ....[9]....
        /*0064*/ 	.word	0x0000ec70


	//   ....[10]....
        /*0068*/ 	.word	0x0000faf0


	//   ....[11]....
        /*006c*/ 	.word	0x000109a0


	//----- nvinfo : EIATTR_EXIT_INSTR_OFFSETS
	.align		4
.L_9857:
        /*0070*/ 	.byte	0x04, 0x1c
        /*0072*/ 	.short	(.L_9859 - .L_9858)


	//   ....[0]....
.L_9858:
        /*0074*/ 	.word	0x0000c7f0


	//   ....[1]....
        /*0078*/ 	.word	0x0000fc70


	//   ....[2]....
        /*007c*/ 	.word	0x0000fc90


	//   ....[3]....
        /*0080*/ 	.word	0x0000fd30


	//   ....[4]....
        /*0084*/ 	.word	0x0000fd50


	//   ....[5]....
        /*0088*/ 	.word	0x0000fd70


	//   ....[6]....
        /*008c*/ 	.word	0x0000fe00


	//   ....[7]....
        /*0090*/ 	.word	0x0000fe40


	//   ....[8]....
        /*0094*/ 	.word	0x0000fee0


	//   ....[9]....
        /*0098*/ 	.word	0x0000ff30


	//   ....[10]....
        /*009c*/ 	.word	0x0000ff60


	//   ....[11]....
        /*00a0*/ 	.word	0x00010030


	//   ....[12]....
        /*00a4*/ 	.word	0x00010070


	//   ....[13]....
        /*00a8*/ 	.word	0x00010200


	//   ....[14]....
        /*00ac*/ 	.word	0x00010360


	//   ....[15]....
        /*00b0*/ 	.word	0x000103a0


	//   ....[16]....
        /*00b4*/ 	.word	0x00010440


	//   ....[17]....
        /*00b8*/ 	.word	0x000105c0


	//   ....[18]....
        /*00bc*/ 	.word	0x00010740


	//   ....[19]....
        /*00c0*/ 	.word	0x000108a0


	//   ....[20]....
        /*00c4*/ 	.word	0x000109b0


	//   ....[21]....
        /*00c8*/ 	.word	0x000109f0


	//   ....[22]....
        /*00cc*/ 	.word	0x00010a10


	//----- nvinfo : EIATTR_MAX_THREADS
	.align		4
.L_9859:
        /*00d0*/ 	.byte	0x04, 0x05
        /*00d2*/ 	.short	(.L_9861 - .L_9860)
.L_9860:
        /*00d4*/ 	.word	0x00000080
        /*00d8*/ 	.word	0x00000001
        /*00dc*/ 	.word	0x00000001


	//----- nvinfo : EIATTR_CRS_STACK_SIZE
	.align		4
.L_9861:
        /*00e0*/ 	.byte	0x04, 0x1e
        /*00e2*/ 	.short	(.L_9863 - .L_9862)
.L_9862:
        /*00e4*/ 	.word	0x00000000


	//----- nvinfo : EIATTR_CBANK_PARAM_SIZE
	.align		4
.L_9863:
        /*00e8*/ 	.byte	0x03, 0x19
        /*00ea*/ 	.short	0x0290


	//----- nvinfo : EIATTR_PARAM_CBANK
	.align		4
        /*00ec*/ 	.byte	0x04, 0x0a
        /*00ee*/ 	.short	(.L_9865 - .L_9864)
	.align		4
.L_9864:
        /*00f0*/ 	.word	index@(.nv.constant0._ZN2at6native18elementwise_kernelILi128ELi4EZNS0_15gpu_kernel_implINS0_13BinaryFunctorIaaaZZZNS0_19maximum_kernel_cudaERNS_18TensorIteratorBaseEENKUlvE_clEvENKUlvE0_clEvEUlaaE_EEEEvS5_RKT_EUliE_EEviT1_)
        /*00f4*/ 	.short	0x0210
        /*00f6*/ 	.short	0x0290


	//----- nvinfo : EIATTR_SW_WAR
	.align		4
.L_9865:
        /*00f8*/ 	.byte	0x04, 0x36
        /*00fa*/ 	.short	(.L_9867 - .L_9866)
.L_9866:
        /*00fc*/ 	.word	0x00000008
.L_9867:


//--------------------- .nv.info._ZN2at6native27unrolled_elementwise_kernelINS0_13BinaryFunctorIaaaZZZNS0_19maximum_kernel_cudaERNS_18TensorIteratorBaseEENKUlvE_clEvENKUlvE0_clEvEUlaaE_EESt5arrayIPcLm3EELi4E23TrivialOffsetCalculatorILi2EjESC_ILi1EjENS0_6memory12LoadWithCastILi2EEENSF_13StoreWithCastILi1EEEEEviT_T0_T2_T3_T4_T5_ --------------------------
	.section	.nv.info._ZN2at6native27unrolled_elementwise_kernelINS0_13BinaryFunctorIaaaZZZNS0_19maximum_kernel_cudaERNS_18TensorIteratorBaseEENKUlvE_clEvENKUlvE0_clEvEUlaaE_EESt5arrayIPcLm3EELi4E23TrivialOffsetCalculatorILi2EjESC_ILi1EjENS0_6memory12LoadWithCastILi2EEENSF_13StoreWithCastILi1EEEEEviT_T0_T2_T3_T4_T5_,"",@"SHT_CUDA_INFO"
	.sectionflags	@""
	.align	4


	//----- nvinfo : EIATTR_CUDA_API_VERSION
	.align		4
        /*0000*/ 	.byte	0x04, 0x37
        /*0002*/ 	.short	(.L_9869 - .L_9868)
.L_9868:
        /*0004*/ 	.word	0x00000082


	//----- nvinfo : EIATTR_KPARAM_INFO
	.align		4
.L_9869:
        /*0008*/ 	.byte	0x04, 0x17
        /*000a*/ 	.short	(.L_9871 - .L_9870)
.L_9870:
        /*000c*/ 	.word	0x00000000
        /*0010*/ 	.short	0x0006
        /*0012*/ 	.short	0x0030
        /*0014*/ 	.byte	0x00, 0xf0, 0x21, 0x00


	//----- nvinfo : EIATTR_KPARAM_INFO
	.align		4
.L_9871:
        /*0018*/ 	.byte	0x04, 0x17
        /*001a*/ 	.short	(.L_9873 - .L_9872)
.L_9872:
        /*001c*/ 	.word	0x00000000
        /*0020*/ 	.short	0x0005
        /*0022*/ 	.short	0x0024
        /*0024*/ 	.byte	0x00, 0xf0, 0x31, 0x00


	//----- nvinfo : EIATTR_KPARAM_INFO
	.align		4
.L_9873:
        /*0028*/ 	.byte	0x04, 0x17
        /*002a*/ 	.short	(.L_9875 - .L_9874)
.L_9874:
        /*002c*/ 	.word	0x00000000
        /*0030*/ 	.short	0x0004
        /*0032*/ 	.short	0x0021
        /*0034*/ 	.byte	0x00, 0xf0, 0x05, 0x00


	//----- nvinfo : EIATTR_KPARAM_INFO
	.align		4
.L_9875:
        /*0038*/ 	.byte	0x04, 0x17
        /*003a*/ 	.short	(.L_9877 - .L_9876)
.L_9876:
        /*003c*/ 	.word	0x00000000
        /*0040*/ 	.short	0x0003
        /*0042*/ 	.short	0x0020
        /*0044*/ 	.byte	0x00, 0xf0, 0x05, 0x00


	//----- nvinfo : EIATTR_KPARAM_INFO
	.align		4
.L_9877:
        /*0048*/ 	.byte	0x04, 0x17
        /*004a*/ 	.short	(.L_9879 - .L_9878)
.L_9878:
        /*004c*/ 	.word	0x00000000
        /*0050*/ 	.short	0x0002
        /*0052*/ 	.short	0x0008
        /*0054*/ 	.byte	0x00, 0xf0, 0x61, 0x00


	//----- nvinfo : EIATTR_KPARAM_INFO
	.align		4
.L_9879:
        /*0058*/ 	.byte	0x04, 0x17
        /*005a*/ 	.short	(.L_9881 - .L_9880)
.L_9880:
        /*005c*/ 	.word	0x00000000
        /*0060*/ 	.short	0x0001
        /*0062*/ 	.short	0x0004
        /*0064*/ 	.byte	0x00, 0xf0, 0x05, 0x00


	//----- nvinfo : EIATTR_KPARAM_INFO
	.align		4
.L_9881:
        /*0068*/ 	.byte	0x04, 0x17
        /*006a*/ 	.short	(.L_9883 - .L_9882)
.L_9882:
        /*006c*/ 	.word	0x00000000
        /*0070*/ 	.short	0x0000
        /*0072*/ 	.short	0x0000
        /*0074*/ 	.byte	0x00, 0xf0, 0x11, 0x00


	//----- nvinfo : EIATTR_SPARSE_MMA_MASK
	.align		4
.L_9883:
        /*0078*/ 	.byte	0x03, 0x50
        /*007a*/ 	.short	0x0000


	//----- nvinfo : EIATTR_MAXREG_COUNT
	.align		4
        /*007c*/ 	.byte	0x03, 0x1b
        /*007e*/ 	.short	0x00ff


	//----- nvinfo : EIATTR_EXTERNS
	.align		4
        /*0080*/ 	.byte	0x04, 0x0f
        /*0082*/ 	.short	(.L_9885 - .L_9884)


	//   ....[0]....
	.align		4
.L_9884:
        /*0084*/ 	.word	index@(__assertfail)


	//----- nvinfo : EIATTR_MERCURY_ISA_VERSION
	.align		4
.L_9885:
        /*0088*/ 	.byte	0x03, 0x5f
        /*008a*/ 	.short	0x0101


	//----- nvinfo : EIATTR_SYSCALL_OFFSETS
	.align		4
        /*008c*/ 	.byte	0x04, 0x46
        /*008e*/ 	.short	(.L_9887 - .L_9886)


	//   ....[0]....
.L_9886:
        /*0090*/ 	.word	0x00000f30


	//   ....[1]....
        /*0094*/ 	.word	0x00001dc0


	//   ....[2]....
        /*0098*/ 	.word	0x00002cd0


	//   ....[3]....
        /*009c*/ 	.word	0x00003b60


	//   ....[4]....
        /*00a0*/ 	.word	0x00004a80


	//   ....[5]....
        /*00a4*/ 	.word	0x00005920


	//   ....[6]....
        /*00a8*/ 	.word	0x00006830


	//   ....[7]....
        /*00ac*/ 	.word	0x000076d0


	//   ....[8]....
        /*00b0*/ 	.word	0x00008780


	//   ....[9]....
        /*00b4*/ 	.word	0x000096c0


	//   ....[10]....
        /*00b8*/ 	.word	0x0000a5e0


	//   ....[11]....
        /*00bc*/ 	.word	0x0000b500


	//----- nvinfo : EIATTR_EXIT_INSTR_OFFSETS
	.align		4
.L_9887:
        /*00c0*/ 	.byte	0x04, 0x1c
        /*00c2*/ 	.short	(.L_9889 - .L_9888)


	//   ....[0]....
.L_9888:
        /*00c4*/ 	.word	0x0000a690


	//   ....[1]....
        /*00c8*/ 	.word	0x0000a7c0


	//   ....[2]....
        /*00cc*/ 	.word	0x0000a7e0


	//   ....[3]....
        /*00d0*/ 	.word	0x0000a880


	//   ....[4]....
        /*00d4*/ 	.word	0x0000a8b0


	//   ....[5]....
        /*00d8*/ 	.word	0x0000a8d0


	//   ....[6]....
        /*00dc*/ 	.word	0x0000a960


	//   ....[7]....
        /*00e0*/ 	.word	0x0000a9a0


	//   ....[8]....
        /*00e4*/ 	.word	0x0000aa40


	//   ....[9]....
        /*00e8*/ 	.word	0x0000aa90


	//   ....[10]....
        /*00ec*/ 	.word	0x0000aac0


	//   ....[11]....
        /*00f0*/ 	.word	0x0000ab90


	//   ....[12]....
        /*00f4*/ 	.word	0x0000abd0


	//   ....[13]....
        /*00f8*/ 	.word	0x0000ad60


	//   ....[14]....
        /*00fc*/ 	.word	0x0000aec0


	//   ....[15]....
        /*0100*/ 	.word	0x0000af00


	//   ....[16]....
        /*0104*/ 	.word	0x0000afa0


	//   ....[17]....
        /*0108*/ 	.word	0x0000b120


	//   ....[18]....
        /*010c*/ 	.word	0x0000b2a0


	//   ....[19]....
        /*0110*/ 	.word	0x0000b400


	//   ....[20]....
        /*0114*/ 	.word	0x0000b510


	//   ....[21]....
        /*0118*/ 	.word	0x0000b550


	//   ....[22]....
        /*011c*/ 	.word	0x0000b580


	//----- nvinfo : EIATTR_MAX_THREADS
	.align		4
.L_9889:
        /*0120*/ 	.byte	0x04, 0x05
        /*0122*/ 	.short	(.L_9891 - .L_9890)
.L_9890:
        /*0124*/ 	.word	0x00000080
        /*0128*/ 	.word	0x00000001
        /*012c*/ 	.word	0x00000001


	//----- nvinfo : EIATTR_CRS_STACK_SIZE
	.align		4
.L_9891:
        /*0130*/ 	.byte	0x04, 0x1e
        /*0132*/ 	.short	(.L_9893 - .L_9892)
.L_9892:
        /*0134*/ 	.word	0x00000000


	//----- nvinfo : EIATTR_CBANK_PARAM_SIZE
	.align		4
.L_9893:
        /*0138*/ 	.byte	0x03, 0x19
        /*013a*/ 	.short	0x0038


	//----- nvinfo : EIATTR_PARAM_CBANK
	.align		4
        /*013c*/ 	.byte	0x04, 0x0a
        /*013e*/ 	.short	(.L_9895 - .L_9894)
	.align		4
.L_9894:
        /*0140*/ 	.word	index@(.nv.constant0._ZN2at6native27unrolled_elementwise_kernelINS0_13BinaryFunctorIaaaZZZNS0_19maximum_kernel_cudaERNS_18TensorIteratorBaseEENKUlvE_clEvENKUlvE0_clEvEUlaaE_EESt5arrayIPcLm3EELi4E23TrivialOffsetCalculatorILi2EjESC_ILi1EjENS0_6memory12LoadWithCastILi2EEENSF_13StoreWithCastILi1EEEEEviT_T0_T2_T3_T4_T5_)
        /*0144*/ 	.short	0x0210
        /*0146*/ 	.short	0x0038


	//----- nvinfo : EIATTR_SW_WAR
	.align		4
.L_9895:
        /*0148*/ 	.byte	0x04, 0x36
        /*014a*/ 	.short	(.L_9897 - .L_9896)
.L_9896:
        /*014c*/ 	.word	0x00000008
.L_9897:


//--------------------- .nv.info._ZN2at6native18elementwise_kernelILi128ELi4EZNS0_22gpu_kernel_impl_nocastINS0_13BinaryFunctorIaaaZZZNS0_19maximum_kernel_cudaERNS_18TensorIteratorBaseEENKUlvE_clEvENKUlvE0_clEvEUlaaE_EEEEvS5_RKT_EUliE_EEviT1_ --------------------------
	.section	.nv.info._ZN2at6native18elementwise_kernelILi128ELi4EZNS0_22gpu_kernel_impl_nocastINS0_13BinaryFunctorIaaaZZZNS0_19maximum_kernel_cudaERNS_18TensorIteratorBaseEENKUlvE_clEvENKUlvE0_clEvEUlaaE_EEEEvS5_RKT_EUliE_EEviT1_,"",@"SHT_CUDA_INFO"
	.sectionflags	@""
	.align	4


	//----- nvinfo : EIATTR_CUDA_API_VERSION
	.align		4
        /*0000*/ 	.byte	0x04, 0x37
        /*0002*/ 	.short	(.L_9899 - .L_9898)
.L_9898:
        /*0004*/ 	.word	0x00000082


	//----- nvinfo : EIATTR_KPARAM_INFO
	.align		4
.L_9899:
        /*0008*/ 	.byte	0x04, 0x17
        /*000a*/ 	.short	(.L_9901 - .L_9900)
.L_9900:
        /*000c*/ 	.word	0x00000000
        /*0010*/ 	.short	0x0001
        /*0012*/ 	.short	0x0008
        /*0014*/ 	.byte	0x00, 0xf0, 0x21, 0x0a


	//----- nvinfo : EIATTR_KPARAM_INFO
	.align		4
.L_9901:
        /*0018*/ 	.byte	0x04, 0x17
        /*001a*/ 	.short	(.L_9903 - .L_9902)
.L_9902:
        /*001c*/ 	.word	0x00000000
        /*0020*/ 	.short	0x0000
        /*0022*/ 	.short	0x0000
        /*0024*/ 	.byte	0x00, 0xf0, 0x11, 0x00


	//----- nvinfo : EIATTR_SPARSE_MMA_MASK
	.align		4
.L_9903:
        /*0028*/ 	.byte	0x03, 0x50
        /*002a*/ 	.short	0x0000


	//----- nvinfo : EIATTR_MAXREG_COUNT
	.align		4
        /*002c*/ 	.byte	0x03, 0x1b
        /*002e*/ 	.short	0x0080


	//----- nvinfo : EIATTR_MERCURY_ISA_VERSION
	.align		4
        /*0030*/ 	.byte	0x03, 0x5f
        /*0032*/ 	.short	0x0101


	//----- nvinfo : EIATTR_EXIT_INSTR_OFFSETS
	.align		4
        /*0034*/ 	.byte	0x04, 0x1c
        /*0036*/ 	.short	(.L_9905 - .L_9904)


	//   ....[0]....
.L_9904:
        /*0038*/ 	.word	0x000045f0


	//   ....[1]....
        /*003c*/ 	.word	0x00005ce0


	//----- nvinfo : EIATTR_MAX_THREADS
	.align		4
.L_9905:
        /*0040*/ 	.byte	0x04, 0x05
        /*0042*/ 	.short	(.L_9907 - .L_9906)
.L_9906:
        /*0044*/ 	.word	0x00000080
        /*0048*/ 	.word	0x00000001
        /*004c*/ 	.word	0x00000001


	//----- nvinfo : EIATTR_CRS_STACK_SIZE
	.align		4
.L_9907:
        /*0050*/ 	.byte	0x04, 0x1e
        /*0052*/ 	.short	(.L_9909 - .L_9908)
.L_9908:
        /*0054*/ 	.word	0x00000000


	//----- nvinfo : EIATTR_CBANK_PARAM_SIZE
	.align		4
.L_9909:
        /*0058*/ 	.byte	0x03, 0x19
        /*005a*/ 	.short	0x0290


	//----- nvinfo : EIATTR_PARAM_CBANK
	.align		4
        /*005c*/ 	.byte	0x04, 0x0a
        /*005e*/ 	.short	(.L_9911 - .L_9910)
	.align		4
.L_9910:
        /*0060*/ 	.word	index@(.nv.constant0._ZN2at6native18elementwise_kernelILi128ELi4EZNS0_22gpu_kernel_impl_nocastINS0_13BinaryFunctorIaaaZZZNS0_19maximum_kernel_cudaERNS_18TensorIteratorBaseEENKUlvE_clEvENKUlvE0_clEvEUlaaE_EEEEvS5_RKT_EUliE_EEviT1_)
        /*0064*/ 	.short	0x0210
        /*0066*/ 	.short	0x0290


	//----- nvinfo : EIATTR_SW_WAR
	.align		4
.L_9911:
        /*0068*/ 	.byte	0x04, 0x36
        /*006a*/ 	.short	(.L_9913 - .L_9912)
.L_9912:
        /*006c*/ 	.word	0x00000008
.L_9913:


//--------------------- .nv.info._ZN2at6native27unrolled_elementwise_kernelINS0_13BinaryFunctorIaaaZZZNS0_19maximum_kernel_cudaERNS_18TensorIteratorBaseEENKUlvE_clEvENKUlvE0_clEvEUlaaE_EESt5arrayIPcLm3EELi4E23TrivialOffsetCalculatorILi2EjESC_ILi1EjENS0_6memory15LoadWithoutCastENSF_16StoreWithoutCastEEEviT_T0_T2_T3_T4_T5_ --------------------------
	.section	.nv.info._ZN2at6native27unrolled_elementwise_kernelINS0_13BinaryFunctorIaaaZZZNS0_19maximum_kernel_cudaERNS_18TensorIteratorBaseEENKUlvE_clEvENKUlvE0_clEvEUlaaE_EESt5arrayIPcLm3EELi4E23TrivialOffsetCalculatorILi2EjESC_ILi1EjENS0_6memory15LoadWithoutCastENSF_16StoreWithoutCastEEEviT_T0_T2_T3_T4_T5_,"",@"SHT_CUDA_INFO"
	.sectionflags	@""
	.align	4


	//----- nvinfo : EIATTR_CUDA_API_VERSION
	.align		4
        /*0000*/ 	.byte	0x04, 0x37
        /*0002*/ 	.short	(.L_9915 - .L_9914)
.L_9914:
        /*0004*/ 	.word	0x00000082


	//----- nvinfo : EIATTR_KPARAM_INFO
	.align		4
.L_9915:
        /*0008*/ 	.byte	0x04, 0x17
        /*000a*/ 	.short	(.L_9917 - .L_9916)
.L_9916:
        /*000c*/ 	.word	0x00000000
        /*0010*/ 	.short	0x0006
        /*0012*/ 	.short	0x0023
        /*0014*/ 	.byte	0x00, 0xf0, 0x05, 0x00


	//----- nvinfo : EIATTR_KPARAM_INFO
	.align		4
.L_9917:
        /*0018*/ 	.byte	0x04, 0x17
        /*001a*/ 	.short	(.L_9919 - .L_9918)
.L_9918:
        /*001c*/ 	.word	0x00000000
        /*0020*/ 	.short	0x0005
        /*0022*/ 	.short	0x0022
        /*0024*/ 	.byte	0x00, 0xf0, 0x05, 0x00


	//----- nvinfo : EIATTR_KPARAM_INFO
	.align		4
.L_9919:
        /*0028*/ 	.byte	0x04, 0x17
        /*002a*/ 	.short	(.L_9921 - .L_9920)
.L_9920:
        /*002c*/ 	.word	0x00000000
        /*0030*/ 	.short	0x0004
        /*0032*/ 	.short	0x0021
        /*0034*/ 	.byte	0x00, 0xf0, 0x05, 0x00


	//----- nvinfo : EIATTR_KPARAM_INFO
	.align		4
.L_9921:
        /*0038*/ 	.byte	0x04, 0x17
        /*003a*/ 	.short	(.L_9923 - .L_9922)
.L_9922:
        /*003c*/ 	.word	0x00000000
        /*0040*/ 	.short	0x0003
        /*0042*/ 	.short	0x0020
        /*0044*/ 	.byte	0x00, 0xf0, 0x05, 0x00


	//----- nvinfo : EIATTR_KPARAM_INFO
	.align		4
.L_9923:
        /*0048*/ 	.byte	0x04, 0x17
        /*004a*/ 	.short	(.L_9925 - .L_9924)
.L_9924:
        /*004c*/ 	.word	0x00000000
        /*0050*/ 	.short	0x0002
        /*0052*/ 	.short	0x0008
        /*0054*/ 	.byte	0x00, 0xf0, 0x61, 0x00


	//----- nvinfo : EIATTR_KPARAM_INFO
	.align		4
.L_9925:
        /*0058*/ 	.byte	0x04, 0x17
        /*005a*/ 	.short	(.L_9927 - .L_9926)
.L_9926:
        /*005c*/ 	.word	0x00000000
        /*0060*/ 	.short	0x0001
        /*0062*/ 	.short	0x0004
        /*0064*/ 	.byte	0x00, 0xf0, 0x05, 0x00


	//----- nvinfo : EIATTR_KPARAM_INFO
	.align		4
.L_9927:
        /*0068*/ 	.byte	0x04, 0x17
        /*006a*/ 	.short	(.L_9929 - .L_9928)
.L_9928:
        /*006c*/ 	.word	0x00000000
        /*0070*/ 	.short	0x0000
        /*0072*/ 	.short	0x0000
        /*0074*/ 	.byte	0x00, 0xf0, 0x11, 0x00


	//----- nvinfo : EIATTR_SPARSE_MMA_MASK
	.align		4
.L_9929:
        /*0078*/ 	.byte	0x03, 0x50
        /*007a*/ 	.short	0x0000


	//----- nvinfo : EIATTR_MAXREG_COUNT
	.align		4
        /*007c*/ 	.byte	0x03, 0x1b
        /*007e*/ 	.short	0x00ff


	//----- nvinfo : EIATTR_MERCURY_ISA_VERSION
	.align		4
        /*0080*/ 	.byte	0x03, 0x5f
        /*0082*/ 	.short	0x0101


	//----- nvinfo : EIATTR_EXIT_INSTR_OFFSETS
	.align		4
        /*0084*/ 	.byte	0x04, 0x1c
        /*0086*/ 	.short	(.L_9931 - .L_9930)


	//   ....[0]....
.L_9930:
        /*0088*/ 	.word	0x00000530


	//   ....[1]....
        /*008c*/ 	.word	0x000005a0


	//----- nvinfo : EIATTR_MAX_THREADS
	.align		4
.L_9931:
        /*0090*/ 	.byte	0x04, 0x05
        /*0092*/ 	.short	(.L_9933 - .L_9932)
.L_9932:
        /*0094*/ 	.word	0x00000080
        /*0098*/ 	.word	0x00000001
        /*009c*/ 	.word	0x00000001


	//----- nvinfo : EIATTR_CRS_STACK_SIZE
	.align		4
.L_9933:
        /*00a0*/ 	.byte	0x04, 0x1e
        /*00a2*/ 	.short	(.L_9935 - .L_9934)
.L_9934:
        /*00a4*/ 	.word	0x00000000


	//----- nvinfo : EIATTR_CBANK_PARAM_SIZE
	.align		4
.L_9935:
        /*00a8*/ 	.byte	0x03, 0x19
        /*00aa*/ 	.short	0x0024


	//----- nvinfo : EIATTR_PARAM_CBANK
	.align		4
        /*00ac*/ 	.byte	0x04, 0x0a
        /*00ae*/ 	.short	(.L_9937 - .L_9936)
	.align		4
.L_9936:
        /*00b0*/ 	.word	index@(.nv.constant0._ZN2at6native27unrolled_elementwise_kernelINS0_13BinaryFunctorIaaaZZZNS0_19maximum_kernel_cudaERNS_18TensorIteratorBaseEENKUlvE_clEvENKUlvE0_clEvEUlaaE_EESt5arrayIPcLm3EELi4E23TrivialOffsetCalculatorILi2EjESC_ILi1EjENS0_6memory15LoadWithoutCastENSF_16StoreWithoutCastEEEviT_T0_T2_T3_T4_T5_)
        /*00b4*/ 	.short	0x0210
        /*00b6*/ 	.short	0x0024


	//----- nvinfo : EIATTR_SW_WAR
	.align		4
.L_9937:
        /*00b8*/ 	.byte	0x04, 0x36
        /*00ba*/ 	.short	(.L_9939 - .L_9938)
.L_9938:
        /*00bc*/ 	.word	0x00000008
.L_9939:


//--------------------- .nv.info._ZN2at6native29vectorized_elementwise_kernelILi2ENS0_13BinaryFunctorIaaaZZZNS0_19maximum_kernel_cudaERNS_18TensorIteratorBaseEENKUlvE_clEvENKUlvE0_clEvEUlaaE_EESt5arrayIPcLm3EEEEviT0_T1_ --------------------------
	.section	.nv.info._ZN2at6native29vectorized_elementwise_kernelILi2ENS0_13BinaryFunctorIaaaZZZNS0_19maximum_kernel_cudaERNS_18TensorIteratorBaseEENKUlvE_clEvENKUlvE0_clEvEUlaaE_EESt5arrayIPcLm3EEEEviT0_T1_,"",@"SHT_CUDA_INFO"
	.sectionflags	@""
	.align	4


	//----- nvinfo : EIATTR_CUDA_API_VERSION
	.align		4
        /*0000*/ 	.byte	0x04, 0x37
        /*0002*/ 	.short	(.L_9941 - .L_9940)
.L_9940:
        /*0004*/ 	.word	0x00000082


	//----- nvinfo : EIATTR_KPARAM_INFO
	.align		4
.L_9941:
        /*0008*/ 	.byte	0x04, 0x17
        /*000a*/ 	.short	(.L_9943 - .L_9942)
.L_9942:
        /*000c*/ 	.word	0x00000000
        /*0010*/ 	.short	0x0002
        /*0012*/ 	.short	0x0008
        /*0014*/ 	.byte	0x00, 0xf0, 0x61, 0x00


	//----- nvinfo : EIATTR_KPARAM_INFO
	.align		4
.L_9943:
        /*0018*/ 	.byte	0x04, 0x17
        /*001a*/ 	.short	(.L_9945 - .L_9944)
.L_9944:
        /*001c*/ 	.word	0x00000000
        /*0020*/ 	.short	0x0001
        /*0022*/ 	.short	0x0004
        /*0024*/ 	.byte	0x00, 0xf0, 0x05, 0x00


	//----- nvinfo : EIATTR_KPARAM_INFO
	.align		4
.L_9945:
        /*0028*/ 	.byte	0x04, 0x17
        /*002a*/ 	.short	(.L_9947 - .L_9946)
.L_9946:
        /*002c*/ 	.word	0x00000000
        /*0030*/ 	.short	0x0000
        /*0032*/ 	.short	0x0000
        /*0034*/ 	.byte	0x00, 0xf0, 0x11, 0x00


	//----- nvinfo : EIATTR_SPARSE_MMA_MASK
	.align		4
.L_9947:
        /*0038*/ 	.byte	0x03, 0x50
        /*003a*/ 	.short	0x0000


	//----- nvinfo : EIATTR_MAXREG_COUNT
	.align		4
        /*003c*/ 	.byte	0x03, 0x1b
        /*003e*/ 	.short	0x00ff


	//----- nvinfo : EIATTR_MERCURY_ISA_VERSION
	.align		4
        /*0040*/ 	.byte	0x03, 0x5f
        /*0042*/ 	.short	0x0101


	//----- nvinfo : EIATTR_EXIT_INSTR_OFFSETS
	.align		4
        /*0044*/ 	.byte	0x04, 0x1c
        /*0046*/ 	.short	(.L_9949 - .L_9948)


	//   ....[0]....
.L_9948:
        /*0048*/ 	.word	0x000004d0


	//   ....[1]....
        /*004c*/ 	.word	0x00000f80


	//   ....[2]....
        /*0050*/ 	.word	0x00000fe0


	//----- nvinfo : EIATTR_MAX_THREADS
	.align		4
.L_9949:
        /*0054*/ 	.byte	0x04, 0x05
        /*0056*/ 	.short	(.L_9951 - .L_9950)
.L_9950:
        /*0058*/ 	.word	0x00000080
        /*005c*/ 	.word	0x00000001
        /*0060*/ 	.word	0x00000001


	//----- nvinfo : EIATTR_CRS_STACK_SIZE
	.align		4
.L_9951:
        /*0064*/ 	.byte	0x04, 0x1e
        /*0066*/ 	.short	(.L_9953 - .L_9952)
.L_9952:
        /*0068*/ 	.word	0x00000000


	//----- nvinfo : EIATTR_CBANK_PARAM_SIZE
	.align		4
.L_9953:
        /*006c*/ 	.byte	0x03, 0x19
        /*006e*/ 	.short	0x0020


	//----- nvinfo : EIATTR_PARAM_CBANK
	.align		4
        /*0070*/ 	.byte	0x04, 0x0a
        /*0072*/ 	.short	(.L_9955 - .L_9954)
	.align		4
.L_9954:
        /*0074*/ 	.word	index@(.nv.constant0._ZN2at6native29vectorized_elementwise_kernelILi2ENS0_13BinaryFunctorIaaaZZZNS0_19maximum_kernel_cudaERNS_18TensorIteratorBaseEENKUlvE_clEvENKUlvE0_clEvEUlaaE_EESt5arrayIPcLm3EEEEviT0_T1_)
        /*0078*/ 	.short	0x0210
        /*007a*/ 	.short	0x0020


	//----- nvinfo : EIATTR_SW_WAR
	.align		4
.L_9955:
        /*007c*/ 	.byte	0x04, 0x36
        /*007e*/ 	.short	(.L_9957 - .L_9956)
.L_9956:
        /*0080*/ 	.word	0x00000008
.L_9957:


//--------------------- .nv.info._ZN2at6native29vectorized_elementwise_kernelILi4ENS0_13BinaryFunctorIaaaZZZNS0_19maximum_kernel_cudaERNS_18TensorIteratorBaseEENKUlvE_clEvENKUlvE0_clEvEUlaaE_EESt5arrayIPcLm3EEEEviT0_T1_ --------------------------
	.section	.nv.info._ZN2at6native29vectorized_elementwise_kernelILi4ENS0_13BinaryFunctorIaaaZZZNS0_19maximum_kernel_cudaERNS_18TensorIteratorBaseEENKUlvE_clEvENKUlvE0_clEvEUlaaE_EESt5arrayIPcLm3EEEEviT0_T1_,"",@"SHT_CUDA_INFO"
	.sectionflags	@""
	.align	4


	//----- nvinfo : EIATTR_CUDA_API_VERSION
	.align		4
        /*0000*/ 	.byte	0x04, 0x37
        /*0002*/ 	.short	(.L_9959 - .L_9958)
.L_9958:
        /*0004*/ 	.word	0x00000082


	//----- nvinfo : EIATTR_KPARAM_INFO
	.align		4
.L_9959:
        /*0008*/ 	.byte	0x04, 0x17
        /*000a*/ 	.short	(.L_9961 - .L_9960)
.L_9960:
        /*000c*/ 	.word	0x00000000
        /*0010*/ 	.short	0x0002
        /*0012*/ 	.short	0x0008
        /*0014*/ 	.byte	0x00, 0xf0, 0x61, 0x00


	//----- nvinfo : EIATTR_KPARAM_INFO
	.align		4
.L_9961:
        /*0018*/ 	.byte	0x04, 0x17
        /*001a*/ 	.short	(.L_9963 - .L_9962)
.L_9962:
        /*001c*/ 	.word	0x00000000
        /*0020*/ 	.short	0x0001
        /*0022*/ 	.short	0x0004
        /*0024*/ 	.byte	0x00, 0xf0, 0x05, 0x00


	//----- nvinfo : EIATTR_KPARAM_INFO
	.align		4
.L_9963:
        /*0028*/ 	.byte	0x04, 0x17
        /*002a*/ 	.short	(.L_9965 - .L_9964)
.L_9964:
        /*002c*/ 	.word	0x00000000
        /*0030*/ 	.short	0x0000
        /*0032*/ 	.short	0x0000
        /*0034*/ 	.byte	0x00, 0xf0, 0x11, 0x00


	//----- nvinfo : EIATTR_SPARSE_MMA_MASK
	.align		4
.L_9965:
        /*0038*/ 	.byte	0x03, 0x50
        /*003a*/ 	.short	0x0000


	//----- nvinfo : EIATTR_MAXREG_COUNT
	.align		4
        /*003c*/ 	.byte	0x03, 0x1b
        /*003e*/ 	.short	0x00ff


	//----- nvinfo : EIATTR_MERCURY_ISA_VERSION
	.align		4
        /*0040*/ 	.byte	0x03, 0x5f
        /*0042*/ 	.short	0x0101


	//----- nvinfo : EIATTR_EXIT_INSTR_OFFSETS
	.align		4
        /*0044*/ 	.byte	0x04, 0x1c
        /*0046*/ 	.short	(.L_9967 - .L_9966)


	//   ....[0]....
.L_9966:
        /*0048*/ 	.word	0x00000490


	//   ....[1]....
        /*004c*/ 	.word	0x00000f40


	//   ....[2]....
        /*0050*/ 	.word	0x00000fa0


	//----- nvinfo : EIATTR_MAX_THREADS
	.align		4
.L_9967:
        /*0054*/ 	.byte	0x04, 0x05
        /*0056*/ 	.short	(.L_9969 - .L_9968)
.L_9968:
        /*0058*/ 	.word	0x00000080
        /*005c*/ 	.word	0x00000001
        /*0060*/ 	.word	0x00000001


	//----- nvinfo : EIATTR_CRS_STACK_SIZE
	.align		4
.L_9969:
        /*0064*/ 	.byte	0x04, 0x1e
        /*0066*/ 	.short	(.L_9971 - .L_9970)
.L_9970:
        /*0068*/ 	.word	0x00000000


	//----- nvinfo : EIATTR_CBANK_PARAM_SIZE
	.align		4
.L_9971:
        /*006c*/ 	.byte	0x03, 0x19
        /*006e*/ 	.short	0x0020


	//----- nvinfo : EIATTR_PARAM_CBANK
	.align		4
        /*0070*/ 	.byte	0x04, 0x0a
        /*0072*/ 	.short	(.L_9973 - .L_9972)
	.align		4
.L_9972:
        /*0074*/ 	.word	index@(.nv.constant0._ZN2at6native29vectorized_elementwise_kernelILi4ENS0_13BinaryFunctorIaaaZZZNS0_19maximum_kernel_cudaERNS_18TensorIteratorBaseEENKUlvE_clEvENKUlvE0_clEvEUlaaE_EESt5arrayIPcLm3EEEEviT0_T1_)
        /*0078*/ 	.short	0x0210
        /*007a*/ 	.short	0x0020


	//----- nvinfo : EIATTR_SW_WAR
	.align		4
.L_9973:
        /*007c*/ 	.byte	0x04, 0x36
        /*007e*/ 	.short	(.L_9975 - .L_9974)
.L_9974:
        /*0080*/ 	.word	0x00000008
.L_9975:


//--------------------- .nv.info._ZN2at6native29vectorized_elementwise_kernelILi8ENS0_13BinaryFunctorIaaaZZZNS0_19maximum_kernel_cudaERNS_18TensorIteratorBaseEENKUlvE_clEvENKUlvE0_clEvEUlaaE_EESt5arrayIPcLm3EEEEviT0_T1_ --------------------------
	.section	.nv.info._ZN2at6native29vectorized_elementwise_kernelILi8ENS0_13BinaryFunctorIaaaZZZNS0_19maximum_kernel_cudaERNS_18TensorIteratorBaseEENKUlvE_clEvENKUlvE0_clEvEUlaaE_EESt5arrayIPcLm3EEEEviT0_T1_,"",@"SHT_CUDA_INFO"
	.sectionflags	@""
	.align	4


	//----- nvinfo : EIATTR_CUDA_API_VERSION
	.align		4
        /*0000*/ 	.byte	0x04, 0x37
        /*0002*/ 	.short	(.L_9977 - .L_9976)
.L_9976:
        /*0004*/ 	.word	0x00000082


	//----- nvinfo : EIATTR_KPARAM_INFO
	.align		4
.L_9977:
        /*0008*/ 	.byte	0x04, 0x17
        /*000a*/ 	.short	(.L_9979 - .L_9978)
.L_9978:
        /*000c*/ 	.word	0x00000000
        /*0010*/ 	.short	0x0002
        /*0012*/ 	.short	0x0008
        /*0014*/ 	.byte	0x00, 0xf0, 0x61, 0x00


	//----- nvinfo : EIATTR_KPARAM_INFO
	.align		4
.L_9979:
        /*0018*/ 	.byte	0x04, 0x17
        /*001a*/ 	.short	(.L_9981 - .L_9980)
.L_9980:
        /*001c*/ 	.word	0x00000000
        /*0020*/ 	.short	0x0001
        /*0022*/ 	.short	0x0004
        /*0024*/ 	.byte	0x00, 0xf0, 0x05, 0x00


	//----- nvinfo : EIATTR_KPARAM_INFO
	.align		4
.L_9981:
        /*0028*/ 	.byte	0x04, 0x17
        /*002a*/ 	.short	(.L_9983 - .L_9982)
.L_9982:
        /*002c*/ 	.word	0x00000000
        /*0030*/ 	.short	0x0000
        /*0032*/ 	.short	0x0000
        /*0034*/ 	.byte	0x00, 0xf0, 0x11, 0x00


	//----- nvinfo : EIATTR_SPARSE_MMA_MASK
	.align		4
.L_9983:
        /*0038*/ 	.byte	0x03, 0x50
        /*003a*/ 	.short	0x0000


	//----- nvinfo : EIATTR_MAXREG_COUNT
	.align		4
        /*003c*/ 	.byte	0x03, 0x1b
        /*003e*/ 	.short	0x00ff


	//----- nvinfo : EIATTR_MERCURY_ISA_VERSION
	.align		4
        /*0040*/ 	.byte	0x03, 0x5f
        /*0042*/ 	.short	0x0101


	//----- nvinfo : EIATTR_EXIT_INSTR_OFFSETS
	.align		4
        /*0044*/ 	.byte	0x04, 0x1c
        /*0046*/ 	.short	(.L_9985 - .L_9984)


	//   ....[0]....
.L_9984:
        /*0048*/ 	.word	0x000005d0


	//   ....[1]....
        /*004c*/ 	.word	0x00001080


	//   ....[2]....
        /*0050*/ 	.word	0x000010e0


	//----- nvinfo : EIATTR_MAX_THREADS
	.align		4
.L_9985:
        /*0054*/ 	.byte	0x04, 0x05
        /*0056*/ 	.short	(.L_9987 - .L_9986)
.L_9986:
        /*0058*/ 	.word	0x00000080
        /*005c*/ 	.word	0x00000001
        /*0060*/ 	.word	0x00000001


	//----- nvinfo : EIATTR_CRS_STACK_SIZE
	.align		4
.L_9987:
        /*0064*/ 	.byte	0x04, 0x1e
        /*0066*/ 	.short	(.L_9989 - .L_9988)
.L_9988:
        /*0068*/ 	.word	0x00000000


	//----- nvinfo : EIATTR_CBANK_PARAM_SIZE
	.align		4
.L_9989:
        /*006c*/ 	.byte	0x03, 0x19
        /*006e*/ 	.short	0x0020


	//----- nvinfo : EIATTR_PARAM_CBANK
	.align		4
        /*0070*/ 	.byte	0x04, 0x0a
        /*0072*/ 	.short	(.L_9991 - .L_9990)
	.align		4
.L_9990:
        /*0074*/ 	.word	index@(.nv.constant0._ZN2at6native29vectorized_elementwise_kernelILi8ENS0_13BinaryFunctorIaaaZZZNS0_19maximum_kernel_cudaERNS_18TensorIteratorBaseEENKUlvE_clEvENKUlvE0_clEvEUlaaE_EESt5arrayIPcLm3EEEEviT0_T1_)
        /*0078*/ 	.short	0x0210
        /*007a*/ 	.short	0x0020


	//----- nvinfo : EIATTR_SW_WAR
	.align		4
.L_9991:
        /*007c*/ 	.byte	0x04, 0x36
        /*007e*/ 	.short	(.L_9993 - .L_9992)
.L_9992:
        /*0080*/ 	.word	0x00000008
.L_9993:


//--------------------- .nv.info._ZN2at6native18elementwise_kernelILi128ELi4EZNS0_15gpu_kernel_implINS0_13AUnaryFunctorIhhhZZZNS0_19maximum_kernel_cudaERNS_18TensorIteratorBaseEENKUlvE_clEvENKUlvE_clEvEUlhhE_EEEEvS5_RKT_EUliE_EEviT1_ --------------------------
	.section	.nv.info._ZN2at6native18elementwise_kernelILi128ELi4EZNS0_15gpu_kernel_implINS0_13AUnaryFunctorIhhhZZZNS0_19maximum_kernel_cudaERNS_18TensorIteratorBaseEENKUlvE_clEvENKUlvE_clEvEUlhhE_EEEEvS5_RKT_EUliE_EEviT1_,"",@"SHT_CUDA_INFO"
	.sectionflags	@""
	.align	4


	//----- nvinfo : EIATTR_CUDA_API_VERSION
	.align		4
        /*0000*/ 	.byte	0x04, 0x37
        /*0002*/ 	.short	(.L_9995 - .L_9994)
.L_9994:
        /*0004*/ 	.word	0x00000082


	//----- nvinfo : EIATTR_KPARAM_INFO
	.align		4
.L_9995:
        /*0008*/ 	.byte	0x04, 0x17
        /*000a*/ 	.short	(.L_9997 - .L_9996)
.L_9996:
        /*000c*/ 	.word	0x00000000
        /*0010*/ 	.short	0x0001
        /*0012*/ 	.short	0x0008
        /*0014*/ 	.byte	0x00, 0xf0, 0x61, 0x08


	//----- nvinfo : EIATTR_KPARAM_INFO
	.align		4
.L_9997:
        /*0018*/ 	.byte	0x04, 0x17
        /*001a*/ 	.short	(.L_9999 - .L_9998)
.L_9998:
        /*001c*/ 	.word	0x00000000
        /*0020*/ 	.short	0x0000
        /*0022*/ 	.short	0x0000
        /*0024*/ 	.byte	0x00, 0xf0, 0x11, 0x00


	//----- nvinfo : EIATTR_SPARSE_MMA_MASK
	.align		4
.L_9999:
        /*0028*/ 	.byte	0x03, 0x50
        /*002a*/ 	.short	0x0000


	//----- nvinfo : EIATTR_MAXREG_COUNT
	.align		4
        /*002c*/ 	.byte	0x03, 0x1b
        /*002e*/ 	.short	0x0080


	//----- nvinfo : EIATTR_EXTERNS
	.align		4
        /*0030*/ 	.byte	0x04, 0x0f
        /*0032*/ 	.short	(.L_10001 - .L_10000)


	//   ....[0]....
	.align		4
.L_10000:
        /*0034*/ 	.word	index@(__assertfail)


	//----- nvinfo : EIATTR_MERCURY_ISA_VERSION
	.align		4
.L_10001:
        /*0038*/ 	.byte	0x03, 0x5f
        /*003a*/ 	.short	0x0101


	//----- nvinfo : EIATTR_SYSCALL_OFFSETS
	.align		4
        /*003c*/ 	.byte	0x04, 0x46
        /*003e*/ 	.short	(.L_10003 - .L_10002)


	//   ....[0]....
.L_10002:
        /*0040*/ 	.word	0x00002240


	//   ....[1]....
        /*0044*/ 	.word	0x000030d0


	//   ....[2]....
        /*0048*/ 	.word	0x00005330


	//   ....[3]....
        /*004c*/ 	.word	0x000061b0


	//   ....[4]....
        /*0050*/ 	.word	0x000083f0


	//   ....[5]....
        /*0054*/ 	.word	0x00009270


	//   ....[6]....
        /*0058*/ 	.word	0x0000b4a0


	//   ....[7]....
        /*005c*/ 	.word	0x0000c320


	//----- nvinfo : EIATTR_EXIT_INSTR_OFFSETS
	.align		4
.L_10003:
        /*0060*/ 	.byte	0x04, 0x1c
        /*0062*/ 	.short	(.L_10005 - .L_10004)


	//   ....[0]....
.L_10004:
        /*0064*/ 	.word	0x00009310


	//   ....[1]....
        /*0068*/ 	.word	0x0000b600


	//   ....[2]....
        /*006c*/ 	.word	0x0000b620


	//   ....[3]....
        /*0070*/ 	.word	0x0000b6b0


	//   ....[4]....
        /*0074*/ 	.word	0x0000b6d0


	//   ....[5]....
        /*0078*/ 	.word	0x0000b6f0


	//   ....[6]....
        /*007c*/ 	.word	0x0000b780


	//   ....[7]....
        /*0080*/ 	.word	0x0000b7c0


	//   ....[8]....
        /*0084*/ 	.word	0x0000b860


	//   ....[9]....
        /*0088*/ 	.word	0x0000b8b0


	//   ....[10]....
        /*008c*/ 	.word	0x0000b8e0


	//   ....[11]....
        /*0090*/ 	.word	0x0000b9b0


	//   ....[12]....
        /*0094*/ 	.word	0x0000b9f0


	//   ....[13]....
        /*0098*/ 	.word	0x0000bb80


	//   ....[14]....
        /*009c*/ 	.word	0x0000bce0


	//   ....[15]....
        /*00a0*/ 	.word	0x0000bd20


	//   ....[16]....
        /*00a4*/ 	.word	0x0000bdc0


	//   ....[17]....
        /*00a8*/ 	.word	0x0000bf40


	//   ....[18]....
        /*00ac*/ 	.word	0x0000c0c0


	//   ....[19]....
        /*00b0*/ 	.word	0x0000c220


	//   ....[20]....
        /*00b4*/ 	.word	0x0000c330


	//   ....[21]....
        /*00b8*/ 	.word	0x0000c360


	//   ....[22]....
        /*00bc*/ 	.word	0x0000c380


	//----- nvinfo : EIATTR_MAX_THREADS
	.align		4
.L_10005:
        /*00c0*/ 	.byte	0x04, 0x05
        /*00c2*/ 	.short	(.L_10007 - .L_10006)
.L_10006:
        /*00c4*/ 	.word	0x00000080
        /*00c8*/ 	.word	0x00000001
        /*00cc*/ 	.word	0x00000001


	//----- nvinfo : EIATTR_CRS_STACK_SIZE
	.align		4
.L_10007:
        /*00d0*/ 	.byte	0x04, 0x1e
        /*00d2*/ 	.short	(.L_10009 - .L_10008)
.L_10008:
        /*00d4*/ 	.word	0x00000000


	//----- nvinfo : EIATTR_CBANK_PARAM_SIZE
	.align		4
.L_10009:
        /*00d8*/ 	.byte	0x03, 0x19
        /*00da*/ 	.short	0x0220


	//----- nvinfo : EIATTR_PARAM_CBANK
	.align		4
        /*00dc*/ 	.byte	0x04, 0x0a
        /*00de*/ 	.short	(.L_10011 - .L_10010)
	.align		4
.L_10010:
        /*00e0*/ 	.word	index@(.nv.constant0._ZN2at6native18elementwise_kernelILi128ELi4EZNS0_15gpu_kernel_implINS0_13AUnaryFunctorIhhhZZZNS0_19maximum_kernel_cudaERNS_18TensorIteratorBaseEENKUlvE_clEvENKUlvE_clEvEUlhhE_EEEEvS5_RKT_EUliE_EEviT1_)
        /*00e4*/ 	.short	0x0210
        /*00e6*/ 	.short	0x0220


	//----- nvinfo : EIATTR_SW_WAR
	.align		4
.L_10011:
        /*00e8*/ 	.byte	0x04, 0x36
        /*00ea*/ 	.short	(.L_10013 - .L_10012)
.L_10012:
        /*00ec*/ 	.word	0x00000008
.L_10013:


//--------------------- .nv.info._ZN2at6native27unrolled_elementwise_kernelINS0_13AUnaryFunctorIhhhZZZNS0_19maximum_kernel_cudaERNS_18TensorIteratorBaseEENKUlvE_clEvENKUlvE_clEvEUlhhE_EESt5arrayIPcLm2EELi4E23TrivialOffsetCalculatorILi1EjESD_NS0_6memory12LoadWithCastILi1EEENSE_13StoreWithCastILi1EEEEEviT_T0_T2_T3_T4_T5_ --------------------------
	.section	.nv.info._ZN2at6native27unrolled_elementwise_kernelINS0_13AUnaryFunctorIhhhZZZNS0_19maximum_kernel_cudaERNS_18TensorIteratorBaseEENKUlvE_clEvENKUlvE_clEvEUlhhE_EESt5arrayIPcLm2EELi4E23TrivialOffsetCalculatorILi1EjESD_NS0_6memory12LoadWithCastILi1EEENSE_13StoreWithCastILi1EEEEEviT_T0_T2_T3_T4_T5_,"",@"SHT_CUDA_INFO"
	.sectionflags	@""
	.align	4


	//----- nvinfo : EIATTR_CUDA_API_VERSION
	.align		4
        /*0000*/ 	.byte	0x04, 0x37
        /*0002*/ 	.short	(.L_10015 - .L_10014)
.L_10014:
        /*0004*/ 	.word	0x00000082


	//----- nvinfo : EIATTR_KPARAM_INFO
	.align		4
.L_10015:
        /*0008*/ 	.byte	0x04, 0x17
        /*000a*/ 	.short	(.L_10017 - .L_10016)
.L_10016:
        /*000c*/ 	.word	0x00000000
        /*0010*/ 	.short	0x0006
        /*0012*/ 	.short	0x0024
        /*0014*/ 	.byte	0x00, 0xf0, 0x21, 0x00


	//----- nvinfo : EIATTR_KPARAM_INFO
	.align		4
.L_10017:
        /*0018*/ 	.byte	0x04, 0x17
        /*001a*/ 	.short	(.L_10019 - .L_10018)
.L_10018:
        /*001c*/ 	.word	0x00000000
        /*0020*/ 	.short	0x0005
        /*0022*/ 	.short	0x001c
        /*0024*/ 	.byte	0x00, 0xf0, 0x21, 0x00


	//----- nvinfo : EIATTR_KPARAM_INFO
	.align		4
.L_10019:
        /*0028*/ 	.byte	0x04, 0x17
        /*002a*/ 	.short	(.L_10021 - .L_10020)
.L_10020:
        /*002c*/ 	.word	0x00000000
        /*0030*/ 	.short	0x0004
        /*0032*/ 	.short	0x0019
        /*0034*/ 	.byte	0x00, 0xf0, 0x05, 0x00


	//----- nvinfo : EIATTR_KPARAM_INFO
	.align		4
.L_10021:
        /*0038*/ 	.byte	0x04, 0x17
        /*003a*/ 	.short	(.L_10023 - .L_10022)
.L_10022:
        /*003c*/ 	.word	0x00000000
        /*0040*/ 	.short	0x0003
        /*0042*/ 	.short	0x0018
        /*0044*/ 	.byte	0x00, 0xf0, 0x05, 0x00


	//----- nvinfo : EIATTR_KPARAM_INFO
	.align		4
.L_10023:
        /*0048*/ 	.byte	0x04, 0x17
        /*004a*/ 	.short	(.L_10025 - .L_10024)
.L_10024:
        /*004c*/ 	.word	0x00000000
        /*0050*/ 	.short	0x0002
        /*0052*/ 	.short	0x0008
        /*0054*/ 	.byte	0x00, 0xf0, 0x41, 0x00


	//----- nvinfo : EIATTR_KPARAM_INFO
	.align		4
.L_10025:
        /*0058*/ 	.byte	0x04, 0x17
        /*005a*/ 	.short	(.L_10027 - .L_10026)
.L_10026:
        /*005c*/ 	.word	0x00000000
        /*0060*/ 	.short	0x0001
        /*0062*/ 	.short	0x0004
        /*0064*/ 	.byte	0x00, 0xf0, 0x09, 0x00


	//----- nvinfo : EIATTR_KPARAM_INFO
	.align		4
.L_10027:
        /*0068*/ 	.byte	0x04, 0x17
        /*006a*/ 	.short	(.L_10029 - .L_10028)
.L_10028:
        /*006c*/ 	.word	0x00000000
        /*0070*/ 	.short	0x0000
        /*0072*/ 	.short	0x0000
        /*0074*/ 	.byte	0x00, 0xf0, 0x11, 0x00


	//----- nvinfo : EIATTR_SPARSE_MMA_MASK
	.align		4
.L_10029:
        /*0078*/ 	.byte	0x03, 0x50
        /*007a*/ 	.short	0x0000


	//----- nvinfo : EIATTR_MAXREG_COUNT
	.align		4
        /*007c*/ 	.byte	0x03, 0x1b
        /*007e*/ 	.short	0x00ff


	//----- nvinfo : EIATTR_EXTERNS
	.align		4
        /*0080*/ 	.byte	0x04, 0x0f
        /*0082*/ 	.short	(.L_10031 - .L_10030)


	//   ....[0]....
	.align		4
.L_10030:
        /*0084*/ 	.word	index@(__assertfail)


	//----- nvinfo : EIATTR_MERCURY_ISA_VERSION
	.align		4
.L_10031:
        /*0088*/ 	.byte	0x03, 0x5f
        /*008a*/ 	.short	0x0101


	//----- nvinfo : EIATTR_SYSCALL_OFFSETS
	.align		4
        /*008c*/ 	.byte	0x04, 0x46
        /*008e*/ 	.short	(.L_10033 - .L_10032)


	//   ....[0]....
.L_10032:
        /*0090*/ 	.word	0x00000f50


	//   ....[1]....
        /*0094*/ 	.word	0x00001ea0


	//   ....[2]....
        /*0098*/ 	.word	0x00002e00


	//   ....[3]....
        /*009c*/ 	.word	0x00003d40


	//   ....[4]....
        /*00a0*/ 	.word	0x00004cf0


	//   ....[5]....
        /*00a4*/ 	.word	0x00005c00


	//   ....[6]....
        /*00a8*/ 	.word	0x00006b00


	//   ....[7]....
        /*00ac*/ 	.word	0x00007a00


	//----- nvinfo : EIATTR_EXIT_INSTR_OFFSETS
	.align		4
.L_10033:
        /*00b0*/ 	.byte	0x04, 0x1c
        /*00b2*/ 	.short	(.L_10035 - .L_10034)


	//   ....[0]....
.L_10034:
        /*00b4*/ 	.word	0x00006ba0


	//   ....[1]....
        /*00b8*/ 	.word	0x00006cd0


	//   ....[2]....
        /*00bc*/ 	.word	0x00006cf0


	//   ....[3]....
        /*00c0*/ 	.word	0x00006d90


	//   ....[4]....
        /*00c4*/ 	.word	0x00006db0


	//   ....[5]....
        /*00c8*/ 	.word	0x00006dd0


	//   ....[6]....
        /*00cc*/ 	.word	0x00006e60


	//   ....[7]....
        /*00d0*/ 	.word	0x00006ea0


	//   ....[8]....
        /*00d4*/ 	.word	0x00006f40


	//   ....[9]....
        /*00d8*/ 	.word	0x00006f90


	//   ....[10]....
        /*00dc*/ 	.word	0x00006fc0


	//   ....[11]....
        /*00e0*/ 	.word	0x00007090


	//   ....[12]....
        /*00e4*/ 	.word	0x000070d0


	//   ....[13]....
        /*00e8*/ 	.word	0x00007260


	//   ....[14]....
        /*00ec*/ 	.word	0x000073c0


	//   ....[15]....
        /*00f0*/ 	.word	0x00007400


	//   ....[16]....
        /*00f4*/ 	.word	0x000074a0


	//   ....[17]....
        /*00f8*/ 	.word	0x00007620


	//   ....[18]....
        /*00fc*/ 	.word	0x000077a0


	//   ....[19]....
        /*0100*/ 	.word	0x00007900


	//   ....[20]....
        /*0104*/ 	.word	0x00007a10


	//   ....[21]....
        /*0108*/ 	.word	0x00007a50


	//   ....[22]....
        /*010c*/ 	.word	0x00007a70


	//----- nvinfo : EIATTR_MAX_THREADS
	.align		4
.L_10035:
        /*0110*/ 	.byte	0x04, 0x05
        /*0112*/ 	.short	(.L_10037 - .L_10036)
.L_10036:
        /*0114*/ 	.word	0x00000080
        /*0118*/ 	.word	0x00000001
        /*011c*/ 	.word	0x00000001


	//----- nvinfo : EIATTR_CRS_STACK_SIZE
	.align		4
.L_10037:
        /*0120*/ 	.byte	0x04, 0x1e
        /*0122*/ 	.short	(.L_10039 - .L_10038)
.L_10038:
        /*0124*/ 	.word	0x00000000


	//----- nvinfo : EIATTR_CBANK_PARAM_SIZE
	.align		4
.L_10039:
        /*0128*/ 	.byte	0x03, 0x19
        /*012a*/ 	.short	0x002c


	//----- nvinfo : EIATTR_PARAM_CBANK
	.align		4
        /*012c*/ 	.byte	0x04, 0x0a
        /*012e*/ 	.short	(.L_10041 - .L_10040)
	.align		4
.L_10040:
        /*0130*/ 	.word	index@(.nv.constant0._ZN2at6native27unrolled_elementwise_kernelINS0_13AUnaryFunctorIhhhZZZNS0_19maximum_kernel_cudaERNS_18TensorIteratorBaseEENKUlvE_clEvENKUlvE_clEvEUlhhE_EESt5arrayIPcLm2EELi4E23TrivialOffsetCalculatorILi1EjESD_NS0_6memory12LoadWithCastILi1EEENSE_13StoreWithCastILi1EEEEEviT_T0_T2_T3_T4_T5_)
        /*0134*/ 	.short	0x0210
        /*0136*/ 	.short	0x002c


	//----- nvinfo : EIATTR_SW_WAR
	.align		4
.L_10041:
        /*0138*/ 	.byte	0x04, 0x36
        /*013a*/ 	.short	(.L_10043 - .L_10042)
.L_10042:
        /*013c*/ 	.word	0x00000008
.L_10043:


//--------------------- .nv.info._ZN2at6native18elementwise_kernelILi128ELi4EZNS0_22gpu_kernel_impl_nocastINS0_13AUnaryFunctorIhhhZZZNS0_19maximum_kernel_cudaERNS_18TensorIteratorBaseEENKUlvE_clEvENKUlvE_clEvEUlhhE_EEEEvS5_RKT_EUliE_EEviT1_ --------------------------
	.section	.nv.info._ZN2at6native18elementwise_kernelILi128ELi4EZNS0_22gpu_kernel_impl_nocastINS0_13AUnaryFunctorIhhhZZZNS0_19maximum_kernel_cudaERNS_18TensorIteratorBaseEENKUlvE_clEvENKUlvE_clEvEUlhhE_EEEEvS5_RKT_EUliE_EEviT1_,"",@"SHT_CUDA_INFO"
	.sectionflags	@""
	.align	4


	//----- nvinfo : EIATTR_CUDA_API_VERSION
	.align		4
        /*0000*/ 	.byte	0x04, 0x37
        /*0002*/ 	.short	(.L_10045 - .L_10044)
.L_10044:
        /*0004*/ 	.word	0x00000082


	//----- nvinfo : EIATTR_KPARAM_INFO
	.align		4
.L_10045:
        /*0008*/ 	.byte	0x04, 0x17
        /*000a*/ 	.short	(.L_10047 - .L_10046)
.L_10046:
        /*000c*/ 	.word	0x00000000
        /*0010*/ 	.short	0x0001
        /*0012*/ 	.short	0x0008
        /*0014*/ 	.byte	0x00, 0xf0, 0x61, 0x08


	//----- nvinfo : EIATTR_KPARAM_INFO
	.align		4
.L_10047:
        /*0018*/ 	.byte	0x04, 0x17
        /*001a*/ 	.short	(.L_10049 - .L_10048)
.L_10048:
        /*001c*/ 	.word	0x00000000
        /*0020*/ 	.short	0x0000
        /*0022*/ 	.short	0x0000
        /*0024*/ 	.byte	0x00, 0xf0, 0x11, 0x00


	//----- nvinfo : EIATTR_SPARSE_MMA_MASK
	.align		4
.L_10049:
        /*0028*/ 	.byte	0x03, 0x50
        /*002a*/ 	.short	0x0000


	//----- nvinfo : EIATTR_MAXREG_COUNT
	.align		4
        /*002c*/ 	.byte	0x03, 0x1b
        /*002e*/ 	.short	0x0080


	//----- nvinfo : EIATTR_MERCURY_ISA_VERSION
	.align		4
        /*0030*/ 	.byte	0x03, 0x5f
        /*0032*/ 	.short	0x0101


	//----- nvinfo : EIATTR_EXIT_INSTR_OFFSETS
	.align		4
        /*0034*/ 	.byte	0x04, 0x1c
        /*0036*/ 	.short	(.L_10051 - .L_10050)


	//   ....[0]....
.L_10050:
        /*0038*/ 	.word	0x00003ba0


	//   ....[1]....
        /*003c*/ 	.word	0x00004f20


	//----- nvinfo : EIATTR_MAX_THREADS
	.align		4
.L_10051:
        /*0040*/ 	.byte	0x04, 0x05
        /*0042*/ 	.short	(.L_10053 - .L_10052)
.L_10052:
        /*0044*/ 	.word	0x00000080
        /*0048*/ 	.word	0x00000001
        /*004c*/ 	.word	0x00000001


	//----- nvinfo : EIATTR_CRS_STACK_SIZE
	.align		4
.L_10053:
        /*0050*/ 	.byte	0x04, 0x1e
        /*0052*/ 	.short	(.L_10055 - .L_10054)
.L_10054:
        /*0054*/ 	.word	0x00000000


	//----- nvinfo : EIATTR_CBANK_PARAM_SIZE
	.align		4
.L_10055:
        /*0058*/ 	.byte	0x03, 0x19
        /*005a*/ 	.short	0x0220


	//----- nvinfo : EIATTR_PARAM_CBANK
	.align		4
        /*005c*/ 	.byte	0x04, 0x0a
        /*005e*/ 	.short	(.L_10057 - .L_10056)
	.align		4
.L_10056:
        /*0060*/ 	.word	index@(.nv.constant0._ZN2at6native18elementwise_kernelILi128ELi4EZNS0_22gpu_kernel_impl_nocastINS0_13AUnaryFunctorIhhhZZZNS0_19maximum_kernel_cudaERNS_18TensorIteratorBaseEENKUlvE_clEvENKUlvE_clEvEUlhhE_EEEEvS5_RKT_EUliE_EEviT1_)
        /*0064*/ 	.short	0x0210
        /*0066*/ 	.short	0x0220


	//----- nvinfo : EIATTR_SW_WAR
	.align		4
.L_10057:
        /*0068*/ 	.byte	0x04, 0x36
        /*006a*/ 	.short	(.L_10059 - .L_10058)
.L_10058:
        /*006c*/ 	.word	0x00000008
.L_10059:


//--------------------- .nv.info._ZN2at6native27unrolled_elementwise_kernelINS0_13AUnaryFunctorIhhhZZZNS0_19maximum_kernel_cudaERNS_18TensorIteratorBaseEENKUlvE_clEvENKUlvE_clEvEUlhhE_EESt5arrayIPcLm2EELi4E23TrivialOffsetCalculatorILi1EjESD_NS0_6memory15LoadWithoutCastENSE_16StoreWithoutCastEEEviT_T0_T2_T3_T4_T5_ --------------------------
	.section	.nv.info._ZN2at6native27unrolled_elementwise_kernelINS0_13AUnaryFunctorIhhhZZZNS0_19maximum_kernel_cudaERNS_18TensorIteratorBaseEENKUlvE_clEvENKUlvE_clEvEUlhhE_EESt5arrayIPcLm2EELi4E23TrivialOffsetCalculatorILi1EjESD_NS0_6memory15LoadWithoutCastENSE_16StoreWithoutCastEEEviT_T0_T2_T3_T4_T5_,"",@"SHT_CUDA_INFO"
	.sectionflags	@""
	.align	4


	//----- nvinfo : EIATTR_CUDA_API_VERSION
	.align		4
        /*0000*/ 	.byte	0x04, 0x37
        /*0002*/ 	.short	(.L_10061 - .L_10060)
.L_10060:
        /*0004*/ 	.word	0x00000082


	//----- nvinfo : EIATTR_KPARAM_INFO
	.align		4
.L_10061:
        /*0008*/ 	.byte	0x04, 0x17
        /*000a*/ 	.short	(.L_10063 - .L_10062)
.L_10062:
        /*000c*/ 	.word	0x00000000
        /*0010*/ 	.short	0x0006
        /*0012*/ 	.short	0x001b
        /*0014*/ 	.byte	0x00, 0xf0, 0x05, 0x00


	//----- nvinfo : EIATTR_KPARAM_INFO
	.align		4
.L_10063:
        /*0018*/ 	.byte	0x04, 0x17
        /*001a*/ 	.short	(.L_10065 - .L_10064)
.L_10064:
        /*001c*/ 	.word	0x00000000
        /*0020*/ 	.short	0x0005
        /*0022*/ 	.short	0x001a
        /*0024*/ 	.byte	0x00, 0xf0, 0x05, 0x00


	//----- nvinfo : EIATTR_KPARAM_INFO
	.align		4
.L_10065:
        /*0028*/ 	.byte	0x04, 0x17
        /*002a*/ 	.short	(.L_10067 - .L_10066)
.L_10066:
        /*002c*/ 	.word	0x00000000
        /*0030*/ 	.short	0x0004
        /*0032*/ 	.short	0x0019
        /*0034*/ 	.byte	0x00, 0xf0, 0x05, 0x00


	//----- nvinfo : EIATTR_KPARAM_INFO
	.align		4
.L_10067:
        /*0038*/ 	.byte	0x04, 0x17
        /*003a*/ 	.short	(.L_10069 - .L_10068)
.L_10068:
        /*003c*/ 	.word	0x00000000
        /*0040*/ 	.short	0x0003
        /*0042*/ 	.short	0x0018
        /*0044*/ 	.byte	0x00, 0xf0, 0x05, 0x00


	//----- nvinfo : EIATTR_KPARAM_INFO
	.align		4
.L_10069:
        /*0048*/ 	.byte	0x04, 0x17
        /*004a*/ 	.short	(.L_10071 - .L_10070)
.L_10070:
        /*004c*/ 	.word	0x00000000
        /*0050*/ 	.short	0x0002
        /*0052*/ 	.short	0x0008
        /*0054*/ 	.byte	0x00, 0xf0, 0x41, 0x00


	//----- nvinfo : EIATTR_KPARAM_INFO
	.align		4
.L_10071:
        /*0058*/ 	.byte	0x04, 0x17
        /*005a*/ 	.short	(.L_10073 - .L_10072)
.L_10072:
        /*005c*/ 	.word	0x00000000
        /*0060*/ 	.short	0x0001
        /*0062*/ 	.short	0x0004
        /*0064*/ 	.byte	0x00, 0xf0, 0x09, 0x00


	//----- nvinfo : EIATTR_KPARAM_INFO
	.align		4
.L_10073:
        /*0068*/ 	.byte	0x04, 0x17
        /*006a*/ 	.short	(.L_10075 - .L_10074)
.L_10074:
        /*006c*/ 	.word	0x00000000
        /*0070*/ 	.short	0x0000
        /*0072*/ 	.short	0x0000
        /*0074*/ 	.byte	0x00, 0xf0, 0x11, 0x00


	//----- nvinfo : EIATTR_SPARSE_MMA_MASK
	.align		4
.L_10075:
        /*0078*/ 	.byte	0x03, 0x50
        /*007a*/ 	.short	0x0000


	//----- nvinfo : EIATTR_MAXREG_COUNT
	.align		4
        /*007c*/ 	.byte	0x03, 0x1b
        /*007e*/ 	.short	0x00ff


	//----- nvinfo : EIATTR_MERCURY_ISA_VERSION
	.align		4
        /*0080*/ 	.byte	0x03, 0x5f
        /*0082*/ 	.short	0x0101


	//----- nvinfo : EIATTR_EXIT_INSTR_OFFSETS
	.align		4
        /*0084*/ 	.byte	0x04, 0x1c
        /*0086*/ 	.short	(.L_10077 - .L_10076)


	//   ....[0]....
.L_10076:
        /*0088*/ 	.word	0x00000420


	//   ....[1]....
        /*008c*/ 	.word	0x00000480


	//----- nvinfo : EIATTR_MAX_THREADS
	.align		4
.L_10077:
        /*0090*/ 	.byte	0x04, 0x05
        /*0092*/ 	.short	(.L_10079 - .L_10078)
.L_10078:
        /*0094*/ 	.word	0x00000080
        /*0098*/ 	.word	0x00000001
        /*009c*/ 	.word	0x00000001


	//----- nvinfo : EIATTR_CRS_STACK_SIZE
	.align		4
.L_10079:
        /*00a0*/ 	.byte	0x04, 0x1e
        /*00a2*/ 	.short	(.L_10081 - .L_10080)
.L_10080:
        /*00a4*/ 	.word	0x00000000


	//----- nvinfo : EIATTR_CBANK_PARAM_SIZE
	.align		4
.L_10081:
        /*00a8*/ 	.byte	0x03, 0x19
        /*00aa*/ 	.short	0x001c


	//----- nvinfo : EIATTR_PARAM_CBANK
	.align		4
        /*00ac*/ 	.byte	0x04, 0x0a
        /*00ae*/ 	.short	(.L_10083 - .L_10082)
	.align		4
.L_10082:
        /*00b0*/ 	.word	index@(.nv.constant0._ZN2at6native27unrolled_elementwise_kernelINS0_13AUnaryFunctorIhhhZZZNS0_19maximum_kernel_cudaERNS_18TensorIteratorBaseEENKUlvE_clEvENKUlvE_clEvEUlhhE_EESt5arrayIPcLm2EELi4E23TrivialOffsetCalculatorILi1EjESD_NS0_6memory15LoadWithoutCastENSE_16StoreWithoutCastEEEviT_T0_T2_T3_T4_T5_)
        /*00b4*/ 	.short	0x0210
        /*00b6*/ 	.short	0x001c


	//----- nvinfo : EIATTR_SW_WAR
	.align		4
.L_10083:
        /*00b8*/ 	.byte	0x04, 0x36
        /*00ba*/ 	.short	(.L_10085 - .L_10084)
.L_10084:
        /*00bc*/ 	.word	0x00000008
.L_10085:


//--------------------- .nv.info._ZN2at6native29vectorized_elementwise_kernelILi2ENS0_13AUnaryFunctorIhhhZZZNS0_19maximum_kernel_cudaERNS_18TensorIteratorBaseEENKUlvE_clEvENKUlvE_clEvEUlhhE_EESt5arrayIPcLm2EEEEviT0_T1_ --------------------------
	.section	.nv.info._ZN2at6native29vectorized_elementwise_kernelILi2ENS0_13AUnaryFunctorIhhhZZZNS0_19maximum_kernel_cudaERNS_18TensorIteratorBaseEENKUlvE_clEvENKUlvE_clEvEUlhhE_EESt5arrayIPcLm2EEEEviT0_T1_,"",@"SHT_CUDA_INFO"
	.sectionflags	@""
	.align	4


	//----- nvinfo : EIATTR_CUDA_API_VERSION
	.align		4
        /*0000*/ 	.byte	0x04, 0x37
        /*0002*/ 	.short	(.L_10087 - .L_10086)
.L_10086:
        /*0004*/ 	.word	0x00000082


	//----- nvinfo : EIATTR_KPARAM_INFO
	.align		4
.L_10087:
        /*0008*/ 	.byte	0x04, 0x17
        /*000a*/ 	.short	(.L_10089 - .L_10088)
.L_10088:
        /*000c*/ 	.word	0x00000000
        /*0010*/ 	.short	0x0002
        /*0012*/ 	.short	0x0008
        /*0014*/ 	.byte	0x00, 0xf0, 0x41, 0x00


	//----- nvinfo : EIATTR_KPARAM_INFO
	.align		4
.L_10089:
        /*0018*/ 	.byte	0x04, 0x17
        /*001a*/ 	.short	(.L_10091 - .L_10090)
.L_10090:
        /*001c*/ 	.word	0x00000000
        /*0020*/ 	.short	0x0001
        /*0022*/ 	.short	0x0004
        /*0024*/ 	.byte	0x00, 0xf0, 0x09, 0x00


	//----- nvinfo : EIATTR_KPARAM_INFO
	.align		4
.L_10091:
        /*0028*/ 	.byte	0x04, 0x17
        /*002a*/ 	.short	(.L_10093 - .L_10092)
.L_10092:
        /*002c*/ 	.word	0x00000000
        /*0030*/ 	.short	0x0000
        /*0032*/ 	.short	0x0000
        /*0034*/ 	.byte	0x00, 0xf0, 0x11, 0x00


	//----- nvinfo : EIATTR_SPARSE_MMA_MASK
	.align		4
.L_10093:
        /*0038*/ 	.byte	0x03, 0x50
        /*003a*/ 	.short	0x0000


	//----- nvinfo : EIATTR_MAXREG_COUNT
	.align		4
        /*003c*/ 	.byte	0x03, 0x1b
        /*003e*/ 	.short	0x00ff


	//----- nvinfo : EIATTR_MERCURY_ISA_VERSION
	.align		4
        /*0040*/ 	.byte	0x03, 0x5f
        /*0042*/ 	.short	0x0101


	//----- nvinfo : EIATTR_EXIT_INSTR_OFFSETS
	.align		4
        /*0044*/ 	.byte	0x04, 0x1c
        /*0046*/ 	.short	(.L_10095 - .L_10094)


	//   ....[0]....
.L_10094:
        /*0048*/ 	.word	0x00000320


	//   ....[1]....
        /*004c*/ 	.word	0x00000b80


	//   ....[2]....
        /*0050*/ 	.word	0x00000be0


	//----- nvinfo : EIATTR_MAX_THREADS
	.align		4
.L_10095:
        /*0054*/ 	.byte	0x04, 0x05
        /*0056*/ 	.short	(.L_10097 - .L_10096)
.L_10096:
        /*0058*/ 	.word	0x00000080
        /*005c*/ 	.word	0x00000001
        /*0060*/ 	.word	0x00000001


	//----- nvinfo : EIATTR_CRS_STACK_SIZE
	.align		4
.L_10097:
        /*0064*/ 	.byte	0x04, 0x1e
        /*0066*/ 	.short	(.L_10099 - .L_10098)
.L_10098:
        /*0068*/ 	.word	0x00000000


	//----- nvinfo : EIATTR_CBANK_PARAM_SIZE
	.align		4
.L_10099:
        /*006c*/ 	.byte	0x03, 0x19
        /*006e*/ 	.short	0x0018


	//----- nvinfo : EIATTR_PARAM_CBANK
	.align		4
        /*0070*/ 	.byte	0x04, 0x0a
        /*0072*/ 	.short	(.L_10101 - .L_10100)
	.align		4
.L_10100:
        /*0074*/ 	.word	index@(.nv.constant0._ZN2at6native29vectorized_elementwise_kernelILi2ENS0_13AUnaryFunctorIhhhZZZNS0_19maximum_kernel_cudaERNS_18TensorIteratorBaseEENKUlvE_clEvENKUlvE_clEvEUlhhE_EESt5arrayIPcLm2EEEEviT0_T1_)
        /*0078*/ 	.short	0x0210
        /*007a*/ 	.short	0x0018


	//----- nvinfo : EIATTR_SW_WAR
	.align		4
.L_10101:
        /*007c*/ 	.byte	0x04, 0x36
        /*007e*/ 	.short	(.L_10103 - .L_10102)
.L_10102:
        /*0080*/ 	.word	0x00000008
.L_10103:


//--------------------- .nv.info._ZN2at6native29vectorized_elementwise_kernelILi4ENS0_13AUnaryFunctorIhhhZZZNS0_19maximum_kernel_cudaERNS_18TensorIteratorBaseEENKUlvE_clEvENKUlvE_clEvEUlhhE_EESt5arrayIPcLm2EEEEviT0_T1_ --------------------------
	.section	.nv.info._ZN2at6native29vectorized_elementwise_kernelILi4ENS0_13AUnaryFunctorIhhhZZZNS0_19maximum_kernel_cudaERNS_18TensorIteratorBaseEENKUlvE_clEvENKUlvE_clEvEUlhhE_EESt5arrayIPcLm2EEEEviT0_T1_,"",@"SHT_CUDA_INFO"
	.sectionflags	@""
	.align	4


	//----- nvinfo : EIATTR_CUDA_API_VERSION
	.align		4
        /*0000*/ 	.byte	0x04, 0x37
        /*0002*/ 	.short	(.L_10105 - .L_10104)
.L_10104:
        /*0004*/ 	.word	0x00000082


	//----- nvinfo : EIATTR_KPARAM_INFO
	.align		4
.L_10105:
        /*0008*/ 	.byte	0x04, 0x17
        /*000a*/ 	.short	(.L_10107 - .L_10106)
.L_10106:
        /*000c*/ 	.word	0x00000000
        /*0010*/ 	.short	0x0002
        /*0012*/ 	.short	0x0008
        /*0014*/ 	.byte	0x00, 0xf0, 0x41, 0x00


	//----- nvinfo : EIATTR_KPARAM_INFO
	.align		4
.L_10107:
        /*0018*/ 	.byte	0x04, 0x17
        /*001a*/ 	.short	(.L_10109 - .L_10108)
.L_10108:
        /*001c*/ 	.word	0x00000000
        /*0020*/ 	.short	0x0001
        /*0022*/ 	.short	0x0004
        /*0024*/ 	.byte	0x00, 0xf0, 0x09, 0x00


	//----- nvinfo : EIATTR_KPARAM_INFO
	.align		4
.L_10109:
        /*0028*/ 	.byte	0x04, 0x17
        /*002a*/ 	.short	(.L_10111 - .L_10110)
.L_10110:
        /*002c*/ 	.word	0x00000000
        /*0030*/ 	.short	0x0000
        /*0032*/ 	.short	0x0000
        /*0034*/ 	.byte	0x00, 0xf0, 0x11, 0x00


	//----- nvinfo : EIATTR_SPARSE_MMA_MASK
	.align		4
.L_10111:
        /*0038*/ 	.byte	0x03, 0x50
        /*003a*/ 	.short	0x0000


	//----- nvinfo : EIATTR_MAXREG_COUNT
	.align		4
        /*003c*/ 	.byte	0x03, 0x1b
        /*003e*/ 	.short	0x00ff


	//----- nvinfo : EIATTR_MERCURY_ISA_VERSION
	.align		4
        /*0040*/ 	.byte	0x03, 0x5f
        /*0042*/ 	.short	0x0101


	//----- nvinfo : EIATTR_EXIT_INSTR_OFFSETS
	.align		4
        /*0044*/ 	.byte	0x04, 0x1c
        /*0046*/ 	.short	(.L_10113 - .L_10112)


	//   ....[0]....
.L_10112:
        /*0048*/ 	.word	0x00000300


	//   ....[1]....
        /*004c*/ 	.word	0x00000b60


	//   ....[2]....
        /*0050*/ 	.word	0x00000bc0


	//----- nvinfo : EIATTR_MAX_THREADS
	.align		4
.L_10113:
        /*0054*/ 	.byte	0x04, 0x05
        /*0056*/ 	.short	(.L_10115 - .L_10114)
.L_10114:
        /*0058*/ 	.word	0x00000080
        /*005c*/ 	.word	0x00000001
        /*0060*/ 	.word	0x00000001


	//----- nvinfo : EIATTR_CRS_STACK_SIZE
	.align		4
.L_10115:
        /*0064*/ 	.byte	0x04, 0x1e
        /*0066*/ 	.short	(.L_10117 - .L_10116)
.L_10116:
        /*0068*/ 	.word	0x00000000


	//----- nvinfo : EIATTR_CBANK_PARAM_SIZE
	.align		4
.L_10117:
        /*006c*/ 	.byte	0x03, 0x19
        /*006e*/ 	.short	0x0018


	//----- nvinfo : EIATTR_PARAM_CBANK
	.align		4
        /*0070*/ 	.byte	0x04, 0x0a
        /*0072*/ 	.short	(.L_10119 - .L_10118)
	.align		4
.L_10118:
        /*0074*/ 	.word	index@(.nv.constant0._ZN2at6native29vectorized_elementwise_kernelILi4ENS0_13AUnaryFunctorIhhhZZZNS0_19maximum_kernel_cudaERNS_18TensorIteratorBaseEENKUlvE_clEvENKUlvE_clEvEUlhhE_EESt5arrayIPcLm2EEEEviT0_T1_)
        /*0078*/ 	.short	0x0210
        /*007a*/ 	.short	0x0018


	//----- nvinfo : EIATTR_SW_WAR
	.align		4
.L_10119:
        /*007c*/ 	.byte	0x04, 0x36
        /*007e*/ 	.short	(.L_10121 - .L_10120)
.L_10120:
        /*0080*/ 	.word	0x00000008
.L_10121:


//--------------------- .nv.info._ZN2at6native29vectorized_elementwise_kernelILi8ENS0_13AUnaryFunctorIhhhZZZNS0_19maximum_kernel_cudaERNS_18TensorIteratorBaseEENKUlvE_clEvENKUlvE_clEvEUlhhE_EESt5arrayIPcLm2EEEEviT0_T1_ --------------------------
	.section	.nv.info._ZN2at6native29vectorized_elementwise_kernelILi8ENS0_13AUnaryFunctorIhhhZZZNS0_19maximum_kernel_cudaERNS_18TensorIteratorBaseEENKUlvE_clEvENKUlvE_clEvEUlhhE_EESt5arrayIPcLm2EEEEviT0_T1_,"",@"SHT_CUDA_INFO"
	.sectionflags	@""
	.align	4


	//----- nvinfo : EIATTR_CUDA_API_VERSION
	.align		4
        /*0000*/ 	.byte	0x04, 0x37
        /*0002*/ 	.short	(.L_10123 - .L_10122)
.L_10122:
        /*0004*/ 	.word	0x00000082


	//----- nvinfo : EIATTR_KPARAM_INFO
	.align		4
.L_10123:
        /*0008*/ 	.byte	0x04, 0x17
        /*000a*/ 	.short	(.L_10125 - .L_10124)
.L_10124:
        /*000c*/ 	.word	0x00000000
        /*0010*/ 	.short	0x0002
        /*0012*/ 	.short	0x0008
        /*0014*/ 	.byte	0x00, 0xf0, 0x41, 0x00


	//----- nvinfo : EIATTR_KPARAM_INFO
	.align		4
.L_10125:
        /*0018*/ 	.byte	0x04, 0x17
        /*001a*/ 	.short	(.L_10127 - .L_10126)
.L_10126:
        /*001c*/ 	.word	0x00000000
        /*0020*/ 	.short	0x0001
        /*0022*/ 	.short	0x0004
        /*0024*/ 	.byte	0x00, 0xf0, 0x09, 0x00


	//----- nvinfo : EIATTR_KPARAM_INFO
	.align		4
.L_10127:
        /*0028*/ 	.byte	0x04, 0x17
        /*002a*/ 	.short	(.L_10129 - .L_10128)
.L_10128:
        /*002c*/ 	.word	0x00000000
        /*0030*/ 	.short	0x0000
        /*0032*/ 	.short	0x0000
        /*0034*/ 	.byte	0x00, 0xf0, 0x11, 0x00


	//----- nvinfo : EIATTR_SPARSE_MMA_MASK
	.align		4
.L_10129:
        /*0038*/ 	.byte	0x03, 0x50
        /*003a*/ 	.short	0x0000


	//----- nvinfo : EIATTR_MAXREG_COUNT
	.align		4
        /*003c*/ 	.byte	0x03, 0x1b
        /*003e*/ 	.short	0x00ff


	//----- nvinfo : EIATTR_MERCURY_ISA_VERSION
	.align		4
        /*0040*/ 	.byte	0x03, 0x5f
        /*0042*/ 	.short	0x0101


	//----- nvinfo : EIATTR_EXIT_INSTR_OFFSETS
	.align		4
        /*0044*/ 	.byte	0x04, 0x1c
        /*0046*/ 	.short	(.L_10131 - .L_10130)


	//   ....[0]....
.L_10130:
        /*0048*/ 	.word	0x000003a0


	//   ....[1]....
        /*004c*/ 	.word	0x00000c00


	//   ....[2]....
        /*0050*/ 	.word	0x00000c60


	//----- nvinfo : EIATTR_MAX_THREADS
	.align		4
.L_10131:
        /*0054*/ 	.byte	0x04, 0x05
        /*0056*/ 	.short	(.L_10133 - .L_10132)
.L_10132:
        /*0058*/ 	.word	0x00000080
        /*005c*/ 	.word	0x00000001
        /*0060*/ 	.word	0x00000001


	//----- nvinfo : EIATTR_CRS_STACK_SIZE
	.align		4
.L_10133:
        /*0064*/ 	.byte	0x04, 0x1e
        /*0066*/ 	.short	(.L_10135 - .L_10134)
.L_10134:
        /*0068*/ 	.word	0x00000000


	//----- nvinfo : EIATTR_CBANK_PARAM_SIZE
	.align		4
.L_10135:
        /*006c*/ 	.byte	0x03, 0x19
        /*006e*/ 	.short	0x0018


	//----- nvinfo : EIATTR_PARAM_CBANK
	.align		4
        /*0070*/ 	.byte	0x04, 0x0a
        /*0072*/ 	.short	(.L_10137 - .L_10136)
	.align		4
.L_10136:
        /*0074*/ 	.word	index@(.nv.constant0._ZN2at6native29vectorized_elementwise_kernelILi8ENS0_13AUnaryFunctorIhhhZZZNS0_19maximum_kernel_cudaERNS_18TensorIteratorBaseEENKUlvE_clEvENKUlvE_clEvEUlhhE_EESt5arrayIPcLm2EEEEviT0_T1_)
        /*0078*/ 	.short	0x0210
        /*007a*/ 	.short	0x0018


	//----- nvinfo : EIATTR_SW_WAR
	.align		4
.L_10137:
        /*007c*/ 	.byte	0x04, 0x36
        /*007e*/ 	.short	(.L_10139 - .L_10138)
.L_10138:
        /*0080*/ 	.word	0x00000008
.L_10139:


//--------------------- .nv.info._ZN2at6native18elementwise_kernelILi128ELi4EZNS0_15gpu_kernel_implINS0_13BinaryFunctorIhhhZZZNS0_19maximum_kernel_cudaERNS_18TensorIteratorBaseEENKUlvE_clEvENKUlvE_clEvEUlhhE_EEEEvS5_RKT_EUliE_EEviT1_ --------------------------
	.section	.nv.info._ZN2at6native18elementwise_kernelILi128ELi4EZNS0_15gpu_kernel_implINS0_13BinaryFunctorIhhhZZZNS0_19maximum_kernel_cudaERNS_18TensorIteratorBaseEENKUlvE_clEvENKUlvE_clEvEUlhhE_EEEEvS5_RKT_EUliE_EEviT1_,"",@"SHT_CUDA_INFO"
	.sectionflags	@""
	.align	4


	//----- nvinfo : EIATTR_CUDA_API_VERSION
	.align		4
        /*0000*/ 	.byte	0x04, 0x37
        /*0002*/ 	.short	(.L_10141 - .L_10140)
.L_10140:
        /*0004*/ 	.word	0x00000082


	//----- nvinfo : EIATTR_KPARAM_INFO
	.align		4
.L_10141:
        /*0008*/ 	.byte	0x04, 0x17
        /*000a*/ 	.short	(.L_10143 - .L_10142)
.L_10142:
        /*000c*/ 	.word	0x00000000
        /*0010*/ 	.short	0x0001
        /*0012*/ 	.short	0x0008
        /*0014*/ 	.byte	0x00, 0xf0, 0x21, 0x0a


	//----- nvinfo : EIATTR_KPARAM_INFO
	.align		4
.L_10143:
        /*0018*/ 	.byte	0x04, 0x17
        /*001a*/ 	.short	(.L_10145 - .L_10144)
.L_10144:
        /*001c*/ 	.word	0x00000000
        /*0020*/ 	.short	0x0000
        /*0022*/ 	.short	0x0000
        /*0024*/ 	.byte	0x00, 0xf0, 0x11, 0x00


	//----- nvinfo : EIATTR_SPARSE_MMA_MASK
	.align		4
.L_10145:
        /*0028*/ 	.byte	0x03, 0x50
        /*002a*/ 	.short	0x0000


	//----- nvinfo : EIATTR_MAXREG_COUNT
	.align		4
        /*002c*/ 	.byte	0x03, 0x1b
        /*002e*/ 	.short	0x0080


	//----- nvinfo : EIATTR_EXTERNS
	.align		4
        /*0030*/ 	.byte	0x04, 0x0f
        /*0032*/ 	.short	(.L_10147 - .L_10146)


	//   ....[0]....
	.align		4
.L_10146:
        /*0034*/ 	.word	index@(__assertfail)


	//----- nvinfo : EIATTR_MERCURY_ISA_VERSION
	.align		4
.L_10147:
        /*0038*/ 	.byte	0x03, 0x5f
        /*003a*/ 	.short	0x0101


	//----- nvinfo : EIATTR_SYSCALL_OFFSETS
	.align		4
        /*003c*/ 	.byte	0x04, 0x46
        /*003e*/ 	.short	(.L_10149 - .L_10148)


	//   ....[0]....
.L_10148:
        /*0040*/ 	.word	0x00002560


	//   ....[1]....
        /*0044*/ 	.word	0x00003420


	//   ....[2]....
        /*0048*/ 	.word	0x000042b0


	//   ....[3]....
        /*004c*/ 	.word	0x00006840


	//   ....[4]....
        /*0050*/ 	.word	0x00007700


	//   ....[5]....
        /*0054*/ 	.word	0x00008580


	//   ....[6]....
        /*0058*/ 	.word	0x0000aaf0


	//   ....[7]....
        /*005c*/ 	.word	0x0000b9b0


	//   ....[8]....
        /*0060*/ 	.word	0x0000c830


	//   ....[9]....
        /*0064*/ 	.word	0x0000ed90


	//   ....[10]....
        /*0068*/ 	.word	0x0000fc50


	//   ....[11]....
        /*006c*/ 	.word	0x00010ad0


	//----- nvinfo : EIATTR_EXIT_INSTR_OFFSETS
	.align		4
.L_10149:
        /*0070*/ 	.byte	0x04, 0x1c
        /*0072*/ 	.short	(.L_10151 - .L_10150)


	//   ....[0]....
.L_10150:
        /*0074*/ 	.word	0x0000c8d0


	//   ....[1]....
        /*0078*/ 	.word	0x0000fdb0


	//   ....[2]....
        /*007c*/ 	.word	0x0000fdd0


	//   ....[3]....
        /*0080*/ 	.word	0x0000fe60


	//   ....[4]....
        /*0084*/ 	.word	0x0000fe80


	//   ....[5]....
        /*0088*/ 	.word	0x0000fea0


	//   ....[6]....
        /*008c*/ 	.word	0x0000ff30


	//   ....[7]....
        /*0090*/ 	.word	0x0000ff70


	//   ....[8]....
        /*0094*/ 	.word	0x00010010


	//   ....[9]....
        /*0098*/ 	.word	0x00010060


	//   ....[10]....
        /*009c*/ 	.word	0x00010090


	//   ....[11]....
        /*00a0*/ 	.word	0x00010160


	//   ....[12]....
        /*00a4*/ 	.word	0x000101a0


	//   ....[13]....
        /*00a8*/ 	.word	0x00010330


	//   ....[14]....
        /*00ac*/ 	.word	0x00010490


	//   ....[15]....
        /*00b0*/ 	.word	0x000104d0


	//   ....[16]....
        /*00b4*/ 	.word	0x00010570


	//   ....[17]....
        /*00b8*/ 	.word	0x000106f0


	//   ....[18]....
        /*00bc*/ 	.word	0x00010870


	//   ....[19]....
        /*00c0*/ 	.word	0x000109d0


	//   ....[20]....
        /*00c4*/ 	.word	0x00010ae0


	//   ....[21]....
        /*00c8*/ 	.word	0x00010b10


	//   ....[22]....
        /*00cc*/ 	.word	0x00010b30


	//----- nvinfo : EIATTR_MAX_THREADS
	.align		4
.L_10151:
        /*00d0*/ 	.byte	0x04, 0x05
        /*00d2*/ 	.short	(.L_10153 - .L_10152)
.L_10152:
        /*00d4*/ 	.word	0x00000080
        /*00d8*/ 	.word	0x00000001
        /*00dc*/ 	.word	0x00000001


	//----- nvinfo : EIATTR_CRS_STACK_SIZE
	.align		4
.L_10153:
        /*00e0*/ 	.byte	0x04, 0x1e
        /*00e2*/ 	.short	(.L_10155 - .L_10154)
.L_10154:
        /*00e4*/ 	.word	0x00000000


	//----- nvinfo : EIATTR_CBANK_PARAM_SIZE
	.align		4
.L_10155:
        /*00e8*/ 	.byte	0x03, 0x19
        /*00ea*/ 	.short	0x0290


	//----- nvinfo : EIATTR_PARAM_CBANK
	.align		4
        /*00ec*/ 	.byte	0x04, 0x0a
        /*00ee*/ 	.short	(.L_10157 - .L_10156)
	.align		4
.L_10156:
        /*00f0*/ 	.word	index@(.nv.constant0._ZN2at6native18elementwise_kernelILi128ELi4EZNS0_15gpu_kernel_implINS0_13BinaryFunctorIhhhZZZNS0_19maximum_kernel_cudaERNS_18TensorIteratorBaseEENKUlvE_clEvENKUlvE_clEvEUlhhE_EEEEvS5_RKT_EUliE_EEviT1_)
        /*00f4*/ 	.short	0x0210
        /*00f6*/ 	.short	0x0290


	//----- nvinfo : EIATTR_SW_WAR
	.align		4
.L_10157:
        /*00f8*/ 	.byte	0x04, 0x36
        /*00fa*/ 	.short	(.L_10159 - .L_10158)
.L_10158:
        /*00fc*/ 	.word	0x00000008
.L_10159:


//--------------------- .nv.info._ZN2at6native27unrolled_elementwise_kernelINS0_13BinaryFunctorIhhhZZZNS0_19maximum_kernel_cudaERNS_18TensorIteratorBaseEENKUlvE_clEvENKUlvE_clEvEUlhhE_EESt5arrayIPcLm3EELi4E23TrivialOffsetCalculatorILi2EjESC_ILi1EjENS0_6memory12LoadWithCastILi2EEENSF_13StoreWithCastILi1EEEEEviT_T0_T2_T3_T4_T5_ --------------------------
	.section	.nv.info._ZN2at6native27unrolled_elementwise_kernelINS0_13BinaryFunctorIhhhZZZNS0_19maximum_kernel_cudaERNS_18TensorIteratorBaseEENKUlvE_clEvENKUlvE_clEvEUlhhE_EESt5arrayIPcLm3EELi4E23TrivialOffsetCalculatorILi2EjESC_ILi1EjENS0_6memory12LoadWithCastILi2EEENSF_13StoreWithCastILi1EEEEEviT_T0_T2_T3_T4_T5_,"",@"SHT_CUDA_INFO"
	.sectionflags	@""
	.align	4


	//----- nvinfo : EIATTR_CUDA_API_VERSION
	.align		4
        /*0000*/ 	.byte	0x04, 0x37
        /*0002*/ 	.short	(.L_10161 - .L_10160)
.L_10160:
        /*0004*/ 	.word	0x00000082


	//----- nvinfo : EIATTR_KPARAM_INFO
	.align		4
.L_10161:
        /*0008*/ 	.byte	0x04, 0x17
        /*000a*/ 	.short	(.L_10163 - .L_10162)
.L_10162:
        /*000c*/ 	.word	0x00000000
        /*0010*/ 	.short	0x0006
        /*0012*/ 	.short	0x0030
        /*0014*/ 	.byte	0x00, 0xf0, 0x21, 0x00


	//----- nvinfo : EIATTR_KPARAM_INFO
	.align		4
.L_10163:
        /*0018*/ 	.byte	0x04, 0x17
        /*001a*/ 	.short	(.L_10165 - .L_10164)
.L_10164:
        /*001c*/ 	.word	0x00000000
        /*0020*/ 	.short	0x0005
        /*0022*/ 	.short	0x0024
        /*0024*/ 	.byte	0x00, 0xf0, 0x31, 0x00


	//----- nvinfo : EIATTR_KPARAM_INFO
	.align		4
.L_10165:
        /*0028*/ 	.byte	0x04, 0x17
        /*002a*/ 	.short	(.L_10167 - .L_10166)
.L_10166:
        /*002c*/ 	.word	0x00000000
        /*0030*/ 	.short	0x0004
        /*0032*/ 	.short	0x0021
        /*0034*/ 	.byte	0x00, 0xf0, 0x05, 0x00


	//----- nvinfo : EIATTR_KPARAM_INFO
	.align		4
.L_10167:
        /*0038*/ 	.byte	0x04, 0x17
        /*003a*/ 	.short	(.L_10169 - .L_10168)
.L_10168:
        /*003c*/ 	.word	0x00000000
        /*0040*/ 	.short	0x0003
        /*0042*/ 	.short	0x0020
        /*0044*/ 	.byte	0x00, 0xf0, 0x05, 0x00


	//----- nvinfo : EIATTR_KPARAM_INFO
	.align		4
.L_10169:
        /*0048*/ 	.byte	0x04, 0x17
        /*004a*/ 	.short	(.L_10171 - .L_10170)
.L_10170:
        /*004c*/ 	.word	0x00000000
        /*0050*/ 	.short	0x0002
        /*0052*/ 	.short	0x0008
        /*0054*/ 	.byte	0x00, 0xf0, 0x61, 0x00


	//----- nvinfo : EIATTR_KPARAM_INFO
	.align		4
.L_10171:
        /*0058*/ 	.byte	0x04, 0x17
        /*005a*/ 	.short	(.L_10173 - .L_10172)
.L_10172:
        /*005c*/ 	.word	0x00000000
        /*0060*/ 	.short	0x0001
        /*0062*/ 	.short	0x0004
        /*0064*/ 	.byte	0x00, 0xf0, 0x05, 0x00


	//----- nvinfo : EIATTR_KPARAM_INFO
	.align		4
.L_10173:
        /*0068*/ 	.byte	0x04, 0x17
        /*006a*/ 	.short	(.L_10175 - .L_10174)
.L_10174:
        /*006c*/ 	.word	0x00000000
        /*0070*/ 	.short	0x0000
        /*0072*/ 	.short	0x0000
        /*0074*/ 	.byte	0x00, 0xf0, 0x11, 0x00


	//----- nvinfo : EIATTR_SPARSE_MMA_MASK
	.align		4
.L_10175:
        /*0078*/ 	.byte	0x03, 0x50
        /*007a*/ 	.short	0x0000


	//----- nvinfo : EIATTR_MAXREG_COUNT
	.align		4
        /*007c*/ 	.byte	0x03, 0x1b
        /*007e*/ 	.short	0x00ff


	//----- nvinfo : EIATTR_EXTERNS
	.align		4
        /*0080*/ 	.byte	0x04, 0x0f
        /*0082*/ 	.short	(.L_10177 - .L_10176)


	//   ....[0]....
	.align		4
.L_10176:
        /*0084*/ 	.word	index@(__assertfail)


	//----- nvinfo : EIATTR_MERCURY_ISA_VERSION
	.align		4
.L_10177:
        /*0088*/ 	.byte	0x03, 0x5f
        /*008a*/ 	.short	0x0101


	//----- nvinfo : EIATTR_SYSCALL_OFFSETS
	.align		4
        /*008c*/ 	.byte	0x04, 0x46
        /*008e*/ 	.short	(.L_10179 - .L_10178)


	//   ....[0]....
.L_10178:
        /*0090*/ 	.word	0x00000f70


	//   ....[1]....
        /*0094*/ 	.word	0x00001e40


	//   ....[2]....
        /*0098*/ 	.word	0x00002d90


	//   ....[3]....
        /*009c*/ 	.word	0x00003c60


	//   ....[4]....
        /*00a0*/ 	.word	0x00004bc0


	//   ....[5]....
        /*00a4*/ 	.word	0x00005aa0


	//   ....[6]....
        /*00a8*/ 	.word	0x000069e0


	//   ....[7]....
        /*00ac*/ 	.word	0x000078c0


	//   ....[8]....
        /*00b0*/ 	.word	0x000088b0


	//   ....[9]....
        /*00b4*/ 	.word	0x000097c0


	//   ....[10]....
        /*00b8*/ 	.word	0x0000a6c0


	//   ....[11]....
        /*00bc*/ 	.word	0x0000b5c0


	//----- nvinfo : EIATTR_EXIT_INSTR_OFFSETS
	.align		4
.L_10179:
        /*00c0*/ 	.byte	0x04, 0x1c
        /*00c2*/ 	.short	(.L_10181 - .L_10180)


	//   ....[0]....
.L_10180:
        /*00c4*/ 	.word	0x0000a760


	//   ....[1]....
        /*00c8*/ 	.word	0x0000a890


	//   ....[2]....
        /*00cc*/ 	.word	0x0000a8b0


	//   ....[3]....
        /*00d0*/ 	.word	0x0000a950


	//   ....[4]....
        /*00d4*/ 	.word	0x0000a970


	//   ....[5]....
        /*00d8*/ 	.word	0x0000a990


	//   ....[6]....
        /*00dc*/ 	.word	0x0000aa20


	//   ....[7]....
        /*00e0*/ 	.word	0x0000aa60


	//   ....[8]....
        /*00e4*/ 	.word	0x0000ab00


	//   ....[9]....
        /*00e8*/ 	.word	0x0000ab50


	//   ....[10]....
        /*00ec*/ 	.word	0x0000ab80


	//   ....[11]....
        /*00f0*/ 	.word	0x0000ac50


	//   ....[12]....
        /*00f4*/ 	.word	0x0000ac90


	//   ....[13]....
        /*00f8*/ 	.word	0x0000ae20


	//   ....[14]....
        /*00fc*/ 	.word	0x0000af80


	//   ....[15]....
        /*0100*/ 	.word	0x0000afc0


	//   ....[16]....
        /*0104*/ 	.word	0x0000b060


	//   ....[17]....
        /*0108*/ 	.word	0x0000b1e0


	//   ....[18]....
        /*010c*/ 	.word	0x0000b360


	//   ....[19]....
        /*0110*/ 	.word	0x0000b4c0


	//   ....[20]....
        /*0114*/ 	.word	0x0000b5d0


	//   ....[21]....
        /*0118*/ 	.word	0x0000b610


	//   ....[22]....
        /*011c*/ 	.word	0x0000b630


	//----- nvinfo : EIATTR_MAX_THREADS
	.align		4
.L_10181:
        /*0120*/ 	.byte	0x04, 0x05
        /*0122*/ 	.short	(.L_10183 - .L_10182)
.L_10182:
        /*0124*/ 	.word	0x00000080
        /*0128*/ 	.word	0x00000001
        /*012c*/ 	.word	0x00000001


	//----- nvinfo : EIATTR_CRS_STACK_SIZE
	.align		4
.L_10183:
        /*0130*/ 	.byte	0x04, 0x1e
        /*0132*/ 	.short	(.L_10185 - .L_10184)
.L_10184:
        /*0134*/ 	.word	0x00000000


	//----- nvinfo : EIATTR_CBANK_PARAM_SIZE
	.align		4
.L_10185:
        /*0138*/ 	.byte	0x03, 0x19
        /*013a*/ 	.short	0x0038


	//----- nvinfo : EIATTR_PARAM_CBANK
	.align		4
        /*013c*/ 	.byte	0x04, 0x0a
        /*013e*/ 	.short	(.L_10187 - .L_10186)
	.align		4
.L_10186:
        /*0140*/ 	.word	index@(.nv.constant0._ZN2at6native27unrolled_elementwise_kernelINS0_13BinaryFunctorIhhhZZZNS0_19maximum_kernel_cudaERNS_18TensorIteratorBaseEENKUlvE_clEvENKUlvE_clEvEUlhhE_EESt5arrayIPcLm3EELi4E23TrivialOffsetCalculatorILi2EjESC_ILi1EjENS0_6memory12LoadWithCastILi2EEENSF_13StoreWithCastILi1EEEEEviT_T0_T2_T3_T4_T5_)
        /*0144*/ 	.short	0x0210
        /*0146*/ 	.short	0x0038


	//----- nvinfo : EIATTR_SW_WAR
	.align		4
.L_10187:
        /*0148*/ 	.byte	0x04, 0x36
        /*014a*/ 	.short	(.L_10189 - .L_10188)
.L_10188:
        /*014c*/ 	.word	0x00000008
.L_10189:


//--------------------- .nv.info._ZN2at6native18elementwise_kernelILi128ELi4EZNS0_22gpu_kernel_impl_nocastINS0_13BinaryFunctorIhhhZZZNS0_19maximum_kernel_cudaERNS_18TensorIteratorBaseEENKUlvE_clEvENKUlvE_clEvEUlhhE_EEEEvS5_RKT_EUliE_EEviT1_ --------------------------
	.section	.nv.info._ZN2at6native18elementwise_kernelILi128ELi4EZNS0_22gpu_kernel_impl_nocastINS0_13BinaryFunctorIhhhZZZNS0_19maximum_kernel_cudaERNS_18TensorIteratorBaseEENKUlvE_clEvENKUlvE_clEvEUlhhE_EEEEvS5_RKT_EUliE_EEviT1_,"",@"SHT_CUDA_INFO"
	.sectionflags	@""
	.align	4


	//----- nvinfo : EIATTR_CUDA_API_VERSION
	.align		4
        /*0000*/ 	.byte	0x04, 0x37
        /*0002*/ 	.short	(.L_10191 - .L_10190)
.L_10190:
        /*0004*/ 	.word	0x00000082


	//----- nvinfo : EIATTR_KPARAM_INFO
	.align		4
.L_10191:
        /*0008*/ 	.byte	0x04, 0x17
        /*000a*/ 	.short	(.L_10193 - .L_10192)
.L_10192:
        /*000c*/ 	.word	0x00000000
        /*0010*/ 	.short	0x0001
        /*0012*/ 	.short	0x0008
        /*0014*/ 	.byte	0x00, 0xf0, 0x21, 0x0a


	//----- nvinfo : EIATTR_KPARAM_INFO
	.align		4
.L_10193:
        /*0018*/ 	.byte	0x04, 0x17
        /*001a*/ 	.short	(.L_10195 - .L_10194)
.L_10194:
        /*001c*/ 	.word	0x00000000
        /*0020*/ 	.short	0x0000
        /*0022*/ 	.short	0x0000
        /*0024*/ 	.byte	0x00, 0xf0, 0x11, 0x00


	//----- nvinfo : EIATTR_SPARSE_MMA_MASK
	.align		4
.L_10195:
        /*0028*/ 	.byte	0x03, 0x50
        /*002a*/ 	.short	0x0000


	//----- nvinfo : EIATTR_MAXREG_COUNT
	.align		4
        /*002c*/ 	.byte	0x03, 0x1b
        /*002e*/ 	.short	0x0080


	//----- nvinfo : EIATTR_MERCURY_ISA_VERSION
	.align		4
        /*0030*/ 	.byte	0x03, 0x5f
        /*0032*/ 	.short	0x0101


	//----- nvinfo : EIATTR_EXIT_INSTR_OFFSETS
	.align		4
        /*0034*/ 	.byte	0x04, 0x1c
        /*0036*/ 	.short	(.L_10197 - .L_10196)


	//   ....[0]....
.L_10196:
        /*0038*/ 	.word	0x000045f0


	//   ....[1]....
        /*003c*/ 	.word	0x00005ce0


	//----- nvinfo : EIATTR_MAX_THREADS
	.align		4
.L_10197:
        /*0040*/ 	.byte	0x04, 0x05
        /*0042*/ 	.short	(.L_10199 - .L_10198)
.L_10198:
        /*0044*/ 	.word	0x00000080
        /*0048*/ 	.word	0x00000001
        /*004c*/ 	.word	0x00000001


	//----- nvinfo : EIATTR_CRS_STACK_SIZE
	.align		4
.L_10199:
        /*0050*/ 	.byte	0x04, 0x1e
        /*0052*/ 	.short	(.L_10201 - .L_10200)
.L_10200:
        /*0054*/ 	.word	0x00000000


	//----- nvinfo : EIATTR_CBANK_PARAM_SIZE
	.align		4
.L_10201:
        /*0058*/ 	.byte	0x03, 0x19
        /*005a*/ 	.short	0x0290


	//----- nvinfo : EIATTR_PARAM_CBANK
	.align		4
        /*005c*/ 	.byte	0x04, 0x0a
        /*005e*/ 	.short	(.L_10203 - .L_10202)
	.align		4
.L_10202:
        /*0060*/ 	.word	index@(.nv.constant0._ZN2at6native18elementwise_kernelILi128ELi4EZNS0_22gpu_kernel_impl_nocastINS0_13BinaryFunctorIhhhZZZNS0_19maximum_kernel_cudaERNS_18TensorIteratorBaseEENKUlvE_clEvENKUlvE_clEvEUlhhE_EEEEvS5_RKT_EUliE_EEviT1_)
        /*0064*/ 	.short	0x0210
        /*0066*/ 	.short	0x0290


	//----- nvinfo : EIATTR_SW_WAR
	.align		4
.L_10203:
        /*0068*/ 	.byte	0x04, 0x36
        /*006a*/ 	.short	(.L_10205 - .L_10204)
.L_10204:
        /*006c*/ 	.word	0x00000008
.L_10205:


//--------------------- .nv.info._ZN2at6native27unrolled_elementwise_kernelINS0_13BinaryFunctorIhhhZZZNS0_19maximum_kernel_cudaERNS_18TensorIteratorBaseEENKUlvE_clEvENKUlvE_clEvEUlhhE_EESt5arrayIPcLm3EELi4E23TrivialOffsetCalculatorILi2EjESC_ILi1EjENS0_6memory15LoadWithoutCastENSF_16StoreWithoutCastEEEviT_T0_T2_T3_T4_T5_ --------------------------
	.section	.nv.info._ZN2at6native27unrolled_elementwise_kernelINS0_13BinaryFunctorIhhhZZZNS0_19maximum_kernel_cudaERNS_18TensorIteratorBaseEENKUlvE_clEvENKUlvE_clEvEUlhhE_EESt5arrayIPcLm3EELi4E23TrivialOffsetCalculatorILi2EjESC_ILi1EjENS0_6memory15LoadWithoutCastENSF_16StoreWithoutCastEEEviT_T0_T2_T3_T4_T5_,"",@"SHT_CUDA_INFO"
	.sectionflags	@""
	.align	4


	//----- nvinfo : EIATTR_CUDA_API_VERSION
	.align		4
        /*0000*/ 	.byte	0x04, 0x37
        /*0002*/ 	.short	(.L_10207 - .L_10206)
.L_10206:
        /*0004*/ 	.word	0x00000082


	//----- nvinfo : EIATTR_KPARAM_INFO
	.align		4
.L_10207:
        /*0008*/ 	.byte	0x04, 0x17
        /*000a*/ 	.short	(.L_10209 - .L_10208)
.L_10208:
        /*000c*/ 	.word	0x00000000
        /*0010*/ 	.short	0x0006
        /*0012*/ 	.short	0x0023
        /*0014*/ 	.byte	0x00, 0xf0, 0x05, 0x00


	//----- nvinfo : EIATTR_KPARAM_INFO
	.align		4
.L_10209:
        /*0018*/ 	.byte	0x04, 0x17
        /*001a*/ 	.short	(.L_10211 - .L_10210)
.L_10210:
        /*001c*/ 	.word	0x00000000
        /*0020*/ 	.short	0x0005
        /*0022*/ 	.short	0x0022
        /*0024*/ 	.byte	0x00, 0xf0, 0x05, 0x00


	//----- nvinfo : EIATTR_KPARAM_INFO
	.align		4
.L_10211:
        /*0028*/ 	.byte	0x04, 0x17
        /*002a*/ 	.short	(.L_10213 - .L_10212)
.L_10212:
        /*002c*/ 	.word	0x00000000
        /*0030*/ 	.short	0x0004
        /*0032*/ 	.short	0x0021
        /*0034*/ 	.byte	0x00, 0xf0, 0x05, 0x00


	//----- nvinfo : EIATTR_KPARAM_INFO
	.align		4
.L_10213:
        /*0038*/ 	.byte	0x04, 0x17
        /*003a*/ 	.short	(.L_10215 - .L_10214)
.L_10214:
        /*003c*/ 	.word	0x00000000
        /*0040*/ 	.short	0x0003
        /*0042*/ 	.short	0x0020
        /*0044*/ 	.byte	0x00, 0xf0, 0x05, 0x00


	//----- nvinfo : EIATTR_KPARAM_INFO
	.align		4
.L_10215:
        /*0048*/ 	.byte	0x04, 0x17
        /*004a*/ 	.short	(.L_10217 - .L_10216)
.L_10216:
        /*004c*/ 	.word	0x00000000
        /*0050*/ 	.short	0x0002
        /*0052*/ 	.short	0x0008
        /*0054*/ 	.byte	0x00, 0xf0, 0x61, 0x00


	//----- nvinfo : EIATTR_KPARAM_INFO
	.align		4
.L_10217:
        /*0058*/ 	.byte	0x04, 0x17
        /*005a*/ 	.short	(.L_10219 - .L_10218)
.L_10218:
        /*005c*/ 	.word	0x00000000
        /*0060*/ 	.short	0x0001
        /*0062*/ 	.short	0x0004
        /*0064*/ 	.byte	0x00, 0xf0, 0x05, 0x00


	//----- nvinfo : EIATTR_KPARAM_INFO
	.align		4
.L_10219:
        /*0068*/ 	.byte	0x04, 0x17
        /*006a*/ 	.short	(.L_10221 - .L_10220)
.L_10220:
        /*006c*/ 	.word	0x00000000
        /*0070*/ 	.short	0x0000
        /*0072*/ 	.short	0x0000
        /*0074*/ 	.byte	0x00, 0xf0, 0x11, 0x00


	//----- nvinfo : EIATTR_SPARSE_MMA_MASK
	.align		4
.L_10221:
        /*0078*/ 	.byte	0x03, 0x50
        /*007a*/ 	.short	0x0000


	//----- nvinfo : EIATTR_MAXREG_COUNT
	.align		4
        /*007c*/ 	.byte	0x03, 0x1b
        /*007e*/ 	.short	0x00ff


	//----- nvinfo : EIATTR_MERCURY_ISA_VERSION
	.align		4
        /*0080*/ 	.byte	0x03, 0x5f
        /*0082*/ 	.short	0x0101


	//----- nvinfo : EIATTR_EXIT_INSTR_OFFSETS
	.align		4
        /*0084*/ 	.byte	0x04, 0x1c
        /*0086*/ 	.short	(.L_10223 - .L_10222)


	//   ....[0]....
.L_10222:
        /*0088*/ 	.word	0x00000530


	//   ....[1]....
        /*008c*/ 	.word	0x000005a0


	//----- nvinfo : EIATTR_MAX_THREADS
	.align		4
.L_10223:
        /*0090*/ 	.byte	0x04, 0x05
        /*0092*/ 	.short	(.L_10225 - .L_10224)
.L_10224:
        /*0094*/ 	.word	0x00000080
        /*0098*/ 	.word	0x00000001
        /*009c*/ 	.word	0x00000001


	//----- nvinfo : EIATTR_CRS_STACK_SIZE
	.align		4
.L_10225:
        /*00a0*/ 	.byte	0x04, 0x1e
        /*00a2*/ 	.short	(.L_10227 - .L_10226)
.L_10226:
        /*00a4*/ 	.word	0x00000000


	//----- nvinfo : EIATTR_CBANK_PARAM_SIZE
	.align		4
.L_10227:
        /*00a8*/ 	.byte	0x03, 0x19
        /*00aa*/ 	.short	0x0024


	//----- nvinfo : EIATTR_PARAM_CBANK
	.align		4
        /*00ac*/ 	.byte	0x04, 0x0a
        /*00ae*/ 	.short	(.L_10229 - .L_10228)
	.align		4
.L_10228:
        /*00b0*/ 	.word	index@(.nv.constant0._ZN2at6native27unrolled_elementwise_kernelINS0_13BinaryFunctorIhhhZZZNS0_19maximum_kernel_cudaERNS_18TensorIteratorBaseEENKUlvE_clEvENKUlvE_clEvEUlhhE_EESt5arrayIPcLm3EELi4E23TrivialOffsetCalculatorILi2EjESC_ILi1EjENS0_6memory15LoadWithoutCastENSF_16StoreWithoutCastEEEviT_T0_T2_T3_T4_T5_)
        /*00b4*/ 	.short	0x0210
        /*00b6*/ 	.short	0x0024


	//----- nvinfo : EIATTR_SW_WAR
	.align		4
.L_10229:
        /*00b8*/ 	.byte	0x04, 0x36
        /*00ba*/ 	.short	(.L_10231 - .L_10230)
.L_10230:
        /*00bc*/ 	.word	0x00000008
.L_10231:


//--------------------- .nv.info._ZN2at6native29vectorized_elementwise_kernelILi2ENS0_13BinaryFunctorIhhhZZZNS0_19maximum_kernel_cudaERNS_18TensorIteratorBaseEENKUlvE_clEvENKUlvE_clEvEUlhhE_EESt5arrayIPcLm3EEEEviT0_T1_ --------------------------
	.section	.nv.info._ZN2at6native29vectorized_elementwise_kernelILi2ENS0_13BinaryFunctorIhhhZZZNS0_19maximum_kernel_cudaERNS_18TensorIteratorBaseEENKUlvE_clEvENKUlvE_clEvEUlhhE_EESt5arrayIPcLm3EEEEviT0_T1_,"",@"SHT_CUDA_INFO"
	.sectionflags	@""
	.align	4


	//----- nvinfo : EIATTR_CUDA_API_VERSION
	.align		4
        /*0000*/ 	.byte	0x04, 0x37
        /*0002*/ 	.short	(.L_10233 - .L_10232)
.L_10232:
        /*0004*/ 	.word	0x00000082


	//----- nvinfo : EIATTR_KPARAM_INFO
	.align		4
.L_10233:
        /*0008*/ 	.byte	0x04, 0x17
        /*000a*/ 	.short	(.L_10235 - .L_10234)
.L_10234:
        /*000c*/ 	.word	0x00000000
        /*0010*/ 	.short	0x0002
        /*0012*/ 	.short	0x0008
        /*0014*/ 	.byte	0x00, 0xf0, 0x61, 0x00


	//----- nvinfo : EIATTR_KPARAM_INFO
	.align		4
.L_10235:
        /*0018*/ 	.byte	0x04, 0x17
        /*001a*/ 	.short	(.L_10237 - .L_10236)
.L_10236:
        /*001c*/ 	.word	0x00000000
        /*0020*/ 	.short	0x0001
        /*0022*/ 	.short	0x0004
        /*0024*/ 	.byte	0x00, 0xf0, 0x05, 0x00


	//----- nvinfo : EIATTR_KPARAM_INFO
	.align		4
.L_10237:
        /*0028*/ 	.byte	0x04, 0x17
        /*002a*/ 	.short	(.L_10239 - .L_10238)
.L_10238:
        /*002c*/ 	.word	0x00000000
        /*0030*/ 	.short	0x0000
        /*0032*/ 	.short	0x0000
        /*0034*/ 	.byte	0x00, 0xf0, 0x11, 0x00


	//----- nvinfo : EIATTR_SPARSE_MMA_MASK
	.align		4
.L_10239:
        /*0038*/ 	.byte	0x03, 0x50
        /*003a*/ 	.short	0x0000


	//----- nvinfo : EIATTR_MAXREG_COUNT
	.align		4
        /*003c*/ 	.byte	0x03, 0x1b
        /*003e*/ 	.short	0x00ff


	//----- nvinfo : EIATTR_MERCURY_ISA_VERSION
	.align		4
        /*0040*/ 	.byte	0x03, 0x5f
        /*0042*/ 	.short	0x0101


	//----- nvinfo : EIATTR_EXIT_INSTR_OFFSETS
	.align		4
        /*0044*/ 	.byte	0x04, 0x1c
        /*0046*/ 	.short	(.L_10241 - .L_10240)


	//   ....[0]....
.L_10240:
        /*0048*/ 	.word	0x00000440


	//   ....[1]....
        /*004c*/ 	.word	0x00000ef0


	//   ....[2]....
        /*0050*/ 	.word	0x00000f50


	//----- nvinfo : EIATTR_MAX_THREADS
	.align		4
.L_10241:
        /*0054*/ 	.byte	0x04, 0x05
        /*0056*/ 	.short	(.L_10243 - .L_10242)
.L_10242:
        /*0058*/ 	.word	0x00000080
        /*005c*/ 	.word	0x00000001
        /*0060*/ 	.word	0x00000001


	//----- nvinfo : EIATTR_CRS_STACK_SIZE
	.align		4
.L_10243:
        /*0064*/ 	.byte	0x04, 0x1e
        /*0066*/ 	.short	(.L_10245 - .L_10244)
.L_10244:
        /*0068*/ 	.word	0x00000000


	//----- nvinfo : EIATTR_CBANK_PARAM_SIZE
	.align		4
.L_10245:
        /*006c*/ 	.byte	0x03, 0x19
        /*006e*/ 	.short	0x0020


	//----- nvinfo : EIATTR_PARAM_CBANK
	.align		4
        /*0070*/ 	.byte	0x04, 0x0a
        /*0072*/ 	.short	(.L_10247 - .L_10246)
	.align		4
.L_10246:
        /*0074*/ 	.word	index@(.nv.constant0._ZN2at6native29vectorized_elementwise_kernelILi2ENS0_13BinaryFunctorIhhhZZZNS0_19maximum_kernel_cudaERNS_18TensorIteratorBaseEENKUlvE_clEvENKUlvE_clEvEUlhhE_EESt5arrayIPcLm3EEEEviT0_T1_)
        /*0078*/ 	.short	0x0210
        /*007a*/ 	.short	0x0020


	//----- nvinfo : EIATTR_SW_WAR
	.align		4
.L_10247:
        /*007c*/ 	.byte	0x04, 0x36
        /*007e*/ 	.short	(.L_10249 - .L_10248)
.L_10248:
        /*0080*/ 	.word	0x00000008
.L_10249:


//--------------------- .nv.info._ZN2at6native29vectorized_elementwise_kernelILi4ENS0_13BinaryFunctorIhhhZZZNS0_19maximum_kernel_cudaERNS_18TensorIteratorBaseEENKUlvE_clEvENKUlvE_clEvEUlhhE_EESt5arrayIPcLm3EEEEviT0_T1_ --------------------------
	.section	.nv.info._ZN2at6native29vectorized_elementwise_kernelILi4ENS0_13BinaryFunctorIhhhZZZNS0_19maximum_kernel_cudaERNS_18TensorIteratorBaseEENKUlvE_clEvENKUlvE_clEvEUlhhE_EESt5arrayIPcLm3EEEEviT0_T1_,"",@"SHT_CUDA_INFO"
	.sectionflags	@""
	.align	4


	//----- nvinfo : EIATTR_CUDA_API_VERSION
	.align		4
        /*0000*/ 	.byte	0x04, 0x37
        /*0002*/ 	.short	(.L_10251 - .L_10250)
.L_10250:
        /*0004*/ 	.word	0x00000082


	//----- nvinfo : EIATTR_KPARAM_INFO
	.align		4
.L_10251:
        /*0008*/ 	.byte	0x04, 0x17
        /*000a*/ 	.short	(.L_10253 - .L_10252)
.L_10252:
        /*000c*/ 	.word	0x00000000
        /*0010*/ 	.short	0x0002
        /*0012*/ 	.short	0x0008
        /*0014*/ 	.byte	0x00, 0xf0, 0x61, 0x00


	//----- nvinfo : EIATTR_KPARAM_INFO
	.align		4
.L_10253:
        /*0018*/ 	.byte	0x04, 0x17
        /*001a*/ 	.short	(.L_10255 - .L_10254)
.L_10254:
        /*001c*/ 	.word	0x00000000
        /*0020*/ 	.short	0x0001
        /*0022*/ 	.short	0x0004
        /*0024*/ 	.byte	0x00, 0xf0, 0x05, 0x00


	//----- nvinfo : EIATTR_KPARAM_INFO
	.align		4
.L_10255:
        /*0028*/ 	.byte	0x04, 0x17
        /*002a*/ 	.short	(.L_10257 - .L_10256)
.L_10256:
        /*002c*/ 	.word	0x00000000
        /*0030*/ 	.short	0x0000
        /*0032*/ 	.short	0x0000
        /*0034*/ 	.byte	0x00, 0xf0, 0x11, 0x00


	//----- nvinfo : EIATTR_SPARSE_MMA_MASK
	.align		4
.L_10257:
        /*0038*/ 	.byte	0x03, 0x50
        /*003a*/ 	.short	0x0000


	//----- nvinfo : EIATTR_MAXREG_COUNT
	.align		4
        /*003c*/ 	.byte	0x03, 0x1b
        /*003e*/ 	.short	0x00ff


	//----- nvinfo : EIATTR_MERCURY_ISA_VERSION
	.align		4
        /*0040*/ 	.byte	0x03, 0x5f
        /*0042*/ 	.short	0x0101


	//----- nvinfo : EIATTR_EXIT_INSTR_OFFSETS
	.align		4
        /*0044*/ 	.byte	0x04, 0x1c
        /*0046*/ 	.short	(.L_10259 - .L_10258)


	//   ....[0]....
.L_10258:
        /*0048*/ 	.word	0x00000400


	//   ....[1]....
        /*004c*/ 	.word	0x00000eb0


	//   ....[2]....
        /*0050*/ 	.word	0x00000f10


	//----- nvinfo : EIATTR_MAX_THREADS
	.align		4
.L_10259:
        /*0054*/ 	.byte	0x04, 0x05
        /*0056*/ 	.short	(.L_10261 - .L_10260)
.L_10260:
        /*0058*/ 	.word	0x00000080
        /*005c*/ 	.word	0x00000001
        /*0060*/ 	.word	0x00000001


	//----- nvinfo : EIATTR_CRS_STACK_SIZE
	.align		4
.L_10261:
        /*0064*/ 	.byte	0x04, 0x1e
        /*0066*/ 	.short	(.L_10263 - .L_10262)
.L_10262:
        /*0068*/ 	.word	0x00000000


	//----- nvinfo : EIATTR_CBANK_PARAM_SIZE
	.align		4
.L_10263:
        /*006c*/ 	.byte	0x03, 0x19
        /*006e*/ 	.short	0x0020


	//----- nvinfo : EIATTR_PARAM_CBANK
	.align		4
        /*0070*/ 	.byte	0x04, 0x0a
        /*0072*/ 	.short	(.L_10265 - .L_10264)
	.align		4
.L_10264:
        /*0074*/ 	.word	index@(.nv.constant0._ZN2at6native29vectorized_elementwise_kernelILi4ENS0_13BinaryFunctorIhhhZZZNS0_19maximum_kernel_cudaERNS_18TensorIteratorBaseEENKUlvE_clEvENKUlvE_clEvEUlhhE_EESt5arrayIPcLm3EEEEviT0_T1_)
        /*0078*/ 	.short	0x0210
        /*007a*/ 	.short	0x0020


	//----- nvinfo : EIATTR_SW_WAR
	.align		4
.L_10265:
        /*007c*/ 	.byte	0x04, 0x36
        /*007e*/ 	.short	(.L_10267 - .L_10266)
.L_10266:
        /*0080*/ 	.word	0x00000008
.L_10267:


//--------------------- .nv.info._ZN2at6native29vectorized_elementwise_kernelILi8ENS0_13BinaryFunctorIhhhZZZNS0_19maximum_kernel_cudaERNS_18TensorIteratorBaseEENKUlvE_clEvENKUlvE_clEvEUlhhE_EESt5arrayIPcLm3EEEEviT0_T1_ --------------------------
	.section	.nv.info._ZN2at6native29vectorized_elementwise_kernelILi8ENS0_13BinaryFunctorIhhhZZZNS0_19maximum_kernel_cudaERNS_18TensorIteratorBaseEENKUlvE_clEvENKUlvE_clEvEUlhhE_EESt5arrayIPcLm3EEEEviT0_T1_,"",@"SHT_CUDA_INFO"
	.sectionflags	@""
	.align	4


	//----- nvinfo : EIATTR_CUDA_API_VERSION
	.align		4
        /*0000*/ 	.byte	0x04, 0x37
        /*0002*/ 	.short	(.L_10269 - .L_10268)
.L_10268:
        /*0004*/ 	.word	0x00000082


	//----- nvinfo : EIATTR_KPARAM_INFO
	.align		4
.L_10269:
        /*0008*/ 	.byte	0x04, 0x17
        /*000a*/ 	.short	(.L_10271 - .L_10270)
.L_10270:
        /*000c*/ 	.word	0x00000000
        /*0010*/ 	.short	0x0002
        /*0012*/ 	.short	0x0008
        /*0014*/ 	.byte	0x00, 0xf0, 0x61, 0x00


	//----- nvinfo : EIATTR_KPARAM_INFO
	.align		4
.L_10271:
        /*0018*/ 	.byte	0x04, 0x17
        /*001a*/ 	.short	(.L_10273 - .L_10272)
.L_10272:
        /*001c*/ 	.word	0x00000000
        /*0020*/ 	.short	0x0001
        /*0022*/ 	.short	0x0004
        /*0024*/ 	.byte	0x00, 0xf0, 0x05, 0x00


	//----- nvinfo : EIATTR_KPARAM_INFO
	.align		4
.L_10273:
        /*0028*/ 	.byte	0x04, 0x17
        /*002a*/ 	.short	(.L_10275 - .L_10274)
.L_10274:
        /*002c*/ 	.word	0x00000000
        /*0030*/ 	.short	0x0000
        /*0032*/ 	.short	0x0000
        /*0034*/ 	.byte	0x00, 0xf0, 0x11, 0x00


	//----- nvinfo : EIATTR_SPARSE_MMA_MASK
	.align		4
.L_10275:
        /*0038*/ 	.byte	0x03, 0x50
        /*003a*/ 	.short	0x0000


	//----- nvinfo : EIATTR_MAXREG_COUNT
	.align		4
        /*003c*/ 	.byte	0x03, 0x1b
        /*003e*/ 	.short	0x00ff


	//----- nvinfo : EIATTR_MERCURY_ISA_VERSION
	.align		4
        /*0040*/ 	.byte	0x03, 0x5f
        /*0042*/ 	.short	0x0101


	//----- nvinfo : EIATTR_EXIT_INSTR_OFFSETS
	.align		4
        /*0044*/ 	.byte	0x04, 0x1c
        /*0046*/ 	.short	(.L_10277 - .L_10276)


	//   ....[0]....
.L_10276:
        /*0048*/ 	.word	0x000004f0


	//   ....[1]....
        /*004c*/ 	.word	0x00000fa0


	//   ....[2]....
        /*0050*/ 	.word	0x00001000


	//----- nvinfo : EIATTR_MAX_THREADS
	.align		4
.L_10277:
        /*0054*/ 	.byte	0x04, 0x05
        /*0056*/ 	.short	(.L_10279 - .L_10278)
.L_10278:
        /*0058*/ 	.word	0x00000080
        /*005c*/ 	.word	0x00000001
        /*0060*/ 	.word	0x00000001


	//----- nvinfo : EIATTR_CRS_STACK_SIZE
	.align		4
.L_10279:
        /*0064*/ 	.byte	0x04, 0x1e
        /*0066*/ 	.short	(.L_10281 - .L_10280)
.L_10280:
        /*0068*/ 	.word	0x00000000


	//----- nvinfo : EIATTR_CBANK_PARAM_SIZE
	.align		4
.L_10281:
        /*006c*/ 	.byte	0x03, 0x19
        /*006e*/ 	.short	0x0020


	//----- nvinfo : EIATTR_PARAM_CBANK
	.align		4
        /*0070*/ 	.byte	0x04, 0x0a
        /*0072*/ 	.short	(.L_10283 - .L_10282)
	.align		4
.L_10282:
        /*0074*/ 	.word	index@(.nv.constant0._ZN2at6native29vectorized_elementwise_kernelILi8ENS0_13BinaryFunctorIhhhZZZNS0_19maximum_kernel_cudaERNS_18TensorIteratorBaseEENKUlvE_clEvENKUlvE_clEvEUlhhE_EESt5arrayIPcLm3EEEEviT0_T1_)
        /*0078*/ 	.short	0x0210
        /*007a*/ 	.short	0x0020


	//----- nvinfo : EIATTR_SW_WAR
	.align		4
.L_10283:
        /*007c*/ 	.byte	0x04, 0x36
        /*007e*/ 	.short	(.L_10285 - .L_10284)
.L_10284:
        /*0080*/ 	.word	0x00000008
.L_10285:


//--------------------- .nv.info._ZN2at6native18elementwise_kernelILi128ELi4EZNS0_15gpu_kernel_implINS0_13AUnaryFunctorIbbbZNS0_19maximum_kernel_cudaERNS_18TensorIteratorBaseEEUlbbE_EEEEvS5_RKT_EUliE_EEviT1_ --------------------------
	.section	.nv.info._ZN2at6native18elementwise_kernelILi128ELi4EZNS0_15gpu_kernel_implINS0_13AUnaryFunctorIbbbZNS0_19maximum_kernel_cudaERNS_18TensorIteratorBaseEEUlbbE_EEEEvS5_RKT_EUliE_EEviT1_,"",@"SHT_CUDA_INFO"
	.sectionflags	@""
	.align	4


	//----- nvinfo : EIATTR_CUDA_API_VERSION
	.align		4
        /*0000*/ 	.byte	0x04, 0x37
        /*0002*/ 	.short	(.L_10287 - .L_10286)
.L_10286:
        /*0004*/ 	.word	0x00000082


	//----- nvinfo : EIATTR_KPARAM_INFO
	.align		4
.L_10287:
        /*0008*/ 	.byte	0x04, 0x17
        /*000a*/ 	.short	(.L_10289 - .L_10288)
.L_10288:
        /*000c*/ 	.word	0x00000000
        /*0010*/ 	.short	0x0001
        /*0012*/ 	.short	0x0008
        /*0014*/ 	.byte	0x00, 0xf0, 0x61, 0x08


	//----- nvinfo : EIATTR_KPARAM_INFO
	.align		4
.L_10289:
        /*0018*/ 	.byte	0x04, 0x17
        /*001a*/ 	.short	(.L_10291 - .L_10290)
.L_10290:
        /*001c*/ 	.word	0x00000000
        /*0020*/ 	.short	0x0000
        /*0022*/ 	.short	0x0000
        /*0024*/ 	.byte	0x00, 0xf0, 0x11, 0x00


	//----- nvinfo : EIATTR_SPARSE_MMA_MASK
	.align		4
.L_10291:
        /*0028*/ 	.byte	0x03, 0x50
        /*002a*/ 	.short	0x0000


	//----- nvinfo : EIATTR_MAXREG_COUNT
	.align		4
        /*002c*/ 	.byte	0x03, 0x1b
        /*002e*/ 	.short	0x0080


	//----- nvinfo : EIATTR_EXTERNS
	.align		4
        /*0030*/ 	.byte	0x04, 0x0f
        /*0032*/ 	.short	(.L_10293 - .L_10292)


	//   ....[0]....
	.align		4
.L_10292:
        /*0034*/ 	.word	index@(__assertfail)


	//----- nvinfo : EIATTR_MERCURY_ISA_VERSION
	.align		4
.L_10293:
        /*0038*/ 	.byte	0x03, 0x5f
        /*003a*/ 	.short	0x0101


	//----- nvinfo : EIATTR_SYSCALL_OFFSETS
	.align		4
        /*003c*/ 	.byte	0x04, 0x46
        /*003e*/ 	.short	(.L_10295 - .L_10294)


	//   ....[0]....
.L_10294:
        /*0040*/ 	.word	0x00002260


	//   ....[1]....
        /*0044*/ 	.word	0x00003020


	//   ....[2]....
        /*0048*/ 	.word	0x000052c0


	//   ....[3]....
        /*004c*/ 	.word	0x00006070


	//   ....[4]....
        /*0050*/ 	.word	0x000082f0


	//   ....[5]....
        /*0054*/ 	.word	0x000090a0


	//   ....[6]....
        /*0058*/ 	.word	0x0000b310


	//   ....[7]....
        /*005c*/ 	.word	0x0000c0c0


	//----- nvinfo : EIATTR_EXIT_INSTR_OFFSETS
	.align		4
.L_10295:
        /*0060*/ 	.byte	0x04, 0x1c
        /*0062*/ 	.short	(.L_10297 - .L_10296)


	//   ....[0]....
.L_10296:
        /*0064*/ 	.word	0x00009150


	//   ....[1]....
        /*0068*/ 	.word	0x0000b4b0


	//   ....[2]....
        /*006c*/ 	.word	0x0000b4d0


	//   ....[3]....
        /*0070*/ 	.word	0x0000b560


	//   ....[4]....
        /*0074*/ 	.word	0x0000b580


	//   ....[5]....
        /*0078*/ 	.word	0x0000b5a0


	//   ....[6]....
        /*007c*/ 	.word	0x0000b630


	//   ....[7]....
        /*0080*/ 	.word	0x0000b670


	//   ....[8]....
        /*0084*/ 	.word	0x0000b710


	//   ....[9]....
        /*0088*/ 	.word	0x0000b760


	//   ....[10]....
        /*008c*/ 	.word	0x0000b7a0


	//   ....[11]....
        /*0090*/ 	.word	0x0000b840


	//   ....[12]....
        /*0094*/ 	.word	0x0000b890


	//   ....[13]....
        /*0098*/ 	.word	0x0000b9e0


	//   ....[14]....
        /*009c*/ 	.word	0x0000ba80


	//   ....[15]....
        /*00a0*/ 	.word	0x0000bac0


	//   ....[16]....
        /*00a4*/ 	.word	0x0000bb10


	//   ....[17]....
        /*00a8*/ 	.word	0x0000bb50


	//   ....[18]....
        /*00ac*/ 	.word	0x0000bbf0


	//   ....[19]....
        /*00b0*/ 	.word	0x0000bd30


	//   ....[20]....
        /*00b4*/ 	.word	0x0000be70


	//   ....[21]....
        /*00b8*/ 	.word	0x0000bfc0


	//   ....[22]....
        /*00bc*/ 	.word	0x0000c0d0


	//   ....[23]....
        /*00c0*/ 	.word	0x0000c100


	//   ....[24]....
        /*00c4*/ 	.word	0x0000c120


	//----- nvinfo : EIATTR_MAX_THREADS
	.align		4
.L_10297:
        /*00c8*/ 	.byte	0x04, 0x05
        /*00ca*/ 	.short	(.L_10299 - .L_10298)
.L_10298:
        /*00cc*/ 	.word	0x00000080
        /*00d0*/ 	.word	0x00000001
        /*00d4*/ 	.word	0x00000001


	//----- nvinfo : EIATTR_CRS_STACK_SIZE
	.align		4
.L_10299:
        /*00d8*/ 	.byte	0x04, 0x1e
        /*00da*/ 	.short	(.L_10301 - .L_10300)
.L_10300:
        /*00dc*/ 	.word	0x00000000


	//----- nvinfo : EIATTR_CBANK_PARAM_SIZE
	.align		4
.L_10301:
        /*00e0*/ 	.byte	0x03, 0x19
        /*00e2*/ 	.short	0x0220


	//----- nvinfo : EIATTR_PARAM_CBANK
	.align		4
        /*00e4*/ 	.byte	0x04, 0x0a
        /*00e6*/ 	.short	(.L_10303 - .L_10302)
	.align		4
.L_10302:
        /*00e8*/ 	.word	index@(.nv.constant0._ZN2at6native18elementwise_kernelILi128ELi4EZNS0_15gpu_kernel_implINS0_13AUnaryFunctorIbbbZNS0_19maximum_kernel_cudaERNS_18TensorIteratorBaseEEUlbbE_EEEEvS5_RKT_EUliE_EEviT1_)
        /*00ec*/ 	.short	0x0210
        /*00ee*/ 	.short	0x0220


	//----- nvinfo : EIATTR_SW_WAR
	.align		4
.L_10303:
        /*00f0*/ 	.byte	0x04, 0x36
        /*00f2*/ 	.short	(.L_10305 - .L_10304)
.L_10304:
        /*00f4*/ 	.word	0x00000008
.L_10305:


//--------------------- .nv.info._ZN2at6native27unrolled_elementwise_kernelINS0_13AUnaryFunctorIbbbZNS0_19maximum_kernel_cudaERNS_18TensorIteratorBaseEEUlbbE_EESt5arrayIPcLm2EELi4E23TrivialOffsetCalculatorILi1EjESB_NS0_6memory12LoadWithCastILi1EEENSC_13StoreWithCastILi1EEEEEviT_T0_T2_T3_T4_T5_ --------------------------
	.section	.nv.info._ZN2at6native27unrolled_elementwise_kernelINS0_13AUnaryFunctorIbbbZNS0_19maximum_kernel_cudaERNS_18TensorIteratorBaseEEUlbbE_EESt5arrayIPcLm2EELi4E23TrivialOffsetCalculatorILi1EjESB_NS0_6memory12LoadWithCastILi1EEENSC_13StoreWithCastILi1EEEEEviT_T0_T2_T3_T4_T5_,"",@"SHT_CUDA_INFO"
	.sectionflags	@""
	.align	4


	//----- nvinfo : EIATTR_CUDA_API_VERSION
	.align		4
        /*0000*/ 	.byte	0x04, 0x37
        /*0002*/ 	.short	(.L_10307 - .L_10306)
.L_10306:
        /*0004*/ 	.word	0x00000082


	//----- nvinfo : EIATTR_KPARAM_INFO
	.align		4
.L_10307:
        /*0008*/ 	.byte	0x04, 0x17
        /*000a*/ 	.short	(.L_10309 - .L_10308)
.L_10308:
        /*000c*/ 	.word	0x00000000
        /*0010*/ 	.short	0x0006
        /*0012*/ 	.short	0x0024
        /*0014*/ 	.byte	0x00, 0xf0, 0x21, 0x00


	//----- nvinfo : EIATTR_KPARAM_INFO
	.align		4
.L_10309:
        /*0018*/ 	.byte	0x04, 0x17
        /*001a*/ 	.short	(.L_10311 - .L_10310)
.L_10310:
        /*001c*/ 	.word	0x00000000
        /*0020*/ 	.short	0x0005
        /*0022*/ 	.short	0x001c
        /*0024*/ 	.byte	0x00, 0xf0, 0x21, 0x00


	//----- nvinfo : EIATTR_KPARAM_INFO
	.align		4
.L_10311:
        /*0028*/ 	.byte	0x04, 0x17
        /*002a*/ 	.short	(.L_10313 - .L_10312)
.L_10312:
        /*002c*/ 	.word	0x00000000
        /*0030*/ 	.short	0x0004
        /*0032*/ 	.short	0x0019
        /*0034*/ 	.byte	0x00, 0xf0, 0x05, 0x00


	//----- nvinfo : EIATTR_KPARAM_INFO
	.align		4
.L_10313:
        /*0038*/ 	.byte	0x04, 0x17
        /*003a*/ 	.short	(.L_10315 - .L_10314)
.L_10314:
        /*003c*/ 	.word	0x00000000
        /*0040*/ 	.short	0x0003
        /*0042*/ 	.short	0x0018
        /*0044*/ 	.byte	0x00, 0xf0, 0x05, 0x00


	//----- nvinfo : EIATTR_KPARAM_INFO
	.align		4
.L_10315:
        /*0048*/ 	.byte	0x04, 0x17
        /*004a*/ 	.short	(.L_10317 - .L_10316)
.L_10316:
        /*004c*/ 	.word	0x00000000
        /*0050*/ 	.short	0x0002
        /*0052*/ 	.short	0x0008
        /*0054*/ 	.byte	0x00, 0xf0, 0x41, 0x00


	//----- nvinfo : EIATTR_KPARAM_INFO
	.align		4
.L_10317:
        /*0058*/ 	.byte	0x04, 0x17
        /*005a*/ 	.short	(.L_10319 - .L_10318)
.L_10318:
        /*005c*/ 	.word	0x00000000
        /*0060*/ 	.short	0x0001
        /*0062*/ 	.short	0x0004
        /*0064*/ 	.byte	0x00, 0xf0, 0x09, 0x00


	//----- nvinfo : EIATTR_KPARAM_INFO
	.align		4
.L_10319:
        /*0068*/ 	.byte	0x04, 0x17
        /*006a*/ 	.short	(.L_10321 - .L_10320)
.L_10320:
        /*006c*/ 	.word	0x00000000
        /*0070*/ 	.short	0x0000
        /*0072*/ 	.short	0x0000
        /*0074*/ 	.byte	0x00, 0xf0, 0x11, 0x00


	//----- nvinfo : EIATTR_SPARSE_MMA_MASK
	.align		4
.L_10321:
        /*0078*/ 	.byte	0x03, 0x50
        /*007a*/ 	.short	0x0000


	//----- nvinfo : EIATTR_MAXREG_COUNT
	.align		4
        /*007c*/ 	.byte	0x03, 0x1b
        /*007e*/ 	.short	0x00ff


	//----- nvinfo : EIATTR_EXTERNS
	.align		4
        /*0080*/ 	.byte	0x04, 0x0f
        /*0082*/ 	.short	(.L_10323 - .L_10322)


	//   ....[0]....
	.align		4
.L_10322:
        /*0084*/ 	.word	index@(__assertfail)


	//----- nvinfo : EIATTR_MERCURY_ISA_VERSION
	.align		4
.L_10323:
        /*0088*/ 	.byte	0x03, 0x5f
        /*008a*/ 	.short	0x0101


	//----- nvinfo : EIATTR_SYSCALL_OFFSETS
	.align		4
        /*008c*/ 	.byte	0x04, 0x46
        /*008e*/ 	.short	(.L_10325 - .L_10324)


	//   ....[0]....
.L_10324:
        /*0090*/ 	.word	0x00000f80


	//   ....[1]....
        /*0094*/ 	.word	0x00001f40


	//   ....[2]....
        /*0098*/ 	.word	0x00002f10


	//   ....[3]....
        /*009c*/ 	.word	0x00003ec0


	//   ....[4]....
        /*00a0*/ 	.word	0x00004ea0


	//   ....[5]....
        /*00a4*/ 	.word	0x00005d70


	//   ....[6]....
        /*00a8*/ 	.word	0x00006c20


	//   ....[7]....
        /*00ac*/ 	.word	0x00007ad0


	//----- nvinfo : EIATTR_EXIT_INSTR_OFFSETS
	.align		4
.L_10325:
        /*00b0*/ 	.byte	0x04, 0x1c
        /*00b2*/ 	.short	(.L_10327 - .L_10326)


	//   ....[0]....
.L_10326:
        /*00b4*/ 	.word	0x00006cb0


	//   ....[1]....
        /*00b8*/ 	.word	0x00006de0


	//   ....[2]....
        /*00bc*/ 	.word	0x00006e00


	//   ....[3]....
        /*00c0*/ 	.word	0x00006e90


	//   ....[4]....
        /*00c4*/ 	.word	0x00006eb0


	//   ....[5]....
        /*00c8*/ 	.word	0x00006ed0


	//   ....[6]....
        /*00cc*/ 	.word	0x00006f60


	//   ....[7]....
        /*00d0*/ 	.word	0x00006fa0


	//   ....[8]....
        /*00d4*/ 	.word	0x00007040


	//   ....[9]....
        /*00d8*/ 	.word	0x00007090


	//   ....[10]....
        /*00dc*/ 	.word	0x000070c0


	//   ....[11]....
        /*00e0*/ 	.word	0x00007160


	//   ....[12]....
        /*00e4*/ 	.word	0x000071a0


	//   ....[13]....
        /*00e8*/ 	.word	0x00007330


	//   ....[14]....
        /*00ec*/ 	.word	0x00007490


	//   ....[15]....
        /*00f0*/ 	.word	0x000074d0


	//   ....[16]....
        /*00f4*/ 	.word	0x00007570


	//   ....[17]....
        /*00f8*/ 	.word	0x000076f0


	//   ....[18]....
        /*00fc*/ 	.word	0x00007870


	//   ....[19]....
        /*0100*/ 	.word	0x000079d0


	//   ....[20]....
        /*0104*/ 	.word	0x00007ae0


	//   ....[21]....
        /*0108*/ 	.word	0x00007b10


	//   ....[22]....
        /*010c*/ 	.word	0x00007b30


	//----- nvinfo : EIATTR_MAX_THREADS
	.align		4
.L_10327:
        /*0110*/ 	.byte	0x04, 0x05
        /*0112*/ 	.short	(.L_10329 - .L_10328)
.L_10328:
        /*0114*/ 	.word	0x00000080
        /*0118*/ 	.word	0x00000001
        /*011c*/ 	.word	0x00000001


	//----- nvinfo : EIATTR_CRS_STACK_SIZE
	.align		4
.L_10329:
        /*0120*/ 	.byte	0x04, 0x1e
        /*0122*/ 	.short	(.L_10331 - .L_10330)
.L_10330:
        /*0124*/ 	.word	0x00000000


	//----- nvinfo : EIATTR_CBANK_PARAM_SIZE
	.align		4
.L_10331:
        /*0128*/ 	.byte	0x03, 0x19
        /*012a*/ 	.short	0x002c


	//----- nvinfo : EIATTR_PARAM_CBANK
	.align		4
        /*012c*/ 	.byte	0x04, 0x0a
        /*012e*/ 	.short	(.L_10333 - .L_10332)
	.align		4
.L_10332:
        /*0130*/ 	.word	index@(.nv.constant0._ZN2at6native27unrolled_elementwise_kernelINS0_13AUnaryFunctorIbbbZNS0_19maximum_kernel_cudaERNS_18TensorIteratorBaseEEUlbbE_EESt5arrayIPcLm2EELi4E23TrivialOffsetCalculatorILi1EjESB_NS0_6memory12LoadWithCastILi1EEENSC_13StoreWithCastILi1EEEEEviT_T0_T2_T3_T4_T5_)
        /*0134*/ 	.short	0x0210
        /*0136*/ 	.short	0x002c


	//----- nvinfo : EIATTR_SW_WAR
	.align		4
.L_10333:
        /*0138*/ 	.byte	0x04, 0x36
        /*013a*/ 	.short	(.L_10335 - .L_10334)
.L_10334:
        /*013c*/ 	.word	0x00000008
.L_10335:


//--------------------- .nv.info._ZN2at6native18elementwise_kernelILi128ELi4EZNS0_22gpu_kernel_impl_nocastINS0_13AUnaryFunctorIbbbZNS0_19maximum_kernel_cudaERNS_18TensorIteratorBaseEEUlbbE_EEEEvS5_RKT_EUliE_EEviT1_ --------------------------
	.section	.nv.info._ZN2at6native18elementwise_kernelILi128ELi4EZNS0_22gpu_kernel_impl_nocastINS0_13AUnaryFunctorIbbbZNS0_19maximum_kernel_cudaERNS_18TensorIteratorBaseEEUlbbE_EEEEvS5_RKT_EUliE_EEviT1_,"",@"SHT_CUDA_INFO"
	.sectionflags	@""
	.align	4


	//----- nvinfo : EIATTR_CUDA_API_VERSION
	.align		4
        /*0000*/ 	.byte	0x04, 0x37
        /*0002*/ 	.short	(.L_10337 - .L_10336)
.L_10336:
        /*0004*/ 	.word	0x00000082


	//----- nvinfo : EIATTR_KPARAM_INFO
	.align		4
.L_10337:
        /*0008*/ 	.byte	0x04, 0x17
        /*000a*/ 	.short	(.L_10339 - .L_10338)
.L_10338:
        /*000c*/ 	.word	0x00000000
        /*0010*/ 	.short	0x0001
        /*0012*/ 	.short	0x0008
        /*0014*/ 	.byte	0x00, 0xf0, 0x61, 0x08


	//----- nvinfo : EIATTR_KPARAM_INFO
	.align		4
.L_10339:
        /*0018*/ 	.byte	0x04, 0x17
        /*001a*/ 	.short	(.L_10341 - .L_10340)
.L_10340:
        /*001c*/ 	.word	0x00000000
        /*0020*/ 	.short	0x0000
        /*0022*/ 	.short	0x0000
        /*0024*/ 	.byte	0x00, 0xf0, 0x11, 0x00


	//----- nvinfo : EIATTR_SPARSE_MMA_MASK
	.align		4
.L_10341:
        /*0028*/ 	.byte	0x03, 0x50
        /*002a*/ 	.short	0x0000


	//----- nvinfo : EIATTR_MAXREG_COUNT
	.align		4
        /*002c*/ 	.byte	0x03, 0x1b
        /*002e*/ 	.short	0x0080


	//----- nvinfo : EIATTR_MERCURY_ISA_VERSION
	.align		4
        /*0030*/ 	.byte	0x03, 0x5f
        /*0032*/ 	.short	0x0101


	//----- nvinfo : EIATTR_EXIT_INSTR_OFFSETS
	.align		4
        /*0034*/ 	.byte	0x04, 0x1c
        /*0036*/ 	.short	(.L_10343 - .L_10342)


	//   ....[0]....
.L_10342:
        /*0038*/ 	.word	0x00003c40


	//   ....[1]....
        /*003c*/ 	.word	0x00004ff0


	//----- nvinfo : EIATTR_MAX_THREADS
	.align		4
.L_10343:
        /*0040*/ 	.byte	0x04, 0x05
        /*0042*/ 	.short	(.L_10345 - .L_10344)
.L_10344:
        /*0044*/ 	.word	0x00000080
        /*0048*/ 	.word	0x00000001
        /*004c*/ 	.word	0x00000001


	//----- nvinfo : EIATTR_CRS_STACK_SIZE
	.align		4
.L_10345:
        /*0050*/ 	.byte	0x04, 0x1e
        /*0052*/ 	.short	(.L_10347 - .L_10346)
.L_10346:
        /*0054*/ 	.word	0x00000000


	//----- nvinfo : EIATTR_CBANK_PARAM_SIZE
	.align		4
.L_10347:
        /*0058*/ 	.byte	0x03, 0x19
        /*005a*/ 	.short	0x0220


	//----- nvinfo : EIATTR_PARAM_CBANK
	.align		4
        /*005c*/ 	.byte	0x04, 0x0a
        /*005e*/ 	.short	(.L_10349 - .L_10348)
	.align		4
.L_10348:
        /*0060*/ 	.word	index@(.nv.constant0._ZN2at6native18elementwise_kernelILi128ELi4EZNS0_22gpu_kernel_impl_nocastINS0_13AUnaryFunctorIbbbZNS0_19maximum_kernel_cudaERNS_18TensorIteratorBaseEEUlbbE_EEEEvS5_RKT_EUliE_EEviT1_)
        /*0064*/ 	.short	0x0210
        /*0066*/ 	.short	0x0220


	//----- nvinfo : EIATTR_SW_WAR
	.align		4
.L_10349:
        /*0068*/ 	.byte	0x04, 0x36
        /*006a*/ 	.short	(.L_10351 - .L_10350)
.L_10350:
        /*006c*/ 	.word	0x00000008
.L_10351:


//--------------------- .nv.info._ZN2at6native27unrolled_elementwise_kernelINS0_13AUnaryFunctorIbbbZNS0_19maximum_kernel_cudaERNS_18TensorIteratorBaseEEUlbbE_EESt5arrayIPcLm2EELi4E23TrivialOffsetCalculatorILi1EjESB_NS0_6memory15LoadWithoutCastENSC_16StoreWithoutCastEEEviT_T0_T2_T3_T4_T5_ --------------------------
	.section	.nv.info._ZN2at6native27unrolled_elementwise_kernelINS0_13AUnaryFunctorIbbbZNS0_19maximum_kernel_cudaERNS_18TensorIteratorBaseEEUlbbE_EESt5arrayIPcLm2EELi4E23TrivialOffsetCalculatorILi1EjESB_NS0_6memory15LoadWithoutCastENSC_16StoreWithoutCastEEEviT_T0_T2_T3_T4_T5_,"",@"SHT_CUDA_INFO"
	.sectionflags	@""
	.align	4


	//----- nvinfo : EIATTR_CUDA_API_VERSION
	.align		4
        /*0000*/ 	.byte	0x04, 0x37
        /*0002*/ 	.short	(.L_10353 - .L_10352)
.L_10352:
        /*0004*/ 	.word	0x00000082


	//----- nvinfo : EIATTR_KPARAM_INFO
	.align		4
.L_10353:
        /*0008*/ 	.byte	0x04, 0x17
        /*000a*/ 	.short	(.L_10355 - .L_10354)
.L_10354:
        /*000c*/ 	.word	0x00000000
        /*0010*/ 	.short	0x0006
        /*0012*/ 	.short	0x001b
        /*0014*/ 	.byte	0x00, 0xf0, 0x05, 0x00


	//----- nvinfo : EIATTR_KPARAM_INFO
	.align		4
.L_10355:
        /*0018*/ 	.byte	0x04, 0x17
        /*001a*/ 	.short	(.L_10357 - .L_10356)
.L_10356:
        /*001c*/ 	.word	0x00000000
        /*0020*/ 	.short	0x0005
        /*0022*/ 	.short	0x001a
        /*0024*/ 	.byte	0x00, 0xf0, 0x05, 0x00


	//----- nvinfo : EIATTR_KPARAM_INFO
	.align		4
.L_10357:
        /*0028*/ 	.byte	0x04, 0x17
        /*002a*/ 	.short	(.L_10359 - .L_10358)
.L_10358:
        /*002c*/ 	.word	0x00000000
        /*0030*/ 	.short	0x0004
        /*0032*/ 	.short	0x0019
        /*0034*/ 	.byte	0x00, 0xf0, 0x05, 0x00


	//----- nvinfo : EIATTR_KPARAM_INFO
	.align		4
.L_10359:
        /*0038*/ 	.byte	0x04, 0x17
        /*003a*/ 	.short	(.L_10361 - .L_10360)
.L_10360:
        /*003c*/ 	.word	0x00000000
        /*0040*/ 	.short	0x0003
        /*0042*/ 	.short	0x0018
        /*0044*/ 	.byte	0x00, 0xf0, 0x05, 0x00


	//----- nvinfo : EIATTR_KPARAM_INFO
	.align		4
.L_10361:
        /*0048*/ 	.byte	0x04, 0x17
        /*004a*/ 	.short	(.L_10363 - .L_10362)
.L_10362:
        /*004c*/ 	.word	0x00000000
        /*0050*/ 	.short	0x0002
        /*0052*/ 	.short	0x0008
        /*0054*/ 	.byte	0x00, 0xf0, 0x41, 0x00


	//----- nvinfo : EIATTR_KPARAM_INFO
	.align		4
.L_10363:
        /*0058*/ 	.byte	0x04, 0x17
        /*005a*/ 	.short	(.L_10365 - .L_10364)
.L_10364:
        /*005c*/ 	.word	0x00000000
        /*0060*/ 	.short	0x0001
        /*0062*/ 	.short	0x0004
        /*0064*/ 	.byte	0x00, 0xf0, 0x09, 0x00


	//----- nvinfo : EIATTR_KPARAM_INFO
	.align		4
.L_10365:
        /*0068*/ 	.byte	0x04, 0x17
        /*006a*/ 	.short	(.L_10367 - .L_10366)
.L_10366:
        /*006c*/ 	.word	0x00000000
        /*0070*/ 	.short	0x0000
        /*0072*/ 	.short	0x0000
        /*0074*/ 	.byte	0x00, 0xf0, 0x11, 0x00


	//----- nvinfo : EIATTR_SPARSE_MMA_MASK
	.align		4
.L_10367:
        /*0078*/ 	.byte	0x03, 0x50
        /*007a*/ 	.short	0x0000


	//----- nvinfo : EIATTR_MAXREG_COUNT
	.align		4
        /*007c*/ 	.byte	0x03, 0x1b
        /*007e*/ 	.short	0x00ff


	//----- nvinfo : EIATTR_MERCURY_ISA_VERSION
	.align		4
        /*0080*/ 	.byte	0x03, 0x5f
        /*0082*/ 	.short	0x0101


	//----- nvinfo : EIATTR_EXIT_INSTR_OFFSETS
	.align		4
        /*0084*/ 	.byte	0x04, 0x1c
        /*0086*/ 	.short	(.L_10369 - .L_10368)


	//   ....[0]....
.L_10368:
        /*0088*/ 	.word	0x000004f0


	//   ....[1]....
        /*008c*/ 	.word	0x00000580


	//----- nvinfo : EIATTR_MAX_THREADS
	.align		4
.L_10369:
        /*0090*/ 	.byte	0x04, 0x05
        /*0092*/ 	.short	(.L_10371 - .L_10370)
.L_10370:
        /*0094*/ 	.word	0x00000080
        /*0098*/ 	.word	0x00000001
        /*009c*/ 	.word	0x00000001


	//----- nvinfo : EIATTR_CRS_STACK_SIZE
	.align		4
.L_10371:
        /*00a0*/ 	.byte	0x04, 0x1e
        /*00a2*/ 	.short	(.L_10373 - .L_10372)
.L_10372:
        /*00a4*/ 	.word	0x00000000


	//----- nvinfo : EIATTR_CBANK_PARAM_SIZE
	.align		4
.L_10373:
        /*00a8*/ 	.byte	0x03, 0x19
        /*00aa*/ 	.short	0x001c


	//----- nvinfo : EIATTR_PARAM_CBANK
	.align		4
        /*00ac*/ 	.byte	0x04, 0x0a
        /*00ae*/ 	.short	(.L_10375 - .L_10374)
	.align		4
.L_10374:
        /*00b0*/ 	.word	index@(.nv.constant0._ZN2at6native27unrolled_elementwise_kernelINS0_13AUnaryFunctorIbbbZNS0_19maximum_kernel_cudaERNS_18TensorIteratorBaseEEUlbbE_EESt5arrayIPcLm2EELi4E23TrivialOffsetCalculatorILi1EjESB_NS0_6memory15LoadWithoutCastENSC_16StoreWithoutCastEEEviT_T0_T2_T3_T4_T5_)
        /*00b4*/ 	.short	0x0210
        /*00b6*/ 	.short	0x001c


	//----- nvinfo : EIATTR_SW_WAR
	.align		4
.L_10375:
        /*00b8*/ 	.byte	0x04, 0x36
        /*00ba*/ 	.short	(.L_10377 - .L_10376)
.L_10376:
        /*00bc*/ 	.word	0x00000008
.L_10377:


//--------------------- .nv.info._ZN2at6native29vectorized_elementwise_kernelILi2ENS0_13AUnaryFunctorIbbbZNS0_19maximum_kernel_cudaERNS_18TensorIteratorBaseEEUlbbE_EESt5arrayIPcLm2EEEEviT0_T1_ --------------------------
	.section	.nv.info._ZN2at6native29vectorized_elementwise_kernelILi2ENS0_13AUnaryFunctorIbbbZNS0_19maximum_kernel_cudaERNS_18TensorIteratorBaseEEUlbbE_EESt5arrayIPcLm2EEEEviT0_T1_,"",@"SHT_CUDA_INFO"
	.sectionflags	@""
	.align	4


	//----- nvinfo : EIATTR_CUDA_API_VERSION
	.align		4
        /*0000*/ 	.byte	0x04, 0x37
        /*0002*/ 	.short	(.L_10379 - .L_10378)
.L_10378:
        /*0004*/ 	.word	0x00000082


	//----- nvinfo : EIATTR_KPARAM_INFO
	.align		4
.L_10379:
        /*0008*/ 	.byte	0x04, 0x17
        /*000a*/ 	.short	(.L_10381 - .L_10380)
.L_10380:
        /*000c*/ 	.word	0x00000000
        /*0010*/ 	.short	0x0002
        /*0012*/ 	.short	0x0008
        /*0014*/ 	.byte	0x00, 0xf0, 0x41, 0x00


	//----- nvinfo : EIATTR_KPARAM_INFO
	.align		4
.L_10381:
        /*0018*/ 	.byte	0x04, 0x17
        /*001a*/ 	.short	(.L_10383 - .L_10382)
.L_10382:
        /*001c*/ 	.word	0x00000000
        /*0020*/ 	.short	0x0001
        /*0022*/ 	.short	0x0004
        /*0024*/ 	.byte	0x00, 0xf0, 0x09, 0x00


	//----- nvinfo : EIATTR_KPARAM_INFO
	.align		4
.L_10383:
        /*0028*/ 	.byte	0x04, 0x17
        /*002a*/ 	.short	(.L_10385 - .L_10384)
.L_10384:
        /*002c*/ 	.word	0x00000000
        /*0030*/ 	.short	0x0000
        /*0032*/ 	.short	0x0000
        /*0034*/ 	.byte	0x00, 0xf0, 0x11, 0x00


	//----- nvinfo : EIATTR_SPARSE_MMA_MASK
	.align		4
.L_10385:
        /*0038*/ 	.byte	0x03, 0x50
        /*003a*/ 	.short	0x0000


	//----- nvinfo : EIATTR_MAXREG_COUNT
	.align		4
        /*003c*/ 	.byte	0x03, 0x1b
        /*003e*/ 	.short	0x00ff


	//----- nvinfo : EIATTR_MERCURY_ISA_VERSION
	.align		4
        /*0040*/ 	.byte	0x03, 0x5f
        /*0042*/ 	.short	0x0101


	//----- nvinfo : EIATTR_EXIT_INSTR_OFFSETS
	.align		4
        /*0044*/ 	.byte	0x04, 0x1c
        /*0046*/ 	.short	(.L_10387 - .L_10386)


	//   ....[0]....
.L_10386:
        /*0048*/ 	.word	0x000004a0


	//   ....[1]....
        /*004c*/ 	.word	0x00000e90


	//   ....[2]....
        /*0050*/ 	.word	0x00000f10


	//----- nvinfo : EIATTR_MAX_THREADS
	.align		4
.L_10387:
        /*0054*/ 	.byte	0x04, 0x05
        /*0056*/ 	.short	(.L_10389 - .L_10388)
.L_10388:
        /*0058*/ 	.word	0x00000080
        /*005c*/ 	.word	0x00000001
        /*0060*/ 	.word	0x00000001


	//----- nvinfo : EIATTR_CRS_STACK_SIZE
	.align		4
.L_10389:
        /*0064*/ 	.byte	0x04, 0x1e
        /*0066*/ 	.short	(.L_10391 - .L_10390)
.L_10390:
        /*0068*/ 	.word	0x00000000


	//----- nvinfo : EIATTR_CBANK_PARAM_SIZE
	.align		4
.L_10391:
        /*006c*/ 	.byte	0x03, 0x19
        /*006e*/ 	.short	0x0018


	//----- nvinfo : EIATTR_PARAM_CBANK
	.align		4
        /*0070*/ 	.byte	0x04, 0x0a
        /*0072*/ 	.short	(.L_10393 - .L_10392)
	.align		4
.L_10392:
        /*0074*/ 	.word	index@(.nv.constant0._ZN2at6native29vectorized_elementwise_kernelILi2ENS0_13AUnaryFunctorIbbbZNS0_19maximum_kernel_cudaERNS_18TensorIteratorBaseEEUlbbE_EESt5arrayIPcLm2EEEEviT0_T1_)
        /*0078*/ 	.short	0x0210
        /*007a*/ 	.short	0x0018


	//----- nvinfo : EIATTR_SW_WAR
	.align		4
.L_10393:
        /*007c*/ 	.byte	0x04, 0x36
        /*007e*/ 	.short	(.L_10395 - .L_10394)
.L_10394:
        /*0080*/ 	.word	0x00000008
.L_10395:


//--------------------- .nv.info._ZN2at6native29vectorized_elementwise_kernelILi4ENS0_13AUnaryFunctorIbbbZNS0_19maximum_kernel_cudaERNS_18TensorIteratorBaseEEUlbbE_EESt5arrayIPcLm2EEEEviT0_T1_ --------------------------
	.section	.nv.info._ZN2at6native29vectorized_elementwise_kernelILi4ENS0_13AUnaryFunctorIbbbZNS0_19maximum_kernel_cudaERNS_18TensorIteratorBaseEEUlbbE_EESt5arrayIPcLm2EEEEviT0_T1_,"",@"SHT_CUDA_INFO"
	.sectionflags	@""
	.align	4


	//----- nvinfo : EIATTR_CUDA_API_VERSION
	.align		4
        /*0000*/ 	.byte	0x04, 0x37
        /*0002*/ 	.short	(.L_10397 - .L_10396)
.L_10396:
        /*0004*/ 	.word	0x00000082


	//----- nvinfo : EIATTR_KPARAM_INFO
	.align		4
.L_10397:
        /*0008*/ 	.byte	0x04, 0x17
        /*000a*/ 	.short	(.L_10399 - .L_10398)
.L_10398:
        /*000c*/ 	.word	0x00000000
        /*0010*/ 	.short	0x0002
        /*0012*/ 	.short	0x0008
        /*0014*/ 	.byte	0x00, 0xf0, 0x41, 0x00


	//----- nvinfo : EIATTR_KPARAM_INFO
	.align		4
.L_10399:
        /*0018*/ 	.byte	0x04, 0x17
        /*001a*/ 	.short	(.L_10401 - .L_10400)
.L_10400:
        /*001c*/ 	.word	0x00000000
        /*0020*/ 	.short	0x0001
        /*0022*/ 	.short	0x0004
        /*0024*/ 	.byte	0x00, 0xf0, 0x09, 0x00


	//----- nvinfo : EIATTR_KPARAM_INFO
	.align		4
.L_10401:
        /*0028*/ 	.byte	0x04, 0x17
        /*002a*/ 	.short	(.L_10403 - .L_10402)
.L_10402:
        /*002c*/ 	.word	0x00000000
        /*0030*/ 	.short	0x0000
        /*0032*/ 	.short	0x0000
        /*0034*/ 	.byte	0x00, 0xf0, 0x11, 0x00


	//----- nvinfo : EIATTR_SPARSE_MMA_MASK
	.align		4
.L_10403:
        /*0038*/ 	.byte	0x03, 0x50
        /*003a*/ 	.short	0x0000


	//----- nvinfo : EIATTR_MAXREG_COUNT
	.align		4
        /*003c*/ 	.byte	0x03, 0x1b
        /*003e*/ 	.short	0x00ff


	//----- nvinfo : EIATTR_MERCURY_ISA_VERSION
	.align		4
        /*0040*/ 	.byte	0x03, 0x5f
        /*0042*/ 	.short	0x0101


	//----- nvinfo : EIATTR_EXIT_INSTR_OFFSETS
	.align		4
        /*0044*/ 	.byte	0x04, 0x1c
        /*0046*/ 	.short	(.L_10405 - .L_10404)


	//   ....[0]....
.L_10404:
        /*0048*/ 	.word	0x00000480


	//   ....[1]....
        /*004c*/ 	.word	0x00000e70


	//   ....[2]....
        /*0050*/ 	.word	0x00000ef0


	//----- nvinfo : EIATTR_MAX_THREADS
	.align		4
.L_10405:
        /*0054*/ 	.byte	0x04, 0x05
        /*0056*/ 	.short	(.L_10407 - .L_10406)
.L_10406:
        /*0058*/ 	.word	0x00000080
        /*005c*/ 	.word	0x00000001
        /*0060*/ 	.word	0x00000001


	//----- nvinfo : EIATTR_CRS_STACK_SIZE
	.align		4
.L_10407:
        /*0064*/ 	.byte	0x04, 0x1e
        /*0066*/ 	.short	(.L_10409 - .L_10408)
.L_10408:
        /*0068*/ 	.word	0x00000000


	//----- nvinfo : EIATTR_CBANK_PARAM_SIZE
	.align		4
.L_10409:
        /*006c*/ 	.byte	0x03, 0x19
        /*006e*/ 	.short	0x0018


	//----- nvinfo : EIATTR_PARAM_CBANK
	.align		4
        /*0070*/ 	.byte	0x04, 0x0a
        /*0072*/ 	.short	(.L_10411 - .L_10410)
	.align		4
.L_10410:
        /*0074*/ 	.word	index@(.nv.constant0._ZN2at6native29vectorized_elementwise_kernelILi4ENS0_13AUnaryFunctorIbbbZNS0_19maximum_kernel_cudaERNS_18TensorIteratorBaseEEUlbbE_EESt5arrayIPcLm2EEEEviT0_T1_)
        /*0078*/ 	.short	0x0210
        /*007a*/ 	.short	0x0018


	//----- nvinfo : EIATTR_SW_WAR
	.align		4
.L_10411:
        /*007c*/ 	.byte	0x04, 0x36
        /*007e*/ 	.short	(.L_10413 - .L_10412)
.L_10412:
        /*0080*/ 	.word	0x00000008
.L_10413:


//--------------------- .nv.info._ZN2at6native29vectorized_elementwise_kernelILi8ENS0_13AUnaryFunctorIbbbZNS0_19maximum_kernel_cudaERNS_18TensorIteratorBaseEEUlbbE_EESt5arrayIPcLm2EEEEviT0_T1_ --------------------------
	.section	.nv.info._ZN2at6native29vectorized_elementwise_kernelILi8ENS0_13AUnaryFunctorIbbbZNS0_19maximum_kernel_cudaERNS_18TensorIteratorBaseEEUlbbE_EESt5arrayIPcLm2EEEEviT0_T1_,"",@"SHT_CUDA_INFO"
	.sectionflags	@""
	.align	4


	//----- nvinfo : EIATTR_CUDA_API_VERSION
	.align		4
        /*0000*/ 	.byte	0x04, 0x37
        /*0002*/ 	.short	(.L_10415 - .L_10414)
.L_10414:
        /*0004*/ 	.word	0x00000082


	//----- nvinfo : EIATTR_KPARAM_INFO
	.align		4
.L_10415:
        /*0008*/ 	.byte	0x04, 0x17
        /*000a*/ 	.short	(.L_10417 - .L_10416)
.L_10416:
        /*000c*/ 	.word	0x00000000
        /*0010*/ 	.short	0x0002
        /*0012*/ 	.short	0x0008
        /*0014*/ 	.byte	0x00, 0xf0, 0x41, 0x00


	//----- nvinfo : EIATTR_KPARAM_INFO
	.align		4
.L_10417:
        /*0018*/ 	.byte	0x04, 0x17
        /*001a*/ 	.short	(.L_10419 - .L_10418)
.L_10418:
        /*001c*/ 	.word	0x00000000
        /*0020*/ 	.short	0x0001
        /*0022*/ 	.short	0x0004
        /*0024*/ 	.byte	0x00, 0xf0, 0x09, 0x00


	//----- nvinfo : EIATTR_KPARAM_INFO
	.align		4
.L_10419:
        /*0028*/ 	.byte	0x04, 0x17
        /*002a*/ 	.short	(.L_10421 - .L_10420)
.L_10420:
        /*002c*/ 	.word	0x00000000
        /*0030*/ 	.short	0x0000
        /*0032*/ 	.short	0x0000
        /*0034*/ 	.byte	0x00, 0xf0, 0x11, 0x00


	//----- nvinfo : EIATTR_SPARSE_MMA_MASK
	.align		4
.L_10421:
        /*0038*/ 	.byte	0x03, 0x50
        /*003a*/ 	.short	0x0000


	//----- nvinfo : EIATTR_MAXREG_COUNT
	.align		4
        /*003c*/ 	.byte	0x03, 0x1b
        /*003e*/ 	.short	0x00ff


	//----- nvinfo : EIATTR_MERCURY_ISA_VERSION
	.align		4
        /*0040*/ 	.byte	0x03, 0x5f
        /*0042*/ 	.short	0x0101


	//----- nvinfo : EIATTR_EXIT_INSTR_OFFSETS
	.align		4
        /*0044*/ 	.byte	0x04, 0x1c
        /*0046*/ 	.short	(.L_10423 - .L_10422)


	//   ....[0]....
.L_10422:
        /*0048*/ 	.word	0x00000550


	//   ....[1]....
        /*004c*/ 	.word	0x00000f40


	//   ....[2]....
        /*0050*/ 	.word	0x00000fc0


	//----- nvinfo : EIATTR_MAX_THREADS
	.align		4
.L_10423:
        /*0054*/ 	.byte	0x04, 0x05
        /*0056*/ 	.short	(.L_10425 - .L_10424)
.L_10424:
        /*0058*/ 	.word	0x00000080
        /*005c*/ 	.word	0x00000001
        /*0060*/ 	.word	0x00000001


	//----- nvinfo : EIATTR_CRS_STACK_SIZE
	.align		4
.L_10425:
        /*0064*/ 	.byte	0x04, 0x1e
        /*0066*/ 	.short	(.L_10427 - .L_10426)
.L_10426:
        /*0068*/ 	.word	0x00000000


	//----- nvinfo : EIATTR_CBANK_PARAM_SIZE
	.align		4
.L_10427:
        /*006c*/ 	.byte	0x03, 0x19
        /*006e*/ 	.short	0x0018


	//----- nvinfo : EIATTR_PARAM_CBANK
	.align		4
        /*0070*/ 	.byte	0x04, 0x0a
        /*0072*/ 	.short	(.L_10429 - .L_10428)
	.align		4
.L_10428:
        /*0074*/ 	.word	index@(.nv.constant0._ZN2at6native29vectorized_elementwise_kernelILi8ENS0_13AUnaryFunctorIbbbZNS0_19maximum_kernel_cudaERNS_18TensorIteratorBaseEEUlbbE_EESt5arrayIPcLm2EEEEviT0_T1_)
        /*0078*/ 	.short	0x0210
        /*007a*/ 	.short	0x0018


	//----- nvinfo : EIATTR_SW_WAR
	.align		4
.L_10429:
        /*007c*/ 	.byte	0x04, 0x36
        /*007e*/ 	.short	(.L_10431 - .L_10430)
.L_10430:
        /*0080*/ 	.word	0x00000008
.L_10431:


//--------------------- .nv.info._ZN2at6native18elementwise_kernelILi128ELi4EZNS0_15gpu_kernel_implINS0_13BinaryFunctorIbbbZNS0_19maximum_kernel_cudaERNS_18TensorIteratorBaseEEUlbbE_EEEEvS5_RKT_EUliE_EEviT1_ --------------------------
	.section	.nv.info._ZN2at6native18elementwise_kernelILi128ELi4EZNS0_15gpu_kernel_implINS0_13BinaryFunctorIbbbZNS0_19maximum_kernel_cudaERNS_18TensorIteratorBaseEEUlbbE_EEEEvS5_RKT_EUliE_EEviT1_,"",@"SHT_CUDA_INFO"
	.sectionflags	@""
	.align	4


	//----- nvinfo : EIATTR_CUDA_API_VERSION
	.align		4
        /*0000*/ 	.byte	0x04, 0x37
        /*0002*/ 	.short	(.L_10433 - .L_10432)
.L_10432:
        /*0004*/ 	.word	0x00000082


	//----- nvinfo : EIATTR_KPARAM_INFO
	.align		4
.L_10433:
        /*0008*/ 	.byte	0x04, 0x17
        /*000a*/ 	.short	(.L_10435 - .L_10434)
.L_10434:
        /*000c*/ 	.word	0x00000000
        /*0010*/ 	.short	0x0001
        /*0012*/ 	.short	0x0008
        /*0014*/ 	.byte	0x00, 0xf0, 0x21, 0x0a


	//----- nvinfo : EIATTR_KPARAM_INFO
	.align		4
.L_10435:
        /*0018*/ 	.byte	0x04, 0x17
        /*001a*/ 	.short	(.L_10437 - .L_10436)
.L_10436:
        /*001c*/ 	.word	0x00000000
        /*0020*/ 	.short	0x0000
        /*0022*/ 	.short	0x0000
        /*0024*/ 	.byte	0x00, 0xf0, 0x11, 0x00


	//----- nvinfo : EIATTR_SPARSE_MMA_MASK
	.align		4
.L_10437:
        /*0028*/ 	.byte	0x03, 0x50
        /*002a*/ 	.short	0x0000


	//----- nvinfo : EIATTR_MAXREG_COUNT
	.align		4
        /*002c*/ 	.byte	0x03, 0x1b
        /*002e*/ 	.short	0x0080


	//----- nvinfo : EIATTR_EXTERNS
	.align		4
        /*0030*/ 	.byte	0x04, 0x0f
        /*0032*/ 	.short	(.L_10439 - .L_10438)


	//   ....[0]....
	.align		4
.L_10438:
        /*0034*/ 	.word	index@(__assertfail)


	//----- nvinfo : EIATTR_MERCURY_ISA_VERSION
	.align		4
.L_10439:
        /*0038*/ 	.byte	0x03, 0x5f
        /*003a*/ 	.short	0x0101


	//----- nvinfo : EIATTR_SYSCALL_OFFSETS
	.align		4
        /*003c*/ 	.byte	0x04, 0x46
        /*003e*/ 	.short	(.L_10441 - .L_10440)


	//   ....[0]....
.L_10440:
        /*0040*/ 	.word	0x000026c0


	//   ....[1]....
        /*0044*/ 	.word	0x00003610


	//   ....[2]....
        /*0048*/ 	.word	0x00004490


	//   ....[3]....
        /*004c*/ 	.word	0x00006b70


	//   ....[4]....
        /*0050*/ 	.word	0x00007ac0


	//   ....[5]....
        /*0054*/ 	.word	0x00008940


	//   ....[6]....
        /*0058*/ 	.word	0x0000b010


	//   ....[7]....
        /*005c*/ 	.word	0x0000bf60


	//   ....[8]....
        /*0060*/ 	.word	0x0000cde0


	//   ....[9]....
        /*0064*/ 	.word	0x0000f4a0


	//   ....[10]....
        /*0068*/ 	.word	0x000103f0


	//   ....[11]....
        /*006c*/ 	.word	0x00011270


	//----- nvinfo : EIATTR_EXIT_INSTR_OFFSETS
	.align		4
.L_10441:
        /*0070*/ 	.byte	0x04, 0x1c
        /*0072*/ 	.short	(.L_10443 - .L_10442)


	//   ....[0]....
.L_10442:
        /*0074*/ 	.word	0x0000ce80


	//   ....[1]....
        /*0078*/ 	.word	0x00010580


	//   ....[2]....
        /*007c*/ 	.word	0x000105a0


	//   ....[3]....
        /*0080*/ 	.word	0x00010630


	//   ....[4]....
        /*0084*/ 	.word	0x00010650


	//   ....[5]....
        /*0088*/ 	.word	0x00010670


	//   ....[6]....
        /*008c*/ 	.word	0x00010700


	//   ....[7]....
        /*0090*/ 	.word	0x00010740


	//   ....[8]....
        /*0094*/ 	.word	0x000107e0


	//   ....[9]....
        /*0098*/ 	.word	0x00010830


	//   ....[10]....
        /*009c*/ 	.word	0x00010860


	//   ....[11]....
        /*00a0*/ 	.word	0x00010900


	//   ....[12]....
        /*00a4*/ 	.word	0x00010940


	//   ....[13]....
        /*00a8*/ 	.word	0x00010ad0


	//   ....[14]....
        /*00ac*/ 	.word	0x00010c30


	//   ....[15]....
        /*00b0*/ 	.word	0x00010c70


	//   ....[16]....
        /*00b4*/ 	.word	0x00010d10


	//   ....[17]....
        /*00b8*/ 	.word	0x00010e90


	//   ....[18]....
        /*00bc*/ 	.word	0x00011010


	//   ....[19]....
        /*00c0*/ 	.word	0x00011170


	//   ....[20]....
        /*00c4*/ 	.word	0x00011280


	//   ....[21]....
        /*00c8*/ 	.word	0x000112b0


	//   ....[22]....
        /*00cc*/ 	.word	0x000112d0


	//----- nvinfo : EIATTR_MAX_THREADS
	.align		4
.L_10443:
        /*00d0*/ 	.byte	0x04, 0x05
        /*00d2*/ 	.short	(.L_10445 - .L_10444)
.L_10444:
        /*00d4*/ 	.word	0x00000080
        /*00d8*/ 	.word	0x00000001
        /*00dc*/ 	.word	0x00000001


	//----- nvinfo : EIATTR_CRS_STACK_SIZE
	.align		4
.L_10445:
        /*00e0*/ 	.byte	0x04, 0x1e
        /*00e2*/ 	.short	(.L_10447 - .L_10446)
.L_10446:
        /*00e4*/ 	.word	0x00000000


	//----- nvinfo : EIATTR_CBANK_PARAM_SIZE
	.align		4
.L_10447:
        /*00e8*/ 	.byte	0x03, 0x19
        /*00ea*/ 	.short	0x0290


	//----- nvinfo : EIATTR_PARAM_CBANK
	.align		4
        /*00ec*/ 	.byte	0x04, 0x0a
        /*00ee*/ 	.short	(.L_10449 - .L_10448)
	.align		4
.L_10448:
        /*00f0*/ 	.word	index@(.nv.constant0._ZN2at6native18elementwise_kernelILi128ELi4EZNS0_15gpu_kernel_implINS0_13BinaryFunctorIbbbZNS0_19maximum_kernel_cudaERNS_18TensorIteratorBaseEEUlbbE_EEEEvS5_RKT_EUliE_EEviT1_)
        /*00f4*/ 	.short	0x0210
        /*00f6*/ 	.short	0x0290


	//----- nvinfo : EIATTR_SW_WAR
	.align		4
.L_10449:
        /*00f8*/ 	.byte	0x04, 0x36
        /*00fa*/ 	.short	(.L_10451 - .L_10450)
.L_10450:
        /*00fc*/ 	.word	0x00000008
.L_10451:


//--------------------- .nv.info._ZN2at6native27unrolled_elementwise_kernelINS0_13BinaryFunctorIbbbZNS0_19maximum_kernel_cudaERNS_18TensorIteratorBaseEEUlbbE_EESt5arrayIPcLm3EELi4E23TrivialOffsetCalculatorILi2EjESA_ILi1EjENS0_6memory12LoadWithCastILi2EEENSD_13StoreWithCastILi1EEEEEviT_T0_T2_T3_T4_T5_ --------------------------
	.section	.nv.info._ZN2at6native27unrolled_elementwise_kernelINS0_13BinaryFunctorIbbbZNS0_19maximum_kernel_cudaERNS_18TensorIteratorBaseEEUlbbE_EESt5arrayIPcLm3EELi4E23TrivialOffsetCalculatorILi2EjESA_ILi1EjENS0_6memory12LoadWithCastILi2EEENSD_13StoreWithCastILi1EEEEEviT_T0_T2_T3_T4_T5_,"",@"SHT_CUDA_INFO"
	.sectionflags	@""
	.align	4


	//----- nvinfo : EIATTR_CUDA_API_VERSION
	.align		4
        /*0000*/ 	.byte	0x04, 0x37
        /*0002*/ 	.short	(.L_10453 - .L_10452)
.L_10452:
        /*0004*/ 	.word	0x00000082


	//----- nvinfo : EIATTR_KPARAM_INFO
	.align		4
.L_10453:
        /*0008*/ 	.byte	0x04, 0x17
        /*000a*/ 	.short	(.L_10455 - .L_10454)
.L_10454:
        /*000c*/ 	.word	0x00000000
        /*0010*/ 	.short	0x0006
        /*0012*/ 	.short	0x0030
        /*0014*/ 	.byte	0x00, 0xf0, 0x21, 0x00


	//----- nvinfo : EIATTR_KPARAM_INFO
	.align		4
.L_10455:
        /*0018*/ 	.byte	0x04, 0x17
        /*001a*/ 	.short	(.L_10457 - .L_10456)
.L_10456:
        /*001c*/ 	.word	0x00000000
        /*0020*/ 	.short	0x0005
        /*0022*/ 	.short	0x0024
        /*0024*/ 	.byte	0x00, 0xf0, 0x31, 0x00


	//----- nvinfo : EIATTR_KPARAM_INFO
	.align		4
.L_10457:
        /*0028*/ 	.byte	0x04, 0x17
        /*002a*/ 	.short	(.L_10459 - .L_10458)
.L_10458:
        /*002c*/ 	.word	0x00000000
        /*0030*/ 	.short	0x0004
        /*0032*/ 	.short	0x0021
        /*0034*/ 	.byte	0x00, 0xf0, 0x05, 0x00


	//----- nvinfo : EIATTR_KPARAM_INFO
	.align		4
.L_10459:
        /*0038*/ 	.byte	0x04, 0x17
        /*003a*/ 	.short	(.L_10461 - .L_10460)
.L_10460:
        /*003c*/ 	.word	0x00000000
        /*0040*/ 	.short	0x0003
        /*0042*/ 	.short	0x0020
        /*0044*/ 	.byte	0x00, 0xf0, 0x05, 0x00


	//----- nvinfo : EIATTR_KPARAM_INFO
	.align		4
.L_10461:
        /*0048*/ 	.byte	0x04, 0x17
        /*004a*/ 	.short	(.L_10463 - .L_10462)
.L_10462:
        /*004c*/ 	.word	0x00000000
        /*0050*/ 	.short	0x0002
        /*0052*/ 	.short	0x0008
        /*0054*/ 	.byte	0x00, 0xf0, 0x61, 0x00


	//----- nvinfo : EIATTR_KPARAM_INFO
	.align		4
.L_10463:
        /*0058*/ 	.byte	0x04, 0x17
        /*005a*/ 	.short	(.L_10465 - .L_10464)
.L_10464:
        /*005c*/ 	.word	0x00000000
        /*0060*/ 	.short	0x0001
        /*0062*/ 	.short	0x0004
        /*0064*/ 	.byte	0x00, 0xf0, 0x05, 0x00


	//----- nvinfo : EIATTR_KPARAM_INFO
	.align		4
.L_10465:
        /*0068*/ 	.byte	0x04, 0x17
        /*006a*/ 	.short	(.L_10467 - .L_10466)
.L_10466:
        /*006c*/ 	.word	0x00000000
        /*0070*/ 	.short	0x0000
        /*0072*/ 	.short	0x0000
        /*0074*/ 	.byte	0x00, 0xf0, 0x11, 0x00


	//----- nvinfo : EIATTR_SPARSE_MMA_MASK
	.align		4
.L_10467:
        /*0078*/ 	.byte	0x03, 0x50
        /*007a*/ 	.short	0x0000


	//----- nvinfo : EIATTR_MAXREG_COUNT
	.align		4
        /*007c*/ 	.byte	0x03, 0x1b
        /*007e*/ 	.short	0x00ff


	//----- nvinfo : EIATTR_EXTERNS
	.align		4
        /*0080*/ 	.byte	0x04, 0x0f
        /*0082*/ 	.short	(.L_10469 - .L_10468)


	//   ....[0]....
	.align		4
.L_10468:
        /*0084*/ 	.word	index@(__assertfail)


	//----- nvinfo : EIATTR_MERCURY_ISA_VERSION
	.align		4
.L_10469:
        /*0088*/ 	.byte	0x03, 0x5f
        /*008a*/ 	.short	0x0101


	//----- nvinfo : EIATTR_SYSCALL_OFFSETS
	.align		4
        /*008c*/ 	.byte	0x04, 0x46
        /*008e*/ 	.short	(.L_10471 - .L_10470)


	//   ....[0]....
.L_10470:
        /*0090*/ 	.word	0x000010c0


	//   ....[1]....
        /*0094*/ 	.word	0x00002020


	//   ....[2]....
        /*0098*/ 	.word	0x00003130


	//   ....[3]....
        /*009c*/ 	.word	0x00004090


	//   ....[4]....
        /*00a0*/ 	.word	0x000051b0


	//   ....[5]....
        /*00a4*/ 	.word	0x00006120


	//   ....[6]....
        /*00a8*/ 	.word	0x00007220


	//   ....[7]....
        /*00ac*/ 	.word	0x00008190


	//   ....[8]....
        /*00b0*/ 	.word	0x00009150


	//   ....[9]....
        /*00b4*/ 	.word	0x0000a050


	//   ....[10]....
        /*00b8*/ 	.word	0x0000af40


	//   ....[11]....
        /*00bc*/ 	.word	0x0000be30


	//----- nvinfo : EIATTR_EXIT_INSTR_OFFSETS
	.align		4
.L_10471:
        /*00c0*/ 	.byte	0x04, 0x1c
        /*00c2*/ 	.short	(.L_10473 - .L_10472)


	//   ....[0]....
.L_10472:
        /*00c4*/ 	.word	0x0000aff0


	//   ....[1]....
        /*00c8*/ 	.word	0x0000b120


	//   ....[2]....
        /*00cc*/ 	.word	0x0000b140


	//   ....[3]....
        /*00d0*/ 	.word	0x0000b1e0


	//   ....[4]....
        /*00d4*/ 	.word	0x0000b210


	//   ....[5]....
        /*00d8*/ 	.word	0x0000b230


	//   ....[6]....
        /*00dc*/ 	.word	0x0000b2c0


	//   ....[7]....
        /*00e0*/ 	.word	0x0000b300


	//   ....[8]....
        /*00e4*/ 	.word	0x0000b3a0


	//   ....[9]....
        /*00e8*/ 	.word	0x0000b3f0


	//   ....[10]....
        /*00ec*/ 	.word	0x0000b420


	//   ....[11]....
        /*00f0*/ 	.word	0x0000b4c0


	//   ....[12]....
        /*00f4*/ 	.word	0x0000b500


	//   ....[13]....
        /*00f8*/ 	.word	0x0000b690


	//   ....[14]....
        /*00fc*/ 	.word	0x0000b7f0


	//   ....[15]....
        /*0100*/ 	.word	0x0000b830


	//   ....[16]....
        /*0104*/ 	.word	0x0000b8d0


	//   ....[17]....
        /*0108*/ 	.word	0x0000ba50


	//   ....[18]....
        /*010c*/ 	.word	0x0000bbd0


	//   ....[19]....
        /*0110*/ 	.word	0x0000bd30


	//   ....[20]....
        /*0114*/ 	.word	0x0000be40


	//   ....[21]....
        /*0118*/ 	.word	0x0000be80


	//   ....[22]....
        /*011c*/ 	.word	0x0000beb0


	//----- nvinfo : EIATTR_MAX_THREADS
	.align		4
.L_10473:
        /*0120*/ 	.byte	0x04, 0x05
        /*0122*/ 	.short	(.L_10475 - .L_10474)
.L_10474:
        /*0124*/ 	.word	0x00000080
        /*0128*/ 	.word	0x00000001
        /*012c*/ 	.word	0x00000001


	//----- nvinfo : EIATTR_CRS_STACK_SIZE
	.align		4
.L_10475:
        /*0130*/ 	.byte	0x04, 0x1e
        /*0132*/ 	.short	(.L_10477 - .L_10476)
.L_10476:
        /*0134*/ 	.word	0x00000000


	//----- nvinfo : EIATTR_CBANK_PARAM_SIZE
	.align		4
.L_10477:
        /*0138*/ 	.byte	0x03, 0x19
        /*013a*/ 	.short	0x0038


	//----- nvinfo : EIATTR_PARAM_CBANK
	.align		4
        /*013c*/ 	.byte	0x04, 0x0a
        /*013e*/ 	.short	(.L_10479 - .L_10478)
	.align		4
.L_10478:
        /*0140*/ 	.word	index@(.nv.constant0._ZN2at6native27unrolled_elementwise_kernelINS0_13BinaryFunctorIbbbZNS0_19maximum_kernel_cudaERNS_18TensorIteratorBaseEEUlbbE_EESt5arrayIPcLm3EELi4E23TrivialOffsetCalculatorILi2EjESA_ILi1EjENS0_6memory12LoadWithCastILi2EEENSD_13StoreWithCastILi1EEEEEviT_T0_T2_T3_T4_T5_)
        /*0144*/ 	.short	0x0210
        /*0146*/ 	.short	0x0038


	//----- nvinfo : EIATTR_SW_WAR
	.align		4
.L_10479:
        /*0148*/ 	.byte	0x04, 0x36
        /*014a*/ 	.short	(.L_10481 - .L_10480)
.L_10480:
        /*014c*/ 	.word	0x00000008
.L_10481:


//--------------------- .nv.info._ZN2at6native18elementwise_kernelILi128ELi4EZNS0_22gpu_kernel_impl_nocastINS0_13BinaryFunctorIbbbZNS0_19maximum_kernel_cudaERNS_18TensorIteratorBaseEEUlbbE_EEEEvS5_RKT_EUliE_EEviT1_ --------------------------
	.section	.nv.info._ZN2at6native18elementwise_kernelILi128ELi4EZNS0_22gpu_kernel_impl_nocastINS0_13BinaryFunctorIbbbZNS0_19maximum_kernel_cudaERNS_18TensorIteratorBaseEEUlbbE_EEEEvS5_RKT_EUliE_EEviT1_,"",@"SHT_CUDA_INFO"
	.sectionflags	@""
	.align	4


	//----- nvinfo : EIATTR_CUDA_API_VERSION
	.align		4
        /*0000*/ 	.byte	0x04, 0x37
        /*0002*/ 	.short	(.L_10483 - .L_10482)
.L_10482:
        /*0004*/ 	.word	0x00000082


	//----- nvinfo : EIATTR_KPARAM_INFO
	.align		4
.L_10483:
        /*0008*/ 	.byte	0x04, 0x17
        /*000a*/ 	.short	(.L_10485 - .L_10484)
.L_10484:
        /*000c*/ 	.word	0x00000000
        /*0010*/ 	.short	0x0001
        /*0012*/ 	.short	0x0008
        /*0014*/ 	.byte	0x00, 0xf0, 0x21, 0x0a


	//----- nvinfo : EIATTR_KPARAM_INFO
	.align		4
.L_10485:
        /*0018*/ 	.byte	0x04, 0x17
        /*001a*/ 	.short	(.L_10487 - .L_10486)
.L_10486:
        /*001c*/ 	.word	0x00000000
        /*0020*/ 	.short	0x0000
        /*0022*/ 	.short	0x0000
        /*0024*/ 	.byte	0x00, 0xf0, 0x11, 0x00


	//----- nvinfo : EIATTR_SPARSE_MMA_MASK
	.align		4
.L_10487:
        /*0028*/ 	.byte	0x03, 0x50
        /*002a*/ 	.short	0x0000


	//----- nvinfo : EIATTR_MAXREG_COUNT
	.align		4
        /*002c*/ 	.byte	0x03, 0x1b
        /*002e*/ 	.short	0x0080


	//----- nvinfo : EIATTR_MERCURY_ISA_VERSION
	.align		4
        /*0030*/ 	.byte	0x03, 0x5f
        /*0032*/ 	.short	0x0101


	//----- nvinfo : EIATTR_EXIT_INSTR_OFFSETS
	.align		4
        /*0034*/ 	.byte	0x04, 0x1c
        /*0036*/ 	.short	(.L_10489 - .L_10488)


	//   ....[0]....
.L_10488:
        /*0038*/ 	.word	0x00004620


	//   ....[1]....
        /*003c*/ 	.word	0x00005d20


	//----- nvinfo : EIATTR_MAX_THREADS
	.align		4
.L_10489:
        /*0040*/ 	.byte	0x04, 0x05
        /*0042*/ 	.short	(.L_10491 - .L_10490)
.L_10490:
        /*0044*/ 	.word	0x00000080
        /*0048*/ 	.word	0x00000001
        /*004c*/ 	.word	0x00000001


	//----- nvinfo : EIATTR_CRS_STACK_SIZE
	.align		4
.L_10491:
        /*0050*/ 	.byte	0x04, 0x1e
        /*0052*/ 	.short	(.L_10493 - .L_10492)
.L_10492:
        /*0054*/ 	.word	0x00000000


	//----- nvinfo : EIATTR_CBANK_PARAM_SIZE
	.align		4
.L_10493:
        /*0058*/ 	.byte	0x03, 0x19
        /*005a*/ 	.short	0x0290


	//----- nvinfo : EIATTR_PARAM_CBANK
	.align		4
        /*005c*/ 	.byte	0x04, 0x0a
        /*005e*/ 	.short	(.L_10495 - .L_10494)
	.align		4
.L_10494:
        /*0060*/ 	.word	index@(.nv.constant0._ZN2at6native18elementwise_kernelILi128ELi4EZNS0_22gpu_kernel_impl_nocastINS0_13BinaryFunctorIbbbZNS0_19maximum_kernel_cudaERNS_18TensorIteratorBaseEEUlbbE_EEEEvS5_RKT_EUliE_EEviT1_)
        /*0064*/ 	.short	0x0210
        /*0066*/ 	.short	0x0290


	//----- nvinfo : EIATTR_SW_WAR
	.align		4
.L_10495:
        /*0068*/ 	.byte	0x04, 0x36
        /*006a*/ 	.short	(.L_10497 - .L_10496)
.L_10496:
        /*006c*/ 	.word	0x00000008
.L_10497:


//--------------------- .nv.info._ZN2at6native27unrolled_elementwise_kernelINS0_13BinaryFunctorIbbbZNS0_19maximum_kernel_cudaERNS_18TensorIteratorBaseEEUlbbE_EESt5arrayIPcLm3EELi4E23TrivialOffsetCalculatorILi2EjESA_ILi1EjENS0_6memory15LoadWithoutCastENSD_16StoreWithoutCastEEEviT_T0_T2_T3_T4_T5_ --------------------------
	.section	.nv.info._ZN2at6native27unrolled_elementwise_kernelINS0_13BinaryFunctorIbbbZNS0_19maximum_kernel_cudaERNS_18TensorIteratorBaseEEUlbbE_EESt5arrayIPcLm3EELi4E23TrivialOffsetCalculatorILi2EjESA_ILi1EjENS0_6memory15LoadWithoutCastENSD_16StoreWithoutCastEEEviT_T0_T2_T3_T4_T5_,"",@"SHT_CUDA_INFO"
	.sectionflags	@""
	.align	4


	//----- nvinfo : EIATTR_CUDA_API_VERSION
	.align		4
        /*0000*/ 	.byte	0x04, 0x37
        /*0002*/ 	.short	(.L_10499 - .L_10498)
.L_10498:
        /*0004*/ 	.word	0x00000082


	//----- nvinfo : EIATTR_KPARAM_INFO
	.align		4
.L_10499:
        /*0008*/ 	.byte	0x04, 0x17
        /*000a*/ 	.short	(.L_10501 - .L_10500)
.L_10500:
        /*000c*/ 	.word	0x00000000
        /*0010*/ 	.short	0x0006
        /*0012*/ 	.short	0x0023
        /*0014*/ 	.byte	0x00, 0xf0, 0x05, 0x00


	//----- nvinfo : EIATTR_KPARAM_INFO
	.align		4
.L_10501:
        /*0018*/ 	.byte	0x04, 0x17
        /*001a*/ 	.short	(.L_10503 - .L_10502)
.L_10502:
        /*001c*/ 	.word	0x00000000
        /*0020*/ 	.short	0x0005
        /*0022*/ 	.short	0x0022
        /*0024*/ 	.byte	0x00, 0xf0, 0x05, 0x00


	//----- nvinfo : EIATTR_KPARAM_INFO
	.align		4
.L_10503:
        /*0028*/ 	.byte	0x04, 0x17
        /*002a*/ 	.short	(.L_10505 - .L_10504)
.L_10504:
        /*002c*/ 	.word	0x00000000
        /*0030*/ 	.short	0x0004
        /*0032*/ 	.short	0x0021
        /*0034*/ 	.byte	0x00, 0xf0, 0x05, 0x00


	//----- nvinfo : EIATTR_KPARAM_INFO
	.align		4
.L_10505:
        /*0038*/ 	.byte	0x04, 0x17
        /*003a*/ 	.short	(.L_10507 - .L_10506)
.L_10506:
        /*003c*/ 	.word	0x00000000
        /*0040*/ 	.short	0x0003
        /*0042*/ 	.short	0x0020
        /*0044*/ 	.byte	0x00, 0xf0, 0x05, 0x00


	//----- nvinfo : EIATTR_KPARAM_INFO
	.align		4
.L_10507:
        /*0048*/ 	.byte	0x04, 0x17
        /*004a*/ 	.short	(.L_10509 - .L_10508)
.L_10508:
        /*004c*/ 	.word	0x00000000
        /*0050*/ 	.short	0x0002
        /*0052*/ 	.short	0x0008
        /*0054*/ 	.byte	0x00, 0xf0, 0x61, 0x00


	//----- nvinfo : EIATTR_KPARAM_INFO
	.align		4
.L_10509:
        /*0058*/ 	.byte	0x04, 0x17
        /*005a*/ 	.short	(.L_10511 - .L_10510)
.L_10510:
        /*005c*/ 	.word	0x00000000
        /*0060*/ 	.short	0x0001
        /*0062*/ 	.short	0x0004
        /*0064*/ 	.byte	0x00, 0xf0, 0x05, 0x00


	//----- nvinfo : EIATTR_KPARAM_INFO
	.align		4
.L_10511:
        /*0068*/ 	.byte	0x04, 0x17
        /*006a*/ 	.short	(.L_10513 - .L_10512)
.L_10512:
        /*006c*/ 	.word	0x00000000
        /*0070*/ 	.short	0x0000
        /*0072*/ 	.short	0x0000
        /*0074*/ 	.byte	0x00, 0xf0, 0x11, 0x00


	//----- nvinfo : EIATTR_SPARSE_MMA_MASK
	.align		4
.L_10513:
        /*0078*/ 	.byte	0x03, 0x50
        /*007a*/ 	.short	0x0000


	//----- nvinfo : EIATTR_MAXREG_COUNT
	.align		4
        /*007c*/ 	.byte	0x03, 0x1b
        /*007e*/ 	.short	0x00ff


	//----- nvinfo : EIATTR_MERCURY_ISA_VERSION
	.align		4
        /*0080*/ 	.byte	0x03, 0x5f
        /*0082*/ 	.short	0x0101


	//----- nvinfo : EIATTR_EXIT_INSTR_OFFSETS
	.align		4
        /*0084*/ 	.byte	0x04, 0x1c
        /*0086*/ 	.short	(.L_10515 - .L_10514)


	//   ....[0]....
.L_10514:
        /*0088*/ 	.word	0x00000630


	//   ....[1]....
        /*008c*/ 	.word	0x000006d0


	//----- nvinfo : EIATTR_MAX_THREADS
	.align		4
.L_10515:
        /*0090*/ 	.byte	0x04, 0x05
        /*0092*/ 	.short	(.L_10517 - .L_10516)
.L_10516:
        /*0094*/ 	.word	0x00000080
        /*0098*/ 	.word	0x00000001
        /*009c*/ 	.word	0x00000001


	//----- nvinfo : EIATTR_CRS_STACK_SIZE
	.align		4
.L_10517:
        /*00a0*/ 	.byte	0x04, 0x1e
        /*00a2*/ 	.short	(.L_10519 - .L_10518)
.L_10518:
        /*00a4*/ 	.word	0x00000000


	//----- nvinfo : EIATTR_CBANK_PARAM_SIZE
	.align		4
.L_10519:
        /*00a8*/ 	.byte	0x03, 0x19
        /*00aa*/ 	.short	0x0024


	//----- nvinfo : EIATTR_PARAM_CBANK
	.align		4
        /*00ac*/ 	.byte	0x04, 0x0a
        /*00ae*/ 	.short	(.L_10521 - .L_10520)
	.align		4
.L_10520:
        /*00b0*/ 	.word	index@(.nv.constant0._ZN2at6native27unrolled_elementwise_kernelINS0_13BinaryFunctorIbbbZNS0_19maximum_kernel_cudaERNS_18TensorIteratorBaseEEUlbbE_EESt5arrayIPcLm3EELi4E23TrivialOffsetCalculatorILi2EjESA_ILi1EjENS0_6memory15LoadWithoutCastENSD_16StoreWithoutCastEEEviT_T0_T2_T3_T4_T5_)
        /*00b4*/ 	.short	0x0210
        /*00b6*/ 	.short	0x0024


	//----- nvinfo : EIATTR_SW_WAR
	.align		4
.L_10521:
        /*00b8*/ 	.byte	0x04, 0x36
        /*00ba*/ 	.short	(.L_10523 - .L_10522)
.L_10522:
        /*00bc*/ 	.word	0x00000008
.L_10523:


//--------------------- .nv.info._ZN2at6native29vectorized_elementwise_kernelILi2ENS0_13BinaryFunctorIbbbZNS0_19maximum_kernel_cudaERNS_18TensorIteratorBaseEEUlbbE_EESt5arrayIPcLm3EEEEviT0_T1_ --------------------------
	.section	.nv.info._ZN2at6native29vectorized_elementwise_kernelILi2ENS0_13BinaryFunctorIbbbZNS0_19maximum_kernel_cudaERNS_18TensorIteratorBaseEEUlbbE_EESt5arrayIPcLm3EEEEviT0_T1_,"",@"SHT_CUDA_INFO"
	.sectionflags	@""
	.align	4


	//----- nvinfo : EIATTR_CUDA_API_VERSION
	.align		4
        /*0000*/ 	.byte	0x04, 0x37
        /*0002*/ 	.short	(.L_10525 - .L_10524)
.L_10524:
        /*0004*/ 	.word	0x00000082


	//----- nvinfo : EIATTR_KPARAM_INFO
	.align		4
.L_10525:
        /*0008*/ 	.byte	0x04, 0x17
        /*000a*/ 	.short	(.L_10527 - .L_10526)
.L_10526:
        /*000c*/ 	.word	0x00000000
        /*0010*/ 	.short	0x0002
        /*0012*/ 	.short	0x0008
        /*0014*/ 	.byte	0x00, 0xf0, 0x61, 0x00


	//----- nvinfo : EIATTR_KPARAM_INFO
	.align		4
.L_10527:
        /*0018*/ 	.byte	0x04, 0x17
        /*001a*/ 	.short	(.L_10529 - .L_10528)
.L_10528:
        /*001c*/ 	.word	0x00000000
        /*0020*/ 	.short	0x0001
        /*0022*/ 	.short	0x0004
        /*0024*/ 	.byte	0x00, 0xf0, 0x05, 0x00


	//----- nvinfo : EIATTR_KPARAM_INFO
	.align		4
.L_10529:
        /*0028*/ 	.byte	0x04, 0x17
        /*002a*/ 	.short	(.L_10531 - .L_10530)
.L_10530:
        /*002c*/ 	.word	0x00000000
        /*0030*/ 	.short	0x0000
        /*0032*/ 	.short	0x0000
        /*0034*/ 	.byte	0x00, 0xf0, 0x11, 0x00


	//----- nvinfo : EIATTR_SPARSE_MMA_MASK
	.align		4
.L_10531:
        /*0038*/ 	.byte	0x03, 0x50
        /*003a*/ 	.short	0x0000


	//----- nvinfo : EIATTR_MAXREG_COUNT
	.align		4
        /*003c*/ 	.byte	0x03, 0x1b
        /*003e*/ 	.short	0x00ff


	//----- nvinfo : EIATTR_MERCURY_ISA_VERSION
	.align		4
        /*0040*/ 	.byte	0x03, 0x5f
        /*0042*/ 	.short	0x0101


	//----- nvinfo : EIATTR_EXIT_INSTR_OFFSETS
	.align		4
        /*0044*/ 	.byte	0x04, 0x1c
        /*0046*/ 	.short	(.L_10533 - .L_10532)


	//   ....[0]....
.L_10532:
        /*0048*/ 	.word	0x000004c0


	//   ....[1]....
        /*004c*/ 	.word	0x000011b0


	//   ....[2]....
        /*0050*/ 	.word	0x00001210


	//----- nvinfo : EIATTR_MAX_THREADS
	.align		4
.L_10533:
        /*0054*/ 	.byte	0x04, 0x05
        /*0056*/ 	.short	(.L_10535 - .L_10534)
.L_10534:
        /*0058*/ 	.word	0x00000080
        /*005c*/ 	.word	0x00000001
        /*0060*/ 	.word	0x00000001


	//----- nvinfo : EIATTR_CRS_STACK_SIZE
	.align		4
.L_10535:
        /*0064*/ 	.byte	0x04, 0x1e
        /*0066*/ 	.short	(.L_10537 - .L_10536)
.L_10536:
        /*0068*/ 	.word	0x00000000


	//----- nvinfo : EIATTR_CBANK_PARAM_SIZE
	.align		4
.L_10537:
        /*006c*/ 	.byte	0x03, 0x19
        /*006e*/ 	.short	0x0020


	//----- nvinfo : EIATTR_PARAM_CBANK
	.align		4
        /*0070*/ 	.byte	0x04, 0x0a
        /*0072*/ 	.short	(.L_10539 - .L_10538)
	.align		4
.L_10538:
        /*0074*/ 	.word	index@(.nv.constant0._ZN2at6native29vectorized_elementwise_kernelILi2ENS0_13BinaryFunctorIbbbZNS0_19maximum_kernel_cudaERNS_18TensorIteratorBaseEEUlbbE_EESt5arrayIPcLm3EEEEviT0_T1_)
        /*0078*/ 	.short	0x0210
        /*007a*/ 	.short	0x0020


	//----- nvinfo : EIATTR_SW_WAR
	.align		4
.L_10539:
        /*007c*/ 	.byte	0x04, 0x36
        /*007e*/ 	.short	(.L_10541 - .L_10540)
.L_10540:
        /*0080*/ 	.word	0x00000008
.L_10541:


//--------------------- .nv.info._ZN2at6native29vectorized_elementwise_kernelILi4ENS0_13BinaryFunctorIbbbZNS0_19maximum_kernel_cudaERNS_18TensorIteratorBaseEEUlbbE_EESt5arrayIPcLm3EEEEviT0_T1_ --------------------------
	.section	.nv.info._ZN2at6native29vectorized_elementwise_kernelILi4ENS0_13BinaryFunctorIbbbZNS0_19maximum_kernel_cudaERNS_18TensorIteratorBaseEEUlbbE_EESt5arrayIPcLm3EEEEviT0_T1_,"",@"SHT_CUDA_INFO"
	.sectionflags	@""
	.align	4


	//----- nvinfo : EIATTR_CUDA_API_VERSION
	.align		4
        /*0000*/ 	.byte	0x04, 0x37
        /*0002*/ 	.short	(.L_10543 - .L_10542)
.L_10542:
        /*0004*/ 	.word	0x00000082


	//----- nvinfo : EIATTR_KPARAM_INFO
	.align		4
.L_10543:
        /*0008*/ 	.byte	0x04, 0x17
        /*000a*/ 	.short	(.L_10545 - .L_10544)
.L_10544:
        /*000c*/ 	.word	0x00000000
        /*0010*/ 	.short	0x0002
        /*0012*/ 	.short	0x0008
        /*0014*/ 	.byte	0x00, 0xf0, 0x61, 0x00


	//----- nvinfo : EIATTR_KPARAM_INFO
	.align		4
.L_10545:
        /*0018*/ 	.byte	0x04, 0x17
        /*001a*/ 	.short	(.L_10547 - .L_10546)
.L_10546:
        /*001c*/ 	.word	0x00000000
        /*0020*/ 	.short	0x0001
        /*0022*/ 	.short	0x0004
        /*0024*/ 	.byte	0x00, 0xf0, 0x05, 0x00


	//----- nvinfo : EIATTR_KPARAM_INFO
	.align		4
.L_10547:
        /*0028*/ 	.byte	0x04, 0x17
        /*002a*/ 	.short	(.L_10549 - .L_10548)
.L_10548:
        /*002c*/ 	.word	0x00000000
        /*0030*/ 	.short	0x0000
        /*0032*/ 	.short	0x0000
        /*0034*/ 	.byte	0x00, 0xf0, 0x11, 0x00


	//----- nvinfo : EIATTR_SPARSE_MMA_MASK
	.align		4
.L_10549:
        /*0038*/ 	.byte	0x03, 0x50
        /*003a*/ 	.short	0x0000


	//----- nvinfo : EIATTR_MAXREG_COUNT
	.align		4
        /*003c*/ 	.byte	0x03, 0x1b
        /*003e*/ 	.short	0x00ff


	//----- nvinfo : EIATTR_MERCURY_ISA_VERSION
	.align		4
        /*0040*/ 	.byte	0x03, 0x5f
        /*0042*/ 	.short	0x0101


	//----- nvinfo : EIATTR_EXIT_INSTR_OFFSETS
	.align		4
        /*0044*/ 	.byte	0x04, 0x1c
        /*0046*/ 	.short	(.L_10551 - .L_10550)


	//   ....[0]....
.L_10550:
        /*0048*/ 	.word	0x00000480


	//   ....[1]....
        /*004c*/ 	.word	0x00001170


	//   ....[2]....
        /*0050*/ 	.word	0x000011d0


	//----- nvinfo : EIATTR_MAX_THREADS
	.align		4
.L_10551:
        /*0054*/ 	.byte	0x04, 0x05
        /*0056*/ 	.short	(.L_10553 - .L_10552)
.L_10552:
        /*0058*/ 	.word	0x00000080
        /*005c*/ 	.word	0x00000001
        /*0060*/ 	.word	0x00000001


	//----- nvinfo : EIATTR_CRS_STACK_SIZE
	.align		4
.L_10553:
        /*0064*/ 	.byte	0x04, 0x1e
        /*0066*/ 	.short	(.L_10555 - .L_10554)
.L_10554:
        /*0068*/ 	.word	0x00000000


	//----- nvinfo : EIATTR_CBANK_PARAM_SIZE
	.align		4
.L_10555:
        /*006c*/ 	.byte	0x03, 0x19
        /*006e*/ 	.short	0x0020


	//----- nvinfo : EIATTR_PARAM_CBANK
	.align		4
        /*0070*/ 	.byte	0x04, 0x0a
        /*0072*/ 	.short	(.L_10557 - .L_10556)
	.align		4
.L_10556:
        /*0074*/ 	.word	index@(.nv.constant0._ZN2at6native29vectorized_elementwise_kernelILi4ENS0_13BinaryFunctorIbbbZNS0_19maximum_kernel_cudaERNS_18TensorIteratorBaseEEUlbbE_EESt5arrayIPcLm3EEEEviT0_T1_)
        /*0078*/ 	.short	0x0210
        /*007a*/ 	.short	0x0020


	//----- nvinfo : EIATTR_SW_WAR
	.align		4
.L_10557:
        /*007c*/ 	.byte	0x04, 0x36
        /*007e*/ 	.short	(.L_10559 - .L_10558)
.L_10558:
        /*0080*/ 	.word	0x00000008
.L_10559:


//--------------------- .nv.info._ZN2at6native29vectorized_elementwise_kernelILi8ENS0_13BinaryFunctorIbbbZNS0_19maximum_kernel_cudaERNS_18TensorIteratorBaseEEUlbbE_EESt5arrayIPcLm3EEEEviT0_T1_ --------------------------
	.section	.nv.info._ZN2at6native29vectorized_elementwise_kernelILi8ENS0_13BinaryFunctorIbbbZNS0_19maximum_kernel_cudaERNS_18TensorIteratorBaseEEUlbbE_EESt5arrayIPcLm3EEEEviT0_T1_,"",@"SHT_CUDA_INFO"
	.sectionflags	@""
	.align	4


	//----- nvinfo : EIATTR_CUDA_API_VERSION
	.align		4
        /*0000*/ 	.byte	0x04, 0x37
        /*0002*/ 	.short	(.L_10561 - .L_10560)
.L_10560:
        /*0004*/ 	.word	0x00000082


	//----- nvinfo : EIATTR_KPARAM_INFO
	.align		4
.L_10561:
        /*0008*/ 	.byte	0x04, 0x17
        /*000a*/ 	.short	(.L_10563 - .L_10562)
.L_10562:
        /*000c*/ 	.word	0x00000000
        /*0010*/ 	.short	0x0002
        /*0012*/ 	.short	0x0008
        /*0014*/ 	.byte	0x00, 0xf0, 0x61, 0x00


	//----- nvinfo : EIATTR_KPARAM_INFO
	.align		4
.L_10563:
        /*0018*/ 	.byte	0x04, 0x17
        /*001a*/ 	.short	(.L_10565 - .L_10564)
.L_10564:
        /*001c*/ 	.word	0x00000000
        /*0020*/ 	.short	0x0001
        /*0022*/ 	.short	0x0004
        /*0024*/ 	.byte	0x00, 0xf0, 0x05, 0x00


	//----- nvinfo : EIATTR_KPARAM_INFO
	.align		4
.L_10565:
        /*0028*/ 	.byte	0x04, 0x17
        /*002a*/ 	.short	(.L_10567 - .L_10566)
.L_10566:
        /*002c*/ 	.word	0x00000000
        /*0030*/ 	.short	0x0000
        /*0032*/ 	.short	0x0000
        /*0034*/ 	.byte	0x00, 0xf0, 0x11, 0x00


	//----- nvinfo : EIATTR_SPARSE_MMA_MASK
	.align		4
.L_10567:
        /*0038*/ 	.byte	0x03, 0x50
        /*003a*/ 	.short	0x0000


	//----- nvinfo : EIATTR_MAXREG_COUNT
	.align		4
        /*003c*/ 	.byte	0x03, 0x1b
        /*003e*/ 	.short	0x00ff


	//----- nvinfo : EIATTR_MERCURY_ISA_VERSION
	.align		4
        /*0040*/ 	.byte	0x03, 0x5f
        /*0042*/ 	.short	0x0101


	//----- nvinfo : EIATTR_EXIT_INSTR_OFFSETS
	.align		4
        /*0044*/ 	.byte	0x04, 0x1c
        /*0046*/ 	.short	(.L_10569 - .L_10568)


	//   ....[0]....
.L_10568:
        /*0048*/ 	.word	0x000004b0


	//   ....[1]....
        /*004c*/ 	.word	0x000011a0


	//   ....[2]....
        /*0050*/ 	.word	0x00001200


	//----- nvinfo : EIATTR_MAX_THREADS
	.align		4
.L_10569:
        /*0054*/ 	.byte	0x04, 0x05
        /*0056*/ 	.short	(.L_10571 - .L_10570)
.L_10570:
        /*0058*/ 	.word	0x00000080
        /*005c*/ 	.word	0x00000001
        /*0060*/ 	.word	0x00000001


	//----- nvinfo : EIATTR_CRS_STACK_SIZE
	.align		4
.L_10571:
        /*0064*/ 	.byte	0x04, 0x1e
        /*0066*/ 	.short	(.L_10573 - .L_10572)
.L_10572:
        /*0068*/ 	.word	0x00000000


	//----- nvinfo : EIATTR_CBANK_PARAM_SIZE
	.align		4
.L_10573:
        /*006c*/ 	.byte	0x03, 0x19
        /*006e*/ 	.short	0x0020


	//----- nvinfo : EIATTR_PARAM_CBANK
	.align		4
        /*0070*/ 	.byte	0x04, 0x0a
        /*0072*/ 	.short	(.L_10575 - .L_10574)
	.align		4
.L_10574:
        /*0074*/ 	.word	index@(.nv.constant0._ZN2at6native29vectorized_elementwise_kernelILi8ENS0_13BinaryFunctorIbbbZNS0_19maximum_kernel_cudaERNS_18TensorIteratorBaseEEUlbbE_EESt5arrayIPcLm3EEEEviT0_T1_)
        /*0078*/ 	.short	0x0210
        /*007a*/ 	.short	0x0020


	//----- nvinfo : EIATTR_SW_WAR
	.align		4
.L_10575:
        /*007c*/ 	.byte	0x04, 0x36
        /*007e*/ 	.short	(.L_10577 - .L_10576)
.L_10576:
        /*0080*/ 	.word	0x00000008
.L_10577:


//--------------------- .nv.callgraph             --------------------------
	.section	.nv.callgraph,"",@"SHT_CUDA_CALLGRAPH"
	.align	4
	.sectionentsize	8
	.align		4
        /*0000*/ 	.word	0x00000000
	.align		4
        /*0004*/ 	.word	0xffffffff
	.align		4
        /*0008*/ 	.word	index@(_ZN2at6native18elementwise_kernelILi128ELi4EZNS0_15gpu_kernel_implINS0_13AUnaryFunctorIN3c108BFloat16ES5_S5_ZZZNS0_16fmin_kernel_cudaERNS_18TensorIteratorBaseEENKUlvE_clEvENKUlvE2_clEvEUlS5_S5_E_EEEEvS7_RKT_EUliE_EEviT1_)
	.align		4
        /*000c*/ 	.word	index@(__assertfail)
	.align		4
        /*0010*/ 	.word	index@(_ZN2at6native27unrolled_elementwise_kernelINS0_13AUnaryFunctorIN3c108BFloat16ES4_S4_ZZZNS0_16fmin_kernel_cudaERNS_18TensorIteratorBaseEENKUlvE_clEvENKUlvE2_clEvEUlS4_S4_E_EESt5arrayIPcLm2EELi4E23TrivialOffsetCalculatorILi1EjESF_NS0_6memory12LoadWithCastILi1EEENSG_13StoreWithCastILi1EEEEEviT_T0_T2_T3_T4_T5_)
	.align		4
        /*0014*/ 	.word	index@(__assertfail)
	.align		4
        /*0018*/ 	.word	index@(_ZN2at6native18elementwise_kernelILi128ELi4EZNS0_15gpu_kernel_implINS0_13BinaryFunctorIN3c108BFloat16ES5_S5_ZZZNS0_16fmin_kernel_cudaERNS_18TensorIteratorBaseEENKUlvE_clEvENKUlvE2_clEvEUlS5_S5_E_EEEEvS7_RKT_EUliE_EEviT1_)
	.align		4
        /*001c*/ 	.word	index@(__assertfail)
	.align		4
        /*0020*/ 	.word	index@(_ZN2at6native27unrolled_elementwise_kernelINS0_13BinaryFunctorIN3c108BFloat16ES4_S4_ZZZNS0_16fmin_kernel_cudaERNS_18TensorIteratorBaseEENKUlvE_clEvENKUlvE2_clEvEUlS4_S4_E_EESt5arrayIPcLm3EELi4E23TrivialOffsetCalculatorILi2EjESE_ILi1EjENS0_6memory12LoadWithCastILi2EEENSH_13StoreWithCastILi1EEEEEviT_T0_T2_T3_T4_T5_)
	.align		4
        /*0024*/ 	.word	index@(__assertfail)
	.align		4
        /*0028*/ 	.word	index@(_ZN2at6native18elementwise_kernelILi128ELi4EZNS0_15gpu_kernel_implINS0_13AUnaryFunctorIN3c104HalfES5_S5_ZZZNS0_16fmin_kernel_cudaERNS_18TensorIteratorBaseEENKUlvE_clEvENKUlvE1_clEvEUlS5_S5_E_EEEEvS7_RKT_EUliE_EEviT1_)
	.align		4
        /*002c*/ 	.word	index@(__assertfail)
	.align		4
        /*0030*/ 	.word	index@(_ZN2at6native27unrolled_elementwise_kernelINS0_13AUnaryFunctorIN3c104HalfES4_S4_ZZZNS0_16fmin_kernel_cudaERNS_18TensorIteratorBaseEENKUlvE_clEvENKUlvE1_clEvEUlS4_S4_E_EESt5arrayIPcLm2EELi4E23TrivialOffsetCalculatorILi1EjESF_NS0_6memory12LoadWithCastILi1EEENSG_13StoreWithCastILi1EEEEEviT_T0_T2_T3_T4_T5_)
	.align		4
        /*0034*/ 	.word	index@(__assertfail)
	.align		4
        /*0038*/ 	.word	index@(_ZN2at6native18elementwise_kernelILi128ELi4EZNS0_15gpu_kernel_implINS0_13BinaryFunctorIN3c104HalfES5_S5_ZZZNS0_16fmin_kernel_cudaERNS_18TensorIteratorBaseEENKUlvE_clEvENKUlvE1_clEvEUlS5_S5_E_EEEEvS7_RKT_EUliE_EEviT1_)
	.align		4
        /*003c*/ 	.word	index@(__assertfail)
	.align		4
        /*0040*/ 	.word	index@(_ZN2at6native27unrolled_elementwise_kernelINS0_13BinaryFunctorIN3c104HalfES4_S4_ZZZNS0_16fmin_kernel_cudaERNS_18TensorIteratorBaseEENKUlvE_clEvENKUlvE1_clEvEUlS4_S4_E_EESt5arrayIPcLm3EELi4E23TrivialOffsetCalculatorILi2EjESE_ILi1EjENS0_6memory12LoadWithCastILi2EEENSH_13StoreWithCastILi1EEEEEviT_T0_T2_T3_T4_T5_)
	.align		4
        /*0044*/ 	.word	index@(__assertfail)
	.align		4
        /*0048*/ 	.word	index@(_ZN2at6native18elementwise_kernelILi128ELi4EZNS0_15gpu_kernel_implINS0_13AUnaryFunctorIfffZZZNS0_16fmin_kernel_cudaERNS_18TensorIteratorBaseEENKUlvE_clEvENKUlvE0_clEvEUlffE_EEEEvS5_RKT_EUliE_EEviT1_)
	.align		4
        /*004c*/ 	.word	index@(__assertfail)
	.align		4
        /*0050*/ 	.word	index@(_ZN2at6native27unrolled_elementwise_kernelINS0_13AUnaryFunctorIfffZZZNS0_16fmin_kernel_cudaERNS_18TensorIteratorBaseEENKUlvE_clEvENKUlvE0_clEvEUlffE_EESt5arrayIPcLm2EELi4E23TrivialOffsetCalculatorILi1EjESD_NS0_6memory12LoadWithCastILi1EEENSE_13StoreWithCastILi1EEEEEviT_T0_T2_T3_T4_T5_)
	.align		4
        /*0054*/ 	.word	index@(__assertfail)
	.align		4
        /*0058*/ 	.word	index@(_ZN2at6native18elementwise_kernelILi128ELi4EZNS0_15gpu_kernel_implINS0_13BinaryFunctorIfffZZZNS0_16fmin_kernel_cudaERNS_18TensorIteratorBaseEENKUlvE_clEvENKUlvE0_clEvEUlffE_EEEEvS5_RKT_EUliE_EEviT1_)
	.align		4
        /*005c*/ 	.word	index@(__assertfail)
	.align		4
        /*0060*/ 	.word	index@(_ZN2at6native27unrolled_elementwise_kernelINS0_13BinaryFunctorIfffZZZNS0_16fmin_kernel_cudaERNS_18TensorIteratorBaseEENKUlvE_clEvENKUlvE0_clEvEUlffE_EESt5arrayIPcLm3EELi4E23TrivialOffsetCalculatorILi2EjESC_ILi1EjENS0_6memory12LoadWithCastILi2EEENSF_13StoreWithCastILi1EEEEEviT_T0_T2_T3_T4_T5_)
	.align		4
        /*0064*/ 	.word	index@(__assertfail)
	.align		4
        /*0068*/ 	.word	index@(_ZN2at6native18elementwise_kernelILi128ELi4EZNS0_15gpu_kernel_implINS0_13AUnaryFunctorIdddZZZNS0_16fmin_kernel_cudaERNS_18TensorIteratorBaseEENKUlvE_clEvENKUlvE_clEvEUlddE_EEEEvS5_RKT_EUliE_EEviT1_)
	.align		4
        /*006c*/ 	.word	index@(__assertfail)
	.align		4
        /*0070*/ 	.word	index@(_ZN2at6native27unrolled_elementwise_kernelINS0_13AUnaryFunctorIdddZZZNS0_16fmin_kernel_cudaERNS_18TensorIteratorBaseEENKUlvE_clEvENKUlvE_clEvEUlddE_EESt5arrayIPcLm2EELi4E23TrivialOffsetCalculatorILi1EjESD_NS0_6memory12LoadWithCastILi1EEENSE_13StoreWithCastILi1EEEEEviT_T0_T2_T3_T4_T5_)
	.align		4
        /*0074*/ 	.word	index@(__assertfail)
	.align		4
        /*0078*/ 	.word	index@(_ZN2at6native18elementwise_kernelILi128ELi4EZNS0_15gpu_kernel_implINS0_13BinaryFunctorIdddZZZNS0_16fmin_kernel_cudaERNS_18TensorIteratorBaseEENKUlvE_clEvENKUlvE_clEvEUlddE_EEEEvS5_RKT_EUliE_EEviT1_)
	.align		4
        /*007c*/ 	.word	index@(__assertfail)
	.align		4
        /*0080*/ 	.word	index@(_ZN2at6native27unrolled_elementwise_kernelINS0_13BinaryFunctorIdddZZZNS0_16fmin_kernel_cudaERNS_18TensorIteratorBaseEENKUlvE_clEvENKUlvE_clEvEUlddE_EESt5arrayIPcLm3EELi4E23TrivialOffsetCalculatorILi2EjESC_ILi1EjENS0_6memory12LoadWithCastILi2EEENSF_13StoreWithCastILi1EEEEEviT_T0_T2_T3_T4_T5_)
	.align		4
        /*0084*/ 	.word	index@(__assertfail)
	.align		4
        /*0088*/ 	.word	index@(_ZN2at6native18elementwise_kernelILi128ELi4EZNS0_15gpu_kernel_implINS0_13AUnaryFunctorIN3c108BFloat16ES5_S5_ZZZNS0_16fmax_kernel_cudaERNS_18TensorIteratorBaseEENKUlvE_clEvENKUlvE2_clEvEUlS5_S5_E_EEEEvS7_RKT_EUliE_EEviT1_)
	.align		4
        /*008c*/ 	.word	index@(__assertfail)
	.align		4
        /*0090*/ 	.word	index@(_ZN2at6native27unrolled_elementwise_kernelINS0_13AUnaryFunctorIN3c108BFloat16ES4_S4_ZZZNS0_16fmax_kernel_cudaERNS_18TensorIteratorBaseEENKUlvE_clEvENKUlvE2_clEvEUlS4_S4_E_EESt5arrayIPcLm2EELi4E23TrivialOffsetCalculatorILi1EjESF_NS0_6memory12LoadWithCastILi1EEENSG_13StoreWithCastILi1EEEEEviT_T0_T2_T3_T4_T5_)
	.align		4
        /*0094*/ 	.word	index@(__assertfail)
	.align		4
        /*0098*/ 	.word	index@(_ZN2at6native18elementwise_kernelILi128ELi4EZNS0_15gpu_kernel_implINS0_13BinaryFunctorIN3c108BFloat16ES5_S5_ZZZNS0_16fmax_kernel_cudaERNS_18TensorIteratorBaseEENKUlvE_clEvENKUlvE2_clEvEUlS5_S5_E_EEEEvS7_RKT_EUliE_EEviT1_)
	.align		4
        /*009c*/ 	.word	index@(__assertfail)
	.align		4
        /*00a0*/ 	.word	index@(_ZN2at6native27unrolled_elementwise_kernelINS0_13BinaryFunctorIN3c108BFloat16ES4_S4_ZZZNS0_16fmax_kernel_cudaERNS_18TensorIteratorBaseEENKUlvE_clEvENKUlvE2_clEvEUlS4_S4_E_EESt5arrayIPcLm3EELi4E23TrivialOffsetCalculatorILi2EjESE_ILi1EjENS0_6memory12LoadWithCastILi2EEENSH_13StoreWithCastILi1EEEEEviT_T0_T2_T3_T4_T5_)
	.align		4
        /*00a4*/ 	.word	index@(__assertfail)
	.align		4
        /*00a8*/ 	.word	index@(_ZN2at6native18elementwise_kernelILi128ELi4EZNS0_15gpu_kernel_implINS0_13AUnaryFunctorIN3c104HalfES5_S5_ZZZNS0_16fmax_kernel_cudaERNS_18TensorIteratorBaseEENKUlvE_clEvENKUlvE1_clEvEUlS5_S5_E_EEEEvS7_RKT_EUliE_EEviT1_)
	.align		4
        /*00ac*/ 	.word	index@(__assertfail)
	.align		4
        /*00b0*/ 	.word	index@(_ZN2at6native27unrolled_elementwise_kernelINS0_13AUnaryFunctorIN3c104HalfES4_S4_ZZZNS0_16fmax_kernel_cudaERNS_18TensorIteratorBaseEENKUlvE_clEvENKUlvE1_clEvEUlS4_S4_E_EESt5arrayIPcLm2EELi4E23TrivialOffsetCalculatorILi1EjESF_NS0_6memory12LoadWithCastILi1EEENSG_13StoreWithCastILi1EEEEEviT_T0_T2_T3_T4_T5_)
	.align		4
        /*00b4*/ 	.word	index@(__assertfail)
	.align		4
        /*00b8*/ 	.word	index@(_ZN2at6native18elementwise_kernelILi128ELi4EZNS0_15gpu_kernel_implINS0_13BinaryFunctorIN3c104HalfES5_S5_ZZZNS0_16fmax_kernel_cudaERNS_18TensorIteratorBaseEENKUlvE_clEvENKUlvE1_clEvEUlS5_S5_E_EEEEvS7_RKT_EUliE_EEviT1_)
	.align		4
        /*00bc*/ 	.word	index@(__assertfail)
	.align		4
        /*00c0*/ 	.word	index@(_ZN2at6native27unrolled_elementwise_kernelINS0_13BinaryFunctorIN3c104HalfES4_S4_ZZZNS0_16fmax_kernel_cudaERNS_18TensorIteratorBaseEENKUlvE_clEvENKUlvE1_clEvEUlS4_S4_E_EESt5arrayIPcLm3EELi4E23TrivialOffsetCalculatorILi2EjESE_ILi1EjENS0_6memory12LoadWithCastILi2EEENSH_13StoreWithCastILi1EEEEEviT_T0_T2_T3_T4_T5_)
	.align		4
        /*00c4*/ 	.word	index@(__assertfail)
	.align		4
        /*00c8*/ 	.word	index@(_ZN2at6native18elementwise_kernelILi128ELi4EZNS0_15gpu_kernel_implINS0_13AUnaryFunctorIfffZZZNS0_16fmax_kernel_cudaERNS_18TensorIteratorBaseEENKUlvE_clEvENKUlvE0_clEvEUlffE_EEEEvS5_RKT_EUliE_EEviT1_)
	.align		4
        /*00cc*/ 	.word	index@(__assertfail)
	.align		4
        /*00d0*/ 	.word	index@(_ZN2at6native27unrolled_elementwise_kernelINS0_13AUnaryFunctorIfffZZZNS0_16fmax_kernel_cudaERNS_18TensorIteratorBaseEENKUlvE_clEvENKUlvE0_clEvEUlffE_EESt5arrayIPcLm2EELi4E23TrivialOffsetCalculatorILi1EjESD_NS0_6memory12LoadWithCastILi1EEENSE_13StoreWithCastILi1EEEEEviT_T0_T2_T3_T4_T5_)
	.align		4
        /*00d4*/ 	.word	index@(__assertfail)
	.align		4
        /*00d8*/ 	.word	index@(_ZN2at6native18elementwise_kernelILi128ELi4EZNS0_15gpu_kernel_implINS0_13BinaryFunctorIfffZZZNS0_16fmax_kernel_cudaERNS_18TensorIteratorBaseEENKUlvE_clEvENKUlvE0_clEvEUlffE_EEEEvS5_RKT_EUliE_EEviT1_)
	.align		4
        /*00dc*/ 	.word	index@(__assertfail)
	.align		4
        /*00e0*/ 	.word	index@(_ZN2at6native27unrolled_elementwise_kernelINS0_13BinaryFunctorIfffZZZNS0_16fmax_kernel_cudaERNS_18TensorIteratorBaseEENKUlvE_clEvENKUlvE0_clEvEUlffE_EESt5arrayIPcLm3EELi4E23TrivialOffsetCalculatorILi2EjESC_ILi1EjENS0_6memory12LoadWithCastILi2EEENSF_13StoreWithCastILi1EEEEEviT_T0_T2_T3_T4_T5_)
	.align		4
        /*00e4*/ 	.word	index@(__assertfail)
	.align		4
        /*00e8*/ 	.word	index@(_ZN2at6native18elementwise_kernelILi128ELi4EZNS0_15gpu_kernel_implINS0_13AUnaryFunctorIdddZZZNS0_16fmax_kernel_cudaERNS_18TensorIteratorBaseEENKUlvE_clEvENKUlvE_clEvEUlddE_EEEEvS5_RKT_EUliE_EEviT1_)
	.align		4
        /*00ec*/ 	.word	index@(__assertfail)
	.align		4
        /*00f0*/ 	.word	index@(_ZN2at6native27unrolled_elementwise_kernelINS0_13AUnaryFunctorIdddZZZNS0_16fmax_kernel_cudaERNS_18TensorIteratorBaseEENKUlvE_clEvENKUlvE_clEvEUlddE_EESt5arrayIPcLm2EELi4E23TrivialOffsetCalculatorILi1EjESD_NS0_6memory12LoadWithCastILi1EEENSE_13StoreWithCastILi1EEEEEviT_T0_T2_T3_T4_T5_)
	.align		4
        /*00f4*/ 	.word	index@(__assertfail)
	.align		4
        /*00f8*/ 	.word	index@(_ZN2at6native18elementwise_kernelILi128ELi4EZNS0_15gpu_kernel_implINS0_13BinaryFunctorIdddZZZNS0_16fmax_kernel_cudaERNS_18TensorIteratorBaseEENKUlvE_clEvENKUlvE_clEvEUlddE_EEEEvS5_RKT_EUliE_EEviT1_)
	.align		4
        /*00fc*/ 	.word	index@(__assertfail)
	.align		4
        /*0100*/ 	.word	index@(_ZN2at6native27unrolled_elementwise_kernelINS0_13BinaryFunctorIdddZZZNS0_16fmax_kernel_cudaERNS_18TensorIteratorBaseEENKUlvE_clEvENKUlvE_clEvEUlddE_EESt5arrayIPcLm3EELi4E23TrivialOffsetCalculatorILi2EjESC_ILi1EjENS0_6memory12LoadWithCastILi2EEENSF_13StoreWithCastILi1EEEEEviT_T0_T2_T3_T4_T5_)
	.align		4
        /*0104*/ 	.word	index@(__assertfail)
	.align		4
        /*0108*/ 	.word	index@(_ZN2at6native18elementwise_kernelILi128ELi4EZNS0_15gpu_kernel_implINS0_13AUnaryFunctorIN3c108BFloat16ES5_S5_ZZZNS0_19minimum_kernel_cudaERNS_18TensorIteratorBaseEENKUlvE0_clEvENKUlvE2_clEvEUlS5_S5_E_EEEEvS7_RKT_EUliE_EEviT1_)
	.align		4
        /*010c*/ 	.word	index@(__assertfail)
	.align		4
        /*0110*/ 	.word	index@(_ZN2at6native27unrolled_elementwise_kernelINS0_13AUnaryFunctorIN3c108BFloat16ES4_S4_ZZZNS0_19minimum_kernel_cudaERNS_18TensorIteratorBaseEENKUlvE0_clEvENKUlvE2_clEvEUlS4_S4_E_EESt5arrayIPcLm2EELi4E23TrivialOffsetCalculatorILi1EjESF_NS0_6memory12LoadWithCastILi1EEENSG_13StoreWithCastILi1EEEEEviT_T0_T2_T3_T4_T5_)
	.align		4
        /*0114*/ 	.word	index@(__assertfail)
	.align		4
        /*0118*/ 	.word	index@(_ZN2at6native18elementwise_kernelILi128ELi4EZNS0_15gpu_kernel_implINS0_13BinaryFunctorIN3c108BFloat16ES5_S5_ZZZNS0_19minimum_kernel_cudaERNS_18TensorIteratorBaseEENKUlvE0_clEvENKUlvE2_clEvEUlS5_S5_E_EEEEvS7_RKT_EUliE_EEviT1_)
	.align		4
        /*011c*/ 	.word	index@(__assertfail)
	.align		4
        /*0120*/ 	.word	index@(_ZN2at6native27unrolled_elementwise_kernelINS0_13BinaryFunctorIN3c108BFloat16ES4_S4_ZZZNS0_19minimum_kernel_cudaERNS_18TensorIteratorBaseEENKUlvE0_clEvENKUlvE2_clEvEUlS4_S4_E_EESt5arrayIPcLm3EELi4E23TrivialOffsetCalculatorILi2EjESE_ILi1EjENS0_6memory12LoadWithCastILi2EEENSH_13StoreWithCastILi1EEEEEviT_T0_T2_T3_T4_T5_)
	.align		4
        /*0124*/ 	.word	index@(__assertfail)
	.align		4
        /*0128*/ 	.word	index@(_ZN2at6native18elementwise_kernelILi128ELi4EZNS0_15gpu_kernel_implINS0_13AUnaryFunctorIN3c104HalfES5_S5_ZZZNS0_19minimum_kernel_cudaERNS_18TensorIteratorBaseEENKUlvE0_clEvENKUlvE1_clEvEUlS5_S5_E_EEEEvS7_RKT_EUliE_EEviT1_)
	.align		4
        /*012c*/ 	.word	index@(__assertfail)
	.align		4
        /*0130*/ 	.word	index@(_ZN2at6native27unrolled_elementwise_kernelINS0_13AUnaryFunctorIN3c104HalfES4_S4_ZZZNS0_19minimum_kernel_cudaERNS_18TensorIteratorBaseEENKUlvE0_clEvENKUlvE1_clEvEUlS4_S4_E_EESt5arrayIPcLm2EELi4E23TrivialOffsetCalculatorILi1EjESF_NS0_6memory12LoadWithCastILi1EEENSG_13StoreWithCastILi1EEEEEviT_T0_T2_T3_T4_T5_)
	.align		4
        /*0134*/ 	.word	index@(__assertfail)
	.align		4
        /*0138*/ 	.word	index@(_ZN2at6native18elementwise_kernelILi128ELi4EZNS0_15gpu_kernel_implINS0_13BinaryFunctorIN3c104HalfES5_S5_ZZZNS0_19minimum_kernel_cudaERNS_18TensorIteratorBaseEENKUlvE0_clEvENKUlvE1_clEvEUlS5_S5_E_EEEEvS7_RKT_EUliE_EEviT1_)
	.align		4
        /*013c*/ 	.word	index@(__assertfail)
	.align		4
        /*0140*/ 	.word	index@(_ZN2at6native27unrolled_elementwise_kernelINS0_13BinaryFunctorIN3c104HalfES4_S4_ZZZNS0_19minimum_kernel_cudaERNS_18TensorIteratorBaseEENKUlvE0_clEvENKUlvE1_clEvEUlS4_S4_E_EESt5arrayIPcLm3EELi4E23TrivialOffsetCalculatorILi2EjESE_ILi1EjENS0_6memory12LoadWithCastILi2EEENSH_13StoreWithCastILi1EEEEEviT_T0_T2_T3_T4_T5_)
	.align		4
        /*0144*/ 	.word	index@(__assertfail)
	.align		4
        /*0148*/ 	.word	index@(_ZN2at6native18elementwise_kernelILi128ELi4EZNS0_15gpu_kernel_implINS0_13AUnaryFunctorIfffZZZNS0_19minimum_kernel_cudaERNS_18TensorIteratorBaseEENKUlvE0_clEvENKUlvE0_clEvEUlffE_EEEEvS5_RKT_EUliE_EEviT1_)
	.align		4
        /*014c*/ 	.word	index@(__assertfail)
	.align		4
        /*0150*/ 	.word	index@(_ZN2at6native27unrolled_elementwise_kernelINS0_13AUnaryFunctorIfffZZZNS0_19minimum_kernel_cudaERNS_18TensorIteratorBaseEENKUlvE0_clEvENKUlvE0_clEvEUlffE_EESt5arrayIPcLm2EELi4E23TrivialOffsetCalculatorILi1EjESD_NS0_6memory12LoadWithCastILi1EEENSE_13StoreWithCastILi1EEEEEviT_T0_T2_T3_T4_T5_)
	.align		4
        /*0154*/ 	.word	index@(__assertfail)
	.align		4
        /*0158*/ 	.word	index@(_ZN2at6native18elementwise_kernelILi128ELi4EZNS0_15gpu_kernel_implINS0_13BinaryFunctorIfffZZZNS0_19minimum_kernel_cudaERNS_18TensorIteratorBaseEENKUlvE0_clEvENKUlvE0_clEvEUlffE_EEEEvS5_RKT_EUliE_EEviT1_)
	.align		4
        /*015c*/ 	.word	index@(__assertfail)
	.align		4
        /*0160*/ 	.word	index@(_ZN2at6native27unrolled_elementwise_kernelINS0_13BinaryFunctorIfffZZZNS0_19minimum_kernel_cudaERNS_18TensorIteratorBaseEENKUlvE0_clEvENKUlvE0_clEvEUlffE_EESt5arrayIPcLm3EELi4E23TrivialOffsetCalculatorILi2EjESC_ILi1EjENS0_6memory12LoadWithCastILi2EEENSF_13StoreWithCastILi1EEEEEviT_T0_T2_T3_T4_T5_)
	.align		4
        /*0164*/ 	.word	index@(__assertfail)
	.align		4
        /*0168*/ 	.word	index@(_ZN2at6native18elementwise_kernelILi128ELi4EZNS0_15gpu_kernel_implINS0_13AUnaryFunctorIdddZZZNS0_19minimum_kernel_cudaERNS_18TensorIteratorBaseEENKUlvE0_clEvENKUlvE_clEvEUlddE_EEEEvS5_RKT_EUliE_EEviT1_)
	.align		4
        /*016c*/ 	.word	index@(__assertfail)
	.align		4
        /*0170*/ 	.word	index@(_ZN2at6native27unrolled_elementwise_kernelINS0_13AUnaryFunctorIdddZZZNS0_19minimum_kernel_cudaERNS_18TensorIteratorBaseEENKUlvE0_clEvENKUlvE_clEvEUlddE_EESt5arrayIPcLm2EELi4E23TrivialOffsetCalculatorILi1EjESD_NS0_6memory12LoadWithCastILi1EEENSE_13StoreWithCastILi1EEEEEviT_T0_T2_T3_T4_T5_)
	.align		4
        /*0174*/ 	.word	index@(__assertfail)
	.align		4
        /*0178*/ 	.word	index@(_ZN2at6native18elementwise_kernelILi128ELi4EZNS0_15gpu_kernel_implINS0_13BinaryFunctorIdddZZZNS0_19minimum_kernel_cudaERNS_18TensorIteratorBaseEENKUlvE0_clEvENKUlvE_clEvEUlddE_EEEEvS5_RKT_EUliE_EEviT1_)
	.align		4
        /*017c*/ 	.word	index@(__assertfail)
	.align		4
        /*0180*/ 	.word	index@(_ZN2at6native27unrolled_elementwise_kernelINS0_13BinaryFunctorIdddZZZNS0_19minimum_kernel_cudaERNS_18TensorIteratorBaseEENKUlvE0_clEvENKUlvE_clEvEUlddE_EESt5arrayIPcLm3EELi4E23TrivialOffsetCalculatorILi2EjESC_ILi1EjENS0_6memory12LoadWithCastILi2EEENSF_13StoreWithCastILi1EEEEEviT_T0_T2_T3_T4_T5_)
	.align		4
        /*0184*/ 	.word	index@(__assertfail)
	.align		4
        /*0188*/ 	.word	index@(_ZN2at6native18elementwise_kernelILi128ELi4EZNS0_15gpu_kernel_implINS0_13AUnaryFunctorIsssZZZNS0_19minimum_kernel_cudaERNS_18TensorIteratorBaseEENKUlvE_clEvENKUlvE3_clEvEUlssE_EEEEvS5_RKT_EUliE_EEviT1_)
	.align		4
        /*018c*/ 	.word	index@(__assertfail)
	.align		4
        /*0190*/ 	.word	index@(_ZN2at6native27unrolled_elementwise_kernelINS0_13AUnaryFunctorIsssZZZNS0_19minimum_kernel_cudaERNS_18TensorIteratorBaseEENKUlvE_clEvENKUlvE3_clEvEUlssE_EESt5arrayIPcLm2EELi4E23TrivialOffsetCalculatorILi1EjESD_NS0_6memory12LoadWithCastILi1EEENSE_13StoreWithCastILi1EEEEEviT_T0_T2_T3_T4_T5_)
	.align		4
        /*0194*/ 	.word	index@(__assertfail)
	.align		4
        /*0198*/ 	.word	index@(_ZN2at6native18elementwise_kernelILi128ELi4EZNS0_15gpu_kernel_implINS0_13BinaryFunctorIsssZZZNS0_19minimum_kernel_cudaERNS_18TensorIteratorBaseEENKUlvE_clEvENKUlvE3_clEvEUlssE_EEEEvS5_RKT_EUliE_EEviT1_)
	.align		4
        /*019c*/ 	.word	index@(__assertfail)
	.align		4
        /*01a0*/ 	.word	index@(_ZN2at6native27unrolled_elementwise_kernelINS0_13BinaryFunctorIsssZZZNS0_19minimum_kernel_cudaERNS_18TensorIteratorBaseEENKUlvE_clEvENKUlvE3_clEvEUlssE_EESt5arrayIPcLm3EELi4E23TrivialOffsetCalculatorILi2EjESC_ILi1EjENS0_6memory12LoadWithCastILi2EEENSF_13StoreWithCastILi1EEEEEviT_T0_T2_T3_T4_T5_)
	.align		4
        /*01a4*/ 	.word	index@(__assertfail)
	.align		4
        /*01a8*/ 	.word	index@(_ZN2at6native18elementwise_kernelILi128ELi4EZNS0_15gpu_kernel_implINS0_13AUnaryFunctorIlllZZZNS0_19minimum_kernel_cudaERNS_18TensorIteratorBaseEENKUlvE_clEvENKUlvE2_clEvEUlllE_EEEEvS5_RKT_EUliE_EEviT1_)
	.align		4
        /*01ac*/ 	.word	index@(__assertfail)
	.align		4
        /*01b0*/ 	.word	index@(_ZN2at6native27unrolled_elementwise_kernelINS0_13AUnaryFunctorIlllZZZNS0_19minimum_kernel_cudaERNS_18TensorIteratorBaseEENKUlvE_clEvENKUlvE2_clEvEUlllE_EESt5arrayIPcLm2EELi4E23TrivialOffsetCalculatorILi1EjESD_NS0_6memory12LoadWithCastILi1EEENSE_13StoreWithCastILi1EEEEEviT_T0_T2_T3_T4_T5_)
	.align		4
        /*01b4*/ 	.word	index@(__assertfail)
	.align		4
        /*01b8*/ 	.word	index@(_ZN2at6native18elementwise_kernelILi128ELi4EZNS0_15gpu_kernel_implINS0_13BinaryFunctorIlllZZZNS0_19minimum_kernel_cudaERNS_18TensorIteratorBaseEENKUlvE_clEvENKUlvE2_clEvEUlllE_EEEEvS5_RKT_EUliE_EEviT1_)
	.align		4
        /*01bc*/ 	.word	index@(__assertfail)
	.align		4
        /*01c0*/ 	.word	index@(_ZN2at6native27unrolled_elementwise_kernelINS0_13BinaryFunctorIlllZZZNS0_19minimum_kernel_cudaERNS_18TensorIteratorBaseEENKUlvE_clEvENKUlvE2_clEvEUlllE_EESt5arrayIPcLm3EELi4E23TrivialOffsetCalculatorILi2EjESC_ILi1EjENS0_6memory12LoadWithCastILi2EEENSF_13StoreWithCastILi1EEEEEviT_T0_T2_T3_T4_T5_)
	.align		4
        /*01c4*/ 	.word	index@(__assertfail)
	.align		4
        /*01c8*/ 	.word	index@(_ZN2at6native18elementwise_kernelILi128ELi4EZNS0_15gpu_kernel_implINS0_13AUnaryFunctorIiiiZZZNS0_19minimum_kernel_cudaERNS_18TensorIteratorBaseEENKUlvE_clEvENKUlvE1_clEvEUliiE_EEEEvS5_RKT_EUliE_EEviT1_)
	.align		4
        /*01cc*/ 	.word	index@(__assertfail)
	.align		4
        /*01d0*/ 	.word	index@(_ZN2at6native27unrolled_elementwise_kernelINS0_13AUnaryFunctorIiiiZZZNS0_19minimum_kernel_cudaERNS_18TensorIteratorBaseEENKUlvE_clEvENKUlvE1_clEvEUliiE_EESt5arrayIPcLm2EELi4E23TrivialOffsetCalculatorILi1EjESD_NS0_6memory12LoadWithCastILi1EEENSE_13StoreWithCastILi1EEEEEviT_T0_T2_T3_T4_T5_)
	.align		4
        /*01d4*/ 	.word	index@(__assertfail)
	.align		4
        /*01d8*/ 	.word	index@(_ZN2at6native18elementwise_kernelILi128ELi4EZNS0_15gpu_kernel_implINS0_13BinaryFunctorIiiiZZZNS0_19minimum_kernel_cudaERNS_18TensorIteratorBaseEENKUlvE_clEvENKUlvE1_clEvEUliiE_EEEEvS5_RKT_EUliE_EEviT1_)
	.align		4
        /*01dc*/ 	.word	index@(__assertfail)
	.align		4
        /*01e0*/ 	.word	index@(_ZN2at6native27unrolled_elementwise_kernelINS0_13BinaryFunctorIiiiZZZNS0_19minimum_kernel_cudaERNS_18TensorIteratorBaseEENKUlvE_clEvENKUlvE1_clEvEUliiE_EESt5arrayIPcLm3EELi4E23TrivialOffsetCalculatorILi2EjESC_ILi1EjENS0_6memory12LoadWithCastILi2EEENSF_13StoreWithCastILi1EEEEEviT_T0_T2_T3_T4_T5_)
	.align		4
        /*01e4*/ 	.word	index@(__assertfail)
	.align		4
        /*01e8*/ 	.word	index@(_ZN2at6native18elementwise_kernelILi128ELi4EZNS0_15gpu_kernel_implINS0_13AUnaryFunctorIaaaZZZNS0_19minimum_kernel_cudaERNS_18TensorIteratorBaseEENKUlvE_clEvENKUlvE0_clEvEUlaaE_EEEEvS5_RKT_EUliE_EEviT1_)
	.align		4
        /*01ec*/ 	.word	index@(__assertfail)
	.align		4
        /*01f0*/ 	.word	index@(_ZN2at6native27unrolled_elementwise_kernelINS0_13AUnaryFunctorIaaaZZZNS0_19minimum_kernel_cudaERNS_18TensorIteratorBaseEENKUlvE_clEvENKUlvE0_clEvEUlaaE_EESt5arrayIPcLm2EELi4E23TrivialOffsetCalculatorILi1EjESD_NS0_6memory12LoadWithCastILi1EEENSE_13StoreWithCastILi1EEEEEviT_T0_T2_T3_T4_T5_)
	.align		4
        /*01f4*/ 	.word	index@(__assertfail)
	.align		4
        /*01f8*/ 	.word	index@(_ZN2at6native18elementwise_kernelILi128ELi4EZNS0_15gpu_kernel_implINS0_13BinaryFunctorIaaaZZZNS0_19minimum_kernel_cudaERNS_18TensorIteratorBaseEENKUlvE_clEvENKUlvE0_clEvEUlaaE_EEEEvS5_RKT_EUliE_EEviT1_)
	.align		4
        /*01fc*/ 	.word	index@(__assertfail)
	.align		4
        /*0200*/ 	.word	index@(_ZN2at6native27unrolled_elementwise_kernelINS0_13BinaryFunctorIaaaZZZNS0_19minimum_kernel_cudaERNS_18TensorIteratorBaseEENKUlvE_clEvENKUlvE0_clEvEUlaaE_EESt5arrayIPcLm3EELi4E23TrivialOffsetCalculatorILi2EjESC_ILi1EjENS0_6memory12LoadWithCastILi2EEENSF_13StoreWithCastILi1EEEEEviT_T0_T2_T3_T4_T5_)
	.align		4
        /*0204*/ 	.word	index@(__assertfail)
	.align		4
        /*0208*/ 	.word	index@(_ZN2at6native18elementwise_kernelILi128ELi4EZNS0_15gpu_kernel_implINS0_13AUnaryFunctorIhhhZZZNS0_19minimum_kernel_cudaERNS_18TensorIteratorBaseEENKUlvE_clEvENKUlvE_clEvEUlhhE_EEEEvS5_RKT_EUliE_EEviT1_)
	.align		4
        /*020c*/ 	.word	index@(__assertfail)
	.align		4
        /*0210*/ 	.word	index@(_ZN2at6native27unrolled_elementwise_kernelINS0_13AUnaryFunctorIhhhZZZNS0_19minimum_kernel_cudaERNS_18TensorIteratorBaseEENKUlvE_clEvENKUlvE_clEvEUlhhE_EESt5arrayIPcLm2EELi4E23TrivialOffsetCalculatorILi1EjESD_NS0_6memory12LoadWithCastILi1EEENSE_13StoreWithCastILi1EEEEEviT_T0_T2_T3_T4_T5_)
	.align		4
        /*0214*/ 	.word	index@(__assertfail)
	.align		4
        /*0218*/ 	.word	index@(_ZN2at6native18elementwise_kernelILi128ELi4EZNS0_15gpu_kernel_implINS0_13BinaryFunctorIhhhZZZNS0_19minimum_kernel_cudaERNS_18TensorIteratorBaseEENKUlvE_clEvENKUlvE_clEvEUlhhE_EEEEvS5_RKT_EUliE_EEviT1_)
	.align		4
        /*021c*/ 	.word	index@(__assertfail)
	.align		4
        /*0220*/ 	.word	index@(_ZN2at6native27unrolled_elementwise_kernelINS0_13BinaryFunctorIhhhZZZNS0_19minimum_kernel_cudaERNS_18TensorIteratorBaseEENKUlvE_clEvENKUlvE_clEvEUlhhE_EESt5arrayIPcLm3EELi4E23TrivialOffsetCalculatorILi2EjESC_ILi1EjENS0_6memory12LoadWithCastILi2EEENSF_13StoreWithCastILi1EEEEEviT_T0_T2_T3_T4_T5_)
	.align		4
        /*0224*/ 	.word	index@(__assertfail)
	.align		4
        /*0228*/ 	.word	index@(_ZN2at6native18elementwise_kernelILi128ELi4EZNS0_15gpu_kernel_implINS0_13AUnaryFunctorIbbbZNS0_19minimum_kernel_cudaERNS_18TensorIteratorBaseEEUlbbE_EEEEvS5_RKT_EUliE_EEviT1_)
	.align		4
        /*022c*/ 	.word	index@(__assertfail)
	.align		4
        /*0230*/ 	.word	index@(_ZN2at6native27unrolled_elementwise_kernelINS0_13AUnaryFunctorIbbbZNS0_19minimum_kernel_cudaERNS_18TensorIteratorBaseEEUlbbE_EESt5arrayIPcLm2EELi4E23TrivialOffsetCalculatorILi1EjESB_NS0_6memory12LoadWithCastILi1EEENSC_13StoreWithCastILi1EEEEEviT_T0_T2_T3_T4_T5_)
	.align		4
        /*0234*/ 	.word	index@(__assertfail)
	.align		4
        /*0238*/ 	.word	index@(_ZN2at6native18elementwise_kernelILi128ELi4EZNS0_15gpu_kernel_implINS0_13BinaryFunctorIbbbZNS0_19minimum_kernel_cudaERNS_18TensorIteratorBaseEEUlbbE_EEEEvS5_RKT_EUliE_EEviT1_)
	.align		4
        /*023c*/ 	.word	index@(__assertfail)
	.align		4
        /*0240*/ 	.word	index@(_ZN2at6native27unrolled_elementwise_kernelINS0_13BinaryFunctorIbbbZNS0_19minimum_kernel_cudaERNS_18TensorIteratorBaseEEUlbbE_EESt5arrayIPcLm3EELi4E23TrivialOffsetCalculatorILi2EjESA_ILi1EjENS0_6memory12LoadWithCastILi2EEENSD_13StoreWithCastILi1EEEEEviT_T0_T2_T3_T4_T5_)
	.align		4
        /*0244*/ 	.word	index@(__assertfail)
	.align		4
        /*0248*/ 	.word	index@(_ZN2at6native18elementwise_kernelILi128ELi4EZNS0_15gpu_kernel_implINS0_13AUnaryFunctorIN3c108BFloat16ES5_S5_ZZZNS0_19maximum_kernel_cudaERNS_18TensorIteratorBaseEENKUlvE0_clEvENKUlvE2_clEvEUlS5_S5_E_EEEEvS7_RKT_EUliE_EEviT1_)
	.align		4
        /*024c*/ 	.word	index@(__assertfail)
	.align		4
        /*0250*/ 	.word	index@(_ZN2at6native27unrolled_elementwise_kernelINS0_13AUnaryFunctorIN3c108BFloat16ES4_S4_ZZZNS0_19maximum_kernel_cudaERNS_18TensorIteratorBaseEENKUlvE0_clEvENKUlvE2_clEvEUlS4_S4_E_EESt5arrayIPcLm2EELi4E23TrivialOffsetCalculatorILi1EjESF_NS0_6memory12LoadWithCastILi1EEENSG_13StoreWithCastILi1EEEEEviT_T0_T2_T3_T4_T5_)
	.align		4
        /*0254*/ 	.word	index@(__assertfail)
	.align		4
        /*0258*/ 	.word	index@(_ZN2at6native18elementwise_kernelILi128ELi4EZNS0_15gpu_kernel_implINS0_13BinaryFunctorIN3c108BFloat16ES5_S5_ZZZNS0_19maximum_kernel_cudaERNS_18TensorIteratorBaseEENKUlvE0_clEvENKUlvE2_clEvEUlS5_S5_E_EEEEvS7_RKT_EUliE_EEviT1_)
	.align		4
        /*025c*/ 	.word	index@(__assertfail)
	.align		4
        /*0260*/ 	.word	index@(_ZN2at6native27unrolled_elementwise_kernelINS0_13BinaryFunctorIN3c108BFloat16ES4_S4_ZZZNS0_19maximum_kernel_cudaERNS_18TensorIteratorBaseEENKUlvE0_clEvENKUlvE2_clEvEUlS4_S4_E_EESt5arrayIPcLm3EELi4E23TrivialOffsetCalculatorILi2EjESE_ILi1EjENS0_6memory12LoadWithCastILi2EEENSH_13StoreWithCastILi1EEEEEviT_T0_T2_T3_T4_T5_)
	.align		4
        /*0264*/ 	.word	index@(__assertfail)
	.align		4
        /*0268*/ 	.word	index@(_ZN2at6native18elementwise_kernelILi128ELi4EZNS0_15gpu_kernel_implINS0_13AUnaryFunctorIN3c104HalfES5_S5_ZZZNS0_19maximum_kernel_cudaERNS_18TensorIteratorBaseEENKUlvE0_clEvENKUlvE1_clEvEUlS5_S5_E_EEEEvS7_RKT_EUliE_EEviT1_)
	.align		4
        /*026c*/ 	.word	index@(__assertfail)
	.align		4
        /*0270*/ 	.word	index@(_ZN2at6native27unrolled_elementwise_kernelINS0_13AUnaryFunctorIN3c104HalfES4_S4_ZZZNS0_19maximum_kernel_cudaERNS_18TensorIteratorBaseEENKUlvE0_clEvENKUlvE1_clEvEUlS4_S4_E_EESt5arrayIPcLm2EELi4E23TrivialOffsetCalculatorILi1EjESF_NS0_6memory12LoadWithCastILi1EEENSG_13StoreWithCastILi1EEEEEviT_T0_T2_T3_T4_T5_)
	.align		4
        /*0274*/ 	.word	index@(__assertfail)
	.align		4
        /*0278*/ 	.word	index@(_ZN2at6native18elementwise_kernelILi128ELi4EZNS0_15gpu_kernel_implINS0_13BinaryFunctorIN3c104HalfES5_S5_ZZZNS0_19maximum_kernel_cudaERNS_18TensorIteratorBaseEENKUlvE0_clEvENKUlvE1_clEvEUlS5_S5_E_EEEEvS7_RKT_EUliE_EEviT1_)
	.align		4
        /*027c*/ 	.word	index@(__assertfail)
	.align		4
        /*0280*/ 	.word	index@(_ZN2at6native27unrolled_elementwise_kernelINS0_13BinaryFunctorIN3c104HalfES4_S4_ZZZNS0_19maximum_kernel_cudaERNS_18TensorIteratorBaseEENKUlvE0_clEvENKUlvE1_clEvEUlS4_S4_E_EESt5arrayIPcLm3EELi4E23TrivialOffsetCalculatorILi2EjESE_ILi1EjENS0_6memory12LoadWithCastILi2EEENSH_13StoreWithCastILi1EEEEEviT_T0_T2_T3_T4_T5_)
	.align		4
        /*0284*/ 	.word	index@(__assertfail)
	.align		4
        /*0288*/ 	.word	index@(_ZN2at6native18elementwise_kernelILi128ELi4EZNS0_15gpu_kernel_implINS0_13AUnaryFunctorIfffZZZNS0_19maximum_kernel_cudaERNS_18TensorIteratorBaseEENKUlvE0_clEvENKUlvE0_clEvEUlffE_EEEEvS5_RKT_EUliE_EEviT1_)
	.align		4
        /*028c*/ 	.word	index@(__assertfail)
	.align		4
        /*0290*/ 	.word	index@(_ZN2at6native27unrolled_elementwise_kernelINS0_13AUnaryFunctorIfffZZZNS0_19maximum_kernel_cudaERNS_18TensorIteratorBaseEENKUlvE0_clEvENKUlvE0_clEvEUlffE_EESt5arrayIPcLm2EELi4E23TrivialOffsetCalculatorILi1EjESD_NS0_6memory12LoadWithCastILi1EEENSE_13StoreWithCastILi1EEEEEviT_T0_T2_T3_T4_T5_)
	.align		4
        /*0294*/ 	.word	index@(__assertfail)
	.align		4
        /*0298*/ 	.word	index@(_ZN2at6native18elementwise_kernelILi128ELi4EZNS0_15gpu_kernel_implINS0_13BinaryFunctorIfffZZZNS0_19maximum_kernel_cudaERNS_18TensorIteratorBaseEENKUlvE0_clEvENKUlvE0_clEvEUlffE_EEEEvS5_RKT_EUliE_EEviT1_)
	.align		4
        /*029c*/ 	.word	index@(__assertfail)
	.align		4
        /*02a0*/ 	.word	index@(_ZN2at6native27unrolled_elementwise_kernelINS0_13BinaryFunctorIfffZZZNS0_19maximum_kernel_cudaERNS_18TensorIteratorBaseEENKUlvE0_clEvENKUlvE0_clEvEUlffE_EESt5arrayIPcLm3EELi4E23TrivialOffsetCalculatorILi2EjESC_ILi1EjENS0_6memory12LoadWithCastILi2EEENSF_13StoreWithCastILi1EEEEEviT_T0_T2_T3_T4_T5_)
	.align		4
        /*02a4*/ 	.word	index@(__assertfail)
	.align		4
        /*02a8*/ 	.word	index@(_ZN2at6native18elementwise_kernelILi128ELi4EZNS0_15gpu_kernel_implINS0_13AUnaryFunctorIdddZZZNS0_19maximum_kernel_cudaERNS_18TensorIteratorBaseEENKUlvE0_clEvENKUlvE_clEvEUlddE_EEEEvS5_RKT_EUliE_EEviT1_)
	.align		4
        /*02ac*/ 	.word	index@(__assertfail)
	.align		4
        /*02b0*/ 	.word	index@(_ZN2at6native27unrolled_elementwise_kernelINS0_13AUnaryFunctorIdddZZZNS0_19maximum_kernel_cudaERNS_18TensorIteratorBaseEENKUlvE0_clEvENKUlvE_clEvEUlddE_EESt5arrayIPcLm2EELi4E23TrivialOffsetCalculatorILi1EjESD_NS0_6memory12LoadWithCastILi1EEENSE_13StoreWithCastILi1EEEEEviT_T0_T2_T3_T4_T5_)
	.align		4
        /*02b4*/ 	.word	index@(__assertfail)
	.align		4
        /*02b8*/ 	.word	index@(_ZN2at6native18elementwise_kernelILi128ELi4EZNS0_15gpu_kernel_implINS0_13BinaryFunctorIdddZZZNS0_19maximum_kernel_cudaERNS_18TensorIteratorBaseEENKUlvE0_clEvENKUlvE_clEvEUlddE_EEEEvS5_RKT_EUliE_EEviT1_)
	.align		4
        /*02bc*/ 	.word	index@(__assertfail)
	.align		4
        /*02c0*/ 	.word	index@(_ZN2at6native27unrolled_elementwise_kernelINS0_13BinaryFunctorIdddZZZNS0_19maximum_kernel_cudaERNS_18TensorIteratorBaseEENKUlvE0_clEvENKUlvE_clEvEUlddE_EESt5arrayIPcLm3EELi4E23TrivialOffsetCalculatorILi2EjESC_ILi1EjENS0_6memory12LoadWithCastILi2EEENSF_13StoreWithCastILi1EEEEEviT_T0_T2_T3_T4_T5_)
	.align		4
        /*02c4*/ 	.word	index@(__assertfail)
	.align		4
        /*02c8*/ 	.word	index@(_ZN2at6native18elementwise_kernelILi128ELi4EZNS0_15gpu_kernel_implINS0_13AUnaryFunctorIsssZZZNS0_19maximum_kernel_cudaERNS_18TensorIteratorBaseEENKUlvE_clEvENKUlvE3_clEvEUlssE_EEEEvS5_RKT_EUliE_EEviT1_)
	.align		4
        /*02cc*/ 	.word	index@(__assertfail)
	.align		4
        /*02d0*/ 	.word	index@(_ZN2at6native27unrolled_elementwise_kernelINS0_13AUnaryFunctorIsssZZZNS0_19maximum_kernel_cudaERNS_18TensorIteratorBaseEENKUlvE_clEvENKUlvE3_clEvEUlssE_EESt5arrayIPcLm2EELi4E23TrivialOffsetCalculatorILi1EjESD_NS0_6memory12LoadWithCastILi1EEENSE_13StoreWithCastILi1EEEEEviT_T0_T2_T3_T4_T5_)
	.align		4
        /*02d4*/ 	.word	index@(__assertfail)
	.align		4
        /*02d8*/ 	.word	index@(_ZN2at6native18elementwise_kernelILi128ELi4EZNS0_15gpu_kernel_implINS0_13BinaryFunctorIsssZZZNS0_19maximum_kernel_cudaERNS_18TensorIteratorBaseEENKUlvE_clEvENKUlvE3_clEvEUlssE_EEEEvS5_RKT_EUliE_EEviT1_)
	.align		4
        /*02dc*/ 	.word	index@(__assertfail)
	.align		4
        /*02e0*/ 	.word	index@(_ZN2at6native27unrolled_elementwise_kernelINS0_13BinaryFunctorIsssZZZNS0_19maximum_kernel_cudaERNS_18TensorIteratorBaseEENKUlvE_clEvENKUlvE3_clEvEUlssE_EESt5arrayIPcLm3EELi4E23TrivialOffsetCalculatorILi2EjESC_ILi1EjENS0_6memory12LoadWithCastILi2EEENSF_13StoreWithCastILi1EEEEEviT_T0_T2_T3_T4_T5_)
	.align		4
        /*02e4*/ 	.word	index@(__assertfail)
	.align		4
        /*02e8*/ 	.word	index@(_ZN2at6native18elementwise_kernelILi128ELi4EZNS0_15gpu_kernel_implINS0_13AUnaryFunctorIlllZZZNS0_19maximum_kernel_cudaERNS_18TensorIteratorBaseEENKUlvE_clEvENKUlvE2_clEvEUlllE_EEEEvS5_RKT_EUliE_EEviT1_)
	.align		4
        /*02ec*/ 	.word	index@(__assertfail)
	.align		4
        /*02f0*/ 	.word	index@(_ZN2at6native27unrolled_elementwise_kernelINS0_13AUnaryFunctorIlllZZZNS0_19maximum_kernel_cudaERNS_18TensorIteratorBaseEENKUlvE_clEvENKUlvE2_clEvEUlllE_EESt5arrayIPcLm2EELi4E23TrivialOffsetCalculatorILi1EjESD_NS0_6memory12LoadWithCastILi1EEENSE_13StoreWithCastILi1EEEEEviT_T0_T2_T3_T4_T5_)
	.align		4
        /*02f4*/ 	.word	index@(__assertfail)
	.align		4
        /*02f8*/ 	.word	index@(_ZN2at6native18elementwise_kernelILi128ELi4EZNS0_15gpu_kernel_implINS0_13BinaryFunctorIlllZZZNS0_19maximum_kernel_cudaERNS_18TensorIteratorBaseEENKUlvE_clEvENKUlvE2_clEvEUlllE_EEEEvS5_RKT_EUliE_EEviT1_)
	.align		4
        /*02fc*/ 	.word	index@(__assertfail)
	.align		4
        /*0300*/ 	.word	index@(_ZN2at6native27unrolled_elementwise_kernelINS0_13BinaryFunctorIlllZZZNS0_19maximum_kernel_cudaERNS_18TensorIteratorBaseEENKUlvE_clEvENKUlvE2_clEvEUlllE_EESt5arrayIPcLm3EELi4E23TrivialOffsetCalculatorILi2EjESC_ILi1EjENS0_6memory12LoadWithCastILi2EEENSF_13StoreWithCastILi1EEEEEviT_T0_T2_T3_T4_T5_)
	.align		4
        /*0304*/ 	.word	index@(__assertfail)
	.align		4
        /*0308*/ 	.word	index@(_ZN2at6native18elementwise_kernelILi128ELi4EZNS0_15gpu_kernel_implINS0_13AUnaryFunctorIiiiZZZNS0_19maximum_kernel_cudaERNS_18TensorIteratorBaseEENKUlvE_clEvENKUlvE1_clEvEUliiE_EEEEvS5_RKT_EUliE_EEviT1_)
	.align		4
        /*030c*/ 	.word	index@(__assertfail)
	.align		4
        /*0310*/ 	.word	index@(_ZN2at6native27unrolled_elementwise_kernelINS0_13AUnaryFunctorIiiiZZZNS0_19maximum_kernel_cudaERNS_18TensorIteratorBaseEENKUlvE_clEvENKUlvE1_clEvEUliiE_EESt5arrayIPcLm2EELi4E23TrivialOffsetCalculatorILi1EjESD_NS0_6memory12LoadWithCastILi1EEENSE_13StoreWithCastILi1EEEEEviT_T0_T2_T3_T4_T5_)
	.align		4
        /*0314*/ 	.word	index@(__assertfail)
	.align		4
        /*0318*/ 	.word	index@(_ZN2at6native18elementwise_kernelILi128ELi4EZNS0_15gpu_kernel_implINS0_13BinaryFunctorIiiiZZZNS0_19maximum_kernel_cudaERNS_18TensorIteratorBaseEENKUlvE_clEvENKUlvE1_clEvEUliiE_EEEEvS5_RKT_EUliE_EEviT1_)
	.align		4
        /*031c*/ 	.word	index@(__assertfail)
	.align		4
        /*0320*/ 	.word	index@(_ZN2at6native27unrolled_elementwise_kernelINS0_13BinaryFunctorIiiiZZZNS0_19maximum_kernel_cudaERNS_18TensorIteratorBaseEENKUlvE_clEvENKUlvE1_clEvEUliiE_EESt5arrayIPcLm3EELi4E23TrivialOffsetCalculatorILi2EjESC_ILi1EjENS0_6memory12LoadWithCastILi2EEENSF_13StoreWithCastILi1EEEEEviT_T0_T2_T3_T4_T5_)
	.align		4
        /*0324*/ 	.word	index@(__assertfail)
	.align		4
        /*0328*/ 	.word	index@(_ZN2at6native18elementwise_kernelILi128ELi4EZNS0_15gpu_kernel_implINS0_13AUnaryFunctorIaaaZZZNS0_19maximum_kernel_cudaERNS_18TensorIteratorBaseEENKUlvE_clEvENKUlvE0_clEvEUlaaE_EEEEvS5_RKT_EUliE_EEviT1_)
	.align		4
        /*032c*/ 	.word	index@(__assertfail)
	.align		4
        /*0330*/ 	.word	index@(_ZN2at6native27unrolled_elementwise_kernelINS0_13AUnaryFunctorIaaaZZZNS0_19maximum_kernel_cudaERNS_18TensorIteratorBaseEENKUlvE_clEvENKUlvE0_clEvEUlaaE_EESt5arrayIPcLm2EELi4E23TrivialOffsetCalculatorILi1EjESD_NS0_6memory12LoadWithCastILi1EEENSE_13StoreWithCastILi1EEEEEviT_T0_T2_T3_T4_T5_)
	.align		4
        /*0334*/ 	.word	index@(__assertfail)
	.align		4
        /*0338*/ 	.word	index@(_ZN2at6native18elementwise_kernelILi128ELi4EZNS0_15gpu_kernel_implINS0_13BinaryFunctorIaaaZZZNS0_19maximum_kernel_cudaERNS_18TensorIteratorBaseEENKUlvE_clEvENKUlvE0_clEvEUlaaE_EEEEvS5_RKT_EUliE_EEviT1_)
	.align		4
        /*033c*/ 	.word	index@(__assertfail)
	.align		4
        /*0340*/ 	.word	index@(_ZN2at6native27unrolled_elementwise_kernelINS0_13BinaryFunctorIaaaZZZNS0_19maximum_kernel_cudaERNS_18TensorIteratorBaseEENKUlvE_clEvENKUlvE0_clEvEUlaaE_EESt5arrayIPcLm3EELi4E23TrivialOffsetCalculatorILi2EjESC_ILi1EjENS0_6memory12LoadWithCastILi2EEENSF_13StoreWithCastILi1EEEEEviT_T0_T2_T3_T4_T5_)
	.align		4
        /*0344*/ 	.word	index@(__assertfail)
	.align		4
        /*0348*/ 	.word	index@(_ZN2at6native18elementwise_kernelILi128ELi4EZNS0_15gpu_kernel_implINS0_13AUnaryFunctorIhhhZZZNS0_19maximum_kernel_cudaERNS_18TensorIteratorBaseEENKUlvE_clEvENKUlvE_clEvEUlhhE_EEEEvS5_RKT_EUliE_EEviT1_)
	.align		4
        /*034c*/ 	.word	index@(__assertfail)
	.align		4
        /*0350*/ 	.word	index@(_ZN2at6native27unrolled_elementwise_kernelINS0_13AUnaryFunctorIhhhZZZNS0_19maximum_kernel_cudaERNS_18TensorIteratorBaseEENKUlvE_clEvENKUlvE_clEvEUlhhE_EESt5arrayIPcLm2EELi4E23TrivialOffsetCalculatorILi1EjESD_NS0_6memory12LoadWithCastILi1EEENSE_13StoreWithCastILi1EEEEEviT_T0_T2_T3_T4_T5_)
	.align		4
        /*0354*/ 	.word	index@(__assertfail)
	.align		4
        /*0358*/ 	.word	index@(_ZN2at6native18elementwise_kernelILi128ELi4EZNS0_15gpu_kernel_implINS0_13BinaryFunctorIhhhZZZNS0_19maximum_kernel_cudaERNS_18TensorIteratorBaseEENKUlvE_clEvENKUlvE_clEvEUlhhE_EEEEvS5_RKT_EUliE_EEviT1_)
	.align		4
        /*035c*/ 	.word	index@(__assertfail)
	.align		4
        /*0360*/ 	.word	index@(_ZN2at6native27unrolled_elementwise_kernelINS0_13BinaryFunctorIhhhZZZNS0_19maximum_kernel_cudaERNS_18TensorIteratorBaseEENKUlvE_clEvENKUlvE_clEvEUlhhE_EESt5arrayIPcLm3EELi4E23TrivialOffsetCalculatorILi2EjESC_ILi1EjENS0_6memory12LoadWithCastILi2EEENSF_13StoreWithCastILi1EEEEEviT_T0_T2_T3_T4_T5_)
	.align		4
        /*0364*/ 	.word	index@(__assertfail)
	.align		4
        /*0368*/ 	.word	index@(_ZN2at6native18elementwise_kernelILi128ELi4EZNS0_15gpu_kernel_implINS0_13AUnaryFunctorIbbbZNS0_19maximum_kernel_cudaERNS_18TensorIteratorBaseEEUlbbE_EEEEvS5_RKT_EUliE_EEviT1_)
	.align		4
        /*036c*/ 	.word	index@(__assertfail)
	.align		4
        /*0370*/ 	.word	index@(_ZN2at6native27unrolled_elementwise_kernelINS0_13AUnaryFunctorIbbbZNS0_19maximum_kernel_cudaERNS_18TensorIteratorBaseEEUlbbE_EESt5arrayIPcLm2EELi4E23TrivialOffsetCalculatorILi1EjESB_NS0_6memory12LoadWithCastILi1EEENSC_13StoreWithCastILi1EEEEEviT_T0_T2_T3_T4_T5_)
	.align		4
        /*0374*/ 	.word	index@(__assertfail)
	.align		4
        /*0378*/ 	.word	index@(_ZN2at6native18elementwise_kernelILi128ELi4EZNS0_15gpu_kernel_implINS0_13BinaryFunctorIbbbZNS0_19maximum_kernel_cudaERNS_18TensorIteratorBaseEEUlbbE_EEEEvS5_RKT_EUliE_EEviT1_)
	.align		4
        /*037c*/ 	.word	index@(__assertfail)
	.align		4
        /*0380*/ 	.word	index@(_ZN2at6native27unrolled_elementwise_kernelINS0_13BinaryFunctorIbbbZNS0_19maximum_kernel_cudaERNS_18TensorIteratorBaseEEUlbbE_EESt5arrayIPcLm3EELi4E23TrivialOffsetCalculatorILi2EjESA_ILi1EjENS0_6memory12LoadWithCastILi2EEENSD_13StoreWithCastILi1EEEEEviT_T0_T2_T3_T4_T5_)
	.align		4
        /*0384*/ 	.word	index@(__assertfail)
	.align		4
        /*0388*/ 	.word	0x00000000
	.align		4
        /*038c*/ 	.word	0xfffffffe
	.align		4
        /*0390*/ 	.word	0x00000000
	.align		4
        /*0394*/ 	.word	0xfffffffd
	.align		4
        /*0398*/ 	.word	0x00000000
	.align		4
        /*039c*/ 	.word	0xfffffffc


//--------------------- .nv.constant4             --------------------------
	.section	.nv.constant4,"a",@progbits
	.align	8
	.align		8
.nv.constant4:
        /*0000*/ 	.dword	__assertfail
	.align		8
        /*0008*/ 	.dword	__unnamed_1
	.align		8
        /*0010*/ 	.dword	__unnamed_2
	.align		8
        /*0018*/ 	.dword	__unnamed_3
	.align		8
        /*0020*/ 	.dword	__unnamed_4
	.align		8
        /*0028*/ 	.dword	__unnamed_5
	.align		8
        /*0030*/ 	.dword	__unnamed_6
	.align		8
        /*0038*/ 	.dword	__unnamed_7
	.align		8
        /*0040*/ 	.dword	__unnamed_8
	.align		8
        /*0048*/ 	.dword	__unnamed_9
	.align		8
        /*0050*/ 	.dword	__unnamed_10
	.align		8
        /*0058*/ 	.dword	__unnamed_11
	.align		8
        /*0060*/ 	.dword	__unnamed_12
	.align		8
        /*0068*/ 	.dword	__unnamed_13
	.align		8
        /*0070*/ 	.dword	__unnamed_14
	.align		8
        /*0078*/ 	.dword	__unnamed_15
	.align		8
        /*0080*/ 	.dword	__unnamed_16
	.align		8
        /*0088*/ 	.dword	__unnamed_17
	.align		8
        /*0090*/ 	.dword	__unnamed_18
	.align		8
        /*0098*/ 	.dword	__unnamed_19
	.align		8
        /*00a0*/ 	.dword	__unnamed_20
	.align		8
        /*00a8*/ 	.dword	_ZN57_INTERNAL_d3832acf_26_MaxMinElementwiseKernel_cu_806476104cuda3std3__45__cpo5beginE
	.align		8
        /*00b0*/ 	.dword	_ZN57_INTERNAL_d3832acf_26_MaxMinElementwiseKernel_cu_806476104cuda3std3__45__cpo3endE
	.align		8
        /*00b8*/ 	.dword	_ZN57_INTERNAL_d3832acf_26_MaxMinElementwiseKernel_cu_806476104cuda3std3__45__cpo6cbeginE
	.align		8
        /*00c0*/ 	.dword	_ZN57_INTERNAL_d3832acf_26_MaxMinElementwiseKernel_cu_806476104cuda3std3__45__cpo4cendE
	.align		8
        /*00c8*/ 	.dword	_ZN57_INTERNAL_d3832acf_26_MaxMinElementwiseKernel_cu_806476104cuda3std3__45__cpo6rbeginE
	.align		8
        /*00d0*/ 	.dword	_ZN57_INTERNAL_d3832acf_26_MaxMinElementwiseKernel_cu_806476104cuda3std3__45__cpo4rendE
	.align		8
        /*00d8*/ 	.dword	_ZN57_INTERNAL_d3832acf_26_MaxMinElementwiseKernel_cu_806476104cuda3std3__45__cpo7crbeginE
	.align		8
        /*00e0*/ 	.dword	_ZN57_INTERNAL_d3832acf_26_MaxMinElementwiseKernel_cu_806476104cuda3std3__45__cpo5crendE
	.align		8
        /*00e8*/ 	.dword	_ZN57_INTERNAL_d3832acf_26_MaxMinElementwiseKernel_cu_806476104cuda3std3__459_GLOBAL__N__d3832acf_26_MaxMinElementwiseKernel_cu_806476106ignoreE
	.align		8
        /*00f0*/ 	.dword	_ZN57_INTERNAL_d3832acf_26_MaxMinElementwiseKernel_cu_806476104cuda3std3__419piecewise_constructE
	.align		8
        /*00f8*/ 	.dword	_ZN57_INTERNAL_d3832acf_26_MaxMinElementwiseKernel_cu_806476104cuda3std3__48in_placeE
	.align		8
        /*0100*/ 	.dword	_ZN57_INTERNAL_d3832acf_26_MaxMinElementwiseKernel_cu_806476104cuda3std3__420unreachable_sentinelE
	.align		8
        /*0108*/ 	.dword	_ZN57_INTERNAL_d3832acf_26_MaxMinElementwiseKernel_cu_806476104cuda3std6ranges3__45__cpo4swapE
	.align		8
        /*0110*/ 	.dword	_ZN57_INTERNAL_d3832acf_26_MaxMinElementwiseKernel_cu_806476104cuda3std6ranges3__45__cpo9iter_moveE
	.align		8
        /*0118*/ 	.dword	_ZN57_INTERNAL_d3832acf_26_MaxMinElementwiseKernel_cu_806476104cuda3std6ranges3__45__cpo5beginE
	.align		8
        /*0120*/ 	.dword	_ZN57_INTERNAL_d3832acf_26_MaxMinElementwiseKernel_cu_806476104cuda3std6ranges3__45__cpo3endE
	.align		8
        /*0128*/ 	.dword	_ZN57_INTERNAL_d3832acf_26_MaxMinElementwiseKernel_cu_806476104cuda3std6ranges3__45__cpo6cbeginE
	.align		8
        /*0130*/ 	.dword	_ZN57_INTERNAL_d3832acf_26_MaxMinElementwiseKernel_cu_806476104cuda3std6ranges3__45__cpo4cendE
	.align		8
        /*0138*/ 	.dword	_ZN57_INTERNAL_d3832acf_26_MaxMinElementwiseKernel_cu_806476104cuda3std6ranges3__45__cpo7advanceE
	.align		8
        /*0140*/ 	.dword	_ZN57_INTERNAL_d3832acf_26_MaxMinElementwiseKernel_cu_806476104cuda3std6ranges3__45__cpo9iter_swapE
	.align		8
        /*0148*/ 	.dword	_ZN57_INTERNAL_d3832acf_26_MaxMinElementwiseKernel_cu_806476104cuda3std6ranges3__45__cpo4nextE
	.align		8
        /*0150*/ 	.dword	_ZN57_INTERNAL_d3832acf_26_MaxMinElementwiseKernel_cu_806476104cuda3std6ranges3__45__cpo4prevE
	.align		8
        /*0158*/ 	.dword	_ZN57_INTERNAL_d3832acf_26_MaxMinElementwiseKernel_cu_806476104cuda3std6ranges3__45__cpo4dataE
	.align		8
        /*0160*/ 	.dword	_ZN57_INTERNAL_d3832acf_26_MaxMinElementwiseKernel_cu_806476104cuda3std6ranges3__45__cpo5cdataE
	.align		8
        /*0168*/ 	.dword	_ZN57_INTERNAL_d3832acf_26_MaxMinElementwiseKernel_cu_806476104cuda3std6ranges3__45__cpo4sizeE
	.align		8
        /*0170*/ 	.dword	_ZN57_INTERNAL_d3832acf_26_MaxMinElementwiseKernel_cu_806476104cuda3std6ranges3__45__cpo5ssizeE
	.align		8
        /*0178*/ 	.dword	_ZN57_INTERNAL_d3832acf_26_MaxMinElementwiseKernel_cu_806476104cuda3std6ranges3__45__cpo8distanceE
	.align		8
        /*0180*/ 	.dword	_ZN57_INTERNAL_d3832acf_26_MaxMinElementwiseKernel_cu_806476106thrust23THRUST_300001_SM_900_NS6system6detail10sequential3seqE
	.align		8
        /*0188*/ 	.dword	$str$9
	.align		8
        /*0190*/ 	.dword	$str$10


//--------------------- .text._ZN2at6native18elementwise_kernelILi128ELi4EZNS0_15gpu_kernel_implINS0_13AUnaryFunctorIN3c108BFloat16ES5_S5_ZZZNS0_16fmin_kernel_cudaERNS_18TensorIteratorBaseEENKUlvE_clEvENKUlvE2_clEvEUlS5_S5_E_EEEEvS7_RKT_EUliE_EEviT1_ --------------------------
	.section	.text._ZN2at6native18elementwise_kernelILi128ELi4EZNS0_15gpu_kernel_implINS0_13AUnaryFunctorIN3c108BFloat16ES5_S5_ZZZNS0_16fmin_kernel_cudaERNS_18TensorIteratorBaseEENKUlvE_clEvENKUlvE2_clEvEUlS5_S5_E_EEEEvS7_RKT_EUliE_EEviT1_,"ax",@progbits
	.align	128
        .global         _ZN2at6native18elementwise_kernelILi128ELi4EZNS0_15gpu_kernel_implINS0_13AUnaryFunctorIN3c108BFloat16ES5_S5_ZZZNS0_16fmin_kernel_cudaERNS_18TensorIteratorBaseEENKUlvE_clEvENKUlvE2_clEvEUlS5_S5_E_EEEEvS7_RKT_EUliE_EEviT1_
        .type           _ZN2at6native18elementwise_kernelILi128ELi4EZNS0_15gpu_kernel_implINS0_13AUnaryFunctorIN3c108BFloat16ES5_S5_ZZZNS0_16fmin_kernel_cudaERNS_18TensorIteratorBaseEENKUlvE_clEvENKUlvE2_clEvEUlS5_S5_E_EEEEvS7_RKT_EUliE_EEviT1_,@function
        .size           _ZN2at6native18elementwise_kernelILi128ELi4EZNS0_15gpu_kernel_implINS0_13AUnaryFunctorIN3c108BFloat16ES5_S5_ZZZNS0_16fmin_kernel_cudaERNS_18TensorIteratorBaseEENKUlvE_clEvENKUlvE2_clEvEUlS5_S5_E_EEEEvS7_RKT_EUliE_EEviT1_,(.L_x_42103 - _ZN2at6native18elementwise_kernelILi128ELi4EZNS0_15gpu_kernel_implINS0_13AUnaryFunctorIN3c108BFloat16ES5_S5_ZZZNS0_16fmin_kernel_cudaERNS_18TensorIteratorBaseEENKUlvE_clEvENKUlvE2_clEvEUlS5_S5_E_EEEEvS7_RKT_EUliE_EEviT1_)
        .other          _ZN2at6native18elementwise_kernelILi128ELi4EZNS0_15gpu_kernel_implINS0_13AUnaryFunctorIN3c108BFloat16ES5_S5_ZZZNS0_16fmin_kernel_cudaERNS_18TensorIteratorBaseEENKUlvE_clEvENKUlvE2_clEvEUlS5_S5_E_EEEEvS7_RKT_EUliE_EEviT1_,@"STO_CUDA_ENTRY STV_DEFAULT"
_ZN2at6native18elementwise_kernelILi128ELi4EZNS0_15gpu_kernel_implINS0_13AUnaryFunctorIN3c108BFloat16ES5_S5_ZZZNS0_16fmin_kernel_cudaERNS_18TensorIteratorBaseEENKUlvE_clEvENKUlvE2_clEvEUlS5_S5_E_EEEEvS7_RKT_EUliE_EEviT1_:
.text._ZN2at6native18elementwise_kernelILi128ELi4EZNS0_15gpu_kernel_implINS0_13AUnaryFunctorIN3c108BFloat16ES5_S5_ZZZNS0_16fmin_kernel_cudaERNS_18TensorIteratorBaseEENKUlvE_clEvENKUlvE2_clEvEUlS5_S5_E_EEEEvS7_RKT_EUliE_EEviT1_:
[----:B------:R-:W0:Y:S01]  /*0000*/  LDC R1, c[0x0][0x28] ;  /* 0x00000a00ff017b82 */ /* 0x000e220000000800 */
[----:B------:R-:W1:Y:S01]  /*0010*/  S2R R23, SR_CTAID.X ;  /* 0x0000000000177919 */ /* 0x000e620000002500 */
[----:B------:R-:W-:Y:S01]  /*0020*/  ULDC UR4, c[0x0][0x210] ;  /* 0x0000840000047ab9 */ /* 0x000fe20000000800 */
[----:B------:R-:W-:Y:S01]  /*0030*/  ULDC.64 UR36, c[0x0][0x208] ;  /* 0x0000820000247ab9 */ /* 0x000fe20000000a00 */
[----:B------:R-:W-:Y:S01]  /*0040*/  BSSY B6, `(.L_x_0) ;  /* 0x0000330000067945 */ /* 0x000fe20003800000 */
[----:B------:R-:W1:Y:S02]  /*0050*/  S2R R18, SR_TID.X ;  /* 0x0000000000127919 */ /* 0x000e640000002100 */
[----:B-1----:R-:W-:-:S05]  /*0060*/  IMAD R19, R23, 0x200, R18 ;  /* 0x0000020017137824 */ /* 0x002fca00078e0212 */
[----:B------:R-:W-:-:S13]  /*0070*/  ISETP.GE.AND P0, PT, R19, UR4, PT ;  /* 0x0000000413007c0c */ /* 0x000fda000bf06270 */
[----:B0-----:R-:W-:Y:S05]  /*0080*/  @P0 BRA `(.L_x_1) ;  /* 0x0000003000ac0947 */ /* 0x001fea0003800000 */
[----:B------:R-:W0:Y:S01]  /*0090*/  LDC R6, c[0x0][0x218] ;  /* 0x00008600ff067b82 */ /* 0x000e220000000800 */
[----:B------:R-:W-:Y:S02]  /*00a0*/  IMAD.MOV.U32 R0, RZ, RZ, RZ ;  /* 0x000000ffff007224 */ /* 0x000fe400078e00ff */
[----:B------:R-:W-:Y:S01]  /*00b0*/  IMAD.MOV.U32 R16, RZ, RZ, RZ ;  /* 0x000000ffff107224 */ /* 0x000fe200078e00ff */
[----:B0-----:R-:W-:-:S13]  /*00c0*/  ISETP.NE.AND P0, PT, R6, RZ, PT ;  /* 0x000000ff0600720c */ /* 0x001fda0003f05270 */
[----:B------:R-:W-:Y:S05]  /*00d0*/  @!P0 BRA `(.L_x_2) ;  /* 0x0000001000b08947 */ /* 0x000fea0003800000 */
[----:B------:R-:W-:Y:S01]  /*00e0*/  IMAD.MOV.U32 R2, RZ, RZ, RZ ;  /* 0x000000ffff027224 */ /* 0x000fe200078e00ff */
[----:B------:R-:W-:Y:S01]  /*00f0*/  ULDC.64 UR4, c[0x0][0x220] ;  /* 0x0000880000047ab9 */ /* 0x000fe20000000a00 */
[----:B------:R-:W-:Y:S01]  /*0100*/  IMAD.MOV.U32 R3, RZ, RZ, R19 ;  /* 0x000000ffff037224 */ /* 0x000fe200078e0013 */
[----:B------:R-:W-:Y:S01]  /*0110*/  ISETP.NE.AND P0, PT, R6, 0x1, PT ;  /* 0x000000010600780c */ /* 0x000fe20003f05270 */
[----:B------:R-:W-:Y:S01]  /*0120*/  IMAD.HI.U32 R2, R19, UR4, R2 ;  /* 0x0000000413027c27 */ /* 0x000fe2000f8e0002 */
[----:B------:R-:W-:-:S04]  /*0130*/  ULDC UR4, c[0x0][0x21c] ;  /* 0x0000870000047ab9 */ /* 0x000fc80000000800 */
[----:B------:R-:W-:-:S05]  /*0140*/  SHF.R.U32.HI R3, RZ, UR5, R2 ;  /* 0x00000005ff037c19 */ /* 0x000fca0008011602 */
[----:B------:R-:W-:-:S04]  /*0150*/  IMAD.MOV R0, RZ, RZ, -R3 ;  /* 0x000000ffff007224 */ /* 0x000fc800078e0a03 */
[----:B------:R-:W-:Y:S01]  /*0160*/  IMAD R19, R0, UR4, R19 ;  /* 0x0000000400137c24 */ /* 0x000fe2000f8e0213 */
[----:B------:R-:W-:-:S03]  /*0170*/  ULDC.64 UR4, c[0x0][0x348] ;  /* 0x0000d20000047ab9 */ /* 0x000fc60000000a00 */
[C---:B------:R-:W-:Y:S02]  /*0180*/  IMAD R16, R19.reuse, UR4, RZ ;  /* 0x0000000413107c24 */ /* 0x040fe4000f8e02ff */
[----:B------:R-:W-:Y:S01]  /*0190*/  IMAD R0, R19, UR5, RZ ;  /* 0x0000000513007c24 */ /* 0x000fe2000f8e02ff */
[----:B------:R-:W-:Y:S06]  /*01a0*/  @!P0 BRA `(.L_x_2) ;  /* 0x00000010007c8947 */ /* 0x000fec0003800000 */
[----:B------:R-:W-:Y:S01]  /*01b0*/  IMAD.MOV.U32 R2, RZ, RZ, RZ ;  /* 0x000000ffff027224 */ /* 0x000fe200078e00ff */
[----:B------:R-:W-:Y:S01]  /*01c0*/  ULDC.64 UR6, c[0x0][0x228] ;  /* 0x00008a0000067ab9 */ /* 0x000fe20000000a00 */
[----:B------:R-:W-:Y:S01]  /*01d0*/  ULDC UR5, c[0x0][0x230] ;  /* 0x00008c0000057ab9 */ /* 0x000fe20000000800 */
[----:B------:R-:W-:Y:S01]  /*01e0*/  ISETP.NE.AND P0, PT, R6, 0x2, PT ;  /* 0x000000020600780c */ /* 0x000fe20003f05270 */
[----:B------:R-:W-:-:S05]  /*01f0*/  IMAD.HI.U32 R4, R3, UR7, R2 ;  /* 0x0000000703047c27 */ /* 0x000fca000f8e0002 */
[----:B------:R-:W-:-:S05]  /*0200*/  SHF.R.U32.HI R5, RZ, UR5, R4 ;  /* 0x00000005ff057c19 */ /* 0x000fca0008011604 */
[----:B------:R-:W-:-:S04]  /*0210*/  IMAD.MOV R2, RZ, RZ, -R5 ;  /* 0x000000ffff027224 */ /* 0x000fc800078e0a05 */
[----:B------:R-:W-:Y:S01]  /*0220*/  IMAD R3, R2, UR6, R3 ;  /* 0x0000000602037c24 */ /* 0x000fe2000f8e0203 */
[----:B------:R-:W-:-:S03]  /*0230*/  ULDC.64 UR6, c[0x0][0x350] ;  /* 0x0000d40000067ab9 */ /* 0x000fc60000000a00 */
[C---:B------:R-:W-:Y:S02]  /*0240*/  IMAD R16, R3.reuse, UR6, RZ ;  /* 0x0000000603107c24 */ /* 0x040fe4000f8e02ff */
[----:B------:R-:W-:Y:S02]  /*0250*/  IMAD R0, R3, UR7, R0 ;  /* 0x0000000703007c24 */ /* 0x000fe4000f8e0200 */
[----:B------:R-:W-:Y:S01]  /*0260*/  IMAD R16, R19, UR4, R16 ;  /* 0x0000000413107c24 */ /* 0x000fe2000f8e0210 */
[----:B------:R-:W-:Y:S06]  /*0270*/  @!P0 BRA `(.L_x_2) ;  /* 0x0000001000488947 */ /* 0x000fec0003800000 */
[----:B------:R-:W-:Y:S01]  /*0280*/  IMAD.MOV.U32 R4, RZ, RZ, RZ ;  /* 0x000000ffff047224 */ /* 0x000fe200078e00ff */
[----:B------:R-:W-:Y:S01]  /*0290*/  ULDC.64 UR4, c[0x0][0x238] ;  /* 0x00008e0000047ab9 */ /* 0x000fe20000000a00 */
[----:B------:R-:W-:Y:S02]  /*02a0*/  ISETP.NE.AND P0, PT, R6, 0x3, PT ;  /* 0x000000030600780c */ /* 0x000fe40003f05270 */
[----:B------:R-:W-:Y:S01]  /*02b0*/  IMAD.HI.U32 R2, R5, UR4, R4 ;  /* 0x0000000405027c27 */ /* 0x000fe2000f8e0004 */
[----:B------:R-:W-:-:S04]  /*02c0*/  ULDC UR4, c[0x0][0x234] ;  /* 0x00008d0000047ab9 */ /* 0x000fc80000000800 */
[----:B------:R-:W-:-:S05]  /*02d0*/  SHF.R.U32.HI R3, RZ, UR5, R2 ;  /* 0x00000005ff037c19 */ /* 0x000fca0008011602 */
[----:B------:R-:W-:-:S04]  /*02e0*/  IMAD.MOV R4, RZ, RZ, -R3 ;  /* 0x000000ffff047224 */ /* 0x000fc800078e0a03 */
[----:B------:R-:W-:Y:S01]  /*02f0*/  IMAD R5, R4, UR4, R5 ;  /* 0x0000000404057c24 */ /* 0x000fe2000f8e0205 */
[----:B------:R-:W-:-:S03]  /*0300*/  ULDC.64 UR4, c[0x0][0x358] ;  /* 0x0000d60000047ab9 */ /* 0x000fc60000000a00 */
[C---:B------:R-:W-:Y:S02]  /*0310*/  IMAD R16, R5.reuse, UR4, R16 ;  /* 0x0000000405107c24 */ /* 0x040fe4000f8e0210 */
[----:B------:R-:W-:Y:S01]  /*0320*/  IMAD R0, R5, UR5, R0 ;  /* 0x0000000505007c24 */ /* 0x000fe2000f8e0200 */
[----:B------:R-:W-:Y:S06]  /*0330*/  @!P0 BRA `(.L_x_2) ;  /* 0x0000001000188947 */ /* 0x000fec0003800000 */
[----:B------:R-:W-:Y:S01]  /*0340*/  IMAD.MOV.U32 R2, RZ, RZ, RZ ;  /* 0x000000ffff027224 */ /* 0x000fe200078e00ff */
[----:B------:R-:W-:Y:S01]  /*0350*/  ULDC.64 UR6, c[0x0][0x240] ;  /* 0x0000900000067ab9 */ /* 0x000fe20000000a00 */
[----:B------:R-:W-:Y:S01]  /*0360*/  ULDC UR4, c[0x0][0x248] ;  /* 0x0000920000047ab9 */ /* 0x000fe20000000800 */
[----:B------:R-:W-:Y:S01]  /*0370*/  ISETP.NE.AND P0, PT, R6, 0x4, PT ;  /* 0x000000040600780c */ /* 0x000fe20003f05270 */
[----:B------:R-:W-:-:S05]  /*0380*/  IMAD.HI.U32 R4, R3, UR7, R2 ;  /* 0x0000000703047c27 */ /* 0x000fca000f8e0002 */
[----:B------:R-:W-:Y:S01]  /*0390*/  SHF.R.U32.HI R5, RZ, UR4, R4 ;  /* 0x00000004ff057c19 */ /* 0x000fe20008011604 */
[----:B------:R-:W-:-:S04]  /*03a0*/  ULDC.64 UR4, c[0x0][0x360] ;  /* 0x0000d80000047ab9 */ /* 0x000fc80000000a00 */
[----:B------:R-:W-:-:S04]  /*03b0*/  IMAD.MOV R2, RZ, RZ, -R5 ;  /* 0x000000ffff027224 */ /* 0x000fc800078e0a05 */
[----:B------:R-:W-:-:S04]  /*03c0*/  IMAD R3, R2, UR6, R3 ;  /* 0x0000000602037c24 */ /* 0x000fc8000f8e0203 */
[C---:B------:R-:W-:Y:S02]  /*03d0*/  IMAD R16, R3.reuse, UR4, R16 ;  /* 0x0000000403107c24 */ /* 0x040fe4000f8e0210 */
        /* <DEDUP_REMOVED lines=243> */
[----:B------:R-:W-:-:S03]  /*1310*/  ULDC.64 UR4, c[0x0][0x340] ;  /* 0x0000d00000047ab9 */ /* 0x000fc60000000a00 */
[----:B------:R-:W-:Y:S01]  /*1320*/  IMAD.HI.U32 R2, R5, UR4, R4 ;  /* 0x0000000405027c27 */ /* 0x000fe2000f8e0004 */
[----:B------:R-:W-:-:S04]  /*1330*/  ULDC UR4, c[0x0][0x33c] ;  /* 0x0000cf0000047ab9 */ /* 0x000fc80000000800 */
[----:B------:R-:W-:-:S05]  /*1340*/  SHF.R.U32.HI R2, RZ, UR5, R2 ;  /* 0x00000005ff027c19 */ /* 0x000fca0008011602 */
[----:B------:R-:W-:-:S04]  /*1350*/  IMAD.MOV R3, RZ, RZ, -R2 ;  /* 0x000000ffff037224 */ /* 0x000fc800078e0a02 */
[----:B------:R-:W-:Y:S01]  /*1360*/  IMAD R5, R3, UR4, R5 ;  /* 0x0000000403057c24 */ /* 0x000fe2000f8e0205 */
[----:B------:R-:W-:-:S03]  /*1370*/  ULDC.64 UR4, c[0x0][0x408] ;  /* 0x0001020000047ab9 */ /* 0x000fc60000000a00 */
[C---:B------:R-:W-:Y:S02]  /*1380*/  IMAD R16, R5.reuse, UR4, R16 ;  /* 0x0000000405107c24 */ /* 0x040fe4000f8e0210 */
[----:B------:R-:W-:-:S07]  /*1390*/  IMAD R0, R5, UR5, R0 ;  /* 0x0000000505007c24 */ /* 0x000fce000f8e0200 */
.L_x_2:
[----:B------:R-:W0:Y:S01]  /*13a0*/  LDC.U8 R5, c[0x0][0x425] ;  /* 0x00010940ff057b82 */ /* 0x000e220000000000 */
[----:B------:R-:W-:Y:S01]  /*13b0*/  ULDC.64 UR4, c[0x0][0x410] ;  /* 0x0001040000047ab9 */ /* 0x000fe20000000a00 */
[----:B------:R-:W-:Y:S01]  /*13c0*/  ULDC.64 UR6, c[0x0][0x418] ;  /* 0x0001060000067ab9 */ /* 0x000fe20000000a00 */
[----:B------:R-:W-:Y:S02]  /*13d0*/  IADD3 R16, P1, R16, UR4, RZ ;  /* 0x0000000410107c10 */ /* 0x000fe4000ff3e0ff */
[----:B------:R-:W-:-:S03]  /*13e0*/  IADD3 R2, P2, R0, UR6, RZ ;  /* 0x0000000600027c10 */ /* 0x000fc6000ff5e0ff */
[----:B------:R-:W-:Y:S02]  /*13f0*/  IMAD.X R17, RZ, RZ, UR5, P1 ;  /* 0x00000005ff117e24 */ /* 0x000fe400088e06ff */
[----:B------:R-:W-:Y:S01]  /*1400*/  IMAD.X R3, RZ, RZ, UR7, P2 ;  /* 0x00000007ff037e24 */ /* 0x000fe200090e06ff */
[----:B0-----:R-:W-:-:S04]  /*1410*/  PRMT R4, R5, 0x9910, RZ ;  /* 0x0000991005047816 */ /* 0x001fc800000000ff */
[----:B------:R-:W-:-:S13]  /*1420*/  ISETP.GT.AND P0, PT, R4, 0x9, PT ;  /* 0x000000090400780c */ /* 0x000fda0003f04270 */
[----:B------:R-:W-:Y:S05]  /*1430*/  @P0 BRA `(.L_x_3) ;  /* 0x0000000400100947 */ /* 0x000fea0003800000 */
[----:B------:R-:W-:-:S13]  /*1440*/  ISETP.GT.AND P0, PT, R4, 0x4, PT ;  /* 0x000000040400780c */ /* 0x000fda0003f04270 */
[----:B------:R-:W-:Y:S05]  /*1450*/  @P0 BRA `(.L_x_4) ;  /* 0x0000000000800947 */ /* 0x000fea0003800000 */
[----:B------:R-:W-:-:S13]  /*1460*/  ISETP.GT.AND P0, PT, R4, 0x1, PT ;  /* 0x000000010400780c */ /* 0x000fda0003f04270 */
[----:B------:R-:W-:Y:S05]  /*1470*/  @P0 BRA `(.L_x_5) ;  /* 0x0000000000300947 */ /* 0x000fea0003800000 */
[----:B------:R-:W-:-:S13]  /*1480*/  ISETP.NE.AND P0, PT, R5, RZ, PT ;  /* 0x000000ff0500720c */ /* 0x000fda0003f05270 */
[----:B------:R-:W-:Y:S05]  /*1490*/  @!P0 BRA `(.L_x_6) ;  /* 0x0000000000188947 */ /* 0x000fea0003800000 */
[----:B------:R-:W-:-:S13]  /*14a0*/  ISETP.NE.AND P0, PT, R4, 0x1, PT ;  /* 0x000000010400780c */ /* 0x000fda0003f05270 */
[----:B------:R-:W-:Y:S05]  /*14b0*/  @P0 BRA `(.L_x_7) ;  /* 0x0000000c004c0947 */ /* 0x000fea0003800000 */
[----:B------:R-:W2:Y:S02]  /*14c0*/  LDG.E.S8 R2, desc[UR36][R2.64] ;  /* 0x0000002402027981 */ /* 0x000ea4000c1e1300 */
[----:B--2---:R-:W0:Y:S02]  /*14d0*/  I2F.S16 R0, R2 ;  /* 0x0000000200007306 */ /* 0x004e240000101400 */
[----:B0-----:R-:W-:Y:S01]  /*14e0*/  F2FP.BF16.F32.PACK_AB R0, RZ, R0 ;  /* 0x00000000ff00723e */ /* 0x001fe200000010ff */
[----:B------:R-:W-:Y:S06]  /*14f0*/  BRA `(.L_x_8) ;  /* 0x0000000c00a07947 */ /* 0x000fec0003800000 */
.L_x_6:
[----:B------:R-:W2:Y:S02]  /*1500*/  LDG.E.U8 R2, desc[UR36][R2.64] ;  /* 0x0000002402027981 */ /* 0x000ea4000c1e1100 */
[----:B--2---:R-:W-:-:S04]  /*1510*/  I2FP.F32.U32 R0, R2 ;  /* 0x0000000200007245 */ /* 0x004fc80000201000 */
[----:B------:R-:W-:Y:S01]  /*1520*/  F2FP.BF16.F32.PACK_AB R0, RZ, R0 ;  /* 0x00000000ff00723e */ /* 0x000fe200000010ff */
[----:B------:R-:W-:Y:S06]  /*1530*/  BRA `(.L_x_8) ;  /* 0x0000000c00907947 */ /* 0x000fec0003800000 */
.L_x_5:
[----:B------:R-:W-:-:S13]  /*1540*/  ISETP.NE.AND P0, PT, R4, 0x2, PT ;  /* 0x000000020400780c */ /* 0x000fda0003f05270 */
[----:B------:R-:W-:Y:S05]  /*1550*/  @!P0 BRA `(.L_x_9) ;  /* 0x0000000000308947 */ /* 0x000fea0003800000 */
[----:B------:R-:W-:-:S13]  /*1560*/  ISETP.NE.AND P0, PT, R4, 0x3, PT ;  /* 0x000000030400780c */ /* 0x000fda0003f05270 */
[----:B------:R-:W-:Y:S05]  /*1570*/  @!P0 BRA `(.L_x_10) ;  /* 0x0000000000188947 */ /* 0x000fea0003800000 */
[----:B------:R-:W-:-:S13]  /*1580*/  ISETP.NE.AND P0, PT, R4, 0x4, PT ;  /* 0x000000040400780c */ /* 0x000fda0003f05270 */
[----:B------:R-:W-:Y:S05]  /*1590*/  @P0 BRA `(.L_x_7) ;  /* 0x0000000c00140947 */ /* 0x000fea0003800000 */
[----:B------:R-:W2:Y:S02]  /*15a0*/  LDG.E.64 R2, desc[UR36][R2.64] ;  /* 0x0000002402027981 */ /* 0x000ea4000c1e1b00 */
[----:B--2---:R-:W0:Y:S02]  /*15b0*/  I2F.S64 R0, R2 ;  /* 0x0000000200007312 */ /* 0x004e240000301400 */
[----:B0-----:R-:W-:Y:S01]  /*15c0*/  F2FP.BF16.F32.PACK_AB R0, RZ, R0 ;  /* 0x00000000ff00723e */ /* 0x001fe200000010ff */
[----:B------:R-:W-:Y:S06]  /*15d0*/  BRA `(.L_x_8) ;  /* 0x0000000c00687947 */ /* 0x000fec0003800000 */
.L_x_10:
[----:B------:R-:W2:Y:S02]  /*15e0*/  LDG.E R2, desc[UR36][R2.64] ;  /* 0x0000002402027981 */ /* 0x000ea4000c1e1900 */
[----:B--2---:R-:W-:-:S04]  /*15f0*/  I2FP.F32.S32 R0, R2 ;  /* 0x0000000200007245 */ /* 0x004fc80000201400 */
[----:B------:R-:W-:Y:S01]  /*1600*/  F2FP.BF16.F32.PACK_AB R0, RZ, R0 ;  /* 0x00000000ff00723e */ /* 0x000fe200000010ff */
[----:B------:R-:W-:Y:S06]  /*1610*/  BRA `(.L_x_8) ;  /* 0x0000000c00587947 */ /* 0x000fec0003800000 */
.L_x_9:
[----:B------:R-:W2:Y:S02]  /*1620*/  LDG.E.U16 R2, desc[UR36][R2.64] ;  /* 0x0000002402027981 */ /* 0x000ea4000c1e1500 */
[----:B--2---:R-:W0:Y:S02]  /*1630*/  I2F.S16 R0, R2 ;  /* 0x0000000200007306 */ /* 0x004e240000101400 */
[----:B0-----:R-:W-:Y:S01]  /*1640*/  F2FP.BF16.F32.PACK_AB R0, RZ, R0 ;  /* 0x00000000ff00723e */ /* 0x001fe200000010ff */
[----:B------:R-:W-:Y:S06]  /*1650*/  BRA `(.L_x_8) ;  /* 0x0000000c00487947 */ /* 0x000fec0003800000 */
.L_x_4:
[----:B------:R-:W-:-:S13]  /*1660*/  ISETP.GT.AND P0, PT, R4, 0x6, PT ;  /* 0x000000060400780c */ /* 0x000fda0003f04270 */
[----:B------:R-:W-:Y:S05]  /*1670*/  @P0 BRA `(.L_x_11) ;  /* 0x00000000002c0947 */ /* 0x000fea0003800000 */
[----:B------:R-:W-:-:S13]  /*1680*/  ISETP.NE.AND P0, PT, R4, 0x5, PT ;  /* 0x000000050400780c */ /* 0x000fda0003f05270 */
[----:B------:R-:W-:Y:S05]  /*1690*/  @!P0 BRA `(.L_x_12) ;  /* 0x0000000000148947 */ /* 0x000fea0003800000 */
[----:B------:R-:W-:-:S13]  /*16a0*/  ISETP.NE.AND P0, PT, R4, 0x6, PT ;  /* 0x000000060400780c */ /* 0x000fda0003f05270 */
[----:B------:R-:W-:Y:S05]  /*16b0*/  @P0 BRA `(.L_x_7) ;  /* 0x0000000800cc0947 */ /* 0x000fea0003800000 */
[----:B------:R-:W2:Y:S02]  /*16c0*/  LDG.E R2, desc[UR36][R2.64] ;  /* 0x0000002402027981 */ /* 0x000ea4000c1e1900 */
[----:B--2---:R-:W-:Y:S01]  /*16d0*/  F2FP.BF16.F32.PACK_AB R0, RZ, R2 ;  /* 0x00000002ff00723e */ /* 0x004fe200000010ff */
[----:B------:R-:W-:Y:S06]  /*16e0*/  BRA `(.L_x_8) ;  /* 0x0000000c00247947 */ /* 0x000fec0003800000 */
.L_x_12:
[----:B------:R-:W2:Y:S02]  /*16f0*/  LDG.E.U16 R0, desc[UR36][R2.64] ;  /* 0x0000002402007981 */ /* 0x000ea4000c1e1500 */
[----:B--2---:R-:W-:-:S05]  /*1700*/  HADD2.F32 R0, -RZ, R0.H0_H0 ;  /* 0x20000000ff007230 */ /* 0x004fca0000004100 */
[----:B------:R-:W-:Y:S01]  /*1710*/  F2FP.BF16.F32.PACK_AB R0, RZ, R0 ;  /* 0x00000000ff00723e */ /* 0x000fe200000010ff */
[----:B------:R-:W-:Y:S06]  /*1720*/  BRA `(.L_x_8) ;  /* 0x0000000c00147947 */ /* 0x000fec0003800000 */
.L_x_11:
[----:B------:R-:W-:-:S13]  /*1730*/  ISETP.NE.AND P0, PT, R4, 0x7, PT ;  /* 0x000000070400780c */ /* 0x000fda0003f05270 */
[----:B------:R-:W-:Y:S05]  /*1740*/  @!P0 BRA `(.L_x_13) ;  /* 0x00000000002c8947 */ /* 0x000fea0003800000 */
[----:B------:R-:W-:-:S13]  /*1750*/  ISETP.NE.AND P0, PT, R4, 0x8, PT ;  /* 0x000000080400780c */ /* 0x000fda0003f05270 */
[----:B------:R-:W-:Y:S05]  /*1760*/  @!P0 BRA `(.L_x_14) ;  /* 0x0000000000148947 */ /* 0x000fea0003800000 */
[----:B------:R-:W-:-:S13]  /*1770*/  ISETP.NE.AND P0, PT, R4, 0x9, PT ;  /* 0x000000090400780c */ /* 0x000fda0003f05270 */
[----:B------:R-:W-:Y:S05]  /*1780*/  @P0 BRA `(.L_x_7) ;  /* 0x0000000800980947 */ /* 0x000fea0003800000 */
[----:B------:R-:W2:Y:S02]  /*1790*/  LDG.E R2, desc[UR36][R2.64] ;  /* 0x0000002402027981 */ /* 0x000ea4000c1e1900 */
[----:B--2---:R-:W-:Y:S01]  /*17a0*/  F2FP.BF16.F32.PACK_AB R0, RZ, R2 ;  /* 0x00000002ff00723e */ /* 0x004fe200000010ff */
[----:B------:R-:W-:Y:S06]  /*17b0*/  BRA `(.L_x_8) ;  /* 0x0000000800f07947 */ /* 0x000fec0003800000 */
.L_x_14:
[----:B------:R-:W2:Y:S02]  /*17c0*/  LDG.E.U16 R2, desc[UR36][R2.64] ;  /* 0x0000002402027981 */ /* 0x000ea4000c1e1500 */
[----:B--2---:R-:W-:-:S05]  /*17d0*/  HADD2.F32 R0, -RZ, R2.H0_H0 ;  /* 0x20000002ff007230 */ /* 0x004fca0000004100 */
[----:B------:R-:W-:Y:S01]  /*17e0*/  F2FP.BF16.F32.PACK_AB R0, RZ, R0 ;  /* 0x00000000ff00723e */ /* 0x000fe200000010ff */
[----:B------:R-:W-:Y:S06]  /*17f0*/  BRA `(.L_x_8) ;  /* 0x0000000800e07947 */ /* 0x000fec0003800000 */
.L_x_13:
[----:B------:R-:W2:Y:S01]  /*1800*/  LDG.E.64 R2, desc[UR36][R2.64] ;  /* 0x0000002402027981 */ /* 0x000ea2000c1e1b00 */
[----:B------:R-:W-:Y:S01]  /*1810*/  UMOV UR4, 0xf0000000 ;  /* 0xf000000000047882 */ /* 0x000fe20000000000 */
[----:B------:R-:W-:Y:S01]  /*1820*/  UMOV UR5, 0x380fffff ;  /* 0x380fffff00057882 */ /* 0x000fe20000000000 */
[----:B--2---:R-:W0:Y:S01]  /*1830*/  F2F.F32.F64 R0, R2 ;  /* 0x0000000200007310 */ /* 0x004e220000301000 */
[----:B------:R-:W-:-:S14]  /*1840*/  DSETP.GEU.AND P0, PT, |R2|, UR4, PT ;  /* 0x0000000402007e2a */ /* 0x000fdc000bf0e200 */
[----:B0-----:R-:W-:-:S05]  /*1850*/  @!P0 FMUL R0, R0, 1.175494350822287508e-38 ;  /* 0x0080000000008820 */ /* 0x001fca0000400000 */
[----:B------:R-:W-:Y:S01]  /*1860*/  F2FP.BF16.F32.PACK_AB R0, RZ, R0 ;  /* 0x00000000ff00723e */ /* 0x000fe200000010ff */
[----:B------:R-:W-:Y:S06]  /*1870*/  BRA `(.L_x_8) ;  /* 0x0000000800c07947 */ /* 0x000fec0003800000 */
.L_x_3:
[----:B------:R-:W-:-:S13]  /*1880*/  ISETP.GT.AND P0, PT, R4, 0x18, PT ;  /* 0x000000180400780c */ /* 0x000fda0003f04270 */
[----:B------:R-:W-:Y:S05]  /*1890*/  @P0 BRA `(.L_x_15) ;  /* 0x0000000400000947 */ /* 0x000fea0003800000 */
[----:B------:R-:W-:-:S13]  /*18a0*/  ISETP.GT.AND P0, PT, R4, 0xe, PT ;  /* 0x0000000e0400780c */ /* 0x000fda0003f04270 */
[----:B------:R-:W-:Y:S05]  /*18b0*/  @P0 BRA `(.L_x_16) ;  /* 0x0000000000440947 */ /* 0x000fea0003800000 */
[----:B------:R-:W-:-:S13]  /*18c0*/  ISETP.NE.AND P0, PT, R4, 0xa, PT ;  /* 0x0000000a0400780c */ /* 0x000fda0003f05270 */
[----:B------:R-:W-:Y:S05]  /*18d0*/  @!P0 BRA `(.L_x_17) ;  /* 0x00000000001c8947 */ /* 0x000fea0003800000 */
[----:B------:R-:W-:-:S13]  /*18e0*/  ISETP.NE.AND P0, PT, R4, 0xb, PT ;  /* 0x0000000b0400780c */ /* 0x000fda0003f05270 */
[----:B------:R-:W-:Y:S05]  /*18f0*/  @P0 BRA `(.L_x_7) ;  /* 0x00000008003c0947 */ /* 0x000fea0003800000 */
[----:B------:R-:W2:Y:S02]  /*1900*/  LDG.E.U8 R2, desc[UR36][R2.64] ;  /* 0x0000002402027981 */ /* 0x000ea4000c1e1100 */
[----:B--2---:R-:W-:-:S04]  /*1910*/  ISETP.NE.AND P0, PT, R2, RZ, PT ;  /* 0x000000ff0200720c */ /* 0x004fc80003f05270 */
[----:B------:R-:W-:-:S04]  /*1920*/  FSEL R0, RZ, 1, !P0 ;  /* 0x3f800000ff007808 */ /* 0x000fc80004000000 */
[----:B------:R-:W-:Y:S01]  /*1930*/  F2FP.BF16.F32.PACK_AB R0, RZ, R0 ;  /* 0x00000000ff00723e */ /* 0x000fe200000010ff */
[----:B------:R-:W-:Y:S06]  /*1940*/  BRA `(.L_x_8) ;  /* 0x00000008008c7947 */ /* 0x000fec0003800000 */
.L_x_17:
        /* <DEDUP_REMOVED lines=8> */
.L_x_16:
[----:B------:R-:W-:-:S13]  /*19d0*/  ISETP.NE.AND P0, PT, R4, 0xf, PT ;  /* 0x0000000f0400780c */ /* 0x000fda0003f05270 */
[----:B------:R-:W-:Y:S05]  /*19e0*/  @!P0 BRA `(.L_x_18) ;  /* 0x0000000000a48947 */ /* 0x000fea0003800000 */
[----:B------:R-:W-:-:S13]  /*19f0*/  ISETP.NE.AND P0, PT, R4, 0x17, PT ;  /* 0x000000170400780c */ /* 0x000fda0003f05270 */
[----:B------:R-:W-:Y:S05]  /*1a00*/  @!P0 BRA `(.L_x_19) ;  /* 0x0000000000608947 */ /* 0x000fea0003800000 */
[----:B------:R-:W-:-:S13]  /*1a10*/  ISETP.NE.AND P0, PT, R4, 0x18, PT ;  /* 0x000000180400780c */ /* 0x000fda0003f05270 */
[----:B------:R-:W-:Y:S05]  /*1a20*/  @P0 BRA `(.L_x_7) ;  /* 0x0000000400f00947 */ /* 0x000fea0003800000 */
[----:B------:R-:W2:Y:S01]  /*1a30*/  LDG.E.U8 R0, desc[UR36][R2.64] ;  /* 0x0000002402007981 */ /* 0x000ea2000c1e1100 */
[----:B------:R-:W-:Y:S02]  /*1a40*/  IMAD.MOV.U32 R8, RZ, RZ, -0x800000 ;  /* 0xff800000ff087424 */ /* 0x000fe400078e00ff */
[----:B--2---:R-:W-:-:S05]  /*1a50*/  IMAD.SHL.U32 R0, R0, 0x1000000, RZ ;  /* 0x0100000000007824 */ /* 0x004fca00078e00ff */
[----:B------:R-:W-:-:S04]  /*1a60*/  LOP3.LUT R4, R0, 0x7f000000, RZ, 0xc0, !PT ;  /* 0x7f00000000047812 */ /* 0x000fc800078ec0ff */
[----:B------:R-:W0:Y:S01]  /*1a70*/  FLO.U32 R5, R4 ;  /* 0x0000000400057300 */ /* 0x000e2200000e0000 */
[C---:B------:R-:W-:Y:S02]  /*1a80*/  VIADD R6, R4.reuse, 0x1000000 ;  /* 0x0100000004067836 */ /* 0x040fe40000000000 */
[----:B------:R-:W-:-:S03]  /*1a90*/  VIADD R2, R4, 0xffffffff ;  /* 0xffffffff04027836 */ /* 0x000fc60000000000 */
[----:B------:R-:W-:Y:S02]  /*1aa0*/  SHF.R.S32.HI R6, RZ, 0x8, R6 ;  /* 0x00000008ff067819 */ /* 0x000fe40000011406 */
[----:B------:R-:W-:Y:S02]  /*1ab0*/  SHF.R.S32.HI R2, RZ, 0x1f, R2 ;  /* 0x0000001fff027819 */ /* 0x000fe40000011402 */
[----:B0-----:R-:W-:-:S04]  /*1ac0*/  IADD3 R5, -R5, 0x1f, RZ ;  /* 0x0000001f05057810 */ /* 0x001fc80007ffe1ff */
[C---:B------:R-:W-:Y:S01]  /*1ad0*/  ISETP.GT.U32.AND P0, PT, R5.reuse, 0x4, PT ;  /* 0x000000040500780c */ /* 0x040fe20003f04070 */
[----:B------:R-:W-:-:S05]  /*1ae0*/  VIADD R5, R5, 0xfffffffc ;  /* 0xfffffffc05057836 */ /* 0x000fca0000000000 */
[----:B------:R-:W-:-:S05]  /*1af0*/  SEL R5, R5, RZ, P0 ;  /* 0x000000ff05057207 */ /* 0x000fca0000000000 */
[----:B------:R-:W-:Y:S01]  /*1b00*/  IMAD R8, R5, R8, 0x3c000000 ;  /* 0x3c00000005087424 */ /* 0x000fe200078e0208 */
[----:B------:R-:W-:-:S04]  /*1b10*/  SHF.L.U32 R5, R4, R5, RZ ;  /* 0x0000000504057219 */ /* 0x000fc800000006ff */
[----:B------:R-:W-:-:S04]  /*1b20*/  LEA.HI R5, R5, R8, RZ, 0x1c ;  /* 0x0000000805057211 */ /* 0x000fc800078fe0ff */
[----:B------:R-:W-:-:S04]  /*1b30*/  LOP3.LUT R5, R5, 0x7f800000, R6, 0xf8, !PT ;  /* 0x7f80000005057812 */ /* 0x000fc800078ef806 */
[----:B------:R-:W-:-:S04]  /*1b40*/  LOP3.LUT R5, R5, R2, RZ, 0x30, !PT ;  /* 0x0000000205057212 */ /* 0x000fc800078e30ff */
[----:B------:R-:W-:-:S04]  /*1b50*/  LOP3.LUT R5, R5, 0x80000000, R0, 0xf8, !PT ;  /* 0x8000000005057812 */ /* 0x000fc800078ef800 */
[----:B------:R-:W-:-:S04]  /*1b60*/  F2FP.BF16.F32.PACK_AB R5, RZ, R5 ;  /* 0x00000005ff05723e */ /* 0x000fc800000010ff */
[----:B------:R-:W-:Y:S01]  /*1b70*/  PRMT R0, R5, 0x7610, R0 ;  /* 0x0000761005007816 */ /* 0x000fe20000000000 */
[----:B------:R-:W-:Y:S06]  /*1b80*/  BRA `(.L_x_8) ;  /* 0x0000000400fc7947 */ /* 0x000fec0003800000 */
.L_x_19:
[----:B------:R-:W2:Y:S02]  /*1b90*/  LDG.E.U8 R2, desc[UR36][R2.64] ;  /* 0x0000002402027981 */ /* 0x000ea4000c1e1100 */
[C---:B--2---:R-:W-:Y:S02]  /*1ba0*/  IMAD.SHL.U32 R0, R2.reuse, 0x2000000, RZ ;  /* 0x0200000002007824 */ /* 0x044fe400078e00ff */
[----:B------:R-:W-:-:S03]  /*1bb0*/  IMAD.SHL.U32 R5, R2, 0x1000000, RZ ;  /* 0x0100000002057824 */ /* 0x000fc600078e00ff */
[----:B------:R-:W-:-:S13]  /*1bc0*/  ISETP.GE.U32.AND P0, PT, R0, 0x8000000, PT ;  /* 0x080000000000780c */ /* 0x000fda0003f06070 */
[C---:B------:R-:W-:Y:S02]  /*1bd0*/  @!P0 IMAD.SHL.U32 R0, R2.reuse, 0x100, RZ ;  /* 0x0000010002008824 */ /* 0x040fe400078e00ff */
[----:B------:R-:W-:-:S03]  /*1be0*/  @P0 IMAD.SHL.U32 R4, R2, 0x200000, RZ ;  /* 0x0020000002040824 */ /* 0x000fc600078e00ff */
[----:B------:R-:W-:Y:S02]  /*1bf0*/  @!P0 LOP3.LUT R0, R0, 0x7f00, RZ, 0xc0, !PT ;  /* 0x00007f0000008812 */ /* 0x000fe400078ec0ff */
[----:B------:R-:W-:Y:S02]  /*1c00*/  @P0 LOP3.LUT R4, R4, 0x70000000, RZ, 0xfc, !PT ;  /* 0x7000000004040812 */ /* 0x000fe400078efcff */
[----:B------:R-:W-:-:S03]  /*1c10*/  @!P0 LOP3.LUT R0, R0, 0x3f000000, RZ, 0xfc, !PT ;  /* 0x3f00000000008812 */ /* 0x000fc600078efcff */
[----:B------:R-:W-:Y:S02]  /*1c20*/  @P0 FMUL.FTZ R4, R4, 1.9259299443872358531e-34 ;  /* 0x0780000004040820 */ /* 0x000fe40000410000 */
[----:B------:R-:W-:-:S05]  /*1c30*/  @!P0 FADD.FTZ R4, R0, -0.5 ;  /* 0xbf00000000048421 */ /* 0x000fca0000010000 */
[----:B------:R-:W-:-:S04]  /*1c40*/  LOP3.LUT R4, R4, 0x80000000, R5, 0xf8, !PT ;  /* 0x8000000004047812 */ /* 0x000fc800078ef805 */
[----:B------:R-:W-:-:S04]  /*1c50*/  F2FP.BF16.F32.PACK_AB R4, RZ, R4 ;  /* 0x00000004ff04723e */ /* 0x000fc800000010ff */
[----:B------:R-:W-:Y:S01]  /*1c60*/  PRMT R0, R4, 0x7610, R0 ;  /* 0x0000761004007816 */ /* 0x000fe20000000000 */
[----:B------:R-:W-:Y:S06]  /*1c70*/  BRA `(.L_x_8) ;  /* 0x0000000400c07947 */ /* 0x000fec0003800000 */
.L_x_18:
[----:B------:R0:W5:Y:S01]  /*1c80*/  LDG.E.U16 R0, desc[UR36][R2.64] ;  /* 0x0000002402007981 */ /* 0x000162000c1e1500 */
[----:B------:R-:W-:Y:S05]  /*1c90*/  BRA `(.L_x_8) ;  /* 0x0000000400b87947 */ /* 0x000fea0003800000 */
.L_x_15:
[----:B------:R-:W-:-:S13]  /*1ca0*/  ISETP.GT.AND P0, PT, R4, 0x1b, PT ;  /* 0x0000001b0400780c */ /* 0x000fda0003f04270 */
[----:B------:R-:W-:Y:S05]  /*1cb0*/  @P0 BRA `(.L_x_20) ;  /* 0x0000000400080947 */ /* 0x000fea0003800000 */
[----:B------:R-:W-:-:S13]  /*1cc0*/  ISETP.NE.AND P0, PT, R4, 0x19, PT ;  /* 0x000000190400780c */ /* 0x000fda0003f05270 */
[----:B------:R-:W-:Y:S05]  /*1cd0*/  @!P0 BRA `(.L_x_21) ;  /* 0x0000000000908947 */ /* 0x000fea0003800000 */
[----:B------:R-:W-:-:S13]  /*1ce0*/  ISETP.NE.AND P0, PT, R4, 0x1a, PT ;  /* 0x0000001a0400780c */ /* 0x000fda0003f05270 */
[----:B------:R-:W-:Y:S05]  /*1cf0*/  @!P0 BRA `(.L_x_22) ;  /* 0x0000000000188947 */ /* 0x000fea0003800000 */
[----:B------:R-:W-:-:S13]  /*1d00*/  ISETP.NE.AND P0, PT, R4, 0x1b, PT ;  /* 0x0000001b0400780c */ /* 0x000fda0003f05270 */
[----:B------:R-:W-:Y:S05]  /*1d10*/  @P0 BRA `(.L_x_7) ;  /* 0x0000000400340947 */ /* 0x000fea0003800000 */
[----:B------:R-:W2:Y:S02]  /*1d20*/  LDG.E.U16 R0, desc[UR36][R2.64] ;  /* 0x0000002402007981 */ /* 0x000ea4000c1e1500 */
[----:B--2---:R-:W-:-:S04]  /*1d30*/  I2FP.F32.U32 R0, R0 ;  /* 0x0000000000007245 */ /* 0x004fc80000201000 */
[----:B------:R-:W-:Y:S01]  /*1d40*/  F2FP.BF16.F32.PACK_AB R0, RZ, R0 ;  /* 0x00000000ff00723e */ /* 0x000fe200000010ff */
[----:B------:R-:W-:Y:S06]  /*1d50*/  BRA `(.L_x_8) ;  /* 0x0000000400887947 */ /* 0x000fec0003800000 */
.L_x_22:
[----:B------:R-:W2:Y:S01]  /*1d60*/  LDG.E.U8 R2, desc[UR36][R2.64] ;  /* 0x0000002402027981 */ /* 0x000ea2000c1e1100 */
[----:B------:R-:W-:Y:S01]  /*1d70*/  BSSY B0, `(.L_x_23) ;  /* 0x0000018000007945 */ /* 0x000fe20003800000 */
[----:B------:R-:W-:Y:S01]  /*1d80*/  IMAD.MOV.U32 R0, RZ, RZ, RZ ;  /* 0x000000ffff007224 */ /* 0x000fe200078e00ff */
[----:B--2---:R-:W-:-:S13]  /*1d90*/  ISETP.NE.AND P0, PT, R2, RZ, PT ;  /* 0x000000ff0200720c */ /* 0x004fda0003f05270 */
[----:B------:R-:W-:Y:S05]  /*1da0*/  @!P0 BRA `(.L_x_24) ;  /* 0x0000000000508947 */ /* 0x000fea0003800000 */
[----:B------:R-:W-:-:S13]  /*1db0*/  ISETP.NE.AND P0, PT, R2, 0x80, PT ;  /* 0x000000800200780c */ /* 0x000fda0003f05270 */
[----:B------:R-:W-:Y:S01]  /*1dc0*/  @!P0 IMAD.MOV.U32 R0, RZ, RZ, 0x7f800001 ;  /* 0x7f800001ff008424 */ /* 0x000fe200078e00ff */
[----:B------:R-:W-:Y:S06]  /*1dd0*/  @!P0 BRA `(.L_x_24) ;  /* 0x0000000000448947 */ /* 0x000fec0003800000 */
[C---:B------:R-:W-:Y:S01]  /*1de0*/  LOP3.LUT P0, R0, R2.reuse, 0x78, RZ, 0xc0, !PT ;  /* 0x0000007802007812 */ /* 0x040fe2000780c0ff */
[----:B------:R-:W-:Y:S01]  /*1df0*/  BSSY B1, `(.L_x_25) ;  /* 0x000000c000017945 */ /* 0x000fe20003800000 */
[----:B------:R-:W-:Y:S02]  /*1e00*/  SHF.R.U32.HI R3, RZ, 0x7, R2 ;  /* 0x00000007ff037819 */ /* 0x000fe40000011602 */
[----:B------:R-:W-:Y:S02]  /*1e10*/  LOP3.LUT R2, R2, 0x7, RZ, 0xc0, !PT ;  /* 0x0000000702027812 */ /* 0x000fe400078ec0ff */
[----:B------:R-:W-:Y:S01]  /*1e20*/  SHF.R.U32.HI R0, RZ, 0x3, R0 ;  /* 0x00000003ff007819 */ /* 0x000fe20000011600 */
[----:B------:R-:W-:-:S06]  /*1e30*/  IMAD.U32 R4, R3, -0x80000000, RZ ;  /* 0x8000000003047824 */ /* 0x000fcc00078e00ff */
[----:B------:R-:W-:Y:S05]  /*1e40*/  @P0 BRA `(.L_x_26) ;  /* 0x0000000000180947 */ /* 0x000fea0003800000 */
[----:B------:R-:W0:Y:S02]  /*1e50*/  FLO.U32 R3, R2 ;  /* 0x0000000200037300 */ /* 0x000e2400000e0000 */
[----:B0-----:R-:W-:-:S04]  /*1e60*/  IADD3 R3, -R3, 0x1f, RZ ;  /* 0x0000001f03037810 */ /* 0x001fc80007ffe1ff */
[----:B------:R-:W-:Y:S01]  /*1e70*/  IADD3 R0, R0, 0x1d, -R3 ;  /* 0x0000001d00007810 */ /* 0x000fe20007ffe803 */
[----:B------:R-:W-:-:S05]  /*1e80*/  VIADD R5, R3, 0xffffffe4 ;  /* 0xffffffe403057836 */ /* 0x000fca0000000000 */
[----:B------:R-:W-:-:S04]  /*1e90*/  SHF.L.U32 R5, R2, R5, RZ ;  /* 0x0000000502057219 */ /* 0x000fc800000006ff */
[----:B------:R-:W-:-:S07]  /*1ea0*/  LOP3.LUT R2, R5, 0x7, RZ, 0xc0, !PT ;  /* 0x0000000705027812 */ /* 0x000fce00078ec0ff */
.L_x_26:
[----:B------:R-:W-:Y:S05]  /*1eb0*/  BSYNC B1 ;  /* 0x0000000000017941 */ /* 0x000fea0003800000 */
.L_x_25:
[----:B------:R-:W-:Y:S01]  /*1ec0*/  LEA R3, R0, 0x3b800000, 0x17 ;  /* 0x3b80000000037811 */ /* 0x000fe200078eb8ff */
[----:B------:R-:W-:-:S05]  /*1ed0*/  IMAD.SHL.U32 R0, R2, 0x100000, RZ ;  /* 0x0010000002007824 */ /* 0x000fca00078e00ff */
[----:B------:R-:W-:-:S07]  /*1ee0*/  LOP3.LUT R0, R3, R0, R4, 0xfe, !PT ;  /* 0x0000000003007212 */ /* 0x000fce00078efe04 */
.L_x_24:
[----:B------:R-:W-:Y:S05]  /*1ef0*/  BSYNC B0 ;  /* 0x0000000000007941 */ /* 0x000fea0003800000 */
.L_x_23:
[----:B------:R-:W-:Y:S01]  /*1f00*/  F2FP.BF16.F32.PACK_AB R0, RZ, R0 ;  /* 0x00000000ff00723e */ /* 0x000fe200000010ff */
[----:B------:R-:W-:Y:S06]  /*1f10*/  BRA `(.L_x_8) ;  /* 0x0000000400187947 */ /* 0x000fec0003800000 */
.L_x_21:
        /* <DEDUP_REMOVED lines=21> */
.L_x_30:
[----:B------:R-:W-:Y:S05]  /*2070*/  BSYNC B1 ;  /* 0x0000000000017941 */ /* 0x000fea0003800000 */
.L_x_29:
[----:B------:R-:W-:Y:S01]  /*2080*/  LEA R3, R0, 0x37800000, 0x17 ;  /* 0x3780000000037811 */ /* 0x000fe200078eb8ff */
[----:B------:R-:W-:-:S05]  /*2090*/  IMAD.SHL.U32 R0, R2, 0x200000, RZ ;  /* 0x0020000002007824 */ /* 0x000fca00078e00ff */
[----:B------:R-:W-:-:S07]  /*20a0*/  LOP3.LUT R0, R3, R0, R4, 0xfe, !PT ;  /* 0x0000000003007212 */ /* 0x000fce00078efe04 */
.L_x_28:
[----:B------:R-:W-:Y:S05]  /*20b0*/  BSYNC B0 ;  /* 0x0000000000007941 */ /* 0x000fea0003800000 */
.L_x_27:
[----:B------:R-:W-:Y:S01]  /*20c0*/  F2FP.BF16.F32.PACK_AB R0, RZ, R0 ;  /* 0x00000000ff00723e */ /* 0x000fe200000010ff */
[----:B------:R-:W-:Y:S06]  /*20d0*/  BRA `(.L_x_8) ;  /* 0x0000000000a87947 */ /* 0x000fec0003800000 */
.L_x_20:
[----:B------:R-:W-:-:S13]  /*20e0*/  ISETP.NE.AND P0, PT, R4, 0x1c, PT ;  /* 0x0000001c0400780c */ /* 0x000fda0003f05270 */
[----:B------:R-:W-:Y:S05]  /*20f0*/  @!P0 BRA `(.L_x_31) ;  /* 0x0000000000948947 */ /* 0x000fea0003800000 */
[----:B------:R-:W-:-:S13]  /*2100*/  ISETP.NE.AND P0, PT, R4, 0x1d, PT ;  /* 0x0000001d0400780c */ /* 0x000fda0003f05270 */
[----:B------:R-:W-:Y:S05]  /*2110*/  @!P0 BRA `(.L_x_32) ;  /* 0x00000000007c8947 */ /* 0x000fea0003800000 */
[----:B------:R-:W-:-:S13]  /*2120*/  ISETP.NE.AND P0, PT, R4, 0x2c, PT ;  /* 0x0000002c0400780c */ /* 0x000fda0003f05270 */
[----:B------:R-:W-:Y:S05]  /*2130*/  @P0 BRA `(.L_x_7) ;  /* 0x00000000002c0947 */ /* 0x000fea0003800000 */
[----:B------:R-:W2:Y:S01]  /*2140*/  LDG.E.U8 R2, desc[UR36][R2.64] ;  /* 0x0000002402027981 */ /* 0x000ea2000c1e1100 */
[----:B------:R-:W-:Y:S01]  /*2150*/  BSSY B0, `(.L_x_33) ;  /* 0x0000007000007945 */ /* 0x000fe20003800000 */
[----:B------:R-:W-:Y:S01]  /*2160*/  IMAD.MOV.U32 R0, RZ, RZ, 0x400000 ;  /* 0x00400000ff007424 */ /* 0x000fe200078e00ff */
[----:B--2---:R-:W-:-:S13]  /*2170*/  ISETP.NE.AND P0, PT, R2, RZ, PT ;  /* 0x000000ff0200720c */ /* 0x004fda0003f05270 */
[----:B------:R-:W-:Y:S05]  /*2180*/  @!P0 BRA `(.L_x_34) ;  /* 0x00000000000c8947 */ /* 0x000fea0003800000 */
[----:B------:R-:W-:-:S13]  /*2190*/  ISETP.NE.AND P0, PT, R2, 0xff, PT ;  /* 0x000000ff0200780c */ /* 0x000fda0003f05270 */
[----:B------:R-:W-:Y:S02]  /*21a0*/  @!P0 IMAD.MOV.U32 R0, RZ, RZ, 0x7f800001 ;  /* 0x7f800001ff008424 */ /* 0x000fe400078e00ff */
[----:B------:R-:W-:-:S07]  /*21b0*/  @P0 IMAD.SHL.U32 R0, R2, 0x800000, RZ ;  /* 0x0080000002000824 */ /* 0x000fce00078e00ff */
.L_x_34:
[----:B------:R-:W-:Y:S05]  /*21c0*/  BSYNC B0 ;  /* 0x0000000000007941 */ /* 0x000fea0003800000 */
.L_x_33:
[----:B------:R-:W-:Y:S01]  /*21d0*/  F2FP.BF16.F32.PACK_AB R0, RZ, R0 ;  /* 0x00000000ff00723e */ /* 0x000fe200000010ff */
[----:B------:R-:W-:Y:S06]  /*21e0*/  BRA `(.L_x_8) ;  /* 0x0000000000647947 */ /* 0x000fec0003800000 */
.L_x_7:
[----:B------:R-:W-:Y:S01]  /*21f0*/  MOV R2, 0x0 ;  /* 0x0000000000027802 */ /* 0x000fe20000000f00 */
[----:B------:R-:W-:Y:S01]  /*2200*/  ULDC.64 UR4, c[0x4][0x188] ;  /* 0x0100620000047ab9 */ /* 0x000fe20000000a00 */
[----:B------:R-:W-:Y:S01]  /*2210*/  ULDC.64 UR6, c[0x4][0x98] ;  /* 0x0100260000067ab9 */ /* 0x000fe20000000a00 */
[----:B------:R-:W-:Y:S02]  /*2220*/  IMAD.U32 R4, RZ, RZ, UR4 ;  /* 0x00000004ff047e24 */ /* 0x000fe4000f8e00ff */
[----:B------:R-:W-:Y:S01]  /*2230*/  IMAD.U32 R5, RZ, RZ, UR5 ;  /* 0x00000005ff057e24 */ /* 0x000fe2000f8e00ff */
[----:B------:R-:W0:Y:S01]  /*2240*/  LDC.64 R2, c[0x4][R2] ;  /* 0x0100000002027b82 */ /* 0x000e220000000a00 */
[----:B------:R-:W-:Y:S01]  /*2250*/  ULDC.64 UR4, c[0x4][0x190] ;  /* 0x0100640000047ab9 */ /* 0x000fe20000000a00 */
[----:B------:R-:W-:Y:S02]  /*2260*/  IMAD.U32 R10, RZ, RZ, UR6 ;  /* 0x00000006ff0a7e24 */ /* 0x000fe4000f8e00ff */
[----:B------:R-:W-:-:S02]  /*2270*/  IMAD.U32 R6, RZ, RZ, UR4 ;  /* 0x00000004ff067e24 */ /* 0x000fc4000f8e00ff */
[----:B------:R-:W-:Y:S02]  /*2280*/  IMAD.U32 R7, RZ, RZ, UR5 ;  /* 0x00000005ff077e24 */ /* 0x000fe4000f8e00ff */
[----:B------:R-:W-:Y:S02]  /*2290*/  IMAD.U32 R11, RZ, RZ, UR7 ;  /* 0x00000007ff0b7e24 */ /* 0x000fe4000f8e00ff */
[----:B------:R-:W-:Y:S02]  /*22a0*/  IMAD.MOV.U32 R8, RZ, RZ, 0x4e ;  /* 0x0000004eff087424 */ /* 0x000fe400078e00ff */
[----:B------:R-:W-:Y:S02]  /*22b0*/  IMAD.MOV.U32 R12, RZ, RZ, 0x1 ;  /* 0x00000001ff0c7424 */ /* 0x000fe400078e00ff */
[----:B------:R-:W-:-:S07]  /*22c0*/  IMAD.MOV.U32 R13, RZ, RZ, RZ ;  /* 0x000000ffff0d7224 */ /* 0x000fce00078e00ff */
[----:B------:R-:W-:-:S07]  /*22d0*/  LEPC R20, `(.L_x_35) ;  /* 0x000000001014794e */ /* 0x000fce0000000000 */
[----:B0-----:R-:W-:Y:S05]  /*22e0*/  CALL.ABS.NOINC R2 ;  /* 0x0000000002007343 */ /* 0x001fea0003c00000 */
.L_x_35:
[----:B------:R-:W-:Y:S01]  /*22f0*/  PRMT R0, RZ, 0x7610, R0 ;  /* 0x00007610ff007816 */ /* 0x000fe20000000000 */
[----:B------:R-:W-:Y:S06]  /*2300*/  BRA `(.L_x_8) ;  /* 0x00000000001c7947 */ /* 0x000fec0003800000 */
.L_x_32:
[----:B------:R-:W2:Y:S02]  /*2310*/  LDG.E.64 R2, desc[UR36][R2.64] ;  /* 0x0000002402027981 */ /* 0x000ea4000c1e1b00 */
[----:B--2---:R-:W0:Y:S02]  /*2320*/  I2F.U64 R0, R2 ;  /* 0x0000000200007312 */ /* 0x004e240000301000 */
[----:B0-----:R-:W-:Y:S01]  /*2330*/  F2FP.BF16.F32.PACK_AB R0, RZ, R0 ;  /* 0x00000000ff00723e */ /* 0x001fe200000010ff */
[----:B------:R-:W-:Y:S06]  /*2340*/  BRA `(.L_x_8) ;  /* 0x00000000000c7947 */ /* 0x000fec0003800000 */
.L_x_31:
[----:B------:R-:W2:Y:S02]  /*2350*/  LDG.E R2, desc[UR36][R2.64] ;  /* 0x0000002402027981 */ /* 0x000ea4000c1e1900 */
[----:B--2---:R-:W-:-:S04]  /*2360*/  I2FP.F32.U32 R0, R2 ;  /* 0x0000000200007245 */ /* 0x004fc80000201000 */
[----:B------:R-:W-:-:S07]  /*2370*/  F2FP.BF16.F32.PACK_AB R0, RZ, R0 ;  /* 0x00000000ff00723e */ /* 0x000fce00000010ff */
.L_x_8:
[----:B------:R-:W1:Y:S01]  /*2380*/  LDC.U8 R4, c[0x0][0x424] ;  /* 0x00010900ff047b82 */ /* 0x000e620000000000 */
[----:B------:R-:W-:Y:S01]  /*2390*/  ULDC.U16 UR4, c[0x0][0x422] ;  /* 0x0001088000047ab9 */ /* 0x000fe20000000400 */
[----:B-----5:R-:W-:Y:S01]  /*23a0*/  IMAD.U32 R0, R0, 0x10000, RZ ;  /* 0x0001000000007824 */ /* 0x020fe200078e00ff */
[----:B------:R-:W-:-:S06]  /*23b0*/  USHF.L.U32 UR4, UR4, 0x10, URZ ;  /* 0x0000001004047899 */ /* 0x000fcc000800063f */
[----:B------:R-:W-:-:S04]  /*23c0*/  FMNMX.FTZ R0, R0, UR4, PT ;  /* 0x0000000400007c09 */ /* 0x000fc8000b810000 */
[----:B0-----:R0:W2:Y:S01]  /*23d0*/  F2F.BF16.F32 R3, R0 ;  /* 0x0000000000037304 */ /* 0x0010a20000202000 */
[----:B-1----:R-:W-:-:S04]  /*23e0*/  PRMT R2, R4, 0x9910, RZ ;  /* 0x0000991004027816 */ /* 0x002fc800000000ff */
[----:B------:R-:W-:-:S13]  /*23f0*/  ISETP.GT.AND P0, PT, R2, 0x9, PT ;  /* 0x000000090200780c */ /* 0x000fda0003f04270 */
[----:B0-2---:R-:W-:Y:S05]  /*2400*/  @P0 BRA `(.L_x_36) ;  /* 0x00000004000c0947 */ /* 0x005fea0003800000 */
        /* <DEDUP_REMOVED lines=8> */
[----:B------:R-:W-:-:S04]  /*2490*/  IMAD.U32 R0, R3, 0x10000, RZ ;  /* 0x0001000003007824 */ /* 0x000fc800078e00ff */
[----:B------:R-:W0:Y:S02]  /*24a0*/  F2I.FTZ.TRUNC.NTZ R3, R0 ;  /* 0x0000000000037305 */ /* 0x000e24000021f100 */
[----:B0-----:R4:W-:Y:S01]  /*24b0*/  STG.E.U8 desc[UR36][R16.64], R3 ;  /* 0x0000000310007986 */ /* 0x0019e2000c101124 */
[----:B------:R-:W-:Y:S05]  /*24c0*/  BRA `(.L_x_41) ;  /* 0x0000000c00947947 */ /* 0x000fea0003800000 */
.L_x_39:
[----:B------:R-:W-:-:S06]  /*24d0*/  IMAD.U32 R3, R3, 0x10000, RZ ;  /* 0x0001000003037824 */ /* 0x000fcc00078e00ff */
[----:B------:R-:W0:Y:S02]  /*24e0*/  F2I.S64.TRUNC R2, R3 ;  /* 0x0000000300027311 */ /* 0x000e24000020d900 */
[----:B0-----:R3:W-:Y:S01]  /*24f0*/  STG.E.U8 desc[UR36][R16.64], R2 ;  /* 0x0000000210007986 */ /* 0x0017e2000c101124 */
[----:B------:R-:W-:Y:S05]  /*2500*/  BRA `(.L_x_41) ;  /* 0x0000000c00847947 */ /* 0x000fea0003800000 */
.L_x_38:
[----:B------:R-:W-:-:S13]  /*2510*/  ISETP.NE.AND P0, PT, R2, 0x2, PT ;  /* 0x000000020200780c */ /* 0x000fda0003f05270 */
[----:B------:R-:W-:Y:S05]  /*2520*/  @!P0 BRA `(.L_x_42) ;  /* 0x0000000000308947 */ /* 0x000fea0003800000 */
[----:B------:R-:W-:-:S13]  /*2530*/  ISETP.NE.AND P0, PT, R2, 0x3, PT ;  /* 0x000000030200780c */ /* 0x000fda0003f05270 */
[----:B------:R-:W-:Y:S05]  /*2540*/  @!P0 BRA `(.L_x_43) ;  /* 0x0000000000188947 */ /* 0x000fea0003800000 */
[----:B------:R-:W-:-:S13]  /*2550*/  ISETP.NE.AND P0, PT, R2, 0x4, PT ;  /* 0x000000040200780c */ /* 0x000fda0003f05270 */
[----:B------:R-:W-:Y:S05]  /*2560*/  @P0 BRA `(.L_x_40) ;  /* 0x0000000c000c0947 */ /* 0x000fea0003800000 */
[----:B------:R-:W-:-:S06]  /*2570*/  IMAD.U32 R3, R3, 0x10000, RZ ;  /* 0x0001000003037824 */ /* 0x000fcc00078e00ff */
[----:B------:R-:W0:Y:S02]  /*2580*/  F2I.S64.TRUNC R2, R3 ;  /* 0x0000000300027311 */ /* 0x000e24000020d900 */
[----:B0-----:R0:W-:Y:S01]  /*2590*/  STG.E.64 desc[UR36][R16.64], R2 ;  /* 0x0000000210007986 */ /* 0x0011e2000c101b24 */
[----:B------:R-:W-:Y:S05]  /*25a0*/  BRA `(.L_x_41) ;  /* 0x0000000c005c7947 */ /* 0x000fea0003800000 */
.L_x_43:
[----:B------:R-:W-:-:S06]  /*25b0*/  IMAD.U32 R3, R3, 0x10000, RZ ;  /* 0x0001000003037824 */ /* 0x000fcc00078e00ff */
[----:B------:R-:W0:Y:S02]  /*25c0*/  F2I.FTZ.TRUNC.NTZ R3, R3 ;  /* 0x0000000300037305 */ /* 0x000e24000021f100 */
[----:B0-----:R1:W-:Y:S01]  /*25d0*/  STG.E desc[UR36][R16.64], R3 ;  /* 0x0000000310007986 */ /* 0x0013e2000c101924 */
[----:B------:R-:W-:Y:S05]  /*25e0*/  BRA `(.L_x_41) ;  /* 0x0000000c004c7947 */ /* 0x000fea0003800000 */
.L_x_42:
[----:B------:R-:W-:-:S06]  /*25f0*/  IMAD.U32 R3, R3, 0x10000, RZ ;  /* 0x0001000003037824 */ /* 0x000fcc00078e00ff */
[----:B------:R-:W0:Y:S02]  /*2600*/  F2I.FTZ.TRUNC.NTZ R3, R3 ;  /* 0x0000000300037305 */ /* 0x000e24000021f100 */
[----:B0-----:R2:W-:Y:S01]  /*2610*/  STG.E.U16 desc[UR36][R16.64], R3 ;  /* 0x0000000310007986 */ /* 0x0015e2000c101524 */
[----:B------:R-:W-:Y:S05]  /*2620*/  BRA `(.L_x_41) ;  /* 0x0000000c003c7947 */ /* 0x000fea0003800000 */
.L_x_37:
[----:B------:R-:W-:-:S13]  /*2630*/  ISETP.GT.AND P0, PT, R2, 0x6, PT ;  /* 0x000000060200780c */ /* 0x000fda0003f04270 */
[----:B------:R-:W-:Y:S05]  /*2640*/  @P0 BRA `(.L_x_44) ;  /* 0x00000000002c0947 */ /* 0x000fea0003800000 */
[----:B------:R-:W-:-:S13]  /*2650*/  ISETP.NE.AND P0, PT, R2, 0x5, PT ;  /* 0x000000050200780c */ /* 0x000fda0003f05270 */
[----:B------:R-:W-:Y:S05]  /*2660*/  @!P0 BRA `(.L_x_45) ;  /* 0x0000000000148947 */ /* 0x000fea0003800000 */
[----:B------:R-:W-:-:S13]  /*2670*/  ISETP.NE.AND P0, PT, R2, 0x6, PT ;  /* 0x000000060200780c */ /* 0x000fda0003f05270 */
[----:B------:R-:W-:Y:S05]  /*2680*/  @P0 BRA `(.L_x_40) ;  /* 0x0000000800c40947 */ /* 0x000fea0003800000 */
[----:B------:R-:W-:-:S05]  /*2690*/  IMAD.U32 R3, R3, 0x10000, RZ ;  /* 0x0001000003037824 */ /* 0x000fca00078e00ff */
[----:B------:R0:W-:Y:S01]  /*26a0*/  STG.E desc[UR36][R16.64], R3 ;  /* 0x0000000310007986 */ /* 0x0001e2000c101924 */
[----:B------:R-:W-:Y:S05]  /*26b0*/  BRA `(.L_x_41) ;  /* 0x0000000c00187947 */ /* 0x000fea0003800000 */
.L_x_45:
[----:B------:R-:W-:-:S05]  /*26c0*/  IMAD.U32 R0, R3, 0x10000, RZ ;  /* 0x0001000003007824 */ /* 0x000fca00078e00ff */
[----:B------:R-:W-:-:S05]  /*26d0*/  F2FP.F16.F32.PACK_AB R0, RZ, R0 ;  /* 0x00000000ff00723e */ /* 0x000fca00000000ff */
[----:B------:R0:W-:Y:S01]  /*26e0*/  STG.E.U16 desc[UR36][R16.64], R0 ;  /* 0x0000000010007986 */ /* 0x0001e2000c101524 */
[----:B------:R-:W-:Y:S05]  /*26f0*/  BRA `(.L_x_41) ;  /* 0x0000000c00087947 */ /* 0x000fea0003800000 */
.L_x_44:
[----:B------:R-:W-:-:S13]  /*2700*/  ISETP.NE.AND P0, PT, R2, 0x7, PT ;  /* 0x000000070200780c */ /* 0x000fda0003f05270 */
[----:B------:R-:W-:Y:S05]  /*2710*/  @!P0 BRA `(.L_x_46) ;  /* 0x0000000000348947 */ /* 0x000fea0003800000 */
[----:B------:R-:W-:-:S13]  /*2720*/  ISETP.NE.AND P0, PT, R2, 0x8, PT ;  /* 0x000000080200780c */ /* 0x000fda0003f05270 */
[----:B------:R-:W-:Y:S05]  /*2730*/  @!P0 BRA `(.L_x_47) ;  /* 0x0000000000188947 */ /* 0x000fea0003800000 */
[----:B------:R-:W-:-:S13]  /*2740*/  ISETP.NE.AND P0, PT, R2, 0x9, PT ;  /* 0x000000090200780c */ /* 0x000fda0003f05270 */
[----:B------:R-:W-:Y:S05]  /*2750*/  @P0 BRA `(.L_x_40) ;  /* 0x0000000800900947 */ /* 0x000fea0003800000 */
[----:B------:R-:W-:Y:S02]  /*2760*/  IMAD.U32 R2, R3, 0x10000, RZ ;  /* 0x0001000003027824 */ /* 0x000fe400078e00ff */
[----:B------:R-:W-:-:S05]  /*2770*/  IMAD.MOV.U32 R3, RZ, RZ, RZ ;  /* 0x000000ffff037224 */ /* 0x000fca00078e00ff */
[----:B------:R0:W-:Y:S01]  /*2780*/  STG.E.64 desc[UR36][R16.64], R2 ;  /* 0x0000000210007986 */ /* 0x0001e2000c101b24 */
[----:B------:R-:W-:Y:S05]  /*2790*/  BRA `(.L_x_41) ;  /* 0x0000000800e07947 */ /* 0x000fea0003800000 */
.L_x_47:
[----:B------:R-:W-:-:S05]  /*27a0*/  IMAD.U32 R3, R3, 0x10000, RZ ;  /* 0x0001000003037824 */ /* 0x000fca00078e00ff */
[----:B------:R-:W-:-:S04]  /*27b0*/  F2FP.F16.F32.PACK_AB R3, RZ, R3 ;  /* 0x00000003ff03723e */ /* 0x000fc800000000ff */
[----:B------:R-:W-:-:S05]  /*27c0*/  PRMT R3, R3, 0x5410, RZ ;  /* 0x0000541003037816 */ /* 0x000fca00000000ff */
[----:B------:R0:W-:Y:S01]  /*27d0*/  STG.E desc[UR36][R16.64], R3 ;  /* 0x0000000310007986 */ /* 0x0001e2000c101924 */
[----:B------:R-:W-:Y:S05]  /*27e0*/  BRA `(.L_x_41) ;  /* 0x0000000800cc7947 */ /* 0x000fea0003800000 */
.L_x_46:
[----:B------:R-:W-:-:S04]  /*27f0*/  IMAD.U32 R2, R3, 0x10000, RZ ;  /* 0x0001000003027824 */ /* 0x000fc800078e00ff */
[----:B------:R-:W-:-:S06]  /*2800*/  FMUL.FTZ R2, R2, 1 ;  /* 0x3f80000002027820 */ /* 0x000fcc0000410000 */
[----:B------:R-:W0:Y:S02]  /*2810*/  F2F.F64.F32 R2, R2 ;  /* 0x0000000200027310 */ /* 0x000e240000201800 */
[----:B0-----:R0:W-:Y:S01]  /*2820*/  STG.E.64 desc[UR36][R16.64], R2 ;  /* 0x0000000210007986 */ /* 0x0011e2000c101b24 */
[----:B------:R-:W-:Y:S05]  /*2830*/  BRA `(.L_x_41) ;  /* 0x0000000800b87947 */ /* 0x000fea0003800000 */
.L_x_36:
        /* <DEDUP_REMOVED lines=8> */
[----:B------:R-:W-:-:S05]  /*28c0*/  IMAD.U32 R3, R3, 0x10000, RZ ;  /* 0x0001000003037824 */ /* 0x000fca00078e00ff */
[----:B------:R-:W-:-:S04]  /*28d0*/  FSETP.NEU.FTZ.AND P0, PT, R3, RZ, PT ;  /* 0x000000ff0300720b */ /* 0x000fc80003f1d000 */
[----:B------:R-:W-:-:S05]  /*28e0*/  SEL R3, RZ, 0x1, !P0 ;  /* 0x00000001ff037807 */ /* 0x000fca0004000000 */
[----:B------:R0:W-:Y:S01]  /*28f0*/  STG.E.U8 desc[UR36][R16.64], R3 ;  /* 0x0000000310007986 */ /* 0x0001e2000c101124 */
[----:B------:R-:W-:Y:S05]  /*2900*/  BRA `(.L_x_41) ;  /* 0x0000000800847947 */ /* 0x000fea0003800000 */
.L_x_50:
[----:B------:R-:W-:Y:S01]  /*2910*/  IMAD.U32 R3, R3, 0x10000, RZ ;  /* 0x0001000003037824 */ /* 0x000fe200078e00ff */
[----:B------:R-:W-:-:S03]  /*2920*/  CS2R R6, SRZ ;  /* 0x0000000000067805 */ /* 0x000fc6000001ff00 */
[----:B------:R-:W-:-:S04]  /*2930*/  FMUL.FTZ R3, R3, 1 ;  /* 0x3f80000003037820 */ /* 0x000fc80000410000 */
[----:B------:R-:W0:Y:S02]  /*2940*/  F2F.F64.F32 R4, R3 ;  /* 0x0000000300047310 */ /* 0x000e240000201800 */
[----:B0-----:R0:W-:Y:S01]  /*2950*/  STG.E.128 desc[UR36][R16.64], R4 ;  /* 0x0000000410007986 */ /* 0x0011e2000c101d24 */
[----:B------:R-:W-:Y:S05]  /*2960*/  BRA `(.L_x_41) ;  /* 0x00000008006c7947 */ /* 0x000fea0003800000 */
.L_x_49:
[----:B------:R-:W-:-:S13]  /*2970*/  ISETP.NE.AND P0, PT, R2, 0xf, PT ;  /* 0x0000000f0200780c */ /* 0x000fda0003f05270 */
[----:B------:R-:W-:Y:S05]  /*2980*/  @!P0 BRA `(.L_x_51) ;  /* 0x0000000000b48947 */ /* 0x000fea0003800000 */
[----:B------:R-:W-:-:S13]  /*2990*/  ISETP.NE.AND P0, PT, R2, 0x17, PT ;  /* 0x000000170200780c */ /* 0x000fda0003f05270 */
[----:B------:R-:W-:Y:S05]  /*29a0*/  @!P0 BRA `(.L_x_52) ;  /* 0x0000000000548947 */ /* 0x000fea0003800000 */
[----:B------:R-:W-:-:S13]  /*29b0*/  ISETP.NE.AND P0, PT, R2, 0x18, PT ;  /* 0x000000180200780c */ /* 0x000fda0003f05270 */
[----:B------:R-:W-:Y:S05]  /*29c0*/  @P0 BRA `(.L_x_40) ;  /* 0x0000000400f40947 */ /* 0x000fea0003800000 */
[----:B------:R-:W-:Y:S01]  /*29d0*/  IMAD.U32 R5, R3, 0x10000, RZ ;  /* 0x0001000003057824 */ /* 0x000fe200078e00ff */
[----:B------:R-:W-:Y:S04]  /*29e0*/  BSSY B0, `(.L_x_53) ;  /* 0x000000e000007945 */ /* 0x000fe80003800000 */
[C---:B------:R-:W-:Y:S02]  /*29f0*/  LOP3.LUT R2, R5.reuse, 0x7fffffff, RZ, 0xc0, !PT ;  /* 0x7fffffff05027812 */ /* 0x040fe400078ec0ff */
[----:B------:R-:W-:Y:S02]  /*2a00*/  LOP3.LUT R0, R5, 0x80000000, RZ, 0xc0, !PT ;  /* 0x8000000005007812 */ /* 0x000fe400078ec0ff */
[----:B------:R-:W-:Y:S02]  /*2a10*/  ISETP.GT.U32.AND P0, PT, R2, 0x43efffff, PT ;  /* 0x43efffff0200780c */ /* 0x000fe40003f04070 */
[----:B------:R-:W-:Y:S01]  /*2a20*/  SHF.R.U32.HI R3, RZ, 0x18, R0 ;  /* 0x00000018ff037819 */ /* 0x000fe20000011600 */
[----:B------:R-:W-:-:S10]  /*2a30*/  IMAD.MOV.U32 R0, RZ, RZ, 0x7f ;  /* 0x0000007fff007424 */ /* 0x000fd400078e00ff */
[----:B------:R-:W-:Y:S05]  /*2a40*/  @P0 BRA `(.L_x_54) ;  /* 0x00000000001c0947 */ /* 0x000fea0003800000 */
[----:B------:R-:W-:-:S13]  /*2a50*/  ISETP.GE.U32.AND P0, PT, R2, 0x3c800000, PT ;  /* 0x3c8000000200780c */ /* 0x000fda0003f06070 */
[----:B------:R-:W-:Y:S01]  /*2a60*/  @P0 SHF.R.U32.HI R0, RZ, 0x14, R5 ;  /* 0x00000014ff000819 */ /* 0x000fe20000011605 */
[----:B------:R-:W-:-:S03]  /*2a70*/  @!P0 FADD.FTZ R2, R2, 16384 ;  /* 0x4680000002028421 */ /* 0x000fc60000010000 */
[----:B------:R-:W-:-:S04]  /*2a80*/  @P0 LOP3.LUT R0, R0, 0x1, RZ, 0xc0, !PT ;  /* 0x0000000100000812 */ /* 0x000fc800078ec0ff */
[----:B------:R-:W-:-:S04]  /*2a90*/  @P0 IADD3 R0, R5, 0x407ffff, R0 ;  /* 0x0407ffff05000810 */ /* 0x000fc80007ffe000 */
[----:B------:R-:W-:Y:S01]  /*2aa0*/  @P0 SHF.R.U32.HI R0, RZ, 0x14, R0 ;  /* 0x00000014ff000819 */ /* 0x000fe20000011600 */
[----:B------:R-:W-:-:S07]  /*2ab0*/  @!P0 VIADD R0, R2, 0xb9800000 ;  /* 0xb980000002008836 */ /* 0x000fce0000000000 */
.L_x_54:
[----:B------:R-:W-:Y:S05]  /*2ac0*/  BSYNC B0 ;  /* 0x0000000000007941 */ /* 0x000fea0003800000 */
.L_x_53:
[----:B------:R-:W-:-:S05]  /*2ad0*/  LOP3.LUT R3, R0, R3, RZ, 0xfc, !PT ;  /* 0x0000000300037212 */ /* 0x000fca00078efcff */
[----:B------:R0:W-:Y:S01]  /*2ae0*/  STG.E.U8 desc[UR36][R16.64], R3 ;  /* 0x0000000310007986 */ /* 0x0001e2000c101124 */
[----:B------:R-:W-:Y:S05]  /*2af0*/  BRA `(.L_x_41) ;  /* 0x0000000800087947 */ /* 0x000fea0003800000 */
.L_x_52:
[----:B------:R-:W-:Y:S01]  /*2b00*/  IMAD.U32 R3, R3, 0x10000, RZ ;  /* 0x0001000003037824 */ /* 0x000fe200078e00ff */
[----:B------:R-:W-:Y:S04]  /*2b10*/  BSSY B0, `(.L_x_55) ;  /* 0x000000f000007945 */ /* 0x000fe80003800000 */
[----:B------:R-:W-:-:S04]  /*2b20*/  LOP3.LUT R2, R3, 0x7fffffff, RZ, 0xc0, !PT ;  /* 0x7fffffff03027812 */ /* 0x000fc800078ec0ff */
[----:B------:R-:W-:-:S13]  /*2b30*/  ISETP.GT.U32.AND P0, PT, R2, 0x477fffff, PT ;  /* 0x477fffff0200780c */ /* 0x000fda0003f04070 */
[----:B------:R-:W-:Y:S05]  /*2b40*/  @P0 BRA `(.L_x_56) ;  /* 0x0000000000200947 */ /* 0x000fea0003800000 */
[----:B------:R-:W-:-:S13]  /*2b50*/  ISETP.GE.U32.AND P0, PT, R2, 0x38800000, PT ;  /* 0x388000000200780c */ /* 0x000fda0003f06070 */
[----:B------:R-:W-:Y:S01]  /*2b60*/  @P0 SHF.R.U32.HI R0, RZ, 0x15, R3 ;  /* 0x00000015ff000819 */ /* 0x000fe20000011603 */
[----:B------:R-:W-:-:S03]  /*2b70*/  @!P0 FADD.FTZ R2, R2, 128 ;  /* 0x4300000002028421 */ /* 0x000fc60000010000 */
[----:B------:R-:W-:-:S04]  /*2b80*/  @P0 LOP3.LUT R0, R0, 0x1, RZ, 0xc0, !PT ;  /* 0x0000000100000812 */ /* 0x000fc800078ec0ff */
[----:B------:R-:W-:-:S04]  /*2b90*/  @P0 IADD3 R0, R3, 0x80fffff, R0 ;  /* 0x080fffff03000810 */ /* 0x000fc80007ffe000 */
[----:B------:R-:W-:Y:S01]  /*2ba0*/  @P0 SHF.R.U32.HI R0, RZ, 0x15, R0 ;  /* 0x00000015ff000819 */ /* 0x000fe20000011600 */
[----:B------:R-:W-:Y:S01]  /*2bb0*/  @!P0 VIADD R0, R2, 0xbd000000 ;  /* 0xbd00000002008836 */ /* 0x000fe20000000000 */
[----:B------:R-:W-:Y:S06]  /*2bc0*/  BRA `(.L_x_57) ;  /* 0x00000000000c7947 */ /* 0x000fec0003800000 */
.L_x_56:
[----:B------:R-:W-:Y:S01]  /*2bd0*/  IMAD.MOV.U32 R0, RZ, RZ, 0x7f ;  /* 0x0000007fff007424 */ /* 0x000fe200078e00ff */
[----:B------:R-:W-:-:S04]  /*2be0*/  ISETP.GT.U32.AND P0, PT, R2, 0x7f800000, PT ;  /* 0x7f8000000200780c */ /* 0x000fc80003f04070 */
[----:B------:R-:W-:-:S09]  /*2bf0*/  SEL R0, R0, 0x7c, P0 ;  /* 0x0000007c00007807 */ /* 0x000fd20000000000 */
.L_x_57:
[----:B------:R-:W-:Y:S05]  /*2c00*/  BSYNC B0 ;  /* 0x0000000000007941 */ /* 0x000fea0003800000 */
.L_x_55:
[----:B------:R-:W-:-:S04]  /*2c10*/  LOP3.LUT R2, R3, 0x80000000, RZ, 0xc0, !PT ;  /* 0x8000000003027812 */ /* 0x000fc800078ec0ff */
[----:B------:R-:W-:-:S04]  /*2c20*/  SHF.R.U32.HI R3, RZ, 0x18, R2 ;  /* 0x00000018ff037819 */ /* 0x000fc80000011602 */
[----:B------:R-:W-:-:S05]  /*2c30*/  LOP3.LUT R3, R0, R3, RZ, 0xfc, !PT ;  /* 0x0000000300037212 */ /* 0x000fca00078efcff */
[----:B------:R0:W-:Y:S01]  /*2c40*/  STG.E.U8 desc[UR36][R16.64], R3 ;  /* 0x0000000310007986 */ /* 0x0001e2000c101124 */
[----:B------:R-:W-:Y:S05]  /*2c50*/  BRA `(.L_x_41) ;  /* 0x0000000400b07947 */ /* 0x000fea0003800000 */
.L_x_51:
[----:B------:R0:W-:Y:S01]  /*2c60*/  STG.E.U16 desc[UR36][R16.64], R3 ;  /* 0x0000000310007986 */ /* 0x0001e2000c101524 */
[----:B------:R-:W-:Y:S05]  /*2c70*/  BRA `(.L_x_41) ;  /* 0x0000000400a87947 */ /* 0x000fea0003800000 */
.L_x_48:
        /* <DEDUP_REMOVED lines=8> */
[----:B------:R-:W-:-:S06]  /*2d00*/  IMAD.U32 R3, R3, 0x10000, RZ ;  /* 0x0001000003037824 */ /* 0x000fcc00078e00ff */
[----:B------:R-:W0:Y:S02]  /*2d10*/  F2I.FTZ.U32.TRUNC.NTZ R3, R3 ;  /* 0x0000000300037305 */ /* 0x000e24000021f000 */
[----:B0-----:R0:W-:Y:S01]  /*2d20*/  STG.E.U16 desc[UR36][R16.64], R3 ;  /* 0x0000000310007986 */ /* 0x0011e2000c101524 */
[----:B------:R-:W-:Y:S05]  /*2d30*/  BRA `(.L_x_41) ;  /* 0x0000000400787947 */ /* 0x000fea0003800000 */
.L_x_60:
[----:B------:R-:W-:Y:S01]  /*2d40*/  IMAD.U32 R3, R3, 0x10000, RZ ;  /* 0x0001000003037824 */ /* 0x000fe200078e00ff */
[----:B------:R-:W-:Y:S01]  /*2d50*/  BSSY B0, `(.L_x_61) ;  /* 0x0000014000007945 */ /* 0x000fe20003800000 */
[----:B------:R-:W-:-:S03]  /*2d60*/  IMAD.MOV.U32 R8, RZ, RZ, 0x80 ;  /* 0x00000080ff087424 */ /* 0x000fc600078e00ff */
[----:B------:R-:W-:-:S04]  /*2d70*/  LOP3.LUT R2, R3, 0x7fffffff, RZ, 0xc0, !PT ;  /* 0x7fffffff03027812 */ /* 0x000fc800078ec0ff */
[----:B------:R-:W-:-:S13]  /*2d80*/  ISETP.GT.U32.AND P0, PT, R2, 0x437fffff, PT ;  /* 0x437fffff0200780c */ /* 0x000fda0003f04070 */
[----:B------:R-:W-:Y:S05]  /*2d90*/  @P0 BRA `(.L_x_62) ;  /* 0x00000000003c0947 */ /* 0x000fea0003800000 */
[----:B------:R-:W-:-:S13]  /*2da0*/  ISETP.GE.U32.AND P0, PT, R2, 0x3c000000, PT ;  /* 0x3c0000000200780c */ /* 0x000fda0003f06070 */
[----:B------:R-:W-:-:S04]  /*2db0*/  @P0 SHF.R.U32.HI R0, RZ, 0x14, R3 ;  /* 0x00000014ff000819 */ /* 0x000fc80000011603 */
[----:B------:R-:W-:-:S04]  /*2dc0*/  @P0 LOP3.LUT R0, R0, 0x1, RZ, 0xc0, !PT ;  /* 0x0000000100000812 */ /* 0x000fc800078ec0ff */
[----:B------:R-:W-:-:S04]  /*2dd0*/  @P0 IADD3 R0, R3, 0x487ffff, R0 ;  /* 0x0487ffff03000810 */ /* 0x000fc80007ffe000 */
[----:B------:R-:W-:-:S04]  /*2de0*/  @P0 SHF.R.U32.HI R0, RZ, 0x14, R0 ;  /* 0x00000014ff000819 */ /* 0x000fc80000011600 */
[----:B------:R-:W-:Y:S01]  /*2df0*/  @P0 LOP3.LUT R0, R0, 0xff, RZ, 0xc0, !PT ;  /* 0x000000ff00000812 */ /* 0x000fe200078ec0ff */
[----:B------:R-:W-:Y:S06]  /*2e00*/  @P0 BRA `(.L_x_63) ;  /* 0x0000000000100947 */ /* 0x000fec0003800000 */
[----:B------:R-:W-:Y:S01]  /*2e10*/  FADD.FTZ R0, R2, 8192 ;  /* 0x4600000002007421 */ /* 0x000fe20000010000 */
[----:B------:R-:W-:-:S04]  /*2e20*/  PRMT R8, RZ, 0x7610, R8 ;  /* 0x00007610ff087816 */ /* 0x000fc80000000008 */
[----:B------:R-:W-:-:S13]  /*2e30*/  LOP3.LUT P0, R0, R0, 0xff, RZ, 0xc0, !PT ;  /* 0x000000ff00007812 */ /* 0x000fda000780c0ff */
[----:B------:R-:W-:Y:S05]  /*2e40*/  @!P0 BRA `(.L_x_62) ;  /* 0x0000000000108947 */ /* 0x000fea0003800000 */
.L_x_63:
[----:B------:R-:W-:-:S04]  /*2e50*/  LOP3.LUT R2, R3, 0x80000000, RZ, 0xc0, !PT ;  /* 0x8000000003027812 */ /* 0x000fc800078ec0ff */
[----:B------:R-:W-:-:S04]  /*2e60*/  SHF.R.U32.HI R3, RZ, 0x18, R2 ;  /* 0x00000018ff037819 */ /* 0x000fc80000011602 */
[----:B------:R-:W-:-:S04]  /*2e70*/  LOP3.LUT R0, R0, R3, RZ, 0xfc, !PT ;  /* 0x0000000300007212 */ /* 0x000fc800078efcff */
[----:B------:R-:W-:-:S07]  /*2e80*/  PRMT R8, R0, 0x7610, R8 ;  /* 0x0000761000087816 */ /* 0x000fce0000000008 */
.L_x_62:
[----:B------:R-:W-:Y:S05]  /*2e90*/  BSYNC B0 ;  /* 0x0000000000007941 */ /* 0x000fea0003800000 */
.L_x_61:
[----:B------:R0:W-:Y:S01]  /*2ea0*/  STG.E.U8 desc[UR36][R16.64], R8 ;  /* 0x0000000810007986 */ /* 0x0001e2000c101124 */
[----:B------:R-:W-:Y:S05]  /*2eb0*/  BRA `(.L_x_41) ;  /* 0x0000000400187947 */ /* 0x000fea0003800000 */
.L_x_59:
        /* <DEDUP_REMOVED lines=17> */
.L_x_66:
[----:B------:R-:W-:-:S04]  /*2fd0*/  LOP3.LUT R2, R3, 0x80000000, RZ, 0xc0, !PT ;  /* 0x8000000003027812 */ /* 0x000fc800078ec0ff */
[----:B------:R-:W-:-:S04]  /*2fe0*/  SHF.R.U32.HI R3, RZ, 0x18, R2 ;  /* 0x00000018ff037819 */ /* 0x000fc80000011602 */
[----:B------:R-:W-:-:S04]  /*2ff0*/  LOP3.LUT R0, R0, R3, RZ, 0xfc, !PT ;  /* 0x0000000300007212 */ /* 0x000fc800078efcff */
[----:B------:R-:W-:-:S07]  /*3000*/  PRMT R8, R0, 0x7610, R8 ;  /* 0x0000761000087816 */ /* 0x000fce0000000008 */
.L_x_65:
[----:B------:R-:W-:Y:S05]  /*3010*/  BSYNC B0 ;  /* 0x0000000000007941 */ /* 0x000fea0003800000 */
.L_x_64:
[----:B------:R0:W-:Y:S01]  /*3020*/  STG.E.U8 desc[UR36][R16.64], R8 ;  /* 0x0000000810007986 */ /* 0x0001e2000c101124 */
[----:B------:R-:W-:Y:S05]  /*3030*/  BRA `(.L_x_41) ;  /* 0x0000000000b87947 */ /* 0x000fea0003800000 */
.L_x_58:
[----:B------:R-:W-:-:S13]  /*3040*/  ISETP.NE.AND P0, PT, R2, 0x1c, PT ;  /* 0x0000001c0200780c */ /* 0x000fda0003f05270 */
[----:B------:R-:W-:Y:S05]  /*3050*/  @!P0 BRA `(.L_x_67) ;  /* 0x0000000000a48947 */ /* 0x000fea0003800000 */
[----:B------:R-:W-:-:S13]  /*3060*/  ISETP.NE.AND P0, PT, R2, 0x1d, PT ;  /* 0x0000001d0200780c */ /* 0x000fda0003f05270 */
[----:B------:R-:W-:Y:S05]  /*3070*/  @!P0 BRA `(.L_x_68) ;  /* 0x00000000008c8947 */ /* 0x000fea0003800000 */
[----:B------:R-:W-:-:S13]  /*3080*/  ISETP.NE.AND P0, PT, R2, 0x2c, PT ;  /* 0x0000002c0200780c */ /* 0x000fda0003f05270 */
[----:B------:R-:W-:Y:S05]  /*3090*/  @P0 BRA `(.L_x_40) ;  /* 0x0000000000400947 */ /* 0x000fea0003800000 */
[----:B------:R-:W-:-:S05]  /*30a0*/  IMAD.U32 R3, R3, 0x10000, RZ ;  /* 0x0001000003037824 */ /* 0x000fca00078e00ff */
[----:B------:R-:W-:-:S04]  /*30b0*/  SHF.R.U32.HI R4, RZ, 0x17, R3 ;  /* 0x00000017ff047819 */ /* 0x000fc80000011603 */
[----:B------:R-:W-:-:S04]  /*30c0*/  LOP3.LUT R2, R4, 0xff, RZ, 0xc0, !PT ;  /* 0x000000ff04027812 */ /* 0x000fc800078ec0ff */
[----:B------:R-:W-:-:S13]  /*30d0*/  ISETP.NE.AND P1, PT, R2, 0xff, PT ;  /* 0x000000ff0200780c */ /* 0x000fda0003f25270 */
[--C-:B------:R-:W-:Y:S02]  /*30e0*/  @P1 SHF.R.U32.HI R0, RZ, 0x16, R3.reuse ;  /* 0x00000016ff001819 */ /* 0x100fe40000011603 */
[----:B------:R-:W-:Y:S01]  /*30f0*/  @P1 LOP3.LUT P0, RZ, R2, 0x3fffff, R3, 0xf8, !PT ;  /* 0x003fffff02ff1812 */ /* 0x000fe2000780f803 */
[----:B------:R-:W-:Y:S01]  /*3100*/  IMAD.MOV.U32 R3, RZ, RZ, 0xff ;  /* 0x000000ffff037424 */ /* 0x000fe200078e00ff */
[----:B------:R-:W-:-:S04]  /*3110*/  @P1 LOP3.LUT R0, R0, 0x1, RZ, 0xc0, !PT ;  /* 0x0000000100001812 */ /* 0x000fc800078ec0ff */
[----:B------:R-:W-:Y:S01]  /*3120*/  @P1 ISETP.EQ.U32.AND P2, PT, R0, 0x1, P0 ;  /* 0x000000010000180c */ /* 0x000fe20000742070 */
[----:B------:R-:W-:Y:S01]  /*3130*/  @P1 VIADD R0, R4, 0x1 ;  /* 0x0000000104001836 */ /* 0x000fe20000000000 */
[----:B------:R-:W-:Y:S02]  /*3140*/  PLOP3.LUT P0, PT, PT, PT, PT, 0x80, 0x0 ;  /* 0x000000000000781c */ /* 0x000fe40003f0f070 */
[----:B------:R-:W-:-:S13]  /*3150*/  @P1 PLOP3.LUT P0, PT, P2, PT, PT, 0x80, 0x0 ;  /* 0x000000000000181c */ /* 0x000fda000170f070 */
[----:B------:R-:W-:-:S04]  /*3160*/  @!P0 IMAD.MOV R0, RZ, RZ, R4 ;  /* 0x000000ffff008224 */ /* 0x000fc800078e0204 */
[----:B------:R-:W-:-:S05]  /*3170*/  @P1 IMAD.MOV.U32 R3, RZ, RZ, R0 ;  /* 0x000000ffff031224 */ /* 0x000fca00078e0000 */
[----:B------:R0:W-:Y:S01]  /*3180*/  STG.E.U8 desc[UR36][R16.64], R3 ;  /* 0x0000000310007986 */ /* 0x0001e2000c101124 */
[----:B------:R-:W-:Y:S05]  /*3190*/  BRA `(.L_x_41) ;  /* 0x0000000000607947 */ /* 0x000fea0003800000 */
.L_x_40:
        /* <DEDUP_REMOVED lines=16> */
.L_x_69:
[----:B------:R-:W-:Y:S05]  /*32a0*/  BRA `(.L_x_41) ;  /* 0x00000000001c7947 */ /* 0x000fea0003800000 */
.L_x_68:
[----:B------:R-:W-:-:S06]  /*32b0*/  IMAD.U32 R3, R3, 0x10000, RZ ;  /* 0x0001000003037824 */ /* 0x000fcc00078e00ff */
[----:B------:R-:W0:Y:S02]  /*32c0*/  F2I.U64.TRUNC R2, R3 ;  /* 0x0000000300027311 */ /* 0x000e24000020d800 */
[----:B0-----:R0:W-:Y:S01]  /*32d0*/  STG.E.64 desc[UR36][R16.64], R2 ;  /* 0x0000000210007986 */ /* 0x0011e2000c101b24 */
[----:B------:R-:W-:Y:S05]  /*32e0*/  BRA `(.L_x_41) ;  /* 0x00000000000c7947 */ /* 0x000fea0003800000 */
.L_x_67:
[----:B------:R-:W-:-:S06]  /*32f0*/  IMAD.U32 R3, R3, 0x10000, RZ ;  /* 0x0001000003037824 */ /* 0x000fcc00078e00ff */
[----:B------:R-:W0:Y:S02]  /*3300*/  F2I.FTZ.U32.TRUNC.NTZ R3, R3 ;  /* 0x0000000300037305 */ /* 0x000e24000021f000 */
[----:B0-----:R0:W-:Y:S02]  /*3310*/  STG.E desc[UR36][R16.64], R3 ;  /* 0x0000000310007986 */ /* 0x0011e4000c101924 */
.L_x_41:
[----:B------:R-:W-:-:S04]  /*3320*/  IMAD R18, R23, 0x200, R18 ;  /* 0x0000020017127824 */ /* 0x000fc800078e0212 */
[----:B------:R-:W-:-:S07]  /*3330*/  VIADD R19, R18, 0x80 ;  /* 0x0000008012137836 */ /* 0x000fce0000000000 */
.L_x_1:
[----:B------:R-:W-:Y:S05]  /*3340*/  BSYNC B6 ;  /* 0x0000000000067941 */ /* 0x000fea0003800000 */
.L_x_0:
[----:B------:R-:W-:Y:S01]  /*3350*/  ULDC UR4, c[0x0][0x210] ;  /* 0x0000840000047ab9 */ /* 0x000fe20000000800 */
[----:B------:R-:W-:Y:S01]  /*3360*/  BSSY B6, `(.L_x_70) ;  /* 0x000032b000067945 */ /* 0x000fe20003800000 */
[----:B------:R-:W-:-:S13]  /*3370*/  ISETP.GE.AND P0, PT, R19, UR4, PT ;  /* 0x0000000413007c0c */ /* 0x000fda000bf06270 */
[----:B------:R-:W-:Y:S05]  /*3380*/  @P0 BRA `(.L_x_71) ;  /* 0x0000003000a00947 */ /* 0x000fea0003800000 */
[----:B0-----:R-:W0:Y:S01]  /*3390*/  LDC R6, c[0x0][0x218] ;  /* 0x00008600ff067b82 */ /* 0x001e220000000800 */
[----:B------:R-:W-:Y:S02]  /*33a0*/  IMAD.MOV.U32 R0, RZ, RZ, RZ ;  /* 0x000000ffff007224 */ /* 0x000fe400078e00ff */
[----:B-1234-:R-:W-:Y:S01]  /*33b0*/  IMAD.MOV.U32 R16, RZ, RZ, RZ ;  /* 0x000000ffff107224 */ /* 0x01efe200078e00ff */
[----:B0-----:R-:W-:-:S13]  /*33c0*/  ISETP.NE.AND P0, PT, R6, RZ, PT ;  /* 0x000000ff0600720c */ /* 0x001fda0003f05270 */
[----:B------:R-:W-:Y:S05]  /*33d0*/  @!P0 BRA `(.L_x_72) ;  /* 0x0000001000a88947 */ /* 0x000fea0003800000 */
        /* <DEDUP_REMOVED lines=298> */
.L_x_72:
        /* <DEDUP_REMOVED lines=22> */
.L_x_76:
[----:B------:R-:W2:Y:S02]  /*47e0*/  LDG.E.U8 R2, desc[UR36][R2.64] ;  /* 0x0000002402027981 */ /* 0x000ea4000c1e1100 */
[----:B--2---:R-:W-:-:S04]  /*47f0*/  I2FP.F32.U32 R0, R2 ;  /* 0x0000000200007245 */ /* 0x004fc80000201000 */
[----:B------:R-:W-:Y:S01]  /*4800*/  F2FP.BF16.F32.PACK_AB R0, RZ, R0 ;  /* 0x00000000ff00723e */ /* 0x000fe200000010ff */
[----:B------:R-:W-:Y:S06]  /*4810*/  BRA `(.L_x_78) ;  /* 0x0000000c00907947 */ /* 0x000fec0003800000 */
.L_x_75:
        /* <DEDUP_REMOVED lines=10> */
.L_x_80:
[----:B------:R-:W2:Y:S02]  /*48c0*/  LDG.E R2, desc[UR36][R2.64] ;  /* 0x0000002402027981 */ /* 0x000ea4000c1e1900 */
[----:B--2---:R-:W-:-:S04]  /*48d0*/  I2FP.F32.S32 R0, R2 ;  /* 0x0000000200007245 */ /* 0x004fc80000201400 */
[----:B------:R-:W-:Y:S01]  /*48e0*/  F2FP.BF16.F32.PACK_AB R0, RZ, R0 ;  /* 0x00000000ff00723e */ /* 0x000fe200000010ff */
[----:B------:R-:W-:Y:S06]  /*48f0*/  BRA `(.L_x_78) ;  /* 0x0000000c00587947 */ /* 0x000fec0003800000 */
.L_x_79:
[----:B------:R-:W2:Y:S02]  /*4900*/  LDG.E.U16 R2, desc[UR36][R2.64] ;  /* 0x0000002402027981 */ /* 0x000ea4000c1e1500 */
[----:B--2---:R-:W0:Y:S02]  /*4910*/  I2F.S16 R0, R2 ;  /* 0x0000000200007306 */ /* 0x004e240000101400 */
[----:B0-----:R-:W-:Y:S01]  /*4920*/  F2FP.BF16.F32.PACK_AB R0, RZ, R0 ;  /* 0x00000000ff00723e */ /* 0x001fe200000010ff */
[----:B------:R-:W-:Y:S06]  /*4930*/  BRA `(.L_x_78) ;  /* 0x0000000c00487947 */ /* 0x000fec0003800000 */
.L_x_74:
        /* <DEDUP_REMOVED lines=9> */
.L_x_82:
[----:B------:R-:W2:Y:S02]  /*49d0*/  LDG.E.U16 R0, desc[UR36][R2.64] ;  /* 0x0000002402007981 */ /* 0x000ea4000c1e1500 */
[----:B--2---:R-:W-:-:S05]  /*49e0*/  HADD2.F32 R0, -RZ, R0.H0_H0 ;  /* 0x20000000ff007230 */ /* 0x004fca0000004100 */
[----:B------:R-:W-:Y:S01]  /*49f0*/  F2FP.BF16.F32.PACK_AB R0, RZ, R0 ;  /* 0x00000000ff00723e */ /* 0x000fe200000010ff */
[----:B------:R-:W-:Y:S06]  /*4a00*/  BRA `(.L_x_78) ;  /* 0x0000000c00147947 */ /* 0x000fec0003800000 */
.L_x_81:
        /* <DEDUP_REMOVED lines=9> */
.L_x_84:
[----:B------:R-:W2:Y:S02]  /*4aa0*/  LDG.E.U16 R2, desc[UR36][R2.64] ;  /* 0x0000002402027981 */ /* 0x000ea4000c1e1500 */
[----:B--2---:R-:W-:-:S05]  /*4ab0*/  HADD2.F32 R0, -RZ, R2.H0_H0 ;  /* 0x20000002ff007230 */ /* 0x004fca0000004100 */
[----:B------:R-:W-:Y:S01]  /*4ac0*/  F2FP.BF16.F32.PACK_AB R0, RZ, R0 ;  /* 0x00000000ff00723e */ /* 0x000fe200000010ff */
[----:B------:R-:W-:Y:S06]  /*4ad0*/  BRA `(.L_x_78) ;  /* 0x0000000800e07947 */ /* 0x000fec0003800000 */
.L_x_83:
        /* <DEDUP_REMOVED lines=8> */
.L_x_73:
        /* <DEDUP_REMOVED lines=13> */
.L_x_87:
        /* <DEDUP_REMOVED lines=8> */
.L_x_86:
        /* <DEDUP_REMOVED lines=28> */
.L_x_89:
        /* <DEDUP_REMOVED lines=15> */
.L_x_88:
[----:B------:R0:W5:Y:S01]  /*4f60*/  LDG.E.U16 R0, desc[UR36][R2.64] ;  /* 0x0000002402007981 */ /* 0x000162000c1e1500 */
[----:B------:R-:W-:Y:S05]  /*4f70*/  BRA `(.L_x_78) ;  /* 0x0000000400b87947 */ /* 0x000fea0003800000 */
.L_x_85:
        /* <DEDUP_REMOVED lines=12> */
.L_x_92:
        /* <DEDUP_REMOVED lines=21> */
.L_x_96:
[----:B------:R-:W-:Y:S05]  /*5190*/  BSYNC B1 ;  /* 0x0000000000017941 */ /* 0x000fea0003800000 */
.L_x_95:
[----:B------:R-:W-:Y:S01]  /*51a0*/  LEA R3, R0, 0x3b800000, 0x17 ;  /* 0x3b80000000037811 */ /* 0x000fe200078eb8ff */
[----:B------:R-:W-:-:S05]  /*51b0*/  IMAD.SHL.U32 R0, R2, 0x100000, RZ ;  /* 0x0010000002007824 */ /* 0x000fca00078e00ff */
[----:B------:R-:W-:-:S07]  /*51c0*/  LOP3.LUT R0, R3, R0, R4, 0xfe, !PT ;  /* 0x0000000003007212 */ /* 0x000fce00078efe04 */
.L_x_94:
[----:B------:R-:W-:Y:S05]  /*51d0*/  BSYNC B0 ;  /* 0x0000000000007941 */ /* 0x000fea0003800000 */
.L_x_93:
[----:B------:R-:W-:Y:S01]  /*51e0*/  F2FP.BF16.F32.PACK_AB R0, RZ, R0 ;  /* 0x00000000ff00723e */ /* 0x000fe200000010ff */
[----:B------:R-:W-:Y:S06]  /*51f0*/  BRA `(.L_x_78) ;  /* 0x0000000400187947 */ /* 0x000fec0003800000 */
.L_x_91:
        /* <DEDUP_REMOVED lines=21> */
.L_x_100:
[----:B------:R-:W-:Y:S05]  /*5350*/  BSYNC B1 ;  /* 0x0000000000017941 */ /* 0x000fea0003800000 */
.L_x_99:
[----:B------:R-:W-:Y:S01]  /*5360*/  LEA R3, R0, 0x37800000, 0x17 ;  /* 0x3780000000037811 */ /* 0x000fe200078eb8ff */
[----:B------:R-:W-:-:S05]  /*5370*/  IMAD.SHL.U32 R0, R2, 0x200000, RZ ;  /* 0x0020000002007824 */ /* 0x000fca00078e00ff */
[----:B------:R-:W-:-:S07]  /*5380*/  LOP3.LUT R0, R3, R0, R4, 0xfe, !PT ;  /* 0x0000000003007212 */ /* 0x000fce00078efe04 */
.L_x_98:
[----:B------:R-:W-:Y:S05]  /*5390*/  BSYNC B0 ;  /* 0x0000000000007941 */ /* 0x000fea0003800000 */
.L_x_97:
[----:B------:R-:W-:Y:S01]  /*53a0*/  F2FP.BF16.F32.PACK_AB R0, RZ, R0 ;  /* 0x00000000ff00723e */ /* 0x000fe200000010ff */
[----:B------:R-:W-:Y:S06]  /*53b0*/  BRA `(.L_x_78) ;  /* 0x0000000000a87947 */ /* 0x000fec0003800000 */
.L_x_90:
        /* <DEDUP_REMOVED lines=14> */
.L_x_104:
[----:B------:R-:W-:Y:S05]  /*54a0*/  BSYNC B0 ;  /* 0x0000000000007941 */ /* 0x000fea0003800000 */
.L_x_103:
[----:B------:R-:W-:Y:S01]  /*54b0*/  F2FP.BF16.F32.PACK_AB R0, RZ, R0 ;  /* 0x00000000ff00723e */ /* 0x000fe200000010ff */
[----:B------:R-:W-:Y:S06]  /*54c0*/  BRA `(.L_x_78) ;  /* 0x0000000000647947 */ /* 0x000fec0003800000 */
.L_x_77:
        /* <DEDUP_REMOVED lines=16> */
.L_x_105:
[----:B------:R-:W-:Y:S01]  /*55d0*/  PRMT R0, RZ, 0x7610, R0 ;  /* 0x00007610ff007816 */ /* 0x000fe20000000000 */
[----:B------:R-:W-:Y:S06]  /*55e0*/  BRA `(.L_x_78) ;  /* 0x00000000001c7947 */ /* 0x000fec0003800000 */
.L_x_102:
[----:B------:R-:W2:Y:S02]  /*55f0*/  LDG.E.64 R2, desc[UR36][R2.64] ;  /* 0x0000002402027981 */ /* 0x000ea4000c1e1b00 */
[----:B--2---:R-:W0:Y:S02]  /*5600*/  I2F.U64 R0, R2 ;  /* 0x0000000200007312 */ /* 0x004e240000301000 */
[----:B0-----:R-:W-:Y:S01]  /*5610*/  F2FP.BF16.F32.PACK_AB R0, RZ, R0 ;  /* 0x00000000ff00723e */ /* 0x001fe200000010ff */
[----:B------:R-:W-:Y:S06]  /*5620*/  BRA `(.L_x_78) ;  /* 0x00000000000c7947 */ /* 0x000fec0003800000 */
.L_x_101:
[----:B------:R-:W2:Y:S02]  /*5630*/  LDG.E R2, desc[UR36][R2.64] ;  /* 0x0000002402027981 */ /* 0x000ea4000c1e1900 */
[----:B--2---:R-:W-:-:S04]  /*5640*/  I2FP.F32.U32 R0, R2 ;  /* 0x0000000200007245 */ /* 0x004fc80000201000 */
[----:B------:R-:W-:-:S07]  /*5650*/  F2FP.BF16.F32.PACK_AB R0, RZ, R0 ;  /* 0x00000000ff00723e */ /* 0x000fce00000010ff */
.L_x_78:
        /* <DEDUP_REMOVED lines=21> */
.L_x_109:
[----:B------:R-:W-:-:S06]  /*57b0*/  IMAD.U32 R3, R3, 0x10000, RZ ;  /* 0x0001000003037824 */ /* 0x000fcc00078e00ff */
[----:B------:R-:W0:Y:S02]  /*57c0*/  F2I.S64.TRUNC R2, R3 ;  /* 0x0000000300027311 */ /* 0x000e24000020d900 */
[----:B0-----:R0:W-:Y:S01]  /*57d0*/  STG.E.U8 desc[UR36][R16.64], R2 ;  /* 0x0000000210007986 */ /* 0x0011e2000c101124 */
[----:B------:R-:W-:Y:S05]  /*57e0*/  BRA `(.L_x_111) ;  /* 0x0000000c00847947 */ /* 0x000fea0003800000 */
.L_x_108:
        /* <DEDUP_REMOVED lines=10> */
.L_x_113:
[----:B------:R-:W-:-:S06]  /*5890*/  IMAD.U32 R3, R3, 0x10000, RZ ;  /* 0x0001000003037824 */ /* 0x000fcc00078e00ff */
[----:B------:R-:W0:Y:S02]  /*58a0*/  F2I.FTZ.TRUNC.NTZ R3, R3 ;  /* 0x0000000300037305 */ /* 0x000e24000021f100 */
[----:B0-----:R0:W-:Y:S01]  /*58b0*/  STG.E desc[UR36][R16.64], R3 ;  /* 0x0000000310007986 */ /* 0x0011e2000c101924 */
[----:B------:R-:W-:Y:S05]  /*58c0*/  BRA `(.L_x_111) ;  /* 0x0000000c004c7947 */ /* 0x000fea0003800000 */
.L_x_112:
[----:B------:R-:W-:-:S06]  /*58d0*/  IMAD.U32 R3, R3, 0x10000, RZ ;  /* 0x0001000003037824 */ /* 0x000fcc00078e00ff */
[----:B------:R-:W0:Y:S02]  /*58e0*/  F2I.FTZ.TRUNC.NTZ R3, R3 ;  /* 0x0000000300037305 */ /* 0x000e24000021f100 */
[----:B0-----:R0:W-:Y:S01]  /*58f0*/  STG.E.U16 desc[UR36][R16.64], R3 ;  /* 0x0000000310007986 */ /* 0x0011e2000c101524 */
[----:B------:R-:W-:Y:S05]  /*5900*/  BRA `(.L_x_111) ;  /* 0x0000000c003c7947 */ /* 0x000fea0003800000 */
.L_x_107:
        /* <DEDUP_REMOVED lines=9> */
.L_x_115:
[----:B------:R-:W-:-:S05]  /*59a0*/  IMAD.U32 R0, R3, 0x10000, RZ ;  /* 0x0001000003007824 */ /* 0x000fca00078e00ff */
[----:B------:R-:W-:-:S05]  /*59b0*/  F2FP.F16.F32.PACK_AB R0, RZ, R0 ;  /* 0x00000000ff00723e */ /* 0x000fca00000000ff */
[----:B------:R0:W-:Y:S01]  /*59c0*/  STG.E.U16 desc[UR36][R16.64], R0 ;  /* 0x0000000010007986 */ /* 0x0001e2000c101524 */
[----:B------:R-:W-:Y:S05]  /*59d0*/  BRA `(.L_x_111) ;  /* 0x0000000c00087947 */ /* 0x000fea0003800000 */
.L_x_114:
        /* <DEDUP_REMOVED lines=10> */
.L_x_117:
[----:B------:R-:W-:-:S05]  /*5a80*/  IMAD.U32 R3, R3, 0x10000, RZ ;  /* 0x0001000003037824 */ /* 0x000fca00078e00ff */
[----:B------:R-:W-:-:S04]  /*5a90*/  F2FP.F16.F32.PACK_AB R3, RZ, R3 ;  /* 0x00000003ff03723e */ /* 0x000fc800000000ff */
[----:B------:R-:W-:-:S05]  /*5aa0*/  PRMT R3, R3, 0x5410, RZ ;  /* 0x0000541003037816 */ /* 0x000fca00000000ff */
[----:B------:R0:W-:Y:S01]  /*5ab0*/  STG.E desc[UR36][R16.64], R3 ;  /* 0x0000000310007986 */ /* 0x0001e2000c101924 */
[----:B------:R-:W-:Y:S05]  /*5ac0*/  BRA `(.L_x_111) ;  /* 0x0000000800cc7947 */ /* 0x000fea0003800000 */
.L_x_116:
[----:B------:R-:W-:-:S04]  /*5ad0*/  IMAD.U32 R2, R3, 0x10000, RZ ;  /* 0x0001000003027824 */ /* 0x000fc800078e00ff */
[----:B------:R-:W-:-:S06]  /*5ae0*/  FMUL.FTZ R2, R2, 1 ;  /* 0x3f80000002027820 */ /* 0x000fcc0000410000 */
[----:B------:R-:W0:Y:S02]  /*5af0*/  F2F.F64.F32 R2, R2 ;  /* 0x0000000200027310 */ /* 0x000e240000201800 */
[----:B0-----:R0:W-:Y:S01]  /*5b00*/  STG.E.64 desc[UR36][R16.64], R2 ;  /* 0x0000000210007986 */ /* 0x0011e2000c101b24 */
[----:B------:R-:W-:Y:S05]  /*5b10*/  BRA `(.L_x_111) ;  /* 0x0000000800b87947 */ /* 0x000fea0003800000 */
.L_x_106:
        /* <DEDUP_REMOVED lines=13> */
.L_x_120:
[----:B------:R-:W-:Y:S01]  /*5bf0*/  IMAD.U32 R3, R3, 0x10000, RZ ;  /* 0x0001000003037824 */ /* 0x000fe200078e00ff */
[----:B------:R-:W-:-:S03]  /*5c00*/  CS2R R6, SRZ ;  /* 0x0000000000067805 */ /* 0x000fc6000001ff00 */
[----:B------:R-:W-:-:S04]  /*5c10*/  FMUL.FTZ R3, R3, 1 ;  /* 0x3f80000003037820 */ /* 0x000fc80000410000 */
[----:B------:R-:W0:Y:S02]  /*5c20*/  F2F.F64.F32 R4, R3 ;  /* 0x0000000300047310 */ /* 0x000e240000201800 */
[----:B0-----:R0:W-:Y:S01]  /*5c30*/  STG.E.128 desc[UR36][R16.64], R4 ;  /* 0x0000000410007986 */ /* 0x0011e2000c101d24 */
[----:B------:R-:W-:Y:S05]  /*5c40*/  BRA `(.L_x_111) ;  /* 0x00000008006c7947 */ /* 0x000fea0003800000 */
.L_x_119:
        /* <DEDUP_REMOVED lines=21> */
.L_x_124:
[----:B------:R-:W-:Y:S05]  /*5da0*/  BSYNC B0 ;  /* 0x0000000000007941 */ /* 0x000fea0003800000 */
.L_x_123:
[----:B------:R-:W-:-:S05]  /*5db0*/  LOP3.LUT R3, R0, R3, RZ, 0xfc, !PT ;  /* 0x0000000300037212 */ /* 0x000fca00078efcff */
[----:B------:R0:W-:Y:S01]  /*5dc0*/  STG.E.U8 desc[UR36][R16.64], R3 ;  /* 0x0000000310007986 */ /* 0x0001e2000c101124 */
[----:B------:R-:W-:Y:S05]  /*5dd0*/  BRA `(.L_x_111) ;  /* 0x0000000800087947 */ /* 0x000fea0003800000 */
.L_x_122:
        /* <DEDUP_REMOVED lines=13> */
.L_x_126:
[----:B------:R-:W-:Y:S01]  /*5eb0*/  IMAD.MOV.U32 R0, RZ, RZ, 0x7f ;  /* 0x0000007fff007424 */ /* 0x000fe200078e00ff */
[----:B------:R-:W-:-:S04]  /*5ec0*/  ISETP.GT.U32.AND P0, PT, R2, 0x7f800000, PT ;  /* 0x7f8000000200780c */ /* 0x000fc80003f04070 */
[----:B------:R-:W-:-:S09]  /*5ed0*/  SEL R0, R0, 0x7c, P0 ;  /* 0x0000007c00007807 */ /* 0x000fd20000000000 */
.L_x_127:
[----:B------:R-:W-:Y:S05]  /*5ee0*/  BSYNC B0 ;  /* 0x0000000000007941 */ /* 0x000fea0003800000 */
.L_x_125:
[----:B------:R-:W-:-:S04]  /*5ef0*/  LOP3.LUT R2, R3, 0x80000000, RZ, 0xc0, !PT ;  /* 0x8000000003027812 */ /* 0x000fc800078ec0ff */
[----:B------:R-:W-:-:S04]  /*5f00*/  SHF.R.U32.HI R3, RZ, 0x18, R2 ;  /* 0x00000018ff037819 */ /* 0x000fc80000011602 */
[----:B------:R-:W-:-:S05]  /*5f10*/  LOP3.LUT R3, R0, R3, RZ, 0xfc, !PT ;  /* 0x0000000300037212 */ /* 0x000fca00078efcff */
[----:B------:R0:W-:Y:S01]  /*5f20*/  STG.E.U8 desc[UR36][R16.64], R3 ;  /* 0x0000000310007986 */ /* 0x0001e2000c101124 */
[----:B------:R-:W-:Y:S05]  /*5f30*/  BRA `(.L_x_111) ;  /* 0x0000000400b07947 */ /* 0x000fea0003800000 */
.L_x_121:
[----:B------:R0:W-:Y:S01]  /*5f40*/  STG.E.U16 desc[UR36][R16.64], R3 ;  /* 0x0000000310007986 */ /* 0x0001e2000c101524 */
[----:B------:R-:W-:Y:S05]  /*5f50*/  BRA `(.L_x_111) ;  /* 0x0000000400a87947 */ /* 0x000fea0003800000 */
.L_x_118:
        /* <DEDUP_REMOVED lines=12> */
.L_x_130:
        /* <DEDUP_REMOVED lines=17> */
.L_x_133:
[----:B------:R-:W-:-:S04]  /*6130*/  LOP3.LUT R2, R3, 0x80000000, RZ, 0xc0, !PT ;  /* 0x8000000003027812 */ /* 0x000fc800078ec0ff */
[----:B------:R-:W-:-:S04]  /*6140*/  SHF.R.U32.HI R3, RZ, 0x18, R2 ;  /* 0x00000018ff037819 */ /* 0x000fc80000011602 */
[----:B------:R-:W-:-:S04]  /*6150*/  LOP3.LUT R0, R0, R3, RZ, 0xfc, !PT ;  /* 0x0000000300007212 */ /* 0x000fc800078efcff */
[----:B------:R-:W-:-:S07]  /*6160*/  PRMT R8, R0, 0x7610, R8 ;  /* 0x0000761000087816 */ /* 0x000fce0000000008 */
.L_x_132:
[----:B------:R-:W-:Y:S05]  /*6170*/  BSYNC B0 ;  /* 0x0000000000007941 */ /* 0x000fea0003800000 */
.L_x_131:
[----:B------:R3:W-:Y:S01]  /*6180*/  STG.E.U8 desc[UR36][R16.64], R8 ;  /* 0x0000000810007986 */ /* 0x0007e2000c101124 */
[----:B------:R-:W-:Y:S05]  /*6190*/  BRA `(.L_x_111) ;  /* 0x0000000400187947 */ /* 0x000fea0003800000 */
.L_x_129:
        /* <DEDUP_REMOVED lines=17> */
.L_x_136:
[----:B------:R-:W-:-:S04]  /*62b0*/  LOP3.LUT R2, R3, 0x80000000, RZ, 0xc0, !PT ;  /* 0x8000000003027812 */ /* 0x000fc800078ec0ff */
[----:B------:R-:W-:-:S04]  /*62c0*/  SHF.R.U32.HI R3, RZ, 0x18, R2 ;  /* 0x00000018ff037819 */ /* 0x000fc80000011602 */
[----:B------:R-:W-:-:S04]  /*62d0*/  LOP3.LUT R0, R0, R3, RZ, 0xfc, !PT ;  /* 0x0000000300007212 */ /* 0x000fc800078efcff */
[----:B------:R-:W-:-:S07]  /*62e0*/  PRMT R8, R0, 0x7610, R8 ;  /* 0x0000761000087816 */ /* 0x000fce0000000008 */
.L_x_135:
[----:B------:R-:W-:Y:S05]  /*62f0*/  BSYNC B0 ;  /* 0x0000000000007941 */ /* 0x000fea0003800000 */
.L_x_134:
[----:B------:R0:W-:Y:S01]  /*6300*/  STG.E.U8 desc[UR36][R16.64], R8 ;  /* 0x0000000810007986 */ /* 0x0001e2000c101124 */
[----:B------:R-:W-:Y:S05]  /*6310*/  BRA `(.L_x_111) ;  /* 0x0000000000b87947 */ /* 0x000fea0003800000 */
.L_x_128:
        /* <DEDUP_REMOVED lines=22> */
.L_x_110:
[----:B------:R-:W-:Y:S01]  /*6480*/  MOV R0, 0x0 ;  /* 0x0000000000007802 */ /* 0x000fe20000000f00 */
[----:B------:R-:W-:Y:S01]  /*6490*/  ULDC.64 UR4, c[0x4][0x188] ;  /* 0x0100620000047ab9 */ /* 0x000fe20000000a00 */
[----:B------:R-:W-:Y:S01]  /*64a0*/  ULDC.64 UR6, c[0x4][0xa0] ;  /* 0x0100280000067ab9 */ /* 0x000fe20000000a00 */
[----:B------:R-:W-:Y:S01]  /*64b0*/  IMAD.U32 R4, RZ, RZ, UR4 ;  /* 0x00000004ff047e24 */ /* 0x000fe2000f8e00ff */
[----:B------:R0:W1:Y:S01]  /*64c0*/  LDC.64 R2, c[0x4][R0] ;  /* 0x0100000000027b82 */ /* 0x0000620000000a00 */
[----:B------:R-:W-:Y:S01]  /*64d0*/  IMAD.U32 R5, RZ, RZ, UR5 ;  /* 0x00000005ff057e24 */ /* 0x000fe2000f8e00ff */
[----:B------:R-:W-:Y:S01]  /*64e0*/  ULDC.64 UR4, c[0x4][0x190] ;  /* 0x0100640000047ab9 */ /* 0x000fe20000000a00 */
[----:B------:R-:W-:Y:S02]  /*64f0*/  IMAD.U32 R10, RZ, RZ, UR6 ;  /* 0x00000006ff0a7e24 */ /* 0x000fe4000f8e00ff */
[----:B------:R-:W-:Y:S02]  /*6500*/  IMAD.U32 R6, RZ, RZ, UR4 ;  /* 0x00000004ff067e24 */ /* 0x000fe4000f8e00ff */
[----:B------:R-:W-:-:S02]  /*6510*/  IMAD.U32 R7, RZ, RZ, UR5 ;  /* 0x00000005ff077e24 */ /* 0x000fc4000f8e00ff */
[----:B------:R-:W-:Y:S02]  /*6520*/  IMAD.U32 R11, RZ, RZ, UR7 ;  /* 0x00000007ff0b7e24 */ /* 0x000fe4000f8e00ff */
[----:B------:R-:W-:Y:S02]  /*6530*/  IMAD.MOV.U32 R8, RZ, RZ, 0x65 ;  /* 0x00000065ff087424 */ /* 0x000fe400078e00ff */
[----:B------:R-:W-:Y:S02]  /*6540*/  IMAD.MOV.U32 R12, RZ, RZ, 0x1 ;  /* 0x00000001ff0c7424 */ /* 0x000fe400078e00ff */
[----:B0-----:R-:W-:-:S07]  /*6550*/  IMAD.MOV.U32 R13, RZ, RZ, RZ ;  /* 0x000000ffff0d7224 */ /* 0x001fce00078e00ff */
[----:B------:R-:W-:-:S07]  /*6560*/  LEPC R20, `(.L_x_139) ;  /* 0x000000001014794e */ /* 0x000fce0000000000 */
[----:B-1----:R-:W-:Y:S05]  /*6570*/  CALL.ABS.NOINC R2 ;  /* 0x0000000002007343 */ /* 0x002fea0003c00000 */
.L_x_139:
[----:B------:R-:W-:Y:S05]  /*6580*/  BRA `(.L_x_111) ;  /* 0x00000000001c7947 */ /* 0x000fea0003800000 */
.L_x_138:
[----:B------:R-:W-:-:S06]  /*6590*/  IMAD.U32 R3, R3, 0x10000, RZ ;  /* 0x0001000003037824 */ /* 0x000fcc00078e00ff */
[----:B------:R-:W0:Y:S02]  /*65a0*/  F2I.U64.TRUNC R2, R3 ;  /* 0x0000000300027311 */ /* 0x000e24000020d800 */
[----:B0-----:R2:W-:Y:S01]  /*65b0*/  STG.E.64 desc[UR36][R16.64], R2 ;  /* 0x0000000210007986 */ /* 0x0015e2000c101b24 */
[----:B------:R-:W-:Y:S05]  /*65c0*/  BRA `(.L_x_111) ;  /* 0x00000000000c7947 */ /* 0x000fea0003800000 */
.L_x_137:
[----:B------:R-:W-:-:S06]  /*65d0*/  IMAD.U32 R3, R3, 0x10000, RZ ;  /* 0x0001000003037824 */ /* 0x000fcc00078e00ff */
[----:B------:R-:W0:Y:S02]  /*65e0*/  F2I.FTZ.U32.TRUNC.NTZ R3, R3 ;  /* 0x0000000300037305 */ /* 0x000e24000021f000 */
[----:B0-----:R0:W-:Y:S02]  /*65f0*/  STG.E desc[UR36][R16.64], R3 ;  /* 0x0000000310007986 */ /* 0x0011e4000c101924 */
.L_x_111:
[----:B------:R-:W-:-:S07]  /*6600*/  VIADD R19, R19, 0x80 ;  /* 0x0000008013137836 */ /* 0x000fce0000000000 */
.L_x_71:
[----:B------:R-:W-:Y:S05]  /*6610*/  BSYNC B6 ;  /* 0x0000000000067941 */ /* 0x000fea0003800000 */
.L_x_70:
        /* <DEDUP_REMOVED lines=307> */
.L_x_142:
        /* <DEDUP_REMOVED lines=22> */
.L_x_146:
[----:B------:R-:W2:Y:S02]  /*7ab0*/  LDG.E.U8 R2, desc[UR36][R2.64] ;  /* 0x0000002402027981 */ /* 0x000ea4000c1e1100 */
[----:B--2---:R-:W-:-:S04]  /*7ac0*/  I2FP.F32.U32 R0, R2 ;  /* 0x0000000200007245 */ /* 0x004fc80000201000 */
[----:B------:R-:W-:Y:S01]  /*7ad0*/  F2FP.BF16.F32.PACK_AB R0, RZ, R0 ;  /* 0x00000000ff00723e */ /* 0x000fe200000010ff */
[----:B------:R-:W-:Y:S06]  /*7ae0*/  BRA `(.L_x_148) ;  /* 0x0000000c00907947 */ /* 0x000fec0003800000 */
.L_x_145:
        /* <DEDUP_REMOVED lines=10> */
.L_x_150:
[----:B------:R-:W2:Y:S02]  /*7b90*/  LDG.E R2, desc[UR36][R2.64] ;  /* 0x0000002402027981 */ /* 0x000ea4000c1e1900 */
[----:B--2---:R-:W-:-:S04]  /*7ba0*/  I2FP.F32.S32 R0, R2 ;  /* 0x0000000200007245 */ /* 0x004fc80000201400 */
[----:B------:R-:W-:Y:S01]  /*7bb0*/  F2FP.BF16.F32.PACK_AB R0, RZ, R0 ;  /* 0x00000000ff00723e */ /* 0x000fe200000010ff */
[----:B------:R-:W-:Y:S06]  /*7bc0*/  BRA `(.L_x_148) ;  /* 0x0000000c00587947 */ /* 0x000fec0003800000 */
.L_x_149:
[----:B------:R-:W2:Y:S02]  /*7bd0*/  LDG.E.U16 R2, desc[UR36][R2.64] ;  /* 0x0000002402027981 */ /* 0x000ea4000c1e1500 */
[----:B--2---:R-:W0:Y:S02]  /*7be0*/  I2F.S16 R0, R2 ;  /* 0x0000000200007306 */ /* 0x004e240000101400 */
[----:B0-----:R-:W-:Y:S01]  /*7bf0*/  F2FP.BF16.F32.PACK_AB R0, RZ, R0 ;  /* 0x00000000ff00723e */ /* 0x001fe200000010ff */
[----:B------:R-:W-:Y:S06]  /*7c00*/  BRA `(.L_x_148) ;  /* 0x0000000c00487947 */ /* 0x000fec0003800000 */
.L_x_144:
        /* <DEDUP_REMOVED lines=9> */
.L_x_152:
[----:B------:R-:W2:Y:S02]  /*7ca0*/  LDG.E.U16 R0, desc[UR36][R2.64] ;  /* 0x0000002402007981 */ /* 0x000ea4000c1e1500 */
[----:B--2---:R-:W-:-:S05]  /*7cb0*/  HADD2.F32 R0, -RZ, R0.H0_H0 ;  /* 0x20000000ff007230 */ /* 0x004fca0000004100 */
[----:B------:R-:W-:Y:S01]  /*7cc0*/  F2FP.BF16.F32.PACK_AB R0, RZ, R0 ;  /* 0x00000000ff00723e */ /* 0x000fe200000010ff */
[----:B------:R-:W-:Y:S06]  /*7cd0*/  BRA `(.L_x_148) ;  /* 0x0000000c00147947 */ /* 0x000fec0003800000 */
.L_x_151:
        /* <DEDUP_REMOVED lines=9> */
.L_x_154:
[----:B------:R-:W2:Y:S02]  /*7d70*/  LDG.E.U16 R2, desc[UR36][R2.64] ;  /* 0x0000002402027981 */ /* 0x000ea4000c1e1500 */
[----:B--2---:R-:W-:-:S05]  /*7d80*/  HADD2.F32 R0, -RZ, R2.H0_H0 ;  /* 0x20000002ff007230 */ /* 0x004fca0000004100 */
[----:B------:R-:W-:Y:S01]  /*7d90*/  F2FP.BF16.F32.PACK_AB R0, RZ, R0 ;  /* 0x00000000ff00723e */ /* 0x000fe200000010ff */
[----:B------:R-:W-:Y:S06]  /*7da0*/  BRA `(.L_x_148) ;  /* 0x0000000800e07947 */ /* 0x000fec0003800000 */
.L_x_153:
        /* <DEDUP_REMOVED lines=8> */
.L_x_143:
        /* <DEDUP_REMOVED lines=13> */
.L_x_157:
        /* <DEDUP_REMOVED lines=8> */
.L_x_156:
        /* <DEDUP_REMOVED lines=28> */
.L_x_159:
        /* <DEDUP_REMOVED lines=15> */
.L_x_158:
[----:B------:R0:W5:Y:S01]  /*8230*/  LDG.E.U16 R0, desc[UR36][R2.64] ;  /* 0x0000002402007981 */ /* 0x000162000c1e1500 */
[----:B------:R-:W-:Y:S05]  /*8240*/  BRA `(.L_x_148) ;  /* 0x0000000400b87947 */ /* 0x000fea0003800000 */
.L_x_155:
        /* <DEDUP_REMOVED lines=12> */
.L_x_162:
        /* <DEDUP_REMOVED lines=21> */
.L_x_166:
[----:B------:R-:W-:Y:S05]  /*8460*/  BSYNC B1 ;  /* 0x0000000000017941 */ /* 0x000fea0003800000 */
.L_x_165:
[----:B------:R-:W-:Y:S01]  /*8470*/  LEA R3, R0, 0x3b800000, 0x17 ;  /* 0x3b80000000037811 */ /* 0x000fe200078eb8ff */
[----:B------:R-:W-:-:S05]  /*8480*/  IMAD.SHL.U32 R0, R2, 0x100000, RZ ;  /* 0x0010000002007824 */ /* 0x000fca00078e00ff */
[----:B------:R-:W-:-:S07]  /*8490*/  LOP3.LUT R0, R3, R0, R4, 0xfe, !PT ;  /* 0x0000000003007212 */ /* 0x000fce00078efe04 */
.L_x_164:
[----:B------:R-:W-:Y:S05]  /*84a0*/  BSYNC B0 ;  /* 0x0000000000007941 */ /* 0x000fea0003800000 */
.L_x_163:
[----:B------:R-:W-:Y:S01]  /*84b0*/  F2FP.BF16.F32.PACK_AB R0, RZ, R0 ;  /* 0x00000000ff00723e */ /* 0x000fe200000010ff */
[----:B------:R-:W-:Y:S06]  /*84c0*/  BRA `(.L_x_148) ;  /* 0x0000000400187947 */ /* 0x000fec0003800000 */
.L_x_161:
        /* <DEDUP_REMOVED lines=21> */
.L_x_170:
[----:B------:R-:W-:Y:S05]  /*8620*/  BSYNC B1 ;  /* 0x0000000000017941 */ /* 0x000fea0003800000 */
.L_x_169:
[----:B------:R-:W-:Y:S01]  /*8630*/  LEA R3, R0, 0x37800000, 0x17 ;  /* 0x3780000000037811 */ /* 0x000fe200078eb8ff */
[----:B------:R-:W-:-:S05]  /*8640*/  IMAD.SHL.U32 R0, R2, 0x200000, RZ ;  /* 0x0020000002007824 */ /* 0x000fca00078e00ff */
[----:B------:R-:W-:-:S07]  /*8650*/  LOP3.LUT R0, R3, R0, R4, 0xfe, !PT ;  /* 0x0000000003007212 */ /* 0x000fce00078efe04 */
.L_x_168:
[----:B------:R-:W-:Y:S05]  /*8660*/  BSYNC B0 ;  /* 0x0000000000007941 */ /* 0x000fea0003800000 */
.L_x_167:
[----:B------:R-:W-:Y:S01]  /*8670*/  F2FP.BF16.F32.PACK_AB R0, RZ, R0 ;  /* 0x00000000ff00723e */ /* 0x000fe200000010ff */
[----:B------:R-:W-:Y:S06]  /*8680*/  BRA `(.L_x_148) ;  /* 0x0000000000a87947 */ /* 0x000fec0003800000 */
.L_x_160:
        /* <DEDUP_REMOVED lines=14> */
.L_x_174:
[----:B------:R-:W-:Y:S05]  /*8770*/  BSYNC B0 ;  /* 0x0000000000007941 */ /* 0x000fea0003800000 */
.L_x_173:
[----:B------:R-:W-:Y:S01]  /*8780*/  F2FP.BF16.F32.PACK_AB R0, RZ, R0 ;  /* 0x00000000ff00723e */ /* 0x000fe200000010ff */
[----:B------:R-:W-:Y:S06]  /*8790*/  BRA `(.L_x_148) ;  /* 0x0000000000647947 */ /* 0x000fec0003800000 */
.L_x_147:
        /* <DEDUP_REMOVED lines=16> */
.L_x_175:
[----:B------:R-:W-:Y:S01]  /*88a0*/  PRMT R0, RZ, 0x7610, R0 ;  /* 0x00007610ff007816 */ /* 0x000fe20000000000 */
[----:B------:R-:W-:Y:S06]  /*88b0*/  BRA `(.L_x_148) ;  /* 0x00000000001c7947 */ /* 0x000fec0003800000 */
.L_x_172:
[----:B------:R-:W2:Y:S02]  /*88c0*/  LDG.E.64 R2, desc[UR36][R2.64] ;  /* 0x0000002402027981 */ /* 0x000ea4000c1e1b00 */
[----:B--2---:R-:W0:Y:S02]  /*88d0*/  I2F.U64 R0, R2 ;  /* 0x0000000200007312 */ /* 0x004e240000301000 */
[----:B0-----:R-:W-:Y:S01]  /*88e0*/  F2FP.BF16.F32.PACK_AB R0, RZ, R0 ;  /* 0x00000000ff00723e */ /* 0x001fe200000010ff */
[----:B------:R-:W-:Y:S06]  /*88f0*/  BRA `(.L_x_148) ;  /* 0x00000000000c7947 */ /* 0x000fec0003800000 */
.L_x_171:
[----:B------:R-:W2:Y:S02]  /*8900*/  LDG.E R2, desc[UR36][R2.64] ;  /* 0x0000002402027981 */ /* 0x000ea4000c1e1900 */
[----:B--2---:R-:W-:-:S04]  /*8910*/  I2FP.F32.U32 R0, R2 ;  /* 0x0000000200007245 */ /* 0x004fc80000201000 */
[----:B------:R-:W-:-:S07]  /*8920*/  F2FP.BF16.F32.PACK_AB R0, RZ, R0 ;  /* 0x00000000ff00723e */ /* 0x000fce00000010ff */
.L_x_148:
        /* <DEDUP_REMOVED lines=21> */
.L_x_179:
[----:B------:R-:W-:-:S06]  /*8a80*/  IMAD.U32 R3, R3, 0x10000, RZ ;  /* 0x0001000003037824 */ /* 0x000fcc00078e00ff */
[----:B------:R-:W0:Y:S02]  /*8a90*/  F2I.S64.TRUNC R2, R3 ;  /* 0x0000000300027311 */ /* 0x000e24000020d900 */
[----:B0-----:R3:W-:Y:S01]  /*8aa0*/  STG.E.U8 desc[UR36][R16.64], R2 ;  /* 0x0000000210007986 */ /* 0x0017e2000c101124 */
[----:B------:R-:W-:Y:S05]  /*8ab0*/  BRA `(.L_x_181) ;  /* 0x0000000c00847947 */ /* 0x000fea0003800000 */
.L_x_178:
        /* <DEDUP_REMOVED lines=10> */
.L_x_183:
[----:B------:R-:W-:-:S06]  /*8b60*/  IMAD.U32 R3, R3, 0x10000, RZ ;  /* 0x0001000003037824 */ /* 0x000fcc00078e00ff */
[----:B------:R-:W0:Y:S02]  /*8b70*/  F2I.FTZ.TRUNC.NTZ R3, R3 ;  /* 0x0000000300037305 */ /* 0x000e24000021f100 */
[----:B0-----:R2:W-:Y:S01]  /*8b80*/  STG.E desc[UR36][R16.64], R3 ;  /* 0x0000000310007986 */ /* 0x0015e2000c101924 */
[----:B------:R-:W-:Y:S05]  /*8b90*/  BRA `(.L_x_181) ;  /* 0x0000000c004c7947 */ /* 0x000fea0003800000 */
.L_x_182:
[----:B------:R-:W-:-:S06]  /*8ba0*/  IMAD.U32 R3, R3, 0x10000, RZ ;  /* 0x0001000003037824 */ /* 0x000fcc00078e00ff */
[----:B------:R-:W0:Y:S02]  /*8bb0*/  F2I.FTZ.TRUNC.NTZ R3, R3 ;  /* 0x0000000300037305 */ /* 0x000e24000021f100 */
[----:B0-----:R0:W-:Y:S01]  /*8bc0*/  STG.E.U16 desc[UR36][R16.64], R3 ;  /* 0x0000000310007986 */ /* 0x0011e2000c101524 */
[----:B------:R-:W-:Y:S05]  /*8bd0*/  BRA `(.L_x_181) ;  /* 0x0000000c003c7947 */ /* 0x000fea0003800000 */
.L_x_177:
        /* <DEDUP_REMOVED lines=9> */
.L_x_185:
[----:B------:R-:W-:-:S05]  /*8c70*/  IMAD.U32 R0, R3, 0x10000, RZ ;  /* 0x0001000003007824 */ /* 0x000fca00078e00ff */
[----:B------:R-:W-:-:S05]  /*8c80*/  F2FP.F16.F32.PACK_AB R0, RZ, R0 ;  /* 0x00000000ff00723e */ /* 0x000fca00000000ff */
[----:B------:R0:W-:Y:S01]  /*8c90*/  STG.E.U16 desc[UR36][R16.64], R0 ;  /* 0x0000000010007986 */ /* 0x0001e2000c101524 */
[----:B------:R-:W-:Y:S05]  /*8ca0*/  BRA `(.L_x_181) ;  /* 0x0000000c00087947 */ /* 0x000fea0003800000 */
.L_x_184:
        /* <DEDUP_REMOVED lines=10> */
.L_x_187:
[----:B------:R-:W-:-:S05]  /*8d50*/  IMAD.U32 R3, R3, 0x10000, RZ ;  /* 0x0001000003037824 */ /* 0x000fca00078e00ff */
[----:B------:R-:W-:-:S04]  /*8d60*/  F2FP.F16.F32.PACK_AB R3, RZ, R3 ;  /* 0x00000003ff03723e */ /* 0x000fc800000000ff */
[----:B------:R-:W-:-:S05]  /*8d70*/  PRMT R3, R3, 0x5410, RZ ;  /* 0x0000541003037816 */ /* 0x000fca00000000ff */
[----:B------:R0:W-:Y:S01]  /*8d80*/  STG.E desc[UR36][R16.64], R3 ;  /* 0x0000000310007986 */ /* 0x0001e2000c101924 */
[----:B------:R-:W-:Y:S05]  /*8d90*/  BRA `(.L_x_181) ;  /* 0x0000000800cc7947 */ /* 0x000fea0003800000 */
.L_x_186:
[----:B------:R-:W-:-:S04]  /*8da0*/  IMAD.U32 R2, R3, 0x10000, RZ ;  /* 0x0001000003027824 */ /* 0x000fc800078e00ff */
[----:B------:R-:W-:-:S06]  /*8db0*/  FMUL.FTZ R2, R2, 1 ;  /* 0x3f80000002027820 */ /* 0x000fcc0000410000 */
[----:B------:R-:W0:Y:S02]  /*8dc0*/  F2F.F64.F32 R2, R2 ;  /* 0x0000000200027310 */ /* 0x000e240000201800 */
[----:B0-----:R0:W-:Y:S01]  /*8dd0*/  STG.E.64 desc[UR36][R16.64], R2 ;  /* 0x0000000210007986 */ /* 0x0011e2000c101b24 */
[----:B------:R-:W-:Y:S05]  /*8de0*/  BRA `(.L_x_181) ;  /* 0x0000000800b87947 */ /* 0x000fea0003800000 */
.L_x_176:
        /* <DEDUP_REMOVED lines=13> */
.L_x_190:
[----:B------:R-:W-:Y:S01]  /*8ec0*/  IMAD.U32 R3, R3, 0x10000, RZ ;  /* 0x0001000003037824 */ /* 0x000fe200078e00ff */
[----:B------:R-:W-:-:S03]  /*8ed0*/  CS2R R6, SRZ ;  /* 0x0000000000067805 */ /* 0x000fc6000001ff00 */
[----:B------:R-:W-:-:S04]  /*8ee0*/  FMUL.FTZ R3, R3, 1 ;  /* 0x3f80000003037820 */ /* 0x000fc80000410000 */
[----:B------:R-:W0:Y:S02]  /*8ef0*/  F2F.F64.F32 R4, R3 ;  /* 0x0000000300047310 */ /* 0x000e240000201800 */
[----:B0-----:R0:W-:Y:S01]  /*8f00*/  STG.E.128 desc[UR36][R16.64], R4 ;  /* 0x0000000410007986 */ /* 0x0011e2000c101d24 */
[----:B------:R-:W-:Y:S05]  /*8f10*/  BRA `(.L_x_181) ;  /* 0x00000008006c7947 */ /* 0x000fea0003800000 */
.L_x_189:
        /* <DEDUP_REMOVED lines=21> */
.L_x_194:
[----:B------:R-:W-:Y:S05]  /*9070*/  BSYNC B0 ;  /* 0x0000000000007941 */ /* 0x000fea0003800000 */
.L_x_193:
[----:B------:R-:W-:-:S05]  /*9080*/  LOP3.LUT R3, R0, R3, RZ, 0xfc, !PT ;  /* 0x0000000300037212 */ /* 0x000fca00078efcff */
[----:B------:R0:W-:Y:S01]  /*9090*/  STG.E.U8 desc[UR36][R16.64], R3 ;  /* 0x0000000310007986 */ /* 0x0001e2000c101124 */
[----:B------:R-:W-:Y:S05]  /*90a0*/  BRA `(.L_x_181) ;  /* 0x0000000800087947 */ /* 0x000fea0003800000 */
.L_x_192:
        /* <DEDUP_REMOVED lines=13> */
.L_x_196:
[----:B------:R-:W-:Y:S01]  /*9180*/  IMAD.MOV.U32 R0, RZ, RZ, 0x7f ;  /* 0x0000007fff007424 */ /* 0x000fe200078e00ff */
[----:B------:R-:W-:-:S04]  /*9190*/  ISETP.GT.U32.AND P0, PT, R2, 0x7f800000, PT ;  /* 0x7f8000000200780c */ /* 0x000fc80003f04070 */
[----:B------:R-:W-:-:S09]  /*91a0*/  SEL R0, R0, 0x7c, P0 ;  /* 0x0000007c00007807 */ /* 0x000fd20000000000 */
.L_x_197:
[----:B------:R-:W-:Y:S05]  /*91b0*/  BSYNC B0 ;  /* 0x0000000000007941 */ /* 0x000fea0003800000 */
.L_x_195:
[----:B------:R-:W-:-:S04]  /*91c0*/  LOP3.LUT R2, R3, 0x80000000, RZ, 0xc0, !PT ;  /* 0x8000000003027812 */ /* 0x000fc800078ec0ff */
[----:B------:R-:W-:-:S04]  /*91d0*/  SHF.R.U32.HI R3, RZ, 0x18, R2 ;  /* 0x00000018ff037819 */ /* 0x000fc80000011602 */
[----:B------:R-:W-:-:S05]  /*91e0*/  LOP3.LUT R3, R0, R3, RZ, 0xfc, !PT ;  /* 0x0000000300037212 */ /* 0x000fca00078efcff */
[----:B------:R0:W-:Y:S01]  /*91f0*/  STG.E.U8 desc[UR36][R16.64], R3 ;  /* 0x0000000310007986 */ /* 0x0001e2000c101124 */
[----:B------:R-:W-:Y:S05]  /*9200*/  BRA `(.L_x_181) ;  /* 0x0000000400b07947 */ /* 0x000fea0003800000 */
.L_x_191:
[----:B------:R0:W-:Y:S01]  /*9210*/  STG.E.U16 desc[UR36][R16.64], R3 ;  /* 0x0000000310007986 */ /* 0x0001e2000c101524 */
[----:B------:R-:W-:Y:S05]  /*9220*/  BRA `(.L_x_181) ;  /* 0x0000000400a87947 */ /* 0x000fea0003800000 */
.L_x_188:
        /* <DEDUP_REMOVED lines=12> */
.L_x_200:
        /* <DEDUP_REMOVED lines=17> */
.L_x_203:
[----:B------:R-:W-:-:S04]  /*9400*/  LOP3.LUT R2, R3, 0x80000000, RZ, 0xc0, !PT ;  /* 0x8000000003027812 */ /* 0x000fc800078ec0ff */
[----:B------:R-:W-:-:S04]  /*9410*/  SHF.R.U32.HI R3, RZ, 0x18, R2 ;  /* 0x00000018ff037819 */ /* 0x000fc80000011602 */
[----:B------:R-:W-:-:S04]  /*9420*/  LOP3.LUT R0, R0, R3, RZ, 0xfc, !PT ;  /* 0x0000000300007212 */ /* 0x000fc800078efcff */
[----:B------:R-:W-:-:S07]  /*9430*/  PRMT R8, R0, 0x7610, R8 ;  /* 0x0000761000087816 */ /* 0x000fce0000000008 */
.L_x_202:
[----:B------:R-:W-:Y:S05]  /*9440*/  BSYNC B0 ;  /* 0x0000000000007941 */ /* 0x000fea0003800000 */
.L_x_201:
[----:B------:R0:W-:Y:S01]  /*9450*/  STG.E.U8 desc[UR36][R16.64], R8 ;  /* 0x0000000810007986 */ /* 0x0001e2000c101124 */
[----:B------:R-:W-:Y:S05]  /*9460*/  BRA `(.L_x_181) ;  /* 0x0000000400187947 */ /* 0x000fea0003800000 */
.L_x_199:
        /* <DEDUP_REMOVED lines=17> */
.L_x_206:
[----:B------:R-:W-:-:S04]  /*9580*/  LOP3.LUT R2, R3, 0x80000000, RZ, 0xc0, !PT ;  /* 0x8000000003027812 */ /* 0x000fc800078ec0ff */
[----:B------:R-:W-:-:S04]  /*9590*/  SHF.R.U32.HI R3, RZ, 0x18, R2 ;  /* 0x00000018ff037819 */ /* 0x000fc80000011602 */
[----:B------:R-:W-:-:S04]  /*95a0*/  LOP3.LUT R0, R0, R3, RZ, 0xfc, !PT ;  /* 0x0000000300007212 */ /* 0x000fc800078efcff */
[----:B------:R-:W-:-:S07]  /*95b0*/  PRMT R8, R0, 0x7610, R8 ;  /* 0x0000761000087816 */ /* 0x000fce0000000008 */
.L_x_205:
[----:B------:R-:W-:Y:S05]  /*95c0*/  BSYNC B0 ;  /* 0x0000000000007941 */ /* 0x000fea0003800000 */
.L_x_204:
[----:B------:R0:W-:Y:S01]  /*95d0*/  STG.E.U8 desc[UR36][R16.64], R8 ;  /* 0x0000000810007986 */ /* 0x0001e2000c101124 */
[----:B------:R-:W-:Y:S05]  /*95e0*/  BRA `(.L_x_181) ;  /* 0x0000000000b87947 */ /* 0x000fea0003800000 */
.L_x_198:
        /* <DEDUP_REMOVED lines=22> */
.L_x_180:
        /* <DEDUP_REMOVED lines=16> */
.L_x_209:
[----:B------:R-:W-:Y:S05]  /*9850*/  BRA `(.L_x_181) ;  /* 0x00000000001c7947 */ /* 0x000fea0003800000 */
.L_x_208:
[----:B------:R-:W-:-:S06]  /*9860*/  IMAD.U32 R3, R3, 0x10000, RZ ;  /* 0x0001000003037824 */ /* 0x000fcc00078e00ff */
[----:B------:R-:W0:Y:S02]  /*9870*/  F2I.U64.TRUNC R2, R3 ;  /* 0x0000000300027311 */ /* 0x000e24000020d800 */
[----:B0-----:R0:W-:Y:S01]  /*9880*/  STG.E.64 desc[UR36][R16.64], R2 ;  /* 0x0000000210007986 */ /* 0x0011e2000c101b24 */
[----:B------:R-:W-:Y:S05]  /*9890*/  BRA `(.L_x_181) ;  /* 0x00000000000c7947 */ /* 0x000fea0003800000 */
.L_x_207:
[----:B------:R-:W-:-:S06]  /*98a0*/  IMAD.U32 R3, R3, 0x10000, RZ ;  /* 0x0001000003037824 */ /* 0x000fcc00078e00ff */
[----:B------:R-:W0:Y:S02]  /*98b0*/  F2I.FTZ.U32.TRUNC.NTZ R3, R3 ;  /* 0x0000000300037305 */ /* 0x000e24000021f000 */
[----:B0-----:R0:W-:Y:S02]  /*98c0*/  STG.E desc[UR36][R16.64], R3 ;  /* 0x0000000310007986 */ /* 0x0011e4000c101924 */
.L_x_181:
[----:B------:R-:W-:-:S07]  /*98d0*/  VIADD R19, R19, 0x80 ;  /* 0x0000008013137836 */ /* 0x000fce0000000000 */
.L_x_141:
[----:B------:R-:W-:Y:S05]  /*98e0*/  BSYNC B6 ;  /* 0x0000000000067941 */ /* 0x000fea0003800000 */
.L_x_140:
[----:B------:R-:W-:Y:S02]  /*98f0*/  ULDC UR4, c[0x0][0x210] ;  /* 0x0000840000047ab9 */ /* 0x000fe40000000800 */
[----:B------:R-:W-:-:S13]  /*9900*/  ISETP.GE.AND P0, PT, R19, UR4, PT ;  /* 0x0000000413007c0c */ /* 0x000fda000bf06270 */
[----:B------:R-:W-:Y:S05]  /*9910*/  @P0 EXIT ;  /* 0x000000000000094d */ /* 0x000fea0003800000 */
        /* <DEDUP_REMOVED lines=303> */
.L_x_210:
        /* <DEDUP_REMOVED lines=22> */
.L_x_214:
[----:B------:R-:W2:Y:S02]  /*ad70*/  LDG.E.U8 R2, desc[UR36][R2.64] ;  /* 0x0000002402027981 */ /* 0x000ea4000c1e1100 */
[----:B--2---:R-:W-:-:S04]  /*ad80*/  I2FP.F32.U32 R0, R2 ;  /* 0x0000000200007245 */ /* 0x004fc80000201000 */
[----:B------:R-:W-:Y:S01]  /*ad90*/  F2FP.BF16.F32.PACK_AB R0, RZ, R0 ;  /* 0x00000000ff00723e */ /* 0x000fe200000010ff */
[----:B------:R-:W-:Y:S06]  /*ada0*/  BRA `(.L_x_216) ;  /* 0x0000000c00907947 */ /* 0x000fec0003800000 */
.L_x_213:
        /* <DEDUP_REMOVED lines=10> */
.L_x_218:
[----:B------:R-:W2:Y:S02]  /*ae50*/  LDG.E R2, desc[UR36][R2.64] ;  /* 0x0000002402027981 */ /* 0x000ea4000c1e1900 */
[----:B--2---:R-:W-:-:S04]  /*ae60*/  I2FP.F32.S32 R0, R2 ;  /* 0x0000000200007245 */ /* 0x004fc80000201400 */
[----:B------:R-:W-:Y:S01]  /*ae70*/  F2FP.BF16.F32.PACK_AB R0, RZ, R0 ;  /* 0x00000000ff00723e */ /* 0x000fe200000010ff */
[----:B------:R-:W-:Y:S06]  /*ae80*/  BRA `(.L_x_216) ;  /* 0x0000000c00587947 */ /* 0x000fec0003800000 */
.L_x_217:
[----:B------:R-:W2:Y:S02]  /*ae90*/  LDG.E.U16 R2, desc[UR36][R2.64] ;  /* 0x0000002402027981 */ /* 0x000ea4000c1e1500 */
[----:B--2---:R-:W0:Y:S02]  /*aea0*/  I2F.S16 R0, R2 ;  /* 0x0000000200007306 */ /* 0x004e240000101400 */
[----:B0-----:R-:W-:Y:S01]  /*aeb0*/  F2FP.BF16.F32.PACK_AB R0, RZ, R0 ;  /* 0x00000000ff00723e */ /* 0x001fe200000010ff */
[----:B------:R-:W-:Y:S06]  /*aec0*/  BRA `(.L_x_216) ;  /* 0x0000000c00487947 */ /* 0x000fec0003800000 */
.L_x_212:
        /* <DEDUP_REMOVED lines=9> */
.L_x_220:
[----:B------:R-:W2:Y:S02]  /*af60*/  LDG.E.U16 R0, desc[UR36][R2.64] ;  /* 0x0000002402007981 */ /* 0x000ea4000c1e1500 */
[----:B--2---:R-:W-:-:S05]  /*af70*/  HADD2.F32 R0, -RZ, R0.H0_H0 ;  /* 0x20000000ff007230 */ /* 0x004fca0000004100 */
[----:B------:R-:W-:Y:S01]  /*af80*/  F2FP.BF16.F32.PACK_AB R0, RZ, R0 ;  /* 0x00000000ff00723e */ /* 0x000fe200000010ff */
[----:B------:R-:W-:Y:S06]  /*af90*/  BRA `(.L_x_216) ;  /* 0x0000000c00147947 */ /* 0x000fec0003800000 */
.L_x_219:
        /* <DEDUP_REMOVED lines=9> */
.L_x_222:
[----:B------:R-:W2:Y:S02]  /*b030*/  LDG.E.U16 R2, desc[UR36][R2.64] ;  /* 0x0000002402027981 */ /* 0x000ea4000c1e1500 */
[----:B--2---:R-:W-:-:S05]  /*b040*/  HADD2.F32 R0, -RZ, R2.H0_H0 ;  /* 0x20000002ff007230 */ /* 0x004fca0000004100 */
[----:B------:R-:W-:Y:S01]  /*b050*/  F2FP.BF16.F32.PACK_AB R0, RZ, R0 ;  /* 0x00000000ff00723e */ /* 0x000fe200000010ff */
[----:B------:R-:W-:Y:S06]  /*b060*/  BRA `(.L_x_216) ;  /* 0x0000000800e07947 */ /* 0x000fec0003800000 */
.L_x_221:
        /* <DEDUP_REMOVED lines=8> */
.L_x_211:
        /* <DEDUP_REMOVED lines=13> */
.L_x_225:
        /* <DEDUP_REMOVED lines=8> */
.L_x_224:
        /* <DEDUP_REMOVED lines=28> */
.L_x_227:
        /* <DEDUP_REMOVED lines=15> */
.L_x_226:
[----:B------:R0:W5:Y:S01]  /*b4f0*/  LDG.E.U16 R0, desc[UR36][R2.64] ;  /* 0x0000002402007981 */ /* 0x000162000c1e1500 */
[----:B------:R-:W-:Y:S05]  /*b500*/  BRA `(.L_x_216) ;  /* 0x0000000400b87947 */ /* 0x000fea0003800000 */
.L_x_223:
        /* <DEDUP_REMOVED lines=12> */
.L_x_230:
        /* <DEDUP_REMOVED lines=21> */
.L_x_234:
[----:B------:R-:W-:Y:S05]  /*b720*/  BSYNC B1 ;  /* 0x0000000000017941 */ /* 0x000fea0003800000 */
.L_x_233:
[----:B------:R-:W-:Y:S01]  /*b730*/  LEA R3, R0, 0x3b800000, 0x17 ;  /* 0x3b80000000037811 */ /* 0x000fe200078eb8ff */
[----:B------:R-:W-:-:S05]  /*b740*/  IMAD.SHL.U32 R0, R2, 0x100000, RZ ;  /* 0x0010000002007824 */ /* 0x000fca00078e00ff */
[----:B------:R-:W-:-:S07]  /*b750*/  LOP3.LUT R0, R3, R0, R4, 0xfe, !PT ;  /* 0x0000000003007212 */ /* 0x000fce00078efe04 */
.L_x_232:
[----:B------:R-:W-:Y:S05]  /*b760*/  BSYNC B0 ;  /* 0x0000000000007941 */ /* 0x000fea0003800000 */
.L_x_231:
[----:B------:R-:W-:Y:S01]  /*b770*/  F2FP.BF16.F32.PACK_AB R0, RZ, R0 ;  /* 0x00000000ff00723e */ /* 0x000fe200000010ff */
[----:B------:R-:W-:Y:S06]  /*b780*/  BRA `(.L_x_216) ;  /* 0x0000000400187947 */ /* 0x000fec0003800000 */
.L_x_229:
        /* <DEDUP_REMOVED lines=21> */
.L_x_238:
[----:B------:R-:W-:Y:S05]  /*b8e0*/  BSYNC B1 ;  /* 0x0000000000017941 */ /* 0x000fea0003800000 */
.L_x_237:
[----:B------:R-:W-:Y:S01]  /*b8f0*/  LEA R3, R0, 0x37800000, 0x17 ;  /* 0x3780000000037811 */ /* 0x000fe200078eb8ff */
[----:B------:R-:W-:-:S05]  /*b900*/  IMAD.SHL.U32 R0, R2, 0x200000, RZ ;  /* 0x0020000002007824 */ /* 0x000fca00078e00ff */
[----:B------:R-:W-:-:S07]  /*b910*/  LOP3.LUT R0, R3, R0, R4, 0xfe, !PT ;  /* 0x0000000003007212 */ /* 0x000fce00078efe04 */
.L_x_236:
[----:B------:R-:W-:Y:S05]  /*b920*/  BSYNC B0 ;  /* 0x0000000000007941 */ /* 0x000fea0003800000 */
.L_x_235:
[----:B------:R-:W-:Y:S01]  /*b930*/  F2FP.BF16.F32.PACK_AB R0, RZ, R0 ;  /* 0x00000000ff00723e */ /* 0x000fe200000010ff */
[----:B------:R-:W-:Y:S06]  /*b940*/  BRA `(.L_x_216) ;  /* 0x0000000000a87947 */ /* 0x000fec0003800000 */
.L_x_228:
        /* <DEDUP_REMOVED lines=14> */
.L_x_242:
[----:B------:R-:W-:Y:S05]  /*ba30*/  BSYNC B0 ;  /* 0x0000000000007941 */ /* 0x000fea0003800000 */
.L_x_241:
[----:B------:R-:W-:Y:S01]  /*ba40*/  F2FP.BF16.F32.PACK_AB R0, RZ, R0 ;  /* 0x00000000ff00723e */ /* 0x000fe200000010ff */
[----:B------:R-:W-:Y:S06]  /*ba50*/  BRA `(.L_x_216) ;  /* 0x0000000000647947 */ /* 0x000fec0003800000 */
.L_x_215:
        /* <DEDUP_REMOVED lines=16> */
.L_x_243:
[----:B------:R-:W-:Y:S01]  /*bb60*/  PRMT R0, RZ, 0x7610, R0 ;  /* 0x00007610ff007816 */ /* 0x000fe20000000000 */
[----:B------:R-:W-:Y:S06]  /*bb70*/  BRA `(.L_x_216) ;  /* 0x00000000001c7947 */ /* 0x000fec0003800000 */
.L_x_240:
[----:B------:R-:W2:Y:S02]  /*bb80*/  LDG.E.64 R2, desc[UR36][R2.64] ;  /* 0x0000002402027981 */ /* 0x000ea4000c1e1b00 */
[----:B--2---:R-:W0:Y:S02]  /*bb90*/  I2F.U64 R0, R2 ;  /* 0x0000000200007312 */ /* 0x004e240000301000 */
[----:B0-----:R-:W-:Y:S01]  /*bba0*/  F2FP.BF16.F32.PACK_AB R0, RZ, R0 ;  /* 0x00000000ff00723e */ /* 0x001fe200000010ff */
[----:B------:R-:W-:Y:S06]  /*bbb0*/  BRA `(.L_x_216) ;  /* 0x00000000000c7947 */ /* 0x000fec0003800000 */
.L_x_239:
[----:B------:R-:W2:Y:S02]  /*bbc0*/  LDG.E R2, desc[UR36][R2.64] ;  /* 0x0000002402027981 */ /* 0x000ea4000c1e1900 */
[----:B--2---:R-:W-:-:S04]  /*bbd0*/  I2FP.F32.U32 R0, R2 ;  /* 0x0000000200007245 */ /* 0x004fc80000201000 */
[----:B------:R-:W-:-:S07]  /*bbe0*/  F2FP.BF16.F32.PACK_AB R0, RZ, R0 ;  /* 0x00000000ff00723e */ /* 0x000fce00000010ff */
.L_x_216:
        /* <DEDUP_REMOVED lines=19> */
[----:B0-----:R-:W-:Y:S01]  /*bd20*/  STG.E.U8 desc[UR36][R16.64], R3 ;  /* 0x0000000310007986 */ /* 0x001fe2000c101124 */
[----:B------:R-:W-:Y:S05]  /*bd30*/  EXIT ;  /* 0x000000000000794d */ /* 0x000fea0003800000 */
.L_x_247:
[----:B------:R-:W-:-:S06]  /*bd40*/  IMAD.U32 R3, R3, 0x10000, RZ ;  /* 0x0001000003037824 */ /* 0x000fcc00078e00ff */
[----:B------:R-:W0:Y:S02]  /*bd50*/  F2I.S64.TRUNC R2, R3 ;  /* 0x0000000300027311 */ /* 0x000e24000020d900 */
[----:B0-----:R-:W-:Y:S01]  /*bd60*/  STG.E.U8 desc[UR36][R16.64], R2 ;  /* 0x0000000210007986 */ /* 0x001fe2000c101124 */
[----:B------:R-:W-:Y:S05]  /*bd70*/  EXIT ;  /* 0x000000000000794d */ /* 0x000fea0003800000 */
.L_x_246:
        /* <DEDUP_REMOVED lines=8> */
[----:B0-----:R-:W-:Y:S01]  /*be00*/  STG.E.64 desc[UR36][R16.64], R2 ;  /* 0x0000000210007986 */ /* 0x001fe2000c101b24 */
[----:B------:R-:W-:Y:S05]  /*be10*/  EXIT ;  /* 0x000000000000794d */ /* 0x000fea0003800000 */
.L_x_250:
[----:B------:R-:W-:-:S06]  /*be20*/  IMAD.U32 R3, R3, 0x10000, RZ ;  /* 0x0001000003037824 */ /* 0x000fcc00078e00ff */
[----:B------:R-:W0:Y:S02]  /*be30*/  F2I.FTZ.TRUNC.NTZ R3, R3 ;  /* 0x0000000300037305 */ /* 0x000e24000021f100 */
[----:B0-----:R-:W-:Y:S01]  /*be40*/  STG.E desc[UR36][R16.64], R3 ;  /* 0x0000000310007986 */ /* 0x001fe2000c101924 */
[----:B------:R-:W-:Y:S05]  /*be50*/  EXIT ;  /* 0x000000000000794d */ /* 0x000fea0003800000 */
.L_x_249:
[----:B------:R-:W-:-:S06]  /*be60*/  IMAD.U32 R3, R3, 0x10000, RZ ;  /* 0x0001000003037824 */ /* 0x000fcc00078e00ff */
[----:B------:R-:W0:Y:S02]  /*be70*/  F2I.FTZ.TRUNC.NTZ R3, R3 ;  /* 0x0000000300037305 */ /* 0x000e24000021f100 */
[----:B0-----:R-:W-:Y:S01]  /*be80*/  STG.E.U16 desc[UR36][R16.64], R3 ;  /* 0x0000000310007986 */ /* 0x001fe2000c101524 */
[----:B------:R-:W-:Y:S05]  /*be90*/  EXIT ;  /* 0x000000000000794d */ /* 0x000fea0003800000 */
.L_x_245:
[----:B------:R-:W-:-:S13]  /*bea0*/  ISETP.GT.AND P0, PT, R2, 0x6, PT ;  /* 0x000000060200780c */ /* 0x000fda0003f04270 */
[----:B------:R-:W-:Y:S05]  /*beb0*/  @P0 BRA `(.L_x_251) ;  /* 0x00000000002c0947 */ /* 0x000fea0003800000 */
[----:B------:R-:W-:-:S13]  /*bec0*/  ISETP.NE.AND P0, PT, R2, 0x5, PT ;  /* 0x000000050200780c */ /* 0x000fda0003f05270 */
[----:B------:R-:W-:Y:S05]  /*bed0*/  @!P0 BRA `(.L_x_252) ;  /* 0x0000000000148947 */ /* 0x000fea0003800000 */
[----:B------:R-:W-:-:S13]  /*bee0*/  ISETP.NE.AND P0, PT, R2, 0x6, PT ;  /* 0x000000060200780c */ /* 0x000fda0003f05270 */
[----:B------:R-:W-:Y:S05]  /*bef0*/  @P0 BRA `(.L_x_248) ;  /* 0x0000000800c40947 */ /* 0x000fea0003800000 */
[----:B------:R-:W-:-:S05]  /*bf00*/  IMAD.U32 R3, R3, 0x10000, RZ ;  /* 0x0001000003037824 */ /* 0x000fca00078e00ff */
[----:B------:R-:W-:Y:S01]  /*bf10*/  STG.E desc[UR36][R16.64], R3 ;  /* 0x0000000310007986 */ /* 0x000fe2000c101924 */
[----:B------:R-:W-:Y:S05]  /*bf20*/  EXIT ;  /* 0x000000000000794d */ /* 0x000fea0003800000 */
.L_x_252:
[----:B------:R-:W-:-:S05]  /*bf30*/  IMAD.U32 R0, R3, 0x10000, RZ ;  /* 0x0001000003007824 */ /* 0x000fca00078e00ff */
[----:B------:R-:W-:-:S05]  /*bf40*/  F2FP.F16.F32.PACK_AB R0, RZ, R0 ;  /* 0x00000000ff00723e */ /* 0x000fca00000000ff */
[----:B------:R-:W-:Y:S01]  /*bf50*/  STG.E.U16 desc[UR36][R16.64], R0 ;  /* 0x0000000010007986 */ /* 0x000fe2000c101524 */
[----:B------:R-:W-:Y:S05]  /*bf60*/  EXIT ;  /* 0x000000000000794d */ /* 0x000fea0003800000 */
.L_x_251:
        /* <DEDUP_REMOVED lines=8> */
[----:B------:R-:W-:Y:S01]  /*bff0*/  STG.E.64 desc[UR36][R16.64], R2 ;  /* 0x0000000210007986 */ /* 0x000fe2000c101b24 */
[----:B------:R-:W-:Y:S05]  /*c000*/  EXIT ;  /* 0x000000000000794d */ /* 0x000fea0003800000 */
.L_x_254:
[----:B------:R-:W-:-:S05]  /*c010*/  IMAD.U32 R3, R3, 0x10000, RZ ;  /* 0x0001000003037824 */ /* 0x000fca00078e00ff */
[----:B------:R-:W-:-:S04]  /*c020*/  F2FP.F16.F32.PACK_AB R3, RZ, R3 ;  /* 0x00000003ff03723e */ /* 0x000fc800000000ff */
[----:B------:R-:W-:-:S05]  /*c030*/  PRMT R3, R3, 0x5410, RZ ;  /* 0x0000541003037816 */ /* 0x000fca00000000ff */
[----:B------:R-:W-:Y:S01]  /*c040*/  STG.E desc[UR36][R16.64], R3 ;  /* 0x0000000310007986 */ /* 0x000fe2000c101924 */
[----:B------:R-:W-:Y:S05]  /*c050*/  EXIT ;  /* 0x000000000000794d */ /* 0x000fea0003800000 */
.L_x_253:
[----:B------:R-:W-:-:S04]  /*c060*/  IMAD.U32 R2, R3, 0x10000, RZ ;  /* 0x0001000003027824 */ /* 0x000fc800078e00ff */
[----:B------:R-:W-:-:S06]  /*c070*/  FMUL.FTZ R2, R2, 1 ;  /* 0x3f80000002027820 */ /* 0x000fcc0000410000 */
[----:B------:R-:W0:Y:S02]  /*c080*/  F2F.F64.F32 R2, R2 ;  /* 0x0000000200027310 */ /* 0x000e240000201800 */
[----:B0-----:R-:W-:Y:S01]  /*c090*/  STG.E.64 desc[UR36][R16.64], R2 ;  /* 0x0000000210007986 */ /* 0x001fe2000c101b24 */
[----:B------:R-:W-:Y:S05]  /*c0a0*/  EXIT ;  /* 0x000000000000794d */ /* 0x000fea0003800000 */
.L_x_244:
        /* <DEDUP_REMOVED lines=11> */
[----:B------:R-:W-:Y:S01]  /*c160*/  STG.E.U8 desc[UR36][R16.64], R3 ;  /* 0x0000000310007986 */ /* 0x000fe2000c101124 */
[----:B------:R-:W-:Y:S05]  /*c170*/  EXIT ;  /* 0x000000000000794d */ /* 0x000fea0003800000 */
.L_x_257:
[----:B------:R-:W-:Y:S01]  /*c180*/  IMAD.U32 R3, R3, 0x10000, RZ ;  /* 0x0001000003037824 */ /* 0x000fe200078e00ff */
[----:B------:R-:W-:-:S03]  /*c190*/  CS2R R6, SRZ ;  /* 0x0000000000067805 */ /* 0x000fc6000001ff00 */
[----:B------:R-:W-:-:S04]  /*c1a0*/  FMUL.FTZ R3, R3, 1 ;  /* 0x3f80000003037820 */ /* 0x000fc80000410000 */
[----:B------:R-:W0:Y:S02]  /*c1b0*/  F2F.F64.F32 R4, R3 ;  /* 0x0000000300047310 */ /* 0x000e240000201800 */
[----:B0-----:R-:W-:Y:S01]  /*c1c0*/  STG.E.128 desc[UR36][R16.64], R4 ;  /* 0x0000000410007986 */ /* 0x001fe2000c101d24 */
[----:B------:R-:W-:Y:S05]  /*c1d0*/  EXIT ;  /* 0x000000000000794d */ /* 0x000fea0003800000 */
.L_x_256:
        /* <DEDUP_REMOVED lines=21> */
.L_x_261:
[----:B------:R-:W-:Y:S05]  /*c330*/  BSYNC B0 ;  /* 0x0000000000007941 */ /* 0x000fea0003800000 */
.L_x_260:
[----:B------:R-:W-:-:S05]  /*c340*/  LOP3.LUT R3, R0, R3, RZ, 0xfc, !PT ;  /* 0x0000000300037212 */ /* 0x000fca00078efcff */
[----:B------:R-:W-:Y:S01]  /*c350*/  STG.E.U8 desc[UR36][R16.64], R3 ;  /* 0x0000000310007986 */ /* 0x000fe2000c101124 */
[----:B------:R-:W-:Y:S05]  /*c360*/  EXIT ;  /* 0x000000000000794d */ /* 0x000fea0003800000 */
.L_x_259:
        /* <DEDUP_REMOVED lines=13> */
.L_x_263:
[----:B------:R-:W-:Y:S01]  /*c440*/  IMAD.MOV.U32 R0, RZ, RZ, 0x7f ;  /* 0x0000007fff007424 */ /* 0x000fe200078e00ff */
[----:B------:R-:W-:-:S04]  /*c450*/  ISETP.GT.U32.AND P0, PT, R2, 0x7f800000, PT ;  /* 0x7f8000000200780c */ /* 0x000fc80003f04070 */
[----:B------:R-:W-:-:S09]  /*c460*/  SEL R0, R0, 0x7c, P0 ;  /* 0x0000007c00007807 */ /* 0x000fd20000000000 */
.L_x_264:
[----:B------:R-:W-:Y:S05]  /*c470*/  BSYNC B0 ;  /* 0x0000000000007941 */ /* 0x000fea0003800000 */
.L_x_262:
[----:B------:R-:W-:-:S04]  /*c480*/  LOP3.LUT R2, R3, 0x80000000, RZ, 0xc0, !PT ;  /* 0x8000000003027812 */ /* 0x000fc800078ec0ff */
[----:B------:R-:W-:-:S04]  /*c490*/  SHF.R.U32.HI R3, RZ, 0x18, R2 ;  /* 0x00000018ff037819 */ /* 0x000fc80000011602 */
[----:B------:R-:W-:-:S05]  /*c4a0*/  LOP3.LUT R3, R0, R3, RZ, 0xfc, !PT ;  /* 0x0000000300037212 */ /* 0x000fca00078efcff */
[----:B------:R-:W-:Y:S01]  /*c4b0*/  STG.E.U8 desc[UR36][R16.64], R3 ;  /* 0x0000000310007986 */ /* 0x000fe2000c101124 */
[----:B------:R-:W-:Y:S05]  /*c4c0*/  EXIT ;  /* 0x000000000000794d */ /* 0x000fea0003800000 */
.L_x_258:
[----:B------:R-:W-:Y:S01]  /*c4d0*/  STG.E.U16 desc[UR36][R16.64], R3 ;  /* 0x0000000310007986 */ /* 0x000fe2000c101524 */
[----:B------:R-:W-:Y:S05]  /*c4e0*/  EXIT ;  /* 0x000000000000794d */ /* 0x000fea0003800000 */
.L_x_255:
        /* <DEDUP_REMOVED lines=10> */
[----:B0-----:R-:W-:Y:S01]  /*c590*/  STG.E.U16 desc[UR36][R16.64], R3 ;  /* 0x0000000310007986 */ /* 0x001fe2000c101524 */
[----:B------:R-:W-:Y:S05]  /*c5a0*/  EXIT ;  /* 0x000000000000794d */ /* 0x000fea0003800000 */
.L_x_267:
        /* <DEDUP_REMOVED lines=17> */
.L_x_270:
[----:B------:R-:W-:-:S04]  /*c6c0*/  LOP3.LUT R2, R3, 0x80000000, RZ, 0xc0, !PT ;  /* 0x8000000003027812 */ /* 0x000fc800078ec0ff */
[----:B------:R-:W-:-:S04]  /*c6d0*/  SHF.R.U32.HI R3, RZ, 0x18, R2 ;  /* 0x00000018ff037819 */ /* 0x000fc80000011602 */
[----:B------:R-:W-:-:S04]  /*c6e0*/  LOP3.LUT R0, R0, R3, RZ, 0xfc, !PT ;  /* 0x0000000300007212 */ /* 0x000fc800078efcff */
[----:B------:R-:W-:-:S07]  /*c6f0*/  PRMT R8, R0, 0x7610, R8 ;  /* 0x0000761000087816 */ /* 0x000fce0000000008 */
.L_x_269:
[----:B------:R-:W-:Y:S05]  /*c700*/  BSYNC B0 ;  /* 0x0000000000007941 */ /* 0x000fea0003800000 */
.L_x_268:
[----:B------:R-:W-:Y:S01]  /*c710*/  STG.E.U8 desc[UR36][R16.64], R8 ;  /* 0x0000000810007986 */ /* 0x000fe2000c101124 */
[----:B------:R-:W-:Y:S05]  /*c720*/  EXIT ;  /* 0x000000000000794d */ /* 0x000fea0003800000 */
.L_x_266:
        /* <DEDUP_REMOVED lines=17> */
.L_x_273:
[----:B------:R-:W-:-:S04]  /*c840*/  LOP3.LUT R2, R3, 0x80000000, RZ, 0xc0, !PT ;  /* 0x8000000003027812 */ /* 0x000fc800078ec0ff */
[----:B------:R-:W-:-:S04]  /*c850*/  SHF.R.U32.HI R3, RZ, 0x18, R2 ;  /* 0x00000018ff037819 */ /* 0x000fc80000011602 */
[----:B------:R-:W-:-:S04]  /*c860*/  LOP3.LUT R0, R0, R3, RZ, 0xfc, !PT ;  /* 0x0000000300007212 */ /* 0x000fc800078efcff */
[----:B------:R-:W-:-:S07]  /*c870*/  PRMT R8, R0, 0x7610, R8 ;  /* 0x0000761000087816 */ /* 0x000fce0000000008 */
.L_x_272:
[----:B------:R-:W-:Y:S05]  /*c880*/  BSYNC B0 ;  /* 0x0000000000007941 */ /* 0x000fea0003800000 */
.L_x_271:
[----:B------:R-:W-:Y:S01]  /*c890*/  STG.E.U8 desc[UR36][R16.64], R8 ;  /* 0x0000000810007986 */ /* 0x000fe2000c101124 */
[----:B------:R-:W-:Y:S05]  /*c8a0*/  EXIT ;  /* 0x000000000000794d */ /* 0x000fea0003800000 */
.L_x_265:
        /* <DEDUP_REMOVED lines=20> */
[----:B------:R-:W-:Y:S01]  /*c9f0*/  STG.E.U8 desc[UR36][R16.64], R3 ;  /* 0x0000000310007986 */ /* 0x000fe2000c101124 */
[----:B------:R-:W-:Y:S05]  /*ca00*/  EXIT ;  /* 0x000000000000794d */ /* 0x000fea0003800000 */
.L_x_248:
        /* <DEDUP_REMOVED lines=16> */
.L_x_276:
[----:B------:R-:W-:Y:S05]  /*cb10*/  EXIT ;  /* 0x000000000000794d */ /* 0x000fea0003800000 */
.L_x_275:
[----:B------:R-:W-:-:S06]  /*cb20*/  IMAD.U32 R3, R3, 0x10000, RZ ;  /* 0x0001000003037824 */ /* 0x000fcc00078e00ff */
[----:B------:R-:W0:Y:S02]  /*cb30*/  F2I.U64.TRUNC R2, R3 ;  /* 0x0000000300027311 */ /* 0x000e24000020d800 */
[----:B0-----:R-:W-:Y:S01]  /*cb40*/  STG.E.64 desc[UR36][R16.64], R2 ;  /* 0x0000000210007986 */ /* 0x001fe2000c101b24 */
[----:B------:R-:W-:Y:S05]  /*cb50*/  EXIT ;  /* 0x000000000000794d */ /* 0x000fea0003800000 */
.L_x_274:
[----:B------:R-:W-:-:S06]  /*cb60*/  IMAD.U32 R3, R3, 0x10000, RZ ;  /* 0x0001000003037824 */ /* 0x000fcc00078e00ff */
[----:B------:R-:W0:Y:S02]  /*cb70*/  F2I.FTZ.U32.TRUNC.NTZ R3, R3 ;  /* 0x0000000300037305 */ /* 0x000e24000021f000 */
[----:B0-----:R-:W-:Y:S01]  /*cb80*/  STG.E desc[UR36][R16.64], R3 ;  /* 0x0000000310007986 */ /* 0x001fe2000c101924 */
[----:B------:R-:W-:Y:S05]  /*cb90*/  EXIT ;  /* 0x000000000000794d */ /* 0x000fea0003800000 */
.L_x_277:
[----:B------:R-:W-:-:S00]  /*cba0*/  BRA `(.L_x_277) ;  /* 0xfffffffc00fc7947 */ /* 0x000fc0000383ffff */
[----:B------:R-:W-:-:S00]  /*cbb0*/  NOP ;  /* 0x0000000000007918 */ /* 0x000fc00000000000 */
        /* <DEDUP_REMOVED lines=12> */
.L_x_42103:


//--------------------- .text._ZN2at6native27unrolled_elementwise_kernelINS0_13AUnaryFunctorIN3c108BFloat16ES4_S4_ZZZNS0_16fmin_kernel_cudaERNS_18TensorIteratorBaseEENKUlvE_clEvENKUlvE2_clEvEUlS4_S4_E_EESt5arrayIPcLm2EELi4E23TrivialOffsetCalculatorILi1EjESF_NS0_6memory12LoadWithCastILi1EEENSG_13StoreWithCastILi1EEEEEviT_T0_T2_T3_T4_T5_ --------------------------
	.section	.text._ZN2at6native27unrolled_elementwise_kernelINS0_13AUnaryFunctorIN3c108BFloat16ES4_S4_ZZZNS0_16fmin_kernel_cudaERNS_18TensorIteratorBaseEENKUlvE_clEvENKUlvE2_clEvEUlS4_S4_E_EESt5arrayIPcLm2EELi4E23TrivialOffsetCalculatorILi1EjESF_NS0_6memory12LoadWithCastILi1EEENSG_13StoreWithCastILi1EEEEEviT_T0_T2_T3_T4_T5_,"ax",@progbits
	.align	128
        .global         _ZN2at6native27unrolled_elementwise_kernelINS0_13AUnaryFunctorIN3c108BFloat16ES4_S4_ZZZNS0_16fmin_kernel_cudaERNS_18TensorIteratorBaseEENKUlvE_clEvENKUlvE2_clEvEUlS4_S4_E_EESt5arrayIPcLm2EELi4E23TrivialOffsetCalculatorILi1EjESF_NS0_6memory12LoadWithCastILi1EEENSG_13StoreWithCastILi1EEEEEviT_T0_T2_T3_T4_T5_
        .type           _ZN2at6native27unrolled_elementwise_kernelINS0_13AUnaryFunctorIN3c108BFloat16ES4_S4_ZZZNS0_16fmin_kernel_cudaERNS_18TensorIteratorBaseEENKUlvE_clEvENKUlvE2_clEvEUlS4_S4_E_EESt5arrayIPcLm2EELi4E23TrivialOffsetCalculatorILi1EjESF_NS0_6memory12LoadWithCastILi1EEENSG_13StoreWithCastILi1EEEEEviT_T0_T2_T3_T4_T5_,@function
        .size           _ZN2at6native27unrolled_elementwise_kernelINS0_13AUnaryFunctorIN3c108BFloat16ES4_S4_ZZZNS0_16fmin_kernel_cudaERNS_18TensorIteratorBaseEENKUlvE_clEvENKUlvE2_clEvEUlS4_S4_E_EESt5arrayIPcLm2EELi4E23TrivialOffsetCalculatorILi1EjESF_NS0_6memory12LoadWithCastILi1EEENSG_13StoreWithCastILi1EEEEEviT_T0_T2_T3_T4_T5_,(.L_x_42104 - _ZN2at6native27unrolled_elementwise_kernelINS0_13AUnaryFunctorIN3c108BFloat16ES4_S4_ZZZNS0_16fmin_kernel_cudaERNS_18TensorIteratorBaseEENKUlvE_clEvENKUlvE2_clEvEUlS4_S4_E_EESt5arrayIPcLm2EELi4E23TrivialOffsetCalculatorILi1EjESF_NS0_6memory12LoadWithCastILi1EEENSG_13StoreWithCastILi1EEEEEviT_T0_T2_T3_T4_T5_)
        .other          _ZN2at6native27unrolled_elementwise_kernelINS0_13AUnaryFunctorIN3c108BFloat16ES4_S4_ZZZNS0_16fmin_kernel_cudaERNS_18TensorIteratorBaseEENKUlvE_clEvENKUlvE2_clEvEUlS4_S4_E_EESt5arrayIPcLm2EELi4E23TrivialOffsetCalculatorILi1EjESF_NS0_6memory12LoadWithCastILi1EEENSG_13StoreWithCastILi1EEEEEviT_T0_T2_T3_T4_T5_,@"STO_CUDA_ENTRY STV_DEFAULT"
_ZN2at6native27unrolled_elementwise_kernelINS0_13AUnaryFunctorIN3c108BFloat16ES4_S4_ZZZNS0_16fmin_kernel_cudaERNS_18TensorIteratorBaseEENKUlvE_clEvENKUlvE2_clEvEUlS4_S4_E_EESt5arrayIPcLm2EELi4E23TrivialOffsetCalculatorILi1EjESF_NS0_6memory12LoadWithCastILi1EEENSG_13StoreWithCastILi1EEEEEviT_T0_T2_T3_T4_T5_:
.text._ZN2at6native27unrolled_elementwise_kernelINS0_13AUnaryFunctorIN3c108BFloat16ES4_S4_ZZZNS0_16fmin_kernel_cudaERNS_18TensorIteratorBaseEENKUlvE_clEvENKUlvE2_clEvEUlS4_S4_E_EESt5arrayIPcLm2EELi4E23TrivialOffsetCalculatorILi1EjESF_NS0_6memory12LoadWithCastILi1EEENSG_13StoreWithCastILi1EEEEEviT_T0_T2_T3_T4_T5_:
[----:B------:R-:W0:Y:S01]  /*0000*/  LDC R1, c[0x0][0x28] ;  /* 0x00000a00ff017b82 */ /* 0x000e220000000800 */
[----:B------:R-:W1:Y:S07]  /*0010*/  S2R R2, SR_CTAID.X ;  /* 0x0000000000027919 */ /* 0x000e6e0000002500 */
[----:B------:R-:W1:Y:S01]  /*0020*/  LDC R3, c[0x0][0x210] ;  /* 0x00008400ff037b82 */ /* 0x000e620000000800 */
[----:B------:R-:W-:Y:S01]  /*0030*/  ULDC.64 UR36, c[0x0][0x208] ;  /* 0x0000820000247ab9 */ /* 0x000fe20000000a00 */
[----:B------:R-:W-:Y:S01]  /*0040*/  BSSY B6, `(.L_x_278) ;  /* 0x0000118000067945 */ /* 0x000fe20003800000 */
[----:B------:R-:W2:Y:S01]  /*0050*/  S2R R23, SR_TID.X ;  /* 0x0000000000177919 */ /* 0x000ea20000002100 */
[----:B------:R-:W-:-:S02]  /*0060*/  PRMT R18, RZ, 0x7610, R18 ;  /* 0x00007610ff127816 */ /* 0x000fc40000000012 */
[----:B------:R-:W-:Y:S02]  /*0070*/  PRMT R17, RZ, 0x7610, R17 ;  /* 0x00007610ff117816 */ /* 0x000fe40000000011 */
[----:B------:R-:W3:Y:S01]  /*0080*/  LDC.U8 R22, c[0x0][0x22c] ;  /* 0x00008b00ff167b82 */ /* 0x000ee20000000000 */
[----:B-1----:R-:W-:-:S05]  /*0090*/  IMAD R16, R2, -0x200, R3 ;  /* 0xfffffe0002107824 */ /* 0x002fca00078e0203 */
[----:B--2---:R-:W-:-:S13]  /*00a0*/  ISETP.GE.AND P0, PT, R23, R16, PT ;  /* 0x000000101700720c */ /* 0x004fda0003f06270 */
[----:B0--3--:R-:W-:Y:S05]  /*00b0*/  @P0 BRA `(.L_x_279) ;  /* 0x0000001000400947 */ /* 0x009fea0003800000 */
[----:B------:R-:W0:Y:S01]  /*00c0*/  LDC.64 R4, c[0x0][0x220] ;  /* 0x00008800ff047b82 */ /* 0x000e220000000a00 */
[----:B------:R-:W-:Y:S01]  /*00d0*/  PRMT R0, R22, 0x9910, RZ ;  /* 0x0000991016007816 */ /* 0x000fe200000000ff */
[----:B------:R-:W-:Y:S01]  /*00e0*/  IMAD R23, R2, 0x200, R23 ;  /* 0x0000020002177824 */ /* 0x000fe200078e0217 */
[----:B------:R-:W-:Y:S02]  /*00f0*/  ULDC UR4, c[0x0][0x230] ;  /* 0x00008c0000047ab9 */ /* 0x000fe40000000800 */
[----:B------:R-:W-:Y:S01]  /*0100*/  ISETP.GT.AND P0, PT, R0, 0x9, PT ;  /* 0x000000090000780c */ /* 0x000fe20003f04270 */
[----:B------:R-:W-:-:S05]  /*0110*/  IMAD R23, R23, UR4, RZ ;  /* 0x0000000417177c24 */ /* 0x000fca000f8e02ff */
[----:B0-----:R-:W-:-:S05]  /*0120*/  IADD3 R4, P1, R23, R4, RZ ;  /* 0x0000000417047210 */ /* 0x001fca0007f3e0ff */
[----:B------:R-:W-:Y:S02]  /*0130*/  IMAD.X R5, RZ, RZ, R5, P1 ;  /* 0x000000ffff057224 */ /* 0x000fe400008e0605 */
[----:B------:R-:W-:Y:S06]  /*0140*/  @P0 BRA `(.L_x_280) ;  /* 0x0000000400300947 */ /* 0x000fec0003800000 */
        /* <DEDUP_REMOVED lines=10> */
[----:B0-----:R-:W-:-:S04]  /*01f0*/  F2FP.BF16.F32.PACK_AB R0, RZ, R0 ;  /* 0x00000000ff00723e */ /* 0x001fc800000010ff */
[----:B------:R-:W-:Y:S01]  /*0200*/  PRMT R17, R0, 0x7610, R17 ;  /* 0x0000761000117816 */ /* 0x000fe20000000011 */
[----:B------:R-:W-:Y:S06]  /*0210*/  BRA `(.L_x_285) ;  /* 0x0000000c00e07947 */ /* 0x000fec0003800000 */
.L_x_283:
[----:B------:R-:W2:Y:S02]  /*0220*/  LDG.E.U8 R4, desc[UR36][R4.64] ;  /* 0x0000002404047981 */ /* 0x000ea4000c1e1100 */
[----:B--2---:R-:W-:-:S04]  /*0230*/  I2FP.F32.U32 R0, R4 ;  /* 0x0000000400007245 */ /* 0x004fc80000201000 */
[----:B------:R-:W-:-:S04]  /*0240*/  F2FP.BF16.F32.PACK_AB R0, RZ, R0 ;  /* 0x00000000ff00723e */ /* 0x000fc800000010ff */
[----:B------:R-:W-:Y:S01]  /*0250*/  PRMT R17, R0, 0x7610, R17 ;  /* 0x0000761000117816 */ /* 0x000fe20000000011 */
[----:B------:R-:W-:Y:S06]  /*0260*/  BRA `(.L_x_285) ;  /* 0x0000000c00cc7947 */ /* 0x000fec0003800000 */
.L_x_282:
        /* <DEDUP_REMOVED lines=8> */
[----:B0-----:R-:W-:-:S04]  /*02f0*/  F2FP.BF16.F32.PACK_AB R0, RZ, R0 ;  /* 0x00000000ff00723e */ /* 0x001fc800000010ff */
[----:B------:R-:W-:Y:S01]  /*0300*/  PRMT R17, R0, 0x7610, R17 ;  /* 0x0000761000117816 */ /* 0x000fe20000000011 */
[----:B------:R-:W-:Y:S06]  /*0310*/  BRA `(.L_x_285) ;  /* 0x0000000c00a07947 */ /* 0x000fec0003800000 */
.L_x_287:
[----:B------:R-:W2:Y:S02]  /*0320*/  LDG.E R4, desc[UR36][R4.64] ;  /* 0x0000002404047981 */ /* 0x000ea4000c1e1900 */
[----:B--2---:R-:W-:-:S04]  /*0330*/  I2FP.F32.S32 R0, R4 ;  /* 0x0000000400007245 */ /* 0x004fc80000201400 */
[----:B------:R-:W-:-:S04]  /*0340*/  F2FP.BF16.F32.PACK_AB R0, RZ, R0 ;  /* 0x00000000ff00723e */ /* 0x000fc800000010ff */
[----:B------:R-:W-:Y:S01]  /*0350*/  PRMT R17, R0, 0x7610, R17 ;  /* 0x0000761000117816 */ /* 0x000fe20000000011 */
[----:B------:R-:W-:Y:S06]  /*0360*/  BRA `(.L_x_285) ;  /* 0x0000000c008c7947 */ /* 0x000fec0003800000 */
.L_x_286:
[----:B------:R-:W2:Y:S02]  /*0370*/  LDG.E.U16 R4, desc[UR36][R4.64] ;  /* 0x0000002404047981 */ /* 0x000ea4000c1e1500 */
[----:B--2---:R-:W0:Y:S02]  /*0380*/  I2F.S16 R0, R4 ;  /* 0x0000000400007306 */ /* 0x004e240000101400 */
[----:B0-----:R-:W-:-:S04]  /*0390*/  F2FP.BF16.F32.PACK_AB R0, RZ, R0 ;  /* 0x00000000ff00723e */ /* 0x001fc800000010ff */
[----:B------:R-:W-:Y:S01]  /*03a0*/  PRMT R17, R0, 0x7610, R17 ;  /* 0x0000761000117816 */ /* 0x000fe20000000011 */
[----:B------:R-:W-:Y:S06]  /*03b0*/  BRA `(.L_x_285) ;  /* 0x0000000c00787947 */ /* 0x000fec0003800000 */
.L_x_281:
        /* <DEDUP_REMOVED lines=9> */
.L_x_289:
[----:B------:R-:W2:Y:S02]  /*0450*/  LDG.E.U16 R0, desc[UR36][R4.64] ;  /* 0x0000002404007981 */ /* 0x000ea4000c1e1500 */
[----:B--2---:R-:W-:-:S05]  /*0460*/  HADD2.F32 R0, -RZ, R0.H0_H0 ;  /* 0x20000000ff007230 */ /* 0x004fca0000004100 */
[----:B------:R-:W-:-:S04]  /*0470*/  F2FP.BF16.F32.PACK_AB R0, RZ, R0 ;  /* 0x00000000ff00723e */ /* 0x000fc800000010ff */
[----:B------:R-:W-:Y:S01]  /*0480*/  PRMT R17, R0, 0x7610, R17 ;  /* 0x0000761000117816 */ /* 0x000fe20000000011 */
[----:B------:R-:W-:Y:S06]  /*0490*/  BRA `(.L_x_285) ;  /* 0x0000000c00407947 */ /* 0x000fec0003800000 */
.L_x_288:
        /* <DEDUP_REMOVED lines=9> */
.L_x_291:
[----:B------:R-:W2:Y:S02]  /*0530*/  LDG.E.U16 R4, desc[UR36][R4.64] ;  /* 0x0000002404047981 */ /* 0x000ea4000c1e1500 */
[----:B--2---:R-:W-:-:S05]  /*0540*/  HADD2.F32 R0, -RZ, R4.H0_H0 ;  /* 0x20000004ff007230 */ /* 0x004fca0000004100 */
[----:B------:R-:W-:-:S04]  /*0550*/  F2FP.BF16.F32.PACK_AB R0, RZ, R0 ;  /* 0x00000000ff00723e */ /* 0x000fc800000010ff */
[----:B------:R-:W-:Y:S01]  /*0560*/  PRMT R17, R0, 0x7610, R17 ;  /* 0x0000761000117816 */ /* 0x000fe20000000011 */
[----:B------:R-:W-:Y:S06]  /*0570*/  BRA `(.L_x_285) ;  /* 0x0000000c00087947 */ /* 0x000fec0003800000 */
.L_x_290:
[----:B------:R-:W2:Y:S01]  /*0580*/  LDG.E.64 R4, desc[UR36][R4.64] ;  /* 0x0000002404047981 */ /* 0x000ea2000c1e1b00 */
[----:B------:R-:W-:Y:S01]  /*0590*/  UMOV UR4, 0xf0000000 ;  /* 0xf000000000047882 */ /* 0x000fe20000000000 */
[----:B------:R-:W-:Y:S01]  /*05a0*/  UMOV UR5, 0x380fffff ;  /* 0x380fffff00057882 */ /* 0x000fe20000000000 */
[----:B--2---:R-:W0:Y:S01]  /*05b0*/  F2F.F32.F64 R0, R4 ;  /* 0x0000000400007310 */ /* 0x004e220000301000 */
[----:B------:R-:W-:-:S14]  /*05c0*/  DSETP.GEU.AND P0, PT, |R4|, UR4, PT ;  /* 0x0000000404007e2a */ /* 0x000fdc000bf0e200 */
[----:B0-----:R-:W-:-:S05]  /*05d0*/  @!P0 FMUL R0, R0, 1.175494350822287508e-38 ;  /* 0x0080000000008820 */ /* 0x001fca0000400000 */
[----:B------:R-:W-:-:S04]  /*05e0*/  F2FP.BF16.F32.PACK_AB R0, RZ, R0 ;  /* 0x00000000ff00723e */ /* 0x000fc800000010ff */
[----:B------:R-:W-:Y:S01]  /*05f0*/  PRMT R17, R0, 0x7610, R17 ;  /* 0x0000761000117816 */ /* 0x000fe20000000011 */
[----:B------:R-:W-:Y:S06]  /*0600*/  BRA `(.L_x_285) ;  /* 0x0000000800e47947 */ /* 0x000fec0003800000 */
.L_x_280:
        /* <DEDUP_REMOVED lines=11> */
[----:B------:R-:W-:-:S04]  /*06c0*/  F2FP.BF16.F32.PACK_AB R0, RZ, R0 ;  /* 0x00000000ff00723e */ /* 0x000fc800000010ff */
[----:B------:R-:W-:Y:S01]  /*06d0*/  PRMT R17, R0, 0x7610, R17 ;  /* 0x0000761000117816 */ /* 0x000fe20000000011 */
[----:B------:R-:W-:Y:S06]  /*06e0*/  BRA `(.L_x_285) ;  /* 0x0000000800ac7947 */ /* 0x000fec0003800000 */
.L_x_294:
        /* <DEDUP_REMOVED lines=9> */
.L_x_293:
        /* <DEDUP_REMOVED lines=28> */
.L_x_296:
[----:B------:R-:W2:Y:S02]  /*0940*/  LDG.E.U8 R4, desc[UR36][R4.64] ;  /* 0x0000002404047981 */ /* 0x000ea4000c1e1100 */
[----:B--2---:R-:W-:-:S05]  /*0950*/  IMAD.SHL.U32 R0, R4, 0x2000000, RZ ;  /* 0x0200000004007824 */ /* 0x004fca00078e00ff */
[----:B------:R-:W-:-:S13]  /*0960*/  ISETP.GE.U32.AND P0, PT, R0, 0x8000000, PT ;  /* 0x080000000000780c */ /* 0x000fda0003f06070 */
[C---:B------:R-:W-:Y:S02]  /*0970*/  @P0 IMAD.SHL.U32 R3, R4.reuse, 0x200000, RZ ;  /* 0x0020000004030824 */ /* 0x040fe400078e00ff */
[----:B------:R-:W-:-:S03]  /*0980*/  @!P0 IMAD.SHL.U32 R0, R4, 0x100, RZ ;  /* 0x0000010004008824 */ /* 0x000fc600078e00ff */
[----:B------:R-:W-:Y:S02]  /*0990*/  @P0 LOP3.LUT R3, R3, 0xfe00000, RZ, 0xc0, !PT ;  /* 0x0fe0000003030812 */ /* 0x000fe400078ec0ff */
[----:B------:R-:W-:Y:S02]  /*09a0*/  @!P0 LOP3.LUT R0, R0, 0x7f00, RZ, 0xc0, !PT ;  /* 0x00007f0000008812 */ /* 0x000fe400078ec0ff */
[----:B------:R-:W-:Y:S02]  /*09b0*/  @P0 LOP3.LUT R3, R3, 0x70000000, RZ, 0xfc, !PT ;  /* 0x7000000003030812 */ /* 0x000fe400078efcff */
[----:B------:R-:W-:-:S03]  /*09c0*/  @!P0 LOP3.LUT R0, R0, 0x3f000000, RZ, 0xfc, !PT ;  /* 0x3f00000000008812 */ /* 0x000fc600078efcff */
[----:B------:R-:W-:Y:S02]  /*09d0*/  @P0 FMUL.FTZ R3, R3, 1.9259299443872358531e-34 ;  /* 0x0780000003030820 */ /* 0x000fe40000410000 */
[----:B------:R-:W-:Y:S01]  /*09e0*/  @!P0 FADD.FTZ R3, R0, -0.5 ;  /* 0xbf00000000038421 */ /* 0x000fe20000010000 */
[----:B------:R-:W-:-:S05]  /*09f0*/  IMAD.SHL.U32 R0, R4, 0x1000000, RZ ;  /* 0x0100000004007824 */ /* 0x000fca00078e00ff */
[----:B------:R-:W-:-:S04]  /*0a00*/  LOP3.LUT R0, R3, 0x80000000, R0, 0xf8, !PT ;  /* 0x8000000003007812 */ /* 0x000fc800078ef800 */
[----:B------:R-:W-:-:S04]  /*0a10*/  F2FP.BF16.F32.PACK_AB R0, RZ, R0 ;  /* 0x00000000ff00723e */ /* 0x000fc800000010ff */
[----:B------:R-:W-:Y:S01]  /*0a20*/  PRMT R17, R0, 0x7610, R17 ;  /* 0x0000761000117816 */ /* 0x000fe20000000011 */
[----:B------:R-:W-:Y:S06]  /*0a30*/  BRA `(.L_x_285) ;  /* 0x0000000400d87947 */ /* 0x000fec0003800000 */
.L_x_295:
[----:B------:R0:W5:Y:S01]  /*0a40*/  LDG.E.U16 R17, desc[UR36][R4.64] ;  /* 0x0000002404117981 */ /* 0x000162000c1e1500 */
[----:B------:R-:W-:Y:S05]  /*0a50*/  BRA `(.L_x_285) ;  /* 0x0000000400d07947 */ /* 0x000fea0003800000 */
.L_x_292:
        /* <DEDUP_REMOVED lines=10> */
[----:B------:R-:W-:-:S04]  /*0b00*/  F2FP.BF16.F32.PACK_AB R0, RZ, R0 ;  /* 0x00000000ff00723e */ /* 0x000fc800000010ff */
[----:B------:R-:W-:Y:S01]  /*0b10*/  PRMT R17, R0, 0x7610, R17 ;  /* 0x0000761000117816 */ /* 0x000fe20000000011 */
[----:B------:R-:W-:Y:S06]  /*0b20*/  BRA `(.L_x_285) ;  /* 0x00000004009c7947 */ /* 0x000fec0003800000 */
.L_x_299:
        /* <DEDUP_REMOVED lines=21> */
.L_x_303:
[----:B------:R-:W-:Y:S05]  /*0c80*/  BSYNC B1 ;  /* 0x0000000000017941 */ /* 0x000fea0003800000 */
.L_x_302:
[----:B------:R-:W-:Y:S01]  /*0c90*/  LEA R5, R0, 0x3b800000, 0x17 ;  /* 0x3b80000000057811 */ /* 0x000fe200078eb8ff */
[----:B------:R-:W-:-:S05]  /*0ca0*/  IMAD.SHL.U32 R0, R3, 0x100000, RZ ;  /* 0x0010000003007824 */ /* 0x000fca00078e00ff */
[----:B------:R-:W-:-:S07]  /*0cb0*/  LOP3.LUT R0, R5, R0, R6, 0xfe, !PT ;  /* 0x0000000005007212 */ /* 0x000fce00078efe06 */
.L_x_301:
[----:B------:R-:W-:Y:S05]  /*0cc0*/  BSYNC B0 ;  /* 0x0000000000007941 */ /* 0x000fea0003800000 */
.L_x_300:
[----:B------:R-:W-:-:S04]  /*0cd0*/  F2FP.BF16.F32.PACK_AB R0, RZ, R0 ;  /* 0x00000000ff00723e */ /* 0x000fc800000010ff */
[----:B------:R-:W-:Y:S01]  /*0ce0*/  PRMT R17, R0, 0x7610, R17 ;  /* 0x0000761000117816 */ /* 0x000fe20000000011 */
[----:B------:R-:W-:Y:S06]  /*0cf0*/  BRA `(.L_x_285) ;  /* 0x0000000400287947 */ /* 0x000fec0003800000 */
.L_x_298:
        /* <DEDUP_REMOVED lines=21> */
.L_x_307:
[----:B------:R-:W-:Y:S05]  /*0e50*/  BSYNC B1 ;  /* 0x0000000000017941 */ /* 0x000fea0003800000 */
.L_x_306:
[----:B------:R-:W-:Y:S01]  /*0e60*/  LEA R5, R0, 0x37800000, 0x17 ;  /* 0x3780000000057811 */ /* 0x000fe200078eb8ff */
[----:B------:R-:W-:-:S05]  /*0e70*/  IMAD.SHL.U32 R0, R3, 0x200000, RZ ;  /* 0x0020000003007824 */ /* 0x000fca00078e00ff */
[----:B------:R-:W-:-:S07]  /*0e80*/  LOP3.LUT R0, R5, R0, R6, 0xfe, !PT ;  /* 0x0000000005007212 */ /* 0x000fce00078efe06 */
.L_x_305:
[----:B------:R-:W-:Y:S05]  /*0e90*/  BSYNC B0 ;  /* 0x0000000000007941 */ /* 0x000fea0003800000 */
.L_x_304:
[----:B------:R-:W-:-:S04]  /*0ea0*/  F2FP.BF16.F32.PACK_AB R0, RZ, R0 ;  /* 0x00000000ff00723e */ /* 0x000fc800000010ff */
[----:B------:R-:W-:Y:S01]  /*0eb0*/  PRMT R17, R0, 0x7610, R17 ;  /* 0x0000761000117816 */ /* 0x000fe20000000011 */
[----:B------:R-:W-:Y:S06]  /*0ec0*/  BRA `(.L_x_285) ;  /* 0x0000000000b47947 */ /* 0x000fec0003800000 */
.L_x_297:
        /* <DEDUP_REMOVED lines=14> */
.L_x_311:
[----:B------:R-:W-:Y:S05]  /*0fb0*/  BSYNC B0 ;  /* 0x0000000000007941 */ /* 0x000fea0003800000 */
.L_x_310:
[----:B------:R-:W-:-:S04]  /*0fc0*/  F2FP.BF16.F32.PACK_AB R0, RZ, R0 ;  /* 0x00000000ff00723e */ /* 0x000fc800000010ff */
[----:B------:R-:W-:Y:S01]  /*0fd0*/  PRMT R17, R0, 0x7610, R17 ;  /* 0x0000761000117816 */ /* 0x000fe20000000011 */
[----:B------:R-:W-:Y:S06]  /*0fe0*/  BRA `(.L_x_285) ;  /* 0x00000000006c7947 */ /* 0x000fec0003800000 */
.L_x_284:
        /* <DEDUP_REMOVED lines=16> */
.L_x_312:
[----:B------:R-:W-:Y:S01]  /*10f0*/  PRMT R17, RZ, 0x7610, R17 ;  /* 0x00007610ff117816 */ /* 0x000fe20000000011 */
[----:B------:R-:W-:Y:S06]  /*1100*/  BRA `(.L_x_285) ;  /* 0x0000000000247947 */ /* 0x000fec0003800000 */
.L_x_309:
[----:B------:R-:W2:Y:S02]  /*1110*/  LDG.E.64 R4, desc[UR36][R4.64] ;  /* 0x0000002404047981 */ /* 0x000ea4000c1e1b00 */
[----:B--2---:R-:W0:Y:S02]  /*1120*/  I2F.U64 R0, R4 ;  /* 0x0000000400007312 */ /* 0x004e240000301000 */
[----:B0-----:R-:W-:-:S04]  /*1130*/  F2FP.BF16.F32.PACK_AB R0, RZ, R0 ;  /* 0x00000000ff00723e */ /* 0x001fc800000010ff */
[----:B------:R-:W-:Y:S01]  /*1140*/  PRMT R17, R0, 0x7610, R17 ;  /* 0x0000761000117816 */ /* 0x000fe20000000011 */
[----:B------:R-:W-:Y:S06]  /*1150*/  BRA `(.L_x_285) ;  /* 0x0000000000107947 */ /* 0x000fec0003800000 */
.L_x_308:
[----:B------:R-:W2:Y:S02]  /*1160*/  LDG.E R4, desc[UR36][R4.64] ;  /* 0x0000002404047981 */ /* 0x000ea4000c1e1900 */
[----:B--2---:R-:W-:-:S04]  /*1170*/  I2FP.F32.U32 R0, R4 ;  /* 0x0000000400007245 */ /* 0x004fc80000201000 */
[----:B------:R-:W-:-:S04]  /*1180*/  F2FP.BF16.F32.PACK_AB R0, RZ, R0 ;  /* 0x00000000ff00723e */ /* 0x000fc800000010ff */
[----:B------:R-:W-:-:S07]  /*1190*/  PRMT R17, R0, 0x7610, R17 ;  /* 0x0000761000117816 */ /* 0x000fce0000000011 */
.L_x_285:
[----:B------:R-:W1:Y:S02]  /*11a0*/  S2R R23, SR_TID.X ;  /* 0x0000000000177919 */ /* 0x000e640000002100 */
[----:B-1----:R-:W-:-:S07]  /*11b0*/  VIADD R23, R23, 0x80 ;  /* 0x0000008017177836 */ /* 0x002fce0000000000 */
.L_x_279:
[----:B------:R-:W-:Y:S05]  /*11c0*/  BSYNC B6 ;  /* 0x0000000000067941 */ /* 0x000fea0003800000 */
.L_x_278:
[----:B------:R-:W-:Y:S01]  /*11d0*/  ISETP.GE.AND P0, PT, R23, R16, PT ;  /* 0x000000101700720c */ /* 0x000fe20003f06270 */
[----:B------:R-:W-:-:S12]  /*11e0*/  BSSY B6, `(.L_x_313) ;  /* 0x0000111000067945 */ /* 0x000fd80003800000 */
[----:B------:R-:W-:Y:S05]  /*11f0*/  @P0 BRA `(.L_x_314) ;  /* 0x00000010003c0947 */ /* 0x000fea0003800000 */
[----:B0-----:R-:W0:Y:S01]  /*1200*/  LDC.64 R4, c[0x0][0x220] ;  /* 0x00008800ff047b82 */ /* 0x001e220000000a00 */
[----:B------:R-:W-:Y:S01]  /*1210*/  IMAD R0, R2, 0x200, R23 ;  /* 0x0000020002007824 */ /* 0x000fe200078e0217 */
[----:B------:R-:W-:Y:S01]  /*1220*/  PRMT R6, R22, 0x9910, RZ ;  /* 0x0000991016067816 */ /* 0x000fe200000000ff */
[----:B------:R-:W-:Y:S02]  /*1230*/  ULDC UR4, c[0x0][0x230] ;  /* 0x00008c0000047ab9 */ /* 0x000fe40000000800 */
[----:B------:R-:W-:Y:S02]  /*1240*/  IMAD R3, R0, UR4, RZ ;  /* 0x0000000400037c24 */ /* 0x000fe4000f8e02ff */
[----:B------:R-:W-:-:S05]  /*1250*/  IMAD.MOV.U32 R0, RZ, RZ, R6 ;  /* 0x000000ffff007224 */ /* 0x000fca00078e0006 */
[----:B------:R-:W-:Y:S02]  /*1260*/  ISETP.GT.AND P1, PT, R0, 0x9, PT ;  /* 0x000000090000780c */ /* 0x000fe40003f24270 */
[----:B0-----:R-:W-:-:S05]  /*1270*/  IADD3 R4, P0, R3, R4, RZ ;  /* 0x0000000403047210 */ /* 0x001fca0007f1e0ff */
[----:B------:R-:W-:-:S06]  /*1280*/  IMAD.X R5, RZ, RZ, R5, P0 ;  /* 0x000000ffff057224 */ /* 0x000fcc00000e0605 */
        /* <DEDUP_REMOVED lines=14> */
.L_x_318:
[----:B------:R-:W2:Y:S02]  /*1370*/  LDG.E.U8 R4, desc[UR36][R4.64] ;  /* 0x0000002404047981 */ /* 0x000ea4000c1e1100 */
[----:B--2---:R-:W-:-:S04]  /*1380*/  I2FP.F32.U32 R0, R4 ;  /* 0x0000000400007245 */ /* 0x004fc80000201000 */
[----:B------:R-:W-:-:S04]  /*1390*/  F2FP.BF16.F32.PACK_AB R0, RZ, R0 ;  /* 0x00000000ff00723e */ /* 0x000fc800000010ff */
[----:B------:R-:W-:Y:S01]  /*13a0*/  PRMT R18, R0, 0x7610, R18 ;  /* 0x0000761000127816 */ /* 0x000fe20000000012 */
[----:B------:R-:W-:Y:S06]  /*13b0*/  BRA `(.L_x_320) ;  /* 0x0000000c00c87947 */ /* 0x000fec0003800000 */
.L_x_317:
        /* <DEDUP_REMOVED lines=11> */
.L_x_322:
[----:B------:R-:W2:Y:S02]  /*1470*/  LDG.E R4, desc[UR36][R4.64] ;  /* 0x0000002404047981 */ /* 0x000ea4000c1e1900 */
[----:B--2---:R-:W-:-:S04]  /*1480*/  I2FP.F32.S32 R0, R4 ;  /* 0x0000000400007245 */ /* 0x004fc80000201400 */
[----:B------:R-:W-:-:S04]  /*1490*/  F2FP.BF16.F32.PACK_AB R0, RZ, R0 ;  /* 0x00000000ff00723e */ /* 0x000fc800000010ff */
[----:B------:R-:W-:Y:S01]  /*14a0*/  PRMT R18, R0, 0x7610, R18 ;  /* 0x0000761000127816 */ /* 0x000fe20000000012 */
[----:B------:R-:W-:Y:S06]  /*14b0*/  BRA `(.L_x_320) ;  /* 0x0000000c00887947 */ /* 0x000fec0003800000 */
.L_x_321:
[----:B------:R-:W2:Y:S02]  /*14c0*/  LDG.E.U16 R4, desc[UR36][R4.64] ;  /* 0x0000002404047981 */ /* 0x000ea4000c1e1500 */
[----:B--2---:R-:W0:Y:S02]  /*14d0*/  I2F.S16 R0, R4 ;  /* 0x0000000400007306 */ /* 0x004e240000101400 */
[----:B0-----:R-:W-:-:S04]  /*14e0*/  F2FP.BF16.F32.PACK_AB R0, RZ, R0 ;  /* 0x00000000ff00723e */ /* 0x001fc800000010ff */
[----:B------:R-:W-:Y:S01]  /*14f0*/  PRMT R18, R0, 0x7610, R18 ;  /* 0x0000761000127816 */ /* 0x000fe20000000012 */
[----:B------:R-:W-:Y:S06]  /*1500*/  BRA `(.L_x_320) ;  /* 0x0000000c00747947 */ /* 0x000fec0003800000 */
.L_x_316:
        /* <DEDUP_REMOVED lines=9> */
.L_x_324:
[----:B------:R-:W2:Y:S02]  /*15a0*/  LDG.E.U16 R0, desc[UR36][R4.64] ;  /* 0x0000002404007981 */ /* 0x000ea4000c1e1500 */
[----:B--2---:R-:W-:-:S05]  /*15b0*/  HADD2.F32 R0, -RZ, R0.H0_H0 ;  /* 0x20000000ff007230 */ /* 0x004fca0000004100 */
[----:B------:R-:W-:-:S04]  /*15c0*/  F2FP.BF16.F32.PACK_AB R0, RZ, R0 ;  /* 0x00000000ff00723e */ /* 0x000fc800000010ff */
[----:B------:R-:W-:Y:S01]  /*15d0*/  PRMT R18, R0, 0x7610, R18 ;  /* 0x0000761000127816 */ /* 0x000fe20000000012 */
[----:B------:R-:W-:Y:S06]  /*15e0*/  BRA `(.L_x_320) ;  /* 0x0000000c003c7947 */ /* 0x000fec0003800000 */
.L_x_323:
        /* <DEDUP_REMOVED lines=9> */
.L_x_326:
[----:B------:R-:W2:Y:S02]  /*1680*/  LDG.E.U16 R4, desc[UR36][R4.64] ;  /* 0x0000002404047981 */ /* 0x000ea4000c1e1500 */
[----:B--2---:R-:W-:-:S05]  /*1690*/  HADD2.F32 R0, -RZ, R4.H0_H0 ;  /* 0x20000004ff007230 */ /* 0x004fca0000004100 */
[----:B------:R-:W-:-:S04]  /*16a0*/  F2FP.BF16.F32.PACK_AB R0, RZ, R0 ;  /* 0x00000000ff00723e */ /* 0x000fc800000010ff */
[----:B------:R-:W-:Y:S01]  /*16b0*/  PRMT R18, R0, 0x7610, R18 ;  /* 0x0000761000127816 */ /* 0x000fe20000000012 */
[----:B------:R-:W-:Y:S06]  /*16c0*/  BRA `(.L_x_320) ;  /* 0x0000000c00047947 */ /* 0x000fec0003800000 */
.L_x_325:
        /* <DEDUP_REMOVED lines=9> */
.L_x_315:
        /* <DEDUP_REMOVED lines=14> */
.L_x_329:
        /* <DEDUP_REMOVED lines=9> */
.L_x_328:
        /* <DEDUP_REMOVED lines=28> */
.L_x_331:
[----:B------:R-:W2:Y:S02]  /*1a90*/  LDG.E.U8 R4, desc[UR36][R4.64] ;  /* 0x0000002404047981 */ /* 0x000ea4000c1e1100 */
[----:B--2---:R-:W-:-:S05]  /*1aa0*/  IMAD.SHL.U32 R0, R4, 0x2000000, RZ ;  /* 0x0200000004007824 */ /* 0x004fca00078e00ff */
[----:B------:R-:W-:-:S13]  /*1ab0*/  ISETP.GE.U32.AND P0, PT, R0, 0x8000000, PT ;  /* 0x080000000000780c */ /* 0x000fda0003f06070 */
[C---:B------:R-:W-:Y:S02]  /*1ac0*/  @!P0 IMAD.SHL.U32 R0, R4.reuse, 0x100, RZ ;  /* 0x0000010004008824 */ /* 0x040fe400078e00ff */
[----:B------:R-:W-:-:S03]  /*1ad0*/  @P0 IMAD.SHL.U32 R3, R4, 0x200000, RZ ;  /* 0x0020000004030824 */ /* 0x000fc600078e00ff */
        /* <DEDUP_REMOVED lines=10> */
.L_x_330:
[----:B------:R0:W5:Y:S01]  /*1b80*/  LDG.E.U16 R18, desc[UR36][R4.64] ;  /* 0x0000002404127981 */ /* 0x000162000c1e1500 */
[----:B------:R-:W-:Y:S05]  /*1b90*/  BRA `(.L_x_320) ;  /* 0x0000000400d07947 */ /* 0x000fea0003800000 */
.L_x_327:
        /* <DEDUP_REMOVED lines=13> */
.L_x_334:
        /* <DEDUP_REMOVED lines=21> */
.L_x_338:
[----:B------:R-:W-:Y:S05]  /*1dc0*/  BSYNC B1 ;  /* 0x0000000000017941 */ /* 0x000fea0003800000 */
.L_x_337:
[----:B------:R-:W-:Y:S01]  /*1dd0*/  LEA R5, R0, 0x3b800000, 0x17 ;  /* 0x3b80000000057811 */ /* 0x000fe200078eb8ff */
[----:B------:R-:W-:-:S05]  /*1de0*/  IMAD.SHL.U32 R0, R3, 0x100000, RZ ;  /* 0x0010000003007824 */ /* 0x000fca00078e00ff */
[----:B------:R-:W-:-:S07]  /*1df0*/  LOP3.LUT R0, R5, R0, R6, 0xfe, !PT ;  /* 0x0000000005007212 */ /* 0x000fce00078efe06 */
.L_x_336:
[----:B------:R-:W-:Y:S05]  /*1e00*/  BSYNC B0 ;  /* 0x0000000000007941 */ /* 0x000fea0003800000 */
.L_x_335:
[----:B------:R-:W-:-:S04]  /*1e10*/  F2FP.BF16.F32.PACK_AB R0, RZ, R0 ;  /* 0x00000000ff00723e */ /* 0x000fc800000010ff */
[----:B------:R-:W-:Y:S01]  /*1e20*/  PRMT R18, R0, 0x7610, R18 ;  /* 0x0000761000127816 */ /* 0x000fe20000000012 */
[----:B------:R-:W-:Y:S06]  /*1e30*/  BRA `(.L_x_320) ;  /* 0x0000000400287947 */ /* 0x000fec0003800000 */
.L_x_333:
        /* <DEDUP_REMOVED lines=21> */
.L_x_342:
[----:B------:R-:W-:Y:S05]  /*1f90*/  BSYNC B1 ;  /* 0x0000000000017941 */ /* 0x000fea0003800000 */
.L_x_341:
[----:B------:R-:W-:Y:S01]  /*1fa0*/  LEA R5, R0, 0x37800000, 0x17 ;  /* 0x3780000000057811 */ /* 0x000fe200078eb8ff */
[----:B------:R-:W-:-:S05]  /*1fb0*/  IMAD.SHL.U32 R0, R3, 0x200000, RZ ;  /* 0x0020000003007824 */ /* 0x000fca00078e00ff */
[----:B------:R-:W-:-:S07]  /*1fc0*/  LOP3.LUT R0, R5, R0, R6, 0xfe, !PT ;  /* 0x0000000005007212 */ /* 0x000fce00078efe06 */
.L_x_340:
[----:B------:R-:W-:Y:S05]  /*1fd0*/  BSYNC B0 ;  /* 0x0000000000007941 */ /* 0x000fea0003800000 */
.L_x_339:
[----:B------:R-:W-:-:S04]  /*1fe0*/  F2FP.BF16.F32.PACK_AB R0, RZ, R0 ;  /* 0x00000000ff00723e */ /* 0x000fc800000010ff */
[----:B------:R-:W-:Y:S01]  /*1ff0*/  PRMT R18, R0, 0x7610, R18 ;  /* 0x0000761000127816 */ /* 0x000fe20000000012 */
[----:B------:R-:W-:Y:S06]  /*2000*/  BRA `(.L_x_320) ;  /* 0x0000000000b47947 */ /* 0x000fec0003800000 */
.L_x_332:
        /* <DEDUP_REMOVED lines=14> */
.L_x_346:
[----:B------:R-:W-:Y:S05]  /*20f0*/  BSYNC B0 ;  /* 0x0000000000007941 */ /* 0x000fea0003800000 */
.L_x_345:
[----:B------:R-:W-:-:S04]  /*2100*/  F2FP.BF16.F32.PACK_AB R0, RZ, R0 ;  /* 0x00000000ff00723e */ /* 0x000fc800000010ff */
[----:B------:R-:W-:Y:S01]  /*2110*/  PRMT R18, R0, 0x7610, R18 ;  /* 0x0000761000127816 */ /* 0x000fe20000000012 */
[----:B------:R-:W-:Y:S06]  /*2120*/  BRA `(.L_x_320) ;  /* 0x00000000006c7947 */ /* 0x000fec0003800000 */
.L_x_319:
        /* <DEDUP_REMOVED lines=15> */
[----:B0----5:R-:W-:Y:S05]  /*2220*/  CALL.ABS.NOINC R14 ;  /* 0x000000000e007343 */ /* 0x021fea0003c00000 */
.L_x_347:
[----:B------:R-:W-:Y:S01]  /*2230*/  PRMT R18, RZ, 0x7610, R18 ;  /* 0x00007610ff127816 */ /* 0x000fe20000000012 */
[----:B------:R-:W-:Y:S06]  /*2240*/  BRA `(.L_x_320) ;  /* 0x0000000000247947 */ /* 0x000fec0003800000 */
.L_x_344:
[----:B------:R-:W2:Y:S02]  /*2250*/  LDG.E.64 R4, desc[UR36][R4.64] ;  /* 0x0000002404047981 */ /* 0x000ea4000c1e1b00 */
[----:B--2---:R-:W0:Y:S02]  /*2260*/  I2F.U64 R0, R4 ;  /* 0x0000000400007312 */ /* 0x004e240000301000 */
[----:B0-----:R-:W-:-:S04]  /*2270*/  F2FP.BF16.F32.PACK_AB R0, RZ, R0 ;  /* 0x00000000ff00723e */ /* 0x001fc800000010ff */
[----:B------:R-:W-:Y:S01]  /*2280*/  PRMT R18, R0, 0x7610, R18 ;  /* 0x0000761000127816 */ /* 0x000fe20000000012 */
[----:B------:R-:W-:Y:S06]  /*2290*/  BRA `(.L_x_320) ;  /* 0x0000000000107947 */ /* 0x000fec0003800000 */
.L_x_343:
[----:B------:R-:W2:Y:S02]  /*22a0*/  LDG.E R4, desc[UR36][R4.64] ;  /* 0x0000002404047981 */ /* 0x000ea4000c1e1900 */
[----:B--2---:R-:W-:-:S04]  /*22b0*/  I2FP.F32.U32 R0, R4 ;  /* 0x0000000400007245 */ /* 0x004fc80000201000 */
[----:B------:R-:W-:-:S04]  /*22c0*/  F2FP.BF16.F32.PACK_AB R0, RZ, R0 ;  /* 0x00000000ff00723e */ /* 0x000fc800000010ff */
[----:B------:R-:W-:-:S07]  /*22d0*/  PRMT R18, R0, 0x7610, R18 ;  /* 0x0000761000127816 */ /* 0x000fce0000000012 */
.L_x_320:
[----:B------:R-:W-:-:S07]  /*22e0*/  VIADD R23, R23, 0x80 ;  /* 0x0000008017177836 */ /* 0x000fce0000000000 */
.L_x_314:
[----:B------:R-:W-:Y:S05]  /*22f0*/  BSYNC B6 ;  /* 0x0000000000067941 */ /* 0x000fea0003800000 */
.L_x_313:
[----:B------:R-:W-:Y:S01]  /*2300*/  ISETP.GE.AND P0, PT, R23, R16, PT ;  /* 0x000000101700720c */ /* 0x000fe20003f06270 */
[----:B------:R-:W-:Y:S01]  /*2310*/  BSSY B6, `(.L_x_348) ;  /* 0x0000113000067945 */ /* 0x000fe20003800000 */
[----:B------:R-:W-:Y:S02]  /*2320*/  PRMT R19, RZ, 0x7610, R19 ;  /* 0x00007610ff137816 */ /* 0x000fe40000000013 */
[----:B------:R-:W-:-:S09]  /*2330*/  PRMT R24, RZ, 0x7610, R24 ;  /* 0x00007610ff187816 */ /* 0x000fd20000000018 */
        /* <DEDUP_REMOVED lines=24> */
.L_x_353:
[----:B------:R-:W2:Y:S02]  /*24c0*/  LDG.E.U8 R4, desc[UR36][R4.64] ;  /* 0x0000002404047981 */ /* 0x000ea4000c1e1100 */
[----:B--2---:R-:W-:-:S04]  /*24d0*/  I2FP.F32.U32 R0, R4 ;  /* 0x0000000400007245 */ /* 0x004fc80000201000 */
[----:B------:R-:W-:-:S04]  /*24e0*/  F2FP.BF16.F32.PACK_AB R0, RZ, R0 ;  /* 0x00000000ff00723e */ /* 0x000fc800000010ff */
[----:B------:R-:W-:Y:S01]  /*24f0*/  PRMT R24, R0, 0x7610, R24 ;  /* 0x0000761000187816 */ /* 0x000fe20000000018 */
[----:B------:R-:W-:Y:S06]  /*2500*/  BRA `(.L_x_355) ;  /* 0x0000000c00c87947 */ /* 0x000fec0003800000 */
.L_x_352:
        /* <DEDUP_REMOVED lines=11> */
.L_x_357:
[----:B------:R-:W2:Y:S02]  /*25c0*/  LDG.E R4, desc[UR36][R4.64] ;  /* 0x0000002404047981 */ /* 0x000ea4000c1e1900 */
[----:B--2---:R-:W-:-:S04]  /*25d0*/  I2FP.F32.S32 R0, R4 ;  /* 0x0000000400007245 */ /* 0x004fc80000201400 */
[----:B------:R-:W-:-:S04]  /*25e0*/  F2FP.BF16.F32.PACK_AB R0, RZ, R0 ;  /* 0x00000000ff00723e */ /* 0x000fc800000010ff */
[----:B------:R-:W-:Y:S01]  /*25f0*/  PRMT R24, R0, 0x7610, R24 ;  /* 0x0000761000187816 */ /* 0x000fe20000000018 */
[----:B------:R-:W-:Y:S06]  /*2600*/  BRA `(.L_x_355) ;  /* 0x0000000c00887947 */ /* 0x000fec0003800000 */
.L_x_356:
[----:B------:R-:W2:Y:S02]  /*2610*/  LDG.E.U16 R4, desc[UR36][R4.64] ;  /* 0x0000002404047981 */ /* 0x000ea4000c1e1500 */
[----:B--2---:R-:W0:Y:S02]  /*2620*/  I2F.S16 R0, R4 ;  /* 0x0000000400007306 */ /* 0x004e240000101400 */
[----:B0-----:R-:W-:-:S04]  /*2630*/  F2FP.BF16.F32.PACK_AB R0, RZ, R0 ;  /* 0x00000000ff00723e */ /* 0x001fc800000010ff */
[----:B------:R-:W-:Y:S01]  /*2640*/  PRMT R24, R0, 0x7610, R24 ;  /* 0x0000761000187816 */ /* 0x000fe20000000018 */
[----:B------:R-:W-:Y:S06]  /*2650*/  BRA `(.L_x_355) ;  /* 0x0000000c00747947 */ /* 0x000fec0003800000 */
.L_x_351:
        /* <DEDUP_REMOVED lines=9> */
.L_x_359:
[----:B------:R-:W2:Y:S02]  /*26f0*/  LDG.E.U16 R0, desc[UR36][R4.64] ;  /* 0x0000002404007981 */ /* 0x000ea4000c1e1500 */
[----:B--2---:R-:W-:-:S05]  /*2700*/  HADD2.F32 R0, -RZ, R0.H0_H0 ;  /* 0x20000000ff007230 */ /* 0x004fca0000004100 */
[----:B------:R-:W-:-:S04]  /*2710*/  F2FP.BF16.F32.PACK_AB R0, RZ, R0 ;  /* 0x00000000ff00723e */ /* 0x000fc800000010ff */
[----:B------:R-:W-:Y:S01]  /*2720*/  PRMT R24, R0, 0x7610, R24 ;  /* 0x0000761000187816 */ /* 0x000fe20000000018 */
[----:B------:R-:W-:Y:S06]  /*2730*/  BRA `(.L_x_355) ;  /* 0x0000000c003c7947 */ /* 0x000fec0003800000 */
.L_x_358:
        /* <DEDUP_REMOVED lines=9> */
.L_x_361:
[----:B------:R-:W2:Y:S02]  /*27d0*/  LDG.E.U16 R4, desc[UR36][R4.64] ;  /* 0x0000002404047981 */ /* 0x000ea4000c1e1500 */
[----:B--2---:R-:W-:-:S05]  /*27e0*/  HADD2.F32 R0, -RZ, R4.H0_H0 ;  /* 0x20000004ff007230 */ /* 0x004fca0000004100 */
[----:B------:R-:W-:-:S04]  /*27f0*/  F2FP.BF16.F32.PACK_AB R0, RZ, R0 ;  /* 0x00000000ff00723e */ /* 0x000fc800000010ff */
[----:B------:R-:W-:Y:S01]  /*2800*/  PRMT R24, R0, 0x7610, R24 ;  /* 0x0000761000187816 */ /* 0x000fe20000000018 */
[----:B------:R-:W-:Y:S06]  /*2810*/  BRA `(.L_x_355) ;  /* 0x0000000c00047947 */ /* 0x000fec0003800000 */
.L_x_360:
        /* <DEDUP_REMOVED lines=9> */
.L_x_350:
        /* <DEDUP_REMOVED lines=14> */
.L_x_364:
        /* <DEDUP_REMOVED lines=9> */
.L_x_363:
        /* <DEDUP_REMOVED lines=28> */
.L_x_366:
        /* <DEDUP_REMOVED lines=15> */
.L_x_365:
[----:B------:R0:W5:Y:S01]  /*2cd0*/  LDG.E.U16 R24, desc[UR36][R4.64] ;  /* 0x0000002404187981 */ /* 0x000162000c1e1500 */
[----:B------:R-:W-:Y:S05]  /*2ce0*/  BRA `(.L_x_355) ;  /* 0x0000000400d07947 */ /* 0x000fea0003800000 */
.L_x_362:
        /* <DEDUP_REMOVED lines=13> */
.L_x_369:
        /* <DEDUP_REMOVED lines=21> */
.L_x_373:
[----:B------:R-:W-:Y:S05]  /*2f10*/  BSYNC B1 ;  /* 0x0000000000017941 */ /* 0x000fea0003800000 */
.L_x_372:
[----:B------:R-:W-:Y:S01]  /*2f20*/  LEA R5, R0, 0x3b800000, 0x17 ;  /* 0x3b80000000057811 */ /* 0x000fe200078eb8ff */
[----:B------:R-:W-:-:S05]  /*2f30*/  IMAD.SHL.U32 R0, R3, 0x100000, RZ ;  /* 0x0010000003007824 */ /* 0x000fca00078e00ff */
[----:B------:R-:W-:-:S07]  /*2f40*/  LOP3.LUT R0, R5, R0, R6, 0xfe, !PT ;  /* 0x0000000005007212 */ /* 0x000fce00078efe06 */
.L_x_371:
[----:B------:R-:W-:Y:S05]  /*2f50*/  BSYNC B0 ;  /* 0x0000000000007941 */ /* 0x000fea0003800000 */
.L_x_370:
[----:B------:R-:W-:-:S04]  /*2f60*/  F2FP.BF16.F32.PACK_AB R0, RZ, R0 ;  /* 0x00000000ff00723e */ /* 0x000fc800000010ff */
[----:B------:R-:W-:Y:S01]  /*2f70*/  PRMT R24, R0, 0x7610, R24 ;  /* 0x0000761000187816 */ /* 0x000fe20000000018 */
[----:B------:R-:W-:Y:S06]  /*2f80*/  BRA `(.L_x_355) ;  /* 0x0000000400287947 */ /* 0x000fec0003800000 */
.L_x_368:
        /* <DEDUP_REMOVED lines=21> */
.L_x_377:
[----:B------:R-:W-:Y:S05]  /*30e0*/  BSYNC B1 ;  /* 0x0000000000017941 */ /* 0x000fea0003800000 */
.L_x_376:
[----:B------:R-:W-:Y:S01]  /*30f0*/  LEA R5, R0, 0x37800000, 0x17 ;  /* 0x3780000000057811 */ /* 0x000fe200078eb8ff */
[----:B------:R-:W-:-:S05]  /*3100*/  IMAD.SHL.U32 R0, R3, 0x200000, RZ ;  /* 0x0020000003007824 */ /* 0x000fca00078e00ff */
[----:B------:R-:W-:-:S07]  /*3110*/  LOP3.LUT R0, R5, R0, R6, 0xfe, !PT ;  /* 0x0000000005007212 */ /* 0x000fce00078efe06 */
.L_x_375:
[----:B------:R-:W-:Y:S05]  /*3120*/  BSYNC B0 ;  /* 0x0000000000007941 */ /* 0x000fea0003800000 */
.L_x_374:
[----:B------:R-:W-:-:S04]  /*3130*/  F2FP.BF16.F32.PACK_AB R0, RZ, R0 ;  /* 0x00000000ff00723e */ /* 0x000fc800000010ff */
[----:B------:R-:W-:Y:S01]  /*3140*/  PRMT R24, R0, 0x7610, R24 ;  /* 0x0000761000187816 */ /* 0x000fe20000000018 */
[----:B------:R-:W-:Y:S06]  /*3150*/  BRA `(.L_x_355) ;  /* 0x0000000000b47947 */ /* 0x000fec0003800000 */
.L_x_367:
        /* <DEDUP_REMOVED lines=14> */
.L_x_381:
[----:B------:R-:W-:Y:S05]  /*3240*/  BSYNC B0 ;  /* 0x0000000000007941 */ /* 0x000fea0003800000 */
.L_x_380:
[----:B------:R-:W-:-:S04]  /*3250*/  F2FP.BF16.F32.PACK_AB R0, RZ, R0 ;  /* 0x00000000ff00723e */ /* 0x000fc800000010ff */
[----:B------:R-:W-:Y:S01]  /*3260*/  PRMT R24, R0, 0x7610, R24 ;  /* 0x0000761000187816 */ /* 0x000fe20000000018 */
[----:B------:R-:W-:Y:S06]  /*3270*/  BRA `(.L_x_355) ;  /* 0x00000000006c7947 */ /* 0x000fec0003800000 */
.L_x_354:
        /* <DEDUP_REMOVED lines=16> */
.L_x_382:
[----:B------:R-:W-:Y:S01]  /*3380*/  PRMT R24, RZ, 0x7610, R24 ;  /* 0x00007610ff187816 */ /* 0x000fe20000000018 */
[----:B------:R-:W-:Y:S06]  /*3390*/  BRA `(.L_x_355) ;  /* 0x0000000000247947 */ /* 0x000fec0003800000 */
.L_x_379:
[----:B------:R-:W2:Y:S02]  /*33a0*/  LDG.E.64 R4, desc[UR36][R4.64] ;  /* 0x0000002404047981 */ /* 0x000ea4000c1e1b00 */
[----:B--2---:R-:W0:Y:S02]  /*33b0*/  I2F.U64 R0, R4 ;  /* 0x0000000400007312 */ /* 0x004e240000301000 */
[----:B0-----:R-:W-:-:S04]  /*33c0*/  F2FP.BF16.F32.PACK_AB R0, RZ, R0 ;  /* 0x00000000ff00723e */ /* 0x001fc800000010ff */
[----:B------:R-:W-:Y:S01]  /*33d0*/  PRMT R24, R0, 0x7610, R24 ;  /* 0x0000761000187816 */ /* 0x000fe20000000018 */
[----:B------:R-:W-:Y:S06]  /*33e0*/  BRA `(.L_x_355) ;  /* 0x0000000000107947 */ /* 0x000fec0003800000 */
.L_x_378:
[----:B------:R-:W2:Y:S02]  /*33f0*/  LDG.E R4, desc[UR36][R4.64] ;  /* 0x0000002404047981 */ /* 0x000ea4000c1e1900 */
[----:B--2---:R-:W-:-:S04]  /*3400*/  I2FP.F32.U32 R0, R4 ;  /* 0x0000000400007245 */ /* 0x004fc80000201000 */
[----:B------:R-:W-:-:S04]  /*3410*/  F2FP.BF16.F32.PACK_AB R0, RZ, R0 ;  /* 0x00000000ff00723e */ /* 0x000fc800000010ff */
[----:B------:R-:W-:-:S07]  /*3420*/  PRMT R24, R0, 0x7610, R24 ;  /* 0x0000761000187816 */ /* 0x000fce0000000018 */
.L_x_355:
[----:B------:R-:W-:-:S07]  /*3430*/  VIADD R23, R23, 0x80 ;  /* 0x0000008017177836 */ /* 0x000fce0000000000 */
.L_x_349:
[----:B------:R-:W-:Y:S05]  /*3440*/  BSYNC B6 ;  /* 0x0000000000067941 */ /* 0x000fea0003800000 */
.L_x_348:
[----:B------:R-:W-:Y:S01]  /*3450*/  ISETP.GE.AND P0, PT, R23, R16, PT ;  /* 0x000000101700720c */ /* 0x000fe20003f06270 */
[----:B------:R-:W-:-:S12]  /*3460*/  BSSY B6, `(.L_x_383) ;  /* 0x000010f000067945 */ /* 0x000fd80003800000 */
[----:B------:R-:W-:Y:S05]  /*3470*/  @P0 BRA `(.L_x_384) ;  /* 0x0000001000340947 */ /* 0x000fea0003800000 */
[----:B0-----:R-:W0:Y:S01]  /*3480*/  LDC.64 R4, c[0x0][0x220] ;  /* 0x00008800ff047b82 */ /* 0x001e220000000a00 */
        /* <DEDUP_REMOVED lines=21> */
.L_x_388:
[----:B------:R-:W2:Y:S02]  /*35e0*/  LDG.E.U8 R4, desc[UR36][R4.64] ;  /* 0x0000002404047981 */ /* 0x000ea4000c1e1100 */
[----:B--2---:R-:W-:-:S04]  /*35f0*/  I2FP.F32.U32 R0, R4 ;  /* 0x0000000400007245 */ /* 0x004fc80000201000 */
[----:B------:R-:W-:-:S04]  /*3600*/  F2FP.BF16.F32.PACK_AB R0, RZ, R0 ;  /* 0x00000000ff00723e */ /* 0x000fc800000010ff */
[----:B------:R-:W-:Y:S01]  /*3610*/  PRMT R19, R0, 0x7610, R19 ;  /* 0x0000761000137816 */ /* 0x000fe20000000013 */
[----:B------:R-:W-:Y:S06]  /*3620*/  BRA `(.L_x_384) ;  /* 0x0000000c00c87947 */ /* 0x000fec0003800000 */
.L_x_387:
        /* <DEDUP_REMOVED lines=11> */
.L_x_391:
[----:B------:R-:W2:Y:S02]  /*36e0*/  LDG.E R4, desc[UR36][R4.64] ;  /* 0x0000002404047981 */ /* 0x000ea4000c1e1900 */
[----:B--2---:R-:W-:-:S04]  /*36f0*/  I2FP.F32.S32 R0, R4 ;  /* 0x0000000400007245 */ /* 0x004fc80000201400 */
[----:B------:R-:W-:-:S04]  /*3700*/  F2FP.BF16.F32.PACK_AB R0, RZ, R0 ;  /* 0x00000000ff00723e */ /* 0x000fc800000010ff */
[----:B------:R-:W-:Y:S01]  /*3710*/  PRMT R19, R0, 0x7610, R19 ;  /* 0x0000761000137816 */ /* 0x000fe20000000013 */
[----:B------:R-:W-:Y:S06]  /*3720*/  BRA `(.L_x_384) ;  /* 0x0000000c00887947 */ /* 0x000fec0003800000 */
.L_x_390:
[----:B------:R-:W2:Y:S02]  /*3730*/  LDG.E.U16 R4, desc[UR36][R4.64] ;  /* 0x0000002404047981 */ /* 0x000ea4000c1e1500 */
[----:B--2---:R-:W0:Y:S02]  /*3740*/  I2F.S16 R0, R4 ;  /* 0x0000000400007306 */ /* 0x004e240000101400 */
[----:B0-----:R-:W-:-:S04]  /*3750*/  F2FP.BF16.F32.PACK_AB R0, RZ, R0 ;  /* 0x00000000ff00723e */ /* 0x001fc800000010ff */
[----:B------:R-:W-:Y:S01]  /*3760*/  PRMT R19, R0, 0x7610, R19 ;  /* 0x0000761000137816 */ /* 0x000fe20000000013 */
[----:B------:R-:W-:Y:S06]  /*3770*/  BRA `(.L_x_384) ;  /* 0x0000000c00747947 */ /* 0x000fec0003800000 */
.L_x_386:
        /* <DEDUP_REMOVED lines=9> */
.L_x_393:
[----:B------:R-:W2:Y:S02]  /*3810*/  LDG.E.U16 R0, desc[UR36][R4.64] ;  /* 0x0000002404007981 */ /* 0x000ea4000c1e1500 */
[----:B--2---:R-:W-:-:S05]  /*3820*/  HADD2.F32 R0, -RZ, R0.H0_H0 ;  /* 0x20000000ff007230 */ /* 0x004fca0000004100 */
[----:B------:R-:W-:-:S04]  /*3830*/  F2FP.BF16.F32.PACK_AB R0, RZ, R0 ;  /* 0x00000000ff00723e */ /* 0x000fc800000010ff */
[----:B------:R-:W-:Y:S01]  /*3840*/  PRMT R19, R0, 0x7610, R19 ;  /* 0x0000761000137816 */ /* 0x000fe20000000013 */
[----:B------:R-:W-:Y:S06]  /*3850*/  BRA `(.L_x_384) ;  /* 0x0000000c003c7947 */ /* 0x000fec0003800000 */
.L_x_392:
        /* <DEDUP_REMOVED lines=9> */
.L_x_395:
[----:B------:R-:W2:Y:S02]  /*38f0*/  LDG.E.U16 R4, desc[UR36][R4.64] ;  /* 0x0000002404047981 */ /* 0x000ea4000c1e1500 */
[----:B--2---:R-:W-:-:S05]  /*3900*/  HADD2.F32 R0, -RZ, R4.H0_H0 ;  /* 0x20000004ff007230 */ /* 0x004fca0000004100 */
[----:B------:R-:W-:-:S04]  /*3910*/  F2FP.BF16.F32.PACK_AB R0, RZ, R0 ;  /* 0x00000000ff00723e */ /* 0x000fc800000010ff */
[----:B------:R-:W-:Y:S01]  /*3920*/  PRMT R19, R0, 0x7610, R19 ;  /* 0x0000761000137816 */ /* 0x000fe20000000013 */
[----:B------:R-:W-:Y:S06]  /*3930*/  BRA `(.L_x_384) ;  /* 0x0000000c00047947 */ /* 0x000fec0003800000 */
.L_x_394:
        /* <DEDUP_REMOVED lines=9> */
.L_x_385:
        /* <DEDUP_REMOVED lines=14> */
.L_x_398:
        /* <DEDUP_REMOVED lines=9> */
.L_x_397:
        /* <DEDUP_REMOVED lines=28> */
.L_x_400:
        /* <DEDUP_REMOVED lines=15> */
.L_x_399:
[----:B------:R1:W5:Y:S01]  /*3df0*/  LDG.E.U16 R19, desc[UR36][R4.64] ;  /* 0x0000002404137981 */ /* 0x000362000c1e1500 */
[----:B------:R-:W-:Y:S05]  /*3e00*/  BRA `(.L_x_384) ;  /* 0x0000000400d07947 */ /* 0x000fea0003800000 */
.L_x_396:
        /* <DEDUP_REMOVED lines=13> */
.L_x_403:
        /* <DEDUP_REMOVED lines=21> */
.L_x_407:
[----:B------:R-:W-:Y:S05]  /*4030*/  BSYNC B1 ;  /* 0x0000000000017941 */ /* 0x000fea0003800000 */
.L_x_406:
[----:B------:R-:W-:Y:S01]  /*4040*/  LEA R5, R0, 0x3b800000, 0x17 ;  /* 0x3b80000000057811 */ /* 0x000fe200078eb8ff */
[----:B------:R-:W-:-:S05]  /*4050*/  IMAD.SHL.U32 R0, R3, 0x100000, RZ ;  /* 0x0010000003007824 */ /* 0x000fca00078e00ff */
[----:B------:R-:W-:-:S07]  /*4060*/  LOP3.LUT R0, R5, R0, R6, 0xfe, !PT ;  /* 0x0000000005007212 */ /* 0x000fce00078efe06 */
.L_x_405:
[----:B------:R-:W-:Y:S05]  /*4070*/  BSYNC B0 ;  /* 0x0000000000007941 */ /* 0x000fea0003800000 */
.L_x_404:
[----:B------:R-:W-:-:S04]  /*4080*/  F2FP.BF16.F32.PACK_AB R0, RZ, R0 ;  /* 0x00000000ff00723e */ /* 0x000fc800000010ff */
[----:B------:R-:W-:Y:S01]  /*4090*/  PRMT R19, R0, 0x7610, R19 ;  /* 0x0000761000137816 */ /* 0x000fe20000000013 */
[----:B------:R-:W-:Y:S06]  /*40a0*/  BRA `(.L_x_384) ;  /* 0x0000000400287947 */ /* 0x000fec0003800000 */
.L_x_402:
        /* <DEDUP_REMOVED lines=21> */
.L_x_411:
[----:B------:R-:W-:Y:S05]  /*4200*/  BSYNC B1 ;  /* 0x0000000000017941 */ /* 0x000fea0003800000 */
.L_x_410:
[----:B------:R-:W-:Y:S01]  /*4210*/  LEA R5, R0, 0x37800000, 0x17 ;  /* 0x3780000000057811 */ /* 0x000fe200078eb8ff */
[----:B------:R-:W-:-:S05]  /*4220*/  IMAD.SHL.U32 R0, R3, 0x200000, RZ ;  /* 0x0020000003007824 */ /* 0x000fca00078e00ff */
[----:B------:R-:W-:-:S07]  /*4230*/  LOP3.LUT R0, R5, R0, R6, 0xfe, !PT ;  /* 0x0000000005007212 */ /* 0x000fce00078efe06 */
.L_x_409:
[----:B------:R-:W-:Y:S05]  /*4240*/  BSYNC B0 ;  /* 0x0000000000007941 */ /* 0x000fea0003800000 */
.L_x_408:
[----:B------:R-:W-:-:S04]  /*4250*/  F2FP.BF16.F32.PACK_AB R0, RZ, R0 ;  /* 0x00000000ff00723e */ /* 0x000fc800000010ff */
[----:B------:R-:W-:Y:S01]  /*4260*/  PRMT R19, R0, 0x7610, R19 ;  /* 0x0000761000137816 */ /* 0x000fe20000000013 */
[----:B------:R-:W-:Y:S06]  /*4270*/  BRA `(.L_x_384) ;  /* 0x0000000000b47947 */ /* 0x000fec0003800000 */
.L_x_401:
        /* <DEDUP_REMOVED lines=14> */
.L_x_415:
[----:B------:R-:W-:Y:S05]  /*4360*/  BSYNC B0 ;  /* 0x0000000000007941 */ /* 0x000fea0003800000 */
.L_x_414:
[----:B------:R-:W-:-:S04]  /*4370*/  F2FP.BF16.F32.PACK_AB R0, RZ, R0 ;  /* 0x00000000ff00723e */ /* 0x000fc800000010ff */
[----:B------:R-:W-:Y:S01]  /*4380*/  PRMT R19, R0, 0x7610, R19 ;  /* 0x0000761000137816 */ /* 0x000fe20000000013 */
[----:B------:R-:W-:Y:S06]  /*4390*/  BRA `(.L_x_384) ;  /* 0x00000000006c7947 */ /* 0x000fec0003800000 */
.L_x_389:
        /* <DEDUP_REMOVED lines=16> */
.L_x_416:
[----:B------:R-:W-:Y:S01]  /*44a0*/  PRMT R19, RZ, 0x7610, R19 ;  /* 0x00007610ff137816 */ /* 0x000fe20000000013 */
[----:B------:R-:W-:Y:S06]  /*44b0*/  BRA `(.L_x_384) ;  /* 0x0000000000247947 */ /* 0x000fec0003800000 */
.L_x_413:
[----:B------:R-:W2:Y:S02]  /*44c0*/  LDG.E.64 R4, desc[UR36][R4.64] ;  /* 0x0000002404047981 */ /* 0x000ea4000c1e1b00 */
[----:B--2---:R-:W0:Y:S02]  /*44d0*/  I2F.U64 R0, R4 ;  /* 0x0000000400007312 */ /* 0x004e240000301000 */
[----:B0-----:R-:W-:-:S04]  /*44e0*/  F2FP.BF16.F32.PACK_AB R0, RZ, R0 ;  /* 0x00000000ff00723e */ /* 0x001fc800000010ff */
[----:B------:R-:W-:Y:S01]  /*44f0*/  PRMT R19, R0, 0x7610, R19 ;  /* 0x0000761000137816 */ /* 0x000fe20000000013 */
[----:B------:R-:W-:Y:S06]  /*4500*/  BRA `(.L_x_384) ;  /* 0x0000000000107947 */ /* 0x000fec0003800000 */
.L_x_412:
[----:B------:R-:W2:Y:S02]  /*4510*/  LDG.E R4, desc[UR36][R4.64] ;  /* 0x0000002404047981 */ /* 0x000ea4000c1e1900 */
[----:B--2---:R-:W-:-:S04]  /*4520*/  I2FP.F32.U32 R0, R4 ;  /* 0x0000000400007245 */ /* 0x004fc80000201000 */
[----:B------:R-:W-:-:S04]  /*4530*/  F2FP.BF16.F32.PACK_AB R0, RZ, R0 ;  /* 0x00000000ff00723e */ /* 0x000fc800000010ff */
[----:B------:R-:W-:-:S07]  /*4540*/  PRMT R19, R0, 0x7610, R19 ;  /* 0x0000761000137816 */ /* 0x000fce0000000013 */
.L_x_384:
[----:B------:R-:W-:Y:S05]  /*4550*/  BSYNC B6 ;  /* 0x0000000000067941 */ /* 0x000fea0003800000 */
.L_x_383:
[----:B------:R-:W2:Y:S01]  /*4560*/  S2R R25, SR_TID.X ;  /* 0x0000000000197919 */ /* 0x000ea20000002100 */
[----:B------:R-:W3:Y:S01]  /*4570*/  LDC.U16 R6, c[0x0][0x216] ;  /* 0x00008580ff067b82 */ /* 0x000ee20000000400 */
[----:B------:R-:W-:Y:S01]  /*4580*/  BSSY B6, `(.L_x_417) ;  /* 0x000012a000067945 */ /* 0x000fe20003800000 */
[C---:B--2---:R-:W-:Y:S01]  /*4590*/  ISETP.GE.AND P3, PT, R25.reuse, R16, PT ;  /* 0x000000101900720c */ /* 0x044fe20003f66270 */
[C---:B01----:R-:W-:Y:S02]  /*45a0*/  VIADD R5, R25.reuse, 0x100 ;  /* 0x0000010019057836 */ /* 0x043fe40000000000 */
[----:B------:R-:W-:-:S03]  /*45b0*/  VIADD R23, R25, 0x80 ;  /* 0x0000008019177836 */ /* 0x000fc60000000000 */
[-C--:B------:R-:W-:Y:S02]  /*45c0*/  ISETP.GE.AND P1, PT, R5, R16.reuse, PT ;  /* 0x000000100500720c */ /* 0x080fe40003f26270 */
[----:B------:R-:W-:-:S05]  /*45d0*/  ISETP.GE.AND P0, PT, R23, R16, PT ;  /* 0x000000101700720c */ /* 0x000fca0003f06270 */
[----:B-----5:R-:W-:Y:S02]  /*45e0*/  @!P3 IMAD.U32 R5, R17, 0x10000, RZ ;  /* 0x000100001105b824 */ /* 0x020fe400078e00ff */
[----:B---3--:R-:W-:-:S04]  /*45f0*/  @!P3 IMAD.U32 R0, R6, 0x10000, RZ ;  /* 0x000100000600b824 */ /* 0x008fc800078e00ff */
[----:B------:R-:W-:Y:S01]  /*4600*/  @!P1 IMAD.U32 R24, R24, 0x10000, RZ ;  /* 0x0001000018189824 */ /* 0x000fe200078e00ff */
[----:B------:R-:W-:Y:S01]  /*4610*/  @!P3 FMNMX.FTZ R0, R0, R5, PT ;  /* 0x000000050000b209 */ /* 0x000fe20003810000 */
[----:B------:R-:W-:Y:S02]  /*4620*/  VIADD R5, R25, 0x180 ;  /* 0x0000018019057836 */ /* 0x000fe40000000000 */
[----:B------:R-:W-:Y:S01]  /*4630*/  @!P0 IMAD.U32 R18, R18, 0x10000, RZ ;  /* 0x0001000012128824 */ /* 0x000fe200078e00ff */
[----:B------:R0:W1:Y:S01]  /*4640*/  @!P3 F2F.BF16.F32 R3, R0 ;  /* 0x000000000003b304 */ /* 0x0000620000202000 */
[C---:B------:R-:W-:Y:S01]  /*4650*/  @!P1 IMAD.U32 R7, R6.reuse, 0x10000, RZ ;  /* 0x0001000006079824 */ /* 0x040fe200078e00ff */
[----:B------:R-:W-:Y:S01]  /*4660*/  ISETP.GE.AND P2, PT, R5, R16, PT ;  /* 0x000000100500720c */ /* 0x000fe20003f46270 */
[----:B------:R-:W-:-:S03]  /*4670*/  @!P0 IMAD.U32 R5, R6, 0x10000, RZ ;  /* 0x0001000006058824 */ /* 0x000fc600078e00ff */
[----:B------:R-:W-:Y:S02]  /*4680*/  @!P1 FMNMX.FTZ R24, R7, R24, PT ;  /* 0x0000001807189209 */ /* 0x000fe40003810000 */
[----:B------:R-:W-:Y:S02]  /*4690*/  @!P0 FMNMX.FTZ R4, R5, R18, PT ;  /* 0x0000001205048209 */ /* 0x000fe40003810000 */
[----:B------:R-:W2:Y:S01]  /*46a0*/  LDC.U8 R18, c[0x0][0x234] ;  /* 0x00008d00ff127b82 */ /* 0x000ea20000000000 */
[----:B------:R3:W4:Y:S04]  /*46b0*/  @!P1 F2F.BF16.F32 R17, R24 ;  /* 0x0000001800119304 */ /* 0x0007280000202000 */
[----:B0-----:R-:W-:Y:S02]  /*46c0*/  @!P2 IMAD.U32 R0, R19, 0x10000, RZ ;  /* 0x000100001300a824 */ /* 0x001fe400078e00ff */
[----:B------:R-:W-:-:S02]  /*46d0*/  @!P2 IMAD.U32 R5, R6, 0x10000, RZ ;  /* 0x000100000605a824 */ /* 0x000fc400078e00ff */
[----:B------:R3:W0:Y:S03]  /*46e0*/  @!P0 F2F.BF16.F32 R22, R4 ;  /* 0x0000000400168304 */ /* 0x0006260000202000 */
[----:B------:R-:W-:-:S05]  /*46f0*/  @!P2 FMNMX.FTZ R0, R5, R0, PT ;  /* 0x000000000500a209 */ /* 0x000fca0003810000 */
[----:B------:R3:W0:Y:S01]  /*4700*/  @!P2 F2F.BF16.F32 R19, R0 ;  /* 0x000000000013a304 */ /* 0x0006220000202000 */
[----:B-1--4-:R-:W-:Y:S05]  /*4710*/  @P3 BRA `(.L_x_418) ;  /* 0x0000001000403947 */ /* 0x012fea0003800000 */
[----:B------:R-:W1:Y:S01]  /*4720*/  LDC.64 R8, c[0x0][0x218] ;  /* 0x00008600ff087b82 */ /* 0x000e620000000a00 */
[----:B--23--:R-:W-:Y:S01]  /*4730*/  PRMT R0, R18, 0x9910, RZ ;  /* 0x0000991012007816 */ /* 0x00cfe200000000ff */
[----:B------:R-:W-:Y:S01]  /*4740*/  IMAD R25, R2, 0x200, R25 ;  /* 0x0000020002197824 */ /* 0x000fe200078e0219 */
[----:B------:R-:W-:Y:S02]  /*4750*/  ULDC UR4, c[0x0][0x238] ;  /* 0x00008e0000047ab9 */ /* 0x000fe40000000800 */
[----:B------:R-:W-:Y:S01]  /*4760*/  ISETP.GT.AND P0, PT, R0, 0x9, PT ;  /* 0x000000090000780c */ /* 0x000fe20003f04270 */
[----:B------:R-:W-:-:S05]  /*4770*/  IMAD R25, R25, UR4, RZ ;  /* 0x0000000419197c24 */ /* 0x000fca000f8e02ff */
[----:B-1----:R-:W-:-:S05]  /*4780*/  IADD3 R8, P1, R25, R8, RZ ;  /* 0x0000000819087210 */ /* 0x002fca0007f3e0ff */
        /* <DEDUP_REMOVED lines=10> */
[----:B------:R-:W-:Y:S02]  /*4830*/  IMAD.U32 R3, R3, 0x10000, RZ ;  /* 0x0001000003037824 */ /* 0x000fe400078e00ff */
[----:B------:R-:W-:-:S04]  /*4840*/  IMAD.MOV.U32 R25, RZ, RZ, R23 ;  /* 0x000000ffff197224 */ /* 0x000fc800078e0017 */
[----:B------:R-:W1:Y:S02]  /*4850*/  F2I.FTZ.TRUNC.NTZ R3, R3 ;  /* 0x0000000300037305 */ /* 0x000e64000021f100 */
[----:B-1----:R1:W-:Y:S01]  /*4860*/  STG.E.U8 desc[UR36][R8.64], R3 ;  /* 0x0000000308007986 */ /* 0x0023e2000c101124 */
[----:B------:R-:W-:Y:S05]  /*4870*/  BRA `(.L_x_418) ;  /* 0x0000000c00e87947 */ /* 0x000fea0003800000 */
.L_x_422:
[----:B------:R-:W-:Y:S02]  /*4880*/  IMAD.U32 R5, R3, 0x10000, RZ ;  /* 0x0001000003057824 */ /* 0x000fe400078e00ff */
[----:B------:R-:W-:-:S04]  /*4890*/  IMAD.MOV.U32 R25, RZ, RZ, R23 ;  /* 0x000000ffff197224 */ /* 0x000fc800078e0017 */
[----:B------:R-:W1:Y:S02]  /*48a0*/  F2I.S64.TRUNC R4, R5 ;  /* 0x0000000500047311 */ /* 0x000e64000020d900 */
[----:B-1----:R1:W-:Y:S01]  /*48b0*/  STG.E.U8 desc[UR36][R8.64], R4 ;  /* 0x0000000408007986 */ /* 0x0023e2000c101124 */
[----:B------:R-:W-:Y:S05]  /*48c0*/  BRA `(.L_x_418) ;  /* 0x0000000c00d47947 */ /* 0x000fea0003800000 */
.L_x_421:
[----:B------:R-:W-:-:S13]  /*48d0*/  ISETP.NE.AND P0, PT, R0, 0x2, PT ;  /* 0x000000020000780c */ /* 0x000fda0003f05270 */
[----:B------:R-:W-:Y:S05]  /*48e0*/  @!P0 BRA `(.L_x_424) ;  /* 0x0000000000388947 */ /* 0x000fea0003800000 */
[----:B------:R-:W-:-:S13]  /*48f0*/  ISETP.NE.AND P0, PT, R0, 0x3, PT ;  /* 0x000000030000780c */ /* 0x000fda0003f05270 */
[----:B------:R-:W-:Y:S05]  /*4900*/  @!P0 BRA `(.L_x_425) ;  /* 0x00000000001c8947 */ /* 0x000fea0003800000 */
[----:B------:R-:W-:-:S13]  /*4910*/  ISETP.NE.AND P0, PT, R0, 0x4, PT ;  /* 0x000000040000780c */ /* 0x000fda0003f05270 */
[----:B------:R-:W-:Y:S05]  /*4920*/  @P0 BRA `(.L_x_423) ;  /* 0x0000000c00500947 */ /* 0x000fea0003800000 */
[----:B------:R-:W-:Y:S02]  /*4930*/  IMAD.U32 R4, R3, 0x10000, RZ ;  /* 0x0001000003047824 */ /* 0x000fe400078e00ff */
[----:B------:R-:W-:-:S04]  /*4940*/  IMAD.MOV.U32 R25, RZ, RZ, R23 ;  /* 0x000000ffff197224 */ /* 0x000fc800078e0017 */
[----:B------:R-:W1:Y:S02]  /*4950*/  F2I.S64.TRUNC R4, R4 ;  /* 0x0000000400047311 */ /* 0x000e64000020d900 */
[----:B-1----:R1:W-:Y:S01]  /*4960*/  STG.E.64 desc[UR36][R8.64], R4 ;  /* 0x0000000408007986 */ /* 0x0023e2000c101b24 */
[----:B------:R-:W-:Y:S05]  /*4970*/  BRA `(.L_x_418) ;  /* 0x0000000c00a87947 */ /* 0x000fea0003800000 */
.L_x_425:
[----:B------:R-:W-:Y:S02]  /*4980*/  IMAD.U32 R3, R3, 0x10000, RZ ;  /* 0x0001000003037824 */ /* 0x000fe400078e00ff */
[----:B------:R-:W-:-:S04]  /*4990*/  IMAD.MOV.U32 R25, RZ, RZ, R23 ;  /* 0x000000ffff197224 */ /* 0x000fc800078e0017 */
[----:B------:R-:W1:Y:S02]  /*49a0*/  F2I.FTZ.TRUNC.NTZ R3, R3 ;  /* 0x0000000300037305 */ /* 0x000e64000021f100 */
[----:B-1----:R1:W-:Y:S01]  /*49b0*/  STG.E desc[UR36][R8.64], R3 ;  /* 0x0000000308007986 */ /* 0x0023e2000c101924 */
[----:B------:R-:W-:Y:S05]  /*49c0*/  BRA `(.L_x_418) ;  /* 0x0000000c00947947 */ /* 0x000fea0003800000 */
.L_x_424:
[----:B------:R-:W-:Y:S02]  /*49d0*/  IMAD.U32 R3, R3, 0x10000, RZ ;  /* 0x0001000003037824 */ /* 0x000fe400078e00ff */
[----:B------:R-:W-:-:S04]  /*49e0*/  IMAD.MOV.U32 R25, RZ, RZ, R23 ;  /* 0x000000ffff197224 */ /* 0x000fc800078e0017 */
[----:B------:R-:W1:Y:S02]  /*49f0*/  F2I.FTZ.TRUNC.NTZ R3, R3 ;  /* 0x0000000300037305 */ /* 0x000e64000021f100 */
[----:B-1----:R1:W-:Y:S01]  /*4a00*/  STG.E.U16 desc[UR36][R8.64], R3 ;  /* 0x0000000308007986 */ /* 0x0023e2000c101524 */
[----:B------:R-:W-:Y:S05]  /*4a10*/  BRA `(.L_x_418) ;  /* 0x0000000c00807947 */ /* 0x000fea0003800000 */
.L_x_420:
[----:B------:R-:W-:-:S13]  /*4a20*/  ISETP.GT.AND P0, PT, R0, 0x6, PT ;  /* 0x000000060000780c */ /* 0x000fda0003f04270 */
[----:B------:R-:W-:Y:S05]  /*4a30*/  @P0 BRA `(.L_x_426) ;  /* 0x0000000000340947 */ /* 0x000fea0003800000 */
[----:B------:R-:W-:-:S13]  /*4a40*/  ISETP.NE.AND P0, PT, R0, 0x5, PT ;  /* 0x000000050000780c */ /* 0x000fda0003f05270 */
[----:B------:R-:W-:Y:S05]  /*4a50*/  @!P0 BRA `(.L_x_427) ;  /* 0x0000000000188947 */ /* 0x000fea0003800000 */
[----:B------:R-:W-:-:S13]  /*4a60*/  ISETP.NE.AND P0, PT, R0, 0x6, PT ;  /* 0x000000060000780c */ /* 0x000fda0003f05270 */
[----:B------:R-:W-:Y:S05]  /*4a70*/  @P0 BRA `(.L_x_423) ;  /* 0x0000000800fc0947 */ /* 0x000fea0003800000 */
[----:B------:R-:W-:Y:S02]  /*4a80*/  IMAD.U32 R3, R3, 0x10000, RZ ;  /* 0x0001000003037824 */ /* 0x000fe400078e00ff */
[----:B------:R-:W-:-:S03]  /*4a90*/  IMAD.MOV.U32 R25, RZ, RZ, R23 ;  /* 0x000000ffff197224 */ /* 0x000fc600078e0017 */
[----:B------:R1:W-:Y:S01]  /*4aa0*/  STG.E desc[UR36][R8.64], R3 ;  /* 0x0000000308007986 */ /* 0x0003e2000c101924 */
[----:B------:R-:W-:Y:S05]  /*4ab0*/  BRA `(.L_x_418) ;  /* 0x0000000c00587947 */ /* 0x000fea0003800000 */
.L_x_427:
[----:B------:R-:W-:Y:S02]  /*4ac0*/  IMAD.U32 R0, R3, 0x10000, RZ ;  /* 0x0001000003007824 */ /* 0x000fe400078e00ff */
[----:B------:R-:W-:-:S03]  /*4ad0*/  IMAD.MOV.U32 R25, RZ, RZ, R23 ;  /* 0x000000ffff197224 */ /* 0x000fc600078e0017 */
[----:B------:R-:W-:-:S05]  /*4ae0*/  F2FP.F16.F32.PACK_AB R0, RZ, R0 ;  /* 0x00000000ff00723e */ /* 0x000fca00000000ff */
[----:B------:R1:W-:Y:S01]  /*4af0*/  STG.E.U16 desc[UR36][R8.64], R0 ;  /* 0x0000000008007986 */ /* 0x0003e2000c101524 */
[----:B------:R-:W-:Y:S05]  /*4b00*/  BRA `(.L_x_418) ;  /* 0x0000000c00447947 */ /* 0x000fea0003800000 */
.L_x_426:
[----:B------:R-:W-:-:S13]  /*4b10*/  ISETP.NE.AND P0, PT, R0, 0x7, PT ;  /* 0x000000070000780c */ /* 0x000fda0003f05270 */
[----:B------:R-:W-:Y:S05]  /*4b20*/  @!P0 BRA `(.L_x_428) ;  /* 0x00000000003c8947 */ /* 0x000fea0003800000 */
[----:B------:R-:W-:-:S13]  /*4b30*/  ISETP.NE.AND P0, PT, R0, 0x8, PT ;  /* 0x000000080000780c */ /* 0x000fda0003f05270 */
[----:B------:R-:W-:Y:S05]  /*4b40*/  @!P0 BRA `(.L_x_429) ;  /* 0x00000000001c8947 */ /* 0x000fea0003800000 */
[----:B------:R-:W-:-:S13]  /*4b50*/  ISETP.NE.AND P0, PT, R0, 0x9, PT ;  /* 0x000000090000780c */ /* 0x000fda0003f05270 */
[----:B------:R-:W-:Y:S05]  /*4b60*/  @P0 BRA `(.L_x_423) ;  /* 0x0000000800c00947 */ /* 0x000fea0003800000 */
[----:B------:R-:W-:Y:S02]  /*4b70*/  IMAD.U32 R4, R3, 0x10000, RZ ;  /* 0x0001000003047824 */ /* 0x000fe400078e00ff */
[----:B------:R-:W-:Y:S02]  /*4b80*/  IMAD.MOV.U32 R5, RZ, RZ, RZ ;  /* 0x000000ffff057224 */ /* 0x000fe400078e00ff */
[----:B------:R-:W-:-:S03]  /*4b90*/  IMAD.MOV.U32 R25, RZ, RZ, R23 ;  /* 0x000000ffff197224 */ /* 0x000fc600078e0017 */
[----:B------:R1:W-:Y:S01]  /*4ba0*/  STG.E.64 desc[UR36][R8.64], R4 ;  /* 0x0000000408007986 */ /* 0x0003e2000c101b24 */
[----:B------:R-:W-:Y:S05]  /*4bb0*/  BRA `(.L_x_418) ;  /* 0x0000000c00187947 */ /* 0x000fea0003800000 */
.L_x_429:
[----:B------:R-:W-:Y:S02]  /*4bc0*/  IMAD.U32 R3, R3, 0x10000, RZ ;  /* 0x0001000003037824 */ /* 0x000fe400078e00ff */
[----:B------:R-:W-:-:S03]  /*4bd0*/  IMAD.MOV.U32 R25, RZ, RZ, R23 ;  /* 0x000000ffff197224 */ /* 0x000fc600078e0017 */
[----:B------:R-:W-:-:S04]  /*4be0*/  F2FP.F16.F32.PACK_AB R3, RZ, R3 ;  /* 0x00000003ff03723e */ /* 0x000fc800000000ff */
[----:B------:R-:W-:-:S05]  /*4bf0*/  PRMT R3, R3, 0x5410, RZ ;  /* 0x0000541003037816 */ /* 0x000fca00000000ff */
[----:B------:R1:W-:Y:S01]  /*4c00*/  STG.E desc[UR36][R8.64], R3 ;  /* 0x0000000308007986 */ /* 0x0003e2000c101924 */
[----:B------:R-:W-:Y:S05]  /*4c10*/  BRA `(.L_x_418) ;  /* 0x0000000c00007947 */ /* 0x000fea0003800000 */
.L_x_428:
[----:B------:R-:W-:Y:S02]  /*4c20*/  IMAD.U32 R4, R3, 0x10000, RZ ;  /* 0x0001000003047824 */ /* 0x000fe400078e00ff */
[----:B------:R-:W-:Y:S02]  /*4c30*/  IMAD.MOV.U32 R25, RZ, RZ, R23 ;  /* 0x000000ffff197224 */ /* 0x000fe400078e0017 */
[----:B------:R-:W-:-:S06]  /*4c40*/  FMUL.FTZ R4, R4, 1 ;  /* 0x3f80000004047820 */ /* 0x000fcc0000410000 */
[----:B------:R-:W1:Y:S02]  /*4c50*/  F2F.F64.F32 R4, R4 ;  /* 0x0000000400047310 */ /* 0x000e640000201800 */
[----:B-1----:R1:W-:Y:S01]  /*4c60*/  STG.E.64 desc[UR36][R8.64], R4 ;  /* 0x0000000408007986 */ /* 0x0023e2000c101b24 */
[----:B------:R-:W-:Y:S05]  /*4c70*/  BRA `(.L_x_418) ;  /* 0x0000000800e87947 */ /* 0x000fea0003800000 */
.L_x_419:
        /* <DEDUP_REMOVED lines=10> */
[----:B------:R-:W-:-:S04]  /*4d20*/  FSETP.NEU.FTZ.AND P0, PT, R3, RZ, PT ;  /* 0x000000ff0300720b */ /* 0x000fc80003f1d000 */
[----:B------:R-:W-:-:S05]  /*4d30*/  SEL R3, RZ, 0x1, !P0 ;  /* 0x00000001ff037807 */ /* 0x000fca0004000000 */
[----:B------:R1:W-:Y:S01]  /*4d40*/  STG.E.U8 desc[UR36][R8.64], R3 ;  /* 0x0000000308007986 */ /* 0x0003e2000c101124 */
[----:B------:R-:W-:Y:S05]  /*4d50*/  BRA `(.L_x_418) ;  /* 0x0000000800b07947 */ /* 0x000fea0003800000 */
.L_x_432:
[----:B------:R-:W-:Y:S01]  /*4d60*/  IMAD.U32 R3, R3, 0x10000, RZ ;  /* 0x0001000003037824 */ /* 0x000fe200078e00ff */
[----:B------:R-:W-:Y:S01]  /*4d70*/  CS2R R6, SRZ ;  /* 0x0000000000067805 */ /* 0x000fe2000001ff00 */
[----:B------:R-:W-:Y:S02]  /*4d80*/  IMAD.MOV.U32 R25, RZ, RZ, R23 ;  /* 0x000000ffff197224 */ /* 0x000fe400078e0017 */
[----:B------:R-:W-:-:S04]  /*4d90*/  FMUL.FTZ R3, R3, 1 ;  /* 0x3f80000003037820 */ /* 0x000fc80000410000 */
[----:B------:R-:W1:Y:S02]  /*4da0*/  F2F.F64.F32 R4, R3 ;  /* 0x0000000300047310 */ /* 0x000e640000201800 */
[----:B-1----:R1:W-:Y:S01]  /*4db0*/  STG.E.128 desc[UR36][R8.64], R4 ;  /* 0x0000000408007986 */ /* 0x0023e2000c101d24 */
[----:B------:R-:W-:Y:S05]  /*4dc0*/  BRA `(.L_x_418) ;  /* 0x0000000800947947 */ /* 0x000fea0003800000 */
.L_x_431:
        /* <DEDUP_REMOVED lines=21> */
.L_x_436:
[----:B------:R-:W-:Y:S05]  /*4f20*/  BSYNC B0 ;  /* 0x0000000000007941 */ /* 0x000fea0003800000 */
.L_x_435:
[----:B------:R-:W-:Y:S01]  /*4f30*/  LOP3.LUT R5, R0, R5, RZ, 0xfc, !PT ;  /* 0x0000000500057212 */ /* 0x000fe200078efcff */
[----:B------:R-:W-:-:S04]  /*4f40*/  IMAD.MOV.U32 R25, RZ, RZ, R23 ;  /* 0x000000ffff197224 */ /* 0x000fc800078e0017 */
[----:B------:R1:W-:Y:S01]  /*4f50*/  STG.E.U8 desc[UR36][R8.64], R5 ;  /* 0x0000000508007986 */ /* 0x0003e2000c101124 */
[----:B------:R-:W-:Y:S05]  /*4f60*/  BRA `(.L_x_418) ;  /* 0x00000008002c7947 */ /* 0x000fea0003800000 */
.L_x_434:
        /* <DEDUP_REMOVED lines=13> */
.L_x_438:
[----:B------:R-:W-:Y:S01]  /*5040*/  IMAD.MOV.U32 R0, RZ, RZ, 0x7f ;  /* 0x0000007fff007424 */ /* 0x000fe200078e00ff */
[----:B------:R-:W-:-:S04]  /*5050*/  ISETP.GT.U32.AND P0, PT, R3, 0x7f800000, PT ;  /* 0x7f8000000300780c */ /* 0x000fc80003f04070 */
[----:B------:R-:W-:-:S09]  /*5060*/  SEL R0, R0, 0x7c, P0 ;  /* 0x0000007c00007807 */ /* 0x000fd20000000000 */
.L_x_439:
[----:B------:R-:W-:Y:S05]  /*5070*/  BSYNC B0 ;  /* 0x0000000000007941 */ /* 0x000fea0003800000 */
.L_x_437:
[----:B------:R-:W-:Y:S01]  /*5080*/  LOP3.LUT R3, R5, 0x80000000, RZ, 0xc0, !PT ;  /* 0x8000000005037812 */ /* 0x000fe200078ec0ff */
[----:B------:R-:W-:-:S03]  /*5090*/  IMAD.MOV.U32 R25, RZ, RZ, R23 ;  /* 0x000000ffff197224 */ /* 0x000fc600078e0017 */
[----:B------:R-:W-:-:S04]  /*50a0*/  SHF.R.U32.HI R3, RZ, 0x18, R3 ;  /* 0x00000018ff037819 */ /* 0x000fc80000011603 */
[----:B------:R-:W-:-:S05]  /*50b0*/  LOP3.LUT R3, R0, R3, RZ, 0xfc, !PT ;  /* 0x0000000300037212 */ /* 0x000fca00078efcff */
[----:B------:R1:W-:Y:S01]  /*50c0*/  STG.E.U8 desc[UR36][R8.64], R3 ;  /* 0x0000000308007986 */ /* 0x0003e2000c101124 */
[----:B------:R-:W-:Y:S05]  /*50d0*/  BRA `(.L_x_418) ;  /* 0x0000000400d07947 */ /* 0x000fea0003800000 */
.L_x_433:
[----:B------:R1:W-:Y:S01]  /*50e0*/  STG.E.U16 desc[UR36][R8.64], R3 ;  /* 0x0000000308007986 */ /* 0x0003e2000c101524 */
[----:B------:R-:W-:Y:S01]  /*50f0*/  IMAD.MOV.U32 R25, RZ, RZ, R23 ;  /* 0x000000ffff197224 */ /* 0x000fe200078e0017 */
[----:B------:R-:W-:Y:S06]  /*5100*/  BRA `(.L_x_418) ;  /* 0x0000000400c47947 */ /* 0x000fec0003800000 */
.L_x_430:
        /* <DEDUP_REMOVED lines=10> */
[----:B------:R-:W1:Y:S02]  /*51b0*/  F2I.FTZ.U32.TRUNC.NTZ R3, R3 ;  /* 0x0000000300037305 */ /* 0x000e64000021f000 */
[----:B-1----:R1:W-:Y:S01]  /*51c0*/  STG.E.U16 desc[UR36][R8.64], R3 ;  /* 0x0000000308007986 */ /* 0x0023e2000c101524 */
[----:B------:R-:W-:Y:S05]  /*51d0*/  BRA `(.L_x_418) ;  /* 0x0000000400907947 */ /* 0x000fea0003800000 */
.L_x_442:
        /* <DEDUP_REMOVED lines=17> */
.L_x_445:
[----:B------:R-:W-:-:S04]  /*52f0*/  LOP3.LUT R3, R5, 0x80000000, RZ, 0xc0, !PT ;  /* 0x8000000005037812 */ /* 0x000fc800078ec0ff */
[----:B------:R-:W-:-:S04]  /*5300*/  SHF.R.U32.HI R3, RZ, 0x18, R3 ;  /* 0x00000018ff037819 */ /* 0x000fc80000011603 */
[----:B------:R-:W-:-:S04]  /*5310*/  LOP3.LUT R0, R0, R3, RZ, 0xfc, !PT ;  /* 0x0000000300007212 */ /* 0x000fc800078efcff */
[----:B------:R-:W-:-:S07]  /*5320*/  PRMT R4, R0, 0x7610, R4 ;  /* 0x0000761000047816 */ /* 0x000fce0000000004 */
.L_x_444:
[----:B------:R-:W-:Y:S05]  /*5330*/  BSYNC B0 ;  /* 0x0000000000007941 */ /* 0x000fea0003800000 */
.L_x_443:
[----:B------:R1:W-:Y:S01]  /*5340*/  STG.E.U8 desc[UR36][R8.64], R4 ;  /* 0x0000000408007986 */ /* 0x0003e2000c101124 */
[----:B------:R-:W-:Y:S01]  /*5350*/  IMAD.MOV.U32 R25, RZ, RZ, R23 ;  /* 0x000000ffff197224 */ /* 0x000fe200078e0017 */
[----:B------:R-:W-:Y:S06]  /*5360*/  BRA `(.L_x_418) ;  /* 0x00000004002c7947 */ /* 0x000fec0003800000 */
.L_x_441:
        /* <DEDUP_REMOVED lines=17> */
.L_x_448:
[----:B------:R-:W-:-:S04]  /*5480*/  LOP3.LUT R3, R5, 0x80000000, RZ, 0xc0, !PT ;  /* 0x8000000005037812 */ /* 0x000fc800078ec0ff */
[----:B------:R-:W-:-:S04]  /*5490*/  SHF.R.U32.HI R3, RZ, 0x18, R3 ;  /* 0x00000018ff037819 */ /* 0x000fc80000011603 */
[----:B------:R-:W-:-:S04]  /*54a0*/  LOP3.LUT R0, R0, R3, RZ, 0xfc, !PT ;  /* 0x0000000300007212 */ /* 0x000fc800078efcff */
[----:B------:R-:W-:-:S07]  /*54b0*/  PRMT R4, R0, 0x7610, R4 ;  /* 0x0000761000047816 */ /* 0x000fce0000000004 */
.L_x_447:
[----:B------:R-:W-:Y:S05]  /*54c0*/  BSYNC B0 ;  /* 0x0000000000007941 */ /* 0x000fea0003800000 */
.L_x_446:
[----:B------:R1:W-:Y:S01]  /*54d0*/  STG.E.U8 desc[UR36][R8.64], R4 ;  /* 0x0000000408007986 */ /* 0x0003e2000c101124 */
[----:B------:R-:W-:Y:S01]  /*54e0*/  IMAD.MOV.U32 R25, RZ, RZ, R23 ;  /* 0x000000ffff197224 */ /* 0x000fe200078e0017 */
[----:B------:R-:W-:Y:S06]  /*54f0*/  BRA `(.L_x_418) ;  /* 0x0000000000c87947 */ /* 0x000fec0003800000 */
.L_x_440:
[----:B------:R-:W-:-:S13]  /*5500*/  ISETP.NE.AND P0, PT, R0, 0x1c, PT ;  /* 0x0000001c0000780c */ /* 0x000fda0003f05270 */
[----:B------:R-:W-:Y:S05]  /*5510*/  @!P0 BRA `(.L_x_449) ;  /* 0x0000000000b08947 */ /* 0x000fea0003800000 */
[----:B------:R-:W-:-:S13]  /*5520*/  ISETP.NE.AND P0, PT, R0, 0x1d, PT ;  /* 0x0000001d0000780c */ /* 0x000fda0003f05270 */
[----:B------:R-:W-:Y:S05]  /*5530*/  @!P0 BRA `(.L_x_450) ;  /* 0x0000000000948947 */ /* 0x000fea0003800000 */
[----:B------:R-:W-:-:S13]  /*5540*/  ISETP.NE.AND P0, PT, R0, 0x2c, PT ;  /* 0x0000002c0000780c */ /* 0x000fda0003f05270 */
[----:B------:R-:W-:Y:S05]  /*5550*/  @P0 BRA `(.L_x_423) ;  /* 0x0000000000440947 */ /* 0x000fea0003800000 */
[----:B------:R-:W-:Y:S02]  /*5560*/  IMAD.U32 R4, R3, 0x10000, RZ ;  /* 0x0001000003047824 */ /* 0x000fe400078e00ff */
[----:B------:R-:W-:-:S03]  /*5570*/  IMAD.MOV.U32 R25, RZ, RZ, R23 ;  /* 0x000000ffff197224 */ /* 0x000fc600078e0017 */
        /* <DEDUP_REMOVED lines=15> */
.L_x_423:
[----:B------:R-:W-:Y:S01]  /*5670*/  MOV R14, 0x0 ;  /* 0x00000000000e7802 */ /* 0x000fe20000000f00 */
[----:B------:R-:W-:Y:S01]  /*5680*/  ULDC.64 UR4, c[0x4][0x188] ;  /* 0x0100620000047ab9 */ /* 0x000fe20000000a00 */
[----:B------:R-:W-:Y:S01]  /*5690*/  ULDC.64 UR6, c[0x4][0x190] ;  /* 0x0100640000067ab9 */ /* 0x000fe20000000a00 */
[----:B------:R-:W-:Y:S02]  /*56a0*/  IMAD.U32 R4, RZ, RZ, UR4 ;  /* 0x00000004ff047e24 */ /* 0x000fe4000f8e00ff */
[----:B------:R-:W-:Y:S01]  /*56b0*/  IMAD.U32 R5, RZ, RZ, UR5 ;  /* 0x00000005ff057e24 */ /* 0x000fe2000f8e00ff */
[----:B------:R-:W1:Y:S01]  /*56c0*/  LDC.64 R14, c[0x4][R14] ;  /* 0x010000000e0e7b82 */ /* 0x000e620000000a00 */
        /* <DEDUP_REMOVED lines=9> */
[----:B01----:R-:W-:Y:S05]  /*5760*/  CALL.ABS.NOINC R14 ;  /* 0x000000000e007343 */ /* 0x003fea0003c00000 */
.L_x_451:
[----:B------:R-:W-:Y:S01]  /*5770*/  IMAD.MOV.U32 R25, RZ, RZ, R23 ;  /* 0x000000ffff197224 */ /* 0x000fe200078e0017 */
[----:B------:R-:W-:Y:S06]  /*5780*/  BRA `(.L_x_418) ;  /* 0x0000000000247947 */ /* 0x000fec0003800000 */
.L_x_450:
[----:B------:R-:W-:Y:S02]  /*5790*/  IMAD.U32 R4, R3, 0x10000, RZ ;  /* 0x0001000003047824 */ /* 0x000fe400078e00ff */
[----:B------:R-:W-:-:S04]  /*57a0*/  IMAD.MOV.U32 R25, RZ, RZ, R23 ;  /* 0x000000ffff197224 */ /* 0x000fc800078e0017 */
[----:B------:R-:W1:Y:S02]  /*57b0*/  F2I.U64.TRUNC R4, R4 ;  /* 0x0000000400047311 */ /* 0x000e64000020d800 */
[----:B-1----:R1:W-:Y:S01]  /*57c0*/  STG.E.64 desc[UR36][R8.64], R4 ;  /* 0x0000000408007986 */ /* 0x0023e2000c101b24 */
[----:B------:R-:W-:Y:S05]  /*57d0*/  BRA `(.L_x_418) ;  /* 0x0000000000107947 */ /* 0x000fea0003800000 */
.L_x_449:
[----:B------:R-:W-:Y:S02]  /*57e0*/  IMAD.U32 R3, R3, 0x10000, RZ ;  /* 0x0001000003037824 */ /* 0x000fe400078e00ff */
[----:B------:R-:W-:-:S04]  /*57f0*/  IMAD.MOV.U32 R25, RZ, RZ, R23 ;  /* 0x000000ffff197224 */ /* 0x000fc800078e0017 */
[----:B------:R-:W1:Y:S02]  /*5800*/  F2I.FTZ.U32.TRUNC.NTZ R3, R3 ;  /* 0x0000000300037305 */ /* 0x000e64000021f000 */
[----:B-1----:R1:W-:Y:S02]  /*5810*/  STG.E desc[UR36][R8.64], R3 ;  /* 0x0000000308007986 */ /* 0x0023e4000c101924 */
.L_x_418:
[----:B------:R-:W-:Y:S05]  /*5820*/  BSYNC B6 ;  /* 0x0000000000067941 */ /* 0x000fea0003800000 */
.L_x_417:
[----:B------:R-:W-:Y:S01]  /*5830*/  ISETP.GE.AND P0, PT, R25, R16, PT ;  /* 0x000000101900720c */ /* 0x000fe20003f06270 */
[----:B------:R-:W-:-:S12]  /*5840*/  BSSY B6, `(.L_x_452) ;  /* 0x00001fc000067945 */ /* 0x000fd80003800000 */
[----:B------:R-:W-:Y:S05]  /*5850*/  @P0 BRA `(.L_x_453) ;  /* 0x0000001c00e80947 */ /* 0x000fea0003800000 */
[----:B-1--4-:R-:W1:Y:S01]  /*5860*/  LDC.64 R8, c[0x0][0x218] ;  /* 0x00008600ff087b82 */ /* 0x012e620000000a00 */
[----:B---3--:R-:W-:Y:S01]  /*5870*/  IMAD R0, R2, 0x200, R25 ;  /* 0x0000020002007824 */ /* 0x008fe200078e0219 */
[----:B--2---:R-:W-:Y:S01]  /*5880*/  PRMT R4, R18, 0x9910, RZ ;  /* 0x0000991012047816 */ /* 0x004fe200000000ff */
[----:B------:R-:W-:Y:S02]  /*5890*/  ULDC UR4, c[0x0][0x238] ;  /* 0x00008e0000047ab9 */ /* 0x000fe40000000800 */
[----:B------:R-:W-:Y:S02]  /*58a0*/  IMAD R3, R0, UR4, RZ ;  /* 0x0000000400037c24 */ /* 0x000fe4000f8e02ff */
[----:B------:R-:W-:-:S05]  /*58b0*/  IMAD.MOV.U32 R0, RZ, RZ, R4 ;  /* 0x000000ffff007224 */ /* 0x000fca00078e0004 */
[----:B------:R-:W-:Y:S02]  /*58c0*/  ISETP.GT.AND P1, PT, R0, 0x9, PT ;  /* 0x000000090000780c */ /* 0x000fe40003f24270 */
[----:B-1----:R-:W-:-:S05]  /*58d0*/  IADD3 R8, P0, R3, R8, RZ ;  /* 0x0000000803087210 */ /* 0x002fca0007f1e0ff */
        /* <DEDUP_REMOVED lines=10> */
[----:B0-----:R-:W-:-:S04]  /*5980*/  IMAD.U32 R22, R22, 0x10000, RZ ;  /* 0x0001000016167824 */ /* 0x001fc800078e00ff */
[----:B------:R-:W0:Y:S02]  /*5990*/  F2I.FTZ.TRUNC.NTZ R3, R22 ;  /* 0x0000001600037305 */ /* 0x000e24000021f100 */
[----:B0-----:R0:W-:Y:S01]  /*59a0*/  STG.E.U8 desc[UR36][R8.64], R3 ;  /* 0x0000000308007986 */ /* 0x0011e2000c101124 */
[----:B------:R-:W-:Y:S05]  /*59b0*/  BRA `(.L_x_459) ;  /* 0x0000000c00947947 */ /* 0x000fea0003800000 */
.L_x_457:
[----:B0-----:R-:W-:-:S06]  /*59c0*/  IMAD.U32 R5, R22, 0x10000, RZ ;  /* 0x0001000016057824 */ /* 0x001fcc00078e00ff */
[----:B------:R-:W0:Y:S02]  /*59d0*/  F2I.S64.TRUNC R4, R5 ;  /* 0x0000000500047311 */ /* 0x000e24000020d900 */
[----:B0-----:R0:W-:Y:S01]  /*59e0*/  STG.E.U8 desc[UR36][R8.64], R4 ;  /* 0x0000000408007986 */ /* 0x0011e2000c101124 */
[----:B------:R-:W-:Y:S05]  /*59f0*/  BRA `(.L_x_459) ;  /* 0x0000000c00847947 */ /* 0x000fea0003800000 */
.L_x_456:
[----:B------:R-:W-:-:S13]  /*5a00*/  ISETP.NE.AND P0, PT, R0, 0x2, PT ;  /* 0x000000020000780c */ /* 0x000fda0003f05270 */
[----:B------:R-:W-:Y:S05]  /*5a10*/  @!P0 BRA `(.L_x_460) ;  /* 0x0000000000308947 */ /* 0x000fea0003800000 */
[----:B------:R-:W-:-:S13]  /*5a20*/  ISETP.NE.AND P0, PT, R0, 0x3, PT ;  /* 0x000000030000780c */ /* 0x000fda0003f05270 */
[----:B------:R-:W-:Y:S05]  /*5a30*/  @!P0 BRA `(.L_x_461) ;  /* 0x0000000000188947 */ /* 0x000fea0003800000 */
[----:B------:R-:W-:-:S13]  /*5a40*/  ISETP.NE.AND P0, PT, R0, 0x4, PT ;  /* 0x000000040000780c */ /* 0x000fda0003f05270 */
[----:B------:R-:W-:Y:S05]  /*5a50*/  @P0 BRA `(.L_x_458) ;  /* 0x0000000c000c0947 */ /* 0x000fea0003800000 */
[----:B0-----:R-:W-:-:S06]  /*5a60*/  IMAD.U32 R4, R22, 0x10000, RZ ;  /* 0x0001000016047824 */ /* 0x001fcc00078e00ff */
[----:B------:R-:W0:Y:S02]  /*5a70*/  F2I.S64.TRUNC R4, R4 ;  /* 0x0000000400047311 */ /* 0x000e24000020d900 */
[----:B0-----:R0:W-:Y:S01]  /*5a80*/  STG.E.64 desc[UR36][R8.64], R4 ;  /* 0x0000000408007986 */ /* 0x0011e2000c101b24 */
[----:B------:R-:W-:Y:S05]  /*5a90*/  BRA `(.L_x_459) ;  /* 0x0000000c005c7947 */ /* 0x000fea0003800000 */
.L_x_461:
[----:B0-----:R-:W-:-:S04]  /*5aa0*/  IMAD.U32 R22, R22, 0x10000, RZ ;  /* 0x0001000016167824 */ /* 0x001fc800078e00ff */
[----:B------:R-:W0:Y:S02]  /*5ab0*/  F2I.FTZ.TRUNC.NTZ R3, R22 ;  /* 0x0000001600037305 */ /* 0x000e24000021f100 */
[----:B0-----:R0:W-:Y:S01]  /*5ac0*/  STG.E desc[UR36][R8.64], R3 ;  /* 0x0000000308007986 */ /* 0x0011e2000c101924 */
[----:B------:R-:W-:Y:S05]  /*5ad0*/  BRA `(.L_x_459) ;  /* 0x0000000c004c7947 */ /* 0x000fea0003800000 */
.L_x_460:
[----:B0-----:R-:W-:-:S04]  /*5ae0*/  IMAD.U32 R22, R22, 0x10000, RZ ;  /* 0x0001000016167824 */ /* 0x001fc800078e00ff */
[----:B------:R-:W0:Y:S02]  /*5af0*/  F2I.FTZ.TRUNC.NTZ R3, R22 ;  /* 0x0000001600037305 */ /* 0x000e24000021f100 */
[----:B0-----:R0:W-:Y:S01]  /*5b00*/  STG.E.U16 desc[UR36][R8.64], R3 ;  /* 0x0000000308007986 */ /* 0x0011e2000c101524 */
[----:B------:R-:W-:Y:S05]  /*5b10*/  BRA `(.L_x_459) ;  /* 0x0000000c003c7947 */ /* 0x000fea0003800000 */
.L_x_455:
[----:B------:R-:W-:-:S13]  /*5b20*/  ISETP.GT.AND P0, PT, R0, 0x6, PT ;  /* 0x000000060000780c */ /* 0x000fda0003f04270 */
[----:B------:R-:W-:Y:S05]  /*5b30*/  @P0 BRA `(.L_x_462) ;  /* 0x00000000002c0947 */ /* 0x000fea0003800000 */
[----:B------:R-:W-:-:S13]  /*5b40*/  ISETP.NE.AND P0, PT, R0, 0x5, PT ;  /* 0x000000050000780c */ /* 0x000fda0003f05270 */
[----:B------:R-:W-:Y:S05]  /*5b50*/  @!P0 BRA `(.L_x_463) ;  /* 0x0000000000148947 */ /* 0x000fea0003800000 */
[----:B------:R-:W-:-:S13]  /*5b60*/  ISETP.NE.AND P0, PT, R0, 0x6, PT ;  /* 0x000000060000780c */ /* 0x000fda0003f05270 */
[----:B------:R-:W-:Y:S05]  /*5b70*/  @P0 BRA `(.L_x_458) ;  /* 0x0000000800c40947 */ /* 0x000fea0003800000 */
[----:B0-----:R-:W-:-:S05]  /*5b80*/  IMAD.U32 R3, R22, 0x10000, RZ ;  /* 0x0001000016037824 */ /* 0x001fca00078e00ff */
[----:B------:R0:W-:Y:S01]  /*5b90*/  STG.E desc[UR36][R8.64], R3 ;  /* 0x0000000308007986 */ /* 0x0001e2000c101924 */
[----:B------:R-:W-:Y:S05]  /*5ba0*/  BRA `(.L_x_459) ;  /* 0x0000000c00187947 */ /* 0x000fea0003800000 */
.L_x_463:
[----:B0-----:R-:W-:-:S05]  /*5bb0*/  IMAD.U32 R0, R22, 0x10000, RZ ;  /* 0x0001000016007824 */ /* 0x001fca00078e00ff */
[----:B------:R-:W-:-:S05]  /*5bc0*/  F2FP.F16.F32.PACK_AB R0, RZ, R0 ;  /* 0x00000000ff00723e */ /* 0x000fca00000000ff */
[----:B------:R0:W-:Y:S01]  /*5bd0*/  STG.E.U16 desc[UR36][R8.64], R0 ;  /* 0x0000000008007986 */ /* 0x0001e2000c101524 */
[----:B------:R-:W-:Y:S05]  /*5be0*/  BRA `(.L_x_459) ;  /* 0x0000000c00087947 */ /* 0x000fea0003800000 */
.L_x_462:
[----:B------:R-:W-:-:S13]  /*5bf0*/  ISETP.NE.AND P0, PT, R0, 0x7, PT ;  /* 0x000000070000780c */ /* 0x000fda0003f05270 */
[----:B------:R-:W-:Y:S05]  /*5c00*/  @!P0 BRA `(.L_x_464) ;  /* 0x0000000000348947 */ /* 0x000fea0003800000 */
[----:B------:R-:W-:-:S13]  /*5c10*/  ISETP.NE.AND P0, PT, R0, 0x8, PT ;  /* 0x000000080000780c */ /* 0x000fda0003f05270 */
[----:B------:R-:W-:Y:S05]  /*5c20*/  @!P0 BRA `(.L_x_465) ;  /* 0x0000000000188947 */ /* 0x000fea0003800000 */
[----:B------:R-:W-:-:S13]  /*5c30*/  ISETP.NE.AND P0, PT, R0, 0x9, PT ;  /* 0x000000090000780c */ /* 0x000fda0003f05270 */
[----:B------:R-:W-:Y:S05]  /*5c40*/  @P0 BRA `(.L_x_458) ;  /* 0x0000000800900947 */ /* 0x000fea0003800000 */
[----:B0-----:R-:W-:Y:S02]  /*5c50*/  IMAD.U32 R22, R22, 0x10000, RZ ;  /* 0x0001000016167824 */ /* 0x001fe400078e00ff */
[----:B------:R-:W-:-:S05]  /*5c60*/  IMAD.MOV.U32 R23, RZ, RZ, RZ ;  /* 0x000000ffff177224 */ /* 0x000fca00078e00ff */
[----:B------:R0:W-:Y:S01]  /*5c70*/  STG.E.64 desc[UR36][R8.64], R22 ;  /* 0x0000001608007986 */ /* 0x0001e2000c101b24 */
[----:B------:R-:W-:Y:S05]  /*5c80*/  BRA `(.L_x_459) ;  /* 0x0000000800e07947 */ /* 0x000fea0003800000 */
.L_x_465:
[----:B0-----:R-:W-:-:S05]  /*5c90*/  IMAD.U32 R22, R22, 0x10000, RZ ;  /* 0x0001000016167824 */ /* 0x001fca00078e00ff */
[----:B------:R-:W-:-:S04]  /*5ca0*/  F2FP.F16.F32.PACK_AB R3, RZ, R22 ;  /* 0x00000016ff03723e */ /* 0x000fc800000000ff */
[----:B------:R-:W-:-:S05]  /*5cb0*/  PRMT R3, R3, 0x5410, RZ ;  /* 0x0000541003037816 */ /* 0x000fca00000000ff */
[----:B------:R0:W-:Y:S01]  /*5cc0*/  STG.E desc[UR36][R8.64], R3 ;  /* 0x0000000308007986 */ /* 0x0001e2000c101924 */
[----:B------:R-:W-:Y:S05]  /*5cd0*/  BRA `(.L_x_459) ;  /* 0x0000000800cc7947 */ /* 0x000fea0003800000 */
.L_x_464:
[----:B0-----:R-:W-:-:S04]  /*5ce0*/  IMAD.U32 R4, R22, 0x10000, RZ ;  /* 0x0001000016047824 */ /* 0x001fc800078e00ff */
[----:B------:R-:W-:-:S06]  /*5cf0*/  FMUL.FTZ R4, R4, 1 ;  /* 0x3f80000004047820 */ /* 0x000fcc0000410000 */
[----:B------:R-:W0:Y:S02]  /*5d00*/  F2F.F64.F32 R4, R4 ;  /* 0x0000000400047310 */ /* 0x000e240000201800 */
[----:B0-----:R0:W-:Y:S01]  /*5d10*/  STG.E.64 desc[UR36][R8.64], R4 ;  /* 0x0000000408007986 */ /* 0x0011e2000c101b24 */
[----:B------:R-:W-:Y:S05]  /*5d20*/  BRA `(.L_x_459) ;  /* 0x0000000800b87947 */ /* 0x000fea0003800000 */
.L_x_454:
        /* <DEDUP_REMOVED lines=8> */
[----:B0-----:R-:W-:-:S05]  /*5db0*/  IMAD.U32 R22, R22, 0x10000, RZ ;  /* 0x0001000016167824 */ /* 0x001fca00078e00ff */
[----:B------:R-:W-:-:S04]  /*5dc0*/  FSETP.NEU.FTZ.AND P0, PT, R22, RZ, PT ;  /* 0x000000ff1600720b */ /* 0x000fc80003f1d000 */
[----:B------:R-:W-:-:S05]  /*5dd0*/  SEL R3, RZ, 0x1, !P0 ;  /* 0x00000001ff037807 */ /* 0x000fca0004000000 */
[----:B------:R0:W-:Y:S01]  /*5de0*/  STG.E.U8 desc[UR36][R8.64], R3 ;  /* 0x0000000308007986 */ /* 0x0001e2000c101124 */
[----:B------:R-:W-:Y:S05]  /*5df0*/  BRA `(.L_x_459) ;  /* 0x0000000800847947 */ /* 0x000fea0003800000 */
.L_x_468:
[----:B0-----:R-:W-:Y:S01]  /*5e00*/  IMAD.U32 R22, R22, 0x10000, RZ ;  /* 0x0001000016167824 */ /* 0x001fe200078e00ff */
[----:B------:R-:W-:-:S03]  /*5e10*/  CS2R R6, SRZ ;  /* 0x0000000000067805 */ /* 0x000fc6000001ff00 */
[----:B------:R-:W-:-:S06]  /*5e20*/  FMUL.FTZ R4, R22, 1 ;  /* 0x3f80000016047820 */ /* 0x000fcc0000410000 */
[----:B------:R-:W0:Y:S02]  /*5e30*/  F2F.F64.F32 R4, R4 ;  /* 0x0000000400047310 */ /* 0x000e240000201800 */
[----:B0-----:R0:W-:Y:S01]  /*5e40*/  STG.E.128 desc[UR36][R8.64], R4 ;  /* 0x0000000408007986 */ /* 0x0011e2000c101d24 */
[----:B------:R-:W-:Y:S05]  /*5e50*/  BRA `(.L_x_459) ;  /* 0x00000008006c7947 */ /* 0x000fea0003800000 */
.L_x_467:
[----:B------:R-:W-:-:S13]  /*5e60*/  ISETP.NE.AND P0, PT, R0, 0xf, PT ;  /* 0x0000000f0000780c */ /* 0x000fda0003f05270 */
[----:B------:R-:W-:Y:S05]  /*5e70*/  @!P0 BRA `(.L_x_469) ;  /* 0x0000000000b48947 */ /* 0x000fea0003800000 */
[----:B------:R-:W-:-:S13]  /*5e80*/  ISETP.NE.AND P0, PT, R0, 0x17, PT ;  /* 0x000000170000780c */ /* 0x000fda0003f05270 */
[----:B------:R-:W-:Y:S05]  /*5e90*/  @!P0 BRA `(.L_x_470) ;  /* 0x0000000000548947 */ /* 0x000fea0003800000 */
[----:B------:R-:W-:-:S13]  /*5ea0*/  ISETP.NE.AND P0, PT, R0, 0x18, PT ;  /* 0x000000180000780c */ /* 0x000fda0003f05270 */
[----:B------:R-:W-:Y:S05]  /*5eb0*/  @P0 BRA `(.L_x_458) ;  /* 0x0000000400f40947 */ /* 0x000fea0003800000 */
[----:B0-----:R-:W-:Y:S01]  /*5ec0*/  IMAD.U32 R7, R22, 0x10000, RZ ;  /* 0x0001000016077824 */ /* 0x001fe200078e00ff */
        /* <DEDUP_REMOVED lines=14> */
.L_x_472:
[----:B------:R-:W-:Y:S05]  /*5fb0*/  BSYNC B0 ;  /* 0x0000000000007941 */ /* 0x000fea0003800000 */
.L_x_471:
[----:B------:R-:W-:-:S05]  /*5fc0*/  LOP3.LUT R5, R0, R5, RZ, 0xfc, !PT ;  /* 0x0000000500057212 */ /* 0x000fca00078efcff */
[----:B------:R0:W-:Y:S01]  /*5fd0*/  STG.E.U8 desc[UR36][R8.64], R5 ;  /* 0x0000000508007986 */ /* 0x0001e2000c101124 */
[----:B------:R-:W-:Y:S05]  /*5fe0*/  BRA `(.L_x_459) ;  /* 0x0000000800087947 */ /* 0x000fea0003800000 */
.L_x_470:
[----:B0-----:R-:W-:Y:S01]  /*5ff0*/  IMAD.U32 R5, R22, 0x10000, RZ ;  /* 0x0001000016057824 */ /* 0x001fe200078e00ff */
        /* <DEDUP_REMOVED lines=12> */
.L_x_474:
[----:B------:R-:W-:Y:S01]  /*60c0*/  IMAD.MOV.U32 R0, RZ, RZ, 0x7f ;  /* 0x0000007fff007424 */ /* 0x000fe200078e00ff */
[----:B------:R-:W-:-:S04]  /*60d0*/  ISETP.GT.U32.AND P0, PT, R3, 0x7f800000, PT ;  /* 0x7f8000000300780c */ /* 0x000fc80003f04070 */
[----:B------:R-:W-:-:S09]  /*60e0*/  SEL R0, R0, 0x7c, P0 ;  /* 0x0000007c00007807 */ /* 0x000fd20000000000 */
.L_x_475:
[----:B------:R-:W-:Y:S05]  /*60f0*/  BSYNC B0 ;  /* 0x0000000000007941 */ /* 0x000fea0003800000 */
.L_x_473:
[----:B------:R-:W-:-:S04]  /*6100*/  LOP3.LUT R3, R5, 0x80000000, RZ, 0xc0, !PT ;  /* 0x8000000005037812 */ /* 0x000fc800078ec0ff */
[----:B------:R-:W-:-:S04]  /*6110*/  SHF.R.U32.HI R3, RZ, 0x18, R3 ;  /* 0x00000018ff037819 */ /* 0x000fc80000011603 */
[----:B------:R-:W-:-:S05]  /*6120*/  LOP3.LUT R3, R0, R3, RZ, 0xfc, !PT ;  /* 0x0000000300037212 */ /* 0x000fca00078efcff */
[----:B------:R0:W-:Y:S01]  /*6130*/  STG.E.U8 desc[UR36][R8.64], R3 ;  /* 0x0000000308007986 */ /* 0x0001e2000c101124 */
[----:B------:R-:W-:Y:S05]  /*6140*/  BRA `(.L_x_459) ;  /* 0x0000000400b07947 */ /* 0x000fea0003800000 */
.L_x_469:
[----:B0-----:R0:W-:Y:S01]  /*6150*/  STG.E.U16 desc[UR36][R8.64], R22 ;  /* 0x0000001608007986 */ /* 0x0011e2000c101524 */
[----:B------:R-:W-:Y:S05]  /*6160*/  BRA `(.L_x_459) ;  /* 0x0000000400a87947 */ /* 0x000fea0003800000 */
.L_x_466:
        /* <DEDUP_REMOVED lines=8> */
[----:B0-----:R-:W-:-:S06]  /*61f0*/  IMAD.U32 R3, R22, 0x10000, RZ ;  /* 0x0001000016037824 */ /* 0x001fcc00078e00ff */
[----:B------:R-:W0:Y:S02]  /*6200*/  F2I.FTZ.U32.TRUNC.NTZ R3, R3 ;  /* 0x0000000300037305 */ /* 0x000e24000021f000 */
[----:B0-----:R4:W-:Y:S01]  /*6210*/  STG.E.U16 desc[UR36][R8.64], R3 ;  /* 0x0000000308007986 */ /* 0x0019e2000c101524 */
[----:B------:R-:W-:Y:S05]  /*6220*/  BRA `(.L_x_459) ;  /* 0x0000000400787947 */ /* 0x000fea0003800000 */
.L_x_478:
[----:B0-----:R-:W-:Y:S01]  /*6230*/  IMAD.U32 R5, R22, 0x10000, RZ ;  /* 0x0001000016057824 */ /* 0x001fe200078e00ff */
        /* <DEDUP_REMOVED lines=16> */
.L_x_481:
[----:B------:R-:W-:-:S04]  /*6340*/  LOP3.LUT R3, R5, 0x80000000, RZ, 0xc0, !PT ;  /* 0x8000000005037812 */ /* 0x000fc800078ec0ff */
[----:B------:R-:W-:-:S04]  /*6350*/  SHF.R.U32.HI R3, RZ, 0x18, R3 ;  /* 0x00000018ff037819 */ /* 0x000fc80000011603 */
[----:B------:R-:W-:-:S04]  /*6360*/  LOP3.LUT R0, R0, R3, RZ, 0xfc, !PT ;  /* 0x0000000300007212 */ /* 0x000fc800078efcff */
[----:B------:R-:W-:-:S07]  /*6370*/  PRMT R4, R0, 0x7610, R4 ;  /* 0x0000761000047816 */ /* 0x000fce0000000004 */
.L_x_480:
[----:B------:R-:W-:Y:S05]  /*6380*/  BSYNC B0 ;  /* 0x0000000000007941 */ /* 0x000fea0003800000 */
.L_x_479:
[----:B------:R3:W-:Y:S01]  /*6390*/  STG.E.U8 desc[UR36][R8.64], R4 ;  /* 0x0000000408007986 */ /* 0x0007e2000c101124 */
[----:B------:R-:W-:Y:S05]  /*63a0*/  BRA `(.L_x_459) ;  /* 0x0000000400187947 */ /* 0x000fea0003800000 */
.L_x_477:
        /* <DEDUP_REMOVED lines=17> */
.L_x_484:
[----:B------:R-:W-:-:S04]  /*64c0*/  LOP3.LUT R3, R5, 0x80000000, RZ, 0xc0, !PT ;  /* 0x8000000005037812 */ /* 0x000fc800078ec0ff */
[----:B------:R-:W-:-:S04]  /*64d0*/  SHF.R.U32.HI R3, RZ, 0x18, R3 ;  /* 0x00000018ff037819 */ /* 0x000fc80000011603 */
[----:B------:R-:W-:-:S04]  /*64e0*/  LOP3.LUT R0, R0, R3, RZ, 0xfc, !PT ;  /* 0x0000000300007212 */ /* 0x000fc800078efcff */
[----:B------:R-:W-:-:S07]  /*64f0*/  PRMT R4, R0, 0x7610, R4 ;  /* 0x0000761000047816 */ /* 0x000fce0000000004 */
.L_x_483:
[----:B------:R-:W-:Y:S05]  /*6500*/  BSYNC B0 ;  /* 0x0000000000007941 */ /* 0x000fea0003800000 */
.L_x_482:
[----:B------:R0:W-:Y:S01]  /*6510*/  STG.E.U8 desc[UR36][R8.64], R4 ;  /* 0x0000000408007986 */ /* 0x0001e2000c101124 */
[----:B------:R-:W-:Y:S05]  /*6520*/  BRA `(.L_x_459) ;  /* 0x0000000000b87947 */ /* 0x000fea0003800000 */
.L_x_476:
[----:B------:R-:W-:-:S13]  /*6530*/  ISETP.NE.AND P0, PT, R0, 0x1c, PT ;  /* 0x0000001c0000780c */ /* 0x000fda0003f05270 */
[----:B------:R-:W-:Y:S05]  /*6540*/  @!P0 BRA `(.L_x_485) ;  /* 0x0000000000a48947 */ /* 0x000fea0003800000 */
[----:B------:R-:W-:-:S13]  /*6550*/  ISETP.NE.AND P0, PT, R0, 0x1d, PT ;  /* 0x0000001d0000780c */ /* 0x000fda0003f05270 */
[----:B------:R-:W-:Y:S05]  /*6560*/  @!P0 BRA `(.L_x_486) ;  /* 0x00000000008c8947 */ /* 0x000fea0003800000 */
[----:B------:R-:W-:-:S13]  /*6570*/  ISETP.NE.AND P0, PT, R0, 0x2c, PT ;  /* 0x0000002c0000780c */ /* 0x000fda0003f05270 */
[----:B------:R-:W-:Y:S05]  /*6580*/  @P0 BRA `(.L_x_458) ;  /* 0x0000000000400947 */ /* 0x000fea0003800000 */
[----:B0-----:R-:W-:-:S05]  /*6590*/  IMAD.U32 R22, R22, 0x10000, RZ ;  /* 0x0001000016167824 */ /* 0x001fca00078e00ff */
        /* <DEDUP_REMOVED lines=15> */
.L_x_458:
        /* <DEDUP_REMOVED lines=16> */
.L_x_487:
[----:B------:R-:W-:Y:S05]  /*6790*/  BRA `(.L_x_459) ;  /* 0x00000000001c7947 */ /* 0x000fea0003800000 */
.L_x_486:
[----:B0-----:R-:W-:-:S06]  /*67a0*/  IMAD.U32 R4, R22, 0x10000, RZ ;  /* 0x0001000016047824 */ /* 0x001fcc00078e00ff */
[----:B------:R-:W0:Y:S02]  /*67b0*/  F2I.U64.TRUNC R4, R4 ;  /* 0x0000000400047311 */ /* 0x000e24000020d800 */
[----:B0-----:R2:W-:Y:S01]  /*67c0*/  STG.E.64 desc[UR36][R8.64], R4 ;  /* 0x0000000408007986 */ /* 0x0015e2000c101b24 */
[----:B------:R-:W-:Y:S05]  /*67d0*/  BRA `(.L_x_459) ;  /* 0x00000000000c7947 */ /* 0x000fea0003800000 */
.L_x_485:
[----:B0-----:R-:W-:-:S04]  /*67e0*/  IMAD.U32 R22, R22, 0x10000, RZ ;  /* 0x0001000016167824 */ /* 0x001fc800078e00ff */
[----:B------:R-:W0:Y:S02]  /*67f0*/  F2I.FTZ.U32.TRUNC.NTZ R3, R22 ;  /* 0x0000001600037305 */ /* 0x000e24000021f000 */
[----:B0-----:R0:W-:Y:S02]  /*6800*/  STG.E desc[UR36][R8.64], R3 ;  /* 0x0000000308007986 */ /* 0x0011e4000c101924 */
.L_x_459:
[----:B------:R-:W-:-:S05]  /*6810*/  VIADD R25, R25, 0x80 ;  /* 0x0000008019197836 */ /* 0x000fca0000000000 */
[----:B------:R-:W-:-:S13]  /*6820*/  ISETP.GE.AND P0, PT, R25, R16, PT ;  /* 0x000000101900720c */ /* 0x000fda0003f06270 */
[----:B------:R-:W-:Y:S05]  /*6830*/  @P0 BRA `(.L_x_453) ;  /* 0x0000000c00f00947 */ /* 0x000fea0003800000 */
[----:B01234-:R-:W0:Y:S01]  /*6840*/  LDC.64 R8, c[0x0][0x218] ;  /* 0x00008600ff087b82 */ /* 0x01fe220000000a00 */
        /* <DEDUP_REMOVED lines=17> */
[----:B------:R-:W-:-:S06]  /*6960*/  IMAD.U32 R17, R17, 0x10000, RZ ;  /* 0x0001000011117824 */ /* 0x000fcc00078e00ff */
[----:B------:R-:W0:Y:S02]  /*6970*/  F2I.FTZ.TRUNC.NTZ R17, R17 ;  /* 0x0000001100117305 */ /* 0x000e24000021f100 */
[----:B0-----:R4:W-:Y:S01]  /*6980*/  STG.E.U8 desc[UR36][R8.64], R17 ;  /* 0x0000001108007986 */ /* 0x0019e2000c101124 */
[----:B------:R-:W-:Y:S05]  /*6990*/  BRA `(.L_x_493) ;  /* 0x0000000c00947947 */ /* 0x000fea0003800000 */
.L_x_491:
[----:B------:R-:W-:-:S06]  /*69a0*/  IMAD.U32 R5, R17, 0x10000, RZ ;  /* 0x0001000011057824 */ /* 0x000fcc00078e00ff */
[----:B------:R-:W0:Y:S02]  /*69b0*/  F2I.S64.TRUNC R4, R5 ;  /* 0x0000000500047311 */ /* 0x000e24000020d900 */
[----:B0-----:R3:W-:Y:S01]  /*69c0*/  STG.E.U8 desc[UR36][R8.64], R4 ;  /* 0x0000000408007986 */ /* 0x0017e2000c101124 */
[----:B------:R-:W-:Y:S05]  /*69d0*/  BRA `(.L_x_493) ;  /* 0x0000000c00847947 */ /* 0x000fea0003800000 */
.L_x_490:
        /* <DEDUP_REMOVED lines=10> */
.L_x_495:
[----:B------:R-:W-:-:S06]  /*6a80*/  IMAD.U32 R17, R17, 0x10000, RZ ;  /* 0x0001000011117824 */ /* 0x000fcc00078e00ff */
[----:B------:R-:W0:Y:S02]  /*6a90*/  F2I.FTZ.TRUNC.NTZ R17, R17 ;  /* 0x0000001100117305 */ /* 0x000e24000021f100 */
[----:B0-----:R2:W-:Y:S01]  /*6aa0*/  STG.E desc[UR36][R8.64], R17 ;  /* 0x0000001108007986 */ /* 0x0015e2000c101924 */
[----:B------:R-:W-:Y:S05]  /*6ab0*/  BRA `(.L_x_493) ;  /* 0x0000000c004c7947 */ /* 0x000fea0003800000 */
.L_x_494:
[----:B------:R-:W-:-:S06]  /*6ac0*/  IMAD.U32 R17, R17, 0x10000, RZ ;  /* 0x0001000011117824 */ /* 0x000fcc00078e00ff */
[----:B------:R-:W0:Y:S02]  /*6ad0*/  F2I.FTZ.TRUNC.NTZ R17, R17 ;  /* 0x0000001100117305 */ /* 0x000e24000021f100 */
[----:B0-----:R0:W-:Y:S01]  /*6ae0*/  STG.E.U16 desc[UR36][R8.64], R17 ;  /* 0x0000001108007986 */ /* 0x0011e2000c101524 */
[----:B------:R-:W-:Y:S05]  /*6af0*/  BRA `(.L_x_493) ;  /* 0x0000000c003c7947 */ /* 0x000fea0003800000 */
.L_x_489:
        /* <DEDUP_REMOVED lines=9> */
.L_x_497:
[----:B------:R-:W-:-:S05]  /*6b90*/  IMAD.U32 R0, R17, 0x10000, RZ ;  /* 0x0001000011007824 */ /* 0x000fca00078e00ff */
[----:B------:R-:W-:-:S05]  /*6ba0*/  F2FP.F16.F32.PACK_AB R0, RZ, R0 ;  /* 0x00000000ff00723e */ /* 0x000fca00000000ff */
[----:B------:R0:W-:Y:S01]  /*6bb0*/  STG.E.U16 desc[UR36][R8.64], R0 ;  /* 0x0000000008007986 */ /* 0x0001e2000c101524 */
[----:B------:R-:W-:Y:S05]  /*6bc0*/  BRA `(.L_x_493) ;  /* 0x0000000c00087947 */ /* 0x000fea0003800000 */
.L_x_496:
        /* <DEDUP_REMOVED lines=10> */
.L_x_499:
[----:B------:R-:W-:-:S05]  /*6c70*/  IMAD.U32 R17, R17, 0x10000, RZ ;  /* 0x0001000011117824 */ /* 0x000fca00078e00ff */
[----:B------:R-:W-:-:S04]  /*6c80*/  F2FP.F16.F32.PACK_AB R3, RZ, R17 ;  /* 0x00000011ff03723e */ /* 0x000fc800000000ff */
[----:B------:R-:W-:-:S05]  /*6c90*/  PRMT R3, R3, 0x5410, RZ ;  /* 0x0000541003037816 */ /* 0x000fca00000000ff */
[----:B------:R0:W-:Y:S01]  /*6ca0*/  STG.E desc[UR36][R8.64], R3 ;  /* 0x0000000308007986 */ /* 0x0001e2000c101924 */
[----:B------:R-:W-:Y:S05]  /*6cb0*/  BRA `(.L_x_493) ;  /* 0x0000000800cc7947 */ /* 0x000fea0003800000 */
.L_x_498:
[----:B------:R-:W-:-:S04]  /*6cc0*/  IMAD.U32 R4, R17, 0x10000, RZ ;  /* 0x0001000011047824 */ /* 0x000fc800078e00ff */
[----:B------:R-:W-:-:S06]  /*6cd0*/  FMUL.FTZ R4, R4, 1 ;  /* 0x3f80000004047820 */ /* 0x000fcc0000410000 */
[----:B------:R-:W0:Y:S02]  /*6ce0*/  F2F.F64.F32 R4, R4 ;  /* 0x0000000400047310 */ /* 0x000e240000201800 */
[----:B0-----:R0:W-:Y:S01]  /*6cf0*/  STG.E.64 desc[UR36][R8.64], R4 ;  /* 0x0000000408007986 */ /* 0x0011e2000c101b24 */
[----:B------:R-:W-:Y:S05]  /*6d00*/  BRA `(.L_x_493) ;  /* 0x0000000800b87947 */ /* 0x000fea0003800000 */
.L_x_488:
        /* <DEDUP_REMOVED lines=13> */
.L_x_502:
[----:B------:R-:W-:Y:S01]  /*6de0*/  IMAD.U32 R17, R17, 0x10000, RZ ;  /* 0x0001000011117824 */ /* 0x000fe200078e00ff */
[----:B------:R-:W-:-:S03]  /*6df0*/  CS2R R6, SRZ ;  /* 0x0000000000067805 */ /* 0x000fc6000001ff00 */
[----:B------:R-:W-:-:S06]  /*6e00*/  FMUL.FTZ R4, R17, 1 ;  /* 0x3f80000011047820 */ /* 0x000fcc0000410000 */
[----:B------:R-:W0:Y:S02]  /*6e10*/  F2F.F64.F32 R4, R4 ;  /* 0x0000000400047310 */ /* 0x000e240000201800 */
[----:B0-----:R0:W-:Y:S01]  /*6e20*/  STG.E.128 desc[UR36][R8.64], R4 ;  /* 0x0000000408007986 */ /* 0x0011e2000c101d24 */
[----:B------:R-:W-:Y:S05]  /*6e30*/  BRA `(.L_x_493) ;  /* 0x00000008006c7947 */ /* 0x000fea0003800000 */
.L_x_501:
        /* <DEDUP_REMOVED lines=21> */
.L_x_506:
[----:B------:R-:W-:Y:S05]  /*6f90*/  BSYNC B0 ;  /* 0x0000000000007941 */ /* 0x000fea0003800000 */
.L_x_505:
[----:B------:R-:W-:-:S05]  /*6fa0*/  LOP3.LUT R5, R0, R5, RZ, 0xfc, !PT ;  /* 0x0000000500057212 */ /* 0x000fca00078efcff */
[----:B------:R0:W-:Y:S01]  /*6fb0*/  STG.E.U8 desc[UR36][R8.64], R5 ;  /* 0x0000000508007986 */ /* 0x0001e2000c101124 */
[----:B------:R-:W-:Y:S05]  /*6fc0*/  BRA `(.L_x_493) ;  /* 0x0000000800087947 */ /* 0x000fea0003800000 */
.L_x_504:
        /* <DEDUP_REMOVED lines=13> */
.L_x_508:
[----:B------:R-:W-:Y:S01]  /*70a0*/  IMAD.MOV.U32 R0, RZ, RZ, 0x7f ;  /* 0x0000007fff007424 */ /* 0x000fe200078e00ff */
[----:B------:R-:W-:-:S04]  /*70b0*/  ISETP.GT.U32.AND P0, PT, R3, 0x7f800000, PT ;  /* 0x7f8000000300780c */ /* 0x000fc80003f04070 */
[----:B------:R-:W-:-:S09]  /*70c0*/  SEL R0, R0, 0x7c, P0 ;  /* 0x0000007c00007807 */ /* 0x000fd20000000000 */
.L_x_509:
[----:B------:R-:W-:Y:S05]  /*70d0*/  BSYNC B0 ;  /* 0x0000000000007941 */ /* 0x000fea0003800000 */
.L_x_507:
[----:B------:R-:W-:-:S04]  /*70e0*/  LOP3.LUT R3, R17, 0x80000000, RZ, 0xc0, !PT ;  /* 0x8000000011037812 */ /* 0x000fc800078ec0ff */
[----:B------:R-:W-:-:S04]  /*70f0*/  SHF.R.U32.HI R3, RZ, 0x18, R3 ;  /* 0x00000018ff037819 */ /* 0x000fc80000011603 */
[----:B------:R-:W-:-:S05]  /*7100*/  LOP3.LUT R3, R0, R3, RZ, 0xfc, !PT ;  /* 0x0000000300037212 */ /* 0x000fca00078efcff */
[----:B------:R0:W-:Y:S01]  /*7110*/  STG.E.U8 desc[UR36][R8.64], R3 ;  /* 0x0000000308007986 */ /* 0x0001e2000c101124 */
[----:B------:R-:W-:Y:S05]  /*7120*/  BRA `(.L_x_493) ;  /* 0x0000000400b07947 */ /* 0x000fea0003800000 */
.L_x_503:
[----:B------:R0:W-:Y:S01]  /*7130*/  STG.E.U16 desc[UR36][R8.64], R17 ;  /* 0x0000001108007986 */ /* 0x0001e2000c101524 */
[----:B------:R-:W-:Y:S05]  /*7140*/  BRA `(.L_x_493) ;  /* 0x0000000400a87947 */ /* 0x000fea0003800000 */
.L_x_500:
        /* <DEDUP_REMOVED lines=12> */
.L_x_512:
        /* <DEDUP_REMOVED lines=17> */
.L_x_515:
[----:B------:R-:W-:-:S04]  /*7320*/  LOP3.LUT R3, R17, 0x80000000, RZ, 0xc0, !PT ;  /* 0x8000000011037812 */ /* 0x000fc800078ec0ff */
[----:B------:R-:W-:-:S04]  /*7330*/  SHF.R.U32.HI R3, RZ, 0x18, R3 ;  /* 0x00000018ff037819 */ /* 0x000fc80000011603 */
[----:B------:R-:W-:-:S04]  /*7340*/  LOP3.LUT R0, R0, R3, RZ, 0xfc, !PT ;  /* 0x0000000300007212 */ /* 0x000fc800078efcff */
[----:B------:R-:W-:-:S07]  /*7350*/  PRMT R4, R0, 0x7610, R4 ;  /* 0x0000761000047816 */ /* 0x000fce0000000004 */
.L_x_514:
[----:B------:R-:W-:Y:S05]  /*7360*/  BSYNC B0 ;  /* 0x0000000000007941 */ /* 0x000fea0003800000 */
.L_x_513:
[----:B------:R0:W-:Y:S01]  /*7370*/  STG.E.U8 desc[UR36][R8.64], R4 ;  /* 0x0000000408007986 */ /* 0x0001e2000c101124 */
[----:B------:R-:W-:Y:S05]  /*7380*/  BRA `(.L_x_493) ;  /* 0x0000000400187947 */ /* 0x000fea0003800000 */
.L_x_511:
        /* <DEDUP_REMOVED lines=17> */
.L_x_518:
[----:B------:R-:W-:-:S04]  /*74a0*/  LOP3.LUT R3, R17, 0x80000000, RZ, 0xc0, !PT ;  /* 0x8000000011037812 */ /* 0x000fc800078ec0ff */
[----:B------:R-:W-:-:S04]  /*74b0*/  SHF.R.U32.HI R3, RZ, 0x18, R3 ;  /* 0x00000018ff037819 */ /* 0x000fc80000011603 */
[----:B------:R-:W-:-:S04]  /*74c0*/  LOP3.LUT R0, R0, R3, RZ, 0xfc, !PT ;  /* 0x0000000300007212 */ /* 0x000fc800078efcff */
[----:B------:R-:W-:-:S07]  /*74d0*/  PRMT R4, R0, 0x7610, R4 ;  /* 0x0000761000047816 */ /* 0x000fce0000000004 */
.L_x_517:
[----:B------:R-:W-:Y:S05]  /*74e0*/  BSYNC B0 ;  /* 0x0000000000007941 */ /* 0x000fea0003800000 */
.L_x_516:
[----:B------:R0:W-:Y:S01]  /*74f0*/  STG.E.U8 desc[UR36][R8.64], R4 ;  /* 0x0000000408007986 */ /* 0x0001e2000c101124 */
[----:B------:R-:W-:Y:S05]  /*7500*/  BRA `(.L_x_493) ;  /* 0x0000000000b87947 */ /* 0x000fea0003800000 */
.L_x_510:
        /* <DEDUP_REMOVED lines=22> */
.L_x_492:
        /* <DEDUP_REMOVED lines=16> */
.L_x_521:
[----:B------:R-:W-:Y:S05]  /*7770*/  BRA `(.L_x_493) ;  /* 0x00000000001c7947 */ /* 0x000fea0003800000 */
.L_x_520:
[----:B------:R-:W-:-:S06]  /*7780*/  IMAD.U32 R4, R17, 0x10000, RZ ;  /* 0x0001000011047824 */ /* 0x000fcc00078e00ff */
[----:B------:R-:W0:Y:S02]  /*7790*/  F2I.U64.TRUNC R4, R4 ;  /* 0x0000000400047311 */ /* 0x000e24000020d800 */
[----:B0-----:R0:W-:Y:S01]  /*77a0*/  STG.E.64 desc[UR36][R8.64], R4 ;  /* 0x0000000408007986 */ /* 0x0011e2000c101b24 */
[----:B------:R-:W-:Y:S05]  /*77b0*/  BRA `(.L_x_493) ;  /* 0x00000000000c7947 */ /* 0x000fea0003800000 */
.L_x_519:
[----:B------:R-:W-:-:S06]  /*77c0*/  IMAD.U32 R17, R17, 0x10000, RZ ;  /* 0x0001000011117824 */ /* 0x000fcc00078e00ff */
[----:B------:R-:W0:Y:S02]  /*77d0*/  F2I.FTZ.U32.TRUNC.NTZ R17, R17 ;  /* 0x0000001100117305 */ /* 0x000e24000021f000 */
[----:B0-----:R0:W-:Y:S02]  /*77e0*/  STG.E desc[UR36][R8.64], R17 ;  /* 0x0000001108007986 */ /* 0x0011e4000c101924 */
.L_x_493:
[----:B------:R-:W-:-:S07]  /*77f0*/  VIADD R25, R25, 0x80 ;  /* 0x0000008019197836 */ /* 0x000fce0000000000 */
.L_x_453:
[----:B------:R-:W-:Y:S05]  /*7800*/  BSYNC B6 ;  /* 0x0000000000067941 */ /* 0x000fea0003800000 */
.L_x_452:
[----:B------:R-:W-:-:S13]  /*7810*/  ISETP.GE.AND P0, PT, R25, R16, PT ;  /* 0x000000101900720c */ /* 0x000fda0003f06270 */
[----:B------:R-:W-:Y:S05]  /*7820*/  @P0 EXIT ;  /* 0x000000000000094d */ /* 0x000fea0003800000 */
[----:B0123--:R-:W0:Y:S01]  /*7830*/  LDC.64 R4, c[0x0][0x218] ;  /* 0x00008600ff047b82 */ /* 0x00fe220000000a00 */
[----:B------:R-:W-:Y:S01]  /*7840*/  PRMT R0, R18, 0x9910, RZ ;  /* 0x0000991012007816 */ /* 0x000fe200000000ff */
[----:B------:R-:W-:Y:S01]  /*7850*/  IMAD R2, R2, 0x200, R25 ;  /* 0x0000020002027824 */ /* 0x000fe200078e0219 */
[----:B------:R-:W-:Y:S02]  /*7860*/  ULDC UR4, c[0x0][0x238] ;  /* 0x00008e0000047ab9 */ /* 0x000fe40000000800 */
[----:B------:R-:W-:Y:S01]  /*7870*/  ISETP.GT.AND P1, PT, R0, 0x9, PT ;  /* 0x000000090000780c */ /* 0x000fe20003f24270 */
[----:B----4-:R-:W-:-:S05]  /*7880*/  IMAD R3, R2, UR4, RZ ;  /* 0x0000000402037c24 */ /* 0x010fca000f8e02ff */
        /* <DEDUP_REMOVED lines=13> */
[----:B0-----:R-:W-:Y:S01]  /*7960*/  STG.E.U8 desc[UR36][R2.64], R19 ;  /* 0x0000001302007986 */ /* 0x001fe2000c101124 */
[----:B------:R-:W-:Y:S05]  /*7970*/  EXIT ;  /* 0x000000000000794d */ /* 0x000fea0003800000 */
.L_x_525:
[----:B------:R-:W-:-:S06]  /*7980*/  IMAD.U32 R5, R19, 0x10000, RZ ;  /* 0x0001000013057824 */ /* 0x000fcc00078e00ff */
[----:B------:R-:W0:Y:S02]  /*7990*/  F2I.S64.TRUNC R4, R5 ;  /* 0x0000000500047311 */ /* 0x000e24000020d900 */
[----:B0-----:R-:W-:Y:S01]  /*79a0*/  STG.E.U8 desc[UR36][R2.64], R4 ;  /* 0x0000000402007986 */ /* 0x001fe2000c101124 */
[----:B------:R-:W-:Y:S05]  /*79b0*/  EXIT ;  /* 0x000000000000794d */ /* 0x000fea0003800000 */
.L_x_524:
        /* <DEDUP_REMOVED lines=10> */
.L_x_528:
[----:B------:R-:W-:-:S06]  /*7a60*/  IMAD.U32 R19, R19, 0x10000, RZ ;  /* 0x0001000013137824 */ /* 0x000fcc00078e00ff */
[----:B------:R-:W0:Y:S02]  /*7a70*/  F2I.FTZ.TRUNC.NTZ R19, R19 ;  /* 0x0000001300137305 */ /* 0x000e24000021f100 */
[----:B0-----:R-:W-:Y:S01]  /*7a80*/  STG.E desc[UR36][R2.64], R19 ;  /* 0x0000001302007986 */ /* 0x001fe2000c101924 */
[----:B------:R-:W-:Y:S05]  /*7a90*/  EXIT ;  /* 0x000000000000794d */ /* 0x000fea0003800000 */
.L_x_527:
[----:B------:R-:W-:-:S06]  /*7aa0*/  IMAD.U32 R19, R19, 0x10000, RZ ;  /* 0x0001000013137824 */ /* 0x000fcc00078e00ff */
[----:B------:R-:W0:Y:S02]  /*7ab0*/  F2I.FTZ.TRUNC.NTZ R19, R19 ;  /* 0x0000001300137305 */ /* 0x000e24000021f100 */
[----:B0-----:R-:W-:Y:S01]  /*7ac0*/  STG.E.U16 desc[UR36][R2.64], R19 ;  /* 0x0000001302007986 */ /* 0x001fe2000c101524 */
[----:B------:R-:W-:Y:S05]  /*7ad0*/  EXIT ;  /* 0x000000000000794d */ /* 0x000fea0003800000 */
.L_x_523:
        /* <DEDUP_REMOVED lines=9> */
.L_x_530:
[----:B------:R-:W-:-:S05]  /*7b70*/  IMAD.U32 R0, R19, 0x10000, RZ ;  /* 0x0001000013007824 */ /* 0x000fca00078e00ff */
[----:B------:R-:W-:-:S05]  /*7b80*/  F2FP.F16.F32.PACK_AB R0, RZ, R0 ;  /* 0x00000000ff00723e */ /* 0x000fca00000000ff */
[----:B------:R-:W-:Y:S01]  /*7b90*/  STG.E.U16 desc[UR36][R2.64], R0 ;  /* 0x0000000002007986 */ /* 0x000fe2000c101524 */
[----:B------:R-:W-:Y:S05]  /*7ba0*/  EXIT ;  /* 0x000000000000794d */ /* 0x000fea0003800000 */
.L_x_529:
        /* <DEDUP_REMOVED lines=10> */
.L_x_532:
[----:B------:R-:W-:-:S05]  /*7c50*/  IMAD.U32 R19, R19, 0x10000, RZ ;  /* 0x0001000013137824 */ /* 0x000fca00078e00ff */
[----:B------:R-:W-:-:S04]  /*7c60*/  F2FP.F16.F32.PACK_AB R5, RZ, R19 ;  /* 0x00000013ff05723e */ /* 0x000fc800000000ff */
[----:B------:R-:W-:-:S05]  /*7c70*/  PRMT R5, R5, 0x5410, RZ ;  /* 0x0000541005057816 */ /* 0x000fca00000000ff */
[----:B------:R-:W-:Y:S01]  /*7c80*/  STG.E desc[UR36][R2.64], R5 ;  /* 0x0000000502007986 */ /* 0x000fe2000c101924 */
[----:B------:R-:W-:Y:S05]  /*7c90*/  EXIT ;  /* 0x000000000000794d */ /* 0x000fea0003800000 */
.L_x_531:
[----:B------:R-:W-:-:S04]  /*7ca0*/  IMAD.U32 R4, R19, 0x10000, RZ ;  /* 0x0001000013047824 */ /* 0x000fc800078e00ff */
[----:B------:R-:W-:-:S06]  /*7cb0*/  FMUL.FTZ R4, R4, 1 ;  /* 0x3f80000004047820 */ /* 0x000fcc0000410000 */
[----:B------:R-:W0:Y:S02]  /*7cc0*/  F2F.F64.F32 R4, R4 ;  /* 0x0000000400047310 */ /* 0x000e240000201800 */
[----:B0-----:R-:W-:Y:S01]  /*7cd0*/  STG.E.64 desc[UR36][R2.64], R4 ;  /* 0x0000000402007986 */ /* 0x001fe2000c101b24 */
[----:B------:R-:W-:Y:S05]  /*7ce0*/  EXIT ;  /* 0x000000000000794d */ /* 0x000fea0003800000 */
.L_x_522:
        /* <DEDUP_REMOVED lines=13> */
.L_x_535:
[----:B------:R-:W-:Y:S01]  /*7dc0*/  IMAD.U32 R19, R19, 0x10000, RZ ;  /* 0x0001000013137824 */ /* 0x000fe200078e00ff */
[----:B------:R-:W-:-:S03]  /*7dd0*/  CS2R R6, SRZ ;  /* 0x0000000000067805 */ /* 0x000fc6000001ff00 */
[----:B------:R-:W-:-:S06]  /*7de0*/  FMUL.FTZ R4, R19, 1 ;  /* 0x3f80000013047820 */ /* 0x000fcc0000410000 */
[----:B------:R-:W0:Y:S02]  /*7df0*/  F2F.F64.F32 R4, R4 ;  /* 0x0000000400047310 */ /* 0x000e240000201800 */
[----:B0-----:R-:W-:Y:S01]  /*7e00*/  STG.E.128 desc[UR36][R2.64], R4 ;  /* 0x0000000402007986 */ /* 0x001fe2000c101d24 */
[----:B------:R-:W-:Y:S05]  /*7e10*/  EXIT ;  /* 0x000000000000794d */ /* 0x000fea0003800000 */
.L_x_534:
        /* <DEDUP_REMOVED lines=21> */
.L_x_539:
[----:B------:R-:W-:Y:S05]  /*7f70*/  BSYNC B0 ;  /* 0x0000000000007941 */ /* 0x000fea0003800000 */
.L_x_538:
[----:B------:R-:W-:-:S05]  /*7f80*/  LOP3.LUT R5, R0, R5, RZ, 0xfc, !PT ;  /* 0x0000000500057212 */ /* 0x000fca00078efcff */
[----:B------:R-:W-:Y:S01]  /*7f90*/  STG.E.U8 desc[UR36][R2.64], R5 ;  /* 0x0000000502007986 */ /* 0x000fe2000c101124 */
[----:B------:R-:W-:Y:S05]  /*7fa0*/  EXIT ;  /* 0x000000000000794d */ /* 0x000fea0003800000 */
.L_x_537:
        /* <DEDUP_REMOVED lines=13> */
.L_x_541:
[----:B------:R-:W-:Y:S01]  /*8080*/  IMAD.MOV.U32 R0, RZ, RZ, 0x7f ;  /* 0x0000007fff007424 */ /* 0x000fe200078e00ff */
[----:B------:R-:W-:-:S04]  /*8090*/  ISETP.GT.U32.AND P0, PT, R4, 0x7f800000, PT ;  /* 0x7f8000000400780c */ /* 0x000fc80003f04070 */
[----:B------:R-:W-:-:S09]  /*80a0*/  SEL R0, R0, 0x7c, P0 ;  /* 0x0000007c00007807 */ /* 0x000fd20000000000 */
.L_x_542:
[----:B------:R-:W-:Y:S05]  /*80b0*/  BSYNC B0 ;  /* 0x0000000000007941 */ /* 0x000fea0003800000 */
.L_x_540:
[----:B------:R-:W-:-:S04]  /*80c0*/  LOP3.LUT R4, R19, 0x80000000, RZ, 0xc0, !PT ;  /* 0x8000000013047812 */ /* 0x000fc800078ec0ff */
[----:B------:R-:W-:-:S04]  /*80d0*/  SHF.R.U32.HI R5, RZ, 0x18, R4 ;  /* 0x00000018ff057819 */ /* 0x000fc80000011604 */
[----:B------:R-:W-:-:S05]  /*80e0*/  LOP3.LUT R5, R0, R5, RZ, 0xfc, !PT ;  /* 0x0000000500057212 */ /* 0x000fca00078efcff */
[----:B------:R-:W-:Y:S01]  /*80f0*/  STG.E.U8 desc[UR36][R2.64], R5 ;  /* 0x0000000502007986 */ /* 0x000fe2000c101124 */
[----:B------:R-:W-:Y:S05]  /*8100*/  EXIT ;  /* 0x000000000000794d */ /* 0x000fea0003800000 */
.L_x_536:
[----:B------:R-:W-:Y:S01]  /*8110*/  STG.E.U16 desc[UR36][R2.64], R19 ;  /* 0x0000001302007986 */ /* 0x000fe2000c101524 */
[----:B------:R-:W-:Y:S05]  /*8120*/  EXIT ;  /* 0x000000000000794d */ /* 0x000fea0003800000 */
.L_x_533:
        /* <DEDUP_REMOVED lines=12> */
.L_x_545:
        /* <DEDUP_REMOVED lines=13> */
[----:B------:R-:W-:-:S05]  /*82c0*/  FADD.FTZ R0, R5, 8192 ;  /* 0x4600000005007421 */ /* 0x000fca0000010000 */
[----:B------:R-:W-:Y:S02]  /*82d0*/  LOP3.LUT P0, R4, R0, 0xff, RZ, 0xc0, !PT ;  /* 0x000000ff00047812 */ /* 0x000fe4000780c0ff */
[----:B------:R-:W-:-:S11]  /*82e0*/  PRMT R0, RZ, 0x7610, R0 ;  /* 0x00007610ff007816 */ /* 0x000fd60000000000 */
[----:B------:R-:W-:Y:S05]  /*82f0*/  @!P0 BRA `(.L_x_547) ;  /* 0x0000000000108947 */ /* 0x000fea0003800000 */
.L_x_548:
[----:B------:R-:W-:-:S04]  /*8300*/  LOP3.LUT R0, R19, 0x80000000, RZ, 0xc0, !PT ;  /* 0x8000000013007812 */ /* 0x000fc800078ec0ff */
[----:B------:R-:W-:-:S04]  /*8310*/  SHF.R.U32.HI R5, RZ, 0x18, R0 ;  /* 0x00000018ff057819 */ /* 0x000fc80000011600 */
[----:B------:R-:W-:-:S04]  /*8320*/  LOP3.LUT R4, R4, R5, RZ, 0xfc, !PT ;  /* 0x0000000504047212 */ /* 0x000fc800078efcff */
[----:B------:R-:W-:-:S07]  /*8330*/  PRMT R0, R4, 0x7610, R0 ;  /* 0x0000761004007816 */ /* 0x000fce0000000000 */
.L_x_547:
[----:B------:R-:W-:Y:S05]  /*8340*/  BSYNC B0 ;  /* 0x0000000000007941 */ /* 0x000fea0003800000 */
.L_x_546:
[----:B------:R-:W-:Y:S01]  /*8350*/  STG.E.U8 desc[UR36][R2.64], R0 ;  /* 0x0000000002007986 */ /* 0x000fe2000c101124 */
[----:B------:R-:W-:Y:S05]  /*8360*/  EXIT ;  /* 0x000000000000794d */ /* 0x000fea0003800000 */
.L_x_544:
        /* <DEDUP_REMOVED lines=17> */
.L_x_551:
[----:B------:R-:W-:-:S04]  /*8480*/  LOP3.LUT R0, R19, 0x80000000, RZ, 0xc0, !PT ;  /* 0x8000000013007812 */ /* 0x000fc800078ec0ff */
[----:B------:R-:W-:-:S04]  /*8490*/  SHF.R.U32.HI R5, RZ, 0x18, R0 ;  /* 0x00000018ff057819 */ /* 0x000fc80000011600 */
[----:B------:R-:W-:-:S04]  /*84a0*/  LOP3.LUT R4, R4, R5, RZ, 0xfc, !PT ;  /* 0x0000000504047212 */ /* 0x000fc800078efcff */
[----:B------:R-:W-:-:S07]  /*84b0*/  PRMT R0, R4, 0x7610, R0 ;  /* 0x0000761004007816 */ /* 0x000fce0000000000 */
.L_x_550:
[----:B------:R-:W-:Y:S05]  /*84c0*/  BSYNC B0 ;  /* 0x0000000000007941 */ /* 0x000fea0003800000 */
.L_x_549:
[----:B------:R-:W-:Y:S01]  /*84d0*/  STG.E.U8 desc[UR36][R2.64], R0 ;  /* 0x0000000002007986 */ /* 0x000fe2000c101124 */
[----:B------:R-:W-:Y:S05]  /*84e0*/  EXIT ;  /* 0x000000000000794d */ /* 0x000fea0003800000 */
.L_x_543:
[----:B------:R-:W-:-:S13]  /*84f0*/  ISETP.NE.AND P0, PT, R0, 0x1c, PT ;  /* 0x0000001c0000780c */ /* 0x000fda0003f05270 */
[----:B------:R-:W-:Y:S05]  /*8500*/  @!P0 BRA `(.L_x_552) ;  /* 0x0000000000a48947 */ /* 0x000fea0003800000 */
[----:B------:R-:W-:-:S13]  /*8510*/  ISETP.NE.AND P0, PT, R0, 0x1d, PT ;  /* 0x0000001d0000780c */ /* 0x000fda0003f05270 */
[----:B------:R-:W-:Y:S05]  /*8520*/  @!P0 BRA `(.L_x_553) ;  /* 0x00000000008c8947 */ /* 0x000fea0003800000 */
[----:B------:R-:W-:-:S13]  /*8530*/  ISETP.NE.AND P0, PT, R0, 0x2c, PT ;  /* 0x0000002c0000780c */ /* 0x000fda0003f05270 */
[----:B------:R-:W-:Y:S05]  /*8540*/  @P0 BRA `(.L_x_526) ;  /* 0x0000000000400947 */ /* 0x000fea0003800000 */
[----:B------:R-:W-:Y:S02]  /*8550*/  IMAD.U32 R19, R19, 0x10000, RZ ;  /* 0x0001000013137824 */ /* 0x000fe400078e00ff */
[----:B------:R-:W-:-:S03]  /*8560*/  IMAD.MOV.U32 R5, RZ, RZ, 0xff ;  /* 0x000000ffff057424 */ /* 0x000fc600078e00ff */
[----:B------:R-:W-:-:S04]  /*8570*/  SHF.R.U32.HI R6, RZ, 0x17, R19 ;  /* 0x00000017ff067819 */ /* 0x000fc80000011613 */
[----:B------:R-:W-:-:S04]  /*8580*/  LOP3.LUT R4, R6, 0xff, RZ, 0xc0, !PT ;  /* 0x000000ff06047812 */ /* 0x000fc800078ec0ff */
[----:B------:R-:W-:-:S13]  /*8590*/  ISETP.NE.AND P2, PT, R4, 0xff, PT ;  /* 0x000000ff0400780c */ /* 0x000fda0003f45270 */
[--C-:B------:R-:W-:Y:S02]  /*85a0*/  @P2 SHF.R.U32.HI R0, RZ, 0x16, R19.reuse ;  /* 0x00000016ff002819 */ /* 0x100fe40000011613 */
[----:B------:R-:W-:Y:S02]  /*85b0*/  @P2 LOP3.LUT P0, RZ, R4, 0x3fffff, R19, 0xf8, !PT ;  /* 0x003fffff04ff2812 */ /* 0x000fe4000780f813 */
        /* <DEDUP_REMOVED lines=9> */
.L_x_526:
        /* <DEDUP_REMOVED lines=16> */
.L_x_554:
[----:B------:R-:W-:Y:S05]  /*8750*/  EXIT ;  /* 0x000000000000794d */ /* 0x000fea0003800000 */
.L_x_553:
[----:B------:R-:W-:-:S06]  /*8760*/  IMAD.U32 R4, R19, 0x10000, RZ ;  /* 0x0001000013047824 */ /* 0x000fcc00078e00ff */
[----:B------:R-:W0:Y:S02]  /*8770*/  F2I.U64.TRUNC R4, R4 ;  /* 0x0000000400047311 */ /* 0x000e24000020d800 */
[----:B0-----:R-:W-:Y:S01]  /*8780*/  STG.E.64 desc[UR36][R2.64], R4 ;  /* 0x0000000402007986 */ /* 0x001fe2000c101b24 */
[----:B------:R-:W-:Y:S05]  /*8790*/  EXIT ;  /* 0x000000000000794d */ /* 0x000fea0003800000 */
.L_x_552:
[----:B------:R-:W-:-:S06]  /*87a0*/  IMAD.U32 R19, R19, 0x10000, RZ ;  /* 0x0001000013137824 */ /* 0x000fcc00078e00ff */
[----:B------:R-:W0:Y:S02]  /*87b0*/  F2I.FTZ.U32.TRUNC.NTZ R19, R19 ;  /* 0x0000001300137305 */ /* 0x000e24000021f000 */
[----:B0-----:R-:W-:Y:S01]  /*87c0*/  STG.E desc[UR36][R2.64], R19 ;  /* 0x0000001302007986 */ /* 0x001fe2000c101924 */
[----:B------:R-:W-:Y:S05]  /*87d0*/  EXIT ;  /* 0x000000000000794d */ /* 0x000fea0003800000 */
.L_x_555:
        /* <DEDUP_REMOVED lines=10> */
.L_x_42104:


//--------------------- .text._ZN2at6native18elementwise_kernelILi128ELi4EZNS0_22gpu_kernel_impl_nocastINS0_13AUnaryFunctorIN3c108BFloat16ES5_S5_ZZZNS0_16fmin_kernel_cudaERNS_18TensorIteratorBaseEENKUlvE_clEvENKUlvE2_clEvEUlS5_S5_E_EEEEvS7_RKT_EUliE_EEviT1_ --------------------------
	.section	.text._ZN2at6native18elementwise_kernelILi128ELi4EZNS0_22gpu_kernel_impl_nocastINS0_13AUnaryFunctorIN3c108BFloat16ES5_S5_ZZZNS0_16fmin_kernel_cudaERNS_18TensorIteratorBaseEENKUlvE_clEvENKUlvE2_clEvEUlS5_S5_E_EEEEvS7_RKT_EUliE_EEviT1_,"ax",@progbits
	.align	128
        .global         _ZN2at6native18elementwise_kernelILi128ELi4EZNS0_22gpu_kernel_impl_nocastINS0_13AUnaryFunctorIN3c108BFloat16ES5_S5_ZZZNS0_16fmin_kernel_cudaERNS_18TensorIteratorBaseEENKUlvE_clEvENKUlvE2_clEvEUlS5_S5_E_EEEEvS7_RKT_EUliE_EEviT1_
        .type           _ZN2at6native18elementwise_kernelILi128ELi4EZNS0_22gpu_kernel_impl_nocastINS0_13AUnaryFunctorIN3c108BFloat16ES5_S5_ZZZNS0_16fmin_kernel_cudaERNS_18TensorIteratorBaseEENKUlvE_clEvENKUlvE2_clEvEUlS5_S5_E_EEEEvS7_RKT_EUliE_EEviT1_,@function
        .size           _ZN2at6native18elementwise_kernelILi128ELi4EZNS0_22gpu_kernel_impl_nocastINS0_13AUnaryFunctorIN3c108BFloat16ES5_S5_ZZZNS0_16fmin_kernel_cudaERNS_18TensorIteratorBaseEENKUlvE_clEvENKUlvE2_clEvEUlS5_S5_E_EEEEvS7_RKT_EUliE_EEviT1_,(.L_x_42105 - _ZN2at6native18elementwise_kernelILi128ELi4EZNS0_22gpu_kernel_impl_nocastINS0_13AUnaryFunctorIN3c108BFloat16ES5_S5_ZZZNS0_16fmin_kernel_cudaERNS_18TensorIteratorBaseEENKUlvE_clEvENKUlvE2_clEvEUlS5_S5_E_EEEEvS7_RKT_EUliE_EEviT1_)
        .other          _ZN2at6native18elementwise_kernelILi128ELi4EZNS0_22gpu_kernel_impl_nocastINS0_13AUnaryFunctorIN3c108BFloat16ES5_S5_ZZZNS0_16fmin_kernel_cudaERNS_18TensorIteratorBaseEENKUlvE_clEvENKUlvE2_clEvEUlS5_S5_E_EEEEvS7_RKT_EUliE_EEviT1_,@"STO_CUDA_ENTRY STV_DEFAULT"
_ZN2at6native18elementwise_kernelILi128ELi4EZNS0_22gpu_kernel_impl_nocastINS0_13AUnaryFunctorIN3c108BFloat16ES5_S5_ZZZNS0_16fmin_kernel_cudaERNS_18TensorIteratorBaseEENKUlvE_clEvENKUlvE2_clEvEUlS5_S5_E_EEEEvS7_RKT_EUliE_EEviT1_:
.text._ZN2at6native18elementwise_kernelILi128ELi4EZNS0_22gpu_kernel_impl_nocastINS0_13AUnaryFunctorIN3c108BFloat16ES5_S5_ZZZNS0_16fmin_kernel_cudaERNS_18TensorIteratorBaseEENKUlvE_clEvENKUlvE2_clEvEUlS5_S5_E_EEEEvS7_RKT_EUliE_EEviT1_:
[----:B------:R-:W-:Y:S01]  /*0000*/  LDC R1, c[0x0][0x28] ;  /* 0x00000a00ff017b82 */ /* 0x000fe20000000800 */
[----:B------:R-:W0:Y:S01]  /*0010*/  S2R R0, SR_CTAID.X ;  /* 0x0000000000007919 */ /* 0x000e220000002500 */
[----:B------:R-:W-:Y:S01]  /*0020*/  ULDC UR6, c[0x0][0x210] ;  /* 0x0000840000067ab9 */ /* 0x000fe20000000800 */
[----:B------:R-:W-:Y:S01]  /*0030*/  ULDC.64 UR4, c[0x0][0x208] ;  /* 0x0000820000047ab9 */ /* 0x000fe20000000a00 */
[----:B------:R-:W-:Y:S01]  /*0040*/  ULDC.U16 UR7, c[0x0][0x422] ;  /* 0x0001088000077ab9 */ /* 0x000fe20000000400 */
[----:B------:R-:W0:Y:S01]  /*0050*/  S2R R3, SR_TID.X ;  /* 0x0000000000037919 */ /* 0x000e220000002100 */
[----:B------:R-:W-:Y:S01]  /*0060*/  BSSY B0, `(.L_x_556) ;  /* 0x000013f000007945 */ /* 0x000fe20003800000 */
[----:B0-----:R-:W-:-:S04]  /*0070*/  LEA R0, R0, R3, 0x9 ;  /* 0x0000000300007211 */ /* 0x001fc800078e48ff */
[----:B------:R-:W-:-:S13]  /*0080*/  ISETP.GE.AND P0, PT, R0, UR6, PT ;  /* 0x0000000600007c0c */ /* 0x000fda000bf06270 */
[----:B------:R-:W-:Y:S05]  /*0090*/  @P0 BRA `(.L_x_557) ;  /* 0x0000001000ec0947 */ /* 0x000fea0003800000 */
[----:B------:R-:W0:Y:S01]  /*00a0*/  LDC R8, c[0x0][0x218] ;  /* 0x00008600ff087b82 */ /* 0x000e220000000800 */
[----:B------:R-:W-:Y:S02]  /*00b0*/  CS2R R2, SRZ ;  /* 0x0000000000027805 */ /* 0x000fe4000001ff00 */
[----:B0-----:R-:W-:-:S13]  /*00c0*/  ISETP.NE.AND P0, PT, R8, RZ, PT ;  /* 0x000000ff0800720c */ /* 0x001fda0003f05270 */
[----:B------:R-:W-:Y:S05]  /*00d0*/  @!P0 BRA `(.L_x_558) ;  /* 0x0000001000a88947 */ /* 0x000fea0003800000 */
[----:B------:R-:W-:Y:S01]  /*00e0*/  HFMA2.MMA R2, -RZ, RZ, 0, 0 ;  /* 0x00000000ff027435 */ /* 0x000fe200000001ff */
[----:B------:R-:W-:Y:S01]  /*00f0*/  MOV R3, R0 ;  /* 0x0000000000037202 */ /* 0x000fe20000000f00 */
[----:B------:R-:W-:Y:S01]  /*0100*/  ULDC.64 UR8, c[0x0][0x220] ;  /* 0x0000880000087ab9 */ /* 0x000fe20000000a00 */
[----:B------:R-:W-:-:S07]  /*0110*/  ISETP.NE.AND P0, PT, R8, 0x1, PT ;  /* 0x000000010800780c */ /* 0x000fce0003f05270 */
[----:B------:R-:W-:Y:S01]  /*0120*/  IMAD.HI.U32 R4, R0, UR8, R2 ;  /* 0x0000000800047c27 */ /* 0x000fe2000f8e0002 */
[----:B------:R-:W-:-:S04]  /*0130*/  ULDC UR8, c[0x0][0x21c] ;  /* 0x0000870000087ab9 */ /* 0x000fc80000000800 */
[----:B------:R-:W-:-:S04]  /*0140*/  SHF.R.U32.HI R5, RZ, UR9, R4 ;  /* 0x00000009ff057c19 */ /* 0x000fc80008011604 */
[----:B------:R-:W-:-:S05]  /*0150*/  IADD3 R3, -R5, RZ, RZ ;  /* 0x000000ff05037210 */ /* 0x000fca0007ffe1ff */
[----:B------:R-:W-:Y:S01]  /*0160*/  IMAD R2, R3, UR8, R0 ;  /* 0x0000000803027c24 */ /* 0x000fe2000f8e0200 */
[----:B------:R-:W-:-:S03]  /*0170*/  ULDC.64 UR8, c[0x0][0x348] ;  /* 0x0000d20000087ab9 */ /* 0x000fc60000000a00 */
[C---:B------:R-:W-:Y:S02]  /*0180*/  IMAD R3, R2.reuse, UR8, RZ ;  /* 0x0000000802037c24 */ /* 0x040fe4000f8e02ff */
[----:B------:R-:W-:Y:S01]  /*0190*/  IMAD R2, R2, UR9, RZ ;  /* 0x0000000902027c24 */ /* 0x000fe2000f8e02ff */
[----:B------:R-:W-:Y:S06]  /*01a0*/  @!P0 BRA `(.L_x_558) ;  /* 0x0000001000748947 */ /* 0x000fec0003800000 */
[----:B------:R-:W-:Y:S01]  /*01b0*/  MOV R4, RZ ;  /* 0x000000ff00047202 */ /* 0x000fe20000000f00 */
[----:B------:R-:W-:Y:S01]  /*01c0*/  ULDC.64 UR10, c[0x0][0x228] ;  /* 0x00008a00000a7ab9 */ /* 0x000fe20000000a00 */
[----:B------:R-:W-:Y:S01]  /*01d0*/  ULDC UR8, c[0x0][0x230] ;  /* 0x00008c0000087ab9 */ /* 0x000fe20000000800 */
[----:B------:R-:W-:Y:S02]  /*01e0*/  ISETP.NE.AND P0, PT, R8, 0x2, PT ;  /* 0x000000020800780c */ /* 0x000fe40003f05270 */
[----:B------:R-:W-:-:S05]  /*01f0*/  IMAD.HI.U32 R6, R5, UR11, R4 ;  /* 0x0000000b05067c27 */ /* 0x000fca000f8e0004 */
[----:B------:R-:W-:Y:S01]  /*0200*/  SHF.R.U32.HI R7, RZ, UR8, R6 ;  /* 0x00000008ff077c19 */ /* 0x000fe20008011606 */
[----:B------:R-:W-:-:S03]  /*0210*/  ULDC.64 UR8, c[0x0][0x350] ;  /* 0x0000d40000087ab9 */ /* 0x000fc60000000a00 */
[----:B------:R-:W-:-:S05]  /*0220*/  IADD3 R4, -R7, RZ, RZ ;  /* 0x000000ff07047210 */ /* 0x000fca0007ffe1ff */
[----:B------:R-:W-:-:S04]  /*0230*/  IMAD R4, R4, UR10, R5 ;  /* 0x0000000a04047c24 */ /* 0x000fc8000f8e0205 */
[C---:B------:R-:W-:Y:S02]  /*0240*/  IMAD R3, R4.reuse, UR8, R3 ;  /* 0x0000000804037c24 */ /* 0x040fe4000f8e0203 */
[----:B------:R-:W-:Y:S01]  /*0250*/  IMAD R2, R4, UR9, R2 ;  /* 0x0000000904027c24 */ /* 0x000fe2000f8e0202 */
[----:B------:R-:W-:Y:S06]  /*0260*/  @!P0 BRA `(.L_x_558) ;  /* 0x0000001000448947 */ /* 0x000fec0003800000 */
[----:B------:R-:W-:Y:S01]  /*0270*/  HFMA2.MMA R6, -RZ, RZ, 0, 0 ;  /* 0x00000000ff067435 */ /* 0x000fe200000001ff */
[----:B------:R-:W-:Y:S01]  /*0280*/  ULDC.64 UR8, c[0x0][0x238] ;  /* 0x00008e0000087ab9 */ /* 0x000fe20000000a00 */
[----:B------:R-:W-:-:S08]  /*0290*/  ISETP.NE.AND P0, PT, R8, 0x3, PT ;  /* 0x000000030800780c */ /* 0x000fd00003f05270 */
[----:B------:R-:W-:Y:S01]  /*02a0*/  IMAD.HI.U32 R4, R7, UR8, R6 ;  /* 0x0000000807047c27 */ /* 0x000fe2000f8e0006 */
[----:B------:R-:W-:-:S04]  /*02b0*/  ULDC UR8, c[0x0][0x234] ;  /* 0x00008d0000087ab9 */ /* 0x000fc80000000800 */
[----:B------:R-:W-:-:S04]  /*02c0*/  SHF.R.U32.HI R5, RZ, UR9, R4 ;  /* 0x00000009ff057c19 */ /* 0x000fc80008011604 */
[----:B------:R-:W-:-:S05]  /*02d0*/  IADD3 R6, -R5, RZ, RZ ;  /* 0x000000ff05067210 */ /* 0x000fca0007ffe1ff */
[----:B------:R-:W-:Y:S01]  /*02e0*/  IMAD R6, R6, UR8, R7 ;  /* 0x0000000806067c24 */ /* 0x000fe2000f8e0207 */
[----:B------:R-:W-:-:S03]  /*02f0*/  ULDC.64 UR8, c[0x0][0x358] ;  /* 0x0000d60000087ab9 */ /* 0x000fc60000000a00 */
[C---:B------:R-:W-:Y:S02]  /*0300*/  IMAD R3, R6.reuse, UR8, R3 ;  /* 0x0000000806037c24 */ /* 0x040fe4000f8e0203 */
[----:B------:R-:W-:Y:S01]  /*0310*/  IMAD R2, R6, UR9, R2 ;  /* 0x0000000906027c24 */ /* 0x000fe2000f8e0202 */
[----:B------:R-:W-:Y:S06]  /*0320*/  @!P0 BRA `(.L_x_558) ;  /* 0x0000001000148947 */ /* 0x000fec0003800000 */
[----:B------:R-:W-:Y:S01]  /*0330*/  MOV R4, RZ ;  /* 0x000000ff00047202 */ /* 0x000fe20000000f00 */
[----:B------:R-:W-:Y:S01]  /*0340*/  ULDC.64 UR10, c[0x0][0x240] ;  /* 0x00009000000a7ab9 */ /* 0x000fe20000000a00 */
[----:B------:R-:W-:Y:S01]  /*0350*/  ULDC UR8, c[0x0][0x248] ;  /* 0x0000920000087ab9 */ /* 0x000fe20000000800 */
[----:B------:R-:W-:Y:S02]  /*0360*/  ISETP.NE.AND P0, PT, R8, 0x4, PT ;  /* 0x000000040800780c */ /* 0x000fe40003f05270 */
        /* <DEDUP_REMOVED lines=8> */
[----:B------:R-:W-:Y:S01]  /*03f0*/  MOV R6, RZ ;  /* 0x000000ff00067202 */ /* 0x000fe20000000f00 */
[----:B------:R-:W-:Y:S01]  /*0400*/  ULDC.64 UR8, c[0x0][0x250] ;  /* 0x0000940000087ab9 */ /* 0x000fe20000000a00 */
[----:B------:R-:W-:-:S03]  /*0410*/  ISETP.NE.AND P0, PT, R8, 0x5, PT ;  /* 0x000000050800780c */ /* 0x000fc60003f05270 */
        /* <DEDUP_REMOVED lines=9> */
[----:B------:R-:W-:Y:S01]  /*04b0*/  HFMA2.MMA R4, -RZ, RZ, 0, 0 ;  /* 0x00000000ff047435 */ /* 0x000fe200000001ff */
[----:B------:R-:W-:Y:S01]  /*04c0*/  ULDC.64 UR10, c[0x0][0x258] ;  /* 0x00009600000a7ab9 */ /* 0x000fe20000000a00 */
[----:B------:R-:W-:Y:S01]  /*04d0*/  ULDC UR8, c[0x0][0x260] ;  /* 0x0000980000087ab9 */ /* 0x000fe20000000800 */
[----:B------:R-:W-:-:S07]  /*04e0*/  ISETP.NE.AND P0, PT, R8, 0x6, PT ;  /* 0x000000060800780c */ /* 0x000fce0003f05270 */
        /* <DEDUP_REMOVED lines=212> */
[----:B------:R-:W-:Y:S01]  /*1230*/  ISETP.NE.AND P0, PT, R8, 0x18, PT ;  /* 0x000000180800780c */ /* 0x000fe20003f05270 */
[----:B------:R-:W-:Y:S01]  /*1240*/  ULDC.64 UR10, c[0x0][0x330] ;  /* 0x0000cc00000a7ab9 */ /* 0x000fe20000000a00 */
[----:B------:R-:W-:Y:S01]  /*1250*/  MOV R4, RZ ;  /* 0x000000ff00047202 */ /* 0x000fe20000000f00 */
[----:B------:R-:W-:-:S04]  /*1260*/  ULDC UR8, c[0x0][0x338] ;  /* 0x0000ce0000087ab9 */ /* 0x000fc80000000800 */
[----:B------:R-:W-:-:S05]  /*1270*/  IMAD.HI.U32 R8, R5, UR11, R4 ;  /* 0x0000000b05087c27 */ /* 0x000fca000f8e0004 */
[----:B------:R-:W-:Y:S01]  /*1280*/  SHF.R.U32.HI R9, RZ, UR8, R8 ;  /* 0x00000008ff097c19 */ /* 0x000fe20008011608 */
[----:B------:R-:W0:Y:S01]  /*1290*/  @P0 LDC.64 R12, c[0x0][0x340] ;  /* 0x0000d000ff0c0b82 */ /* 0x000e220000000a00 */
[----:B------:R-:W-:Y:S01]  /*12a0*/  @P0 MOV R8, RZ ;  /* 0x000000ff00080202 */ /* 0x000fe20000000f00 */
[----:B------:R-:W-:Y:S01]  /*12b0*/  ULDC.64 UR8, c[0x0][0x400] ;  /* 0x0001000000087ab9 */ /* 0x000fe20000000a00 */
[----:B------:R-:W-:-:S05]  /*12c0*/  IADD3 R11, -R9, RZ, RZ ;  /* 0x000000ff090b7210 */ /* 0x000fca0007ffe1ff */
[----:B------:R-:W1:Y:S08]  /*12d0*/  @P0 LDC R15, c[0x0][0x33c] ;  /* 0x0000cf00ff0f0b82 */ /* 0x000e700000000800 */
[----:B------:R-:W2:Y:S01]  /*12e0*/  @P0 LDC.64 R6, c[0x0][0x408] ;  /* 0x00010200ff060b82 */ /* 0x000ea20000000a00 */
[----:B0-----:R-:W-:-:S05]  /*12f0*/  @P0 IMAD.HI.U32 R4, R9, R12, R8 ;  /* 0x0000000c09040227 */ /* 0x001fca00078e0008 */
[----:B------:R-:W-:Y:S01]  /*1300*/  @P0 SHF.R.U32.HI R8, RZ, R13, R4 ;  /* 0x0000000dff080219 */ /* 0x000fe20000011604 */
[----:B------:R-:W-:-:S03]  /*1310*/  IMAD R4, R11, UR10, R5 ;  /* 0x0000000a0b047c24 */ /* 0x000fc6000f8e0205 */
[----:B------:R-:W-:Y:S01]  /*1320*/  @P0 IADD3 R8, -R8, RZ, RZ ;  /* 0x000000ff08080210 */ /* 0x000fe20007ffe1ff */
[C---:B------:R-:W-:Y:S02]  /*1330*/  IMAD R3, R4.reuse, UR8, R3 ;  /* 0x0000000804037c24 */ /* 0x040fe4000f8e0203 */
[----:B------:R-:W-:Y:S02]  /*1340*/  IMAD R2, R4, UR9, R2 ;  /* 0x0000000904027c24 */ /* 0x000fe4000f8e0202 */
[----:B-1----:R-:W-:-:S04]  /*1350*/  @P0 IMAD R8, R8, R15, R9 ;  /* 0x0000000f08080224 */ /* 0x002fc800078e0209 */
[C---:B--2---:R-:W-:Y:S02]  /*1360*/  @P0 IMAD R3, R8.reuse, R6, R3 ;  /* 0x0000000608030224 */ /* 0x044fe400078e0203 */
[----:B------:R-:W-:-:S07]  /*1370*/  @P0 IMAD R2, R8, R7, R2 ;  /* 0x0000000708020224 */ /* 0x000fce00078e0202 */
.L_x_558:
[----:B------:R-:W-:Y:S02]  /*1380*/  ULDC.64 UR8, c[0x0][0x418] ;  /* 0x0001060000087ab9 */ /* 0x000fe40000000a00 */
[----:B------:R-:W-:-:S04]  /*1390*/  IADD3 R4, P0, R2, UR8, RZ ;  /* 0x0000000802047c10 */ /* 0x000fc8000ff1e0ff */
[----:B------:R-:W-:-:S05]  /*13a0*/  IADD3.X R5, RZ, UR9, RZ, P0, !PT ;  /* 0x00000009ff057c10 */ /* 0x000fca00087fe4ff */
[----:B------:R-:W2:Y:S01]  /*13b0*/  LDG.E.U16 R4, desc[UR4][R4.64] ;  /* 0x0000000404047981 */ /* 0x000ea2000c1e1500 */
[----:B------:R-:W-:Y:S01]  /*13c0*/  USHF.L.U32 UR8, UR7, 0x10, URZ ;  /* 0x0000001007087899 */ /* 0x000fe2000800063f */
[----:B------:R-:W-:Y:S02]  /*13d0*/  IADD3 R0, R0, 0x80, RZ ;  /* 0x0000008000007810 */ /* 0x000fe40007ffe0ff */
[----:B--2---:R-:W-:-:S04]  /*13e0*/  SHF.L.U32 R2, R4, 0x10, RZ ;  /* 0x0000001004027819 */ /* 0x004fc800000006ff */
[----:B------:R-:W-:Y:S01]  /*13f0*/  FMNMX.FTZ R6, R2, UR8, PT ;  /* 0x0000000802067c09 */ /* 0x000fe2000b810000 */
[----:B------:R-:W-:Y:S02]  /*1400*/  ULDC.64 UR8, c[0x0][0x410] ;  /* 0x0001040000087ab9 */ /* 0x000fe40000000a00 */
[----:B------:R-:W-:Y:S02]  /*1410*/  IADD3 R2, P0, R3, UR8, RZ ;  /* 0x0000000803027c10 */ /* 0x000fe4000ff1e0ff */
[----:B------:R-:W-:-:S03]  /*1420*/  F2FP.BF16.F32.PACK_AB R6, RZ, R6 ;  /* 0x00000006ff06723e */ /* 0x000fc600000010ff */
[----:B------:R-:W-:-:S05]  /*1430*/  IMAD.X R3, RZ, RZ, UR9, P0 ;  /* 0x00000009ff037e24 */ /* 0x000fca00080e06ff */
[----:B------:R0:W-:Y:S03]  /*1440*/  STG.E.U16 desc[UR4][R2.64], R6 ;  /* 0x0000000602007986 */ /* 0x0001e6000c101504 */
.L_x_557:
[----:B------:R-:W-:Y:S05]  /*1450*/  BSYNC B0 ;  /* 0x0000000000007941 */ /* 0x000fea0003800000 */
.L_x_556:
[----:B------:R-:W-:Y:S01]  /*1460*/  ISETP.GE.AND P0, PT, R0, UR6, PT ;  /* 0x0000000600007c0c */ /* 0x000fe2000bf06270 */
[----:B------:R-:W-:-:S12]  /*1470*/  BSSY B0, `(.L_x_559) ;  /* 0x000027a000007945 */ /* 0x000fd80003800000 */
[----:B------:R-:W-:Y:S05]  /*1480*/  @P0 BRA `(.L_x_560) ;  /* 0x0000002400e00947 */ /* 0x000fea0003800000 */
[----:B------:R-:W1:Y:S01]  /*1490*/  LDC R8, c[0x0][0x218] ;  /* 0x00008600ff087b82 */ /* 0x000e620000000800 */
[----:B0-----:R-:W-:Y:S02]  /*14a0*/  CS2R R2, SRZ ;  /* 0x0000000000027805 */ /* 0x001fe4000001ff00 */
[----:B-1----:R-:W-:-:S13]  /*14b0*/  ISETP.NE.AND P0, PT, R8, RZ, PT ;  /* 0x000000ff0800720c */ /* 0x002fda0003f05270 */
[----:B------:R-:W-:Y:S05]  /*14c0*/  @!P0 BRA `(.L_x_561) ;  /* 0x0000001000a88947 */ /* 0x000fea0003800000 */
[----:B------:R-:W-:Y:S01]  /*14d0*/  MOV R2, RZ ;  /* 0x000000ff00027202 */ /* 0x000fe20000000f00 */
[----:B------:R-:W-:Y:S01]  /*14e0*/  ULDC.64 UR8, c[0x0][0x220] ;  /* 0x0000880000087ab9 */ /* 0x000fe20000000a00 */
[----:B------:R-:W-:Y:S02]  /*14f0*/  MOV R3, R0 ;  /* 0x0000000000037202 */ /* 0x000fe40000000f00 */
[----:B------:R-:W-:Y:S01]  /*1500*/  ISETP.NE.AND P0, PT, R8, 0x1, PT ;  /* 0x000000010800780c */ /* 0x000fe20003f05270 */
        /* <DEDUP_REMOVED lines=274> */
[----:B------:R-:W-:Y:S01]  /*2630*/  HFMA2.MMA R4, -RZ, RZ, 0, 0 ;  /* 0x00000000ff047435 */ /* 0x000fe200000001ff */
[----:B------:R-:W-:Y:S01]  /*2640*/  ULDC.64 UR10, c[0x0][0x330] ;  /* 0x0000cc00000a7ab9 */ /* 0x000fe20000000a00 */
[----:B------:R-:W-:-:S08]  /*2650*/  ULDC UR8, c[0x0][0x338] ;  /* 0x0000ce0000087ab9 */ /* 0x000fd00000000800 */
[----:B------:R-:W-:Y:S02]  /*2660*/  IMAD.HI.U32 R8, R5, UR11, R4 ;  /* 0x0000000b05087c27 */ /* 0x000fe4000f8e0004 */
[----:B------:R-:W0:Y:S03]  /*2670*/  @P0 LDC.64 R12, c[0x0][0x340] ;  /* 0x0000d000ff0c0b82 */ /* 0x000e260000000a00 */
[----:B------:R-:W-:Y:S01]  /*2680*/  SHF.R.U32.HI R9, RZ, UR8, R8 ;  /* 0x00000008ff097c19 */ /* 0x000fe20008011608 */
[----:B------:R-:W-:Y:S01]  /*2690*/  ULDC.64 UR8, c[0x0][0x400] ;  /* 0x0001000000087ab9 */ /* 0x000fe20000000a00 */
[----:B------:R-:W-:Y:S02]  /*26a0*/  @P0 MOV R8, RZ ;  /* 0x000000ff00080202 */ /* 0x000fe40000000f00 */
[C---:B------:R-:W-:Y:S01]  /*26b0*/  IADD3 R11, -R9.reuse, RZ, RZ ;  /* 0x000000ff090b7210 */ /* 0x040fe20007ffe1ff */
        /* <DEDUP_REMOVED lines=11> */
.L_x_561:
[----:B------:R-:W-:Y:S02]  /*2770*/  ULDC.64 UR8, c[0x0][0x418] ;  /* 0x0001060000087ab9 */ /* 0x000fe40000000a00 */
[----:B------:R-:W-:-:S04]  /*2780*/  IADD3 R4, P0, R2, UR8, RZ ;  /* 0x0000000802047c10 */ /* 0x000fc8000ff1e0ff */
[----:B------:R-:W-:-:S05]  /*2790*/  IADD3.X R5, RZ, UR9, RZ, P0, !PT ;  /* 0x00000009ff057c10 */ /* 0x000fca00087fe4ff */
[----:B------:R-:W2:Y:S01]  /*27a0*/  LDG.E.U16 R4, desc[UR4][R4.64] ;  /* 0x0000000404047981 */ /* 0x000ea2000c1e1500 */
[----:B------:R-:W-:Y:S01]  /*27b0*/  USHF.L.U32 UR8, UR7, 0x10, URZ ;  /* 0x0000001007087899 */ /* 0x000fe2000800063f */
[----:B------:R-:W-:Y:S01]  /*27c0*/  VIADD R0, R0, 0x80 ;  /* 0x0000008000007836 */ /* 0x000fe20000000000 */
[----:B--2---:R-:W-:-:S04]  /*27d0*/  SHF.L.U32 R2, R4, 0x10, RZ ;  /* 0x0000001004027819 */ /* 0x004fc800000006ff */
[----:B------:R-:W-:Y:S01]  /*27e0*/  FMNMX.FTZ R6, R2, UR8, PT ;  /* 0x0000000802067c09 */ /* 0x000fe2000b810000 */
[----:B------:R-:W-:Y:S02]  /*27f0*/  ULDC.64 UR8, c[0x0][0x410] ;  /* 0x0001040000087ab9 */ /* 0x000fe40000000a00 */
[----:B------:R-:W-:Y:S02]  /*2800*/  IADD3 R2, P0, R3, UR8, RZ ;  /* 0x0000000803027c10 */ /* 0x000fe4000ff1e0ff */
[----:B------:R-:W-:Y:S02]  /*2810*/  F2FP.BF16.F32.PACK_AB R6, RZ, R6 ;  /* 0x00000006ff06723e */ /* 0x000fe400000010ff */
[----:B------:R-:W-:Y:S02]  /*2820*/  IADD3.X R3, RZ, UR9, RZ, P0, !PT ;  /* 0x00000009ff037c10 */ /* 0x000fe400087fe4ff */
[----:B------:R-:W-:-:S03]  /*2830*/  ISETP.GE.AND P0, PT, R0, UR6, PT ;  /* 0x0000000600007c0c */ /* 0x000fc6000bf06270 */
[----:B------:R1:W-:Y:S10]  /*2840*/  STG.E.U16 desc[UR4][R2.64], R6 ;  /* 0x0000000602007986 */ /* 0x0003f4000c101504 */
[----:B------:R-:W-:Y:S05]  /*2850*/  @P0 BRA `(.L_x_560) ;  /* 0x0000001000ec0947 */ /* 0x000fea0003800000 */
[----:B------:R-:W0:Y:S01]  /*2860*/  LDC R8, c[0x0][0x218] ;  /* 0x00008600ff087b82 */ /* 0x000e220000000800 */
[----:B-1----:R-:W-:Y:S02]  /*2870*/  CS2R R2, SRZ ;  /* 0x0000000000027805 */ /* 0x002fe4000001ff00 */
        /* <DEDUP_REMOVED lines=287> */
[----:B------:R-:W-:-:S03]  /*3a70*/  @P0 MOV R8, RZ ;  /* 0x000000ff00080202 */ /* 0x000fc60000000f00 */
[----:B------:R-:W1:Y:S01]  /*3a80*/  @P0 LDC R15, c[0x0][0x33c] ;  /* 0x0000cf00ff0f0b82 */ /* 0x000e620000000800 */
[----:B------:R-:W-:-:S07]  /*3a90*/  IMAD.MOV R11, RZ, RZ, -R9 ;  /* 0x000000ffff0b7224 */ /* 0x000fce00078e0a09 */
        /* <DEDUP_REMOVED lines=10> */
.L_x_562:
        /* <DEDUP_REMOVED lines=10> */
[----:B------:R-:W-:Y:S02]  /*3be0*/  F2FP.BF16.F32.PACK_AB R6, RZ, R6 ;  /* 0x00000006ff06723e */ /* 0x000fe400000010ff */
[----:B------:R-:W-:-:S05]  /*3bf0*/  IADD3.X R3, RZ, UR9, RZ, P0, !PT ;  /* 0x00000009ff037c10 */ /* 0x000fca00087fe4ff */
[----:B------:R2:W-:Y:S04]  /*3c00*/  STG.E.U16 desc[UR4][R2.64], R6 ;  /* 0x0000000602007986 */ /* 0x0005e8000c101504 */
.L_x_560:
[----:B------:R-:W-:Y:S05]  /*3c10*/  BSYNC B0 ;  /* 0x0000000000007941 */ /* 0x000fea0003800000 */
.L_x_559:
[----:B------:R-:W-:-:S13]  /*3c20*/  ISETP.GE.AND P0, PT, R0, UR6, PT ;  /* 0x0000000600007c0c */ /* 0x000fda000bf06270 */
[----:B------:R-:W-:Y:S05]  /*3c30*/  @P0 EXIT ;  /* 0x000000000000094d */ /* 0x000fea0003800000 */
[----:B------:R-:W3:Y:S01]  /*3c40*/  LDC R8, c[0x0][0x218] ;  /* 0x00008600ff087b82 */ /* 0x000ee20000000800 */
[----:B012---:R-:W-:Y:S02]  /*3c50*/  CS2R R2, SRZ ;  /* 0x0000000000027805 */ /* 0x007fe4000001ff00 */
[----:B---3--:R-:W-:-:S13]  /*3c60*/  ISETP.NE.AND P0, PT, R8, RZ, PT ;  /* 0x000000ff0800720c */ /* 0x008fda0003f05270 */
[----:B------:R-:W-:Y:S05]  /*3c70*/  @!P0 BRA `(.L_x_563) ;  /* 0x0000001000a88947 */ /* 0x000fea0003800000 */
[----:B------:R-:W-:Y:S01]  /*3c80*/  HFMA2.MMA R2, -RZ, RZ, 0, 0 ;  /* 0x00000000ff027435 */ /* 0x000fe200000001ff */
[----:B------:R-:W-:Y:S01]  /*3c90*/  MOV R3, R0 ;  /* 0x0000000000037202 */ /* 0x000fe20000000f00 */
[----:B------:R-:W-:Y:S01]  /*3ca0*/  ULDC.64 UR8, c[0x0][0x220] ;  /* 0x0000880000087ab9 */ /* 0x000fe20000000a00 */
[----:B------:R-:W-:Y:S01]  /*3cb0*/  ISETP.NE.AND P0, PT, R8, 0x1, PT ;  /* 0x000000010800780c */ /* 0x000fe20003f05270 */
[----:B------:R-:W-:-:S06]  /*3cc0*/  ULDC UR6, c[0x0][0x21c] ;  /* 0x0000870000067ab9 */ /* 0x000fcc0000000800 */
[----:B------:R-:W-:-:S05]  /*3cd0*/  IMAD.HI.U32 R4, R0, UR8, R2 ;  /* 0x0000000800047c27 */ /* 0x000fca000f8e0002 */
[----:B------:R-:W-:Y:S01]  /*3ce0*/  SHF.R.U32.HI R5, RZ, UR9, R4 ;  /* 0x00000009ff057c19 */ /* 0x000fe20008011604 */
[----:B------:R-:W-:-:S03]  /*3cf0*/  ULDC.64 UR8, c[0x0][0x348] ;  /* 0x0000d20000087ab9 */ /* 0x000fc60000000a00 */
[----:B------:R-:W-:-:S05]  /*3d00*/  IADD3 R3, -R5, RZ, RZ ;  /* 0x000000ff05037210 */ /* 0x000fca0007ffe1ff */
[----:B------:R-:W-:-:S04]  /*3d10*/  IMAD R0, R3, UR6, R0 ;  /* 0x0000000603007c24 */ /* 0x000fc8000f8e0200 */
        /* <DEDUP_REMOVED lines=17> */
[----:B------:R-:W-:Y:S01]  /*3e30*/  ISETP.NE.AND P0, PT, R8, 0x3, PT ;  /* 0x000000030800780c */ /* 0x000fe20003f05270 */
[----:B------:R-:W-:-:S07]  /*3e40*/  ULDC UR6, c[0x0][0x234] ;  /* 0x00008d0000067ab9 */ /* 0x000fce0000000800 */
        /* <DEDUP_REMOVED lines=22> */
[----:B------:R-:W-:Y:S01]  /*3fb0*/  ISETP.NE.AND P0, PT, R8, 0x5, PT ;  /* 0x000000050800780c */ /* 0x000fe20003f05270 */
[----:B------:R-:W-:Y:S02]  /*3fc0*/  ULDC UR6, c[0x0][0x24c] ;  /* 0x0000930000067ab9 */ /* 0x000fe40000000800 */
        /* <DEDUP_REMOVED lines=230> */
[----:B------:R-:W-:Y:S02]  /*4e30*/  SHF.R.U32.HI R7, RZ, UR6, R6 ;  /* 0x00000006ff077c19 */ /* 0x000fe40008011606 */
[----:B------:R-:W-:Y:S02]  /*4e40*/  @P0 MOV R6, RZ ;  /* 0x000000ff00060202 */ /* 0x000fe40000000f00 */
[----:B------:R-:W-:Y:S01]  /*4e50*/  IADD3 R4, -R7, RZ, RZ ;  /* 0x000000ff07047210 */ /* 0x000fe20007ffe1ff */
[----:B------:R-:W1:Y:S04]  /*4e60*/  @P0 LDC R11, c[0x0][0x33c] ;  /* 0x0000cf00ff0b0b82 */ /* 0x000e680000000800 */
[----:B------:R-:W-:Y:S01]  /*4e70*/  IMAD R4, R4, UR8, R5 ;  /* 0x0000000804047c24 */ /* 0x000fe2000f8e0205 */
[----:B------:R-:W-:-:S03]  /*4e80*/  ULDC.64 UR8, c[0x0][0x400] ;  /* 0x0001000000087ab9 */ /* 0x000fc60000000a00 */
[----:B------:R-:W2:Y:S01]  /*4e90*/  @P0 LDC.64 R12, c[0x0][0x408] ;  /* 0x00010200ff0c0b82 */ /* 0x000ea20000000a00 */
[C---:B------:R-:W-:Y:S02]  /*4ea0*/  IMAD R3, R4.reuse, UR8, R3 ;  /* 0x0000000804037c24 */ /* 0x040fe4000f8e0203 */
[----:B------:R-:W-:Y:S02]  /*4eb0*/  IMAD R2, R4, UR9, R2 ;  /* 0x0000000904027c24 */ /* 0x000fe4000f8e0202 */
[----:B0-----:R-:W-:-:S05]  /*4ec0*/  @P0 IMAD.HI.U32 R0, R7, R8, R6 ;  /* 0x0000000807000227 */ /* 0x001fca00078e0006 */
[----:B------:R-:W-:-:S04]  /*4ed0*/  @P0 SHF.R.U32.HI R0, RZ, R9, R0 ;  /* 0x00000009ff000219 */ /* 0x000fc80000011600 */
[----:B------:R-:W-:-:S05]  /*4ee0*/  @P0 IADD3 R6, -R0, RZ, RZ ;  /* 0x000000ff00060210 */ /* 0x000fca0007ffe1ff */
[----:B-1----:R-:W-:-:S04]  /*4ef0*/  @P0 IMAD R6, R11, R6, R7 ;  /* 0x000000060b060224 */ /* 0x002fc800078e0207 */
[C---:B--2---:R-:W-:Y:S02]  /*4f00*/  @P0 IMAD R3, R6.reuse, R12, R3 ;  /* 0x0000000c06030224 */ /* 0x044fe400078e0203 */
[----:B------:R-:W-:-:S07]  /*4f10*/  @P0 IMAD R2, R6, R13, R2 ;  /* 0x0000000d06020224 */ /* 0x000fce00078e0202 */
.L_x_563:
[----:B------:R-:W-:Y:S02]  /*4f20*/  ULDC.64 UR8, c[0x0][0x418] ;  /* 0x0001060000087ab9 */ /* 0x000fe40000000a00 */
[----:B------:R-:W-:-:S04]  /*4f30*/  IADD3 R4, P0, R2, UR8, RZ ;  /* 0x0000000802047c10 */ /* 0x000fc8000ff1e0ff */
[----:B------:R-:W-:Y:S01]  /*4f40*/  IADD3.X R5, RZ, UR9, RZ, P0, !PT ;  /* 0x00000009ff057c10 */ /* 0x000fe200087fe4ff */
[----:B------:R-:W-:Y:S01]  /*4f50*/  USHF.L.U32 UR6, UR7, 0x10, URZ ;  /* 0x0000001007067899 */ /* 0x000fe2000800063f */
[----:B------:R-:W-:-:S03]  /*4f60*/  ULDC.64 UR8, c[0x0][0x410] ;  /* 0x0001040000087ab9 */ /* 0x000fc60000000a00 */
[----:B------:R-:W2:Y:S01]  /*4f70*/  LDG.E.U16 R4, desc[UR4][R4.64] ;  /* 0x0000000404047981 */ /* 0x000ea2000c1e1500 */
[----:B------:R-:W-:-:S04]  /*4f80*/  IADD3 R2, P0, R3, UR8, RZ ;  /* 0x0000000803027c10 */ /* 0x000fc8000ff1e0ff */
[----:B------:R-:W-:Y:S02]  /*4f90*/  IADD3.X R3, RZ, UR9, RZ, P0, !PT ;  /* 0x00000009ff037c10 */ /* 0x000fe400087fe4ff */
[----:B--2---:R-:W-:-:S04]  /*4fa0*/  SHF.L.U32 R0, R4, 0x10, RZ ;  /* 0x0000001004007819 */ /* 0x004fc800000006ff */
[----:B------:R-:W-:-:S04]  /*4fb0*/  FMNMX.FTZ R0, R0, UR6, PT ;  /* 0x0000000600007c09 */ /* 0x000fc8000b810000 */
[----:B------:R-:W-:-:S05]  /*4fc0*/  F2FP.BF16.F32.PACK_AB R0, RZ, R0 ;  /* 0x00000000ff00723e */ /* 0x000fca00000010ff */
[----:B------:R-:W-:Y:S01]  /*4fd0*/  STG.E.U16 desc[UR4][R2.64], R0 ;  /* 0x0000000002007986 */ /* 0x000fe2000c101504 */
[----:B------:R-:W-:Y:S05]  /*4fe0*/  EXIT ;  /* 0x000000000000794d */ /* 0x000fea0003800000 */
.L_x_564:
        /* <DEDUP_REMOVED lines=9> */
.L_x_42105:


//--------------------- .text._ZN2at6native27unrolled_elementwise_kernelINS0_13AUnaryFunctorIN3c108BFloat16ES4_S4_ZZZNS0_16fmin_kernel_cudaERNS_18TensorIteratorBaseEENKUlvE_clEvENKUlvE2_clEvEUlS4_S4_E_EESt5arrayIPcLm2EELi4E23TrivialOffsetCalculatorILi1EjESF_NS0_6memory15LoadWithoutCastENSG_16StoreWithoutCastEEEviT_T0_T2_T3_T4_T5_ --------------------------
	.section	.text._ZN2at6native27unrolled_elementwise_kernelINS0_13AUnaryFunctorIN3c108BFloat16ES4_S4_ZZZNS0_16fmin_kernel_cudaERNS_18TensorIteratorBaseEENKUlvE_clEvENKUlvE2_clEvEUlS4_S4_E_EESt5arrayIPcLm2EELi4E23TrivialOffsetCalculatorILi1EjESF_NS0_6memory15LoadWithoutCastENSG_16StoreWithoutCastEEEviT_T0_T2_T3_T4_T5_,"ax",@progbits
	.align	128
        .global         _ZN2at6native27unrolled_elementwise_kernelINS0_13AUnaryFunctorIN3c108BFloat16ES4_S4_ZZZNS0_16fmin_kernel_cudaERNS_18TensorIteratorBaseEENKUlvE_clEvENKUlvE2_clEvEUlS4_S4_E_EESt5arrayIPcLm2EELi4E23TrivialOffsetCalculatorILi1EjESF_NS0_6memory15LoadWithoutCastENSG_16StoreWithoutCastEEEviT_T0_T2_T3_T4_T5_
        .type           _ZN2at6native27unrolled_elementwise_kernelINS0_13AUnaryFunctorIN3c108BFloat16ES4_S4_ZZZNS0_16fmin_kernel_cudaERNS_18TensorIteratorBaseEENKUlvE_clEvENKUlvE2_clEvEUlS4_S4_E_EESt5arrayIPcLm2EELi4E23TrivialOffsetCalculatorILi1EjESF_NS0_6memory15LoadWithoutCastENSG_16StoreWithoutCastEEEviT_T0_T2_T3_T4_T5_,@function
        .size           _ZN2at6native27unrolled_elementwise_kernelINS0_13AUnaryFunctorIN3c108BFloat16ES4_S4_ZZZNS0_16fmin_kernel_cudaERNS_18TensorIteratorBaseEENKUlvE_clEvENKUlvE2_clEvEUlS4_S4_E_EESt5arrayIPcLm2EELi4E23TrivialOffsetCalculatorILi1EjESF_NS0_6memory15LoadWithoutCastENSG_16StoreWithoutCastEEEviT_T0_T2_T3_T4_T5_,(.L_x_42106 - _ZN2at6native27unrolled_elementwise_kernelINS0_13AUnaryFunctorIN3c108BFloat16ES4_S4_ZZZNS0_16fmin_kernel_cudaERNS_18TensorIteratorBaseEENKUlvE_clEvENKUlvE2_clEvEUlS4_S4_E_EESt5arrayIPcLm2EELi4E23TrivialOffsetCalculatorILi1EjESF_NS0_6memory15LoadWithoutCastENSG_16StoreWithoutCastEEEviT_T0_T2_T3_T4_T5_)
        .other          _ZN2at6native27unrolled_elementwise_kernelINS0_13AUnaryFunctorIN3c108BFloat16ES4_S4_ZZZNS0_16fmin_kernel_cudaERNS_18TensorIteratorBaseEENKUlvE_clEvENKUlvE2_clEvEUlS4_S4_E_EESt5arrayIPcLm2EELi4E23TrivialOffsetCalculatorILi1EjESF_NS0_6memory15LoadWithoutCastENSG_16StoreWithoutCastEEEviT_T0_T2_T3_T4_T5_,@"STO_CUDA_ENTRY STV_DEFAULT"
_ZN2at6native27unrolled_elementwise_kernelINS0_13AUnaryFunctorIN3c108BFloat16ES4_S4_ZZZNS0_16fmin_kernel_cudaERNS_18TensorIteratorBaseEENKUlvE_clEvENKUlvE2_clEvEUlS4_S4_E_EESt5arrayIPcLm2EELi4E23TrivialOffsetCalculatorILi1EjESF_NS0_6memory15LoadWithoutCastENSG_16StoreWithoutCastEEEviT_T0_T2_T3_T4_T5_:
.text._ZN2at6native27unrolled_elementwise_kernelINS0_13AUnaryFunctorIN3c108BFloat16ES4_S4_ZZZNS0_16fmin_kernel_cudaERNS_18TensorIteratorBaseEENKUlvE_clEvENKUlvE2_clEvEUlS4_S4_E_EESt5arrayIPcLm2EELi4E23TrivialOffsetCalculatorILi1EjESF_NS0_6memory15LoadWithoutCastENSG_16StoreWithoutCastEEEviT_T0_T2_T3_T4_T5_:
[----:B------:R-:W-:Y:S01]  /*0000*/  LDC R1, c[0x0][0x28] ;  /* 0x00000a00ff017b82 */ /* 0x000fe20000000800 */
[----:B------:R-:W0:Y:S07]  /*0010*/  S2R R0, SR_CTAID.X ;  /* 0x0000000000007919 */ /* 0x000e2e0000002500 */
[----:B------:R-:W0:Y:S01]  /*0020*/  LDC R9, c[0x0][0x210] ;  /* 0x00008400ff097b82 */ /* 0x000e220000000800 */
[----:B------:R-:W-:Y:S01]  /*0030*/  PRMT R6, RZ, 0x7610, R6 ;  /* 0x00007610ff067816 */ /* 0x000fe20000000006 */
[----:B------:R-:W-:Y:S01]  /*0040*/  ULDC.64 UR4, c[0x0][0x208] ;  /* 0x0000820000047ab9 */ /* 0x000fe20000000a00 */
[----:B------:R-:W1:Y:S01]  /*0050*/  S2R R7, SR_TID.X ;  /* 0x0000000000077919 */ /* 0x000e620000002100 */
[----:B0-----:R-:W-:-:S02]  /*0060*/  IMAD R2, R0, -0x200, R9 ;  /* 0xfffffe0000027824 */ /* 0x001fc400078e0209 */
[----:B-1----:R-:W-:-:S03]  /*0070*/  IMAD.MOV.U32 R13, RZ, RZ, R7 ;  /* 0x000000ffff0d7224 */ /* 0x002fc600078e0007 */
[----:B------:R-:W-:-:S13]  /*0080*/  ISETP.GE.AND P0, PT, R7, R2, PT ;  /* 0x000000020700720c */ /* 0x000fda0003f06270 */
[----:B------:R-:W-:Y:S01]  /*0090*/  @!P0 IMAD R17, R0, 0x200, R13 ;  /* 0x0000020000118824 */ /* 0x000fe200078e020d */
[----:B------:R-:W0:Y:S01]  /*00a0*/  @!P0 LDC.64 R14, c[0x0][0x220] ;  /* 0x00008800ff0e8b82 */ /* 0x000e220000000a00 */
[----:B------:R-:W-:-:S05]  /*00b0*/  @!P0 VIADD R13, R13, 0x80 ;  /* 0x000000800d0d8836 */ /* 0x000fca0000000000 */
[----:B------:R-:W-:-:S13]  /*00c0*/  ISETP.GE.AND P1, PT, R13, R2, PT ;  /* 0x000000020d00720c */ /* 0x000fda0003f26270 */
[----:B------:R-:W-:Y:S01]  /*00d0*/  @!P1 LEA R19, R0, R13, 0x9 ;  /* 0x0000000d00139211 */ /* 0x000fe200078e48ff */
[----:B------:R-:W-:Y:S01]  /*00e0*/  @!P1 VIADD R13, R13, 0x80 ;  /* 0x000000800d0d9836 */ /* 0x000fe20000000000 */
[----:B------:R-:W1:Y:S01]  /*00f0*/  @!P1 LDC.64 R10, c[0x0][0x220] ;  /* 0x00008800ff0a9b82 */ /* 0x000e620000000a00 */
[----:B0-----:R-:W-:-:S03]  /*0100*/  @!P0 IMAD.WIDE.U32 R14, R17, 0x2, R14 ;  /* 0x00000002110e8825 */ /* 0x001fc600078e000e */
[----:B------:R-:W-:Y:S02]  /*0110*/  ISETP.GE.AND P3, PT, R13, R2, PT ;  /* 0x000000020d00720c */ /* 0x000fe40003f66270 */
[----:B------:R0:W2:Y:S11]  /*0120*/  @!P0 LDG.E.U16 R6, desc[UR4][R14.64] ;  /* 0x000000040e068981 */ /* 0x0000b6000c1e1500 */
[----:B------:R-:W3:Y:S01]  /*0130*/  @!P3 LDC.64 R8, c[0x0][0x220] ;  /* 0x00008800ff08bb82 */ /* 0x000ee20000000a00 */
[----:B------:R-:W-:Y:S01]  /*0140*/  @!P3 IMAD R21, R0, 0x200, R13 ;  /* 0x000002000015b824 */ /* 0x000fe200078e020d */
[----:B------:R-:W-:Y:S01]  /*0150*/  PRMT R12, RZ, 0x7610, R12 ;  /* 0x00007610ff0c7816 */ /* 0x000fe2000000000c */
[----:B-1----:R-:W-:Y:S01]  /*0160*/  @!P1 IMAD.WIDE.U32 R16, R19, 0x2, R10 ;  /* 0x0000000213109825 */ /* 0x002fe200078e000a */
[----:B------:R-:W-:-:S04]  /*0170*/  PRMT R11, RZ, 0x7610, R11 ;  /* 0x00007610ff0b7816 */ /* 0x000fc8000000000b */
[----:B------:R1:W4:Y:S01]  /*0180*/  @!P1 LDG.E.U16 R12, desc[UR4][R16.64] ;  /* 0x00000004100c9981 */ /* 0x000322000c1e1500 */
[----:B---3--:R-:W-:-:S05]  /*0190*/  @!P3 IMAD.WIDE.U32 R18, R21, 0x2, R8 ;  /* 0x000000021512b825 */ /* 0x008fca00078e0008 */
[----:B------:R3:W4:Y:S01]  /*01a0*/  @!P3 LDG.E.U16 R11, desc[UR4][R18.64] ;  /* 0x00000004120bb981 */ /* 0x000722000c1e1500 */
[----:B------:R-:W-:-:S05]  /*01b0*/  @!P3 VIADD R13, R13, 0x80 ;  /* 0x000000800d0db836 */ /* 0x000fca0000000000 */
[----:B------:R-:W-:-:S13]  /*01c0*/  ISETP.GE.AND P2, PT, R13, R2, PT ;  /* 0x000000020d00720c */ /* 0x000fda0003f46270 */
[----:B------:R-:W3:Y:S01]  /*01d0*/  @!P2 LDC.64 R8, c[0x0][0x220] ;  /* 0x00008800ff08ab82 */ /* 0x000ee20000000a00 */
[----:B0-----:R-:W-:-:S07]  /*01e0*/  @!P2 LEA R15, R0, R13, 0x9 ;  /* 0x0000000d000fa211 */ /* 0x001fce00078e48ff */
[----:B------:R-:W0:Y:S01]  /*01f0*/  LDC.U16 R13, c[0x0][0x216] ;  /* 0x00008580ff0d7b82 */ /* 0x000e220000000400 */
[----:B------:R-:W-:Y:S01]  /*0200*/  PRMT R10, RZ, 0x7610, R10 ;  /* 0x00007610ff0a7816 */ /* 0x000fe2000000000a */
[----:B-1----:R-:W-:Y:S02]  /*0210*/  VIADD R17, R7, 0x100 ;  /* 0x0000010007117836 */ /* 0x002fe40000000000 */
[----:B---3--:R-:W-:-:S04]  /*0220*/  @!P2 IMAD.WIDE.U32 R14, R15, 0x2, R8 ;  /* 0x000000020f0ea825 */ /* 0x008fc800078e0008 */
[----:B------:R-:W1:Y:S01]  /*0230*/  @!P0 LDC.64 R8, c[0x0][0x218] ;  /* 0x00008600ff088b82 */ /* 0x000e620000000a00 */
[----:B------:R3:W5:Y:S01]  /*0240*/  @!P2 LDG.E.U16 R10, desc[UR4][R14.64] ;  /* 0x000000040e0aa981 */ /* 0x000762000c1e1500 */
[----:B------:R-:W-:Y:S01]  /*0250*/  ISETP.GE.AND P2, PT, R17, R2, PT ;  /* 0x000000021100720c */ /* 0x000fe20003f46270 */
[----:B0-----:R-:W-:Y:S02]  /*0260*/  @!P0 IMAD.U32 R16, R13, 0x10000, RZ ;  /* 0x000100000d108824 */ /* 0x001fe400078e00ff */
[----:B------:R-:W-:Y:S02]  /*0270*/  @!P0 IMAD R19, R0, 0x200, R7 ;  /* 0x0000020000138824 */ /* 0x000fe400078e0207 */
[C---:B------:R-:W-:Y:S02]  /*0280*/  VIADD R21, R7.reuse, 0x80 ;  /* 0x0000008007157836 */ /* 0x040fe40000000000 */
[----:B---3--:R-:W-:-:S03]  /*0290*/  VIADD R15, R7, 0x180 ;  /* 0x00000180070f7836 */ /* 0x008fc60000000000 */
[----:B------:R-:W-:Y:S01]  /*02a0*/  ISETP.GE.AND P1, PT, R21, R2, PT ;  /* 0x000000021500720c */ /* 0x000fe20003f26270 */
[----:B------:R-:W-:Y:S02]  /*02b0*/  @!P0 VIADD R7, R7, 0x80 ;  /* 0x0000008007078836 */ /* 0x000fe40000000000 */
[----:B-1----:R-:W-:-:S03]  /*02c0*/  @!P0 IMAD.WIDE.U32 R8, R19, 0x2, R8 ;  /* 0x0000000213088825 */ /* 0x002fc600078e0008 */
[----:B------:R-:W-:Y:S01]  /*02d0*/  ISETP.GE.AND P3, PT, R7, R2, PT ;  /* 0x000000020700720c */ /* 0x000fe20003f66270 */
[----:B------:R-:W-:Y:S01]  /*02e0*/  BSSY B0, `(.L_x_565) ;  /* 0x0000019000007945 */ /* 0x000fe20003800000 */
[----:B--2---:R-:W-:-:S04]  /*02f0*/  @!P0 SHF.L.U32 R17, R6, 0x10, RZ ;  /* 0x0000001006118819 */ /* 0x004fc800000006ff */
[----:B------:R-:W-:-:S04]  /*0300*/  @!P0 FMNMX.FTZ R16, R16, R17, PT ;  /* 0x0000001110108209 */ /* 0x000fc80003810000 */
[----:B------:R-:W-:-:S05]  /*0310*/  @!P0 F2FP.BF16.F32.PACK_AB R4, RZ, R16 ;  /* 0x00000010ff04823e */ /* 0x000fca00000010ff */
[----:B------:R0:W-:Y:S01]  /*0320*/  @!P0 STG.E.U16 desc[UR4][R8.64], R4 ;  /* 0x0000000408008986 */ /* 0x0001e2000c101504 */
[C---:B------:R-:W-:Y:S01]  /*0330*/  @!P2 IMAD.U32 R6, R13.reuse, 0x10000, RZ ;  /* 0x000100000d06a824 */ /* 0x040fe200078e00ff */
[----:B------:R-:W-:Y:S01]  /*0340*/  @!P1 SHF.L.U32 R17, R13, 0x10, RZ ;  /* 0x000000100d119819 */ /* 0x000fe200000006ff */
[----:B----4-:R-:W-:-:S05]  /*0350*/  @!P1 IMAD.U32 R12, R12, 0x10000, RZ ;  /* 0x000100000c0c9824 */ /* 0x010fca00078e00ff */
[----:B------:R-:W-:-:S04]  /*0360*/  @!P1 FMNMX.FTZ R12, R17, R12, PT ;  /* 0x0000000c110c9209 */ /* 0x000fc80003810000 */
[----:B------:R-:W-:Y:S02]  /*0370*/  @!P1 F2FP.BF16.F32.PACK_AB R5, RZ, R12 ;  /* 0x0000000cff05923e */ /* 0x000fe400000010ff */
[----:B------:R-:W-:-:S04]  /*0380*/  @!P2 SHF.L.U32 R11, R11, 0x10, RZ ;  /* 0x000000100b0ba819 */ /* 0x000fc800000006ff */
[----:B------:R-:W-:-:S04]  /*0390*/  @!P2 FMNMX.FTZ R11, R6, R11, PT ;  /* 0x0000000b060ba209 */ /* 0x000fc80003810000 */
[----:B------:R-:W-:Y:S01]  /*03a0*/  @!P2 F2FP.BF16.F32.PACK_AB R3, RZ, R11 ;  /* 0x0000000bff03a23e */ /* 0x000fe200000010ff */
[----:B0-----:R-:W-:Y:S06]  /*03b0*/  @P3 BRA `(.L_x_566) ;  /* 0x00000000002c3947 */ /* 0x001fec0003800000 */
[----:B------:R-:W0:Y:S01]  /*03c0*/  LDC.64 R8, c[0x0][0x218] ;  /* 0x00008600ff087b82 */ /* 0x000e220000000a00 */
[----:B------:R-:W-:Y:S01]  /*03d0*/  IMAD R11, R0, 0x200, R7 ;  /* 0x00000200000b7824 */ /* 0x000fe200078e0207 */
[----:B------:R-:W-:Y:S01]  /*03e0*/  PRMT R6, R5, 0x7610, R6 ;  /* 0x0000761005067816 */ /* 0x000fe20000000006 */
[----:B------:R-:W-:-:S05]  /*03f0*/  VIADD R7, R7, 0x80 ;  /* 0x0000008007077836 */ /* 0x000fca0000000000 */
[----:B------:R-:W-:-:S13]  /*0400*/  ISETP.GE.AND P0, PT, R7, R2, PT ;  /* 0x000000020700720c */ /* 0x000fda0003f06270 */
[----:B------:R-:W-:Y:S01]  /*0410*/  @!P0 LEA R17, R0, R7, 0x9 ;  /* 0x0000000700118211 */ /* 0x000fe200078e48ff */
[----:B------:R-:W-:Y:S02]  /*0420*/  @!P0 VIADD R7, R7, 0x80 ;  /* 0x0000008007078836 */ /* 0x000fe40000000000 */
[----:B0-----:R-:W-:-:S04]  /*0430*/  IMAD.WIDE.U32 R4, R11, 0x2, R8 ;  /* 0x000000020b047825 */ /* 0x001fc800078e0008 */
[----:B------:R-:W-:Y:S01]  /*0440*/  @!P0 IMAD.WIDE.U32 R8, R17, 0x2, R8 ;  /* 0x0000000211088825 */ /* 0x000fe200078e0008 */
[----:B------:R0:W-:Y:S04]  /*0450*/  STG.E.U16 desc[UR4][R4.64], R6 ;  /* 0x0000000604007986 */ /* 0x0001e8000c101504 */
[----:B------:R0:W-:Y:S02]  /*0460*/  @!P0 STG.E.U16 desc[UR4][R8.64], R3 ;  /* 0x0000000308008986 */ /* 0x0001e4000c101504 */
.L_x_566:
[----:B------:R-:W-:Y:S05]  /*0470*/  BSYNC B0 ;  /* 0x0000000000007941 */ /* 0x000fea0003800000 */
.L_x_565:
[-C--:B------:R-:W-:Y:S02]  /*0480*/  ISETP.GE.AND P1, PT, R7, R2.reuse, PT ;  /* 0x000000020700720c */ /* 0x080fe40003f26270 */
[----:B------:R-:W-:-:S11]  /*0490*/  ISETP.GE.AND P0, PT, R15, R2, PT ;  /* 0x000000020f00720c */ /* 0x000fd60003f06270 */
[----:B------:R-:W-:Y:S05]  /*04a0*/  @P1 EXIT ;  /* 0x000000000000194d */ /* 0x000fea0003800000 */
[----:B0-----:R-:W0:Y:S01]  /*04b0*/  LDC.64 R2, c[0x0][0x218] ;  /* 0x00008600ff027b82 */ /* 0x001e220000000a00 */
[----:B------:R-:W-:Y:S01]  /*04c0*/  @!P0 IMAD.U32 R13, R13, 0x10000, RZ ;  /* 0x000100000d0d8824 */ /* 0x000fe200078e00ff */
[----:B-----5:R-:W-:Y:S01]  /*04d0*/  @!P0 SHF.L.U32 R10, R10, 0x10, RZ ;  /* 0x000000100a0a8819 */ /* 0x020fe200000006ff */
[----:B------:R-:W-:-:S03]  /*04e0*/  IMAD R7, R0, 0x200, R7 ;  /* 0x0000020000077824 */ /* 0x000fc600078e0207 */
[----:B------:R-:W-:-:S04]  /*04f0*/  @!P0 FMNMX.FTZ R10, R13, R10, PT ;  /* 0x0000000a0d0a8209 */ /* 0x000fc80003810000 */
[----:B------:R-:W-:Y:S01]  /*0500*/  @!P0 F2FP.BF16.F32.PACK_AB R4, RZ, R10 ;  /* 0x0000000aff04823e */ /* 0x000fe200000010ff */
[----:B0-----:R-:W-:-:S05]  /*0510*/  IMAD.WIDE.U32 R2, R7, 0x2, R2 ;  /* 0x0000000207027825 */ /* 0x001fca00078e0002 */
[----:B------:R-:W-:Y:S01]  /*0520*/  STG.E.U16 desc[UR4][R2.64], R4 ;  /* 0x0000000402007986 */ /* 0x000fe2000c101504 */
[----:B------:R-:W-:Y:S05]  /*0530*/  EXIT ;  /* 0x000000000000794d */ /* 0x000fea0003800000 */
.L_x_567:
        /* <DEDUP_REMOVED lines=12> */
.L_x_42106:


//--------------------- .text._ZN2at6native29vectorized_elementwise_kernelILi2ENS0_13AUnaryFunctorIN3c108BFloat16ES4_S4_ZZZNS0_16fmin_kernel_cudaERNS_18TensorIteratorBaseEENKUlvE_clEvENKUlvE2_clEvEUlS4_S4_E_EESt5arrayIPcLm2EEEEviT0_T1_ --------------------------
	.section	.text._ZN2at6native29vectorized_elementwise_kernelILi2ENS0_13AUnaryFunctorIN3c108BFloat16ES4_S4_ZZZNS0_16fmin_kernel_cudaERNS_18TensorIteratorBaseEENKUlvE_clEvENKUlvE2_clEvEUlS4_S4_E_EESt5arrayIPcLm2EEEEviT0_T1_,"ax",@progbits
	.align	128
        .global         _ZN2at6native29vectorized_elementwise_kernelILi2ENS0_13AUnaryFunctorIN3c108BFloat16ES4_S4_ZZZNS0_16fmin_kernel_cudaERNS_18TensorIteratorBaseEENKUlvE_clEvENKUlvE2_clEvEUlS4_S4_E_EESt5arrayIPcLm2EEEEviT0_T1_
        .type           _ZN2at6native29vectorized_elementwise_kernelILi2ENS0_13AUnaryFunctorIN3c108BFloat16ES4_S4_ZZZNS0_16fmin_kernel_cudaERNS_18TensorIteratorBaseEENKUlvE_clEvENKUlvE2_clEvEUlS4_S4_E_EESt5arrayIPcLm2EEEEviT0_T1_,@function
        .size           _ZN2at6native29vectorized_elementwise_kernelILi2ENS0_13AUnaryFunctorIN3c108BFloat16ES4_S4_ZZZNS0_16fmin_kernel_cudaERNS_18TensorIteratorBaseEENKUlvE_clEvENKUlvE2_clEvEUlS4_S4_E_EESt5arrayIPcLm2EEEEviT0_T1_,(.L_x_42107 - _ZN2at6native29vectorized_elementwise_kernelILi2ENS0_13AUnaryFunctorIN3c108BFloat16ES4_S4_ZZZNS0_16fmin_kernel_cudaERNS_18TensorIteratorBaseEENKUlvE_clEvENKUlvE2_clEvEUlS4_S4_E_EESt5arrayIPcLm2EEEEviT0_T1_)
        .other          _ZN2at6native29vectorized_elementwise_kernelILi2ENS0_13AUnaryFunctorIN3c108BFloat16ES4_S4_ZZZNS0_16fmin_kernel_cudaERNS_18TensorIteratorBaseEENKUlvE_clEvENKUlvE2_clEvEUlS4_S4_E_EESt5arrayIPcLm2EEEEviT0_T1_,@"STO_CUDA_ENTRY STV_DEFAULT"
_ZN2at6native29vectorized_elementwise_kernelILi2ENS0_13AUnaryFunctorIN3c108BFloat16ES4_S4_ZZZNS0_16fmin_kernel_cudaERNS_18TensorIteratorBaseEENKUlvE_clEvENKUlvE2_clEvEUlS4_S4_E_EESt5arrayIPcLm2EEEEviT0_T1_:
.text._ZN2at6native29vectorized_elementwise_kernelILi2ENS0_13AUnaryFunctorIN3c108BFloat16ES4_S4_ZZZNS0_16fmin_kernel_cudaERNS_18TensorIteratorBaseEENKUlvE_clEvENKUlvE2_clEvEUlS4_S4_E_EESt5arrayIPcLm2EEEEviT0_T1_:
[----:B------:R-:W-:Y:S01]  /*0000*/  LDC R1, c[0x0][0x28] ;  /* 0x00000a00ff017b82 */ /* 0x000fe20000000800 */
[----:B------:R-:W0:Y:S01]  /*0010*/  S2R R3, SR_CTAID.X ;  /* 0x0000000000037919 */ /* 0x000e220000002500 */
[----:B------:R-:W-:-:S06]  /*0020*/  ULDC UR4, c[0x0][0x210] ;  /* 0x0000840000047ab9 */ /* 0x000fcc0000000800 */
[----:B------:R-:W1:Y:S01]  /*0030*/  LDC.U16 R7, c[0x0][0x216] ;  /* 0x00008580ff077b82 */ /* 0x000e620000000400 */
[----:B0-----:R-:W-:-:S05]  /*0040*/  IMAD.SHL.U32 R3, R3, 0x400, RZ ;  /* 0x0000040003037824 */ /* 0x001fca00078e00ff */
[----:B------:R-:W-:Y:S01]  /*0050*/  IADD3 R5, -R3, UR4, RZ ;  /* 0x0000000403057c10 */ /* 0x000fe2000fffe1ff */
[----:B------:R-:W-:-:S03]  /*0060*/  ULDC.64 UR4, c[0x0][0x208] ;  /* 0x0000820000047ab9 */ /* 0x000fc60000000a00 */
[----:B------:R-:W-:-:S13]  /*0070*/  ISETP.GE.U32.AND P0, PT, R5, 0x400, PT ;  /* 0x000004000500780c */ /* 0x000fda0003f06070 */
[----:B------:R-:W-:Y:S05]  /*0080*/  @!P0 BRA `(.L_x_568) ;  /* 0x0000000000a48947 */ /* 0x000fea0003800000 */
[----:B------:R-:W0:Y:S01]  /*0090*/  S2R R13, SR_TID.X ;  /* 0x00000000000d7919 */ /* 0x000e220000002100 */
[----:B------:R-:W2:Y:S08]  /*00a0*/  LDC.64 R4, c[0x0][0x220] ;  /* 0x00008800ff047b82 */ /* 0x000eb00000000a00 */
[----:B------:R-:W3:Y:S01]  /*00b0*/  LDC.64 R8, c[0x0][0x218] ;  /* 0x00008600ff087b82 */ /* 0x000ee20000000a00 */
[----:B--2---:R-:W-:-:S04]  /*00c0*/  IMAD.WIDE R4, R3, 0x2, R4 ;  /* 0x0000000203047825 */ /* 0x004fc800078e0204 */
[----:B0-----:R-:W-:-:S05]  /*00d0*/  IMAD.WIDE.U32 R4, R13, 0x4, R4 ;  /* 0x000000040d047825 */ /* 0x001fca00078e0004 */
[----:B------:R-:W2:Y:S04]  /*00e0*/  LDG.E R6, desc[UR4][R4.64] ;  /* 0x0000000404067981 */ /* 0x000ea8000c1e1900 */
[----:B------:R-:W4:Y:S04]  /*00f0*/  LDG.E R11, desc[UR4][R4.64+0x200] ;  /* 0x00020004040b7981 */ /* 0x000f28000c1e1900 */
[----:B------:R-:W5:Y:S04]  /*0100*/  LDG.E R15, desc[UR4][R4.64+0x400] ;  /* 0x00040004040f7981 */ /* 0x000f68000c1e1900 */
[----:B------:R0:W5:Y:S01]  /*0110*/  LDG.E R17, desc[UR4][R4.64+0x600] ;  /* 0x0006000404117981 */ /* 0x000162000c1e1900 */
[----:B---3--:R-:W-:-:S04]  /*0120*/  IMAD.WIDE.U32 R2, R3, 0x2, R8 ;  /* 0x0000000203027825 */ /* 0x008fc800078e0008 */
[----:B-1----:R-:W-:Y:S02]  /*0130*/  IMAD.U32 R8, R7, 0x10000, RZ ;  /* 0x0001000007087824 */ /* 0x002fe400078e00ff */
[----:B------:R-:W-:Y:S01]  /*0140*/  IMAD.WIDE R2, R13, 0x4, R2 ;  /* 0x000000040d027825 */ /* 0x000fe200078e0202 */
[----:B--2---:R-:W-:-:S03]  /*0150*/  PRMT R0, R6, 0x7632, R0 ;  /* 0x0000763206007816 */ /* 0x004fc60000000000 */
[----:B------:R-:W-:Y:S01]  /*0160*/  IMAD.U32 R9, R6, 0x10000, RZ ;  /* 0x0001000006097824 */ /* 0x000fe200078e00ff */
[C---:B----4-:R-:W-:Y:S01]  /*0170*/  PRMT R6, R11.reuse, 0x7632, R6 ;  /* 0x000076320b067816 */ /* 0x050fe20000000006 */
[----:B------:R-:W-:-:S03]  /*0180*/  IMAD.U32 R11, R11, 0x10000, RZ ;  /* 0x000100000b0b7824 */ /* 0x000fc600078e00ff */
[----:B------:R-:W-:Y:S01]  /*0190*/  FMNMX.FTZ R9, R8, R9, PT ;  /* 0x0000000908097209 */ /* 0x000fe20003810000 */
[----:B0-----:R-:W-:Y:S01]  /*01a0*/  IMAD.U32 R5, R0, 0x10000, RZ ;  /* 0x0001000000057824 */ /* 0x001fe200078e00ff */
[C---:B-----5:R-:W-:Y:S01]  /*01b0*/  PRMT R7, R15.reuse, 0x7632, R7 ;  /* 0x000076320f077816 */ /* 0x060fe20000000007 */
[----:B------:R-:W-:Y:S01]  /*01c0*/  IMAD.U32 R15, R15, 0x10000, RZ ;  /* 0x000100000f0f7824 */ /* 0x000fe200078e00ff */
[----:B------:R-:W-:Y:S01]  /*01d0*/  FMNMX.FTZ R11, R8, R11, PT ;  /* 0x0000000b080b7209 */ /* 0x000fe20003810000 */
[----:B------:R-:W-:Y:S01]  /*01e0*/  IMAD.U32 R13, R6, 0x10000, RZ ;  /* 0x00010000060d7824 */ /* 0x000fe200078e00ff */
[----:B------:R-:W-:Y:S01]  /*01f0*/  PRMT R4, R17, 0x7632, R4 ;  /* 0x0000763211047816 */ /* 0x000fe20000000004 */
[----:B------:R-:W-:Y:S01]  /*0200*/  IMAD.U32 R7, R7, 0x10000, RZ ;  /* 0x0001000007077824 */ /* 0x000fe200078e00ff */
[----:B------:R-:W-:Y:S02]  /*0210*/  SHF.L.U32 R17, R17, 0x10, RZ ;  /* 0x0000001011117819 */ /* 0x000fe400000006ff */
[----:B------:R-:W-:Y:S01]  /*0220*/  FMNMX.FTZ R15, R8, R15, PT ;  /* 0x0000000f080f7209 */ /* 0x000fe20003810000 */
[----:B------:R-:W-:Y:S01]  /*0230*/  IMAD.U32 R19, R4, 0x10000, RZ ;  /* 0x0001000004137824 */ /* 0x000fe200078e00ff */
[----:B------:R-:W-:-:S02]  /*0240*/  FMNMX.FTZ R17, R8, R17, PT ;  /* 0x0000001108117209 */ /* 0x000fc40003810000 */
[C---:B------:R-:W-:Y:S02]  /*0250*/  FMNMX.FTZ R0, R8.reuse, R5, PT ;  /* 0x0000000508007209 */ /* 0x040fe40003810000 */
[C---:B------:R-:W-:Y:S02]  /*0260*/  FMNMX.FTZ R4, R8.reuse, R13, PT ;  /* 0x0000000d08047209 */ /* 0x040fe40003810000 */
[C---:B------:R-:W-:Y:S02]  /*0270*/  FMNMX.FTZ R6, R8.reuse, R7, PT ;  /* 0x0000000708067209 */ /* 0x040fe40003810000 */
[----:B------:R-:W-:Y:S02]  /*0280*/  FMNMX.FTZ R8, R8, R19, PT ;  /* 0x0000001308087209 */ /* 0x000fe40003810000 */
[----:B------:R-:W-:Y:S02]  /*0290*/  F2FP.BF16.F32.PACK_AB R9, R0, R9 ;  /* 0x000000090009723e */ /* 0x000fe400000010ff */
[----:B------:R-:W-:-:S02]  /*02a0*/  F2FP.BF16.F32.PACK_AB R11, R4, R11 ;  /* 0x0000000b040b723e */ /* 0x000fc400000010ff */
[----:B------:R-:W-:Y:S01]  /*02b0*/  F2FP.BF16.F32.PACK_AB R15, R6, R15 ;  /* 0x0000000f060f723e */ /* 0x000fe200000010ff */
[----:B------:R-:W-:Y:S01]  /*02c0*/  STG.E desc[UR4][R2.64], R9 ;  /* 0x0000000902007986 */ /* 0x000fe2000c101904 */
[----:B------:R-:W-:-:S03]  /*02d0*/  F2FP.BF16.F32.PACK_AB R17, R8, R17 ;  /* 0x000000110811723e */ /* 0x000fc600000010ff */
[----:B------:R-:W-:Y:S04]  /*02e0*/  STG.E desc[UR4][R2.64+0x200], R11 ;  /* 0x0002000b02007986 */ /* 0x000fe8000c101904 */
[----:B------:R-:W-:Y:S04]  /*02f0*/  STG.E desc[UR4][R2.64+0x400], R15 ;  /* 0x0004000f02007986 */ /* 0x000fe8000c101904 */
[----:B------:R-:W-:Y:S01]  /*0300*/  STG.E desc[UR4][R2.64+0x600], R17 ;  /* 0x0006001102007986 */ /* 0x000fe2000c101904 */
[----:B------:R-:W-:Y:S05]  /*0310*/  EXIT ;  /* 0x000000000000794d */ /* 0x000fea0003800000 */
.L_x_568:
[----:B------:R-:W0:Y:S01]  /*0320*/  S2R R24, SR_TID.X ;  /* 0x0000000000187919 */ /* 0x000e220000002100 */
[----:B------:R-:W-:Y:S02]  /*0330*/  PRMT R0, RZ, 0x7610, R0 ;  /* 0x00007610ff007816 */ /* 0x000fe40000000000 */
[----:B0-----:R-:W-:Y:S01]  /*0340*/  ISETP.GE.AND P0, PT, R24, R5, PT ;  /* 0x000000051800720c */ /* 0x001fe20003f06270 */
[----:B------:R-:W-:-:S12]  /*0350*/  IMAD.MOV.U32 R2, RZ, RZ, R24 ;  /* 0x000000ffff027224 */ /* 0x000fd800078e0018 */
[----:B------:R-:W-:Y:S01]  /*0360*/  @!P0 IADD3 R16, R3, R2, RZ ;  /* 0x0000000203108210 */ /* 0x000fe20007ffe0ff */
[----:B------:R-:W-:Y:S01]  /*0370*/  @!P0 VIADD R2, R2, 0x80 ;  /* 0x0000008002028836 */ /* 0x000fe20000000000 */
[----:B------:R-:W0:Y:S04]  /*0380*/  @!P0 LDC.64 R12, c[0x0][0x220] ;  /* 0x00008800ff0c8b82 */ /* 0x000e280000000a00 */
[----:B------:R-:W-:-:S13]  /*0390*/  ISETP.GE.AND P6, PT, R2, R5, PT ;  /* 0x000000050200720c */ /* 0x000fda0003fc6270 */
[----:B------:R-:W-:Y:S01]  /*03a0*/  @!P6 IMAD.IADD R19, R3, 0x1, R2 ;  /* 0x000000010313e824 */ /* 0x000fe200078e0202 */
[----:B------:R-:W2:Y:S01]  /*03b0*/  @!P6 LDC.64 R10, c[0x0][0x220] ;  /* 0x00008800ff0aeb82 */ /* 0x000ea20000000a00 */
[----:B------:R-:W-:-:S05]  /*03c0*/  @!P6 VIADD R2, R2, 0x80 ;  /* 0x000000800202e836 */ /* 0x000fca0000000000 */
[----:B------:R-:W-:Y:S01]  /*03d0*/  ISETP.GE.AND P5, PT, R2, R5, PT ;  /* 0x000000050200720c */ /* 0x000fe20003fa6270 */
[----:B0-----:R-:W-:-:S12]  /*03e0*/  @!P0 IMAD.WIDE.U32 R12, R16, 0x2, R12 ;  /* 0x00000002100c8825 */ /* 0x001fd800078e000c */
[----:B------:R-:W-:Y:S01]  /*03f0*/  @!P5 IMAD.IADD R17, R3, 0x1, R2 ;  /* 0x000000010311d824 */ /* 0x000fe200078e0202 */
[----:B------:R-:W0:Y:S01]  /*0400*/  @!P5 LDC.64 R14, c[0x0][0x220] ;  /* 0x00008800ff0edb82 */ /* 0x000e220000000a00 */
[----:B------:R-:W-:Y:S02]  /*0410*/  @!P5 VIADD R2, R2, 0x80 ;  /* 0x000000800202d836 */ /* 0x000fe40000000000 */
[----:B--2---:R-:W-:-:S03]  /*0420*/  @!P6 IMAD.WIDE.U32 R10, R19, 0x2, R10 ;  /* 0x00000002130ae825 */ /* 0x004fc600078e000a */
[CC--:B------:R-:W-:Y:S02]  /*0430*/  ISETP.GE.AND P4, PT, R2.reuse, R5.reuse, PT ;  /* 0x000000050200720c */ /* 0x0c0fe40003f86270 */
[----:B------:R2:W3:Y:S11]  /*0440*/  @!P6 LDG.E.U16 R0, desc[UR4][R10.64] ;  /* 0x000000040a00e981 */ /* 0x0004f6000c1e1500 */
[----:B------:R-:W-:Y:S01]  /*0450*/  @!P4 IADD3 R29, R3, R2, RZ ;  /* 0x00000002031dc210 */ /* 0x000fe20007ffe0ff */
[----:B------:R-:W-:Y:S01]  /*0460*/  @!P4 VIADD R2, R2, 0x80 ;  /* 0x000000800202c836 */ /* 0x000fe20000000000 */
[----:B------:R-:W-:Y:S01]  /*0470*/  PRMT R26, RZ, 0x7610, R26 ;  /* 0x00007610ff1a7816 */ /* 0x000fe2000000001a */
[----:B------:R-:W4:Y:S03]  /*0480*/  @!P4 LDC.64 R18, c[0x0][0x220] ;  /* 0x00008800ff12cb82 */ /* 0x000f260000000a00 */
[C---:B------:R-:W-:Y:S01]  /*0490*/  ISETP.GE.AND P3, PT, R2.reuse, R5, PT ;  /* 0x000000050200720c */ /* 0x040fe20003f66270 */
[----:B0-----:R-:W-:Y:S01]  /*04a0*/  @!P5 IMAD.WIDE.U32 R14, R17, 0x2, R14 ;  /* 0x00000002110ed825 */ /* 0x001fe200078e000e */
[----:B------:R-:W-:Y:S01]  /*04b0*/  PRMT R28, RZ, 0x7610, R28 ;  /* 0x00007610ff1c7816 */ /* 0x000fe2000000001c */
[----:B------:R0:W5:Y:S05]  /*04c0*/  @!P0 LDG.E.U16 R26, desc[UR4][R12.64] ;  /* 0x000000040c1a8981 */ /* 0x00016a000c1e1500 */
[----:B------:R1:W5:Y:S05]  /*04d0*/  @!P5 LDG.E.U16 R28, desc[UR4][R14.64] ;  /* 0x000000040e1cd981 */ /* 0x00036a000c1e1500 */
[----:B------:R-:W-:Y:S01]  /*04e0*/  @!P3 IMAD.IADD R23, R3, 0x1, R2 ;  /* 0x000000010317b824 */ /* 0x000fe200078e0202 */
[----:B--2---:R-:W2:Y:S01]  /*04f0*/  @!P3 LDC.64 R10, c[0x0][0x220] ;  /* 0x00008800ff0abb82 */ /* 0x004ea20000000a00 */
[----:B------:R-:W-:-:S05]  /*0500*/  @!P3 VIADD R2, R2, 0x80 ;  /* 0x000000800202b836 */ /* 0x000fca0000000000 */
[----:B------:R-:W-:-:S13]  /*0510*/  ISETP.GE.AND P2, PT, R2, R5, PT ;  /* 0x000000050200720c */ /* 0x000fda0003f46270 */
[----:B------:R-:W-:Y:S01]  /*0520*/  @!P2 IMAD.IADD R25, R3, 0x1, R2 ;  /* 0x000000010319a824 */ /* 0x000fe200078e0202 */
[----:B0-----:R-:W0:Y:S01]  /*0530*/  @!P2 LDC.64 R12, c[0x0][0x220] ;  /* 0x00008800ff0cab82 */ /* 0x001e220000000a00 */
[----:B------:R-:W-:-:S05]  /*0540*/  @!P2 VIADD R2, R2, 0x80 ;  /* 0x000000800202a836 */ /* 0x000fca0000000000 */
[----:B------:R-:W-:-:S13]  /*0550*/  ISETP.GE.AND P1, PT, R2, R5, PT ;  /* 0x000000050200720c */ /* 0x000fda0003f26270 */
[----:B------:R-:W-:Y:S01]  /*0560*/  @!P1 IADD3 R27, R3, R2, RZ ;  /* 0x00000002031b9210 */ /* 0x000fe20007ffe0ff */
[----:B------:R-:W-:Y:S01]  /*0570*/  @!P1 VIADD R2, R2, 0x80 ;  /* 0x0000008002029836 */ /* 0x000fe20000000000 */
[----:B-1----:R-:W1:Y:S04]  /*0580*/  @!P1 LDC.64 R14, c[0x0][0x220] ;  /* 0x00008800ff0e9b82 */ /* 0x002e680000000a00 */
[----:B------:R-:W-:-:S13]  /*0590*/  ISETP.GE.AND P6, PT, R2, R5, PT ;  /* 0x000000050200720c */ /* 0x000fda0003fc6270 */
[----:B------:R-:W1:Y:S01]  /*05a0*/  @!P6 LDC.64 R16, c[0x0][0x220] ;  /* 0x00008800ff10eb82 */ /* 0x000e620000000a00 */
[----:B--2---:R-:W-:Y:S01]  /*05b0*/  @!P3 IMAD.WIDE.U32 R10, R23, 0x2, R10 ;  /* 0x00000002170ab825 */ /* 0x004fe200078e000a */
[----:B------:R-:W-:-:S03]  /*05c0*/  PRMT R23, RZ, 0x7610, R23 ;  /* 0x00007610ff177816 */ /* 0x000fc60000000017 */
[----:B----4-:R-:W-:Y:S01]  /*05d0*/  @!P4 IMAD.WIDE.U32 R18, R29, 0x2, R18 ;  /* 0x000000021d12c825 */ /* 0x010fe200078e0012 */
[----:B------:R-:W-:Y:S02]  /*05e0*/  PRMT R29, RZ, 0x7610, R29 ;  /* 0x00007610ff1d7816 */ /* 0x000fe4000000001d */
[----:B------:R2:W4:Y:S01]  /*05f0*/  @!P3 LDG.E.U16 R23, desc[UR4][R10.64] ;  /* 0x000000040a17b981 */ /* 0x000522000c1e1500 */
[----:B------:R-:W-:Y:S02]  /*0600*/  @!P6 IMAD.IADD R2, R3, 0x1, R2 ;  /* 0x000000010302e824 */ /* 0x000fe400078e0202 */
[----:B0-----:R-:W-:Y:S01]  /*0610*/  @!P2 IMAD.WIDE.U32 R12, R25, 0x2, R12 ;  /* 0x00000002190ca825 */ /* 0x001fe200078e000c */
[----:B------:R-:W-:Y:S01]  /*0620*/  PRMT R25, RZ, 0x7610, R25 ;  /* 0x00007610ff197816 */ /* 0x000fe20000000019 */
[----:B------:R0:W4:Y:S02]  /*0630*/  @!P4 LDG.E.U16 R29, desc[UR4][R18.64] ;  /* 0x00000004121dc981 */ /* 0x000124000c1e1500 */
[----:B-1----:R-:W-:Y:S01]  /*0640*/  @!P1 IMAD.WIDE.U32 R14, R27, 0x2, R14 ;  /* 0x000000021b0e9825 */ /* 0x002fe200078e000e */
[----:B------:R-:W-:-:S02]  /*0650*/  PRMT R27, RZ, 0x7610, R27 ;  /* 0x00007610ff1b7816 */ /* 0x000fc4000000001b */
[----:B------:R1:W4:Y:S04]  /*0660*/  @!P2 LDG.E.U16 R25, desc[UR4][R12.64] ;  /* 0x000000040c19a981 */ /* 0x000328000c1e1500 */
[----:B------:R1:W4:Y:S01]  /*0670*/  @!P1 LDG.E.U16 R27, desc[UR4][R14.64] ;  /* 0x000000040e1b9981 */ /* 0x000322000c1e1500 */
[----:B--2---:R-:W-:Y:S01]  /*0680*/  VIADD R10, R24, 0x80 ;  /* 0x00000080180a7836 */ /* 0x004fe20000000000 */
[----:B0-----:R-:W0:Y:S01]  /*0690*/  @!P0 LDC.64 R18, c[0x0][0x218] ;  /* 0x00008600ff128b82 */ /* 0x001e220000000a00 */
[----:B------:R-:W-:Y:S01]  /*06a0*/  @!P6 IMAD.WIDE.U32 R16, R2, 0x2, R16 ;  /* 0x000000020210e825 */ /* 0x000fe200078e0010 */
[----:B------:R-:W-:-:S06]  /*06b0*/  PRMT R2, RZ, 0x7610, R2 ;  /* 0x00007610ff027816 */ /* 0x000fcc0000000002 */
[----:B------:R-:W2:Y:S01]  /*06c0*/  @!P6 LDG.E.U16 R2, desc[UR4][R16.64] ;  /* 0x000000041002e981 */ /* 0x000ea2000c1e1500 */
[----:B------:R-:W-:Y:S01]  /*06d0*/  ISETP.GE.AND P5, PT, R10, R5, PT ;  /* 0x000000050a00720c */ /* 0x000fe20003fa6270 */
[C---:B------:R-:W-:Y:S01]  /*06e0*/  VIADD R10, R24.reuse, 0x100 ;  /* 0x00000100180a7836 */ /* 0x040fe20000000000 */
[----:B-1----:R-:W-:Y:S01]  /*06f0*/  @!P0 SHF.L.U32 R13, R7, 0x10, RZ ;  /* 0x00000010070d8819 */ /* 0x002fe200000006ff */
[----:B------:R-:W-:-:S03]  /*0700*/  VIADD R14, R24, 0x180 ;  /* 0x00000180180e7836 */ /* 0x000fc60000000000 */
[-C--:B------:R-:W-:Y:S01]  /*0710*/  ISETP.GE.AND P1, PT, R10, R5.reuse, PT ;  /* 0x000000050a00720c */ /* 0x080fe20003f26270 */
[----:B------:R-:W-:Y:S01]  /*0720*/  VIADD R10, R24, 0x200 ;  /* 0x00000200180a7836 */ /* 0x000fe20000000000 */
[----:B------:R-:W-:-:S05]  /*0730*/  ISETP.GE.AND P2, PT, R14, R5, PT ;  /* 0x000000050e00720c */ /* 0x000fca0003f46270 */
[----:B------:R-:W-:Y:S01]  /*0740*/  @!P5 IMAD.U32 R12, R7, 0x10000, RZ ;  /* 0x00010000070cd824 */ /* 0x000fe200078e00ff */
[-C--:B------:R-:W-:Y:S01]  /*0750*/  ISETP.GE.AND P3, PT, R10, R5.reuse, PT ;  /* 0x000000050a00720c */ /* 0x080fe20003f66270 */
[C---:B------:R-:W-:Y:S02]  /*0760*/  VIADD R10, R24.reuse, 0x300 ;  /* 0x00000300180a7836 */ /* 0x040fe40000000000 */
[----:B------:R-:W-:Y:S02]  /*0770*/  VIADD R14, R24, 0x380 ;  /* 0x00000380180e7836 */ /* 0x000fe40000000000 */
[----:B------:R-:W-:Y:S01]  /*0780*/  @!P0 IMAD.IADD R11, R3, 0x1, R24 ;  /* 0x00000001030b8824 */ /* 0x000fe200078e0218 */
[----:B------:R-:W-:-:S03]  /*0790*/  ISETP.GE.AND P6, PT, R10, R5, PT ;  /* 0x000000050a00720c */ /* 0x000fc60003fc6270 */
[----:B0-----:R-:W-:-:S04]  /*07a0*/  @!P0 IMAD.WIDE.U32 R18, R11, 0x2, R18 ;  /* 0x000000020b128825 */ /* 0x001fc800078e0012 */
[C---:B------:R-:W-:Y:S02]  /*07b0*/  @!P1 IMAD.U32 R11, R7.reuse, 0x10000, RZ ;  /* 0x00010000070b9824 */ /* 0x040fe400078e00ff */
[----:B------:R-:W-:Y:S01]  /*07c0*/  @!P3 IMAD.U32 R10, R7, 0x10000, RZ ;  /* 0x00010000070ab824 */ /* 0x000fe200078e00ff */
[----:B------:R-:W-:Y:S04]  /*07d0*/  BSSY B0, `(.L_x_569) ;  /* 0x000004f000007945 */ /* 0x000fe80003800000 */
[----:B------:R-:W-:Y:S01]  /*07e0*/  BSSY B1, `(.L_x_570) ;  /* 0x0000047000017945 */ /* 0x000fe20003800000 */
[----:B---3--:R-:W-:Y:S01]  /*07f0*/  @!P5 IMAD.U32 R15, R0, 0x10000, RZ ;  /* 0x00010000000fd824 */ /* 0x008fe200078e00ff */
[----:B------:R-:W-:-:S04]  /*0800*/  IADD3 R0, R24, 0x280, RZ ;  /* 0x0000028018007810 */ /* 0x000fc80007ffe0ff */
[----:B------:R-:W-:Y:S02]  /*0810*/  @!P5 FMNMX.FTZ R12, R15, R12, PT ;  /* 0x0000000c0f0cd209 */ /* 0x000fe40003810000 */
[----:B------:R-:W-:Y:S01]  /*0820*/  ISETP.GE.AND P4, PT, R0, R5, PT ;  /* 0x000000050000720c */ /* 0x000fe20003f86270 */
[----:B-----5:R-:W-:-:S05]  /*0830*/  @!P0 IMAD.U32 R26, R26, 0x10000, RZ ;  /* 0x000100001a1a8824 */ /* 0x020fca00078e00ff */
[----:B------:R-:W-:Y:S02]  /*0840*/  @!P0 FMNMX.FTZ R13, R26, R13, PT ;  /* 0x0000000d1a0d8209 */ /* 0x000fe40003810000 */
[----:B------:R-:W-:Y:S02]  /*0850*/  @!P5 F2FP.BF16.F32.PACK_AB R6, RZ, R12 ;  /* 0x0000000cff06d23e */ /* 0x000fe400000010ff */
[----:B------:R-:W-:Y:S02]  /*0860*/  @!P0 F2FP.BF16.F32.PACK_AB R4, RZ, R13 ;  /* 0x0000000dff04823e */ /* 0x000fe400000010ff */
[----:B------:R-:W-:Y:S02]  /*0870*/  ISETP.GE.AND P5, PT, R14, R5, PT ;  /* 0x000000050e00720c */ /* 0x000fe40003fa6270 */
[----:B------:R-:W-:Y:S02]  /*0880*/  PRMT R13, R4, 0x7610, R13 ;  /* 0x00007610040d7816 */ /* 0x000fe4000000000d */
[----:B------:R-:W-:Y:S01]  /*0890*/  @!P0 IADD3 R24, R24, 0x80, RZ ;  /* 0x0000008018188810 */ /* 0x000fe20007ffe0ff */
[----:B------:R-:W-:-:S02]  /*08a0*/  @!P1 IMAD.U32 R0, R28, 0x10000, RZ ;  /* 0x000100001c009824 */ /* 0x000fc400078e00ff */
[----:B------:R0:W-:Y:S01]  /*08b0*/  @!P0 STG.E.U16 desc[UR4][R18.64], R13 ;  /* 0x0000000d12008986 */ /* 0x0001e2000c101504 */
[----:B------:R-:W-:Y:S01]  /*08c0*/  ISETP.GE.AND P0, PT, R24, R5, PT ;  /* 0x000000051800720c */ /* 0x000fe20003f06270 */
[----:B------:R-:W-:Y:S01]  /*08d0*/  @!P2 IMAD.U32 R4, R7, 0x10000, RZ ;  /* 0x000100000704a824 */ /* 0x000fe200078e00ff */
[----:B------:R-:W-:-:S03]  /*08e0*/  @!P1 FMNMX.FTZ R0, R0, R11, PT ;  /* 0x0000000b00009209 */ /* 0x000fc60003810000 */
[----:B------:R-:W-:Y:S02]  /*08f0*/  @!P5 IMAD.U32 R11, R7, 0x10000, RZ ;  /* 0x00010000070bd824 */ /* 0x000fe400078e00ff */
[----:B----4-:R-:W-:Y:S02]  /*0900*/  @!P3 IMAD.U32 R23, R23, 0x10000, RZ ;  /* 0x000100001717b824 */ /* 0x010fe400078e00ff */
[----:B------:R-:W-:-:S03]  /*0910*/  @!P2 IMAD.U32 R29, R29, 0x10000, RZ ;  /* 0x000100001d1da824 */ /* 0x000fc600078e00ff */
[----:B------:R-:W-:Y:S01]  /*0920*/  @!P3 FMNMX.FTZ R23, R23, R10, PT ;  /* 0x0000000a1717b209 */ /* 0x000fe20003810000 */
[----:B------:R-:W-:Y:S01]  /*0930*/  @!P6 IMAD.U32 R10, R7, 0x10000, RZ ;  /* 0x00010000070ae824 */ /* 0x000fe200078e00ff */
[----:B------:R-:W-:Y:S01]  /*0940*/  @!P2 FMNMX.FTZ R29, R29, R4, PT ;  /* 0x000000041d1da209 */ /* 0x000fe20003810000 */
[----:B------:R-:W-:Y:S01]  /*0950*/  @!P4 IMAD.U32 R25, R25, 0x10000, RZ ;  /* 0x000100001919c824 */ /* 0x000fe200078e00ff */
[----:B------:R-:W-:Y:S01]  /*0960*/  @!P4 SHF.L.U32 R4, R7, 0x10, RZ ;  /* 0x000000100704c819 */ /* 0x000fe200000006ff */
[----:B------:R-:W-:-:S03]  /*0970*/  @!P6 IMAD.U32 R27, R27, 0x10000, RZ ;  /* 0x000100001b1be824 */ /* 0x000fc600078e00ff */
[----:B------:R-:W-:Y:S02]  /*0980*/  @!P4 FMNMX.FTZ R25, R25, R4, PT ;  /* 0x000000041919c209 */ /* 0x000fe40003810000 */
[----:B------:R-:W-:Y:S02]  /*0990*/  @!P6 FMNMX.FTZ R27, R27, R10, PT ;  /* 0x0000000a1b1be209 */ /* 0x000fe40003810000 */
[----:B--2---:R-:W-:-:S04]  /*09a0*/  @!P5 SHF.L.U32 R2, R2, 0x10, RZ ;  /* 0x000000100202d819 */ /* 0x004fc800000006ff */
[----:B------:R-:W-:Y:S02]  /*09b0*/  @!P5 FMNMX.FTZ R2, R2, R11, PT ;  /* 0x0000000b0202d209 */ /* 0x000fe40003810000 */
[----:B------:R-:W-:Y:S02]  /*09c0*/  @!P1 F2FP.BF16.F32.PACK_AB R7, RZ, R0 ;  /* 0x00000000ff07923e */ /* 0x000fe400000010ff */
[----:B------:R-:W-:Y:S02]  /*09d0*/  @!P2 F2FP.BF16.F32.PACK_AB R8, RZ, R29 ;  /* 0x0000001dff08a23e */ /* 0x000fe400000010ff */
[----:B------:R-:W-:Y:S02]  /*09e0*/  @!P3 F2FP.BF16.F32.PACK_AB R9, RZ, R23 ;  /* 0x00000017ff09b23e */ /* 0x000fe400000010ff */
[----:B------:R-:W-:Y:S02]  /*09f0*/  @!P4 F2FP.BF16.F32.PACK_AB R20, RZ, R25 ;  /* 0x00000019ff14c23e */ /* 0x000fe400000010ff */
[----:B------:R-:W-:-:S02]  /*0a00*/  @!P6 F2FP.BF16.F32.PACK_AB R21, RZ, R27 ;  /* 0x0000001bff15e23e */ /* 0x000fc400000010ff */
[----:B------:R-:W-:Y:S01]  /*0a10*/  @!P5 F2FP.BF16.F32.PACK_AB R22, RZ, R2 ;  /* 0x00000002ff16d23e */ /* 0x000fe200000010ff */
[----:B0-----:R-:W-:Y:S06]  /*0a20*/  @P0 BRA `(.L_x_571) ;  /* 0x0000000000300947 */ /* 0x001fec0003800000 */
[----:B------:R-:W0:Y:S01]  /*0a30*/  LDC.64 R10, c[0x0][0x218] ;  /* 0x00008600ff0a7b82 */ /* 0x000e220000000a00 */
[----:B------:R-:W-:Y:S02]  /*0a40*/  IMAD.IADD R13, R3, 0x1, R24 ;  /* 0x00000001030d7824 */ /* 0x000fe400078e0218 */
[----:B------:R-:W-:-:S05]  /*0a50*/  VIADD R24, R24, 0x80 ;  /* 0x0000008018187836 */ /* 0x000fca0000000000 */
[----:B------:R-:W-:Y:S01]  /*0a60*/  ISETP.GE.AND P0, PT, R24, R5, PT ;  /* 0x000000051800720c */ /* 0x000fe20003f06270 */
[----:B0-----:R-:W-:-:S05]  /*0a70*/  IMAD.WIDE.U32 R10, R13, 0x2, R10 ;  /* 0x000000020d0a7825 */ /* 0x001fca00078e000a */
[----:B------:R0:W-:Y:S07]  /*0a80*/  STG.E.U16 desc[UR4][R10.64], R6 ;  /* 0x000000060a007986 */ /* 0x0001ee000c101504 */
[----:B------:R-:W-:Y:S05]  /*0a90*/  @P0 BRA `(.L_x_572) ;  /* 0x0000000000300947 */ /* 0x000fea0003800000 */
[----:B0-----:R-:W0:Y:S01]  /*0aa0*/  LDC.64 R10, c[0x0][0x218] ;  /* 0x00008600ff0a7b82 */ /* 0x001e220000000a00 */
[----:B------:R-:W-:Y:S02]  /*0ab0*/  IMAD.IADD R13, R3, 0x1, R24 ;  /* 0x00000001030d7824 */ /* 0x000fe400078e0218 */
[----:B------:R-:W-:Y:S02]  /*0ac0*/  VIADD R24, R24, 0x80 ;  /* 0x0000008018187836 */ /* 0x000fe40000000000 */
[----:B0-----:R-:W-:-:S05]  /*0ad0*/  IMAD.WIDE.U32 R10, R13, 0x2, R10 ;  /* 0x000000020d0a7825 */ /* 0x001fca00078e000a */
[----:B------:R0:W-:Y:S02]  /*0ae0*/  STG.E.U16 desc[UR4][R10.64], R7 ;  /* 0x000000070a007986 */ /* 0x0001e4000c101504 */
.L_x_571:
[----:B------:R-:W-:-:S13]  /*0af0*/  ISETP.GE.AND P0, PT, R24, R5, PT ;  /* 0x000000051800720c */ /* 0x000fda0003f06270 */
[----:B------:R-:W-:Y:S05]  /*0b00*/  @P0 BRA `(.L_x_573) ;  /* 0x0000000000300947 */ /* 0x000fea0003800000 */
[----:B0-----:R-:W0:Y:S01]  /*0b10*/  LDC.64 R6, c[0x0][0x218] ;  /* 0x00008600ff067b82 */ /* 0x001e220000000a00 */
[----:B------:R-:W-:Y:S01]  /*0b20*/  IADD3 R11, R3, R24, RZ ;  /* 0x00000018030b7210 */ /* 0x000fe20007ffe0ff */
[----:B------:R-:W-:-:S04]  /*0b30*/  VIADD R24, R24, 0x80 ;  /* 0x0000008018187836 */ /* 0x000fc80000000000 */
[----:B0-----:R-:W-:-:S05]  /*0b40*/  IMAD.WIDE.U32 R6, R11, 0x2, R6 ;  /* 0x000000020b067825 */ /* 0x001fca00078e0006 */
[----:B------:R1:W-:Y:S02]  /*0b50*/  STG.E.U16 desc[UR4][R6.64], R8 ;  /* 0x0000000806007986 */ /* 0x0003e4000c101504 */
.L_x_572:
[----:B------:R-:W-:-:S13]  /*0b60*/  ISETP.GE.AND P0, PT, R24, R5, PT ;  /* 0x000000051800720c */ /* 0x000fda0003f06270 */
[----:B------:R-:W-:Y:S05]  /*0b70*/  @P0 BRA `(.L_x_574) ;  /* 0x0000000000340947 */ /* 0x000fea0003800000 */
[----:B01----:R-:W0:Y:S01]  /*0b80*/  LDC.64 R6, c[0x0][0x218] ;  /* 0x00008600ff067b82 */ /* 0x003e220000000a00 */
[----:B------:R-:W-:Y:S02]  /*0b90*/  IMAD.IADD R11, R3, 0x1, R24 ;  /* 0x00000001030b7824 */ /* 0x000fe400078e0218 */
[----:B------:R-:W-:Y:S02]  /*0ba0*/  VIADD R24, R24, 0x80 ;  /* 0x0000008018187836 */ /* 0x000fe40000000000 */
[----:B0-----:R-:W-:-:S05]  /*0bb0*/  IMAD.WIDE.U32 R6, R11, 0x2, R6 ;  /* 0x000000020b067825 */ /* 0x001fca00078e0006 */
[----:B------:R1:W-:Y:S02]  /*0bc0*/  STG.E.U16 desc[UR4][R6.64], R9 ;  /* 0x0000000906007986 */ /* 0x0003e4000c101504 */
.L_x_573:
[----:B------:R-:W-:-:S13]  /*0bd0*/  ISETP.GE.AND P0, PT, R24, R5, PT ;  /* 0x000000051800720c */ /* 0x000fda0003f06270 */
[----:B------:R-:W-:Y:S05]  /*0be0*/  @P0 BREAK B1 ;  /* 0x0000000000010942 */ /* 0x000fea0003800000 */
[----:B------:R-:W-:Y:S05]  /*0bf0*/  @P0 BRA `(.L_x_575) ;  /* 0x0000000000300947 */ /* 0x000fea0003800000 */
[----:B01----:R-:W0:Y:S01]  /*0c00*/  LDC.64 R6, c[0x0][0x218] ;  /* 0x00008600ff067b82 */ /* 0x003e220000000a00 */
[----:B------:R-:W-:Y:S01]  /*0c10*/  IMAD.IADD R9, R3, 0x1, R24 ;  /* 0x0000000103097824 */ /* 0x000fe200078e0218 */
[----:B------:R-:W-:-:S03]  /*0c20*/  IADD3 R24, R24, 0x80, RZ ;  /* 0x0000008018187810 */ /* 0x000fc60007ffe0ff */
[----:B0-----:R-:W-:-:S05]  /*0c30*/  IMAD.WIDE.U32 R6, R9, 0x2, R6 ;  /* 0x0000000209067825 */ /* 0x001fca00078e0006 */
[----:B------:R2:W-:Y:S02]  /*0c40*/  STG.E.U16 desc[UR4][R6.64], R20 ;  /* 0x0000001406007986 */ /* 0x0005e4000c101504 */
.L_x_574:
[----:B------:R-:W-:Y:S05]  /*0c50*/  BSYNC B1 ;  /* 0x0000000000017941 */ /* 0x000fea0003800000 */
.L_x_570:
[----:B------:R-:W-:-:S13]  /*0c60*/  ISETP.GE.AND P0, PT, R24, R5, PT ;  /* 0x000000051800720c */ /* 0x000fda0003f06270 */
[----:B012---:R-:W0:Y:S01]  /*0c70*/  @!P0 LDC.64 R6, c[0x0][0x218] ;  /* 0x00008600ff068b82 */ /* 0x007e220000000a00 */
[----:B------:R-:W-:Y:S02]  /*0c80*/  @!P0 IMAD.IADD R9, R3, 0x1, R24 ;  /* 0x0000000103098824 */ /* 0x000fe400078e0218 */
[----:B------:R-:W-:Y:S02]  /*0c90*/  @!P0 VIADD R24, R24, 0x80 ;  /* 0x0000008018188836 */ /* 0x000fe40000000000 */
[----:B0-----:R-:W-:-:S05]  /*0ca0*/  @!P0 IMAD.WIDE.U32 R6, R9, 0x2, R6 ;  /* 0x0000000209068825 */ /* 0x001fca00078e0006 */
[----:B------:R2:W-:Y:S02]  /*0cb0*/  @!P0 STG.E.U16 desc[UR4][R6.64], R21 ;  /* 0x0000001506008986 */ /* 0x0005e4000c101504 */
.L_x_575:
[----:B------:R-:W-:Y:S05]  /*0cc0*/  BSYNC B0 ;  /* 0x0000000000007941 */ /* 0x000fea0003800000 */
.L_x_569:
[----:B------:R-:W-:Y:S05]  /*0cd0*/  WARPSYNC.ALL ;  /* 0x0000000000007948 */ /* 0x000fea0003800000 */
[----:B------:R-:W-:-:S13]  /*0ce0*/  ISETP.GE.AND P0, PT, R24, R5, PT ;  /* 0x000000051800720c */ /* 0x000fda0003f06270 */
[----:B------:R-:W-:Y:S05]  /*0cf0*/  @P0 EXIT ;  /* 0x000000000000094d */ /* 0x000fea0003800000 */
[----:B------:R-:W3:Y:S01]  /*0d00*/  LDC.64 R4, c[0x0][0x218] ;  /* 0x00008600ff047b82 */ /* 0x000ee20000000a00 */
[----:B------:R-:W-:-:S04]  /*0d10*/  IMAD.IADD R3, R3, 0x1, R24 ;  /* 0x0000000103037824 */ /* 0x000fc800078e0218 */
[----:B---3--:R-:W-:-:S05]  /*0d20*/  IMAD.WIDE.U32 R2, R3, 0x2, R4 ;  /* 0x0000000203027825 */ /* 0x008fca00078e0004 */
[----:B------:R-:W-:Y:S01]  /*0d30*/  STG.E.U16 desc[UR4][R2.64], R22 ;  /* 0x0000001602007986 */ /* 0x000fe2000c101504 */
[----:B------:R-:W-:Y:S05]  /*0d40*/  EXIT ;  /* 0x000000000000794d */ /* 0x000fea0003800000 */
.L_x_576:
        /* <DEDUP_REMOVED lines=11> */
.L_x_42107:


//--------------------- .text._ZN2at6native29vectorized_elementwise_kernelILi4ENS0_13AUnaryFunctorIN3c108BFloat16ES4_S4_ZZZNS0_16fmin_kernel_cudaERNS_18TensorIteratorBaseEENKUlvE_clEvENKUlvE2_clEvEUlS4_S4_E_EESt5arrayIPcLm2EEEEviT0_T1_ --------------------------
	.section	.text._ZN2at6native29vectorized_elementwise_kernelILi4ENS0_13AUnaryFunctorIN3c108BFloat16ES4_S4_ZZZNS0_16fmin_kernel_cudaERNS_18TensorIteratorBaseEENKUlvE_clEvENKUlvE2_clEvEUlS4_S4_E_EESt5arrayIPcLm2EEEEviT0_T1_,"ax",@progbits
	.align	128
        .global         _ZN2at6native29vectorized_elementwise_kernelILi4ENS0_13AUnaryFunctorIN3c108BFloat16ES4_S4_ZZZNS0_16fmin_kernel_cudaERNS_18TensorIteratorBaseEENKUlvE_clEvENKUlvE2_clEvEUlS4_S4_E_EESt5arrayIPcLm2EEEEviT0_T1_
        .type           _ZN2at6native29vectorized_elementwise_kernelILi4ENS0_13AUnaryFunctorIN3c108BFloat16ES4_S4_ZZZNS0_16fmin_kernel_cudaERNS_18TensorIteratorBaseEENKUlvE_clEvENKUlvE2_clEvEUlS4_S4_E_EESt5arrayIPcLm2EEEEviT0_T1_,@function
        .size           _ZN2at6native29vectorized_elementwise_kernelILi4ENS0_13AUnaryFunctorIN3c108BFloat16ES4_S4_ZZZNS0_16fmin_kernel_cudaERNS_18TensorIteratorBaseEENKUlvE_clEvENKUlvE2_clEvEUlS4_S4_E_EESt5arrayIPcLm2EEEEviT0_T1_,(.L_x_42108 - _ZN2at6native29vectorized_elementwise_kernelILi4ENS0_13AUnaryFunctorIN3c108BFloat16ES4_S4_ZZZNS0_16fmin_kernel_cudaERNS_18TensorIteratorBaseEENKUlvE_clEvENKUlvE2_clEvEUlS4_S4_E_EESt5arrayIPcLm2EEEEviT0_T1_)
        .other          _ZN2at6native29vectorized_elementwise_kernelILi4ENS0_13AUnaryFunctorIN3c108BFloat16ES4_S4_ZZZNS0_16fmin_kernel_cudaERNS_18TensorIteratorBaseEENKUlvE_clEvENKUlvE2_clEvEUlS4_S4_E_EESt5arrayIPcLm2EEEEviT0_T1_,@"STO_CUDA_ENTRY STV_DEFAULT"
_ZN2at6native29vectorized_elementwise_kernelILi4ENS0_13AUnaryFunctorIN3c108BFloat16ES4_S4_ZZZNS0_16fmin_kernel_cudaERNS_18TensorIteratorBaseEENKUlvE_clEvENKUlvE2_clEvEUlS4_S4_E_EESt5arrayIPcLm2EEEEviT0_T1_:
.text._ZN2at6native29vectorized_elementwise_kernelILi4ENS0_13AUnaryFunctorIN3c108BFloat16ES4_S4_ZZZNS0_16fmin_kernel_cudaERNS_18TensorIteratorBaseEENKUlvE_clEvENKUlvE2_clEvEUlS4_S4_E_EESt5arrayIPcLm2EEEEviT0_T1_:
        /* <DEDUP_REMOVED lines=14> */
[----:B------:R-:W2:Y:S04]  /*00e0*/  LDG.E.64 R12, desc[UR4][R8.64] ;  /* 0x00000004080c7981 */ /* 0x000ea8000c1e1b00 */
[----:B------:R-:W4:Y:S01]  /*00f0*/  LDG.E.64 R4, desc[UR4][R8.64+0x400] ;  /* 0x0004000408047981 */ /* 0x000f22000c1e1b00 */
[----:B---3--:R-:W-:-:S04]  /*0100*/  IMAD.WIDE.U32 R2, R3, 0x2, R10 ;  /* 0x0000000203027825 */ /* 0x008fc800078e000a */
[----:B-1----:R-:W-:Y:S02]  /*0110*/  IMAD.U32 R10, R7, 0x10000, RZ ;  /* 0x00010000070a7824 */ /* 0x002fe400078e00ff */
[----:B------:R-:W-:Y:S01]  /*0120*/  IMAD.WIDE R2, R15, 0x8, R2 ;  /* 0x000000080f027825 */ /* 0x000fe200078e0202 */
[----:B--2---:R-:W-:-:S03]  /*0130*/  PRMT R0, R12, 0x7632, R0 ;  /* 0x000076320c007816 */ /* 0x004fc60000000000 */
[----:B------:R-:W-:Y:S01]  /*0140*/  IMAD.U32 R11, R12, 0x10000, RZ ;  /* 0x000100000c0b7824 */ /* 0x000fe200078e00ff */
[C---:B------:R-:W-:Y:S01]  /*0150*/  PRMT R6, R13.reuse, 0x7632, R6 ;  /* 0x000076320d067816 */ /* 0x040fe20000000006 */
[----:B------:R-:W-:Y:S01]  /*0160*/  IMAD.U32 R13, R13, 0x10000, RZ ;  /* 0x000100000d0d7824 */ /* 0x000fe200078e00ff */
[C---:B----4-:R-:W-:Y:S01]  /*0170*/  PRMT R7, R4.reuse, 0x7632, R7 ;  /* 0x0000763204077816 */ /* 0x050fe20000000007 */
[----:B------:R-:W-:Y:S01]  /*0180*/  IMAD.U32 R15, R4, 0x10000, RZ ;  /* 0x00010000040f7824 */ /* 0x000fe200078e00ff */
[C---:B------:R-:W-:Y:S01]  /*0190*/  PRMT R4, R5.reuse, 0x7632, R4 ;  /* 0x0000763205047816 */ /* 0x040fe20000000004 */
[----:B------:R-:W-:Y:S01]  /*01a0*/  IMAD.U32 R9, R6, 0x10000, RZ ;  /* 0x0001000006097824 */ /* 0x000fe200078e00ff */
[----:B------:R-:W-:Y:S01]  /*01b0*/  SHF.L.U32 R17, R5, 0x10, RZ ;  /* 0x0000001005117819 */ /* 0x000fe200000006ff */
[----:B------:R-:W-:Y:S01]  /*01c0*/  IMAD.U32 R5, R0, 0x10000, RZ ;  /* 0x0001000000057824 */ /* 0x000fe200078e00ff */
[C---:B------:R-:W-:Y:S01]  /*01d0*/  FMNMX.FTZ R11, R10.reuse, R11, PT ;  /* 0x0000000b0a0b7209 */ /* 0x040fe20003810000 */
[----:B------:R-:W-:Y:S01]  /*01e0*/  IMAD.U32 R7, R7, 0x10000, RZ ;  /* 0x0001000007077824 */ /* 0x000fe200078e00ff */
[----:B------:R-:W-:Y:S01]  /*01f0*/  FMNMX.FTZ R13, R10, R13, PT ;  /* 0x0000000d0a0d7209 */ /* 0x000fe20003810000 */
[----:B------:R-:W-:Y:S01]  /*0200*/  IMAD.U32 R19, R4, 0x10000, RZ ;  /* 0x0001000004137824 */ /* 0x000fe200078e00ff */
[----:B------:R-:W-:-:S02]  /*0210*/  FMNMX.FTZ R15, R10, R15, PT ;  /* 0x0000000f0a0f7209 */ /* 0x000fc40003810000 */
[C---:B------:R-:W-:Y:S02]  /*0220*/  FMNMX.FTZ R17, R10.reuse, R17, PT ;  /* 0x000000110a117209 */ /* 0x040fe40003810000 */
[C---:B------:R-:W-:Y:S02]  /*0230*/  FMNMX.FTZ R0, R10.reuse, R5, PT ;  /* 0x000000050a007209 */ /* 0x040fe40003810000 */
[C---:B------:R-:W-:Y:S02]  /*0240*/  FMNMX.FTZ R4, R10.reuse, R9, PT ;  /* 0x000000090a047209 */ /* 0x040fe40003810000 */
[C---:B------:R-:W-:Y:S02]  /*0250*/  FMNMX.FTZ R6, R10.reuse, R7, PT ;  /* 0x000000070a067209 */ /* 0x040fe40003810000 */
[----:B------:R-:W-:Y:S02]  /*0260*/  FMNMX.FTZ R10, R10, R19, PT ;  /* 0x000000130a0a7209 */ /* 0x000fe40003810000 */
[----:B------:R-:W-:-:S02]  /*0270*/  F2FP.BF16.F32.PACK_AB R12, R0, R11 ;  /* 0x0000000b000c723e */ /* 0x000fc400000010ff */
[----:B------:R-:W-:Y:S02]  /*0280*/  F2FP.BF16.F32.PACK_AB R13, R4, R13 ;  /* 0x0000000d040d723e */ /* 0x000fe400000010ff */
[----:B------:R-:W-:Y:S02]  /*0290*/  F2FP.BF16.F32.PACK_AB R6, R6, R15 ;  /* 0x0000000f0606723e */ /* 0x000fe400000010ff */
[----:B------:R-:W-:Y:S01]  /*02a0*/  F2FP.BF16.F32.PACK_AB R7, R10, R17 ;  /* 0x000000110a07723e */ /* 0x000fe200000010ff */
[----:B------:R-:W-:Y:S04]  /*02b0*/  STG.E.64 desc[UR4][R2.64], R12 ;  /* 0x0000000c02007986 */ /* 0x000fe8000c101b04 */
[----:B------:R-:W-:Y:S01]  /*02c0*/  STG.E.64 desc[UR4][R2.64+0x400], R6 ;  /* 0x0004000602007986 */ /* 0x000fe2000c101b04 */
[----:B------:R-:W-:Y:S05]  /*02d0*/  EXIT ;  /* 0x000000000000794d */ /* 0x000fea0003800000 */
.L_x_577:
        /* <DEDUP_REMOVED lines=125> */
.L_x_580:
[----:B------:R-:W-:-:S13]  /*0ab0*/  ISETP.GE.AND P0, PT, R24, R5, PT ;  /* 0x000000051800720c */ /* 0x000fda0003f06270 */
[----:B------:R-:W-:Y:S05]  /*0ac0*/  @P0 BRA `(.L_x_582) ;  /* 0x0000000000300947 */ /* 0x000fea0003800000 */
[----:B0-----:R-:W0:Y:S01]  /*0ad0*/  LDC.64 R6, c[0x0][0x218] ;  /* 0x00008600ff067b82 */ /* 0x001e220000000a00 */
[----:B------:R-:W-:Y:S01]  /*0ae0*/  IADD3 R11, R3, R24, RZ ;  /* 0x00000018030b7210 */ /* 0x000fe20007ffe0ff */
[----:B------:R-:W-:-:S04]  /*0af0*/  VIADD R24, R24, 0x80 ;  /* 0x0000008018187836 */ /* 0x000fc80000000000 */
[----:B0-----:R-:W-:-:S05]  /*0b00*/  IMAD.WIDE.U32 R6, R11, 0x2, R6 ;  /* 0x000000020b067825 */ /* 0x001fca00078e0006 */
[----:B------:R1:W-:Y:S02]  /*0b10*/  STG.E.U16 desc[UR4][R6.64], R8 ;  /* 0x0000000806007986 */ /* 0x0003e4000c101504 */
.L_x_581:
[----:B------:R-:W-:-:S13]  /*0b20*/  ISETP.GE.AND P0, PT, R24, R5, PT ;  /* 0x000000051800720c */ /* 0x000fda0003f06270 */
[----:B------:R-:W-:Y:S05]  /*0b30*/  @P0 BRA `(.L_x_583) ;  /* 0x0000000000340947 */ /* 0x000fea0003800000 */
[----:B01----:R-:W0:Y:S01]  /*0b40*/  LDC.64 R6, c[0x0][0x218] ;  /* 0x00008600ff067b82 */ /* 0x003e220000000a00 */
[----:B------:R-:W-:Y:S02]  /*0b50*/  IMAD.IADD R11, R3, 0x1, R24 ;  /* 0x00000001030b7824 */ /* 0x000fe400078e0218 */
[----:B------:R-:W-:Y:S02]  /*0b60*/  VIADD R24, R24, 0x80 ;  /* 0x0000008018187836 */ /* 0x000fe40000000000 */
[----:B0-----:R-:W-:-:S05]  /*0b70*/  IMAD.WIDE.U32 R6, R11, 0x2, R6 ;  /* 0x000000020b067825 */ /* 0x001fca00078e0006 */
[----:B------:R1:W-:Y:S02]  /*0b80*/  STG.E.U16 desc[UR4][R6.64], R9 ;  /* 0x0000000906007986 */ /* 0x0003e4000c101504 */
.L_x_582:
        /* <DEDUP_REMOVED lines=8> */
.L_x_583:
[----:B------:R-:W-:Y:S05]  /*0c10*/  BSYNC B1 ;  /* 0x0000000000017941 */ /* 0x000fea0003800000 */
.L_x_579:
[----:B------:R-:W-:-:S13]  /*0c20*/  ISETP.GE.AND P0, PT, R24, R5, PT ;  /* 0x000000051800720c */ /* 0x000fda0003f06270 */
[----:B012---:R-:W0:Y:S01]  /*0c30*/  @!P0 LDC.64 R6, c[0x0][0x218] ;  /* 0x00008600ff068b82 */ /* 0x007e220000000a00 */
[----:B------:R-:W-:Y:S02]  /*0c40*/  @!P0 IMAD.IADD R9, R3, 0x1, R24 ;  /* 0x0000000103098824 */ /* 0x000fe400078e0218 */
[----:B------:R-:W-:Y:S02]  /*0c50*/  @!P0 VIADD R24, R24, 0x80 ;  /* 0x0000008018188836 */ /* 0x000fe40000000000 */
[----:B0-----:R-:W-:-:S05]  /*0c60*/  @!P0 IMAD.WIDE.U32 R6, R9, 0x2, R6 ;  /* 0x0000000209068825 */ /* 0x001fca00078e0006 */
[----:B------:R2:W-:Y:S02]  /*0c70*/  @!P0 STG.E.U16 desc[UR4][R6.64], R21 ;  /* 0x0000001506008986 */ /* 0x0005e4000c101504 */
.L_x_584:
[----:B------:R-:W-:Y:S05]  /*0c80*/  BSYNC B0 ;  /* 0x0000000000007941 */ /* 0x000fea0003800000 */
.L_x_578:
        /* <DEDUP_REMOVED lines=8> */
.L_x_585:
        /* <DEDUP_REMOVED lines=15> */
.L_x_42108:


//--------------------- .text._ZN2at6native29vectorized_elementwise_kernelILi8ENS0_13AUnaryFunctorIN3c108BFloat16ES4_S4_ZZZNS0_16fmin_kernel_cudaERNS_18TensorIteratorBaseEENKUlvE_clEvENKUlvE2_clEvEUlS4_S4_E_EESt5arrayIPcLm2EEEEviT0_T1_ --------------------------
	.section	.text._ZN2at6native29vectorized_elementwise_kernelILi8ENS0_13AUnaryFunctorIN3c108BFloat16ES4_S4_ZZZNS0_16fmin_kernel_cudaERNS_18TensorIteratorBaseEENKUlvE_clEvENKUlvE2_clEvEUlS4_S4_E_EESt5arrayIPcLm2EEEEviT0_T1_,"ax",@progbits
	.align	128
        .global         _ZN2at6native29vectorized_elementwise_kernelILi8ENS0_13AUnaryFunctorIN3c108BFloat16ES4_S4_ZZZNS0_16fmin_kernel_cudaERNS_18TensorIteratorBaseEENKUlvE_clEvENKUlvE2_clEvEUlS4_S4_E_EESt5arrayIPcLm2EEEEviT0_T1_
        .type           _ZN2at6native29vectorized_elementwise_kernelILi8ENS0_13AUnaryFunctorIN3c108BFloat16ES4_S4_ZZZNS0_16fmin_kernel_cudaERNS_18TensorIteratorBaseEENKUlvE_clEvENKUlvE2_clEvEUlS4_S4_E_EESt5arrayIPcLm2EEEEviT0_T1_,@function
        .size           _ZN2at6native29vectorized_elementwise_kernelILi8ENS0_13AUnaryFunctorIN3c108BFloat16ES4_S4_ZZZNS0_16fmin_kernel_cudaERNS_18TensorIteratorBaseEENKUlvE_clEvENKUlvE2_clEvEUlS4_S4_E_EESt5arrayIPcLm2EEEEviT0_T1_,(.L_x_42109 - _ZN2at6native29vectorized_elementwise_kernelILi8ENS0_13AUnaryFunctorIN3c108BFloat16ES4_S4_ZZZNS0_16fmin_kernel_cudaERNS_18TensorIteratorBaseEENKUlvE_clEvENKUlvE2_clEvEUlS4_S4_E_EESt5arrayIPcLm2EEEEviT0_T1_)
        .other          _ZN2at6native29vectorized_elementwise_kernelILi8ENS0_13AUnaryFunctorIN3c108BFloat16ES4_S4_ZZZNS0_16fmin_kernel_cudaERNS_18TensorIteratorBaseEENKUlvE_clEvENKUlvE2_clEvEUlS4_S4_E_EESt5arrayIPcLm2EEEEviT0_T1_,@"STO_CUDA_ENTRY STV_DEFAULT"
_ZN2at6native29vectorized_elementwise_kernelILi8ENS0_13AUnaryFunctorIN3c108BFloat16ES4_S4_ZZZNS0_16fmin_kernel_cudaERNS_18TensorIteratorBaseEENKUlvE_clEvENKUlvE2_clEvEUlS4_S4_E_EESt5arrayIPcLm2EEEEviT0_T1_:
.text._ZN2at6native29vectorized_elementwise_kernelILi8ENS0_13AUnaryFunctorIN3c108BFloat16ES4_S4_ZZZNS0_16fmin_kernel_cudaERNS_18TensorIteratorBaseEENKUlvE_clEvENKUlvE2_clEvEUlS4_S4_E_EESt5arrayIPcLm2EEEEviT0_T1_:
        /* <DEDUP_REMOVED lines=13> */
[----:B0-----:R-:W-:-:S06]  /*00d0*/  IMAD.WIDE.U32 R8, R5, 0x10, R8 ;  /* 0x0000001005087825 */ /* 0x001fcc00078e0008 */
[----:B------:R-:W2:Y:S01]  /*00e0*/  LDG.E.128 R8, desc[UR4][R8.64] ;  /* 0x0000000408087981 */ /* 0x000ea2000c1e1d00 */
[----:B-1----:R-:W-:Y:S02]  /*00f0*/  IMAD.U32 R7, R7, 0x10000, RZ ;  /* 0x0001000007077824 */ /* 0x002fe400078e00ff */
[----:B---3--:R-:W-:-:S04]  /*0100*/  IMAD.WIDE.U32 R2, R3, 0x2, R12 ;  /* 0x0000000203027825 */ /* 0x008fc800078e000c */
[----:B------:R-:W-:Y:S01]  /*0110*/  IMAD.WIDE R2, R5, 0x10, R2 ;  /* 0x0000001005027825 */ /* 0x000fe200078e0202 */
[----:B--2---:R-:W-:-:S03]  /*0120*/  PRMT R0, R8, 0x7632, R0 ;  /* 0x0000763208007816 */ /* 0x004fc60000000000 */
[----:B------:R-:W-:Y:S01]  /*0130*/  IMAD.U32 R18, R10, 0x10000, RZ ;  /* 0x000100000a127824 */ /* 0x000fe200078e00ff */
[C---:B------:R-:W-:Y:S01]  /*0140*/  PRMT R4, R9.reuse, 0x7632, R4 ;  /* 0x0000763209047816 */ /* 0x040fe20000000004 */
[----:B------:R-:W-:Y:S01]  /*0150*/  IMAD.U32 R14, R8, 0x10000, RZ ;  /* 0x00010000080e7824 */ /* 0x000fe200078e00ff */
[----:B------:R-:W-:Y:S01]  /*0160*/  PRMT R6, R10, 0x7632, R6 ;  /* 0x000076320a067816 */ /* 0x000fe20000000006 */
[----:B------:R-:W-:Y:S01]  /*0170*/  IMAD.U32 R16, R9, 0x10000, RZ ;  /* 0x0001000009107824 */ /* 0x000fe200078e00ff */
[C---:B------:R-:W-:Y:S01]  /*0180*/  PRMT R10, R11.reuse, 0x7632, R10 ;  /* 0x000076320b0a7816 */ /* 0x040fe2000000000a */
[----:B------:R-:W-:Y:S01]  /*0190*/  IMAD.U32 R0, R0, 0x10000, RZ ;  /* 0x0001000000007824 */ /* 0x000fe200078e00ff */
[----:B------:R-:W-:Y:S01]  /*01a0*/  SHF.L.U32 R20, R11, 0x10, RZ ;  /* 0x000000100b147819 */ /* 0x000fe200000006ff */
[----:B------:R-:W-:Y:S01]  /*01b0*/  IMAD.U32 R4, R4, 0x10000, RZ ;  /* 0x0001000004047824 */ /* 0x000fe200078e00ff */
[C---:B------:R-:W-:Y:S01]  /*01c0*/  FMNMX.FTZ R14, R7.reuse, R14, PT ;  /* 0x0000000e070e7209 */ /* 0x040fe20003810000 */
[----:B------:R-:W-:Y:S01]  /*01d0*/  IMAD.U32 R6, R6, 0x10000, RZ ;  /* 0x0001000006067824 */ /* 0x000fe200078e00ff */
[C---:B------:R-:W-:Y:S01]  /*01e0*/  FMNMX.FTZ R16, R7.reuse, R16, PT ;  /* 0x0000001007107209 */ /* 0x040fe20003810000 */
        /* <DEDUP_REMOVED lines=10> */
[----:B------:R-:W-:-:S05]  /*0290*/  F2FP.BF16.F32.PACK_AB R7, R7, R20 ;  /* 0x000000140707723e */ /* 0x000fca00000010ff */
[----:B------:R-:W-:Y:S01]  /*02a0*/  STG.E.128 desc[UR4][R2.64], R4 ;  /* 0x0000000402007986 */ /* 0x000fe2000c101d04 */
[----:B------:R-:W-:Y:S05]  /*02b0*/  EXIT ;  /* 0x000000000000794d */ /* 0x000fea0003800000 */
.L_x_586:
        /* <DEDUP_REMOVED lines=125> */
.L_x_589:
[----:B------:R-:W-:-:S13]  /*0a90*/  ISETP.GE.AND P0, PT, R24, R5, PT ;  /* 0x000000051800720c */ /* 0x000fda0003f06270 */
[----:B------:R-:W-:Y:S05]  /*0aa0*/  @P0 BRA `(.L_x_591) ;  /* 0x0000000000300947 */ /* 0x000fea0003800000 */
[----:B0-----:R-:W0:Y:S01]  /*0ab0*/  LDC.64 R6, c[0x0][0x218] ;  /* 0x00008600ff067b82 */ /* 0x001e220000000a00 */
[----:B------:R-:W-:Y:S01]  /*0ac0*/  IADD3 R11, R3, R24, RZ ;  /* 0x00000018030b7210 */ /* 0x000fe20007ffe0ff */
[----:B------:R-:W-:-:S04]  /*0ad0*/  VIADD R24, R24, 0x80 ;  /* 0x0000008018187836 */ /* 0x000fc80000000000 */
[----:B0-----:R-:W-:-:S05]  /*0ae0*/  IMAD.WIDE.U32 R6, R11, 0x2, R6 ;  /* 0x000000020b067825 */ /* 0x001fca00078e0006 */
[----:B------:R1:W-:Y:S02]  /*0af0*/  STG.E.U16 desc[UR4][R6.64], R8 ;  /* 0x0000000806007986 */ /* 0x0003e4000c101504 */
.L_x_590:
[----:B------:R-:W-:-:S13]  /*0b00*/  ISETP.GE.AND P0, PT, R24, R5, PT ;  /* 0x000000051800720c */ /* 0x000fda0003f06270 */
[----:B------:R-:W-:Y:S05]  /*0b10*/  @P0 BRA `(.L_x_592) ;  /* 0x0000000000340947 */ /* 0x000fea0003800000 */
[----:B01----:R-:W0:Y:S01]  /*0b20*/  LDC.64 R6, c[0x0][0x218] ;  /* 0x00008600ff067b82 */ /* 0x003e220000000a00 */
[----:B------:R-:W-:Y:S02]  /*0b30*/  IMAD.IADD R11, R3, 0x1, R24 ;  /* 0x00000001030b7824 */ /* 0x000fe400078e0218 */
[----:B------:R-:W-:Y:S02]  /*0b40*/  VIADD R24, R24, 0x80 ;  /* 0x0000008018187836 */ /* 0x000fe40000000000 */
[----:B0-----:R-:W-:-:S05]  /*0b50*/  IMAD.WIDE.U32 R6, R11, 0x2, R6 ;  /* 0x000000020b067825 */ /* 0x001fca00078e0006 */
[----:B------:R1:W-:Y:S02]  /*0b60*/  STG.E.U16 desc[UR4][R6.64], R9 ;  /* 0x0000000906007986 */ /* 0x0003e4000c101504 */
.L_x_591:
        /* <DEDUP_REMOVED lines=8> */
.L_x_592:
[----:B------:R-:W-:Y:S05]  /*0bf0*/  BSYNC B1 ;  /* 0x0000000000017941 */ /* 0x000fea0003800000 */
.L_x_588:
[----:B------:R-:W-:-:S13]  /*0c00*/  ISETP.GE.AND P0, PT, R24, R5, PT ;  /* 0x000000051800720c */ /* 0x000fda0003f06270 */
[----:B012---:R-:W0:Y:S01]  /*0c10*/  @!P0 LDC.64 R6, c[0x0][0x218] ;  /* 0x00008600ff068b82 */ /* 0x007e220000000a00 */
[----:B------:R-:W-:Y:S02]  /*0c20*/  @!P0 IMAD.IADD R9, R3, 0x1, R24 ;  /* 0x0000000103098824 */ /* 0x000fe400078e0218 */
[----:B------:R-:W-:Y:S02]  /*0c30*/  @!P0 VIADD R24, R24, 0x80 ;  /* 0x0000008018188836 */ /* 0x000fe40000000000 */
[----:B0-----:R-:W-:-:S05]  /*0c40*/  @!P0 IMAD.WIDE.U32 R6, R9, 0x2, R6 ;  /* 0x0000000209068825 */ /* 0x001fca00078e0006 */
[----:B------:R2:W-:Y:S02]  /*0c50*/  @!P0 STG.E.U16 desc[UR4][R6.64], R21 ;  /* 0x0000001506008986 */ /* 0x0005e4000c101504 */
.L_x_593:
[----:B------:R-:W-:Y:S05]  /*0c60*/  BSYNC B0 ;  /* 0x0000000000007941 */ /* 0x000fea0003800000 */
.L_x_587:
        /* <DEDUP_REMOVED lines=8> */
.L_x_594:
        /* <DEDUP_REMOVED lines=9> */
.L_x_42109:


//--------------------- .text._ZN2at6native18elementwise_kernelILi128ELi4EZNS0_15gpu_kernel_implINS0_13BinaryFunctorIN3c108BFloat16ES5_S5_ZZZNS0_16fmin_kernel_cudaERNS_18TensorIteratorBaseEENKUlvE_clEvENKUlvE2_clEvEUlS5_S5_E_EEEEvS7_RKT_EUliE_EEviT1_ --------------------------
	.section	.text._ZN2at6native18elementwise_kernelILi128ELi4EZNS0_15gpu_kernel_implINS0_13BinaryFunctorIN3c108BFloat16ES5_S5_ZZZNS0_16fmin_kernel_cudaERNS_18TensorIteratorBaseEENKUlvE_clEvENKUlvE2_clEvEUlS5_S5_E_EEEEvS7_RKT_EUliE_EEviT1_,"ax",@progbits
	.align	128
        .global         _ZN2at6native18elementwise_kernelILi128ELi4EZNS0_15gpu_kernel_implINS0_13BinaryFunctorIN3c108BFloat16ES5_S5_ZZZNS0_16fmin_kernel_cudaERNS_18TensorIteratorBaseEENKUlvE_clEvENKUlvE2_clEvEUlS5_S5_E_EEEEvS7_RKT_EUliE_EEviT1_
        .type           _ZN2at6native18elementwise_kernelILi128ELi4EZNS0_15gpu_kernel_implINS0_13BinaryFunctorIN3c108BFloat16ES5_S5_ZZZNS0_16fmin_kernel_cudaERNS_18TensorIteratorBaseEENKUlvE_clEvENKUlvE2_clEvEUlS5_S5_E_EEEEvS7_RKT_EUliE_EEviT1_,@function
        .size           _ZN2at6native18elementwise_kernelILi128ELi4EZNS0_15gpu_kernel_implINS0_13BinaryFunctorIN3c108BFloat16ES5_S5_ZZZNS0_16fmin_kernel_cudaERNS_18TensorIteratorBaseEENKUlvE_clEvENKUlvE2_clEvEUlS5_S5_E_EEEEvS7_RKT_EUliE_EEviT1_,(.L_x_42110 - _ZN2at6native18elementwise_kernelILi128ELi4EZNS0_15gpu_kernel_implINS0_13BinaryFunctorIN3c108BFloat16ES5_S5_ZZZNS0_16fmin_kernel_cudaERNS_18TensorIteratorBaseEENKUlvE_clEvENKUlvE2_clEvEUlS5_S5_E_EEEEvS7_RKT_EUliE_EEviT1_)
        .other          _ZN2at6native18elementwise_kernelILi128ELi4EZNS0_15gpu_kernel_implINS0_13BinaryFunctorIN3c108BFloat16ES5_S5_ZZZNS0_16fmin_kernel_cudaERNS_18TensorIteratorBaseEENKUlvE_clEvENKUlvE2_clEvEUlS5_S5_E_EEEEvS7_RKT_EUliE_EEviT1_,@"STO_CUDA_ENTRY STV_DEFAULT"
_ZN2at6native18elementwise_kernelILi128ELi4EZNS0_15gpu_kernel_implINS0_13BinaryFunctorIN3c108BFloat16ES5_S5_ZZZNS0_16fmin_kernel_cudaERNS_18TensorIteratorBaseEENKUlvE_clEvENKUlvE2_clEvEUlS5_S5_E_EEEEvS7_RKT_EUliE_EEviT1_:
.text._ZN2at6native18elementwise_kernelILi128ELi4EZNS0_15gpu_kernel_implINS0_13BinaryFunctorIN3c108BFloat16ES5_S5_ZZZNS0_16fmin_kernel_cudaERNS_18TensorIteratorBaseEENKUlvE_clEvENKUlvE2_clEvEUlS5_S5_E_EEEEvS7_RKT_EUliE_EEviT1_:
        /* <DEDUP_REMOVED lines=19> */
[----:B------:R-:W-:Y:S01]  /*0130*/  ULDC UR6, c[0x0][0x350] ;  /* 0x0000d40000067ab9 */ /* 0x000fe20000000800 */
[----:B------:R-:W-:Y:S01]  /*0140*/  IMAD.HI.U32 R4, R19, UR4, R2 ;  /* 0x0000000413047c27 */ /* 0x000fe2000f8e0002 */
[----:B------:R-:W-:-:S04]  /*0150*/  ULDC UR4, c[0x0][0x21c] ;  /* 0x0000870000047ab9 */ /* 0x000fc80000000800 */
[----:B------:R-:W-:-:S05]  /*0160*/  SHF.R.U32.HI R5, RZ, UR5, R4 ;  /* 0x00000005ff057c19 */ /* 0x000fca0008011604 */
[----:B------:R-:W-:-:S04]  /*0170*/  IMAD.MOV R0, RZ, RZ, -R5 ;  /* 0x000000ffff007224 */ /* 0x000fc800078e0a05 */
[----:B------:R-:W-:Y:S01]  /*0180*/  IMAD R19, R0, UR4, R19 ;  /* 0x0000000400137c24 */ /* 0x000fe2000f8e0213 */
[----:B------:R-:W-:-:S03]  /*0190*/  ULDC.64 UR4, c[0x0][0x348] ;  /* 0x0000d20000047ab9 */ /* 0x000fc60000000a00 */
[C---:B------:R-:W-:Y:S02]  /*01a0*/  IMAD R16, R19.reuse, UR4, RZ ;  /* 0x0000000413107c24 */ /* 0x040fe4000f8e02ff */
        /* <DEDUP_REMOVED lines=9> */
[----:B------:R-:W-:-:S04]  /*0240*/  ULDC UR4, c[0x0][0x354] ;  /* 0x0000d50000047ab9 */ /* 0x000fc80000000800 */
[----:B------:R-:W-:-:S04]  /*0250*/  IMAD.MOV R4, RZ, RZ, -R3 ;  /* 0x000000ffff047224 */ /* 0x000fc800078e0a03 */
[----:B------:R-:W-:Y:S01]  /*0260*/  IMAD R5, R4, UR8, R5 ;  /* 0x0000000804057c24 */ /* 0x000fe2000f8e0205 */
[----:B------:R-:W-:-:S03]  /*0270*/  ULDC.64 UR8, c[0x0][0x358] ;  /* 0x0000d60000087ab9 */ /* 0x000fc60000000a00 */
[C---:B------:R-:W-:Y:S02]  /*0280*/  IMAD R22, R5.reuse, UR9, RZ ;  /* 0x0000000905167c24 */ /* 0x040fe4000f8e02ff */
[C---:B------:R-:W-:Y:S02]  /*0290*/  IMAD R16, R5.reuse, UR4, R16 ;  /* 0x0000000405107c24 */ /* 0x040fe4000f8e0210 */
[----:B------:R-:W-:Y:S02]  /*02a0*/  IMAD R0, R5, UR8, R0 ;  /* 0x0000000805007c24 */ /* 0x000fe4000f8e0200 */
[----:B------:R-:W-:Y:S01]  /*02b0*/  IMAD R22, R19, UR6, R22 ;  /* 0x0000000613167c24 */ /* 0x000fe2000f8e0216 */
[----:B------:R-:W-:Y:S06]  /*02c0*/  @!P0 BRA `(.L_x_597) ;  /* 0x0000001400008947 */ /* 0x000fec0003800000 */
[----:B------:R-:W-:Y:S01]  /*02d0*/  IMAD.MOV.U32 R2, RZ, RZ, RZ ;  /* 0x000000ffff027224 */ /* 0x000fe200078e00ff */
[----:B------:R-:W-:Y:S01]  /*02e0*/  ULDC.64 UR4, c[0x0][0x238] ;  /* 0x00008e0000047ab9 */ /* 0x000fe20000000a00 */
        /* <DEDUP_REMOVED lines=8> */
[C---:B------:R-:W-:Y:S02]  /*0370*/  IMAD R16, R3.reuse, UR4, R16 ;  /* 0x0000000403107c24 */ /* 0x040fe4000f8e0210 */
        /* <DEDUP_REMOVED lines=299> */
[----:B------:R-:W-:Y:S02]  /*1630*/  ULDC UR6, c[0x0][0x470] ;  /* 0x00011c0000067ab9 */ /* 0x000fe40000000800 */
        /* <DEDUP_REMOVED lines=8> */
[----:B------:R-:W-:-:S07]  /*16c0*/  IMAD R22, R3, UR6, R22 ;  /* 0x0000000603167c24 */ /* 0x000fce000f8e0216 */
.L_x_597:
        /* <DEDUP_REMOVED lines=23> */
.L_x_601:
[----:B------:R-:W2:Y:S02]  /*1840*/  LDG.E.U8 R2, desc[UR36][R2.64] ;  /* 0x0000002402027981 */ /* 0x000ea4000c1e1100 */
[----:B--2---:R-:W-:-:S04]  /*1850*/  I2FP.F32.U32 R0, R2 ;  /* 0x0000000200007245 */ /* 0x004fc80000201000 */
[----:B------:R-:W-:-:S04]  /*1860*/  F2FP.BF16.F32.PACK_AB R0, RZ, R0 ;  /* 0x00000000ff00723e */ /* 0x000fc800000010ff */
[----:B------:R-:W-:Y:S01]  /*1870*/  PRMT R19, R0, 0x7610, R19 ;  /* 0x0000761000137816 */ /* 0x000fe20000000013 */
[----:B------:R-:W-:Y:S06]  /*1880*/  BRA `(.L_x_603) ;  /* 0x0000000c00c87947 */ /* 0x000fec0003800000 */
.L_x_600:
        /* <DEDUP_REMOVED lines=11> */
.L_x_605:
[----:B------:R-:W2:Y:S02]  /*1940*/  LDG.E R2, desc[UR36][R2.64] ;  /* 0x0000002402027981 */ /* 0x000ea4000c1e1900 */
[----:B--2---:R-:W-:-:S04]  /*1950*/  I2FP.F32.S32 R0, R2 ;  /* 0x0000000200007245 */ /* 0x004fc80000201400 */
[----:B------:R-:W-:-:S04]  /*1960*/  F2FP.BF16.F32.PACK_AB R0, RZ, R0 ;  /* 0x00000000ff00723e */ /* 0x000fc800000010ff */
[----:B------:R-:W-:Y:S01]  /*1970*/  PRMT R19, R0, 0x7610, R19 ;  /* 0x0000761000137816 */ /* 0x000fe20000000013 */
[----:B------:R-:W-:Y:S06]  /*1980*/  BRA `(.L_x_603) ;  /* 0x0000000c00887947 */ /* 0x000fec0003800000 */
.L_x_604:
[----:B------:R-:W2:Y:S02]  /*1990*/  LDG.E.U16 R2, desc[UR36][R2.64] ;  /* 0x0000002402027981 */ /* 0x000ea4000c1e1500 */
[----:B--2---:R-:W0:Y:S02]  /*19a0*/  I2F.S16 R0, R2 ;  /* 0x0000000200007306 */ /* 0x004e240000101400 */
[----:B0-----:R-:W-:-:S04]  /*19b0*/  F2FP.BF16.F32.PACK_AB R0, RZ, R0 ;  /* 0x00000000ff00723e */ /* 0x001fc800000010ff */
[----:B------:R-:W-:Y:S01]  /*19c0*/  PRMT R19, R0, 0x7610, R19 ;  /* 0x0000761000137816 */ /* 0x000fe20000000013 */
[----:B------:R-:W-:Y:S06]  /*19d0*/  BRA `(.L_x_603) ;  /* 0x0000000c00747947 */ /* 0x000fec0003800000 */
.L_x_599:
        /* <DEDUP_REMOVED lines=9> */
.L_x_607:
[----:B------:R-:W2:Y:S02]  /*1a70*/  LDG.E.U16 R0, desc[UR36][R2.64] ;  /* 0x0000002402007981 */ /* 0x000ea4000c1e1500 */
[----:B--2---:R-:W-:-:S05]  /*1a80*/  HADD2.F32 R0, -RZ, R0.H0_H0 ;  /* 0x20000000ff007230 */ /* 0x004fca0000004100 */
[----:B------:R-:W-:-:S04]  /*1a90*/  F2FP.BF16.F32.PACK_AB R0, RZ, R0 ;  /* 0x00000000ff00723e */ /* 0x000fc800000010ff */
[----:B------:R-:W-:Y:S01]  /*1aa0*/  PRMT R19, R0, 0x7610, R19 ;  /* 0x0000761000137816 */ /* 0x000fe20000000013 */
[----:B------:R-:W-:Y:S06]  /*1ab0*/  BRA `(.L_x_603) ;  /* 0x0000000c003c7947 */ /* 0x000fec0003800000 */
.L_x_606:
        /* <DEDUP_REMOVED lines=9> */
.L_x_609:
[----:B------:R-:W2:Y:S02]  /*1b50*/  LDG.E.U16 R2, desc[UR36][R2.64] ;  /* 0x0000002402027981 */ /* 0x000ea4000c1e1500 */
[----:B--2---:R-:W-:-:S05]  /*1b60*/  HADD2.F32 R0, -RZ, R2.H0_H0 ;  /* 0x20000002ff007230 */ /* 0x004fca0000004100 */
[----:B------:R-:W-:-:S04]  /*1b70*/  F2FP.BF16.F32.PACK_AB R0, RZ, R0 ;  /* 0x00000000ff00723e */ /* 0x000fc800000010ff */
[----:B------:R-:W-:Y:S01]  /*1b80*/  PRMT R19, R0, 0x7610, R19 ;  /* 0x0000761000137816 */ /* 0x000fe20000000013 */
[----:B------:R-:W-:Y:S06]  /*1b90*/  BRA `(.L_x_603) ;  /* 0x0000000c00047947 */ /* 0x000fec0003800000 */
.L_x_608:
        /* <DEDUP_REMOVED lines=9> */
.L_x_598:
        /* <DEDUP_REMOVED lines=14> */
.L_x_612:
        /* <DEDUP_REMOVED lines=9> */
.L_x_611:
        /* <DEDUP_REMOVED lines=28> */
.L_x_614:
        /* <DEDUP_REMOVED lines=15> */
.L_x_613:
[----:B------:R0:W5:Y:S01]  /*2050*/  LDG.E.U16 R19, desc[UR36][R2.64] ;  /* 0x0000002402137981 */ /* 0x000162000c1e1500 */
[----:B------:R-:W-:Y:S05]  /*2060*/  BRA `(.L_x_603) ;  /* 0x0000000400d07947 */ /* 0x000fea0003800000 */
.L_x_610:
        /* <DEDUP_REMOVED lines=13> */
.L_x_617:
        /* <DEDUP_REMOVED lines=21> */
.L_x_621:
[----:B------:R-:W-:Y:S05]  /*2290*/  BSYNC B1 ;  /* 0x0000000000017941 */ /* 0x000fea0003800000 */
.L_x_620:
[----:B------:R-:W-:Y:S01]  /*22a0*/  LEA R3, R0, 0x3b800000, 0x17 ;  /* 0x3b80000000037811 */ /* 0x000fe200078eb8ff */
[----:B------:R-:W-:-:S05]  /*22b0*/  IMAD.SHL.U32 R0, R2, 0x100000, RZ ;  /* 0x0010000002007824 */ /* 0x000fca00078e00ff */
[----:B------:R-:W-:-:S07]  /*22c0*/  LOP3.LUT R0, R3, R0, R4, 0xfe, !PT ;  /* 0x0000000003007212 */ /* 0x000fce00078efe04 */
.L_x_619:
[----:B------:R-:W-:Y:S05]  /*22d0*/  BSYNC B0 ;  /* 0x0000000000007941 */ /* 0x000fea0003800000 */
.L_x_618:
[----:B------:R-:W-:-:S04]  /*22e0*/  F2FP.BF16.F32.PACK_AB R0, RZ, R0 ;  /* 0x00000000ff00723e */ /* 0x000fc800000010ff */
[----:B------:R-:W-:Y:S01]  /*22f0*/  PRMT R19, R0, 0x7610, R19 ;  /* 0x0000761000137816 */ /* 0x000fe20000000013 */
[----:B------:R-:W-:Y:S06]  /*2300*/  BRA `(.L_x_603) ;  /* 0x0000000400287947 */ /* 0x000fec0003800000 */
.L_x_616:
        /* <DEDUP_REMOVED lines=21> */
.L_x_625:
[----:B------:R-:W-:Y:S05]  /*2460*/  BSYNC B1 ;  /* 0x0000000000017941 */ /* 0x000fea0003800000 */
.L_x_624:
[----:B------:R-:W-:Y:S01]  /*2470*/  LEA R3, R0, 0x37800000, 0x17 ;  /* 0x3780000000037811 */ /* 0x000fe200078eb8ff */
[----:B------:R-:W-:-:S05]  /*2480*/  IMAD.SHL.U32 R0, R2, 0x200000, RZ ;  /* 0x0020000002007824 */ /* 0x000fca00078e00ff */
[----:B------:R-:W-:-:S07]  /*2490*/  LOP3.LUT R0, R3, R0, R4, 0xfe, !PT ;  /* 0x0000000003007212 */ /* 0x000fce00078efe04 */
.L_x_623:
[----:B------:R-:W-:Y:S05]  /*24a0*/  BSYNC B0 ;  /* 0x0000000000007941 */ /* 0x000fea0003800000 */
.L_x_622:
[----:B------:R-:W-:-:S04]  /*24b0*/  F2FP.BF16.F32.PACK_AB R0, RZ, R0 ;  /* 0x00000000ff00723e */ /* 0x000fc800000010ff */
[----:B------:R-:W-:Y:S01]  /*24c0*/  PRMT R19, R0, 0x7610, R19 ;  /* 0x0000761000137816 */ /* 0x000fe20000000013 */
[----:B------:R-:W-:Y:S06]  /*24d0*/  BRA `(.L_x_603) ;  /* 0x0000000000b47947 */ /* 0x000fec0003800000 */
.L_x_615:
        /* <DEDUP_REMOVED lines=14> */
.L_x_629:
[----:B------:R-:W-:Y:S05]  /*25c0*/  BSYNC B0 ;  /* 0x0000000000007941 */ /* 0x000fea0003800000 */
.L_x_628:
[----:B------:R-:W-:-:S04]  /*25d0*/  F2FP.BF16.F32.PACK_AB R0, RZ, R0 ;  /* 0x00000000ff00723e */ /* 0x000fc800000010ff */
[----:B------:R-:W-:Y:S01]  /*25e0*/  PRMT R19, R0, 0x7610, R19 ;  /* 0x0000761000137816 */ /* 0x000fe20000000013 */
[----:B------:R-:W-:Y:S06]  /*25f0*/  BRA `(.L_x_603) ;  /* 0x00000000006c7947 */ /* 0x000fec0003800000 */
.L_x_602:
        /* <DEDUP_REMOVED lines=16> */
.L_x_630:
[----:B------:R-:W-:Y:S01]  /*2700*/  PRMT R19, RZ, 0x7610, R19 ;  /* 0x00007610ff137816 */ /* 0x000fe20000000013 */
[----:B------:R-:W-:Y:S06]  /*2710*/  BRA `(.L_x_603) ;  /* 0x0000000000247947 */ /* 0x000fec0003800000 */
.L_x_627:
[----:B------:R-:W2:Y:S02]  /*2720*/  LDG.E.64 R2, desc[UR36][R2.64] ;  /* 0x0000002402027981 */ /* 0x000ea4000c1e1b00 */
[----:B--2---:R-:W0:Y:S02]  /*2730*/  I2F.U64 R0, R2 ;  /* 0x0000000200007312 */ /* 0x004e240000301000 */
[----:B0-----:R-:W-:-:S04]  /*2740*/  F2FP.BF16.F32.PACK_AB R0, RZ, R0 ;  /* 0x00000000ff00723e */ /* 0x001fc800000010ff */
[----:B------:R-:W-:Y:S01]  /*2750*/  PRMT R19, R0, 0x7610, R19 ;  /* 0x0000761000137816 */ /* 0x000fe20000000013 */
[----:B------:R-:W-:Y:S06]  /*2760*/  BRA `(.L_x_603) ;  /* 0x0000000000107947 */ /* 0x000fec0003800000 */
.L_x_626:
[----:B------:R-:W2:Y:S02]  /*2770*/  LDG.E R2, desc[UR36][R2.64] ;  /* 0x0000002402027981 */ /* 0x000ea4000c1e1900 */
[----:B--2---:R-:W-:-:S04]  /*2780*/  I2FP.F32.U32 R0, R2 ;  /* 0x0000000200007245 */ /* 0x004fc80000201000 */
[----:B------:R-:W-:-:S04]  /*2790*/  F2FP.BF16.F32.PACK_AB R0, RZ, R0 ;  /* 0x00000000ff00723e */ /* 0x000fc800000010ff */
[----:B------:R-:W-:-:S07]  /*27a0*/  PRMT R19, R0, 0x7610, R19 ;  /* 0x0000761000137816 */ /* 0x000fce0000000013 */
.L_x_603:
[----:B------:R-:W1:Y:S01]  /*27b0*/  LDC.U8 R4, c[0x0][0x493] ;  /* 0x000124c0ff047b82 */ /* 0x000e620000000000 */
[----:B------:R-:W-:Y:S02]  /*27c0*/  ULDC.64 UR4, c[0x0][0x488] ;  /* 0x0001220000047ab9 */ /* 0x000fe40000000a00 */
[----:B0-----:R-:W-:-:S05]  /*27d0*/  IADD3 R2, P1, R22, UR4, RZ ;  /* 0x0000000416027c10 */ /* 0x001fca000ff3e0ff */
[----:B------:R-:W-:Y:S01]  /*27e0*/  IMAD.X R3, RZ, RZ, UR5, P1 ;  /* 0x00000005ff037e24 */ /* 0x000fe200088e06ff */
[----:B-1----:R-:W-:-:S04]  /*27f0*/  PRMT R0, R4, 0x9910, RZ ;  /* 0x0000991004007816 */ /* 0x002fc800000000ff */
        /* <DEDUP_REMOVED lines=14> */
.L_x_634:
[----:B------:R-:W2:Y:S02]  /*28e0*/  LDG.E.U8 R2, desc[UR36][R2.64] ;  /* 0x0000002402027981 */ /* 0x000ea4000c1e1100 */
[----:B--2---:R-:W-:-:S04]  /*28f0*/  I2FP.F32.U32 R0, R2 ;  /* 0x0000000200007245 */ /* 0x004fc80000201000 */
[----:B------:R-:W-:Y:S01]  /*2900*/  F2FP.BF16.F32.PACK_AB R0, RZ, R0 ;  /* 0x00000000ff00723e */ /* 0x000fe200000010ff */
[----:B------:R-:W-:Y:S06]  /*2910*/  BRA `(.L_x_636) ;  /* 0x0000000c00907947 */ /* 0x000fec0003800000 */
.L_x_633:
        /* <DEDUP_REMOVED lines=10> */
.L_x_638:
[----:B------:R-:W2:Y:S02]  /*29c0*/  LDG.E R2, desc[UR36][R2.64] ;  /* 0x0000002402027981 */ /* 0x000ea4000c1e1900 */
[----:B--2---:R-:W-:-:S04]  /*29d0*/  I2FP.F32.S32 R0, R2 ;  /* 0x0000000200007245 */ /* 0x004fc80000201400 */
[----:B------:R-:W-:Y:S01]  /*29e0*/  F2FP.BF16.F32.PACK_AB R0, RZ, R0 ;  /* 0x00000000ff00723e */ /* 0x000fe200000010ff */
[----:B------:R-:W-:Y:S06]  /*29f0*/  BRA `(.L_x_636) ;  /* 0x0000000c00587947 */ /* 0x000fec0003800000 */
.L_x_637:
[----:B------:R-:W2:Y:S02]  /*2a00*/  LDG.E.U16 R2, desc[UR36][R2.64] ;  /* 0x0000002402027981 */ /* 0x000ea4000c1e1500 */
[----:B--2---:R-:W0:Y:S02]  /*2a10*/  I2F.S16 R0, R2 ;  /* 0x0000000200007306 */ /* 0x004e240000101400 */
[----:B0-----:R-:W-:Y:S01]  /*2a20*/  F2FP.BF16.F32.PACK_AB R0, RZ, R0 ;  /* 0x00000000ff00723e */ /* 0x001fe200000010ff */
[----:B------:R-:W-:Y:S06]  /*2a30*/  BRA `(.L_x_636) ;  /* 0x0000000c00487947 */ /* 0x000fec0003800000 */
.L_x_632:
        /* <DEDUP_REMOVED lines=9> */
.L_x_640:
[----:B------:R-:W2:Y:S02]  /*2ad0*/  LDG.E.U16 R0, desc[UR36][R2.64] ;  /* 0x0000002402007981 */ /* 0x000ea4000c1e1500 */
[----:B--2---:R-:W-:-:S05]  /*2ae0*/  HADD2.F32 R0, -RZ, R0.H0_H0 ;  /* 0x20000000ff007230 */ /* 0x004fca0000004100 */
[----:B------:R-:W-:Y:S01]  /*2af0*/  F2FP.BF16.F32.PACK_AB R0, RZ, R0 ;  /* 0x00000000ff00723e */ /* 0x000fe200000010ff */
[----:B------:R-:W-:Y:S06]  /*2b00*/  BRA `(.L_x_636) ;  /* 0x0000000c00147947 */ /* 0x000fec0003800000 */
.L_x_639:
        /* <DEDUP_REMOVED lines=9> */
.L_x_642:
[----:B------:R-:W2:Y:S02]  /*2ba0*/  LDG.E.U16 R2, desc[UR36][R2.64] ;  /* 0x0000002402027981 */ /* 0x000ea4000c1e1500 */
[----:B--2---:R-:W-:-:S05]  /*2bb0*/  HADD2.F32 R0, -RZ, R2.H0_H0 ;  /* 0x20000002ff007230 */ /* 0x004fca0000004100 */
[----:B------:R-:W-:Y:S01]  /*2bc0*/  F2FP.BF16.F32.PACK_AB R0, RZ, R0 ;  /* 0x00000000ff00723e */ /* 0x000fe200000010ff */
[----:B------:R-:W-:Y:S06]  /*2bd0*/  BRA `(.L_x_636) ;  /* 0x0000000800e07947 */ /* 0x000fec0003800000 */
.L_x_641:
        /* <DEDUP_REMOVED lines=8> */
.L_x_631:
        /* <DEDUP_REMOVED lines=13> */
.L_x_645:
        /* <DEDUP_REMOVED lines=8> */
.L_x_644:
        /* <DEDUP_REMOVED lines=28> */
.L_x_647:
        /* <DEDUP_REMOVED lines=15> */
.L_x_646:
[----:B------:R0:W5:Y:S01]  /*3060*/  LDG.E.U16 R0, desc[UR36][R2.64] ;  /* 0x0000002402007981 */ /* 0x000162000c1e1500 */
[----:B------:R-:W-:Y:S05]  /*3070*/  BRA `(.L_x_636) ;  /* 0x0000000400b87947 */ /* 0x000fea0003800000 */
.L_x_643:
        /* <DEDUP_REMOVED lines=12> */
.L_x_650:
        /* <DEDUP_REMOVED lines=21> */
.L_x_654:
[----:B------:R-:W-:Y:S05]  /*3290*/  BSYNC B1 ;  /* 0x0000000000017941 */ /* 0x000fea0003800000 */
.L_x_653:
[----:B------:R-:W-:Y:S01]  /*32a0*/  LEA R3, R0, 0x3b800000, 0x17 ;  /* 0x3b80000000037811 */ /* 0x000fe200078eb8ff */
[----:B------:R-:W-:-:S05]  /*32b0*/  IMAD.SHL.U32 R0, R2, 0x100000, RZ ;  /* 0x0010000002007824 */ /* 0x000fca00078e00ff */
[----:B------:R-:W-:-:S07]  /*32c0*/  LOP3.LUT R0, R3, R0, R4, 0xfe, !PT ;  /* 0x0000000003007212 */ /* 0x000fce00078efe04 */
.L_x_652:
[----:B------:R-:W-:Y:S05]  /*32d0*/  BSYNC B0 ;  /* 0x0000000000007941 */ /* 0x000fea0003800000 */
.L_x_651:
[----:B------:R-:W-:Y:S01]  /*32e0*/  F2FP.BF16.F32.PACK_AB R0, RZ, R0 ;  /* 0x00000000ff00723e */ /* 0x000fe200000010ff */
[----:B------:R-:W-:Y:S06]  /*32f0*/  BRA `(.L_x_636) ;  /* 0x0000000400187947 */ /* 0x000fec0003800000 */
.L_x_649:
        /* <DEDUP_REMOVED lines=21> */
.L_x_658:
[----:B------:R-:W-:Y:S05]  /*3450*/  BSYNC B1 ;  /* 0x0000000000017941 */ /* 0x000fea0003800000 */
.L_x_657:
[----:B------:R-:W-:Y:S01]  /*3460*/  LEA R3, R0, 0x37800000, 0x17 ;  /* 0x3780000000037811 */ /* 0x000fe200078eb8ff */
[----:B------:R-:W-:-:S05]  /*3470*/  IMAD.SHL.U32 R0, R2, 0x200000, RZ ;  /* 0x0020000002007824 */ /* 0x000fca00078e00ff */
[----:B------:R-:W-:-:S07]  /*3480*/  LOP3.LUT R0, R3, R0, R4, 0xfe, !PT ;  /* 0x0000000003007212 */ /* 0x000fce00078efe04 */
.L_x_656:
[----:B------:R-:W-:Y:S05]  /*3490*/  BSYNC B0 ;  /* 0x0000000000007941 */ /* 0x000fea0003800000 */
.L_x_655:
[----:B------:R-:W-:Y:S01]  /*34a0*/  F2FP.BF16.F32.PACK_AB R0, RZ, R0 ;  /* 0x00000000ff00723e */ /* 0x000fe200000010ff */
[----:B------:R-:W-:Y:S06]  /*34b0*/  BRA `(.L_x_636) ;  /* 0x0000000000a87947 */ /* 0x000fec0003800000 */
.L_x_648:
        /* <DEDUP_REMOVED lines=14> */
.L_x_662:
[----:B------:R-:W-:Y:S05]  /*35a0*/  BSYNC B0 ;  /* 0x0000000000007941 */ /* 0x000fea0003800000 */
.L_x_661:
[----:B------:R-:W-:Y:S01]  /*35b0*/  F2FP.BF16.F32.PACK_AB R0, RZ, R0 ;  /* 0x00000000ff00723e */ /* 0x000fe200000010ff */
[----:B------:R-:W-:Y:S06]  /*35c0*/  BRA `(.L_x_636) ;  /* 0x0000000000647947 */ /* 0x000fec0003800000 */
.L_x_635:
        /* <DEDUP_REMOVED lines=16> */
.L_x_663:
[----:B------:R-:W-:Y:S01]  /*36d0*/  PRMT R0, RZ, 0x7610, R0 ;  /* 0x00007610ff007816 */ /* 0x000fe20000000000 */
[----:B------:R-:W-:Y:S06]  /*36e0*/  BRA `(.L_x_636) ;  /* 0x00000000001c7947 */ /* 0x000fec0003800000 */
.L_x_660:
[----:B------:R-:W2:Y:S02]  /*36f0*/  LDG.E.64 R2, desc[UR36][R2.64] ;  /* 0x0000002402027981 */ /* 0x000ea4000c1e1b00 */
[----:B--2---:R-:W0:Y:S02]  /*3700*/  I2F.U64 R0, R2 ;  /* 0x0000000200007312 */ /* 0x004e240000301000 */
[----:B0-----:R-:W-:Y:S01]  /*3710*/  F2FP.BF16.F32.PACK_AB R0, RZ, R0 ;  /* 0x00000000ff00723e */ /* 0x001fe200000010ff */
[----:B------:R-:W-:Y:S06]  /*3720*/  BRA `(.L_x_636) ;  /* 0x00000000000c7947 */ /* 0x000fec0003800000 */
.L_x_659:
[----:B------:R-:W2:Y:S02]  /*3730*/  LDG.E R2, desc[UR36][R2.64] ;  /* 0x0000002402027981 */ /* 0x000ea4000c1e1900 */
[----:B--2---:R-:W-:-:S04]  /*3740*/  I2FP.F32.U32 R0, R2 ;  /* 0x0000000200007245 */ /* 0x004fc80000201000 */
[----:B------:R-:W-:-:S07]  /*3750*/  F2FP.BF16.F32.PACK_AB R0, RZ, R0 ;  /* 0x00000000ff00723e */ /* 0x000fce00000010ff */
.L_x_636:
[----:B------:R-:W1:Y:S01]  /*3760*/  LDC.U8 R4, c[0x0][0x491] ;  /* 0x00012440ff047b82 */ /* 0x000e620000000000 */
[----:B-----5:R-:W-:Y:S02]  /*3770*/  IMAD.U32 R19, R19, 0x10000, RZ ;  /* 0x0001000013137824 */ /* 0x020fe400078e00ff */
[----:B------:R-:W-:-:S05]  /*3780*/  IMAD.U32 R0, R0, 0x10000, RZ ;  /* 0x0001000000007824 */ /* 0x000fca00078e00ff */
[----:B------:R-:W-:-:S04]  /*3790*/  FMNMX.FTZ R0, R19, R0, PT ;  /* 0x0000000013007209 */ /* 0x000fc80003810000 */
        /* <DEDUP_REMOVED lines=16> */
.L_x_667:
[----:B------:R-:W-:-:S06]  /*38a0*/  IMAD.U32 R3, R3, 0x10000, RZ ;  /* 0x0001000003037824 */ /* 0x000fcc00078e00ff */
[----:B------:R-:W0:Y:S02]  /*38b0*/  F2I.S64.TRUNC R2, R3 ;  /* 0x0000000300027311 */ /* 0x000e24000020d900 */
[----:B0-----:R1:W-:Y:S01]  /*38c0*/  STG.E.U8 desc[UR36][R16.64], R2 ;  /* 0x0000000210007986 */ /* 0x0013e2000c101124 */
[----:B------:R-:W-:Y:S05]  /*38d0*/  BRA `(.L_x_669) ;  /* 0x0000000c00847947 */ /* 0x000fea0003800000 */
.L_x_666:
        /* <DEDUP_REMOVED lines=10> */
.L_x_671:
[----:B------:R-:W-:-:S06]  /*3980*/  IMAD.U32 R3, R3, 0x10000, RZ ;  /* 0x0001000003037824 */ /* 0x000fcc00078e00ff */
[----:B------:R-:W0:Y:S02]  /*3990*/  F2I.FTZ.TRUNC.NTZ R3, R3 ;  /* 0x0000000300037305 */ /* 0x000e24000021f100 */
[----:B0-----:R3:W-:Y:S01]  /*39a0*/  STG.E desc[UR36][R16.64], R3 ;  /* 0x0000000310007986 */ /* 0x0017e2000c101924 */
[----:B------:R-:W-:Y:S05]  /*39b0*/  BRA `(.L_x_669) ;  /* 0x0000000c004c7947 */ /* 0x000fea0003800000 */
.L_x_670:
[----:B------:R-:W-:-:S06]  /*39c0*/  IMAD.U32 R3, R3, 0x10000, RZ ;  /* 0x0001000003037824 */ /* 0x000fcc00078e00ff */
[----:B------:R-:W0:Y:S02]  /*39d0*/  F2I.FTZ.TRUNC.NTZ R3, R3 ;  /* 0x0000000300037305 */ /* 0x000e24000021f100 */
[----:B0-----:R2:W-:Y:S01]  /*39e0*/  STG.E.U16 desc[UR36][R16.64], R3 ;  /* 0x0000000310007986 */ /* 0x0015e2000c101524 */
[----:B------:R-:W-:Y:S05]  /*39f0*/  BRA `(.L_x_669) ;  /* 0x0000000c003c7947 */ /* 0x000fea0003800000 */
.L_x_665:
        /* <DEDUP_REMOVED lines=9> */
.L_x_673:
[----:B------:R-:W-:-:S05]  /*3a90*/  IMAD.U32 R0, R3, 0x10000, RZ ;  /* 0x0001000003007824 */ /* 0x000fca00078e00ff */
[----:B------:R-:W-:-:S05]  /*3aa0*/  F2FP.F16.F32.PACK_AB R0, RZ, R0 ;  /* 0x00000000ff00723e */ /* 0x000fca00000000ff */
[----:B------:R0:W-:Y:S01]  /*3ab0*/  STG.E.U16 desc[UR36][R16.64], R0 ;  /* 0x0000000010007986 */ /* 0x0001e2000c101524 */
[----:B------:R-:W-:Y:S05]  /*3ac0*/  BRA `(.L_x_669) ;  /* 0x0000000c00087947 */ /* 0x000fea0003800000 */
.L_x_672:
        /* <DEDUP_REMOVED lines=10> */
.L_x_675:
[----:B------:R-:W-:-:S05]  /*3b70*/  IMAD.U32 R3, R3, 0x10000, RZ ;  /* 0x0001000003037824 */ /* 0x000fca00078e00ff */
[----:B------:R-:W-:-:S04]  /*3b80*/  F2FP.F16.F32.PACK_AB R3, RZ, R3 ;  /* 0x00000003ff03723e */ /* 0x000fc800000000ff */
[----:B------:R-:W-:-:S05]  /*3b90*/  PRMT R3, R3, 0x5410, RZ ;  /* 0x0000541003037816 */ /* 0x000fca00000000ff */
[----:B------:R0:W-:Y:S01]  /*3ba0*/  STG.E desc[UR36][R16.64], R3 ;  /* 0x0000000310007986 */ /* 0x0001e2000c101924 */
[----:B------:R-:W-:Y:S05]  /*3bb0*/  BRA `(.L_x_669) ;  /* 0x0000000800cc7947 */ /* 0x000fea0003800000 */
.L_x_674:
[----:B------:R-:W-:-:S04]  /*3bc0*/  IMAD.U32 R2, R3, 0x10000, RZ ;  /* 0x0001000003027824 */ /* 0x000fc800078e00ff */
[----:B------:R-:W-:-:S06]  /*3bd0*/  FMUL.FTZ R2, R2, 1 ;  /* 0x3f80000002027820 */ /* 0x000fcc0000410000 */
[----:B------:R-:W0:Y:S02]  /*3be0*/  F2F.F64.F32 R2, R2 ;  /* 0x0000000200027310 */ /* 0x000e240000201800 */
[----:B0-----:R0:W-:Y:S01]  /*3bf0*/  STG.E.64 desc[UR36][R16.64], R2 ;  /* 0x0000000210007986 */ /* 0x0011e2000c101b24 */
[----:B------:R-:W-:Y:S05]  /*3c00*/  BRA `(.L_x_669) ;  /* 0x0000000800b87947 */ /* 0x000fea0003800000 */
.L_x_664:
        /* <DEDUP_REMOVED lines=13> */
.L_x_678:
[----:B------:R-:W-:Y:S01]  /*3ce0*/  IMAD.U32 R3, R3, 0x10000, RZ ;  /* 0x0001000003037824 */ /* 0x000fe200078e00ff */
[----:B------:R-:W-:-:S03]  /*3cf0*/  CS2R R6, SRZ ;  /* 0x0000000000067805 */ /* 0x000fc6000001ff00 */
[----:B------:R-:W-:-:S04]  /*3d00*/  FMUL.FTZ R3, R3, 1 ;  /* 0x3f80000003037820 */ /* 0x000fc80000410000 */
[----:B------:R-:W0:Y:S02]  /*3d10*/  F2F.F64.F32 R4, R3 ;  /* 0x0000000300047310 */ /* 0x000e240000201800 */
[----:B0-----:R0:W-:Y:S01]  /*3d20*/  STG.E.128 desc[UR36][R16.64], R4 ;  /* 0x0000000410007986 */ /* 0x0011e2000c101d24 */
[----:B------:R-:W-:Y:S05]  /*3d30*/  BRA `(.L_x_669) ;  /* 0x00000008006c7947 */ /* 0x000fea0003800000 */
.L_x_677:
        /* <DEDUP_REMOVED lines=21> */
.L_x_682:
[----:B------:R-:W-:Y:S05]  /*3e90*/  BSYNC B0 ;  /* 0x0000000000007941 */ /* 0x000fea0003800000 */
.L_x_681:
[----:B------:R-:W-:-:S05]  /*3ea0*/  LOP3.LUT R3, R0, R3, RZ, 0xfc, !PT ;  /* 0x0000000300037212 */ /* 0x000fca00078efcff */
[----:B------:R0:W-:Y:S01]  /*3eb0*/  STG.E.U8 desc[UR36][R16.64], R3 ;  /* 0x0000000310007986 */ /* 0x0001e2000c101124 */
[----:B------:R-:W-:Y:S05]  /*3ec0*/  BRA `(.L_x_669) ;  /* 0x0000000800087947 */ /* 0x000fea0003800000 */
.L_x_680:
        /* <DEDUP_REMOVED lines=13> */
.L_x_684:
[----:B------:R-:W-:Y:S01]  /*3fa0*/  IMAD.MOV.U32 R0, RZ, RZ, 0x7f ;  /* 0x0000007fff007424 */ /* 0x000fe200078e00ff */
[----:B------:R-:W-:-:S04]  /*3fb0*/  ISETP.GT.U32.AND P0, PT, R2, 0x7f800000, PT ;  /* 0x7f8000000200780c */ /* 0x000fc80003f04070 */
[----:B------:R-:W-:-:S09]  /*3fc0*/  SEL R0, R0, 0x7c, P0 ;  /* 0x0000007c00007807 */ /* 0x000fd20000000000 */
.L_x_685:
[----:B------:R-:W-:Y:S05]  /*3fd0*/  BSYNC B0 ;  /* 0x0000000000007941 */ /* 0x000fea0003800000 */
.L_x_683:
[----:B------:R-:W-:-:S04]  /*3fe0*/  LOP3.LUT R2, R3, 0x80000000, RZ, 0xc0, !PT ;  /* 0x8000000003027812 */ /* 0x000fc800078ec0ff */
[----:B------:R-:W-:-:S04]  /*3ff0*/  SHF.R.U32.HI R3, RZ, 0x18, R2 ;  /* 0x00000018ff037819 */ /* 0x000fc80000011602 */
[----:B------:R-:W-:-:S05]  /*4000*/  LOP3.LUT R3, R0, R3, RZ, 0xfc, !PT ;  /* 0x0000000300037212 */ /* 0x000fca00078efcff */
[----:B------:R0:W-:Y:S01]  /*4010*/  STG.E.U8 desc[UR36][R16.64], R3 ;  /* 0x0000000310007986 */ /* 0x0001e2000c101124 */
[----:B------:R-:W-:Y:S05]  /*4020*/  BRA `(.L_x_669) ;  /* 0x0000000400b07947 */ /* 0x000fea0003800000 */
.L_x_679:
[----:B------:R0:W-:Y:S01]  /*4030*/  STG.E.U16 desc[UR36][R16.64], R3 ;  /* 0x0000000310007986 */ /* 0x0001e2000c101524 */
[----:B------:R-:W-:Y:S05]  /*4040*/  BRA `(.L_x_669) ;  /* 0x0000000400a87947 */ /* 0x000fea0003800000 */
.L_x_676:
        /* <DEDUP_REMOVED lines=12> */
.L_x_688:
        /* <DEDUP_REMOVED lines=17> */
.L_x_691:
[----:B------:R-:W-:-:S04]  /*4220*/  LOP3.LUT R2, R3, 0x80000000, RZ, 0xc0, !PT ;  /* 0x8000000003027812 */ /* 0x000fc800078ec0ff */
[----:B------:R-:W-:-:S04]  /*4230*/  SHF.R.U32.HI R3, RZ, 0x18, R2 ;  /* 0x00000018ff037819 */ /* 0x000fc80000011602 */
[----:B------:R-:W-:-:S04]  /*4240*/  LOP3.LUT R0, R0, R3, RZ, 0xfc, !PT ;  /* 0x0000000300007212 */ /* 0x000fc800078efcff */
[----:B------:R-:W-:-:S07]  /*4250*/  PRMT R8, R0, 0x7610, R8 ;  /* 0x0000761000087816 */ /* 0x000fce0000000008 */
.L_x_690:
[----:B------:R-:W-:Y:S05]  /*4260*/  BSYNC B0 ;  /* 0x0000000000007941 */ /* 0x000fea0003800000 */
.L_x_689:
[----:B------:R0:W-:Y:S01]  /*4270*/  STG.E.U8 desc[UR36][R16.64], R8 ;  /* 0x0000000810007986 */ /* 0x0001e2000c101124 */
[----:B------:R-:W-:Y:S05]  /*4280*/  BRA `(.L_x_669) ;  /* 0x0000000400187947 */ /* 0x000fea0003800000 */
.L_x_687:
        /* <DEDUP_REMOVED lines=17> */
.L_x_694:
[----:B------:R-:W-:-:S04]  /*43a0*/  LOP3.LUT R2, R3, 0x80000000, RZ, 0xc0, !PT ;  /* 0x8000000003027812 */ /* 0x000fc800078ec0ff */
[----:B------:R-:W-:-:S04]  /*43b0*/  SHF.R.U32.HI R3, RZ, 0x18, R2 ;  /* 0x00000018ff037819 */ /* 0x000fc80000011602 */
[----:B------:R-:W-:-:S04]  /*43c0*/  LOP3.LUT R0, R0, R3, RZ, 0xfc, !PT ;  /* 0x0000000300007212 */ /* 0x000fc800078efcff */
[----:B------:R-:W-:-:S07]  /*43d0*/  PRMT R8, R0, 0x7610, R8 ;  /* 0x0000761000087816 */ /* 0x000fce0000000008 */
.L_x_693:
[----:B------:R-:W-:Y:S05]  /*43e0*/  BSYNC B0 ;  /* 0x0000000000007941 */ /* 0x000fea0003800000 */
.L_x_692:
[----:B------:R0:W-:Y:S01]  /*43f0*/  STG.E.U8 desc[UR36][R16.64], R8 ;  /* 0x0000000810007986 */ /* 0x0001e2000c101124 */
[----:B------:R-:W-:Y:S05]  /*4400*/  BRA `(.L_x_669) ;  /* 0x0000000000b87947 */ /* 0x000fea0003800000 */
.L_x_686:
        /* <DEDUP_REMOVED lines=22> */
.L_x_668:
        /* <DEDUP_REMOVED lines=16> */
.L_x_697:
[----:B------:R-:W-:Y:S05]  /*4670*/  BRA `(.L_x_669) ;  /* 0x00000000001c7947 */ /* 0x000fea0003800000 */
.L_x_696:
[----:B------:R-:W-:-:S06]  /*4680*/  IMAD.U32 R3, R3, 0x10000, RZ ;  /* 0x0001000003037824 */ /* 0x000fcc00078e00ff */
[----:B------:R-:W0:Y:S02]  /*4690*/  F2I.U64.TRUNC R2, R3 ;  /* 0x0000000300027311 */ /* 0x000e24000020d800 */
[----:B0-----:R0:W-:Y:S01]  /*46a0*/  STG.E.64 desc[UR36][R16.64], R2 ;  /* 0x0000000210007986 */ /* 0x0011e2000c101b24 */
[----:B------:R-:W-:Y:S05]  /*46b0*/  BRA `(.L_x_669) ;  /* 0x00000000000c7947 */ /* 0x000fea0003800000 */
.L_x_695:
[----:B------:R-:W-:-:S06]  /*46c0*/  IMAD.U32 R3, R3, 0x10000, RZ ;  /* 0x0001000003037824 */ /* 0x000fcc00078e00ff */
[----:B------:R-:W0:Y:S02]  /*46d0*/  F2I.FTZ.U32.TRUNC.NTZ R3, R3 ;  /* 0x0000000300037305 */ /* 0x000e24000021f000 */
[----:B0-----:R0:W-:Y:S02]  /*46e0*/  STG.E desc[UR36][R16.64], R3 ;  /* 0x0000000310007986 */ /* 0x0011e4000c101924 */
.L_x_669:
[----:B------:R-:W-:-:S04]  /*46f0*/  IMAD R18, R18, 0x200, R23 ;  /* 0x0000020012127824 */ /* 0x000fc800078e0217 */
[----:B------:R-:W-:-:S07]  /*4700*/  VIADD R19, R18, 0x80 ;  /* 0x0000008012137836 */ /* 0x000fce0000000000 */
.L_x_596:
[----:B------:R-:W-:Y:S05]  /*4710*/  BSYNC B6 ;  /* 0x0000000000067941 */ /* 0x000fea0003800000 */
.L_x_595:
[----:B------:R-:W-:Y:S01]  /*4720*/  ULDC UR4, c[0x0][0x210] ;  /* 0x0000840000047ab9 */ /* 0x000fe20000000800 */
[----:B------:R-:W-:Y:S01]  /*4730*/  BSSY B6, `(.L_x_698) ;  /* 0x0000468000067945 */ /* 0x000fe20003800000 */
[----:B------:R-:W-:-:S13]  /*4740*/  ISETP.GE.AND P0, PT, R19, UR4, PT ;  /* 0x0000000413007c0c */ /* 0x000fda000bf06270 */
[----:B------:R-:W-:Y:S05]  /*4750*/  @P0 BRA `(.L_x_699) ;  /* 0x0000004400940947 */ /* 0x000fea0003800000 */
[----:B0-----:R-:W0:Y:S01]  /*4760*/  LDC R6, c[0x0][0x218] ;  /* 0x00008600ff067b82 */ /* 0x001e220000000800 */
[----:B------:R-:W-:Y:S02]  /*4770*/  IMAD.MOV.U32 R18, RZ, RZ, RZ ;  /* 0x000000ffff127224 */ /* 0x000fe400078e00ff */
[----:B------:R-:W-:Y:S02]  /*4780*/  IMAD.MOV.U32 R0, RZ, RZ, RZ ;  /* 0x000000ffff007224 */ /* 0x000fe400078e00ff */
[----:B-1234-:R-:W-:Y:S01]  /*4790*/  IMAD.MOV.U32 R16, RZ, RZ, RZ ;  /* 0x000000ffff107224 */ /* 0x01efe200078e00ff */
[----:B0-----:R-:W-:-:S13]  /*47a0*/  ISETP.NE.AND P0, PT, R6, RZ, PT ;  /* 0x000000ff0600720c */ /* 0x001fda0003f05270 */
[----:B------:R-:W-:Y:S05]  /*47b0*/  @!P0 BRA `(.L_x_700) ;  /* 0x0000001400708947 */ /* 0x000fea0003800000 */
        /* <DEDUP_REMOVED lines=348> */
.L_x_700:
        /* <DEDUP_REMOVED lines=23> */
.L_x_704:
[----:B------:R-:W2:Y:S02]  /*5ef0*/  LDG.E.U8 R2, desc[UR36][R2.64] ;  /* 0x0000002402027981 */ /* 0x000ea4000c1e1100 */
[----:B--2---:R-:W-:-:S04]  /*5f00*/  I2FP.F32.U32 R0, R2 ;  /* 0x0000000200007245 */ /* 0x004fc80000201000 */
[----:B------:R-:W-:-:S04]  /*5f10*/  F2FP.BF16.F32.PACK_AB R0, RZ, R0 ;  /* 0x00000000ff00723e */ /* 0x000fc800000010ff */
[----:B------:R-:W-:Y:S01]  /*5f20*/  PRMT R22, R0, 0x7610, R22 ;  /* 0x0000761000167816 */ /* 0x000fe20000000016 */
[----:B------:R-:W-:Y:S06]  /*5f30*/  BRA `(.L_x_706) ;  /* 0x0000000c00c87947 */ /* 0x000fec0003800000 */
.L_x_703:
        /* <DEDUP_REMOVED lines=11> */
.L_x_708:
[----:B------:R-:W2:Y:S02]  /*5ff0*/  LDG.E R2, desc[UR36][R2.64] ;  /* 0x0000002402027981 */ /* 0x000ea4000c1e1900 */
[----:B--2---:R-:W-:-:S04]  /*6000*/  I2FP.F32.S32 R0, R2 ;  /* 0x0000000200007245 */ /* 0x004fc80000201400 */
[----:B------:R-:W-:-:S04]  /*6010*/  F2FP.BF16.F32.PACK_AB R0, RZ, R0 ;  /* 0x00000000ff00723e */ /* 0x000fc800000010ff */
[----:B------:R-:W-:Y:S01]  /*6020*/  PRMT R22, R0, 0x7610, R22 ;  /* 0x0000761000167816 */ /* 0x000fe20000000016 */
[----:B------:R-:W-:Y:S06]  /*6030*/  BRA `(.L_x_706) ;  /* 0x0000000c00887947 */ /* 0x000fec0003800000 */
.L_x_707:
[----:B------:R-:W2:Y:S02]  /*6040*/  LDG.E.U16 R2, desc[UR36][R2.64] ;  /* 0x0000002402027981 */ /* 0x000ea4000c1e1500 */
[----:B--2---:R-:W0:Y:S02]  /*6050*/  I2F.S16 R0, R2 ;  /* 0x0000000200007306 */ /* 0x004e240000101400 */
[----:B0-----:R-:W-:-:S04]  /*6060*/  F2FP.BF16.F32.PACK_AB R0, RZ, R0 ;  /* 0x00000000ff00723e */ /* 0x001fc800000010ff */
[----:B------:R-:W-:Y:S01]  /*6070*/  PRMT R22, R0, 0x7610, R22 ;  /* 0x0000761000167816 */ /* 0x000fe20000000016 */
[----:B------:R-:W-:Y:S06]  /*6080*/  BRA `(.L_x_706) ;  /* 0x0000000c00747947 */ /* 0x000fec0003800000 */
.L_x_702:
        /* <DEDUP_REMOVED lines=9> */
.L_x_710:
[----:B------:R-:W2:Y:S02]  /*6120*/  LDG.E.U16 R0, desc[UR36][R2.64] ;  /* 0x0000002402007981 */ /* 0x000ea4000c1e1500 */
[----:B--2---:R-:W-:-:S05]  /*6130*/  HADD2.F32 R0, -RZ, R0.H0_H0 ;  /* 0x20000000ff007230 */ /* 0x004fca0000004100 */
[----:B------:R-:W-:-:S04]  /*6140*/  F2FP.BF16.F32.PACK_AB R0, RZ, R0 ;  /* 0x00000000ff00723e */ /* 0x000fc800000010ff */
[----:B------:R-:W-:Y:S01]  /*6150*/  PRMT R22, R0, 0x7610, R22 ;  /* 0x0000761000167816 */ /* 0x000fe20000000016 */
[----:B------:R-:W-:Y:S06]  /*6160*/  BRA `(.L_x_706) ;  /* 0x0000000c003c7947 */ /* 0x000fec0003800000 */
.L_x_709:
        /* <DEDUP_REMOVED lines=9> */
.L_x_712:
[----:B------:R-:W2:Y:S02]  /*6200*/  LDG.E.U16 R2, desc[UR36][R2.64] ;  /* 0x0000002402027981 */ /* 0x000ea4000c1e1500 */
[----:B--2---:R-:W-:-:S05]  /*6210*/  HADD2.F32 R0, -RZ, R2.H0_H0 ;  /* 0x20000002ff007230 */ /* 0x004fca0000004100 */
[----:B------:R-:W-:-:S04]  /*6220*/  F2FP.BF16.F32.PACK_AB R0, RZ, R0 ;  /* 0x00000000ff00723e */ /* 0x000fc800000010ff */
[----:B------:R-:W-:Y:S01]  /*6230*/  PRMT R22, R0, 0x7610, R22 ;  /* 0x0000761000167816 */ /* 0x000fe20000000016 */
[----:B------:R-:W-:Y:S06]  /*6240*/  BRA `(.L_x_706) ;  /* 0x0000000c00047947 */ /* 0x000fec0003800000 */
.L_x_711:
        /* <DEDUP_REMOVED lines=9> */
.L_x_701:
        /* <DEDUP_REMOVED lines=14> */
.L_x_715:
        /* <DEDUP_REMOVED lines=9> */
.L_x_714:
        /* <DEDUP_REMOVED lines=28> */
.L_x_717:
        /* <DEDUP_REMOVED lines=15> */
.L_x_716:
[----:B------:R0:W5:Y:S01]  /*6700*/  LDG.E.U16 R22, desc[UR36][R2.64] ;  /* 0x0000002402167981 */ /* 0x000162000c1e1500 */
[----:B------:R-:W-:Y:S05]  /*6710*/  BRA `(.L_x_706) ;  /* 0x0000000400d07947 */ /* 0x000fea0003800000 */
.L_x_713:
        /* <DEDUP_REMOVED lines=13> */
.L_x_720:
        /* <DEDUP_REMOVED lines=21> */
.L_x_724:
[----:B------:R-:W-:Y:S05]  /*6940*/  BSYNC B1 ;  /* 0x0000000000017941 */ /* 0x000fea0003800000 */
.L_x_723:
[----:B------:R-:W-:Y:S01]  /*6950*/  LEA R3, R0, 0x3b800000, 0x17 ;  /* 0x3b80000000037811 */ /* 0x000fe200078eb8ff */
[----:B------:R-:W-:-:S05]  /*6960*/  IMAD.SHL.U32 R0, R2, 0x100000, RZ ;  /* 0x0010000002007824 */ /* 0x000fca00078e00ff */
[----:B------:R-:W-:-:S07]  /*6970*/  LOP3.LUT R0, R3, R0, R4, 0xfe, !PT ;  /* 0x0000000003007212 */ /* 0x000fce00078efe04 */
.L_x_722:
[----:B------:R-:W-:Y:S05]  /*6980*/  BSYNC B0 ;  /* 0x0000000000007941 */ /* 0x000fea0003800000 */
.L_x_721:
[----:B------:R-:W-:-:S04]  /*6990*/  F2FP.BF16.F32.PACK_AB R0, RZ, R0 ;  /* 0x00000000ff00723e */ /* 0x000fc800000010ff */
[----:B------:R-:W-:Y:S01]  /*69a0*/  PRMT R22, R0, 0x7610, R22 ;  /* 0x0000761000167816 */ /* 0x000fe20000000016 */
[----:B------:R-:W-:Y:S06]  /*69b0*/  BRA `(.L_x_706) ;  /* 0x0000000400287947 */ /* 0x000fec0003800000 */
.L_x_719:
        /* <DEDUP_REMOVED lines=21> */
.L_x_728:
[----:B------:R-:W-:Y:S05]  /*6b10*/  BSYNC B1 ;  /* 0x0000000000017941 */ /* 0x000fea0003800000 */
.L_x_727:
[----:B------:R-:W-:Y:S01]  /*6b20*/  LEA R3, R0, 0x37800000, 0x17 ;  /* 0x3780000000037811 */ /* 0x000fe200078eb8ff */
[----:B------:R-:W-:-:S05]  /*6b30*/  IMAD.SHL.U32 R0, R2, 0x200000, RZ ;  /* 0x0020000002007824 */ /* 0x000fca00078e00ff */
[----:B------:R-:W-:-:S07]  /*6b40*/  LOP3.LUT R0, R3, R0, R4, 0xfe, !PT ;  /* 0x0000000003007212 */ /* 0x000fce00078efe04 */
.L_x_726:
[----:B------:R-:W-:Y:S05]  /*6b50*/  BSYNC B0 ;  /* 0x0000000000007941 */ /* 0x000fea0003800000 */
.L_x_725:
[----:B------:R-:W-:-:S04]  /*6b60*/  F2FP.BF16.F32.PACK_AB R0, RZ, R0 ;  /* 0x00000000ff00723e */ /* 0x000fc800000010ff */
[----:B------:R-:W-:Y:S01]  /*6b70*/  PRMT R22, R0, 0x7610, R22 ;  /* 0x0000761000167816 */ /* 0x000fe20000000016 */
[----:B------:R-:W-:Y:S06]  /*6b80*/  BRA `(.L_x_706) ;  /* 0x0000000000b47947 */ /* 0x000fec0003800000 */
.L_x_718:
        /* <DEDUP_REMOVED lines=14> */
.L_x_732:
[----:B------:R-:W-:Y:S05]  /*6c70*/  BSYNC B0 ;  /* 0x0000000000007941 */ /* 0x000fea0003800000 */
.L_x_731:
[----:B------:R-:W-:-:S04]  /*6c80*/  F2FP.BF16.F32.PACK_AB R0, RZ, R0 ;  /* 0x00000000ff00723e */ /* 0x000fc800000010ff */
[----:B------:R-:W-:Y:S01]  /*6c90*/  PRMT R22, R0, 0x7610, R22 ;  /* 0x0000761000167816 */ /* 0x000fe20000000016 */
[----:B------:R-:W-:Y:S06]  /*6ca0*/  BRA `(.L_x_706) ;  /* 0x00000000006c7947 */ /* 0x000fec0003800000 */
.L_x_705:
        /* <DEDUP_REMOVED lines=16> */
.L_x_733:
[----:B------:R-:W-:Y:S01]  /*6db0*/  PRMT R22, RZ, 0x7610, R22 ;  /* 0x00007610ff167816 */ /* 0x000fe20000000016 */
[----:B------:R-:W-:Y:S06]  /*6dc0*/  BRA `(.L_x_706) ;  /* 0x0000000000247947 */ /* 0x000fec0003800000 */
.L_x_730:
[----:B------:R-:W2:Y:S02]  /*6dd0*/  LDG.E.64 R2, desc[UR36][R2.64] ;  /* 0x0000002402027981 */ /* 0x000ea4000c1e1b00 */
[----:B--2---:R-:W0:Y:S02]  /*6de0*/  I2F.U64 R0, R2 ;  /* 0x0000000200007312 */ /* 0x004e240000301000 */
[----:B0-----:R-:W-:-:S04]  /*6df0*/  F2FP.BF16.F32.PACK_AB R0, RZ, R0 ;  /* 0x00000000ff00723e */ /* 0x001fc800000010ff */
[----:B------:R-:W-:Y:S01]  /*6e00*/  PRMT R22, R0, 0x7610, R22 ;  /* 0x0000761000167816 */ /* 0x000fe20000000016 */
[----:B------:R-:W-:Y:S06]  /*6e10*/  BRA `(.L_x_706) ;  /* 0x0000000000107947 */ /* 0x000fec0003800000 */
.L_x_729:
[----:B------:R-:W2:Y:S02]  /*6e20*/  LDG.E R2, desc[UR36][R2.64] ;  /* 0x0000002402027981 */ /* 0x000ea4000c1e1900 */
[----:B--2---:R-:W-:-:S04]  /*6e30*/  I2FP.F32.U32 R0, R2 ;  /* 0x0000000200007245 */ /* 0x004fc80000201000 */
[----:B------:R-:W-:-:S04]  /*6e40*/  F2FP.BF16.F32.PACK_AB R0, RZ, R0 ;  /* 0x00000000ff00723e */ /* 0x000fc800000010ff */
[----:B------:R-:W-:-:S07]  /*6e50*/  PRMT R22, R0, 0x7610, R22 ;  /* 0x0000761000167816 */ /* 0x000fce0000000016 */
.L_x_706:
        /* <DEDUP_REMOVED lines=19> */
.L_x_737:
[----:B------:R-:W2:Y:S02]  /*6f90*/  LDG.E.U8 R2, desc[UR36][R2.64] ;  /* 0x0000002402027981 */ /* 0x000ea4000c1e1100 */
[----:B--2---:R-:W-:-:S04]  /*6fa0*/  I2FP.F32.U32 R0, R2 ;  /* 0x0000000200007245 */ /* 0x004fc80000201000 */
[----:B------:R-:W-:Y:S01]  /*6fb0*/  F2FP.BF16.F32.PACK_AB R0, RZ, R0 ;  /* 0x00000000ff00723e */ /* 0x000fe200000010ff */
[----:B------:R-:W-:Y:S06]  /*6fc0*/  BRA `(.L_x_739) ;  /* 0x0000000c00907947 */ /* 0x000fec0003800000 */
.L_x_736:
        /* <DEDUP_REMOVED lines=10> */
.L_x_741:
[----:B------:R-:W2:Y:S02]  /*7070*/  LDG.E R2, desc[UR36][R2.64] ;  /* 0x0000002402027981 */ /* 0x000ea4000c1e1900 */
[----:B--2---:R-:W-:-:S04]  /*7080*/  I2FP.F32.S32 R0, R2 ;  /* 0x0000000200007245 */ /* 0x004fc80000201400 */
[----:B------:R-:W-:Y:S01]  /*7090*/  F2FP.BF16.F32.PACK_AB R0, RZ, R0 ;  /* 0x00000000ff00723e */ /* 0x000fe200000010ff */
[----:B------:R-:W-:Y:S06]  /*70a0*/  BRA `(.L_x_739) ;  /* 0x0000000c00587947 */ /* 0x000fec0003800000 */
.L_x_740:
[----:B------:R-:W2:Y:S02]  /*70b0*/  LDG.E.U16 R2, desc[UR36][R2.64] ;  /* 0x0000002402027981 */ /* 0x000ea4000c1e1500 */
[----:B--2---:R-:W0:Y:S02]  /*70c0*/  I2F.S16 R0, R2 ;  /* 0x0000000200007306 */ /* 0x004e240000101400 */
[----:B0-----:R-:W-:Y:S01]  /*70d0*/  F2FP.BF16.F32.PACK_AB R0, RZ, R0 ;  /* 0x00000000ff00723e */ /* 0x001fe200000010ff */
[----:B------:R-:W-:Y:S06]  /*70e0*/  BRA `(.L_x_739) ;  /* 0x0000000c00487947 */ /* 0x000fec0003800000 */
.L_x_735:
        /* <DEDUP_REMOVED lines=9> */
.L_x_743:
[----:B------:R-:W2:Y:S02]  /*7180*/  LDG.E.U16 R0, desc[UR36][R2.64] ;  /* 0x0000002402007981 */ /* 0x000ea4000c1e1500 */
[----:B--2---:R-:W-:-:S05]  /*7190*/  HADD2.F32 R0, -RZ, R0.H0_H0 ;  /* 0x20000000ff007230 */ /* 0x004fca0000004100 */
[----:B------:R-:W-:Y:S01]  /*71a0*/  F2FP.BF16.F32.PACK_AB R0, RZ, R0 ;  /* 0x00000000ff00723e */ /* 0x000fe200000010ff */
[----:B------:R-:W-:Y:S06]  /*71b0*/  BRA `(.L_x_739) ;  /* 0x0000000c00147947 */ /* 0x000fec0003800000 */
.L_x_742:
        /* <DEDUP_REMOVED lines=9> */
.L_x_745:
[----:B------:R-:W2:Y:S02]  /*7250*/  LDG.E.U16 R2, desc[UR36][R2.64] ;  /* 0x0000002402027981 */ /* 0x000ea4000c1e1500 */
[----:B--2---:R-:W-:-:S05]  /*7260*/  HADD2.F32 R0, -RZ, R2.H0_H0 ;  /* 0x20000002ff007230 */ /* 0x004fca0000004100 */
[----:B------:R-:W-:Y:S01]  /*7270*/  F2FP.BF16.F32.PACK_AB R0, RZ, R0 ;  /* 0x00000000ff00723e */ /* 0x000fe200000010ff */
[----:B------:R-:W-:Y:S06]  /*7280*/  BRA `(.L_x_739) ;  /* 0x0000000800e07947 */ /* 0x000fec0003800000 */
.L_x_744:
        /* <DEDUP_REMOVED lines=8> */
.L_x_734:
        /* <DEDUP_REMOVED lines=13> */
.L_x_748:
        /* <DEDUP_REMOVED lines=8> */
.L_x_747:
        /* <DEDUP_REMOVED lines=28> */
.L_x_750:
        /* <DEDUP_REMOVED lines=15> */
.L_x_749:
[----:B------:R0:W5:Y:S01]  /*7710*/  LDG.E.U16 R0, desc[UR36][R2.64] ;  /* 0x0000002402007981 */ /* 0x000162000c1e1500 */
[----:B------:R-:W-:Y:S05]  /*7720*/  BRA `(.L_x_739) ;  /* 0x0000000400b87947 */ /* 0x000fea0003800000 */
.L_x_746:
        /* <DEDUP_REMOVED lines=12> */
.L_x_753:
        /* <DEDUP_REMOVED lines=21> */
.L_x_757:
[----:B------:R-:W-:Y:S05]  /*7940*/  BSYNC B1 ;  /* 0x0000000000017941 */ /* 0x000fea0003800000 */
.L_x_756:
[----:B------:R-:W-:Y:S01]  /*7950*/  LEA R3, R0, 0x3b800000, 0x17 ;  /* 0x3b80000000037811 */ /* 0x000fe200078eb8ff */
[----:B------:R-:W-:-:S05]  /*7960*/  IMAD.SHL.U32 R0, R2, 0x100000, RZ ;  /* 0x0010000002007824 */ /* 0x000fca00078e00ff */
[----:B------:R-:W-:-:S07]  /*7970*/  LOP3.LUT R0, R3, R0, R4, 0xfe, !PT ;  /* 0x0000000003007212 */ /* 0x000fce00078efe04 */
.L_x_755:
[----:B------:R-:W-:Y:S05]  /*7980*/  BSYNC B0 ;  /* 0x0000000000007941 */ /* 0x000fea0003800000 */
.L_x_754:
[----:B------:R-:W-:Y:S01]  /*7990*/  F2FP.BF16.F32.PACK_AB R0, RZ, R0 ;  /* 0x00000000ff00723e */ /* 0x000fe200000010ff */
[----:B------:R-:W-:Y:S06]  /*79a0*/  BRA `(.L_x_739) ;  /* 0x0000000400187947 */ /* 0x000fec0003800000 */
.L_x_752:
        /* <DEDUP_REMOVED lines=21> */
.L_x_761:
[----:B------:R-:W-:Y:S05]  /*7b00*/  BSYNC B1 ;  /* 0x0000000000017941 */ /* 0x000fea0003800000 */
.L_x_760:
[----:B------:R-:W-:Y:S01]  /*7b10*/  LEA R3, R0, 0x37800000, 0x17 ;  /* 0x3780000000037811 */ /* 0x000fe200078eb8ff */
[----:B------:R-:W-:-:S05]  /*7b20*/  IMAD.SHL.U32 R0, R2, 0x200000, RZ ;  /* 0x0020000002007824 */ /* 0x000fca00078e00ff */
[----:B------:R-:W-:-:S07]  /*7b30*/  LOP3.LUT R0, R3, R0, R4, 0xfe, !PT ;  /* 0x0000000003007212 */ /* 0x000fce00078efe04 */
.L_x_759:
[----:B------:R-:W-:Y:S05]  /*7b40*/  BSYNC B0 ;  /* 0x0000000000007941 */ /* 0x000fea0003800000 */
.L_x_758:
[----:B------:R-:W-:Y:S01]  /*7b50*/  F2FP.BF16.F32.PACK_AB R0, RZ, R0 ;  /* 0x00000000ff00723e */ /* 0x000fe200000010ff */
[----:B------:R-:W-:Y:S06]  /*7b60*/  BRA `(.L_x_739) ;  /* 0x0000000000a87947 */ /* 0x000fec0003800000 */
.L_x_751:
        /* <DEDUP_REMOVED lines=14> */
.L_x_765:
[----:B------:R-:W-:Y:S05]  /*7c50*/  BSYNC B0 ;  /* 0x0000000000007941 */ /* 0x000fea0003800000 */
.L_x_764:
[----:B------:R-:W-:Y:S01]  /*7c60*/  F2FP.BF16.F32.PACK_AB R0, RZ, R0 ;  /* 0x00000000ff00723e */ /* 0x000fe200000010ff */
[----:B------:R-:W-:Y:S06]  /*7c70*/  BRA `(.L_x_739) ;  /* 0x0000000000647947 */ /* 0x000fec0003800000 */
.L_x_738:
        /* <DEDUP_REMOVED lines=16> */
.L_x_766:
[----:B------:R-:W-:Y:S01]  /*7d80*/  PRMT R0, RZ, 0x7610, R0 ;  /* 0x00007610ff007816 */ /* 0x000fe20000000000 */
[----:B------:R-:W-:Y:S06]  /*7d90*/  BRA `(.L_x_739) ;  /* 0x00000000001c7947 */ /* 0x000fec0003800000 */
.L_x_763:
[----:B------:R-:W2:Y:S02]  /*7da0*/  LDG.E.64 R2, desc[UR36][R2.64] ;  /* 0x0000002402027981 */ /* 0x000ea4000c1e1b00 */
[----:B--2---:R-:W0:Y:S02]  /*7db0*/  I2F.U64 R0, R2 ;  /* 0x0000000200007312 */ /* 0x004e240000301000 */
[----:B0-----:R-:W-:Y:S01]  /*7dc0*/  F2FP.BF16.F32.PACK_AB R0, RZ, R0 ;  /* 0x00000000ff00723e */ /* 0x001fe200000010ff */
[----:B------:R-:W-:Y:S06]  /*7dd0*/  BRA `(.L_x_739) ;  /* 0x00000000000c7947 */ /* 0x000fec0003800000 */
.L_x_762:
[----:B------:R-:W2:Y:S02]  /*7de0*/  LDG.E R2, desc[UR36][R2.64] ;  /* 0x0000002402027981 */ /* 0x000ea4000c1e1900 */
[----:B--2---:R-:W-:-:S04]  /*7df0*/  I2FP.F32.U32 R0, R2 ;  /* 0x0000000200007245 */ /* 0x004fc80000201000 */
[----:B------:R-:W-:-:S07]  /*7e00*/  F2FP.BF16.F32.PACK_AB R0, RZ, R0 ;  /* 0x00000000ff00723e */ /* 0x000fce00000010ff */
.L_x_739:
[----:B0-----:R-:W0:Y:S01]  /*7e10*/  LDC.U8 R2, c[0x0][0x491] ;  /* 0x00012440ff027b82 */ /* 0x001e220000000000 */
[----:B-----5:R-:W-:Y:S02]  /*7e20*/  IMAD.U32 R22, R22, 0x10000, RZ ;  /* 0x0001000016167824 */ /* 0x020fe400078e00ff */
[----:B------:R-:W-:-:S05]  /*7e30*/  IMAD.U32 R3, R0, 0x10000, RZ ;  /* 0x0001000000037824 */ /* 0x000fca00078e00ff */
[----:B------:R-:W-:-:S06]  /*7e40*/  FMNMX.FTZ R3, R22, R3, PT ;  /* 0x0000000316037209 */ /* 0x000fcc0003810000 */
[----:B------:R-:W1:Y:S01]  /*7e50*/  F2F.BF16.F32 R3, R3 ;  /* 0x0000000300037304 */ /* 0x000e620000202000 */
[----:B0-----:R-:W-:-:S04]  /*7e60*/  PRMT R0, R2, 0x9910, RZ ;  /* 0x0000991002007816 */ /* 0x001fc800000000ff */
[----:B------:R-:W-:-:S13]  /*7e70*/  ISETP.GT.AND P0, PT, R0, 0x9, PT ;  /* 0x000000090000780c */ /* 0x000fda0003f04270 */
[----:B-1----:R-:W-:Y:S05]  /*7e80*/  @P0 BRA `(.L_x_767) ;  /* 0x00000004000c0947 */ /* 0x002fea0003800000 */
        /* <DEDUP_REMOVED lines=12> */
.L_x_770:
[----:B------:R-:W-:-:S06]  /*7f50*/  IMAD.U32 R3, R3, 0x10000, RZ ;  /* 0x0001000003037824 */ /* 0x000fcc00078e00ff */
[----:B------:R-:W0:Y:S02]  /*7f60*/  F2I.S64.TRUNC R2, R3 ;  /* 0x0000000300027311 */ /* 0x000e24000020d900 */
[----:B0-----:R0:W-:Y:S01]  /*7f70*/  STG.E.U8 desc[UR36][R16.64], R2 ;  /* 0x0000000210007986 */ /* 0x0011e2000c101124 */
[----:B------:R-:W-:Y:S05]  /*7f80*/  BRA `(.L_x_772) ;  /* 0x0000000c00847947 */ /* 0x000fea0003800000 */
.L_x_769:
        /* <DEDUP_REMOVED lines=10> */
.L_x_774:
[----:B------:R-:W-:-:S06]  /*8030*/  IMAD.U32 R3, R3, 0x10000, RZ ;  /* 0x0001000003037824 */ /* 0x000fcc00078e00ff */
[----:B------:R-:W0:Y:S02]  /*8040*/  F2I.FTZ.TRUNC.NTZ R3, R3 ;  /* 0x0000000300037305 */ /* 0x000e24000021f100 */
[----:B0-----:R3:W-:Y:S01]  /*8050*/  STG.E desc[UR36][R16.64], R3 ;  /* 0x0000000310007986 */ /* 0x0017e2000c101924 */
[----:B------:R-:W-:Y:S05]  /*8060*/  BRA `(.L_x_772) ;  /* 0x0000000c004c7947 */ /* 0x000fea0003800000 */
.L_x_773:
[----:B------:R-:W-:-:S06]  /*8070*/  IMAD.U32 R3, R3, 0x10000, RZ ;  /* 0x0001000003037824 */ /* 0x000fcc00078e00ff */
[----:B------:R-:W0:Y:S02]  /*8080*/  F2I.FTZ.TRUNC.NTZ R3, R3 ;  /* 0x0000000300037305 */ /* 0x000e24000021f100 */
[----:B0-----:R2:W-:Y:S01]  /*8090*/  STG.E.U16 desc[UR36][R16.64], R3 ;  /* 0x0000000310007986 */ /* 0x0015e2000c101524 */
[----:B------:R-:W-:Y:S05]  /*80a0*/  BRA `(.L_x_772) ;  /* 0x0000000c003c7947 */ /* 0x000fea0003800000 */
.L_x_768:
        /* <DEDUP_REMOVED lines=9> */
.L_x_776:
[----:B------:R-:W-:-:S05]  /*8140*/  IMAD.U32 R0, R3, 0x10000, RZ ;  /* 0x0001000003007824 */ /* 0x000fca00078e00ff */
[----:B------:R-:W-:-:S05]  /*8150*/  F2FP.F16.F32.PACK_AB R0, RZ, R0 ;  /* 0x00000000ff00723e */ /* 0x000fca00000000ff */
[----:B------:R0:W-:Y:S01]  /*8160*/  STG.E.U16 desc[UR36][R16.64], R0 ;  /* 0x0000000010007986 */ /* 0x0001e2000c101524 */
[----:B------:R-:W-:Y:S05]  /*8170*/  BRA `(.L_x_772) ;  /* 0x0000000c00087947 */ /* 0x000fea0003800000 */
.L_x_775:
        /* <DEDUP_REMOVED lines=10> */
.L_x_778:
[----:B------:R-:W-:-:S05]  /*8220*/  IMAD.U32 R3, R3, 0x10000, RZ ;  /* 0x0001000003037824 */ /* 0x000fca00078e00ff */
[----:B------:R-:W-:-:S04]  /*8230*/  F2FP.F16.F32.PACK_AB R3, RZ, R3 ;  /* 0x00000003ff03723e */ /* 0x000fc800000000ff */
[----:B------:R-:W-:-:S05]  /*8240*/  PRMT R3, R3, 0x5410, RZ ;  /* 0x0000541003037816 */ /* 0x000fca00000000ff */
[----:B------:R0:W-:Y:S01]  /*8250*/  STG.E desc[UR36][R16.64], R3 ;  /* 0x0000000310007986 */ /* 0x0001e2000c101924 */
[----:B------:R-:W-:Y:S05]  /*8260*/  BRA `(.L_x_772) ;  /* 0x0000000800cc7947 */ /* 0x000fea0003800000 */
.L_x_777:
[----:B------:R-:W-:-:S04]  /*8270*/  IMAD.U32 R2, R3, 0x10000, RZ ;  /* 0x0001000003027824 */ /* 0x000fc800078e00ff */
[----:B------:R-:W-:-:S06]  /*8280*/  FMUL.FTZ R2, R2, 1 ;  /* 0x3f80000002027820 */ /* 0x000fcc0000410000 */
[----:B------:R-:W0:Y:S02]  /*8290*/  F2F.F64.F32 R2, R2 ;  /* 0x0000000200027310 */ /* 0x000e240000201800 */
[----:B0-----:R0:W-:Y:S01]  /*82a0*/  STG.E.64 desc[UR36][R16.64], R2 ;  /* 0x0000000210007986 */ /* 0x0011e2000c101b24 */
[----:B------:R-:W-:Y:S05]  /*82b0*/  BRA `(.L_x_772) ;  /* 0x0000000800b87947 */ /* 0x000fea0003800000 */
.L_x_767:
        /* <DEDUP_REMOVED lines=13> */
.L_x_781:
[----:B------:R-:W-:Y:S01]  /*8390*/  IMAD.U32 R3, R3, 0x10000, RZ ;  /* 0x0001000003037824 */ /* 0x000fe200078e00ff */
[----:B------:R-:W-:-:S03]  /*83a0*/  CS2R R6, SRZ ;  /* 0x0000000000067805 */ /* 0x000fc6000001ff00 */
[----:B------:R-:W-:-:S04]  /*83b0*/  FMUL.FTZ R3, R3, 1 ;  /* 0x3f80000003037820 */ /* 0x000fc80000410000 */
[----:B------:R-:W0:Y:S02]  /*83c0*/  F2F.F64.F32 R4, R3 ;  /* 0x0000000300047310 */ /* 0x000e240000201800 */
[----:B0-----:R0:W-:Y:S01]  /*83d0*/  STG.E.128 desc[UR36][R16.64], R4 ;  /* 0x0000000410007986 */ /* 0x0011e2000c101d24 */
[----:B------:R-:W-:Y:S05]  /*83e0*/  BRA `(.L_x_772) ;  /* 0x00000008006c7947 */ /* 0x000fea0003800000 */
.L_x_780:
        /* <DEDUP_REMOVED lines=21> */
.L_x_785:
[----:B------:R-:W-:Y:S05]  /*8540*/  BSYNC B0 ;  /* 0x0000000000007941 */ /* 0x000fea0003800000 */
.L_x_784:
[----:B------:R-:W-:-:S05]  /*8550*/  LOP3.LUT R3, R0, R3, RZ, 0xfc, !PT ;  /* 0x0000000300037212 */ /* 0x000fca00078efcff */
[----:B------:R0:W-:Y:S01]  /*8560*/  STG.E.U8 desc[UR36][R16.64], R3 ;  /* 0x0000000310007986 */ /* 0x0001e2000c101124 */
[----:B------:R-:W-:Y:S05]  /*8570*/  BRA `(.L_x_772) ;  /* 0x0000000800087947 */ /* 0x000fea0003800000 */
.L_x_783:
        /* <DEDUP_REMOVED lines=13> */
.L_x_787:
[----:B------:R-:W-:Y:S01]  /*8650*/  IMAD.MOV.U32 R0, RZ, RZ, 0x7f ;  /* 0x0000007fff007424 */ /* 0x000fe200078e00ff */
[----:B------:R-:W-:-:S04]  /*8660*/  ISETP.GT.U32.AND P0, PT, R2, 0x7f800000, PT ;  /* 0x7f8000000200780c */ /* 0x000fc80003f04070 */
[----:B------:R-:W-:-:S09]  /*8670*/  SEL R0, R0, 0x7c, P0 ;  /* 0x0000007c00007807 */ /* 0x000fd20000000000 */
.L_x_788:
[----:B------:R-:W-:Y:S05]  /*8680*/  BSYNC B0 ;  /* 0x0000000000007941 */ /* 0x000fea0003800000 */
.L_x_786:
[----:B------:R-:W-:-:S04]  /*8690*/  LOP3.LUT R2, R3, 0x80000000, RZ, 0xc0, !PT ;  /* 0x8000000003027812 */ /* 0x000fc800078ec0ff */
[----:B------:R-:W-:-:S04]  /*86a0*/  SHF.R.U32.HI R3, RZ, 0x18, R2 ;  /* 0x00000018ff037819 */ /* 0x000fc80000011602 */
[----:B------:R-:W-:-:S05]  /*86b0*/  LOP3.LUT R3, R0, R3, RZ, 0xfc, !PT ;  /* 0x0000000300037212 */ /* 0x000fca00078efcff */
[----:B------:R0:W-:Y:S01]  /*86c0*/  STG.E.U8 desc[UR36][R16.64], R3 ;  /* 0x0000000310007986 */ /* 0x0001e2000c101124 */
[----:B------:R-:W-:Y:S05]  /*86d0*/  BRA `(.L_x_772) ;  /* 0x0000000400b07947 */ /* 0x000fea0003800000 */
.L_x_782:
[----:B------:R0:W-:Y:S01]  /*86e0*/  STG.E.U16 desc[UR36][R16.64], R3 ;  /* 0x0000000310007986 */ /* 0x0001e2000c101524 */
[----:B------:R-:W-:Y:S05]  /*86f0*/  BRA `(.L_x_772) ;  /* 0x0000000400a87947 */ /* 0x000fea0003800000 */
.L_x_779:
        /* <DEDUP_REMOVED lines=12> */
.L_x_791:
        /* <DEDUP_REMOVED lines=17> */
.L_x_794:
[----:B------:R-:W-:-:S04]  /*88d0*/  LOP3.LUT R2, R3, 0x80000000, RZ, 0xc0, !PT ;  /* 0x8000000003027812 */ /* 0x000fc800078ec0ff */
[----:B------:R-:W-:-:S04]  /*88e0*/  SHF.R.U32.HI R3, RZ, 0x18, R2 ;  /* 0x00000018ff037819 */ /* 0x000fc80000011602 */
[----:B------:R-:W-:-:S04]  /*88f0*/  LOP3.LUT R0, R0, R3, RZ, 0xfc, !PT ;  /* 0x0000000300007212 */ /* 0x000fc800078efcff */
[----:B------:R-:W-:-:S07]  /*8900*/  PRMT R8, R0, 0x7610, R8 ;  /* 0x0000761000087816 */ /* 0x000fce0000000008 */
.L_x_793:
[----:B------:R-:W-:Y:S05]  /*8910*/  BSYNC B0 ;  /* 0x0000000000007941 */ /* 0x000fea0003800000 */
.L_x_792:
[----:B------:R0:W-:Y:S01]  /*8920*/  STG.E.U8 desc[UR36][R16.64], R8 ;  /* 0x0000000810007986 */ /* 0x0001e2000c101124 */
[----:B------:R-:W-:Y:S05]  /*8930*/  BRA `(.L_x_772) ;  /* 0x0000000400187947 */ /* 0x000fea0003800000 */
.L_x_790:
        /* <DEDUP_REMOVED lines=17> */
.L_x_797:
[----:B------:R-:W-:-:S04]  /*8a50*/  LOP3.LUT R2, R3, 0x80000000, RZ, 0xc0, !PT ;  /* 0x8000000003027812 */ /* 0x000fc800078ec0ff */
[----:B------:R-:W-:-:S04]  /*8a60*/  SHF.R.U32.HI R3, RZ, 0x18, R2 ;  /* 0x00000018ff037819 */ /* 0x000fc80000011602 */
[----:B------:R-:W-:-:S04]  /*8a70*/  LOP3.LUT R0, R0, R3, RZ, 0xfc, !PT ;  /* 0x0000000300007212 */ /* 0x000fc800078efcff */
[----:B------:R-:W-:-:S07]  /*8a80*/  PRMT R8, R0, 0x7610, R8 ;  /* 0x0000761000087816 */ /* 0x000fce0000000008 */
.L_x_796:
[----:B------:R-:W-:Y:S05]  /*8a90*/  BSYNC B0 ;  /* 0x0000000000007941 */ /* 0x000fea0003800000 */
.L_x_795:
[----:B------:R0:W-:Y:S01]  /*8aa0*/  STG.E.U8 desc[UR36][R16.64], R8 ;  /* 0x0000000810007986 */ /* 0x0001e2000c101124 */
[----:B------:R-:W-:Y:S05]  /*8ab0*/  BRA `(.L_x_772) ;  /* 0x0000000000b87947 */ /* 0x000fea0003800000 */
.L_x_789:
        /* <DEDUP_REMOVED lines=22> */
.L_x_771:
        /* <DEDUP_REMOVED lines=16> */
.L_x_800:
[----:B------:R-:W-:Y:S05]  /*8d20*/  BRA `(.L_x_772) ;  /* 0x00000000001c7947 */ /* 0x000fea0003800000 */
.L_x_799:
[----:B------:R-:W-:-:S06]  /*8d30*/  IMAD.U32 R3, R3, 0x10000, RZ ;  /* 0x0001000003037824 */ /* 0x000fcc00078e00ff */
[----:B------:R-:W0:Y:S02]  /*8d40*/  F2I.U64.TRUNC R2, R3 ;  /* 0x0000000300027311 */ /* 0x000e24000020d800 */
[----:B0-----:R0:W-:Y:S01]  /*8d50*/  STG.E.64 desc[UR36][R16.64], R2 ;  /* 0x0000000210007986 */ /* 0x0011e2000c101b24 */
[----:B------:R-:W-:Y:S05]  /*8d60*/  BRA `(.L_x_772) ;  /* 0x00000000000c7947 */ /* 0x000fea0003800000 */
.L_x_798:
[----:B------:R-:W-:-:S06]  /*8d70*/  IMAD.U32 R3, R3, 0x10000, RZ ;  /* 0x0001000003037824 */ /* 0x000fcc00078e00ff */
[----:B------:R-:W0:Y:S02]  /*8d80*/  F2I.FTZ.U32.TRUNC.NTZ R3, R3 ;  /* 0x0000000300037305 */ /* 0x000e24000021f000 */
[----:B0-----:R0:W-:Y:S02]  /*8d90*/  STG.E desc[UR36][R16.64], R3 ;  /* 0x0000000310007986 */ /* 0x0011e4000c101924 */
.L_x_772:
[----:B------:R-:W-:-:S07]  /*8da0*/  VIADD R19, R19, 0x80 ;  /* 0x0000008013137836 */ /* 0x000fce0000000000 */
.L_x_699:
[----:B------:R-:W-:Y:S05]  /*8db0*/  BSYNC B6 ;  /* 0x0000000000067941 */ /* 0x000fea0003800000 */
.L_x_698:
        /* <DEDUP_REMOVED lines=358> */
.L_x_803:
        /* <DEDUP_REMOVED lines=23> */
.L_x_807:
[----:B------:R-:W2:Y:S02]  /*a590*/  LDG.E.U8 R2, desc[UR36][R2.64] ;  /* 0x0000002402027981 */ /* 0x000ea4000c1e1100 */
[----:B--2---:R-:W-:-:S04]  /*a5a0*/  I2FP.F32.U32 R0, R2 ;  /* 0x0000000200007245 */ /* 0x004fc80000201000 */
[----:B------:R-:W-:-:S04]  /*a5b0*/  F2FP.BF16.F32.PACK_AB R0, RZ, R0 ;  /* 0x00000000ff00723e */ /* 0x000fc800000010ff */
[----:B------:R-:W-:Y:S01]  /*a5c0*/  PRMT R22, R0, 0x7610, R22 ;  /* 0x0000761000167816 */ /* 0x000fe20000000016 */
[----:B------:R-:W-:Y:S06]  /*a5d0*/  BRA `(.L_x_809) ;  /* 0x0000000c00c87947 */ /* 0x000fec0003800000 */
.L_x_806:
        /* <DEDUP_REMOVED lines=11> */
.L_x_811:
[----:B------:R-:W2:Y:S02]  /*a690*/  LDG.E R2, desc[UR36][R2.64] ;  /* 0x0000002402027981 */ /* 0x000ea4000c1e1900 */
[----:B--2---:R-:W-:-:S04]  /*a6a0*/  I2FP.F32.S32 R0, R2 ;  /* 0x0000000200007245 */ /* 0x004fc80000201400 */
[----:B------:R-:W-:-:S04]  /*a6b0*/  F2FP.BF16.F32.PACK_AB R0, RZ, R0 ;  /* 0x00000000ff00723e */ /* 0x000fc800000010ff */
[----:B------:R-:W-:Y:S01]  /*a6c0*/  PRMT R22, R0, 0x7610, R22 ;  /* 0x0000761000167816 */ /* 0x000fe20000000016 */
[----:B------:R-:W-:Y:S06]  /*a6d0*/  BRA `(.L_x_809) ;  /* 0x0000000c00887947 */ /* 0x000fec0003800000 */
.L_x_810:
[----:B------:R-:W2:Y:S02]  /*a6e0*/  LDG.E.U16 R2, desc[UR36][R2.64] ;  /* 0x0000002402027981 */ /* 0x000ea4000c1e1500 */
[----:B--2---:R-:W0:Y:S02]  /*a6f0*/  I2F.S16 R0, R2 ;  /* 0x0000000200007306 */ /* 0x004e240000101400 */
[----:B0-----:R-:W-:-:S04]  /*a700*/  F2FP.BF16.F32.PACK_AB R0, RZ, R0 ;  /* 0x00000000ff00723e */ /* 0x001fc800000010ff */
[----:B------:R-:W-:Y:S01]  /*a710*/  PRMT R22, R0, 0x7610, R22 ;  /* 0x0000761000167816 */ /* 0x000fe20000000016 */
[----:B------:R-:W-:Y:S06]  /*a720*/  BRA `(.L_x_809) ;  /* 0x0000000c00747947 */ /* 0x000fec0003800000 */
.L_x_805:
        /* <DEDUP_REMOVED lines=9> */
.L_x_813:
[----:B------:R-:W2:Y:S02]  /*a7c0*/  LDG.E.U16 R0, desc[UR36][R2.64] ;  /* 0x0000002402007981 */ /* 0x000ea4000c1e1500 */
[----:B--2---:R-:W-:-:S05]  /*a7d0*/  HADD2.F32 R0, -RZ, R0.H0_H0 ;  /* 0x20000000ff007230 */ /* 0x004fca0000004100 */
[----:B------:R-:W-:-:S04]  /*a7e0*/  F2FP.BF16.F32.PACK_AB R0, RZ, R0 ;  /* 0x00000000ff00723e */ /* 0x000fc800000010ff */
[----:B------:R-:W-:Y:S01]  /*a7f0*/  PRMT R22, R0, 0x7610, R22 ;  /* 0x0000761000167816 */ /* 0x000fe20000000016 */
[----:B------:R-:W-:Y:S06]  /*a800*/  BRA `(.L_x_809) ;  /* 0x0000000c003c7947 */ /* 0x000fec0003800000 */
.L_x_812:
        /* <DEDUP_REMOVED lines=9> */
.L_x_815:
[----:B------:R-:W2:Y:S02]  /*a8a0*/  LDG.E.U16 R2, desc[UR36][R2.64] ;  /* 0x0000002402027981 */ /* 0x000ea4000c1e1500 */
[----:B--2---:R-:W-:-:S05]  /*a8b0*/  HADD2.F32 R0, -RZ, R2.H0_H0 ;  /* 0x20000002ff007230 */ /* 0x004fca0000004100 */
[----:B------:R-:W-:-:S04]  /*a8c0*/  F2FP.BF16.F32.PACK_AB R0, RZ, R0 ;  /* 0x00000000ff00723e */ /* 0x000fc800000010ff */
[----:B------:R-:W-:Y:S01]  /*a8d0*/  PRMT R22, R0, 0x7610, R22 ;  /* 0x0000761000167816 */ /* 0x000fe20000000016 */
[----:B------:R-:W-:Y:S06]  /*a8e0*/  BRA `(.L_x_809) ;  /* 0x0000000c00047947 */ /* 0x000fec0003800000 */
.L_x_814:
        /* <DEDUP_REMOVED lines=9> */
.L_x_804:
        /* <DEDUP_REMOVED lines=14> */
.L_x_818:
        /* <DEDUP_REMOVED lines=9> */
.L_x_817:
        /* <DEDUP_REMOVED lines=28> */
.L_x_820:
        /* <DEDUP_REMOVED lines=15> */
.L_x_819:
[----:B------:R0:W5:Y:S01]  /*ada0*/  LDG.E.U16 R22, desc[UR36][R2.64] ;  /* 0x0000002402167981 */ /* 0x000162000c1e1500 */
[----:B------:R-:W-:Y:S05]  /*adb0*/  BRA `(.L_x_809) ;  /* 0x0000000400d07947 */ /* 0x000fea0003800000 */
.L_x_816:
        /* <DEDUP_REMOVED lines=13> */
.L_x_823:
        /* <DEDUP_REMOVED lines=21> */
.L_x_827:
[----:B------:R-:W-:Y:S05]  /*afe0*/  BSYNC B1 ;  /* 0x0000000000017941 */ /* 0x000fea0003800000 */
.L_x_826:
[----:B------:R-:W-:Y:S01]  /*aff0*/  LEA R3, R0, 0x3b800000, 0x17 ;  /* 0x3b80000000037811 */ /* 0x000fe200078eb8ff */
[----:B------:R-:W-:-:S05]  /*b000*/  IMAD.SHL.U32 R0, R2, 0x100000, RZ ;  /* 0x0010000002007824 */ /* 0x000fca00078e00ff */
[----:B------:R-:W-:-:S07]  /*b010*/  LOP3.LUT R0, R3, R0, R4, 0xfe, !PT ;  /* 0x0000000003007212 */ /* 0x000fce00078efe04 */
.L_x_825:
[----:B------:R-:W-:Y:S05]  /*b020*/  BSYNC B0 ;  /* 0x0000000000007941 */ /* 0x000fea0003800000 */
.L_x_824:
[----:B------:R-:W-:-:S04]  /*b030*/  F2FP.BF16.F32.PACK_AB R0, RZ, R0 ;  /* 0x00000000ff00723e */ /* 0x000fc800000010ff */
[----:B------:R-:W-:Y:S01]  /*b040*/  PRMT R22, R0, 0x7610, R22 ;  /* 0x0000761000167816 */ /* 0x000fe20000000016 */
[----:B------:R-:W-:Y:S06]  /*b050*/  BRA `(.L_x_809) ;  /* 0x0000000400287947 */ /* 0x000fec0003800000 */
.L_x_822:
        /* <DEDUP_REMOVED lines=21> */
.L_x_831:
[----:B------:R-:W-:Y:S05]  /*b1b0*/  BSYNC B1 ;  /* 0x0000000000017941 */ /* 0x000fea0003800000 */
.L_x_830:
[----:B------:R-:W-:Y:S01]  /*b1c0*/  LEA R3, R0, 0x37800000, 0x17 ;  /* 0x3780000000037811 */ /* 0x000fe200078eb8ff */
[----:B------:R-:W-:-:S05]  /*b1d0*/  IMAD.SHL.U32 R0, R2, 0x200000, RZ ;  /* 0x0020000002007824 */ /* 0x000fca00078e00ff */
[----:B------:R-:W-:-:S07]  /*b1e0*/  LOP3.LUT R0, R3, R0, R4, 0xfe, !PT ;  /* 0x0000000003007212 */ /* 0x000fce00078efe04 */
.L_x_829:
[----:B------:R-:W-:Y:S05]  /*b1f0*/  BSYNC B0 ;  /* 0x0000000000007941 */ /* 0x000fea0003800000 */
.L_x_828:
[----:B------:R-:W-:-:S04]  /*b200*/  F2FP.BF16.F32.PACK_AB R0, RZ, R0 ;  /* 0x00000000ff00723e */ /* 0x000fc800000010ff */
[----:B------:R-:W-:Y:S01]  /*b210*/  PRMT R22, R0, 0x7610, R22 ;  /* 0x0000761000167816 */ /* 0x000fe20000000016 */
[----:B------:R-:W-:Y:S06]  /*b220*/  BRA `(.L_x_809) ;  /* 0x0000000000b47947 */ /* 0x000fec0003800000 */
.L_x_821:
        /* <DEDUP_REMOVED lines=14> */
.L_x_835:
[----:B------:R-:W-:Y:S05]  /*b310*/  BSYNC B0 ;  /* 0x0000000000007941 */ /* 0x000fea0003800000 */
.L_x_834:
[----:B------:R-:W-:-:S04]  /*b320*/  F2FP.BF16.F32.PACK_AB R0, RZ, R0 ;  /* 0x00000000ff00723e */ /* 0x000fc800000010ff */
[----:B------:R-:W-:Y:S01]  /*b330*/  PRMT R22, R0, 0x7610, R22 ;  /* 0x0000761000167816 */ /* 0x000fe20000000016 */
[----:B------:R-:W-:Y:S06]  /*b340*/  BRA `(.L_x_809) ;  /* 0x00000000006c7947 */ /* 0x000fec0003800000 */
.L_x_808:
        /* <DEDUP_REMOVED lines=16> */
.L_x_836:
[----:B------:R-:W-:Y:S01]  /*b450*/  PRMT R22, RZ, 0x7610, R22 ;  /* 0x00007610ff167816 */ /* 0x000fe20000000016 */
[----:B------:R-:W-:Y:S06]  /*b460*/  BRA `(.L_x_809) ;  /* 0x0000000000247947 */ /* 0x000fec0003800000 */
.L_x_833:
[----:B------:R-:W2:Y:S02]  /*b470*/  LDG.E.64 R2, desc[UR36][R2.64] ;  /* 0x0000002402027981 */ /* 0x000ea4000c1e1b00 */
[----:B--2---:R-:W0:Y:S02]  /*b480*/  I2F.U64 R0, R2 ;  /* 0x0000000200007312 */ /* 0x004e240000301000 */
[----:B0-----:R-:W-:-:S04]  /*b490*/  F2FP.BF16.F32.PACK_AB R0, RZ, R0 ;  /* 0x00000000ff00723e */ /* 0x001fc800000010ff */
[----:B------:R-:W-:Y:S01]  /*b4a0*/  PRMT R22, R0, 0x7610, R22 ;  /* 0x0000761000167816 */ /* 0x000fe20000000016 */
[----:B------:R-:W-:Y:S06]  /*b4b0*/  BRA `(.L_x_809) ;  /* 0x0000000000107947 */ /* 0x000fec0003800000 */
.L_x_832:
[----:B------:R-:W2:Y:S02]  /*b4c0*/  LDG.E R2, desc[UR36][R2.64] ;  /* 0x0000002402027981 */ /* 0x000ea4000c1e1900 */
[----:B--2---:R-:W-:-:S04]  /*b4d0*/  I2FP.F32.U32 R0, R2 ;  /* 0x0000000200007245 */ /* 0x004fc80000201000 */
[----:B------:R-:W-:-:S04]  /*b4e0*/  F2FP.BF16.F32.PACK_AB R0, RZ, R0 ;  /* 0x00000000ff00723e */ /* 0x000fc800000010ff */
[----:B------:R-:W-:-:S07]  /*b4f0*/  PRMT R22, R0, 0x7610, R22 ;  /* 0x0000761000167816 */ /* 0x000fce0000000016 */
.L_x_809:
        /* <DEDUP_REMOVED lines=19> */
.L_x_840:
[----:B------:R-:W2:Y:S02]  /*b630*/  LDG.E.U8 R2, desc[UR36][R2.64] ;  /* 0x0000002402027981 */ /* 0x000ea4000c1e1100 */
[----:B--2---:R-:W-:-:S04]  /*b640*/  I2FP.F32.U32 R0, R2 ;  /* 0x0000000200007245 */ /* 0x004fc80000201000 */
[----:B------:R-:W-:Y:S01]  /*b650*/  F2FP.BF16.F32.PACK_AB R0, RZ, R0 ;  /* 0x00000000ff00723e */ /* 0x000fe200000010ff */
[----:B------:R-:W-:Y:S06]  /*b660*/  BRA `(.L_x_842) ;  /* 0x0000000c00907947 */ /* 0x000fec0003800000 */
.L_x_839:
        /* <DEDUP_REMOVED lines=10> */
.L_x_844:
[----:B------:R-:W2:Y:S02]  /*b710*/  LDG.E R2, desc[UR36][R2.64] ;  /* 0x0000002402027981 */ /* 0x000ea4000c1e1900 */
[----:B--2---:R-:W-:-:S04]  /*b720*/  I2FP.F32.S32 R0, R2 ;  /* 0x0000000200007245 */ /* 0x004fc80000201400 */
[----:B------:R-:W-:Y:S01]  /*b730*/  F2FP.BF16.F32.PACK_AB R0, RZ, R0 ;  /* 0x00000000ff00723e */ /* 0x000fe200000010ff */
[----:B------:R-:W-:Y:S06]  /*b740*/  BRA `(.L_x_842) ;  /* 0x0000000c00587947 */ /* 0x000fec0003800000 */
.L_x_843:
[----:B------:R-:W2:Y:S02]  /*b750*/  LDG.E.U16 R2, desc[UR36][R2.64] ;  /* 0x0000002402027981 */ /* 0x000ea4000c1e1500 */
[----:B--2---:R-:W0:Y:S02]  /*b760*/  I2F.S16 R0, R2 ;  /* 0x0000000200007306 */ /* 0x004e240000101400 */
[----:B0-----:R-:W-:Y:S01]  /*b770*/  F2FP.BF16.F32.PACK_AB R0, RZ, R0 ;  /* 0x00000000ff00723e */ /* 0x001fe200000010ff */
[----:B------:R-:W-:Y:S06]  /*b780*/  BRA `(.L_x_842) ;  /* 0x0000000c00487947 */ /* 0x000fec0003800000 */
.L_x_838:
        /* <DEDUP_REMOVED lines=9> */
.L_x_846:
[----:B------:R-:W2:Y:S02]  /*b820*/  LDG.E.U16 R0, desc[UR36][R2.64] ;  /* 0x0000002402007981 */ /* 0x000ea4000c1e1500 */
[----:B--2---:R-:W-:-:S05]  /*b830*/  HADD2.F32 R0, -RZ, R0.H0_H0 ;  /* 0x20000000ff007230 */ /* 0x004fca0000004100 */
[----:B------:R-:W-:Y:S01]  /*b840*/  F2FP.BF16.F32.PACK_AB R0, RZ, R0 ;  /* 0x00000000ff00723e */ /* 0x000fe200000010ff */
[----:B------:R-:W-:Y:S06]  /*b850*/  BRA `(.L_x_842) ;  /* 0x0000000c00147947 */ /* 0x000fec0003800000 */
.L_x_845:
        /* <DEDUP_REMOVED lines=9> */
.L_x_848:
[----:B------:R-:W2:Y:S02]  /*b8f0*/  LDG.E.U16 R2, desc[UR36][R2.64] ;  /* 0x0000002402027981 */ /* 0x000ea4000c1e1500 */
[----:B--2---:R-:W-:-:S05]  /*b900*/  HADD2.F32 R0, -RZ, R2.H0_H0 ;  /* 0x20000002ff007230 */ /* 0x004fca0000004100 */
[----:B------:R-:W-:Y:S01]  /*b910*/  F2FP.BF16.F32.PACK_AB R0, RZ, R0 ;  /* 0x00000000ff00723e */ /* 0x000fe200000010ff */
[----:B------:R-:W-:Y:S06]  /*b920*/  BRA `(.L_x_842) ;  /* 0x0000000800e07947 */ /* 0x000fec0003800000 */
.L_x_847:
        /* <DEDUP_REMOVED lines=8> */
.L_x_837:
        /* <DEDUP_REMOVED lines=13> */
.L_x_851:
        /* <DEDUP_REMOVED lines=8> */
.L_x_850:
        /* <DEDUP_REMOVED lines=28> */
.L_x_853:
        /* <DEDUP_REMOVED lines=15> */
.L_x_852:
[----:B------:R0:W5:Y:S01]  /*bdb0*/  LDG.E.U16 R0, desc[UR36][R2.64] ;  /* 0x0000002402007981 */ /* 0x000162000c1e1500 */
[----:B------:R-:W-:Y:S05]  /*bdc0*/  BRA `(.L_x_842) ;  /* 0x0000000400b87947 */ /* 0x000fea0003800000 */
.L_x_849:
        /* <DEDUP_REMOVED lines=12> */
.L_x_856:
        /* <DEDUP_REMOVED lines=21> */
.L_x_860:
[----:B------:R-:W-:Y:S05]  /*bfe0*/  BSYNC B1 ;  /* 0x0000000000017941 */ /* 0x000fea0003800000 */
.L_x_859:
[----:B------:R-:W-:Y:S01]  /*bff0*/  LEA R3, R0, 0x3b800000, 0x17 ;  /* 0x3b80000000037811 */ /* 0x000fe200078eb8ff */
[----:B------:R-:W-:-:S05]  /*c000*/  IMAD.SHL.U32 R0, R2, 0x100000, RZ ;  /* 0x0010000002007824 */ /* 0x000fca00078e00ff */
[----:B------:R-:W-:-:S07]  /*c010*/  LOP3.LUT R0, R3, R0, R4, 0xfe, !PT ;  /* 0x0000000003007212 */ /* 0x000fce00078efe04 */
.L_x_858:
[----:B------:R-:W-:Y:S05]  /*c020*/  BSYNC B0 ;  /* 0x0000000000007941 */ /* 0x000fea0003800000 */
.L_x_857:
[----:B------:R-:W-:Y:S01]  /*c030*/  F2FP.BF16.F32.PACK_AB R0, RZ, R0 ;  /* 0x00000000ff00723e */ /* 0x000fe200000010ff */
[----:B------:R-:W-:Y:S06]  /*c040*/  BRA `(.L_x_842) ;  /* 0x0000000400187947 */ /* 0x000fec0003800000 */
.L_x_855:
        /* <DEDUP_REMOVED lines=21> */
.L_x_864:
[----:B------:R-:W-:Y:S05]  /*c1a0*/  BSYNC B1 ;  /* 0x0000000000017941 */ /* 0x000fea0003800000 */
.L_x_863:
[----:B------:R-:W-:Y:S01]  /*c1b0*/  LEA R3, R0, 0x37800000, 0x17 ;  /* 0x3780000000037811 */ /* 0x000fe200078eb8ff */
[----:B------:R-:W-:-:S05]  /*c1c0*/  IMAD.SHL.U32 R0, R2, 0x200000, RZ ;  /* 0x0020000002007824 */ /* 0x000fca00078e00ff */
[----:B------:R-:W-:-:S07]  /*c1d0*/  LOP3.LUT R0, R3, R0, R4, 0xfe, !PT ;  /* 0x0000000003007212 */ /* 0x000fce00078efe04 */
.L_x_862:
[----:B------:R-:W-:Y:S05]  /*c1e0*/  BSYNC B0 ;  /* 0x0000000000007941 */ /* 0x000fea0003800000 */
.L_x_861:
[----:B------:R-:W-:Y:S01]  /*c1f0*/  F2FP.BF16.F32.PACK_AB R0, RZ, R0 ;  /* 0x00000000ff00723e */ /* 0x000fe200000010ff */
[----:B------:R-:W-:Y:S06]  /*c200*/  BRA `(.L_x_842) ;  /* 0x0000000000a87947 */ /* 0x000fec0003800000 */
.L_x_854:
        /* <DEDUP_REMOVED lines=14> */
.L_x_868:
[----:B------:R-:W-:Y:S05]  /*c2f0*/  BSYNC B0 ;  /* 0x0000000000007941 */ /* 0x000fea0003800000 */
.L_x_867:
[----:B------:R-:W-:Y:S01]  /*c300*/  F2FP.BF16.F32.PACK_AB R0, RZ, R0 ;  /* 0x00000000ff00723e */ /* 0x000fe200000010ff */
[----:B------:R-:W-:Y:S06]  /*c310*/  BRA `(.L_x_842) ;  /* 0x0000000000647947 */ /* 0x000fec0003800000 */
.L_x_841:
        /* <DEDUP_REMOVED lines=16> */
.L_x_869:
[----:B------:R-:W-:Y:S01]  /*c420*/  PRMT R0, RZ, 0x7610, R0 ;  /* 0x00007610ff007816 */ /* 0x000fe20000000000 */
[----:B------:R-:W-:Y:S06]  /*c430*/  BRA `(.L_x_842) ;  /* 0x00000000001c7947 */ /* 0x000fec0003800000 */
.L_x_866:
[----:B------:R-:W2:Y:S02]  /*c440*/  LDG.E.64 R2, desc[UR36][R2.64] ;  /* 0x0000002402027981 */ /* 0x000ea4000c1e1b00 */
[----:B--2---:R-:W0:Y:S02]  /*c450*/  I2F.U64 R0, R2 ;  /* 0x0000000200007312 */ /* 0x004e240000301000 */
[----:B0-----:R-:W-:Y:S01]  /*c460*/  F2FP.BF16.F32.PACK_AB R0, RZ, R0 ;  /* 0x00000000ff00723e */ /* 0x001fe200000010ff */
[----:B------:R-:W-:Y:S06]  /*c470*/  BRA `(.L_x_842) ;  /* 0x00000000000c7947 */ /* 0x000fec0003800000 */
.L_x_865:
[----:B------:R-:W2:Y:S02]  /*c480*/  LDG.E R2, desc[UR36][R2.64] ;  /* 0x0000002402027981 */ /* 0x000ea4000c1e1900 */
[----:B--2---:R-:W-:-:S04]  /*c490*/  I2FP.F32.U32 R0, R2 ;  /* 0x0000000200007245 */ /* 0x004fc80000201000 */
[----:B------:R-:W-:-:S07]  /*c4a0*/  F2FP.BF16.F32.PACK_AB R0, RZ, R0 ;  /* 0x00000000ff00723e */ /* 0x000fce00000010ff */
.L_x_842:
        /* <DEDUP_REMOVED lines=20> */
.L_x_873:
[----:B------:R-:W-:-:S06]  /*c5f0*/  IMAD.U32 R3, R3, 0x10000, RZ ;  /* 0x0001000003037824 */ /* 0x000fcc00078e00ff */
[----:B------:R-:W0:Y:S02]  /*c600*/  F2I.S64.TRUNC R2, R3 ;  /* 0x0000000300027311 */ /* 0x000e24000020d900 */
[----:B0-----:R0:W-:Y:S01]  /*c610*/  STG.E.U8 desc[UR36][R16.64], R2 ;  /* 0x0000000210007986 */ /* 0x0011e2000c101124 */
[----:B------:R-:W-:Y:S05]  /*c620*/  BRA `(.L_x_875) ;  /* 0x0000000c00847947 */ /* 0x000fea0003800000 */
.L_x_872:
        /* <DEDUP_REMOVED lines=10> */
.L_x_877:
[----:B------:R-:W-:-:S06]  /*c6d0*/  IMAD.U32 R3, R3, 0x10000, RZ ;  /* 0x0001000003037824 */ /* 0x000fcc00078e00ff */
[----:B------:R-:W0:Y:S02]  /*c6e0*/  F2I.FTZ.TRUNC.NTZ R3, R3 ;  /* 0x0000000300037305 */ /* 0x000e24000021f100 */
[----:B0-----:R0:W-:Y:S01]  /*c6f0*/  STG.E desc[UR36][R16.64], R3 ;  /* 0x0000000310007986 */ /* 0x0011e2000c101924 */
[----:B------:R-:W-:Y:S05]  /*c700*/  BRA `(.L_x_875) ;  /* 0x0000000c004c7947 */ /* 0x000fea0003800000 */
.L_x_876:
[----:B------:R-:W-:-:S06]  /*c710*/  IMAD.U32 R3, R3, 0x10000, RZ ;  /* 0x0001000003037824 */ /* 0x000fcc00078e00ff */
[----:B------:R-:W0:Y:S02]  /*c720*/  F2I.FTZ.TRUNC.NTZ R3, R3 ;  /* 0x0000000300037305 */ /* 0x000e24000021f100 */
[----:B0-----:R0:W-:Y:S01]  /*c730*/  STG.E.U16 desc[UR36][R16.64], R3 ;  /* 0x0000000310007986 */ /* 0x0011e2000c101524 */
[----:B------:R-:W-:Y:S05]  /*c740*/  BRA `(.L_x_875) ;  /* 0x0000000c003c7947 */ /* 0x000fea0003800000 */
.L_x_871:
        /* <DEDUP_REMOVED lines=9> */
.L_x_879:
[----:B------:R-:W-:-:S05]  /*c7e0*/  IMAD.U32 R0, R3, 0x10000, RZ ;  /* 0x0001000003007824 */ /* 0x000fca00078e00ff */
[----:B------:R-:W-:-:S05]  /*c7f0*/  F2FP.F16.F32.PACK_AB R0, RZ, R0 ;  /* 0x00000000ff00723e */ /* 0x000fca00000000ff */
[----:B------:R0:W-:Y:S01]  /*c800*/  STG.E.U16 desc[UR36][R16.64], R0 ;  /* 0x0000000010007986 */ /* 0x0001e2000c101524 */
[----:B------:R-:W-:Y:S05]  /*c810*/  BRA `(.L_x_875) ;  /* 0x0000000c00087947 */ /* 0x000fea0003800000 */
.L_x_878:
        /* <DEDUP_REMOVED lines=10> */
.L_x_881:
[----:B------:R-:W-:-:S05]  /*c8c0*/  IMAD.U32 R3, R3, 0x10000, RZ ;  /* 0x0001000003037824 */ /* 0x000fca00078e00ff */
[----:B------:R-:W-:-:S04]  /*c8d0*/  F2FP.F16.F32.PACK_AB R3, RZ, R3 ;  /* 0x00000003ff03723e */ /* 0x000fc800000000ff */
[----:B------:R-:W-:-:S05]  /*c8e0*/  PRMT R3, R3, 0x5410, RZ ;  /* 0x0000541003037816 */ /* 0x000fca00000000ff */
[----:B------:R0:W-:Y:S01]  /*c8f0*/  STG.E desc[UR36][R16.64], R3 ;  /* 0x0000000310007986 */ /* 0x0001e2000c101924 */
[----:B------:R-:W-:Y:S05]  /*c900*/  BRA `(.L_x_875) ;  /* 0x0000000800cc7947 */ /* 0x000fea0003800000 */
.L_x_880:
[----:B------:R-:W-:-:S04]  /*c910*/  IMAD.U32 R2, R3, 0x10000, RZ ;  /* 0x0001000003027824 */ /* 0x000fc800078e00ff */
[----:B------:R-:W-:-:S06]  /*c920*/  FMUL.FTZ R2, R2, 1 ;  /* 0x3f80000002027820 */ /* 0x000fcc0000410000 */
[----:B------:R-:W0:Y:S02]  /*c930*/  F2F.F64.F32 R2, R2 ;  /* 0x0000000200027310 */ /* 0x000e240000201800 */
[----:B0-----:R0:W-:Y:S01]  /*c940*/  STG.E.64 desc[UR36][R16.64], R2 ;  /* 0x0000000210007986 */ /* 0x0011e2000c101b24 */
[----:B------:R-:W-:Y:S05]  /*c950*/  BRA `(.L_x_875) ;  /* 0x0000000800b87947 */ /* 0x000fea0003800000 */
.L_x_870:
        /* <DEDUP_REMOVED lines=13> */
.L_x_884:
[----:B------:R-:W-:Y:S01]  /*ca30*/  IMAD.U32 R3, R3, 0x10000, RZ ;  /* 0x0001000003037824 */ /* 0x000fe200078e00ff */
[----:B------:R-:W-:-:S03]  /*ca40*/  CS2R R6, SRZ ;  /* 0x0000000000067805 */ /* 0x000fc6000001ff00 */
[----:B------:R-:W-:-:S04]  /*ca50*/  FMUL.FTZ R3, R3, 1 ;  /* 0x3f80000003037820 */ /* 0x000fc80000410000 */
[----:B------:R-:W0:Y:S02]  /*ca60*/  F2F.F64.F32 R4, R3 ;  /* 0x0000000300047310 */ /* 0x000e240000201800 */
[----:B0-----:R0:W-:Y:S01]  /*ca70*/  STG.E.128 desc[UR36][R16.64], R4 ;  /* 0x0000000410007986 */ /* 0x0011e2000c101d24 */
[----:B------:R-:W-:Y:S05]  /*ca80*/  BRA `(.L_x_875) ;  /* 0x00000008006c7947 */ /* 0x000fea0003800000 */
.L_x_883:
        /* <DEDUP_REMOVED lines=21> */
.L_x_888:
[----:B------:R-:W-:Y:S05]  /*cbe0*/  BSYNC B0 ;  /* 0x0000000000007941 */ /* 0x000fea0003800000 */
.L_x_887:
[----:B------:R-:W-:-:S05]  /*cbf0*/  LOP3.LUT R3, R0, R3, RZ, 0xfc, !PT ;  /* 0x0000000300037212 */ /* 0x000fca00078efcff */
[----:B------:R0:W-:Y:S01]  /*cc00*/  STG.E.U8 desc[UR36][R16.64], R3 ;  /* 0x0000000310007986 */ /* 0x0001e2000c101124 */
[----:B------:R-:W-:Y:S05]  /*cc10*/  BRA `(.L_x_875) ;  /* 0x0000000800087947 */ /* 0x000fea0003800000 */
.L_x_886:
        /* <DEDUP_REMOVED lines=13> */
.L_x_890:
[----:B------:R-:W-:Y:S01]  /*ccf0*/  IMAD.MOV.U32 R0, RZ, RZ, 0x7f ;  /* 0x0000007fff007424 */ /* 0x000fe200078e00ff */
[----:B------:R-:W-:-:S04]  /*cd00*/  ISETP.GT.U32.AND P0, PT, R2, 0x7f800000, PT ;  /* 0x7f8000000200780c */ /* 0x000fc80003f04070 */
[----:B------:R-:W-:-:S09]  /*cd10*/  SEL R0, R0, 0x7c, P0 ;  /* 0x0000007c00007807 */ /* 0x000fd20000000000 */
.L_x_891:
[----:B------:R-:W-:Y:S05]  /*cd20*/  BSYNC B0 ;  /* 0x0000000000007941 */ /* 0x000fea0003800000 */
.L_x_889:
[----:B------:R-:W-:-:S04]  /*cd30*/  LOP3.LUT R2, R3, 0x80000000, RZ, 0xc0, !PT ;  /* 0x8000000003027812 */ /* 0x000fc800078ec0ff */
[----:B------:R-:W-:-:S04]  /*cd40*/  SHF.R.U32.HI R3, RZ, 0x18, R2 ;  /* 0x00000018ff037819 */ /* 0x000fc80000011602 */
[----:B------:R-:W-:-:S05]  /*cd50*/  LOP3.LUT R3, R0, R3, RZ, 0xfc, !PT ;  /* 0x0000000300037212 */ /* 0x000fca00078efcff */
[----:B------:R0:W-:Y:S01]  /*cd60*/  STG.E.U8 desc[UR36][R16.64], R3 ;  /* 0x0000000310007986 */ /* 0x0001e2000c101124 */
[----:B------:R-:W-:Y:S05]  /*cd70*/  BRA `(.L_x_875) ;  /* 0x0000000400b07947 */ /* 0x000fea0003800000 */
.L_x_885:
[----:B------:R0:W-:Y:S01]  /*cd80*/  STG.E.U16 desc[UR36][R16.64], R3 ;  /* 0x0000000310007986 */ /* 0x0001e2000c101524 */
[----:B------:R-:W-:Y:S05]  /*cd90*/  BRA `(.L_x_875) ;  /* 0x0000000400a87947 */ /* 0x000fea0003800000 */
.L_x_882:
        /* <DEDUP_REMOVED lines=12> */
.L_x_894:
        /* <DEDUP_REMOVED lines=17> */
.L_x_897:
[----:B------:R-:W-:-:S04]  /*cf70*/  LOP3.LUT R2, R3, 0x80000000, RZ, 0xc0, !PT ;  /* 0x8000000003027812 */ /* 0x000fc800078ec0ff */
[----:B------:R-:W-:-:S04]  /*cf80*/  SHF.R.U32.HI R3, RZ, 0x18, R2 ;  /* 0x00000018ff037819 */ /* 0x000fc80000011602 */
[----:B------:R-:W-:-:S04]  /*cf90*/  LOP3.LUT R0, R0, R3, RZ, 0xfc, !PT ;  /* 0x0000000300007212 */ /* 0x000fc800078efcff */
[----:B------:R-:W-:-:S07]  /*cfa0*/  PRMT R8, R0, 0x7610, R8 ;  /* 0x0000761000087816 */ /* 0x000fce0000000008 */
.L_x_896:
[----:B------:R-:W-:Y:S05]  /*cfb0*/  BSYNC B0 ;  /* 0x0000000000007941 */ /* 0x000fea0003800000 */
.L_x_895:
[----:B------:R3:W-:Y:S01]  /*cfc0*/  STG.E.U8 desc[UR36][R16.64], R8 ;  /* 0x0000000810007986 */ /* 0x0007e2000c101124 */
[----:B------:R-:W-:Y:S05]  /*cfd0*/  BRA `(.L_x_875) ;  /* 0x0000000400187947 */ /* 0x000fea0003800000 */
.L_x_893:
        /* <DEDUP_REMOVED lines=17> */
.L_x_900:
[----:B------:R-:W-:-:S04]  /*d0f0*/  LOP3.LUT R2, R3, 0x80000000, RZ, 0xc0, !PT ;  /* 0x8000000003027812 */ /* 0x000fc800078ec0ff */
[----:B------:R-:W-:-:S04]  /*d100*/  SHF.R.U32.HI R3, RZ, 0x18, R2 ;  /* 0x00000018ff037819 */ /* 0x000fc80000011602 */
[----:B------:R-:W-:-:S04]  /*d110*/  LOP3.LUT R0, R0, R3, RZ, 0xfc, !PT ;  /* 0x0000000300007212 */ /* 0x000fc800078efcff */
[----:B------:R-:W-:-:S07]  /*d120*/  PRMT R8, R0, 0x7610, R8 ;  /* 0x0000761000087816 */ /* 0x000fce0000000008 */
.L_x_899:
[----:B------:R-:W-:Y:S05]  /*d130*/  BSYNC B0 ;  /* 0x0000000000007941 */ /* 0x000fea0003800000 */
.L_x_898:
[----:B------:R0:W-:Y:S01]  /*d140*/  STG.E.U8 desc[UR36][R16.64], R8 ;  /* 0x0000000810007986 */ /* 0x0001e2000c101124 */
[----:B------:R-:W-:Y:S05]  /*d150*/  BRA `(.L_x_875) ;  /* 0x0000000000b87947 */ /* 0x000fea0003800000 */
.L_x_892:
        /* <DEDUP_REMOVED lines=22> */
.L_x_874:
        /* <DEDUP_REMOVED lines=16> */
.L_x_903:
[----:B------:R-:W-:Y:S05]  /*d3c0*/  BRA `(.L_x_875) ;  /* 0x00000000001c7947 */ /* 0x000fea0003800000 */
.L_x_902:
[----:B------:R-:W-:-:S06]  /*d3d0*/  IMAD.U32 R3, R3, 0x10000, RZ ;  /* 0x0001000003037824 */ /* 0x000fcc00078e00ff */
[----:B------:R-:W0:Y:S02]  /*d3e0*/  F2I.U64.TRUNC R2, R3 ;  /* 0x0000000300027311 */ /* 0x000e24000020d800 */
[----:B0-----:R1:W-:Y:S01]  /*d3f0*/  STG.E.64 desc[UR36][R16.64], R2 ;  /* 0x0000000210007986 */ /* 0x0013e2000c101b24 */
[----:B------:R-:W-:Y:S05]  /*d400*/  BRA `(.L_x_875) ;  /* 0x00000000000c7947 */ /* 0x000fea0003800000 */
.L_x_901:
[----:B------:R-:W-:-:S06]  /*d410*/  IMAD.U32 R3, R3, 0x10000, RZ ;  /* 0x0001000003037824 */ /* 0x000fcc00078e00ff */
[----:B------:R-:W0:Y:S02]  /*d420*/  F2I.FTZ.U32.TRUNC.NTZ R3, R3 ;  /* 0x0000000300037305 */ /* 0x000e24000021f000 */
[----:B0-----:R0:W-:Y:S02]  /*d430*/  STG.E desc[UR36][R16.64], R3 ;  /* 0x0000000310007986 */ /* 0x0011e4000c101924 */
.L_x_875:
[----:B------:R-:W-:-:S07]  /*d440*/  VIADD R19, R19, 0x80 ;  /* 0x0000008013137836 */ /* 0x000fce0000000000 */
.L_x_802:
[----:B------:R-:W-:Y:S05]  /*d450*/  BSYNC B6 ;  /* 0x0000000000067941 */ /* 0x000fea0003800000 */
.L_x_801:
[----:B------:R-:W-:Y:S02]  /*d460*/  ULDC UR4, c[0x0][0x210] ;  /* 0x0000840000047ab9 */ /* 0x000fe40000000800 */
[----:B------:R-:W-:-:S13]  /*d470*/  ISETP.GE.AND P0, PT, R19, UR4, PT ;  /* 0x0000000413007c0c */ /* 0x000fda000bf06270 */
[----:B------:R-:W-:Y:S05]  /*d480*/  @P0 EXIT ;  /* 0x000000000000094d */ /* 0x000fea0003800000 */
        /* <DEDUP_REMOVED lines=354> */
.L_x_904:
        /* <DEDUP_REMOVED lines=23> */
.L_x_908:
[----:B------:R-:W2:Y:S02]  /*ec20*/  LDG.E.U8 R2, desc[UR36][R2.64] ;  /* 0x0000002402027981 */ /* 0x000ea4000c1e1100 */
[----:B--2---:R-:W-:-:S04]  /*ec30*/  I2FP.F32.U32 R0, R2 ;  /* 0x0000000200007245 */ /* 0x004fc80000201000 */
[----:B------:R-:W-:-:S04]  /*ec40*/  F2FP.BF16.F32.PACK_AB R0, RZ, R0 ;  /* 0x00000000ff00723e */ /* 0x000fc800000010ff */
[----:B------:R-:W-:Y:S01]  /*ec50*/  PRMT R19, R0, 0x7610, R19 ;  /* 0x0000761000137816 */ /* 0x000fe20000000013 */
[----:B------:R-:W-:Y:S06]  /*ec60*/  BRA `(.L_x_910) ;  /* 0x0000000c00c87947 */ /* 0x000fec0003800000 */
.L_x_907:
        /* <DEDUP_REMOVED lines=11> */
.L_x_912:
[----:B------:R-:W2:Y:S02]  /*ed20*/  LDG.E R2, desc[UR36][R2.64] ;  /* 0x0000002402027981 */ /* 0x000ea4000c1e1900 */
[----:B--2---:R-:W-:-:S04]  /*ed30*/  I2FP.F32.S32 R0, R2 ;  /* 0x0000000200007245 */ /* 0x004fc80000201400 */
[----:B------:R-:W-:-:S04]  /*ed40*/  F2FP.BF16.F32.PACK_AB R0, RZ, R0 ;  /* 0x00000000ff00723e */ /* 0x000fc800000010ff */
[----:B------:R-:W-:Y:S01]  /*ed50*/  PRMT R19, R0, 0x7610, R19 ;  /* 0x0000761000137816 */ /* 0x000fe20000000013 */
[----:B------:R-:W-:Y:S06]  /*ed60*/  BRA `(.L_x_910) ;  /* 0x0000000c00887947 */ /* 0x000fec0003800000 */
.L_x_911:
[----:B------:R-:W2:Y:S02]  /*ed70*/  LDG.E.U16 R2, desc[UR36][R2.64] ;  /* 0x0000002402027981 */ /* 0x000ea4000c1e1500 */
[----:B--2---:R-:W0:Y:S02]  /*ed80*/  I2F.S16 R0, R2 ;  /* 0x0000000200007306 */ /* 0x004e240000101400 */
[----:B0-----:R-:W-:-:S04]  /*ed90*/  F2FP.BF16.F32.PACK_AB R0, RZ, R0 ;  /* 0x00000000ff00723e */ /* 0x001fc800000010ff */
[----:B------:R-:W-:Y:S01]  /*eda0*/  PRMT R19, R0, 0x7610, R19 ;  /* 0x0000761000137816 */ /* 0x000fe20000000013 */
[----:B------:R-:W-:Y:S06]  /*edb0*/  BRA `(.L_x_910) ;  /* 0x0000000c00747947 */ /* 0x000fec0003800000 */
.L_x_906:
        /* <DEDUP_REMOVED lines=9> */
.L_x_914:
[----:B------:R-:W2:Y:S02]  /*ee50*/  LDG.E.U16 R0, desc[UR36][R2.64] ;  /* 0x0000002402007981 */ /* 0x000ea4000c1e1500 */
[----:B--2---:R-:W-:-:S05]  /*ee60*/  HADD2.F32 R0, -RZ, R0.H0_H0 ;  /* 0x20000000ff007230 */ /* 0x004fca0000004100 */
[----:B------:R-:W-:-:S04]  /*ee70*/  F2FP.BF16.F32.PACK_AB R0, RZ, R0 ;  /* 0x00000000ff00723e */ /* 0x000fc800000010ff */
[----:B------:R-:W-:Y:S01]  /*ee80*/  PRMT R19, R0, 0x7610, R19 ;  /* 0x0000761000137816 */ /* 0x000fe20000000013 */
[----:B------:R-:W-:Y:S06]  /*ee90*/  BRA `(.L_x_910) ;  /* 0x0000000c003c7947 */ /* 0x000fec0003800000 */
.L_x_913:
        /* <DEDUP_REMOVED lines=9> */
.L_x_916:
[----:B------:R-:W2:Y:S02]  /*ef30*/  LDG.E.U16 R2, desc[UR36][R2.64] ;  /* 0x0000002402027981 */ /* 0x000ea4000c1e1500 */
[----:B--2---:R-:W-:-:S05]  /*ef40*/  HADD2.F32 R0, -RZ, R2.H0_H0 ;  /* 0x20000002ff007230 */ /* 0x004fca0000004100 */
[----:B------:R-:W-:-:S04]  /*ef50*/  F2FP.BF16.F32.PACK_AB R0, RZ, R0 ;  /* 0x00000000ff00723e */ /* 0x000fc800000010ff */
[----:B------:R-:W-:Y:S01]  /*ef60*/  PRMT R19, R0, 0x7610, R19 ;  /* 0x0000761000137816 */ /* 0x000fe20000000013 */
[----:B------:R-:W-:Y:S06]  /*ef70*/  BRA `(.L_x_910) ;  /* 0x0000000c00047947 */ /* 0x000fec0003800000 */
.L_x_915:
        /* <DEDUP_REMOVED lines=9> */
.L_x_905:
        /* <DEDUP_REMOVED lines=14> */
.L_x_919:
        /* <DEDUP_REMOVED lines=9> */
.L_x_918:
        /* <DEDUP_REMOVED lines=28> */
.L_x_921:
        /* <DEDUP_REMOVED lines=15> */
.L_x_920:
[----:B------:R0:W5:Y:S01]  /*f430*/  LDG.E.U16 R19, desc[UR36][R2.64] ;  /* 0x0000002402137981 */ /* 0x000162000c1e1500 */
[----:B------:R-:W-:Y:S05]  /*f440*/  BRA `(.L_x_910) ;  /* 0x0000000400d07947 */ /* 0x000fea0003800000 */
.L_x_917:
        /* <DEDUP_REMOVED lines=13> */
.L_x_924:
        /* <DEDUP_REMOVED lines=21> */
.L_x_928:
[----:B------:R-:W-:Y:S05]  /*f670*/  BSYNC B1 ;  /* 0x0000000000017941 */ /* 0x000fea0003800000 */
.L_x_927:
[----:B------:R-:W-:Y:S01]  /*f680*/  LEA R3, R0, 0x3b800000, 0x17 ;  /* 0x3b80000000037811 */ /* 0x000fe200078eb8ff */
[----:B------:R-:W-:-:S05]  /*f690*/  IMAD.SHL.U32 R0, R2, 0x100000, RZ ;  /* 0x0010000002007824 */ /* 0x000fca00078e00ff */
[----:B------:R-:W-:-:S07]  /*f6a0*/  LOP3.LUT R0, R3, R0, R4, 0xfe, !PT ;  /* 0x0000000003007212 */ /* 0x000fce00078efe04 */
.L_x_926:
[----:B------:R-:W-:Y:S05]  /*f6b0*/  BSYNC B0 ;  /* 0x0000000000007941 */ /* 0x000fea0003800000 */
.L_x_925:
[----:B------:R-:W-:-:S04]  /*f6c0*/  F2FP.BF16.F32.PACK_AB R0, RZ, R0 ;  /* 0x00000000ff00723e */ /* 0x000fc800000010ff */
[----:B------:R-:W-:Y:S01]  /*f6d0*/  PRMT R19, R0, 0x7610, R19 ;  /* 0x0000761000137816 */ /* 0x000fe20000000013 */
[----:B------:R-:W-:Y:S06]  /*f6e0*/  BRA `(.L_x_910) ;  /* 0x0000000400287947 */ /* 0x000fec0003800000 */
.L_x_923:
        /* <DEDUP_REMOVED lines=21> */
.L_x_932:
[----:B------:R-:W-:Y:S05]  /*f840*/  BSYNC B1 ;  /* 0x0000000000017941 */ /* 0x000fea0003800000 */
.L_x_931:
[----:B------:R-:W-:Y:S01]  /*f850*/  LEA R3, R0, 0x37800000, 0x17 ;  /* 0x3780000000037811 */ /* 0x000fe200078eb8ff */
[----:B------:R-:W-:-:S05]  /*f860*/  IMAD.SHL.U32 R0, R2, 0x200000, RZ ;  /* 0x0020000002007824 */ /* 0x000fca00078e00ff */
[----:B------:R-:W-:-:S07]  /*f870*/  LOP3.LUT R0, R3, R0, R4, 0xfe, !PT ;  /* 0x0000000003007212 */ /* 0x000fce00078efe04 */
.L_x_930:
[----:B------:R-:W-:Y:S05]  /*f880*/  BSYNC B0 ;  /* 0x0000000000007941 */ /* 0x000fea0003800000 */
.L_x_929:
[----:B------:R-:W-:-:S04]  /*f890*/  F2FP.BF16.F32.PACK_AB R0, RZ, R0 ;  /* 0x00000000ff00723e */ /* 0x000fc800000010ff */
[----:B------:R-:W-:Y:S01]  /*f8a0*/  PRMT R19, R0, 0x7610, R19 ;  /* 0x0000761000137816 */ /* 0x000fe20000000013 */
[----:B------:R-:W-:Y:S06]  /*f8b0*/  BRA `(.L_x_910) ;  /* 0x0000000000b47947 */ /* 0x000fec0003800000 */
.L_x_922:
        /* <DEDUP_REMOVED lines=14> */
.L_x_936:
[----:B------:R-:W-:Y:S05]  /*f9a0*/  BSYNC B0 ;  /* 0x0000000000007941 */ /* 0x000fea0003800000 */
.L_x_935:
[----:B------:R-:W-:-:S04]  /*f9b0*/  F2FP.BF16.F32.PACK_AB R0, RZ, R0 ;  /* 0x00000000ff00723e */ /* 0x000fc800000010ff */
[----:B------:R-:W-:Y:S01]  /*f9c0*/  PRMT R19, R0, 0x7610, R19 ;  /* 0x0000761000137816 */ /* 0x000fe20000000013 */
[----:B------:R-:W-:Y:S06]  /*f9d0*/  BRA `(.L_x_910) ;  /* 0x00000000006c7947 */ /* 0x000fec0003800000 */
.L_x_909:
        /* <DEDUP_REMOVED lines=16> */
.L_x_937:
[----:B------:R-:W-:Y:S01]  /*fae0*/  PRMT R19, RZ, 0x7610, R19 ;  /* 0x00007610ff137816 */ /* 0x000fe20000000013 */
[----:B------:R-:W-:Y:S06]  /*faf0*/  BRA `(.L_x_910) ;  /* 0x0000000000247947 */ /* 0x000fec0003800000 */
.L_x_934:
[----:B------:R-:W2:Y:S02]  /*fb00*/  LDG.E.64 R2, desc[UR36][R2.64] ;  /* 0x0000002402027981 */ /* 0x000ea4000c1e1b00 */
[----:B--2---:R-:W0:Y:S02]  /*fb10*/  I2F.U64 R0, R2 ;  /* 0x0000000200007312 */ /* 0x004e240000301000 */
[----:B0-----:R-:W-:-:S04]  /*fb20*/  F2FP.BF16.F32.PACK_AB R0, RZ, R0 ;  /* 0x00000000ff00723e */ /* 0x001fc800000010ff */
[----:B------:R-:W-:Y:S01]  /*fb30*/  PRMT R19, R0, 0x7610, R19 ;  /* 0x0000761000137816 */ /* 0x000fe20000000013 */
[----:B------:R-:W-:Y:S06]  /*fb40*/  BRA `(.L_x_910) ;  /* 0x0000000000107947 */ /* 0x000fec0003800000 */
.L_x_933:
[----:B------:R-:W2:Y:S02]  /*fb50*/  LDG.E R2, desc[UR36][R2.64] ;  /* 0x0000002402027981 */ /* 0x000ea4000c1e1900 */
[----:B--2---:R-:W-:-:S04]  /*fb60*/  I2FP.F32.U32 R0, R2 ;  /* 0x0000000200007245 */ /* 0x004fc80000201000 */
[----:B------:R-:W-:-:S04]  /*fb70*/  F2FP.BF16.F32.PACK_AB R0, RZ, R0 ;  /* 0x00000000ff00723e */ /* 0x000fc800000010ff */
[----:B------:R-:W-:-:S07]  /*fb80*/  PRMT R19, R0, 0x7610, R19 ;  /* 0x0000761000137816 */ /* 0x000fce0000000013 */
.L_x_910:
        /* <DEDUP_REMOVED lines=19> */
.L_x_941:
[----:B------:R-:W2:Y:S02]  /*fcc0*/  LDG.E.U8 R2, desc[UR36][R2.64] ;  /* 0x0000002402027981 */ /* 0x000ea4000c1e1100 */
[----:B--2---:R-:W-:-:S04]  /*fcd0*/  I2FP.F32.U32 R0, R2 ;  /* 0x0000000200007245 */ /* 0x004fc80000201000 */
[----:B------:R-:W-:Y:S01]  /*fce0*/  F2FP.BF16.F32.PACK_AB R0, RZ, R0 ;  /* 0x00000000ff00723e */ /* 0x000fe200000010ff */
[----:B------:R-:W-:Y:S06]  /*fcf0*/  BRA `(.L_x_943) ;  /* 0x0000000c00907947 */ /* 0x000fec0003800000 */
.L_x_940:
        /* <DEDUP_REMOVED lines=10> */
.L_x_945:
[----:B------:R-:W2:Y:S02]  /*fda0*/  LDG.E R2, desc[UR36][R2.64] ;  /* 0x0000002402027981 */ /* 0x000ea4000c1e1900 */
[----:B--2---:R-:W-:-:S04]  /*fdb0*/  I2FP.F32.S32 R0, R2 ;  /* 0x0000000200007245 */ /* 0x004fc80000201400 */
[----:B------:R-:W-:Y:S01]  /*fdc0*/  F2FP.BF16.F32.PACK_AB R0, RZ, R0 ;  /* 0x00000000ff00723e */ /* 0x000fe200000010ff */
[----:B------:R-:W-:Y:S06]  /*fdd0*/  BRA `(.L_x_943) ;  /* 0x0000000c00587947 */ /* 0x000fec0003800000 */
.L_x_944:
[----:B------:R-:W2:Y:S02]  /*fde0*/  LDG.E.U16 R2, desc[UR36][R2.64] ;  /* 0x0000002402027981 */ /* 0x000ea4000c1e1500 */
[----:B--2---:R-:W0:Y:S02]  /*fdf0*/  I2F.S16 R0, R2 ;  /* 0x0000000200007306 */ /* 0x004e240000101400 */
[----:B0-----:R-:W-:Y:S01]  /*fe00*/  F2FP.BF16.F32.PACK_AB R0, RZ, R0 ;  /* 0x00000000ff00723e */ /* 0x001fe200000010ff */
[----:B------:R-:W-:Y:S06]  /*fe10*/  BRA `(.L_x_943) ;  /* 0x0000000c00487947 */ /* 0x000fec0003800000 */
.L_x_939:
        /* <DEDUP_REMOVED lines=9> */
.L_x_947:
[----:B------:R-:W2:Y:S02]  /*feb0*/  LDG.E.U16 R0, desc[UR36][R2.64] ;  /* 0x0000002402007981 */ /* 0x000ea4000c1e1500 */
[----:B--2---:R-:W-:-:S05]  /*fec0*/  HADD2.F32 R0, -RZ, R0.H0_H0 ;  /* 0x20000000ff007230 */ /* 0x004fca0000004100 */
[----:B------:R-:W-:Y:S01]  /*fed0*/  F2FP.BF16.F32.PACK_AB R0, RZ, R0 ;  /* 0x00000000ff00723e */ /* 0x000fe200000010ff */
[----:B------:R-:W-:Y:S06]  /*fee0*/  BRA `(.L_x_943) ;  /* 0x0000000c00147947 */ /* 0x000fec0003800000 */
.L_x_946:
        /* <DEDUP_REMOVED lines=9> */
.L_x_949:
[----:B------:R-:W2:Y:S02]  /*ff80*/  LDG.E.U16 R2, desc[UR36][R2.64] ;  /* 0x0000002402027981 */ /* 0x000ea4000c1e1500 */
[----:B--2---:R-:W-:-:S05]  /*ff90*/  HADD2.F32 R0, -RZ, R2.H0_H0 ;  /* 0x20000002ff007230 */ /* 0x004fca0000004100 */
[----:B------:R-:W-:Y:S01]  /*ffa0*/  F2FP.BF16.F32.PACK_AB R0, RZ, R0 ;  /* 0x00000000ff00723e */ /* 0x000fe200000010ff */
[----:B------:R-:W-:Y:S06]  /*ffb0*/  BRA `(.L_x_943) ;  /* 0x0000000800e07947 */ /* 0x000fec0003800000 */
.L_x_948:
        /* <DEDUP_REMOVED lines=8> */
.L_x_938:
        /* <DEDUP_REMOVED lines=13> */
.L_x_952:
        /* <DEDUP_REMOVED lines=8> */
.L_x_951:
        /* <DEDUP_REMOVED lines=28> */
.L_x_954:
        /* <DEDUP_REMOVED lines=15> */
.L_x_953:
[----:B------:R0:W5:Y:S01]  /*10440*/  LDG.E.U16 R0, desc[UR36][R2.64] ;  /* 0x0000002402007981 */ /* 0x000162000c1e1500 */
[----:B------:R-:W-:Y:S05]  /*10450*/  BRA `(.L_x_943) ;  /* 0x0000000400b87947 */ /* 0x000fea0003800000 */
.L_x_950:
        /* <DEDUP_REMOVED lines=12> */
.L_x_957:
        /* <DEDUP_REMOVED lines=21> */
.L_x_961:
[----:B------:R-:W-:Y:S05]  /*10670*/  BSYNC B1 ;  /* 0x0000000000017941 */ /* 0x000fea0003800000 */
.L_x_960:
[----:B------:R-:W-:Y:S01]  /*10680*/  LEA R3, R0, 0x3b800000, 0x17 ;  /* 0x3b80000000037811 */ /* 0x000fe200078eb8ff */
[----:B------:R-:W-:-:S05]  /*10690*/  IMAD.SHL.U32 R0, R2, 0x100000, RZ ;  /* 0x0010000002007824 */ /* 0x000fca00078e00ff */
[----:B------:R-:W-:-:S07]  /*106a0*/  LOP3.LUT R0, R3, R0, R4, 0xfe, !PT ;  /* 0x0000000003007212 */ /* 0x000fce00078efe04 */
.L_x_959:
[----:B------:R-:W-:Y:S05]  /*106b0*/  BSYNC B0 ;  /* 0x0000000000007941 */ /* 0x000fea0003800000 */
.L_x_958:
[----:B------:R-:W-:Y:S01]  /*106c0*/  F2FP.BF16.F32.PACK_AB R0, RZ, R0 ;  /* 0x00000000ff00723e */ /* 0x000fe200000010ff */
[----:B------:R-:W-:Y:S06]  /*106d0*/  BRA `(.L_x_943) ;  /* 0x0000000400187947 */ /* 0x000fec0003800000 */
.L_x_956:
        /* <DEDUP_REMOVED lines=21> */
.L_x_965:
[----:B------:R-:W-:Y:S05]  /*10830*/  BSYNC B1 ;  /* 0x0000000000017941 */ /* 0x000fea0003800000 */
.L_x_964:
[----:B------:R-:W-:Y:S01]  /*10840*/  LEA R3, R0, 0x37800000, 0x17 ;  /* 0x3780000000037811 */ /* 0x000fe200078eb8ff */
[----:B------:R-:W-:-:S05]  /*10850*/  IMAD.SHL.U32 R0, R2, 0x200000, RZ ;  /* 0x0020000002007824 */ /* 0x000fca00078e00ff */
[----:B------:R-:W-:-:S07]  /*10860*/  LOP3.LUT R0, R3, R0, R4, 0xfe, !PT ;  /* 0x0000000003007212 */ /* 0x000fce00078efe04 */
.L_x_963:
[----:B------:R-:W-:Y:S05]  /*10870*/  BSYNC B0 ;  /* 0x0000000000007941 */ /* 0x000fea0003800000 */
.L_x_962:
[----:B------:R-:W-:Y:S01]  /*10880*/  F2FP.BF16.F32.PACK_AB R0, RZ, R0 ;  /* 0x00000000ff00723e */ /* 0x000fe200000010ff */
[----:B------:R-:W-:Y:S06]  /*10890*/  BRA `(.L_x_943) ;  /* 0x0000000000a87947 */ /* 0x000fec0003800000 */
.L_x_955:
        /* <DEDUP_REMOVED lines=14> */
.L_x_969:
[----:B------:R-:W-:Y:S05]  /*10980*/  BSYNC B0 ;  /* 0x0000000000007941 */ /* 0x000fea0003800000 */
.L_x_968:
[----:B------:R-:W-:Y:S01]  /*10990*/  F2FP.BF16.F32.PACK_AB R0, RZ, R0 ;  /* 0x00000000ff00723e */ /* 0x000fe200000010ff */
[----:B------:R-:W-:Y:S06]  /*109a0*/  BRA `(.L_x_943) ;  /* 0x0000000000647947 */ /* 0x000fec0003800000 */
.L_x_942:
        /* <DEDUP_REMOVED lines=16> */
.L_x_970:
[----:B------:R-:W-:Y:S01]  /*10ab0*/  PRMT R0, RZ, 0x7610, R0 ;  /* 0x00007610ff007816 */ /* 0x000fe20000000000 */
[----:B------:R-:W-:Y:S06]  /*10ac0*/  BRA `(.L_x_943) ;  /* 0x00000000001c7947 */ /* 0x000fec0003800000 */
.L_x_967:
[----:B------:R-:W2:Y:S02]  /*10ad0*/  LDG.E.64 R2, desc[UR36][R2.64] ;  /* 0x0000002402027981 */ /* 0x000ea4000c1e1b00 */
[----:B--2---:R-:W0:Y:S02]  /*10ae0*/  I2F.U64 R0, R2 ;  /* 0x0000000200007312 */ /* 0x004e240000301000 */
[----:B0-----:R-:W-:Y:S01]  /*10af0*/  F2FP.BF16.F32.PACK_AB R0, RZ, R0 ;  /* 0x00000000ff00723e */ /* 0x001fe200000010ff */
[----:B------:R-:W-:Y:S06]  /*10b00*/  BRA `(.L_x_943) ;  /* 0x00000000000c7947 */ /* 0x000fec0003800000 */
.L_x_966:
[----:B------:R-:W2:Y:S02]  /*10b10*/  LDG.E R2, desc[UR36][R2.64] ;  /* 0x0000002402027981 */ /* 0x000ea4000c1e1900 */
[----:B--2---:R-:W-:-:S04]  /*10b20*/  I2FP.F32.U32 R0, R2 ;  /* 0x0000000200007245 */ /* 0x004fc80000201000 */
[----:B------:R-:W-:-:S07]  /*10b30*/  F2FP.BF16.F32.PACK_AB R0, RZ, R0 ;  /* 0x00000000ff00723e */ /* 0x000fce00000010ff */
.L_x_943:
        /* <DEDUP_REMOVED lines=20> */
.L_x_974:
[----:B------:R-:W-:-:S06]  /*10c80*/  IMAD.U32 R3, R3, 0x10000, RZ ;  /* 0x0001000003037824 */ /* 0x000fcc00078e00ff */
[----:B------:R-:W0:Y:S02]  /*10c90*/  F2I.S64.TRUNC R2, R3 ;  /* 0x0000000300027311 */ /* 0x000e24000020d900 */
[----:B0-----:R-:W-:Y:S01]  /*10ca0*/  STG.E.U8 desc[UR36][R16.64], R2 ;  /* 0x0000000210007986 */ /* 0x001fe2000c101124 */
[----:B------:R-:W-:Y:S05]  /*10cb0*/  EXIT ;  /* 0x000000000000794d */ /* 0x000fea0003800000 */
.L_x_973:
        /* <DEDUP_REMOVED lines=10> */
.L_x_977:
[----:B------:R-:W-:-:S06]  /*10d60*/  IMAD.U32 R3, R3, 0x10000, RZ ;  /* 0x0001000003037824 */ /* 0x000fcc00078e00ff */
[----:B------:R-:W0:Y:S02]  /*10d70*/  F2I.FTZ.TRUNC.NTZ R3, R3 ;  /* 0x0000000300037305 */ /* 0x000e24000021f100 */
[----:B0-----:R-:W-:Y:S01]  /*10d80*/  STG.E desc[UR36][R16.64], R3 ;  /* 0x0000000310007986 */ /* 0x001fe2000c101924 */
[----:B------:R-:W-:Y:S05]  /*10d90*/  EXIT ;  /* 0x000000000000794d */ /* 0x000fea0003800000 */
.L_x_976:
[----:B------:R-:W-:-:S06]  /*10da0*/  IMAD.U32 R3, R3, 0x10000, RZ ;  /* 0x0001000003037824 */ /* 0x000fcc00078e00ff */
[----:B------:R-:W0:Y:S02]  /*10db0*/  F2I.FTZ.TRUNC.NTZ R3, R3 ;  /* 0x0000000300037305 */ /* 0x000e24000021f100 */
[----:B0-----:R-:W-:Y:S01]  /*10dc0*/  STG.E.U16 desc[UR36][R16.64], R3 ;  /* 0x0000000310007986 */ /* 0x001fe2000c101524 */
[----:B------:R-:W-:Y:S05]  /*10dd0*/  EXIT ;  /* 0x000000000000794d */ /* 0x000fea0003800000 */
.L_x_972:
        /* <DEDUP_REMOVED lines=9> */
.L_x_979:
[----:B------:R-:W-:-:S05]  /*10e70*/  IMAD.U32 R0, R3, 0x10000, RZ ;  /* 0x0001000003007824 */ /* 0x000fca00078e00ff */
[----:B------:R-:W-:-:S05]  /*10e80*/  F2FP.F16.F32.PACK_AB R0, RZ, R0 ;  /* 0x00000000ff00723e */ /* 0x000fca00000000ff */
[----:B------:R-:W-:Y:S01]  /*10e90*/  STG.E.U16 desc[UR36][R16.64], R0 ;  /* 0x0000000010007986 */ /* 0x000fe2000c101524 */
[----:B------:R-:W-:Y:S05]  /*10ea0*/  EXIT ;  /* 0x000000000000794d */ /* 0x000fea0003800000 */
.L_x_978:
        /* <DEDUP_REMOVED lines=10> */
.L_x_981:
[----:B------:R-:W-:-:S05]  /*10f50*/  IMAD.U32 R3, R3, 0x10000, RZ ;  /* 0x0001000003037824 */ /* 0x000fca00078e00ff */
[----:B------:R-:W-:-:S04]  /*10f60*/  F2FP.F16.F32.PACK_AB R3, RZ, R3 ;  /* 0x00000003ff03723e */ /* 0x000fc800000000ff */
[----:B------:R-:W-:-:S05]  /*10f70*/  PRMT R3, R3, 0x5410, RZ ;  /* 0x0000541003037816 */ /* 0x000fca00000000ff */
[----:B------:R-:W-:Y:S01]  /*10f80*/  STG.E desc[UR36][R16.64], R3 ;  /* 0x0000000310007986 */ /* 0x000fe2000c101924 */
[----:B------:R-:W-:Y:S05]  /*10f90*/  EXIT ;  /* 0x000000000000794d */ /* 0x000fea0003800000 */
.L_x_980:
[----:B------:R-:W-:-:S04]  /*10fa0*/  IMAD.U32 R2, R3, 0x10000, RZ ;  /* 0x0001000003027824 */ /* 0x000fc800078e00ff */
[----:B------:R-:W-:-:S06]  /*10fb0*/  FMUL.FTZ R2, R2, 1 ;  /* 0x3f80000002027820 */ /* 0x000fcc0000410000 */
[----:B------:R-:W0:Y:S02]  /*10fc0*/  F2F.F64.F32 R2, R2 ;  /* 0x0000000200027310 */ /* 0x000e240000201800 */
[----:B0-----:R-:W-:Y:S01]  /*10fd0*/  STG.E.64 desc[UR36][R16.64], R2 ;  /* 0x0000000210007986 */ /* 0x001fe2000c101b24 */
[----:B------:R-:W-:Y:S05]  /*10fe0*/  EXIT ;  /* 0x000000000000794d */ /* 0x000fea0003800000 */
.L_x_971:
        /* <DEDUP_REMOVED lines=13> */
.L_x_984:
[----:B------:R-:W-:Y:S01]  /*110c0*/  IMAD.U32 R3, R3, 0x10000, RZ ;  /* 0x0001000003037824 */ /* 0x000fe200078e00ff */
[----:B------:R-:W-:-:S03]  /*110d0*/  CS2R R6, SRZ ;  /* 0x0000000000067805 */ /* 0x000fc6000001ff00 */
[----:B------:R-:W-:-:S04]  /*110e0*/  FMUL.FTZ R3, R3, 1 ;  /* 0x3f80000003037820 */ /* 0x000fc80000410000 */
[----:B------:R-:W0:Y:S02]  /*110f0*/  F2F.F64.F32 R4, R3 ;  /* 0x0000000300047310 */ /* 0x000e240000201800 */
[----:B0-----:R-:W-:Y:S01]  /*11100*/  STG.E.128 desc[UR36][R16.64], R4 ;  /* 0x0000000410007986 */ /* 0x001fe2000c101d24 */
[----:B------:R-:W-:Y:S05]  /*11110*/  EXIT ;  /* 0x000000000000794d */ /* 0x000fea0003800000 */
.L_x_983:
        /* <DEDUP_REMOVED lines=21> */
.L_x_988:
[----:B------:R-:W-:Y:S05]  /*11270*/  BSYNC B0 ;  /* 0x0000000000007941 */ /* 0x000fea0003800000 */
.L_x_987:
[----:B------:R-:W-:-:S05]  /*11280*/  LOP3.LUT R3, R0, R3, RZ, 0xfc, !PT ;  /* 0x0000000300037212 */ /* 0x000fca00078efcff */
[----:B------:R-:W-:Y:S01]  /*11290*/  STG.E.U8 desc[UR36][R16.64], R3 ;  /* 0x0000000310007986 */ /* 0x000fe2000c101124 */
[----:B------:R-:W-:Y:S05]  /*112a0*/  EXIT ;  /* 0x000000000000794d */ /* 0x000fea0003800000 */
.L_x_986:
        /* <DEDUP_REMOVED lines=13> */
.L_x_990:
[----:B------:R-:W-:Y:S01]  /*11380*/  IMAD.MOV.U32 R0, RZ, RZ, 0x7f ;  /* 0x0000007fff007424 */ /* 0x000fe200078e00ff */
[----:B------:R-:W-:-:S04]  /*11390*/  ISETP.GT.U32.AND P0, PT, R2, 0x7f800000, PT ;  /* 0x7f8000000200780c */ /* 0x000fc80003f04070 */
[----:B------:R-:W-:-:S09]  /*113a0*/  SEL R0, R0, 0x7c, P0 ;  /* 0x0000007c00007807 */ /* 0x000fd20000000000 */
.L_x_991:
[----:B------:R-:W-:Y:S05]  /*113b0*/  BSYNC B0 ;  /* 0x0000000000007941 */ /* 0x000fea0003800000 */
.L_x_989:
[----:B------:R-:W-:-:S04]  /*113c0*/  LOP3.LUT R2, R3, 0x80000000, RZ, 0xc0, !PT ;  /* 0x8000000003027812 */ /* 0x000fc800078ec0ff */
[----:B------:R-:W-:-:S04]  /*113d0*/  SHF.R.U32.HI R3, RZ, 0x18, R2 ;  /* 0x00000018ff037819 */ /* 0x000fc80000011602 */
[----:B------:R-:W-:-:S05]  /*113e0*/  LOP3.LUT R3, R0, R3, RZ, 0xfc, !PT ;  /* 0x0000000300037212 */ /* 0x000fca00078efcff */
[----:B------:R-:W-:Y:S01]  /*113f0*/  STG.E.U8 desc[UR36][R16.64], R3 ;  /* 0x0000000310007986 */ /* 0x000fe2000c101124 */
[----:B------:R-:W-:Y:S05]  /*11400*/  EXIT ;  /* 0x000000000000794d */ /* 0x000fea0003800000 */
.L_x_985:
[----:B------:R-:W-:Y:S01]  /*11410*/  STG.E.U16 desc[UR36][R16.64], R3 ;  /* 0x0000000310007986 */ /* 0x000fe2000c101524 */
[----:B------:R-:W-:Y:S05]  /*11420*/  EXIT ;  /* 0x000000000000794d */ /* 0x000fea0003800000 */
.L_x_982:
        /* <DEDUP_REMOVED lines=12> */
.L_x_994:
        /* <DEDUP_REMOVED lines=17> */
.L_x_997:
[----:B------:R-:W-:-:S04]  /*11600*/  LOP3.LUT R2, R3, 0x80000000, RZ, 0xc0, !PT ;  /* 0x8000000003027812 */ /* 0x000fc800078ec0ff */
[----:B------:R-:W-:-:S04]  /*11610*/  SHF.R.U32.HI R3, RZ, 0x18, R2 ;  /* 0x00000018ff037819 */ /* 0x000fc80000011602 */
[----:B------:R-:W-:-:S04]  /*11620*/  LOP3.LUT R0, R0, R3, RZ, 0xfc, !PT ;  /* 0x0000000300007212 */ /* 0x000fc800078efcff */
[----:B------:R-:W-:-:S07]  /*11630*/  PRMT R8, R0, 0x7610, R8 ;  /* 0x0000761000087816 */ /* 0x000fce0000000008 */
.L_x_996:
[----:B------:R-:W-:Y:S05]  /*11640*/  BSYNC B0 ;  /* 0x0000000000007941 */ /* 0x000fea0003800000 */
.L_x_995:
[----:B------:R-:W-:Y:S01]  /*11650*/  STG.E.U8 desc[UR36][R16.64], R8 ;  /* 0x0000000810007986 */ /* 0x000fe2000c101124 */
[----:B------:R-:W-:Y:S05]  /*11660*/  EXIT ;  /* 0x000000000000794d */ /* 0x000fea0003800000 */
.L_x_993:
        /* <DEDUP_REMOVED lines=17> */
.L_x_1000:
[----:B------:R-:W-:-:S04]  /*11780*/  LOP3.LUT R2, R3, 0x80000000, RZ, 0xc0, !PT ;  /* 0x8000000003027812 */ /* 0x000fc800078ec0ff */
[----:B------:R-:W-:-:S04]  /*11790*/  SHF.R.U32.HI R3, RZ, 0x18, R2 ;  /* 0x00000018ff037819 */ /* 0x000fc80000011602 */
[----:B------:R-:W-:-:S04]  /*117a0*/  LOP3.LUT R0, R0, R3, RZ, 0xfc, !PT ;  /* 0x0000000300007212 */ /* 0x000fc800078efcff */
[----:B------:R-:W-:-:S07]  /*117b0*/  PRMT R8, R0, 0x7610, R8 ;  /* 0x0000761000087816 */ /* 0x000fce0000000008 */
.L_x_999:
[----:B------:R-:W-:Y:S05]  /*117c0*/  BSYNC B0 ;  /* 0x0000000000007941 */ /* 0x000fea0003800000 */
.L_x_998:
[----:B------:R-:W-:Y:S01]  /*117d0*/  STG.E.U8 desc[UR36][R16.64], R8 ;  /* 0x0000000810007986 */ /* 0x000fe2000c101124 */
[----:B------:R-:W-:Y:S05]  /*117e0*/  EXIT ;  /* 0x000000000000794d */ /* 0x000fea0003800000 */
.L_x_992:
        /* <DEDUP_REMOVED lines=22> */
.L_x_975:
        /* <DEDUP_REMOVED lines=16> */
.L_x_1003:
[----:B------:R-:W-:Y:S05]  /*11a50*/  EXIT ;  /* 0x000000000000794d */ /* 0x000fea0003800000 */
.L_x_1002:
[----:B------:R-:W-:-:S06]  /*11a60*/  IMAD.U32 R3, R3, 0x10000, RZ ;  /* 0x0001000003037824 */ /* 0x000fcc00078e00ff */
[----:B------:R-:W0:Y:S02]  /*11a70*/  F2I.U64.TRUNC R2, R3 ;  /* 0x0000000300027311 */ /* 0x000e24000020d800 */
[----:B0-----:R-:W-:Y:S01]  /*11a80*/  STG.E.64 desc[UR36][R16.64], R2 ;  /* 0x0000000210007986 */ /* 0x001fe2000c101b24 */
[----:B------:R-:W-:Y:S05]  /*11a90*/  EXIT ;  /* 0x000000000000794d */ /* 0x000fea0003800000 */
.L_x_1001:
[----:B------:R-:W-:-:S06]  /*11aa0*/  IMAD.U32 R3, R3, 0x10000, RZ ;  /* 0x0001000003037824 */ /* 0x000fcc00078e00ff */
[----:B------:R-:W0:Y:S02]  /*11ab0*/  F2I.FTZ.U32.TRUNC.NTZ R3, R3 ;  /* 0x0000000300037305 */ /* 0x000e24000021f000 */
[----:B0-----:R-:W-:Y:S01]  /*11ac0*/  STG.E desc[UR36][R16.64], R3 ;  /* 0x0000000310007986 */ /* 0x001fe2000c101924 */
[----:B------:R-:W-:Y:S05]  /*11ad0*/  EXIT ;  /* 0x000000000000794d */ /* 0x000fea0003800000 */
.L_x_1004:
        /* <DEDUP_REMOVED lines=10> */
.L_x_42110:


//--------------------- .text._ZN2at6native27unrolled_elementwise_kernelINS0_13BinaryFunctorIN3c108BFloat16ES4_S4_ZZZNS0_16fmin_kernel_cudaERNS_18TensorIteratorBaseEENKUlvE_clEvENKUlvE2_clEvEUlS4_S4_E_EESt5arrayIPcLm3EELi4E23TrivialOffsetCalculatorILi2EjESE_ILi1EjENS0_6memory12LoadWithCastILi2EEENSH_13StoreWithCastILi1EEEEEviT_T0_T2_T3_T4_T5_ --------------------------
	.section	.text._ZN2at6native27unrolled_elementwise_kernelINS0_13BinaryFunctorIN3c108BFloat16ES4_S4_ZZZNS0_16fmin_kernel_cudaERNS_18TensorIteratorBaseEENKUlvE_clEvENKUlvE2_clEvEUlS4_S4_E_EESt5arrayIPcLm3EELi4E23TrivialOffsetCalculatorILi2EjESE_ILi1EjENS0_6memory12LoadWithCastILi2EEENSH_13StoreWithCastILi1EEEEEviT_T0_T2_T3_T4_T5_,"ax",@progbits
	.align	128
        .global         _ZN2at6native27unrolled_elementwise_kernelINS0_13BinaryFunctorIN3c108BFloat16ES4_S4_ZZZNS0_16fmin_kernel_cudaERNS_18TensorIteratorBaseEENKUlvE_clEvENKUlvE2_clEvEUlS4_S4_E_EESt5arrayIPcLm3EELi4E23TrivialOffsetCalculatorILi2EjESE_ILi1EjENS0_6memory12LoadWithCastILi2EEENSH_13StoreWithCastILi1EEEEEviT_T0_T2_T3_T4_T5_
        .type           _ZN2at6native27unrolled_elementwise_kernelINS0_13BinaryFunctorIN3c108BFloat16ES4_S4_ZZZNS0_16fmin_kernel_cudaERNS_18TensorIteratorBaseEENKUlvE_clEvENKUlvE2_clEvEUlS4_S4_E_EESt5arrayIPcLm3EELi4E23TrivialOffsetCalculatorILi2EjESE_ILi1EjENS0_6memory12LoadWithCastILi2EEENSH_13StoreWithCastILi1EEEEEviT_T0_T2_T3_T4_T5_,@function
        .size           _ZN2at6native27unrolled_elementwise_kernelINS0_13BinaryFunctorIN3c108BFloat16ES4_S4_ZZZNS0_16fmin_kernel_cudaERNS_18TensorIteratorBaseEENKUlvE_clEvENKUlvE2_clEvEUlS4_S4_E_EESt5arrayIPcLm3EELi4E23TrivialOffsetCalculatorILi2EjESE_ILi1EjENS0_6memory12LoadWithCastILi2EEENSH_13StoreWithCastILi1EEEEEviT_T0_T2_T3_T4_T5_,(.L_x_42111 - _ZN2at6native27unrolled_elementwise_kernelINS0_13BinaryFunctorIN3c108BFloat16ES4_S4_ZZZNS0_16fmin_kernel_cudaERNS_18TensorIteratorBaseEENKUlvE_clEvENKUlvE2_clEvEUlS4_S4_E_EESt5arrayIPcLm3EELi4E23TrivialOffsetCalculatorILi2EjESE_ILi1EjENS0_6memory12LoadWithCastILi2EEENSH_13StoreWithCastILi1EEEEEviT_T0_T2_T3_T4_T5_)
        .other          _ZN2at6native27unrolled_elementwise_kernelINS0_13BinaryFunctorIN3c108BFloat16ES4_S4_ZZZNS0_16fmin_kernel_cudaERNS_18TensorIteratorBaseEENKUlvE_clEvENKUlvE2_clEvEUlS4_S4_E_EESt5arrayIPcLm3EELi4E23TrivialOffsetCalculatorILi2EjESE_ILi1EjENS0_6memory12LoadWithCastILi2EEENSH_13StoreWithCastILi1EEEEEviT_T0_T2_T3_T4_T5_,@"STO_CUDA_ENTRY STV_DEFAULT"
_ZN2at6native27unrolled_elementwise_kernelINS0_13BinaryFunctorIN3c108BFloat16ES4_S4_ZZZNS0_16fmin_kernel_cudaERNS_18TensorIteratorBaseEENKUlvE_clEvENKUlvE2_clEvEUlS4_S4_E_EESt5arrayIPcLm3EELi4E23TrivialOffsetCalculatorILi2EjESE_ILi1EjENS0_6memory12LoadWithCastILi2EEENSH_13StoreWithCastILi1EEEEEviT_T0_T2_T3_T4_T5_:
.text._ZN2at6native27unrolled_elementwise_kernelINS0_13BinaryFunctorIN3c108BFloat16ES4_S4_ZZZNS0_16fmin_kernel_cudaERNS_18TensorIteratorBaseEENKUlvE_clEvENKUlvE2_clEvEUlS4_S4_E_EESt5arrayIPcLm3EELi4E23TrivialOffsetCalculatorILi2EjESE_ILi1EjENS0_6memory12LoadWithCastILi2EEENSH_13StoreWithCastILi1EEEEEviT_T0_T2_T3_T4_T5_:
        /* <DEDUP_REMOVED lines=9> */
[----:B------:R-:W-:-:S07]  /*0090*/  PRMT R19, RZ, 0x7610, R19 ;  /* 0x00007610ff137816 */ /* 0x000fce0000000013 */
[----:B------:R-:W4:Y:S01]  /*00a0*/  LDC.U8 R18, c[0x0][0x235] ;  /* 0x00008d40ff127b82 */ /* 0x000f220000000000 */
[----:B-1----:R-:W-:-:S05]  /*00b0*/  IMAD R16, R2, -0x200, R3 ;  /* 0xfffffe0002107824 */ /* 0x002fca00078e0203 */
[----:B--2---:R-:W-:-:S13]  /*00c0*/  ISETP.GE.AND P0, PT, R27, R16, PT ;  /* 0x000000101b00720c */ /* 0x004fda0003f06270 */
[----:B0--34-:R-:W-:Y:S05]  /*00d0*/  @P0 BRA `(.L_x_1006) ;  /* 0x0000002000680947 */ /* 0x019fea0003800000 */
        /* <DEDUP_REMOVED lines=22> */
.L_x_1010:
[----:B------:R-:W2:Y:S02]  /*0240*/  LDG.E.U8 R4, desc[UR36][R4.64] ;  /* 0x0000002404047981 */ /* 0x000ea4000c1e1100 */
[----:B--2---:R-:W-:-:S04]  /*0250*/  I2FP.F32.U32 R0, R4 ;  /* 0x0000000400007245 */ /* 0x004fc80000201000 */
[----:B------:R-:W-:-:S04]  /*0260*/  F2FP.BF16.F32.PACK_AB R0, RZ, R0 ;  /* 0x00000000ff00723e */ /* 0x000fc800000010ff */
[----:B------:R-:W-:Y:S01]  /*0270*/  PRMT R17, R0, 0x7610, R17 ;  /* 0x0000761000117816 */ /* 0x000fe20000000011 */
[----:B------:R-:W-:Y:S06]  /*0280*/  BRA `(.L_x_1012) ;  /* 0x0000000c00c87947 */ /* 0x000fec0003800000 */
.L_x_1009:
        /* <DEDUP_REMOVED lines=11> */
.L_x_1014:
[----:B------:R-:W2:Y:S02]  /*0340*/  LDG.E R4, desc[UR36][R4.64] ;  /* 0x0000002404047981 */ /* 0x000ea4000c1e1900 */
[----:B--2---:R-:W-:-:S04]  /*0350*/  I2FP.F32.S32 R0, R4 ;  /* 0x0000000400007245 */ /* 0x004fc80000201400 */
[----:B------:R-:W-:-:S04]  /*0360*/  F2FP.BF16.F32.PACK_AB R0, RZ, R0 ;  /* 0x00000000ff00723e */ /* 0x000fc800000010ff */
[----:B------:R-:W-:Y:S01]  /*0370*/  PRMT R17, R0, 0x7610, R17 ;  /* 0x0000761000117816 */ /* 0x000fe20000000011 */
[----:B------:R-:W-:Y:S06]  /*0380*/  BRA `(.L_x_1012) ;  /* 0x0000000c00887947 */ /* 0x000fec0003800000 */
.L_x_1013:
[----:B------:R-:W2:Y:S02]  /*0390*/  LDG.E.U16 R4, desc[UR36][R4.64] ;  /* 0x0000002404047981 */ /* 0x000ea4000c1e1500 */
[----:B--2---:R-:W0:Y:S02]  /*03a0*/  I2F.S16 R0, R4 ;  /* 0x0000000400007306 */ /* 0x004e240000101400 */
[----:B0-----:R-:W-:-:S04]  /*03b0*/  F2FP.BF16.F32.PACK_AB R0, RZ, R0 ;  /* 0x00000000ff00723e */ /* 0x001fc800000010ff */
[----:B------:R-:W-:Y:S01]  /*03c0*/  PRMT R17, R0, 0x7610, R17 ;  /* 0x0000761000117816 */ /* 0x000fe20000000011 */
[----:B------:R-:W-:Y:S06]  /*03d0*/  BRA `(.L_x_1012) ;  /* 0x0000000c00747947 */ /* 0x000fec0003800000 */
.L_x_1008:
        /* <DEDUP_REMOVED lines=9> */
.L_x_1016:
[----:B------:R-:W2:Y:S02]  /*0470*/  LDG.E.U16 R0, desc[UR36][R4.64] ;  /* 0x0000002404007981 */ /* 0x000ea4000c1e1500 */
[----:B--2---:R-:W-:-:S05]  /*0480*/  HADD2.F32 R0, -RZ, R0.H0_H0 ;  /* 0x20000000ff007230 */ /* 0x004fca0000004100 */
[----:B------:R-:W-:-:S04]  /*0490*/  F2FP.BF16.F32.PACK_AB R0, RZ, R0 ;  /* 0x00000000ff00723e */ /* 0x000fc800000010ff */
[----:B------:R-:W-:Y:S01]  /*04a0*/  PRMT R17, R0, 0x7610, R17 ;  /* 0x0000761000117816 */ /* 0x000fe20000000011 */
[----:B------:R-:W-:Y:S06]  /*04b0*/  BRA `(.L_x_1012) ;  /* 0x0000000c003c7947 */ /* 0x000fec0003800000 */
.L_x_1015:
        /* <DEDUP_REMOVED lines=9> */
.L_x_1018:
[----:B------:R-:W2:Y:S02]  /*0550*/  LDG.E.U16 R4, desc[UR36][R4.64] ;  /* 0x0000002404047981 */ /* 0x000ea4000c1e1500 */
[----:B--2---:R-:W-:-:S05]  /*0560*/  HADD2.F32 R0, -RZ, R4.H0_H0 ;  /* 0x20000004ff007230 */ /* 0x004fca0000004100 */
[----:B------:R-:W-:-:S04]  /*0570*/  F2FP.BF16.F32.PACK_AB R0, RZ, R0 ;  /* 0x00000000ff00723e */ /* 0x000fc800000010ff */
[----:B------:R-:W-:Y:S01]  /*0580*/  PRMT R17, R0, 0x7610, R17 ;  /* 0x0000761000117816 */ /* 0x000fe20000000011 */
[----:B------:R-:W-:Y:S06]  /*0590*/  BRA `(.L_x_1012) ;  /* 0x0000000c00047947 */ /* 0x000fec0003800000 */
.L_x_1017:
        /* <DEDUP_REMOVED lines=9> */
.L_x_1007:
        /* <DEDUP_REMOVED lines=14> */
.L_x_1021:
        /* <DEDUP_REMOVED lines=9> */
.L_x_1020:
        /* <DEDUP_REMOVED lines=28> */
.L_x_1023:
        /* <DEDUP_REMOVED lines=15> */
.L_x_1022:
[----:B------:R0:W5:Y:S01]  /*0a50*/  LDG.E.U16 R17, desc[UR36][R4.64] ;  /* 0x0000002404117981 */ /* 0x000162000c1e1500 */
[----:B------:R-:W-:Y:S05]  /*0a60*/  BRA `(.L_x_1012) ;  /* 0x0000000400d07947 */ /* 0x000fea0003800000 */
.L_x_1019:
        /* <DEDUP_REMOVED lines=13> */
.L_x_1026:
        /* <DEDUP_REMOVED lines=21> */
.L_x_1030:
[----:B------:R-:W-:Y:S05]  /*0c90*/  BSYNC B1 ;  /* 0x0000000000017941 */ /* 0x000fea0003800000 */
.L_x_1029:
[----:B------:R-:W-:Y:S01]  /*0ca0*/  LEA R5, R0, 0x3b800000, 0x17 ;  /* 0x3b80000000057811 */ /* 0x000fe200078eb8ff */
[----:B------:R-:W-:-:S05]  /*0cb0*/  IMAD.SHL.U32 R0, R3, 0x100000, RZ ;  /* 0x0010000003007824 */ /* 0x000fca00078e00ff */
[----:B------:R-:W-:-:S07]  /*0cc0*/  LOP3.LUT R0, R5, R0, R6, 0xfe, !PT ;  /* 0x0000000005007212 */ /* 0x000fce00078efe06 */
.L_x_1028:
[----:B------:R-:W-:Y:S05]  /*0cd0*/  BSYNC B0 ;  /* 0x0000000000007941 */ /* 0x000fea0003800000 */
.L_x_1027:
[----:B------:R-:W-:-:S04]  /*0ce0*/  F2FP.BF16.F32.PACK_AB R0, RZ, R0 ;  /* 0x00000000ff00723e */ /* 0x000fc800000010ff */
[----:B------:R-:W-:Y:S01]  /*0cf0*/  PRMT R17, R0, 0x7610, R17 ;  /* 0x0000761000117816 */ /* 0x000fe20000000011 */
[----:B------:R-:W-:Y:S06]  /*0d00*/  BRA `(.L_x_1012) ;  /* 0x0000000400287947 */ /* 0x000fec0003800000 */
.L_x_1025:
        /* <DEDUP_REMOVED lines=21> */
.L_x_1034:
[----:B------:R-:W-:Y:S05]  /*0e60*/  BSYNC B1 ;  /* 0x0000000000017941 */ /* 0x000fea0003800000 */
.L_x_1033:
[----:B------:R-:W-:Y:S01]  /*0e70*/  LEA R5, R0, 0x37800000, 0x17 ;  /* 0x3780000000057811 */ /* 0x000fe200078eb8ff */
[----:B------:R-:W-:-:S05]  /*0e80*/  IMAD.SHL.U32 R0, R3, 0x200000, RZ ;  /* 0x0020000003007824 */ /* 0x000fca00078e00ff */
[----:B------:R-:W-:-:S07]  /*0e90*/  LOP3.LUT R0, R5, R0, R6, 0xfe, !PT ;  /* 0x0000000005007212 */ /* 0x000fce00078efe06 */
.L_x_1032:
[----:B------:R-:W-:Y:S05]  /*0ea0*/  BSYNC B0 ;  /* 0x0000000000007941 */ /* 0x000fea0003800000 */
.L_x_1031:
[----:B------:R-:W-:-:S04]  /*0eb0*/  F2FP.BF16.F32.PACK_AB R0, RZ, R0 ;  /* 0x00000000ff00723e */ /* 0x000fc800000010ff */
[----:B------:R-:W-:Y:S01]  /*0ec0*/  PRMT R17, R0, 0x7610, R17 ;  /* 0x0000761000117816 */ /* 0x000fe20000000011 */
[----:B------:R-:W-:Y:S06]  /*0ed0*/  BRA `(.L_x_1012) ;  /* 0x0000000000b47947 */ /* 0x000fec0003800000 */
.L_x_1024:
        /* <DEDUP_REMOVED lines=14> */
.L_x_1038:
[----:B------:R-:W-:Y:S05]  /*0fc0*/  BSYNC B0 ;  /* 0x0000000000007941 */ /* 0x000fea0003800000 */
.L_x_1037:
[----:B------:R-:W-:-:S04]  /*0fd0*/  F2FP.BF16.F32.PACK_AB R0, RZ, R0 ;  /* 0x00000000ff00723e */ /* 0x000fc800000010ff */
[----:B------:R-:W-:Y:S01]  /*0fe0*/  PRMT R17, R0, 0x7610, R17 ;  /* 0x0000761000117816 */ /* 0x000fe20000000011 */
[----:B------:R-:W-:Y:S06]  /*0ff0*/  BRA `(.L_x_1012) ;  /* 0x00000000006c7947 */ /* 0x000fec0003800000 */
.L_x_1011:
        /* <DEDUP_REMOVED lines=16> */
.L_x_1039:
[----:B------:R-:W-:Y:S01]  /*1100*/  PRMT R17, RZ, 0x7610, R17 ;  /* 0x00007610ff117816 */ /* 0x000fe20000000011 */
[----:B------:R-:W-:Y:S06]  /*1110*/  BRA `(.L_x_1012) ;  /* 0x0000000000247947 */ /* 0x000fec0003800000 */
.L_x_1036:
[----:B------:R-:W2:Y:S02]  /*1120*/  LDG.E.64 R4, desc[UR36][R4.64] ;  /* 0x0000002404047981 */ /* 0x000ea4000c1e1b00 */
[----:B--2---:R-:W0:Y:S02]  /*1130*/  I2F.U64 R0, R4 ;  /* 0x0000000400007312 */ /* 0x004e240000301000 */
[----:B0-----:R-:W-:-:S04]  /*1140*/  F2FP.BF16.F32.PACK_AB R0, RZ, R0 ;  /* 0x00000000ff00723e */ /* 0x001fc800000010ff */
[----:B------:R-:W-:Y:S01]  /*1150*/  PRMT R17, R0, 0x7610, R17 ;  /* 0x0000761000117816 */ /* 0x000fe20000000011 */
[----:B------:R-:W-:Y:S06]  /*1160*/  BRA `(.L_x_1012) ;  /* 0x0000000000107947 */ /* 0x000fec0003800000 */
.L_x_1035:
[----:B------:R-:W2:Y:S02]  /*1170*/  LDG.E R4, desc[UR36][R4.64] ;  /* 0x0000002404047981 */ /* 0x000ea4000c1e1900 */
[----:B--2---:R-:W-:-:S04]  /*1180*/  I2FP.F32.U32 R0, R4 ;  /* 0x0000000400007245 */ /* 0x004fc80000201000 */
[----:B------:R-:W-:-:S04]  /*1190*/  F2FP.BF16.F32.PACK_AB R0, RZ, R0 ;  /* 0x00000000ff00723e */ /* 0x000fc800000010ff */
[----:B------:R-:W-:-:S07]  /*11a0*/  PRMT R17, R0, 0x7610, R17 ;  /* 0x0000761000117816 */ /* 0x000fce0000000011 */
.L_x_1012:
[----:B0-----:R-:W0:Y:S01]  /*11b0*/  LDC.64 R4, c[0x0][0x228] ;  /* 0x00008a00ff047b82 */ /* 0x001e220000000a00 */
[----:B------:R-:W-:Y:S01]  /*11c0*/  PRMT R0, R18, 0x9910, RZ ;  /* 0x0000991012007816 */ /* 0x000fe200000000ff */
[----:B------:R-:W-:Y:S02]  /*11d0*/  ULDC UR4, c[0x0][0x23c] ;  /* 0x00008f0000047ab9 */ /* 0x000fe40000000800 */
[----:B------:R-:W-:Y:S01]  /*11e0*/  IMAD R19, R19, UR4, RZ ;  /* 0x0000000413137c24 */ /* 0x000fe2000f8e02ff */
[----:B------:R-:W-:-:S04]  /*11f0*/  ISETP.GT.AND P0, PT, R0, 0x9, PT ;  /* 0x000000090000780c */ /* 0x000fc80003f04270 */
[----:B0-----:R-:W-:-:S05]  /*1200*/  IADD3 R4, P1, R19, R4, RZ ;  /* 0x0000000413047210 */ /* 0x001fca0007f3e0ff */
[----:B------:R-:W-:-:S04]  /*1210*/  IMAD.X R5, RZ, RZ, R5, P1 ;  /* 0x000000ffff057224 */ /* 0x000fc800008e0605 */
        /* <DEDUP_REMOVED lines=14> */
.L_x_1043:
[----:B------:R-:W2:Y:S02]  /*1300*/  LDG.E.U8 R4, desc[UR36][R4.64] ;  /* 0x0000002404047981 */ /* 0x000ea4000c1e1100 */
[----:B--2---:R-:W-:-:S04]  /*1310*/  I2FP.F32.U32 R0, R4 ;  /* 0x0000000400007245 */ /* 0x004fc80000201000 */
[----:B------:R-:W-:-:S04]  /*1320*/  F2FP.BF16.F32.PACK_AB R0, RZ, R0 ;  /* 0x00000000ff00723e */ /* 0x000fc800000010ff */
[----:B------:R-:W-:Y:S01]  /*1330*/  PRMT R19, R0, 0x7610, R19 ;  /* 0x0000761000137816 */ /* 0x000fe20000000013 */
[----:B------:R-:W-:Y:S06]  /*1340*/  BRA `(.L_x_1045) ;  /* 0x0000000c00c87947 */ /* 0x000fec0003800000 */
.L_x_1042:
        /* <DEDUP_REMOVED lines=11> */
.L_x_1047:
[----:B------:R-:W2:Y:S02]  /*1400*/  LDG.E R4, desc[UR36][R4.64] ;  /* 0x0000002404047981 */ /* 0x000ea4000c1e1900 */
[----:B--2---:R-:W-:-:S04]  /*1410*/  I2FP.F32.S32 R0, R4 ;  /* 0x0000000400007245 */ /* 0x004fc80000201400 */
[----:B------:R-:W-:-:S04]  /*1420*/  F2FP.BF16.F32.PACK_AB R0, RZ, R0 ;  /* 0x00000000ff00723e */ /* 0x000fc800000010ff */
[----:B------:R-:W-:Y:S01]  /*1430*/  PRMT R19, R0, 0x7610, R19 ;  /* 0x0000761000137816 */ /* 0x000fe20000000013 */
[----:B------:R-:W-:Y:S06]  /*1440*/  BRA `(.L_x_1045) ;  /* 0x0000000c00887947 */ /* 0x000fec0003800000 */
.L_x_1046:
[----:B------:R-:W2:Y:S02]  /*1450*/  LDG.E.U16 R4, desc[UR36][R4.64] ;  /* 0x0000002404047981 */ /* 0x000ea4000c1e1500 */
[----:B--2---:R-:W0:Y:S02]  /*1460*/  I2F.S16 R0, R4 ;  /* 0x0000000400007306 */ /* 0x004e240000101400 */
[----:B0-----:R-:W-:-:S04]  /*1470*/  F2FP.BF16.F32.PACK_AB R0, RZ, R0 ;  /* 0x00000000ff00723e */ /* 0x001fc800000010ff */
[----:B------:R-:W-:Y:S01]  /*1480*/  PRMT R19, R0, 0x7610, R19 ;  /* 0x0000761000137816 */ /* 0x000fe20000000013 */
[----:B------:R-:W-:Y:S06]  /*1490*/  BRA `(.L_x_1045) ;  /* 0x0000000c00747947 */ /* 0x000fec0003800000 */
.L_x_1041:
        /* <DEDUP_REMOVED lines=9> */
.L_x_1049:
[----:B------:R-:W2:Y:S02]  /*1530*/  LDG.E.U16 R0, desc[UR36][R4.64] ;  /* 0x0000002404007981 */ /* 0x000ea4000c1e1500 */
[----:B--2---:R-:W-:-:S05]  /*1540*/  HADD2.F32 R0, -RZ, R0.H0_H0 ;  /* 0x20000000ff007230 */ /* 0x004fca0000004100 */
[----:B------:R-:W-:-:S04]  /*1550*/  F2FP.BF16.F32.PACK_AB R0, RZ, R0 ;  /* 0x00000000ff00723e */ /* 0x000fc800000010ff */
[----:B------:R-:W-:Y:S01]  /*1560*/  PRMT R19, R0, 0x7610, R19 ;  /* 0x0000761000137816 */ /* 0x000fe20000000013 */
[----:B------:R-:W-:Y:S06]  /*1570*/  BRA `(.L_x_1045) ;  /* 0x0000000c003c7947 */ /* 0x000fec0003800000 */
.L_x_1048:
        /* <DEDUP_REMOVED lines=9> */
.L_x_1051:
[----:B------:R-:W2:Y:S02]  /*1610*/  LDG.E.U16 R4, desc[UR36][R4.64] ;  /* 0x0000002404047981 */ /* 0x000ea4000c1e1500 */
[----:B--2---:R-:W-:-:S05]  /*1620*/  HADD2.F32 R0, -RZ, R4.H0_H0 ;  /* 0x20000004ff007230 */ /* 0x004fca0000004100 */
[----:B------:R-:W-:-:S04]  /*1630*/  F2FP.BF16.F32.PACK_AB R0, RZ, R0 ;  /* 0x00000000ff00723e */ /* 0x000fc800000010ff */
[----:B------:R-:W-:Y:S01]  /*1640*/  PRMT R19, R0, 0x7610, R19 ;  /* 0x0000761000137816 */ /* 0x000fe20000000013 */
[----:B------:R-:W-:Y:S06]  /*1650*/  BRA `(.L_x_1045) ;  /* 0x0000000c00047947 */ /* 0x000fec0003800000 */
.L_x_1050:
        /* <DEDUP_REMOVED lines=9> */
.L_x_1040:
        /* <DEDUP_REMOVED lines=14> */
.L_x_1054:
        /* <DEDUP_REMOVED lines=9> */
.L_x_1053:
        /* <DEDUP_REMOVED lines=28> */
.L_x_1056:
        /* <DEDUP_REMOVED lines=15> */
.L_x_1055:
[----:B------:R0:W5:Y:S01]  /*1b10*/  LDG.E.U16 R19, desc[UR36][R4.64] ;  /* 0x0000002404137981 */ /* 0x000162000c1e1500 */
[----:B------:R-:W-:Y:S05]  /*1b20*/  BRA `(.L_x_1045) ;  /* 0x0000000400d07947 */ /* 0x000fea0003800000 */
.L_x_1052:
        /* <DEDUP_REMOVED lines=13> */
.L_x_1059:
        /* <DEDUP_REMOVED lines=21> */
.L_x_1063:
[----:B------:R-:W-:Y:S05]  /*1d50*/  BSYNC B1 ;  /* 0x0000000000017941 */ /* 0x000fea0003800000 */
.L_x_1062:
[----:B------:R-:W-:Y:S01]  /*1d60*/  LEA R5, R0, 0x3b800000, 0x17 ;  /* 0x3b80000000057811 */ /* 0x000fe200078eb8ff */
[----:B------:R-:W-:-:S05]  /*1d70*/  IMAD.SHL.U32 R0, R3, 0x100000, RZ ;  /* 0x0010000003007824 */ /* 0x000fca00078e00ff */
[----:B------:R-:W-:-:S07]  /*1d80*/  LOP3.LUT R0, R5, R0, R6, 0xfe, !PT ;  /* 0x0000000005007212 */ /* 0x000fce00078efe06 */
.L_x_1061:
[----:B------:R-:W-:Y:S05]  /*1d90*/  BSYNC B0 ;  /* 0x0000000000007941 */ /* 0x000fea0003800000 */
.L_x_1060:
[----:B------:R-:W-:-:S04]  /*1da0*/  F2FP.BF16.F32.PACK_AB R0, RZ, R0 ;  /* 0x00000000ff00723e */ /* 0x000fc800000010ff */
[----:B------:R-:W-:Y:S01]  /*1db0*/  PRMT R19, R0, 0x7610, R19 ;  /* 0x0000761000137816 */ /* 0x000fe20000000013 */
[----:B------:R-:W-:Y:S06]  /*1dc0*/  BRA `(.L_x_1045) ;  /* 0x0000000400287947 */ /* 0x000fec0003800000 */
.L_x_1058:
        /* <DEDUP_REMOVED lines=21> */
.L_x_1067:
[----:B------:R-:W-:Y:S05]  /*1f20*/  BSYNC B1 ;  /* 0x0000000000017941 */ /* 0x000fea0003800000 */
.L_x_1066:
[----:B------:R-:W-:Y:S01]  /*1f30*/  LEA R5, R0, 0x37800000, 0x17 ;  /* 0x3780000000057811 */ /* 0x000fe200078eb8ff */
[----:B------:R-:W-:-:S05]  /*1f40*/  IMAD.SHL.U32 R0, R3, 0x200000, RZ ;  /* 0x0020000003007824 */ /* 0x000fca00078e00ff */
[----:B------:R-:W-:-:S07]  /*1f50*/  LOP3.LUT R0, R5, R0, R6, 0xfe, !PT ;  /* 0x0000000005007212 */ /* 0x000fce00078efe06 */
.L_x_1065:
[----:B------:R-:W-:Y:S05]  /*1f60*/  BSYNC B0 ;  /* 0x0000000000007941 */ /* 0x000fea0003800000 */
.L_x_1064:
[----:B------:R-:W-:-:S04]  /*1f70*/  F2FP.BF16.F32.PACK_AB R0, RZ, R0 ;  /* 0x00000000ff00723e */ /* 0x000fc800000010ff */
[----:B------:R-:W-:Y:S01]  /*1f80*/  PRMT R19, R0, 0x7610, R19 ;  /* 0x0000761000137816 */ /* 0x000fe20000000013 */
[----:B------:R-:W-:Y:S06]  /*1f90*/  BRA `(.L_x_1045) ;  /* 0x0000000000b47947 */ /* 0x000fec0003800000 */
.L_x_1057:
        /* <DEDUP_REMOVED lines=14> */
.L_x_1071:
[----:B------:R-:W-:Y:S05]  /*2080*/  BSYNC B0 ;  /* 0x0000000000007941 */ /* 0x000fea0003800000 */
.L_x_1070:
[----:B------:R-:W-:-:S04]  /*2090*/  F2FP.BF16.F32.PACK_AB R0, RZ, R0 ;  /* 0x00000000ff00723e */ /* 0x000fc800000010ff */
[----:B------:R-:W-:Y:S01]  /*20a0*/  PRMT R19, R0, 0x7610, R19 ;  /* 0x0000761000137816 */ /* 0x000fe20000000013 */
[----:B------:R-:W-:Y:S06]  /*20b0*/  BRA `(.L_x_1045) ;  /* 0x00000000006c7947 */ /* 0x000fec0003800000 */
.L_x_1044:
        /* <DEDUP_REMOVED lines=16> */
.L_x_1072:
[----:B------:R-:W-:Y:S01]  /*21c0*/  PRMT R19, RZ, 0x7610, R19 ;  /* 0x00007610ff137816 */ /* 0x000fe20000000013 */
[----:B------:R-:W-:Y:S06]  /*21d0*/  BRA `(.L_x_1045) ;  /* 0x0000000000247947 */ /* 0x000fec0003800000 */
.L_x_1069:
[----:B------:R-:W2:Y:S02]  /*21e0*/  LDG.E.64 R4, desc[UR36][R4.64] ;  /* 0x0000002404047981 */ /* 0x000ea4000c1e1b00 */
[----:B--2---:R-:W0:Y:S02]  /*21f0*/  I2F.U64 R0, R4 ;  /* 0x0000000400007312 */ /* 0x004e240000301000 */
[----:B0-----:R-:W-:-:S04]  /*2200*/  F2FP.BF16.F32.PACK_AB R0, RZ, R0 ;  /* 0x00000000ff00723e */ /* 0x001fc800000010ff */
[----:B------:R-:W-:Y:S01]  /*2210*/  PRMT R19, R0, 0x7610, R19 ;  /* 0x0000761000137816 */ /* 0x000fe20000000013 */
[----:B------:R-:W-:Y:S06]  /*2220*/  BRA `(.L_x_1045) ;  /* 0x0000000000107947 */ /* 0x000fec0003800000 */
.L_x_1068:
[----:B------:R-:W2:Y:S02]  /*2230*/  LDG.E R4, desc[UR36][R4.64] ;  /* 0x0000002404047981 */ /* 0x000ea4000c1e1900 */
[----:B--2---:R-:W-:-:S04]  /*2240*/  I2FP.F32.U32 R0, R4 ;  /* 0x0000000400007245 */ /* 0x004fc80000201000 */
[----:B------:R-:W-:-:S04]  /*2250*/  F2FP.BF16.F32.PACK_AB R0, RZ, R0 ;  /* 0x00000000ff00723e */ /* 0x000fc800000010ff */
[----:B------:R-:W-:-:S07]  /*2260*/  PRMT R19, R0, 0x7610, R19 ;  /* 0x0000761000137816 */ /* 0x000fce0000000013 */
.L_x_1045:
[----:B------:R-:W-:-:S07]  /*2270*/  VIADD R27, R27, 0x80 ;  /* 0x000000801b1b7836 */ /* 0x000fce0000000000 */
.L_x_1006:
[----:B------:R-:W-:Y:S05]  /*2280*/  BSYNC B6 ;  /* 0x0000000000067941 */ /* 0x000fea0003800000 */
.L_x_1005:
[----:B------:R-:W-:Y:S01]  /*2290*/  ISETP.GE.AND P0, PT, R27, R16, PT ;  /* 0x000000101b00720c */ /* 0x000fe20003f06270 */
[----:B------:R-:W-:Y:S01]  /*22a0*/  BSSY B6, `(.L_x_1073) ;  /* 0x000021e000067945 */ /* 0x000fe20003800000 */
[----:B------:R-:W-:-:S11]  /*22b0*/  PRMT R24, RZ, 0x7610, R24 ;  /* 0x00007610ff187816 */ /* 0x000fd60000000018 */
        /* <DEDUP_REMOVED lines=23> */
.L_x_1078:
[----:B------:R-:W2:Y:S02]  /*2430*/  LDG.E.U8 R4, desc[UR36][R4.64] ;  /* 0x0000002404047981 */ /* 0x000ea4000c1e1100 */
[----:B--2---:R-:W-:-:S04]  /*2440*/  I2FP.F32.U32 R0, R4 ;  /* 0x0000000400007245 */ /* 0x004fc80000201000 */
[----:B------:R-:W-:-:S04]  /*2450*/  F2FP.BF16.F32.PACK_AB R0, RZ, R0 ;  /* 0x00000000ff00723e */ /* 0x000fc800000010ff */
[----:B------:R-:W-:Y:S01]  /*2460*/  PRMT R22, R0, 0x7610, R22 ;  /* 0x0000761000167816 */ /* 0x000fe20000000016 */
[----:B------:R-:W-:Y:S06]  /*2470*/  BRA `(.L_x_1080) ;  /* 0x0000000c00cc7947 */ /* 0x000fec0003800000 */
.L_x_1077:
        /* <DEDUP_REMOVED lines=11> */
.L_x_1082:
[----:B------:R-:W2:Y:S02]  /*2530*/  LDG.E R4, desc[UR36][R4.64] ;  /* 0x0000002404047981 */ /* 0x000ea4000c1e1900 */
[----:B--2---:R-:W-:-:S04]  /*2540*/  I2FP.F32.S32 R0, R4 ;  /* 0x0000000400007245 */ /* 0x004fc80000201400 */
[----:B------:R-:W-:-:S04]  /*2550*/  F2FP.BF16.F32.PACK_AB R0, RZ, R0 ;  /* 0x00000000ff00723e */ /* 0x000fc800000010ff */
[----:B------:R-:W-:Y:S01]  /*2560*/  PRMT R22, R0, 0x7610, R22 ;  /* 0x0000761000167816 */ /* 0x000fe20000000016 */
[----:B------:R-:W-:Y:S06]  /*2570*/  BRA `(.L_x_1080) ;  /* 0x0000000c008c7947 */ /* 0x000fec0003800000 */
.L_x_1081:
[----:B------:R-:W2:Y:S02]  /*2580*/  LDG.E.U16 R4, desc[UR36][R4.64] ;  /* 0x0000002404047981 */ /* 0x000ea4000c1e1500 */
[----:B--2---:R-:W0:Y:S02]  /*2590*/  I2F.S16 R0, R4 ;  /* 0x0000000400007306 */ /* 0x004e240000101400 */
[----:B0-----:R-:W-:-:S04]  /*25a0*/  F2FP.BF16.F32.PACK_AB R0, RZ, R0 ;  /* 0x00000000ff00723e */ /* 0x001fc800000010ff */
[----:B------:R-:W-:Y:S01]  /*25b0*/  PRMT R22, R0, 0x7610, R22 ;  /* 0x0000761000167816 */ /* 0x000fe20000000016 */
[----:B------:R-:W-:Y:S06]  /*25c0*/  BRA `(.L_x_1080) ;  /* 0x0000000c00787947 */ /* 0x000fec0003800000 */
.L_x_1076:
        /* <DEDUP_REMOVED lines=9> */
.L_x_1084:
[----:B------:R-:W2:Y:S02]  /*2660*/  LDG.E.U16 R0, desc[UR36][R4.64] ;  /* 0x0000002404007981 */ /* 0x000ea4000c1e1500 */
[----:B--2---:R-:W-:-:S05]  /*2670*/  HADD2.F32 R0, -RZ, R0.H0_H0 ;  /* 0x20000000ff007230 */ /* 0x004fca0000004100 */
[----:B------:R-:W-:-:S04]  /*2680*/  F2FP.BF16.F32.PACK_AB R0, RZ, R0 ;  /* 0x00000000ff00723e */ /* 0x000fc800000010ff */
[----:B------:R-:W-:Y:S01]  /*2690*/  PRMT R22, R0, 0x7610, R22 ;  /* 0x0000761000167816 */ /* 0x000fe20000000016 */
[----:B------:R-:W-:Y:S06]  /*26a0*/  BRA `(.L_x_1080) ;  /* 0x0000000c00407947 */ /* 0x000fec0003800000 */
.L_x_1083:
        /* <DEDUP_REMOVED lines=9> */
.L_x_1086:
[----:B------:R-:W2:Y:S02]  /*2740*/  LDG.E.U16 R4, desc[UR36][R4.64] ;  /* 0x0000002404047981 */ /* 0x000ea4000c1e1500 */
[----:B--2---:R-:W-:-:S05]  /*2750*/  HADD2.F32 R0, -RZ, R4.H0_H0 ;  /* 0x20000004ff007230 */ /* 0x004fca0000004100 */
[----:B------:R-:W-:-:S04]  /*2760*/  F2FP.BF16.F32.PACK_AB R0, RZ, R0 ;  /* 0x00000000ff00723e */ /* 0x000fc800000010ff */
[----:B------:R-:W-:Y:S01]  /*2770*/  PRMT R22, R0, 0x7610, R22 ;  /* 0x0000761000167816 */ /* 0x000fe20000000016 */
[----:B------:R-:W-:Y:S06]  /*2780*/  BRA `(.L_x_1080) ;  /* 0x0000000c00087947 */ /* 0x000fec0003800000 */
.L_x_1085:
        /* <DEDUP_REMOVED lines=9> */
.L_x_1075:
        /* <DEDUP_REMOVED lines=14> */
.L_x_1089:
        /* <DEDUP_REMOVED lines=9> */
.L_x_1088:
        /* <DEDUP_REMOVED lines=28> */
.L_x_1091:
        /* <DEDUP_REMOVED lines=16> */
.L_x_1090:
[----:B------:R0:W5:Y:S01]  /*2c50*/  LDG.E.U16 R22, desc[UR36][R4.64] ;  /* 0x0000002404167981 */ /* 0x000162000c1e1500 */
[----:B------:R-:W-:Y:S05]  /*2c60*/  BRA `(.L_x_1080) ;  /* 0x0000000400d07947 */ /* 0x000fea0003800000 */
.L_x_1087:
        /* <DEDUP_REMOVED lines=13> */
.L_x_1094:
        /* <DEDUP_REMOVED lines=21> */
.L_x_1098:
[----:B------:R-:W-:Y:S05]  /*2e90*/  BSYNC B1 ;  /* 0x0000000000017941 */ /* 0x000fea0003800000 */
.L_x_1097:
[----:B------:R-:W-:Y:S01]  /*2ea0*/  LEA R5, R0, 0x3b800000, 0x17 ;  /* 0x3b80000000057811 */ /* 0x000fe200078eb8ff */
[----:B------:R-:W-:-:S05]  /*2eb0*/  IMAD.SHL.U32 R0, R3, 0x100000, RZ ;  /* 0x0010000003007824 */ /* 0x000fca00078e00ff */
[----:B------:R-:W-:-:S07]  /*2ec0*/  LOP3.LUT R0, R5, R0, R6, 0xfe, !PT ;  /* 0x0000000005007212 */ /* 0x000fce00078efe06 */
.L_x_1096:
[----:B------:R-:W-:Y:S05]  /*2ed0*/  BSYNC B0 ;  /* 0x0000000000007941 */ /* 0x000fea0003800000 */
.L_x_1095:
[----:B------:R-:W-:-:S04]  /*2ee0*/  F2FP.BF16.F32.PACK_AB R0, RZ, R0 ;  /* 0x00000000ff00723e */ /* 0x000fc800000010ff */
[----:B------:R-:W-:Y:S01]  /*2ef0*/  PRMT R22, R0, 0x7610, R22 ;  /* 0x0000761000167816 */ /* 0x000fe20000000016 */
[----:B------:R-:W-:Y:S06]  /*2f00*/  BRA `(.L_x_1080) ;  /* 0x0000000400287947 */ /* 0x000fec0003800000 */
.L_x_1093:
        /* <DEDUP_REMOVED lines=21> */
.L_x_1102:
[----:B------:R-:W-:Y:S05]  /*3060*/  BSYNC B1 ;  /* 0x0000000000017941 */ /* 0x000fea0003800000 */
.L_x_1101:
[----:B------:R-:W-:Y:S01]  /*3070*/  LEA R5, R0, 0x37800000, 0x17 ;  /* 0x3780000000057811 */ /* 0x000fe200078eb8ff */
[----:B------:R-:W-:-:S05]  /*3080*/  IMAD.SHL.U32 R0, R3, 0x200000, RZ ;  /* 0x0020000003007824 */ /* 0x000fca00078e00ff */
[----:B------:R-:W-:-:S07]  /*3090*/  LOP3.LUT R0, R5, R0, R6, 0xfe, !PT ;  /* 0x0000000005007212 */ /* 0x000fce00078efe06 */
.L_x_1100:
[----:B------:R-:W-:Y:S05]  /*30a0*/  BSYNC B0 ;  /* 0x0000000000007941 */ /* 0x000fea0003800000 */
.L_x_1099:
[----:B------:R-:W-:-:S04]  /*30b0*/  F2FP.BF16.F32.PACK_AB R0, RZ, R0 ;  /* 0x00000000ff00723e */ /* 0x000fc800000010ff */
[----:B------:R-:W-:Y:S01]  /*30c0*/  PRMT R22, R0, 0x7610, R22 ;  /* 0x0000761000167816 */ /* 0x000fe20000000016 */
[----:B------:R-:W-:Y:S06]  /*30d0*/  BRA `(.L_x_1080) ;  /* 0x0000000000b47947 */ /* 0x000fec0003800000 */
.L_x_1092:
        /* <DEDUP_REMOVED lines=14> */
.L_x_1106:
[----:B------:R-:W-:Y:S05]  /*31c0*/  BSYNC B0 ;  /* 0x0000000000007941 */ /* 0x000fea0003800000 */
.L_x_1105:
[----:B------:R-:W-:-:S04]  /*31d0*/  F2FP.BF16.F32.PACK_AB R0, RZ, R0 ;  /* 0x00000000ff00723e */ /* 0x000fc800000010ff */
[----:B------:R-:W-:Y:S01]  /*31e0*/  PRMT R22, R0, 0x7610, R22 ;  /* 0x0000761000167816 */ /* 0x000fe20000000016 */
[----:B------:R-:W-:Y:S06]  /*31f0*/  BRA `(.L_x_1080) ;  /* 0x00000000006c7947 */ /* 0x000fec0003800000 */
.L_x_1079:
        /* <DEDUP_REMOVED lines=16> */
.L_x_1107:
[----:B------:R-:W-:Y:S01]  /*3300*/  PRMT R22, RZ, 0x7610, R22 ;  /* 0x00007610ff167816 */ /* 0x000fe20000000016 */
[----:B------:R-:W-:Y:S06]  /*3310*/  BRA `(.L_x_1080) ;  /* 0x0000000000247947 */ /* 0x000fec0003800000 */
.L_x_1104:
[----:B------:R-:W2:Y:S02]  /*3320*/  LDG.E.64 R4, desc[UR36][R4.64] ;  /* 0x0000002404047981 */ /* 0x000ea4000c1e1b00 */
[----:B--2---:R-:W0:Y:S02]  /*3330*/  I2F.U64 R0, R4 ;  /* 0x0000000400007312 */ /* 0x004e240000301000 */
[----:B0-----:R-:W-:-:S04]  /*3340*/  F2FP.BF16.F32.PACK_AB R0, RZ, R0 ;  /* 0x00000000ff00723e */ /* 0x001fc800000010ff */
[----:B------:R-:W-:Y:S01]  /*3350*/  PRMT R22, R0, 0x7610, R22 ;  /* 0x0000761000167816 */ /* 0x000fe20000000016 */
[----:B------:R-:W-:Y:S06]  /*3360*/  BRA `(.L_x_1080) ;  /* 0x0000000000107947 */ /* 0x000fec0003800000 */
.L_x_1103:
[----:B------:R-:W2:Y:S02]  /*3370*/  LDG.E R4, desc[UR36][R4.64] ;  /* 0x0000002404047981 */ /* 0x000ea4000c1e1900 */
[----:B--2---:R-:W-:-:S04]  /*3380*/  I2FP.F32.U32 R0, R4 ;  /* 0x0000000400007245 */ /* 0x004fc80000201000 */
[----:B------:R-:W-:-:S04]  /*3390*/  F2FP.BF16.F32.PACK_AB R0, RZ, R0 ;  /* 0x00000000ff00723e */ /* 0x000fc800000010ff */
[----:B------:R-:W-:-:S07]  /*33a0*/  PRMT R22, R0, 0x7610, R22 ;  /* 0x0000761000167816 */ /* 0x000fce0000000016 */
.L_x_1080:
        /* <DEDUP_REMOVED lines=21> */
.L_x_1111:
[----:B------:R-:W2:Y:S02]  /*3500*/  LDG.E.U8 R4, desc[UR36][R4.64] ;  /* 0x0000002404047981 */ /* 0x000ea4000c1e1100 */
[----:B--2---:R-:W-:-:S04]  /*3510*/  I2FP.F32.U32 R0, R4 ;  /* 0x0000000400007245 */ /* 0x004fc80000201000 */
[----:B------:R-:W-:-:S04]  /*3520*/  F2FP.BF16.F32.PACK_AB R0, RZ, R0 ;  /* 0x00000000ff00723e */ /* 0x000fc800000010ff */
[----:B------:R-:W-:Y:S01]  /*3530*/  PRMT R24, R0, 0x7610, R24 ;  /* 0x0000761000187816 */ /* 0x000fe20000000018 */
[----:B------:R-:W-:Y:S06]  /*3540*/  BRA `(.L_x_1113) ;  /* 0x0000000c00c87947 */ /* 0x000fec0003800000 */
.L_x_1110:
        /* <DEDUP_REMOVED lines=11> */
.L_x_1115:
[----:B------:R-:W2:Y:S02]  /*3600*/  LDG.E R4, desc[UR36][R4.64] ;  /* 0x0000002404047981 */ /* 0x000ea4000c1e1900 */
[----:B--2---:R-:W-:-:S04]  /*3610*/  I2FP.F32.S32 R0, R4 ;  /* 0x0000000400007245 */ /* 0x004fc80000201400 */
[----:B------:R-:W-:-:S04]  /*3620*/  F2FP.BF16.F32.PACK_AB R0, RZ, R0 ;  /* 0x00000000ff00723e */ /* 0x000fc800000010ff */
[----:B------:R-:W-:Y:S01]  /*3630*/  PRMT R24, R0, 0x7610, R24 ;  /* 0x0000761000187816 */ /* 0x000fe20000000018 */
[----:B------:R-:W-:Y:S06]  /*3640*/  BRA `(.L_x_1113) ;  /* 0x0000000c00887947 */ /* 0x000fec0003800000 */
.L_x_1114:
[----:B------:R-:W2:Y:S02]  /*3650*/  LDG.E.U16 R4, desc[UR36][R4.64] ;  /* 0x0000002404047981 */ /* 0x000ea4000c1e1500 */
[----:B--2---:R-:W0:Y:S02]  /*3660*/  I2F.S16 R0, R4 ;  /* 0x0000000400007306 */ /* 0x004e240000101400 */
[----:B0-----:R-:W-:-:S04]  /*3670*/  F2FP.BF16.F32.PACK_AB R0, RZ, R0 ;  /* 0x00000000ff00723e */ /* 0x001fc800000010ff */
[----:B------:R-:W-:Y:S01]  /*3680*/  PRMT R24, R0, 0x7610, R24 ;  /* 0x0000761000187816 */ /* 0x000fe20000000018 */
[----:B------:R-:W-:Y:S06]  /*3690*/  BRA `(.L_x_1113) ;  /* 0x0000000c00747947 */ /* 0x000fec0003800000 */
.L_x_1109:
        /* <DEDUP_REMOVED lines=9> */
.L_x_1117:
[----:B------:R-:W2:Y:S02]  /*3730*/  LDG.E.U16 R0, desc[UR36][R4.64] ;  /* 0x0000002404007981 */ /* 0x000ea4000c1e1500 */
[----:B--2---:R-:W-:-:S05]  /*3740*/  HADD2.F32 R0, -RZ, R0.H0_H0 ;  /* 0x20000000ff007230 */ /* 0x004fca0000004100 */
[----:B------:R-:W-:-:S04]  /*3750*/  F2FP.BF16.F32.PACK_AB R0, RZ, R0 ;  /* 0x00000000ff00723e */ /* 0x000fc800000010ff */
[----:B------:R-:W-:Y:S01]  /*3760*/  PRMT R24, R0, 0x7610, R24 ;  /* 0x0000761000187816 */ /* 0x000fe20000000018 */
[----:B------:R-:W-:Y:S06]  /*3770*/  BRA `(.L_x_1113) ;  /* 0x0000000c003c7947 */ /* 0x000fec0003800000 */
.L_x_1116:
        /* <DEDUP_REMOVED lines=9> */
.L_x_1119:
[----:B------:R-:W2:Y:S02]  /*3810*/  LDG.E.U16 R4, desc[UR36][R4.64] ;  /* 0x0000002404047981 */ /* 0x000ea4000c1e1500 */
[----:B--2---:R-:W-:-:S05]  /*3820*/  HADD2.F32 R0, -RZ, R4.H0_H0 ;  /* 0x20000004ff007230 */ /* 0x004fca0000004100 */
[----:B------:R-:W-:-:S04]  /*3830*/  F2FP.BF16.F32.PACK_AB R0, RZ, R0 ;  /* 0x00000000ff00723e */ /* 0x000fc800000010ff */
[----:B------:R-:W-:Y:S01]  /*3840*/  PRMT R24, R0, 0x7610, R24 ;  /* 0x0000761000187816 */ /* 0x000fe20000000018 */
[----:B------:R-:W-:Y:S06]  /*3850*/  BRA `(.L_x_1113) ;  /* 0x0000000c00047947 */ /* 0x000fec0003800000 */
.L_x_1118:
        /* <DEDUP_REMOVED lines=9> */
.L_x_1108:
        /* <DEDUP_REMOVED lines=14> */
.L_x_1122:
        /* <DEDUP_REMOVED lines=9> */
.L_x_1121:
        /* <DEDUP_REMOVED lines=28> */
.L_x_1124:
        /* <DEDUP_REMOVED lines=15> */
.L_x_1123:
[----:B------:R0:W5:Y:S01]  /*3d10*/  LDG.E.U16 R24, desc[UR36][R4.64] ;  /* 0x0000002404187981 */ /* 0x000162000c1e1500 */
[----:B------:R-:W-:Y:S05]  /*3d20*/  BRA `(.L_x_1113) ;  /* 0x0000000400d07947 */ /* 0x000fea0003800000 */
.L_x_1120:
        /* <DEDUP_REMOVED lines=13> */
.L_x_1127:
        /* <DEDUP_REMOVED lines=21> */
.L_x_1131:
[----:B------:R-:W-:Y:S05]  /*3f50*/  BSYNC B1 ;  /* 0x0000000000017941 */ /* 0x000fea0003800000 */
.L_x_1130:
[----:B------:R-:W-:Y:S01]  /*3f60*/  LEA R5, R0, 0x3b800000, 0x17 ;  /* 0x3b80000000057811 */ /* 0x000fe200078eb8ff */
[----:B------:R-:W-:-:S05]  /*3f70*/  IMAD.SHL.U32 R0, R3, 0x100000, RZ ;  /* 0x0010000003007824 */ /* 0x000fca00078e00ff */
[----:B------:R-:W-:-:S07]  /*3f80*/  LOP3.LUT R0, R5, R0, R6, 0xfe, !PT ;  /* 0x0000000005007212 */ /* 0x000fce00078efe06 */
.L_x_1129:
[----:B------:R-:W-:Y:S05]  /*3f90*/  BSYNC B0 ;  /* 0x0000000000007941 */ /* 0x000fea0003800000 */
.L_x_1128:
[----:B------:R-:W-:-:S04]  /*3fa0*/  F2FP.BF16.F32.PACK_AB R0, RZ, R0 ;  /* 0x00000000ff00723e */ /* 0x000fc800000010ff */
[----:B------:R-:W-:Y:S01]  /*3fb0*/  PRMT R24, R0, 0x7610, R24 ;  /* 0x0000761000187816 */ /* 0x000fe20000000018 */
[----:B------:R-:W-:Y:S06]  /*3fc0*/  BRA `(.L_x_1113) ;  /* 0x0000000400287947 */ /* 0x000fec0003800000 */
.L_x_1126:
        /* <DEDUP_REMOVED lines=21> */
.L_x_1135:
[----:B------:R-:W-:Y:S05]  /*4120*/  BSYNC B1 ;  /* 0x0000000000017941 */ /* 0x000fea0003800000 */
.L_x_1134:
[----:B------:R-:W-:Y:S01]  /*4130*/  LEA R5, R0, 0x37800000, 0x17 ;  /* 0x3780000000057811 */ /* 0x000fe200078eb8ff */
[----:B------:R-:W-:-:S05]  /*4140*/  IMAD.SHL.U32 R0, R3, 0x200000, RZ ;  /* 0x0020000003007824 */ /* 0x000fca00078e00ff */
[----:B------:R-:W-:-:S07]  /*4150*/  LOP3.LUT R0, R5, R0, R6, 0xfe, !PT ;  /* 0x0000000005007212 */ /* 0x000fce00078efe06 */
.L_x_1133:
[----:B------:R-:W-:Y:S05]  /*4160*/  BSYNC B0 ;  /* 0x0000000000007941 */ /* 0x000fea0003800000 */
.L_x_1132:
[----:B------:R-:W-:-:S04]  /*4170*/  F2FP.BF16.F32.PACK_AB R0, RZ, R0 ;  /* 0x00000000ff00723e */ /* 0x000fc800000010ff */
[----:B------:R-:W-:Y:S01]  /*4180*/  PRMT R24, R0, 0x7610, R24 ;  /* 0x0000761000187816 */ /* 0x000fe20000000018 */
[----:B------:R-:W-:Y:S06]  /*4190*/  BRA `(.L_x_1113) ;  /* 0x0000000000b47947 */ /* 0x000fec0003800000 */
.L_x_1125:
        /* <DEDUP_REMOVED lines=14> */
.L_x_1139:
[----:B------:R-:W-:Y:S05]  /*4280*/  BSYNC B0 ;  /* 0x0000000000007941 */ /* 0x000fea0003800000 */
.L_x_1138:
[----:B------:R-:W-:-:S04]  /*4290*/  F2FP.BF16.F32.PACK_AB R0, RZ, R0 ;  /* 0x00000000ff00723e */ /* 0x000fc800000010ff */
[----:B------:R-:W-:Y:S01]  /*42a0*/  PRMT R24, R0, 0x7610, R24 ;  /* 0x0000761000187816 */ /* 0x000fe20000000018 */
[----:B------:R-:W-:Y:S06]  /*42b0*/  BRA `(.L_x_1113) ;  /* 0x00000000006c7947 */ /* 0x000fec0003800000 */
.L_x_1112:
        /* <DEDUP_REMOVED lines=16> */
.L_x_1140:
[----:B------:R-:W-:Y:S01]  /*43c0*/  PRMT R24, RZ, 0x7610, R24 ;  /* 0x00007610ff187816 */ /* 0x000fe20000000018 */
[----:B------:R-:W-:Y:S06]  /*43d0*/  BRA `(.L_x_1113) ;  /* 0x0000000000247947 */ /* 0x000fec0003800000 */
.L_x_1137:
[----:B------:R-:W2:Y:S02]  /*43e0*/  LDG.E.64 R4, desc[UR36][R4.64] ;  /* 0x0000002404047981 */ /* 0x000ea4000c1e1b00 */
[----:B--2---:R-:W0:Y:S02]  /*43f0*/  I2F.U64 R0, R4 ;  /* 0x0000000400007312 */ /* 0x004e240000301000 */
[----:B0-----:R-:W-:-:S04]  /*4400*/  F2FP.BF16.F32.PACK_AB R0, RZ, R0 ;  /* 0x00000000ff00723e */ /* 0x001fc800000010ff */
[----:B------:R-:W-:Y:S01]  /*4410*/  PRMT R24, R0, 0x7610, R24 ;  /* 0x0000761000187816 */ /* 0x000fe20000000018 */
[----:B------:R-:W-:Y:S06]  /*4420*/  BRA `(.L_x_1113) ;  /* 0x0000000000107947 */ /* 0x000fec0003800000 */
.L_x_1136:
[----:B------:R-:W2:Y:S02]  /*4430*/  LDG.E R4, desc[UR36][R4.64] ;  /* 0x0000002404047981 */ /* 0x000ea4000c1e1900 */
[----:B--2---:R-:W-:-:S04]  /*4440*/  I2FP.F32.U32 R0, R4 ;  /* 0x0000000400007245 */ /* 0x004fc80000201000 */
[----:B------:R-:W-:-:S04]  /*4450*/  F2FP.BF16.F32.PACK_AB R0, RZ, R0 ;  /* 0x00000000ff00723e */ /* 0x000fc800000010ff */
[----:B------:R-:W-:-:S07]  /*4460*/  PRMT R24, R0, 0x7610, R24 ;  /* 0x0000761000187816 */ /* 0x000fce0000000018 */
.L_x_1113:
[----:B------:R-:W-:-:S07]  /*4470*/  VIADD R27, R27, 0x80 ;  /* 0x000000801b1b7836 */ /* 0x000fce0000000000 */
.L_x_1074:
[----:B------:R-:W-:Y:S05]  /*4480*/  BSYNC B6 ;  /* 0x0000000000067941 */ /* 0x000fea0003800000 */
.L_x_1073:
[----:B------:R-:W-:Y:S01]  /*4490*/  ISETP.GE.AND P0, PT, R27, R16, PT ;  /* 0x000000101b00720c */ /* 0x000fe20003f06270 */
[----:B------:R-:W-:Y:S01]  /*44a0*/  BSSY B6, `(.L_x_1141) ;  /* 0x0000220000067945 */ /* 0x000fe20003800000 */
[----:B------:R-:W-:Y:S02]  /*44b0*/  PRMT R18, RZ, 0x7610, R18 ;  /* 0x00007610ff127816 */ /* 0x000fe40000000012 */
[----:B------:R-:W-:Y:S02]  /*44c0*/  PRMT R23, RZ, 0x7610, R23 ;  /* 0x00007610ff177816 */ /* 0x000fe40000000017 */
[----:B------:R-:W-:-:S07]  /*44d0*/  PRMT R26, RZ, 0x7610, R26 ;  /* 0x00007610ff1a7816 */ /* 0x000fce000000001a */
        /* <DEDUP_REMOVED lines=23> */
.L_x_1146:
[----:B------:R-:W2:Y:S02]  /*4650*/  LDG.E.U8 R4, desc[UR36][R4.64] ;  /* 0x0000002404047981 */ /* 0x000ea4000c1e1100 */
[----:B--2---:R-:W-:-:S04]  /*4660*/  I2FP.F32.U32 R0, R4 ;  /* 0x0000000400007245 */ /* 0x004fc80000201000 */
[----:B------:R-:W-:-:S04]  /*4670*/  F2FP.BF16.F32.PACK_AB R0, RZ, R0 ;  /* 0x00000000ff00723e */ /* 0x000fc800000010ff */
[----:B------:R-:W-:Y:S01]  /*4680*/  PRMT R23, R0, 0x7610, R23 ;  /* 0x0000761000177816 */ /* 0x000fe20000000017 */
[----:B------:R-:W-:Y:S06]  /*4690*/  BRA `(.L_x_1148) ;  /* 0x0000000c00c87947 */ /* 0x000fec0003800000 */
.L_x_1145:
        /* <DEDUP_REMOVED lines=11> */
.L_x_1150:
[----:B------:R-:W2:Y:S02]  /*4750*/  LDG.E R4, desc[UR36][R4.64] ;  /* 0x0000002404047981 */ /* 0x000ea4000c1e1900 */
[----:B--2---:R-:W-:-:S04]  /*4760*/  I2FP.F32.S32 R0, R4 ;  /* 0x0000000400007245 */ /* 0x004fc80000201400 */
[----:B------:R-:W-:-:S04]  /*4770*/  F2FP.BF16.F32.PACK_AB R0, RZ, R0 ;  /* 0x00000000ff00723e */ /* 0x000fc800000010ff */
[----:B------:R-:W-:Y:S01]  /*4780*/  PRMT R23, R0, 0x7610, R23 ;  /* 0x0000761000177816 */ /* 0x000fe20000000017 */
[----:B------:R-:W-:Y:S06]  /*4790*/  BRA `(.L_x_1148) ;  /* 0x0000000c00887947 */ /* 0x000fec0003800000 */
.L_x_1149:
[----:B------:R-:W2:Y:S02]  /*47a0*/  LDG.E.U16 R4, desc[UR36][R4.64] ;  /* 0x0000002404047981 */ /* 0x000ea4000c1e1500 */
[----:B--2---:R-:W0:Y:S02]  /*47b0*/  I2F.S16 R0, R4 ;  /* 0x0000000400007306 */ /* 0x004e240000101400 */
[----:B0-----:R-:W-:-:S04]  /*47c0*/  F2FP.BF16.F32.PACK_AB R0, RZ, R0 ;  /* 0x00000000ff00723e */ /* 0x001fc800000010ff */
[----:B------:R-:W-:Y:S01]  /*47d0*/  PRMT R23, R0, 0x7610, R23 ;  /* 0x0000761000177816 */ /* 0x000fe20000000017 */
[----:B------:R-:W-:Y:S06]  /*47e0*/  BRA `(.L_x_1148) ;  /* 0x0000000c00747947 */ /* 0x000fec0003800000 */
.L_x_1144:
        /* <DEDUP_REMOVED lines=9> */
.L_x_1152:
[----:B------:R-:W2:Y:S02]  /*4880*/  LDG.E.U16 R0, desc[UR36][R4.64] ;  /* 0x0000002404007981 */ /* 0x000ea4000c1e1500 */
[----:B--2---:R-:W-:-:S05]  /*4890*/  HADD2.F32 R0, -RZ, R0.H0_H0 ;  /* 0x20000000ff007230 */ /* 0x004fca0000004100 */
[----:B------:R-:W-:-:S04]  /*48a0*/  F2FP.BF16.F32.PACK_AB R0, RZ, R0 ;  /* 0x00000000ff00723e */ /* 0x000fc800000010ff */
[----:B------:R-:W-:Y:S01]  /*48b0*/  PRMT R23, R0, 0x7610, R23 ;  /* 0x0000761000177816 */ /* 0x000fe20000000017 */
[----:B------:R-:W-:Y:S06]  /*48c0*/  BRA `(.L_x_1148) ;  /* 0x0000000c003c7947 */ /* 0x000fec0003800000 */
.L_x_1151:
        /* <DEDUP_REMOVED lines=9> */
.L_x_1154:
[----:B------:R-:W2:Y:S02]  /*4960*/  LDG.E.U16 R4, desc[UR36][R4.64] ;  /* 0x0000002404047981 */ /* 0x000ea4000c1e1500 */
[----:B--2---:R-:W-:-:S05]  /*4970*/  HADD2.F32 R0, -RZ, R4.H0_H0 ;  /* 0x20000004ff007230 */ /* 0x004fca0000004100 */
[----:B------:R-:W-:-:S04]  /*4980*/  F2FP.BF16.F32.PACK_AB R0, RZ, R0 ;  /* 0x00000000ff00723e */ /* 0x000fc800000010ff */
[----:B------:R-:W-:Y:S01]  /*4990*/  PRMT R23, R0, 0x7610, R23 ;  /* 0x0000761000177816 */ /* 0x000fe20000000017 */
[----:B------:R-:W-:Y:S06]  /*49a0*/  BRA `(.L_x_1148) ;  /* 0x0000000c00047947 */ /* 0x000fec0003800000 */
.L_x_1153:
        /* <DEDUP_REMOVED lines=9> */
.L_x_1143:
        /* <DEDUP_REMOVED lines=14> */
.L_x_1157:
        /* <DEDUP_REMOVED lines=9> */
.L_x_1156:
        /* <DEDUP_REMOVED lines=28> */
.L_x_1159:
        /* <DEDUP_REMOVED lines=15> */
.L_x_1158:
[----:B------:R0:W5:Y:S01]  /*4e60*/  LDG.E.U16 R23, desc[UR36][R4.64] ;  /* 0x0000002404177981 */ /* 0x000162000c1e1500 */
[----:B------:R-:W-:Y:S05]  /*4e70*/  BRA `(.L_x_1148) ;  /* 0x0000000400d07947 */ /* 0x000fea0003800000 */
.L_x_1155:
        /* <DEDUP_REMOVED lines=13> */
.L_x_1162:
        /* <DEDUP_REMOVED lines=21> */
.L_x_1166:
[----:B------:R-:W-:Y:S05]  /*50a0*/  BSYNC B1 ;  /* 0x0000000000017941 */ /* 0x000fea0003800000 */
.L_x_1165:
[----:B------:R-:W-:Y:S01]  /*50b0*/  LEA R5, R0, 0x3b800000, 0x17 ;  /* 0x3b80000000057811 */ /* 0x000fe200078eb8ff */
[----:B------:R-:W-:-:S05]  /*50c0*/  IMAD.SHL.U32 R0, R3, 0x100000, RZ ;  /* 0x0010000003007824 */ /* 0x000fca00078e00ff */
[----:B------:R-:W-:-:S07]  /*50d0*/  LOP3.LUT R0, R5, R0, R6, 0xfe, !PT ;  /* 0x0000000005007212 */ /* 0x000fce00078efe06 */
.L_x_1164:
[----:B------:R-:W-:Y:S05]  /*50e0*/  BSYNC B0 ;  /* 0x0000000000007941 */ /* 0x000fea0003800000 */
.L_x_1163:
[----:B------:R-:W-:-:S04]  /*50f0*/  F2FP.BF16.F32.PACK_AB R0, RZ, R0 ;  /* 0x00000000ff00723e */ /* 0x000fc800000010ff */
[----:B------:R-:W-:Y:S01]  /*5100*/  PRMT R23, R0, 0x7610, R23 ;  /* 0x0000761000177816 */ /* 0x000fe20000000017 */
[----:B------:R-:W-:Y:S06]  /*5110*/  BRA `(.L_x_1148) ;  /* 0x0000000400287947 */ /* 0x000fec0003800000 */
.L_x_1161:
        /* <DEDUP_REMOVED lines=21> */
.L_x_1170:
[----:B------:R-:W-:Y:S05]  /*5270*/  BSYNC B1 ;  /* 0x0000000000017941 */ /* 0x000fea0003800000 */
.L_x_1169:
[----:B------:R-:W-:Y:S01]  /*5280*/  LEA R5, R0, 0x37800000, 0x17 ;  /* 0x3780000000057811 */ /* 0x000fe200078eb8ff */
[----:B------:R-:W-:-:S05]  /*5290*/  IMAD.SHL.U32 R0, R3, 0x200000, RZ ;  /* 0x0020000003007824 */ /* 0x000fca00078e00ff */
[----:B------:R-:W-:-:S07]  /*52a0*/  LOP3.LUT R0, R5, R0, R6, 0xfe, !PT ;  /* 0x0000000005007212 */ /* 0x000fce00078efe06 */
.L_x_1168:
[----:B------:R-:W-:Y:S05]  /*52b0*/  BSYNC B0 ;  /* 0x0000000000007941 */ /* 0x000fea0003800000 */
.L_x_1167:
[----:B------:R-:W-:-:S04]  /*52c0*/  F2FP.BF16.F32.PACK_AB R0, RZ, R0 ;  /* 0x00000000ff00723e */ /* 0x000fc800000010ff */
[----:B------:R-:W-:Y:S01]  /*52d0*/  PRMT R23, R0, 0x7610, R23 ;  /* 0x0000761000177816 */ /* 0x000fe20000000017 */
[----:B------:R-:W-:Y:S06]  /*52e0*/  BRA `(.L_x_1148) ;  /* 0x0000000000b47947 */ /* 0x000fec0003800000 */
.L_x_1160:
        /* <DEDUP_REMOVED lines=14> */
.L_x_1174:
[----:B------:R-:W-:Y:S05]  /*53d0*/  BSYNC B0 ;  /* 0x0000000000007941 */ /* 0x000fea0003800000 */
.L_x_1173:
[----:B------:R-:W-:-:S04]  /*53e0*/  F2FP.BF16.F32.PACK_AB R0, RZ, R0 ;  /* 0x00000000ff00723e */ /* 0x000fc800000010ff */
[----:B------:R-:W-:Y:S01]  /*53f0*/  PRMT R23, R0, 0x7610, R23 ;  /* 0x0000761000177816 */ /* 0x000fe20000000017 */
[----:B------:R-:W-:Y:S06]  /*5400*/  BRA `(.L_x_1148) ;  /* 0x00000000006c7947 */ /* 0x000fec0003800000 */
.L_x_1147:
        /* <DEDUP_REMOVED lines=16> */
.L_x_1175:
[----:B------:R-:W-:Y:S01]  /*5510*/  PRMT R23, RZ, 0x7610, R23 ;  /* 0x00007610ff177816 */ /* 0x000fe20000000017 */
[----:B------:R-:W-:Y:S06]  /*5520*/  BRA `(.L_x_1148) ;  /* 0x0000000000247947 */ /* 0x000fec0003800000 */
.L_x_1172:
[----:B------:R-:W2:Y:S02]  /*5530*/  LDG.E.64 R4, desc[UR36][R4.64] ;  /* 0x0000002404047981 */ /* 0x000ea4000c1e1b00 */
[----:B--2---:R-:W0:Y:S02]  /*5540*/  I2F.U64 R0, R4 ;  /* 0x0000000400007312 */ /* 0x004e240000301000 */
[----:B0-----:R-:W-:-:S04]  /*5550*/  F2FP.BF16.F32.PACK_AB R0, RZ, R0 ;  /* 0x00000000ff00723e */ /* 0x001fc800000010ff */
[----:B------:R-:W-:Y:S01]  /*5560*/  PRMT R23, R0, 0x7610, R23 ;  /* 0x0000761000177816 */ /* 0x000fe20000000017 */
[----:B------:R-:W-:Y:S06]  /*5570*/  BRA `(.L_x_1148) ;  /* 0x0000000000107947 */ /* 0x000fec0003800000 */
.L_x_1171:
[----:B------:R-:W2:Y:S02]  /*5580*/  LDG.E R4, desc[UR36][R4.64] ;  /* 0x0000002404047981 */ /* 0x000ea4000c1e1900 */
[----:B--2---:R-:W-:-:S04]  /*5590*/  I2FP.F32.U32 R0, R4 ;  /* 0x0000000400007245 */ /* 0x004fc80000201000 */
[----:B------:R-:W-:-:S04]  /*55a0*/  F2FP.BF16.F32.PACK_AB R0, RZ, R0 ;  /* 0x00000000ff00723e */ /* 0x000fc800000010ff */
[----:B------:R-:W-:-:S07]  /*55b0*/  PRMT R23, R0, 0x7610, R23 ;  /* 0x0000761000177816 */ /* 0x000fce0000000017 */
.L_x_1148:
[----:B------:R-:W1:Y:S01]  /*55c0*/  LDC.U8 R6, c[0x0][0x235] ;  /* 0x00008d40ff067b82 */ /* 0x000e620000000000 */
[----:B------:R-:W-:Y:S02]  /*55d0*/  ULDC UR4, c[0x0][0x23c] ;  /* 0x00008f0000047ab9 */ /* 0x000fe40000000800 */
[----:B------:R-:W-:-:S05]  /*55e0*/  IMAD R3, R26, UR4, RZ ;  /* 0x000000041a037c24 */ /* 0x000fca000f8e02ff */
[----:B0-----:R-:W0:Y:S01]  /*55f0*/  LDC.64 R4, c[0x0][0x228] ;  /* 0x00008a00ff047b82 */ /* 0x001e220000000a00 */
[----:B-1----:R-:W-:-:S04]  /*5600*/  PRMT R0, R6, 0x9910, RZ ;  /* 0x0000991006007816 */ /* 0x002fc800000000ff */
        /* <DEDUP_REMOVED lines=17> */
.L_x_1179:
[----:B------:R-:W2:Y:S02]  /*5720*/  LDG.E.U8 R4, desc[UR36][R4.64] ;  /* 0x0000002404047981 */ /* 0x000ea4000c1e1100 */
[----:B--2---:R-:W-:-:S04]  /*5730*/  I2FP.F32.U32 R0, R4 ;  /* 0x0000000400007245 */ /* 0x004fc80000201000 */
[----:B------:R-:W-:-:S04]  /*5740*/  F2FP.BF16.F32.PACK_AB R0, RZ, R0 ;  /* 0x00000000ff00723e */ /* 0x000fc800000010ff */
[----:B------:R-:W-:Y:S01]  /*5750*/  PRMT R26, R0, 0x7610, R26 ;  /* 0x00007610001a7816 */ /* 0x000fe2000000001a */
[----:B------:R-:W-:Y:S06]  /*5760*/  BRA `(.L_x_1181) ;  /* 0x0000000c00c87947 */ /* 0x000fec0003800000 */
.L_x_1178:
        /* <DEDUP_REMOVED lines=11> */
.L_x_1183:
[----:B------:R-:W2:Y:S02]  /*5820*/  LDG.E R4, desc[UR36][R4.64] ;  /* 0x0000002404047981 */ /* 0x000ea4000c1e1900 */
[----:B--2---:R-:W-:-:S04]  /*5830*/  I2FP.F32.S32 R0, R4 ;  /* 0x0000000400007245 */ /* 0x004fc80000201400 */
[----:B------:R-:W-:-:S04]  /*5840*/  F2FP.BF16.F32.PACK_AB R0, RZ, R0 ;  /* 0x00000000ff00723e */ /* 0x000fc800000010ff */
[----:B------:R-:W-:Y:S01]  /*5850*/  PRMT R26, R0, 0x7610, R26 ;  /* 0x00007610001a7816 */ /* 0x000fe2000000001a */
[----:B------:R-:W-:Y:S06]  /*5860*/  BRA `(.L_x_1181) ;  /* 0x0000000c00887947 */ /* 0x000fec0003800000 */
.L_x_1182:
[----:B------:R-:W2:Y:S02]  /*5870*/  LDG.E.U16 R4, desc[UR36][R4.64] ;  /* 0x0000002404047981 */ /* 0x000ea4000c1e1500 */
[----:B--2---:R-:W0:Y:S02]  /*5880*/  I2F.S16 R0, R4 ;  /* 0x0000000400007306 */ /* 0x004e240000101400 */
[----:B0-----:R-:W-:-:S04]  /*5890*/  F2FP.BF16.F32.PACK_AB R0, RZ, R0 ;  /* 0x00000000ff00723e */ /* 0x001fc800000010ff */
[----:B------:R-:W-:Y:S01]  /*58a0*/  PRMT R26, R0, 0x7610, R26 ;  /* 0x00007610001a7816 */ /* 0x000fe2000000001a */
[----:B------:R-:W-:Y:S06]  /*58b0*/  BRA `(.L_x_1181) ;  /* 0x0000000c00747947 */ /* 0x000fec0003800000 */
.L_x_1177:
        /* <DEDUP_REMOVED lines=9> */
.L_x_1185:
[----:B------:R-:W2:Y:S02]  /*5950*/  LDG.E.U16 R0, desc[UR36][R4.64] ;  /* 0x0000002404007981 */ /* 0x000ea4000c1e1500 */
[----:B--2---:R-:W-:-:S05]  /*5960*/  HADD2.F32 R0, -RZ, R0.H0_H0 ;  /* 0x20000000ff007230 */ /* 0x004fca0000004100 */
[----:B------:R-:W-:-:S04]  /*5970*/  F2FP.BF16.F32.PACK_AB R0, RZ, R0 ;  /* 0x00000000ff00723e */ /* 0x000fc800000010ff */
[----:B------:R-:W-:Y:S01]  /*5980*/  PRMT R26, R0, 0x7610, R26 ;  /* 0x00007610001a7816 */ /* 0x000fe2000000001a */
[----:B------:R-:W-:Y:S06]  /*5990*/  BRA `(.L_x_1181) ;  /* 0x0000000c003c7947 */ /* 0x000fec0003800000 */
.L_x_1184:
        /* <DEDUP_REMOVED lines=9> */
.L_x_1187:
[----:B------:R-:W2:Y:S02]  /*5a30*/  LDG.E.U16 R4, desc[UR36][R4.64] ;  /* 0x0000002404047981 */ /* 0x000ea4000c1e1500 */
[----:B--2---:R-:W-:-:S05]  /*5a40*/  HADD2.F32 R0, -RZ, R4.H0_H0 ;  /* 0x20000004ff007230 */ /* 0x004fca0000004100 */
[----:B------:R-:W-:-:S04]  /*5a50*/  F2FP.BF16.F32.PACK_AB R0, RZ, R0 ;  /* 0x00000000ff00723e */ /* 0x000fc800000010ff */
[----:B------:R-:W-:Y:S01]  /*5a60*/  PRMT R26, R0, 0x7610, R26 ;  /* 0x00007610001a7816 */ /* 0x000fe2000000001a */
[----:B------:R-:W-:Y:S06]  /*5a70*/  BRA `(.L_x_1181) ;  /* 0x0000000c00047947 */ /* 0x000fec0003800000 */
.L_x_1186:
        /* <DEDUP_REMOVED lines=9> */
.L_x_1176:
        /* <DEDUP_REMOVED lines=14> */
.L_x_1190:
        /* <DEDUP_REMOVED lines=9> */
.L_x_1189:
        /* <DEDUP_REMOVED lines=28> */
.L_x_1192:
        /* <DEDUP_REMOVED lines=15> */
.L_x_1191:
[----:B------:R0:W5:Y:S01]  /*5f30*/  LDG.E.U16 R26, desc[UR36][R4.64] ;  /* 0x00000024041a7981 */ /* 0x000162000c1e1500 */
[----:B------:R-:W-:Y:S05]  /*5f40*/  BRA `(.L_x_1181) ;  /* 0x0000000400d07947 */ /* 0x000fea0003800000 */
.L_x_1188:
        /* <DEDUP_REMOVED lines=13> */
.L_x_1195:
        /* <DEDUP_REMOVED lines=21> */
.L_x_1199:
[----:B------:R-:W-:Y:S05]  /*6170*/  BSYNC B1 ;  /* 0x0000000000017941 */ /* 0x000fea0003800000 */
.L_x_1198:
[----:B------:R-:W-:Y:S01]  /*6180*/  LEA R5, R0, 0x3b800000, 0x17 ;  /* 0x3b80000000057811 */ /* 0x000fe200078eb8ff */
[----:B------:R-:W-:-:S05]  /*6190*/  IMAD.SHL.U32 R0, R3, 0x100000, RZ ;  /* 0x0010000003007824 */ /* 0x000fca00078e00ff */
[----:B------:R-:W-:-:S07]  /*61a0*/  LOP3.LUT R0, R5, R0, R6, 0xfe, !PT ;  /* 0x0000000005007212 */ /* 0x000fce00078efe06 */
.L_x_1197:
[----:B------:R-:W-:Y:S05]  /*61b0*/  BSYNC B0 ;  /* 0x0000000000007941 */ /* 0x000fea0003800000 */
.L_x_1196:
[----:B------:R-:W-:-:S04]  /*61c0*/  F2FP.BF16.F32.PACK_AB R0, RZ, R0 ;  /* 0x00000000ff00723e */ /* 0x000fc800000010ff */
[----:B------:R-:W-:Y:S01]  /*61d0*/  PRMT R26, R0, 0x7610, R26 ;  /* 0x00007610001a7816 */ /* 0x000fe2000000001a */
[----:B------:R-:W-:Y:S06]  /*61e0*/  BRA `(.L_x_1181) ;  /* 0x0000000400287947 */ /* 0x000fec0003800000 */
.L_x_1194:
        /* <DEDUP_REMOVED lines=21> */
.L_x_1203:
[----:B------:R-:W-:Y:S05]  /*6340*/  BSYNC B1 ;  /* 0x0000000000017941 */ /* 0x000fea0003800000 */
.L_x_1202:
[----:B------:R-:W-:Y:S01]  /*6350*/  LEA R5, R0, 0x37800000, 0x17 ;  /* 0x3780000000057811 */ /* 0x000fe200078eb8ff */
[----:B------:R-:W-:-:S05]  /*6360*/  IMAD.SHL.U32 R0, R3, 0x200000, RZ ;  /* 0x0020000003007824 */ /* 0x000fca00078e00ff */
[----:B------:R-:W-:-:S07]  /*6370*/  LOP3.LUT R0, R5, R0, R6, 0xfe, !PT ;  /* 0x0000000005007212 */ /* 0x000fce00078efe06 */
.L_x_1201:
[----:B------:R-:W-:Y:S05]  /*6380*/  BSYNC B0 ;  /* 0x0000000000007941 */ /* 0x000fea0003800000 */
.L_x_1200:
[----:B------:R-:W-:-:S04]  /*6390*/  F2FP.BF16.F32.PACK_AB R0, RZ, R0 ;  /* 0x00000000ff00723e */ /* 0x000fc800000010ff */
[----:B------:R-:W-:Y:S01]  /*63a0*/  PRMT R26, R0, 0x7610, R26 ;  /* 0x00007610001a7816 */ /* 0x000fe2000000001a */
[----:B------:R-:W-:Y:S06]  /*63b0*/  BRA `(.L_x_1181) ;  /* 0x0000000000b47947 */ /* 0x000fec0003800000 */
.L_x_1193:
        /* <DEDUP_REMOVED lines=14> */
.L_x_1207:
[----:B------:R-:W-:Y:S05]  /*64a0*/  BSYNC B0 ;  /* 0x0000000000007941 */ /* 0x000fea0003800000 */
.L_x_1206:
[----:B------:R-:W-:-:S04]  /*64b0*/  F2FP.BF16.F32.PACK_AB R0, RZ, R0 ;  /* 0x00000000ff00723e */ /* 0x000fc800000010ff */
[----:B------:R-:W-:Y:S01]  /*64c0*/  PRMT R26, R0, 0x7610, R26 ;  /* 0x00007610001a7816 */ /* 0x000fe2000000001a */
[----:B------:R-:W-:Y:S06]  /*64d0*/  BRA `(.L_x_1181) ;  /* 0x00000000006c7947 */ /* 0x000fec0003800000 */
.L_x_1180:
        /* <DEDUP_REMOVED lines=16> */
.L_x_1208:
[----:B------:R-:W-:Y:S01]  /*65e0*/  PRMT R26, RZ, 0x7610, R26 ;  /* 0x00007610ff1a7816 */ /* 0x000fe2000000001a */
[----:B------:R-:W-:Y:S06]  /*65f0*/  BRA `(.L_x_1181) ;  /* 0x0000000000247947 */ /* 0x000fec0003800000 */
.L_x_1205:
[----:B------:R-:W2:Y:S02]  /*6600*/  LDG.E.64 R4, desc[UR36][R4.64] ;  /* 0x0000002404047981 */ /* 0x000ea4000c1e1b00 */
[----:B--2---:R-:W0:Y:S02]  /*6610*/  I2F.U64 R0, R4 ;  /* 0x0000000400007312 */ /* 0x004e240000301000 */
[----:B0-----:R-:W-:-:S04]  /*6620*/  F2FP.BF16.F32.PACK_AB R0, RZ, R0 ;  /* 0x00000000ff00723e */ /* 0x001fc800000010ff */
[----:B------:R-:W-:Y:S01]  /*6630*/  PRMT R26, R0, 0x7610, R26 ;  /* 0x00007610001a7816 */ /* 0x000fe2000000001a */
[----:B------:R-:W-:Y:S06]  /*6640*/  BRA `(.L_x_1181) ;  /* 0x0000000000107947 */ /* 0x000fec0003800000 */
.L_x_1204:
[----:B------:R-:W2:Y:S02]  /*6650*/  LDG.E R4, desc[UR36][R4.64] ;  /* 0x0000002404047981 */ /* 0x000ea4000c1e1900 */
[----:B--2---:R-:W-:-:S04]  /*6660*/  I2FP.F32.U32 R0, R4 ;  /* 0x0000000400007245 */ /* 0x004fc80000201000 */
[----:B------:R-:W-:-:S04]  /*6670*/  F2FP.BF16.F32.PACK_AB R0, RZ, R0 ;  /* 0x00000000ff00723e */ /* 0x000fc800000010ff */
[----:B------:R-:W-:-:S07]  /*6680*/  PRMT R26, R0, 0x7610, R26 ;  /* 0x00007610001a7816 */ /* 0x000fce000000001a */
.L_x_1181:
[----:B------:R-:W-:-:S07]  /*6690*/  VIADD R27, R27, 0x80 ;  /* 0x000000801b1b7836 */ /* 0x000fce0000000000 */
.L_x_1142:
[----:B------:R-:W-:Y:S05]  /*66a0*/  BSYNC B6 ;  /* 0x0000000000067941 */ /* 0x000fea0003800000 */
.L_x_1141:
        /* <DEDUP_REMOVED lines=26> */
.L_x_1214:
[----:B------:R-:W2:Y:S02]  /*6850*/  LDG.E.U8 R4, desc[UR36][R4.64] ;  /* 0x0000002404047981 */ /* 0x000ea4000c1e1100 */
[----:B--2---:R-:W-:-:S04]  /*6860*/  I2FP.F32.U32 R0, R4 ;  /* 0x0000000400007245 */ /* 0x004fc80000201000 */
[----:B------:R-:W-:-:S04]  /*6870*/  F2FP.BF16.F32.PACK_AB R0, RZ, R0 ;  /* 0x00000000ff00723e */ /* 0x000fc800000010ff */
[----:B------:R-:W-:Y:S01]  /*6880*/  PRMT R18, R0, 0x7610, R18 ;  /* 0x0000761000127816 */ /* 0x000fe20000000012 */
[----:B------:R-:W-:Y:S06]  /*6890*/  BRA `(.L_x_1216) ;  /* 0x0000000c00c87947 */ /* 0x000fec0003800000 */
.L_x_1213:
        /* <DEDUP_REMOVED lines=11> */
.L_x_1218:
[----:B------:R-:W2:Y:S02]  /*6950*/  LDG.E R4, desc[UR36][R4.64] ;  /* 0x0000002404047981 */ /* 0x000ea4000c1e1900 */
[----:B--2---:R-:W-:-:S04]  /*6960*/  I2FP.F32.S32 R0, R4 ;  /* 0x0000000400007245 */ /* 0x004fc80000201400 */
[----:B------:R-:W-:-:S04]  /*6970*/  F2FP.BF16.F32.PACK_AB R0, RZ, R0 ;  /* 0x00000000ff00723e */ /* 0x000fc800000010ff */
[----:B------:R-:W-:Y:S01]  /*6980*/  PRMT R18, R0, 0x7610, R18 ;  /* 0x0000761000127816 */ /* 0x000fe20000000012 */
[----:B------:R-:W-:Y:S06]  /*6990*/  BRA `(.L_x_1216) ;  /* 0x0000000c00887947 */ /* 0x000fec0003800000 */
.L_x_1217:
[----:B------:R-:W2:Y:S02]  /*69a0*/  LDG.E.U16 R4, desc[UR36][R4.64] ;  /* 0x0000002404047981 */ /* 0x000ea4000c1e1500 */
[----:B--2---:R-:W0:Y:S02]  /*69b0*/  I2F.S16 R0, R4 ;  /* 0x0000000400007306 */ /* 0x004e240000101400 */
[----:B0-----:R-:W-:-:S04]  /*69c0*/  F2FP.BF16.F32.PACK_AB R0, RZ, R0 ;  /* 0x00000000ff00723e */ /* 0x001fc800000010ff */
[----:B------:R-:W-:Y:S01]  /*69d0*/  PRMT R18, R0, 0x7610, R18 ;  /* 0x0000761000127816 */ /* 0x000fe20000000012 */
[----:B------:R-:W-:Y:S06]  /*69e0*/  BRA `(.L_x_1216) ;  /* 0x0000000c00747947 */ /* 0x000fec0003800000 */
.L_x_1212:
        /* <DEDUP_REMOVED lines=9> */
.L_x_1220:
[----:B------:R-:W2:Y:S02]  /*6a80*/  LDG.E.U16 R0, desc[UR36][R4.64] ;  /* 0x0000002404007981 */ /* 0x000ea4000c1e1500 */
[----:B--2---:R-:W-:-:S05]  /*6a90*/  HADD2.F32 R0, -RZ, R0.H0_H0 ;  /* 0x20000000ff007230 */ /* 0x004fca0000004100 */
[----:B------:R-:W-:-:S04]  /*6aa0*/  F2FP.BF16.F32.PACK_AB R0, RZ, R0 ;  /* 0x00000000ff00723e */ /* 0x000fc800000010ff */
[----:B------:R-:W-:Y:S01]  /*6ab0*/  PRMT R18, R0, 0x7610, R18 ;  /* 0x0000761000127816 */ /* 0x000fe20000000012 */
[----:B------:R-:W-:Y:S06]  /*6ac0*/  BRA `(.L_x_1216) ;  /* 0x0000000c003c7947 */ /* 0x000fec0003800000 */
.L_x_1219:
        /* <DEDUP_REMOVED lines=9> */
.L_x_1222:
[----:B------:R-:W2:Y:S02]  /*6b60*/  LDG.E.U16 R4, desc[UR36][R4.64] ;  /* 0x0000002404047981 */ /* 0x000ea4000c1e1500 */
[----:B--2---:R-:W-:-:S05]  /*6b70*/  HADD2.F32 R0, -RZ, R4.H0_H0 ;  /* 0x20000004ff007230 */ /* 0x004fca0000004100 */
[----:B------:R-:W-:-:S04]  /*6b80*/  F2FP.BF16.F32.PACK_AB R0, RZ, R0 ;  /* 0x00000000ff00723e */ /* 0x000fc800000010ff */
[----:B------:R-:W-:Y:S01]  /*6b90*/  PRMT R18, R0, 0x7610, R18 ;  /* 0x0000761000127816 */ /* 0x000fe20000000012 */
[----:B------:R-:W-:Y:S06]  /*6ba0*/  BRA `(.L_x_1216) ;  /* 0x0000000c00047947 */ /* 0x000fec0003800000 */
.L_x_1221:
        /* <DEDUP_REMOVED lines=9> */
.L_x_1211:
        /* <DEDUP_REMOVED lines=14> */
.L_x_1225:
        /* <DEDUP_REMOVED lines=9> */
.L_x_1224:
        /* <DEDUP_REMOVED lines=28> */
.L_x_1227:
        /* <DEDUP_REMOVED lines=15> */
.L_x_1226:
[----:B------:R0:W5:Y:S01]  /*7060*/  LDG.E.U16 R18, desc[UR36][R4.64] ;  /* 0x0000002404127981 */ /* 0x000162000c1e1500 */
[----:B------:R-:W-:Y:S05]  /*7070*/  BRA `(.L_x_1216) ;  /* 0x0000000400d07947 */ /* 0x000fea0003800000 */
.L_x_1223:
        /* <DEDUP_REMOVED lines=13> */
.L_x_1230:
        /* <DEDUP_REMOVED lines=21> */
.L_x_1234:
[----:B------:R-:W-:Y:S05]  /*72a0*/  BSYNC B1 ;  /* 0x0000000000017941 */ /* 0x000fea0003800000 */
.L_x_1233:
[----:B------:R-:W-:Y:S01]  /*72b0*/  LEA R5, R0, 0x3b800000, 0x17 ;  /* 0x3b80000000057811 */ /* 0x000fe200078eb8ff */
[----:B------:R-:W-:-:S05]  /*72c0*/  IMAD.SHL.U32 R0, R3, 0x100000, RZ ;  /* 0x0010000003007824 */ /* 0x000fca00078e00ff */
[----:B------:R-:W-:-:S07]  /*72d0*/  LOP3.LUT R0, R5, R0, R6, 0xfe, !PT ;  /* 0x0000000005007212 */ /* 0x000fce00078efe06 */
.L_x_1232:
[----:B------:R-:W-:Y:S05]  /*72e0*/  BSYNC B0 ;  /* 0x0000000000007941 */ /* 0x000fea0003800000 */
.L_x_1231:
[----:B------:R-:W-:-:S04]  /*72f0*/  F2FP.BF16.F32.PACK_AB R0, RZ, R0 ;  /* 0x00000000ff00723e */ /* 0x000fc800000010ff */
[----:B------:R-:W-:Y:S01]  /*7300*/  PRMT R18, R0, 0x7610, R18 ;  /* 0x0000761000127816 */ /* 0x000fe20000000012 */
[----:B------:R-:W-:Y:S06]  /*7310*/  BRA `(.L_x_1216) ;  /* 0x0000000400287947 */ /* 0x000fec0003800000 */
.L_x_1229:
        /* <DEDUP_REMOVED lines=21> */
.L_x_1238:
[----:B------:R-:W-:Y:S05]  /*7470*/  BSYNC B1 ;  /* 0x0000000000017941 */ /* 0x000fea0003800000 */
.L_x_1237:
[----:B------:R-:W-:Y:S01]  /*7480*/  LEA R5, R0, 0x37800000, 0x17 ;  /* 0x3780000000057811 */ /* 0x000fe200078eb8ff */
[----:B------:R-:W-:-:S05]  /*7490*/  IMAD.SHL.U32 R0, R3, 0x200000, RZ ;  /* 0x0020000003007824 */ /* 0x000fca00078e00ff */
[----:B------:R-:W-:-:S07]  /*74a0*/  LOP3.LUT R0, R5, R0, R6, 0xfe, !PT ;  /* 0x0000000005007212 */ /* 0x000fce00078efe06 */
.L_x_1236:
[----:B------:R-:W-:Y:S05]  /*74b0*/  BSYNC B0 ;  /* 0x0000000000007941 */ /* 0x000fea0003800000 */
.L_x_1235:
[----:B------:R-:W-:-:S04]  /*74c0*/  F2FP.BF16.F32.PACK_AB R0, RZ, R0 ;  /* 0x00000000ff00723e */ /* 0x000fc800000010ff */
[----:B------:R-:W-:Y:S01]  /*74d0*/  PRMT R18, R0, 0x7610, R18 ;  /* 0x0000761000127816 */ /* 0x000fe20000000012 */
[----:B------:R-:W-:Y:S06]  /*74e0*/  BRA `(.L_x_1216) ;  /* 0x0000000000b47947 */ /* 0x000fec0003800000 */
.L_x_1228:
        /* <DEDUP_REMOVED lines=14> */
.L_x_1242:
[----:B------:R-:W-:Y:S05]  /*75d0*/  BSYNC B0 ;  /* 0x0000000000007941 */ /* 0x000fea0003800000 */
.L_x_1241:
[----:B------:R-:W-:-:S04]  /*75e0*/  F2FP.BF16.F32.PACK_AB R0, RZ, R0 ;  /* 0x00000000ff00723e */ /* 0x000fc800000010ff */
[----:B------:R-:W-:Y:S01]  /*75f0*/  PRMT R18, R0, 0x7610, R18 ;  /* 0x0000761000127816 */ /* 0x000fe20000000012 */
[----:B------:R-:W-:Y:S06]  /*7600*/  BRA `(.L_x_1216) ;  /* 0x00000000006c7947 */ /* 0x000fec0003800000 */
.L_x_1215:
        /* <DEDUP_REMOVED lines=16> */
.L_x_1243:
[----:B------:R-:W-:Y:S01]  /*7710*/  PRMT R18, RZ, 0x7610, R18 ;  /* 0x00007610ff127816 */ /* 0x000fe20000000012 */
[----:B------:R-:W-:Y:S06]  /*7720*/  BRA `(.L_x_1216) ;  /* 0x0000000000247947 */ /* 0x000fec0003800000 */
.L_x_1240:
[----:B------:R-:W2:Y:S02]  /*7730*/  LDG.E.64 R4, desc[UR36][R4.64] ;  /* 0x0000002404047981 */ /* 0x000ea4000c1e1b00 */
[----:B--2---:R-:W0:Y:S02]  /*7740*/  I2F.U64 R0, R4 ;  /* 0x0000000400007312 */ /* 0x004e240000301000 */
[----:B0-----:R-:W-:-:S04]  /*7750*/  F2FP.BF16.F32.PACK_AB R0, RZ, R0 ;  /* 0x00000000ff00723e */ /* 0x001fc800000010ff */
[----:B------:R-:W-:Y:S01]  /*7760*/  PRMT R18, R0, 0x7610, R18 ;  /* 0x0000761000127816 */ /* 0x000fe20000000012 */
[----:B------:R-:W-:Y:S06]  /*7770*/  BRA `(.L_x_1216) ;  /* 0x0000000000107947 */ /* 0x000fec0003800000 */
.L_x_1239:
[----:B------:R-:W2:Y:S02]  /*7780*/  LDG.E R4, desc[UR36][R4.64] ;  /* 0x0000002404047981 */ /* 0x000ea4000c1e1900 */
[----:B--2---:R-:W-:-:S04]  /*7790*/  I2FP.F32.U32 R0, R4 ;  /* 0x0000000400007245 */ /* 0x004fc80000201000 */
[----:B------:R-:W-:-:S04]  /*77a0*/  F2FP.BF16.F32.PACK_AB R0, RZ, R0 ;  /* 0x00000000ff00723e */ /* 0x000fc800000010ff */
[----:B------:R-:W-:-:S07]  /*77b0*/  PRMT R18, R0, 0x7610, R18 ;  /* 0x0000761000127816 */ /* 0x000fce0000000012 */
.L_x_1216:
        /* <DEDUP_REMOVED lines=21> */
.L_x_1247:
[----:B------:R-:W2:Y:S02]  /*7910*/  LDG.E.U8 R4, desc[UR36][R4.64] ;  /* 0x0000002404047981 */ /* 0x000ea4000c1e1100 */
[----:B--2---:R-:W-:-:S04]  /*7920*/  I2FP.F32.U32 R0, R4 ;  /* 0x0000000400007245 */ /* 0x004fc80000201000 */
[----:B------:R-:W-:Y:S01]  /*7930*/  F2FP.BF16.F32.PACK_AB R0, RZ, R0 ;  /* 0x00000000ff00723e */ /* 0x000fe200000010ff */
[----:B------:R-:W-:Y:S06]  /*7940*/  BRA `(.L_x_1210) ;  /* 0x0000000c008c7947 */ /* 0x000fec0003800000 */
.L_x_1246:
        /* <DEDUP_REMOVED lines=10> */
.L_x_1250:
[----:B------:R-:W2:Y:S02]  /*79f0*/  LDG.E R4, desc[UR36][R4.64] ;  /* 0x0000002404047981 */ /* 0x000ea4000c1e1900 */
[----:B--2---:R-:W-:-:S04]  /*7a00*/  I2FP.F32.S32 R0, R4 ;  /* 0x0000000400007245 */ /* 0x004fc80000201400 */
[----:B------:R-:W-:Y:S01]  /*7a10*/  F2FP.BF16.F32.PACK_AB R0, RZ, R0 ;  /* 0x00000000ff00723e */ /* 0x000fe200000010ff */
[----:B------:R-:W-:Y:S06]  /*7a20*/  BRA `(.L_x_1210) ;  /* 0x0000000c00547947 */ /* 0x000fec0003800000 */
.L_x_1249:
[----:B------:R-:W2:Y:S02]  /*7a30*/  LDG.E.U16 R4, desc[UR36][R4.64] ;  /* 0x0000002404047981 */ /* 0x000ea4000c1e1500 */
[----:B--2---:R-:W0:Y:S02]  /*7a40*/  I2F.S16 R0, R4 ;  /* 0x0000000400007306 */ /* 0x004e240000101400 */
[----:B0-----:R-:W-:Y:S01]  /*7a50*/  F2FP.BF16.F32.PACK_AB R0, RZ, R0 ;  /* 0x00000000ff00723e */ /* 0x001fe200000010ff */
[----:B------:R-:W-:Y:S06]  /*7a60*/  BRA `(.L_x_1210) ;  /* 0x0000000c00447947 */ /* 0x000fec0003800000 */
.L_x_1245:
        /* <DEDUP_REMOVED lines=9> */
.L_x_1252:
[----:B------:R-:W2:Y:S02]  /*7b00*/  LDG.E.U16 R0, desc[UR36][R4.64] ;  /* 0x0000002404007981 */ /* 0x000ea4000c1e1500 */
[----:B--2---:R-:W-:-:S05]  /*7b10*/  HADD2.F32 R0, -RZ, R0.H0_H0 ;  /* 0x20000000ff007230 */ /* 0x004fca0000004100 */
[----:B------:R-:W-:Y:S01]  /*7b20*/  F2FP.BF16.F32.PACK_AB R0, RZ, R0 ;  /* 0x00000000ff00723e */ /* 0x000fe200000010ff */
[----:B------:R-:W-:Y:S06]  /*7b30*/  BRA `(.L_x_1210) ;  /* 0x0000000c00107947 */ /* 0x000fec0003800000 */
.L_x_1251:
        /* <DEDUP_REMOVED lines=9> */
.L_x_1254:
[----:B------:R-:W2:Y:S02]  /*7bd0*/  LDG.E.U16 R4, desc[UR36][R4.64] ;  /* 0x0000002404047981 */ /* 0x000ea4000c1e1500 */
[----:B--2---:R-:W-:-:S05]  /*7be0*/  HADD2.F32 R0, -RZ, R4.H0_H0 ;  /* 0x20000004ff007230 */ /* 0x004fca0000004100 */
[----:B------:R-:W-:Y:S01]  /*7bf0*/  F2FP.BF16.F32.PACK_AB R0, RZ, R0 ;  /* 0x00000000ff00723e */ /* 0x000fe200000010ff */
[----:B------:R-:W-:Y:S06]  /*7c00*/  BRA `(.L_x_1210) ;  /* 0x0000000800dc7947 */ /* 0x000fec0003800000 */
.L_x_1253:
        /* <DEDUP_REMOVED lines=8> */
.L_x_1244:
        /* <DEDUP_REMOVED lines=13> */
.L_x_1257:
        /* <DEDUP_REMOVED lines=8> */
.L_x_1256:
        /* <DEDUP_REMOVED lines=28> */
.L_x_1259:
        /* <DEDUP_REMOVED lines=12> */
[----:B------:R-:W-:Y:S01]  /*8060*/  F2FP.BF16.F32.PACK_AB R0, RZ, R0 ;  /* 0x00000000ff00723e */ /* 0x000fe200000010ff */
[----:B------:R-:W-:Y:S06]  /*8070*/  BRA `(.L_x_1210) ;  /* 0x0000000400c07947 */ /* 0x000fec0003800000 */
.L_x_1258:
[----:B------:R1:W5:Y:S01]  /*8080*/  LDG.E.U16 R0, desc[UR36][R4.64] ;  /* 0x0000002404007981 */ /* 0x000362000c1e1500 */
[----:B------:R-:W-:Y:S05]  /*8090*/  BRA `(.L_x_1210) ;  /* 0x0000000400b87947 */ /* 0x000fea0003800000 */
.L_x_1255:
        /* <DEDUP_REMOVED lines=12> */
.L_x_1262:
        /* <DEDUP_REMOVED lines=21> */
.L_x_1266:
[----:B------:R-:W-:Y:S05]  /*82b0*/  BSYNC B1 ;  /* 0x0000000000017941 */ /* 0x000fea0003800000 */
.L_x_1265:
[----:B------:R-:W-:Y:S01]  /*82c0*/  LEA R5, R0, 0x3b800000, 0x17 ;  /* 0x3b80000000057811 */ /* 0x000fe200078eb8ff */
[----:B------:R-:W-:-:S05]  /*82d0*/  IMAD.SHL.U32 R0, R3, 0x100000, RZ ;  /* 0x0010000003007824 */ /* 0x000fca00078e00ff */
[----:B------:R-:W-:-:S07]  /*82e0*/  LOP3.LUT R0, R5, R0, R6, 0xfe, !PT ;  /* 0x0000000005007212 */ /* 0x000fce00078efe06 */
.L_x_1264:
[----:B------:R-:W-:Y:S05]  /*82f0*/  BSYNC B0 ;  /* 0x0000000000007941 */ /* 0x000fea0003800000 */
.L_x_1263:
[----:B------:R-:W-:Y:S01]  /*8300*/  F2FP.BF16.F32.PACK_AB R0, RZ, R0 ;  /* 0x00000000ff00723e */ /* 0x000fe200000010ff */
[----:B------:R-:W-:Y:S06]  /*8310*/  BRA `(.L_x_1210) ;  /* 0x0000000400187947 */ /* 0x000fec0003800000 */
.L_x_1261:
        /* <DEDUP_REMOVED lines=21> */
.L_x_1270:
[----:B------:R-:W-:Y:S05]  /*8470*/  BSYNC B1 ;  /* 0x0000000000017941 */ /* 0x000fea0003800000 */
.L_x_1269:
[----:B------:R-:W-:Y:S01]  /*8480*/  LEA R5, R0, 0x37800000, 0x17 ;  /* 0x3780000000057811 */ /* 0x000fe200078eb8ff */
[----:B------:R-:W-:-:S05]  /*8490*/  IMAD.SHL.U32 R0, R3, 0x200000, RZ ;  /* 0x0020000003007824 */ /* 0x000fca00078e00ff */
[----:B------:R-:W-:-:S07]  /*84a0*/  LOP3.LUT R0, R5, R0, R6, 0xfe, !PT ;  /* 0x0000000005007212 */ /* 0x000fce00078efe06 */
.L_x_1268:
[----:B------:R-:W-:Y:S05]  /*84b0*/  BSYNC B0 ;  /* 0x0000000000007941 */ /* 0x000fea0003800000 */
.L_x_1267:
[----:B------:R-:W-:Y:S01]  /*84c0*/  F2FP.BF16.F32.PACK_AB R0, RZ, R0 ;  /* 0x00000000ff00723e */ /* 0x000fe200000010ff */
[----:B------:R-:W-:Y:S06]  /*84d0*/  BRA `(.L_x_1210) ;  /* 0x0000000000a87947 */ /* 0x000fec0003800000 */
.L_x_1260:
        /* <DEDUP_REMOVED lines=14> */
.L_x_1274:
[----:B------:R-:W-:Y:S05]  /*85c0*/  BSYNC B0 ;  /* 0x0000000000007941 */ /* 0x000fea0003800000 */
.L_x_1273:
[----:B------:R-:W-:Y:S01]  /*85d0*/  F2FP.BF16.F32.PACK_AB R0, RZ, R0 ;  /* 0x00000000ff00723e */ /* 0x000fe200000010ff */
[----:B------:R-:W-:Y:S06]  /*85e0*/  BRA `(.L_x_1210) ;  /* 0x0000000000647947 */ /* 0x000fec0003800000 */
.L_x_1248:
        /* <DEDUP_REMOVED lines=16> */
.L_x_1275:
[----:B------:R-:W-:Y:S01]  /*86f0*/  PRMT R0, RZ, 0x7610, R0 ;  /* 0x00007610ff007816 */ /* 0x000fe20000000000 */
[----:B------:R-:W-:Y:S06]  /*8700*/  BRA `(.L_x_1210) ;  /* 0x00000000001c7947 */ /* 0x000fec0003800000 */
.L_x_1272:
[----:B------:R-:W2:Y:S02]  /*8710*/  LDG.E.64 R4, desc[UR36][R4.64] ;  /* 0x0000002404047981 */ /* 0x000ea4000c1e1b00 */
[----:B--2---:R-:W0:Y:S02]  /*8720*/  I2F.U64 R0, R4 ;  /* 0x0000000400007312 */ /* 0x004e240000301000 */
[----:B0-----:R-:W-:Y:S01]  /*8730*/  F2FP.BF16.F32.PACK_AB R0, RZ, R0 ;  /* 0x00000000ff00723e */ /* 0x001fe200000010ff */
[----:B------:R-:W-:Y:S06]  /*8740*/  BRA `(.L_x_1210) ;  /* 0x00000000000c7947 */ /* 0x000fec0003800000 */
.L_x_1271:
[----:B------:R-:W2:Y:S02]  /*8750*/  LDG.E R4, desc[UR36][R4.64] ;  /* 0x0000002404047981 */ /* 0x000ea4000c1e1900 */
[----:B--2---:R-:W-:-:S04]  /*8760*/  I2FP.F32.U32 R0, R4 ;  /* 0x0000000400007245 */ /* 0x004fc80000201000 */
[----:B------:R-:W-:-:S07]  /*8770*/  F2FP.BF16.F32.PACK_AB R0, RZ, R0 ;  /* 0x00000000ff00723e */ /* 0x000fce00000010ff */
.L_x_1210:
[----:B------:R-:W-:Y:S05]  /*8780*/  BSYNC B6 ;  /* 0x0000000000067941 */ /* 0x000fea0003800000 */
.L_x_1209:
[----:B------:R-:W0:Y:S01]  /*8790*/  S2R R25, SR_TID.X ;  /* 0x0000000000197919 */ /* 0x000e220000002100 */
[----:B------:R-:W-:Y:S01]  /*87a0*/  BSSY B6, `(.L_x_1276) ;  /* 0x000012a000067945 */ /* 0x000fe20003800000 */
[C---:B01----:R-:W-:Y:S01]  /*87b0*/  VIADD R5, R25.reuse, 0x100 ;  /* 0x0000010019057836 */ /* 0x043fe20000000000 */
[----:B------:R-:W-:-:S04]  /*87c0*/  ISETP.GE.AND P3, PT, R25, R16, PT ;  /* 0x000000101900720c */ /* 0x000fc80003f66270 */
[----:B------:R-:W-:Y:S01]  /*87d0*/  ISETP.GE.AND P1, PT, R5, R16, PT ;  /* 0x000000100500720c */ /* 0x000fe20003f26270 */
[----:B------:R-:W-:-:S05]  /*87e0*/  VIADD R5, R25, 0x180 ;  /* 0x0000018019057836 */ /* 0x000fca0000000000 */
[----:B------:R-:W-:-:S03]  /*87f0*/  ISETP.GE.AND P2, PT, R5, R16, PT ;  /* 0x000000100500720c */ /* 0x000fc60003f46270 */
[----:B-----5:R-:W-:Y:S02]  /*8800*/  @!P3 IMAD.U32 R4, R17, 0x10000, RZ ;  /* 0x000100001104b824 */ /* 0x020fe400078e00ff */
[----:B------:R-:W-:Y:S02]  /*8810*/  @!P3 IMAD.U32 R19, R19, 0x10000, RZ ;  /* 0x000100001313b824 */ /* 0x000fe400078e00ff */
[----:B------:R-:W-:Y:S02]  /*8820*/  @!P1 IMAD.U32 R5, R23, 0x10000, RZ ;  /* 0x0001000017059824 */ /* 0x000fe400078e00ff */
[----:B------:R-:W-:Y:S01]  /*8830*/  VIADD R23, R25, 0x80 ;  /* 0x0000008019177836 */ /* 0x000fe20000000000 */
[----:B------:R-:W-:Y:S01]  /*8840*/  @!P3 FMNMX.FTZ R4, R4, R19, PT ;  /* 0x000000130404b209 */ /* 0x000fe20003810000 */
[----:B------:R-:W-:Y:S01]  /*8850*/  @!P1 IMAD.U32 R26, R26, 0x10000, RZ ;  /* 0x000100001a1a9824 */ /* 0x000fe200078e00ff */
[----:B------:R-:W0:Y:S01]  /*8860*/  LDC.U8 R19, c[0x0][0x240] ;  /* 0x00009000ff137b82 */ /* 0x000e220000000000 */
[----:B------:R-:W-:Y:S01]  /*8870*/  @!P2 IMAD.U32 R0, R0, 0x10000, RZ ;  /* 0x000100000000a824 */ /* 0x000fe200078e00ff */
[----:B------:R-:W-:Y:S01]  /*8880*/  ISETP.GE.AND P0, PT, R23, R16, PT ;  /* 0x000000101700720c */ /* 0x000fe20003f06270 */
[----:B------:R1:W2:Y:S01]  /*8890*/  @!P3 F2F.BF16.F32 R3, R4 ;  /* 0x000000040003b304 */ /* 0x0002a20000202000 */
[----:B------:R-:W-:Y:S01]  /*88a0*/  @!P1 FMNMX.FTZ R26, R5, R26, PT ;  /* 0x0000001a051a9209 */ /* 0x000fe20003810000 */
[----:B------:R-:W-:-:S05]  /*88b0*/  @!P2 IMAD.U32 R5, R18, 0x10000, RZ ;  /* 0x000100001205a824 */ /* 0x000fca00078e00ff */
[----:B------:R-:W-:Y:S01]  /*88c0*/  @!P2 FMNMX.FTZ R6, R5, R0, PT ;  /* 0x000000000506a209 */ /* 0x000fe20003810000 */
[----:B------:R1:W3:Y:S04]  /*88d0*/  @!P1 F2F.BF16.F32 R17, R26 ;  /* 0x0000001a00119304 */ /* 0x0002e80000202000 */
[----:B------:R-:W-:Y:S02]  /*88e0*/  @!P0 IMAD.U32 R0, R22, 0x10000, RZ ;  /* 0x0001000016008824 */ /* 0x000fe400078e00ff */
[----:B------:R-:W-:Y:S02]  /*88f0*/  @!P0 IMAD.U32 R5, R24, 0x10000, RZ ;  /* 0x0001000018058824 */ /* 0x000fe400078e00ff */
[----:B------:R1:W4:Y:S03]  /*8900*/  @!P2 F2F.BF16.F32 R18, R6 ;  /* 0x000000060012a304 */ /* 0x0003260000202000 */
[----:B------:R-:W-:-:S05]  /*8910*/  @!P0 FMNMX.FTZ R0, R0, R5, PT ;  /* 0x0000000500008209 */ /* 0x000fca0003810000 */
[----:B------:R1:W0:Y:S01]  /*8920*/  @!P0 F2F.BF16.F32 R22, R0 ;  /* 0x0000000000168304 */ /* 0x0002220000202000 */
[----:B--23--:R-:W-:Y:S05]  /*8930*/  @P3 BRA `(.L_x_1277) ;  /* 0x0000001000403947 */ /* 0x00cfea0003800000 */
[----:B------:R-:W2:Y:S01]  /*8940*/  LDC.64 R8, c[0x0][0x218] ;  /* 0x00008600ff087b82 */ /* 0x000ea20000000a00 */
[----:B01----:R-:W-:Y:S01]  /*8950*/  PRMT R0, R19, 0x9910, RZ ;  /* 0x0000991013007816 */ /* 0x003fe200000000ff */
[----:B------:R-:W-:Y:S01]  /*8960*/  IMAD R25, R2, 0x200, R25 ;  /* 0x0000020002197824 */ /* 0x000fe200078e0219 */
[----:B------:R-:W-:Y:S02]  /*8970*/  ULDC UR4, c[0x0][0x244] ;  /* 0x0000910000047ab9 */ /* 0x000fe40000000800 */
[----:B------:R-:W-:Y:S01]  /*8980*/  ISETP.GT.AND P0, PT, R0, 0x9, PT ;  /* 0x000000090000780c */ /* 0x000fe20003f04270 */
[----:B------:R-:W-:-:S05]  /*8990*/  IMAD R25, R25, UR4, RZ ;  /* 0x0000000419197c24 */ /* 0x000fca000f8e02ff */
[----:B--2---:R-:W-:-:S05]  /*89a0*/  IADD3 R8, P1, R25, R8, RZ ;  /* 0x0000000819087210 */ /* 0x004fca0007f3e0ff */
        /* <DEDUP_REMOVED lines=12> */
[----:B------:R-:W0:Y:S02]  /*8a70*/  F2I.FTZ.TRUNC.NTZ R3, R3 ;  /* 0x0000000300037305 */ /* 0x000e24000021f100 */
[----:B0-----:R0:W-:Y:S01]  /*8a80*/  STG.E.U8 desc[UR36][R8.64], R3 ;  /* 0x0000000308007986 */ /* 0x0011e2000c101124 */
[----:B------:R-:W-:Y:S05]  /*8a90*/  BRA `(.L_x_1277) ;  /* 0x0000000c00e87947 */ /* 0x000fea0003800000 */
.L_x_1281:
[----:B------:R-:W-:Y:S02]  /*8aa0*/  IMAD.U32 R5, R3, 0x10000, RZ ;  /* 0x0001000003057824 */ /* 0x000fe400078e00ff */
[----:B------:R-:W-:-:S04]  /*8ab0*/  IMAD.MOV.U32 R25, RZ, RZ, R23 ;  /* 0x000000ffff197224 */ /* 0x000fc800078e0017 */
[----:B------:R-:W0:Y:S02]  /*8ac0*/  F2I.S64.TRUNC R4, R5 ;  /* 0x0000000500047311 */ /* 0x000e24000020d900 */
[----:B0-----:R0:W-:Y:S01]  /*8ad0*/  STG.E.U8 desc[UR36][R8.64], R4 ;  /* 0x0000000408007986 */ /* 0x0011e2000c101124 */
[----:B------:R-:W-:Y:S05]  /*8ae0*/  BRA `(.L_x_1277) ;  /* 0x0000000c00d47947 */ /* 0x000fea0003800000 */
.L_x_1280:
        /* <DEDUP_REMOVED lines=8> */
[----:B------:R-:W0:Y:S02]  /*8b70*/  F2I.S64.TRUNC R4, R4 ;  /* 0x0000000400047311 */ /* 0x000e24000020d900 */
[----:B0-----:R0:W-:Y:S01]  /*8b80*/  STG.E.64 desc[UR36][R8.64], R4 ;  /* 0x0000000408007986 */ /* 0x0011e2000c101b24 */
[----:B------:R-:W-:Y:S05]  /*8b90*/  BRA `(.L_x_1277) ;  /* 0x0000000c00a87947 */ /* 0x000fea0003800000 */
.L_x_1284:
[----:B------:R-:W-:Y:S02]  /*8ba0*/  IMAD.U32 R3, R3, 0x10000, RZ ;  /* 0x0001000003037824 */ /* 0x000fe400078e00ff */
[----:B------:R-:W-:-:S04]  /*8bb0*/  IMAD.MOV.U32 R25, RZ, RZ, R23 ;  /* 0x000000ffff197224 */ /* 0x000fc800078e0017 */
[----:B------:R-:W0:Y:S02]  /*8bc0*/  F2I.FTZ.TRUNC.NTZ R3, R3 ;  /* 0x0000000300037305 */ /* 0x000e24000021f100 */
[----:B0-----:R0:W-:Y:S01]  /*8bd0*/  STG.E desc[UR36][R8.64], R3 ;  /* 0x0000000308007986 */ /* 0x0011e2000c101924 */
[----:B------:R-:W-:Y:S05]  /*8be0*/  BRA `(.L_x_1277) ;  /* 0x0000000c00947947 */ /* 0x000fea0003800000 */
.L_x_1283:
[----:B------:R-:W-:Y:S02]  /*8bf0*/  IMAD.U32 R3, R3, 0x10000, RZ ;  /* 0x0001000003037824 */ /* 0x000fe400078e00ff */
[----:B------:R-:W-:-:S04]  /*8c00*/  IMAD.MOV.U32 R25, RZ, RZ, R23 ;  /* 0x000000ffff197224 */ /* 0x000fc800078e0017 */
[----:B------:R-:W0:Y:S02]  /*8c10*/  F2I.FTZ.TRUNC.NTZ R3, R3 ;  /* 0x0000000300037305 */ /* 0x000e24000021f100 */
[----:B0-----:R0:W-:Y:S01]  /*8c20*/  STG.E.U16 desc[UR36][R8.64], R3 ;  /* 0x0000000308007986 */ /* 0x0011e2000c101524 */
[----:B------:R-:W-:Y:S05]  /*8c30*/  BRA `(.L_x_1277) ;  /* 0x0000000c00807947 */ /* 0x000fea0003800000 */
.L_x_1279:
        /* <DEDUP_REMOVED lines=10> */
.L_x_1286:
[----:B------:R-:W-:Y:S02]  /*8ce0*/  IMAD.U32 R0, R3, 0x10000, RZ ;  /* 0x0001000003007824 */ /* 0x000fe400078e00ff */
[----:B------:R-:W-:-:S03]  /*8cf0*/  IMAD.MOV.U32 R25, RZ, RZ, R23 ;  /* 0x000000ffff197224 */ /* 0x000fc600078e0017 */
[----:B------:R-:W-:-:S05]  /*8d00*/  F2FP.F16.F32.PACK_AB R0, RZ, R0 ;  /* 0x00000000ff00723e */ /* 0x000fca00000000ff */
[----:B------:R2:W-:Y:S01]  /*8d10*/  STG.E.U16 desc[UR36][R8.64], R0 ;  /* 0x0000000008007986 */ /* 0x0005e2000c101524 */
[----:B------:R-:W-:Y:S05]  /*8d20*/  BRA `(.L_x_1277) ;  /* 0x0000000c00447947 */ /* 0x000fea0003800000 */
.L_x_1285:
        /* <DEDUP_REMOVED lines=11> */
.L_x_1288:
[----:B------:R-:W-:Y:S02]  /*8de0*/  IMAD.U32 R3, R3, 0x10000, RZ ;  /* 0x0001000003037824 */ /* 0x000fe400078e00ff */
[----:B------:R-:W-:-:S03]  /*8df0*/  IMAD.MOV.U32 R25, RZ, RZ, R23 ;  /* 0x000000ffff197224 */ /* 0x000fc600078e0017 */
[----:B------:R-:W-:-:S04]  /*8e00*/  F2FP.F16.F32.PACK_AB R3, RZ, R3 ;  /* 0x00000003ff03723e */ /* 0x000fc800000000ff */
[----:B------:R-:W-:-:S05]  /*8e10*/  PRMT R3, R3, 0x5410, RZ ;  /* 0x0000541003037816 */ /* 0x000fca00000000ff */
[----:B------:R0:W-:Y:S01]  /*8e20*/  STG.E desc[UR36][R8.64], R3 ;  /* 0x0000000308007986 */ /* 0x0001e2000c101924 */
[----:B------:R-:W-:Y:S05]  /*8e30*/  BRA `(.L_x_1277) ;  /* 0x0000000c00007947 */ /* 0x000fea0003800000 */
.L_x_1287:
[----:B------:R-:W-:Y:S02]  /*8e40*/  IMAD.U32 R4, R3, 0x10000, RZ ;  /* 0x0001000003047824 */ /* 0x000fe400078e00ff */
[----:B------:R-:W-:Y:S02]  /*8e50*/  IMAD.MOV.U32 R25, RZ, RZ, R23 ;  /* 0x000000ffff197224 */ /* 0x000fe400078e0017 */
[----:B------:R-:W-:-:S06]  /*8e60*/  FMUL.FTZ R4, R4, 1 ;  /* 0x3f80000004047820 */ /* 0x000fcc0000410000 */
[----:B------:R-:W0:Y:S02]  /*8e70*/  F2F.F64.F32 R4, R4 ;  /* 0x0000000400047310 */ /* 0x000e240000201800 */
[----:B0-----:R0:W-:Y:S01]  /*8e80*/  STG.E.64 desc[UR36][R8.64], R4 ;  /* 0x0000000408007986 */ /* 0x0011e2000c101b24 */
[----:B------:R-:W-:Y:S05]  /*8e90*/  BRA `(.L_x_1277) ;  /* 0x0000000800e87947 */ /* 0x000fea0003800000 */
.L_x_1278:
        /* <DEDUP_REMOVED lines=14> */
.L_x_1291:
[----:B------:R-:W-:Y:S01]  /*8f80*/  IMAD.U32 R3, R3, 0x10000, RZ ;  /* 0x0001000003037824 */ /* 0x000fe200078e00ff */
[----:B------:R-:W-:Y:S01]  /*8f90*/  CS2R R6, SRZ ;  /* 0x0000000000067805 */ /* 0x000fe2000001ff00 */
[----:B------:R-:W-:Y:S02]  /*8fa0*/  IMAD.MOV.U32 R25, RZ, RZ, R23 ;  /* 0x000000ffff197224 */ /* 0x000fe400078e0017 */
[----:B------:R-:W-:-:S04]  /*8fb0*/  FMUL.FTZ R3, R3, 1 ;  /* 0x3f80000003037820 */ /* 0x000fc80000410000 */
[----:B------:R-:W0:Y:S02]  /*8fc0*/  F2F.F64.F32 R4, R3 ;  /* 0x0000000300047310 */ /* 0x000e240000201800 */
[----:B0-----:R0:W-:Y:S01]  /*8fd0*/  STG.E.128 desc[UR36][R8.64], R4 ;  /* 0x0000000408007986 */ /* 0x0011e2000c101d24 */
[----:B------:R-:W-:Y:S05]  /*8fe0*/  BRA `(.L_x_1277) ;  /* 0x0000000800947947 */ /* 0x000fea0003800000 */
.L_x_1290:
        /* <DEDUP_REMOVED lines=21> */
.L_x_1295:
[----:B------:R-:W-:Y:S05]  /*9140*/  BSYNC B0 ;  /* 0x0000000000007941 */ /* 0x000fea0003800000 */
.L_x_1294:
[----:B------:R-:W-:Y:S01]  /*9150*/  LOP3.LUT R5, R0, R5, RZ, 0xfc, !PT ;  /* 0x0000000500057212 */ /* 0x000fe200078efcff */
[----:B------:R-:W-:-:S04]  /*9160*/  IMAD.MOV.U32 R25, RZ, RZ, R23 ;  /* 0x000000ffff197224 */ /* 0x000fc800078e0017 */
[----:B------:R0:W-:Y:S01]  /*9170*/  STG.E.U8 desc[UR36][R8.64], R5 ;  /* 0x0000000508007986 */ /* 0x0001e2000c101124 */
[----:B------:R-:W-:Y:S05]  /*9180*/  BRA `(.L_x_1277) ;  /* 0x00000008002c7947 */ /* 0x000fea0003800000 */
.L_x_1293:
        /* <DEDUP_REMOVED lines=13> */
.L_x_1297:
[----:B------:R-:W-:Y:S01]  /*9260*/  IMAD.MOV.U32 R0, RZ, RZ, 0x7f ;  /* 0x0000007fff007424 */ /* 0x000fe200078e00ff */
[----:B------:R-:W-:-:S04]  /*9270*/  ISETP.GT.U32.AND P0, PT, R3, 0x7f800000, PT ;  /* 0x7f8000000300780c */ /* 0x000fc80003f04070 */
[----:B------:R-:W-:-:S09]  /*9280*/  SEL R0, R0, 0x7c, P0 ;  /* 0x0000007c00007807 */ /* 0x000fd20000000000 */
.L_x_1298:
[----:B------:R-:W-:Y:S05]  /*9290*/  BSYNC B0 ;  /* 0x0000000000007941 */ /* 0x000fea0003800000 */
.L_x_1296:
[----:B------:R-:W-:Y:S01]  /*92a0*/  LOP3.LUT R3, R5, 0x80000000, RZ, 0xc0, !PT ;  /* 0x8000000005037812 */ /* 0x000fe200078ec0ff */
[----:B------:R-:W-:-:S03]  /*92b0*/  IMAD.MOV.U32 R25, RZ, RZ, R23 ;  /* 0x000000ffff197224 */ /* 0x000fc600078e0017 */
[----:B------:R-:W-:-:S04]  /*92c0*/  SHF.R.U32.HI R3, RZ, 0x18, R3 ;  /* 0x00000018ff037819 */ /* 0x000fc80000011603 */
[----:B------:R-:W-:-:S05]  /*92d0*/  LOP3.LUT R3, R0, R3, RZ, 0xfc, !PT ;  /* 0x0000000300037212 */ /* 0x000fca00078efcff */
[----:B------:R0:W-:Y:S01]  /*92e0*/  STG.E.U8 desc[UR36][R8.64], R3 ;  /* 0x0000000308007986 */ /* 0x0001e2000c101124 */
[----:B------:R-:W-:Y:S05]  /*92f0*/  BRA `(.L_x_1277) ;  /* 0x0000000400d07947 */ /* 0x000fea0003800000 */
.L_x_1292:
[----:B------:R0:W-:Y:S01]  /*9300*/  STG.E.U16 desc[UR36][R8.64], R3 ;  /* 0x0000000308007986 */ /* 0x0001e2000c101524 */
[----:B------:R-:W-:Y:S01]  /*9310*/  IMAD.MOV.U32 R25, RZ, RZ, R23 ;  /* 0x000000ffff197224 */ /* 0x000fe200078e0017 */
[----:B------:R-:W-:Y:S06]  /*9320*/  BRA `(.L_x_1277) ;  /* 0x0000000400c47947 */ /* 0x000fec0003800000 */
.L_x_1289:
        /* <DEDUP_REMOVED lines=10> */
[----:B------:R-:W0:Y:S02]  /*93d0*/  F2I.FTZ.U32.TRUNC.NTZ R3, R3 ;  /* 0x0000000300037305 */ /* 0x000e24000021f000 */
[----:B0-----:R0:W-:Y:S01]  /*93e0*/  STG.E.U16 desc[UR36][R8.64], R3 ;  /* 0x0000000308007986 */ /* 0x0011e2000c101524 */
[----:B------:R-:W-:Y:S05]  /*93f0*/  BRA `(.L_x_1277) ;  /* 0x0000000400907947 */ /* 0x000fea0003800000 */
.L_x_1301:
        /* <DEDUP_REMOVED lines=17> */
.L_x_1304:
[----:B------:R-:W-:-:S04]  /*9510*/  LOP3.LUT R3, R5, 0x80000000, RZ, 0xc0, !PT ;  /* 0x8000000005037812 */ /* 0x000fc800078ec0ff */
[----:B------:R-:W-:-:S04]  /*9520*/  SHF.R.U32.HI R3, RZ, 0x18, R3 ;  /* 0x00000018ff037819 */ /* 0x000fc80000011603 */
[----:B------:R-:W-:-:S04]  /*9530*/  LOP3.LUT R0, R0, R3, RZ, 0xfc, !PT ;  /* 0x0000000300007212 */ /* 0x000fc800078efcff */
[----:B------:R-:W-:-:S07]  /*9540*/  PRMT R4, R0, 0x7610, R4 ;  /* 0x0000761000047816 */ /* 0x000fce0000000004 */
.L_x_1303:
[----:B------:R-:W-:Y:S05]  /*9550*/  BSYNC B0 ;  /* 0x0000000000007941 */ /* 0x000fea0003800000 */
.L_x_1302:
[----:B------:R0:W-:Y:S01]  /*9560*/  STG.E.U8 desc[UR36][R8.64], R4 ;  /* 0x0000000408007986 */ /* 0x0001e2000c101124 */
[----:B------:R-:W-:Y:S01]  /*9570*/  IMAD.MOV.U32 R25, RZ, RZ, R23 ;  /* 0x000000ffff197224 */ /* 0x000fe200078e0017 */
[----:B------:R-:W-:Y:S06]  /*9580*/  BRA `(.L_x_1277) ;  /* 0x00000004002c7947 */ /* 0x000fec0003800000 */
.L_x_1300:
        /* <DEDUP_REMOVED lines=17> */
.L_x_1307:
[----:B------:R-:W-:-:S04]  /*96a0*/  LOP3.LUT R3, R5, 0x80000000, RZ, 0xc0, !PT ;  /* 0x8000000005037812 */ /* 0x000fc800078ec0ff */
[----:B------:R-:W-:-:S04]  /*96b0*/  SHF.R.U32.HI R3, RZ, 0x18, R3 ;  /* 0x00000018ff037819 */ /* 0x000fc80000011603 */
[----:B------:R-:W-:-:S04]  /*96c0*/  LOP3.LUT R0, R0, R3, RZ, 0xfc, !PT ;  /* 0x0000000300007212 */ /* 0x000fc800078efcff */
[----:B------:R-:W-:-:S07]  /*96d0*/  PRMT R4, R0, 0x7610, R4 ;  /* 0x0000761000047816 */ /* 0x000fce0000000004 */
.L_x_1306:
[----:B------:R-:W-:Y:S05]  /*96e0*/  BSYNC B0 ;  /* 0x0000000000007941 */ /* 0x000fea0003800000 */
.L_x_1305:
[----:B------:R0:W-:Y:S01]  /*96f0*/  STG.E.U8 desc[UR36][R8.64], R4 ;  /* 0x0000000408007986 */ /* 0x0001e2000c101124 */
[----:B------:R-:W-:Y:S01]  /*9700*/  IMAD.MOV.U32 R25, RZ, RZ, R23 ;  /* 0x000000ffff197224 */ /* 0x000fe200078e0017 */
[----:B------:R-:W-:Y:S06]  /*9710*/  BRA `(.L_x_1277) ;  /* 0x0000000000c87947 */ /* 0x000fec0003800000 */
.L_x_1299:
        /* <DEDUP_REMOVED lines=23> */
.L_x_1282:
        /* <DEDUP_REMOVED lines=15> */
[----:B0---4-:R-:W-:Y:S05]  /*9980*/  CALL.ABS.NOINC R14 ;  /* 0x000000000e007343 */ /* 0x011fea0003c00000 */
.L_x_1310:
[----:B------:R-:W-:Y:S01]  /*9990*/  IMAD.MOV.U32 R25, RZ, RZ, R23 ;  /* 0x000000ffff197224 */ /* 0x000fe200078e0017 */
[----:B------:R-:W-:Y:S06]  /*99a0*/  BRA `(.L_x_1277) ;  /* 0x0000000000247947 */ /* 0x000fec0003800000 */
.L_x_1309:
[----:B------:R-:W-:Y:S02]  /*99b0*/  IMAD.U32 R4, R3, 0x10000, RZ ;  /* 0x0001000003047824 */ /* 0x000fe400078e00ff */
[----:B------:R-:W-:-:S04]  /*99c0*/  IMAD.MOV.U32 R25, RZ, RZ, R23 ;  /* 0x000000ffff197224 */ /* 0x000fc800078e0017 */
[----:B------:R-:W0:Y:S02]  /*99d0*/  F2I.U64.TRUNC R4, R4 ;  /* 0x0000000400047311 */ /* 0x000e24000020d800 */
[----:B0-----:R0:W-:Y:S01]  /*99e0*/  STG.E.64 desc[UR36][R8.64], R4 ;  /* 0x0000000408007986 */ /* 0x0011e2000c101b24 */
[----:B------:R-:W-:Y:S05]  /*99f0*/  BRA `(.L_x_1277) ;  /* 0x0000000000107947 */ /* 0x000fea0003800000 */
.L_x_1308:
[----:B------:R-:W-:Y:S02]  /*9a00*/  IMAD.U32 R3, R3, 0x10000, RZ ;  /* 0x0001000003037824 */ /* 0x000fe400078e00ff */
[----:B------:R-:W-:-:S04]  /*9a10*/  IMAD.MOV.U32 R25, RZ, RZ, R23 ;  /* 0x000000ffff197224 */ /* 0x000fc800078e0017 */
[----:B------:R-:W0:Y:S02]  /*9a20*/  F2I.FTZ.U32.TRUNC.NTZ R3, R3 ;  /* 0x0000000300037305 */ /* 0x000e24000021f000 */
[----:B0-----:R0:W-:Y:S02]  /*9a30*/  STG.E desc[UR36][R8.64], R3 ;  /* 0x0000000308007986 */ /* 0x0011e4000c101924 */
.L_x_1277:
[----:B------:R-:W-:Y:S05]  /*9a40*/  BSYNC B6 ;  /* 0x0000000000067941 */ /* 0x000fea0003800000 */
.L_x_1276:
[----:B------:R-:W-:Y:S01]  /*9a50*/  ISETP.GE.AND P0, PT, R25, R16, PT ;  /* 0x000000101900720c */ /* 0x000fe20003f06270 */
[----:B------:R-:W-:-:S12]  /*9a60*/  BSSY B6, `(.L_x_1311) ;  /* 0x00001fc000067945 */ /* 0x000fd80003800000 */
[----:B------:R-:W-:Y:S05]  /*9a70*/  @P0 BRA `(.L_x_1312) ;  /* 0x0000001c00e80947 */ /* 0x000fea0003800000 */
[----:B0-23--:R-:W0:Y:S01]  /*9a80*/  LDC.64 R8, c[0x0][0x218] ;  /* 0x00008600ff087b82 */ /* 0x00de220000000a00 */
[----:B-1----:R-:W-:Y:S01]  /*9a90*/  IMAD R0, R2, 0x200, R25 ;  /* 0x0000020002007824 */ /* 0x002fe200078e0219 */
        /* <DEDUP_REMOVED lines=20> */
.L_x_1316:
[----:B------:R-:W-:-:S06]  /*9be0*/  IMAD.U32 R5, R22, 0x10000, RZ ;  /* 0x0001000016057824 */ /* 0x000fcc00078e00ff */
[----:B------:R-:W0:Y:S02]  /*9bf0*/  F2I.S64.TRUNC R4, R5 ;  /* 0x0000000500047311 */ /* 0x000e24000020d900 */
[----:B0-----:R0:W-:Y:S01]  /*9c00*/  STG.E.U8 desc[UR36][R8.64], R4 ;  /* 0x0000000408007986 */ /* 0x0011e2000c101124 */
[----:B------:R-:W-:Y:S05]  /*9c10*/  BRA `(.L_x_1318) ;  /* 0x0000000c00847947 */ /* 0x000fea0003800000 */
.L_x_1315:
        /* <DEDUP_REMOVED lines=10> */
.L_x_1320:
[----:B------:R-:W-:-:S04]  /*9cc0*/  IMAD.U32 R22, R22, 0x10000, RZ ;  /* 0x0001000016167824 */ /* 0x000fc800078e00ff */
[----:B------:R-:W0:Y:S02]  /*9cd0*/  F2I.FTZ.TRUNC.NTZ R3, R22 ;  /* 0x0000001600037305 */ /* 0x000e24000021f100 */
[----:B0-----:R0:W-:Y:S01]  /*9ce0*/  STG.E desc[UR36][R8.64], R3 ;  /* 0x0000000308007986 */ /* 0x0011e2000c101924 */
[----:B------:R-:W-:Y:S05]  /*9cf0*/  BRA `(.L_x_1318) ;  /* 0x0000000c004c7947 */ /* 0x000fea0003800000 */
.L_x_1319:
[----:B------:R-:W-:-:S04]  /*9d00*/  IMAD.U32 R22, R22, 0x10000, RZ ;  /* 0x0001000016167824 */ /* 0x000fc800078e00ff */
[----:B------:R-:W0:Y:S02]  /*9d10*/  F2I.FTZ.TRUNC.NTZ R3, R22 ;  /* 0x0000001600037305 */ /* 0x000e24000021f100 */
[----:B0-----:R0:W-:Y:S01]  /*9d20*/  STG.E.U16 desc[UR36][R8.64], R3 ;  /* 0x0000000308007986 */ /* 0x0011e2000c101524 */
[----:B------:R-:W-:Y:S05]  /*9d30*/  BRA `(.L_x_1318) ;  /* 0x0000000c003c7947 */ /* 0x000fea0003800000 */
.L_x_1314:
        /* <DEDUP_REMOVED lines=9> */
.L_x_1322:
[----:B------:R-:W-:-:S05]  /*9dd0*/  IMAD.U32 R0, R22, 0x10000, RZ ;  /* 0x0001000016007824 */ /* 0x000fca00078e00ff */
[----:B------:R-:W-:-:S05]  /*9de0*/  F2FP.F16.F32.PACK_AB R0, RZ, R0 ;  /* 0x00000000ff00723e */ /* 0x000fca00000000ff */
[----:B------:R0:W-:Y:S01]  /*9df0*/  STG.E.U16 desc[UR36][R8.64], R0 ;  /* 0x0000000008007986 */ /* 0x0001e2000c101524 */
[----:B------:R-:W-:Y:S05]  /*9e00*/  BRA `(.L_x_1318) ;  /* 0x0000000c00087947 */ /* 0x000fea0003800000 */
.L_x_1321:
        /* <DEDUP_REMOVED lines=10> */
.L_x_1324:
[----:B------:R-:W-:-:S05]  /*9eb0*/  IMAD.U32 R22, R22, 0x10000, RZ ;  /* 0x0001000016167824 */ /* 0x000fca00078e00ff */
[----:B------:R-:W-:-:S04]  /*9ec0*/  F2FP.F16.F32.PACK_AB R3, RZ, R22 ;  /* 0x00000016ff03723e */ /* 0x000fc800000000ff */
[----:B------:R-:W-:-:S05]  /*9ed0*/  PRMT R3, R3, 0x5410, RZ ;  /* 0x0000541003037816 */ /* 0x000fca00000000ff */
[----:B------:R3:W-:Y:S01]  /*9ee0*/  STG.E desc[UR36][R8.64], R3 ;  /* 0x0000000308007986 */ /* 0x0007e2000c101924 */
[----:B------:R-:W-:Y:S05]  /*9ef0*/  BRA `(.L_x_1318) ;  /* 0x0000000800cc7947 */ /* 0x000fea0003800000 */
.L_x_1323:
[----:B------:R-:W-:-:S04]  /*9f00*/  IMAD.U32 R4, R22, 0x10000, RZ ;  /* 0x0001000016047824 */ /* 0x000fc800078e00ff */
[----:B------:R-:W-:-:S06]  /*9f10*/  FMUL.FTZ R4, R4, 1 ;  /* 0x3f80000004047820 */ /* 0x000fcc0000410000 */
[----:B------:R-:W0:Y:S02]  /*9f20*/  F2F.F64.F32 R4, R4 ;  /* 0x0000000400047310 */ /* 0x000e240000201800 */
[----:B0-----:R0:W-:Y:S01]  /*9f30*/  STG.E.64 desc[UR36][R8.64], R4 ;  /* 0x0000000408007986 */ /* 0x0011e2000c101b24 */
[----:B------:R-:W-:Y:S05]  /*9f40*/  BRA `(.L_x_1318) ;  /* 0x0000000800b87947 */ /* 0x000fea0003800000 */
.L_x_1313:
        /* <DEDUP_REMOVED lines=13> */
.L_x_1327:
[----:B------:R-:W-:Y:S01]  /*a020*/  IMAD.U32 R22, R22, 0x10000, RZ ;  /* 0x0001000016167824 */ /* 0x000fe200078e00ff */
[----:B------:R-:W-:-:S03]  /*a030*/  CS2R R6, SRZ ;  /* 0x0000000000067805 */ /* 0x000fc6000001ff00 */
[----:B------:R-:W-:-:S06]  /*a040*/  FMUL.FTZ R4, R22, 1 ;  /* 0x3f80000016047820 */ /* 0x000fcc0000410000 */
[----:B------:R-:W0:Y:S02]  /*a050*/  F2F.F64.F32 R4, R4 ;  /* 0x0000000400047310 */ /* 0x000e240000201800 */
[----:B0-----:R0:W-:Y:S01]  /*a060*/  STG.E.128 desc[UR36][R8.64], R4 ;  /* 0x0000000408007986 */ /* 0x0011e2000c101d24 */
[----:B------:R-:W-:Y:S05]  /*a070*/  BRA `(.L_x_1318) ;  /* 0x00000008006c7947 */ /* 0x000fea0003800000 */
.L_x_1326:
        /* <DEDUP_REMOVED lines=21> */
.L_x_1331:
[----:B------:R-:W-:Y:S05]  /*a1d0*/  BSYNC B0 ;  /* 0x0000000000007941 */ /* 0x000fea0003800000 */
.L_x_1330:
[----:B------:R-:W-:-:S05]  /*a1e0*/  LOP3.LUT R5, R0, R5, RZ, 0xfc, !PT ;  /* 0x0000000500057212 */ /* 0x000fca00078efcff */
[----:B------:R0:W-:Y:S01]  /*a1f0*/  STG.E.U8 desc[UR36][R8.64], R5 ;  /* 0x0000000508007986 */ /* 0x0001e2000c101124 */
[----:B------:R-:W-:Y:S05]  /*a200*/  BRA `(.L_x_1318) ;  /* 0x0000000800087947 */ /* 0x000fea0003800000 */
.L_x_1329:
        /* <DEDUP_REMOVED lines=13> */
.L_x_1333:
[----:B------:R-:W-:Y:S01]  /*a2e0*/  IMAD.MOV.U32 R0, RZ, RZ, 0x7f ;  /* 0x0000007fff007424 */ /* 0x000fe200078e00ff */
[----:B------:R-:W-:-:S04]  /*a2f0*/  ISETP.GT.U32.AND P0, PT, R3, 0x7f800000, PT ;  /* 0x7f8000000300780c */ /* 0x000fc80003f04070 */
[----:B------:R-:W-:-:S09]  /*a300*/  SEL R0, R0, 0x7c, P0 ;  /* 0x0000007c00007807 */ /* 0x000fd20000000000 */
.L_x_1334:
[----:B------:R-:W-:Y:S05]  /*a310*/  BSYNC B0 ;  /* 0x0000000000007941 */ /* 0x000fea0003800000 */
.L_x_1332:
[----:B------:R-:W-:-:S04]  /*a320*/  LOP3.LUT R3, R5, 0x80000000, RZ, 0xc0, !PT ;  /* 0x8000000005037812 */ /* 0x000fc800078ec0ff */
[----:B------:R-:W-:-:S04]  /*a330*/  SHF.R.U32.HI R3, RZ, 0x18, R3 ;  /* 0x00000018ff037819 */ /* 0x000fc80000011603 */
[----:B------:R-:W-:-:S05]  /*a340*/  LOP3.LUT R3, R0, R3, RZ, 0xfc, !PT ;  /* 0x0000000300037212 */ /* 0x000fca00078efcff */
[----:B------:R0:W-:Y:S01]  /*a350*/  STG.E.U8 desc[UR36][R8.64], R3 ;  /* 0x0000000308007986 */ /* 0x0001e2000c101124 */
[----:B------:R-:W-:Y:S05]  /*a360*/  BRA `(.L_x_1318) ;  /* 0x0000000400b07947 */ /* 0x000fea0003800000 */
.L_x_1328:
[----:B------:R0:W-:Y:S01]  /*a370*/  STG.E.U16 desc[UR36][R8.64], R22 ;  /* 0x0000001608007986 */ /* 0x0001e2000c101524 */
[----:B------:R-:W-:Y:S05]  /*a380*/  BRA `(.L_x_1318) ;  /* 0x0000000400a87947 */ /* 0x000fea0003800000 */
.L_x_1325:
        /* <DEDUP_REMOVED lines=12> */
.L_x_1337:
        /* <DEDUP_REMOVED lines=17> */
.L_x_1340:
[----:B------:R-:W-:-:S04]  /*a560*/  LOP3.LUT R3, R5, 0x80000000, RZ, 0xc0, !PT ;  /* 0x8000000005037812 */ /* 0x000fc800078ec0ff */
[----:B------:R-:W-:-:S04]  /*a570*/  SHF.R.U32.HI R3, RZ, 0x18, R3 ;  /* 0x00000018ff037819 */ /* 0x000fc80000011603 */
[----:B------:R-:W-:-:S04]  /*a580*/  LOP3.LUT R0, R0, R3, RZ, 0xfc, !PT ;  /* 0x0000000300007212 */ /* 0x000fc800078efcff */
[----:B------:R-:W-:-:S07]  /*a590*/  PRMT R4, R0, 0x7610, R4 ;  /* 0x0000761000047816 */ /* 0x000fce0000000004 */
.L_x_1339:
[----:B------:R-:W-:Y:S05]  /*a5a0*/  BSYNC B0 ;  /* 0x0000000000007941 */ /* 0x000fea0003800000 */
.L_x_1338:
[----:B------:R0:W-:Y:S01]  /*a5b0*/  STG.E.U8 desc[UR36][R8.64], R4 ;  /* 0x0000000408007986 */ /* 0x0001e2000c101124 */
[----:B------:R-:W-:Y:S05]  /*a5c0*/  BRA `(.L_x_1318) ;  /* 0x0000000400187947 */ /* 0x000fea0003800000 */
.L_x_1336:
        /* <DEDUP_REMOVED lines=17> */
.L_x_1343:
[----:B------:R-:W-:-:S04]  /*a6e0*/  LOP3.LUT R3, R5, 0x80000000, RZ, 0xc0, !PT ;  /* 0x8000000005037812 */ /* 0x000fc800078ec0ff */
[----:B------:R-:W-:-:S04]  /*a6f0*/  SHF.R.U32.HI R3, RZ, 0x18, R3 ;  /* 0x00000018ff037819 */ /* 0x000fc80000011603 */
[----:B------:R-:W-:-:S04]  /*a700*/  LOP3.LUT R0, R0, R3, RZ, 0xfc, !PT ;  /* 0x0000000300007212 */ /* 0x000fc800078efcff */
[----:B------:R-:W-:-:S07]  /*a710*/  PRMT R4, R0, 0x7610, R4 ;  /* 0x0000761000047816 */ /* 0x000fce0000000004 */
.L_x_1342:
[----:B------:R-:W-:Y:S05]  /*a720*/  BSYNC B0 ;  /* 0x0000000000007941 */ /* 0x000fea0003800000 */
.L_x_1341:
[----:B------:R0:W-:Y:S01]  /*a730*/  STG.E.U8 desc[UR36][R8.64], R4 ;  /* 0x0000000408007986 */ /* 0x0001e2000c101124 */
[----:B------:R-:W-:Y:S05]  /*a740*/  BRA `(.L_x_1318) ;  /* 0x0000000000b87947 */ /* 0x000fea0003800000 */
.L_x_1335:
        /* <DEDUP_REMOVED lines=22> */
.L_x_1317:
        /* <DEDUP_REMOVED lines=16> */
.L_x_1346:
[----:B------:R-:W-:Y:S05]  /*a9b0*/  BRA `(.L_x_1318) ;  /* 0x00000000001c7947 */ /* 0x000fea0003800000 */
.L_x_1345:
[----:B------:R-:W-:-:S06]  /*a9c0*/  IMAD.U32 R4, R22, 0x10000, RZ ;  /* 0x0001000016047824 */ /* 0x000fcc00078e00ff */
[----:B------:R-:W0:Y:S02]  /*a9d0*/  F2I.U64.TRUNC R4, R4 ;  /* 0x0000000400047311 */ /* 0x000e24000020d800 */
[----:B0-----:R0:W-:Y:S01]  /*a9e0*/  STG.E.64 desc[UR36][R8.64], R4 ;  /* 0x0000000408007986 */ /* 0x0011e2000c101b24 */
[----:B------:R-:W-:Y:S05]  /*a9f0*/  BRA `(.L_x_1318) ;  /* 0x00000000000c7947 */ /* 0x000fea0003800000 */
.L_x_1344:
[----:B------:R-:W-:-:S04]  /*aa00*/  IMAD.U32 R22, R22, 0x10000, RZ ;  /* 0x0001000016167824 */ /* 0x000fc800078e00ff */
[----:B------:R-:W0:Y:S02]  /*aa10*/  F2I.FTZ.U32.TRUNC.NTZ R3, R22 ;  /* 0x0000001600037305 */ /* 0x000e24000021f000 */
[----:B0-----:R0:W-:Y:S02]  /*aa20*/  STG.E desc[UR36][R8.64], R3 ;  /* 0x0000000308007986 */ /* 0x0011e4000c101924 */
.L_x_1318:
[----:B------:R-:W-:-:S05]  /*aa30*/  VIADD R25, R25, 0x80 ;  /* 0x0000008019197836 */ /* 0x000fca0000000000 */
[----:B------:R-:W-:-:S13]  /*aa40*/  ISETP.GE.AND P0, PT, R25, R16, PT ;  /* 0x000000101900720c */ /* 0x000fda0003f06270 */
[----:B------:R-:W-:Y:S05]  /*aa50*/  @P0 BRA `(.L_x_1312) ;  /* 0x0000000c00f00947 */ /* 0x000fea0003800000 */
[----:B0123--:R-:W0:Y:S01]  /*aa60*/  LDC.64 R8, c[0x0][0x218] ;  /* 0x00008600ff087b82 */ /* 0x00fe220000000a00 */
        /* <DEDUP_REMOVED lines=21> */
.L_x_1350:
[----:B------:R-:W-:-:S06]  /*abc0*/  IMAD.U32 R5, R17, 0x10000, RZ ;  /* 0x0001000011057824 */ /* 0x000fcc00078e00ff */
[----:B------:R-:W0:Y:S02]  /*abd0*/  F2I.S64.TRUNC R4, R5 ;  /* 0x0000000500047311 */ /* 0x000e24000020d900 */
[----:B0-----:R0:W-:Y:S01]  /*abe0*/  STG.E.U8 desc[UR36][R8.64], R4 ;  /* 0x0000000408007986 */ /* 0x0011e2000c101124 */
[----:B------:R-:W-:Y:S05]  /*abf0*/  BRA `(.L_x_1352) ;  /* 0x0000000c00847947 */ /* 0x000fea0003800000 */
.L_x_1349:
        /* <DEDUP_REMOVED lines=10> */
.L_x_1354:
[----:B------:R-:W-:-:S06]  /*aca0*/  IMAD.U32 R17, R17, 0x10000, RZ ;  /* 0x0001000011117824 */ /* 0x000fcc00078e00ff */
[----:B------:R-:W0:Y:S02]  /*acb0*/  F2I.FTZ.TRUNC.NTZ R17, R17 ;  /* 0x0000001100117305 */ /* 0x000e24000021f100 */
[----:B0-----:R0:W-:Y:S01]  /*acc0*/  STG.E desc[UR36][R8.64], R17 ;  /* 0x0000001108007986 */ /* 0x0011e2000c101924 */
[----:B------:R-:W-:Y:S05]  /*acd0*/  BRA `(.L_x_1352) ;  /* 0x0000000c004c7947 */ /* 0x000fea0003800000 */
.L_x_1353:
[----:B------:R-:W-:-:S06]  /*ace0*/  IMAD.U32 R17, R17, 0x10000, RZ ;  /* 0x0001000011117824 */ /* 0x000fcc00078e00ff */
[----:B------:R-:W0:Y:S02]  /*acf0*/  F2I.FTZ.TRUNC.NTZ R17, R17 ;  /* 0x0000001100117305 */ /* 0x000e24000021f100 */
[----:B0-----:R0:W-:Y:S01]  /*ad00*/  STG.E.U16 desc[UR36][R8.64], R17 ;  /* 0x0000001108007986 */ /* 0x0011e2000c101524 */
[----:B------:R-:W-:Y:S05]  /*ad10*/  BRA `(.L_x_1352) ;  /* 0x0000000c003c7947 */ /* 0x000fea0003800000 */
.L_x_1348:
        /* <DEDUP_REMOVED lines=9> */
.L_x_1356:
[----:B------:R-:W-:-:S05]  /*adb0*/  IMAD.U32 R0, R17, 0x10000, RZ ;  /* 0x0001000011007824 */ /* 0x000fca00078e00ff */
[----:B------:R-:W-:-:S05]  /*adc0*/  F2FP.F16.F32.PACK_AB R0, RZ, R0 ;  /* 0x00000000ff00723e */ /* 0x000fca00000000ff */
[----:B------:R0:W-:Y:S01]  /*add0*/  STG.E.U16 desc[UR36][R8.64], R0 ;  /* 0x0000000008007986 */ /* 0x0001e2000c101524 */
[----:B------:R-:W-:Y:S05]  /*ade0*/  BRA `(.L_x_1352) ;  /* 0x0000000c00087947 */ /* 0x000fea0003800000 */
.L_x_1355:
        /* <DEDUP_REMOVED lines=10> */
.L_x_1358:
[----:B------:R-:W-:-:S05]  /*ae90*/  IMAD.U32 R17, R17, 0x10000, RZ ;  /* 0x0001000011117824 */ /* 0x000fca00078e00ff */
[----:B------:R-:W-:-:S04]  /*aea0*/  F2FP.F16.F32.PACK_AB R3, RZ, R17 ;  /* 0x00000011ff03723e */ /* 0x000fc800000000ff */
[----:B------:R-:W-:-:S05]  /*aeb0*/  PRMT R3, R3, 0x5410, RZ ;  /* 0x0000541003037816 */ /* 0x000fca00000000ff */
[----:B------:R2:W-:Y:S01]  /*aec0*/  STG.E desc[UR36][R8.64], R3 ;  /* 0x0000000308007986 */ /* 0x0005e2000c101924 */
[----:B------:R-:W-:Y:S05]  /*aed0*/  BRA `(.L_x_1352) ;  /* 0x0000000800cc7947 */ /* 0x000fea0003800000 */
.L_x_1357:
[----:B------:R-:W-:-:S04]  /*aee0*/  IMAD.U32 R4, R17, 0x10000, RZ ;  /* 0x0001000011047824 */ /* 0x000fc800078e00ff */
[----:B------:R-:W-:-:S06]  /*aef0*/  FMUL.FTZ R4, R4, 1 ;  /* 0x3f80000004047820 */ /* 0x000fcc0000410000 */
[----:B------:R-:W0:Y:S02]  /*af00*/  F2F.F64.F32 R4, R4 ;  /* 0x0000000400047310 */ /* 0x000e240000201800 */
[----:B0-----:R0:W-:Y:S01]  /*af10*/  STG.E.64 desc[UR36][R8.64], R4 ;  /* 0x0000000408007986 */ /* 0x0011e2000c101b24 */
[----:B------:R-:W-:Y:S05]  /*af20*/  BRA `(.L_x_1352) ;  /* 0x0000000800b87947 */ /* 0x000fea0003800000 */
.L_x_1347:
        /* <DEDUP_REMOVED lines=13> */
.L_x_1361:
[----:B------:R-:W-:Y:S01]  /*b000*/  IMAD.U32 R17, R17, 0x10000, RZ ;  /* 0x0001000011117824 */ /* 0x000fe200078e00ff */
[----:B------:R-:W-:-:S03]  /*b010*/  CS2R R6, SRZ ;  /* 0x0000000000067805 */ /* 0x000fc6000001ff00 */
[----:B------:R-:W-:-:S06]  /*b020*/  FMUL.FTZ R4, R17, 1 ;  /* 0x3f80000011047820 */ /* 0x000fcc0000410000 */
[----:B------:R-:W0:Y:S02]  /*b030*/  F2F.F64.F32 R4, R4 ;  /* 0x0000000400047310 */ /* 0x000e240000201800 */
[----:B0-----:R0:W-:Y:S01]  /*b040*/  STG.E.128 desc[UR36][R8.64], R4 ;  /* 0x0000000408007986 */ /* 0x0011e2000c101d24 */
[----:B------:R-:W-:Y:S05]  /*b050*/  BRA `(.L_x_1352) ;  /* 0x00000008006c7947 */ /* 0x000fea0003800000 */
.L_x_1360:
        /* <DEDUP_REMOVED lines=21> */
.L_x_1365:
[----:B------:R-:W-:Y:S05]  /*b1b0*/  BSYNC B0 ;  /* 0x0000000000007941 */ /* 0x000fea0003800000 */
.L_x_1364:
[----:B------:R-:W-:-:S05]  /*b1c0*/  LOP3.LUT R5, R0, R5, RZ, 0xfc, !PT ;  /* 0x0000000500057212 */ /* 0x000fca00078efcff */
[----:B------:R0:W-:Y:S01]  /*b1d0*/  STG.E.U8 desc[UR36][R8.64], R5 ;  /* 0x0000000508007986 */ /* 0x0001e2000c101124 */
[----:B------:R-:W-:Y:S05]  /*b1e0*/  BRA `(.L_x_1352) ;  /* 0x0000000800087947 */ /* 0x000fea0003800000 */
.L_x_1363:
        /* <DEDUP_REMOVED lines=13> */
.L_x_1367:
[----:B------:R-:W-:Y:S01]  /*b2c0*/  IMAD.MOV.U32 R0, RZ, RZ, 0x7f ;  /* 0x0000007fff007424 */ /* 0x000fe200078e00ff */
[----:B------:R-:W-:-:S04]  /*b2d0*/  ISETP.GT.U32.AND P0, PT, R3, 0x7f800000, PT ;  /* 0x7f8000000300780c */ /* 0x000fc80003f04070 */
[----:B------:R-:W-:-:S09]  /*b2e0*/  SEL R0, R0, 0x7c, P0 ;  /* 0x0000007c00007807 */ /* 0x000fd20000000000 */
.L_x_1368:
[----:B------:R-:W-:Y:S05]  /*b2f0*/  BSYNC B0 ;  /* 0x0000000000007941 */ /* 0x000fea0003800000 */
.L_x_1366:
[----:B------:R-:W-:-:S04]  /*b300*/  LOP3.LUT R3, R17, 0x80000000, RZ, 0xc0, !PT ;  /* 0x8000000011037812 */ /* 0x000fc800078ec0ff */
[----:B------:R-:W-:-:S04]  /*b310*/  SHF.R.U32.HI R3, RZ, 0x18, R3 ;  /* 0x00000018ff037819 */ /* 0x000fc80000011603 */
[----:B------:R-:W-:-:S05]  /*b320*/  LOP3.LUT R3, R0, R3, RZ, 0xfc, !PT ;  /* 0x0000000300037212 */ /* 0x000fca00078efcff */
[----:B------:R0:W-:Y:S01]  /*b330*/  STG.E.U8 desc[UR36][R8.64], R3 ;  /* 0x0000000308007986 */ /* 0x0001e2000c101124 */
[----:B------:R-:W-:Y:S05]  /*b340*/  BRA `(.L_x_1352) ;  /* 0x0000000400b07947 */ /* 0x000fea0003800000 */
.L_x_1362:
[----:B------:R0:W-:Y:S01]  /*b350*/  STG.E.U16 desc[UR36][R8.64], R17 ;  /* 0x0000001108007986 */ /* 0x0001e2000c101524 */
[----:B------:R-:W-:Y:S05]  /*b360*/  BRA `(.L_x_1352) ;  /* 0x0000000400a87947 */ /* 0x000fea0003800000 */
.L_x_1359:
        /* <DEDUP_REMOVED lines=12> */
.L_x_1371:
        /* <DEDUP_REMOVED lines=17> */
.L_x_1374:
[----:B------:R-:W-:-:S04]  /*b540*/  LOP3.LUT R3, R17, 0x80000000, RZ, 0xc0, !PT ;  /* 0x8000000011037812 */ /* 0x000fc800078ec0ff */
[----:B------:R-:W-:-:S04]  /*b550*/  SHF.R.U32.HI R3, RZ, 0x18, R3 ;  /* 0x00000018ff037819 */ /* 0x000fc80000011603 */
[----:B------:R-:W-:-:S04]  /*b560*/  LOP3.LUT R0, R0, R3, RZ, 0xfc, !PT ;  /* 0x0000000300007212 */ /* 0x000fc800078efcff */
[----:B------:R-:W-:-:S07]  /*b570*/  PRMT R4, R0, 0x7610, R4 ;  /* 0x0000761000047816 */ /* 0x000fce0000000004 */
.L_x_1373:
[----:B------:R-:W-:Y:S05]  /*b580*/  BSYNC B0 ;  /* 0x0000000000007941 */ /* 0x000fea0003800000 */
.L_x_1372:
[----:B------:R0:W-:Y:S01]  /*b590*/  STG.E.U8 desc[UR36][R8.64], R4 ;  /* 0x0000000408007986 */ /* 0x0001e2000c101124 */
[----:B------:R-:W-:Y:S05]  /*b5a0*/  BRA `(.L_x_1352) ;  /* 0x0000000400187947 */ /* 0x000fea0003800000 */
.L_x_1370:
        /* <DEDUP_REMOVED lines=17> */
.L_x_1377:
[----:B------:R-:W-:-:S04]  /*b6c0*/  LOP3.LUT R3, R17, 0x80000000, RZ, 0xc0, !PT ;  /* 0x8000000011037812 */ /* 0x000fc800078ec0ff */
[----:B------:R-:W-:-:S04]  /*b6d0*/  SHF.R.U32.HI R3, RZ, 0x18, R3 ;  /* 0x00000018ff037819 */ /* 0x000fc80000011603 */
[----:B------:R-:W-:-:S04]  /*b6e0*/  LOP3.LUT R0, R0, R3, RZ, 0xfc, !PT ;  /* 0x0000000300007212 */ /* 0x000fc800078efcff */
[----:B------:R-:W-:-:S07]  /*b6f0*/  PRMT R4, R0, 0x7610, R4 ;  /* 0x0000761000047816 */ /* 0x000fce0000000004 */
.L_x_1376:
[----:B------:R-:W-:Y:S05]  /*b700*/  BSYNC B0 ;  /* 0x0000000000007941 */ /* 0x000fea0003800000 */
.L_x_1375:
[----:B------:R0:W-:Y:S01]  /*b710*/  STG.E.U8 desc[UR36][R8.64], R4 ;  /* 0x0000000408007986 */ /* 0x0001e2000c101124 */
[----:B------:R-:W-:Y:S05]  /*b720*/  BRA `(.L_x_1352) ;  /* 0x0000000000b87947 */ /* 0x000fea0003800000 */
.L_x_1369:
        /* <DEDUP_REMOVED lines=22> */
.L_x_1351:
        /* <DEDUP_REMOVED lines=16> */
.L_x_1380:
[----:B------:R-:W-:Y:S05]  /*b990*/  BRA `(.L_x_1352) ;  /* 0x00000000001c7947 */ /* 0x000fea0003800000 */
.L_x_1379:
[----:B------:R-:W-:-:S06]  /*b9a0*/  IMAD.U32 R4, R17, 0x10000, RZ ;  /* 0x0001000011047824 */ /* 0x000fcc00078e00ff */
[----:B------:R-:W0:Y:S02]  /*b9b0*/  F2I.U64.TRUNC R4, R4 ;  /* 0x0000000400047311 */ /* 0x000e24000020d800 */
[----:B0-----:R0:W-:Y:S01]  /*b9c0*/  STG.E.64 desc[UR36][R8.64], R4 ;  /* 0x0000000408007986 */ /* 0x0011e2000c101b24 */
[----:B------:R-:W-:Y:S05]  /*b9d0*/  BRA `(.L_x_1352) ;  /* 0x00000000000c7947 */ /* 0x000fea0003800000 */
.L_x_1378:
[----:B------:R-:W-:-:S06]  /*b9e0*/  IMAD.U32 R17, R17, 0x10000, RZ ;  /* 0x0001000011117824 */ /* 0x000fcc00078e00ff */
[----:B------:R-:W0:Y:S02]  /*b9f0*/  F2I.FTZ.U32.TRUNC.NTZ R17, R17 ;  /* 0x0000001100117305 */ /* 0x000e24000021f000 */
[----:B0-----:R0:W-:Y:S02]  /*ba00*/  STG.E desc[UR36][R8.64], R17 ;  /* 0x0000001108007986 */ /* 0x0011e4000c101924 */
.L_x_1352:
[----:B------:R-:W-:-:S07]  /*ba10*/  VIADD R25, R25, 0x80 ;  /* 0x0000008019197836 */ /* 0x000fce0000000000 */
.L_x_1312:
[----:B------:R-:W-:Y:S05]  /*ba20*/  BSYNC B6 ;  /* 0x0000000000067941 */ /* 0x000fea0003800000 */
.L_x_1311:
[----:B------:R-:W-:-:S13]  /*ba30*/  ISETP.GE.AND P0, PT, R25, R16, PT ;  /* 0x000000101900720c */ /* 0x000fda0003f06270 */
[----:B------:R-:W-:Y:S05]  /*ba40*/  @P0 EXIT ;  /* 0x000000000000094d */ /* 0x000fea0003800000 */
[----:B01----:R-:W0:Y:S01]  /*ba50*/  LDC.64 R4, c[0x0][0x218] ;  /* 0x00008600ff047b82 */ /* 0x003e220000000a00 */
[----:B--2---:R-:W-:Y:S01]  /*ba60*/  PRMT R0, R19, 0x9910, RZ ;  /* 0x0000991013007816 */ /* 0x004fe200000000ff */
[----:B------:R-:W-:Y:S01]  /*ba70*/  IMAD R2, R2, 0x200, R25 ;  /* 0x0000020002027824 */ /* 0x000fe200078e0219 */
[----:B------:R-:W-:Y:S02]  /*ba80*/  ULDC UR4, c[0x0][0x244] ;  /* 0x0000910000047ab9 */ /* 0x000fe40000000800 */
[----:B------:R-:W-:Y:S01]  /*ba90*/  ISETP.GT.AND P1, PT, R0, 0x9, PT ;  /* 0x000000090000780c */ /* 0x000fe20003f24270 */
[----:B---3--:R-:W-:-:S05]  /*baa0*/  IMAD R3, R2, UR4, RZ ;  /* 0x0000000402037c24 */ /* 0x008fca000f8e02ff */
        /* <DEDUP_REMOVED lines=11> */
[----:B----4-:R-:W-:-:S04]  /*bb60*/  IMAD.U32 R18, R18, 0x10000, RZ ;  /* 0x0001000012127824 */ /* 0x010fc800078e00ff */
[----:B------:R-:W0:Y:S02]  /*bb70*/  F2I.FTZ.TRUNC.NTZ R5, R18 ;  /* 0x0000001200057305 */ /* 0x000e24000021f100 */
[----:B0-----:R-:W-:Y:S01]  /*bb80*/  STG.E.U8 desc[UR36][R2.64], R5 ;  /* 0x0000000502007986 */ /* 0x001fe2000c101124 */
[----:B------:R-:W-:Y:S05]  /*bb90*/  EXIT ;  /* 0x000000000000794d */ /* 0x000fea0003800000 */
.L_x_1384:
[----:B----4-:R-:W-:-:S06]  /*bba0*/  IMAD.U32 R5, R18, 0x10000, RZ ;  /* 0x0001000012057824 */ /* 0x010fcc00078e00ff */
[----:B------:R-:W0:Y:S02]  /*bbb0*/  F2I.S64.TRUNC R4, R5 ;  /* 0x0000000500047311 */ /* 0x000e24000020d900 */
[----:B0-----:R-:W-:Y:S01]  /*bbc0*/  STG.E.U8 desc[UR36][R2.64], R4 ;  /* 0x0000000402007986 */ /* 0x001fe2000c101124 */
[----:B------:R-:W-:Y:S05]  /*bbd0*/  EXIT ;  /* 0x000000000000794d */ /* 0x000fea0003800000 */
.L_x_1383:
[----:B------:R-:W-:-:S13]  /*bbe0*/  ISETP.NE.AND P0, PT, R0, 0x2, PT ;  /* 0x000000020000780c */ /* 0x000fda0003f05270 */
[----:B------:R-:W-:Y:S05]  /*bbf0*/  @!P0 BRA `(.L_x_1386) ;  /* 0x0000000000308947 */ /* 0x000fea0003800000 */
[----:B------:R-:W-:-:S13]  /*bc00*/  ISETP.NE.AND P0, PT, R0, 0x3, PT ;  /* 0x000000030000780c */ /* 0x000fda0003f05270 */
[----:B------:R-:W-:Y:S05]  /*bc10*/  @!P0 BRA `(.L_x_1387) ;  /* 0x0000000000188947 */ /* 0x000fea0003800000 */
[----:B------:R-:W-:-:S13]  /*bc20*/  ISETP.NE.AND P0, PT, R0, 0x4, PT ;  /* 0x000000040000780c */ /* 0x000fda0003f05270 */
[----:B------:R-:W-:Y:S05]  /*bc30*/  @P0 BRA `(.L_x_1385) ;  /* 0x0000000c000c0947 */ /* 0x000fea0003800000 */
[----:B----4-:R-:W-:-:S06]  /*bc40*/  IMAD.U32 R4, R18, 0x10000, RZ ;  /* 0x0001000012047824 */ /* 0x010fcc00078e00ff */
[----:B------:R-:W0:Y:S02]  /*bc50*/  F2I.S64.TRUNC R4, R4 ;  /* 0x0000000400047311 */ /* 0x000e24000020d900 */
[----:B0-----:R-:W-:Y:S01]  /*bc60*/  STG.E.64 desc[UR36][R2.64], R4 ;  /* 0x0000000402007986 */ /* 0x001fe2000c101b24 */
[----:B------:R-:W-:Y:S05]  /*bc70*/  EXIT ;  /* 0x000000000000794d */ /* 0x000fea0003800000 */
.L_x_1387:
[----:B----4-:R-:W-:-:S04]  /*bc80*/  IMAD.U32 R18, R18, 0x10000, RZ ;  /* 0x0001000012127824 */ /* 0x010fc800078e00ff */
[----:B------:R-:W0:Y:S02]  /*bc90*/  F2I.FTZ.TRUNC.NTZ R5, R18 ;  /* 0x0000001200057305 */ /* 0x000e24000021f100 */
[----:B0-----:R-:W-:Y:S01]  /*bca0*/  STG.E desc[UR36][R2.64], R5 ;  /* 0x0000000502007986 */ /* 0x001fe2000c101924 */
[----:B------:R-:W-:Y:S05]  /*bcb0*/  EXIT ;  /* 0x000000000000794d */ /* 0x000fea0003800000 */
.L_x_1386:
[----:B----4-:R-:W-:-:S04]  /*bcc0*/  IMAD.U32 R18, R18, 0x10000, RZ ;  /* 0x0001000012127824 */ /* 0x010fc800078e00ff */
[----:B------:R-:W0:Y:S02]  /*bcd0*/  F2I.FTZ.TRUNC.NTZ R5, R18 ;  /* 0x0000001200057305 */ /* 0x000e24000021f100 */
[----:B0-----:R-:W-:Y:S01]  /*bce0*/  STG.E.U16 desc[UR36][R2.64], R5 ;  /* 0x0000000502007986 */ /* 0x001fe2000c101524 */
[----:B------:R-:W-:Y:S05]  /*bcf0*/  EXIT ;  /* 0x000000000000794d */ /* 0x000fea0003800000 */
.L_x_1382:
[----:B------:R-:W-:-:S13]  /*bd00*/  ISETP.GT.AND P0, PT, R0, 0x6, PT ;  /* 0x000000060000780c */ /* 0x000fda0003f04270 */
[----:B------:R-:W-:Y:S05]  /*bd10*/  @P0 BRA `(.L_x_1388) ;  /* 0x00000000002c0947 */ /* 0x000fea0003800000 */
[----:B------:R-:W-:-:S13]  /*bd20*/  ISETP.NE.AND P0, PT, R0, 0x5, PT ;  /* 0x000000050000780c */ /* 0x000fda0003f05270 */
[----:B------:R-:W-:Y:S05]  /*bd30*/  @!P0 BRA `(.L_x_1389) ;  /* 0x0000000000148947 */ /* 0x000fea0003800000 */
[----:B------:R-:W-:-:S13]  /*bd40*/  ISETP.NE.AND P0, PT, R0, 0x6, PT ;  /* 0x000000060000780c */ /* 0x000fda0003f05270 */
[----:B------:R-:W-:Y:S05]  /*bd50*/  @P0 BRA `(.L_x_1385) ;  /* 0x0000000800c40947 */ /* 0x000fea0003800000 */
[----:B----4-:R-:W-:-:S05]  /*bd60*/  IMAD.U32 R5, R18, 0x10000, RZ ;  /* 0x0001000012057824 */ /* 0x010fca00078e00ff */
[----:B------:R-:W-:Y:S01]  /*bd70*/  STG.E desc[UR36][R2.64], R5 ;  /* 0x0000000502007986 */ /* 0x000fe2000c101924 */
[----:B------:R-:W-:Y:S05]  /*bd80*/  EXIT ;  /* 0x000000000000794d */ /* 0x000fea0003800000 */
.L_x_1389:
[----:B----4-:R-:W-:-:S05]  /*bd90*/  IMAD.U32 R0, R18, 0x10000, RZ ;  /* 0x0001000012007824 */ /* 0x010fca00078e00ff */
[----:B------:R-:W-:-:S05]  /*bda0*/  F2FP.F16.F32.PACK_AB R0, RZ, R0 ;  /* 0x00000000ff00723e */ /* 0x000fca00000000ff */
[----:B------:R-:W-:Y:S01]  /*bdb0*/  STG.E.U16 desc[UR36][R2.64], R0 ;  /* 0x0000000002007986 */ /* 0x000fe2000c101524 */
[----:B------:R-:W-:Y:S05]  /*bdc0*/  EXIT ;  /* 0x000000000000794d */ /* 0x000fea0003800000 */
.L_x_1388:
[----:B------:R-:W-:-:S13]  /*bdd0*/  ISETP.NE.AND P0, PT, R0, 0x7, PT ;  /* 0x000000070000780c */ /* 0x000fda0003f05270 */
[----:B------:R-:W-:Y:S05]  /*bde0*/  @!P0 BRA `(.L_x_1390) ;  /* 0x0000000000348947 */ /* 0x000fea0003800000 */
[----:B------:R-:W-:-:S13]  /*bdf0*/  ISETP.NE.AND P0, PT, R0, 0x8, PT ;  /* 0x000000080000780c */ /* 0x000fda0003f05270 */
[----:B------:R-:W-:Y:S05]  /*be00*/  @!P0 BRA `(.L_x_1391) ;  /* 0x0000000000188947 */ /* 0x000fea0003800000 */
[----:B------:R-:W-:-:S13]  /*be10*/  ISETP.NE.AND P0, PT, R0, 0x9, PT ;  /* 0x000000090000780c */ /* 0x000fda0003f05270 */
[----:B------:R-:W-:Y:S05]  /*be20*/  @P0 BRA `(.L_x_1385) ;  /* 0x0000000800900947 */ /* 0x000fea0003800000 */
[----:B----4-:R-:W-:Y:S02]  /*be30*/  IMAD.U32 R18, R18, 0x10000, RZ ;  /* 0x0001000012127824 */ /* 0x010fe400078e00ff */
[----:B------:R-:W-:-:S05]  /*be40*/  IMAD.MOV.U32 R19, RZ, RZ, RZ ;  /* 0x000000ffff137224 */ /* 0x000fca00078e00ff */
[----:B------:R-:W-:Y:S01]  /*be50*/  STG.E.64 desc[UR36][R2.64], R18 ;  /* 0x0000001202007986 */ /* 0x000fe2000c101b24 */
[----:B------:R-:W-:Y:S05]  /*be60*/  EXIT ;  /* 0x000000000000794d */ /* 0x000fea0003800000 */
.L_x_1391:
[----:B----4-:R-:W-:-:S05]  /*be70*/  IMAD.U32 R18, R18, 0x10000, RZ ;  /* 0x0001000012127824 */ /* 0x010fca00078e00ff */
[----:B------:R-:W-:-:S04]  /*be80*/  F2FP.F16.F32.PACK_AB R5, RZ, R18 ;  /* 0x00000012ff05723e */ /* 0x000fc800000000ff */
[----:B------:R-:W-:-:S05]  /*be90*/  PRMT R5, R5, 0x5410, RZ ;  /* 0x0000541005057816 */ /* 0x000fca00000000ff */
[----:B------:R-:W-:Y:S01]  /*bea0*/  STG.E desc[UR36][R2.64], R5 ;  /* 0x0000000502007986 */ /* 0x000fe2000c101924 */
[----:B------:R-:W-:Y:S05]  /*beb0*/  EXIT ;  /* 0x000000000000794d */ /* 0x000fea0003800000 */
.L_x_1390:
[----:B----4-:R-:W-:-:S04]  /*bec0*/  IMAD.U32 R4, R18, 0x10000, RZ ;  /* 0x0001000012047824 */ /* 0x010fc800078e00ff */
[----:B------:R-:W-:-:S06]  /*bed0*/  FMUL.FTZ R4, R4, 1 ;  /* 0x3f80000004047820 */ /* 0x000fcc0000410000 */
[----:B------:R-:W0:Y:S02]  /*bee0*/  F2F.F64.F32 R4, R4 ;  /* 0x0000000400047310 */ /* 0x000e240000201800 */
[----:B0-----:R-:W-:Y:S01]  /*bef0*/  STG.E.64 desc[UR36][R2.64], R4 ;  /* 0x0000000402007986 */ /* 0x001fe2000c101b24 */
[----:B------:R-:W-:Y:S05]  /*bf00*/  EXIT ;  /* 0x000000000000794d */ /* 0x000fea0003800000 */
.L_x_1381:
        /* <DEDUP_REMOVED lines=8> */
[----:B----4-:R-:W-:-:S05]  /*bf90*/  IMAD.U32 R18, R18, 0x10000, RZ ;  /* 0x0001000012127824 */ /* 0x010fca00078e00ff */
[----:B------:R-:W-:-:S04]  /*bfa0*/  FSETP.NEU.FTZ.AND P0, PT, R18, RZ, PT ;  /* 0x000000ff1200720b */ /* 0x000fc80003f1d000 */
[----:B------:R-:W-:-:S05]  /*bfb0*/  SEL R5, RZ, 0x1, !P0 ;  /* 0x00000001ff057807 */ /* 0x000fca0004000000 */
[----:B------:R-:W-:Y:S01]  /*bfc0*/  STG.E.U8 desc[UR36][R2.64], R5 ;  /* 0x0000000502007986 */ /* 0x000fe2000c101124 */
[----:B------:R-:W-:Y:S05]  /*bfd0*/  EXIT ;  /* 0x000000000000794d */ /* 0x000fea0003800000 */
.L_x_1394:
[----:B----4-:R-:W-:Y:S01]  /*bfe0*/  IMAD.U32 R18, R18, 0x10000, RZ ;  /* 0x0001000012127824 */ /* 0x010fe200078e00ff */
[----:B------:R-:W-:-:S03]  /*bff0*/  CS2R R6, SRZ ;  /* 0x0000000000067805 */ /* 0x000fc6000001ff00 */
[----:B------:R-:W-:-:S06]  /*c000*/  FMUL.FTZ R4, R18, 1 ;  /* 0x3f80000012047820 */ /* 0x000fcc0000410000 */
[----:B------:R-:W0:Y:S02]  /*c010*/  F2F.F64.F32 R4, R4 ;  /* 0x0000000400047310 */ /* 0x000e240000201800 */
[----:B0-----:R-:W-:Y:S01]  /*c020*/  STG.E.128 desc[UR36][R2.64], R4 ;  /* 0x0000000402007986 */ /* 0x001fe2000c101d24 */
[----:B------:R-:W-:Y:S05]  /*c030*/  EXIT ;  /* 0x000000000000794d */ /* 0x000fea0003800000 */
.L_x_1393:
[----:B------:R-:W-:-:S13]  /*c040*/  ISETP.NE.AND P0, PT, R0, 0xf, PT ;  /* 0x0000000f0000780c */ /* 0x000fda0003f05270 */
[----:B------:R-:W-:Y:S05]  /*c050*/  @!P0 BRA `(.L_x_1395) ;  /* 0x0000000000b48947 */ /* 0x000fea0003800000 */
[----:B------:R-:W-:-:S13]  /*c060*/  ISETP.NE.AND P0, PT, R0, 0x17, PT ;  /* 0x000000170000780c */ /* 0x000fda0003f05270 */
[----:B------:R-:W-:Y:S05]  /*c070*/  @!P0 BRA `(.L_x_1396) ;  /* 0x0000000000548947 */ /* 0x000fea0003800000 */
[----:B------:R-:W-:-:S13]  /*c080*/  ISETP.NE.AND P0, PT, R0, 0x18, PT ;  /* 0x000000180000780c */ /* 0x000fda0003f05270 */
[----:B------:R-:W-:Y:S05]  /*c090*/  @P0 BRA `(.L_x_1385) ;  /* 0x0000000400f40947 */ /* 0x000fea0003800000 */
[----:B----4-:R-:W-:Y:S01]  /*c0a0*/  IMAD.U32 R7, R18, 0x10000, RZ ;  /* 0x0001000012077824 */ /* 0x010fe200078e00ff */
        /* <DEDUP_REMOVED lines=14> */
.L_x_1398:
[----:B------:R-:W-:Y:S05]  /*c190*/  BSYNC B0 ;  /* 0x0000000000007941 */ /* 0x000fea0003800000 */
.L_x_1397:
[----:B------:R-:W-:-:S05]  /*c1a0*/  LOP3.LUT R5, R0, R5, RZ, 0xfc, !PT ;  /* 0x0000000500057212 */ /* 0x000fca00078efcff */
[----:B------:R-:W-:Y:S01]  /*c1b0*/  STG.E.U8 desc[UR36][R2.64], R5 ;  /* 0x0000000502007986 */ /* 0x000fe2000c101124 */
[----:B------:R-:W-:Y:S05]  /*c1c0*/  EXIT ;  /* 0x000000000000794d */ /* 0x000fea0003800000 */
.L_x_1396:
[----:B----4-:R-:W-:Y:S01]  /*c1d0*/  IMAD.U32 R5, R18, 0x10000, RZ ;  /* 0x0001000012057824 */ /* 0x010fe200078e00ff */
        /* <DEDUP_REMOVED lines=12> */
.L_x_1400:
[----:B------:R-:W-:Y:S01]  /*c2a0*/  IMAD.MOV.U32 R0, RZ, RZ, 0x7f ;  /* 0x0000007fff007424 */ /* 0x000fe200078e00ff */
[----:B------:R-:W-:-:S04]  /*c2b0*/  ISETP.GT.U32.AND P0, PT, R4, 0x7f800000, PT ;  /* 0x7f8000000400780c */ /* 0x000fc80003f04070 */
[----:B------:R-:W-:-:S09]  /*c2c0*/  SEL R0, R0, 0x7c, P0 ;  /* 0x0000007c00007807 */ /* 0x000fd20000000000 */
.L_x_1401:
[----:B------:R-:W-:Y:S05]  /*c2d0*/  BSYNC B0 ;  /* 0x0000000000007941 */ /* 0x000fea0003800000 */
.L_x_1399:
[----:B------:R-:W-:-:S04]  /*c2e0*/  LOP3.LUT R4, R5, 0x80000000, RZ, 0xc0, !PT ;  /* 0x8000000005047812 */ /* 0x000fc800078ec0ff */
[----:B------:R-:W-:-:S04]  /*c2f0*/  SHF.R.U32.HI R5, RZ, 0x18, R4 ;  /* 0x00000018ff057819 */ /* 0x000fc80000011604 */
[----:B------:R-:W-:-:S05]  /*c300*/  LOP3.LUT R5, R0, R5, RZ, 0xfc, !PT ;  /* 0x0000000500057212 */ /* 0x000fca00078efcff */
[----:B------:R-:W-:Y:S01]  /*c310*/  STG.E.U8 desc[UR36][R2.64], R5 ;  /* 0x0000000502007986 */ /* 0x000fe2000c101124 */
[----:B------:R-:W-:Y:S05]  /*c320*/  EXIT ;  /* 0x000000000000794d */ /* 0x000fea0003800000 */
.L_x_1395:
[----:B----4-:R-:W-:Y:S01]  /*c330*/  STG.E.U16 desc[UR36][R2.64], R18 ;  /* 0x0000001202007986 */ /* 0x010fe2000c101524 */
[----:B------:R-:W-:Y:S05]  /*c340*/  EXIT ;  /* 0x000000000000794d */ /* 0x000fea0003800000 */
.L_x_1392:
        /* <DEDUP_REMOVED lines=8> */
[----:B----4-:R-:W-:-:S06]  /*c3d0*/  IMAD.U32 R5, R18, 0x10000, RZ ;  /* 0x0001000012057824 */ /* 0x010fcc00078e00ff */
[----:B------:R-:W0:Y:S02]  /*c3e0*/  F2I.FTZ.U32.TRUNC.NTZ R5, R5 ;  /* 0x0000000500057305 */ /* 0x000e24000021f000 */
[----:B0-----:R-:W-:Y:S01]  /*c3f0*/  STG.E.U16 desc[UR36][R2.64], R5 ;  /* 0x0000000502007986 */ /* 0x001fe2000c101524 */
[----:B------:R-:W-:Y:S05]  /*c400*/  EXIT ;  /* 0x000000000000794d */ /* 0x000fea0003800000 */
.L_x_1404:
[----:B----4-:R-:W-:Y:S01]  /*c410*/  IMAD.U32 R7, R18, 0x10000, RZ ;  /* 0x0001000012077824 */ /* 0x010fe200078e00ff */
        /* <DEDUP_REMOVED lines=16> */
.L_x_1407:
[----:B------:R-:W-:-:S04]  /*c520*/  LOP3.LUT R0, R7, 0x80000000, RZ, 0xc0, !PT ;  /* 0x8000000007007812 */ /* 0x000fc800078ec0ff */
[----:B------:R-:W-:-:S04]  /*c530*/  SHF.R.U32.HI R5, RZ, 0x18, R0 ;  /* 0x00000018ff057819 */ /* 0x000fc80000011600 */
[----:B------:R-:W-:-:S04]  /*c540*/  LOP3.LUT R4, R4, R5, RZ, 0xfc, !PT ;  /* 0x0000000504047212 */ /* 0x000fc800078efcff */
[----:B------:R-:W-:-:S07]  /*c550*/  PRMT R0, R4, 0x7610, R0 ;  /* 0x0000761004007816 */ /* 0x000fce0000000000 */
.L_x_1406:
[----:B------:R-:W-:Y:S05]  /*c560*/  BSYNC B0 ;  /* 0x0000000000007941 */ /* 0x000fea0003800000 */
.L_x_1405:
[----:B------:R-:W-:Y:S01]  /*c570*/  STG.E.U8 desc[UR36][R2.64], R0 ;  /* 0x0000000002007986 */ /* 0x000fe2000c101124 */
[----:B------:R-:W-:Y:S05]  /*c580*/  EXIT ;  /* 0x000000000000794d */ /* 0x000fea0003800000 */
.L_x_1403:
        /* <DEDUP_REMOVED lines=17> */
.L_x_1410:
[----:B------:R-:W-:-:S04]  /*c6a0*/  LOP3.LUT R0, R7, 0x80000000, RZ, 0xc0, !PT ;  /* 0x8000000007007812 */ /* 0x000fc800078ec0ff */
[----:B------:R-:W-:-:S04]  /*c6b0*/  SHF.R.U32.HI R5, RZ, 0x18, R0 ;  /* 0x00000018ff057819 */ /* 0x000fc80000011600 */
[----:B------:R-:W-:-:S04]  /*c6c0*/  LOP3.LUT R4, R4, R5, RZ, 0xfc, !PT ;  /* 0x0000000504047212 */ /* 0x000fc800078efcff */
[----:B------:R-:W-:-:S07]  /*c6d0*/  PRMT R0, R4, 0x7610, R0 ;  /* 0x0000761004007816 */ /* 0x000fce0000000000 */
.L_x_1409:
[----:B------:R-:W-:Y:S05]  /*c6e0*/  BSYNC B0 ;  /* 0x0000000000007941 */ /* 0x000fea0003800000 */
.L_x_1408:
[----:B------:R-:W-:Y:S01]  /*c6f0*/  STG.E.U8 desc[UR36][R2.64], R0 ;  /* 0x0000000002007986 */ /* 0x000fe2000c101124 */
[----:B------:R-:W-:Y:S05]  /*c700*/  EXIT ;  /* 0x000000000000794d */ /* 0x000fea0003800000 */
.L_x_1402:
[----:B------:R-:W-:-:S13]  /*c710*/  ISETP.NE.AND P0, PT, R0, 0x1c, PT ;  /* 0x0000001c0000780c */ /* 0x000fda0003f05270 */
[----:B------:R-:W-:Y:S05]  /*c720*/  @!P0 BRA `(.L_x_1411) ;  /* 0x0000000000a48947 */ /* 0x000fea0003800000 */
[----:B------:R-:W-:-:S13]  /*c730*/  ISETP.NE.AND P0, PT, R0, 0x1d, PT ;  /* 0x0000001d0000780c */ /* 0x000fda0003f05270 */
[----:B------:R-:W-:Y:S05]  /*c740*/  @!P0 BRA `(.L_x_1412) ;  /* 0x00000000008c8947 */ /* 0x000fea0003800000 */
[----:B------:R-:W-:-:S13]  /*c750*/  ISETP.NE.AND P0, PT, R0, 0x2c, PT ;  /* 0x0000002c0000780c */ /* 0x000fda0003f05270 */
[----:B------:R-:W-:Y:S05]  /*c760*/  @P0 BRA `(.L_x_1385) ;  /* 0x0000000000400947 */ /* 0x000fea0003800000 */
[----:B----4-:R-:W-:-:S05]  /*c770*/  IMAD.U32 R5, R18, 0x10000, RZ ;  /* 0x0001000012057824 */ /* 0x010fca00078e00ff */
        /* <DEDUP_REMOVED lines=15> */
.L_x_1385:
        /* <DEDUP_REMOVED lines=15> */
[----:B-1--4-:R-:W-:Y:S05]  /*c960*/  CALL.ABS.NOINC R2 ;  /* 0x0000000002007343 */ /* 0x012fea0003c00000 */
.L_x_1413:
[----:B------:R-:W-:Y:S05]  /*c970*/  EXIT ;  /* 0x000000000000794d */ /* 0x000fea0003800000 */
.L_x_1412:
[----:B----4-:R-:W-:-:S06]  /*c980*/  IMAD.U32 R4, R18, 0x10000, RZ ;  /* 0x0001000012047824 */ /* 0x010fcc00078e00ff */
[----:B------:R-:W0:Y:S02]  /*c990*/  F2I.U64.TRUNC R4, R4 ;  /* 0x0000000400047311 */ /* 0x000e24000020d800 */
[----:B0-----:R-:W-:Y:S01]  /*c9a0*/  STG.E.64 desc[UR36][R2.64], R4 ;  /* 0x0000000402007986 */ /* 0x001fe2000c101b24 */
[----:B------:R-:W-:Y:S05]  /*c9b0*/  EXIT ;  /* 0x000000000000794d */ /* 0x000fea0003800000 */
.L_x_1411:
[----:B----4-:R-:W-:-:S04]  /*c9c0*/  IMAD.U32 R18, R18, 0x10000, RZ ;  /* 0x0001000012127824 */ /* 0x010fc800078e00ff */
[----:B------:R-:W0:Y:S02]  /*c9d0*/  F2I.FTZ.U32.TRUNC.NTZ R5, R18 ;  /* 0x0000001200057305 */ /* 0x000e24000021f000 */
[----:B0-----:R-:W-:Y:S01]  /*c9e0*/  STG.E desc[UR36][R2.64], R5 ;  /* 0x0000000502007986 */ /* 0x001fe2000c101924 */
[----:B------:R-:W-:Y:S05]  /*c9f0*/  EXIT ;  /* 0x000000000000794d */ /* 0x000fea0003800000 */
.L_x_1414:
        /* <DEDUP_REMOVED lines=16> */
.L_x_42111:


//--------------------- .text._ZN2at6native18elementwise_kernelILi128ELi4EZNS0_22gpu_kernel_impl_nocastINS0_13BinaryFunctorIN3c108BFloat16ES5_S5_ZZZNS0_16fmin_kernel_cudaERNS_18TensorIteratorBaseEENKUlvE_clEvENKUlvE2_clEvEUlS5_S5_E_EEEEvS7_RKT_EUliE_EEviT1_ --------------------------
	.section	.text._ZN2at6native18elementwise_kernelILi128ELi4EZNS0_22gpu_kernel_impl_nocastINS0_13BinaryFunctorIN3c108BFloat16ES5_S5_ZZZNS0_16fmin_kernel_cudaERNS_18TensorIteratorBaseEENKUlvE_clEvENKUlvE2_clEvEUlS5_S5_E_EEEEvS7_RKT_EUliE_EEviT1_,"ax",@progbits
	.align	128
        .global         _ZN2at6native18elementwise_kernelILi128ELi4EZNS0_22gpu_kernel_impl_nocastINS0_13BinaryFunctorIN3c108BFloat16ES5_S5_ZZZNS0_16fmin_kernel_cudaERNS_18TensorIteratorBaseEENKUlvE_clEvENKUlvE2_clEvEUlS5_S5_E_EEEEvS7_RKT_EUliE_EEviT1_
        .type           _ZN2at6native18elementwise_kernelILi128ELi4EZNS0_22gpu_kernel_impl_nocastINS0_13BinaryFunctorIN3c108BFloat16ES5_S5_ZZZNS0_16fmin_kernel_cudaERNS_18TensorIteratorBaseEENKUlvE_clEvENKUlvE2_clEvEUlS5_S5_E_EEEEvS7_RKT_EUliE_EEviT1_,@function
        .size           _ZN2at6native18elementwise_kernelILi128ELi4EZNS0_22gpu_kernel_impl_nocastINS0_13BinaryFunctorIN3c108BFloat16ES5_S5_ZZZNS0_16fmin_kernel_cudaERNS_18TensorIteratorBaseEENKUlvE_clEvENKUlvE2_clEvEUlS5_S5_E_EEEEvS7_RKT_EUliE_EEviT1_,(.L_x_42112 - _ZN2at6native18elementwise_kernelILi128ELi4EZNS0_22gpu_kernel_impl_nocastINS0_13BinaryFunctorIN3c108BFloat16ES5_S5_ZZZNS0_16fmin_kernel_cudaERNS_18TensorIteratorBaseEENKUlvE_clEvENKUlvE2_clEvEUlS5_S5_E_EEEEvS7_RKT_EUliE_EEviT1_)
        .other          _ZN2at6native18elementwise_kernelILi128ELi4EZNS0_22gpu_kernel_impl_nocastINS0_13BinaryFunctorIN3c108BFloat16ES5_S5_ZZZNS0_16fmin_kernel_cudaERNS_18TensorIteratorBaseEENKUlvE_clEvENKUlvE2_clEvEUlS5_S5_E_EEEEvS7_RKT_EUliE_EEviT1_,@"STO_CUDA_ENTRY STV_DEFAULT"
_ZN2at6native18elementwise_kernelILi128ELi4EZNS0_22gpu_kernel_impl_nocastINS0_13BinaryFunctorIN3c108BFloat16ES5_S5_ZZZNS0_16fmin_kernel_cudaERNS_18TensorIteratorBaseEENKUlvE_clEvENKUlvE2_clEvEUlS5_S5_E_EEEEvS7_RKT_EUliE_EEviT1_:
.text._ZN2at6native18elementwise_kernelILi128ELi4EZNS0_22gpu_kernel_impl_nocastINS0_13BinaryFunctorIN3c108BFloat16ES5_S5_ZZZNS0_16fmin_kernel_cudaERNS_18TensorIteratorBaseEENKUlvE_clEvENKUlvE2_clEvEUlS5_S5_E_EEEEvS7_RKT_EUliE_EEviT1_:
[----:B------:R-:W-:Y:S01]  /*0000*/  LDC R1, c[0x0][0x28] ;  /* 0x00000a00ff017b82 */ /* 0x000fe20000000800 */
[----:B------:R-:W0:Y:S01]  /*0010*/  S2R R3, SR_CTAID.X ;  /* 0x0000000000037919 */ /* 0x000e220000002500 */
[----:B------:R-:W-:Y:S01]  /*0020*/  ULDC UR6, c[0x0][0x210] ;  /* 0x0000840000067ab9 */ /* 0x000fe20000000800 */
[----:B------:R-:W-:Y:S01]  /*0030*/  ULDC.64 UR4, c[0x0][0x208] ;  /* 0x0000820000047ab9 */ /* 0x000fe20000000a00 */
[----:B------:R-:W-:Y:S01]  /*0040*/  BSSY B0, `(.L_x_1415) ;  /* 0x0000178000007945 */ /* 0x000fe20003800000 */
[----:B------:R-:W0:Y:S02]  /*0050*/  S2R R0, SR_TID.X ;  /* 0x0000000000007919 */ /* 0x000e240000002100 */
[----:B0-----:R-:W-:-:S04]  /*0060*/  LEA R3, R3, R0, 0x9 ;  /* 0x0000000003037211 */ /* 0x001fc800078e48ff */
[----:B------:R-:W-:-:S13]  /*0070*/  ISETP.GE.AND P0, PT, R3, UR6, PT ;  /* 0x0000000603007c0c */ /* 0x000fda000bf06270 */
[----:B------:R-:W-:Y:S05]  /*0080*/  @P0 BRA `(.L_x_1416) ;  /* 0x0000001400cc0947 */ /* 0x000fea0003800000 */
[----:B------:R-:W0:Y:S01]  /*0090*/  LDC R10, c[0x0][0x218] ;  /* 0x00008600ff0a7b82 */ /* 0x000e220000000800 */
[----:B------:R-:W-:Y:S01]  /*00a0*/  HFMA2.MMA R0, -RZ, RZ, 0, 0 ;  /* 0x00000000ff007435 */ /* 0x000fe200000001ff */
[----:B------:R-:W-:Y:S01]  /*00b0*/  MOV R2, RZ ;  /* 0x000000ff00027202 */ /* 0x000fe20000000f00 */
[----:B------:R-:W-:Y:S01]  /*00c0*/  HFMA2.MMA R5, -RZ, RZ, 0, 0 ;  /* 0x00000000ff057435 */ /* 0x000fe200000001ff */
[----:B0-----:R-:W-:-:S13]  /*00d0*/  ISETP.NE.AND P0, PT, R10, RZ, PT ;  /* 0x000000ff0a00720c */ /* 0x001fda0003f05270 */
[----:B------:R-:W-:Y:S05]  /*00e0*/  @!P0 BRA `(.L_x_1417) ;  /* 0x0000001400708947 */ /* 0x000fea0003800000 */
[----:B------:R-:W-:Y:S01]  /*00f0*/  MOV R4, RZ ;  /* 0x000000ff00047202 */ /* 0x000fe20000000f00 */
[----:B------:R-:W-:Y:S01]  /*0100*/  ULDC.64 UR8, c[0x0][0x220] ;  /* 0x0000880000087ab9 */ /* 0x000fe20000000a00 */
[----:B------:R-:W-:Y:S01]  /*0110*/  MOV R5, R3 ;  /* 0x0000000300057202 */ /* 0x000fe20000000f00 */
[----:B------:R-:W-:Y:S01]  /*0120*/  ULDC UR7, c[0x0][0x21c] ;  /* 0x0000870000077ab9 */ /* 0x000fe20000000800 */
[----:B------:R-:W-:Y:S01]  /*0130*/  ISETP.NE.AND P0, PT, R10, 0x1, PT ;  /* 0x000000010a00780c */ /* 0x000fe20003f05270 */
[----:B------:R-:W-:-:S05]  /*0140*/  IMAD.HI.U32 R6, R3, UR8, R4 ;  /* 0x0000000803067c27 */ /* 0x000fca000f8e0004 */
[----:B------:R-:W-:Y:S01]  /*0150*/  SHF.R.U32.HI R7, RZ, UR9, R6 ;  /* 0x00000009ff077c19 */ /* 0x000fe20008011606 */
[----:B------:R-:W-:-:S03]  /*0160*/  ULDC.64 UR8, c[0x0][0x348] ;  /* 0x0000d20000087ab9 */ /* 0x000fc60000000a00 */
[----:B------:R-:W-:-:S05]  /*0170*/  IADD3 R0, -R7, RZ, RZ ;  /* 0x000000ff07007210 */ /* 0x000fca0007ffe1ff */
[----:B------:R-:W-:Y:S01]  /*0180*/  IMAD R0, R0, UR7, R3 ;  /* 0x0000000700007c24 */ /* 0x000fe2000f8e0203 */
[----:B------:R-:W-:-:S03]  /*0190*/  ULDC UR7, c[0x0][0x350] ;  /* 0x0000d40000077ab9 */ /* 0x000fc60000000800 */
[C---:B------:R-:W-:Y:S02]  /*01a0*/  IMAD R5, R0.reuse, UR8, RZ ;  /* 0x0000000800057c24 */ /* 0x040fe4000f8e02ff */
        /* <DEDUP_REMOVED lines=9> */
[----:B------:R-:W-:-:S03]  /*0240*/  ULDC UR7, c[0x0][0x354] ;  /* 0x0000d50000077ab9 */ /* 0x000fc60000000800 */
[----:B------:R-:W-:-:S05]  /*0250*/  IADD3 R6, -R9, RZ, RZ ;  /* 0x000000ff09067210 */ /* 0x000fca0007ffe1ff */
[----:B------:R-:W-:Y:S01]  /*0260*/  IMAD R7, R6, UR8, R7 ;  /* 0x0000000806077c24 */ /* 0x000fe2000f8e0207 */
[----:B------:R-:W-:-:S03]  /*0270*/  ULDC.64 UR8, c[0x0][0x358] ;  /* 0x0000d60000087ab9 */ /* 0x000fc60000000a00 */
[C---:B------:R-:W-:Y:S02]  /*0280*/  IMAD R5, R7.reuse, UR7, R5 ;  /* 0x0000000707057c24 */ /* 0x040fe4000f8e0205 */
        /* <DEDUP_REMOVED lines=11> */
[----:B------:R-:W-:Y:S01]  /*0340*/  IMAD R9, R8, UR7, R9 ;  /* 0x0000000708097c24 */ /* 0x000fe2000f8e0209 */
[----:B------:R-:W-:-:S03]  /*0350*/  ULDC UR7, c[0x0][0x368] ;  /* 0x0000da0000077ab9 */ /* 0x000fc60000000800 */
[C---:B------:R-:W-:Y:S02]  /*0360*/  IMAD R5, R9.reuse, UR8, R5 ;  /* 0x0000000809057c24 */ /* 0x040fe4000f8e0205 */
        /* <DEDUP_REMOVED lines=290> */
[----:B------:R-:W-:Y:S01]  /*1590*/  ULDC UR7, c[0x0][0x45c] ;  /* 0x0001170000077ab9 */ /* 0x000fe20000000800 */
[----:B------:R-:W-:Y:S02]  /*15a0*/  @P0 MOV R10, RZ ;  /* 0x000000ff000a0202 */ /* 0x000fe40000000f00 */
[----:B------:R-:W-:Y:S01]  /*15b0*/  IADD3 R6, -R11, RZ, RZ ;  /* 0x000000ff0b067210 */ /* 0x000fe20007ffe1ff */
[----:B------:R-:W1:Y:S04]  /*15c0*/  @P0 LDC R15, c[0x0][0x33c] ;  /* 0x0000cf00ff0f0b82 */ /* 0x000e680000000800 */
[----:B------:R-:W-:Y:S01]  /*15d0*/  IMAD R7, R6, UR8, R7 ;  /* 0x0000000806077c24 */ /* 0x000fe2000f8e0207 */
[----:B------:R-:W-:-:S03]  /*15e0*/  ULDC.64 UR8, c[0x0][0x460] ;  /* 0x0001180000087ab9 */ /* 0x000fc60000000a00 */
[----:B------:R-:W2:Y:S01]  /*15f0*/  @P0 LDC.64 R8, c[0x0][0x468] ;  /* 0x00011a00ff080b82 */ /* 0x000ea20000000a00 */
[C---:B------:R-:W-:Y:S02]  /*1600*/  IMAD R5, R7.reuse, UR7, R5 ;  /* 0x0000000707057c24 */ /* 0x040fe4000f8e0205 */
[C---:B------:R-:W-:Y:S02]  /*1610*/  IMAD R2, R7.reuse, UR8, R2 ;  /* 0x0000000807027c24 */ /* 0x040fe4000f8e0202 */
[----:B------:R-:W-:-:S03]  /*1620*/  IMAD R0, R7, UR9, R0 ;  /* 0x0000000907007c24 */ /* 0x000fc6000f8e0200 */
[----:B------:R-:W3:Y:S01]  /*1630*/  @P0 LDC R14, c[0x0][0x470] ;  /* 0x00011c00ff0e0b82 */ /* 0x000ee20000000800 */
[----:B0-----:R-:W-:-:S05]  /*1640*/  @P0 IMAD.HI.U32 R4, R11, R12, R10 ;  /* 0x0000000c0b040227 */ /* 0x001fca00078e000a */
[----:B------:R-:W-:-:S04]  /*1650*/  @P0 SHF.R.U32.HI R4, RZ, R13, R4 ;  /* 0x0000000dff040219 */ /* 0x000fc80000011604 */
[----:B------:R-:W-:-:S05]  /*1660*/  @P0 IADD3 R10, -R4, RZ, RZ ;  /* 0x000000ff040a0210 */ /* 0x000fca0007ffe1ff */
[----:B-1----:R-:W-:-:S04]  /*1670*/  @P0 IMAD R11, R10, R15, R11 ;  /* 0x0000000f0a0b0224 */ /* 0x002fc800078e020b */
[C---:B--2---:R-:W-:Y:S02]  /*1680*/  @P0 IMAD R5, R11.reuse, R8, R5 ;  /* 0x000000080b050224 */ /* 0x044fe400078e0205 */
[C---:B------:R-:W-:Y:S02]  /*1690*/  @P0 IMAD R2, R11.reuse, R9, R2 ;  /* 0x000000090b020224 */ /* 0x040fe400078e0202 */
[----:B---3--:R-:W-:-:S07]  /*16a0*/  @P0 IMAD R0, R11, R14, R0 ;  /* 0x0000000e0b000224 */ /* 0x008fce00078e0200 */
.L_x_1417:
[----:B------:R-:W-:Y:S01]  /*16b0*/  ULDC.64 UR8, c[0x0][0x480] ;  /* 0x0001200000087ab9 */ /* 0x000fe20000000a00 */
[----:B------:R-:W-:Y:S01]  /*16c0*/  ULDC.64 UR10, c[0x0][0x488] ;  /* 0x00012200000a7ab9 */ /* 0x000fe20000000a00 */
[----:B------:R-:W-:Y:S02]  /*16d0*/  IADD3 R6, P0, R2, UR8, RZ ;  /* 0x0000000802067c10 */ /* 0x000fe4000ff1e0ff */
[----:B------:R-:W-:Y:S02]  /*16e0*/  IADD3 R8, P1, R0, UR10, RZ ;  /* 0x0000000a00087c10 */ /* 0x000fe4000ff3e0ff */
[----:B------:R-:W-:Y:S01]  /*16f0*/  IADD3.X R7, RZ, UR9, RZ, P0, !PT ;  /* 0x00000009ff077c10 */ /* 0x000fe200087fe4ff */
[----:B------:R-:W-:Y:S01]  /*1700*/  ULDC.64 UR8, c[0x0][0x478] ;  /* 0x00011e0000087ab9 */ /* 0x000fe20000000a00 */
[----:B------:R-:W-:-:S03]  /*1710*/  IADD3.X R9, RZ, UR11, RZ, P1, !PT ;  /* 0x0000000bff097c10 */ /* 0x000fc60008ffe4ff */
[----:B------:R-:W2:Y:S04]  /*1720*/  LDG.E.U16 R6, desc[UR4][R6.64] ;  /* 0x0000000406067981 */ /* 0x000ea8000c1e1500 */
[----:B------:R-:W3:Y:S01]  /*1730*/  LDG.E.U16 R8, desc[UR4][R8.64] ;  /* 0x0000000408087981 */ /* 0x000ee2000c1e1500 */
[----:B------:R-:W-:Y:S02]  /*1740*/  IADD3 R4, P0, R5, UR8, RZ ;  /* 0x0000000805047c10 */ /* 0x000fe4000ff1e0ff */
[----:B------:R-:W-:Y:S02]  /*1750*/  IADD3 R3, R3, 0x80, RZ ;  /* 0x0000008003037810 */ /* 0x000fe40007ffe0ff */
[----:B------:R-:W-:Y:S02]  /*1760*/  IADD3.X R5, RZ, UR9, RZ, P0, !PT ;  /* 0x00000009ff057c10 */ /* 0x000fe400087fe4ff */
[----:B--2---:R-:W-:-:S02]  /*1770*/  SHF.L.U32 R0, R6, 0x10, RZ ;  /* 0x0000001006007819 */ /* 0x004fc400000006ff */
[----:B---3--:R-:W-:-:S04]  /*1780*/  SHF.L.U32 R11, R8, 0x10, RZ ;  /* 0x00000010080b7819 */ /* 0x008fc800000006ff */
[----:B------:R-:W-:-:S04]  /*1790*/  FMNMX.FTZ R0, R0, R11, PT ;  /* 0x0000000b00007209 */ /* 0x000fc80003810000 */
[----:B------:R-:W-:-:S05]  /*17a0*/  F2FP.BF16.F32.PACK_AB R0, RZ, R0 ;  /* 0x00000000ff00723e */ /* 0x000fca00000010ff */
[----:B------:R0:W-:Y:S02]  /*17b0*/  STG.E.U16 desc[UR4][R4.64], R0 ;  /* 0x0000000004007986 */ /* 0x0001e4000c101504 */
.L_x_1416:
[----:B------:R-:W-:Y:S05]  /*17c0*/  BSYNC B0 ;  /* 0x0000000000007941 */ /* 0x000fea0003800000 */
.L_x_1415:
[----:B------:R-:W-:Y:S01]  /*17d0*/  ISETP.GE.AND P0, PT, R3, UR6, PT ;  /* 0x0000000603007c0c */ /* 0x000fe2000bf06270 */
[----:B------:R-:W-:-:S12]  /*17e0*/  BSSY B0, `(.L_x_1418) ;  /* 0x00002e8000007945 */ /* 0x000fd80003800000 */
[----:B------:R-:W-:Y:S05]  /*17f0*/  @P0 BRA `(.L_x_1419) ;  /* 0x0000002c00980947 */ /* 0x000fea0003800000 */
[----:B0-----:R-:W0:Y:S01]  /*1800*/  LDC R4, c[0x0][0x218] ;  /* 0x00008600ff047b82 */ /* 0x001e220000000800 */
[----:B------:R-:W-:Y:S01]  /*1810*/  HFMA2.MMA R0, -RZ, RZ, 0, 0 ;  /* 0x00000000ff007435 */ /* 0x000fe200000001ff */
[----:B------:R-:W-:Y:S01]  /*1820*/  MOV R2, RZ ;  /* 0x000000ff00027202 */ /* 0x000fe20000000f00 */
[----:B------:R-:W-:Y:S01]  /*1830*/  HFMA2.MMA R5, -RZ, RZ, 0, 0 ;  /* 0x00000000ff057435 */ /* 0x000fe200000001ff */
[----:B0-----:R-:W-:-:S13]  /*1840*/  ISETP.NE.AND P0, PT, R4, RZ, PT ;  /* 0x000000ff0400720c */ /* 0x001fda0003f05270 */
[----:B------:R-:W-:Y:S05]  /*1850*/  @!P0 BRA `(.L_x_1420) ;  /* 0x00000014006c8947 */ /* 0x000fea0003800000 */
        /* <DEDUP_REMOVED lines=347> */
.L_x_1420:
        /* <DEDUP_REMOVED lines=12> */
[----:B------:R-:W-:-:S02]  /*2ed0*/  ISETP.GE.AND P0, PT, R3, UR6, PT ;  /* 0x0000000603007c0c */ /* 0x000fc4000bf06270 */
[----:B--2---:R-:W-:Y:S02]  /*2ee0*/  SHF.L.U32 R0, R6, 0x10, RZ ;  /* 0x0000001006007819 */ /* 0x004fe400000006ff */
[----:B---3--:R-:W-:-:S04]  /*2ef0*/  SHF.L.U32 R11, R8, 0x10, RZ ;  /* 0x00000010080b7819 */ /* 0x008fc800000006ff */
[----:B------:R-:W-:-:S04]  /*2f00*/  FMNMX.FTZ R0, R0, R11, PT ;  /* 0x0000000b00007209 */ /* 0x000fc80003810000 */
[----:B------:R-:W-:-:S05]  /*2f10*/  F2FP.BF16.F32.PACK_AB R0, RZ, R0 ;  /* 0x00000000ff00723e */ /* 0x000fca00000010ff */
[----:B------:R1:W-:Y:S01]  /*2f20*/  STG.E.U16 desc[UR4][R4.64], R0 ;  /* 0x0000000004007986 */ /* 0x0003e2000c101504 */
[----:B------:R-:W-:Y:S05]  /*2f30*/  @P0 BRA `(.L_x_1419) ;  /* 0x0000001400c80947 */ /* 0x000fea0003800000 */
[----:B-1----:R-:W0:Y:S01]  /*2f40*/  LDC R4, c[0x0][0x218] ;  /* 0x00008600ff047b82 */ /* 0x002e220000000800 */
        /* <DEDUP_REMOVED lines=352> */
.L_x_1421:
        /* <DEDUP_REMOVED lines=17> */
.L_x_1419:
[----:B------:R-:W-:Y:S05]  /*4660*/  BSYNC B0 ;  /* 0x0000000000007941 */ /* 0x000fea0003800000 */
.L_x_1418:
[----:B------:R-:W-:-:S13]  /*4670*/  ISETP.GE.AND P0, PT, R3, UR6, PT ;  /* 0x0000000603007c0c */ /* 0x000fda000bf06270 */
[----:B------:R-:W-:Y:S05]  /*4680*/  @P0 EXIT ;  /* 0x000000000000094d */ /* 0x000fea0003800000 */
[----:B012---:R-:W0:Y:S01]  /*4690*/  LDC R4, c[0x0][0x218] ;  /* 0x00008600ff047b82 */ /* 0x007e220000000800 */
        /* <DEDUP_REMOVED lines=9> */
[----:B------:R-:W-:Y:S01]  /*4730*/  IMAD.HI.U32 R6, R3, UR6, R2 ;  /* 0x0000000603067c27 */ /* 0x000fe2000f8e0002 */
[----:B------:R-:W-:-:S04]  /*4740*/  ULDC UR6, c[0x0][0x21c] ;  /* 0x0000870000067ab9 */ /* 0x000fc80000000800 */
[----:B------:R-:W-:-:S04]  /*4750*/  SHF.R.U32.HI R7, RZ, UR7, R6 ;  /* 0x00000007ff077c19 */ /* 0x000fc80008011606 */
[----:B------:R-:W-:-:S05]  /*4760*/  IADD3 R0, -R7, RZ, RZ ;  /* 0x000000ff07007210 */ /* 0x000fca0007ffe1ff */
[----:B------:R-:W-:Y:S01]  /*4770*/  IMAD R0, R0, UR6, R3 ;  /* 0x0000000600007c24 */ /* 0x000fe2000f8e0203 */
[----:B------:R-:W-:-:S03]  /*4780*/  ULDC.64 UR6, c[0x0][0x348] ;  /* 0x0000d20000067ab9 */ /* 0x000fc60000000a00 */
        /* <DEDUP_REMOVED lines=22> */
[----:B------:R-:W-:Y:S01]  /*48f0*/  IMAD.HI.U32 R6, R9, UR6, R8 ;  /* 0x0000000609067c27 */ /* 0x000fe2000f8e0008 */
[----:B------:R-:W-:-:S04]  /*4900*/  ULDC UR6, c[0x0][0x234] ;  /* 0x00008d0000067ab9 */ /* 0x000fc80000000800 */
[----:B------:R-:W-:-:S04]  /*4910*/  SHF.R.U32.HI R7, RZ, UR7, R6 ;  /* 0x00000007ff077c19 */ /* 0x000fc80008011606 */
        /* <DEDUP_REMOVED lines=312> */
.L_x_1422:
        /* <DEDUP_REMOVED lines=9> */
[----:B------:R-:W-:-:S04]  /*5d30*/  IADD3 R4, P0, R5, UR6, RZ ;  /* 0x0000000605047c10 */ /* 0x000fc8000ff1e0ff */
[----:B------:R-:W-:Y:S02]  /*5d40*/  IADD3.X R5, RZ, UR7, RZ, P0, !PT ;  /* 0x00000007ff057c10 */ /* 0x000fe400087fe4ff */
[----:B--2---:R-:W-:Y:S02]  /*5d50*/  SHF.L.U32 R0, R2, 0x10, RZ ;  /* 0x0000001002007819 */ /* 0x004fe400000006ff */
[----:B---3--:R-:W-:-:S04]  /*5d60*/  SHF.L.U32 R9, R6, 0x10, RZ ;  /* 0x0000001006097819 */ /* 0x008fc800000006ff */
[----:B------:R-:W-:-:S04]  /*5d70*/  FMNMX.FTZ R0, R0, R9, PT ;  /* 0x0000000900007209 */ /* 0x000fc80003810000 */
[----:B------:R-:W-:-:S05]  /*5d80*/  F2FP.BF16.F32.PACK_AB R0, RZ, R0 ;  /* 0x00000000ff00723e */ /* 0x000fca00000010ff */
[----:B------:R-:W-:Y:S01]  /*5d90*/  STG.E.U16 desc[UR4][R4.64], R0 ;  /* 0x0000000004007986 */ /* 0x000fe2000c101504 */
[----:B------:R-:W-:Y:S05]  /*5da0*/  EXIT ;  /* 0x000000000000794d */ /* 0x000fea0003800000 */
.L_x_1423:
        /* <DEDUP_REMOVED lines=13> */
.L_x_42112:


//--------------------- .text._ZN2at6native27unrolled_elementwise_kernelINS0_13BinaryFunctorIN3c108BFloat16ES4_S4_ZZZNS0_16fmin_kernel_cudaERNS_18TensorIteratorBaseEENKUlvE_clEvENKUlvE2_clEvEUlS4_S4_E_EESt5arrayIPcLm3EELi4E23TrivialOffsetCalculatorILi2EjESE_ILi1EjENS0_6memory15LoadWithoutCastENSH_16StoreWithoutCastEEEviT_T0_T2_T3_T4_T5_ --------------------------
	.section	.text._ZN2at6native27unrolled_elementwise_kernelINS0_13BinaryFunctorIN3c108BFloat16ES4_S4_ZZZNS0_16fmin_kernel_cudaERNS_18TensorIteratorBaseEENKUlvE_clEvENKUlvE2_clEvEUlS4_S4_E_EESt5arrayIPcLm3EELi4E23TrivialOffsetCalculatorILi2EjESE_ILi1EjENS0_6memory15LoadWithoutCastENSH_16StoreWithoutCastEEEviT_T0_T2_T3_T4_T5_,"ax",@progbits
	.align	128
        .global         _ZN2at6native27unrolled_elementwise_kernelINS0_13BinaryFunctorIN3c108BFloat16ES4_S4_ZZZNS0_16fmin_kernel_cudaERNS_18TensorIteratorBaseEENKUlvE_clEvENKUlvE2_clEvEUlS4_S4_E_EESt5arrayIPcLm3EELi4E23TrivialOffsetCalculatorILi2EjESE_ILi1EjENS0_6memory15LoadWithoutCastENSH_16StoreWithoutCastEEEviT_T0_T2_T3_T4_T5_
        .type           _ZN2at6native27unrolled_elementwise_kernelINS0_13BinaryFunctorIN3c108BFloat16ES4_S4_ZZZNS0_16fmin_kernel_cudaERNS_18TensorIteratorBaseEENKUlvE_clEvENKUlvE2_clEvEUlS4_S4_E_EESt5arrayIPcLm3EELi4E23TrivialOffsetCalculatorILi2EjESE_ILi1EjENS0_6memory15LoadWithoutCastENSH_16StoreWithoutCastEEEviT_T0_T2_T3_T4_T5_,@function
        .size           _ZN2at6native27unrolled_elementwise_kernelINS0_13BinaryFunctorIN3c108BFloat16ES4_S4_ZZZNS0_16fmin_kernel_cudaERNS_18TensorIteratorBaseEENKUlvE_clEvENKUlvE2_clEvEUlS4_S4_E_EESt5arrayIPcLm3EELi4E23TrivialOffsetCalculatorILi2EjESE_ILi1EjENS0_6memory15LoadWithoutCastENSH_16StoreWithoutCastEEEviT_T0_T2_T3_T4_T5_,(.L_x_42113 - _ZN2at6native27unrolled_elementwise_kernelINS0_13BinaryFunctorIN3c108BFloat16ES4_S4_ZZZNS0_16fmin_kernel_cudaERNS_18TensorIteratorBaseEENKUlvE_clEvENKUlvE2_clEvEUlS4_S4_E_EESt5arrayIPcLm3EELi4E23TrivialOffsetCalculatorILi2EjESE_ILi1EjENS0_6memory15LoadWithoutCastENSH_16StoreWithoutCastEEEviT_T0_T2_T3_T4_T5_)
        .other          _ZN2at6native27unrolled_elementwise_kernelINS0_13BinaryFunctorIN3c108BFloat16ES4_S4_ZZZNS0_16fmin_kernel_cudaERNS_18TensorIteratorBaseEENKUlvE_clEvENKUlvE2_clEvEUlS4_S4_E_EESt5arrayIPcLm3EELi4E23TrivialOffsetCalculatorILi2EjESE_ILi1EjENS0_6memory15LoadWithoutCastENSH_16StoreWithoutCastEEEviT_T0_T2_T3_T4_T5_,@"STO_CUDA_ENTRY STV_DEFAULT"
_ZN2at6native27unrolled_elementwise_kernelINS0_13BinaryFunctorIN3c108BFloat16ES4_S4_ZZZNS0_16fmin_kernel_cudaERNS_18TensorIteratorBaseEENKUlvE_clEvENKUlvE2_clEvEUlS4_S4_E_EESt5arrayIPcLm3EELi4E23TrivialOffsetCalculatorILi2EjESE_ILi1EjENS0_6memory15LoadWithoutCastENSH_16StoreWithoutCastEEEviT_T0_T2_T3_T4_T5_:
.text._ZN2at6native27unrolled_elementwise_kernelINS0_13BinaryFunctorIN3c108BFloat16ES4_S4_ZZZNS0_16fmin_kernel_cudaERNS_18TensorIteratorBaseEENKUlvE_clEvENKUlvE2_clEvEUlS4_S4_E_EESt5arrayIPcLm3EELi4E23TrivialOffsetCalculatorILi2EjESE_ILi1EjENS0_6memory15LoadWithoutCastENSH_16StoreWithoutCastEEEviT_T0_T2_T3_T4_T5_:
        /* <DEDUP_REMOVED lines=12> */
[C---:B------:R-:W-:Y:S02]  /*00c0*/  ISETP.GE.AND P1, PT, R21.reuse, R14, PT ;  /* 0x0000000e1500720c */ /* 0x040fe40003f26270 */
[----:B------:R-:W1:Y:S11]  /*00d0*/  @!P0 LDC.64 R12, c[0x0][0x228] ;  /* 0x00008a00ff0c8b82 */ /* 0x000e760000000a00 */
[----:B------:R-:W-:Y:S01]  /*00e0*/  @!P1 LEA R23, R0, R21, 0x9 ;  /* 0x0000001500179211 */ /* 0x000fe200078e48ff */
[----:B------:R-:W-:Y:S01]  /*00f0*/  @!P1 VIADD R21, R21, 0x80 ;  /* 0x0000008015159836 */ /* 0x000fe20000000000 */
[----:B------:R-:W2:Y:S01]  /*0100*/  @!P1 LDC.64 R8, c[0x0][0x220] ;  /* 0x00008800ff089b82 */ /* 0x000ea20000000a00 */
[----:B0-----:R-:W-:-:S03]  /*0110*/  @!P0 IMAD.WIDE.U32 R10, R15, 0x2, R10 ;  /* 0x000000020f0a8825 */ /* 0x001fc600078e000a */
[----:B------:R-:W-:-:S04]  /*0120*/  ISETP.GE.AND P3, PT, R21, R14, PT ;  /* 0x0000000e1500720c */ /* 0x000fc80003f66270 */
[----:B------:R-:W0:Y:S01]  /*0130*/  @!P1 LDC.64 R6, c[0x0][0x228] ;  /* 0x00008a00ff069b82 */ /* 0x000e220000000a00 */
[----:B------:R-:W3:Y:S01]  /*0140*/  @!P0 LDG.E.U16 R16, desc[UR4][R10.64] ;  /* 0x000000040a108981 */ /* 0x000ee2000c1e1500 */
[----:B-1----:R-:W-:Y:S01]  /*0150*/  @!P0 IMAD.WIDE.U32 R12, R15, 0x2, R12 ;  /* 0x000000020f0c8825 */ /* 0x002fe200078e000c */
[----:B------:R-:W-:-:S06]  /*0160*/  PRMT R15, RZ, 0x7610, R15 ;  /* 0x00007610ff0f7816 */ /* 0x000fcc000000000f */
[----:B------:R-:W1:Y:S01]  /*0170*/  @!P3 LDC.64 R2, c[0x0][0x220] ;  /* 0x00008800ff02bb82 */ /* 0x000e620000000a00 */
[----:B------:R-:W4:Y:S01]  /*0180*/  @!P0 LDG.E.U16 R15, desc[UR4][R12.64] ;  /* 0x000000040c0f8981 */ /* 0x000f22000c1e1500 */
[----:B------:R-:W-:-:S06]  /*0190*/  @!P3 IMAD R25, R0, 0x200, R21 ;  /* 0x000002000019b824 */ /* 0x000fcc00078e0215 */
[----:B------:R-:W1:Y:S01]  /*01a0*/  @!P3 LDC.64 R4, c[0x0][0x228] ;  /* 0x00008a00ff04bb82 */ /* 0x000e620000000a00 */
[C---:B--2---:R-:W-:Y:S01]  /*01b0*/  @!P1 IMAD.WIDE.U32 R8, R23.reuse, 0x2, R8 ;  /* 0x0000000217089825 */ /* 0x044fe200078e0008 */
[----:B------:R-:W-:Y:S02]  /*01c0*/  PRMT R24, RZ, 0x7610, R24 ;  /* 0x00007610ff187816 */ /* 0x000fe40000000018 */
[----:B------:R-:W-:Y:S01]  /*01d0*/  PRMT R22, RZ, 0x7610, R22 ;  /* 0x00007610ff167816 */ /* 0x000fe20000000016 */
[----:B0-----:R-:W-:Y:S01]  /*01e0*/  @!P1 IMAD.WIDE.U32 R6, R23, 0x2, R6 ;  /* 0x0000000217069825 */ /* 0x001fe200078e0006 */
[----:B------:R-:W-:-:S04]  /*01f0*/  PRMT R23, RZ, 0x7610, R23 ;  /* 0x00007610ff177816 */ /* 0x000fc80000000017 */
[----:B------:R-:W2:Y:S01]  /*0200*/  @!P1 LDG.E.U16 R24, desc[UR4][R6.64] ;  /* 0x0000000406189981 */ /* 0x000ea2000c1e1500 */
[----:B-1----:R-:W-:-:S05]  /*0210*/  @!P3 IMAD.WIDE.U32 R2, R25, 0x2, R2 ;  /* 0x000000021902b825 */ /* 0x002fca00078e0002 */
[----:B------:R0:W2:Y:S01]  /*0220*/  @!P3 LDG.E.U16 R22, desc[UR4][R2.64] ;  /* 0x000000040216b981 */ /* 0x0000a2000c1e1500 */
[----:B------:R-:W-:Y:S01]  /*0230*/  @!P3 IMAD.WIDE.U32 R4, R25, 0x2, R4 ;  /* 0x000000021904b825 */ /* 0x000fe200078e0004 */
[----:B------:R-:W-:-:S04]  /*0240*/  PRMT R25, RZ, 0x7610, R25 ;  /* 0x00007610ff197816 */ /* 0x000fc80000000019 */
[----:B------:R1:W2:Y:S01]  /*0250*/  @!P3 LDG.E.U16 R23, desc[UR4][R4.64] ;  /* 0x000000040417b981 */ /* 0x0002a2000c1e1500 */
[----:B------:R-:W-:Y:S01]  /*0260*/  @!P3 IADD3 R21, R21, 0x80, RZ ;  /* 0x000000801515b810 */ /* 0x000fe20007ffe0ff */
[----:B0-----:R-:W0:Y:S02]  /*0270*/  @!P0 LDC.64 R2, c[0x0][0x218] ;  /* 0x00008600ff028b82 */ /* 0x001e240000000a00 */
[----:B------:R1:W2:Y:S01]  /*0280*/  @!P1 LDG.E.U16 R25, desc[UR4][R8.64] ;  /* 0x0000000408199981 */ /* 0x0002a2000c1e1500 */
[----:B------:R-:W-:-:S13]  /*0290*/  ISETP.GE.AND P2, PT, R21, R14, PT ;  /* 0x0000000e1500720c */ /* 0x000fda0003f46270 */
[----:B------:R-:W0:Y:S08]  /*02a0*/  @!P2 LDC.64 R12, c[0x0][0x220] ;  /* 0x00008800ff0cab82 */ /* 0x000e300000000a00 */
[----:B------:R-:W0:Y:S01]  /*02b0*/  @!P2 LDC.64 R10, c[0x0][0x228] ;  /* 0x00008a00ff0aab82 */ /* 0x000e220000000a00 */
[C---:B------:R-:W-:Y:S01]  /*02c0*/  @!P2 IMAD R21, R0.reuse, 0x200, R21 ;  /* 0x000002000015a824 */ /* 0x040fe200078e0215 */
[----:B------:R-:W-:-:S02]  /*02d0*/  @!P0 LEA R7, R0, R19, 0x9 ;  /* 0x0000001300078211 */ /* 0x000fc400078e48ff */
[----:B------:R-:W-:Y:S01]  /*02e0*/  PRMT R26, RZ, 0x7610, R26 ;  /* 0x00007610ff1a7816 */ /* 0x000fe2000000001a */
[C---:B-1----:R-:W-:Y:S01]  /*02f0*/  VIADD R5, R19.reuse, 0x100 ;  /* 0x0000010013057836 */ /* 0x042fe20000000000 */
[----:B------:R-:W-:Y:S01]  /*0300*/  IADD3 R9, R19, 0x80, RZ ;  /* 0x0000008013097810 */ /* 0x000fe20007ffe0ff */
[----:B0-----:R-:W-:-:S04]  /*0310*/  @!P0 IMAD.WIDE.U32 R2, R7, 0x2, R2 ;  /* 0x0000000207028825 */ /* 0x001fc800078e0002 */
[----:B------:R-:W-:-:S04]  /*0320*/  @!P2 IMAD.WIDE.U32 R12, R21, 0x2, R12 ;  /* 0x00000002150ca825 */ /* 0x000fc800078e000c */
[----:B------:R-:W-:Y:S01]  /*0330*/  @!P2 IMAD.WIDE.U32 R10, R21, 0x2, R10 ;  /* 0x00000002150aa825 */ /* 0x000fe200078e000a */
[----:B------:R-:W-:Y:S02]  /*0340*/  PRMT R21, RZ, 0x7610, R21 ;  /* 0x00007610ff157816 */ /* 0x000fe40000000015 */
[-C--:B------:R-:W-:Y:S02]  /*0350*/  ISETP.GE.AND P1, PT, R9, R14.reuse, PT ;  /* 0x0000000e0900720c */ /* 0x080fe40003f26270 */
[----:B------:R0:W5:Y:S04]  /*0360*/  @!P2 LDG.E.U16 R26, desc[UR4][R10.64] ;  /* 0x000000040a1aa981 */ /* 0x000168000c1e1500 */
[----:B------:R0:W5:Y:S01]  /*0370*/  @!P2 LDG.E.U16 R21, desc[UR4][R12.64] ;  /* 0x000000040c15a981 */ /* 0x000162000c1e1500 */
[----:B------:R-:W-:Y:S01]  /*0380*/  ISETP.GE.AND P2, PT, R5, R14, PT ;  /* 0x0000000e0500720c */ /* 0x000fe20003f46270 */
[----:B------:R-:W-:-:S02]  /*0390*/  VIADD R5, R19, 0x180 ;  /* 0x0000018013057836 */ /* 0x000fc40000000000 */
[----:B------:R-:W-:-:S05]  /*03a0*/  @!P0 IMAD.MOV.U32 R19, RZ, RZ, R9 ;  /* 0x000000ffff138224 */ /* 0x000fca00078e0009 */
[----:B------:R-:W-:Y:S01]  /*03b0*/  ISETP.GE.AND P3, PT, R19, R14, PT ;  /* 0x0000000e1300720c */ /* 0x000fe20003f66270 */
[----:B------:R-:W-:Y:S01]  /*03c0*/  BSSY B0, `(.L_x_1424) ;  /* 0x0000019000007945 */ /* 0x000fe20003800000 */
[----:B---3--:R-:W-:Y:S02]  /*03d0*/  @!P0 IMAD.U32 R16, R16, 0x10000, RZ ;  /* 0x0001000010108824 */ /* 0x008fe400078e00ff */
[----:B----4-:R-:W-:-:S05]  /*03e0*/  @!P0 IMAD.U32 R15, R15, 0x10000, RZ ;  /* 0x000100000f0f8824 */ /* 0x010fca00078e00ff */
[----:B------:R-:W-:-:S04]  /*03f0*/  @!P0 FMNMX.FTZ R15, R16, R15, PT ;  /* 0x0000000f100f8209 */ /* 0x000fc80003810000 */
[----:B------:R-:W-:-:S05]  /*0400*/  @!P0 F2FP.BF16.F32.PACK_AB R20, RZ, R15 ;  /* 0x0000000fff14823e */ /* 0x000fca00000010ff */
[----:B------:R0:W-:Y:S01]  /*0410*/  @!P0 STG.E.U16 desc[UR4][R2.64], R20 ;  /* 0x0000001402008986 */ /* 0x0001e2000c101504 */
[----:B--2---:R-:W-:Y:S02]  /*0420*/  @!P1 IMAD.U32 R24, R24, 0x10000, RZ ;  /* 0x0001000018189824 */ /* 0x004fe400078e00ff */
[----:B------:R-:W-:Y:S01]  /*0430*/  @!P2 IMAD.U32 R22, R22, 0x10000, RZ ;  /* 0x000100001616a824 */ /* 0x000fe200078e00ff */
[----:B------:R-:W-:Y:S02]  /*0440*/  @!P2 SHF.L.U32 R23, R23, 0x10, RZ ;  /* 0x000000101717a819 */ /* 0x000fe400000006ff */
[----:B------:R-:W-:Y:S02]  /*0450*/  @!P1 SHF.L.U32 R25, R25, 0x10, RZ ;  /* 0x0000001019199819 */ /* 0x000fe400000006ff */
[----:B------:R-:W-:Y:S02]  /*0460*/  @!P2 FMNMX.FTZ R22, R22, R23, PT ;  /* 0x000000171616a209 */ /* 0x000fe40003810000 */
[----:B------:R-:W-:-:S02]  /*0470*/  @!P1 FMNMX.FTZ R24, R25, R24, PT ;  /* 0x0000001819189209 */ /* 0x000fc40003810000 */
[----:B------:R-:W-:Y:S02]  /*0480*/  @!P2 F2FP.BF16.F32.PACK_AB R18, RZ, R22 ;  /* 0x00000016ff12a23e */ /* 0x000fe400000010ff */
[----:B------:R-:W-:Y:S01]  /*0490*/  @!P1 F2FP.BF16.F32.PACK_AB R17, RZ, R24 ;  /* 0x00000018ff11923e */ /* 0x000fe200000010ff */
[----:B0-----:R-:W-:Y:S06]  /*04a0*/  @P3 BRA `(.L_x_1425) ;  /* 0x0000000000283947 */ /* 0x001fec0003800000 */
[----:B------:R-:W0:Y:S01]  /*04b0*/  LDC.64 R6, c[0x0][0x218] ;  /* 0x00008600ff067b82 */ /* 0x000e220000000a00 */
[----:B------:R-:W-:Y:S02]  /*04c0*/  IMAD R3, R0, 0x200, R19 ;  /* 0x0000020000037824 */ /* 0x000fe400078e0213 */
        /* <DEDUP_REMOVED lines=8> */
.L_x_1425:
[----:B------:R-:W-:Y:S05]  /*0550*/  BSYNC B0 ;  /* 0x0000000000007941 */ /* 0x000fea0003800000 */
.L_x_1424:
[-C--:B------:R-:W-:Y:S02]  /*0560*/  ISETP.GE.AND P1, PT, R19, R14.reuse, PT ;  /* 0x0000000e1300720c */ /* 0x080fe40003f26270 */
[----:B------:R-:W-:-:S11]  /*0570*/  ISETP.GE.AND P0, PT, R5, R14, PT ;  /* 0x0000000e0500720c */ /* 0x000fd60003f06270 */
[----:B------:R-:W-:Y:S05]  /*0580*/  @P1 EXIT ;  /* 0x000000000000194d */ /* 0x000fea0003800000 */
[----:B0-----:R-:W0:Y:S01]  /*0590*/  LDC.64 R2, c[0x0][0x218] ;  /* 0x00008600ff027b82 */ /* 0x001e220000000a00 */
[----:B-----5:R-:W-:Y:S01]  /*05a0*/  @!P0 IMAD.U32 R21, R21, 0x10000, RZ ;  /* 0x0001000015158824 */ /* 0x020fe200078e00ff */
[----:B------:R-:W-:Y:S01]  /*05b0*/  @!P0 SHF.L.U32 R26, R26, 0x10, RZ ;  /* 0x000000101a1a8819 */ /* 0x000fe200000006ff */
[----:B------:R-:W-:-:S03]  /*05c0*/  IMAD R19, R0, 0x200, R19 ;  /* 0x0000020000137824 */ /* 0x000fc600078e0213 */
[----:B------:R-:W-:-:S04]  /*05d0*/  @!P0 FMNMX.FTZ R21, R21, R26, PT ;  /* 0x0000001a15158209 */ /* 0x000fc80003810000 */
[----:B------:R-:W-:Y:S01]  /*05e0*/  @!P0 F2FP.BF16.F32.PACK_AB R4, RZ, R21 ;  /* 0x00000015ff04823e */ /* 0x000fe200000010ff */
[----:B0-----:R-:W-:-:S05]  /*05f0*/  IMAD.WIDE.U32 R2, R19, 0x2, R2 ;  /* 0x0000000213027825 */ /* 0x001fca00078e0002 */
[----:B------:R-:W-:Y:S01]  /*0600*/  STG.E.U16 desc[UR4][R2.64], R4 ;  /* 0x0000000402007986 */ /* 0x000fe2000c101504 */
[----:B------:R-:W-:Y:S05]  /*0610*/  EXIT ;  /* 0x000000000000794d */ /* 0x000fea0003800000 */
.L_x_1426:
        /* <DEDUP_REMOVED lines=14> */
.L_x_42113:


//--------------------- .text._ZN2at6native29vectorized_elementwise_kernelILi2ENS0_13BinaryFunctorIN3c108BFloat16ES4_S4_ZZZNS0_16fmin_kernel_cudaERNS_18TensorIteratorBaseEENKUlvE_clEvENKUlvE2_clEvEUlS4_S4_E_EESt5arrayIPcLm3EEEEviT0_T1_ --------------------------
	.section	.text._ZN2at6native29vectorized_elementwise_kernelILi2ENS0_13BinaryFunctorIN3c108BFloat16ES4_S4_ZZZNS0_16fmin_kernel_cudaERNS_18TensorIteratorBaseEENKUlvE_clEvENKUlvE2_clEvEUlS4_S4_E_EESt5arrayIPcLm3EEEEviT0_T1_,"ax",@progbits
	.align	128
        .global         _ZN2at6native29vectorized_elementwise_kernelILi2ENS0_13BinaryFunctorIN3c108BFloat16ES4_S4_ZZZNS0_16fmin_kernel_cudaERNS_18TensorIteratorBaseEENKUlvE_clEvENKUlvE2_clEvEUlS4_S4_E_EESt5arrayIPcLm3EEEEviT0_T1_
        .type           _ZN2at6native29vectorized_elementwise_kernelILi2ENS0_13BinaryFunctorIN3c108BFloat16ES4_S4_ZZZNS0_16fmin_kernel_cudaERNS_18TensorIteratorBaseEENKUlvE_clEvENKUlvE2_clEvEUlS4_S4_E_EESt5arrayIPcLm3EEEEviT0_T1_,@function
        .size           _ZN2at6native29vectorized_elementwise_kernelILi2ENS0_13BinaryFunctorIN3c108BFloat16ES4_S4_ZZZNS0_16fmin_kernel_cudaERNS_18TensorIteratorBaseEENKUlvE_clEvENKUlvE2_clEvEUlS4_S4_E_EESt5arrayIPcLm3EEEEviT0_T1_,(.L_x_42114 - _ZN2at6native29vectorized_elementwise_kernelILi2ENS0_13BinaryFunctorIN3c108BFloat16ES4_S4_ZZZNS0_16fmin_kernel_cudaERNS_18TensorIteratorBaseEENKUlvE_clEvENKUlvE2_clEvEUlS4_S4_E_EESt5arrayIPcLm3EEEEviT0_T1_)
        .other          _ZN2at6native29vectorized_elementwise_kernelILi2ENS0_13BinaryFunctorIN3c108BFloat16ES4_S4_ZZZNS0_16fmin_kernel_cudaERNS_18TensorIteratorBaseEENKUlvE_clEvENKUlvE2_clEvEUlS4_S4_E_EESt5arrayIPcLm3EEEEviT0_T1_,@"STO_CUDA_ENTRY STV_DEFAULT"
_ZN2at6native29vectorized_elementwise_kernelILi2ENS0_13BinaryFunctorIN3c108BFloat16ES4_S4_ZZZNS0_16fmin_kernel_cudaERNS_18TensorIteratorBaseEENKUlvE_clEvENKUlvE2_clEvEUlS4_S4_E_EESt5arrayIPcLm3EEEEviT0_T1_:
.text._ZN2at6native29vectorized_elementwise_kernelILi2ENS0_13BinaryFunctorIN3c108BFloat16ES4_S4_ZZZNS0_16fmin_kernel_cudaERNS_18TensorIteratorBaseEENKUlvE_clEvENKUlvE2_clEvEUlS4_S4_E_EESt5arrayIPcLm3EEEEviT0_T1_:
[----:B------:R-:W-:Y:S01]  /*0000*/  LDC R1, c[0x0][0x28] ;  /* 0x00000a00ff017b82 */ /* 0x000fe20000000800 */
[----:B------:R-:W0:Y:S01]  /*0010*/  S2R R0, SR_CTAID.X ;  /* 0x0000000000007919 */ /* 0x000e220000002500 */
[----:B------:R-:W-:Y:S01]  /*0020*/  ULDC UR4, c[0x0][0x210] ;  /* 0x0000840000047ab9 */ /* 0x000fe20000000800 */
[----:B0-----:R-:W-:-:S05]  /*0030*/  IMAD.SHL.U32 R0, R0, 0x400, RZ ;  /* 0x0000040000007824 */ /* 0x001fca00078e00ff */
[----:B------:R-:W-:Y:S01]  /*0040*/  IADD3 R2, -R0, UR4, RZ ;  /* 0x0000000400027c10 */ /* 0x000fe2000fffe1ff */
[----:B------:R-:W-:-:S03]  /*0050*/  ULDC.64 UR4, c[0x0][0x208] ;  /* 0x0000820000047ab9 */ /* 0x000fc60000000a00 */
[----:B------:R-:W-:-:S13]  /*0060*/  ISETP.GE.U32.AND P0, PT, R2, 0x400, PT ;  /* 0x000004000200780c */ /* 0x000fda0003f06070 */
[----:B------:R-:W-:Y:S05]  /*0070*/  @!P0 BRA `(.L_x_1427) ;  /* 0x0000000000ec8947 */ /* 0x000fea0003800000 */
[----:B------:R-:W0:Y:S01]  /*0080*/  S2R R2, SR_TID.X ;  /* 0x0000000000027919 */ /* 0x000e220000002100 */
[----:B------:R-:W1:Y:S08]  /*0090*/  LDC.64 R4, c[0x0][0x220] ;  /* 0x00008800ff047b82 */ /* 0x000e700000000a00 */
[----:B------:R-:W2:Y:S01]  /*00a0*/  LDC.64 R6, c[0x0][0x228] ;  /* 0x00008a00ff067b82 */ /* 0x000ea20000000a00 */
[----:B-1----:R-:W-:-:S04]  /*00b0*/  IMAD.WIDE R4, R0, 0x2, R4 ;  /* 0x0000000200047825 */ /* 0x002fc800078e0204 */
[----:B0-----:R-:W-:-:S03]  /*00c0*/  IMAD.WIDE.U32 R10, R2, 0x4, R4 ;  /* 0x00000004020a7825 */ /* 0x001fc600078e0004 */
[----:B------:R-:W0:Y:S01]  /*00d0*/  LDC.64 R4, c[0x0][0x218] ;  /* 0x00008600ff047b82 */ /* 0x000e220000000a00 */
[----:B--2---:R-:W-:Y:S01]  /*00e0*/  IMAD.WIDE R6, R0, 0x2, R6 ;  /* 0x0000000200067825 */ /* 0x004fe200078e0206 */
[----:B------:R-:W2:Y:S04]  /*00f0*/  LDG.E R15, desc[UR4][R10.64] ;  /* 0x000000040a0f7981 */ /* 0x000ea8000c1e1900 */
[----:B------:R-:W3:Y:S01]  /*0100*/  LDG.E R17, desc[UR4][R10.64+0x200] ;  /* 0x000200040a117981 */ /* 0x000ee2000c1e1900 */
[----:B------:R-:W-:-:S03]  /*0110*/  IMAD.WIDE.U32 R12, R2, 0x4, R6 ;  /* 0x00000004020c7825 */ /* 0x000fc600078e0006 */
[----:B------:R-:W4:Y:S04]  /*0120*/  LDG.E R3, desc[UR4][R10.64+0x400] ;  /* 0x000400040a037981 */ /* 0x000f28000c1e1900 */
[----:B------:R-:W5:Y:S04]  /*0130*/  LDG.E R16, desc[UR4][R12.64] ;  /* 0x000000040c107981 */ /* 0x000f68000c1e1900 */
[----:B------:R-:W3:Y:S04]  /*0140*/  LDG.E R18, desc[UR4][R12.64+0x200] ;  /* 0x000200040c127981 */ /* 0x000ee8000c1e1900 */
[----:B------:R3:W4:Y:S04]  /*0150*/  LDG.E R8, desc[UR4][R10.64+0x600] ;  /* 0x000600040a087981 */ /* 0x000728000c1e1900 */
[----:B------:R-:W4:Y:S04]  /*0160*/  LDG.E R6, desc[UR4][R12.64+0x400] ;  /* 0x000400040c067981 */ /* 0x000f28000c1e1900 */
[----:B------:R1:W4:Y:S01]  /*0170*/  LDG.E R7, desc[UR4][R12.64+0x600] ;  /* 0x000600040c077981 */ /* 0x000322000c1e1900 */
[----:B0-----:R-:W-:-:S04]  /*0180*/  IMAD.WIDE.U32 R4, R0, 0x2, R4 ;  /* 0x0000000200047825 */ /* 0x001fc800078e0004 */
[----:B------:R-:W-:Y:S01]  /*0190*/  IMAD.WIDE R4, R2, 0x4, R4 ;  /* 0x0000000402047825 */ /* 0x000fe200078e0204 */
[----:B--2---:R-:W-:-:S05]  /*01a0*/  PRMT R9, R15, 0x7632, R9 ;  /* 0x000076320f097816 */ /* 0x004fca0000000009 */
[----:B------:R-:W-:Y:S01]  /*01b0*/  IMAD.U32 R9, R9, 0x10000, RZ ;  /* 0x0001000009097824 */ /* 0x000fe200078e00ff */
[----:B-----5:R-:W-:-:S05]  /*01c0*/  PRMT R14, R16, 0x7632, R14 ;  /* 0x00007632100e7816 */ /* 0x020fca000000000e */
[----:B------:R-:W-:Y:S01]  /*01d0*/  IMAD.U32 R14, R14, 0x10000, RZ ;  /* 0x000100000e0e7824 */ /* 0x000fe200078e00ff */
[----:B---3--:R-:W-:Y:S01]  /*01e0*/  PRMT R10, R18, 0x7632, R10 ;  /* 0x00007632120a7816 */ /* 0x008fe2000000000a */
[----:B------:R-:W-:Y:S02]  /*01f0*/  IMAD.U32 R15, R15, 0x10000, RZ ;  /* 0x000100000f0f7824 */ /* 0x000fe400078e00ff */
[----:B------:R-:W-:Y:S01]  /*0200*/  IMAD.U32 R16, R16, 0x10000, RZ ;  /* 0x0001000010107824 */ /* 0x000fe200078e00ff */
[----:B------:R-:W-:Y:S02]  /*0210*/  FMNMX.FTZ R14, R9, R14, PT ;  /* 0x0000000e090e7209 */ /* 0x000fe40003810000 */
[C---:B------:R-:W-:Y:S01]  /*0220*/  PRMT R9, R17.reuse, 0x7632, R9 ;  /* 0x0000763211097816 */ /* 0x040fe20000000009 */
[----:B-1----:R-:W-:Y:S01]  /*0230*/  IMAD.U32 R12, R18, 0x10000, RZ ;  /* 0x00010000120c7824 */ /* 0x002fe200078e00ff */
[----:B------:R-:W-:Y:S02]  /*0240*/  SHF.L.U32 R11, R17, 0x10, RZ ;  /* 0x00000010110b7819 */ /* 0x000fe400000006ff */
[----:B------:R-:W-:Y:S01]  /*0250*/  FMNMX.FTZ R15, R15, R16, PT ;  /* 0x000000100f0f7209 */ /* 0x000fe20003810000 */
[----:B------:R-:W-:-:S02]  /*0260*/  IMAD.U32 R13, R9, 0x10000, RZ ;  /* 0x00010000090d7824 */ /* 0x000fc400078e00ff */
[----:B------:R-:W-:Y:S01]  /*0270*/  IMAD.U32 R16, R10, 0x10000, RZ ;  /* 0x000100000a107824 */ /* 0x000fe200078e00ff */
[----:B------:R-:W-:Y:S01]  /*0280*/  FMNMX.FTZ R10, R11, R12, PT ;  /* 0x0000000c0b0a7209 */ /* 0x000fe20003810000 */
[C---:B----4-:R-:W-:Y:S01]  /*0290*/  IMAD.U32 R12, R3.reuse, 0x10000, RZ ;  /* 0x00010000030c7824 */ /* 0x050fe200078e00ff */
[----:B------:R-:W-:Y:S01]  /*02a0*/  F2FP.BF16.F32.PACK_AB R9, R14, R15 ;  /* 0x0000000f0e09723e */ /* 0x000fe200000010ff */
[C---:B------:R-:W-:Y:S01]  /*02b0*/  IMAD.U32 R14, R8.reuse, 0x10000, RZ ;  /* 0x00010000080e7824 */ /* 0x040fe200078e00ff */
[----:B------:R-:W-:Y:S02]  /*02c0*/  PRMT R0, R3, 0x7632, R0 ;  /* 0x0000763203007816 */ /* 0x000fe40000000000 */
[----:B------:R-:W-:Y:S02]  /*02d0*/  PRMT R3, R8, 0x7632, R3 ;  /* 0x0000763208037816 */ /* 0x000fe40000000003 */
[----:B------:R-:W-:Y:S02]  /*02e0*/  FMNMX.FTZ R11, R13, R16, PT ;  /* 0x000000100d0b7209 */ /* 0x000fe40003810000 */
[----:B------:R-:W-:-:S02]  /*02f0*/  PRMT R8, R6, 0x7632, R8 ;  /* 0x0000763206087816 */ /* 0x000fc40000000008 */
[----:B------:R-:W-:Y:S02]  /*0300*/  SHF.L.U32 R13, R6, 0x10, RZ ;  /* 0x00000010060d7819 */ /* 0x000fe400000006ff */
[C---:B------:R-:W-:Y:S01]  /*0310*/  PRMT R6, R7.reuse, 0x7632, R6 ;  /* 0x0000763207067816 */ /* 0x040fe20000000006 */
[----:B------:R-:W-:Y:S02]  /*0320*/  IMAD.U32 R15, R7, 0x10000, RZ ;  /* 0x00010000070f7824 */ /* 0x000fe400078e00ff */
[----:B------:R-:W-:Y:S01]  /*0330*/  IMAD.U32 R0, R0, 0x10000, RZ ;  /* 0x0001000000007824 */ /* 0x000fe200078e00ff */
[----:B------:R-:W-:Y:S01]  /*0340*/  SHF.L.U32 R6, R6, 0x10, RZ ;  /* 0x0000001006067819 */ /* 0x000fe200000006ff */
[----:B------:R-:W-:Y:S02]  /*0350*/  IMAD.U32 R7, R8, 0x10000, RZ ;  /* 0x0001000008077824 */ /* 0x000fe400078e00ff */
[----:B------:R-:W-:Y:S01]  /*0360*/  IMAD.U32 R3, R3, 0x10000, RZ ;  /* 0x0001000003037824 */ /* 0x000fe200078e00ff */
[----:B------:R-:W-:-:S02]  /*0370*/  FMNMX.FTZ R12, R12, R13, PT ;  /* 0x0000000d0c0c7209 */ /* 0x000fc40003810000 */
[----:B------:R-:W-:Y:S02]  /*0380*/  FMNMX.FTZ R7, R0, R7, PT ;  /* 0x0000000700077209 */ /* 0x000fe40003810000 */
[----:B------:R-:W-:Y:S02]  /*0390*/  FMNMX.FTZ R14, R14, R15, PT ;  /* 0x0000000f0e0e7209 */ /* 0x000fe40003810000 */
[----:B------:R-:W-:Y:S02]  /*03a0*/  FMNMX.FTZ R3, R3, R6, PT ;  /* 0x0000000603037209 */ /* 0x000fe40003810000 */
[----:B------:R-:W-:Y:S02]  /*03b0*/  F2FP.BF16.F32.PACK_AB R11, R11, R10 ;  /* 0x0000000a0b0b723e */ /* 0x000fe400000010ff */
[----:B------:R-:W-:Y:S02]  /*03c0*/  F2FP.BF16.F32.PACK_AB R7, R7, R12 ;  /* 0x0000000c0707723e */ /* 0x000fe400000010ff */
[----:B------:R-:W-:Y:S01]  /*03d0*/  F2FP.BF16.F32.PACK_AB R3, R3, R14 ;  /* 0x0000000e0303723e */ /* 0x000fe200000010ff */
[----:B------:R-:W-:Y:S04]  /*03e0*/  STG.E desc[UR4][R4.64], R9 ;  /* 0x0000000904007986 */ /* 0x000fe8000c101904 */
[----:B------:R-:W-:Y:S04]  /*03f0*/  STG.E desc[UR4][R4.64+0x200], R11 ;  /* 0x0002000b04007986 */ /* 0x000fe8000c101904 */
[----:B------:R-:W-:Y:S04]  /*0400*/  STG.E desc[UR4][R4.64+0x400], R7 ;  /* 0x0004000704007986 */ /* 0x000fe8000c101904 */
[----:B------:R-:W-:Y:S01]  /*0410*/  STG.E desc[UR4][R4.64+0x600], R3 ;  /* 0x0006000304007986 */ /* 0x000fe2000c101904 */
[----:B------:R-:W-:Y:S05]  /*0420*/  EXIT ;  /* 0x000000000000794d */ /* 0x000fea0003800000 */
.L_x_1427:
[----:B------:R-:W0:Y:S01]  /*0430*/  S2R R3, SR_TID.X ;  /* 0x0000000000037919 */ /* 0x000e220000002100 */
[----:B------:R-:W-:Y:S02]  /*0440*/  PRMT R25, RZ, 0x7610, R25 ;  /* 0x00007610ff197816 */ /* 0x000fe40000000019 */
[----:B0-----:R-:W-:-:S13]  /*0450*/  ISETP.GE.AND P0, PT, R3, R2, PT ;  /* 0x000000020300720c */ /* 0x001fda0003f06270 */
[----:B------:R-:W-:Y:S01]  /*0460*/  @!P0 IMAD.IADD R27, R0, 0x1, R3 ;  /* 0x00000001001b8824 */ /* 0x000fe200078e0203 */
[----:B------:R-:W0:Y:S01]  /*0470*/  @!P0 LDC.64 R16, c[0x0][0x220] ;  /* 0x00008800ff108b82 */ /* 0x000e220000000a00 */
[----:B------:R-:W-:-:S05]  /*0480*/  @!P0 VIADD R3, R3, 0x80 ;  /* 0x0000008003038836 */ /* 0x000fca0000000000 */
[C---:B------:R-:W-:Y:S02]  /*0490*/  ISETP.GE.AND P1, PT, R3.reuse, R2, PT ;  /* 0x000000020300720c */ /* 0x040fe40003f26270 */
[----:B------:R-:W1:Y:S11]  /*04a0*/  @!P0 LDC.64 R22, c[0x0][0x228] ;  /* 0x00008a00ff168b82 */ /* 0x000e760000000a00 */
[----:B------:R-:W-:Y:S01]  /*04b0*/  @!P1 IMAD.IADD R11, R0, 0x1, R3 ;  /* 0x00000001000b9824 */ /* 0x000fe200078e0203 */
[----:B------:R-:W2:Y:S01]  /*04c0*/  @!P1 LDC.64 R18, c[0x0][0x220] ;  /* 0x00008800ff129b82 */ /* 0x000ea20000000a00 */
[----:B------:R-:W-:-:S02]  /*04d0*/  @!P1 VIADD R3, R3, 0x80 ;  /* 0x0000008003039836 */ /* 0x000fc40000000000 */
[----:B0-----:R-:W-:-:S03]  /*04e0*/  @!P0 IMAD.WIDE.U32 R16, R27, 0x2, R16 ;  /* 0x000000021b108825 */ /* 0x001fc600078e0010 */
[CC--:B------:R-:W-:Y:S02]  /*04f0*/  ISETP.GE.AND P2, PT, R3.reuse, R2.reuse, PT ;  /* 0x000000020300720c */ /* 0x0c0fe40003f46270 */
[----:B------:R-:W0:Y:S01]  /*0500*/  @!P1 LDC.64 R14, c[0x0][0x228] ;  /* 0x00008a00ff0e9b82 */ /* 0x000e220000000a00 */
[----:B------:R3:W4:Y:S10]  /*0510*/  @!P0 LDG.E.U16 R25, desc[UR4][R16.64] ;  /* 0x0000000410198981 */ /* 0x000734000c1e1500 */
[----:B------:R-:W-:Y:S01]  /*0520*/  @!P2 IADD3 R13, R0, R3, RZ ;  /* 0x00000003000da210 */ /* 0x000fe20007ffe0ff */
[----:B------:R-:W-:Y:S01]  /*0530*/  @!P2 VIADD R3, R3, 0x80 ;  /* 0x000000800303a836 */ /* 0x000fe20000000000 */
[----:B------:R-:W5:Y:S04]  /*0540*/  @!P2 LDC.64 R20, c[0x0][0x220] ;  /* 0x00008800ff14ab82 */ /* 0x000f680000000a00 */
[----:B------:R-:W-:-:S04]  /*0550*/  ISETP.GE.AND P3, PT, R3, R2, PT ;  /* 0x000000020300720c */ /* 0x000fc80003f66270 */
[----:B------:R-:W5:Y:S09]  /*0560*/  @!P2 LDC.64 R30, c[0x0][0x228] ;  /* 0x00008a00ff1eab82 */ /* 0x000f720000000a00 */
[----:B------:R-:W-:Y:S01]  /*0570*/  @!P3 IMAD.IADD R12, R0, 0x1, R3 ;  /* 0x00000001000cb824 */ /* 0x000fe200078e0203 */
[----:B------:R-:W5:Y:S01]  /*0580*/  @!P3 LDC.64 R28, c[0x0][0x220] ;  /* 0x00008800ff1cbb82 */ /* 0x000f620000000a00 */
[----:B------:R-:W-:-:S05]  /*0590*/  @!P3 VIADD R3, R3, 0x80 ;  /* 0x000000800303b836 */ /* 0x000fca0000000000 */
[----:B------:R-:W-:Y:S01]  /*05a0*/  ISETP.GE.AND P4, PT, R3, R2, PT ;  /* 0x000000020300720c */ /* 0x000fe20003f86270 */
[----:B-1----:R-:W-:Y:S01]  /*05b0*/  @!P0 IMAD.WIDE.U32 R22, R27, 0x2, R22 ;  /* 0x000000021b168825 */ /* 0x002fe200078e0016 */
[----:B------:R-:W-:Y:S02]  /*05c0*/  PRMT R27, RZ, 0x7610, R27 ;  /* 0x00007610ff1b7816 */ /* 0x000fe4000000001b */
[----:B---3--:R-:W-:Y:S01]  /*05d0*/  PRMT R16, RZ, 0x7610, R16 ;  /* 0x00007610ff107816 */ /* 0x008fe20000000010 */
[----:B--2---:R-:W-:Y:S01]  /*05e0*/  @!P1 IMAD.WIDE.U32 R18, R11, 0x2, R18 ;  /* 0x000000020b129825 */ /* 0x004fe200078e0012 */
[----:B------:R-:W-:-:S03]  /*05f0*/  PRMT R26, RZ, 0x7610, R26 ;  /* 0x00007610ff1a7816 */ /* 0x000fc6000000001a */
[----:B0-----:R-:W-:Y:S01]  /*0600*/  @!P1 IMAD.WIDE.U32 R14, R11, 0x2, R14 ;  /* 0x000000020b0e9825 */ /* 0x001fe200078e000e */
[----:B------:R0:W2:Y:S03]  /*0610*/  @!P1 LDG.E.U16 R27, desc[UR4][R18.64] ;  /* 0x00000004121b9981 */ /* 0x0000a6000c1e1500 */
[----:B------:R-:W-:Y:S01]  /*0620*/  @!P4 IMAD.IADD R11, R0, 0x1, R3 ;  /* 0x00000001000bc824 */ /* 0x000fe200078e0203 */
[----:B------:R1:W3:Y:S01]  /*0630*/  @!P0 LDG.E.U16 R16, desc[UR4][R22.64] ;  /* 0x0000000416108981 */ /* 0x0002e2000c1e1500 */
[----:B------:R-:W-:Y:S01]  /*0640*/  @!P4 IADD3 R3, R3, 0x80, RZ ;  /* 0x000000800303c810 */ /* 0x000fe20007ffe0ff */
[----:B-----5:R-:W-:Y:S02]  /*0650*/  @!P2 IMAD.WIDE.U32 R20, R13, 0x2, R20 ;  /* 0x000000020d14a825 */ /* 0x020fe400078e0014 */
[----:B------:R5:W2:Y:S01]  /*0660*/  @!P1 LDG.E.U16 R26, desc[UR4][R14.64] ;  /* 0x000000040e1a9981 */ /* 0x000aa2000c1e1500 */
[----:B0-----:R-:W0:Y:S01]  /*0670*/  @!P3 LDC.64 R18, c[0x0][0x228] ;  /* 0x00008a00ff12bb82 */ /* 0x001e220000000a00 */
[----:B------:R-:W-:-:S02]  /*0680*/  ISETP.GE.AND P1, PT, R3, R2, PT ;  /* 0x000000020300720c */ /* 0x000fc40003f26270 */
[----:B-1----:R-:W-:-:S05]  /*0690*/  PRMT R23, RZ, 0x7610, R23 ;  /* 0x00007610ff177816 */ /* 0x002fca0000000017 */
[----:B-----5:R-:W1:Y:S01]  /*06a0*/  @!P4 LDC.64 R14, c[0x0][0x220] ;  /* 0x00008800ff0ecb82 */ /* 0x020e620000000a00 */
[----:B------:R5:W2:Y:S01]  /*06b0*/  @!P2 LDG.E.U16 R23, desc[UR4][R20.64] ;  /* 0x000000041417a981 */ /* 0x000aa2000c1e1500 */
[----:B------:R-:W-:Y:S01]  /*06c0*/  @!P2 IMAD.WIDE.U32 R30, R13, 0x2, R30 ;  /* 0x000000020d1ea825 */ /* 0x000fe200078e001e */
[----:B------:R-:W-:-:S03]  /*06d0*/  PRMT R22, RZ, 0x7610, R22 ;  /* 0x00007610ff167816 */ /* 0x000fc60000000016 */
[----:B------:R-:W-:Y:S01]  /*06e0*/  @!P3 IMAD.WIDE.U32 R28, R12, 0x2, R28 ;  /* 0x000000020c1cb825 */ /* 0x000fe200078e001c */
[----:B-----5:R-:W-:-:S04]  /*06f0*/  PRMT R21, RZ, 0x7610, R21 ;  /* 0x00007610ff157816 */ /* 0x020fc80000000015 */
[----:B------:R5:W2:Y:S04]  /*0700*/  @!P3 LDG.E.U16 R22, desc[UR4][R28.64] ;  /* 0x000000041c16b981 */ /* 0x000aa8000c1e1500 */
[----:B------:R5:W2:Y:S02]  /*0710*/  @!P2 LDG.E.U16 R21, desc[UR4][R30.64] ;  /* 0x000000041e15a981 */ /* 0x000aa4000c1e1500 */
[----:B-----5:R-:W5:Y:S08]  /*0720*/  @!P1 LDC.64 R28, c[0x0][0x220] ;  /* 0x00008800ff1c9b82 */ /* 0x020f700000000a00 */
[----:B------:R-:W5:Y:S01]  /*0730*/  @!P4 LDC.64 R30, c[0x0][0x228] ;  /* 0x00008a00ff1ecb82 */ /* 0x000f620000000a00 */
[----:B0-----:R-:W-:Y:S01]  /*0740*/  @!P3 IMAD.WIDE.U32 R18, R12, 0x2, R18 ;  /* 0x000000020c12b825 */ /* 0x001fe200078e0012 */
[----:B------:R-:W-:-:S03]  /*0750*/  PRMT R12, RZ, 0x7610, R12 ;  /* 0x00007610ff0c7816 */ /* 0x000fc6000000000c */
[----:B-1----:R-:W-:-:S04]  /*0760*/  @!P4 IMAD.WIDE.U32 R14, R11, 0x2, R14 ;  /* 0x000000020b0ec825 */ /* 0x002fc800078e000e */
[----:B------:R-:W-:Y:S01]  /*0770*/  @!P1 IMAD.IADD R13, R0, 0x1, R3 ;  /* 0x00000001000d9824 */ /* 0x000fe200078e0203 */
[----:B------:R0:W2:Y:S01]  /*0780*/  @!P4 LDG.E.U16 R12, desc[UR4][R14.64] ;  /* 0x000000040e0cc981 */ /* 0x0000a2000c1e1500 */
[----:B------:R-:W-:Y:S01]  /*0790*/  @!P1 VIADD R3, R3, 0x80 ;  /* 0x0000008003039836 */ /* 0x000fe20000000000 */
[----:B------:R-:W-:-:S04]  /*07a0*/  PRMT R20, RZ, 0x7610, R20 ;  /* 0x00007610ff147816 */ /* 0x000fc80000000014 */
[----:B------:R-:W-:Y:S02]  /*07b0*/  ISETP.GE.AND P2, PT, R3, R2, PT ;  /* 0x000000020300720c */ /* 0x000fe40003f46270 */
[----:B------:R1:W2:Y:S01]  /*07c0*/  @!P3 LDG.E.U16 R20, desc[UR4][R18.64] ;  /* 0x000000041214b981 */ /* 0x0002a2000c1e1500 */
[----:B0-----:R-:W0:Y:S01]  /*07d0*/  @!P1 LDC.64 R14, c[0x0][0x228] ;  /* 0x00008a00ff0e9b82 */ /* 0x001e220000000a00 */
[----:B-----5:R-:W-:-:S04]  /*07e0*/  @!P1 IMAD.WIDE.U32 R28, R13, 0x2, R28 ;  /* 0x000000020d1c9825 */ /* 0x020fc800078e001c */
[----:B------:R-:W-:Y:S01]  /*07f0*/  @!P4 IMAD.WIDE.U32 R30, R11, 0x2, R30 ;  /* 0x000000020b1ec825 */ /* 0x000fe200078e001e */
[----:B------:R-:W-:Y:S02]  /*0800*/  PRMT R11, RZ, 0x7610, R11 ;  /* 0x00007610ff0b7816 */ /* 0x000fe4000000000b */
[----:B-1----:R-:W-:-:S04]  /*0810*/  PRMT R19, RZ, 0x7610, R19 ;  /* 0x00007610ff137816 */ /* 0x002fc80000000013 */
[----:B------:R1:W5:Y:S04]  /*0820*/  @!P1 LDG.E.U16 R11, desc[UR4][R28.64] ;  /* 0x000000041c0b9981 */ /* 0x000368000c1e1500 */
[----:B------:R1:W5:Y:S02]  /*0830*/  @!P4 LDG.E.U16 R19, desc[UR4][R30.64] ;  /* 0x000000041e13c981 */ /* 0x000364000c1e1500 */
[----:B-1----:R-:W1:Y:S08]  /*0840*/  @!P2 LDC.64 R28, c[0x0][0x228] ;  /* 0x00008a00ff1cab82 */ /* 0x002e700000000a00 */
[----:B------:R-:W1:Y:S01]  /*0850*/  @!P2 LDC.64 R30, c[0x0][0x220] ;  /* 0x00008800ff1eab82 */ /* 0x000e620000000a00 */
[----:B0-----:R-:W-:Y:S01]  /*0860*/  @!P1 IMAD.WIDE.U32 R14, R13, 0x2, R14 ;  /* 0x000000020d0e9825 */ /* 0x001fe200078e000e */
[----:B------:R-:W-:-:S03]  /*0870*/  PRMT R18, RZ, 0x7610, R18 ;  /* 0x00007610ff127816 */ /* 0x000fc60000000012 */
[----:B------:R-:W-:Y:S02]  /*0880*/  @!P2 IMAD.IADD R13, R0, 0x1, R3 ;  /* 0x00000001000da824 */ /* 0x000fe400078e0203 */
[----:B------:R-:W-:Y:S01]  /*0890*/  @!P2 VIADD R3, R3, 0x80 ;  /* 0x000000800303a836 */ /* 0x000fe20000000000 */
[----:B------:R0:W5:Y:S04]  /*08a0*/  @!P1 LDG.E.U16 R18, desc[UR4][R14.64] ;  /* 0x000000040e129981 */ /* 0x000168000c1e1500 */
[----:B------:R-:W-:Y:S02]  /*08b0*/  ISETP.GE.AND P1, PT, R3, R2, PT ;  /* 0x000000020300720c */ /* 0x000fe40003f26270 */
[----:B------:R-:W-:Y:S01]  /*08c0*/  PRMT R17, RZ, 0x7610, R17 ;  /* 0x00007610ff117816 */ /* 0x000fe20000000011 */
[----:B-1----:R-:W-:Y:S01]  /*08d0*/  @!P2 IMAD.WIDE.U32 R28, R13, 0x2, R28 ;  /* 0x000000020d1ca825 */ /* 0x002fe200078e001c */
[----:B0-----:R-:W-:-:S04]  /*08e0*/  PRMT R14, RZ, 0x7610, R14 ;  /* 0x00007610ff0e7816 */ /* 0x001fc8000000000e */
[----:B------:R0:W5:Y:S01]  /*08f0*/  @!P2 LDG.E.U16 R17, desc[UR4][R28.64] ;  /* 0x000000041c11a981 */ /* 0x000162000c1e1500 */
[----:B------:R-:W-:-:S05]  /*0900*/  @!P2 IMAD.WIDE.U32 R30, R13, 0x2, R30 ;  /* 0x000000020d1ea825 */ /* 0x000fca00078e001e */
[----:B------:R1:W5:Y:S01]  /*0910*/  @!P2 LDG.E.U16 R14, desc[UR4][R30.64] ;  /* 0x000000041e0ea981 */ /* 0x000362000c1e1500 */
[----:B0-----:R-:W0:Y:S08]  /*0920*/  @!P1 LDC.64 R28, c[0x0][0x228] ;  /* 0x00008a00ff1c9b82 */ /* 0x001e300000000a00 */
[----:B-1----:R-:W1:Y:S01]  /*0930*/  @!P1 LDC.64 R30, c[0x0][0x220] ;  /* 0x00008800ff1e9b82 */ /* 0x002e620000000a00 */
[----:B------:R-:W-:-:S02]  /*0940*/  @!P1 IADD3 R3, R0, R3, RZ ;  /* 0x0000000300039210 */ /* 0x000fc40007ffe0ff */
[----:B------:R-:W-:Y:S02]  /*0950*/  PRMT R13, RZ, 0x7610, R13 ;  /* 0x00007610ff0d7816 */ /* 0x000fe4000000000d */
[----:B------:R-:W-:Y:S01]  /*0960*/  PRMT R15, RZ, 0x7610, R15 ;  /* 0x00007610ff0f7816 */ /* 0x000fe2000000000f */
[----:B0-----:R-:W-:-:S05]  /*0970*/  @!P1 IMAD.WIDE.U32 R28, R3, 0x2, R28 ;  /* 0x00000002031c9825 */ /* 0x001fca00078e001c */
[----:B------:R-:W5:Y:S01]  /*0980*/  @!P1 LDG.E.U16 R15, desc[UR4][R28.64] ;  /* 0x000000041c0f9981 */ /* 0x000f62000c1e1500 */
[----:B-1----:R-:W-:-:S05]  /*0990*/  @!P1 IMAD.WIDE.U32 R30, R3, 0x2, R30 ;  /* 0x00000002031e9825 */ /* 0x002fca00078e001e */
[----:B------:R0:W5:Y:S01]  /*09a0*/  @!P1 LDG.E.U16 R13, desc[UR4][R30.64] ;  /* 0x000000041e0d9981 */ /* 0x000162000c1e1500 */
[----:B------:R-:W1:Y:S01]  /*09b0*/  S2R R3, SR_TID.X ;  /* 0x0000000000037919 */ /* 0x000e620000002100 */
[----:B0-----:R-:W0:Y:S01]  /*09c0*/  @!P0 LDC.64 R30, c[0x0][0x218] ;  /* 0x00008600ff1e8b82 */ /* 0x001e220000000a00 */
[----:B------:R-:W-:Y:S04]  /*09d0*/  BSSY B0, `(.L_x_1428) ;  /* 0x0000060000007945 */ /* 0x000fe80003800000 */
[----:B------:R-:W-:Y:S01]  /*09e0*/  BSSY B1, `(.L_x_1429) ;  /* 0x0000058000017945 */ /* 0x000fe20003800000 */
[C---:B-1----:R-:W-:Y:S02]  /*09f0*/  VIADD R28, R3.reuse, 0x200 ;  /* 0x00000200031c7836 */ /* 0x042fe40000000000 */
[----:B------:R-:W-:-:S02]  /*0a00*/  VIADD R29, R3, 0x380 ;  /* 0x00000380031d7836 */ /* 0x000fc40000000000 */
[----:B----4-:R-:W-:Y:S02]  /*0a10*/  @!P0 IMAD.U32 R25, R25, 0x10000, RZ ;  /* 0x0001000019198824 */ /* 0x010fe400078e00ff */
[----:B---3--:R-:W-:-:S05]  /*0a20*/  @!P0 IMAD.U32 R16, R16, 0x10000, RZ ;  /* 0x0001000010108824 */ /* 0x008fca00078e00ff */
[----:B------:R-:W-:Y:S01]  /*0a30*/  @!P0 FMNMX.FTZ R25, R25, R16, PT ;  /* 0x0000001019198209 */ /* 0x000fe20003810000 */
[----:B------:R-:W-:-:S05]  /*0a40*/  VIADD R16, R3, 0x80 ;  /* 0x0000008003107836 */ /* 0x000fca0000000000 */
[----:B------:R-:W-:-:S13]  /*0a50*/  ISETP.GE.AND P4, PT, R16, R2, PT ;  /* 0x000000021000720c */ /* 0x000fda0003f86270 */
[----:B--2---:R-:W-:Y:S01]  /*0a60*/  @!P4 IMAD.U32 R27, R27, 0x10000, RZ ;  /* 0x000100001b1bc824 */ /* 0x004fe200078e00ff */
[----:B------:R-:W-:-:S04]  /*0a70*/  @!P4 SHF.L.U32 R26, R26, 0x10, RZ ;  /* 0x000000101a1ac819 */ /* 0x000fc800000006ff */
[----:B------:R-:W-:Y:S01]  /*0a80*/  @!P4 FMNMX.FTZ R26, R27, R26, PT ;  /* 0x0000001a1b1ac209 */ /* 0x000fe20003810000 */
[----:B------:R-:W-:-:S05]  /*0a90*/  VIADD R27, R3, 0x100 ;  /* 0x00000100031b7836 */ /* 0x000fca0000000000 */
[-C--:B------:R-:W-:Y:S01]  /*0aa0*/  ISETP.GE.AND P1, PT, R27, R2.reuse, PT ;  /* 0x000000021b00720c */ /* 0x080fe20003f26270 */
[C---:B------:R-:W-:Y:S01]  /*0ab0*/  VIADD R27, R3.reuse, 0x180 ;  /* 0x00000180031b7836 */ /* 0x040fe20000000000 */
[----:B------:R-:W-:Y:S02]  /*0ac0*/  @!P0 F2FP.BF16.F32.PACK_AB R24, RZ, R25 ;  /* 0x00000019ff18823e */ /* 0x000fe400000010ff */
[----:B------:R-:W-:Y:S02]  /*0ad0*/  IADD3 R25, R3, 0x280, RZ ;  /* 0x0000028003197810 */ /* 0x000fe40007ffe0ff */
[-C--:B------:R-:W-:Y:S01]  /*0ae0*/  ISETP.GE.AND P2, PT, R27, R2.reuse, PT ;  /* 0x000000021b00720c */ /* 0x080fe20003f46270 */
[----:B------:R-:W-:Y:S01]  /*0af0*/  @!P0 IMAD.IADD R27, R0, 0x1, R3 ;  /* 0x00000001001b8824 */ /* 0x000fe200078e0203 */
[----:B------:R-:W-:-:S03]  /*0b00*/  ISETP.GE.AND P6, PT, R25, R2, PT ;  /* 0x000000021900720c */ /* 0x000fc60003fc6270 */
[----:B0-----:R-:W-:-:S04]  /*0b10*/  @!P0 IMAD.WIDE.U32 R30, R27, 0x2, R30 ;  /* 0x000000021b1e8825 */ /* 0x001fc800078e001e */
[----:B------:R-:W-:Y:S01]  /*0b20*/  VIADD R27, R3, 0x300 ;  /* 0x00000300031b7836 */ /* 0x000fe20000000000 */
[----:B------:R-:W-:Y:S02]  /*0b30*/  @!P4 F2FP.BF16.F32.PACK_AB R4, RZ, R26 ;  /* 0x0000001aff04c23e */ /* 0x000fe400000010ff */
[-C--:B------:R-:W-:Y:S02]  /*0b40*/  ISETP.GE.AND P3, PT, R28, R2.reuse, PT ;  /* 0x000000021c00720c */ /* 0x080fe40003f66270 */
[-C--:B------:R-:W-:Y:S02]  /*0b50*/  ISETP.GE.AND P5, PT, R27, R2.reuse, PT ;  /* 0x000000021b00720c */ /* 0x080fe40003fa6270 */
[----:B------:R-:W-:Y:S02]  /*0b60*/  ISETP.GE.AND P4, PT, R29, R2, PT ;  /* 0x000000021d00720c */ /* 0x000fe40003f86270 */
[----:B------:R-:W-:Y:S02]  /*0b70*/  PRMT R26, R24, 0x7610, R26 ;  /* 0x00007610181a7816 */ /* 0x000fe4000000001a */
[----:B------:R-:W-:-:S03]  /*0b80*/  @!P0 MOV R3, R16 ;  /* 0x0000001000038202 */ /* 0x000fc60000000f00 */
[----:B------:R0:W-:Y:S01]  /*0b90*/  @!P0 STG.E.U16 desc[UR4][R30.64], R26 ;  /* 0x0000001a1e008986 */ /* 0x0001e2000c101504 */
[----:B------:R-:W-:Y:S01]  /*0ba0*/  ISETP.GE.AND P0, PT, R3, R2, PT ;  /* 0x000000020300720c */ /* 0x000fe20003f06270 */
[----:B------:R-:W-:Y:S02]  /*0bb0*/  @!P1 IMAD.U32 R24, R21, 0x10000, RZ ;  /* 0x0001000015189824 */ /* 0x000fe400078e00ff */
[----:B------:R-:W-:Y:S02]  /*0bc0*/  @!P2 IMAD.U32 R21, R20, 0x10000, RZ ;  /* 0x000100001415a824 */ /* 0x000fe400078e00ff */
[----:B------:R-:W-:Y:S02]  /*0bd0*/  @!P1 IMAD.U32 R23, R23, 0x10000, RZ ;  /* 0x0001000017179824 */ /* 0x000fe400078e00ff */
[----:B------:R-:W-:Y:S01]  /*0be0*/  @!P2 IMAD.U32 R22, R22, 0x10000, RZ ;  /* 0x000100001616a824 */ /* 0x000fe200078e00ff */
[----:B-----5:R-:W-:Y:S01]  /*0bf0*/  @!P6 SHF.L.U32 R11, R11, 0x10, RZ ;  /* 0x000000100b0be819 */ /* 0x020fe200000006ff */
[----:B------:R-:W-:-:S02]  /*0c00*/  @!P3 IMAD.U32 R20, R12, 0x10000, RZ ;  /* 0x000100000c14b824 */ /* 0x000fc400078e00ff */
[----:B------:R-:W-:Y:S01]  /*0c10*/  @!P3 IMAD.U32 R19, R19, 0x10000, RZ ;  /* 0x000100001313b824 */ /* 0x000fe200078e00ff */
[----:B------:R-:W-:Y:S02]  /*0c20*/  @!P1 FMNMX.FTZ R16, R23, R24, PT ;  /* 0x0000001817109209 */ /* 0x000fe40003810000 */
[----:B------:R-:W-:Y:S02]  /*0c30*/  @!P2 FMNMX.FTZ R12, R22, R21, PT ;  /* 0x00000015160ca209 */ /* 0x000fe40003810000 */
[----:B------:R-:W-:Y:S02]  /*0c40*/  @!P3 FMNMX.FTZ R19, R20, R19, PT ;  /* 0x000000131413b209 */ /* 0x000fe40003810000 */
[----:B------:R-:W-:Y:S01]  /*0c50*/  @!P1 F2FP.BF16.F32.PACK_AB R5, RZ, R16 ;  /* 0x00000010ff05923e */ /* 0x000fe200000010ff */
[----:B------:R-:W-:-:S05]  /*0c60*/  @!P6 IMAD.U32 R18, R18, 0x10000, RZ ;  /* 0x000100001212e824 */ /* 0x000fca00078e00ff */
[----:B------:R-:W-:Y:S01]  /*0c70*/  @!P6 FMNMX.FTZ R11, R11, R18, PT ;  /* 0x000000120b0be209 */ /* 0x000fe20003810000 */
[----:B------:R-:W-:Y:S02]  /*0c80*/  @!P5 IMAD.U32 R17, R17, 0x10000, RZ ;  /* 0x000100001111d824 */ /* 0x000fe400078e00ff */
[----:B------:R-:W-:Y:S01]  /*0c90*/  @!P5 IMAD.U32 R14, R14, 0x10000, RZ ;  /* 0x000100000e0ed824 */ /* 0x000fe200078e00ff */
[----:B------:R-:W-:-:S04]  /*0ca0*/  @!P2 F2FP.BF16.F32.PACK_AB R6, RZ, R12 ;  /* 0x0000000cff06a23e */ /* 0x000fc800000010ff */
[----:B------:R-:W-:Y:S02]  /*0cb0*/  @!P5 FMNMX.FTZ R14, R14, R17, PT ;  /* 0x000000110e0ed209 */ /* 0x000fe40003810000 */
[----:B------:R-:W-:Y:S02]  /*0cc0*/  @!P3 F2FP.BF16.F32.PACK_AB R7, RZ, R19 ;  /* 0x00000013ff07b23e */ /* 0x000fe400000010ff */
[----:B------:R-:W-:Y:S02]  /*0cd0*/  @!P6 F2FP.BF16.F32.PACK_AB R8, RZ, R11 ;  /* 0x0000000bff08e23e */ /* 0x000fe400000010ff */
[----:B------:R-:W-:Y:S02]  /*0ce0*/  @!P5 F2FP.BF16.F32.PACK_AB R9, RZ, R14 ;  /* 0x0000000eff09d23e */ /* 0x000fe400000010ff */
[----:B------:R-:W-:Y:S01]  /*0cf0*/  @!P4 SHF.L.U32 R18, R15, 0x10, RZ ;  /* 0x000000100f12c819 */ /* 0x000fe200000006ff */
[----:B------:R-:W-:-:S05]  /*0d00*/  @!P4 IMAD.U32 R13, R13, 0x10000, RZ ;  /* 0x000100000d0dc824 */ /* 0x000fca00078e00ff */
[----:B------:R-:W-:-:S04]  /*0d10*/  @!P4 FMNMX.FTZ R13, R13, R18, PT ;  /* 0x000000120d0dc209 */ /* 0x000fc80003810000 */
        /* <DEDUP_REMOVED lines=14> */
.L_x_1430:
[----:B------:R-:W-:-:S13]  /*0e00*/  ISETP.GE.AND P0, PT, R3, R2, PT ;  /* 0x000000020300720c */ /* 0x000fda0003f06270 */
[----:B------:R-:W-:Y:S05]  /*0e10*/  @P0 BRA `(.L_x_1432) ;  /* 0x0000000000300947 */ /* 0x000fea0003800000 */
[----:B0-----:R-:W0:Y:S01]  /*0e20*/  LDC.64 R4, c[0x0][0x218] ;  /* 0x00008600ff047b82 */ /* 0x001e220000000a00 */
[----:B------:R-:W-:Y:S01]  /*0e30*/  IADD3 R11, R0, R3, RZ ;  /* 0x00000003000b7210 */ /* 0x000fe20007ffe0ff */
[----:B------:R-:W-:-:S04]  /*0e40*/  VIADD R3, R3, 0x80 ;  /* 0x0000008003037836 */ /* 0x000fc80000000000 */
[----:B0-----:R-:W-:-:S05]  /*0e50*/  IMAD.WIDE.U32 R4, R11, 0x2, R4 ;  /* 0x000000020b047825 */ /* 0x001fca00078e0004 */
[----:B------:R1:W-:Y:S02]  /*0e60*/  STG.E.U16 desc[UR4][R4.64], R6 ;  /* 0x0000000604007986 */ /* 0x0003e4000c101504 */
.L_x_1431:
[----:B------:R-:W-:-:S13]  /*0e70*/  ISETP.GE.AND P0, PT, R3, R2, PT ;  /* 0x000000020300720c */ /* 0x000fda0003f06270 */
[----:B------:R-:W-:Y:S05]  /*0e80*/  @P0 BRA `(.L_x_1433) ;  /* 0x0000000000340947 */ /* 0x000fea0003800000 */
[----:B01----:R-:W0:Y:S01]  /*0e90*/  LDC.64 R4, c[0x0][0x218] ;  /* 0x00008600ff047b82 */ /* 0x003e220000000a00 */
[----:B------:R-:W-:Y:S02]  /*0ea0*/  IMAD.IADD R11, R0, 0x1, R3 ;  /* 0x00000001000b7824 */ /* 0x000fe400078e0203 */
[----:B------:R-:W-:Y:S02]  /*0eb0*/  VIADD R3, R3, 0x80 ;  /* 0x0000008003037836 */ /* 0x000fe40000000000 */
[----:B0-----:R-:W-:-:S05]  /*0ec0*/  IMAD.WIDE.U32 R4, R11, 0x2, R4 ;  /* 0x000000020b047825 */ /* 0x001fca00078e0004 */
[----:B------:R1:W-:Y:S02]  /*0ed0*/  STG.E.U16 desc[UR4][R4.64], R7 ;  /* 0x0000000704007986 */ /* 0x0003e4000c101504 */
.L_x_1432:
        /* <DEDUP_REMOVED lines=8> */
.L_x_1433:
[----:B------:R-:W-:Y:S05]  /*0f60*/  BSYNC B1 ;  /* 0x0000000000017941 */ /* 0x000fea0003800000 */
.L_x_1429:
[----:B------:R-:W-:-:S13]  /*0f70*/  ISETP.GE.AND P0, PT, R3, R2, PT ;  /* 0x000000020300720c */ /* 0x000fda0003f06270 */
[----:B012---:R-:W0:Y:S01]  /*0f80*/  @!P0 LDC.64 R4, c[0x0][0x218] ;  /* 0x00008600ff048b82 */ /* 0x007e220000000a00 */
[----:B------:R-:W-:Y:S02]  /*0f90*/  @!P0 IMAD.IADD R7, R0, 0x1, R3 ;  /* 0x0000000100078824 */ /* 0x000fe400078e0203 */
[----:B------:R-:W-:Y:S02]  /*0fa0*/  @!P0 VIADD R3, R3, 0x80 ;  /* 0x0000008003038836 */ /* 0x000fe40000000000 */
[----:B0-----:R-:W-:-:S05]  /*0fb0*/  @!P0 IMAD.WIDE.U32 R4, R7, 0x2, R4 ;  /* 0x0000000207048825 */ /* 0x001fca00078e0004 */
[----:B------:R2:W-:Y:S02]  /*0fc0*/  @!P0 STG.E.U16 desc[UR4][R4.64], R9 ;  /* 0x0000000904008986 */ /* 0x0005e4000c101504 */
.L_x_1434:
[----:B------:R-:W-:Y:S05]  /*0fd0*/  BSYNC B0 ;  /* 0x0000000000007941 */ /* 0x000fea0003800000 */
.L_x_1428:
[----:B------:R-:W-:Y:S05]  /*0fe0*/  WARPSYNC.ALL ;  /* 0x0000000000007948 */ /* 0x000fea0003800000 */
[----:B------:R-:W-:-:S13]  /*0ff0*/  ISETP.GE.AND P0, PT, R3, R2, PT ;  /* 0x000000020300720c */ /* 0x000fda0003f06270 */
[----:B------:R-:W-:Y:S05]  /*1000*/  @P0 EXIT ;  /* 0x000000000000094d */ /* 0x000fea0003800000 */
[----:B012---:R-:W0:Y:S01]  /*1010*/  LDC.64 R4, c[0x0][0x218] ;  /* 0x00008600ff047b82 */ /* 0x007e220000000a00 */
[----:B------:R-:W-:-:S04]  /*1020*/  IMAD.IADD R3, R0, 0x1, R3 ;  /* 0x0000000100037824 */ /* 0x000fc800078e0203 */
[----:B0-----:R-:W-:-:S05]  /*1030*/  IMAD.WIDE.U32 R2, R3, 0x2, R4 ;  /* 0x0000000203027825 */ /* 0x001fca00078e0004 */
[----:B------:R-:W-:Y:S01]  /*1040*/  STG.E.U16 desc[UR4][R2.64], R10 ;  /* 0x0000000a02007986 */ /* 0x000fe2000c101504 */
[----:B------:R-:W-:Y:S05]  /*1050*/  EXIT ;  /* 0x000000000000794d */ /* 0x000fea0003800000 */
.L_x_1435:
        /* <DEDUP_REMOVED lines=10> */
.L_x_42114:


//--------------------- .text._ZN2at6native29vectorized_elementwise_kernelILi4ENS0_13BinaryFunctorIN3c108BFloat16ES4_S4_ZZZNS0_16fmin_kernel_cudaERNS_18TensorIteratorBaseEENKUlvE_clEvENKUlvE2_clEvEUlS4_S4_E_EESt5arrayIPcLm3EEEEviT0_T1_ --------------------------
	.section	.text._ZN2at6native29vectorized_elementwise_kernelILi4ENS0_13BinaryFunctorIN3c108BFloat16ES4_S4_ZZZNS0_16fmin_kernel_cudaERNS_18TensorIteratorBaseEENKUlvE_clEvENKUlvE2_clEvEUlS4_S4_E_EESt5arrayIPcLm3EEEEviT0_T1_,"ax",@progbits
	.align	128
        .global         _ZN2at6native29vectorized_elementwise_kernelILi4ENS0_13BinaryFunctorIN3c108BFloat16ES4_S4_ZZZNS0_16fmin_kernel_cudaERNS_18TensorIteratorBaseEENKUlvE_clEvENKUlvE2_clEvEUlS4_S4_E_EESt5arrayIPcLm3EEEEviT0_T1_
        .type           _ZN2at6native29vectorized_elementwise_kernelILi4ENS0_13BinaryFunctorIN3c108BFloat16ES4_S4_ZZZNS0_16fmin_kernel_cudaERNS_18TensorIteratorBaseEENKUlvE_clEvENKUlvE2_clEvEUlS4_S4_E_EESt5arrayIPcLm3EEEEviT0_T1_,@function
        .size           _ZN2at6native29vectorized_elementwise_kernelILi4ENS0_13BinaryFunctorIN3c108BFloat16ES4_S4_ZZZNS0_16fmin_kernel_cudaERNS_18TensorIteratorBaseEENKUlvE_clEvENKUlvE2_clEvEUlS4_S4_E_EESt5arrayIPcLm3EEEEviT0_T1_,(.L_x_42115 - _ZN2at6native29vectorized_elementwise_kernelILi4ENS0_13BinaryFunctorIN3c108BFloat16ES4_S4_ZZZNS0_16fmin_kernel_cudaERNS_18TensorIteratorBaseEENKUlvE_clEvENKUlvE2_clEvEUlS4_S4_E_EESt5arrayIPcLm3EEEEviT0_T1_)
        .other          _ZN2at6native29vectorized_elementwise_kernelILi4ENS0_13BinaryFunctorIN3c108BFloat16ES4_S4_ZZZNS0_16fmin_kernel_cudaERNS_18TensorIteratorBaseEENKUlvE_clEvENKUlvE2_clEvEUlS4_S4_E_EESt5arrayIPcLm3EEEEviT0_T1_,@"STO_CUDA_ENTRY STV_DEFAULT"
_ZN2at6native29vectorized_elementwise_kernelILi4ENS0_13BinaryFunctorIN3c108BFloat16ES4_S4_ZZZNS0_16fmin_kernel_cudaERNS_18TensorIteratorBaseEENKUlvE_clEvENKUlvE2_clEvEUlS4_S4_E_EESt5arrayIPcLm3EEEEviT0_T1_:
.text._ZN2at6native29vectorized_elementwise_kernelILi4ENS0_13BinaryFunctorIN3c108BFloat16ES4_S4_ZZZNS0_16fmin_kernel_cudaERNS_18TensorIteratorBaseEENKUlvE_clEvENKUlvE2_clEvEUlS4_S4_E_EESt5arrayIPcLm3EEEEviT0_T1_:
        /* <DEDUP_REMOVED lines=10> */
[----:B------:R-:W2:Y:S08]  /*00a0*/  LDC.64 R6, c[0x0][0x228] ;  /* 0x00008a00ff067b82 */ /* 0x000eb00000000a00 */
[----:B------:R-:W3:Y:S01]  /*00b0*/  LDC.64 R8, c[0x0][0x218] ;  /* 0x00008600ff087b82 */ /* 0x000ee20000000a00 */
[----:B-1----:R-:W-:-:S04]  /*00c0*/  IMAD.WIDE R4, R0, 0x2, R4 ;  /* 0x0000000200047825 */ /* 0x002fc800078e0204 */
[----:B0-----:R-:W-:-:S04]  /*00d0*/  IMAD.WIDE.U32 R12, R2, 0x8, R4 ;  /* 0x00000008020c7825 */ /* 0x001fc800078e0004 */
[----:B--2---:R-:W-:Y:S01]  /*00e0*/  IMAD.WIDE R6, R0, 0x2, R6 ;  /* 0x0000000200067825 */ /* 0x004fe200078e0206 */
[----:B------:R-:W2:Y:S04]  /*00f0*/  LDG.E.64 R18, desc[UR4][R12.64] ;  /* 0x000000040c127981 */ /* 0x000ea8000c1e1b00 */
[----:B------:R0:W4:Y:S01]  /*0100*/  LDG.E.64 R4, desc[UR4][R12.64+0x400] ;  /* 0x000400040c047981 */ /* 0x000122000c1e1b00 */
[----:B------:R-:W-:-:S05]  /*0110*/  IMAD.WIDE.U32 R14, R2, 0x8, R6 ;  /* 0x00000008020e7825 */ /* 0x000fca00078e0006 */
[----:B------:R-:W5:Y:S04]  /*0120*/  LDG.E.64 R10, desc[UR4][R14.64] ;  /* 0x000000040e0a7981 */ /* 0x000f68000c1e1b00 */
[----:B------:R4:W4:Y:S01]  /*0130*/  LDG.E.64 R6, desc[UR4][R14.64+0x400] ;  /* 0x000400040e067981 */ /* 0x000922000c1e1b00 */
[----:B---3--:R-:W-:-:S04]  /*0140*/  IMAD.WIDE.U32 R8, R0, 0x2, R8 ;  /* 0x0000000200087825 */ /* 0x008fc800078e0008 */
[----:B------:R-:W-:Y:S01]  /*0150*/  IMAD.WIDE R8, R2, 0x8, R8 ;  /* 0x0000000802087825 */ /* 0x000fe200078e0208 */
[----:B--2---:R-:W-:-:S03]  /*0160*/  PRMT R16, R19, 0x7632, R16 ;  /* 0x0000763213107816 */ /* 0x004fc60000000010 */
[----:B------:R-:W-:Y:S01]  /*0170*/  IMAD.U32 R20, R19, 0x10000, RZ ;  /* 0x0001000013147824 */ /* 0x000fe200078e00ff */
[C---:B-----5:R-:W-:Y:S01]  /*0180*/  PRMT R17, R10.reuse, 0x7632, R17 ;  /* 0x000076320a117816 */ /* 0x060fe20000000011 */
[----:B------:R-:W-:Y:S01]  /*0190*/  IMAD.U32 R19, R10, 0x10000, RZ ;  /* 0x000100000a137824 */ /* 0x000fe200078e00ff */
[C---:B------:R-:W-:Y:S01]  /*01a0*/  PRMT R10, R11.reuse, 0x7632, R10 ;  /* 0x000076320b0a7816 */ /* 0x040fe2000000000a */
[----:B------:R-:W-:Y:S02]  /*01b0*/  IMAD.U32 R11, R11, 0x10000, RZ ;  /* 0x000100000b0b7824 */ /* 0x000fe400078e00ff */
[----:B------:R-:W-:Y:S02]  /*01c0*/  IMAD.U32 R16, R16, 0x10000, RZ ;  /* 0x0001000010107824 */ /* 0x000fe400078e00ff */
[----:B0-----:R-:W-:Y:S01]  /*01d0*/  IMAD.U32 R13, R10, 0x10000, RZ ;  /* 0x000100000a0d7824 */ /* 0x001fe200078e00ff */
[----:B------:R-:W-:Y:S01]  /*01e0*/  FMNMX.FTZ R10, R20, R11, PT ;  /* 0x0000000b140a7209 */ /* 0x000fe20003810000 */
[----:B----4-:R-:W-:Y:S01]  /*01f0*/  IMAD.U32 R15, R5, 0x10000, RZ ;  /* 0x00010000050f7824 */ /* 0x010fe200078e00ff */
[----:B------:R-:W-:-:S02]  /*0200*/  PRMT R0, R4, 0x7632, R0 ;  /* 0x0000763204007816 */ /* 0x000fc40000000000 */
[----:B------:R-:W-:Y:S01]  /*0210*/  FMNMX.FTZ R11, R16, R13, PT ;  /* 0x0000000d100b7209 */ /* 0x000fe20003810000 */
[----:B------:R-:W-:Y:S01]  /*0220*/  IMAD.U32 R13, R4, 0x10000, RZ ;  /* 0x00010000040d7824 */ /* 0x000fe200078e00ff */
[----:B------:R-:W-:Y:S02]  /*0230*/  PRMT R4, R5, 0x7632, R4 ;  /* 0x0000763205047816 */ /* 0x000fe40000000004 */
[----:B------:R-:W-:Y:S02]  /*0240*/  PRMT R5, R6, 0x7632, R5 ;  /* 0x0000763206057816 */ /* 0x000fe40000000005 */
[----:B------:R-:W-:Y:S02]  /*0250*/  PRMT R3, R18, 0x7632, R3 ;  /* 0x0000763212037816 */ /* 0x000fe40000000003 */
[----:B------:R-:W-:Y:S02]  /*0260*/  SHF.L.U32 R14, R6, 0x10, RZ ;  /* 0x00000010060e7819 */ /* 0x000fe400000006ff */
[----:B------:R-:W-:Y:S01]  /*0270*/  PRMT R6, R7, 0x7632, R6 ;  /* 0x0000763207067816 */ /* 0x000fe20000000006 */
[----:B------:R-:W-:Y:S01]  /*0280*/  IMAD.U32 R18, R18, 0x10000, RZ ;  /* 0x0001000012127824 */ /* 0x000fe200078e00ff */
[----:B------:R-:W-:Y:S01]  /*0290*/  SHF.L.U32 R12, R3, 0x10, RZ ;  /* 0x00000010030c7819 */ /* 0x000fe200000006ff */
[----:B------:R-:W-:-:S02]  /*02a0*/  IMAD.U32 R17, R17, 0x10000, RZ ;  /* 0x0001000011117824 */ /* 0x000fc400078e00ff */
[----:B------:R-:W-:Y:S01]  /*02b0*/  IMAD.U32 R16, R7, 0x10000, RZ ;  /* 0x0001000007107824 */ /* 0x000fe200078e00ff */
[----:B------:R-:W-:Y:S01]  /*02c0*/  SHF.L.U32 R7, R6, 0x10, RZ ;  /* 0x0000001006077819 */ /* 0x000fe200000006ff */
[----:B------:R-:W-:Y:S02]  /*02d0*/  IMAD.U32 R0, R0, 0x10000, RZ ;  /* 0x0001000000007824 */ /* 0x000fe400078e00ff */
[----:B------:R-:W-:Y:S02]  /*02e0*/  IMAD.U32 R4, R4, 0x10000, RZ ;  /* 0x0001000004047824 */ /* 0x000fe400078e00ff */
[----:B------:R-:W-:Y:S01]  /*02f0*/  IMAD.U32 R5, R5, 0x10000, RZ ;  /* 0x0001000005057824 */ /* 0x000fe200078e00ff */
[----:B------:R-:W-:Y:S02]  /*0300*/  FMNMX.FTZ R3, R18, R19, PT ;  /* 0x0000001312037209 */ /* 0x000fe40003810000 */
[----:B------:R-:W-:Y:S02]  /*0310*/  FMNMX.FTZ R12, R12, R17, PT ;  /* 0x000000110c0c7209 */ /* 0x000fe40003810000 */
[----:B------:R-:W-:-:S02]  /*0320*/  FMNMX.FTZ R13, R13, R14, PT ;  /* 0x0000000e0d0d7209 */ /* 0x000fc40003810000 */
[----:B------:R-:W-:Y:S02]  /*0330*/  FMNMX.FTZ R15, R15, R16, PT ;  /* 0x000000100f0f7209 */ /* 0x000fe40003810000 */
[----:B------:R-:W-:Y:S02]  /*0340*/  FMNMX.FTZ R0, R0, R5, PT ;  /* 0x0000000500007209 */ /* 0x000fe40003810000 */
[----:B------:R-:W-:Y:S02]  /*0350*/  FMNMX.FTZ R4, R4, R7, PT ;  /* 0x0000000704047209 */ /* 0x000fe40003810000 */
[----:B------:R-:W-:Y:S02]  /*0360*/  F2FP.BF16.F32.PACK_AB R2, R12, R3 ;  /* 0x000000030c02723e */ /* 0x000fe400000010ff */
[----:B------:R-:W-:Y:S02]  /*0370*/  F2FP.BF16.F32.PACK_AB R3, R11, R10 ;  /* 0x0000000a0b03723e */ /* 0x000fe400000010ff */
[----:B------:R-:W-:-:S02]  /*0380*/  F2FP.BF16.F32.PACK_AB R14, R0, R13 ;  /* 0x0000000d000e723e */ /* 0x000fc400000010ff */
[----:B------:R-:W-:Y:S01]  /*0390*/  F2FP.BF16.F32.PACK_AB R15, R4, R15 ;  /* 0x0000000f040f723e */ /* 0x000fe200000010ff */
[----:B------:R-:W-:Y:S04]  /*03a0*/  STG.E.64 desc[UR4][R8.64], R2 ;  /* 0x0000000208007986 */ /* 0x000fe8000c101b04 */
[----:B------:R-:W-:Y:S01]  /*03b0*/  STG.E.64 desc[UR4][R8.64+0x400], R14 ;  /* 0x0004000e08007986 */ /* 0x000fe2000c101b04 */
[----:B------:R-:W-:Y:S05]  /*03c0*/  EXIT ;  /* 0x000000000000794d */ /* 0x000fea0003800000 */
.L_x_1436:
        /* <DEDUP_REMOVED lines=157> */
.L_x_1439:
[----:B------:R-:W-:-:S13]  /*0da0*/  ISETP.GE.AND P0, PT, R3, R2, PT ;  /* 0x000000020300720c */ /* 0x000fda0003f06270 */
[----:B------:R-:W-:Y:S05]  /*0db0*/  @P0 BRA `(.L_x_1441) ;  /* 0x0000000000300947 */ /* 0x000fea0003800000 */
[----:B0-----:R-:W0:Y:S01]  /*0dc0*/  LDC.64 R4, c[0x0][0x218] ;  /* 0x00008600ff047b82 */ /* 0x001e220000000a00 */
[----:B------:R-:W-:Y:S01]  /*0dd0*/  IADD3 R11, R0, R3, RZ ;  /* 0x00000003000b7210 */ /* 0x000fe20007ffe0ff */
[----:B------:R-:W-:-:S04]  /*0de0*/  VIADD R3, R3, 0x80 ;  /* 0x0000008003037836 */ /* 0x000fc80000000000 */
[----:B0-----:R-:W-:-:S05]  /*0df0*/  IMAD.WIDE.U32 R4, R11, 0x2, R4 ;  /* 0x000000020b047825 */ /* 0x001fca00078e0004 */
[----:B------:R1:W-:Y:S02]  /*0e00*/  STG.E.U16 desc[UR4][R4.64], R6 ;  /* 0x0000000604007986 */ /* 0x0003e4000c101504 */
.L_x_1440:
[----:B------:R-:W-:-:S13]  /*0e10*/  ISETP.GE.AND P0, PT, R3, R2, PT ;  /* 0x000000020300720c */ /* 0x000fda0003f06270 */
[----:B------:R-:W-:Y:S05]  /*0e20*/  @P0 BRA `(.L_x_1442) ;  /* 0x0000000000340947 */ /* 0x000fea0003800000 */
[----:B01----:R-:W0:Y:S01]  /*0e30*/  LDC.64 R4, c[0x0][0x218] ;  /* 0x00008600ff047b82 */ /* 0x003e220000000a00 */
[----:B------:R-:W-:Y:S02]  /*0e40*/  IMAD.IADD R11, R0, 0x1, R3 ;  /* 0x00000001000b7824 */ /* 0x000fe400078e0203 */
[----:B------:R-:W-:Y:S02]  /*0e50*/  VIADD R3, R3, 0x80 ;  /* 0x0000008003037836 */ /* 0x000fe40000000000 */
[----:B0-----:R-:W-:-:S05]  /*0e60*/  IMAD.WIDE.U32 R4, R11, 0x2, R4 ;  /* 0x000000020b047825 */ /* 0x001fca00078e0004 */
[----:B------:R1:W-:Y:S02]  /*0e70*/  STG.E.U16 desc[UR4][R4.64], R7 ;  /* 0x0000000704007986 */ /* 0x0003e4000c101504 */
.L_x_1441:
        /* <DEDUP_REMOVED lines=8> */
.L_x_1442:
[----:B------:R-:W-:Y:S05]  /*0f00*/  BSYNC B1 ;  /* 0x0000000000017941 */ /* 0x000fea0003800000 */
.L_x_1438:
[----:B------:R-:W-:-:S13]  /*0f10*/  ISETP.GE.AND P0, PT, R3, R2, PT ;  /* 0x000000020300720c */ /* 0x000fda0003f06270 */
[----:B012---:R-:W0:Y:S01]  /*0f20*/  @!P0 LDC.64 R4, c[0x0][0x218] ;  /* 0x00008600ff048b82 */ /* 0x007e220000000a00 */
[----:B------:R-:W-:Y:S02]  /*0f30*/  @!P0 IMAD.IADD R7, R0, 0x1, R3 ;  /* 0x0000000100078824 */ /* 0x000fe400078e0203 */
[----:B------:R-:W-:Y:S02]  /*0f40*/  @!P0 VIADD R3, R3, 0x80 ;  /* 0x0000008003038836 */ /* 0x000fe40000000000 */
[----:B0-----:R-:W-:-:S05]  /*0f50*/  @!P0 IMAD.WIDE.U32 R4, R7, 0x2, R4 ;  /* 0x0000000207048825 */ /* 0x001fca00078e0004 */
[----:B------:R2:W-:Y:S02]  /*0f60*/  @!P0 STG.E.U16 desc[UR4][R4.64], R9 ;  /* 0x0000000904008986 */ /* 0x0005e4000c101504 */
.L_x_1443:
[----:B------:R-:W-:Y:S05]  /*0f70*/  BSYNC B0 ;  /* 0x0000000000007941 */ /* 0x000fea0003800000 */
.L_x_1437:
        /* <DEDUP_REMOVED lines=8> */
.L_x_1444:
        /* <DEDUP_REMOVED lines=16> */
.L_x_42115:


//--------------------- .text._ZN2at6native29vectorized_elementwise_kernelILi8ENS0_13BinaryFunctorIN3c108BFloat16ES4_S4_ZZZNS0_16fmin_kernel_cudaERNS_18TensorIteratorBaseEENKUlvE_clEvENKUlvE2_clEvEUlS4_S4_E_EESt5arrayIPcLm3EEEEviT0_T1_ --------------------------
	.section	.text._ZN2at6native29vectorized_elementwise_kernelILi8ENS0_13BinaryFunctorIN3c108BFloat16ES4_S4_ZZZNS0_16fmin_kernel_cudaERNS_18TensorIteratorBaseEENKUlvE_clEvENKUlvE2_clEvEUlS4_S4_E_EESt5arrayIPcLm3EEEEviT0_T1_,"ax",@progbits
	.align	128
        .global         _ZN2at6native29vectorized_elementwise_kernelILi8ENS0_13BinaryFunctorIN3c108BFloat16ES4_S4_ZZZNS0_16fmin_kernel_cudaERNS_18TensorIteratorBaseEENKUlvE_clEvENKUlvE2_clEvEUlS4_S4_E_EESt5arrayIPcLm3EEEEviT0_T1_
        .type           _ZN2at6native29vectorized_elementwise_kernelILi8ENS0_13BinaryFunctorIN3c108BFloat16ES4_S4_ZZZNS0_16fmin_kernel_cudaERNS_18TensorIteratorBaseEENKUlvE_clEvENKUlvE2_clEvEUlS4_S4_E_EESt5arrayIPcLm3EEEEviT0_T1_,@function
        .size           _ZN2at6native29vectorized_elementwise_kernelILi8ENS0_13BinaryFunctorIN3c108BFloat16ES4_S4_ZZZNS0_16fmin_kernel_cudaERNS_18TensorIteratorBaseEENKUlvE_clEvENKUlvE2_clEvEUlS4_S4_E_EESt5arrayIPcLm3EEEEviT0_T1_,(.L_x_42116 - _ZN2at6native29vectorized_elementwise_kernelILi8ENS0_13BinaryFunctorIN3c108BFloat16ES4_S4_ZZZNS0_16fmin_kernel_cudaERNS_18TensorIteratorBaseEENKUlvE_clEvENKUlvE2_clEvEUlS4_S4_E_EESt5arrayIPcLm3EEEEviT0_T1_)
        .other          _ZN2at6native29vectorized_elementwise_kernelILi8ENS0_13BinaryFunctorIN3c108BFloat16ES4_S4_ZZZNS0_16fmin_kernel_cudaERNS_18TensorIteratorBaseEENKUlvE_clEvENKUlvE2_clEvEUlS4_S4_E_EESt5arrayIPcLm3EEEEviT0_T1_,@"STO_CUDA_ENTRY STV_DEFAULT"
_ZN2at6native29vectorized_elementwise_kernelILi8ENS0_13BinaryFunctorIN3c108BFloat16ES4_S4_ZZZNS0_16fmin_kernel_cudaERNS_18TensorIteratorBaseEENKUlvE_clEvENKUlvE2_clEvEUlS4_S4_E_EESt5arrayIPcLm3EEEEviT0_T1_:
.text._ZN2at6native29vectorized_elementwise_kernelILi8ENS0_13BinaryFunctorIN3c108BFloat16ES4_S4_ZZZNS0_16fmin_kernel_cudaERNS_18TensorIteratorBaseEENKUlvE_clEvENKUlvE2_clEvEUlS4_S4_E_EESt5arrayIPcLm3EEEEviT0_T1_:
        /* <DEDUP_REMOVED lines=12> */
[----:B0-----:R-:W-:-:S04]  /*00c0*/  IMAD.WIDE.U32 R14, R12, 0x10, R2 ;  /* 0x000000100c0e7825 */ /* 0x001fc800078e0002 */
[----:B--2---:R-:W-:Y:S01]  /*00d0*/  IMAD.WIDE R2, R0, 0x2, R4 ;  /* 0x0000000200027825 */ /* 0x004fe200078e0204 */
[----:B------:R-:W2:Y:S03]  /*00e0*/  LDG.E.128 R8, desc[UR4][R14.64] ;  /* 0x000000040e087981 */ /* 0x000ea6000c1e1d00 */
[----:B------:R-:W-:Y:S02]  /*00f0*/  IMAD.WIDE.U32 R4, R12, 0x10, R2 ;  /* 0x000000100c047825 */ /* 0x000fe400078e0002 */
[----:B------:R-:W0:Y:S04]  /*0100*/  LDC.64 R2, c[0x0][0x218] ;  /* 0x00008600ff027b82 */ /* 0x000e280000000a00 */
[----:B------:R-:W3:Y:S01]  /*0110*/  LDG.E.128 R4, desc[UR4][R4.64] ;  /* 0x0000000404047981 */ /* 0x000ee2000c1e1d00 */
[----:B0-----:R-:W-:-:S04]  /*0120*/  IMAD.WIDE.U32 R2, R0, 0x2, R2 ;  /* 0x0000000200027825 */ /* 0x001fc800078e0002 */
[----:B------:R-:W-:Y:S01]  /*0130*/  IMAD.WIDE R2, R12, 0x10, R2 ;  /* 0x000000100c027825 */ /* 0x000fe200078e0202 */
[----:B--2---:R-:W-:-:S03]  /*0140*/  PRMT R13, R8, 0x7632, R13 ;  /* 0x00007632080d7816 */ /* 0x004fc6000000000d */
[----:B------:R-:W-:Y:S01]  /*0150*/  IMAD.U32 R16, R8, 0x10000, RZ ;  /* 0x0001000008107824 */ /* 0x000fe200078e00ff */
[C---:B------:R-:W-:Y:S01]  /*0160*/  PRMT R8, R9.reuse, 0x7632, R8 ;  /* 0x0000763209087816 */ /* 0x040fe20000000008 */
[----:B------:R-:W-:Y:S01]  /*0170*/  IMAD.U32 R17, R9, 0x10000, RZ ;  /* 0x0001000009117824 */ /* 0x000fe200078e00ff */
[C---:B------:R-:W-:Y:S01]  /*0180*/  PRMT R9, R10.reuse, 0x7632, R9 ;  /* 0x000076320a097816 */ /* 0x040fe20000000009 */
[----:B------:R-:W-:Y:S01]  /*0190*/  IMAD.U32 R19, R10, 0x10000, RZ ;  /* 0x000100000a137824 */ /* 0x000fe200078e00ff */
[C---:B------:R-:W-:Y:S01]  /*01a0*/  PRMT R10, R11.reuse, 0x7632, R10 ;  /* 0x000076320b0a7816 */ /* 0x040fe2000000000a */
[----:B------:R-:W-:Y:S02]  /*01b0*/  IMAD.U32 R21, R11, 0x10000, RZ ;  /* 0x000100000b157824 */ /* 0x000fe400078e00ff */
[----:B------:R-:W-:Y:S01]  /*01c0*/  IMAD.U32 R13, R13, 0x10000, RZ ;  /* 0x000100000d0d7824 */ /* 0x000fe200078e00ff */
[C---:B---3--:R-:W-:Y:S01]  /*01d0*/  SHF.L.U32 R15, R4.reuse, 0x10, RZ ;  /* 0x00000010040f7819 */ /* 0x048fe200000006ff */
[C---:B------:R-:W-:Y:S01]  /*01e0*/  IMAD.U32 R18, R5.reuse, 0x10000, RZ ;  /* 0x0001000005127824 */ /* 0x040fe200078e00ff */
[----:B------:R-:W-:Y:S01]  /*01f0*/  PRMT R11, R4, 0x7632, R11 ;  /* 0x00007632040b7816 */ /* 0x000fe2000000000b */
[C---:B------:R-:W-:Y:S01]  /*0200*/  IMAD.U32 R20, R6.reuse, 0x10000, RZ ;  /* 0x0001000006147824 */ /* 0x040fe200078e00ff */
[----:B------:R-:W-:Y:S01]  /*0210*/  PRMT R4, R5, 0x7632, R4 ;  /* 0x0000763205047816 */ /* 0x000fe20000000004 */
[----:B------:R-:W-:Y:S01]  /*0220*/  IMAD.U32 R22, R7, 0x10000, RZ ;  /* 0x0001000007167824 */ /* 0x000fe200078e00ff */
[----:B------:R-:W-:Y:S01]  /*0230*/  PRMT R5, R6, 0x7632, R5 ;  /* 0x0000763206057816 */ /* 0x000fe20000000005 */
[----:B------:R-:W-:Y:S01]  /*0240*/  IMAD.U32 R0, R11, 0x10000, RZ ;  /* 0x000100000b007824 */ /* 0x000fe200078e00ff */
[----:B------:R-:W-:Y:S01]  /*0250*/  FMNMX.FTZ R6, R16, R15, PT ;  /* 0x0000000f10067209 */ /* 0x000fe20003810000 */
[----:B------:R-:W-:Y:S01]  /*0260*/  IMAD.U32 R8, R8, 0x10000, RZ ;  /* 0x0001000008087824 */ /* 0x000fe200078e00ff */
[----:B------:R-:W-:Y:S01]  /*0270*/  PRMT R14, R7, 0x7632, R14 ;  /* 0x00007632070e7816 */ /* 0x000fe2000000000e */
[----:B------:R-:W-:Y:S01]  /*0280*/  IMAD.U32 R10, R10, 0x10000, RZ ;  /* 0x000100000a0a7824 */ /* 0x000fe200078e00ff */
[----:B------:R-:W-:-:S02]  /*0290*/  FMNMX.FTZ R15, R17, R18, PT ;  /* 0x00000012110f7209 */ /* 0x000fc40003810000 */
[----:B------:R-:W-:Y:S01]  /*02a0*/  SHF.L.U32 R17, R9, 0x10, RZ ;  /* 0x0000001009117819 */ /* 0x000fe200000006ff */
[----:B------:R-:W-:Y:S01]  /*02b0*/  IMAD.U32 R9, R4, 0x10000, RZ ;  /* 0x0001000004097824 */ /* 0x000fe200078e00ff */
[----:B------:R-:W-:Y:S01]  /*02c0*/  FMNMX.FTZ R13, R13, R0, PT ;  /* 0x000000000d0d7209 */ /* 0x000fe20003810000 */
[----:B------:R-:W-:Y:S01]  /*02d0*/  IMAD.U32 R4, R5, 0x10000, RZ ;  /* 0x0001000005047824 */ /* 0x000fe200078e00ff */
[----:B------:R-:W-:Y:S02]  /*02e0*/  SHF.L.U32 R5, R14, 0x10, RZ ;  /* 0x000000100e057819 */ /* 0x000fe400000006ff */
[----:B------:R-:W-:Y:S02]  /*02f0*/  FMNMX.FTZ R16, R19, R20, PT ;  /* 0x0000001413107209 */ /* 0x000fe40003810000 */
[----:B------:R-:W-:Y:S02]  /*0300*/  FMNMX.FTZ R7, R21, R22, PT ;  /* 0x0000001615077209 */ /* 0x000fe40003810000 */
[----:B------:R-:W-:-:S02]  /*0310*/  FMNMX.FTZ R8, R8, R9, PT ;  /* 0x0000000908087209 */ /* 0x000fc40003810000 */
[----:B------:R-:W-:Y:S02]  /*0320*/  FMNMX.FTZ R17, R17, R4, PT ;  /* 0x0000000411117209 */ /* 0x000fe40003810000 */
[----:B------:R-:W-:Y:S02]  /*0330*/  FMNMX.FTZ R10, R10, R5, PT ;  /* 0x000000050a0a7209 */ /* 0x000fe40003810000 */
[----:B------:R-:W-:Y:S02]  /*0340*/  F2FP.BF16.F32.PACK_AB R4, R13, R6 ;  /* 0x000000060d04723e */ /* 0x000fe400000010ff */
[----:B------:R-:W-:Y:S02]  /*0350*/  F2FP.BF16.F32.PACK_AB R5, R8, R15 ;  /* 0x0000000f0805723e */ /* 0x000fe400000010ff */
[----:B------:R-:W-:Y:S02]  /*0360*/  F2FP.BF16.F32.PACK_AB R6, R17, R16 ;  /* 0x000000101106723e */ /* 0x000fe400000010ff */
[----:B------:R-:W-:-:S05]  /*0370*/  F2FP.BF16.F32.PACK_AB R7, R10, R7 ;  /* 0x000000070a07723e */ /* 0x000fca00000010ff */
[----:B------:R-:W-:Y:S01]  /*0380*/  STG.E.128 desc[UR4][R2.64], R4 ;  /* 0x0000000402007986 */ /* 0x000fe2000c101d04 */
[----:B------:R-:W-:Y:S05]  /*0390*/  EXIT ;  /* 0x000000000000794d */ /* 0x000fea0003800000 */
.L_x_1445:
        /* <DEDUP_REMOVED lines=157> */
.L_x_1448:
[----:B------:R-:W-:-:S13]  /*0d70*/  ISETP.GE.AND P0, PT, R3, R2, PT ;  /* 0x000000020300720c */ /* 0x000fda0003f06270 */
[----:B------:R-:W-:Y:S05]  /*0d80*/  @P0 BRA `(.L_x_1450) ;  /* 0x0000000000300947 */ /* 0x000fea0003800000 */
[----:B0-----:R-:W0:Y:S01]  /*0d90*/  LDC.64 R4, c[0x0][0x218] ;  /* 0x00008600ff047b82 */ /* 0x001e220000000a00 */
[----:B------:R-:W-:Y:S01]  /*0da0*/  IADD3 R11, R0, R3, RZ ;  /* 0x00000003000b7210 */ /* 0x000fe20007ffe0ff */
[----:B------:R-:W-:-:S04]  /*0db0*/  VIADD R3, R3, 0x80 ;  /* 0x0000008003037836 */ /* 0x000fc80000000000 */
[----:B0-----:R-:W-:-:S05]  /*0dc0*/  IMAD.WIDE.U32 R4, R11, 0x2, R4 ;  /* 0x000000020b047825 */ /* 0x001fca00078e0004 */
[----:B------:R1:W-:Y:S02]  /*0dd0*/  STG.E.U16 desc[UR4][R4.64], R6 ;  /* 0x0000000604007986 */ /* 0x0003e4000c101504 */
.L_x_1449:
[----:B------:R-:W-:-:S13]  /*0de0*/  ISETP.GE.AND P0, PT, R3, R2, PT ;  /* 0x000000020300720c */ /* 0x000fda0003f06270 */
[----:B------:R-:W-:Y:S05]  /*0df0*/  @P0 BRA `(.L_x_1451) ;  /* 0x0000000000340947 */ /* 0x000fea0003800000 */
[----:B01----:R-:W0:Y:S01]  /*0e00*/  LDC.64 R4, c[0x0][0x218] ;  /* 0x00008600ff047b82 */ /* 0x003e220000000a00 */
[----:B------:R-:W-:Y:S02]  /*0e10*/  IMAD.IADD R11, R0, 0x1, R3 ;  /* 0x00000001000b7824 */ /* 0x000fe400078e0203 */
[----:B------:R-:W-:Y:S02]  /*0e20*/  VIADD R3, R3, 0x80 ;  /* 0x0000008003037836 */ /* 0x000fe40000000000 */
[----:B0-----:R-:W-:-:S05]  /*0e30*/  IMAD.WIDE.U32 R4, R11, 0x2, R4 ;  /* 0x000000020b047825 */ /* 0x001fca00078e0004 */
[----:B------:R1:W-:Y:S02]  /*0e40*/  STG.E.U16 desc[UR4][R4.64], R7 ;  /* 0x0000000704007986 */ /* 0x0003e4000c101504 */
.L_x_1450:
        /* <DEDUP_REMOVED lines=8> */
.L_x_1451:
[----:B------:R-:W-:Y:S05]  /*0ed0*/  BSYNC B1 ;  /* 0x0000000000017941 */ /* 0x000fea0003800000 */
.L_x_1447:
[----:B------:R-:W-:-:S13]  /*0ee0*/  ISETP.GE.AND P0, PT, R3, R2, PT ;  /* 0x000000020300720c */ /* 0x000fda0003f06270 */
[----:B012---:R-:W0:Y:S01]  /*0ef0*/  @!P0 LDC.64 R4, c[0x0][0x218] ;  /* 0x00008600ff048b82 */ /* 0x007e220000000a00 */
[----:B------:R-:W-:Y:S02]  /*0f00*/  @!P0 IMAD.IADD R7, R0, 0x1, R3 ;  /* 0x0000000100078824 */ /* 0x000fe400078e0203 */
[----:B------:R-:W-:Y:S02]  /*0f10*/  @!P0 VIADD R3, R3, 0x80 ;  /* 0x0000008003038836 */ /* 0x000fe40000000000 */
[----:B0-----:R-:W-:-:S05]  /*0f20*/  @!P0 IMAD.WIDE.U32 R4, R7, 0x2, R4 ;  /* 0x0000000207048825 */ /* 0x001fca00078e0004 */
[----:B------:R2:W-:Y:S02]  /*0f30*/  @!P0 STG.E.U16 desc[UR4][R4.64], R9 ;  /* 0x0000000904008986 */ /* 0x0005e4000c101504 */
.L_x_1452:
[----:B------:R-:W-:Y:S05]  /*0f40*/  BSYNC B0 ;  /* 0x0000000000007941 */ /* 0x000fea0003800000 */
.L_x_1446:
        /* <DEDUP_REMOVED lines=8> */
.L_x_1453:
        /* <DEDUP_REMOVED lines=11> */
.L_x_42116:


//--------------------- .text._ZN2at6native18elementwise_kernelILi128ELi4EZNS0_15gpu_kernel_implINS0_13AUnaryFunctorIN3c104HalfES5_S5_ZZZNS0_16fmin_kernel_cudaERNS_18TensorIteratorBaseEENKUlvE_clEvENKUlvE1_clEvEUlS5_S5_E_EEEEvS7_RKT_EUliE_EEviT1_ --------------------------
	.section	.text._ZN2at6native18elementwise_kernelILi128ELi4EZNS0_15gpu_kernel_implINS0_13AUnaryFunctorIN3c104HalfES5_S5_ZZZNS0_16fmin_kernel_cudaERNS_18TensorIteratorBaseEENKUlvE_clEvENKUlvE1_clEvEUlS5_S5_E_EEEEvS7_RKT_EUliE_EEviT1_,"ax",@progbits
	.align	128
        .global         _ZN2at6native18elementwise_kernelILi128ELi4EZNS0_15gpu_kernel_implINS0_13AUnaryFunctorIN3c104HalfES5_S5_ZZZNS0_16fmin_kernel_cudaERNS_18TensorIteratorBaseEENKUlvE_clEvENKUlvE1_clEvEUlS5_S5_E_EEEEvS7_RKT_EUliE_EEviT1_
        .type           _ZN2at6native18elementwise_kernelILi128ELi4EZNS0_15gpu_kernel_implINS0_13AUnaryFunctorIN3c104HalfES5_S5_ZZZNS0_16fmin_kernel_cudaERNS_18TensorIteratorBaseEENKUlvE_clEvENKUlvE1_clEvEUlS5_S5_E_EEEEvS7_RKT_EUliE_EEviT1_,@function
        .size           _ZN2at6native18elementwise_kernelILi128ELi4EZNS0_15gpu_kernel_implINS0_13AUnaryFunctorIN3c104HalfES5_S5_ZZZNS0_16fmin_kernel_cudaERNS_18TensorIteratorBaseEENKUlvE_clEvENKUlvE1_clEvEUlS5_S5_E_EEEEvS7_RKT_EUliE_EEviT1_,(.L_x_42117 - _ZN2at6native18elementwise_kernelILi128ELi4EZNS0_15gpu_kernel_implINS0_13AUnaryFunctorIN3c104HalfES5_S5_ZZZNS0_16fmin_kernel_cudaERNS_18TensorIteratorBaseEENKUlvE_clEvENKUlvE1_clEvEUlS5_S5_E_EEEEvS7_RKT_EUliE_EEviT1_)
        .other          _ZN2at6native18elementwise_kernelILi128ELi4EZNS0_15gpu_kernel_implINS0_13AUnaryFunctorIN3c104HalfES5_S5_ZZZNS0_16fmin_kernel_cudaERNS_18TensorIteratorBaseEENKUlvE_clEvENKUlvE1_clEvEUlS5_S5_E_EEEEvS7_RKT_EUliE_EEviT1_,@"STO_CUDA_ENTRY STV_DEFAULT"
_ZN2at6native18elementwise_kernelILi128ELi4EZNS0_15gpu_kernel_implINS0_13AUnaryFunctorIN3c104HalfES5_S5_ZZZNS0_16fmin_kernel_cudaERNS_18TensorIteratorBaseEENKUlvE_clEvENKUlvE1_clEvEUlS5_S5_E_EEEEvS7_RKT_EUliE_EEviT1_:
.text._ZN2at6native18elementwise_kernelILi128ELi4EZNS0_15gpu_kernel_implINS0_13AUnaryFunctorIN3c104HalfES5_S5_ZZZNS0_16fmin_kernel_cudaERNS_18TensorIteratorBaseEENKUlvE_clEvENKUlvE1_clEvEUlS5_S5_E_EEEEvS7_RKT_EUliE_EEviT1_:
        /* <DEDUP_REMOVED lines=314> */
.L_x_1456:
        /* <DEDUP_REMOVED lines=20> */
[----:B0-----:R-:W-:Y:S01]  /*14e0*/  F2FP.F16.F32.PACK_AB R0, RZ, R0 ;  /* 0x00000000ff00723e */ /* 0x001fe200000000ff */
[----:B------:R-:W-:Y:S06]  /*14f0*/  BRA `(.L_x_1462) ;  /* 0x0000000c00987947 */ /* 0x000fec0003800000 */
.L_x_1460:
[----:B------:R-:W2:Y:S02]  /*1500*/  LDG.E.U8 R2, desc[UR36][R2.64] ;  /* 0x0000002402027981 */ /* 0x000ea4000c1e1100 */
[----:B--2---:R-:W-:-:S04]  /*1510*/  I2FP.F32.U32 R0, R2 ;  /* 0x0000000200007245 */ /* 0x004fc80000201000 */
[----:B------:R-:W-:Y:S01]  /*1520*/  F2FP.F16.F32.PACK_AB R0, RZ, R0 ;  /* 0x00000000ff00723e */ /* 0x000fe200000000ff */
[----:B------:R-:W-:Y:S06]  /*1530*/  BRA `(.L_x_1462) ;  /* 0x0000000c00887947 */ /* 0x000fec0003800000 */
.L_x_1459:
        /* <DEDUP_REMOVED lines=8> */
[----:B0-----:R-:W-:Y:S01]  /*15c0*/  F2FP.F16.F32.PACK_AB R0, RZ, R0 ;  /* 0x00000000ff00723e */ /* 0x001fe200000000ff */
[----:B------:R-:W-:Y:S06]  /*15d0*/  BRA `(.L_x_1462) ;  /* 0x0000000c00607947 */ /* 0x000fec0003800000 */
.L_x_1464:
[----:B------:R-:W2:Y:S02]  /*15e0*/  LDG.E R2, desc[UR36][R2.64] ;  /* 0x0000002402027981 */ /* 0x000ea4000c1e1900 */
[----:B--2---:R-:W-:-:S04]  /*15f0*/  I2FP.F32.S32 R0, R2 ;  /* 0x0000000200007245 */ /* 0x004fc80000201400 */
[----:B------:R-:W-:Y:S01]  /*1600*/  F2FP.F16.F32.PACK_AB R0, RZ, R0 ;  /* 0x00000000ff00723e */ /* 0x000fe200000000ff */
[----:B------:R-:W-:Y:S06]  /*1610*/  BRA `(.L_x_1462) ;  /* 0x0000000c00507947 */ /* 0x000fec0003800000 */
.L_x_1463:
[----:B------:R-:W2:Y:S02]  /*1620*/  LDG.E.U16 R2, desc[UR36][R2.64] ;  /* 0x0000002402027981 */ /* 0x000ea4000c1e1500 */
[----:B--2---:R-:W0:Y:S02]  /*1630*/  I2F.S16 R0, R2 ;  /* 0x0000000200007306 */ /* 0x004e240000101400 */
[----:B0-----:R-:W-:Y:S01]  /*1640*/  F2FP.F16.F32.PACK_AB R0, RZ, R0 ;  /* 0x00000000ff00723e */ /* 0x001fe200000000ff */
[----:B------:R-:W-:Y:S06]  /*1650*/  BRA `(.L_x_1462) ;  /* 0x0000000c00407947 */ /* 0x000fec0003800000 */
.L_x_1458:
[----:B------:R-:W-:-:S13]  /*1660*/  ISETP.GT.AND P0, PT, R4, 0x6, PT ;  /* 0x000000060400780c */ /* 0x000fda0003f04270 */
[----:B------:R-:W-:Y:S05]  /*1670*/  @P0 BRA `(.L_x_1465) ;  /* 0x0000000000240947 */ /* 0x000fea0003800000 */
[----:B------:R-:W-:-:S13]  /*1680*/  ISETP.NE.AND P0, PT, R4, 0x5, PT ;  /* 0x000000050400780c */ /* 0x000fda0003f05270 */
[----:B------:R-:W-:Y:S05]  /*1690*/  @!P0 BRA `(.L_x_1466) ;  /* 0x0000000000148947 */ /* 0x000fea0003800000 */
[----:B------:R-:W-:-:S13]  /*16a0*/  ISETP.NE.AND P0, PT, R4, 0x6, PT ;  /* 0x000000060400780c */ /* 0x000fda0003f05270 */
[----:B------:R-:W-:Y:S05]  /*16b0*/  @P0 BRA `(.L_x_1461) ;  /* 0x0000000800c40947 */ /* 0x000fea0003800000 */
[----:B------:R-:W2:Y:S02]  /*16c0*/  LDG.E R2, desc[UR36][R2.64] ;  /* 0x0000002402027981 */ /* 0x000ea4000c1e1900 */
[----:B--2---:R-:W-:Y:S01]  /*16d0*/  F2FP.F16.F32.PACK_AB R0, RZ, R2 ;  /* 0x00000002ff00723e */ /* 0x004fe200000000ff */
[----:B------:R-:W-:Y:S06]  /*16e0*/  BRA `(.L_x_1462) ;  /* 0x0000000c001c7947 */ /* 0x000fec0003800000 */
.L_x_1466:
[----:B------:R0:W5:Y:S01]  /*16f0*/  LDG.E.U16 R0, desc[UR36][R2.64] ;  /* 0x0000002402007981 */ /* 0x000162000c1e1500 */
[----:B------:R-:W-:Y:S05]  /*1700*/  BRA `(.L_x_1462) ;  /* 0x0000000c00147947 */ /* 0x000fea0003800000 */
.L_x_1465:
[----:B------:R-:W-:-:S13]  /*1710*/  ISETP.NE.AND P0, PT, R4, 0x7, PT ;  /* 0x000000070400780c */ /* 0x000fda0003f05270 */
[----:B------:R-:W-:Y:S05]  /*1720*/  @!P0 BRA `(.L_x_1467) ;  /* 0x0000000000248947 */ /* 0x000fea0003800000 */
[----:B------:R-:W-:-:S13]  /*1730*/  ISETP.NE.AND P0, PT, R4, 0x8, PT ;  /* 0x000000080400780c */ /* 0x000fda0003f05270 */
[----:B------:R-:W-:Y:S05]  /*1740*/  @!P0 BRA `(.L_x_1468) ;  /* 0x0000000000148947 */ /* 0x000fea0003800000 */
[----:B------:R-:W-:-:S13]  /*1750*/  ISETP.NE.AND P0, PT, R4, 0x9, PT ;  /* 0x000000090400780c */ /* 0x000fda0003f05270 */
[----:B------:R-:W-:Y:S05]  /*1760*/  @P0 BRA `(.L_x_1461) ;  /* 0x0000000800980947 */ /* 0x000fea0003800000 */
[----:B------:R-:W2:Y:S02]  /*1770*/  LDG.E R2, desc[UR36][R2.64] ;  /* 0x0000002402027981 */ /* 0x000ea4000c1e1900 */
[----:B--2---:R-:W-:Y:S01]  /*1780*/  F2FP.F16.F32.PACK_AB R0, RZ, R2 ;  /* 0x00000002ff00723e */ /* 0x004fe200000000ff */
[----:B------:R-:W-:Y:S06]  /*1790*/  BRA `(.L_x_1462) ;  /* 0x0000000800f07947 */ /* 0x000fec0003800000 */
.L_x_1468:
[----:B------:R1:W5:Y:S01]  /*17a0*/  LDG.E.U16 R0, desc[UR36][R2.64] ;  /* 0x0000002402007981 */ /* 0x000362000c1e1500 */
[----:B------:R-:W-:Y:S05]  /*17b0*/  BRA `(.L_x_1462) ;  /* 0x0000000800e87947 */ /* 0x000fea0003800000 */
.L_x_1467:
[----:B------:R-:W2:Y:S01]  /*17c0*/  LDG.E.64 R2, desc[UR36][R2.64] ;  /* 0x0000002402027981 */ /* 0x000ea2000c1e1b00 */
[----:B------:R-:W-:Y:S01]  /*17d0*/  UMOV UR4, 0xf0000000 ;  /* 0xf000000000047882 */ /* 0x000fe20000000000 */
[----:B------:R-:W-:Y:S01]  /*17e0*/  UMOV UR5, 0x380fffff ;  /* 0x380fffff00057882 */ /* 0x000fe20000000000 */
[----:B--2---:R-:W0:Y:S01]  /*17f0*/  F2F.F32.F64 R0, R2 ;  /* 0x0000000200007310 */ /* 0x004e220000301000 */
[----:B------:R-:W-:-:S14]  /*1800*/  DSETP.GEU.AND P0, PT, |R2|, UR4, PT ;  /* 0x0000000402007e2a */ /* 0x000fdc000bf0e200 */
[----:B0-----:R-:W-:-:S05]  /*1810*/  @!P0 FMUL R0, R0, 1.175494350822287508e-38 ;  /* 0x0080000000008820 */ /* 0x001fca0000400000 */
[----:B------:R-:W-:Y:S01]  /*1820*/  F2FP.F16.F32.PACK_AB R0, RZ, R0 ;  /* 0x00000000ff00723e */ /* 0x000fe200000000ff */
[----:B------:R-:W-:Y:S06]  /*1830*/  BRA `(.L_x_1462) ;  /* 0x0000000800c87947 */ /* 0x000fec0003800000 */
.L_x_1457:
        /* <DEDUP_REMOVED lines=11> */
[----:B------:R-:W-:Y:S01]  /*18f0*/  F2FP.F16.F32.PACK_AB R0, RZ, R0 ;  /* 0x00000000ff00723e */ /* 0x000fe200000000ff */
[----:B------:R-:W-:Y:S06]  /*1900*/  BRA `(.L_x_1462) ;  /* 0x0000000800947947 */ /* 0x000fec0003800000 */
.L_x_1471:
        /* <DEDUP_REMOVED lines=8> */
.L_x_1470:
        /* <DEDUP_REMOVED lines=25> */
[----:B------:R-:W-:-:S04]  /*1b20*/  F2FP.F16.F32.PACK_AB R5, RZ, R5 ;  /* 0x00000005ff05723e */ /* 0x000fc800000000ff */
[----:B------:R-:W-:Y:S01]  /*1b30*/  PRMT R0, R5, 0x7610, R0 ;  /* 0x0000761005007816 */ /* 0x000fe20000000000 */
[----:B------:R-:W-:Y:S06]  /*1b40*/  BRA `(.L_x_1462) ;  /* 0x0000000800047947 */ /* 0x000fec0003800000 */
.L_x_1473:
        /* <DEDUP_REMOVED lines=12> */
[----:B------:R-:W-:-:S04]  /*1c10*/  F2FP.F16.F32.PACK_AB R4, RZ, R4 ;  /* 0x00000004ff04723e */ /* 0x000fc800000000ff */
[----:B------:R-:W-:Y:S01]  /*1c20*/  PRMT R0, R4, 0x7610, R0 ;  /* 0x0000761004007816 */ /* 0x000fe20000000000 */
[----:B------:R-:W-:Y:S06]  /*1c30*/  BRA `(.L_x_1462) ;  /* 0x0000000400c87947 */ /* 0x000fec0003800000 */
.L_x_1472:
[----:B------:R-:W2:Y:S02]  /*1c40*/  LDG.E.U16 R0, desc[UR36][R2.64] ;  /* 0x0000002402007981 */ /* 0x000ea4000c1e1500 */
[----:B--2---:R-:W-:-:S05]  /*1c50*/  IMAD.U32 R0, R0, 0x10000, RZ ;  /* 0x0001000000007824 */ /* 0x004fca00078e00ff */
[----:B------:R-:W-:Y:S01]  /*1c60*/  F2FP.F16.F32.PACK_AB R0, RZ, R0 ;  /* 0x00000000ff00723e */ /* 0x000fe200000000ff */
[----:B------:R-:W-:Y:S06]  /*1c70*/  BRA `(.L_x_1462) ;  /* 0x0000000400b87947 */ /* 0x000fec0003800000 */
.L_x_1469:
        /* <DEDUP_REMOVED lines=10> */
[----:B------:R-:W-:Y:S01]  /*1d20*/  F2FP.F16.F32.PACK_AB R0, RZ, R0 ;  /* 0x00000000ff00723e */ /* 0x000fe200000000ff */
[----:B------:R-:W-:Y:S06]  /*1d30*/  BRA `(.L_x_1462) ;  /* 0x0000000400887947 */ /* 0x000fec0003800000 */
.L_x_1476:
        /* <DEDUP_REMOVED lines=21> */
.L_x_1480:
[----:B------:R-:W-:Y:S05]  /*1e90*/  BSYNC B1 ;  /* 0x0000000000017941 */ /* 0x000fea0003800000 */
.L_x_1479:
[----:B------:R-:W-:Y:S01]  /*1ea0*/  LEA R3, R0, 0x3b800000, 0x17 ;  /* 0x3b80000000037811 */ /* 0x000fe200078eb8ff */
[----:B------:R-:W-:-:S05]  /*1eb0*/  IMAD.SHL.U32 R0, R2, 0x100000, RZ ;  /* 0x0010000002007824 */ /* 0x000fca00078e00ff */
[----:B------:R-:W-:-:S07]  /*1ec0*/  LOP3.LUT R0, R3, R0, R4, 0xfe, !PT ;  /* 0x0000000003007212 */ /* 0x000fce00078efe04 */
.L_x_1478:
[----:B------:R-:W-:Y:S05]  /*1ed0*/  BSYNC B0 ;  /* 0x0000000000007941 */ /* 0x000fea0003800000 */
.L_x_1477:
[----:B------:R-:W-:Y:S01]  /*1ee0*/  F2FP.F16.F32.PACK_AB R0, RZ, R0 ;  /* 0x00000000ff00723e */ /* 0x000fe200000000ff */
[----:B------:R-:W-:Y:S06]  /*1ef0*/  BRA `(.L_x_1462) ;  /* 0x0000000400187947 */ /* 0x000fec0003800000 */
.L_x_1475:
        /* <DEDUP_REMOVED lines=21> */
.L_x_1484:
[----:B------:R-:W-:Y:S05]  /*2050*/  BSYNC B1 ;  /* 0x0000000000017941 */ /* 0x000fea0003800000 */
.L_x_1483:
[----:B------:R-:W-:Y:S01]  /*2060*/  LEA R3, R0, 0x37800000, 0x17 ;  /* 0x3780000000037811 */ /* 0x000fe200078eb8ff */
[----:B------:R-:W-:-:S05]  /*2070*/  IMAD.SHL.U32 R0, R2, 0x200000, RZ ;  /* 0x0020000002007824 */ /* 0x000fca00078e00ff */
[----:B------:R-:W-:-:S07]  /*2080*/  LOP3.LUT R0, R3, R0, R4, 0xfe, !PT ;  /* 0x0000000003007212 */ /* 0x000fce00078efe04 */
.L_x_1482:
[----:B------:R-:W-:Y:S05]  /*2090*/  BSYNC B0 ;  /* 0x0000000000007941 */ /* 0x000fea0003800000 */
.L_x_1481:
[----:B------:R-:W-:Y:S01]  /*20a0*/  F2FP.F16.F32.PACK_AB R0, RZ, R0 ;  /* 0x00000000ff00723e */ /* 0x000fe200000000ff */
[----:B------:R-:W-:Y:S06]  /*20b0*/  BRA `(.L_x_1462) ;  /* 0x0000000000a87947 */ /* 0x000fec0003800000 */
.L_x_1474:
        /* <DEDUP_REMOVED lines=14> */
.L_x_1488:
[----:B------:R-:W-:Y:S05]  /*21a0*/  BSYNC B0 ;  /* 0x0000000000007941 */ /* 0x000fea0003800000 */
.L_x_1487:
[----:B------:R-:W-:Y:S01]  /*21b0*/  F2FP.F16.F32.PACK_AB R0, RZ, R0 ;  /* 0x00000000ff00723e */ /* 0x000fe200000000ff */
[----:B------:R-:W-:Y:S06]  /*21c0*/  BRA `(.L_x_1462) ;  /* 0x0000000000647947 */ /* 0x000fec0003800000 */
.L_x_1461:
        /* <DEDUP_REMOVED lines=16> */
.L_x_1489:
[----:B------:R-:W-:Y:S01]  /*22d0*/  PRMT R0, RZ, 0x7610, R0 ;  /* 0x00007610ff007816 */ /* 0x000fe20000000000 */
[----:B------:R-:W-:Y:S06]  /*22e0*/  BRA `(.L_x_1462) ;  /* 0x00000000001c7947 */ /* 0x000fec0003800000 */
.L_x_1486:
[----:B------:R-:W2:Y:S02]  /*22f0*/  LDG.E.64 R2, desc[UR36][R2.64] ;  /* 0x0000002402027981 */ /* 0x000ea4000c1e1b00 */
[----:B--2---:R-:W0:Y:S02]  /*2300*/  I2F.U64 R0, R2 ;  /* 0x0000000200007312 */ /* 0x004e240000301000 */
[----:B0-----:R-:W-:Y:S01]  /*2310*/  F2FP.F16.F32.PACK_AB R0, RZ, R0 ;  /* 0x00000000ff00723e */ /* 0x001fe200000000ff */
[----:B------:R-:W-:Y:S06]  /*2320*/  BRA `(.L_x_1462) ;  /* 0x00000000000c7947 */ /* 0x000fec0003800000 */
.L_x_1485:
[----:B------:R-:W2:Y:S02]  /*2330*/  LDG.E R2, desc[UR36][R2.64] ;  /* 0x0000002402027981 */ /* 0x000ea4000c1e1900 */
[----:B--2---:R-:W-:-:S04]  /*2340*/  I2FP.F32.U32 R0, R2 ;  /* 0x0000000200007245 */ /* 0x004fc80000201000 */
[----:B------:R-:W-:-:S07]  /*2350*/  F2FP.F16.F32.PACK_AB R0, RZ, R0 ;  /* 0x00000000ff00723e */ /* 0x000fce00000000ff */
.L_x_1462:
[----:B------:R-:W2:Y:S01]  /*2360*/  LDC.U8 R5, c[0x0][0x424] ;  /* 0x00010900ff057b82 */ /* 0x000ea20000000000 */
[----:B01---5:R-:W-:-:S07]  /*2370*/  HADD2.F32 R3, -RZ, R0.H0_H0 ;  /* 0x20000000ff037230 */ /* 0x023fce0000004100 */
[----:B------:R-:W0:Y:S01]  /*2380*/  LDC.U16 R4, c[0x0][0x422] ;  /* 0x00010880ff047b82 */ /* 0x000e220000000400 */
[----:B--2---:R-:W-:-:S04]  /*2390*/  PRMT R2, R5, 0x9910, RZ ;  /* 0x0000991005027816 */ /* 0x004fc800000000ff */
[----:B------:R-:W-:Y:S01]  /*23a0*/  ISETP.GT.AND P0, PT, R2, 0x9, PT ;  /* 0x000000090200780c */ /* 0x000fe20003f04270 */
[----:B0-----:R-:W-:-:S05]  /*23b0*/  HADD2.F32 R0, -RZ, R4.H0_H0 ;  /* 0x20000004ff007230 */ /* 0x001fca0000004100 */
[----:B------:R-:W-:-:S04]  /*23c0*/  FMNMX.FTZ R0, R0, R3, PT ;  /* 0x0000000300007209 */ /* 0x000fc80003810000 */
[----:B------:R-:W-:-:S03]  /*23d0*/  F2FP.F16.F32.PACK_AB R0, RZ, R0 ;  /* 0x00000000ff00723e */ /* 0x000fc600000000ff */
        /* <DEDUP_REMOVED lines=9> */
[----:B------:R-:W-:-:S04]  /*2470*/  HADD2.F32 R0, -RZ, R0.H0_H0 ;  /* 0x20000000ff007230 */ /* 0x000fc80000004100 */
[----:B------:R-:W0:Y:S02]  /*2480*/  F2I.FTZ.TRUNC.NTZ R3, R0 ;  /* 0x0000000000037305 */ /* 0x000e24000021f100 */
[----:B0-----:R4:W-:Y:S01]  /*2490*/  STG.E.U8 desc[UR36][R16.64], R3 ;  /* 0x0000000310007986 */ /* 0x0019e2000c101124 */
[----:B------:R-:W-:Y:S05]  /*24a0*/  BRA `(.L_x_1495) ;  /* 0x0000000c00947947 */ /* 0x000fea0003800000 */
.L_x_1493:
[----:B------:R-:W-:-:S06]  /*24b0*/  HADD2.F32 R3, -RZ, R0.H0_H0 ;  /* 0x20000000ff037230 */ /* 0x000fcc0000004100 */
[----:B------:R-:W0:Y:S02]  /*24c0*/  F2I.S64.TRUNC R2, R3 ;  /* 0x0000000300027311 */ /* 0x000e24000020d900 */
[----:B0-----:R3:W-:Y:S01]  /*24d0*/  STG.E.U8 desc[UR36][R16.64], R2 ;  /* 0x0000000210007986 */ /* 0x0017e2000c101124 */
[----:B------:R-:W-:Y:S05]  /*24e0*/  BRA `(.L_x_1495) ;  /* 0x0000000c00847947 */ /* 0x000fea0003800000 */
.L_x_1492:
[----:B------:R-:W-:-:S13]  /*24f0*/  ISETP.NE.AND P0, PT, R2, 0x2, PT ;  /* 0x000000020200780c */ /* 0x000fda0003f05270 */
[----:B------:R-:W-:Y:S05]  /*2500*/  @!P0 BRA `(.L_x_1496) ;  /* 0x0000000000308947 */ /* 0x000fea0003800000 */
[----:B------:R-:W-:-:S13]  /*2510*/  ISETP.NE.AND P0, PT, R2, 0x3, PT ;  /* 0x000000030200780c */ /* 0x000fda0003f05270 */
[----:B------:R-:W-:Y:S05]  /*2520*/  @!P0 BRA `(.L_x_1497) ;  /* 0x0000000000188947 */ /* 0x000fea0003800000 */
[----:B------:R-:W-:-:S13]  /*2530*/  ISETP.NE.AND P0, PT, R2, 0x4, PT ;  /* 0x000000040200780c */ /* 0x000fda0003f05270 */
[----:B------:R-:W-:Y:S05]  /*2540*/  @P0 BRA `(.L_x_1494) ;  /* 0x0000000c000c0947 */ /* 0x000fea0003800000 */
[----:B------:R-:W-:-:S06]  /*2550*/  HADD2.F32 R2, -RZ, R0.H0_H0 ;  /* 0x20000000ff027230 */ /* 0x000fcc0000004100 */
[----:B------:R-:W0:Y:S02]  /*2560*/  F2I.S64.TRUNC R2, R2 ;  /* 0x0000000200027311 */ /* 0x000e24000020d900 */
[----:B0-----:R0:W-:Y:S01]  /*2570*/  STG.E.64 desc[UR36][R16.64], R2 ;  /* 0x0000000210007986 */ /* 0x0011e2000c101b24 */
[----:B------:R-:W-:Y:S05]  /*2580*/  BRA `(.L_x_1495) ;  /* 0x0000000c005c7947 */ /* 0x000fea0003800000 */
.L_x_1497:
[----:B------:R-:W-:-:S04]  /*2590*/  HADD2.F32 R0, -RZ, R0.H0_H0 ;  /* 0x20000000ff007230 */ /* 0x000fc80000004100 */
[----:B------:R-:W0:Y:S02]  /*25a0*/  F2I.FTZ.TRUNC.NTZ R3, R0 ;  /* 0x0000000000037305 */ /* 0x000e24000021f100 */
[----:B0-----:R1:W-:Y:S01]  /*25b0*/  STG.E desc[UR36][R16.64], R3 ;  /* 0x0000000310007986 */ /* 0x0013e2000c101924 */
[----:B------:R-:W-:Y:S05]  /*25c0*/  BRA `(.L_x_1495) ;  /* 0x0000000c004c7947 */ /* 0x000fea0003800000 */
.L_x_1496:
[----:B------:R-:W-:-:S04]  /*25d0*/  HADD2.F32 R0, -RZ, R0.H0_H0 ;  /* 0x20000000ff007230 */ /* 0x000fc80000004100 */
[----:B------:R-:W0:Y:S02]  /*25e0*/  F2I.FTZ.TRUNC.NTZ R3, R0 ;  /* 0x0000000000037305 */ /* 0x000e24000021f100 */
[----:B0-----:R2:W-:Y:S01]  /*25f0*/  STG.E.U16 desc[UR36][R16.64], R3 ;  /* 0x0000000310007986 */ /* 0x0015e2000c101524 */
[----:B------:R-:W-:Y:S05]  /*2600*/  BRA `(.L_x_1495) ;  /* 0x0000000c003c7947 */ /* 0x000fea0003800000 */
.L_x_1491:
[----:B------:R-:W-:-:S13]  /*2610*/  ISETP.GT.AND P0, PT, R2, 0x6, PT ;  /* 0x000000060200780c */ /* 0x000fda0003f04270 */
[----:B------:R-:W-:Y:S05]  /*2620*/  @P0 BRA `(.L_x_1498) ;  /* 0x0000000000240947 */ /* 0x000fea0003800000 */
[----:B------:R-:W-:-:S13]  /*2630*/  ISETP.NE.AND P0, PT, R2, 0x5, PT ;  /* 0x000000050200780c */ /* 0x000fda0003f05270 */
[----:B------:R-:W-:Y:S05]  /*2640*/  @!P0 BRA `(.L_x_1499) ;  /* 0x0000000000148947 */ /* 0x000fea0003800000 */
[----:B------:R-:W-:-:S13]  /*2650*/  ISETP.NE.AND P0, PT, R2, 0x6, PT ;  /* 0x000000060200780c */ /* 0x000fda0003f05270 */
[----:B------:R-:W-:Y:S05]  /*2660*/  @P0 BRA `(.L_x_1494) ;  /* 0x0000000800c40947 */ /* 0x000fea0003800000 */
[----:B------:R-:W-:-:S05]  /*2670*/  HADD2.F32 R3, -RZ, R0.H0_H0 ;  /* 0x20000000ff037230 */ /* 0x000fca0000004100 */
[----:B------:R0:W-:Y:S01]  /*2680*/  STG.E desc[UR36][R16.64], R3 ;  /* 0x0000000310007986 */ /* 0x0001e2000c101924 */
[----:B------:R-:W-:Y:S05]  /*2690*/  BRA `(.L_x_1495) ;  /* 0x0000000c00187947 */ /* 0x000fea0003800000 */
.L_x_1499:
[----:B------:R0:W-:Y:S01]  /*26a0*/  STG.E.U16 desc[UR36][R16.64], R0 ;  /* 0x0000000010007986 */ /* 0x0001e2000c101524 */
[----:B------:R-:W-:Y:S05]  /*26b0*/  BRA `(.L_x_1495) ;  /* 0x0000000c00107947 */ /* 0x000fea0003800000 */
.L_x_1498:
[----:B------:R-:W-:-:S13]  /*26c0*/  ISETP.NE.AND P0, PT, R2, 0x7, PT ;  /* 0x000000070200780c */ /* 0x000fda0003f05270 */
[----:B------:R-:W-:Y:S05]  /*26d0*/  @!P0 BRA `(.L_x_1500) ;  /* 0x0000000000348947 */ /* 0x000fea0003800000 */
[----:B------:R-:W-:-:S13]  /*26e0*/  ISETP.NE.AND P0, PT, R2, 0x8, PT ;  /* 0x000000080200780c */ /* 0x000fda0003f05270 */
[----:B------:R-:W-:Y:S05]  /*26f0*/  @!P0 BRA `(.L_x_1501) ;  /* 0x0000000000188947 */ /* 0x000fea0003800000 */
[----:B------:R-:W-:-:S13]  /*2700*/  ISETP.NE.AND P0, PT, R2, 0x9, PT ;  /* 0x000000090200780c */ /* 0x000fda0003f05270 */
[----:B------:R-:W-:Y:S05]  /*2710*/  @P0 BRA `(.L_x_1494) ;  /* 0x0000000800980947 */ /* 0x000fea0003800000 */
[----:B------:R-:W-:Y:S02]  /*2720*/  HADD2.F32 R2, -RZ, R0.H0_H0 ;  /* 0x20000000ff027230 */ /* 0x000fe40000004100 */
[----:B------:R-:W-:-:S05]  /*2730*/  IMAD.MOV.U32 R3, RZ, RZ, RZ ;  /* 0x000000ffff037224 */ /* 0x000fca00078e00ff */
[----:B------:R0:W-:Y:S01]  /*2740*/  STG.E.64 desc[UR36][R16.64], R2 ;  /* 0x0000000210007986 */ /* 0x0001e2000c101b24 */
[----:B------:R-:W-:Y:S05]  /*2750*/  BRA `(.L_x_1495) ;  /* 0x0000000800e87947 */ /* 0x000fea0003800000 */
.L_x_1501:
[----:B------:R-:W-:-:S05]  /*2760*/  HADD2.F32 R0, -RZ, R0.H0_H0 ;  /* 0x20000000ff007230 */ /* 0x000fca0000004100 */
[----:B------:R-:W-:-:S04]  /*2770*/  F2FP.F16.F32.PACK_AB R0, RZ, R0 ;  /* 0x00000000ff00723e */ /* 0x000fc800000000ff */
[----:B------:R-:W-:-:S05]  /*2780*/  PRMT R0, R0, 0x5410, RZ ;  /* 0x0000541000007816 */ /* 0x000fca00000000ff */
[----:B------:R0:W-:Y:S01]  /*2790*/  STG.E desc[UR36][R16.64], R0 ;  /* 0x0000000010007986 */ /* 0x0001e2000c101924 */
[----:B------:R-:W-:Y:S05]  /*27a0*/  BRA `(.L_x_1495) ;  /* 0x0000000800d47947 */ /* 0x000fea0003800000 */
.L_x_1500:
[----:B------:R-:W-:-:S05]  /*27b0*/  HADD2.F32 R2, -RZ, R0.H0_H0 ;  /* 0x20000000ff027230 */ /* 0x000fca0000004100 */
[----:B------:R-:W-:-:S06]  /*27c0*/  FMUL.FTZ R2, R2, 1 ;  /* 0x3f80000002027820 */ /* 0x000fcc0000410000 */
[----:B------:R-:W0:Y:S02]  /*27d0*/  F2F.F64.F32 R2, R2 ;  /* 0x0000000200027310 */ /* 0x000e240000201800 */
[----:B0-----:R0:W-:Y:S01]  /*27e0*/  STG.E.64 desc[UR36][R16.64], R2 ;  /* 0x0000000210007986 */ /* 0x0011e2000c101b24 */
[----:B------:R-:W-:Y:S05]  /*27f0*/  BRA `(.L_x_1495) ;  /* 0x0000000800c07947 */ /* 0x000fea0003800000 */
.L_x_1490:
        /* <DEDUP_REMOVED lines=8> */
[----:B------:R-:W-:-:S05]  /*2880*/  HADD2.F32 R0, -RZ, R0.H0_H0 ;  /* 0x20000000ff007230 */ /* 0x000fca0000004100 */
[----:B------:R-:W-:-:S04]  /*2890*/  FSETP.NEU.FTZ.AND P0, PT, R0, RZ, PT ;  /* 0x000000ff0000720b */ /* 0x000fc80003f1d000 */
[----:B------:R-:W-:-:S05]  /*28a0*/  SEL R3, RZ, 0x1, !P0 ;  /* 0x00000001ff037807 */ /* 0x000fca0004000000 */
[----:B------:R0:W-:Y:S01]  /*28b0*/  STG.E.U8 desc[UR36][R16.64], R3 ;  /* 0x0000000310007986 */ /* 0x0001e2000c101124 */
[----:B------:R-:W-:Y:S05]  /*28c0*/  BRA `(.L_x_1495) ;  /* 0x00000008008c7947 */ /* 0x000fea0003800000 */
.L_x_1504:
[----:B------:R-:W-:Y:S01]  /*28d0*/  HADD2.F32 R0, -RZ, R0.H0_H0 ;  /* 0x20000000ff007230 */ /* 0x000fe20000004100 */
[----:B------:R-:W-:-:S04]  /*28e0*/  CS2R R6, SRZ ;  /* 0x0000000000067805 */ /* 0x000fc8000001ff00 */
[----:B------:R-:W-:-:S04]  /*28f0*/  FMUL.FTZ R0, R0, 1 ;  /* 0x3f80000000007820 */ /* 0x000fc80000410000 */
[----:B------:R-:W0:Y:S02]  /*2900*/  F2F.F64.F32 R4, R0 ;  /* 0x0000000000047310 */ /* 0x000e240000201800 */
[----:B0-----:R0:W-:Y:S01]  /*2910*/  STG.E.128 desc[UR36][R16.64], R4 ;  /* 0x0000000410007986 */ /* 0x0011e2000c101d24 */
[----:B------:R-:W-:Y:S05]  /*2920*/  BRA `(.L_x_1495) ;  /* 0x0000000800747947 */ /* 0x000fea0003800000 */
.L_x_1503:
[----:B------:R-:W-:-:S13]  /*2930*/  ISETP.NE.AND P0, PT, R2, 0xf, PT ;  /* 0x0000000f0200780c */ /* 0x000fda0003f05270 */
[----:B------:R-:W-:Y:S05]  /*2940*/  @!P0 BRA `(.L_x_1505) ;  /* 0x0000000000b48947 */ /* 0x000fea0003800000 */
[----:B------:R-:W-:-:S13]  /*2950*/  ISETP.NE.AND P0, PT, R2, 0x17, PT ;  /* 0x000000170200780c */ /* 0x000fda0003f05270 */
[----:B------:R-:W-:Y:S05]  /*2960*/  @!P0 BRA `(.L_x_1506) ;  /* 0x0000000000548947 */ /* 0x000fea0003800000 */
[----:B------:R-:W-:-:S13]  /*2970*/  ISETP.NE.AND P0, PT, R2, 0x18, PT ;  /* 0x000000180200780c */ /* 0x000fda0003f05270 */
[----:B------:R-:W-:Y:S05]  /*2980*/  @P0 BRA `(.L_x_1494) ;  /* 0x0000000400fc0947 */ /* 0x000fea0003800000 */
[----:B------:R-:W-:Y:S01]  /*2990*/  HADD2.F32 R5, -RZ, R0.H0_H0 ;  /* 0x20000000ff057230 */ /* 0x000fe20000004100 */
        /* <DEDUP_REMOVED lines=14> */
.L_x_1508:
[----:B------:R-:W-:Y:S05]  /*2a80*/  BSYNC B0 ;  /* 0x0000000000007941 */ /* 0x000fea0003800000 */
.L_x_1507:
[----:B------:R-:W-:-:S05]  /*2a90*/  LOP3.LUT R3, R0, R3, RZ, 0xfc, !PT ;  /* 0x0000000300037212 */ /* 0x000fca00078efcff */
[----:B------:R0:W-:Y:S01]  /*2aa0*/  STG.E.U8 desc[UR36][R16.64], R3 ;  /* 0x0000000310007986 */ /* 0x0001e2000c101124 */
[----:B------:R-:W-:Y:S05]  /*2ab0*/  BRA `(.L_x_1495) ;  /* 0x0000000800107947 */ /* 0x000fea0003800000 */
.L_x_1506:
[----:B------:R-:W-:Y:S01]  /*2ac0*/  HADD2.F32 R3, -RZ, R0.H0_H0 ;  /* 0x20000000ff037230 */ /* 0x000fe20000004100 */
        /* <DEDUP_REMOVED lines=12> */
.L_x_1510:
[----:B------:R-:W-:Y:S01]  /*2b90*/  IMAD.MOV.U32 R0, RZ, RZ, 0x7f ;  /* 0x0000007fff007424 */ /* 0x000fe200078e00ff */
[----:B------:R-:W-:-:S04]  /*2ba0*/  ISETP.GT.U32.AND P0, PT, R2, 0x7f800000, PT ;  /* 0x7f8000000200780c */ /* 0x000fc80003f04070 */
[----:B------:R-:W-:-:S09]  /*2bb0*/  SEL R0, R0, 0x7c, P0 ;  /* 0x0000007c00007807 */ /* 0x000fd20000000000 */
.L_x_1511:
[----:B------:R-:W-:Y:S05]  /*2bc0*/  BSYNC B0 ;  /* 0x0000000000007941 */ /* 0x000fea0003800000 */
.L_x_1509:
[----:B------:R-:W-:-:S04]  /*2bd0*/  LOP3.LUT R2, R3, 0x80000000, RZ, 0xc0, !PT ;  /* 0x8000000003027812 */ /* 0x000fc800078ec0ff */
[----:B------:R-:W-:-:S04]  /*2be0*/  SHF.R.U32.HI R3, RZ, 0x18, R2 ;  /* 0x00000018ff037819 */ /* 0x000fc80000011602 */
[----:B------:R-:W-:-:S05]  /*2bf0*/  LOP3.LUT R3, R0, R3, RZ, 0xfc, !PT ;  /* 0x0000000300037212 */ /* 0x000fca00078efcff */
[----:B------:R0:W-:Y:S01]  /*2c00*/  STG.E.U8 desc[UR36][R16.64], R3 ;  /* 0x0000000310007986 */ /* 0x0001e2000c101124 */
[----:B------:R-:W-:Y:S05]  /*2c10*/  BRA `(.L_x_1495) ;  /* 0x0000000400b87947 */ /* 0x000fea0003800000 */
.L_x_1505:
[----:B------:R-:W-:-:S05]  /*2c20*/  HADD2.F32 R0, -RZ, R0.H0_H0 ;  /* 0x20000000ff007230 */ /* 0x000fca0000004100 */
[----:B------:R-:W-:-:S05]  /*2c30*/  F2FP.BF16.F32.PACK_AB R0, RZ, R0 ;  /* 0x00000000ff00723e */ /* 0x000fca00000010ff */
[----:B------:R0:W-:Y:S01]  /*2c40*/  STG.E.U16 desc[UR36][R16.64], R0 ;  /* 0x0000000010007986 */ /* 0x0001e2000c101524 */
[----:B------:R-:W-:Y:S05]  /*2c50*/  BRA `(.L_x_1495) ;  /* 0x0000000400a87947 */ /* 0x000fea0003800000 */
.L_x_1502:
        /* <DEDUP_REMOVED lines=8> */
[----:B------:R-:W-:-:S06]  /*2ce0*/  HADD2.F32 R3, -RZ, R0.H0_H0 ;  /* 0x20000000ff037230 */ /* 0x000fcc0000004100 */
[----:B------:R-:W0:Y:S02]  /*2cf0*/  F2I.FTZ.U32.TRUNC.NTZ R3, R3 ;  /* 0x0000000300037305 */ /* 0x000e24000021f000 */
[----:B0-----:R0:W-:Y:S01]  /*2d00*/  STG.E.U16 desc[UR36][R16.64], R3 ;  /* 0x0000000310007986 */ /* 0x0011e2000c101524 */
[----:B------:R-:W-:Y:S05]  /*2d10*/  BRA `(.L_x_1495) ;  /* 0x0000000400787947 */ /* 0x000fea0003800000 */
.L_x_1514:
[----:B------:R-:W-:Y:S01]  /*2d20*/  HADD2.F32 R3, -RZ, R0.H0_H0 ;  /* 0x20000000ff037230 */ /* 0x000fe20000004100 */
        /* <DEDUP_REMOVED lines=16> */
.L_x_1517:
[----:B------:R-:W-:-:S04]  /*2e30*/  LOP3.LUT R2, R3, 0x80000000, RZ, 0xc0, !PT ;  /* 0x8000000003027812 */ /* 0x000fc800078ec0ff */
[----:B------:R-:W-:-:S04]  /*2e40*/  SHF.R.U32.HI R3, RZ, 0x18, R2 ;  /* 0x00000018ff037819 */ /* 0x000fc80000011602 */
[----:B------:R-:W-:-:S04]  /*2e50*/  LOP3.LUT R0, R0, R3, RZ, 0xfc, !PT ;  /* 0x0000000300007212 */ /* 0x000fc800078efcff */
[----:B------:R-:W-:-:S07]  /*2e60*/  PRMT R8, R0, 0x7610, R8 ;  /* 0x0000761000087816 */ /* 0x000fce0000000008 */
.L_x_1516:
[----:B------:R-:W-:Y:S05]  /*2e70*/  BSYNC B0 ;  /* 0x0000000000007941 */ /* 0x000fea0003800000 */
.L_x_1515:
[----:B------:R0:W-:Y:S01]  /*2e80*/  STG.E.U8 desc[UR36][R16.64], R8 ;  /* 0x0000000810007986 */ /* 0x0001e2000c101124 */
[----:B------:R-:W-:Y:S05]  /*2e90*/  BRA `(.L_x_1495) ;  /* 0x0000000400187947 */ /* 0x000fea0003800000 */
.L_x_1513:
        /* <DEDUP_REMOVED lines=17> */
.L_x_1520:
[----:B------:R-:W-:-:S04]  /*2fb0*/  LOP3.LUT R2, R3, 0x80000000, RZ, 0xc0, !PT ;  /* 0x8000000003027812 */ /* 0x000fc800078ec0ff */
[----:B------:R-:W-:-:S04]  /*2fc0*/  SHF.R.U32.HI R3, RZ, 0x18, R2 ;  /* 0x00000018ff037819 */ /* 0x000fc80000011602 */
[----:B------:R-:W-:-:S04]  /*2fd0*/  LOP3.LUT R0, R0, R3, RZ, 0xfc, !PT ;  /* 0x0000000300007212 */ /* 0x000fc800078efcff */
[----:B------:R-:W-:-:S07]  /*2fe0*/  PRMT R8, R0, 0x7610, R8 ;  /* 0x0000761000087816 */ /* 0x000fce0000000008 */
.L_x_1519:
[----:B------:R-:W-:Y:S05]  /*2ff0*/  BSYNC B0 ;  /* 0x0000000000007941 */ /* 0x000fea0003800000 */
.L_x_1518:
[----:B------:R0:W-:Y:S01]  /*3000*/  STG.E.U8 desc[UR36][R16.64], R8 ;  /* 0x0000000810007986 */ /* 0x0001e2000c101124 */
[----:B------:R-:W-:Y:S05]  /*3010*/  BRA `(.L_x_1495) ;  /* 0x0000000000b87947 */ /* 0x000fea0003800000 */
.L_x_1512:
[----:B------:R-:W-:-:S13]  /*3020*/  ISETP.NE.AND P0, PT, R2, 0x1c, PT ;  /* 0x0000001c0200780c */ /* 0x000fda0003f05270 */
[----:B------:R-:W-:Y:S05]  /*3030*/  @!P0 BRA `(.L_x_1521) ;  /* 0x0000000000a48947 */ /* 0x000fea0003800000 */
[----:B------:R-:W-:-:S13]  /*3040*/  ISETP.NE.AND P0, PT, R2, 0x1d, PT ;  /* 0x0000001d0200780c */ /* 0x000fda0003f05270 */
[----:B------:R-:W-:Y:S05]  /*3050*/  @!P0 BRA `(.L_x_1522) ;  /* 0x00000000008c8947 */ /* 0x000fea0003800000 */
[----:B------:R-:W-:-:S13]  /*3060*/  ISETP.NE.AND P0, PT, R2, 0x2c, PT ;  /* 0x0000002c0200780c */ /* 0x000fda0003f05270 */
[----:B------:R-:W-:Y:S05]  /*3070*/  @P0 BRA `(.L_x_1494) ;  /* 0x0000000000400947 */ /* 0x000fea0003800000 */
[----:B------:R-:W-:-:S05]  /*3080*/  HADD2.F32 R3, -RZ, R0.H0_H0 ;  /* 0x20000000ff037230 */ /* 0x000fca0000004100 */
        /* <DEDUP_REMOVED lines=15> */
.L_x_1494:
        /* <DEDUP_REMOVED lines=16> */
.L_x_1523:
[----:B------:R-:W-:Y:S05]  /*3280*/  BRA `(.L_x_1495) ;  /* 0x00000000001c7947 */ /* 0x000fea0003800000 */
.L_x_1522:
[----:B------:R-:W-:-:S06]  /*3290*/  HADD2.F32 R2, -RZ, R0.H0_H0 ;  /* 0x20000000ff027230 */ /* 0x000fcc0000004100 */
[----:B------:R-:W0:Y:S02]  /*32a0*/  F2I.U64.TRUNC R2, R2 ;  /* 0x0000000200027311 */ /* 0x000e24000020d800 */
[----:B0-----:R0:W-:Y:S01]  /*32b0*/  STG.E.64 desc[UR36][R16.64], R2 ;  /* 0x0000000210007986 */ /* 0x0011e2000c101b24 */
[----:B------:R-:W-:Y:S05]  /*32c0*/  BRA `(.L_x_1495) ;  /* 0x00000000000c7947 */ /* 0x000fea0003800000 */
.L_x_1521:
[----:B------:R-:W-:-:S04]  /*32d0*/  HADD2.F32 R0, -RZ, R0.H0_H0 ;  /* 0x20000000ff007230 */ /* 0x000fc80000004100 */
[----:B------:R-:W0:Y:S02]  /*32e0*/  F2I.FTZ.U32.TRUNC.NTZ R3, R0 ;  /* 0x0000000000037305 */ /* 0x000e24000021f000 */
[----:B0-----:R0:W-:Y:S02]  /*32f0*/  STG.E desc[UR36][R16.64], R3 ;  /* 0x0000000310007986 */ /* 0x0011e4000c101924 */
.L_x_1495:
[----:B------:R-:W-:-:S04]  /*3300*/  IMAD R18, R23, 0x200, R18 ;  /* 0x0000020017127824 */ /* 0x000fc800078e0212 */
[----:B------:R-:W-:-:S07]  /*3310*/  VIADD R19, R18, 0x80 ;  /* 0x0000008012137836 */ /* 0x000fce0000000000 */
.L_x_1455:
[----:B------:R-:W-:Y:S05]  /*3320*/  BSYNC B6 ;  /* 0x0000000000067941 */ /* 0x000fea0003800000 */
.L_x_1454:
        /* <DEDUP_REMOVED lines=307> */
.L_x_1526:
        /* <DEDUP_REMOVED lines=22> */
.L_x_1530:
[----:B------:R-:W2:Y:S02]  /*47c0*/  LDG.E.U8 R2, desc[UR36][R2.64] ;  /* 0x0000002402027981 */ /* 0x000ea4000c1e1100 */
[----:B--2---:R-:W-:-:S04]  /*47d0*/  I2FP.F32.U32 R0, R2 ;  /* 0x0000000200007245 */ /* 0x004fc80000201000 */
[----:B------:R-:W-:Y:S01]  /*47e0*/  F2FP.F16.F32.PACK_AB R0, RZ, R0 ;  /* 0x00000000ff00723e */ /* 0x000fe200000000ff */
[----:B------:R-:W-:Y:S06]  /*47f0*/  BRA `(.L_x_1532) ;  /* 0x0000000c00887947 */ /* 0x000fec0003800000 */
.L_x_1529:
        /* <DEDUP_REMOVED lines=10> */
.L_x_1534:
[----:B------:R-:W2:Y:S02]  /*48a0*/  LDG.E R2, desc[UR36][R2.64] ;  /* 0x0000002402027981 */ /* 0x000ea4000c1e1900 */
[----:B--2---:R-:W-:-:S04]  /*48b0*/  I2FP.F32.S32 R0, R2 ;  /* 0x0000000200007245 */ /* 0x004fc80000201400 */
[----:B------:R-:W-:Y:S01]  /*48c0*/  F2FP.F16.F32.PACK_AB R0, RZ, R0 ;  /* 0x00000000ff00723e */ /* 0x000fe200000000ff */
[----:B------:R-:W-:Y:S06]  /*48d0*/  BRA `(.L_x_1532) ;  /* 0x0000000c00507947 */ /* 0x000fec0003800000 */
.L_x_1533:
[----:B------:R-:W2:Y:S02]  /*48e0*/  LDG.E.U16 R2, desc[UR36][R2.64] ;  /* 0x0000002402027981 */ /* 0x000ea4000c1e1500 */
[----:B--2---:R-:W0:Y:S02]  /*48f0*/  I2F.S16 R0, R2 ;  /* 0x0000000200007306 */ /* 0x004e240000101400 */
[----:B0-----:R-:W-:Y:S01]  /*4900*/  F2FP.F16.F32.PACK_AB R0, RZ, R0 ;  /* 0x00000000ff00723e */ /* 0x001fe200000000ff */
[----:B------:R-:W-:Y:S06]  /*4910*/  BRA `(.L_x_1532) ;  /* 0x0000000c00407947 */ /* 0x000fec0003800000 */
.L_x_1528:
        /* <DEDUP_REMOVED lines=9> */
.L_x_1536:
[----:B------:R0:W5:Y:S01]  /*49b0*/  LDG.E.U16 R0, desc[UR36][R2.64] ;  /* 0x0000002402007981 */ /* 0x000162000c1e1500 */
[----:B------:R-:W-:Y:S05]  /*49c0*/  BRA `(.L_x_1532) ;  /* 0x0000000c00147947 */ /* 0x000fea0003800000 */
.L_x_1535:
        /* <DEDUP_REMOVED lines=9> */
.L_x_1538:
[----:B------:R1:W5:Y:S01]  /*4a60*/  LDG.E.U16 R0, desc[UR36][R2.64] ;  /* 0x0000002402007981 */ /* 0x000362000c1e1500 */
[----:B------:R-:W-:Y:S05]  /*4a70*/  BRA `(.L_x_1532) ;  /* 0x0000000800e87947 */ /* 0x000fea0003800000 */
.L_x_1537:
        /* <DEDUP_REMOVED lines=8> */
.L_x_1527:
        /* <DEDUP_REMOVED lines=13> */
.L_x_1541:
        /* <DEDUP_REMOVED lines=8> */
.L_x_1540:
        /* <DEDUP_REMOVED lines=28> */
.L_x_1543:
        /* <DEDUP_REMOVED lines=15> */
.L_x_1542:
[----:B------:R-:W2:Y:S02]  /*4f00*/  LDG.E.U16 R0, desc[UR36][R2.64] ;  /* 0x0000002402007981 */ /* 0x000ea4000c1e1500 */
[----:B--2---:R-:W-:-:S05]  /*4f10*/  IMAD.U32 R0, R0, 0x10000, RZ ;  /* 0x0001000000007824 */ /* 0x004fca00078e00ff */
[----:B------:R-:W-:Y:S01]  /*4f20*/  F2FP.F16.F32.PACK_AB R0, RZ, R0 ;  /* 0x00000000ff00723e */ /* 0x000fe200000000ff */
[----:B------:R-:W-:Y:S06]  /*4f30*/  BRA `(.L_x_1532) ;  /* 0x0000000400b87947 */ /* 0x000fec0003800000 */
.L_x_1539:
        /* <DEDUP_REMOVED lines=12> */
.L_x_1546:
        /* <DEDUP_REMOVED lines=21> */
.L_x_1550:
[----:B------:R-:W-:Y:S05]  /*5150*/  BSYNC B1 ;  /* 0x0000000000017941 */ /* 0x000fea0003800000 */
.L_x_1549:
[----:B------:R-:W-:Y:S01]  /*5160*/  LEA R3, R0, 0x3b800000, 0x17 ;  /* 0x3b80000000037811 */ /* 0x000fe200078eb8ff */
[----:B------:R-:W-:-:S05]  /*5170*/  IMAD.SHL.U32 R0, R2, 0x100000, RZ ;  /* 0x0010000002007824 */ /* 0x000fca00078e00ff */
[----:B------:R-:W-:-:S07]  /*5180*/  LOP3.LUT R0, R3, R0, R4, 0xfe, !PT ;  /* 0x0000000003007212 */ /* 0x000fce00078efe04 */
.L_x_1548:
[----:B------:R-:W-:Y:S05]  /*5190*/  BSYNC B0 ;  /* 0x0000000000007941 */ /* 0x000fea0003800000 */
.L_x_1547:
[----:B------:R-:W-:Y:S01]  /*51a0*/  F2FP.F16.F32.PACK_AB R0, RZ, R0 ;  /* 0x00000000ff00723e */ /* 0x000fe200000000ff */
[----:B------:R-:W-:Y:S06]  /*51b0*/  BRA `(.L_x_1532) ;  /* 0x0000000400187947 */ /* 0x000fec0003800000 */
.L_x_1545:
        /* <DEDUP_REMOVED lines=21> */
.L_x_1554:
[----:B------:R-:W-:Y:S05]  /*5310*/  BSYNC B1 ;  /* 0x0000000000017941 */ /* 0x000fea0003800000 */
.L_x_1553:
[----:B------:R-:W-:Y:S01]  /*5320*/  LEA R3, R0, 0x37800000, 0x17 ;  /* 0x3780000000037811 */ /* 0x000fe200078eb8ff */
[----:B------:R-:W-:-:S05]  /*5330*/  IMAD.SHL.U32 R0, R2, 0x200000, RZ ;  /* 0x0020000002007824 */ /* 0x000fca00078e00ff */
[----:B------:R-:W-:-:S07]  /*5340*/  LOP3.LUT R0, R3, R0, R4, 0xfe, !PT ;  /* 0x0000000003007212 */ /* 0x000fce00078efe04 */
.L_x_1552:
[----:B------:R-:W-:Y:S05]  /*5350*/  BSYNC B0 ;  /* 0x0000000000007941 */ /* 0x000fea0003800000 */
.L_x_1551:
[----:B------:R-:W-:Y:S01]  /*5360*/  F2FP.F16.F32.PACK_AB R0, RZ, R0 ;  /* 0x00000000ff00723e */ /* 0x000fe200000000ff */
[----:B------:R-:W-:Y:S06]  /*5370*/  BRA `(.L_x_1532) ;  /* 0x0000000000a87947 */ /* 0x000fec0003800000 */
.L_x_1544:
        /* <DEDUP_REMOVED lines=14> */
.L_x_1558:
[----:B------:R-:W-:Y:S05]  /*5460*/  BSYNC B0 ;  /* 0x0000000000007941 */ /* 0x000fea0003800000 */
.L_x_1557:
[----:B------:R-:W-:Y:S01]  /*5470*/  F2FP.F16.F32.PACK_AB R0, RZ, R0 ;  /* 0x00000000ff00723e */ /* 0x000fe200000000ff */
[----:B------:R-:W-:Y:S06]  /*5480*/  BRA `(.L_x_1532) ;  /* 0x0000000000647947 */ /* 0x000fec0003800000 */
.L_x_1531:
        /* <DEDUP_REMOVED lines=16> */
.L_x_1559:
[----:B------:R-:W-:Y:S01]  /*5590*/  PRMT R0, RZ, 0x7610, R0 ;  /* 0x00007610ff007816 */ /* 0x000fe20000000000 */
[----:B------:R-:W-:Y:S06]  /*55a0*/  BRA `(.L_x_1532) ;  /* 0x00000000001c7947 */ /* 0x000fec0003800000 */
.L_x_1556:
[----:B------:R-:W2:Y:S02]  /*55b0*/  LDG.E.64 R2, desc[UR36][R2.64] ;  /* 0x0000002402027981 */ /* 0x000ea4000c1e1b00 */
[----:B--2---:R-:W0:Y:S02]  /*55c0*/  I2F.U64 R0, R2 ;  /* 0x0000000200007312 */ /* 0x004e240000301000 */
[----:B0-----:R-:W-:Y:S01]  /*55d0*/  F2FP.F16.F32.PACK_AB R0, RZ, R0 ;  /* 0x00000000ff00723e */ /* 0x001fe200000000ff */
[----:B------:R-:W-:Y:S06]  /*55e0*/  BRA `(.L_x_1532) ;  /* 0x00000000000c7947 */ /* 0x000fec0003800000 */
.L_x_1555:
[----:B------:R-:W2:Y:S02]  /*55f0*/  LDG.E R2, desc[UR36][R2.64] ;  /* 0x0000002402027981 */ /* 0x000ea4000c1e1900 */
[----:B--2---:R-:W-:-:S04]  /*5600*/  I2FP.F32.U32 R0, R2 ;  /* 0x0000000200007245 */ /* 0x004fc80000201000 */
[----:B------:R-:W-:-:S07]  /*5610*/  F2FP.F16.F32.PACK_AB R0, RZ, R0 ;  /* 0x00000000ff00723e */ /* 0x000fce00000000ff */
.L_x_1532:
[----:B------:R-:W2:Y:S01]  /*5620*/  LDC.U8 R5, c[0x0][0x424] ;  /* 0x00010900ff057b82 */ /* 0x000ea20000000000 */
[----:B-----5:R-:W-:-:S07]  /*5630*/  HADD2.F32 R0, -RZ, R0.H0_H0 ;  /* 0x20000000ff007230 */ /* 0x020fce0000004100 */
[----:B01----:R-:W0:Y:S01]  /*5640*/  LDC.U16 R2, c[0x0][0x422] ;  /* 0x00010880ff027b82 */ /* 0x003e220000000400 */
        /* <DEDUP_REMOVED lines=18> */
.L_x_1563:
[----:B------:R-:W-:-:S06]  /*5770*/  HADD2.F32 R3, -RZ, R0.H0_H0 ;  /* 0x20000000ff037230 */ /* 0x000fcc0000004100 */
[----:B------:R-:W0:Y:S02]  /*5780*/  F2I.S64.TRUNC R2, R3 ;  /* 0x0000000300027311 */ /* 0x000e24000020d900 */
[----:B0-----:R0:W-:Y:S01]  /*5790*/  STG.E.U8 desc[UR36][R16.64], R2 ;  /* 0x0000000210007986 */ /* 0x0011e2000c101124 */
[----:B------:R-:W-:Y:S05]  /*57a0*/  BRA `(.L_x_1565) ;  /* 0x0000000c00847947 */ /* 0x000fea0003800000 */
.L_x_1562:
        /* <DEDUP_REMOVED lines=10> */
.L_x_1567:
[----:B------:R-:W-:-:S04]  /*5850*/  HADD2.F32 R0, -RZ, R0.H0_H0 ;  /* 0x20000000ff007230 */ /* 0x000fc80000004100 */
[----:B------:R-:W0:Y:S02]  /*5860*/  F2I.FTZ.TRUNC.NTZ R3, R0 ;  /* 0x0000000000037305 */ /* 0x000e24000021f100 */
[----:B0-----:R0:W-:Y:S01]  /*5870*/  STG.E desc[UR36][R16.64], R3 ;  /* 0x0000000310007986 */ /* 0x0011e2000c101924 */
[----:B------:R-:W-:Y:S05]  /*5880*/  BRA `(.L_x_1565) ;  /* 0x0000000c004c7947 */ /* 0x000fea0003800000 */
.L_x_1566:
[----:B------:R-:W-:-:S04]  /*5890*/  HADD2.F32 R0, -RZ, R0.H0_H0 ;  /* 0x20000000ff007230 */ /* 0x000fc80000004100 */
[----:B------:R-:W0:Y:S02]  /*58a0*/  F2I.FTZ.TRUNC.NTZ R3, R0 ;  /* 0x0000000000037305 */ /* 0x000e24000021f100 */
[----:B0-----:R0:W-:Y:S01]  /*58b0*/  STG.E.U16 desc[UR36][R16.64], R3 ;  /* 0x0000000310007986 */ /* 0x0011e2000c101524 */
[----:B------:R-:W-:Y:S05]  /*58c0*/  BRA `(.L_x_1565) ;  /* 0x0000000c003c7947 */ /* 0x000fea0003800000 */
.L_x_1561:
        /* <DEDUP_REMOVED lines=9> */
.L_x_1569:
[----:B------:R0:W-:Y:S01]  /*5960*/  STG.E.U16 desc[UR36][R16.64], R0 ;  /* 0x0000000010007986 */ /* 0x0001e2000c101524 */
[----:B------:R-:W-:Y:S05]  /*5970*/  BRA `(.L_x_1565) ;  /* 0x0000000c00107947 */ /* 0x000fea0003800000 */
.L_x_1568:
        /* <DEDUP_REMOVED lines=10> */
.L_x_1571:
[----:B------:R-:W-:-:S05]  /*5a20*/  HADD2.F32 R0, -RZ, R0.H0_H0 ;  /* 0x20000000ff007230 */ /* 0x000fca0000004100 */
[----:B------:R-:W-:-:S04]  /*5a30*/  F2FP.F16.F32.PACK_AB R0, RZ, R0 ;  /* 0x00000000ff00723e */ /* 0x000fc800000000ff */
[----:B------:R-:W-:-:S05]  /*5a40*/  PRMT R0, R0, 0x5410, RZ ;  /* 0x0000541000007816 */ /* 0x000fca00000000ff */
[----:B------:R0:W-:Y:S01]  /*5a50*/  STG.E desc[UR36][R16.64], R0 ;  /* 0x0000000010007986 */ /* 0x0001e2000c101924 */
[----:B------:R-:W-:Y:S05]  /*5a60*/  BRA `(.L_x_1565) ;  /* 0x0000000800d47947 */ /* 0x000fea0003800000 */
.L_x_1570:
[----:B------:R-:W-:-:S05]  /*5a70*/  HADD2.F32 R2, -RZ, R0.H0_H0 ;  /* 0x20000000ff027230 */ /* 0x000fca0000004100 */
[----:B------:R-:W-:-:S06]  /*5a80*/  FMUL.FTZ R2, R2, 1 ;  /* 0x3f80000002027820 */ /* 0x000fcc0000410000 */
[----:B------:R-:W0:Y:S02]  /*5a90*/  F2F.F64.F32 R2, R2 ;  /* 0x0000000200027310 */ /* 0x000e240000201800 */
[----:B0-----:R0:W-:Y:S01]  /*5aa0*/  STG.E.64 desc[UR36][R16.64], R2 ;  /* 0x0000000210007986 */ /* 0x0011e2000c101b24 */
[----:B------:R-:W-:Y:S05]  /*5ab0*/  BRA `(.L_x_1565) ;  /* 0x0000000800c07947 */ /* 0x000fea0003800000 */
.L_x_1560:
        /* <DEDUP_REMOVED lines=13> */
.L_x_1574:
[----:B------:R-:W-:Y:S01]  /*5b90*/  HADD2.F32 R0, -RZ, R0.H0_H0 ;  /* 0x20000000ff007230 */ /* 0x000fe20000004100 */
[----:B------:R-:W-:-:S04]  /*5ba0*/  CS2R R6, SRZ ;  /* 0x0000000000067805 */ /* 0x000fc8000001ff00 */
[----:B------:R-:W-:-:S04]  /*5bb0*/  FMUL.FTZ R0, R0, 1 ;  /* 0x3f80000000007820 */ /* 0x000fc80000410000 */
[----:B------:R-:W0:Y:S02]  /*5bc0*/  F2F.F64.F32 R4, R0 ;  /* 0x0000000000047310 */ /* 0x000e240000201800 */
[----:B0-----:R0:W-:Y:S01]  /*5bd0*/  STG.E.128 desc[UR36][R16.64], R4 ;  /* 0x0000000410007986 */ /* 0x0011e2000c101d24 */
[----:B------:R-:W-:Y:S05]  /*5be0*/  BRA `(.L_x_1565) ;  /* 0x0000000800747947 */ /* 0x000fea0003800000 */
.L_x_1573:
        /* <DEDUP_REMOVED lines=21> */
.L_x_1578:
[----:B------:R-:W-:Y:S05]  /*5d40*/  BSYNC B0 ;  /* 0x0000000000007941 */ /* 0x000fea0003800000 */
.L_x_1577:
[----:B------:R-:W-:-:S05]  /*5d50*/  LOP3.LUT R3, R0, R3, RZ, 0xfc, !PT ;  /* 0x0000000300037212 */ /* 0x000fca00078efcff */
[----:B------:R0:W-:Y:S01]  /*5d60*/  STG.E.U8 desc[UR36][R16.64], R3 ;  /* 0x0000000310007986 */ /* 0x0001e2000c101124 */
[----:B------:R-:W-:Y:S05]  /*5d70*/  BRA `(.L_x_1565) ;  /* 0x0000000800107947 */ /* 0x000fea0003800000 */
.L_x_1576:
        /* <DEDUP_REMOVED lines=13> */
.L_x_1580:
[----:B------:R-:W-:Y:S01]  /*5e50*/  IMAD.MOV.U32 R0, RZ, RZ, 0x7f ;  /* 0x0000007fff007424 */ /* 0x000fe200078e00ff */
[----:B------:R-:W-:-:S04]  /*5e60*/  ISETP.GT.U32.AND P0, PT, R2, 0x7f800000, PT ;  /* 0x7f8000000200780c */ /* 0x000fc80003f04070 */
[----:B------:R-:W-:-:S09]  /*5e70*/  SEL R0, R0, 0x7c, P0 ;  /* 0x0000007c00007807 */ /* 0x000fd20000000000 */
.L_x_1581:
[----:B------:R-:W-:Y:S05]  /*5e80*/  BSYNC B0 ;  /* 0x0000000000007941 */ /* 0x000fea0003800000 */
.L_x_1579:
[----:B------:R-:W-:-:S04]  /*5e90*/  LOP3.LUT R2, R3, 0x80000000, RZ, 0xc0, !PT ;  /* 0x8000000003027812 */ /* 0x000fc800078ec0ff */
[----:B------:R-:W-:-:S04]  /*5ea0*/  SHF.R.U32.HI R3, RZ, 0x18, R2 ;  /* 0x00000018ff037819 */ /* 0x000fc80000011602 */
[----:B------:R-:W-:-:S05]  /*5eb0*/  LOP3.LUT R3, R0, R3, RZ, 0xfc, !PT ;  /* 0x0000000300037212 */ /* 0x000fca00078efcff */
[----:B------:R0:W-:Y:S01]  /*5ec0*/  STG.E.U8 desc[UR36][R16.64], R3 ;  /* 0x0000000310007986 */ /* 0x0001e2000c101124 */
[----:B------:R-:W-:Y:S05]  /*5ed0*/  BRA `(.L_x_1565) ;  /* 0x0000000400b87947 */ /* 0x000fea0003800000 */
.L_x_1575:
[----:B------:R-:W-:-:S05]  /*5ee0*/  HADD2.F32 R0, -RZ, R0.H0_H0 ;  /* 0x20000000ff007230 */ /* 0x000fca0000004100 */
[----:B------:R-:W-:-:S05]  /*5ef0*/  F2FP.BF16.F32.PACK_AB R0, RZ, R0 ;  /* 0x00000000ff00723e */ /* 0x000fca00000010ff */
[----:B------:R0:W-:Y:S01]  /*5f00*/  STG.E.U16 desc[UR36][R16.64], R0 ;  /* 0x0000000010007986 */ /* 0x0001e2000c101524 */
[----:B------:R-:W-:Y:S05]  /*5f10*/  BRA `(.L_x_1565) ;  /* 0x0000000400a87947 */ /* 0x000fea0003800000 */
.L_x_1572:
        /* <DEDUP_REMOVED lines=12> */
.L_x_1584:
        /* <DEDUP_REMOVED lines=17> */
.L_x_1587:
[----:B------:R-:W-:-:S04]  /*60f0*/  LOP3.LUT R2, R3, 0x80000000, RZ, 0xc0, !PT ;  /* 0x8000000003027812 */ /* 0x000fc800078ec0ff */
[----:B------:R-:W-:-:S04]  /*6100*/  SHF.R.U32.HI R3, RZ, 0x18, R2 ;  /* 0x00000018ff037819 */ /* 0x000fc80000011602 */
[----:B------:R-:W-:-:S04]  /*6110*/  LOP3.LUT R0, R0, R3, RZ, 0xfc, !PT ;  /* 0x0000000300007212 */ /* 0x000fc800078efcff */
[----:B------:R-:W-:-:S07]  /*6120*/  PRMT R8, R0, 0x7610, R8 ;  /* 0x0000761000087816 */ /* 0x000fce0000000008 */
.L_x_1586:
[----:B------:R-:W-:Y:S05]  /*6130*/  BSYNC B0 ;  /* 0x0000000000007941 */ /* 0x000fea0003800000 */
.L_x_1585:
[----:B------:R3:W-:Y:S01]  /*6140*/  STG.E.U8 desc[UR36][R16.64], R8 ;  /* 0x0000000810007986 */ /* 0x0007e2000c101124 */
[----:B------:R-:W-:Y:S05]  /*6150*/  BRA `(.L_x_1565) ;  /* 0x0000000400187947 */ /* 0x000fea0003800000 */
.L_x_1583:
        /* <DEDUP_REMOVED lines=17> */
.L_x_1590:
[----:B------:R-:W-:-:S04]  /*6270*/  LOP3.LUT R2, R3, 0x80000000, RZ, 0xc0, !PT ;  /* 0x8000000003027812 */ /* 0x000fc800078ec0ff */
[----:B------:R-:W-:-:S04]  /*6280*/  SHF.R.U32.HI R3, RZ, 0x18, R2 ;  /* 0x00000018ff037819 */ /* 0x000fc80000011602 */
[----:B------:R-:W-:-:S04]  /*6290*/  LOP3.LUT R0, R0, R3, RZ, 0xfc, !PT ;  /* 0x0000000300007212 */ /* 0x000fc800078efcff */
[----:B------:R-:W-:-:S07]  /*62a0*/  PRMT R8, R0, 0x7610, R8 ;  /* 0x0000761000087816 */ /* 0x000fce0000000008 */
.L_x_1589:
[----:B------:R-:W-:Y:S05]  /*62b0*/  BSYNC B0 ;  /* 0x0000000000007941 */ /* 0x000fea0003800000 */
.L_x_1588:
[----:B------:R0:W-:Y:S01]  /*62c0*/  STG.E.U8 desc[UR36][R16.64], R8 ;  /* 0x0000000810007986 */ /* 0x0001e2000c101124 */
[----:B------:R-:W-:Y:S05]  /*62d0*/  BRA `(.L_x_1565) ;  /* 0x0000000000b87947 */ /* 0x000fea0003800000 */
.L_x_1582:
        /* <DEDUP_REMOVED lines=22> */
.L_x_1564:
        /* <DEDUP_REMOVED lines=16> */
.L_x_1593:
[----:B------:R-:W-:Y:S05]  /*6540*/  BRA `(.L_x_1565) ;  /* 0x00000000001c7947 */ /* 0x000fea0003800000 */
.L_x_1592:
[----:B------:R-:W-:-:S06]  /*6550*/  HADD2.F32 R2, -RZ, R0.H0_H0 ;  /* 0x20000000ff027230 */ /* 0x000fcc0000004100 */
[----:B------:R-:W0:Y:S02]  /*6560*/  F2I.U64.TRUNC R2, R2 ;  /* 0x0000000200027311 */ /* 0x000e24000020d800 */
[----:B0-----:R2:W-:Y:S01]  /*6570*/  STG.E.64 desc[UR36][R16.64], R2 ;  /* 0x0000000210007986 */ /* 0x0015e2000c101b24 */
[----:B------:R-:W-:Y:S05]  /*6580*/  BRA `(.L_x_1565) ;  /* 0x00000000000c7947 */ /* 0x000fea0003800000 */
.L_x_1591:
[----:B------:R-:W-:-:S04]  /*6590*/  HADD2.F32 R0, -RZ, R0.H0_H0 ;  /* 0x20000000ff007230 */ /* 0x000fc80000004100 */
[----:B------:R-:W0:Y:S02]  /*65a0*/  F2I.FTZ.U32.TRUNC.NTZ R3, R0 ;  /* 0x0000000000037305 */ /* 0x000e24000021f000 */
[----:B0-----:R0:W-:Y:S02]  /*65b0*/  STG.E desc[UR36][R16.64], R3 ;  /* 0x0000000310007986 */ /* 0x0011e4000c101924 */
.L_x_1565:
[----:B------:R-:W-:-:S07]  /*65c0*/  VIADD R19, R19, 0x80 ;  /* 0x0000008013137836 */ /* 0x000fce0000000000 */
.L_x_1525:
[----:B------:R-:W-:Y:S05]  /*65d0*/  BSYNC B6 ;  /* 0x0000000000067941 */ /* 0x000fea0003800000 */
.L_x_1524:
        /* <DEDUP_REMOVED lines=307> */
.L_x_1596:
        /* <DEDUP_REMOVED lines=22> */
.L_x_1600:
[----:B------:R-:W2:Y:S02]  /*7a70*/  LDG.E.U8 R2, desc[UR36][R2.64] ;  /* 0x0000002402027981 */ /* 0x000ea4000c1e1100 */
[----:B--2---:R-:W-:-:S04]  /*7a80*/  I2FP.F32.U32 R0, R2 ;  /* 0x0000000200007245 */ /* 0x004fc80000201000 */
[----:B------:R-:W-:Y:S01]  /*7a90*/  F2FP.F16.F32.PACK_AB R0, RZ, R0 ;  /* 0x00000000ff00723e */ /* 0x000fe200000000ff */
[----:B------:R-:W-:Y:S06]  /*7aa0*/  BRA `(.L_x_1602) ;  /* 0x0000000c00887947 */ /* 0x000fec0003800000 */
.L_x_1599:
        /* <DEDUP_REMOVED lines=10> */
.L_x_1604:
[----:B------:R-:W2:Y:S02]  /*7b50*/  LDG.E R2, desc[UR36][R2.64] ;  /* 0x0000002402027981 */ /* 0x000ea4000c1e1900 */
[----:B--2---:R-:W-:-:S04]  /*7b60*/  I2FP.F32.S32 R0, R2 ;  /* 0x0000000200007245 */ /* 0x004fc80000201400 */
[----:B------:R-:W-:Y:S01]  /*7b70*/  F2FP.F16.F32.PACK_AB R0, RZ, R0 ;  /* 0x00000000ff00723e */ /* 0x000fe200000000ff */
[----:B------:R-:W-:Y:S06]  /*7b80*/  BRA `(.L_x_1602) ;  /* 0x0000000c00507947 */ /* 0x000fec0003800000 */
.L_x_1603:
[----:B------:R-:W2:Y:S02]  /*7b90*/  LDG.E.U16 R2, desc[UR36][R2.64] ;  /* 0x0000002402027981 */ /* 0x000ea4000c1e1500 */
[----:B--2---:R-:W0:Y:S02]  /*7ba0*/  I2F.S16 R0, R2 ;  /* 0x0000000200007306 */ /* 0x004e240000101400 */
[----:B0-----:R-:W-:Y:S01]  /*7bb0*/  F2FP.F16.F32.PACK_AB R0, RZ, R0 ;  /* 0x00000000ff00723e */ /* 0x001fe200000000ff */
[----:B------:R-:W-:Y:S06]  /*7bc0*/  BRA `(.L_x_1602) ;  /* 0x0000000c00407947 */ /* 0x000fec0003800000 */
.L_x_1598:
        /* <DEDUP_REMOVED lines=9> */
.L_x_1606:
[----:B------:R1:W5:Y:S01]  /*7c60*/  LDG.E.U16 R0, desc[UR36][R2.64] ;  /* 0x0000002402007981 */ /* 0x000362000c1e1500 */
[----:B------:R-:W-:Y:S05]  /*7c70*/  BRA `(.L_x_1602) ;  /* 0x0000000c00147947 */ /* 0x000fea0003800000 */
.L_x_1605:
        /* <DEDUP_REMOVED lines=9> */
.L_x_1608:
[----:B------:R0:W5:Y:S01]  /*7d10*/  LDG.E.U16 R0, desc[UR36][R2.64] ;  /* 0x0000002402007981 */ /* 0x000162000c1e1500 */
[----:B------:R-:W-:Y:S05]  /*7d20*/  BRA `(.L_x_1602) ;  /* 0x0000000800e87947 */ /* 0x000fea0003800000 */
.L_x_1607:
        /* <DEDUP_REMOVED lines=8> */
.L_x_1597:
        /* <DEDUP_REMOVED lines=13> */
.L_x_1611:
        /* <DEDUP_REMOVED lines=8> */
.L_x_1610:
        /* <DEDUP_REMOVED lines=28> */
.L_x_1613:
        /* <DEDUP_REMOVED lines=15> */
.L_x_1612:
[----:B------:R-:W2:Y:S02]  /*81b0*/  LDG.E.U16 R0, desc[UR36][R2.64] ;  /* 0x0000002402007981 */ /* 0x000ea4000c1e1500 */
[----:B--2---:R-:W-:-:S05]  /*81c0*/  IMAD.U32 R0, R0, 0x10000, RZ ;  /* 0x0001000000007824 */ /* 0x004fca00078e00ff */
[----:B------:R-:W-:Y:S01]  /*81d0*/  F2FP.F16.F32.PACK_AB R0, RZ, R0 ;  /* 0x00000000ff00723e */ /* 0x000fe200000000ff */
[----:B------:R-:W-:Y:S06]  /*81e0*/  BRA `(.L_x_1602) ;  /* 0x0000000400b87947 */ /* 0x000fec0003800000 */
.L_x_1609:
        /* <DEDUP_REMOVED lines=12> */
.L_x_1616:
        /* <DEDUP_REMOVED lines=21> */
.L_x_1620:
[----:B------:R-:W-:Y:S05]  /*8400*/  BSYNC B1 ;  /* 0x0000000000017941 */ /* 0x000fea0003800000 */
.L_x_1619:
[----:B------:R-:W-:Y:S01]  /*8410*/  LEA R3, R0, 0x3b800000, 0x17 ;  /* 0x3b80000000037811 */ /* 0x000fe200078eb8ff */
[----:B------:R-:W-:-:S05]  /*8420*/  IMAD.SHL.U32 R0, R2, 0x100000, RZ ;  /* 0x0010000002007824 */ /* 0x000fca00078e00ff */
[----:B------:R-:W-:-:S07]  /*8430*/  LOP3.LUT R0, R3, R0, R4, 0xfe, !PT ;  /* 0x0000000003007212 */ /* 0x000fce00078efe04 */
.L_x_1618:
[----:B------:R-:W-:Y:S05]  /*8440*/  BSYNC B0 ;  /* 0x0000000000007941 */ /* 0x000fea0003800000 */
.L_x_1617:
[----:B------:R-:W-:Y:S01]  /*8450*/  F2FP.F16.F32.PACK_AB R0, RZ, R0 ;  /* 0x00000000ff00723e */ /* 0x000fe200000000ff */
[----:B------:R-:W-:Y:S06]  /*8460*/  BRA `(.L_x_1602) ;  /* 0x0000000400187947 */ /* 0x000fec0003800000 */
.L_x_1615:
        /* <DEDUP_REMOVED lines=21> */
.L_x_1624:
[----:B------:R-:W-:Y:S05]  /*85c0*/  BSYNC B1 ;  /* 0x0000000000017941 */ /* 0x000fea0003800000 */
.L_x_1623:
[----:B------:R-:W-:Y:S01]  /*85d0*/  LEA R3, R0, 0x37800000, 0x17 ;  /* 0x3780000000037811 */ /* 0x000fe200078eb8ff */
[----:B------:R-:W-:-:S05]  /*85e0*/  IMAD.SHL.U32 R0, R2, 0x200000, RZ ;  /* 0x0020000002007824 */ /* 0x000fca00078e00ff */
[----:B------:R-:W-:-:S07]  /*85f0*/  LOP3.LUT R0, R3, R0, R4, 0xfe, !PT ;  /* 0x0000000003007212 */ /* 0x000fce00078efe04 */
.L_x_1622:
[----:B------:R-:W-:Y:S05]  /*8600*/  BSYNC B0 ;  /* 0x0000000000007941 */ /* 0x000fea0003800000 */
.L_x_1621:
[----:B------:R-:W-:Y:S01]  /*8610*/  F2FP.F16.F32.PACK_AB R0, RZ, R0 ;  /* 0x00000000ff00723e */ /* 0x000fe200000000ff */
[----:B------:R-:W-:Y:S06]  /*8620*/  BRA `(.L_x_1602) ;  /* 0x0000000000a87947 */ /* 0x000fec0003800000 */
.L_x_1614:
        /* <DEDUP_REMOVED lines=14> */
.L_x_1628:
[----:B------:R-:W-:Y:S05]  /*8710*/  BSYNC B0 ;  /* 0x0000000000007941 */ /* 0x000fea0003800000 */
.L_x_1627:
[----:B------:R-:W-:Y:S01]  /*8720*/  F2FP.F16.F32.PACK_AB R0, RZ, R0 ;  /* 0x00000000ff00723e */ /* 0x000fe200000000ff */
[----:B------:R-:W-:Y:S06]  /*8730*/  BRA `(.L_x_1602) ;  /* 0x0000000000647947 */ /* 0x000fec0003800000 */
.L_x_1601:
        /* <DEDUP_REMOVED lines=16> */
.L_x_1629:
[----:B------:R-:W-:Y:S01]  /*8840*/  PRMT R0, RZ, 0x7610, R0 ;  /* 0x00007610ff007816 */ /* 0x000fe20000000000 */
[----:B------:R-:W-:Y:S06]  /*8850*/  BRA `(.L_x_1602) ;  /* 0x00000000001c7947 */ /* 0x000fec0003800000 */
.L_x_1626:
[----:B------:R-:W2:Y:S02]  /*8860*/  LDG.E.64 R2, desc[UR36][R2.64] ;  /* 0x0000002402027981 */ /* 0x000ea4000c1e1b00 */
[----:B--2---:R-:W0:Y:S02]  /*8870*/  I2F.U64 R0, R2 ;  /* 0x0000000200007312 */ /* 0x004e240000301000 */
[----:B0-----:R-:W-:Y:S01]  /*8880*/  F2FP.F16.F32.PACK_AB R0, RZ, R0 ;  /* 0x00000000ff00723e */ /* 0x001fe200000000ff */
[----:B------:R-:W-:Y:S06]  /*8890*/  BRA `(.L_x_1602) ;  /* 0x00000000000c7947 */ /* 0x000fec0003800000 */
.L_x_1625:
[----:B------:R-:W2:Y:S02]  /*88a0*/  LDG.E R2, desc[UR36][R2.64] ;  /* 0x0000002402027981 */ /* 0x000ea4000c1e1900 */
[----:B--2---:R-:W-:-:S04]  /*88b0*/  I2FP.F32.U32 R0, R2 ;  /* 0x0000000200007245 */ /* 0x004fc80000201000 */
[----:B------:R-:W-:-:S07]  /*88c0*/  F2FP.F16.F32.PACK_AB R0, RZ, R0 ;  /* 0x00000000ff00723e */ /* 0x000fce00000000ff */
.L_x_1602:
        /* <DEDUP_REMOVED lines=21> */
.L_x_1633:
[----:B------:R-:W-:-:S06]  /*8a20*/  HADD2.F32 R3, -RZ, R0.H0_H0 ;  /* 0x20000000ff037230 */ /* 0x000fcc0000004100 */
[----:B------:R-:W0:Y:S02]  /*8a30*/  F2I.S64.TRUNC R2, R3 ;  /* 0x0000000300027311 */ /* 0x000e24000020d900 */
[----:B0-----:R3:W-:Y:S01]  /*8a40*/  STG.E.U8 desc[UR36][R16.64], R2 ;  /* 0x0000000210007986 */ /* 0x0017e2000c101124 */
[----:B------:R-:W-:Y:S05]  /*8a50*/  BRA `(.L_x_1635) ;  /* 0x0000000c00847947 */ /* 0x000fea0003800000 */
.L_x_1632:
        /* <DEDUP_REMOVED lines=10> */
.L_x_1637:
[----:B------:R-:W-:-:S04]  /*8b00*/  HADD2.F32 R0, -RZ, R0.H0_H0 ;  /* 0x20000000ff007230 */ /* 0x000fc80000004100 */
[----:B------:R-:W0:Y:S02]  /*8b10*/  F2I.FTZ.TRUNC.NTZ R3, R0 ;  /* 0x0000000000037305 */ /* 0x000e24000021f100 */
[----:B0-----:R2:W-:Y:S01]  /*8b20*/  STG.E desc[UR36][R16.64], R3 ;  /* 0x0000000310007986 */ /* 0x0015e2000c101924 */
[----:B------:R-:W-:Y:S05]  /*8b30*/  BRA `(.L_x_1635) ;  /* 0x0000000c004c7947 */ /* 0x000fea0003800000 */
.L_x_1636:
[----:B------:R-:W-:-:S04]  /*8b40*/  HADD2.F32 R0, -RZ, R0.H0_H0 ;  /* 0x20000000ff007230 */ /* 0x000fc80000004100 */
[----:B------:R-:W0:Y:S02]  /*8b50*/  F2I.FTZ.TRUNC.NTZ R3, R0 ;  /* 0x0000000000037305 */ /* 0x000e24000021f100 */
[----:B0-----:R0:W-:Y:S01]  /*8b60*/  STG.E.U16 desc[UR36][R16.64], R3 ;  /* 0x0000000310007986 */ /* 0x0011e2000c101524 */
[----:B------:R-:W-:Y:S05]  /*8b70*/  BRA `(.L_x_1635) ;  /* 0x0000000c003c7947 */ /* 0x000fea0003800000 */
.L_x_1631:
        /* <DEDUP_REMOVED lines=9> */
.L_x_1639:
[----:B------:R0:W-:Y:S01]  /*8c10*/  STG.E.U16 desc[UR36][R16.64], R0 ;  /* 0x0000000010007986 */ /* 0x0001e2000c101524 */
[----:B------:R-:W-:Y:S05]  /*8c20*/  BRA `(.L_x_1635) ;  /* 0x0000000c00107947 */ /* 0x000fea0003800000 */
.L_x_1638:
        /* <DEDUP_REMOVED lines=10> */
.L_x_1641:
[----:B------:R-:W-:-:S05]  /*8cd0*/  HADD2.F32 R0, -RZ, R0.H0_H0 ;  /* 0x20000000ff007230 */ /* 0x000fca0000004100 */
[----:B------:R-:W-:-:S04]  /*8ce0*/  F2FP.F16.F32.PACK_AB R0, RZ, R0 ;  /* 0x00000000ff00723e */ /* 0x000fc800000000ff */
[----:B------:R-:W-:-:S05]  /*8cf0*/  PRMT R0, R0, 0x5410, RZ ;  /* 0x0000541000007816 */ /* 0x000fca00000000ff */
[----:B------:R0:W-:Y:S01]  /*8d00*/  STG.E desc[UR36][R16.64], R0 ;  /* 0x0000000010007986 */ /* 0x0001e2000c101924 */
[----:B------:R-:W-:Y:S05]  /*8d10*/  BRA `(.L_x_1635) ;  /* 0x0000000800d47947 */ /* 0x000fea0003800000 */
.L_x_1640:
[----:B------:R-:W-:-:S05]  /*8d20*/  HADD2.F32 R2, -RZ, R0.H0_H0 ;  /* 0x20000000ff027230 */ /* 0x000fca0000004100 */
[----:B------:R-:W-:-:S06]  /*8d30*/  FMUL.FTZ R2, R2, 1 ;  /* 0x3f80000002027820 */ /* 0x000fcc0000410000 */
[----:B------:R-:W0:Y:S02]  /*8d40*/  F2F.F64.F32 R2, R2 ;  /* 0x0000000200027310 */ /* 0x000e240000201800 */
[----:B0-----:R0:W-:Y:S01]  /*8d50*/  STG.E.64 desc[UR36][R16.64], R2 ;  /* 0x0000000210007986 */ /* 0x0011e2000c101b24 */
[----:B------:R-:W-:Y:S05]  /*8d60*/  BRA `(.L_x_1635) ;  /* 0x0000000800c07947 */ /* 0x000fea0003800000 */
.L_x_1630:
        /* <DEDUP_REMOVED lines=13> */
.L_x_1644:
[----:B------:R-:W-:Y:S01]  /*8e40*/  HADD2.F32 R0, -RZ, R0.H0_H0 ;  /* 0x20000000ff007230 */ /* 0x000fe20000004100 */
[----:B------:R-:W-:-:S04]  /*8e50*/  CS2R R6, SRZ ;  /* 0x0000000000067805 */ /* 0x000fc8000001ff00 */
[----:B------:R-:W-:-:S04]  /*8e60*/  FMUL.FTZ R0, R0, 1 ;  /* 0x3f80000000007820 */ /* 0x000fc80000410000 */
[----:B------:R-:W0:Y:S02]  /*8e70*/  F2F.F64.F32 R4, R0 ;  /* 0x0000000000047310 */ /* 0x000e240000201800 */
[----:B0-----:R0:W-:Y:S01]  /*8e80*/  STG.E.128 desc[UR36][R16.64], R4 ;  /* 0x0000000410007986 */ /* 0x0011e2000c101d24 */
[----:B------:R-:W-:Y:S05]  /*8e90*/  BRA `(.L_x_1635) ;  /* 0x0000000800747947 */ /* 0x000fea0003800000 */
.L_x_1643:
        /* <DEDUP_REMOVED lines=21> */
.L_x_1648:
[----:B------:R-:W-:Y:S05]  /*8ff0*/  BSYNC B0 ;  /* 0x0000000000007941 */ /* 0x000fea0003800000 */
.L_x_1647:
[----:B------:R-:W-:-:S05]  /*9000*/  LOP3.LUT R3, R0, R3, RZ, 0xfc, !PT ;  /* 0x0000000300037212 */ /* 0x000fca00078efcff */
[----:B------:R0:W-:Y:S01]  /*9010*/  STG.E.U8 desc[UR36][R16.64], R3 ;  /* 0x0000000310007986 */ /* 0x0001e2000c101124 */
[----:B------:R-:W-:Y:S05]  /*9020*/  BRA `(.L_x_1635) ;  /* 0x0000000800107947 */ /* 0x000fea0003800000 */
.L_x_1646:
        /* <DEDUP_REMOVED lines=13> */
.L_x_1650:
[----:B------:R-:W-:Y:S01]  /*9100*/  IMAD.MOV.U32 R0, RZ, RZ, 0x7f ;  /* 0x0000007fff007424 */ /* 0x000fe200078e00ff */
[----:B------:R-:W-:-:S04]  /*9110*/  ISETP.GT.U32.AND P0, PT, R2, 0x7f800000, PT ;  /* 0x7f8000000200780c */ /* 0x000fc80003f04070 */
[----:B------:R-:W-:-:S09]  /*9120*/  SEL R0, R0, 0x7c, P0 ;  /* 0x0000007c00007807 */ /* 0x000fd20000000000 */
.L_x_1651:
[----:B------:R-:W-:Y:S05]  /*9130*/  BSYNC B0 ;  /* 0x0000000000007941 */ /* 0x000fea0003800000 */
.L_x_1649:
[----:B------:R-:W-:-:S04]  /*9140*/  LOP3.LUT R2, R3, 0x80000000, RZ, 0xc0, !PT ;  /* 0x8000000003027812 */ /* 0x000fc800078ec0ff */
[----:B------:R-:W-:-:S04]  /*9150*/  SHF.R.U32.HI R3, RZ, 0x18, R2 ;  /* 0x00000018ff037819 */ /* 0x000fc80000011602 */
[----:B------:R-:W-:-:S05]  /*9160*/  LOP3.LUT R3, R0, R3, RZ, 0xfc, !PT ;  /* 0x0000000300037212 */ /* 0x000fca00078efcff */
[----:B------:R0:W-:Y:S01]  /*9170*/  STG.E.U8 desc[UR36][R16.64], R3 ;  /* 0x0000000310007986 */ /* 0x0001e2000c101124 */
[----:B------:R-:W-:Y:S05]  /*9180*/  BRA `(.L_x_1635) ;  /* 0x0000000400b87947 */ /* 0x000fea0003800000 */
.L_x_1645:
[----:B------:R-:W-:-:S05]  /*9190*/  HADD2.F32 R0, -RZ, R0.H0_H0 ;  /* 0x20000000ff007230 */ /* 0x000fca0000004100 */
[----:B------:R-:W-:-:S05]  /*91a0*/  F2FP.BF16.F32.PACK_AB R0, RZ, R0 ;  /* 0x00000000ff00723e */ /* 0x000fca00000010ff */
[----:B------:R0:W-:Y:S01]  /*91b0*/  STG.E.U16 desc[UR36][R16.64], R0 ;  /* 0x0000000010007986 */ /* 0x0001e2000c101524 */
[----:B------:R-:W-:Y:S05]  /*91c0*/  BRA `(.L_x_1635) ;  /* 0x0000000400a87947 */ /* 0x000fea0003800000 */
.L_x_1642:
        /* <DEDUP_REMOVED lines=12> */
.L_x_1654:
        /* <DEDUP_REMOVED lines=17> */
.L_x_1657:
[----:B------:R-:W-:-:S04]  /*93a0*/  LOP3.LUT R2, R3, 0x80000000, RZ, 0xc0, !PT ;  /* 0x8000000003027812 */ /* 0x000fc800078ec0ff */
[----:B------:R-:W-:-:S04]  /*93b0*/  SHF.R.U32.HI R3, RZ, 0x18, R2 ;  /* 0x00000018ff037819 */ /* 0x000fc80000011602 */
[----:B------:R-:W-:-:S04]  /*93c0*/  LOP3.LUT R0, R0, R3, RZ, 0xfc, !PT ;  /* 0x0000000300007212 */ /* 0x000fc800078efcff */
[----:B------:R-:W-:-:S07]  /*93d0*/  PRMT R8, R0, 0x7610, R8 ;  /* 0x0000761000087816 */ /* 0x000fce0000000008 */
.L_x_1656:
[----:B------:R-:W-:Y:S05]  /*93e0*/  BSYNC B0 ;  /* 0x0000000000007941 */ /* 0x000fea0003800000 */
.L_x_1655:
[----:B------:R0:W-:Y:S01]  /*93f0*/  STG.E.U8 desc[UR36][R16.64], R8 ;  /* 0x0000000810007986 */ /* 0x0001e2000c101124 */
[----:B------:R-:W-:Y:S05]  /*9400*/  BRA `(.L_x_1635) ;  /* 0x0000000400187947 */ /* 0x000fea0003800000 */
.L_x_1653:
        /* <DEDUP_REMOVED lines=17> */
.L_x_1660:
[----:B------:R-:W-:-:S04]  /*9520*/  LOP3.LUT R2, R3, 0x80000000, RZ, 0xc0, !PT ;  /* 0x8000000003027812 */ /* 0x000fc800078ec0ff */
[----:B------:R-:W-:-:S04]  /*9530*/  SHF.R.U32.HI R3, RZ, 0x18, R2 ;  /* 0x00000018ff037819 */ /* 0x000fc80000011602 */
[----:B------:R-:W-:-:S04]  /*9540*/  LOP3.LUT R0, R0, R3, RZ, 0xfc, !PT ;  /* 0x0000000300007212 */ /* 0x000fc800078efcff */
[----:B------:R-:W-:-:S07]  /*9550*/  PRMT R8, R0, 0x7610, R8 ;  /* 0x0000761000087816 */ /* 0x000fce0000000008 */
.L_x_1659:
[----:B------:R-:W-:Y:S05]  /*9560*/  BSYNC B0 ;  /* 0x0000000000007941 */ /* 0x000fea0003800000 */
.L_x_1658:
[----:B------:R0:W-:Y:S01]  /*9570*/  STG.E.U8 desc[UR36][R16.64], R8 ;  /* 0x0000000810007986 */ /* 0x0001e2000c101124 */
[----:B------:R-:W-:Y:S05]  /*9580*/  BRA `(.L_x_1635) ;  /* 0x0000000000b87947 */ /* 0x000fea0003800000 */
.L_x_1652:
        /* <DEDUP_REMOVED lines=22> */
.L_x_1634:
        /* <DEDUP_REMOVED lines=16> */
.L_x_1663:
[----:B------:R-:W-:Y:S05]  /*97f0*/  BRA `(.L_x_1635) ;  /* 0x00000000001c7947 */ /* 0x000fea0003800000 */
.L_x_1662:
[----:B------:R-:W-:-:S06]  /*9800*/  HADD2.F32 R2, -RZ, R0.H0_H0 ;  /* 0x20000000ff027230 */ /* 0x000fcc0000004100 */
[----:B------:R-:W0:Y:S02]  /*9810*/  F2I.U64.TRUNC R2, R2 ;  /* 0x0000000200027311 */ /* 0x000e24000020d800 */
[----:B0-----:R0:W-:Y:S01]  /*9820*/  STG.E.64 desc[UR36][R16.64], R2 ;  /* 0x0000000210007986 */ /* 0x0011e2000c101b24 */
[----:B------:R-:W-:Y:S05]  /*9830*/  BRA `(.L_x_1635) ;  /* 0x00000000000c7947 */ /* 0x000fea0003800000 */
.L_x_1661:
[----:B------:R-:W-:-:S04]  /*9840*/  HADD2.F32 R0, -RZ, R0.H0_H0 ;  /* 0x20000000ff007230 */ /* 0x000fc80000004100 */
[----:B------:R-:W0:Y:S02]  /*9850*/  F2I.FTZ.U32.TRUNC.NTZ R3, R0 ;  /* 0x0000000000037305 */ /* 0x000e24000021f000 */
[----:B0-----:R0:W-:Y:S02]  /*9860*/  STG.E desc[UR36][R16.64], R3 ;  /* 0x0000000310007986 */ /* 0x0011e4000c101924 */
.L_x_1635:
[----:B------:R-:W-:-:S07]  /*9870*/  VIADD R19, R19, 0x80 ;  /* 0x0000008013137836 */ /* 0x000fce0000000000 */
.L_x_1595:
[----:B------:R-:W-:Y:S05]  /*9880*/  BSYNC B6 ;  /* 0x0000000000067941 */ /* 0x000fea0003800000 */
.L_x_1594:
        /* <DEDUP_REMOVED lines=306> */
.L_x_1664:
        /* <DEDUP_REMOVED lines=22> */
.L_x_1668:
[----:B------:R-:W2:Y:S02]  /*ad10*/  LDG.E.U8 R2, desc[UR36][R2.64] ;  /* 0x0000002402027981 */ /* 0x000ea4000c1e1100 */
[----:B--2---:R-:W-:-:S04]  /*ad20*/  I2FP.F32.U32 R0, R2 ;  /* 0x0000000200007245 */ /* 0x004fc80000201000 */
[----:B------:R-:W-:Y:S01]  /*ad30*/  F2FP.F16.F32.PACK_AB R0, RZ, R0 ;  /* 0x00000000ff00723e */ /* 0x000fe200000000ff */
[----:B------:R-:W-:Y:S06]  /*ad40*/  BRA `(.L_x_1670) ;  /* 0x0000000c00887947 */ /* 0x000fec0003800000 */
.L_x_1667:
        /* <DEDUP_REMOVED lines=10> */
.L_x_1672:
[----:B------:R-:W2:Y:S02]  /*adf0*/  LDG.E R2, desc[UR36][R2.64] ;  /* 0x0000002402027981 */ /* 0x000ea4000c1e1900 */
[----:B--2---:R-:W-:-:S04]  /*ae00*/  I2FP.F32.S32 R0, R2 ;  /* 0x0000000200007245 */ /* 0x004fc80000201400 */
[----:B------:R-:W-:Y:S01]  /*ae10*/  F2FP.F16.F32.PACK_AB R0, RZ, R0 ;  /* 0x00000000ff00723e */ /* 0x000fe200000000ff */
[----:B------:R-:W-:Y:S06]  /*ae20*/  BRA `(.L_x_1670) ;  /* 0x0000000c00507947 */ /* 0x000fec0003800000 */
.L_x_1671:
[----:B------:R-:W2:Y:S02]  /*ae30*/  LDG.E.U16 R2, desc[UR36][R2.64] ;  /* 0x0000002402027981 */ /* 0x000ea4000c1e1500 */
[----:B--2---:R-:W0:Y:S02]  /*ae40*/  I2F.S16 R0, R2 ;  /* 0x0000000200007306 */ /* 0x004e240000101400 */
[----:B0-----:R-:W-:Y:S01]  /*ae50*/  F2FP.F16.F32.PACK_AB R0, RZ, R0 ;  /* 0x00000000ff00723e */ /* 0x001fe200000000ff */
[----:B------:R-:W-:Y:S06]  /*ae60*/  BRA `(.L_x_1670) ;  /* 0x0000000c00407947 */ /* 0x000fec0003800000 */
.L_x_1666:
        /* <DEDUP_REMOVED lines=9> */
.L_x_1674:
[----:B------:R1:W5:Y:S01]  /*af00*/  LDG.E.U16 R0, desc[UR36][R2.64] ;  /* 0x0000002402007981 */ /* 0x000362000c1e1500 */
[----:B------:R-:W-:Y:S05]  /*af10*/  BRA `(.L_x_1670) ;  /* 0x0000000c00147947 */ /* 0x000fea0003800000 */
.L_x_1673:
        /* <DEDUP_REMOVED lines=9> */
.L_x_1676:
[----:B------:R0:W5:Y:S01]  /*afb0*/  LDG.E.U16 R0, desc[UR36][R2.64] ;  /* 0x0000002402007981 */ /* 0x000162000c1e1500 */
[----:B------:R-:W-:Y:S05]  /*afc0*/  BRA `(.L_x_1670) ;  /* 0x0000000800e87947 */ /* 0x000fea0003800000 */
.L_x_1675:
        /* <DEDUP_REMOVED lines=8> */
.L_x_1665:
        /* <DEDUP_REMOVED lines=13> */
.L_x_1679:
        /* <DEDUP_REMOVED lines=8> */
.L_x_1678:
        /* <DEDUP_REMOVED lines=28> */
.L_x_1681:
        /* <DEDUP_REMOVED lines=15> */
.L_x_1680:
[----:B------:R-:W2:Y:S02]  /*b450*/  LDG.E.U16 R0, desc[UR36][R2.64] ;  /* 0x0000002402007981 */ /* 0x000ea4000c1e1500 */
[----:B--2---:R-:W-:-:S05]  /*b460*/  IMAD.U32 R0, R0, 0x10000, RZ ;  /* 0x0001000000007824 */ /* 0x004fca00078e00ff */
[----:B------:R-:W-:Y:S01]  /*b470*/  F2FP.F16.F32.PACK_AB R0, RZ, R0 ;  /* 0x00000000ff00723e */ /* 0x000fe200000000ff */
[----:B------:R-:W-:Y:S06]  /*b480*/  BRA `(.L_x_1670) ;  /* 0x0000000400b87947 */ /* 0x000fec0003800000 */
.L_x_1677:
        /* <DEDUP_REMOVED lines=12> */
.L_x_1684:
        /* <DEDUP_REMOVED lines=21> */
.L_x_1688:
[----:B------:R-:W-:Y:S05]  /*b6a0*/  BSYNC B1 ;  /* 0x0000000000017941 */ /* 0x000fea0003800000 */
.L_x_1687:
[----:B------:R-:W-:Y:S01]  /*b6b0*/  LEA R3, R0, 0x3b800000, 0x17 ;  /* 0x3b80000000037811 */ /* 0x000fe200078eb8ff */
[----:B------:R-:W-:-:S05]  /*b6c0*/  IMAD.SHL.U32 R0, R2, 0x100000, RZ ;  /* 0x0010000002007824 */ /* 0x000fca00078e00ff */
[----:B------:R-:W-:-:S07]  /*b6d0*/  LOP3.LUT R0, R3, R0, R4, 0xfe, !PT ;  /* 0x0000000003007212 */ /* 0x000fce00078efe04 */
.L_x_1686:
[----:B------:R-:W-:Y:S05]  /*b6e0*/  BSYNC B0 ;  /* 0x0000000000007941 */ /* 0x000fea0003800000 */
.L_x_1685:
[----:B------:R-:W-:Y:S01]  /*b6f0*/  F2FP.F16.F32.PACK_AB R0, RZ, R0 ;  /* 0x00000000ff00723e */ /* 0x000fe200000000ff */
[----:B------:R-:W-:Y:S06]  /*b700*/  BRA `(.L_x_1670) ;  /* 0x0000000400187947 */ /* 0x000fec0003800000 */
.L_x_1683:
        /* <DEDUP_REMOVED lines=21> */
.L_x_1692:
[----:B------:R-:W-:Y:S05]  /*b860*/  BSYNC B1 ;  /* 0x0000000000017941 */ /* 0x000fea0003800000 */
.L_x_1691:
[----:B------:R-:W-:Y:S01]  /*b870*/  LEA R3, R0, 0x37800000, 0x17 ;  /* 0x3780000000037811 */ /* 0x000fe200078eb8ff */
[----:B------:R-:W-:-:S05]  /*b880*/  IMAD.SHL.U32 R0, R2, 0x200000, RZ ;  /* 0x0020000002007824 */ /* 0x000fca00078e00ff */
[----:B------:R-:W-:-:S07]  /*b890*/  LOP3.LUT R0, R3, R0, R4, 0xfe, !PT ;  /* 0x0000000003007212 */ /* 0x000fce00078efe04 */
.L_x_1690:
[----:B------:R-:W-:Y:S05]  /*b8a0*/  BSYNC B0 ;  /* 0x0000000000007941 */ /* 0x000fea0003800000 */
.L_x_1689:
[----:B------:R-:W-:Y:S01]  /*b8b0*/  F2FP.F16.F32.PACK_AB R0, RZ, R0 ;  /* 0x00000000ff00723e */ /* 0x000fe200000000ff */
[----:B------:R-:W-:Y:S06]  /*b8c0*/  BRA `(.L_x_1670) ;  /* 0x0000000000a87947 */ /* 0x000fec0003800000 */
.L_x_1682:
        /* <DEDUP_REMOVED lines=14> */
.L_x_1696:
[----:B------:R-:W-:Y:S05]  /*b9b0*/  BSYNC B0 ;  /* 0x0000000000007941 */ /* 0x000fea0003800000 */
.L_x_1695:
[----:B------:R-:W-:Y:S01]  /*b9c0*/  F2FP.F16.F32.PACK_AB R0, RZ, R0 ;  /* 0x00000000ff00723e */ /* 0x000fe200000000ff */
[----:B------:R-:W-:Y:S06]  /*b9d0*/  BRA `(.L_x_1670) ;  /* 0x0000000000647947 */ /* 0x000fec0003800000 */
.L_x_1669:
        /* <DEDUP_REMOVED lines=16> */
.L_x_1697:
[----:B------:R-:W-:Y:S01]  /*bae0*/  PRMT R0, RZ, 0x7610, R0 ;  /* 0x00007610ff007816 */ /* 0x000fe20000000000 */
[----:B------:R-:W-:Y:S06]  /*baf0*/  BRA `(.L_x_1670) ;  /* 0x00000000001c7947 */ /* 0x000fec0003800000 */
.L_x_1694:
[----:B------:R-:W2:Y:S02]  /*bb00*/  LDG.E.64 R2, desc[UR36][R2.64] ;  /* 0x0000002402027981 */ /* 0x000ea4000c1e1b00 */
[----:B--2---:R-:W0:Y:S02]  /*bb10*/  I2F.U64 R0, R2 ;  /* 0x0000000200007312 */ /* 0x004e240000301000 */
[----:B0-----:R-:W-:Y:S01]  /*bb20*/  F2FP.F16.F32.PACK_AB R0, RZ, R0 ;  /* 0x00000000ff00723e */ /* 0x001fe200000000ff */
[----:B------:R-:W-:Y:S06]  /*bb30*/  BRA `(.L_x_1670) ;  /* 0x00000000000c7947 */ /* 0x000fec0003800000 */
.L_x_1693:
[----:B------:R-:W2:Y:S02]  /*bb40*/  LDG.E R2, desc[UR36][R2.64] ;  /* 0x0000002402027981 */ /* 0x000ea4000c1e1900 */
[----:B--2---:R-:W-:-:S04]  /*bb50*/  I2FP.F32.U32 R0, R2 ;  /* 0x0000000200007245 */ /* 0x004fc80000201000 */
[----:B------:R-:W-:-:S07]  /*bb60*/  F2FP.F16.F32.PACK_AB R0, RZ, R0 ;  /* 0x00000000ff00723e */ /* 0x000fce00000000ff */
.L_x_1670:
        /* <DEDUP_REMOVED lines=19> */
[----:B0-----:R-:W-:Y:S01]  /*bca0*/  STG.E.U8 desc[UR36][R16.64], R3 ;  /* 0x0000000310007986 */ /* 0x001fe2000c101124 */
[----:B------:R-:W-:Y:S05]  /*bcb0*/  EXIT ;  /* 0x000000000000794d */ /* 0x000fea0003800000 */
.L_x_1701:
[----:B------:R-:W-:-:S06]  /*bcc0*/  HADD2.F32 R3, -RZ, R0.H0_H0 ;  /* 0x20000000ff037230 */ /* 0x000fcc0000004100 */
[----:B------:R-:W0:Y:S02]  /*bcd0*/  F2I.S64.TRUNC R2, R3 ;  /* 0x0000000300027311 */ /* 0x000e24000020d900 */
[----:B0-----:R-:W-:Y:S01]  /*bce0*/  STG.E.U8 desc[UR36][R16.64], R2 ;  /* 0x0000000210007986 */ /* 0x001fe2000c101124 */
[----:B------:R-:W-:Y:S05]  /*bcf0*/  EXIT ;  /* 0x000000000000794d */ /* 0x000fea0003800000 */
.L_x_1700:
        /* <DEDUP_REMOVED lines=8> */
[----:B0-----:R-:W-:Y:S01]  /*bd80*/  STG.E.64 desc[UR36][R16.64], R2 ;  /* 0x0000000210007986 */ /* 0x001fe2000c101b24 */
[----:B------:R-:W-:Y:S05]  /*bd90*/  EXIT ;  /* 0x000000000000794d */ /* 0x000fea0003800000 */
.L_x_1704:
[----:B------:R-:W-:-:S04]  /*bda0*/  HADD2.F32 R0, -RZ, R0.H0_H0 ;  /* 0x20000000ff007230 */ /* 0x000fc80000004100 */
[----:B------:R-:W0:Y:S02]  /*bdb0*/  F2I.FTZ.TRUNC.NTZ R3, R0 ;  /* 0x0000000000037305 */ /* 0x000e24000021f100 */
[----:B0-----:R-:W-:Y:S01]  /*bdc0*/  STG.E desc[UR36][R16.64], R3 ;  /* 0x0000000310007986 */ /* 0x001fe2000c101924 */
[----:B------:R-:W-:Y:S05]  /*bdd0*/  EXIT ;  /* 0x000000000000794d */ /* 0x000fea0003800000 */
.L_x_1703:
[----:B------:R-:W-:-:S04]  /*bde0*/  HADD2.F32 R0, -RZ, R0.H0_H0 ;  /* 0x20000000ff007230 */ /* 0x000fc80000004100 */
[----:B------:R-:W0:Y:S02]  /*bdf0*/  F2I.FTZ.TRUNC.NTZ R3, R0 ;  /* 0x0000000000037305 */ /* 0x000e24000021f100 */
[----:B0-----:R-:W-:Y:S01]  /*be00*/  STG.E.U16 desc[UR36][R16.64], R3 ;  /* 0x0000000310007986 */ /* 0x001fe2000c101524 */
[----:B------:R-:W-:Y:S05]  /*be10*/  EXIT ;  /* 0x000000000000794d */ /* 0x000fea0003800000 */
.L_x_1699:
[----:B------:R-:W-:-:S13]  /*be20*/  ISETP.GT.AND P0, PT, R4, 0x6, PT ;  /* 0x000000060400780c */ /* 0x000fda0003f04270 */
[----:B------:R-:W-:Y:S05]  /*be30*/  @P0 BRA `(.L_x_1705) ;  /* 0x0000000000240947 */ /* 0x000fea0003800000 */
[----:B------:R-:W-:-:S13]  /*be40*/  ISETP.NE.AND P0, PT, R4, 0x5, PT ;  /* 0x000000050400780c */ /* 0x000fda0003f05270 */
[----:B------:R-:W-:Y:S05]  /*be50*/  @!P0 BRA `(.L_x_1706) ;  /* 0x0000000000148947 */ /* 0x000fea0003800000 */
[----:B------:R-:W-:-:S13]  /*be60*/  ISETP.NE.AND P0, PT, R4, 0x6, PT ;  /* 0x000000060400780c */ /* 0x000fda0003f05270 */
[----:B------:R-:W-:Y:S05]  /*be70*/  @P0 BRA `(.L_x_1702) ;  /* 0x0000000800c40947 */ /* 0x000fea0003800000 */
[----:B------:R-:W-:-:S05]  /*be80*/  HADD2.F32 R3, -RZ, R0.H0_H0 ;  /* 0x20000000ff037230 */ /* 0x000fca0000004100 */
[----:B------:R-:W-:Y:S01]  /*be90*/  STG.E desc[UR36][R16.64], R3 ;  /* 0x0000000310007986 */ /* 0x000fe2000c101924 */
[----:B------:R-:W-:Y:S05]  /*bea0*/  EXIT ;  /* 0x000000000000794d */ /* 0x000fea0003800000 */
.L_x_1706:
[----:B------:R-:W-:Y:S01]  /*beb0*/  STG.E.U16 desc[UR36][R16.64], R0 ;  /* 0x0000000010007986 */ /* 0x000fe2000c101524 */
[----:B------:R-:W-:Y:S05]  /*bec0*/  EXIT ;  /* 0x000000000000794d */ /* 0x000fea0003800000 */
.L_x_1705:
        /* <DEDUP_REMOVED lines=8> */
[----:B------:R-:W-:Y:S01]  /*bf50*/  STG.E.64 desc[UR36][R16.64], R2 ;  /* 0x0000000210007986 */ /* 0x000fe2000c101b24 */
[----:B------:R-:W-:Y:S05]  /*bf60*/  EXIT ;  /* 0x000000000000794d */ /* 0x000fea0003800000 */
.L_x_1708:
[----:B------:R-:W-:-:S05]  /*bf70*/  HADD2.F32 R0, -RZ, R0.H0_H0 ;  /* 0x20000000ff007230 */ /* 0x000fca0000004100 */
[----:B------:R-:W-:-:S04]  /*bf80*/  F2FP.F16.F32.PACK_AB R0, RZ, R0 ;  /* 0x00000000ff00723e */ /* 0x000fc800000000ff */
[----:B------:R-:W-:-:S05]  /*bf90*/  PRMT R0, R0, 0x5410, RZ ;  /* 0x0000541000007816 */ /* 0x000fca00000000ff */
[----:B------:R-:W-:Y:S01]  /*bfa0*/  STG.E desc[UR36][R16.64], R0 ;  /* 0x0000000010007986 */ /* 0x000fe2000c101924 */
[----:B------:R-:W-:Y:S05]  /*bfb0*/  EXIT ;  /* 0x000000000000794d */ /* 0x000fea0003800000 */
.L_x_1707:
[----:B------:R-:W-:-:S05]  /*bfc0*/  HADD2.F32 R2, -RZ, R0.H0_H0 ;  /* 0x20000000ff027230 */ /* 0x000fca0000004100 */
[----:B------:R-:W-:-:S06]  /*bfd0*/  FMUL.FTZ R2, R2, 1 ;  /* 0x3f80000002027820 */ /* 0x000fcc0000410000 */
[----:B------:R-:W0:Y:S02]  /*bfe0*/  F2F.F64.F32 R2, R2 ;  /* 0x0000000200027310 */ /* 0x000e240000201800 */
[----:B0-----:R-:W-:Y:S01]  /*bff0*/  STG.E.64 desc[UR36][R16.64], R2 ;  /* 0x0000000210007986 */ /* 0x001fe2000c101b24 */
[----:B------:R-:W-:Y:S05]  /*c000*/  EXIT ;  /* 0x000000000000794d */ /* 0x000fea0003800000 */
.L_x_1698:
        /* <DEDUP_REMOVED lines=11> */
[----:B------:R-:W-:Y:S01]  /*c0c0*/  STG.E.U8 desc[UR36][R16.64], R3 ;  /* 0x0000000310007986 */ /* 0x000fe2000c101124 */
[----:B------:R-:W-:Y:S05]  /*c0d0*/  EXIT ;  /* 0x000000000000794d */ /* 0x000fea0003800000 */
.L_x_1711:
[----:B------:R-:W-:Y:S01]  /*c0e0*/  HADD2.F32 R0, -RZ, R0.H0_H0 ;  /* 0x20000000ff007230 */ /* 0x000fe20000004100 */
[----:B------:R-:W-:-:S04]  /*c0f0*/  CS2R R6, SRZ ;  /* 0x0000000000067805 */ /* 0x000fc8000001ff00 */
[----:B------:R-:W-:-:S04]  /*c100*/  FMUL.FTZ R0, R0, 1 ;  /* 0x3f80000000007820 */ /* 0x000fc80000410000 */
[----:B------:R-:W0:Y:S02]  /*c110*/  F2F.F64.F32 R4, R0 ;  /* 0x0000000000047310 */ /* 0x000e240000201800 */
[----:B0-----:R-:W-:Y:S01]  /*c120*/  STG.E.128 desc[UR36][R16.64], R4 ;  /* 0x0000000410007986 */ /* 0x001fe2000c101d24 */
[----:B------:R-:W-:Y:S05]  /*c130*/  EXIT ;  /* 0x000000000000794d */ /* 0x000fea0003800000 */
.L_x_1710:
        /* <DEDUP_REMOVED lines=21> */
.L_x_1715:
[----:B------:R-:W-:Y:S05]  /*c290*/  BSYNC B0 ;  /* 0x0000000000007941 */ /* 0x000fea0003800000 */
.L_x_1714:
[----:B------:R-:W-:-:S05]  /*c2a0*/  LOP3.LUT R3, R0, R3, RZ, 0xfc, !PT ;  /* 0x0000000300037212 */ /* 0x000fca00078efcff */
[----:B------:R-:W-:Y:S01]  /*c2b0*/  STG.E.U8 desc[UR36][R16.64], R3 ;  /* 0x0000000310007986 */ /* 0x000fe2000c101124 */
[----:B------:R-:W-:Y:S05]  /*c2c0*/  EXIT ;  /* 0x000000000000794d */ /* 0x000fea0003800000 */
.L_x_1713:
        /* <DEDUP_REMOVED lines=13> */
.L_x_1717:
[----:B------:R-:W-:Y:S01]  /*c3a0*/  IMAD.MOV.U32 R0, RZ, RZ, 0x7f ;  /* 0x0000007fff007424 */ /* 0x000fe200078e00ff */
[----:B------:R-:W-:-:S04]  /*c3b0*/  ISETP.GT.U32.AND P0, PT, R2, 0x7f800000, PT ;  /* 0x7f8000000200780c */ /* 0x000fc80003f04070 */
[----:B------:R-:W-:-:S09]  /*c3c0*/  SEL R0, R0, 0x7c, P0 ;  /* 0x0000007c00007807 */ /* 0x000fd20000000000 */
.L_x_1718:
[----:B------:R-:W-:Y:S05]  /*c3d0*/  BSYNC B0 ;  /* 0x0000000000007941 */ /* 0x000fea0003800000 */
.L_x_1716:
[----:B------:R-:W-:-:S04]  /*c3e0*/  LOP3.LUT R2, R3, 0x80000000, RZ, 0xc0, !PT ;  /* 0x8000000003027812 */ /* 0x000fc800078ec0ff */
[----:B------:R-:W-:-:S04]  /*c3f0*/  SHF.R.U32.HI R3, RZ, 0x18, R2 ;  /* 0x00000018ff037819 */ /* 0x000fc80000011602 */
[----:B------:R-:W-:-:S05]  /*c400*/  LOP3.LUT R3, R0, R3, RZ, 0xfc, !PT ;  /* 0x0000000300037212 */ /* 0x000fca00078efcff */
[----:B------:R-:W-:Y:S01]  /*c410*/  STG.E.U8 desc[UR36][R16.64], R3 ;  /* 0x0000000310007986 */ /* 0x000fe2000c101124 */
[----:B------:R-:W-:Y:S05]  /*c420*/  EXIT ;  /* 0x000000000000794d */ /* 0x000fea0003800000 */
.L_x_1712:
[----:B------:R-:W-:-:S05]  /*c430*/  HADD2.F32 R0, -RZ, R0.H0_H0 ;  /* 0x20000000ff007230 */ /* 0x000fca0000004100 */
[----:B------:R-:W-:-:S05]  /*c440*/  F2FP.BF16.F32.PACK_AB R0, RZ, R0 ;  /* 0x00000000ff00723e */ /* 0x000fca00000010ff */
[----:B------:R-:W-:Y:S01]  /*c450*/  STG.E.U16 desc[UR36][R16.64], R0 ;  /* 0x0000000010007986 */ /* 0x000fe2000c101524 */
[----:B------:R-:W-:Y:S05]  /*c460*/  EXIT ;  /* 0x000000000000794d */ /* 0x000fea0003800000 */
.L_x_1709:
        /* <DEDUP_REMOVED lines=10> */
[----:B0-----:R-:W-:Y:S01]  /*c510*/  STG.E.U16 desc[UR36][R16.64], R3 ;  /* 0x0000000310007986 */ /* 0x001fe2000c101524 */
[----:B------:R-:W-:Y:S05]  /*c520*/  EXIT ;  /* 0x000000000000794d */ /* 0x000fea0003800000 */
.L_x_1721:
        /* <DEDUP_REMOVED lines=17> */
.L_x_1724:
[----:B------:R-:W-:-:S04]  /*c640*/  LOP3.LUT R2, R3, 0x80000000, RZ, 0xc0, !PT ;  /* 0x8000000003027812 */ /* 0x000fc800078ec0ff */
[----:B------:R-:W-:-:S04]  /*c650*/  SHF.R.U32.HI R3, RZ, 0x18, R2 ;  /* 0x00000018ff037819 */ /* 0x000fc80000011602 */
[----:B------:R-:W-:-:S04]  /*c660*/  LOP3.LUT R0, R0, R3, RZ, 0xfc, !PT ;  /* 0x0000000300007212 */ /* 0x000fc800078efcff */
[----:B------:R-:W-:-:S07]  /*c670*/  PRMT R8, R0, 0x7610, R8 ;  /* 0x0000761000087816 */ /* 0x000fce0000000008 */
.L_x_1723:
[----:B------:R-:W-:Y:S05]  /*c680*/  BSYNC B0 ;  /* 0x0000000000007941 */ /* 0x000fea0003800000 */
.L_x_1722:
[----:B------:R-:W-:Y:S01]  /*c690*/  STG.E.U8 desc[UR36][R16.64], R8 ;  /* 0x0000000810007986 */ /* 0x000fe2000c101124 */
[----:B------:R-:W-:Y:S05]  /*c6a0*/  EXIT ;  /* 0x000000000000794d */ /* 0x000fea0003800000 */
.L_x_1720:
        /* <DEDUP_REMOVED lines=17> */
.L_x_1727:
[----:B------:R-:W-:-:S04]  /*c7c0*/  LOP3.LUT R2, R3, 0x80000000, RZ, 0xc0, !PT ;  /* 0x8000000003027812 */ /* 0x000fc800078ec0ff */
[----:B------:R-:W-:-:S04]  /*c7d0*/  SHF.R.U32.HI R3, RZ, 0x18, R2 ;  /* 0x00000018ff037819 */ /* 0x000fc80000011602 */
[----:B------:R-:W-:-:S04]  /*c7e0*/  LOP3.LUT R0, R0, R3, RZ, 0xfc, !PT ;  /* 0x0000000300007212 */ /* 0x000fc800078efcff */
[----:B------:R-:W-:-:S07]  /*c7f0*/  PRMT R8, R0, 0x7610, R8 ;  /* 0x0000761000087816 */ /* 0x000fce0000000008 */
.L_x_1726:
[----:B------:R-:W-:Y:S05]  /*c800*/  BSYNC B0 ;  /* 0x0000000000007941 */ /* 0x000fea0003800000 */
.L_x_1725:
[----:B------:R-:W-:Y:S01]  /*c810*/  STG.E.U8 desc[UR36][R16.64], R8 ;  /* 0x0000000810007986 */ /* 0x000fe2000c101124 */
[----:B------:R-:W-:Y:S05]  /*c820*/  EXIT ;  /* 0x000000000000794d */ /* 0x000fea0003800000 */
.L_x_1719:
        /* <DEDUP_REMOVED lines=22> */
.L_x_1702:
        /* <DEDUP_REMOVED lines=16> */
.L_x_1730:
[----:B------:R-:W-:Y:S05]  /*ca90*/  EXIT ;  /* 0x000000000000794d */ /* 0x000fea0003800000 */
.L_x_1729:
[----:B------:R-:W-:-:S06]  /*caa0*/  HADD2.F32 R2, -RZ, R0.H0_H0 ;  /* 0x20000000ff027230 */ /* 0x000fcc0000004100 */
[----:B------:R-:W0:Y:S02]  /*cab0*/  F2I.U64.TRUNC R2, R2 ;  /* 0x0000000200027311 */ /* 0x000e24000020d800 */
[----:B0-----:R-:W-:Y:S01]  /*cac0*/  STG.E.64 desc[UR36][R16.64], R2 ;  /* 0x0000000210007986 */ /* 0x001fe2000c101b24 */
[----:B------:R-:W-:Y:S05]  /*cad0*/  EXIT ;  /* 0x000000000000794d */ /* 0x000fea0003800000 */
.L_x_1728:
[----:B------:R-:W-:-:S04]  /*cae0*/  HADD2.F32 R0, -RZ, R0.H0_H0 ;  /* 0x20000000ff007230 */ /* 0x000fc80000004100 */
[----:B------:R-:W0:Y:S02]  /*caf0*/  F2I.FTZ.U32.TRUNC.NTZ R3, R0 ;  /* 0x0000000000037305 */ /* 0x000e24000021f000 */
[----:B0-----:R-:W-:Y:S01]  /*cb00*/  STG.E desc[UR36][R16.64], R3 ;  /* 0x0000000310007986 */ /* 0x001fe2000c101924 */
[----:B------:R-:W-:Y:S05]  /*cb10*/  EXIT ;  /* 0x000000000000794d */ /* 0x000fea0003800000 */
.L_x_1731:
        /* <DEDUP_REMOVED lines=14> */
.L_x_42117:


//--------------------- .text._ZN2at6native27unrolled_elementwise_kernelINS0_13AUnaryFunctorIN3c104HalfES4_S4_ZZZNS0_16fmin_kernel_cudaERNS_18TensorIteratorBaseEENKUlvE_clEvENKUlvE1_clEvEUlS4_S4_E_EESt5arrayIPcLm2EELi4E23TrivialOffsetCalculatorILi1EjESF_NS0_6memory12LoadWithCastILi1EEENSG_13StoreWithCastILi1EEEEEviT_T0_T2_T3_T4_T5_ --------------------------
	.section	.text._ZN2at6native27unrolled_elementwise_kernelINS0_13AUnaryFunctorIN3c104HalfES4_S4_ZZZNS0_16fmin_kernel_cudaERNS_18TensorIteratorBaseEENKUlvE_clEvENKUlvE1_clEvEUlS4_S4_E_EESt5arrayIPcLm2EELi4E23TrivialOffsetCalculatorILi1EjESF_NS0_6memory12LoadWithCastILi1EEENSG_13StoreWithCastILi1EEEEEviT_T0_T2_T3_T4_T5_,"ax",@progbits
	.align	128
        .global         _ZN2at6native27unrolled_elementwise_kernelINS0_13AUnaryFunctorIN3c104HalfES4_S4_ZZZNS0_16fmin_kernel_cudaERNS_18TensorIteratorBaseEENKUlvE_clEvENKUlvE1_clEvEUlS4_S4_E_EESt5arrayIPcLm2EELi4E23TrivialOffsetCalculatorILi1EjESF_NS0_6memory12LoadWithCastILi1EEENSG_13StoreWithCastILi1EEEEEviT_T0_T2_T3_T4_T5_
        .type           _ZN2at6native27unrolled_elementwise_kernelINS0_13AUnaryFunctorIN3c104HalfES4_S4_ZZZNS0_16fmin_kernel_cudaERNS_18TensorIteratorBaseEENKUlvE_clEvENKUlvE1_clEvEUlS4_S4_E_EESt5arrayIPcLm2EELi4E23TrivialOffsetCalculatorILi1EjESF_NS0_6memory12LoadWithCastILi1EEENSG_13StoreWithCastILi1EEEEEviT_T0_T2_T3_T4_T5_,@function
        .size           _ZN2at6native27unrolled_elementwise_kernelINS0_13AUnaryFunctorIN3c104HalfES4_S4_ZZZNS0_16fmin_kernel_cudaERNS_18TensorIteratorBaseEENKUlvE_clEvENKUlvE1_clEvEUlS4_S4_E_EESt5arrayIPcLm2EELi4E23TrivialOffsetCalculatorILi1EjESF_NS0_6memory12LoadWithCastILi1EEENSG_13StoreWithCastILi1EEEEEviT_T0_T2_T3_T4_T5_,(.L_x_42118 - _ZN2at6native27unrolled_elementwise_kernelINS0_13AUnaryFunctorIN3c104HalfES4_S4_ZZZNS0_16fmin_kernel_cudaERNS_18TensorIteratorBaseEENKUlvE_clEvENKUlvE1_clEvEUlS4_S4_E_EESt5arrayIPcLm2EELi4E23TrivialOffsetCalculatorILi1EjESF_NS0_6memory12LoadWithCastILi1EEENSG_13StoreWithCastILi1EEEEEviT_T0_T2_T3_T4_T5_)
        .other          _ZN2at6native27unrolled_elementwise_kernelINS0_13AUnaryFunctorIN3c104HalfES4_S4_ZZZNS0_16fmin_kernel_cudaERNS_18TensorIteratorBaseEENKUlvE_clEvENKUlvE1_clEvEUlS4_S4_E_EESt5arrayIPcLm2EELi4E23TrivialOffsetCalculatorILi1EjESF_NS0_6memory12LoadWithCastILi1EEENSG_13StoreWithCastILi1EEEEEviT_T0_T2_T3_T4_T5_,@"STO_CUDA_ENTRY STV_DEFAULT"
_ZN2at6native27unrolled_elementwise_kernelINS0_13AUnaryFunctorIN3c104HalfES4_S4_ZZZNS0_16fmin_kernel_cudaERNS_18TensorIteratorBaseEENKUlvE_clEvENKUlvE1_clEvEUlS4_S4_E_EESt5arrayIPcLm2EELi4E23TrivialOffsetCalculatorILi1EjESF_NS0_6memory12LoadWithCastILi1EEENSG_13StoreWithCastILi1EEEEEviT_T0_T2_T3_T4_T5_:
.text._ZN2at6native27unrolled_elementwise_kernelINS0_13AUnaryFunctorIN3c104HalfES4_S4_ZZZNS0_16fmin_kernel_cudaERNS_18TensorIteratorBaseEENKUlvE_clEvENKUlvE1_clEvEUlS4_S4_E_EESt5arrayIPcLm2EELi4E23TrivialOffsetCalculatorILi1EjESF_NS0_6memory12LoadWithCastILi1EEENSG_13StoreWithCastILi1EEEEEviT_T0_T2_T3_T4_T5_:
        /* <DEDUP_REMOVED lines=31> */
[----:B0-----:R-:W-:-:S04]  /*01f0*/  F2FP.F16.F32.PACK_AB R0, RZ, R0 ;  /* 0x00000000ff00723e */ /* 0x001fc800000000ff */
[----:B------:R-:W-:Y:S01]  /*0200*/  PRMT R22, R0, 0x7610, R22 ;  /* 0x0000761000167816 */ /* 0x000fe20000000016 */
[----:B------:R-:W-:Y:S06]  /*0210*/  BRA `(.L_x_1739) ;  /* 0x0000000c00d47947 */ /* 0x000fec0003800000 */
.L_x_1737:
[----:B------:R-:W2:Y:S02]  /*0220*/  LDG.E.U8 R2, desc[UR36][R2.64] ;  /* 0x0000002402027981 */ /* 0x000ea4000c1e1100 */
[----:B--2---:R-:W-:-:S04]  /*0230*/  I2FP.F32.U32 R0, R2 ;  /* 0x0000000200007245 */ /* 0x004fc80000201000 */
[----:B------:R-:W-:-:S04]  /*0240*/  F2FP.F16.F32.PACK_AB R0, RZ, R0 ;  /* 0x00000000ff00723e */ /* 0x000fc800000000ff */
[----:B------:R-:W-:Y:S01]  /*0250*/  PRMT R22, R0, 0x7610, R22 ;  /* 0x0000761000167816 */ /* 0x000fe20000000016 */
[----:B------:R-:W-:Y:S06]  /*0260*/  BRA `(.L_x_1739) ;  /* 0x0000000c00c07947 */ /* 0x000fec0003800000 */
.L_x_1736:
        /* <DEDUP_REMOVED lines=8> */
[----:B0-----:R-:W-:-:S04]  /*02f0*/  F2FP.F16.F32.PACK_AB R0, RZ, R0 ;  /* 0x00000000ff00723e */ /* 0x001fc800000000ff */
[----:B------:R-:W-:Y:S01]  /*0300*/  PRMT R22, R0, 0x7610, R22 ;  /* 0x0000761000167816 */ /* 0x000fe20000000016 */
[----:B------:R-:W-:Y:S06]  /*0310*/  BRA `(.L_x_1739) ;  /* 0x0000000c00947947 */ /* 0x000fec0003800000 */
.L_x_1741:
[----:B------:R-:W2:Y:S02]  /*0320*/  LDG.E R2, desc[UR36][R2.64] ;  /* 0x0000002402027981 */ /* 0x000ea4000c1e1900 */
[----:B--2---:R-:W-:-:S04]  /*0330*/  I2FP.F32.S32 R0, R2 ;  /* 0x0000000200007245 */ /* 0x004fc80000201400 */
[----:B------:R-:W-:-:S04]  /*0340*/  F2FP.F16.F32.PACK_AB R0, RZ, R0 ;  /* 0x00000000ff00723e */ /* 0x000fc800000000ff */
[----:B------:R-:W-:Y:S01]  /*0350*/  PRMT R22, R0, 0x7610, R22 ;  /* 0x0000761000167816 */ /* 0x000fe20000000016 */
[----:B------:R-:W-:Y:S06]  /*0360*/  BRA `(.L_x_1739) ;  /* 0x0000000c00807947 */ /* 0x000fec0003800000 */
.L_x_1740:
[----:B------:R-:W2:Y:S02]  /*0370*/  LDG.E.U16 R2, desc[UR36][R2.64] ;  /* 0x0000002402027981 */ /* 0x000ea4000c1e1500 */
[----:B--2---:R-:W0:Y:S02]  /*0380*/  I2F.S16 R0, R2 ;  /* 0x0000000200007306 */ /* 0x004e240000101400 */
[----:B0-----:R-:W-:-:S04]  /*0390*/  F2FP.F16.F32.PACK_AB R0, RZ, R0 ;  /* 0x00000000ff00723e */ /* 0x001fc800000000ff */
[----:B------:R-:W-:Y:S01]  /*03a0*/  PRMT R22, R0, 0x7610, R22 ;  /* 0x0000761000167816 */ /* 0x000fe20000000016 */
[----:B------:R-:W-:Y:S06]  /*03b0*/  BRA `(.L_x_1739) ;  /* 0x0000000c006c7947 */ /* 0x000fec0003800000 */
.L_x_1735:
        /* <DEDUP_REMOVED lines=9> */
.L_x_1743:
[----:B------:R1:W5:Y:S01]  /*0450*/  LDG.E.U16 R22, desc[UR36][R2.64] ;  /* 0x0000002402167981 */ /* 0x000362000c1e1500 */
[----:B------:R-:W-:Y:S05]  /*0460*/  BRA `(.L_x_1739) ;  /* 0x0000000c00407947 */ /* 0x000fea0003800000 */
.L_x_1742:
        /* <DEDUP_REMOVED lines=9> */
.L_x_1745:
[----:B------:R0:W5:Y:S01]  /*0500*/  LDG.E.U16 R22, desc[UR36][R2.64] ;  /* 0x0000002402167981 */ /* 0x000162000c1e1500 */
[----:B------:R-:W-:Y:S05]  /*0510*/  BRA `(.L_x_1739) ;  /* 0x0000000c00147947 */ /* 0x000fea0003800000 */
.L_x_1744:
[----:B------:R-:W2:Y:S01]  /*0520*/  LDG.E.64 R2, desc[UR36][R2.64] ;  /* 0x0000002402027981 */ /* 0x000ea2000c1e1b00 */
[----:B------:R-:W-:Y:S01]  /*0530*/  UMOV UR4, 0xf0000000 ;  /* 0xf000000000047882 */ /* 0x000fe20000000000 */
[----:B------:R-:W-:Y:S01]  /*0540*/  UMOV UR5, 0x380fffff ;  /* 0x380fffff00057882 */ /* 0x000fe20000000000 */
[----:B--2---:R-:W0:Y:S01]  /*0550*/  F2F.F32.F64 R0, R2 ;  /* 0x0000000200007310 */ /* 0x004e220000301000 */
[----:B------:R-:W-:-:S14]  /*0560*/  DSETP.GEU.AND P0, PT, |R2|, UR4, PT ;  /* 0x0000000402007e2a */ /* 0x000fdc000bf0e200 */
[----:B0-----:R-:W-:-:S05]  /*0570*/  @!P0 FMUL R0, R0, 1.175494350822287508e-38 ;  /* 0x0080000000008820 */ /* 0x001fca0000400000 */
[----:B------:R-:W-:-:S04]  /*0580*/  F2FP.F16.F32.PACK_AB R0, RZ, R0 ;  /* 0x00000000ff00723e */ /* 0x000fc800000000ff */
[----:B------:R-:W-:Y:S01]  /*0590*/  PRMT R22, R0, 0x7610, R22 ;  /* 0x0000761000167816 */ /* 0x000fe20000000016 */
[----:B------:R-:W-:Y:S06]  /*05a0*/  BRA `(.L_x_1739) ;  /* 0x0000000800f07947 */ /* 0x000fec0003800000 */
.L_x_1734:
        /* <DEDUP_REMOVED lines=11> */
[----:B------:R-:W-:-:S04]  /*0660*/  F2FP.F16.F32.PACK_AB R0, RZ, R0 ;  /* 0x00000000ff00723e */ /* 0x000fc800000000ff */
[----:B------:R-:W-:Y:S01]  /*0670*/  PRMT R22, R0, 0x7610, R22 ;  /* 0x0000761000167816 */ /* 0x000fe20000000016 */
[----:B------:R-:W-:Y:S06]  /*0680*/  BRA `(.L_x_1739) ;  /* 0x0000000800b87947 */ /* 0x000fec0003800000 */
.L_x_1748:
        /* <DEDUP_REMOVED lines=9> */
.L_x_1747:
        /* <DEDUP_REMOVED lines=28> */
.L_x_1750:
[----:B------:R-:W2:Y:S02]  /*08e0*/  LDG.E.U8 R3, desc[UR36][R2.64] ;  /* 0x0000002402037981 */ /* 0x000ea4000c1e1100 */
[----:B--2---:R-:W-:-:S05]  /*08f0*/  IMAD.SHL.U32 R0, R3, 0x2000000, RZ ;  /* 0x0200000003007824 */ /* 0x004fca00078e00ff */
[----:B------:R-:W-:-:S13]  /*0900*/  ISETP.GE.U32.AND P0, PT, R0, 0x8000000, PT ;  /* 0x080000000000780c */ /* 0x000fda0003f06070 */
[C---:B------:R-:W-:Y:S02]  /*0910*/  @P0 IMAD.SHL.U32 R4, R3.reuse, 0x200000, RZ ;  /* 0x0020000003040824 */ /* 0x040fe400078e00ff */
[C---:B------:R-:W-:Y:S02]  /*0920*/  @!P0 IMAD.SHL.U32 R0, R3.reuse, 0x100, RZ ;  /* 0x0000010003008824 */ /* 0x040fe400078e00ff */
[----:B------:R-:W-:Y:S01]  /*0930*/  IMAD.SHL.U32 R3, R3, 0x1000000, RZ ;  /* 0x0100000003037824 */ /* 0x000fe200078e00ff */
[----:B------:R-:W-:Y:S02]  /*0940*/  @P0 LOP3.LUT R4, R4, 0xfe00000, RZ, 0xc0, !PT ;  /* 0x0fe0000004040812 */ /* 0x000fe400078ec0ff */
        /* <DEDUP_REMOVED lines=9> */
.L_x_1749:
[----:B------:R-:W2:Y:S02]  /*09e0*/  LDG.E.U16 R0, desc[UR36][R2.64] ;  /* 0x0000002402007981 */ /* 0x000ea4000c1e1500 */
[----:B--2---:R-:W-:-:S05]  /*09f0*/  IMAD.U32 R0, R0, 0x10000, RZ ;  /* 0x0001000000007824 */ /* 0x004fca00078e00ff */
[----:B------:R-:W-:-:S04]  /*0a00*/  F2FP.F16.F32.PACK_AB R0, RZ, R0 ;  /* 0x00000000ff00723e */ /* 0x000fc800000000ff */
[----:B------:R-:W-:Y:S01]  /*0a10*/  PRMT R22, R0, 0x7610, R22 ;  /* 0x0000761000167816 */ /* 0x000fe20000000016 */
[----:B------:R-:W-:Y:S06]  /*0a20*/  BRA `(.L_x_1739) ;  /* 0x0000000400d07947 */ /* 0x000fec0003800000 */
.L_x_1746:
        /* <DEDUP_REMOVED lines=10> */
[----:B------:R-:W-:-:S04]  /*0ad0*/  F2FP.F16.F32.PACK_AB R0, RZ, R0 ;  /* 0x00000000ff00723e */ /* 0x000fc800000000ff */
[----:B------:R-:W-:Y:S01]  /*0ae0*/  PRMT R22, R0, 0x7610, R22 ;  /* 0x0000761000167816 */ /* 0x000fe20000000016 */
[----:B------:R-:W-:Y:S06]  /*0af0*/  BRA `(.L_x_1739) ;  /* 0x00000004009c7947 */ /* 0x000fec0003800000 */
.L_x_1753:
        /* <DEDUP_REMOVED lines=21> */
.L_x_1757:
[----:B------:R-:W-:Y:S05]  /*0c50*/  BSYNC B1 ;  /* 0x0000000000017941 */ /* 0x000fea0003800000 */
.L_x_1756:
[----:B------:R-:W-:Y:S01]  /*0c60*/  LEA R3, R0, 0x3b800000, 0x17 ;  /* 0x3b80000000037811 */ /* 0x000fe200078eb8ff */
[----:B------:R-:W-:-:S05]  /*0c70*/  IMAD.SHL.U32 R0, R2, 0x100000, RZ ;  /* 0x0010000002007824 */ /* 0x000fca00078e00ff */
[----:B------:R-:W-:-:S07]  /*0c80*/  LOP3.LUT R0, R3, R0, R4, 0xfe, !PT ;  /* 0x0000000003007212 */ /* 0x000fce00078efe04 */
.L_x_1755:
[----:B------:R-:W-:Y:S05]  /*0c90*/  BSYNC B0 ;  /* 0x0000000000007941 */ /* 0x000fea0003800000 */
.L_x_1754:
[----:B------:R-:W-:-:S04]  /*0ca0*/  F2FP.F16.F32.PACK_AB R0, RZ, R0 ;  /* 0x00000000ff00723e */ /* 0x000fc800000000ff */
[----:B------:R-:W-:Y:S01]  /*0cb0*/  PRMT R22, R0, 0x7610, R22 ;  /* 0x0000761000167816 */ /* 0x000fe20000000016 */
[----:B------:R-:W-:Y:S06]  /*0cc0*/  BRA `(.L_x_1739) ;  /* 0x0000000400287947 */ /* 0x000fec0003800000 */
.L_x_1752:
        /* <DEDUP_REMOVED lines=21> */
.L_x_1761:
[----:B------:R-:W-:Y:S05]  /*0e20*/  BSYNC B1 ;  /* 0x0000000000017941 */ /* 0x000fea0003800000 */
.L_x_1760:
[----:B------:R-:W-:Y:S01]  /*0e30*/  LEA R3, R0, 0x37800000, 0x17 ;  /* 0x3780000000037811 */ /* 0x000fe200078eb8ff */
[----:B------:R-:W-:-:S05]  /*0e40*/  IMAD.SHL.U32 R0, R2, 0x200000, RZ ;  /* 0x0020000002007824 */ /* 0x000fca00078e00ff */
[----:B------:R-:W-:-:S07]  /*0e50*/  LOP3.LUT R0, R3, R0, R4, 0xfe, !PT ;  /* 0x0000000003007212 */ /* 0x000fce00078efe04 */
.L_x_1759:
[----:B------:R-:W-:Y:S05]  /*0e60*/  BSYNC B0 ;  /* 0x0000000000007941 */ /* 0x000fea0003800000 */
.L_x_1758:
[----:B------:R-:W-:-:S04]  /*0e70*/  F2FP.F16.F32.PACK_AB R0, RZ, R0 ;  /* 0x00000000ff00723e */ /* 0x000fc800000000ff */
[----:B------:R-:W-:Y:S01]  /*0e80*/  PRMT R22, R0, 0x7610, R22 ;  /* 0x0000761000167816 */ /* 0x000fe20000000016 */
[----:B------:R-:W-:Y:S06]  /*0e90*/  BRA `(.L_x_1739) ;  /* 0x0000000000b47947 */ /* 0x000fec0003800000 */
.L_x_1751:
        /* <DEDUP_REMOVED lines=14> */
.L_x_1765:
[----:B------:R-:W-:Y:S05]  /*0f80*/  BSYNC B0 ;  /* 0x0000000000007941 */ /* 0x000fea0003800000 */
.L_x_1764:
[----:B------:R-:W-:-:S04]  /*0f90*/  F2FP.F16.F32.PACK_AB R0, RZ, R0 ;  /* 0x00000000ff00723e */ /* 0x000fc800000000ff */
[----:B------:R-:W-:Y:S01]  /*0fa0*/  PRMT R22, R0, 0x7610, R22 ;  /* 0x0000761000167816 */ /* 0x000fe20000000016 */
[----:B------:R-:W-:Y:S06]  /*0fb0*/  BRA `(.L_x_1739) ;  /* 0x00000000006c7947 */ /* 0x000fec0003800000 */
.L_x_1738:
        /* <DEDUP_REMOVED lines=16> */
.L_x_1766:
[----:B------:R-:W-:Y:S01]  /*10c0*/  PRMT R22, RZ, 0x7610, R22 ;  /* 0x00007610ff167816 */ /* 0x000fe20000000016 */
[----:B------:R-:W-:Y:S06]  /*10d0*/  BRA `(.L_x_1739) ;  /* 0x0000000000247947 */ /* 0x000fec0003800000 */
.L_x_1763:
[----:B------:R-:W2:Y:S02]  /*10e0*/  LDG.E.64 R2, desc[UR36][R2.64] ;  /* 0x0000002402027981 */ /* 0x000ea4000c1e1b00 */
[----:B--2---:R-:W0:Y:S02]  /*10f0*/  I2F.U64 R0, R2 ;  /* 0x0000000200007312 */ /* 0x004e240000301000 */
[----:B0-----:R-:W-:-:S04]  /*1100*/  F2FP.F16.F32.PACK_AB R0, RZ, R0 ;  /* 0x00000000ff00723e */ /* 0x001fc800000000ff */
[----:B------:R-:W-:Y:S01]  /*1110*/  PRMT R22, R0, 0x7610, R22 ;  /* 0x0000761000167816 */ /* 0x000fe20000000016 */
[----:B------:R-:W-:Y:S06]  /*1120*/  BRA `(.L_x_1739) ;  /* 0x0000000000107947 */ /* 0x000fec0003800000 */
.L_x_1762:
[----:B------:R-:W2:Y:S02]  /*1130*/  LDG.E R2, desc[UR36][R2.64] ;  /* 0x0000002402027981 */ /* 0x000ea4000c1e1900 */
[----:B--2---:R-:W-:-:S04]  /*1140*/  I2FP.F32.U32 R0, R2 ;  /* 0x0000000200007245 */ /* 0x004fc80000201000 */
[----:B------:R-:W-:-:S04]  /*1150*/  F2FP.F16.F32.PACK_AB R0, RZ, R0 ;  /* 0x00000000ff00723e */ /* 0x000fc800000000ff */
[----:B------:R-:W-:-:S07]  /*1160*/  PRMT R22, R0, 0x7610, R22 ;  /* 0x0000761000167816 */ /* 0x000fce0000000016 */
.L_x_1739:
[----:B------:R-:W2:Y:S02]  /*1170*/  S2R R19, SR_TID.X ;  /* 0x0000000000137919 */ /* 0x000ea40000002100 */
[----:B--2---:R-:W-:-:S07]  /*1180*/  VIADD R19, R19, 0x80 ;  /* 0x0000008013137836 */ /* 0x004fce0000000000 */
.L_x_1733:
[----:B------:R-:W-:Y:S05]  /*1190*/  BSYNC B6 ;  /* 0x0000000000067941 */ /* 0x000fea0003800000 */
.L_x_1732:
[----:B------:R-:W-:Y:S01]  /*11a0*/  ISETP.GE.AND P0, PT, R19, R16, PT ;  /* 0x000000101300720c */ /* 0x000fe20003f06270 */
[----:B------:R-:W-:-:S12]  /*11b0*/  BSSY B6, `(.L_x_1767) ;  /* 0x000010e000067945 */ /* 0x000fd80003800000 */
[----:B------:R-:W-:Y:S05]  /*11c0*/  @P0 BRA `(.L_x_1768) ;  /* 0x0000001000300947 */ /* 0x000fea0003800000 */
[----:B01----:R-:W0:Y:S01]  /*11d0*/  LDC.64 R2, c[0x0][0x220] ;  /* 0x00008800ff027b82 */ /* 0x003e220000000a00 */
        /* <DEDUP_REMOVED lines=22> */
.L_x_1772:
[----:B------:R-:W2:Y:S02]  /*1340*/  LDG.E.U8 R2, desc[UR36][R2.64] ;  /* 0x0000002402027981 */ /* 0x000ea4000c1e1100 */
[----:B--2---:R-:W-:-:S04]  /*1350*/  I2FP.F32.U32 R0, R2 ;  /* 0x0000000200007245 */ /* 0x004fc80000201000 */
[----:B------:R-:W-:-:S04]  /*1360*/  F2FP.F16.F32.PACK_AB R0, RZ, R0 ;  /* 0x00000000ff00723e */ /* 0x000fc800000000ff */
[----:B------:R-:W-:Y:S01]  /*1370*/  PRMT R23, R0, 0x7610, R23 ;  /* 0x0000761000177816 */ /* 0x000fe20000000017 */
[----:B------:R-:W-:Y:S06]  /*1380*/  BRA `(.L_x_1774) ;  /* 0x0000000c00bc7947 */ /* 0x000fec0003800000 */
.L_x_1771:
        /* <DEDUP_REMOVED lines=11> */
.L_x_1776:
[----:B------:R-:W2:Y:S02]  /*1440*/  LDG.E R2, desc[UR36][R2.64] ;  /* 0x0000002402027981 */ /* 0x000ea4000c1e1900 */
[----:B--2---:R-:W-:-:S04]  /*1450*/  I2FP.F32.S32 R0, R2 ;  /* 0x0000000200007245 */ /* 0x004fc80000201400 */
[----:B------:R-:W-:-:S04]  /*1460*/  F2FP.F16.F32.PACK_AB R0, RZ, R0 ;  /* 0x00000000ff00723e */ /* 0x000fc800000000ff */
[----:B------:R-:W-:Y:S01]  /*1470*/  PRMT R23, R0, 0x7610, R23 ;  /* 0x0000761000177816 */ /* 0x000fe20000000017 */
[----:B------:R-:W-:Y:S06]  /*1480*/  BRA `(.L_x_1774) ;  /* 0x0000000c007c7947 */ /* 0x000fec0003800000 */
.L_x_1775:
[----:B------:R-:W2:Y:S02]  /*1490*/  LDG.E.U16 R2, desc[UR36][R2.64] ;  /* 0x0000002402027981 */ /* 0x000ea4000c1e1500 */
[----:B--2---:R-:W0:Y:S02]  /*14a0*/  I2F.S16 R0, R2 ;  /* 0x0000000200007306 */ /* 0x004e240000101400 */
[----:B0-----:R-:W-:-:S04]  /*14b0*/  F2FP.F16.F32.PACK_AB R0, RZ, R0 ;  /* 0x00000000ff00723e */ /* 0x001fc800000000ff */
[----:B------:R-:W-:Y:S01]  /*14c0*/  PRMT R23, R0, 0x7610, R23 ;  /* 0x0000761000177816 */ /* 0x000fe20000000017 */
[----:B------:R-:W-:Y:S06]  /*14d0*/  BRA `(.L_x_1774) ;  /* 0x0000000c00687947 */ /* 0x000fec0003800000 */
.L_x_1770:
        /* <DEDUP_REMOVED lines=9> */
.L_x_1778:
[----:B------:R0:W5:Y:S01]  /*1570*/  LDG.E.U16 R23, desc[UR36][R2.64] ;  /* 0x0000002402177981 */ /* 0x000162000c1e1500 */
[----:B------:R-:W-:Y:S05]  /*1580*/  BRA `(.L_x_1774) ;  /* 0x0000000c003c7947 */ /* 0x000fea0003800000 */
.L_x_1777:
        /* <DEDUP_REMOVED lines=9> */
.L_x_1780:
[----:B------:R1:W5:Y:S01]  /*1620*/  LDG.E.U16 R23, desc[UR36][R2.64] ;  /* 0x0000002402177981 */ /* 0x000362000c1e1500 */
[----:B------:R-:W-:Y:S05]  /*1630*/  BRA `(.L_x_1774) ;  /* 0x0000000c00107947 */ /* 0x000fea0003800000 */
.L_x_1779:
        /* <DEDUP_REMOVED lines=9> */
.L_x_1769:
        /* <DEDUP_REMOVED lines=14> */
.L_x_1783:
        /* <DEDUP_REMOVED lines=9> */
.L_x_1782:
        /* <DEDUP_REMOVED lines=28> */
.L_x_1785:
        /* <DEDUP_REMOVED lines=15> */
.L_x_1784:
[----:B------:R-:W2:Y:S02]  /*1af0*/  LDG.E.U16 R0, desc[UR36][R2.64] ;  /* 0x0000002402007981 */ /* 0x000ea4000c1e1500 */
[----:B--2---:R-:W-:-:S05]  /*1b00*/  IMAD.U32 R0, R0, 0x10000, RZ ;  /* 0x0001000000007824 */ /* 0x004fca00078e00ff */
[----:B------:R-:W-:-:S04]  /*1b10*/  F2FP.F16.F32.PACK_AB R0, RZ, R0 ;  /* 0x00000000ff00723e */ /* 0x000fc800000000ff */
[----:B------:R-:W-:Y:S01]  /*1b20*/  PRMT R23, R0, 0x7610, R23 ;  /* 0x0000761000177816 */ /* 0x000fe20000000017 */
[----:B------:R-:W-:Y:S06]  /*1b30*/  BRA `(.L_x_1774) ;  /* 0x0000000400d07947 */ /* 0x000fec0003800000 */
.L_x_1781:
        /* <DEDUP_REMOVED lines=13> */
.L_x_1788:
        /* <DEDUP_REMOVED lines=21> */
.L_x_1792:
[----:B------:R-:W-:Y:S05]  /*1d60*/  BSYNC B1 ;  /* 0x0000000000017941 */ /* 0x000fea0003800000 */
.L_x_1791:
[----:B------:R-:W-:Y:S01]  /*1d70*/  LEA R3, R0, 0x3b800000, 0x17 ;  /* 0x3b80000000037811 */ /* 0x000fe200078eb8ff */
[----:B------:R-:W-:-:S05]  /*1d80*/  IMAD.SHL.U32 R0, R2, 0x100000, RZ ;  /* 0x0010000002007824 */ /* 0x000fca00078e00ff */
[----:B------:R-:W-:-:S07]  /*1d90*/  LOP3.LUT R0, R3, R0, R4, 0xfe, !PT ;  /* 0x0000000003007212 */ /* 0x000fce00078efe04 */
.L_x_1790:
[----:B------:R-:W-:Y:S05]  /*1da0*/  BSYNC B0 ;  /* 0x0000000000007941 */ /* 0x000fea0003800000 */
.L_x_1789:
[----:B------:R-:W-:-:S04]  /*1db0*/  F2FP.F16.F32.PACK_AB R0, RZ, R0 ;  /* 0x00000000ff00723e */ /* 0x000fc800000000ff */
[----:B------:R-:W-:Y:S01]  /*1dc0*/  PRMT R23, R0, 0x7610, R23 ;  /* 0x0000761000177816 */ /* 0x000fe20000000017 */
[----:B------:R-:W-:Y:S06]  /*1dd0*/  BRA `(.L_x_1774) ;  /* 0x0000000400287947 */ /* 0x000fec0003800000 */
.L_x_1787:
        /* <DEDUP_REMOVED lines=21> */
.L_x_1796:
[----:B------:R-:W-:Y:S05]  /*1f30*/  BSYNC B1 ;  /* 0x0000000000017941 */ /* 0x000fea0003800000 */
.L_x_1795:
[----:B------:R-:W-:Y:S01]  /*1f40*/  LEA R3, R0, 0x37800000, 0x17 ;  /* 0x3780000000037811 */ /* 0x000fe200078eb8ff */
[----:B------:R-:W-:-:S05]  /*1f50*/  IMAD.SHL.U32 R0, R2, 0x200000, RZ ;  /* 0x0020000002007824 */ /* 0x000fca00078e00ff */
[----:B------:R-:W-:-:S07]  /*1f60*/  LOP3.LUT R0, R3, R0, R4, 0xfe, !PT ;  /* 0x0000000003007212 */ /* 0x000fce00078efe04 */
.L_x_1794:
[----:B------:R-:W-:Y:S05]  /*1f70*/  BSYNC B0 ;  /* 0x0000000000007941 */ /* 0x000fea0003800000 */
.L_x_1793:
[----:B------:R-:W-:-:S04]  /*1f80*/  F2FP.F16.F32.PACK_AB R0, RZ, R0 ;  /* 0x00000000ff00723e */ /* 0x000fc800000000ff */
[----:B------:R-:W-:Y:S01]  /*1f90*/  PRMT R23, R0, 0x7610, R23 ;  /* 0x0000761000177816 */ /* 0x000fe20000000017 */
[----:B------:R-:W-:Y:S06]  /*1fa0*/  BRA `(.L_x_1774) ;  /* 0x0000000000b47947 */ /* 0x000fec0003800000 */
.L_x_1786:
        /* <DEDUP_REMOVED lines=14> */
.L_x_1800:
[----:B------:R-:W-:Y:S05]  /*2090*/  BSYNC B0 ;  /* 0x0000000000007941 */ /* 0x000fea0003800000 */
.L_x_1799:
[----:B------:R-:W-:-:S04]  /*20a0*/  F2FP.F16.F32.PACK_AB R0, RZ, R0 ;  /* 0x00000000ff00723e */ /* 0x000fc800000000ff */
[----:B------:R-:W-:Y:S01]  /*20b0*/  PRMT R23, R0, 0x7610, R23 ;  /* 0x0000761000177816 */ /* 0x000fe20000000017 */
[----:B------:R-:W-:Y:S06]  /*20c0*/  BRA `(.L_x_1774) ;  /* 0x00000000006c7947 */ /* 0x000fec0003800000 */
.L_x_1773:
        /* <DEDUP_REMOVED lines=16> */
.L_x_1801:
[----:B------:R-:W-:Y:S01]  /*21d0*/  PRMT R23, RZ, 0x7610, R23 ;  /* 0x00007610ff177816 */ /* 0x000fe20000000017 */
[----:B------:R-:W-:Y:S06]  /*21e0*/  BRA `(.L_x_1774) ;  /* 0x0000000000247947 */ /* 0x000fec0003800000 */
.L_x_1798:
[----:B------:R-:W2:Y:S02]  /*21f0*/  LDG.E.64 R2, desc[UR36][R2.64] ;  /* 0x0000002402027981 */ /* 0x000ea4000c1e1b00 */
[----:B--2---:R-:W0:Y:S02]  /*2200*/  I2F.U64 R0, R2 ;  /* 0x0000000200007312 */ /* 0x004e240000301000 */
[----:B0-----:R-:W-:-:S04]  /*2210*/  F2FP.F16.F32.PACK_AB R0, RZ, R0 ;  /* 0x00000000ff00723e */ /* 0x001fc800000000ff */
[----:B------:R-:W-:Y:S01]  /*2220*/  PRMT R23, R0, 0x7610, R23 ;  /* 0x0000761000177816 */ /* 0x000fe20000000017 */
[----:B------:R-:W-:Y:S06]  /*2230*/  BRA `(.L_x_1774) ;  /* 0x0000000000107947 */ /* 0x000fec0003800000 */
.L_x_1797:
[----:B------:R-:W2:Y:S02]  /*2240*/  LDG.E R2, desc[UR36][R2.64] ;  /* 0x0000002402027981 */ /* 0x000ea4000c1e1900 */
[----:B--2---:R-:W-:-:S04]  /*2250*/  I2FP.F32.U32 R0, R2 ;  /* 0x0000000200007245 */ /* 0x004fc80000201000 */
[----:B------:R-:W-:-:S04]  /*2260*/  F2FP.F16.F32.PACK_AB R0, RZ, R0 ;  /* 0x00000000ff00723e */ /* 0x000fc800000000ff */
[----:B------:R-:W-:-:S07]  /*2270*/  PRMT R23, R0, 0x7610, R23 ;  /* 0x0000761000177816 */ /* 0x000fce0000000017 */
.L_x_1774:
[----:B------:R-:W-:-:S07]  /*2280*/  VIADD R19, R19, 0x80 ;  /* 0x0000008013137836 */ /* 0x000fce0000000000 */
.L_x_1768:
[----:B------:R-:W-:Y:S05]  /*2290*/  BSYNC B6 ;  /* 0x0000000000067941 */ /* 0x000fea0003800000 */
.L_x_1767:
[----:B------:R-:W-:Y:S01]  /*22a0*/  ISETP.GE.AND P0, PT, R19, R16, PT ;  /* 0x000000101300720c */ /* 0x000fe20003f06270 */
[----:B------:R-:W-:Y:S01]  /*22b0*/  BSSY B6, `(.L_x_1802) ;  /* 0x0000110000067945 */ /* 0x000fe20003800000 */
[----:B------:R-:W-:Y:S02]  /*22c0*/  PRMT R24, RZ, 0x7610, R24 ;  /* 0x00007610ff187816 */ /* 0x000fe40000000018 */
[----:B------:R-:W-:-:S09]  /*22d0*/  PRMT R25, RZ, 0x7610, R25 ;  /* 0x00007610ff197816 */ /* 0x000fd20000000019 */
        /* <DEDUP_REMOVED lines=24> */
.L_x_1807:
[----:B------:R-:W2:Y:S02]  /*2460*/  LDG.E.U8 R2, desc[UR36][R2.64] ;  /* 0x0000002402027981 */ /* 0x000ea4000c1e1100 */
[----:B--2---:R-:W-:-:S04]  /*2470*/  I2FP.F32.U32 R0, R2 ;  /* 0x0000000200007245 */ /* 0x004fc80000201000 */
[----:B------:R-:W-:-:S04]  /*2480*/  F2FP.F16.F32.PACK_AB R0, RZ, R0 ;  /* 0x00000000ff00723e */ /* 0x000fc800000000ff */
[----:B------:R-:W-:Y:S01]  /*2490*/  PRMT R25, R0, 0x7610, R25 ;  /* 0x0000761000197816 */ /* 0x000fe20000000019 */
[----:B------:R-:W-:Y:S06]  /*24a0*/  BRA `(.L_x_1809) ;  /* 0x0000000c00bc7947 */ /* 0x000fec0003800000 */
.L_x_1806:
        /* <DEDUP_REMOVED lines=11> */
.L_x_1811:
[----:B------:R-:W2:Y:S02]  /*2560*/  LDG.E R2, desc[UR36][R2.64] ;  /* 0x0000002402027981 */ /* 0x000ea4000c1e1900 */
[----:B--2---:R-:W-:-:S04]  /*2570*/  I2FP.F32.S32 R0, R2 ;  /* 0x0000000200007245 */ /* 0x004fc80000201400 */
[----:B------:R-:W-:-:S04]  /*2580*/  F2FP.F16.F32.PACK_AB R0, RZ, R0 ;  /* 0x00000000ff00723e */ /* 0x000fc800000000ff */
[----:B------:R-:W-:Y:S01]  /*2590*/  PRMT R25, R0, 0x7610, R25 ;  /* 0x0000761000197816 */ /* 0x000fe20000000019 */
[----:B------:R-:W-:Y:S06]  /*25a0*/  BRA `(.L_x_1809) ;  /* 0x0000000c007c7947 */ /* 0x000fec0003800000 */
.L_x_1810:
[----:B------:R-:W2:Y:S02]  /*25b0*/  LDG.E.U16 R2, desc[UR36][R2.64] ;  /* 0x0000002402027981 */ /* 0x000ea4000c1e1500 */
[----:B--2---:R-:W0:Y:S02]  /*25c0*/  I2F.S16 R0, R2 ;  /* 0x0000000200007306 */ /* 0x004e240000101400 */
[----:B0-----:R-:W-:-:S04]  /*25d0*/  F2FP.F16.F32.PACK_AB R0, RZ, R0 ;  /* 0x00000000ff00723e */ /* 0x001fc800000000ff */
[----:B------:R-:W-:Y:S01]  /*25e0*/  PRMT R25, R0, 0x7610, R25 ;  /* 0x0000761000197816 */ /* 0x000fe20000000019 */
[----:B------:R-:W-:Y:S06]  /*25f0*/  BRA `(.L_x_1809) ;  /* 0x0000000c00687947 */ /* 0x000fec0003800000 */
.L_x_1805:
        /* <DEDUP_REMOVED lines=9> */
.L_x_1813:
[----:B------:R0:W5:Y:S01]  /*2690*/  LDG.E.U16 R25, desc[UR36][R2.64] ;  /* 0x0000002402197981 */ /* 0x000162000c1e1500 */
[----:B------:R-:W-:Y:S05]  /*26a0*/  BRA `(.L_x_1809) ;  /* 0x0000000c003c7947 */ /* 0x000fea0003800000 */
.L_x_1812:
        /* <DEDUP_REMOVED lines=9> */
.L_x_1815:
[----:B------:R1:W5:Y:S01]  /*2740*/  LDG.E.U16 R25, desc[UR36][R2.64] ;  /* 0x0000002402197981 */ /* 0x000362000c1e1500 */
[----:B------:R-:W-:Y:S05]  /*2750*/  BRA `(.L_x_1809) ;  /* 0x0000000c00107947 */ /* 0x000fea0003800000 */
.L_x_1814:
        /* <DEDUP_REMOVED lines=9> */
.L_x_1804:
        /* <DEDUP_REMOVED lines=14> */
.L_x_1818:
        /* <DEDUP_REMOVED lines=9> */
.L_x_1817:
        /* <DEDUP_REMOVED lines=28> */
.L_x_1820:
        /* <DEDUP_REMOVED lines=15> */
.L_x_1819:
[----:B------:R-:W2:Y:S02]  /*2c10*/  LDG.E.U16 R0, desc[UR36][R2.64] ;  /* 0x0000002402007981 */ /* 0x000ea4000c1e1500 */
[----:B--2---:R-:W-:-:S05]  /*2c20*/  IMAD.U32 R0, R0, 0x10000, RZ ;  /* 0x0001000000007824 */ /* 0x004fca00078e00ff */
[----:B------:R-:W-:-:S04]  /*2c30*/  F2FP.F16.F32.PACK_AB R0, RZ, R0 ;  /* 0x00000000ff00723e */ /* 0x000fc800000000ff */
[----:B------:R-:W-:Y:S01]  /*2c40*/  PRMT R25, R0, 0x7610, R25 ;  /* 0x0000761000197816 */ /* 0x000fe20000000019 */
[----:B------:R-:W-:Y:S06]  /*2c50*/  BRA `(.L_x_1809) ;  /* 0x0000000400d07947 */ /* 0x000fec0003800000 */
.L_x_1816:
        /* <DEDUP_REMOVED lines=13> */
.L_x_1823:
        /* <DEDUP_REMOVED lines=21> */
.L_x_1827:
[----:B------:R-:W-:Y:S05]  /*2e80*/  BSYNC B1 ;  /* 0x0000000000017941 */ /* 0x000fea0003800000 */
.L_x_1826:
[----:B------:R-:W-:Y:S01]  /*2e90*/  LEA R3, R0, 0x3b800000, 0x17 ;  /* 0x3b80000000037811 */ /* 0x000fe200078eb8ff */
[----:B------:R-:W-:-:S05]  /*2ea0*/  IMAD.SHL.U32 R0, R2, 0x100000, RZ ;  /* 0x0010000002007824 */ /* 0x000fca00078e00ff */
[----:B------:R-:W-:-:S07]  /*2eb0*/  LOP3.LUT R0, R3, R0, R4, 0xfe, !PT ;  /* 0x0000000003007212 */ /* 0x000fce00078efe04 */
.L_x_1825:
[----:B------:R-:W-:Y:S05]  /*2ec0*/  BSYNC B0 ;  /* 0x0000000000007941 */ /* 0x000fea0003800000 */
.L_x_1824:
[----:B------:R-:W-:-:S04]  /*2ed0*/  F2FP.F16.F32.PACK_AB R0, RZ, R0 ;  /* 0x00000000ff00723e */ /* 0x000fc800000000ff */
[----:B------:R-:W-:Y:S01]  /*2ee0*/  PRMT R25, R0, 0x7610, R25 ;  /* 0x0000761000197816 */ /* 0x000fe20000000019 */
[----:B------:R-:W-:Y:S06]  /*2ef0*/  BRA `(.L_x_1809) ;  /* 0x0000000400287947 */ /* 0x000fec0003800000 */
.L_x_1822:
        /* <DEDUP_REMOVED lines=21> */
.L_x_1831:
[----:B------:R-:W-:Y:S05]  /*3050*/  BSYNC B1 ;  /* 0x0000000000017941 */ /* 0x000fea0003800000 */
.L_x_1830:
[----:B------:R-:W-:Y:S01]  /*3060*/  LEA R3, R0, 0x37800000, 0x17 ;  /* 0x3780000000037811 */ /* 0x000fe200078eb8ff */
[----:B------:R-:W-:-:S05]  /*3070*/  IMAD.SHL.U32 R0, R2, 0x200000, RZ ;  /* 0x0020000002007824 */ /* 0x000fca00078e00ff */
[----:B------:R-:W-:-:S07]  /*3080*/  LOP3.LUT R0, R3, R0, R4, 0xfe, !PT ;  /* 0x0000000003007212 */ /* 0x000fce00078efe04 */
.L_x_1829:
[----:B------:R-:W-:Y:S05]  /*3090*/  BSYNC B0 ;  /* 0x0000000000007941 */ /* 0x000fea0003800000 */
.L_x_1828:
[----:B------:R-:W-:-:S04]  /*30a0*/  F2FP.F16.F32.PACK_AB R0, RZ, R0 ;  /* 0x00000000ff00723e */ /* 0x000fc800000000ff */
[----:B------:R-:W-:Y:S01]  /*30b0*/  PRMT R25, R0, 0x7610, R25 ;  /* 0x0000761000197816 */ /* 0x000fe20000000019 */
[----:B------:R-:W-:Y:S06]  /*30c0*/  BRA `(.L_x_1809) ;  /* 0x0000000000b47947 */ /* 0x000fec0003800000 */
.L_x_1821:
        /* <DEDUP_REMOVED lines=14> */
.L_x_1835:
[----:B------:R-:W-:Y:S05]  /*31b0*/  BSYNC B0 ;  /* 0x0000000000007941 */ /* 0x000fea0003800000 */
.L_x_1834:
[----:B------:R-:W-:-:S04]  /*31c0*/  F2FP.F16.F32.PACK_AB R0, RZ, R0 ;  /* 0x00000000ff00723e */ /* 0x000fc800000000ff */
[----:B------:R-:W-:Y:S01]  /*31d0*/  PRMT R25, R0, 0x7610, R25 ;  /* 0x0000761000197816 */ /* 0x000fe20000000019 */
[----:B------:R-:W-:Y:S06]  /*31e0*/  BRA `(.L_x_1809) ;  /* 0x00000000006c7947 */ /* 0x000fec0003800000 */
.L_x_1808:
        /* <DEDUP_REMOVED lines=16> */
.L_x_1836:
[----:B------:R-:W-:Y:S01]  /*32f0*/  PRMT R25, RZ, 0x7610, R25 ;  /* 0x00007610ff197816 */ /* 0x000fe20000000019 */
[----:B------:R-:W-:Y:S06]  /*3300*/  BRA `(.L_x_1809) ;  /* 0x0000000000247947 */ /* 0x000fec0003800000 */
.L_x_1833:
[----:B------:R-:W2:Y:S02]  /*3310*/  LDG.E.64 R2, desc[UR36][R2.64] ;  /* 0x0000002402027981 */ /* 0x000ea4000c1e1b00 */
[----:B--2---:R-:W0:Y:S02]  /*3320*/  I2F.U64 R0, R2 ;  /* 0x0000000200007312 */ /* 0x004e240000301000 */
[----:B0-----:R-:W-:-:S04]  /*3330*/  F2FP.F16.F32.PACK_AB R0, RZ, R0 ;  /* 0x00000000ff00723e */ /* 0x001fc800000000ff */
[----:B------:R-:W-:Y:S01]  /*3340*/  PRMT R25, R0, 0x7610, R25 ;  /* 0x0000761000197816 */ /* 0x000fe20000000019 */
[----:B------:R-:W-:Y:S06]  /*3350*/  BRA `(.L_x_1809) ;  /* 0x0000000000107947 */ /* 0x000fec0003800000 */
.L_x_1832:
[----:B------:R-:W2:Y:S02]  /*3360*/  LDG.E R2, desc[UR36][R2.64] ;  /* 0x0000002402027981 */ /* 0x000ea4000c1e1900 */
[----:B--2---:R-:W-:-:S04]  /*3370*/  I2FP.F32.U32 R0, R2 ;  /* 0x0000000200007245 */ /* 0x004fc80000201000 */
[----:B------:R-:W-:-:S04]  /*3380*/  F2FP.F16.F32.PACK_AB R0, RZ, R0 ;  /* 0x00000000ff00723e */ /* 0x000fc800000000ff */
[----:B------:R-:W-:-:S07]  /*3390*/  PRMT R25, R0, 0x7610, R25 ;  /* 0x0000761000197816 */ /* 0x000fce0000000019 */
.L_x_1809:
[----:B------:R-:W-:-:S07]  /*33a0*/  VIADD R19, R19, 0x80 ;  /* 0x0000008013137836 */ /* 0x000fce0000000000 */
.L_x_1803:
[----:B------:R-:W-:Y:S05]  /*33b0*/  BSYNC B6 ;  /* 0x0000000000067941 */ /* 0x000fea0003800000 */
.L_x_1802:
[----:B------:R-:W-:Y:S01]  /*33c0*/  ISETP.GE.AND P0, PT, R19, R16, PT ;  /* 0x000000101300720c */ /* 0x000fe20003f06270 */
[----:B------:R-:W-:-:S12]  /*33d0*/  BSSY B6, `(.L_x_1837) ;  /* 0x000010c000067945 */ /* 0x000fd80003800000 */
[----:B------:R-:W-:Y:S05]  /*33e0*/  @P0 BRA `(.L_x_1838) ;  /* 0x0000001000280947 */ /* 0x000fea0003800000 */
[----:B01----:R-:W0:Y:S01]  /*33f0*/  LDC.64 R2, c[0x0][0x220] ;  /* 0x00008800ff027b82 */ /* 0x003e220000000a00 */
        /* <DEDUP_REMOVED lines=21> */
.L_x_1842:
[----:B------:R-:W2:Y:S02]  /*3550*/  LDG.E.U8 R2, desc[UR36][R2.64] ;  /* 0x0000002402027981 */ /* 0x000ea4000c1e1100 */
[----:B--2---:R-:W-:-:S04]  /*3560*/  I2FP.F32.U32 R0, R2 ;  /* 0x0000000200007245 */ /* 0x004fc80000201000 */
[----:B------:R-:W-:-:S04]  /*3570*/  F2FP.F16.F32.PACK_AB R0, RZ, R0 ;  /* 0x00000000ff00723e */ /* 0x000fc800000000ff */
[----:B------:R-:W-:Y:S01]  /*3580*/  PRMT R24, R0, 0x7610, R24 ;  /* 0x0000761000187816 */ /* 0x000fe20000000018 */
[----:B------:R-:W-:Y:S06]  /*3590*/  BRA `(.L_x_1838) ;  /* 0x0000000c00bc7947 */ /* 0x000fec0003800000 */
.L_x_1841:
        /* <DEDUP_REMOVED lines=11> */
.L_x_1845:
[----:B------:R-:W2:Y:S02]  /*3650*/  LDG.E R2, desc[UR36][R2.64] ;  /* 0x0000002402027981 */ /* 0x000ea4000c1e1900 */
[----:B--2---:R-:W-:-:S04]  /*3660*/  I2FP.F32.S32 R0, R2 ;  /* 0x0000000200007245 */ /* 0x004fc80000201400 */
[----:B------:R-:W-:-:S04]  /*3670*/  F2FP.F16.F32.PACK_AB R0, RZ, R0 ;  /* 0x00000000ff00723e */ /* 0x000fc800000000ff */
[----:B------:R-:W-:Y:S01]  /*3680*/  PRMT R24, R0, 0x7610, R24 ;  /* 0x0000761000187816 */ /* 0x000fe20000000018 */
[----:B------:R-:W-:Y:S06]  /*3690*/  BRA `(.L_x_1838) ;  /* 0x0000000c007c7947 */ /* 0x000fec0003800000 */
.L_x_1844:
[----:B------:R-:W2:Y:S02]  /*36a0*/  LDG.E.U16 R2, desc[UR36][R2.64] ;  /* 0x0000002402027981 */ /* 0x000ea4000c1e1500 */
[----:B--2---:R-:W0:Y:S02]  /*36b0*/  I2F.S16 R0, R2 ;  /* 0x0000000200007306 */ /* 0x004e240000101400 */
[----:B0-----:R-:W-:-:S04]  /*36c0*/  F2FP.F16.F32.PACK_AB R0, RZ, R0 ;  /* 0x00000000ff00723e */ /* 0x001fc800000000ff */
[----:B------:R-:W-:Y:S01]  /*36d0*/  PRMT R24, R0, 0x7610, R24 ;  /* 0x0000761000187816 */ /* 0x000fe20000000018 */
[----:B------:R-:W-:Y:S06]  /*36e0*/  BRA `(.L_x_1838) ;  /* 0x0000000c00687947 */ /* 0x000fec0003800000 */
.L_x_1840:
        /* <DEDUP_REMOVED lines=9> */
.L_x_1847:
[----:B------:R2:W5:Y:S01]  /*3780*/  LDG.E.U16 R24, desc[UR36][R2.64] ;  /* 0x0000002402187981 */ /* 0x000562000c1e1500 */
[----:B------:R-:W-:Y:S05]  /*3790*/  BRA `(.L_x_1838) ;  /* 0x0000000c003c7947 */ /* 0x000fea0003800000 */
.L_x_1846:
        /* <DEDUP_REMOVED lines=9> */
.L_x_1849:
[----:B------:R3:W5:Y:S01]  /*3830*/  LDG.E.U16 R24, desc[UR36][R2.64] ;  /* 0x0000002402187981 */ /* 0x000762000c1e1500 */
[----:B------:R-:W-:Y:S05]  /*3840*/  BRA `(.L_x_1838) ;  /* 0x0000000c00107947 */ /* 0x000fea0003800000 */
.L_x_1848:
        /* <DEDUP_REMOVED lines=9> */
.L_x_1839:
        /* <DEDUP_REMOVED lines=14> */
.L_x_1852:
        /* <DEDUP_REMOVED lines=9> */
.L_x_1851:
        /* <DEDUP_REMOVED lines=28> */
.L_x_1854:
        /* <DEDUP_REMOVED lines=15> */
.L_x_1853:
[----:B------:R-:W2:Y:S02]  /*3d00*/  LDG.E.U16 R0, desc[UR36][R2.64] ;  /* 0x0000002402007981 */ /* 0x000ea4000c1e1500 */
[----:B--2---:R-:W-:-:S05]  /*3d10*/  IMAD.U32 R0, R0, 0x10000, RZ ;  /* 0x0001000000007824 */ /* 0x004fca00078e00ff */
[----:B------:R-:W-:-:S04]  /*3d20*/  F2FP.F16.F32.PACK_AB R0, RZ, R0 ;  /* 0x00000000ff00723e */ /* 0x000fc800000000ff */
[----:B------:R-:W-:Y:S01]  /*3d30*/  PRMT R24, R0, 0x7610, R24 ;  /* 0x0000761000187816 */ /* 0x000fe20000000018 */
[----:B------:R-:W-:Y:S06]  /*3d40*/  BRA `(.L_x_1838) ;  /* 0x0000000400d07947 */ /* 0x000fec0003800000 */
.L_x_1850:
        /* <DEDUP_REMOVED lines=13> */
.L_x_1857:
        /* <DEDUP_REMOVED lines=21> */
.L_x_1861:
[----:B------:R-:W-:Y:S05]  /*3f70*/  BSYNC B1 ;  /* 0x0000000000017941 */ /* 0x000fea0003800000 */
.L_x_1860:
[----:B------:R-:W-:Y:S01]  /*3f80*/  LEA R3, R0, 0x3b800000, 0x17 ;  /* 0x3b80000000037811 */ /* 0x000fe200078eb8ff */
[----:B------:R-:W-:-:S05]  /*3f90*/  IMAD.SHL.U32 R0, R2, 0x100000, RZ ;  /* 0x0010000002007824 */ /* 0x000fca00078e00ff */
[----:B------:R-:W-:-:S07]  /*3fa0*/  LOP3.LUT R0, R3, R0, R4, 0xfe, !PT ;  /* 0x0000000003007212 */ /* 0x000fce00078efe04 */
.L_x_1859:
[----:B------:R-:W-:Y:S05]  /*3fb0*/  BSYNC B0 ;  /* 0x0000000000007941 */ /* 0x000fea0003800000 */
.L_x_1858:
[----:B------:R-:W-:-:S04]  /*3fc0*/  F2FP.F16.F32.PACK_AB R0, RZ, R0 ;  /* 0x00000000ff00723e */ /* 0x000fc800000000ff */
[----:B------:R-:W-:Y:S01]  /*3fd0*/  PRMT R24, R0, 0x7610, R24 ;  /* 0x0000761000187816 */ /* 0x000fe20000000018 */
[----:B------:R-:W-:Y:S06]  /*3fe0*/  BRA `(.L_x_1838) ;  /* 0x0000000400287947 */ /* 0x000fec0003800000 */
.L_x_1856:
        /* <DEDUP_REMOVED lines=21> */
.L_x_1865:
[----:B------:R-:W-:Y:S05]  /*4140*/  BSYNC B1 ;  /* 0x0000000000017941 */ /* 0x000fea0003800000 */
.L_x_1864:
[----:B------:R-:W-:Y:S01]  /*4150*/  LEA R3, R0, 0x37800000, 0x17 ;  /* 0x3780000000037811 */ /* 0x000fe200078eb8ff */
[----:B------:R-:W-:-:S05]  /*4160*/  IMAD.SHL.U32 R0, R2, 0x200000, RZ ;  /* 0x0020000002007824 */ /* 0x000fca00078e00ff */
[----:B------:R-:W-:-:S07]  /*4170*/  LOP3.LUT R0, R3, R0, R4, 0xfe, !PT ;  /* 0x0000000003007212 */ /* 0x000fce00078efe04 */
.L_x_1863:
[----:B------:R-:W-:Y:S05]  /*4180*/  BSYNC B0 ;  /* 0x0000000000007941 */ /* 0x000fea0003800000 */
.L_x_1862:
[----:B------:R-:W-:-:S04]  /*4190*/  F2FP.F16.F32.PACK_AB R0, RZ, R0 ;  /* 0x00000000ff00723e */ /* 0x000fc800000000ff */
[----:B------:R-:W-:Y:S01]  /*41a0*/  PRMT R24, R0, 0x7610, R24 ;  /* 0x0000761000187816 */ /* 0x000fe20000000018 */
[----:B------:R-:W-:Y:S06]  /*41b0*/  BRA `(.L_x_1838) ;  /* 0x0000000000b47947 */ /* 0x000fec0003800000 */
.L_x_1855:
        /* <DEDUP_REMOVED lines=14> */
.L_x_1869:
[----:B------:R-:W-:Y:S05]  /*42a0*/  BSYNC B0 ;  /* 0x0000000000007941 */ /* 0x000fea0003800000 */
.L_x_1868:
[----:B------:R-:W-:-:S04]  /*42b0*/  F2FP.F16.F32.PACK_AB R0, RZ, R0 ;  /* 0x00000000ff00723e */ /* 0x000fc800000000ff */
[----:B------:R-:W-:Y:S01]  /*42c0*/  PRMT R24, R0, 0x7610, R24 ;  /* 0x0000761000187816 */ /* 0x000fe20000000018 */
[----:B------:R-:W-:Y:S06]  /*42d0*/  BRA `(.L_x_1838) ;  /* 0x00000000006c7947 */ /* 0x000fec0003800000 */
.L_x_1843:
        /* <DEDUP_REMOVED lines=16> */
.L_x_1870:
[----:B------:R-:W-:Y:S01]  /*43e0*/  PRMT R24, RZ, 0x7610, R24 ;  /* 0x00007610ff187816 */ /* 0x000fe20000000018 */
[----:B------:R-:W-:Y:S06]  /*43f0*/  BRA `(.L_x_1838) ;  /* 0x0000000000247947 */ /* 0x000fec0003800000 */
.L_x_1867:
[----:B------:R-:W2:Y:S02]  /*4400*/  LDG.E.64 R2, desc[UR36][R2.64] ;  /* 0x0000002402027981 */ /* 0x000ea4000c1e1b00 */
[----:B--2---:R-:W0:Y:S02]  /*4410*/  I2F.U64 R0, R2 ;  /* 0x0000000200007312 */ /* 0x004e240000301000 */
[----:B0-----:R-:W-:-:S04]  /*4420*/  F2FP.F16.F32.PACK_AB R0, RZ, R0 ;  /* 0x00000000ff00723e */ /* 0x001fc800000000ff */
[----:B------:R-:W-:Y:S01]  /*4430*/  PRMT R24, R0, 0x7610, R24 ;  /* 0x0000761000187816 */ /* 0x000fe20000000018 */
[----:B------:R-:W-:Y:S06]  /*4440*/  BRA `(.L_x_1838) ;  /* 0x0000000000107947 */ /* 0x000fec0003800000 */
.L_x_1866:
[----:B------:R-:W2:Y:S02]  /*4450*/  LDG.E R2, desc[UR36][R2.64] ;  /* 0x0000002402027981 */ /* 0x000ea4000c1e1900 */
[----:B--2---:R-:W-:-:S04]  /*4460*/  I2FP.F32.U32 R0, R2 ;  /* 0x0000000200007245 */ /* 0x004fc80000201000 */
[----:B------:R-:W-:-:S04]  /*4470*/  F2FP.F16.F32.PACK_AB R0, RZ, R0 ;  /* 0x00000000ff00723e */ /* 0x000fc800000000ff */
[----:B------:R-:W-:-:S07]  /*4480*/  PRMT R24, R0, 0x7610, R24 ;  /* 0x0000761000187816 */ /* 0x000fce0000000018 */
.L_x_1838:
[----:B------:R-:W-:Y:S05]  /*4490*/  BSYNC B6 ;  /* 0x0000000000067941 */ /* 0x000fea0003800000 */
.L_x_1837:
[----:B------:R-:W0:Y:S01]  /*44a0*/  S2R R19, SR_TID.X ;  /* 0x0000000000137919 */ /* 0x000e220000002100 */
[----:B------:R-:W4:Y:S01]  /*44b0*/  LDC.U8 R17, c[0x0][0x234] ;  /* 0x00008d00ff117b82 */ /* 0x000f220000000000 */
[----:B------:R-:W-:Y:S01]  /*44c0*/  BSSY B6, `(.L_x_1871) ;  /* 0x000012d000067945 */ /* 0x000fe20003800000 */
[C---:B0123--:R-:W-:Y:S01]  /*44d0*/  VIADD R3, R19.reuse, 0x100 ;  /* 0x0000010013037836 */ /* 0x04ffe20000000000 */
[CC--:B------:R-:W-:Y:S01]  /*44e0*/  ISETP.GE.AND P3, PT, R19.reuse, R16.reuse, PT ;  /* 0x000000101300720c */ /* 0x0c0fe20003f66270 */
[C---:B------:R-:W-:Y:S02]  /*44f0*/  VIADD R5, R19.reuse, 0x180 ;  /* 0x0000018013057836 */ /* 0x040fe40000000000 */
[----:B------:R-:W-:Y:S01]  /*4500*/  VIADD R27, R19, 0x80 ;  /* 0x00000080131b7836 */ /* 0x000fe20000000000 */
[-C--:B------:R-:W-:Y:S02]  /*4510*/  ISETP.GE.AND P1, PT, R3, R16.reuse, PT ;  /* 0x000000100300720c */ /* 0x080fe40003f26270 */
[----:B------:R-:W-:-:S02]  /*4520*/  ISETP.GE.AND P2, PT, R5, R16, PT ;  /* 0x000000100500720c */ /* 0x000fc40003f46270 */
[----:B------:R-:W-:-:S05]  /*4530*/  ISETP.GE.AND P0, PT, R27, R16, PT ;  /* 0x000000101b00720c */ /* 0x000fca0003f06270 */
[----:B------:R-:W0:Y:S01]  /*4540*/  @!P3 LDC.U16 R2, c[0x0][0x216] ;  /* 0x00008580ff02bb82 */ /* 0x000e220000000400 */
[----:B-----5:R-:W-:-:S03]  /*4550*/  @!P3 HADD2.F32 R3, -RZ, R22.H0_H0 ;  /* 0x20000016ff03b230 */ /* 0x020fc60000004100 */
[----:B------:R-:W-:Y:S02]  /*4560*/  @!P1 HADD2.F32 R25, -RZ, R25.H0_H0 ;  /* 0x20000019ff199230 */ /* 0x000fe40000004100 */
[----:B------:R-:W-:Y:S02]  /*4570*/  @!P2 HADD2.F32 R5, -RZ, R24.H0_H0 ;  /* 0x20000018ff05a230 */ /* 0x000fe40000004100 */
[----:B------:R-:W1:Y:S01]  /*4580*/  @!P1 LDC.U16 R7, c[0x0][0x216] ;  /* 0x00008580ff079b82 */ /* 0x000e620000000400 */
[----:B------:R-:W-:-:S07]  /*4590*/  @!P0 HADD2.F32 R4, -RZ, R23.H0_H0 ;  /* 0x20000017ff048230 */ /* 0x000fce0000004100 */
[----:B------:R-:W2:Y:S08]  /*45a0*/  @!P2 LDC.U16 R9, c[0x0][0x216] ;  /* 0x00008580ff09ab82 */ /* 0x000eb00000000400 */
[----:B------:R-:W3:Y:S01]  /*45b0*/  @!P0 LDC.U16 R6, c[0x0][0x216] ;  /* 0x00008580ff068b82 */ /* 0x000ee20000000400 */
[----:B0-----:R-:W-:-:S05]  /*45c0*/  @!P3 HADD2.F32 R2, -RZ, R2.H0_H0 ;  /* 0x20000002ff02b230 */ /* 0x001fca0000004100 */
[----:B------:R-:W-:Y:S01]  /*45d0*/  @!P3 FMNMX.FTZ R2, R2, R3, PT ;  /* 0x000000030202b209 */ /* 0x000fe20003810000 */
[----:B-1----:R-:W-:-:S03]  /*45e0*/  @!P1 HADD2.F32 R8, -RZ, R7.H0_H0 ;  /* 0x20000007ff089230 */ /* 0x002fc60000004100 */
[----:B------:R-:W-:Y:S02]  /*45f0*/  @!P3 F2FP.F16.F32.PACK_AB R0, RZ, R2 ;  /* 0x00000002ff00b23e */ /* 0x000fe400000000ff */
[----:B------:R-:W-:Y:S01]  /*4600*/  @!P1 FMNMX.FTZ R25, R8, R25, PT ;  /* 0x0000001908199209 */ /* 0x000fe20003810000 */
[----:B--2---:R-:W-:-:S03]  /*4610*/  @!P2 HADD2.F32 R10, -RZ, R9.H0_H0 ;  /* 0x20000009ff0aa230 */ /* 0x004fc60000004100 */
[----:B------:R-:W-:Y:S02]  /*4620*/  @!P1 F2FP.F16.F32.PACK_AB R23, RZ, R25 ;  /* 0x00000019ff17923e */ /* 0x000fe400000000ff */
[----:B------:R-:W-:Y:S01]  /*4630*/  @!P2 FMNMX.FTZ R5, R10, R5, PT ;  /* 0x000000050a05a209 */ /* 0x000fe20003810000 */
[----:B---3--:R-:W-:-:S03]  /*4640*/  @!P0 HADD2.F32 R7, -RZ, R6.H0_H0 ;  /* 0x20000006ff078230 */ /* 0x008fc60000004100 */
[----:B------:R-:W-:Y:S02]  /*4650*/  @!P2 F2FP.F16.F32.PACK_AB R22, RZ, R5 ;  /* 0x00000005ff16a23e */ /* 0x000fe400000000ff */
[----:B------:R-:W-:-:S04]  /*4660*/  @!P0 FMNMX.FTZ R4, R7, R4, PT ;  /* 0x0000000407048209 */ /* 0x000fc80003810000 */
[----:B------:R-:W-:Y:S01]  /*4670*/  @!P0 F2FP.F16.F32.PACK_AB R24, RZ, R4 ;  /* 0x00000004ff18823e */ /* 0x000fe200000000ff */
[----:B----4-:R-:W-:Y:S06]  /*4680*/  @P3 BRA `(.L_x_1872) ;  /* 0x0000001000403947 */ /* 0x010fec0003800000 */
        /* <DEDUP_REMOVED lines=17> */
[----:B------:R-:W-:Y:S02]  /*47a0*/  HADD2.F32 R0, -RZ, R0.H0_H0 ;  /* 0x20000000ff007230 */ /* 0x000fe40000004100 */
[----:B------:R-:W-:Y:S02]  /*47b0*/  IMAD.MOV.U32 R19, RZ, RZ, R27 ;  /* 0x000000ffff137224 */ /* 0x000fe400078e001b */
[----:B------:R-:W0:Y:S02]  /*47c0*/  F2I.FTZ.TRUNC.NTZ R5, R0 ;  /* 0x0000000000057305 */ /* 0x000e24000021f100 */
[----:B0-----:R0:W-:Y:S01]  /*47d0*/  STG.E.U8 desc[UR36][R2.64], R5 ;  /* 0x0000000502007986 */ /* 0x0011e2000c101124 */
[----:B------:R-:W-:Y:S05]  /*47e0*/  BRA `(.L_x_1872) ;  /* 0x0000000c00e87947 */ /* 0x000fea0003800000 */
.L_x_1876:
[----:B------:R-:W-:Y:S02]  /*47f0*/  HADD2.F32 R5, -RZ, R0.H0_H0 ;  /* 0x20000000ff057230 */ /* 0x000fe40000004100 */
[----:B------:R-:W-:-:S04]  /*4800*/  IMAD.MOV.U32 R19, RZ, RZ, R27 ;  /* 0x000000ffff137224 */ /* 0x000fc800078e001b */
[----:B------:R-:W0:Y:S02]  /*4810*/  F2I.S64.TRUNC R4, R5 ;  /* 0x0000000500047311 */ /* 0x000e24000020d900 */
[----:B0-----:R0:W-:Y:S01]  /*4820*/  STG.E.U8 desc[UR36][R2.64], R4 ;  /* 0x0000000402007986 */ /* 0x0011e2000c101124 */
[----:B------:R-:W-:Y:S05]  /*4830*/  BRA `(.L_x_1872) ;  /* 0x0000000c00d47947 */ /* 0x000fea0003800000 */
.L_x_1875:
[----:B------:R-:W-:-:S13]  /*4840*/  ISETP.NE.AND P0, PT, R4, 0x2, PT ;  /* 0x000000020400780c */ /* 0x000fda0003f05270 */
[----:B------:R-:W-:Y:S05]  /*4850*/  @!P0 BRA `(.L_x_1878) ;  /* 0x0000000000388947 */ /* 0x000fea0003800000 */
[----:B------:R-:W-:-:S13]  /*4860*/  ISETP.NE.AND P0, PT, R4, 0x3, PT ;  /* 0x000000030400780c */ /* 0x000fda0003f05270 */
[----:B------:R-:W-:Y:S05]  /*4870*/  @!P0 BRA `(.L_x_1879) ;  /* 0x00000000001c8947 */ /* 0x000fea0003800000 */
[----:B------:R-:W-:-:S13]  /*4880*/  ISETP.NE.AND P0, PT, R4, 0x4, PT ;  /* 0x000000040400780c */ /* 0x000fda0003f05270 */
[----:B------:R-:W-:Y:S05]  /*4890*/  @P0 BRA `(.L_x_1877) ;  /* 0x0000000c00500947 */ /* 0x000fea0003800000 */
[----:B------:R-:W-:Y:S02]  /*48a0*/  HADD2.F32 R4, -RZ, R0.H0_H0 ;  /* 0x20000000ff047230 */ /* 0x000fe40000004100 */
[----:B------:R-:W-:-:S04]  /*48b0*/  IMAD.MOV.U32 R19, RZ, RZ, R27 ;  /* 0x000000ffff137224 */ /* 0x000fc800078e001b */
[----:B------:R-:W0:Y:S02]  /*48c0*/  F2I.S64.TRUNC R4, R4 ;  /* 0x0000000400047311 */ /* 0x000e24000020d900 */
[----:B0-----:R0:W-:Y:S01]  /*48d0*/  STG.E.64 desc[UR36][R2.64], R4 ;  /* 0x0000000402007986 */ /* 0x0011e2000c101b24 */
[----:B------:R-:W-:Y:S05]  /*48e0*/  BRA `(.L_x_1872) ;  /* 0x0000000c00a87947 */ /* 0x000fea0003800000 */
.L_x_1879:
[----:B------:R-:W-:Y:S02]  /*48f0*/  HADD2.F32 R0, -RZ, R0.H0_H0 ;  /* 0x20000000ff007230 */ /* 0x000fe40000004100 */
[----:B------:R-:W-:Y:S02]  /*4900*/  IMAD.MOV.U32 R19, RZ, RZ, R27 ;  /* 0x000000ffff137224 */ /* 0x000fe400078e001b */
[----:B------:R-:W0:Y:S02]  /*4910*/  F2I.FTZ.TRUNC.NTZ R5, R0 ;  /* 0x0000000000057305 */ /* 0x000e24000021f100 */
[----:B0-----:R0:W-:Y:S01]  /*4920*/  STG.E desc[UR36][R2.64], R5 ;  /* 0x0000000502007986 */ /* 0x0011e2000c101924 */
[----:B------:R-:W-:Y:S05]  /*4930*/  BRA `(.L_x_1872) ;  /* 0x0000000c00947947 */ /* 0x000fea0003800000 */
.L_x_1878:
[----:B------:R-:W-:Y:S02]  /*4940*/  HADD2.F32 R0, -RZ, R0.H0_H0 ;  /* 0x20000000ff007230 */ /* 0x000fe40000004100 */
[----:B------:R-:W-:Y:S02]  /*4950*/  IMAD.MOV.U32 R19, RZ, RZ, R27 ;  /* 0x000000ffff137224 */ /* 0x000fe400078e001b */
[----:B------:R-:W0:Y:S02]  /*4960*/  F2I.FTZ.TRUNC.NTZ R5, R0 ;  /* 0x0000000000057305 */ /* 0x000e24000021f100 */
[----:B0-----:R0:W-:Y:S01]  /*4970*/  STG.E.U16 desc[UR36][R2.64], R5 ;  /* 0x0000000502007986 */ /* 0x0011e2000c101524 */
[----:B------:R-:W-:Y:S05]  /*4980*/  BRA `(.L_x_1872) ;  /* 0x0000000c00807947 */ /* 0x000fea0003800000 */
.L_x_1874:
[----:B------:R-:W-:-:S13]  /*4990*/  ISETP.GT.AND P0, PT, R4, 0x6, PT ;  /* 0x000000060400780c */ /* 0x000fda0003f04270 */
[----:B------:R-:W-:Y:S05]  /*49a0*/  @P0 BRA `(.L_x_1880) ;  /* 0x00000000002c0947 */ /* 0x000fea0003800000 */
[----:B------:R-:W-:-:S13]  /*49b0*/  ISETP.NE.AND P0, PT, R4, 0x5, PT ;  /* 0x000000050400780c */ /* 0x000fda0003f05270 */
[----:B------:R-:W-:Y:S05]  /*49c0*/  @!P0 BRA `(.L_x_1881) ;  /* 0x0000000000188947 */ /* 0x000fea0003800000 */
[----:B------:R-:W-:-:S13]  /*49d0*/  ISETP.NE.AND P0, PT, R4, 0x6, PT ;  /* 0x000000060400780c */ /* 0x000fda0003f05270 */
[----:B------:R-:W-:Y:S05]  /*49e0*/  @P0 BRA `(.L_x_1877) ;  /* 0x0000000800fc0947 */ /* 0x000fea0003800000 */
[----:B------:R-:W-:Y:S02]  /*49f0*/  HADD2.F32 R5, -RZ, R0.H0_H0 ;  /* 0x20000000ff057230 */ /* 0x000fe40000004100 */
[----:B------:R-:W-:-:S03]  /*4a00*/  IMAD.MOV.U32 R19, RZ, RZ, R27 ;  /* 0x000000ffff137224 */ /* 0x000fc600078e001b */
[----:B------:R0:W-:Y:S01]  /*4a10*/  STG.E desc[UR36][R2.64], R5 ;  /* 0x0000000502007986 */ /* 0x0001e2000c101924 */
[----:B------:R-:W-:Y:S05]  /*4a20*/  BRA `(.L_x_1872) ;  /* 0x0000000c00587947 */ /* 0x000fea0003800000 */
.L_x_1881:
[----:B------:R0:W-:Y:S01]  /*4a30*/  STG.E.U16 desc[UR36][R2.64], R0 ;  /* 0x0000000002007986 */ /* 0x0001e2000c101524 */
[----:B------:R-:W-:Y:S01]  /*4a40*/  IMAD.MOV.U32 R19, RZ, RZ, R27 ;  /* 0x000000ffff137224 */ /* 0x000fe200078e001b */
[----:B------:R-:W-:Y:S06]  /*4a50*/  BRA `(.L_x_1872) ;  /* 0x0000000c004c7947 */ /* 0x000fec0003800000 */
.L_x_1880:
[----:B------:R-:W-:-:S13]  /*4a60*/  ISETP.NE.AND P0, PT, R4, 0x7, PT ;  /* 0x000000070400780c */ /* 0x000fda0003f05270 */
[----:B------:R-:W-:Y:S05]  /*4a70*/  @!P0 BRA `(.L_x_1882) ;  /* 0x00000000003c8947 */ /* 0x000fea0003800000 */
[----:B------:R-:W-:-:S13]  /*4a80*/  ISETP.NE.AND P0, PT, R4, 0x8, PT ;  /* 0x000000080400780c */ /* 0x000fda0003f05270 */
[----:B------:R-:W-:Y:S05]  /*4a90*/  @!P0 BRA `(.L_x_1883) ;  /* 0x00000000001c8947 */ /* 0x000fea0003800000 */
[----:B------:R-:W-:-:S13]  /*4aa0*/  ISETP.NE.AND P0, PT, R4, 0x9, PT ;  /* 0x000000090400780c */ /* 0x000fda0003f05270 */
[----:B------:R-:W-:Y:S05]  /*4ab0*/  @P0 BRA `(.L_x_1877) ;  /* 0x0000000800c80947 */ /* 0x000fea0003800000 */
[----:B------:R-:W-:Y:S02]  /*4ac0*/  HADD2.F32 R4, -RZ, R0.H0_H0 ;  /* 0x20000000ff047230 */ /* 0x000fe40000004100 */
[----:B------:R-:W-:Y:S02]  /*4ad0*/  IMAD.MOV.U32 R5, RZ, RZ, RZ ;  /* 0x000000ffff057224 */ /* 0x000fe400078e00ff */
[----:B------:R-:W-:-:S03]  /*4ae0*/  IMAD.MOV.U32 R19, RZ, RZ, R27 ;  /* 0x000000ffff137224 */ /* 0x000fc600078e001b */
[----:B------:R0:W-:Y:S01]  /*4af0*/  STG.E.64 desc[UR36][R2.64], R4 ;  /* 0x0000000402007986 */ /* 0x0001e2000c101b24 */
[----:B------:R-:W-:Y:S05]  /*4b00*/  BRA `(.L_x_1872) ;  /* 0x0000000c00207947 */ /* 0x000fea0003800000 */
.L_x_1883:
[----:B------:R-:W-:Y:S02]  /*4b10*/  HADD2.F32 R0, -RZ, R0.H0_H0 ;  /* 0x20000000ff007230 */ /* 0x000fe40000004100 */
[----:B------:R-:W-:-:S03]  /*4b20*/  IMAD.MOV.U32 R19, RZ, RZ, R27 ;  /* 0x000000ffff137224 */ /* 0x000fc600078e001b */
[----:B------:R-:W-:-:S04]  /*4b30*/  F2FP.F16.F32.PACK_AB R0, RZ, R0 ;  /* 0x00000000ff00723e */ /* 0x000fc800000000ff */
[----:B------:R-:W-:-:S05]  /*4b40*/  PRMT R0, R0, 0x5410, RZ ;  /* 0x0000541000007816 */ /* 0x000fca00000000ff */
[----:B------:R0:W-:Y:S01]  /*4b50*/  STG.E desc[UR36][R2.64], R0 ;  /* 0x0000000002007986 */ /* 0x0001e2000c101924 */
[----:B------:R-:W-:Y:S05]  /*4b60*/  BRA `(.L_x_1872) ;  /* 0x0000000c00087947 */ /* 0x000fea0003800000 */
.L_x_1882:
[----:B------:R-:W-:Y:S02]  /*4b70*/  HADD2.F32 R4, -RZ, R0.H0_H0 ;  /* 0x20000000ff047230 */ /* 0x000fe40000004100 */
[----:B------:R-:W-:-:S03]  /*4b80*/  IMAD.MOV.U32 R19, RZ, RZ, R27 ;  /* 0x000000ffff137224 */ /* 0x000fc600078e001b */
[----:B------:R-:W-:-:S06]  /*4b90*/  FMUL.FTZ R4, R4, 1 ;  /* 0x3f80000004047820 */ /* 0x000fcc0000410000 */
[----:B------:R-:W0:Y:S02]  /*4ba0*/  F2F.F64.F32 R4, R4 ;  /* 0x0000000400047310 */ /* 0x000e240000201800 */
[----:B0-----:R0:W-:Y:S01]  /*4bb0*/  STG.E.64 desc[UR36][R2.64], R4 ;  /* 0x0000000402007986 */ /* 0x0011e2000c101b24 */
[----:B------:R-:W-:Y:S05]  /*4bc0*/  BRA `(.L_x_1872) ;  /* 0x0000000800f07947 */ /* 0x000fea0003800000 */
.L_x_1873:
        /* <DEDUP_REMOVED lines=10> */
[----:B------:R-:W-:-:S04]  /*4c70*/  FSETP.NEU.FTZ.AND P0, PT, R0, RZ, PT ;  /* 0x000000ff0000720b */ /* 0x000fc80003f1d000 */
[----:B------:R-:W-:-:S05]  /*4c80*/  SEL R5, RZ, 0x1, !P0 ;  /* 0x00000001ff057807 */ /* 0x000fca0004000000 */
[----:B------:R0:W-:Y:S01]  /*4c90*/  STG.E.U8 desc[UR36][R2.64], R5 ;  /* 0x0000000502007986 */ /* 0x0001e2000c101124 */
[----:B------:R-:W-:Y:S05]  /*4ca0*/  BRA `(.L_x_1872) ;  /* 0x0000000800b87947 */ /* 0x000fea0003800000 */
.L_x_1886:
[----:B------:R-:W-:Y:S01]  /*4cb0*/  HADD2.F32 R0, -RZ, R0.H0_H0 ;  /* 0x20000000ff007230 */ /* 0x000fe20000004100 */
[----:B------:R-:W-:Y:S01]  /*4cc0*/  CS2R R6, SRZ ;  /* 0x0000000000067805 */ /* 0x000fe2000001ff00 */
[----:B------:R-:W-:-:S03]  /*4cd0*/  IMAD.MOV.U32 R19, RZ, RZ, R27 ;  /* 0x000000ffff137224 */ /* 0x000fc600078e001b */
[----:B------:R-:W-:-:S04]  /*4ce0*/  FMUL.FTZ R0, R0, 1 ;  /* 0x3f80000000007820 */ /* 0x000fc80000410000 */
[----:B------:R-:W0:Y:S02]  /*4cf0*/  F2F.F64.F32 R4, R0 ;  /* 0x0000000000047310 */ /* 0x000e240000201800 */
[----:B0-----:R0:W-:Y:S01]  /*4d00*/  STG.E.128 desc[UR36][R2.64], R4 ;  /* 0x0000000402007986 */ /* 0x0011e2000c101d24 */
[----:B------:R-:W-:Y:S05]  /*4d10*/  BRA `(.L_x_1872) ;  /* 0x00000008009c7947 */ /* 0x000fea0003800000 */
.L_x_1885:
        /* <DEDUP_REMOVED lines=21> */
.L_x_1890:
[----:B------:R-:W-:Y:S05]  /*4e70*/  BSYNC B0 ;  /* 0x0000000000007941 */ /* 0x000fea0003800000 */
.L_x_1889:
[----:B------:R-:W-:Y:S01]  /*4e80*/  LOP3.LUT R5, R0, R5, RZ, 0xfc, !PT ;  /* 0x0000000500057212 */ /* 0x000fe200078efcff */
[----:B------:R-:W-:-:S04]  /*4e90*/  IMAD.MOV.U32 R19, RZ, RZ, R27 ;  /* 0x000000ffff137224 */ /* 0x000fc800078e001b */
[----:B------:R0:W-:Y:S01]  /*4ea0*/  STG.E.U8 desc[UR36][R2.64], R5 ;  /* 0x0000000502007986 */ /* 0x0001e2000c101124 */
[----:B------:R-:W-:Y:S05]  /*4eb0*/  BRA `(.L_x_1872) ;  /* 0x0000000800347947 */ /* 0x000fea0003800000 */
.L_x_1888:
        /* <DEDUP_REMOVED lines=13> */
.L_x_1892:
[----:B------:R-:W-:Y:S01]  /*4f90*/  IMAD.MOV.U32 R0, RZ, RZ, 0x7f ;  /* 0x0000007fff007424 */ /* 0x000fe200078e00ff */
[----:B------:R-:W-:-:S04]  /*4fa0*/  ISETP.GT.U32.AND P0, PT, R4, 0x7f800000, PT ;  /* 0x7f8000000400780c */ /* 0x000fc80003f04070 */
[----:B------:R-:W-:-:S09]  /*4fb0*/  SEL R0, R0, 0x7c, P0 ;  /* 0x0000007c00007807 */ /* 0x000fd20000000000 */
.L_x_1893:
[----:B------:R-:W-:Y:S05]  /*4fc0*/  BSYNC B0 ;  /* 0x0000000000007941 */ /* 0x000fea0003800000 */
.L_x_1891:
[----:B------:R-:W-:Y:S01]  /*4fd0*/  LOP3.LUT R4, R5, 0x80000000, RZ, 0xc0, !PT ;  /* 0x8000000005047812 */ /* 0x000fe200078ec0ff */
[----:B------:R-:W-:-:S03]  /*4fe0*/  IMAD.MOV.U32 R19, RZ, RZ, R27 ;  /* 0x000000ffff137224 */ /* 0x000fc600078e001b */
[----:B------:R-:W-:-:S04]  /*4ff0*/  SHF.R.U32.HI R5, RZ, 0x18, R4 ;  /* 0x00000018ff057819 */ /* 0x000fc80000011604 */
[----:B------:R-:W-:-:S05]  /*5000*/  LOP3.LUT R5, R0, R5, RZ, 0xfc, !PT ;  /* 0x0000000500057212 */ /* 0x000fca00078efcff */
[----:B------:R0:W-:Y:S01]  /*5010*/  STG.E.U8 desc[UR36][R2.64], R5 ;  /* 0x0000000502007986 */ /* 0x0001e2000c101124 */
[----:B------:R-:W-:Y:S05]  /*5020*/  BRA `(.L_x_1872) ;  /* 0x0000000400d87947 */ /* 0x000fea0003800000 */
.L_x_1887:
[----:B------:R-:W-:Y:S02]  /*5030*/  HADD2.F32 R0, -RZ, R0.H0_H0 ;  /* 0x20000000ff007230 */ /* 0x000fe40000004100 */
[----:B------:R-:W-:-:S03]  /*5040*/  IMAD.MOV.U32 R19, RZ, RZ, R27 ;  /* 0x000000ffff137224 */ /* 0x000fc600078e001b */
[----:B------:R-:W-:-:S05]  /*5050*/  F2FP.BF16.F32.PACK_AB R0, RZ, R0 ;  /* 0x00000000ff00723e */ /* 0x000fca00000010ff */
[----:B------:R0:W-:Y:S01]  /*5060*/  STG.E.U16 desc[UR36][R2.64], R0 ;  /* 0x0000000002007986 */ /* 0x0001e2000c101524 */
[----:B------:R-:W-:Y:S05]  /*5070*/  BRA `(.L_x_1872) ;  /* 0x0000000400c47947 */ /* 0x000fea0003800000 */
.L_x_1884:
        /* <DEDUP_REMOVED lines=10> */
[----:B------:R-:W0:Y:S02]  /*5120*/  F2I.FTZ.U32.TRUNC.NTZ R5, R5 ;  /* 0x0000000500057305 */ /* 0x000e24000021f000 */
[----:B0-----:R4:W-:Y:S01]  /*5130*/  STG.E.U16 desc[UR36][R2.64], R5 ;  /* 0x0000000502007986 */ /* 0x0019e2000c101524 */
[----:B------:R-:W-:Y:S05]  /*5140*/  BRA `(.L_x_1872) ;  /* 0x0000000400907947 */ /* 0x000fea0003800000 */
.L_x_1896:
        /* <DEDUP_REMOVED lines=17> */
.L_x_1899:
[----:B------:R-:W-:-:S04]  /*5260*/  LOP3.LUT R0, R7, 0x80000000, RZ, 0xc0, !PT ;  /* 0x8000000007007812 */ /* 0x000fc800078ec0ff */
[----:B------:R-:W-:-:S04]  /*5270*/  SHF.R.U32.HI R5, RZ, 0x18, R0 ;  /* 0x00000018ff057819 */ /* 0x000fc80000011600 */
[----:B------:R-:W-:-:S04]  /*5280*/  LOP3.LUT R4, R4, R5, RZ, 0xfc, !PT ;  /* 0x0000000504047212 */ /* 0x000fc800078efcff */
[----:B------:R-:W-:-:S07]  /*5290*/  PRMT R0, R4, 0x7610, R0 ;  /* 0x0000761004007816 */ /* 0x000fce0000000000 */
.L_x_1898:
[----:B------:R-:W-:Y:S05]  /*52a0*/  BSYNC B0 ;  /* 0x0000000000007941 */ /* 0x000fea0003800000 */
.L_x_1897:
[----:B------:R3:W-:Y:S01]  /*52b0*/  STG.E.U8 desc[UR36][R2.64], R0 ;  /* 0x0000000002007986 */ /* 0x0007e2000c101124 */
[----:B------:R-:W-:Y:S01]  /*52c0*/  IMAD.MOV.U32 R19, RZ, RZ, R27 ;  /* 0x000000ffff137224 */ /* 0x000fe200078e001b */
[----:B------:R-:W-:Y:S06]  /*52d0*/  BRA `(.L_x_1872) ;  /* 0x00000004002c7947 */ /* 0x000fec0003800000 */
.L_x_1895:
        /* <DEDUP_REMOVED lines=17> */
.L_x_1902:
[----:B------:R-:W-:-:S04]  /*53f0*/  LOP3.LUT R0, R7, 0x80000000, RZ, 0xc0, !PT ;  /* 0x8000000007007812 */ /* 0x000fc800078ec0ff */
[----:B------:R-:W-:-:S04]  /*5400*/  SHF.R.U32.HI R5, RZ, 0x18, R0 ;  /* 0x00000018ff057819 */ /* 0x000fc80000011600 */
[----:B------:R-:W-:-:S04]  /*5410*/  LOP3.LUT R4, R4, R5, RZ, 0xfc, !PT ;  /* 0x0000000504047212 */ /* 0x000fc800078efcff */
[----:B------:R-:W-:-:S07]  /*5420*/  PRMT R0, R4, 0x7610, R0 ;  /* 0x0000761004007816 */ /* 0x000fce0000000000 */
.L_x_1901:
[----:B------:R-:W-:Y:S05]  /*5430*/  BSYNC B0 ;  /* 0x0000000000007941 */ /* 0x000fea0003800000 */
.L_x_1900:
[----:B------:R0:W-:Y:S01]  /*5440*/  STG.E.U8 desc[UR36][R2.64], R0 ;  /* 0x0000000002007986 */ /* 0x0001e2000c101124 */
[----:B------:R-:W-:Y:S01]  /*5450*/  IMAD.MOV.U32 R19, RZ, RZ, R27 ;  /* 0x000000ffff137224 */ /* 0x000fe200078e001b */
[----:B------:R-:W-:Y:S06]  /*5460*/  BRA `(.L_x_1872) ;  /* 0x0000000000c87947 */ /* 0x000fec0003800000 */
.L_x_1894:
[----:B------:R-:W-:-:S13]  /*5470*/  ISETP.NE.AND P0, PT, R4, 0x1c, PT ;  /* 0x0000001c0400780c */ /* 0x000fda0003f05270 */
[----:B------:R-:W-:Y:S05]  /*5480*/  @!P0 BRA `(.L_x_1903) ;  /* 0x0000000000b08947 */ /* 0x000fea0003800000 */
[----:B------:R-:W-:-:S13]  /*5490*/  ISETP.NE.AND P0, PT, R4, 0x1d, PT ;  /* 0x0000001d0400780c */ /* 0x000fda0003f05270 */
[----:B------:R-:W-:Y:S05]  /*54a0*/  @!P0 BRA `(.L_x_1904) ;  /* 0x0000000000948947 */ /* 0x000fea0003800000 */
[----:B------:R-:W-:-:S13]  /*54b0*/  ISETP.NE.AND P0, PT, R4, 0x2c, PT ;  /* 0x0000002c0400780c */ /* 0x000fda0003f05270 */
[----:B------:R-:W-:Y:S05]  /*54c0*/  @P0 BRA `(.L_x_1877) ;  /* 0x0000000000440947 */ /* 0x000fea0003800000 */
[----:B------:R-:W-:Y:S02]  /*54d0*/  HADD2.F32 R5, -RZ, R0.H0_H0 ;  /* 0x20000000ff057230 */ /* 0x000fe40000004100 */
        /* <DEDUP_REMOVED lines=16> */
.L_x_1877:
        /* <DEDUP_REMOVED lines=16> */
.L_x_1905:
[----:B------:R-:W-:Y:S01]  /*56e0*/  IMAD.MOV.U32 R19, RZ, RZ, R27 ;  /* 0x000000ffff137224 */ /* 0x000fe200078e001b */
[----:B------:R-:W-:Y:S06]  /*56f0*/  BRA `(.L_x_1872) ;  /* 0x0000000000247947 */ /* 0x000fec0003800000 */
.L_x_1904:
[----:B------:R-:W-:Y:S02]  /*5700*/  HADD2.F32 R4, -RZ, R0.H0_H0 ;  /* 0x20000000ff047230 */ /* 0x000fe40000004100 */
[----:B------:R-:W-:-:S04]  /*5710*/  IMAD.MOV.U32 R19, RZ, RZ, R27 ;  /* 0x000000ffff137224 */ /* 0x000fc800078e001b */
[----:B------:R-:W0:Y:S02]  /*5720*/  F2I.U64.TRUNC R4, R4 ;  /* 0x0000000400047311 */ /* 0x000e24000020d800 */
[----:B0-----:R2:W-:Y:S01]  /*5730*/  STG.E.64 desc[UR36][R2.64], R4 ;  /* 0x0000000402007986 */ /* 0x0015e2000c101b24 */
[----:B------:R-:W-:Y:S05]  /*5740*/  BRA `(.L_x_1872) ;  /* 0x0000000000107947 */ /* 0x000fea0003800000 */
.L_x_1903:
[----:B------:R-:W-:Y:S02]  /*5750*/  HADD2.F32 R0, -RZ, R0.H0_H0 ;  /* 0x20000000ff007230 */ /* 0x000fe40000004100 */
[----:B------:R-:W-:Y:S02]  /*5760*/  IMAD.MOV.U32 R19, RZ, RZ, R27 ;  /* 0x000000ffff137224 */ /* 0x000fe400078e001b */
[----:B------:R-:W0:Y:S02]  /*5770*/  F2I.FTZ.U32.TRUNC.NTZ R5, R0 ;  /* 0x0000000000057305 */ /* 0x000e24000021f000 */
[----:B0-----:R0:W-:Y:S03]  /*5780*/  STG.E desc[UR36][R2.64], R5 ;  /* 0x0000000502007986 */ /* 0x0011e6000c101924 */
.L_x_1872:
[----:B------:R-:W-:Y:S05]  /*5790*/  BSYNC B6 ;  /* 0x0000000000067941 */ /* 0x000fea0003800000 */
.L_x_1871:
[----:B------:R-:W-:Y:S01]  /*57a0*/  ISETP.GE.AND P0, PT, R19, R16, PT ;  /* 0x000000101300720c */ /* 0x000fe20003f06270 */
[----:B------:R-:W-:-:S12]  /*57b0*/  BSSY B6, `(.L_x_1906) ;  /* 0x00001fc000067945 */ /* 0x000fd80003800000 */
        /* <DEDUP_REMOVED lines=23> */
.L_x_1911:
[----:B------:R-:W-:-:S06]  /*5930*/  HADD2.F32 R5, -RZ, R24.H0_H0 ;  /* 0x20000018ff057230 */ /* 0x000fcc0000004100 */
[----:B------:R-:W0:Y:S02]  /*5940*/  F2I.S64.TRUNC R4, R5 ;  /* 0x0000000500047311 */ /* 0x000e24000020d900 */
[----:B0-----:R0:W-:Y:S01]  /*5950*/  STG.E.U8 desc[UR36][R2.64], R4 ;  /* 0x0000000402007986 */ /* 0x0011e2000c101124 */
[----:B------:R-:W-:Y:S05]  /*5960*/  BRA `(.L_x_1913) ;  /* 0x0000000c00847947 */ /* 0x000fea0003800000 */
.L_x_1910:
        /* <DEDUP_REMOVED lines=10> */
.L_x_1915:
[----:B------:R-:W-:-:S04]  /*5a10*/  HADD2.F32 R24, -RZ, R24.H0_H0 ;  /* 0x20000018ff187230 */ /* 0x000fc80000004100 */
[----:B------:R-:W0:Y:S02]  /*5a20*/  F2I.FTZ.TRUNC.NTZ R5, R24 ;  /* 0x0000001800057305 */ /* 0x000e24000021f100 */
[----:B0-----:R0:W-:Y:S01]  /*5a30*/  STG.E desc[UR36][R2.64], R5 ;  /* 0x0000000502007986 */ /* 0x0011e2000c101924 */
[----:B------:R-:W-:Y:S05]  /*5a40*/  BRA `(.L_x_1913) ;  /* 0x0000000c004c7947 */ /* 0x000fea0003800000 */
.L_x_1914:
[----:B------:R-:W-:-:S04]  /*5a50*/  HADD2.F32 R24, -RZ, R24.H0_H0 ;  /* 0x20000018ff187230 */ /* 0x000fc80000004100 */
[----:B------:R-:W0:Y:S02]  /*5a60*/  F2I.FTZ.TRUNC.NTZ R5, R24 ;  /* 0x0000001800057305 */ /* 0x000e24000021f100 */
[----:B0-----:R0:W-:Y:S01]  /*5a70*/  STG.E.U16 desc[UR36][R2.64], R5 ;  /* 0x0000000502007986 */ /* 0x0011e2000c101524 */
[----:B------:R-:W-:Y:S05]  /*5a80*/  BRA `(.L_x_1913) ;  /* 0x0000000c003c7947 */ /* 0x000fea0003800000 */
.L_x_1909:
        /* <DEDUP_REMOVED lines=9> */
.L_x_1917:
[----:B------:R0:W-:Y:S01]  /*5b20*/  STG.E.U16 desc[UR36][R2.64], R24 ;  /* 0x0000001802007986 */ /* 0x0001e2000c101524 */
[----:B------:R-:W-:Y:S05]  /*5b30*/  BRA `(.L_x_1913) ;  /* 0x0000000c00107947 */ /* 0x000fea0003800000 */
.L_x_1916:
        /* <DEDUP_REMOVED lines=10> */
.L_x_1919:
[----:B------:R-:W-:-:S05]  /*5be0*/  HADD2.F32 R0, -RZ, R24.H0_H0 ;  /* 0x20000018ff007230 */ /* 0x000fca0000004100 */
[----:B------:R-:W-:-:S04]  /*5bf0*/  F2FP.F16.F32.PACK_AB R0, RZ, R0 ;  /* 0x00000000ff00723e */ /* 0x000fc800000000ff */
[----:B------:R-:W-:-:S05]  /*5c00*/  PRMT R0, R0, 0x5410, RZ ;  /* 0x0000541000007816 */ /* 0x000fca00000000ff */
[----:B------:R0:W-:Y:S01]  /*5c10*/  STG.E desc[UR36][R2.64], R0 ;  /* 0x0000000002007986 */ /* 0x0001e2000c101924 */
[----:B------:R-:W-:Y:S05]  /*5c20*/  BRA `(.L_x_1913) ;  /* 0x0000000800d47947 */ /* 0x000fea0003800000 */
.L_x_1918:
[----:B------:R-:W-:-:S05]  /*5c30*/  HADD2.F32 R4, -RZ, R24.H0_H0 ;  /* 0x20000018ff047230 */ /* 0x000fca0000004100 */
[----:B------:R-:W-:-:S06]  /*5c40*/  FMUL.FTZ R4, R4, 1 ;  /* 0x3f80000004047820 */ /* 0x000fcc0000410000 */
[----:B------:R-:W0:Y:S02]  /*5c50*/  F2F.F64.F32 R4, R4 ;  /* 0x0000000400047310 */ /* 0x000e240000201800 */
[----:B0-----:R0:W-:Y:S01]  /*5c60*/  STG.E.64 desc[UR36][R2.64], R4 ;  /* 0x0000000402007986 */ /* 0x0011e2000c101b24 */
[----:B------:R-:W-:Y:S05]  /*5c70*/  BRA `(.L_x_1913) ;  /* 0x0000000800c07947 */ /* 0x000fea0003800000 */
.L_x_1908:
        /* <DEDUP_REMOVED lines=13> */
.L_x_1922:
[----:B------:R-:W-:Y:S01]  /*5d50*/  HADD2.F32 R24, -RZ, R24.H0_H0 ;  /* 0x20000018ff187230 */ /* 0x000fe20000004100 */
[----:B------:R-:W-:-:S04]  /*5d60*/  CS2R R6, SRZ ;  /* 0x0000000000067805 */ /* 0x000fc8000001ff00 */
[----:B------:R-:W-:-:S06]  /*5d70*/  FMUL.FTZ R4, R24, 1 ;  /* 0x3f80000018047820 */ /* 0x000fcc0000410000 */
[----:B------:R-:W0:Y:S02]  /*5d80*/  F2F.F64.F32 R4, R4 ;  /* 0x0000000400047310 */ /* 0x000e240000201800 */
[----:B0-----:R0:W-:Y:S01]  /*5d90*/  STG.E.128 desc[UR36][R2.64], R4 ;  /* 0x0000000402007986 */ /* 0x0011e2000c101d24 */
[----:B------:R-:W-:Y:S05]  /*5da0*/  BRA `(.L_x_1913) ;  /* 0x0000000800747947 */ /* 0x000fea0003800000 */
.L_x_1921:
        /* <DEDUP_REMOVED lines=21> */
.L_x_1926:
[----:B------:R-:W-:Y:S05]  /*5f00*/  BSYNC B0 ;  /* 0x0000000000007941 */ /* 0x000fea0003800000 */
.L_x_1925:
[----:B------:R-:W-:-:S05]  /*5f10*/  LOP3.LUT R5, R0, R5, RZ, 0xfc, !PT ;  /* 0x0000000500057212 */ /* 0x000fca00078efcff */
[----:B------:R0:W-:Y:S01]  /*5f20*/  STG.E.U8 desc[UR36][R2.64], R5 ;  /* 0x0000000502007986 */ /* 0x0001e2000c101124 */
[----:B------:R-:W-:Y:S05]  /*5f30*/  BRA `(.L_x_1913) ;  /* 0x0000000800107947 */ /* 0x000fea0003800000 */
.L_x_1924:
        /* <DEDUP_REMOVED lines=13> */
.L_x_1928:
[----:B------:R-:W-:Y:S01]  /*6010*/  IMAD.MOV.U32 R0, RZ, RZ, 0x7f ;  /* 0x0000007fff007424 */ /* 0x000fe200078e00ff */
[----:B------:R-:W-:-:S04]  /*6020*/  ISETP.GT.U32.AND P0, PT, R4, 0x7f800000, PT ;  /* 0x7f8000000400780c */ /* 0x000fc80003f04070 */
[----:B------:R-:W-:-:S09]  /*6030*/  SEL R0, R0, 0x7c, P0 ;  /* 0x0000007c00007807 */ /* 0x000fd20000000000 */
.L_x_1929:
[----:B------:R-:W-:Y:S05]  /*6040*/  BSYNC B0 ;  /* 0x0000000000007941 */ /* 0x000fea0003800000 */
.L_x_1927:
[----:B------:R-:W-:-:S04]  /*6050*/  LOP3.LUT R4, R5, 0x80000000, RZ, 0xc0, !PT ;  /* 0x8000000005047812 */ /* 0x000fc800078ec0ff */
[----:B------:R-:W-:-:S04]  /*6060*/  SHF.R.U32.HI R5, RZ, 0x18, R4 ;  /* 0x00000018ff057819 */ /* 0x000fc80000011604 */
[----:B------:R-:W-:-:S05]  /*6070*/  LOP3.LUT R5, R0, R5, RZ, 0xfc, !PT ;  /* 0x0000000500057212 */ /* 0x000fca00078efcff */
[----:B------:R0:W-:Y:S01]  /*6080*/  STG.E.U8 desc[UR36][R2.64], R5 ;  /* 0x0000000502007986 */ /* 0x0001e2000c101124 */
[----:B------:R-:W-:Y:S05]  /*6090*/  BRA `(.L_x_1913) ;  /* 0x0000000400b87947 */ /* 0x000fea0003800000 */
.L_x_1923:
[----:B------:R-:W-:-:S05]  /*60a0*/  HADD2.F32 R0, -RZ, R24.H0_H0 ;  /* 0x20000018ff007230 */ /* 0x000fca0000004100 */
[----:B------:R-:W-:-:S05]  /*60b0*/  F2FP.BF16.F32.PACK_AB R0, RZ, R0 ;  /* 0x00000000ff00723e */ /* 0x000fca00000010ff */
[----:B------:R0:W-:Y:S01]  /*60c0*/  STG.E.U16 desc[UR36][R2.64], R0 ;  /* 0x0000000002007986 */ /* 0x0001e2000c101524 */
[----:B------:R-:W-:Y:S05]  /*60d0*/  BRA `(.L_x_1913) ;  /* 0x0000000400a87947 */ /* 0x000fea0003800000 */
.L_x_1920:
        /* <DEDUP_REMOVED lines=12> */
.L_x_1932:
        /* <DEDUP_REMOVED lines=17> */
.L_x_1935:
[----:B------:R-:W-:-:S04]  /*62b0*/  LOP3.LUT R0, R7, 0x80000000, RZ, 0xc0, !PT ;  /* 0x8000000007007812 */ /* 0x000fc800078ec0ff */
[----:B------:R-:W-:-:S04]  /*62c0*/  SHF.R.U32.HI R5, RZ, 0x18, R0 ;  /* 0x00000018ff057819 */ /* 0x000fc80000011600 */
[----:B------:R-:W-:-:S04]  /*62d0*/  LOP3.LUT R4, R4, R5, RZ, 0xfc, !PT ;  /* 0x0000000504047212 */ /* 0x000fc800078efcff */
[----:B------:R-:W-:-:S07]  /*62e0*/  PRMT R0, R4, 0x7610, R0 ;  /* 0x0000761004007816 */ /* 0x000fce0000000000 */
.L_x_1934:
[----:B------:R-:W-:Y:S05]  /*62f0*/  BSYNC B0 ;  /* 0x0000000000007941 */ /* 0x000fea0003800000 */
.L_x_1933:
[----:B------:R3:W-:Y:S01]  /*6300*/  STG.E.U8 desc[UR36][R2.64], R0 ;  /* 0x0000000002007986 */ /* 0x0007e2000c101124 */
[----:B------:R-:W-:Y:S05]  /*6310*/  BRA `(.L_x_1913) ;  /* 0x0000000400187947 */ /* 0x000fea0003800000 */
.L_x_1931:
        /* <DEDUP_REMOVED lines=17> */
.L_x_1938:
[----:B------:R-:W-:-:S04]  /*6430*/  LOP3.LUT R0, R7, 0x80000000, RZ, 0xc0, !PT ;  /* 0x8000000007007812 */ /* 0x000fc800078ec0ff */
[----:B------:R-:W-:-:S04]  /*6440*/  SHF.R.U32.HI R5, RZ, 0x18, R0 ;  /* 0x00000018ff057819 */ /* 0x000fc80000011600 */
[----:B------:R-:W-:-:S04]  /*6450*/  LOP3.LUT R4, R4, R5, RZ, 0xfc, !PT ;  /* 0x0000000504047212 */ /* 0x000fc800078efcff */
[----:B------:R-:W-:-:S07]  /*6460*/  PRMT R0, R4, 0x7610, R0 ;  /* 0x0000761004007816 */ /* 0x000fce0000000000 */
.L_x_1937:
[----:B------:R-:W-:Y:S05]  /*6470*/  BSYNC B0 ;  /* 0x0000000000007941 */ /* 0x000fea0003800000 */
.L_x_1936:
[----:B------:R0:W-:Y:S01]  /*6480*/  STG.E.U8 desc[UR36][R2.64], R0 ;  /* 0x0000000002007986 */ /* 0x0001e2000c101124 */
[----:B------:R-:W-:Y:S05]  /*6490*/  BRA `(.L_x_1913) ;  /* 0x0000000000b87947 */ /* 0x000fea0003800000 */
.L_x_1930:
        /* <DEDUP_REMOVED lines=22> */
.L_x_1912:
        /* <DEDUP_REMOVED lines=16> */
.L_x_1941:
[----:B------:R-:W-:Y:S05]  /*6700*/  BRA `(.L_x_1913) ;  /* 0x00000000001c7947 */ /* 0x000fea0003800000 */
.L_x_1940:
[----:B------:R-:W-:-:S06]  /*6710*/  HADD2.F32 R4, -RZ, R24.H0_H0 ;  /* 0x20000018ff047230 */ /* 0x000fcc0000004100 */
[----:B------:R-:W0:Y:S02]  /*6720*/  F2I.U64.TRUNC R4, R4 ;  /* 0x0000000400047311 */ /* 0x000e24000020d800 */
[----:B0-----:R2:W-:Y:S01]  /*6730*/  STG.E.64 desc[UR36][R2.64], R4 ;  /* 0x0000000402007986 */ /* 0x0015e2000c101b24 */
[----:B------:R-:W-:Y:S05]  /*6740*/  BRA `(.L_x_1913) ;  /* 0x00000000000c7947 */ /* 0x000fea0003800000 */
.L_x_1939:
[----:B------:R-:W-:-:S04]  /*6750*/  HADD2.F32 R24, -RZ, R24.H0_H0 ;  /* 0x20000018ff187230 */ /* 0x000fc80000004100 */
[----:B------:R-:W0:Y:S02]  /*6760*/  F2I.FTZ.U32.TRUNC.NTZ R5, R24 ;  /* 0x0000001800057305 */ /* 0x000e24000021f000 */
[----:B0-----:R0:W-:Y:S02]  /*6770*/  STG.E desc[UR36][R2.64], R5 ;  /* 0x0000000502007986 */ /* 0x0011e4000c101924 */
.L_x_1913:
        /* <DEDUP_REMOVED lines=21> */
[----:B------:R-:W-:-:S06]  /*68d0*/  HADD2.F32 R23, -RZ, R23.H0_H0 ;  /* 0x20000017ff177230 */ /* 0x000fcc0000004100 */
[----:B------:R-:W0:Y:S02]  /*68e0*/  F2I.FTZ.TRUNC.NTZ R23, R23 ;  /* 0x0000001700177305 */ /* 0x000e24000021f100 */
[----:B0-----:R4:W-:Y:S01]  /*68f0*/  STG.E.U8 desc[UR36][R2.64], R23 ;  /* 0x0000001702007986 */ /* 0x0019e2000c101124 */
[----:B------:R-:W-:Y:S05]  /*6900*/  BRA `(.L_x_1947) ;  /* 0x0000000c00947947 */ /* 0x000fea0003800000 */
.L_x_1945:
[----:B------:R-:W-:-:S06]  /*6910*/  HADD2.F32 R5, -RZ, R23.H0_H0 ;  /* 0x20000017ff057230 */ /* 0x000fcc0000004100 */
[----:B------:R-:W0:Y:S02]  /*6920*/  F2I.S64.TRUNC R4, R5 ;  /* 0x0000000500047311 */ /* 0x000e24000020d900 */
[----:B0-----:R3:W-:Y:S01]  /*6930*/  STG.E.U8 desc[UR36][R2.64], R4 ;  /* 0x0000000402007986 */ /* 0x0017e2000c101124 */
[----:B------:R-:W-:Y:S05]  /*6940*/  BRA `(.L_x_1947) ;  /* 0x0000000c00847947 */ /* 0x000fea0003800000 */
.L_x_1944:
        /* <DEDUP_REMOVED lines=10> */
.L_x_1949:
[----:B------:R-:W-:-:S06]  /*69f0*/  HADD2.F32 R23, -RZ, R23.H0_H0 ;  /* 0x20000017ff177230 */ /* 0x000fcc0000004100 */
[----:B------:R-:W0:Y:S02]  /*6a00*/  F2I.FTZ.TRUNC.NTZ R23, R23 ;  /* 0x0000001700177305 */ /* 0x000e24000021f100 */
[----:B0-----:R2:W-:Y:S01]  /*6a10*/  STG.E desc[UR36][R2.64], R23 ;  /* 0x0000001702007986 */ /* 0x0015e2000c101924 */
[----:B------:R-:W-:Y:S05]  /*6a20*/  BRA `(.L_x_1947) ;  /* 0x0000000c004c7947 */ /* 0x000fea0003800000 */
.L_x_1948:
[----:B------:R-:W-:-:S06]  /*6a30*/  HADD2.F32 R23, -RZ, R23.H0_H0 ;  /* 0x20000017ff177230 */ /* 0x000fcc0000004100 */
[----:B------:R-:W0:Y:S02]  /*6a40*/  F2I.FTZ.TRUNC.NTZ R23, R23 ;  /* 0x0000001700177305 */ /* 0x000e24000021f100 */
[----:B0-----:R0:W-:Y:S01]  /*6a50*/  STG.E.U16 desc[UR36][R2.64], R23 ;  /* 0x0000001702007986 */ /* 0x0011e2000c101524 */
[----:B------:R-:W-:Y:S05]  /*6a60*/  BRA `(.L_x_1947) ;  /* 0x0000000c003c7947 */ /* 0x000fea0003800000 */
.L_x_1943:
        /* <DEDUP_REMOVED lines=9> */
.L_x_1951:
[----:B------:R0:W-:Y:S01]  /*6b00*/  STG.E.U16 desc[UR36][R2.64], R23 ;  /* 0x0000001702007986 */ /* 0x0001e2000c101524 */
[----:B------:R-:W-:Y:S05]  /*6b10*/  BRA `(.L_x_1947) ;  /* 0x0000000c00107947 */ /* 0x000fea0003800000 */
.L_x_1950:
        /* <DEDUP_REMOVED lines=10> */
.L_x_1953:
[----:B------:R-:W-:-:S05]  /*6bc0*/  HADD2.F32 R0, -RZ, R23.H0_H0 ;  /* 0x20000017ff007230 */ /* 0x000fca0000004100 */
[----:B------:R-:W-:-:S04]  /*6bd0*/  F2FP.F16.F32.PACK_AB R0, RZ, R0 ;  /* 0x00000000ff00723e */ /* 0x000fc800000000ff */
[----:B------:R-:W-:-:S05]  /*6be0*/  PRMT R0, R0, 0x5410, RZ ;  /* 0x0000541000007816 */ /* 0x000fca00000000ff */
[----:B------:R0:W-:Y:S01]  /*6bf0*/  STG.E desc[UR36][R2.64], R0 ;  /* 0x0000000002007986 */ /* 0x0001e2000c101924 */
[----:B------:R-:W-:Y:S05]  /*6c00*/  BRA `(.L_x_1947) ;  /* 0x0000000800d47947 */ /* 0x000fea0003800000 */
.L_x_1952:
[----:B------:R-:W-:-:S05]  /*6c10*/  HADD2.F32 R4, -RZ, R23.H0_H0 ;  /* 0x20000017ff047230 */ /* 0x000fca0000004100 */
[----:B------:R-:W-:-:S06]  /*6c20*/  FMUL.FTZ R4, R4, 1 ;  /* 0x3f80000004047820 */ /* 0x000fcc0000410000 */
[----:B------:R-:W0:Y:S02]  /*6c30*/  F2F.F64.F32 R4, R4 ;  /* 0x0000000400047310 */ /* 0x000e240000201800 */
[----:B0-----:R0:W-:Y:S01]  /*6c40*/  STG.E.64 desc[UR36][R2.64], R4 ;  /* 0x0000000402007986 */ /* 0x0011e2000c101b24 */
[----:B------:R-:W-:Y:S05]  /*6c50*/  BRA `(.L_x_1947) ;  /* 0x0000000800c07947 */ /* 0x000fea0003800000 */
.L_x_1942:
        /* <DEDUP_REMOVED lines=13> */
.L_x_1956:
[----:B------:R-:W-:Y:S01]  /*6d30*/  HADD2.F32 R23, -RZ, R23.H0_H0 ;  /* 0x20000017ff177230 */ /* 0x000fe20000004100 */
[----:B------:R-:W-:-:S04]  /*6d40*/  CS2R R6, SRZ ;  /* 0x0000000000067805 */ /* 0x000fc8000001ff00 */
[----:B------:R-:W-:-:S06]  /*6d50*/  FMUL.FTZ R4, R23, 1 ;  /* 0x3f80000017047820 */ /* 0x000fcc0000410000 */
[----:B------:R-:W0:Y:S02]  /*6d60*/  F2F.F64.F32 R4, R4 ;  /* 0x0000000400047310 */ /* 0x000e240000201800 */
[----:B0-----:R0:W-:Y:S01]  /*6d70*/  STG.E.128 desc[UR36][R2.64], R4 ;  /* 0x0000000402007986 */ /* 0x0011e2000c101d24 */
[----:B------:R-:W-:Y:S05]  /*6d80*/  BRA `(.L_x_1947) ;  /* 0x0000000800747947 */ /* 0x000fea0003800000 */
.L_x_1955:
        /* <DEDUP_REMOVED lines=21> */
.L_x_1960:
[----:B------:R-:W-:Y:S05]  /*6ee0*/  BSYNC B0 ;  /* 0x0000000000007941 */ /* 0x000fea0003800000 */
.L_x_1959:
[----:B------:R-:W-:-:S05]  /*6ef0*/  LOP3.LUT R5, R0, R5, RZ, 0xfc, !PT ;  /* 0x0000000500057212 */ /* 0x000fca00078efcff */
[----:B------:R0:W-:Y:S01]  /*6f00*/  STG.E.U8 desc[UR36][R2.64], R5 ;  /* 0x0000000502007986 */ /* 0x0001e2000c101124 */
[----:B------:R-:W-:Y:S05]  /*6f10*/  BRA `(.L_x_1947) ;  /* 0x0000000800107947 */ /* 0x000fea0003800000 */
.L_x_1958:
        /* <DEDUP_REMOVED lines=13> */
.L_x_1962:
[----:B------:R-:W-:Y:S01]  /*6ff0*/  IMAD.MOV.U32 R0, RZ, RZ, 0x7f ;  /* 0x0000007fff007424 */ /* 0x000fe200078e00ff */
[----:B------:R-:W-:-:S04]  /*7000*/  ISETP.GT.U32.AND P0, PT, R4, 0x7f800000, PT ;  /* 0x7f8000000400780c */ /* 0x000fc80003f04070 */
[----:B------:R-:W-:-:S09]  /*7010*/  SEL R0, R0, 0x7c, P0 ;  /* 0x0000007c00007807 */ /* 0x000fd20000000000 */
.L_x_1963:
[----:B------:R-:W-:Y:S05]  /*7020*/  BSYNC B0 ;  /* 0x0000000000007941 */ /* 0x000fea0003800000 */
.L_x_1961:
[----:B------:R-:W-:-:S04]  /*7030*/  LOP3.LUT R4, R23, 0x80000000, RZ, 0xc0, !PT ;  /* 0x8000000017047812 */ /* 0x000fc800078ec0ff */
[----:B------:R-:W-:-:S04]  /*7040*/  SHF.R.U32.HI R5, RZ, 0x18, R4 ;  /* 0x00000018ff057819 */ /* 0x000fc80000011604 */
[----:B------:R-:W-:-:S05]  /*7050*/  LOP3.LUT R5, R0, R5, RZ, 0xfc, !PT ;  /* 0x0000000500057212 */ /* 0x000fca00078efcff */
[----:B------:R0:W-:Y:S01]  /*7060*/  STG.E.U8 desc[UR36][R2.64], R5 ;  /* 0x0000000502007986 */ /* 0x0001e2000c101124 */
[----:B------:R-:W-:Y:S05]  /*7070*/  BRA `(.L_x_1947) ;  /* 0x0000000400b87947 */ /* 0x000fea0003800000 */
.L_x_1957:
[----:B------:R-:W-:-:S05]  /*7080*/  HADD2.F32 R0, -RZ, R23.H0_H0 ;  /* 0x20000017ff007230 */ /* 0x000fca0000004100 */
[----:B------:R-:W-:-:S05]  /*7090*/  F2FP.BF16.F32.PACK_AB R0, RZ, R0 ;  /* 0x00000000ff00723e */ /* 0x000fca00000010ff */
[----:B------:R0:W-:Y:S01]  /*70a0*/  STG.E.U16 desc[UR36][R2.64], R0 ;  /* 0x0000000002007986 */ /* 0x0001e2000c101524 */
[----:B------:R-:W-:Y:S05]  /*70b0*/  BRA `(.L_x_1947) ;  /* 0x0000000400a87947 */ /* 0x000fea0003800000 */
.L_x_1954:
        /* <DEDUP_REMOVED lines=12> */
.L_x_1966:
        /* <DEDUP_REMOVED lines=17> */
.L_x_1969:
[----:B------:R-:W-:-:S04]  /*7290*/  LOP3.LUT R0, R23, 0x80000000, RZ, 0xc0, !PT ;  /* 0x8000000017007812 */ /* 0x000fc800078ec0ff */
[----:B------:R-:W-:-:S04]  /*72a0*/  SHF.R.U32.HI R5, RZ, 0x18, R0 ;  /* 0x00000018ff057819 */ /* 0x000fc80000011600 */
[----:B------:R-:W-:-:S04]  /*72b0*/  LOP3.LUT R4, R4, R5, RZ, 0xfc, !PT ;  /* 0x0000000504047212 */ /* 0x000fc800078efcff */
[----:B------:R-:W-:-:S07]  /*72c0*/  PRMT R0, R4, 0x7610, R0 ;  /* 0x0000761004007816 */ /* 0x000fce0000000000 */
.L_x_1968:
[----:B------:R-:W-:Y:S05]  /*72d0*/  BSYNC B0 ;  /* 0x0000000000007941 */ /* 0x000fea0003800000 */
.L_x_1967:
[----:B------:R0:W-:Y:S01]  /*72e0*/  STG.E.U8 desc[UR36][R2.64], R0 ;  /* 0x0000000002007986 */ /* 0x0001e2000c101124 */
[----:B------:R-:W-:Y:S05]  /*72f0*/  BRA `(.L_x_1947) ;  /* 0x0000000400187947 */ /* 0x000fea0003800000 */
.L_x_1965:
        /* <DEDUP_REMOVED lines=17> */
.L_x_1972:
[----:B------:R-:W-:-:S04]  /*7410*/  LOP3.LUT R0, R23, 0x80000000, RZ, 0xc0, !PT ;  /* 0x8000000017007812 */ /* 0x000fc800078ec0ff */
[----:B------:R-:W-:-:S04]  /*7420*/  SHF.R.U32.HI R5, RZ, 0x18, R0 ;  /* 0x00000018ff057819 */ /* 0x000fc80000011600 */
[----:B------:R-:W-:-:S04]  /*7430*/  LOP3.LUT R4, R4, R5, RZ, 0xfc, !PT ;  /* 0x0000000504047212 */ /* 0x000fc800078efcff */
[----:B------:R-:W-:-:S07]  /*7440*/  PRMT R0, R4, 0x7610, R0 ;  /* 0x0000761004007816 */ /* 0x000fce0000000000 */
.L_x_1971:
[----:B------:R-:W-:Y:S05]  /*7450*/  BSYNC B0 ;  /* 0x0000000000007941 */ /* 0x000fea0003800000 */
.L_x_1970:
[----:B------:R0:W-:Y:S01]  /*7460*/  STG.E.U8 desc[UR36][R2.64], R0 ;  /* 0x0000000002007986 */ /* 0x0001e2000c101124 */
[----:B------:R-:W-:Y:S05]  /*7470*/  BRA `(.L_x_1947) ;  /* 0x0000000000b87947 */ /* 0x000fea0003800000 */
.L_x_1964:
[----:B------:R-:W-:-:S13]  /*7480*/  ISETP.NE.AND P0, PT, R0, 0x1c, PT ;  /* 0x0000001c0000780c */ /* 0x000fda0003f05270 */
[----:B------:R-:W-:Y:S05]  /*7490*/  @!P0 BRA `(.L_x_1973) ;  /* 0x0000000000a48947 */ /* 0x000fea0003800000 */
[----:B------:R-:W-:-:S13]  /*74a0*/  ISETP.NE.AND P0, PT, R0, 0x1d, PT ;  /* 0x0000001d0000780c */ /* 0x000fda0003f05270 */
[----:B------:R-:W-:Y:S05]  /*74b0*/  @!P0 BRA `(.L_x_1974) ;  /* 0x00000000008c8947 */ /* 0x000fea0003800000 */
[----:B------:R-:W-:-:S13]  /*74c0*/  ISETP.NE.AND P0, PT, R0, 0x2c, PT ;  /* 0x0000002c0000780c */ /* 0x000fda0003f05270 */
[----:B------:R-:W-:Y:S05]  /*74d0*/  @P0 BRA `(.L_x_1946) ;  /* 0x0000000000400947 */ /* 0x000fea0003800000 */
[----:B------:R-:W-:Y:S02]  /*74e0*/  HADD2.F32 R23, -RZ, R23.H0_H0 ;  /* 0x20000017ff177230 */ /* 0x000fe40000004100 */
        /* <DEDUP_REMOVED lines=15> */
.L_x_1946:
        /* <DEDUP_REMOVED lines=16> */
.L_x_1975:
[----:B------:R-:W-:Y:S05]  /*76e0*/  BRA `(.L_x_1947) ;  /* 0x00000000001c7947 */ /* 0x000fea0003800000 */
.L_x_1974:
[----:B------:R-:W-:-:S06]  /*76f0*/  HADD2.F32 R4, -RZ, R23.H0_H0 ;  /* 0x20000017ff047230 */ /* 0x000fcc0000004100 */
[----:B------:R-:W0:Y:S02]  /*7700*/  F2I.U64.TRUNC R4, R4 ;  /* 0x0000000400047311 */ /* 0x000e24000020d800 */
[----:B0-----:R0:W-:Y:S01]  /*7710*/  STG.E.64 desc[UR36][R2.64], R4 ;  /* 0x0000000402007986 */ /* 0x0011e2000c101b24 */
[----:B------:R-:W-:Y:S05]  /*7720*/  BRA `(.L_x_1947) ;  /* 0x00000000000c7947 */ /* 0x000fea0003800000 */
.L_x_1973:
[----:B------:R-:W-:-:S06]  /*7730*/  HADD2.F32 R23, -RZ, R23.H0_H0 ;  /* 0x20000017ff177230 */ /* 0x000fcc0000004100 */
[----:B------:R-:W0:Y:S02]  /*7740*/  F2I.FTZ.U32.TRUNC.NTZ R23, R23 ;  /* 0x0000001700177305 */ /* 0x000e24000021f000 */
[----:B0-----:R0:W-:Y:S02]  /*7750*/  STG.E desc[UR36][R2.64], R23 ;  /* 0x0000001702007986 */ /* 0x0011e4000c101924 */
.L_x_1947:
[----:B------:R-:W-:-:S07]  /*7760*/  VIADD R19, R19, 0x80 ;  /* 0x0000008013137836 */ /* 0x000fce0000000000 */
.L_x_1907:
[----:B------:R-:W-:Y:S05]  /*7770*/  BSYNC B6 ;  /* 0x0000000000067941 */ /* 0x000fea0003800000 */
.L_x_1906:
[----:B------:R-:W-:-:S13]  /*7780*/  ISETP.GE.AND P0, PT, R19, R16, PT ;  /* 0x000000101300720c */ /* 0x000fda0003f06270 */
[----:B------:R-:W-:Y:S05]  /*7790*/  @P0 EXIT ;  /* 0x000000000000094d */ /* 0x000fea0003800000 */
[----:B01234-:R-:W0:Y:S01]  /*77a0*/  LDC.64 R2, c[0x0][0x218] ;  /* 0x00008600ff027b82 */ /* 0x01fe220000000a00 */
        /* <DEDUP_REMOVED lines=20> */
.L_x_1979:
[----:B------:R-:W-:-:S06]  /*78f0*/  HADD2.F32 R5, -RZ, R22.H0_H0 ;  /* 0x20000016ff057230 */ /* 0x000fcc0000004100 */
[----:B------:R-:W0:Y:S02]  /*7900*/  F2I.S64.TRUNC R4, R5 ;  /* 0x0000000500047311 */ /* 0x000e24000020d900 */
[----:B0-----:R-:W-:Y:S01]  /*7910*/  STG.E.U8 desc[UR36][R2.64], R4 ;  /* 0x0000000402007986 */ /* 0x001fe2000c101124 */
[----:B------:R-:W-:Y:S05]  /*7920*/  EXIT ;  /* 0x000000000000794d */ /* 0x000fea0003800000 */
.L_x_1978:
        /* <DEDUP_REMOVED lines=10> */
.L_x_1982:
[----:B------:R-:W-:-:S04]  /*79d0*/  HADD2.F32 R22, -RZ, R22.H0_H0 ;  /* 0x20000016ff167230 */ /* 0x000fc80000004100 */
[----:B------:R-:W0:Y:S02]  /*79e0*/  F2I.FTZ.TRUNC.NTZ R5, R22 ;  /* 0x0000001600057305 */ /* 0x000e24000021f100 */
[----:B0-----:R-:W-:Y:S01]  /*79f0*/  STG.E desc[UR36][R2.64], R5 ;  /* 0x0000000502007986 */ /* 0x001fe2000c101924 */
[----:B------:R-:W-:Y:S05]  /*7a00*/  EXIT ;  /* 0x000000000000794d */ /* 0x000fea0003800000 */
.L_x_1981:
[----:B------:R-:W-:-:S04]  /*7a10*/  HADD2.F32 R22, -RZ, R22.H0_H0 ;  /* 0x20000016ff167230 */ /* 0x000fc80000004100 */
[----:B------:R-:W0:Y:S02]  /*7a20*/  F2I.FTZ.TRUNC.NTZ R5, R22 ;  /* 0x0000001600057305 */ /* 0x000e24000021f100 */
[----:B0-----:R-:W-:Y:S01]  /*7a30*/  STG.E.U16 desc[UR36][R2.64], R5 ;  /* 0x0000000502007986 */ /* 0x001fe2000c101524 */
[----:B------:R-:W-:Y:S05]  /*7a40*/  EXIT ;  /* 0x000000000000794d */ /* 0x000fea0003800000 */
.L_x_1977:
        /* <DEDUP_REMOVED lines=9> */
.L_x_1984:
[----:B------:R-:W-:Y:S01]  /*7ae0*/  STG.E.U16 desc[UR36][R2.64], R22 ;  /* 0x0000001602007986 */ /* 0x000fe2000c101524 */
[----:B------:R-:W-:Y:S05]  /*7af0*/  EXIT ;  /* 0x000000000000794d */ /* 0x000fea0003800000 */
.L_x_1983:
        /* <DEDUP_REMOVED lines=10> */
.L_x_1986:
[----:B------:R-:W-:-:S05]  /*7ba0*/  HADD2.F32 R0, -RZ, R22.H0_H0 ;  /* 0x20000016ff007230 */ /* 0x000fca0000004100 */
[----:B------:R-:W-:-:S04]  /*7bb0*/  F2FP.F16.F32.PACK_AB R0, RZ, R0 ;  /* 0x00000000ff00723e */ /* 0x000fc800000000ff */
[----:B------:R-:W-:-:S05]  /*7bc0*/  PRMT R0, R0, 0x5410, RZ ;  /* 0x0000541000007816 */ /* 0x000fca00000000ff */
[----:B------:R-:W-:Y:S01]  /*7bd0*/  STG.E desc[UR36][R2.64], R0 ;  /* 0x0000000002007986 */ /* 0x000fe2000c101924 */
[----:B------:R-:W-:Y:S05]  /*7be0*/  EXIT ;  /* 0x000000000000794d */ /* 0x000fea0003800000 */
.L_x_1985:
[----:B------:R-:W-:-:S05]  /*7bf0*/  HADD2.F32 R4, -RZ, R22.H0_H0 ;  /* 0x20000016ff047230 */ /* 0x000fca0000004100 */
[----:B------:R-:W-:-:S06]  /*7c00*/  FMUL.FTZ R4, R4, 1 ;  /* 0x3f80000004047820 */ /* 0x000fcc0000410000 */
[----:B------:R-:W0:Y:S02]  /*7c10*/  F2F.F64.F32 R4, R4 ;  /* 0x0000000400047310 */ /* 0x000e240000201800 */
[----:B0-----:R-:W-:Y:S01]  /*7c20*/  STG.E.64 desc[UR36][R2.64], R4 ;  /* 0x0000000402007986 */ /* 0x001fe2000c101b24 */
[----:B------:R-:W-:Y:S05]  /*7c30*/  EXIT ;  /* 0x000000000000794d */ /* 0x000fea0003800000 */
.L_x_1976:
        /* <DEDUP_REMOVED lines=13> */
.L_x_1989:
[----:B------:R-:W-:Y:S01]  /*7d10*/  HADD2.F32 R22, -RZ, R22.H0_H0 ;  /* 0x20000016ff167230 */ /* 0x000fe20000004100 */
[----:B------:R-:W-:-:S04]  /*7d20*/  CS2R R6, SRZ ;  /* 0x0000000000067805 */ /* 0x000fc8000001ff00 */
[----:B------:R-:W-:-:S06]  /*7d30*/  FMUL.FTZ R4, R22, 1 ;  /* 0x3f80000016047820 */ /* 0x000fcc0000410000 */
[----:B------:R-:W0:Y:S02]  /*7d40*/  F2F.F64.F32 R4, R4 ;  /* 0x0000000400047310 */ /* 0x000e240000201800 */
[----:B0-----:R-:W-:Y:S01]  /*7d50*/  STG.E.128 desc[UR36][R2.64], R4 ;  /* 0x0000000402007986 */ /* 0x001fe2000c101d24 */
[----:B------:R-:W-:Y:S05]  /*7d60*/  EXIT ;  /* 0x000000000000794d */ /* 0x000fea0003800000 */
.L_x_1988:
        /* <DEDUP_REMOVED lines=21> */
.L_x_1993:
[----:B------:R-:W-:Y:S05]  /*7ec0*/  BSYNC B0 ;  /* 0x0000000000007941 */ /* 0x000fea0003800000 */
.L_x_1992:
[----:B------:R-:W-:-:S05]  /*7ed0*/  LOP3.LUT R5, R0, R5, RZ, 0xfc, !PT ;  /* 0x0000000500057212 */ /* 0x000fca00078efcff */
[----:B------:R-:W-:Y:S01]  /*7ee0*/  STG.E.U8 desc[UR36][R2.64], R5 ;  /* 0x0000000502007986 */ /* 0x000fe2000c101124 */
[----:B------:R-:W-:Y:S05]  /*7ef0*/  EXIT ;  /* 0x000000000000794d */ /* 0x000fea0003800000 */
.L_x_1991:
        /* <DEDUP_REMOVED lines=13> */
.L_x_1995:
[----:B------:R-:W-:Y:S01]  /*7fd0*/  IMAD.MOV.U32 R0, RZ, RZ, 0x7f ;  /* 0x0000007fff007424 */ /* 0x000fe200078e00ff */
[----:B------:R-:W-:-:S04]  /*7fe0*/  ISETP.GT.U32.AND P0, PT, R4, 0x7f800000, PT ;  /* 0x7f8000000400780c */ /* 0x000fc80003f04070 */
[----:B------:R-:W-:-:S09]  /*7ff0*/  SEL R0, R0, 0x7c, P0 ;  /* 0x0000007c00007807 */ /* 0x000fd20000000000 */
.L_x_1996:
[----:B------:R-:W-:Y:S05]  /*8000*/  BSYNC B0 ;  /* 0x0000000000007941 */ /* 0x000fea0003800000 */
.L_x_1994:
[----:B------:R-:W-:-:S04]  /*8010*/  LOP3.LUT R4, R5, 0x80000000, RZ, 0xc0, !PT ;  /* 0x8000000005047812 */ /* 0x000fc800078ec0ff */
[----:B------:R-:W-:-:S04]  /*8020*/  SHF.R.U32.HI R5, RZ, 0x18, R4 ;  /* 0x00000018ff057819 */ /* 0x000fc80000011604 */
[----:B------:R-:W-:-:S05]  /*8030*/  LOP3.LUT R5, R0, R5, RZ, 0xfc, !PT ;  /* 0x0000000500057212 */ /* 0x000fca00078efcff */
[----:B------:R-:W-:Y:S01]  /*8040*/  STG.E.U8 desc[UR36][R2.64], R5 ;  /* 0x0000000502007986 */ /* 0x000fe2000c101124 */
[----:B------:R-:W-:Y:S05]  /*8050*/  EXIT ;  /* 0x000000000000794d */ /* 0x000fea0003800000 */
.L_x_1990:
[----:B------:R-:W-:-:S05]  /*8060*/  HADD2.F32 R0, -RZ, R22.H0_H0 ;  /* 0x20000016ff007230 */ /* 0x000fca0000004100 */
[----:B------:R-:W-:-:S05]  /*8070*/  F2FP.BF16.F32.PACK_AB R0, RZ, R0 ;  /* 0x00000000ff00723e */ /* 0x000fca00000010ff */
[----:B------:R-:W-:Y:S01]  /*8080*/  STG.E.U16 desc[UR36][R2.64], R0 ;  /* 0x0000000002007986 */ /* 0x000fe2000c101524 */
[----:B------:R-:W-:Y:S05]  /*8090*/  EXIT ;  /* 0x000000000000794d */ /* 0x000fea0003800000 */
.L_x_1987:
        /* <DEDUP_REMOVED lines=12> */
.L_x_1999:
        /* <DEDUP_REMOVED lines=17> */
.L_x_2002:
[----:B------:R-:W-:-:S04]  /*8270*/  LOP3.LUT R0, R7, 0x80000000, RZ, 0xc0, !PT ;  /* 0x8000000007007812 */ /* 0x000fc800078ec0ff */
[----:B------:R-:W-:-:S04]  /*8280*/  SHF.R.U32.HI R5, RZ, 0x18, R0 ;  /* 0x00000018ff057819 */ /* 0x000fc80000011600 */
[----:B------:R-:W-:-:S04]  /*8290*/  LOP3.LUT R4, R4, R5, RZ, 0xfc, !PT ;  /* 0x0000000504047212 */ /* 0x000fc800078efcff */
[----:B------:R-:W-:-:S07]  /*82a0*/  PRMT R0, R4, 0x7610, R0 ;  /* 0x0000761004007816 */ /* 0x000fce0000000000 */
.L_x_2001:
[----:B------:R-:W-:Y:S05]  /*82b0*/  BSYNC B0 ;  /* 0x0000000000007941 */ /* 0x000fea0003800000 */
.L_x_2000:
[----:B------:R-:W-:Y:S01]  /*82c0*/  STG.E.U8 desc[UR36][R2.64], R0 ;  /* 0x0000000002007986 */ /* 0x000fe2000c101124 */
[----:B------:R-:W-:Y:S05]  /*82d0*/  EXIT ;  /* 0x000000000000794d */ /* 0x000fea0003800000 */
.L_x_1998:
        /* <DEDUP_REMOVED lines=17> */
.L_x_2005:
[----:B------:R-:W-:-:S04]  /*83f0*/  LOP3.LUT R0, R7, 0x80000000, RZ, 0xc0, !PT ;  /* 0x8000000007007812 */ /* 0x000fc800078ec0ff */
[----:B------:R-:W-:-:S04]  /*8400*/  SHF.R.U32.HI R5, RZ, 0x18, R0 ;  /* 0x00000018ff057819 */ /* 0x000fc80000011600 */
[----:B------:R-:W-:-:S04]  /*8410*/  LOP3.LUT R4, R4, R5, RZ, 0xfc, !PT ;  /* 0x0000000504047212 */ /* 0x000fc800078efcff */
[----:B------:R-:W-:-:S07]  /*8420*/  PRMT R0, R4, 0x7610, R0 ;  /* 0x0000761004007816 */ /* 0x000fce0000000000 */
.L_x_2004:
[----:B------:R-:W-:Y:S05]  /*8430*/  BSYNC B0 ;  /* 0x0000000000007941 */ /* 0x000fea0003800000 */
.L_x_2003:
[----:B------:R-:W-:Y:S01]  /*8440*/  STG.E.U8 desc[UR36][R2.64], R0 ;  /* 0x0000000002007986 */ /* 0x000fe2000c101124 */
[----:B------:R-:W-:Y:S05]  /*8450*/  EXIT ;  /* 0x000000000000794d */ /* 0x000fea0003800000 */
.L_x_1997:
        /* <DEDUP_REMOVED lines=22> */
.L_x_1980:
        /* <DEDUP_REMOVED lines=16> */
.L_x_2008:
[----:B------:R-:W-:Y:S05]  /*86c0*/  EXIT ;  /* 0x000000000000794d */ /* 0x000fea0003800000 */
.L_x_2007:
[----:B------:R-:W-:-:S06]  /*86d0*/  HADD2.F32 R4, -RZ, R22.H0_H0 ;  /* 0x20000016ff047230 */ /* 0x000fcc0000004100 */
[----:B------:R-:W0:Y:S02]  /*86e0*/  F2I.U64.TRUNC R4, R4 ;  /* 0x0000000400047311 */ /* 0x000e24000020d800 */
[----:B0-----:R-:W-:Y:S01]  /*86f0*/  STG.E.64 desc[UR36][R2.64], R4 ;  /* 0x0000000402007986 */ /* 0x001fe2000c101b24 */
[----:B------:R-:W-:Y:S05]  /*8700*/  EXIT ;  /* 0x000000000000794d */ /* 0x000fea0003800000 */
.L_x_2006:
[----:B------:R-:W-:-:S04]  /*8710*/  HADD2.F32 R22, -RZ, R22.H0_H0 ;  /* 0x20000016ff167230 */ /* 0x000fc80000004100 */
[----:B------:R-:W0:Y:S02]  /*8720*/  F2I.FTZ.U32.TRUNC.NTZ R5, R22 ;  /* 0x0000001600057305 */ /* 0x000e24000021f000 */
[----:B0-----:R-:W-:Y:S01]  /*8730*/  STG.E desc[UR36][R2.64], R5 ;  /* 0x0000000502007986 */ /* 0x001fe2000c101924 */
[----:B------:R-:W-:Y:S05]  /*8740*/  EXIT ;  /* 0x000000000000794d */ /* 0x000fea0003800000 */
.L_x_2009:
        /* <DEDUP_REMOVED lines=11> */
.L_x_42118:


//--------------------- .text._ZN2at6native18elementwise_kernelILi128ELi4EZNS0_22gpu_kernel_impl_nocastINS0_13AUnaryFunctorIN3c104HalfES5_S5_ZZZNS0_16fmin_kernel_cudaERNS_18TensorIteratorBaseEENKUlvE_clEvENKUlvE1_clEvEUlS5_S5_E_EEEEvS7_RKT_EUliE_EEviT1_ --------------------------
	.section	.text._ZN2at6native18elementwise_kernelILi128ELi4EZNS0_22gpu_kernel_impl_nocastINS0_13AUnaryFunctorIN3c104HalfES5_S5_ZZZNS0_16fmin_kernel_cudaERNS_18TensorIteratorBaseEENKUlvE_clEvENKUlvE1_clEvEUlS5_S5_E_EEEEvS7_RKT_EUliE_EEviT1_,"ax",@progbits
	.align	128
        .global         _ZN2at6native18elementwise_kernelILi128ELi4EZNS0_22gpu_kernel_impl_nocastINS0_13AUnaryFunctorIN3c104HalfES5_S5_ZZZNS0_16fmin_kernel_cudaERNS_18TensorIteratorBaseEENKUlvE_clEvENKUlvE1_clEvEUlS5_S5_E_EEEEvS7_RKT_EUliE_EEviT1_
        .type           _ZN2at6native18elementwise_kernelILi128ELi4EZNS0_22gpu_kernel_impl_nocastINS0_13AUnaryFunctorIN3c104HalfES5_S5_ZZZNS0_16fmin_kernel_cudaERNS_18TensorIteratorBaseEENKUlvE_clEvENKUlvE1_clEvEUlS5_S5_E_EEEEvS7_RKT_EUliE_EEviT1_,@function
        .size           _ZN2at6native18elementwise_kernelILi128ELi4EZNS0_22gpu_kernel_impl_nocastINS0_13AUnaryFunctorIN3c104HalfES5_S5_ZZZNS0_16fmin_kernel_cudaERNS_18TensorIteratorBaseEENKUlvE_clEvENKUlvE1_clEvEUlS5_S5_E_EEEEvS7_RKT_EUliE_EEviT1_,(.L_x_42119 - _ZN2at6native18elementwise_kernelILi128ELi4EZNS0_22gpu_kernel_impl_nocastINS0_13AUnaryFunctorIN3c104HalfES5_S5_ZZZNS0_16fmin_kernel_cudaERNS_18TensorIteratorBaseEENKUlvE_clEvENKUlvE1_clEvEUlS5_S5_E_EEEEvS7_RKT_EUliE_EEviT1_)
        .other          _ZN2at6native18elementwise_kernelILi128ELi4EZNS0_22gpu_kernel_impl_nocastINS0_13AUnaryFunctorIN3c104HalfES5_S5_ZZZNS0_16fmin_kernel_cudaERNS_18TensorIteratorBaseEENKUlvE_clEvENKUlvE1_clEvEUlS5_S5_E_EEEEvS7_RKT_EUliE_EEviT1_,@"STO_CUDA_ENTRY STV_DEFAULT"
_ZN2at6native18elementwise_kernelILi128ELi4EZNS0_22gpu_kernel_impl_nocastINS0_13AUnaryFunctorIN3c104HalfES5_S5_ZZZNS0_16fmin_kernel_cudaERNS_18TensorIteratorBaseEENKUlvE_clEvENKUlvE1_clEvEUlS5_S5_E_EEEEvS7_RKT_EUliE_EEviT1_:
.text._ZN2at6native18elementwise_kernelILi128ELi4EZNS0_22gpu_kernel_impl_nocastINS0_13AUnaryFunctorIN3c104HalfES5_S5_ZZZNS0_16fmin_kernel_cudaERNS_18TensorIteratorBaseEENKUlvE_clEvENKUlvE1_clEvEUlS5_S5_E_EEEEvS7_RKT_EUliE_EEviT1_:
        /* <DEDUP_REMOVED lines=291> */
[----:B------:R-:W-:Y:S01]  /*1230*/  IMAD.MOV.U32 R4, RZ, RZ, RZ ;  /* 0x000000ffff047224 */ /* 0x000fe200078e00ff */
[----:B------:R-:W-:Y:S01]  /*1240*/  ULDC.64 UR8, c[0x0][0x330] ;  /* 0x0000cc0000087ab9 */ /* 0x000fe20000000a00 */
[----:B------:R-:W-:Y:S02]  /*1250*/  ULDC UR7, c[0x0][0x338] ;  /* 0x0000ce0000077ab9 */ /* 0x000fe40000000800 */
[----:B------:R-:W-:-:S05]  /*1260*/  IMAD.HI.U32 R8, R5, UR9, R4 ;  /* 0x0000000905087c27 */ /* 0x000fca000f8e0004 */
[----:B------:R-:W-:-:S03]  /*1270*/  SHF.R.U32.HI R9, RZ, UR7, R8 ;  /* 0x00000007ff097c19 */ /* 0x000fc60008011608 */
[----:B------:R-:W0:Y:S01]  /*1280*/  @P0 LDC.64 R12, c[0x0][0x340] ;  /* 0x0000d000ff0c0b82 */ /* 0x000e220000000a00 */
[----:B------:R-:W-:Y:S02]  /*1290*/  @P0 MOV R8, RZ ;  /* 0x000000ff00080202 */ /* 0x000fe40000000f00 */
[----:B------:R-:W-:-:S05]  /*12a0*/  IADD3 R11, -R9, RZ, RZ ;  /* 0x000000ff090b7210 */ /* 0x000fca0007ffe1ff */
[----:B------:R-:W1:Y:S08]  /*12b0*/  @P0 LDC R15, c[0x0][0x33c] ;  /* 0x0000cf00ff0f0b82 */ /* 0x000e700000000800 */
[----:B------:R-:W2:Y:S01]  /*12c0*/  @P0 LDC.64 R6, c[0x0][0x408] ;  /* 0x00010200ff060b82 */ /* 0x000ea20000000a00 */
[----:B0-----:R-:W-:-:S05]  /*12d0*/  @P0 IMAD.HI.U32 R4, R9, R12, R8 ;  /* 0x0000000c09040227 */ /* 0x001fca00078e0008 */
[----:B------:R-:W-:Y:S01]  /*12e0*/  @P0 SHF.R.U32.HI R8, RZ, R13, R4 ;  /* 0x0000000dff080219 */ /* 0x000fe20000011604 */
[----:B------:R-:W-:Y:S01]  /*12f0*/  IMAD R4, R11, UR8, R5 ;  /* 0x000000080b047c24 */ /* 0x000fe2000f8e0205 */
[----:B------:R-:W-:Y:S02]  /*1300*/  ULDC.64 UR8, c[0x0][0x400] ;  /* 0x0001000000087ab9 */ /* 0x000fe40000000a00 */
[----:B------:R-:W-:Y:S01]  /*1310*/  @P0 IADD3 R8, -R8, RZ, RZ ;  /* 0x000000ff08080210 */ /* 0x000fe20007ffe1ff */
[C---:B------:R-:W-:Y:S02]  /*1320*/  IMAD R3, R4.reuse, UR8, R3 ;  /* 0x0000000804037c24 */ /* 0x040fe4000f8e0203 */
[----:B------:R-:W-:Y:S02]  /*1330*/  IMAD R2, R4, UR9, R2 ;  /* 0x0000000904027c24 */ /* 0x000fe4000f8e0202 */
[----:B-1----:R-:W-:-:S04]  /*1340*/  @P0 IMAD R8, R8, R15, R9 ;  /* 0x0000000f08080224 */ /* 0x002fc800078e0209 */
[C---:B--2---:R-:W-:Y:S02]  /*1350*/  @P0 IMAD R3, R8.reuse, R6, R3 ;  /* 0x0000000608030224 */ /* 0x044fe400078e0203 */
[----:B------:R-:W-:-:S07]  /*1360*/  @P0 IMAD R2, R8, R7, R2 ;  /* 0x0000000708020224 */ /* 0x000fce00078e0202 */
.L_x_2012:
[----:B------:R-:W-:Y:S02]  /*1370*/  ULDC.64 UR8, c[0x0][0x418] ;  /* 0x0001060000087ab9 */ /* 0x000fe40000000a00 */
[----:B------:R-:W-:-:S04]  /*1380*/  IADD3 R4, P0, R2, UR8, RZ ;  /* 0x0000000802047c10 */ /* 0x000fc8000ff1e0ff */
[----:B------:R-:W-:Y:S01]  /*1390*/  IADD3.X R5, RZ, UR9, RZ, P0, !PT ;  /* 0x00000009ff057c10 */ /* 0x000fe200087fe4ff */
[----:B------:R-:W0:Y:S01]  /*13a0*/  LDC.U16 R2, c[0x0][0x422] ;  /* 0x00010880ff027b82 */ /* 0x000e220000000400 */
[----:B------:R-:W-:-:S03]  /*13b0*/  ULDC.64 UR8, c[0x0][0x410] ;  /* 0x0001040000087ab9 */ /* 0x000fc60000000a00 */
[----:B------:R-:W2:Y:S01]  /*13c0*/  LDG.E.U16 R4, desc[UR4][R4.64] ;  /* 0x0000000404047981 */ /* 0x000ea2000c1e1500 */
[----:B------:R-:W-:Y:S01]  /*13d0*/  IADD3 R0, R0, 0x80, RZ ;  /* 0x0000008000007810 */ /* 0x000fe20007ffe0ff */
[----:B0-----:R-:W-:Y:S02]  /*13e0*/  HADD2.F32 R2, -RZ, R2.H0_H0 ;  /* 0x20000002ff027230 */ /* 0x001fe40000004100 */
[----:B--2---:R-:W-:-:S05]  /*13f0*/  HADD2.F32 R7, -RZ, R4.H0_H0 ;  /* 0x20000004ff077230 */ /* 0x004fca0000004100 */
[----:B------:R-:W-:Y:S02]  /*1400*/  FMNMX.FTZ R7, R2, R7, PT ;  /* 0x0000000702077209 */ /* 0x000fe40003810000 */
[----:B------:R-:W-:Y:S02]  /*1410*/  IADD3 R2, P0, R3, UR8, RZ ;  /* 0x0000000803027c10 */ /* 0x000fe4000ff1e0ff */
[----:B------:R-:W-:Y:S02]  /*1420*/  F2FP.F16.F32.PACK_AB R7, RZ, R7 ;  /* 0x00000007ff07723e */ /* 0x000fe400000000ff */
[----:B------:R-:W-:-:S05]  /*1430*/  IADD3.X R3, RZ, UR9, RZ, P0, !PT ;  /* 0x00000009ff037c10 */ /* 0x000fca00087fe4ff */
[----:B------:R0:W-:Y:S04]  /*1440*/  STG.E.U16 desc[UR4][R2.64], R7 ;  /* 0x0000000702007986 */ /* 0x0001e8000c101504 */
.L_x_2011:
[----:B------:R-:W-:Y:S05]  /*1450*/  BSYNC B0 ;  /* 0x0000000000007941 */ /* 0x000fea0003800000 */
.L_x_2010:
        /* <DEDUP_REMOVED lines=34> */
[----:B------:R-:W-:Y:S01]  /*1680*/  ISETP.NE.AND P0, PT, R8, 0x3, PT ;  /* 0x000000030800780c */ /* 0x000fe20003f05270 */
[----:B------:R-:W-:Y:S01]  /*1690*/  ULDC UR7, c[0x0][0x234] ;  /* 0x00008d0000077ab9 */ /* 0x000fe20000000800 */
        /* <DEDUP_REMOVED lines=256> */
[C---:B------:R-:W-:Y:S01]  /*26a0*/  IADD3 R11, -R9.reuse, RZ, RZ ;  /* 0x000000ff090b7210 */ /* 0x040fe20007ffe1ff */
        /* <DEDUP_REMOVED lines=12> */
.L_x_2015:
        /* <DEDUP_REMOVED lines=318> */
.L_x_2016:
        /* <DEDUP_REMOVED lines=14> */
.L_x_2014:
[----:B------:R-:W-:Y:S05]  /*3c30*/  BSYNC B0 ;  /* 0x0000000000007941 */ /* 0x000fea0003800000 */
.L_x_2013:
[----:B------:R-:W-:-:S13]  /*3c40*/  ISETP.GE.AND P0, PT, R0, UR6, PT ;  /* 0x0000000600007c0c */ /* 0x000fda000bf06270 */
[----:B------:R-:W-:Y:S05]  /*3c50*/  @P0 EXIT ;  /* 0x000000000000094d */ /* 0x000fea0003800000 */
[----:B------:R-:W3:Y:S01]  /*3c60*/  LDC R8, c[0x0][0x218] ;  /* 0x00008600ff087b82 */ /* 0x000ee20000000800 */
[----:B012---:R-:W-:Y:S02]  /*3c70*/  CS2R R2, SRZ ;  /* 0x0000000000027805 */ /* 0x007fe4000001ff00 */
[----:B---3--:R-:W-:-:S13]  /*3c80*/  ISETP.NE.AND P0, PT, R8, RZ, PT ;  /* 0x000000ff0800720c */ /* 0x008fda0003f05270 */
[----:B------:R-:W-:Y:S05]  /*3c90*/  @!P0 BRA `(.L_x_2017) ;  /* 0x0000001000a88947 */ /* 0x000fea0003800000 */
[----:B------:R-:W-:Y:S01]  /*3ca0*/  HFMA2.MMA R2, -RZ, RZ, 0, 0 ;  /* 0x00000000ff027435 */ /* 0x000fe200000001ff */
[----:B------:R-:W-:Y:S01]  /*3cb0*/  IMAD.MOV.U32 R3, RZ, RZ, R0 ;  /* 0x000000ffff037224 */ /* 0x000fe200078e0000 */
        /* <DEDUP_REMOVED lines=285> */
[----:B------:R-:W1:Y:S01]  /*4e90*/  @P0 LDC R11, c[0x0][0x33c] ;  /* 0x0000cf00ff0b0b82 */ /* 0x000e620000000800 */
[----:B------:R-:W-:-:S04]  /*4ea0*/  IMAD R4, R4, UR8, R5 ;  /* 0x0000000804047c24 */ /* 0x000fc8000f8e0205 */
[C---:B------:R-:W-:Y:S02]  /*4eb0*/  IMAD R3, R4.reuse, UR6, R3 ;  /* 0x0000000604037c24 */ /* 0x040fe4000f8e0203 */
[----:B------:R-:W-:Y:S01]  /*4ec0*/  IMAD R2, R4, UR7, R2 ;  /* 0x0000000704027c24 */ /* 0x000fe2000f8e0202 */
[----:B------:R-:W2:Y:S01]  /*4ed0*/  @P0 LDC.64 R12, c[0x0][0x408] ;  /* 0x00010200ff0c0b82 */ /* 0x000ea20000000a00 */
[----:B0-----:R-:W-:-:S05]  /*4ee0*/  @P0 IMAD.HI.U32 R0, R7, R8, R6 ;  /* 0x0000000807000227 */ /* 0x001fca00078e0006 */
[----:B------:R-:W-:-:S04]  /*4ef0*/  @P0 SHF.R.U32.HI R0, RZ, R9, R0 ;  /* 0x00000009ff000219 */ /* 0x000fc80000011600 */
[----:B------:R-:W-:-:S05]  /*4f00*/  @P0 IADD3 R6, -R0, RZ, RZ ;  /* 0x000000ff00060210 */ /* 0x000fca0007ffe1ff */
[----:B-1----:R-:W-:-:S04]  /*4f10*/  @P0 IMAD R6, R11, R6, R7 ;  /* 0x000000060b060224 */ /* 0x002fc800078e0207 */
[C---:B--2---:R-:W-:Y:S02]  /*4f20*/  @P0 IMAD R3, R6.reuse, R12, R3 ;  /* 0x0000000c06030224 */ /* 0x044fe400078e0203 */
[----:B------:R-:W-:-:S07]  /*4f30*/  @P0 IMAD R2, R6, R13, R2 ;  /* 0x0000000d06020224 */ /* 0x000fce00078e0202 */
.L_x_2017:
[----:B------:R-:W-:Y:S02]  /*4f40*/  ULDC.64 UR6, c[0x0][0x418] ;  /* 0x0001060000067ab9 */ /* 0x000fe40000000a00 */
[----:B------:R-:W-:-:S04]  /*4f50*/  IADD3 R4, P0, R2, UR6, RZ ;  /* 0x0000000602047c10 */ /* 0x000fc8000ff1e0ff */
[----:B------:R-:W-:Y:S01]  /*4f60*/  IADD3.X R5, RZ, UR7, RZ, P0, !PT ;  /* 0x00000007ff057c10 */ /* 0x000fe200087fe4ff */
[----:B------:R-:W0:Y:S01]  /*4f70*/  LDC.U16 R0, c[0x0][0x422] ;  /* 0x00010880ff007b82 */ /* 0x000e220000000400 */
[----:B------:R-:W-:-:S03]  /*4f80*/  ULDC.64 UR6, c[0x0][0x410] ;  /* 0x0001040000067ab9 */ /* 0x000fc60000000a00 */
[----:B------:R-:W2:Y:S01]  /*4f90*/  LDG.E.U16 R4, desc[UR4][R4.64] ;  /* 0x0000000404047981 */ /* 0x000ea2000c1e1500 */
[----:B------:R-:W-:-:S04]  /*4fa0*/  IADD3 R2, P0, R3, UR6, RZ ;  /* 0x0000000603027c10 */ /* 0x000fc8000ff1e0ff */
[----:B------:R-:W-:Y:S01]  /*4fb0*/  IADD3.X R3, RZ, UR7, RZ, P0, !PT ;  /* 0x00000007ff037c10 */ /* 0x000fe200087fe4ff */
[----:B0-----:R-:W-:Y:S02]  /*4fc0*/  HADD2.F32 R7, -RZ, R0.H0_H0 ;  /* 0x20000000ff077230 */ /* 0x001fe40000004100 */
[----:B--2---:R-:W-:-:S05]  /*4fd0*/  HADD2.F32 R0, -RZ, R4.H0_H0 ;  /* 0x20000004ff007230 */ /* 0x004fca0000004100 */
[----:B------:R-:W-:-:S04]  /*4fe0*/  FMNMX.FTZ R0, R7, R0, PT ;  /* 0x0000000007007209 */ /* 0x000fc80003810000 */
[----:B------:R-:W-:-:S05]  /*4ff0*/  F2FP.F16.F32.PACK_AB R0, RZ, R0 ;  /* 0x00000000ff00723e */ /* 0x000fca00000000ff */
[----:B------:R-:W-:Y:S01]  /*5000*/  STG.E.U16 desc[UR4][R2.64], R0 ;  /* 0x0000000002007986 */ /* 0x000fe2000c101504 */
[----:B------:R-:W-:Y:S05]  /*5010*/  EXIT ;  /* 0x000000000000794d */ /* 0x000fea0003800000 */
.L_x_2018:
        /* <DEDUP_REMOVED lines=14> */
.L_x_42119:


//--------------------- .text._ZN2at6native27unrolled_elementwise_kernelINS0_13AUnaryFunctorIN3c104HalfES4_S4_ZZZNS0_16fmin_kernel_cudaERNS_18TensorIteratorBaseEENKUlvE_clEvENKUlvE1_clEvEUlS4_S4_E_EESt5arrayIPcLm2EELi4E23TrivialOffsetCalculatorILi1EjESF_NS0_6memory15LoadWithoutCastENSG_16StoreWithoutCastEEEviT_T0_T2_T3_T4_T5_ --------------------------
	.section	.text._ZN2at6native27unrolled_elementwise_kernelINS0_13AUnaryFunctorIN3c104HalfES4_S4_ZZZNS0_16fmin_kernel_cudaERNS_18TensorIteratorBaseEENKUlvE_clEvENKUlvE1_clEvEUlS4_S4_E_EESt5arrayIPcLm2EELi4E23TrivialOffsetCalculatorILi1EjESF_NS0_6memory15LoadWithoutCastENSG_16StoreWithoutCastEEEviT_T0_T2_T3_T4_T5_,"ax",@progbits
	.align	128
        .global         _ZN2at6native27unrolled_elementwise_kernelINS0_13AUnaryFunctorIN3c104HalfES4_S4_ZZZNS0_16fmin_kernel_cudaERNS_18TensorIteratorBaseEENKUlvE_clEvENKUlvE1_clEvEUlS4_S4_E_EESt5arrayIPcLm2EELi4E23TrivialOffsetCalculatorILi1EjESF_NS0_6memory15LoadWithoutCastENSG_16StoreWithoutCastEEEviT_T0_T2_T3_T4_T5_
        .type           _ZN2at6native27unrolled_elementwise_kernelINS0_13AUnaryFunctorIN3c104HalfES4_S4_ZZZNS0_16fmin_kernel_cudaERNS_18TensorIteratorBaseEENKUlvE_clEvENKUlvE1_clEvEUlS4_S4_E_EESt5arrayIPcLm2EELi4E23TrivialOffsetCalculatorILi1EjESF_NS0_6memory15LoadWithoutCastENSG_16StoreWithoutCastEEEviT_T0_T2_T3_T4_T5_,@function
        .size           _ZN2at6native27unrolled_elementwise_kernelINS0_13AUnaryFunctorIN3c104HalfES4_S4_ZZZNS0_16fmin_kernel_cudaERNS_18TensorIteratorBaseEENKUlvE_clEvENKUlvE1_clEvEUlS4_S4_E_EESt5arrayIPcLm2EELi4E23TrivialOffsetCalculatorILi1EjESF_NS0_6memory15LoadWithoutCastENSG_16StoreWithoutCastEEEviT_T0_T2_T3_T4_T5_,(.L_x_42120 - _ZN2at6native27unrolled_elementwise_kernelINS0_13AUnaryFunctorIN3c104HalfES4_S4_ZZZNS0_16fmin_kernel_cudaERNS_18TensorIteratorBaseEENKUlvE_clEvENKUlvE1_clEvEUlS4_S4_E_EESt5arrayIPcLm2EELi4E23TrivialOffsetCalculatorILi1EjESF_NS0_6memory15LoadWithoutCastENSG_16StoreWithoutCastEEEviT_T0_T2_T3_T4_T5_)
        .other          _ZN2at6native27unrolled_elementwise_kernelINS0_13AUnaryFunctorIN3c104HalfES4_S4_ZZZNS0_16fmin_kernel_cudaERNS_18TensorIteratorBaseEENKUlvE_clEvENKUlvE1_clEvEUlS4_S4_E_EESt5arrayIPcLm2EELi4E23TrivialOffsetCalculatorILi1EjESF_NS0_6memory15LoadWithoutCastENSG_16StoreWithoutCastEEEviT_T0_T2_T3_T4_T5_,@"STO_CUDA_ENTRY STV_DEFAULT"
_ZN2at6native27unrolled_elementwise_kernelINS0_13AUnaryFunctorIN3c104HalfES4_S4_ZZZNS0_16fmin_kernel_cudaERNS_18TensorIteratorBaseEENKUlvE_clEvENKUlvE1_clEvEUlS4_S4_E_EESt5arrayIPcLm2EELi4E23TrivialOffsetCalculatorILi1EjESF_NS0_6memory15LoadWithoutCastENSG_16StoreWithoutCastEEEviT_T0_T2_T3_T4_T5_:
.text._ZN2at6native27unrolled_elementwise_kernelINS0_13AUnaryFunctorIN3c104HalfES4_S4_ZZZNS0_16fmin_kernel_cudaERNS_18TensorIteratorBaseEENKUlvE_clEvENKUlvE1_clEvEUlS4_S4_E_EESt5arrayIPcLm2EELi4E23TrivialOffsetCalculatorILi1EjESF_NS0_6memory15LoadWithoutCastENSG_16StoreWithoutCastEEEviT_T0_T2_T3_T4_T5_:
        /* <DEDUP_REMOVED lines=10> */
[----:B------:R-:W-:Y:S01]  /*00a0*/  @!P0 IADD3 R13, R13, 0x80, RZ ;  /* 0x000000800d0d8810 */ /* 0x000fe20007ffe0ff */
[----:B------:R-:W0:Y:S03]  /*00b0*/  @!P0 LDC.64 R14, c[0x0][0x220] ;  /* 0x00008800ff0e8b82 */ /* 0x000e260000000a00 */
[----:B------:R-:W-:-:S13]  /*00c0*/  ISETP.GE.AND P1, PT, R13, R2, PT ;  /* 0x000000020d00720c */ /* 0x000fda0003f26270 */
[----:B------:R-:W-:Y:S01]  /*00d0*/  @!P1 IMAD R19, R0, 0x200, R13 ;  /* 0x0000020000139824 */ /* 0x000fe200078e020d */
[----:B------:R-:W1:Y:S01]  /*00e0*/  @!P1 LDC.64 R10, c[0x0][0x220] ;  /* 0x00008800ff0a9b82 */ /* 0x000e620000000a00 */
[----:B------:R-:W-:-:S05]  /*00f0*/  @!P1 VIADD R13, R13, 0x80 ;  /* 0x000000800d0d9836 */ /* 0x000fca0000000000 */
[----:B------:R-:W-:Y:S01]  /*0100*/  ISETP.GE.AND P3, PT, R13, R2, PT ;  /* 0x000000020d00720c */ /* 0x000fe20003f66270 */
[----:B0-----:R-:W-:-:S05]  /*0110*/  @!P0 IMAD.WIDE.U32 R14, R17, 0x2, R14 ;  /* 0x00000002110e8825 */ /* 0x001fca00078e000e */
[----:B------:R-:W2:Y:S07]  /*0120*/  @!P0 LDG.E.U16 R6, desc[UR4][R14.64] ;  /* 0x000000040e068981 */ /* 0x000eae000c1e1500 */
[----:B------:R-:W0:Y:S01]  /*0130*/  @!P3 LDC.64 R8, c[0x0][0x220] ;  /* 0x00008800ff08bb82 */ /* 0x000e220000000a00 */
[----:B------:R-:W-:Y:S02]  /*0140*/  @!P3 LEA R21, R0, R13, 0x9 ;  /* 0x0000000d0015b211 */ /* 0x000fe400078e48ff */
[----:B------:R-:W-:Y:S01]  /*0150*/  PRMT R12, RZ, 0x7610, R12 ;  /* 0x00007610ff0c7816 */ /* 0x000fe2000000000c */
[----:B-1----:R-:W-:Y:S01]  /*0160*/  @!P1 IMAD.WIDE.U32 R16, R19, 0x2, R10 ;  /* 0x0000000213109825 */ /* 0x002fe200078e000a */
[----:B------:R-:W-:-:S04]  /*0170*/  PRMT R11, RZ, 0x7610, R11 ;  /* 0x00007610ff0b7816 */ /* 0x000fc8000000000b */
[----:B------:R1:W3:Y:S01]  /*0180*/  @!P1 LDG.E.U16 R12, desc[UR4][R16.64] ;  /* 0x00000004100c9981 */ /* 0x0002e2000c1e1500 */
[----:B0-----:R-:W-:-:S05]  /*0190*/  @!P3 IMAD.WIDE.U32 R8, R21, 0x2, R8 ;  /* 0x000000021508b825 */ /* 0x001fca00078e0008 */
[----:B------:R0:W4:Y:S01]  /*01a0*/  @!P3 LDG.E.U16 R11, desc[UR4][R8.64] ;  /* 0x00000004080bb981 */ /* 0x000122000c1e1500 */
[----:B------:R-:W-:-:S05]  /*01b0*/  @!P3 VIADD R13, R13, 0x80 ;  /* 0x000000800d0db836 */ /* 0x000fca0000000000 */
[----:B------:R-:W-:Y:S01]  /*01c0*/  ISETP.GE.AND P2, PT, R13, R2, PT ;  /* 0x000000020d00720c */ /* 0x000fe20003f46270 */
[----:B-1----:R-:W1:Y:S01]  /*01d0*/  @!P0 LDC.U16 R16, c[0x0][0x216] ;  /* 0x00008580ff108b82 */ /* 0x002e620000000400 */
[----:B------:R-:W-:-:S07]  /*01e0*/  PRMT R10, RZ, 0x7610, R10 ;  /* 0x00007610ff0a7816 */ /* 0x000fce000000000a */
[----:B0-----:R-:W0:Y:S08]  /*01f0*/  @!P0 LDC.64 R8, c[0x0][0x218] ;  /* 0x00008600ff088b82 */ /* 0x001e300000000a00 */
[----:B------:R-:W1:Y:S01]  /*0200*/  @!P2 LDC.64 R18, c[0x0][0x220] ;  /* 0x00008800ff12ab82 */ /* 0x000e620000000a00 */
[----:B------:R-:W-:Y:S01]  /*0210*/  @!P2 IMAD R15, R0, 0x200, R13 ;  /* 0x00000200000fa824 */ /* 0x000fe200078e020d */
[----:B------:R-:W-:-:S03]  /*0220*/  IADD3 R13, R7, 0x80, RZ ;  /* 0x00000080070d7810 */ /* 0x000fc60007ffe0ff */
[----:B-1----:R-:W-:-:S04]  /*0230*/  @!P2 IMAD.WIDE.U32 R14, R15, 0x2, R18 ;  /* 0x000000020f0ea825 */ /* 0x002fc800078e0012 */
[----:B------:R-:W-:Y:S01]  /*0240*/  VIADD R19, R7, 0x100 ;  /* 0x0000010007137836 */ /* 0x000fe20000000000 */
[----:B------:R1:W5:Y:S01]  /*0250*/  @!P2 LDG.E.U16 R10, desc[UR4][R14.64] ;  /* 0x000000040e0aa981 */ /* 0x000362000c1e1500 */
[----:B------:R-:W-:-:S03]  /*0260*/  ISETP.GE.AND P2, PT, R13, R2, PT ;  /* 0x000000020d00720c */ /* 0x000fc60003f46270 */
[----:B------:R-:W-:Y:S01]  /*0270*/  ISETP.GE.AND P3, PT, R19, R2, PT ;  /* 0x000000021300720c */ /* 0x000fe20003f66270 */
[----:B------:R-:W-:-:S05]  /*0280*/  VIADD R13, R7, 0x180 ;  /* 0x00000180070d7836 */ /* 0x000fca0000000000 */
[----:B------:R-:W-:Y:S01]  /*0290*/  ISETP.GE.AND P1, PT, R13, R2, PT ;  /* 0x000000020d00720c */ /* 0x000fe20003f26270 */
[----:B------:R-:W-:-:S03]  /*02a0*/  @!P0 HADD2.F32 R13, -RZ, R16.H0_H0 ;  /* 0x20000010ff0d8230 */ /* 0x000fc60000004100 */
[----:B------:R-:W0:Y:S01]  /*02b0*/  @!P2 LDC.U16 R17, c[0x0][0x216] ;  /* 0x00008580ff11ab82 */ /* 0x000e220000000400 */
[----:B-1----:R-:W-:-:S07]  /*02c0*/  @!P0 LEA R15, R0, R7, 0x9 ;  /* 0x00000007000f8211 */ /* 0x002fce00078e48ff */
[----:B------:R-:W1:Y:S01]  /*02d0*/  @!P3 LDC.U16 R18, c[0x0][0x216] ;  /* 0x00008580ff12bb82 */ /* 0x000e620000000400 */
[----:B0-----:R-:W-:-:S04]  /*02e0*/  @!P0 IMAD.WIDE.U32 R8, R15, 0x2, R8 ;  /* 0x000000020f088825 */ /* 0x001fc800078e0008 */
[----:B------:R-:W-:-:S05]  /*02f0*/  @!P0 VIADD R7, R7, 0x80 ;  /* 0x0000008007078836 */ /* 0x000fca0000000000 */
[----:B------:R-:W-:Y:S01]  /*0300*/  ISETP.GE.AND P4, PT, R7, R2, PT ;  /* 0x000000020700720c */ /* 0x000fe20003f86270 */
[----:B------:R-:W-:Y:S01]  /*0310*/  @!P2 HADD2.F32 R17, -RZ, R17.H0_H0 ;  /* 0x20000011ff11a230 */ /* 0x000fe20000004100 */
[----:B------:R-:W-:Y:S01]  /*0320*/  BSSY B0, `(.L_x_2019) ;  /* 0x0000019000007945 */ /* 0x000fe20003800000 */
[----:B-1----:R-:W-:Y:S02]  /*0330*/  @!P3 HADD2.F32 R18, -RZ, R18.H0_H0 ;  /* 0x20000012ff12b230 */ /* 0x002fe40000004100 */
[----:B--2---:R-:W-:-:S05]  /*0340*/  @!P0 HADD2.F32 R14, -RZ, R6.H0_H0 ;  /* 0x20000006ff0e8230 */ /* 0x004fca0000004100 */
[----:B------:R-:W-:-:S04]  /*0350*/  @!P0 FMNMX.FTZ R13, R13, R14, PT ;  /* 0x0000000e0d0d8209 */ /* 0x000fc80003810000 */
[----:B------:R-:W-:Y:S01]  /*0360*/  @!P0 F2FP.F16.F32.PACK_AB R5, RZ, R13 ;  /* 0x0000000dff05823e */ /* 0x000fe200000000ff */
[----:B------:R-:W0:Y:S04]  /*0370*/  @!P1 LDC.U16 R6, c[0x0][0x216] ;  /* 0x00008580ff069b82 */ /* 0x000e280000000400 */
[----:B------:R1:W-:Y:S01]  /*0380*/  @!P0 STG.E.U16 desc[UR4][R8.64], R5 ;  /* 0x0000000508008986 */ /* 0x0003e2000c101504 */
[----:B---3--:R-:W-:-:S05]  /*0390*/  @!P2 HADD2.F32 R12, -RZ, R12.H0_H0 ;  /* 0x2000000cff0ca230 */ /* 0x008fca0000004100 */
[----:B------:R-:W-:-:S04]  /*03a0*/  @!P2 FMNMX.FTZ R12, R17, R12, PT ;  /* 0x0000000c110ca209 */ /* 0x000fc80003810000 */
[----:B------:R-:W-:Y:S01]  /*03b0*/  @!P2 F2FP.F16.F32.PACK_AB R4, RZ, R12 ;  /* 0x0000000cff04a23e */ /* 0x000fe200000000ff */
[----:B----4-:R-:W-:-:S05]  /*03c0*/  @!P3 HADD2.F32 R11, -RZ, R11.H0_H0 ;  /* 0x2000000bff0bb230 */ /* 0x010fca0000004100 */
[----:B------:R-:W-:-:S04]  /*03d0*/  @!P3 FMNMX.FTZ R11, R18, R11, PT ;  /* 0x0000000b120bb209 */ /* 0x000fc80003810000 */
[----:B------:R-:W-:Y:S01]  /*03e0*/  @!P3 F2FP.F16.F32.PACK_AB R3, RZ, R11 ;  /* 0x0000000bff03b23e */ /* 0x000fe200000000ff */
[----:B01----:R-:W-:Y:S06]  /*03f0*/  @P4 BRA `(.L_x_2020) ;  /* 0x00000000002c4947 */ /* 0x003fec0003800000 */
[----:B------:R-:W0:Y:S01]  /*0400*/  LDC.64 R8, c[0x0][0x218] ;  /* 0x00008600ff087b82 */ /* 0x000e220000000a00 */
[----:B------:R-:W-:Y:S01]  /*0410*/  LEA R5, R0, R7, 0x9 ;  /* 0x0000000700057211 */ /* 0x000fe200078e48ff */
[----:B------:R-:W-:Y:S01]  /*0420*/  VIADD R7, R7, 0x80 ;  /* 0x0000008007077836 */ /* 0x000fe20000000000 */
[----:B------:R-:W-:-:S04]  /*0430*/  PRMT R12, R4, 0x7610, R12 ;  /* 0x00007610040c7816 */ /* 0x000fc8000000000c */
[----:B------:R-:W-:-:S13]  /*0440*/  ISETP.GE.AND P0, PT, R7, R2, PT ;  /* 0x000000020700720c */ /* 0x000fda0003f06270 */
[----:B------:R-:W-:Y:S01]  /*0450*/  @!P0 LEA R11, R0, R7, 0x9 ;  /* 0x00000007000b8211 */ /* 0x000fe200078e48ff */
[----:B------:R-:W-:Y:S02]  /*0460*/  @!P0 VIADD R7, R7, 0x80 ;  /* 0x0000008007078836 */ /* 0x000fe40000000000 */
[----:B0-----:R-:W-:-:S04]  /*0470*/  IMAD.WIDE.U32 R4, R5, 0x2, R8 ;  /* 0x0000000205047825 */ /* 0x001fc800078e0008 */
[----:B------:R-:W-:Y:S01]  /*0480*/  @!P0 IMAD.WIDE.U32 R8, R11, 0x2, R8 ;  /* 0x000000020b088825 */ /* 0x000fe200078e0008 */
[----:B------:R0:W-:Y:S04]  /*0490*/  STG.E.U16 desc[UR4][R4.64], R12 ;  /* 0x0000000c04007986 */ /* 0x0001e8000c101504 */
[----:B------:R0:W-:Y:S02]  /*04a0*/  @!P0 STG.E.U16 desc[UR4][R8.64], R3 ;  /* 0x0000000308008986 */ /* 0x0001e4000c101504 */
.L_x_2020:
[----:B------:R-:W-:Y:S05]  /*04b0*/  BSYNC B0 ;  /* 0x0000000000007941 */ /* 0x000fea0003800000 */
.L_x_2019:
[----:B------:R-:W-:-:S13]  /*04c0*/  ISETP.GE.AND P0, PT, R7, R2, PT ;  /* 0x000000020700720c */ /* 0x000fda0003f06270 */
[----:B------:R-:W-:Y:S05]  /*04d0*/  @P0 EXIT ;  /* 0x000000000000094d */ /* 0x000fea0003800000 */
[----:B0-----:R-:W0:Y:S01]  /*04e0*/  LDC.64 R2, c[0x0][0x218] ;  /* 0x00008600ff027b82 */ /* 0x001e220000000a00 */
[----:B------:R-:W-:Y:S01]  /*04f0*/  @!P1 HADD2.F32 R5, -RZ, R6.H0_H0 ;  /* 0x20000006ff059230 */ /* 0x000fe20000004100 */
[----:B------:R-:W-:Y:S01]  /*0500*/  LEA R7, R0, R7, 0x9 ;  /* 0x0000000700077211 */ /* 0x000fe200078e48ff */
[----:B-----5:R-:W-:-:S05]  /*0510*/  @!P1 HADD2.F32 R10, -RZ, R10.H0_H0 ;  /* 0x2000000aff0a9230 */ /* 0x020fca0000004100 */
[----:B------:R-:W-:-:S04]  /*0520*/  @!P1 FMNMX.FTZ R10, R5, R10, PT ;  /* 0x0000000a050a9209 */ /* 0x000fc80003810000 */
[----:B------:R-:W-:Y:S01]  /*0530*/  @!P1 F2FP.F16.F32.PACK_AB R4, RZ, R10 ;  /* 0x0000000aff04923e */ /* 0x000fe200000000ff */
[----:B0-----:R-:W-:-:S05]  /*0540*/  IMAD.WIDE.U32 R2, R7, 0x2, R2 ;  /* 0x0000000207027825 */ /* 0x001fca00078e0002 */
[----:B------:R-:W-:Y:S01]  /*0550*/  STG.E.U16 desc[UR4][R2.64], R4 ;  /* 0x0000000402007986 */ /* 0x000fe2000c101504 */
[----:B------:R-:W-:Y:S05]  /*0560*/  EXIT ;  /* 0x000000000000794d */ /* 0x000fea0003800000 */
.L_x_2021:
        /* <DEDUP_REMOVED lines=9> */
.L_x_42120:


//--------------------- .text._ZN2at6native29vectorized_elementwise_kernelILi2ENS0_13AUnaryFunctorIN3c104HalfES4_S4_ZZZNS0_16fmin_kernel_cudaERNS_18TensorIteratorBaseEENKUlvE_clEvENKUlvE1_clEvEUlS4_S4_E_EESt5arrayIPcLm2EEEEviT0_T1_ --------------------------
	.section	.text._ZN2at6native29vectorized_elementwise_kernelILi2ENS0_13AUnaryFunctorIN3c104HalfES4_S4_ZZZNS0_16fmin_kernel_cudaERNS_18TensorIteratorBaseEENKUlvE_clEvENKUlvE1_clEvEUlS4_S4_E_EESt5arrayIPcLm2EEEEviT0_T1_,"ax",@progbits
	.align	128
        .global         _ZN2at6native29vectorized_elementwise_kernelILi2ENS0_13AUnaryFunctorIN3c104HalfES4_S4_ZZZNS0_16fmin_kernel_cudaERNS_18TensorIteratorBaseEENKUlvE_clEvENKUlvE1_clEvEUlS4_S4_E_EESt5arrayIPcLm2EEEEviT0_T1_
        .type           _ZN2at6native29vectorized_elementwise_kernelILi2ENS0_13AUnaryFunctorIN3c104HalfES4_S4_ZZZNS0_16fmin_kernel_cudaERNS_18TensorIteratorBaseEENKUlvE_clEvENKUlvE1_clEvEUlS4_S4_E_EESt5arrayIPcLm2EEEEviT0_T1_,@function
        .size           _ZN2at6native29vectorized_elementwise_kernelILi2ENS0_13AUnaryFunctorIN3c104HalfES4_S4_ZZZNS0_16fmin_kernel_cudaERNS_18TensorIteratorBaseEENKUlvE_clEvENKUlvE1_clEvEUlS4_S4_E_EESt5arrayIPcLm2EEEEviT0_T1_,(.L_x_42121 - _ZN2at6native29vectorized_elementwise_kernelILi2ENS0_13AUnaryFunctorIN3c104HalfES4_S4_ZZZNS0_16fmin_kernel_cudaERNS_18TensorIteratorBaseEENKUlvE_clEvENKUlvE1_clEvEUlS4_S4_E_EESt5arrayIPcLm2EEEEviT0_T1_)
        .other          _ZN2at6native29vectorized_elementwise_kernelILi2ENS0_13AUnaryFunctorIN3c104HalfES4_S4_ZZZNS0_16fmin_kernel_cudaERNS_18TensorIteratorBaseEENKUlvE_clEvENKUlvE1_clEvEUlS4_S4_E_EESt5arrayIPcLm2EEEEviT0_T1_,@"STO_CUDA_ENTRY STV_DEFAULT"
_ZN2at6native29vectorized_elementwise_kernelILi2ENS0_13AUnaryFunctorIN3c104HalfES4_S4_ZZZNS0_16fmin_kernel_cudaERNS_18TensorIteratorBaseEENKUlvE_clEvENKUlvE1_clEvEUlS4_S4_E_EESt5arrayIPcLm2EEEEviT0_T1_:
.text._ZN2at6native29vectorized_elementwise_kernelILi2ENS0_13AUnaryFunctorIN3c104HalfES4_S4_ZZZNS0_16fmin_kernel_cudaERNS_18TensorIteratorBaseEENKUlvE_clEvENKUlvE1_clEvEUlS4_S4_E_EESt5arrayIPcLm2EEEEviT0_T1_:
        /* <DEDUP_REMOVED lines=9> */
[----:B------:R-:W1:Y:S02]  /*0090*/  LDC.64 R2, c[0x0][0x220] ;  /* 0x00008800ff027b82 */ /* 0x000e640000000a00 */
[----:B-1----:R-:W-:-:S04]  /*00a0*/  IMAD.WIDE R2, R0, 0x2, R2 ;  /* 0x0000000200027825 */ /* 0x002fc800078e0202 */
[----:B0-----:R-:W-:Y:S02]  /*00b0*/  IMAD.WIDE.U32 R4, R7, 0x4, R2 ;  /* 0x0000000407047825 */ /* 0x001fe400078e0002 */
[----:B------:R-:W0:Y:S03]  /*00c0*/  LDC.64 R2, c[0x0][0x218] ;  /* 0x00008600ff027b82 */ /* 0x000e260000000a00 */
[----:B------:R-:W2:Y:S04]  /*00d0*/  LDG.E R9, desc[UR4][R4.64] ;  /* 0x0000000404097981 */ /* 0x000ea8000c1e1900 */
[----:B------:R-:W3:Y:S04]  /*00e0*/  LDG.E R13, desc[UR4][R4.64+0x200] ;  /* 0x00020004040d7981 */ /* 0x000ee8000c1e1900 */
[----:B------:R-:W4:Y:S04]  /*00f0*/  LDG.E R6, desc[UR4][R4.64+0x400] ;  /* 0x0004000404067981 */ /* 0x000f28000c1e1900 */
[----:B------:R1:W5:Y:S01]  /*0100*/  LDG.E R19, desc[UR4][R4.64+0x600] ;  /* 0x0006000404137981 */ /* 0x000362000c1e1900 */
[----:B------:R-:W1:Y:S01]  /*0110*/  LDC.U16 R8, c[0x0][0x216] ;  /* 0x00008580ff087b82 */ /* 0x000e620000000400 */
[----:B0-----:R-:W-:-:S04]  /*0120*/  IMAD.WIDE.U32 R2, R0, 0x2, R2 ;  /* 0x0000000200027825 */ /* 0x001fc800078e0002 */
[----:B------:R-:W-:-:S04]  /*0130*/  IMAD.WIDE R2, R7, 0x4, R2 ;  /* 0x0000000407027825 */ /* 0x000fc800078e0202 */
[----:B-1----:R-:W-:Y:S02]  /*0140*/  HADD2.F32 R0, -RZ, R8.H0_H0 ;  /* 0x20000008ff007230 */ /* 0x002fe40000004100 */
[--C-:B--2---:R-:W-:Y:S02]  /*0150*/  HADD2.F32 R7, -RZ, R9.reuse.H0_H0 ;  /* 0x20000009ff077230 */ /* 0x104fe40000004100 */
[----:B------:R-:W-:Y:S02]  /*0160*/  HADD2.F32 R9, -RZ, R9.H1_H1 ;  /* 0x30000009ff097230 */ /* 0x000fe40000004100 */
[--C-:B---3--:R-:W-:Y:S01]  /*0170*/  HADD2.F32 R11, -RZ, R13.reuse.H0_H0 ;  /* 0x2000000dff0b7230 */ /* 0x108fe20000004100 */
[C---:B------:R-:W-:Y:S01]  /*0180*/  FMNMX.FTZ R7, R0.reuse, R7, PT ;  /* 0x0000000700077209 */ /* 0x040fe20003810000 */
[----:B------:R-:W-:Y:S01]  /*0190*/  HADD2.F32 R13, -RZ, R13.H1_H1 ;  /* 0x3000000dff0d7230 */ /* 0x000fe20000004100 */
[C---:B------:R-:W-:Y:S01]  /*01a0*/  FMNMX.FTZ R4, R0.reuse, R9, PT ;  /* 0x0000000900047209 */ /* 0x040fe20003810000 */
[--C-:B----4-:R-:W-:Y:S01]  /*01b0*/  HADD2.F32 R15, -RZ, R6.reuse.H0_H0 ;  /* 0x20000006ff0f7230 */ /* 0x110fe20000004100 */
[C---:B------:R-:W-:Y:S01]  /*01c0*/  FMNMX.FTZ R11, R0.reuse, R11, PT ;  /* 0x0000000b000b7209 */ /* 0x040fe20003810000 */
[----:B------:R-:W-:Y:S01]  /*01d0*/  HADD2.F32 R5, -RZ, R6.H1_H1 ;  /* 0x30000006ff057230 */ /* 0x000fe20000004100 */
[C---:B------:R-:W-:Y:S01]  /*01e0*/  FMNMX.FTZ R6, R0.reuse, R13, PT ;  /* 0x0000000d00067209 */ /* 0x040fe20003810000 */
[--C-:B-----5:R-:W-:Y:S01]  /*01f0*/  HADD2.F32 R17, -RZ, R19.reuse.H0_H0 ;  /* 0x20000013ff117230 */ /* 0x120fe20000004100 */
[C---:B------:R-:W-:Y:S01]  /*0200*/  FMNMX.FTZ R15, R0.reuse, R15, PT ;  /* 0x0000000f000f7209 */ /* 0x040fe20003810000 */
[----:B------:R-:W-:Y:S01]  /*0210*/  HADD2.F32 R19, -RZ, R19.H1_H1 ;  /* 0x30000013ff137230 */ /* 0x000fe20000004100 */
[----:B------:R-:W-:-:S02]  /*0220*/  FMNMX.FTZ R8, R0, R5, PT ;  /* 0x0000000500087209 */ /* 0x000fc40003810000 */
[C---:B------:R-:W-:Y:S02]  /*0230*/  FMNMX.FTZ R17, R0.reuse, R17, PT ;  /* 0x0000001100117209 */ /* 0x040fe40003810000 */
[----:B------:R-:W-:Y:S02]  /*0240*/  FMNMX.FTZ R0, R0, R19, PT ;  /* 0x0000001300007209 */ /* 0x000fe40003810000 */
[----:B------:R-:W-:Y:S02]  /*0250*/  F2FP.F16.F32.PACK_AB R7, R4, R7 ;  /* 0x000000070407723e */ /* 0x000fe400000000ff */
[----:B------:R-:W-:Y:S02]  /*0260*/  F2FP.F16.F32.PACK_AB R11, R6, R11 ;  /* 0x0000000b060b723e */ /* 0x000fe400000000ff */
[----:B------:R-:W-:Y:S01]  /*0270*/  F2FP.F16.F32.PACK_AB R15, R8, R15 ;  /* 0x0000000f080f723e */ /* 0x000fe200000000ff */
[----:B------:R-:W-:Y:S01]  /*0280*/  STG.E desc[UR4][R2.64], R7 ;  /* 0x0000000702007986 */ /* 0x000fe2000c101904 */
[----:B------:R-:W-:-:S03]  /*0290*/  F2FP.F16.F32.PACK_AB R17, R0, R17 ;  /* 0x000000110011723e */ /* 0x000fc600000000ff */
[----:B------:R-:W-:Y:S04]  /*02a0*/  STG.E desc[UR4][R2.64+0x200], R11 ;  /* 0x0002000b02007986 */ /* 0x000fe8000c101904 */
[----:B------:R-:W-:Y:S04]  /*02b0*/  STG.E desc[UR4][R2.64+0x400], R15 ;  /* 0x0004000f02007986 */ /* 0x000fe8000c101904 */
[----:B------:R-:W-:Y:S01]  /*02c0*/  STG.E desc[UR4][R2.64+0x600], R17 ;  /* 0x0006001102007986 */ /* 0x000fe2000c101904 */
[----:B------:R-:W-:Y:S05]  /*02d0*/  EXIT ;  /* 0x000000000000794d */ /* 0x000fea0003800000 */
.L_x_2022:
[----:B------:R-:W0:Y:S02]  /*02e0*/  S2R R25, SR_TID.X ;  /* 0x0000000000197919 */ /* 0x000e240000002100 */
[----:B0-----:R-:W-:Y:S01]  /*02f0*/  ISETP.GE.AND P0, PT, R25, R2, PT ;  /* 0x000000021900720c */ /* 0x001fe20003f06270 */
[----:B------:R-:W-:-:S12]  /*0300*/  IMAD.MOV.U32 R29, RZ, RZ, R25 ;  /* 0x000000ffff1d7224 */ /* 0x000fd800078e0019 */
[----:B------:R-:W-:Y:S01]  /*0310*/  @!P0 IMAD.IADD R11, R0, 0x1, R29 ;  /* 0x00000001000b8824 */ /* 0x000fe200078e021d */
[----:B------:R-:W-:Y:S01]  /*0320*/  @!P0 IADD3 R29, R29, 0x80, RZ ;  /* 0x000000801d1d8810 */ /* 0x000fe20007ffe0ff */
[----:B------:R-:W0:Y:S03]  /*0330*/  @!P0 LDC.64 R12, c[0x0][0x220] ;  /* 0x00008800ff0c8b82 */ /* 0x000e260000000a00 */
[----:B------:R-:W-:-:S13]  /*0340*/  ISETP.GE.AND P6, PT, R29, R2, PT ;  /* 0x000000021d00720c */ /* 0x000fda0003fc6270 */
[----:B------:R-:W-:Y:S01]  /*0350*/  @!P6 IMAD.IADD R3, R0, 0x1, R29 ;  /* 0x000000010003e824 */ /* 0x000fe200078e021d */
[----:B------:R-:W1:Y:S01]  /*0360*/  @!P6 LDC.64 R16, c[0x0][0x220] ;  /* 0x00008800ff10eb82 */ /* 0x000e620000000a00 */
[----:B------:R-:W-:-:S05]  /*0370*/  @!P6 VIADD R29, R29, 0x80 ;  /* 0x000000801d1de836 */ /* 0x000fca0000000000 */
[----:B------:R-:W-:-:S13]  /*0380*/  ISETP.GE.AND P5, PT, R29, R2, PT ;  /* 0x000000021d00720c */ /* 0x000fda0003fa6270 */
[----:B------:R-:W-:Y:S01]  /*0390*/  @!P5 IADD3 R15, R0, R29, RZ ;  /* 0x0000001d000fd210 */ /* 0x000fe20007ffe0ff */
[----:B------:R-:W-:Y:S01]  /*03a0*/  @!P5 VIADD R29, R29, 0x80 ;  /* 0x000000801d1dd836 */ /* 0x000fe20000000000 */
[----:B------:R-:W2:Y:S01]  /*03b0*/  @!P5 LDC.64 R18, c[0x0][0x220] ;  /* 0x00008800ff12db82 */ /* 0x000ea20000000a00 */
[----:B-1----:R-:W-:-:S03]  /*03c0*/  @!P6 IMAD.WIDE.U32 R16, R3, 0x2, R16 ;  /* 0x000000020310e825 */ /* 0x002fc600078e0010 */
[----:B------:R-:W-:Y:S02]  /*03d0*/  ISETP.GE.AND P4, PT, R29, R2, PT ;  /* 0x000000021d00720c */ /* 0x000fe40003f86270 */
[----:B------:R-:W-:-:S06]  /*03e0*/  PRMT R3, RZ, 0x7610, R3 ;  /* 0x00007610ff037816 */ /* 0x000fcc0000000003 */
[----:B------:R-:W3:Y:S05]  /*03f0*/  @!P6 LDG.E.U16 R3, desc[UR4][R16.64] ;  /* 0x000000041003e981 */ /* 0x000eea000c1e1500 */
[----:B------:R-:W-:Y:S01]  /*0400*/  @!P4 IMAD.IADD R23, R0, 0x1, R29 ;  /* 0x000000010017c824 */ /* 0x000fe200078e021d */
[----:B------:R-:W-:-:S04]  /*0410*/  @!P4 IADD3 R29, R29, 0x80, RZ ;  /* 0x000000801d1dc810 */ /* 0x000fc80007ffe0ff */
[----:B------:R-:W-:-:S13]  /*0420*/  ISETP.GE.AND P3, PT, R29, R2, PT ;  /* 0x000000021d00720c */ /* 0x000fda0003f66270 */
[----:B------:R-:W-:Y:S02]  /*0430*/  @!P3 IMAD.IADD R24, R0, 0x1, R29 ;  /* 0x000000010018b824 */ /* 0x000fe400078e021d */
[----:B------:R-:W-:-:S05]  /*0440*/  @!P3 VIADD R29, R29, 0x80 ;  /* 0x000000801d1db836 */ /* 0x000fca0000000000 */
[----:B------:R-:W-:-:S13]  /*0450*/  ISETP.GE.AND P2, PT, R29, R2, PT ;  /* 0x000000021d00720c */ /* 0x000fda0003f46270 */
[----:B------:R-:W-:Y:S01]  /*0460*/  @!P2 IADD3 R26, R0, R29, RZ ;  /* 0x0000001d001aa210 */ /* 0x000fe20007ffe0ff */
[----:B------:R-:W-:-:S05]  /*0470*/  @!P2 VIADD R29, R29, 0x80 ;  /* 0x000000801d1da836 */ /* 0x000fca0000000000 */
[----:B------:R-:W-:Y:S01]  /*0480*/  ISETP.GE.AND P1, PT, R29, R2, PT ;  /* 0x000000021d00720c */ /* 0x000fe20003f26270 */
[----:B0-----:R-:W-:Y:S01]  /*0490*/  @!P0 IMAD.WIDE.U32 R12, R11, 0x2, R12 ;  /* 0x000000020b0c8825 */ /* 0x001fe200078e000c */
[----:B------:R-:W-:Y:S01]  /*04a0*/  PRMT R21, RZ, 0x7610, R21 ;  /* 0x00007610ff157816 */ /* 0x000fe20000000015 */
[----:B------:R-:W0:Y:S01]  /*04b0*/  @!P4 LDC.64 R10, c[0x0][0x220] ;  /* 0x00008800ff0acb82 */ /* 0x000e220000000a00 */
[----:B------:R-:W-:Y:S01]  /*04c0*/  PRMT R28, RZ, 0x7610, R28 ;  /* 0x00007610ff1c7816 */ /* 0x000fe2000000001c */
[----:B--2---:R-:W-:-:S03]  /*04d0*/  @!P5 IMAD.WIDE.U32 R18, R15, 0x2, R18 ;  /* 0x000000020f12d825 */ /* 0x004fc600078e0012 */
[----:B------:R1:W2:Y:S03]  /*04e0*/  @!P0 LDG.E.U16 R21, desc[UR4][R12.64] ;  /* 0x000000040c158981 */ /* 0x0002a6000c1e1500 */
[----:B------:R-:W4:Y:S01]  /*04f0*/  @!P2 LDC.64 R14, c[0x0][0x220] ;  /* 0x00008800ff0eab82 */ /* 0x000f220000000a00 */
[----:B------:R5:W2:Y:S01]  /*0500*/  @!P5 LDG.E.U16 R28, desc[UR4][R18.64] ;  /* 0x00000004121cd981 */ /* 0x000aa2000c1e1500 */
[----:B------:R-:W-:Y:S01]  /*0510*/  @!P1 IMAD.IADD R27, R0, 0x1, R29 ;  /* 0x00000001001b9824 */ /* 0x000fe200078e021d */
[----:B------:R-:W-:-:S04]  /*0520*/  @!P1 IADD3 R29, R29, 0x80, RZ ;  /* 0x000000801d1d9810 */ /* 0x000fc80007ffe0ff */
[----:B------:R-:W-:Y:S01]  /*0530*/  ISETP.GE.AND P6, PT, R29, R2, PT ;  /* 0x000000021d00720c */ /* 0x000fe20003fc6270 */
[----:B-1----:R-:W1:Y:S08]  /*0540*/  @!P3 LDC.64 R12, c[0x0][0x220] ;  /* 0x00008800ff0cbb82 */ /* 0x002e700000000a00 */
[----:B------:R-:W1:Y:S08]  /*0550*/  @!P1 LDC.64 R16, c[0x0][0x220] ;  /* 0x00008800ff109b82 */ /* 0x000e700000000a00 */
[----:B-----5:R-:W5:Y:S01]  /*0560*/  @!P6 LDC.64 R18, c[0x0][0x220] ;  /* 0x00008800ff12eb82 */ /* 0x020f620000000a00 */
[----:B0-----:R-:W-:Y:S01]  /*0570*/  @!P4 IMAD.WIDE.U32 R10, R23, 0x2, R10 ;  /* 0x00000002170ac825 */ /* 0x001fe200078e000a */
[----:B------:R-:W-:-:S03]  /*0580*/  PRMT R23, RZ, 0x7610, R23 ;  /* 0x00007610ff177816 */ /* 0x000fc60000000017 */
[----:B------:R-:W-:Y:S02]  /*0590*/  @!P6 IMAD.IADD R29, R0, 0x1, R29 ;  /* 0x00000001001de824 */ /* 0x000fe400078e021d */
[----:B----4-:R-:W-:Y:S01]  /*05a0*/  @!P2 IMAD.WIDE.U32 R14, R26, 0x2, R14 ;  /* 0x000000021a0ea825 */ /* 0x010fe200078e000e */
[----:B------:R0:W4:Y:S01]  /*05b0*/  @!P4 LDG.E.U16 R23, desc[UR4][R10.64] ;  /* 0x000000040a17c981 */ /* 0x000122000c1e1500 */
[----:B------:R-:W-:Y:S02]  /*05c0*/  PRMT R26, RZ, 0x7610, R26 ;  /* 0x00007610ff1a7816 */ /* 0x000fe4000000001a */
[----:B-1----:R-:W-:Y:S01]  /*05d0*/  @!P3 IMAD.WIDE.U32 R12, R24, 0x2, R12 ;  /* 0x00000002180cb825 */ /* 0x002fe200078e000c */
[----:B------:R-:W-:-:S03]  /*05e0*/  PRMT R24, RZ, 0x7610, R24 ;  /* 0x00007610ff187816 */ /* 0x000fc60000000018 */
[----:B------:R-:W4:Y:S01]  /*05f0*/  @!P2 LDG.E.U16 R26, desc[UR4][R14.64] ;  /* 0x000000040e1aa981 */ /* 0x000f22000c1e1500 */
[----:B------:R-:W-:Y:S01]  /*0600*/  @!P1 IMAD.WIDE.U32 R16, R27, 0x2, R16 ;  /* 0x000000021b109825 */ /* 0x000fe200078e0010 */
[----:B------:R-:W-:Y:S02]  /*0610*/  PRMT R27, RZ, 0x7610, R27 ;  /* 0x00007610ff1b7816 */ /* 0x000fe4000000001b */
[----:B------:R1:W4:Y:S04]  /*0620*/  @!P3 LDG.E.U16 R24, desc[UR4][R12.64] ;  /* 0x000000040c18b981 */ /* 0x000328000c1e1500 */
[----:B------:R1:W4:Y:S01]  /*0630*/  @!P1 LDG.E.U16 R27, desc[UR4][R16.64] ;  /* 0x00000004101b9981 */ /* 0x000322000c1e1500 */
[----:B-----5:R-:W-:Y:S01]  /*0640*/  @!P6 IMAD.WIDE.U32 R18, R29, 0x2, R18 ;  /* 0x000000021d12e825 */ /* 0x020fe200078e0012 */
[----:B------:R-:W-:-:S06]  /*0650*/  PRMT R29, RZ, 0x7610, R29 ;  /* 0x00007610ff1d7816 */ /* 0x000fcc000000001d */
[----:B------:R-:W5:Y:S01]  /*0660*/  @!P6 LDG.E.U16 R29, desc[UR4][R18.64] ;  /* 0x00000004121de981 */ /* 0x000f62000c1e1500 */
[----:B0-----:R-:W-:-:S05]  /*0670*/  VIADD R11, R25, 0x80 ;  /* 0x00000080190b7836 */ /* 0x001fca0000000000 */
[----:B------:R-:W-:-:S13]  /*0680*/  ISETP.GE.AND P5, PT, R11, R2, PT ;  /* 0x000000020b00720c */ /* 0x000fda0003fa6270 */
[----:B------:R-:W0:Y:S01]  /*0690*/  @!P5 LDC.U16 R10, c[0x0][0x216] ;  /* 0x00008580ff0adb82 */ /* 0x000e220000000400 */
[----:B------:R-:W-:-:S04]  /*06a0*/  IADD3 R11, R25, 0x100, RZ ;  /* 0x00000100190b7810 */ /* 0x000fc80007ffe0ff */
[----:B------:R-:W-:-:S03]  /*06b0*/  ISETP.GE.AND P1, PT, R11, R2, PT ;  /* 0x000000020b00720c */ /* 0x000fc60003f26270 */
[----:B-1----:R-:W1:Y:S01]  /*06c0*/  @!P0 LDC.U16 R13, c[0x0][0x216] ;  /* 0x00008580ff0d8b82 */ /* 0x002e620000000400 */
[C---:B------:R-:W-:Y:S01]  /*06d0*/  VIADD R11, R25.reuse, 0x180 ;  /* 0x00000180190b7836 */ /* 0x040fe20000000000 */
[C---:B------:R-:W-:Y:S01]  /*06e0*/  IADD3 R15, R25.reuse, 0x280, RZ ;  /* 0x00000280190f7810 */ /* 0x040fe20007ffe0ff */
[----:B------:R-:W-:-:S03]  /*06f0*/  VIADD R17, R25, 0x300 ;  /* 0x0000030019117836 */ /* 0x000fc60000000000 */
[-C--:B------:R-:W-:Y:S01]  /*0700*/  ISETP.GE.AND P2, PT, R11, R2.reuse, PT ;  /* 0x000000020b00720c */ /* 0x080fe20003f46270 */
[----:B------:R-:W-:Y:S01]  /*0710*/  VIADD R11, R25, 0x200 ;  /* 0x00000200190b7836 */ /* 0x000fe20000000000 */
[-C--:B------:R-:W-:Y:S01]  /*0720*/  ISETP.GE.AND P4, PT, R15, R2.reuse, PT ;  /* 0x000000020f00720c */ /* 0x080fe20003f86270 */
[----:B------:R-:W-:Y:S02]  /*0730*/  VIADD R15, R25, 0x380 ;  /* 0x00000380190f7836 */ /* 0x000fe40000000000 */
[----:B0-----:R-:W-:Y:S01]  /*0740*/  @!P5 HADD2.F32 R10, -RZ, R10.H0_H0 ;  /* 0x2000000aff0ad230 */ /* 0x001fe20000004100 */
[-C--:B------:R-:W-:Y:S02]  /*0750*/  ISETP.GE.AND P3, PT, R11, R2.reuse, PT ;  /* 0x000000020b00720c */ /* 0x080fe40003f66270 */
[----:B------:R-:W-:-:S05]  /*0760*/  ISETP.GE.AND P6, PT, R17, R2, PT ;  /* 0x000000021100720c */ /* 0x000fca0003fc6270 */
[----:B------:R-:W0:Y:S01]  /*0770*/  @!P2 LDC.U16 R12, c[0x0][0x216] ;  /* 0x00008580ff0cab82 */ /* 0x000e220000000400 */
[----:B-1----:R-:W-:-:S07]  /*0780*/  @!P0 HADD2.F32 R14, -RZ, R13.H0_H0 ;  /* 0x2000000dff0e8230 */ /* 0x002fce0000004100 */
[----:B------:R-:W1:Y:S01]  /*0790*/  @!P4 LDC.U16 R16, c[0x0][0x216] ;  /* 0x00008580ff10cb82 */ /* 0x000e620000000400 */
[----:B------:R-:W-:-:S07]  /*07a0*/  @!P0 IADD3 R17, R0, R25, RZ ;  /* 0x0000001900118210 */ /* 0x000fce0007ffe0ff */
[----:B------:R-:W0:Y:S01]  /*07b0*/  @!P3 LDC.U16 R13, c[0x0][0x216] ;  /* 0x00008580ff0dbb82 */ /* 0x000e220000000400 */
[----:B------:R-:W-:Y:S01]  /*07c0*/  @!P0 VIADD R25, R25, 0x80 ;  /* 0x0000008019198836 */ /* 0x000fe20000000000 */
[----:B------:R-:W-:Y:S04]  /*07d0*/  BSSY B0, `(.L_x_2023) ;  /* 0x0000052000007945 */ /* 0x000fe80003800000 */
[----:B------:R-:W-:Y:S01]  /*07e0*/  BSSY B1, `(.L_x_2024) ;  /* 0x000004a000017945 */ /* 0x000fe20003800000 */
[----:B0-----:R-:W-:Y:S02]  /*07f0*/  @!P3 HADD2.F32 R13, -RZ, R13.H0_H0 ;  /* 0x2000000dff0db230 */ /* 0x001fe40000004100 */
[----:B---3--:R-:W-:-:S05]  /*0800*/  @!P5 HADD2.F32 R3, -RZ, R3.H0_H0 ;  /* 0x20000003ff03d230 */ /* 0x008fca0000004100 */
[----:B------:R-:W-:Y:S02]  /*0810*/  @!P5 FMNMX.FTZ R3, R3, R10, PT ;  /* 0x0000000a0303d209 */ /* 0x000fe40003810000 */
[----:B------:R-:W0:Y:S02]  /*0820*/  @!P0 LDC.64 R10, c[0x0][0x218] ;  /* 0x00008600ff0a8b82 */ /* 0x000e240000000a00 */
[----:B------:R-:W-:Y:S02]  /*0830*/  @!P5 F2FP.F16.F32.PACK_AB R4, RZ, R3 ;  /* 0x00000003ff04d23e */ /* 0x000fe400000000ff */
[----:B------:R-:W-:-:S04]  /*0840*/  ISETP.GE.AND P5, PT, R15, R2, PT ;  /* 0x000000020f00720c */ /* 0x000fc80003fa6270 */
[----:B------:R-:W3:Y:S08]  /*0850*/  @!P1 LDC.U16 R3, c[0x0][0x216] ;  /* 0x00008580ff039b82 */ /* 0x000ef00000000400 */
[----:B------:R-:W1:Y:S01]  /*0860*/  @!P6 LDC.U16 R15, c[0x0][0x216] ;  /* 0x00008580ff0feb82 */ /* 0x000e620000000400 */
[----:B0-----:R-:W-:-:S04]  /*0870*/  @!P0 IMAD.WIDE.U32 R10, R17, 0x2, R10 ;  /* 0x00000002110a8825 */ /* 0x001fc800078e000a */
[----:B------:R-:W-:Y:S02]  /*0880*/  @!P2 HADD2.F32 R17, -RZ, R12.H0_H0 ;  /* 0x2000000cff11a230 */ /* 0x000fe40000004100 */
[----:B--2---:R-:W-:-:S05]  /*0890*/  @!P0 HADD2.F32 R21, -RZ, R21.H0_H0 ;  /* 0x20000015ff158230 */ /* 0x004fca0000004100 */
[----:B------:R-:W-:Y:S02]  /*08a0*/  @!P0 FMNMX.FTZ R21, R21, R14, PT ;  /* 0x0000000e15158209 */ /* 0x000fe40003810000 */
[----:B------:R-:W0:Y:S02]  /*08b0*/  @!P5 LDC.U16 R14, c[0x0][0x216] ;  /* 0x00008580ff0edb82 */ /* 0x000e240000000400 */
[----:B------:R-:W-:-:S05]  /*08c0*/  @!P0 F2FP.F16.F32.PACK_AB R22, RZ, R21 ;  /* 0x00000015ff16823e */ /* 0x000fca00000000ff */
[----:B------:R2:W-:Y:S01]  /*08d0*/  @!P0 STG.E.U16 desc[UR4][R10.64], R22 ;  /* 0x000000160a008986 */ /* 0x0005e2000c101504 */
[----:B------:R-:W-:Y:S01]  /*08e0*/  ISETP.GE.AND P0, PT, R25, R2, PT ;  /* 0x000000021900720c */ /* 0x000fe20003f06270 */
[----:B---3--:R-:W-:Y:S02]  /*08f0*/  @!P1 HADD2.F32 R3, -RZ, R3.H0_H0 ;  /* 0x20000003ff039230 */ /* 0x008fe40000004100 */
[----:B------:R-:W-:-:S05]  /*0900*/  @!P1 HADD2.F32 R28, -RZ, R28.H0_H0 ;  /* 0x2000001cff1c9230 */ /* 0x000fca0000004100 */
[----:B------:R-:W-:Y:S01]  /*0910*/  @!P1 FMNMX.FTZ R3, R28, R3, PT ;  /* 0x000000031c039209 */ /* 0x000fe20003810000 */
[----:B----4-:R-:W-:Y:S02]  /*0920*/  @!P2 HADD2.F32 R12, -RZ, R23.H0_H0 ;  /* 0x20000017ff0ca230 */ /* 0x010fe40000004100 */
[----:B0-----:R-:W-:-:S03]  /*0930*/  @!P5 HADD2.F32 R14, -RZ, R14.H0_H0 ;  /* 0x2000000eff0ed230 */ /* 0x001fc60000004100 */
[----:B------:R-:W-:Y:S01]  /*0940*/  @!P2 FMNMX.FTZ R12, R12, R17, PT ;  /* 0x000000110c0ca209 */ /* 0x000fe20003810000 */
[----:B-1----:R-:W-:Y:S02]  /*0950*/  @!P4 HADD2.F32 R17, -RZ, R16.H0_H0 ;  /* 0x20000010ff11c230 */ /* 0x002fe40000004100 */
[----:B------:R-:W-:Y:S02]  /*0960*/  @!P6 HADD2.F32 R16, -RZ, R15.H0_H0 ;  /* 0x2000000fff10e230 */ /* 0x000fe40000004100 */
[----:B------:R-:W-:Y:S02]  /*0970*/  @!P4 HADD2.F32 R26, -RZ, R26.H0_H0 ;  /* 0x2000001aff1ac230 */ /* 0x000fe40000004100 */
[----:B------:R-:W-:Y:S02]  /*0980*/  @!P3 HADD2.F32 R24, -RZ, R24.H0_H0 ;  /* 0x20000018ff18b230 */ /* 0x000fe40000004100 */
[----:B------:R-:W-:Y:S01]  /*0990*/  @!P6 HADD2.F32 R27, -RZ, R27.H0_H0 ;  /* 0x2000001bff1be230 */ /* 0x000fe20000004100 */
[----:B------:R-:W-:-:S02]  /*09a0*/  @!P4 FMNMX.FTZ R26, R26, R17, PT ;  /* 0x000000111a1ac209 */ /* 0x000fc40003810000 */
[----:B------:R-:W-:Y:S01]  /*09b0*/  @!P3 FMNMX.FTZ R24, R24, R13, PT ;  /* 0x0000000d1818b209 */ /* 0x000fe20003810000 */
[----:B-----5:R-:W-:Y:S01]  /*09c0*/  @!P5 HADD2.F32 R29, -RZ, R29.H0_H0 ;  /* 0x2000001dff1dd230 */ /* 0x020fe20000004100 */
[----:B------:R-:W-:-:S04]  /*09d0*/  @!P6 FMNMX.FTZ R27, R27, R16, PT ;  /* 0x000000101b1be209 */ /* 0x000fc80003810000 */
[----:B------:R-:W-:Y:S02]  /*09e0*/  @!P5 FMNMX.FTZ R29, R29, R14, PT ;  /* 0x0000000e1d1dd209 */ /* 0x000fe40003810000 */
[----:B------:R-:W-:Y:S02]  /*09f0*/  @!P1 F2FP.F16.F32.PACK_AB R5, RZ, R3 ;  /* 0x00000003ff05923e */ /* 0x000fe400000000ff */
[----:B------:R-:W-:Y:S02]  /*0a00*/  @!P2 F2FP.F16.F32.PACK_AB R6, RZ, R12 ;  /* 0x0000000cff06a23e */ /* 0x000fe400000000ff */
[----:B------:R-:W-:Y:S02]  /*0a10*/  @!P3 F2FP.F16.F32.PACK_AB R7, RZ, R24 ;  /* 0x00000018ff07b23e */ /* 0x000fe400000000ff */
[----:B------:R-:W-:Y:S02]  /*0a20*/  @!P4 F2FP.F16.F32.PACK_AB R8, RZ, R26 ;  /* 0x0000001aff08c23e */ /* 0x000fe400000000ff */
[----:B------:R-:W-:-:S02]  /*0a30*/  @!P6 F2FP.F16.F32.PACK_AB R9, RZ, R27 ;  /* 0x0000001bff09e23e */ /* 0x000fc400000000ff */
[----:B------:R-:W-:Y:S01]  /*0a40*/  @!P5 F2FP.F16.F32.PACK_AB R20, RZ, R29 ;  /* 0x0000001dff14d23e */ /* 0x000fe200000000ff */
[----:B--2---:R-:W-:Y:S06]  /*0a50*/  @P0 BRA `(.L_x_2025) ;  /* 0x0000000000300947 */ /* 0x004fec0003800000 */
[----:B------:R-:W0:Y:S01]  /*0a60*/  LDC.64 R10, c[0x0][0x218] ;  /* 0x00008600ff0a7b82 */ /* 0x000e220000000a00 */
[----:B------:R-:W-:Y:S01]  /*0a70*/  IMAD.IADD R3, R0, 0x1, R25 ;  /* 0x0000000100037824 */ /* 0x000fe200078e0219 */
[----:B------:R-:W-:-:S04]  /*0a80*/  IADD3 R25, R25, 0x80, RZ ;  /* 0x0000008019197810 */ /* 0x000fc80007ffe0ff */
        /* <DEDUP_REMOVED lines=9> */
.L_x_2025:
[----:B------:R-:W-:-:S13]  /*0b20*/  ISETP.GE.AND P0, PT, R25, R2, PT ;  /* 0x000000021900720c */ /* 0x000fda0003f06270 */
[----:B------:R-:W-:Y:S05]  /*0b30*/  @P0 BRA `(.L_x_2027) ;  /* 0x0000000000300947 */ /* 0x000fea0003800000 */
[----:B0-----:R-:W0:Y:S01]  /*0b40*/  LDC.64 R4, c[0x0][0x218] ;  /* 0x00008600ff047b82 */ /* 0x001e220000000a00 */
[----:B------:R-:W-:Y:S01]  /*0b50*/  IADD3 R3, R0, R25, RZ ;  /* 0x0000001900037210 */ /* 0x000fe20007ffe0ff */
[----:B------:R-:W-:-:S04]  /*0b60*/  VIADD R25, R25, 0x80 ;  /* 0x0000008019197836 */ /* 0x000fc80000000000 */
[----:B0-----:R-:W-:-:S05]  /*0b70*/  IMAD.WIDE.U32 R4, R3, 0x2, R4 ;  /* 0x0000000203047825 */ /* 0x001fca00078e0004 */
[----:B------:R1:W-:Y:S02]  /*0b80*/  STG.E.U16 desc[UR4][R4.64], R6 ;  /* 0x0000000604007986 */ /* 0x0003e4000c101504 */
.L_x_2026:
[----:B------:R-:W-:-:S13]  /*0b90*/  ISETP.GE.AND P0, PT, R25, R2, PT ;  /* 0x000000021900720c */ /* 0x000fda0003f06270 */
[----:B------:R-:W-:Y:S05]  /*0ba0*/  @P0 BRA `(.L_x_2028) ;  /* 0x0000000000340947 */ /* 0x000fea0003800000 */
[----:B01----:R-:W0:Y:S01]  /*0bb0*/  LDC.64 R4, c[0x0][0x218] ;  /* 0x00008600ff047b82 */ /* 0x003e220000000a00 */
[----:B------:R-:W-:Y:S01]  /*0bc0*/  IMAD.IADD R3, R0, 0x1, R25 ;  /* 0x0000000100037824 */ /* 0x000fe200078e0219 */
[----:B------:R-:W-:-:S03]  /*0bd0*/  IADD3 R25, R25, 0x80, RZ ;  /* 0x0000008019197810 */ /* 0x000fc60007ffe0ff */
[----:B0-----:R-:W-:-:S05]  /*0be0*/  IMAD.WIDE.U32 R4, R3, 0x2, R4 ;  /* 0x0000000203047825 */ /* 0x001fca00078e0004 */
[----:B------:R1:W-:Y:S02]  /*0bf0*/  STG.E.U16 desc[UR4][R4.64], R7 ;  /* 0x0000000704007986 */ /* 0x0003e4000c101504 */
.L_x_2027:
[----:B------:R-:W-:-:S13]  /*0c00*/  ISETP.GE.AND P0, PT, R25, R2, PT ;  /* 0x000000021900720c */ /* 0x000fda0003f06270 */
[----:B------:R-:W-:Y:S05]  /*0c10*/  @P0 BREAK B1 ;  /* 0x0000000000010942 */ /* 0x000fea0003800000 */
[----:B------:R-:W-:Y:S05]  /*0c20*/  @P0 BRA `(.L_x_2029) ;  /* 0x0000000000300947 */ /* 0x000fea0003800000 */
[----:B01----:R-:W0:Y:S01]  /*0c30*/  LDC.64 R4, c[0x0][0x218] ;  /* 0x00008600ff047b82 */ /* 0x003e220000000a00 */
[----:B------:R-:W-:Y:S02]  /*0c40*/  IMAD.IADD R3, R0, 0x1, R25 ;  /* 0x0000000100037824 */ /* 0x000fe400078e0219 */
[----:B------:R-:W-:Y:S02]  /*0c50*/  VIADD R25, R25, 0x80 ;  /* 0x0000008019197836 */ /* 0x000fe40000000000 */
[----:B0-----:R-:W-:-:S05]  /*0c60*/  IMAD.WIDE.U32 R4, R3, 0x2, R4 ;  /* 0x0000000203047825 */ /* 0x001fca00078e0004 */
[----:B------:R2:W-:Y:S02]  /*0c70*/  STG.E.U16 desc[UR4][R4.64], R8 ;  /* 0x0000000804007986 */ /* 0x0005e4000c101504 */
.L_x_2028:
[----:B------:R-:W-:Y:S05]  /*0c80*/  BSYNC B1 ;  /* 0x0000000000017941 */ /* 0x000fea0003800000 */
.L_x_2024:
[----:B------:R-:W-:-:S13]  /*0c90*/  ISETP.GE.AND P0, PT, R25, R2, PT ;  /* 0x000000021900720c */ /* 0x000fda0003f06270 */
[----:B012---:R-:W0:Y:S01]  /*0ca0*/  @!P0 LDC.64 R4, c[0x0][0x218] ;  /* 0x00008600ff048b82 */ /* 0x007e220000000a00 */
[----:B------:R-:W-:Y:S01]  /*0cb0*/  @!P0 IADD3 R3, R0, R25, RZ ;  /* 0x0000001900038210 */ /* 0x000fe20007ffe0ff */
[----:B------:R-:W-:-:S04]  /*0cc0*/  @!P0 VIADD R25, R25, 0x80 ;  /* 0x0000008019198836 */ /* 0x000fc80000000000 */
[----:B0-----:R-:W-:-:S05]  /*0cd0*/  @!P0 IMAD.WIDE.U32 R4, R3, 0x2, R4 ;  /* 0x0000000203048825 */ /* 0x001fca00078e0004 */
[----:B------:R2:W-:Y:S02]  /*0ce0*/  @!P0 STG.E.U16 desc[UR4][R4.64], R9 ;  /* 0x0000000904008986 */ /* 0x0005e4000c101504 */
.L_x_2029:
[----:B------:R-:W-:Y:S05]  /*0cf0*/  BSYNC B0 ;  /* 0x0000000000007941 */ /* 0x000fea0003800000 */
.L_x_2023:
[----:B------:R-:W-:Y:S05]  /*0d00*/  WARPSYNC.ALL ;  /* 0x0000000000007948 */ /* 0x000fea0003800000 */
[----:B------:R-:W-:-:S13]  /*0d10*/  ISETP.GE.AND P0, PT, R25, R2, PT ;  /* 0x000000021900720c */ /* 0x000fda0003f06270 */
[----:B------:R-:W-:Y:S05]  /*0d20*/  @P0 EXIT ;  /* 0x000000000000094d */ /* 0x000fea0003800000 */
[----:B------:R-:W3:Y:S01]  /*0d30*/  LDC.64 R2, c[0x0][0x218] ;  /* 0x00008600ff027b82 */ /* 0x000ee20000000a00 */
[----:B------:R-:W-:-:S05]  /*0d40*/  IADD3 R25, R0, R25, RZ ;  /* 0x0000001900197210 */ /* 0x000fca0007ffe0ff */
[----:B---3--:R-:W-:-:S05]  /*0d50*/  IMAD.WIDE.U32 R2, R25, 0x2, R2 ;  /* 0x0000000219027825 */ /* 0x008fca00078e0002 */
[----:B------:R-:W-:Y:S01]  /*0d60*/  STG.E.U16 desc[UR4][R2.64], R20 ;  /* 0x0000001402007986 */ /* 0x000fe2000c101504 */
[----:B------:R-:W-:Y:S05]  /*0d70*/  EXIT ;  /* 0x000000000000794d */ /* 0x000fea0003800000 */
.L_x_2030:
        /* <DEDUP_REMOVED lines=16> */
.L_x_42121:


//--------------------- .text._ZN2at6native29vectorized_elementwise_kernelILi4ENS0_13AUnaryFunctorIN3c104HalfES4_S4_ZZZNS0_16fmin_kernel_cudaERNS_18TensorIteratorBaseEENKUlvE_clEvENKUlvE1_clEvEUlS4_S4_E_EESt5arrayIPcLm2EEEEviT0_T1_ --------------------------
	.section	.text._ZN2at6native29vectorized_elementwise_kernelILi4ENS0_13AUnaryFunctorIN3c104HalfES4_S4_ZZZNS0_16fmin_kernel_cudaERNS_18TensorIteratorBaseEENKUlvE_clEvENKUlvE1_clEvEUlS4_S4_E_EESt5arrayIPcLm2EEEEviT0_T1_,"ax",@progbits
	.align	128
        .global         _ZN2at6native29vectorized_elementwise_kernelILi4ENS0_13AUnaryFunctorIN3c104HalfES4_S4_ZZZNS0_16fmin_kernel_cudaERNS_18TensorIteratorBaseEENKUlvE_clEvENKUlvE1_clEvEUlS4_S4_E_EESt5arrayIPcLm2EEEEviT0_T1_
        .type           _ZN2at6native29vectorized_elementwise_kernelILi4ENS0_13AUnaryFunctorIN3c104HalfES4_S4_ZZZNS0_16fmin_kernel_cudaERNS_18TensorIteratorBaseEENKUlvE_clEvENKUlvE1_clEvEUlS4_S4_E_EESt5arrayIPcLm2EEEEviT0_T1_,@function
        .size           _ZN2at6native29vectorized_elementwise_kernelILi4ENS0_13AUnaryFunctorIN3c104HalfES4_S4_ZZZNS0_16fmin_kernel_cudaERNS_18TensorIteratorBaseEENKUlvE_clEvENKUlvE1_clEvEUlS4_S4_E_EESt5arrayIPcLm2EEEEviT0_T1_,(.L_x_42122 - _ZN2at6native29vectorized_elementwise_kernelILi4ENS0_13AUnaryFunctorIN3c104HalfES4_S4_ZZZNS0_16fmin_kernel_cudaERNS_18TensorIteratorBaseEENKUlvE_clEvENKUlvE1_clEvEUlS4_S4_E_EESt5arrayIPcLm2EEEEviT0_T1_)
        .other          _ZN2at6native29vectorized_elementwise_kernelILi4ENS0_13AUnaryFunctorIN3c104HalfES4_S4_ZZZNS0_16fmin_kernel_cudaERNS_18TensorIteratorBaseEENKUlvE_clEvENKUlvE1_clEvEUlS4_S4_E_EESt5arrayIPcLm2EEEEviT0_T1_,@"STO_CUDA_ENTRY STV_DEFAULT"
_ZN2at6native29vectorized_elementwise_kernelILi4ENS0_13AUnaryFunctorIN3c104HalfES4_S4_ZZZNS0_16fmin_kernel_cudaERNS_18TensorIteratorBaseEENKUlvE_clEvENKUlvE1_clEvEUlS4_S4_E_EESt5arrayIPcLm2EEEEviT0_T1_:
.text._ZN2at6native29vectorized_elementwise_kernelILi4ENS0_13AUnaryFunctorIN3c104HalfES4_S4_ZZZNS0_16fmin_kernel_cudaERNS_18TensorIteratorBaseEENKUlvE_clEvENKUlvE1_clEvEUlS4_S4_E_EESt5arrayIPcLm2EEEEviT0_T1_:
        /* <DEDUP_REMOVED lines=13> */
[----:B------:R-:W2:Y:S04]  /*00d0*/  LDG.E.64 R14, desc[UR4][R6.64] ;  /* 0x00000004060e7981 */ /* 0x000ea8000c1e1b00 */
[----:B------:R-:W3:Y:S01]  /*00e0*/  LDG.E.64 R4, desc[UR4][R6.64+0x400] ;  /* 0x0004000406047981 */ /* 0x000ee2000c1e1b00 */
[----:B------:R-:W1:Y:S01]  /*00f0*/  LDC.U16 R8, c[0x0][0x216] ;  /* 0x00008580ff087b82 */ /* 0x000e620000000400 */
[----:B0-----:R-:W-:-:S04]  /*0100*/  IMAD.WIDE.U32 R2, R0, 0x2, R2 ;  /* 0x0000000200027825 */ /* 0x001fc800078e0002 */
[----:B------:R-:W-:-:S04]  /*0110*/  IMAD.WIDE R2, R9, 0x8, R2 ;  /* 0x0000000809027825 */ /* 0x000fc800078e0202 */
[----:B-1----:R-:W-:Y:S02]  /*0120*/  HADD2.F32 R0, -RZ, R8.H0_H0 ;  /* 0x20000008ff007230 */ /* 0x002fe40000004100 */
[--C-:B--2---:R-:W-:Y:S02]  /*0130*/  HADD2.F32 R13, -RZ, R15.reuse.H0_H0 ;  /* 0x2000000fff0d7230 */ /* 0x104fe40000004100 */
[--C-:B------:R-:W-:Y:S02]  /*0140*/  HADD2.F32 R9, -RZ, R14.reuse.H0_H0 ;  /* 0x2000000eff097230 */ /* 0x100fe40000004100 */
[----:B------:R-:W-:Y:S01]  /*0150*/  HADD2.F32 R11, -RZ, R14.H1_H1 ;  /* 0x3000000eff0b7230 */ /* 0x000fe20000004100 */
[C---:B------:R-:W-:Y:S01]  /*0160*/  FMNMX.FTZ R13, R0.reuse, R13, PT ;  /* 0x0000000d000d7209 */ /* 0x040fe20003810000 */
[----:B------:R-:W-:Y:S01]  /*0170*/  HADD2.F32 R15, -RZ, R15.H1_H1 ;  /* 0x3000000fff0f7230 */ /* 0x000fe20000004100 */
[----:B------:R-:W-:Y:S01]  /*0180*/  FMNMX.FTZ R9, R0, R9, PT ;  /* 0x0000000900097209 */ /* 0x000fe20003810000 */
[----:B---3--:R-:W-:-:S02]  /*0190*/  HADD2.F32 R17, -RZ, R4.H0_H0 ;  /* 0x20000004ff117230 */ /* 0x008fc40000004100 */
[----:B------:R-:W-:Y:S01]  /*01a0*/  HADD2.F32 R7, -RZ, R4.H1_H1 ;  /* 0x30000004ff077230 */ /* 0x000fe20000004100 */
[C---:B------:R-:W-:Y:S01]  /*01b0*/  FMNMX.FTZ R4, R0.reuse, R11, PT ;  /* 0x0000000b00047209 */ /* 0x040fe20003810000 */
[--C-:B------:R-:W-:Y:S01]  /*01c0*/  HADD2.F32 R19, -RZ, R5.reuse.H0_H0 ;  /* 0x20000005ff137230 */ /* 0x100fe20000004100 */
[C---:B------:R-:W-:Y:S01]  /*01d0*/  FMNMX.FTZ R6, R0.reuse, R15, PT ;  /* 0x0000000f00067209 */ /* 0x040fe20003810000 */
[----:B------:R-:W-:Y:S01]  /*01e0*/  HADD2.F32 R5, -RZ, R5.H1_H1 ;  /* 0x30000005ff057230 */ /* 0x000fe20000004100 */
[C---:B------:R-:W-:Y:S02]  /*01f0*/  FMNMX.FTZ R17, R0.reuse, R17, PT ;  /* 0x0000001100117209 */ /* 0x040fe40003810000 */
[C---:B------:R-:W-:Y:S02]  /*0200*/  FMNMX.FTZ R8, R0.reuse, R7, PT ;  /* 0x0000000700087209 */ /* 0x040fe40003810000 */
[C---:B------:R-:W-:Y:S02]  /*0210*/  FMNMX.FTZ R19, R0.reuse, R19, PT ;  /* 0x0000001300137209 */ /* 0x040fe40003810000 */
[----:B------:R-:W-:-:S02]  /*0220*/  FMNMX.FTZ R0, R0, R5, PT ;  /* 0x0000000500007209 */ /* 0x000fc40003810000 */
[----:B------:R-:W-:Y:S02]  /*0230*/  F2FP.F16.F32.PACK_AB R4, R4, R9 ;  /* 0x000000090404723e */ /* 0x000fe400000000ff */
[----:B------:R-:W-:Y:S02]  /*0240*/  F2FP.F16.F32.PACK_AB R5, R6, R13 ;  /* 0x0000000d0605723e */ /* 0x000fe400000000ff */
[----:B------:R-:W-:Y:S02]  /*0250*/  F2FP.F16.F32.PACK_AB R8, R8, R17 ;  /* 0x000000110808723e */ /* 0x000fe400000000ff */
[----:B------:R-:W-:Y:S01]  /*0260*/  F2FP.F16.F32.PACK_AB R9, R0, R19 ;  /* 0x000000130009723e */ /* 0x000fe200000000ff */
[----:B------:R-:W-:Y:S04]  /*0270*/  STG.E.64 desc[UR4][R2.64], R4 ;  /* 0x0000000402007986 */ /* 0x000fe8000c101b04 */
[----:B------:R-:W-:Y:S01]  /*0280*/  STG.E.64 desc[UR4][R2.64+0x400], R8 ;  /* 0x0004000802007986 */ /* 0x000fe2000c101b04 */
[----:B------:R-:W-:Y:S05]  /*0290*/  EXIT ;  /* 0x000000000000794d */ /* 0x000fea0003800000 */
.L_x_2031:
        /* <DEDUP_REMOVED lines=132> */
.L_x_2034:
[----:B------:R-:W-:-:S13]  /*0ae0*/  ISETP.GE.AND P0, PT, R25, R2, PT ;  /* 0x000000021900720c */ /* 0x000fda0003f06270 */
[----:B------:R-:W-:Y:S05]  /*0af0*/  @P0 BRA `(.L_x_2036) ;  /* 0x0000000000300947 */ /* 0x000fea0003800000 */
[----:B0-----:R-:W0:Y:S01]  /*0b00*/  LDC.64 R4, c[0x0][0x218] ;  /* 0x00008600ff047b82 */ /* 0x001e220000000a00 */
[----:B------:R-:W-:Y:S01]  /*0b10*/  IADD3 R3, R0, R25, RZ ;  /* 0x0000001900037210 */ /* 0x000fe20007ffe0ff */
[----:B------:R-:W-:-:S04]  /*0b20*/  VIADD R25, R25, 0x80 ;  /* 0x0000008019197836 */ /* 0x000fc80000000000 */
[----:B0-----:R-:W-:-:S05]  /*0b30*/  IMAD.WIDE.U32 R4, R3, 0x2, R4 ;  /* 0x0000000203047825 */ /* 0x001fca00078e0004 */
[----:B------:R1:W-:Y:S02]  /*0b40*/  STG.E.U16 desc[UR4][R4.64], R6 ;  /* 0x0000000604007986 */ /* 0x0003e4000c101504 */
.L_x_2035:
[----:B------:R-:W-:-:S13]  /*0b50*/  ISETP.GE.AND P0, PT, R25, R2, PT ;  /* 0x000000021900720c */ /* 0x000fda0003f06270 */
[----:B------:R-:W-:Y:S05]  /*0b60*/  @P0 BRA `(.L_x_2037) ;  /* 0x0000000000340947 */ /* 0x000fea0003800000 */
[----:B01----:R-:W0:Y:S01]  /*0b70*/  LDC.64 R4, c[0x0][0x218] ;  /* 0x00008600ff047b82 */ /* 0x003e220000000a00 */
[----:B------:R-:W-:Y:S01]  /*0b80*/  IMAD.IADD R3, R0, 0x1, R25 ;  /* 0x0000000100037824 */ /* 0x000fe200078e0219 */
[----:B------:R-:W-:-:S03]  /*0b90*/  IADD3 R25, R25, 0x80, RZ ;  /* 0x0000008019197810 */ /* 0x000fc60007ffe0ff */
[----:B0-----:R-:W-:-:S05]  /*0ba0*/  IMAD.WIDE.U32 R4, R3, 0x2, R4 ;  /* 0x0000000203047825 */ /* 0x001fca00078e0004 */
[----:B------:R1:W-:Y:S02]  /*0bb0*/  STG.E.U16 desc[UR4][R4.64], R7 ;  /* 0x0000000704007986 */ /* 0x0003e4000c101504 */
.L_x_2036:
        /* <DEDUP_REMOVED lines=8> */
.L_x_2037:
[----:B------:R-:W-:Y:S05]  /*0c40*/  BSYNC B1 ;  /* 0x0000000000017941 */ /* 0x000fea0003800000 */
.L_x_2033:
[----:B------:R-:W-:-:S13]  /*0c50*/  ISETP.GE.AND P0, PT, R25, R2, PT ;  /* 0x000000021900720c */ /* 0x000fda0003f06270 */
[----:B012---:R-:W0:Y:S01]  /*0c60*/  @!P0 LDC.64 R4, c[0x0][0x218] ;  /* 0x00008600ff048b82 */ /* 0x007e220000000a00 */
[----:B------:R-:W-:Y:S01]  /*0c70*/  @!P0 IADD3 R3, R0, R25, RZ ;  /* 0x0000001900038210 */ /* 0x000fe20007ffe0ff */
[----:B------:R-:W-:-:S04]  /*0c80*/  @!P0 VIADD R25, R25, 0x80 ;  /* 0x0000008019198836 */ /* 0x000fc80000000000 */
[----:B0-----:R-:W-:-:S05]  /*0c90*/  @!P0 IMAD.WIDE.U32 R4, R3, 0x2, R4 ;  /* 0x0000000203048825 */ /* 0x001fca00078e0004 */
[----:B------:R2:W-:Y:S02]  /*0ca0*/  @!P0 STG.E.U16 desc[UR4][R4.64], R9 ;  /* 0x0000000904008986 */ /* 0x0005e4000c101504 */
.L_x_2038:
[----:B------:R-:W-:Y:S05]  /*0cb0*/  BSYNC B0 ;  /* 0x0000000000007941 */ /* 0x000fea0003800000 */
.L_x_2032:
        /* <DEDUP_REMOVED lines=8> */
.L_x_2039:
        /* <DEDUP_REMOVED lines=12> */
.L_x_42122:


//--------------------- .text._ZN2at6native29vectorized_elementwise_kernelILi8ENS0_13AUnaryFunctorIN3c104HalfES4_S4_ZZZNS0_16fmin_kernel_cudaERNS_18TensorIteratorBaseEENKUlvE_clEvENKUlvE1_clEvEUlS4_S4_E_EESt5arrayIPcLm2EEEEviT0_T1_ --------------------------
	.section	.text._ZN2at6native29vectorized_elementwise_kernelILi8ENS0_13AUnaryFunctorIN3c104HalfES4_S4_ZZZNS0_16fmin_kernel_cudaERNS_18TensorIteratorBaseEENKUlvE_clEvENKUlvE1_clEvEUlS4_S4_E_EESt5arrayIPcLm2EEEEviT0_T1_,"ax",@progbits
	.align	128
        .global         _ZN2at6native29vectorized_elementwise_kernelILi8ENS0_13AUnaryFunctorIN3c104HalfES4_S4_ZZZNS0_16fmin_kernel_cudaERNS_18TensorIteratorBaseEENKUlvE_clEvENKUlvE1_clEvEUlS4_S4_E_EESt5arrayIPcLm2EEEEviT0_T1_
        .type           _ZN2at6native29vectorized_elementwise_kernelILi8ENS0_13AUnaryFunctorIN3c104HalfES4_S4_ZZZNS0_16fmin_kernel_cudaERNS_18TensorIteratorBaseEENKUlvE_clEvENKUlvE1_clEvEUlS4_S4_E_EESt5arrayIPcLm2EEEEviT0_T1_,@function
        .size           _ZN2at6native29vectorized_elementwise_kernelILi8ENS0_13AUnaryFunctorIN3c104HalfES4_S4_ZZZNS0_16fmin_kernel_cudaERNS_18TensorIteratorBaseEENKUlvE_clEvENKUlvE1_clEvEUlS4_S4_E_EESt5arrayIPcLm2EEEEviT0_T1_,(.L_x_42123 - _ZN2at6native29vectorized_elementwise_kernelILi8ENS0_13AUnaryFunctorIN3c104HalfES4_S4_ZZZNS0_16fmin_kernel_cudaERNS_18TensorIteratorBaseEENKUlvE_clEvENKUlvE1_clEvEUlS4_S4_E_EESt5arrayIPcLm2EEEEviT0_T1_)
        .other          _ZN2at6native29vectorized_elementwise_kernelILi8ENS0_13AUnaryFunctorIN3c104HalfES4_S4_ZZZNS0_16fmin_kernel_cudaERNS_18TensorIteratorBaseEENKUlvE_clEvENKUlvE1_clEvEUlS4_S4_E_EESt5arrayIPcLm2EEEEviT0_T1_,@"STO_CUDA_ENTRY STV_DEFAULT"
_ZN2at6native29vectorized_elementwise_kernelILi8ENS0_13AUnaryFunctorIN3c104HalfES4_S4_ZZZNS0_16fmin_kernel_cudaERNS_18TensorIteratorBaseEENKUlvE_clEvENKUlvE1_clEvEUlS4_S4_E_EESt5arrayIPcLm2EEEEviT0_T1_:
.text._ZN2at6native29vectorized_elementwise_kernelILi8ENS0_13AUnaryFunctorIN3c104HalfES4_S4_ZZZNS0_16fmin_kernel_cudaERNS_18TensorIteratorBaseEENKUlvE_clEvENKUlvE1_clEvEUlS4_S4_E_EESt5arrayIPcLm2EEEEviT0_T1_:
        /* <DEDUP_REMOVED lines=12> */
[----:B------:R-:W0:Y:S04]  /*00c0*/  LDC.U16 R8, c[0x0][0x216] ;  /* 0x00008580ff087b82 */ /* 0x000e280000000400 */
[----:B------:R-:W2:Y:S04]  /*00d0*/  LDG.E.128 R4, desc[UR4][R4.64] ;  /* 0x0000000404047981 */ /* 0x000ea8000c1e1d00 */
[----:B------:R-:W1:Y:S01]  /*00e0*/  LDC.64 R2, c[0x0][0x218] ;  /* 0x00008600ff027b82 */ /* 0x000e620000000a00 */
[----:B0-----:R-:W-:-:S02]  /*00f0*/  HADD2.F32 R8, -RZ, R8.H0_H0 ;  /* 0x20000008ff087230 */ /* 0x001fc40000004100 */
[----:B-1----:R-:W-:-:S04]  /*0100*/  IMAD.WIDE.U32 R2, R0, 0x2, R2 ;  /* 0x0000000200027825 */ /* 0x002fc800078e0002 */
[----:B------:R-:W-:-:S04]  /*0110*/  IMAD.WIDE R2, R9, 0x10, R2 ;  /* 0x0000001009027825 */ /* 0x000fc800078e0202 */
[--C-:B--2---:R-:W-:Y:S02]  /*0120*/  HADD2.F32 R11, -RZ, R4.reuse.H0_H0 ;  /* 0x20000004ff0b7230 */ /* 0x104fe40000004100 */
[----:B------:R-:W-:Y:S02]  /*0130*/  HADD2.F32 R13, -RZ, R4.H1_H1 ;  /* 0x30000004ff0d7230 */ /* 0x000fe40000004100 */
[--C-:B------:R-:W-:Y:S01]  /*0140*/  HADD2.F32 R15, -RZ, R5.reuse.H0_H0 ;  /* 0x20000005ff0f7230 */ /* 0x100fe20000004100 */
[C---:B------:R-:W-:Y:S01]  /*0150*/  FMNMX.FTZ R4, R8.reuse, R11, PT ;  /* 0x0000000b08047209 */ /* 0x040fe20003810000 */
[----:B------:R-:W-:Y:S01]  /*0160*/  HADD2.F32 R17, -RZ, R5.H1_H1 ;  /* 0x30000005ff117230 */ /* 0x000fe20000004100 */
[C---:B------:R-:W-:Y:S01]  /*0170*/  FMNMX.FTZ R13, R8.reuse, R13, PT ;  /* 0x0000000d080d7209 */ /* 0x040fe20003810000 */
[--C-:B------:R-:W-:Y:S01]  /*0180*/  HADD2.F32 R19, -RZ, R6.reuse.H0_H0 ;  /* 0x20000006ff137230 */ /* 0x100fe20000004100 */
[C---:B------:R-:W-:Y:S01]  /*0190*/  FMNMX.FTZ R5, R8.reuse, R15, PT ;  /* 0x0000000f08057209 */ /* 0x040fe20003810000 */
[----:B------:R-:W-:Y:S01]  /*01a0*/  HADD2.F32 R21, -RZ, R6.H1_H1 ;  /* 0x30000006ff157230 */ /* 0x000fe20000004100 */
[C---:B------:R-:W-:Y:S01]  /*01b0*/  FMNMX.FTZ R0, R8.reuse, R17, PT ;  /* 0x0000001108007209 */ /* 0x040fe20003810000 */
[--C-:B------:R-:W-:Y:S01]  /*01c0*/  HADD2.F32 R23, -RZ, R7.reuse.H0_H0 ;  /* 0x20000007ff177230 */ /* 0x100fe20000004100 */
[C---:B------:R-:W-:Y:S01]  /*01d0*/  FMNMX.FTZ R6, R8.reuse, R19, PT ;  /* 0x0000001308067209 */ /* 0x040fe20003810000 */
[----:B------:R-:W-:Y:S01]  /*01e0*/  HADD2.F32 R25, -RZ, R7.H1_H1 ;  /* 0x30000007ff197230 */ /* 0x000fe20000004100 */
[----:B------:R-:W-:-:S02]  /*01f0*/  FMNMX.FTZ R21, R8, R21, PT ;  /* 0x0000001508157209 */ /* 0x000fc40003810000 */
[C---:B------:R-:W-:Y:S02]  /*0200*/  FMNMX.FTZ R7, R8.reuse, R23, PT ;  /* 0x0000001708077209 */ /* 0x040fe40003810000 */
[----:B------:R-:W-:Y:S02]  /*0210*/  FMNMX.FTZ R8, R8, R25, PT ;  /* 0x0000001908087209 */ /* 0x000fe40003810000 */
[----:B------:R-:W-:Y:S02]  /*0220*/  F2FP.F16.F32.PACK_AB R4, R13, R4 ;  /* 0x000000040d04723e */ /* 0x000fe400000000ff */
[----:B------:R-:W-:Y:S02]  /*0230*/  F2FP.F16.F32.PACK_AB R5, R0, R5 ;  /* 0x000000050005723e */ /* 0x000fe400000000ff */
[----:B------:R-:W-:Y:S02]  /*0240*/  F2FP.F16.F32.PACK_AB R6, R21, R6 ;  /* 0x000000061506723e */ /* 0x000fe400000000ff */
[----:B------:R-:W-:-:S05]  /*0250*/  F2FP.F16.F32.PACK_AB R7, R8, R7 ;  /* 0x000000070807723e */ /* 0x000fca00000000ff */
[----:B------:R-:W-:Y:S01]  /*0260*/  STG.E.128 desc[UR4][R2.64], R4 ;  /* 0x0000000402007986 */ /* 0x000fe2000c101d04 */
[----:B------:R-:W-:Y:S05]  /*0270*/  EXIT ;  /* 0x000000000000794d */ /* 0x000fea0003800000 */
.L_x_2040:
        /* <DEDUP_REMOVED lines=132> */
.L_x_2043:
[----:B------:R-:W-:-:S13]  /*0ac0*/  ISETP.GE.AND P0, PT, R25, R2, PT ;  /* 0x000000021900720c */ /* 0x000fda0003f06270 */
[----:B------:R-:W-:Y:S05]  /*0ad0*/  @P0 BRA `(.L_x_2045) ;  /* 0x0000000000300947 */ /* 0x000fea0003800000 */
[----:B0-----:R-:W0:Y:S01]  /*0ae0*/  LDC.64 R4, c[0x0][0x218] ;  /* 0x00008600ff047b82 */ /* 0x001e220000000a00 */
[----:B------:R-:W-:Y:S01]  /*0af0*/  IADD3 R3, R0, R25, RZ ;  /* 0x0000001900037210 */ /* 0x000fe20007ffe0ff */
[----:B------:R-:W-:-:S04]  /*0b00*/  VIADD R25, R25, 0x80 ;  /* 0x0000008019197836 */ /* 0x000fc80000000000 */
[----:B0-----:R-:W-:-:S05]  /*0b10*/  IMAD.WIDE.U32 R4, R3, 0x2, R4 ;  /* 0x0000000203047825 */ /* 0x001fca00078e0004 */
[----:B------:R1:W-:Y:S02]  /*0b20*/  STG.E.U16 desc[UR4][R4.64], R6 ;  /* 0x0000000604007986 */ /* 0x0003e4000c101504 */
.L_x_2044:
[----:B------:R-:W-:-:S13]  /*0b30*/  ISETP.GE.AND P0, PT, R25, R2, PT ;  /* 0x000000021900720c */ /* 0x000fda0003f06270 */
[----:B------:R-:W-:Y:S05]  /*0b40*/  @P0 BRA `(.L_x_2046) ;  /* 0x0000000000340947 */ /* 0x000fea0003800000 */
[----:B01----:R-:W0:Y:S01]  /*0b50*/  LDC.64 R4, c[0x0][0x218] ;  /* 0x00008600ff047b82 */ /* 0x003e220000000a00 */
[----:B------:R-:W-:Y:S01]  /*0b60*/  IMAD.IADD R3, R0, 0x1, R25 ;  /* 0x0000000100037824 */ /* 0x000fe200078e0219 */
[----:B------:R-:W-:-:S03]  /*0b70*/  IADD3 R25, R25, 0x80, RZ ;  /* 0x0000008019197810 */ /* 0x000fc60007ffe0ff */
[----:B0-----:R-:W-:-:S05]  /*0b80*/  IMAD.WIDE.U32 R4, R3, 0x2, R4 ;  /* 0x0000000203047825 */ /* 0x001fca00078e0004 */
[----:B------:R1:W-:Y:S02]  /*0b90*/  STG.E.U16 desc[UR4][R4.64], R7 ;  /* 0x0000000704007986 */ /* 0x0003e4000c101504 */
.L_x_2045:
        /* <DEDUP_REMOVED lines=8> */
.L_x_2046:
[----:B------:R-:W-:Y:S05]  /*0c20*/  BSYNC B1 ;  /* 0x0000000000017941 */ /* 0x000fea0003800000 */
.L_x_2042:
[----:B------:R-:W-:-:S13]  /*0c30*/  ISETP.GE.AND P0, PT, R25, R2, PT ;  /* 0x000000021900720c */ /* 0x000fda0003f06270 */
[----:B012---:R-:W0:Y:S01]  /*0c40*/  @!P0 LDC.64 R4, c[0x0][0x218] ;  /* 0x00008600ff048b82 */ /* 0x007e220000000a00 */
[----:B------:R-:W-:Y:S01]  /*0c50*/  @!P0 IADD3 R3, R0, R25, RZ ;  /* 0x0000001900038210 */ /* 0x000fe20007ffe0ff */
[----:B------:R-:W-:-:S04]  /*0c60*/  @!P0 VIADD R25, R25, 0x80 ;  /* 0x0000008019198836 */ /* 0x000fc80000000000 */
[----:B0-----:R-:W-:-:S05]  /*0c70*/  @!P0 IMAD.WIDE.U32 R4, R3, 0x2, R4 ;  /* 0x0000000203048825 */ /* 0x001fca00078e0004 */
[----:B------:R2:W-:Y:S02]  /*0c80*/  @!P0 STG.E.U16 desc[UR4][R4.64], R9 ;  /* 0x0000000904008986 */ /* 0x0005e4000c101504 */
.L_x_2047:
[----:B------:R-:W-:Y:S05]  /*0c90*/  BSYNC B0 ;  /* 0x0000000000007941 */ /* 0x000fea0003800000 */
.L_x_2041:
        /* <DEDUP_REMOVED lines=8> */
.L_x_2048:
        /* <DEDUP_REMOVED lines=14> */
.L_x_42123:


//--------------------- .text._ZN2at6native18elementwise_kernelILi128ELi4EZNS0_15gpu_kernel_implINS0_13BinaryFunctorIN3c104HalfES5_S5_ZZZNS0_16fmin_kernel_cudaERNS_18TensorIteratorBaseEENKUlvE_clEvENKUlvE1_clEvEUlS5_S5_E_EEEEvS7_RKT_EUliE_EEviT1_ --------------------------
	.section	.text._ZN2at6native18elementwise_kernelILi128ELi4EZNS0_15gpu_kernel_implINS0_13BinaryFunctorIN3c104HalfES5_S5_ZZZNS0_16fmin_kernel_cudaERNS_18TensorIteratorBaseEENKUlvE_clEvENKUlvE1_clEvEUlS5_S5_E_EEEEvS7_RKT_EUliE_EEviT1_,"ax",@progbits
	.align	128
        .global         _ZN2at6native18elementwise_kernelILi128ELi4EZNS0_15gpu_kernel_implINS0_13BinaryFunctorIN3c104HalfES5_S5_ZZZNS0_16fmin_kernel_cudaERNS_18TensorIteratorBaseEENKUlvE_clEvENKUlvE1_clEvEUlS5_S5_E_EEEEvS7_RKT_EUliE_EEviT1_
        .type           _ZN2at6native18elementwise_kernelILi128ELi4EZNS0_15gpu_kernel_implINS0_13BinaryFunctorIN3c104HalfES5_S5_ZZZNS0_16fmin_kernel_cudaERNS_18TensorIteratorBaseEENKUlvE_clEvENKUlvE1_clEvEUlS5_S5_E_EEEEvS7_RKT_EUliE_EEviT1_,@function
        .size           _ZN2at6native18elementwise_kernelILi128ELi4EZNS0_15gpu_kernel_implINS0_13BinaryFunctorIN3c104HalfES5_S5_ZZZNS0_16fmin_kernel_cudaERNS_18TensorIteratorBaseEENKUlvE_clEvENKUlvE1_clEvEUlS5_S5_E_EEEEvS7_RKT_EUliE_EEviT1_,(.L_x_42124 - _ZN2at6native18elementwise_kernelILi128ELi4EZNS0_15gpu_kernel_implINS0_13BinaryFunctorIN3c104HalfES5_S5_ZZZNS0_16fmin_kernel_cudaERNS_18TensorIteratorBaseEENKUlvE_clEvENKUlvE1_clEvEUlS5_S5_E_EEEEvS7_RKT_EUliE_EEviT1_)
        .other          _ZN2at6native18elementwise_kernelILi128ELi4EZNS0_15gpu_kernel_implINS0_13BinaryFunctorIN3c104HalfES5_S5_ZZZNS0_16fmin_kernel_cudaERNS_18TensorIteratorBaseEENKUlvE_clEvENKUlvE1_clEvEUlS5_S5_E_EEEEvS7_RKT_EUliE_EEviT1_,@"STO_CUDA_ENTRY STV_DEFAULT"
_ZN2at6native18elementwise_kernelILi128ELi4EZNS0_15gpu_kernel_implINS0_13BinaryFunctorIN3c104HalfES5_S5_ZZZNS0_16fmin_kernel_cudaERNS_18TensorIteratorBaseEENKUlvE_clEvENKUlvE1_clEvEUlS5_S5_E_EEEEvS7_RKT_EUliE_EEviT1_:
.text._ZN2at6native18elementwise_kernelILi128ELi4EZNS0_15gpu_kernel_implINS0_13BinaryFunctorIN3c104HalfES5_S5_ZZZNS0_16fmin_kernel_cudaERNS_18TensorIteratorBaseEENKUlvE_clEvENKUlvE1_clEvEUlS5_S5_E_EEEEvS7_RKT_EUliE_EEviT1_:
        /* <DEDUP_REMOVED lines=365> */
.L_x_2051:
        /* <DEDUP_REMOVED lines=23> */
.L_x_2055:
[----:B------:R-:W2:Y:S02]  /*1840*/  LDG.E.U8 R2, desc[UR36][R2.64] ;  /* 0x0000002402027981 */ /* 0x000ea4000c1e1100 */
[----:B--2---:R-:W-:-:S04]  /*1850*/  I2FP.F32.U32 R0, R2 ;  /* 0x0000000200007245 */ /* 0x004fc80000201000 */
[----:B------:R-:W-:-:S04]  /*1860*/  F2FP.F16.F32.PACK_AB R0, RZ, R0 ;  /* 0x00000000ff00723e */ /* 0x000fc800000000ff */
[----:B------:R-:W-:Y:S01]  /*1870*/  PRMT R19, R0, 0x7610, R19 ;  /* 0x0000761000137816 */ /* 0x000fe20000000013 */
[----:B------:R-:W-:Y:S06]  /*1880*/  BRA `(.L_x_2057) ;  /* 0x0000000c00bc7947 */ /* 0x000fec0003800000 */
.L_x_2054:
        /* <DEDUP_REMOVED lines=11> */
.L_x_2059:
[----:B------:R-:W2:Y:S02]  /*1940*/  LDG.E R2, desc[UR36][R2.64] ;  /* 0x0000002402027981 */ /* 0x000ea4000c1e1900 */
[----:B--2---:R-:W-:-:S04]  /*1950*/  I2FP.F32.S32 R0, R2 ;  /* 0x0000000200007245 */ /* 0x004fc80000201400 */
[----:B------:R-:W-:-:S04]  /*1960*/  F2FP.F16.F32.PACK_AB R0, RZ, R0 ;  /* 0x00000000ff00723e */ /* 0x000fc800000000ff */
[----:B------:R-:W-:Y:S01]  /*1970*/  PRMT R19, R0, 0x7610, R19 ;  /* 0x0000761000137816 */ /* 0x000fe20000000013 */
[----:B------:R-:W-:Y:S06]  /*1980*/  BRA `(.L_x_2057) ;  /* 0x0000000c007c7947 */ /* 0x000fec0003800000 */
.L_x_2058:
[----:B------:R-:W2:Y:S02]  /*1990*/  LDG.E.U16 R2, desc[UR36][R2.64] ;  /* 0x0000002402027981 */ /* 0x000ea4000c1e1500 */
[----:B--2---:R-:W0:Y:S02]  /*19a0*/  I2F.S16 R0, R2 ;  /* 0x0000000200007306 */ /* 0x004e240000101400 */
[----:B0-----:R-:W-:-:S04]  /*19b0*/  F2FP.F16.F32.PACK_AB R0, RZ, R0 ;  /* 0x00000000ff00723e */ /* 0x001fc800000000ff */
[----:B------:R-:W-:Y:S01]  /*19c0*/  PRMT R19, R0, 0x7610, R19 ;  /* 0x0000761000137816 */ /* 0x000fe20000000013 */
[----:B------:R-:W-:Y:S06]  /*19d0*/  BRA `(.L_x_2057) ;  /* 0x0000000c00687947 */ /* 0x000fec0003800000 */
.L_x_2053:
        /* <DEDUP_REMOVED lines=9> */
.L_x_2061:
[----:B------:R0:W5:Y:S01]  /*1a70*/  LDG.E.U16 R19, desc[UR36][R2.64] ;  /* 0x0000002402137981 */ /* 0x000162000c1e1500 */
[----:B------:R-:W-:Y:S05]  /*1a80*/  BRA `(.L_x_2057) ;  /* 0x0000000c003c7947 */ /* 0x000fea0003800000 */
.L_x_2060:
        /* <DEDUP_REMOVED lines=9> */
.L_x_2063:
[----:B------:R1:W5:Y:S01]  /*1b20*/  LDG.E.U16 R19, desc[UR36][R2.64] ;  /* 0x0000002402137981 */ /* 0x000362000c1e1500 */
[----:B------:R-:W-:Y:S05]  /*1b30*/  BRA `(.L_x_2057) ;  /* 0x0000000c00107947 */ /* 0x000fea0003800000 */
.L_x_2062:
        /* <DEDUP_REMOVED lines=9> */
.L_x_2052:
        /* <DEDUP_REMOVED lines=14> */
.L_x_2066:
        /* <DEDUP_REMOVED lines=9> */
.L_x_2065:
        /* <DEDUP_REMOVED lines=28> */
.L_x_2068:
        /* <DEDUP_REMOVED lines=15> */
.L_x_2067:
[----:B------:R-:W2:Y:S02]  /*1ff0*/  LDG.E.U16 R0, desc[UR36][R2.64] ;  /* 0x0000002402007981 */ /* 0x000ea4000c1e1500 */
[----:B--2---:R-:W-:-:S05]  /*2000*/  IMAD.U32 R0, R0, 0x10000, RZ ;  /* 0x0001000000007824 */ /* 0x004fca00078e00ff */
[----:B------:R-:W-:-:S04]  /*2010*/  F2FP.F16.F32.PACK_AB R0, RZ, R0 ;  /* 0x00000000ff00723e */ /* 0x000fc800000000ff */
[----:B------:R-:W-:Y:S01]  /*2020*/  PRMT R19, R0, 0x7610, R19 ;  /* 0x0000761000137816 */ /* 0x000fe20000000013 */
[----:B------:R-:W-:Y:S06]  /*2030*/  BRA `(.L_x_2057) ;  /* 0x0000000400d07947 */ /* 0x000fec0003800000 */
.L_x_2064:
        /* <DEDUP_REMOVED lines=13> */
.L_x_2071:
        /* <DEDUP_REMOVED lines=21> */
.L_x_2075:
[----:B------:R-:W-:Y:S05]  /*2260*/  BSYNC B1 ;  /* 0x0000000000017941 */ /* 0x000fea0003800000 */
.L_x_2074:
[----:B------:R-:W-:Y:S01]  /*2270*/  LEA R3, R0, 0x3b800000, 0x17 ;  /* 0x3b80000000037811 */ /* 0x000fe200078eb8ff */
[----:B------:R-:W-:-:S05]  /*2280*/  IMAD.SHL.U32 R0, R2, 0x100000, RZ ;  /* 0x0010000002007824 */ /* 0x000fca00078e00ff */
[----:B------:R-:W-:-:S07]  /*2290*/  LOP3.LUT R0, R3, R0, R4, 0xfe, !PT ;  /* 0x0000000003007212 */ /* 0x000fce00078efe04 */
.L_x_2073:
[----:B------:R-:W-:Y:S05]  /*22a0*/  BSYNC B0 ;  /* 0x0000000000007941 */ /* 0x000fea0003800000 */
.L_x_2072:
[----:B------:R-:W-:-:S04]  /*22b0*/  F2FP.F16.F32.PACK_AB R0, RZ, R0 ;  /* 0x00000000ff00723e */ /* 0x000fc800000000ff */
[----:B------:R-:W-:Y:S01]  /*22c0*/  PRMT R19, R0, 0x7610, R19 ;  /* 0x0000761000137816 */ /* 0x000fe20000000013 */
[----:B------:R-:W-:Y:S06]  /*22d0*/  BRA `(.L_x_2057) ;  /* 0x0000000400287947 */ /* 0x000fec0003800000 */
.L_x_2070:
        /* <DEDUP_REMOVED lines=21> */
.L_x_2079:
[----:B------:R-:W-:Y:S05]  /*2430*/  BSYNC B1 ;  /* 0x0000000000017941 */ /* 0x000fea0003800000 */
.L_x_2078:
[----:B------:R-:W-:Y:S01]  /*2440*/  LEA R3, R0, 0x37800000, 0x17 ;  /* 0x3780000000037811 */ /* 0x000fe200078eb8ff */
[----:B------:R-:W-:-:S05]  /*2450*/  IMAD.SHL.U32 R0, R2, 0x200000, RZ ;  /* 0x0020000002007824 */ /* 0x000fca00078e00ff */
[----:B------:R-:W-:-:S07]  /*2460*/  LOP3.LUT R0, R3, R0, R4, 0xfe, !PT ;  /* 0x0000000003007212 */ /* 0x000fce00078efe04 */
.L_x_2077:
[----:B------:R-:W-:Y:S05]  /*2470*/  BSYNC B0 ;  /* 0x0000000000007941 */ /* 0x000fea0003800000 */
.L_x_2076:
[----:B------:R-:W-:-:S04]  /*2480*/  F2FP.F16.F32.PACK_AB R0, RZ, R0 ;  /* 0x00000000ff00723e */ /* 0x000fc800000000ff */
[----:B------:R-:W-:Y:S01]  /*2490*/  PRMT R19, R0, 0x7610, R19 ;  /* 0x0000761000137816 */ /* 0x000fe20000000013 */
[----:B------:R-:W-:Y:S06]  /*24a0*/  BRA `(.L_x_2057) ;  /* 0x0000000000b47947 */ /* 0x000fec0003800000 */
.L_x_2069:
        /* <DEDUP_REMOVED lines=14> */
.L_x_2083:
[----:B------:R-:W-:Y:S05]  /*2590*/  BSYNC B0 ;  /* 0x0000000000007941 */ /* 0x000fea0003800000 */
.L_x_2082:
[----:B------:R-:W-:-:S04]  /*25a0*/  F2FP.F16.F32.PACK_AB R0, RZ, R0 ;  /* 0x00000000ff00723e */ /* 0x000fc800000000ff */
[----:B------:R-:W-:Y:S01]  /*25b0*/  PRMT R19, R0, 0x7610, R19 ;  /* 0x0000761000137816 */ /* 0x000fe20000000013 */
[----:B------:R-:W-:Y:S06]  /*25c0*/  BRA `(.L_x_2057) ;  /* 0x00000000006c7947 */ /* 0x000fec0003800000 */
.L_x_2056:
        /* <DEDUP_REMOVED lines=16> */
.L_x_2084:
[----:B------:R-:W-:Y:S01]  /*26d0*/  PRMT R19, RZ, 0x7610, R19 ;  /* 0x00007610ff137816 */ /* 0x000fe20000000013 */
[----:B------:R-:W-:Y:S06]  /*26e0*/  BRA `(.L_x_2057) ;  /* 0x0000000000247947 */ /* 0x000fec0003800000 */
.L_x_2081:
[----:B------:R-:W2:Y:S02]  /*26f0*/  LDG.E.64 R2, desc[UR36][R2.64] ;  /* 0x0000002402027981 */ /* 0x000ea4000c1e1b00 */
[----:B--2---:R-:W0:Y:S02]  /*2700*/  I2F.U64 R0, R2 ;  /* 0x0000000200007312 */ /* 0x004e240000301000 */
[----:B0-----:R-:W-:-:S04]  /*2710*/  F2FP.F16.F32.PACK_AB R0, RZ, R0 ;  /* 0x00000000ff00723e */ /* 0x001fc800000000ff */
[----:B------:R-:W-:Y:S01]  /*2720*/  PRMT R19, R0, 0x7610, R19 ;  /* 0x0000761000137816 */ /* 0x000fe20000000013 */
[----:B------:R-:W-:Y:S06]  /*2730*/  BRA `(.L_x_2057) ;  /* 0x0000000000107947 */ /* 0x000fec0003800000 */
.L_x_2080:
[----:B------:R-:W2:Y:S02]  /*2740*/  LDG.E R2, desc[UR36][R2.64] ;  /* 0x0000002402027981 */ /* 0x000ea4000c1e1900 */
[----:B--2---:R-:W-:-:S04]  /*2750*/  I2FP.F32.U32 R0, R2 ;  /* 0x0000000200007245 */ /* 0x004fc80000201000 */
[----:B------:R-:W-:-:S04]  /*2760*/  F2FP.F16.F32.PACK_AB R0, RZ, R0 ;  /* 0x00000000ff00723e */ /* 0x000fc800000000ff */
[----:B------:R-:W-:-:S07]  /*2770*/  PRMT R19, R0, 0x7610, R19 ;  /* 0x0000761000137816 */ /* 0x000fce0000000013 */
.L_x_2057:
[----:B------:R-:W2:Y:S01]  /*2780*/  LDC.U8 R4, c[0x0][0x493] ;  /* 0x000124c0ff047b82 */ /* 0x000ea20000000000 */
[----:B------:R-:W-:Y:S02]  /*2790*/  ULDC.64 UR4, c[0x0][0x488] ;  /* 0x0001220000047ab9 */ /* 0x000fe40000000a00 */
[----:B01----:R-:W-:-:S05]  /*27a0*/  IADD3 R2, P1, R22, UR4, RZ ;  /* 0x0000000416027c10 */ /* 0x003fca000ff3e0ff */
[----:B------:R-:W-:Y:S01]  /*27b0*/  IMAD.X R3, RZ, RZ, UR5, P1 ;  /* 0x00000005ff037e24 */ /* 0x000fe200088e06ff */
[----:B--2---:R-:W-:-:S04]  /*27c0*/  PRMT R0, R4, 0x9910, RZ ;  /* 0x0000991004007816 */ /* 0x004fc800000000ff */
        /* <DEDUP_REMOVED lines=14> */
.L_x_2088:
[----:B------:R-:W2:Y:S02]  /*28b0*/  LDG.E.U8 R2, desc[UR36][R2.64] ;  /* 0x0000002402027981 */ /* 0x000ea4000c1e1100 */
[----:B--2---:R-:W-:-:S04]  /*28c0*/  I2FP.F32.U32 R0, R2 ;  /* 0x0000000200007245 */ /* 0x004fc80000201000 */
[----:B------:R-:W-:Y:S01]  /*28d0*/  F2FP.F16.F32.PACK_AB R0, RZ, R0 ;  /* 0x00000000ff00723e */ /* 0x000fe200000000ff */
[----:B------:R-:W-:Y:S06]  /*28e0*/  BRA `(.L_x_2090) ;  /* 0x0000000c00887947 */ /* 0x000fec0003800000 */
.L_x_2087:
        /* <DEDUP_REMOVED lines=10> */
.L_x_2092:
[----:B------:R-:W2:Y:S02]  /*2990*/  LDG.E R2, desc[UR36][R2.64] ;  /* 0x0000002402027981 */ /* 0x000ea4000c1e1900 */
[----:B--2---:R-:W-:-:S04]  /*29a0*/  I2FP.F32.S32 R0, R2 ;  /* 0x0000000200007245 */ /* 0x004fc80000201400 */
[----:B------:R-:W-:Y:S01]  /*29b0*/  F2FP.F16.F32.PACK_AB R0, RZ, R0 ;  /* 0x00000000ff00723e */ /* 0x000fe200000000ff */
[----:B------:R-:W-:Y:S06]  /*29c0*/  BRA `(.L_x_2090) ;  /* 0x0000000c00507947 */ /* 0x000fec0003800000 */
.L_x_2091:
[----:B------:R-:W2:Y:S02]  /*29d0*/  LDG.E.U16 R2, desc[UR36][R2.64] ;  /* 0x0000002402027981 */ /* 0x000ea4000c1e1500 */
[----:B--2---:R-:W0:Y:S02]  /*29e0*/  I2F.S16 R0, R2 ;  /* 0x0000000200007306 */ /* 0x004e240000101400 */
[----:B0-----:R-:W-:Y:S01]  /*29f0*/  F2FP.F16.F32.PACK_AB R0, RZ, R0 ;  /* 0x00000000ff00723e */ /* 0x001fe200000000ff */
[----:B------:R-:W-:Y:S06]  /*2a00*/  BRA `(.L_x_2090) ;  /* 0x0000000c00407947 */ /* 0x000fec0003800000 */
.L_x_2086:
        /* <DEDUP_REMOVED lines=9> */
.L_x_2094:
[----:B------:R1:W5:Y:S01]  /*2aa0*/  LDG.E.U16 R0, desc[UR36][R2.64] ;  /* 0x0000002402007981 */ /* 0x000362000c1e1500 */
[----:B------:R-:W-:Y:S05]  /*2ab0*/  BRA `(.L_x_2090) ;  /* 0x0000000c00147947 */ /* 0x000fea0003800000 */
.L_x_2093:
        /* <DEDUP_REMOVED lines=9> */
.L_x_2096:
[----:B------:R0:W5:Y:S01]  /*2b50*/  LDG.E.U16 R0, desc[UR36][R2.64] ;  /* 0x0000002402007981 */ /* 0x000162000c1e1500 */
[----:B------:R-:W-:Y:S05]  /*2b60*/  BRA `(.L_x_2090) ;  /* 0x0000000800e87947 */ /* 0x000fea0003800000 */
.L_x_2095:
        /* <DEDUP_REMOVED lines=8> */
.L_x_2085:
        /* <DEDUP_REMOVED lines=13> */
.L_x_2099:
        /* <DEDUP_REMOVED lines=8> */
.L_x_2098:
        /* <DEDUP_REMOVED lines=28> */
.L_x_2101:
        /* <DEDUP_REMOVED lines=15> */
.L_x_2100:
[----:B------:R-:W2:Y:S02]  /*2ff0*/  LDG.E.U16 R0, desc[UR36][R2.64] ;  /* 0x0000002402007981 */ /* 0x000ea4000c1e1500 */
[----:B--2---:R-:W-:-:S05]  /*3000*/  IMAD.U32 R0, R0, 0x10000, RZ ;  /* 0x0001000000007824 */ /* 0x004fca00078e00ff */
[----:B------:R-:W-:Y:S01]  /*3010*/  F2FP.F16.F32.PACK_AB R0, RZ, R0 ;  /* 0x00000000ff00723e */ /* 0x000fe200000000ff */
[----:B------:R-:W-:Y:S06]  /*3020*/  BRA `(.L_x_2090) ;  /* 0x0000000400b87947 */ /* 0x000fec0003800000 */
.L_x_2097:
        /* <DEDUP_REMOVED lines=12> */
.L_x_2104:
        /* <DEDUP_REMOVED lines=21> */
.L_x_2108:
[----:B------:R-:W-:Y:S05]  /*3240*/  BSYNC B1 ;  /* 0x0000000000017941 */ /* 0x000fea0003800000 */
.L_x_2107:
[----:B------:R-:W-:Y:S01]  /*3250*/  LEA R3, R0, 0x3b800000, 0x17 ;  /* 0x3b80000000037811 */ /* 0x000fe200078eb8ff */
[----:B------:R-:W-:-:S05]  /*3260*/  IMAD.SHL.U32 R0, R2, 0x100000, RZ ;  /* 0x0010000002007824 */ /* 0x000fca00078e00ff */
[----:B------:R-:W-:-:S07]  /*3270*/  LOP3.LUT R0, R3, R0, R4, 0xfe, !PT ;  /* 0x0000000003007212 */ /* 0x000fce00078efe04 */
.L_x_2106:
[----:B------:R-:W-:Y:S05]  /*3280*/  BSYNC B0 ;  /* 0x0000000000007941 */ /* 0x000fea0003800000 */
.L_x_2105:
[----:B------:R-:W-:Y:S01]  /*3290*/  F2FP.F16.F32.PACK_AB R0, RZ, R0 ;  /* 0x00000000ff00723e */ /* 0x000fe200000000ff */
[----:B------:R-:W-:Y:S06]  /*32a0*/  BRA `(.L_x_2090) ;  /* 0x0000000400187947 */ /* 0x000fec0003800000 */
.L_x_2103:
        /* <DEDUP_REMOVED lines=21> */
.L_x_2112:
[----:B------:R-:W-:Y:S05]  /*3400*/  BSYNC B1 ;  /* 0x0000000000017941 */ /* 0x000fea0003800000 */
.L_x_2111:
[----:B------:R-:W-:Y:S01]  /*3410*/  LEA R3, R0, 0x37800000, 0x17 ;  /* 0x3780000000037811 */ /* 0x000fe200078eb8ff */
[----:B------:R-:W-:-:S05]  /*3420*/  IMAD.SHL.U32 R0, R2, 0x200000, RZ ;  /* 0x0020000002007824 */ /* 0x000fca00078e00ff */
[----:B------:R-:W-:-:S07]  /*3430*/  LOP3.LUT R0, R3, R0, R4, 0xfe, !PT ;  /* 0x0000000003007212 */ /* 0x000fce00078efe04 */
.L_x_2110:
[----:B------:R-:W-:Y:S05]  /*3440*/  BSYNC B0 ;  /* 0x0000000000007941 */ /* 0x000fea0003800000 */
.L_x_2109:
[----:B------:R-:W-:Y:S01]  /*3450*/  F2FP.F16.F32.PACK_AB R0, RZ, R0 ;  /* 0x00000000ff00723e */ /* 0x000fe200000000ff */
[----:B------:R-:W-:Y:S06]  /*3460*/  BRA `(.L_x_2090) ;  /* 0x0000000000a87947 */ /* 0x000fec0003800000 */
.L_x_2102:
        /* <DEDUP_REMOVED lines=14> */
.L_x_2116:
[----:B------:R-:W-:Y:S05]  /*3550*/  BSYNC B0 ;  /* 0x0000000000007941 */ /* 0x000fea0003800000 */
.L_x_2115:
[----:B------:R-:W-:Y:S01]  /*3560*/  F2FP.F16.F32.PACK_AB R0, RZ, R0 ;  /* 0x00000000ff00723e */ /* 0x000fe200000000ff */
[----:B------:R-:W-:Y:S06]  /*3570*/  BRA `(.L_x_2090) ;  /* 0x0000000000647947 */ /* 0x000fec0003800000 */
.L_x_2089:
        /* <DEDUP_REMOVED lines=16> */
.L_x_2117:
[----:B------:R-:W-:Y:S01]  /*3680*/  PRMT R0, RZ, 0x7610, R0 ;  /* 0x00007610ff007816 */ /* 0x000fe20000000000 */
[----:B------:R-:W-:Y:S06]  /*3690*/  BRA `(.L_x_2090) ;  /* 0x00000000001c7947 */ /* 0x000fec0003800000 */
.L_x_2114:
[----:B------:R-:W2:Y:S02]  /*36a0*/  LDG.E.64 R2, desc[UR36][R2.64] ;  /* 0x0000002402027981 */ /* 0x000ea4000c1e1b00 */
[----:B--2---:R-:W0:Y:S02]  /*36b0*/  I2F.U64 R0, R2 ;  /* 0x0000000200007312 */ /* 0x004e240000301000 */
[----:B0-----:R-:W-:Y:S01]  /*36c0*/  F2FP.F16.F32.PACK_AB R0, RZ, R0 ;  /* 0x00000000ff00723e */ /* 0x001fe200000000ff */
[----:B------:R-:W-:Y:S06]  /*36d0*/  BRA `(.L_x_2090) ;  /* 0x00000000000c7947 */ /* 0x000fec0003800000 */
.L_x_2113:
[----:B------:R-:W2:Y:S02]  /*36e0*/  LDG.E R2, desc[UR36][R2.64] ;  /* 0x0000002402027981 */ /* 0x000ea4000c1e1900 */
[----:B--2---:R-:W-:-:S04]  /*36f0*/  I2FP.F32.U32 R0, R2 ;  /* 0x0000000200007245 */ /* 0x004fc80000201000 */
[----:B------:R-:W-:-:S07]  /*3700*/  F2FP.F16.F32.PACK_AB R0, RZ, R0 ;  /* 0x00000000ff00723e */ /* 0x000fce00000000ff */
.L_x_2090:
[----:B01----:R-:W0:Y:S01]  /*3710*/  LDC.U8 R3, c[0x0][0x491] ;  /* 0x00012440ff037b82 */ /* 0x003e220000000000 */
[----:B-----5:R-:W-:Y:S02]  /*3720*/  HADD2.F32 R19, -RZ, R19.H0_H0 ;  /* 0x20000013ff137230 */ /* 0x020fe40000004100 */
[----:B------:R-:W-:-:S05]  /*3730*/  HADD2.F32 R0, -RZ, R0.H0_H0 ;  /* 0x20000000ff007230 */ /* 0x000fca0000004100 */
[----:B------:R-:W-:-:S04]  /*3740*/  FMNMX.FTZ R0, R19, R0, PT ;  /* 0x0000000013007209 */ /* 0x000fc80003810000 */
[----:B------:R-:W-:Y:S02]  /*3750*/  F2FP.F16.F32.PACK_AB R0, RZ, R0 ;  /* 0x00000000ff00723e */ /* 0x000fe400000000ff */
        /* <DEDUP_REMOVED lines=15> */
.L_x_2121:
[----:B------:R-:W-:-:S06]  /*3850*/  HADD2.F32 R3, -RZ, R0.H0_H0 ;  /* 0x20000000ff037230 */ /* 0x000fcc0000004100 */
[----:B------:R-:W0:Y:S02]  /*3860*/  F2I.S64.TRUNC R2, R3 ;  /* 0x0000000300027311 */ /* 0x000e24000020d900 */
[----:B0-----:R1:W-:Y:S01]  /*3870*/  STG.E.U8 desc[UR36][R16.64], R2 ;  /* 0x0000000210007986 */ /* 0x0013e2000c101124 */
[----:B------:R-:W-:Y:S05]  /*3880*/  BRA `(.L_x_2123) ;  /* 0x0000000c00847947 */ /* 0x000fea0003800000 */
.L_x_2120:
        /* <DEDUP_REMOVED lines=10> */
.L_x_2125:
[----:B------:R-:W-:-:S04]  /*3930*/  HADD2.F32 R0, -RZ, R0.H0_H0 ;  /* 0x20000000ff007230 */ /* 0x000fc80000004100 */
[----:B------:R-:W0:Y:S02]  /*3940*/  F2I.FTZ.TRUNC.NTZ R3, R0 ;  /* 0x0000000000037305 */ /* 0x000e24000021f100 */
[----:B0-----:R3:W-:Y:S01]  /*3950*/  STG.E desc[UR36][R16.64], R3 ;  /* 0x0000000310007986 */ /* 0x0017e2000c101924 */
[----:B------:R-:W-:Y:S05]  /*3960*/  BRA `(.L_x_2123) ;  /* 0x0000000c004c7947 */ /* 0x000fea0003800000 */
.L_x_2124:
[----:B------:R-:W-:-:S04]  /*3970*/  HADD2.F32 R0, -RZ, R0.H0_H0 ;  /* 0x20000000ff007230 */ /* 0x000fc80000004100 */
[----:B------:R-:W0:Y:S02]  /*3980*/  F2I.FTZ.TRUNC.NTZ R3, R0 ;  /* 0x0000000000037305 */ /* 0x000e24000021f100 */
[----:B0-----:R2:W-:Y:S01]  /*3990*/  STG.E.U16 desc[UR36][R16.64], R3 ;  /* 0x0000000310007986 */ /* 0x0015e2000c101524 */
[----:B------:R-:W-:Y:S05]  /*39a0*/  BRA `(.L_x_2123) ;  /* 0x0000000c003c7947 */ /* 0x000fea0003800000 */
.L_x_2119:
        /* <DEDUP_REMOVED lines=9> */
.L_x_2127:
[----:B------:R0:W-:Y:S01]  /*3a40*/  STG.E.U16 desc[UR36][R16.64], R0 ;  /* 0x0000000010007986 */ /* 0x0001e2000c101524 */
[----:B------:R-:W-:Y:S05]  /*3a50*/  BRA `(.L_x_2123) ;  /* 0x0000000c00107947 */ /* 0x000fea0003800000 */
.L_x_2126:
        /* <DEDUP_REMOVED lines=10> */
.L_x_2129:
[----:B------:R-:W-:-:S05]  /*3b00*/  HADD2.F32 R0, -RZ, R0.H0_H0 ;  /* 0x20000000ff007230 */ /* 0x000fca0000004100 */
[----:B------:R-:W-:-:S04]  /*3b10*/  F2FP.F16.F32.PACK_AB R0, RZ, R0 ;  /* 0x00000000ff00723e */ /* 0x000fc800000000ff */
[----:B------:R-:W-:-:S05]  /*3b20*/  PRMT R0, R0, 0x5410, RZ ;  /* 0x0000541000007816 */ /* 0x000fca00000000ff */
[----:B------:R0:W-:Y:S01]  /*3b30*/  STG.E desc[UR36][R16.64], R0 ;  /* 0x0000000010007986 */ /* 0x0001e2000c101924 */
[----:B------:R-:W-:Y:S05]  /*3b40*/  BRA `(.L_x_2123) ;  /* 0x0000000800d47947 */ /* 0x000fea0003800000 */
.L_x_2128:
[----:B------:R-:W-:-:S05]  /*3b50*/  HADD2.F32 R2, -RZ, R0.H0_H0 ;  /* 0x20000000ff027230 */ /* 0x000fca0000004100 */
[----:B------:R-:W-:-:S06]  /*3b60*/  FMUL.FTZ R2, R2, 1 ;  /* 0x3f80000002027820 */ /* 0x000fcc0000410000 */
[----:B------:R-:W0:Y:S02]  /*3b70*/  F2F.F64.F32 R2, R2 ;  /* 0x0000000200027310 */ /* 0x000e240000201800 */
[----:B0-----:R0:W-:Y:S01]  /*3b80*/  STG.E.64 desc[UR36][R16.64], R2 ;  /* 0x0000000210007986 */ /* 0x0011e2000c101b24 */
[----:B------:R-:W-:Y:S05]  /*3b90*/  BRA `(.L_x_2123) ;  /* 0x0000000800c07947 */ /* 0x000fea0003800000 */
.L_x_2118:
        /* <DEDUP_REMOVED lines=13> */
.L_x_2132:
[----:B------:R-:W-:Y:S01]  /*3c70*/  HADD2.F32 R0, -RZ, R0.H0_H0 ;  /* 0x20000000ff007230 */ /* 0x000fe20000004100 */
[----:B------:R-:W-:-:S04]  /*3c80*/  CS2R R6, SRZ ;  /* 0x0000000000067805 */ /* 0x000fc8000001ff00 */
[----:B------:R-:W-:-:S04]  /*3c90*/  FMUL.FTZ R0, R0, 1 ;  /* 0x3f80000000007820 */ /* 0x000fc80000410000 */
[----:B------:R-:W0:Y:S02]  /*3ca0*/  F2F.F64.F32 R4, R0 ;  /* 0x0000000000047310 */ /* 0x000e240000201800 */
[----:B0-----:R0:W-:Y:S01]  /*3cb0*/  STG.E.128 desc[UR36][R16.64], R4 ;  /* 0x0000000410007986 */ /* 0x0011e2000c101d24 */
[----:B------:R-:W-:Y:S05]  /*3cc0*/  BRA `(.L_x_2123) ;  /* 0x0000000800747947 */ /* 0x000fea0003800000 */
.L_x_2131:
        /* <DEDUP_REMOVED lines=21> */
.L_x_2136:
[----:B------:R-:W-:Y:S05]  /*3e20*/  BSYNC B0 ;  /* 0x0000000000007941 */ /* 0x000fea0003800000 */
.L_x_2135:
[----:B------:R-:W-:-:S05]  /*3e30*/  LOP3.LUT R3, R0, R3, RZ, 0xfc, !PT ;  /* 0x0000000300037212 */ /* 0x000fca00078efcff */
[----:B------:R0:W-:Y:S01]  /*3e40*/  STG.E.U8 desc[UR36][R16.64], R3 ;  /* 0x0000000310007986 */ /* 0x0001e2000c101124 */
[----:B------:R-:W-:Y:S05]  /*3e50*/  BRA `(.L_x_2123) ;  /* 0x0000000800107947 */ /* 0x000fea0003800000 */
.L_x_2134:
        /* <DEDUP_REMOVED lines=13> */
.L_x_2138:
[----:B------:R-:W-:Y:S01]  /*3f30*/  IMAD.MOV.U32 R0, RZ, RZ, 0x7f ;  /* 0x0000007fff007424 */ /* 0x000fe200078e00ff */
[----:B------:R-:W-:-:S04]  /*3f40*/  ISETP.GT.U32.AND P0, PT, R2, 0x7f800000, PT ;  /* 0x7f8000000200780c */ /* 0x000fc80003f04070 */
[----:B------:R-:W-:-:S09]  /*3f50*/  SEL R0, R0, 0x7c, P0 ;  /* 0x0000007c00007807 */ /* 0x000fd20000000000 */
.L_x_2139:
[----:B------:R-:W-:Y:S05]  /*3f60*/  BSYNC B0 ;  /* 0x0000000000007941 */ /* 0x000fea0003800000 */
.L_x_2137:
[----:B------:R-:W-:-:S04]  /*3f70*/  LOP3.LUT R2, R3, 0x80000000, RZ, 0xc0, !PT ;  /* 0x8000000003027812 */ /* 0x000fc800078ec0ff */
[----:B------:R-:W-:-:S04]  /*3f80*/  SHF.R.U32.HI R3, RZ, 0x18, R2 ;  /* 0x00000018ff037819 */ /* 0x000fc80000011602 */
[----:B------:R-:W-:-:S05]  /*3f90*/  LOP3.LUT R3, R0, R3, RZ, 0xfc, !PT ;  /* 0x0000000300037212 */ /* 0x000fca00078efcff */
[----:B------:R0:W-:Y:S01]  /*3fa0*/  STG.E.U8 desc[UR36][R16.64], R3 ;  /* 0x0000000310007986 */ /* 0x0001e2000c101124 */
[----:B------:R-:W-:Y:S05]  /*3fb0*/  BRA `(.L_x_2123) ;  /* 0x0000000400b87947 */ /* 0x000fea0003800000 */
.L_x_2133:
[----:B------:R-:W-:-:S05]  /*3fc0*/  HADD2.F32 R0, -RZ, R0.H0_H0 ;  /* 0x20000000ff007230 */ /* 0x000fca0000004100 */
[----:B------:R-:W-:-:S05]  /*3fd0*/  F2FP.BF16.F32.PACK_AB R0, RZ, R0 ;  /* 0x00000000ff00723e */ /* 0x000fca00000010ff */
[----:B------:R0:W-:Y:S01]  /*3fe0*/  STG.E.U16 desc[UR36][R16.64], R0 ;  /* 0x0000000010007986 */ /* 0x0001e2000c101524 */
[----:B------:R-:W-:Y:S05]  /*3ff0*/  BRA `(.L_x_2123) ;  /* 0x0000000400a87947 */ /* 0x000fea0003800000 */
.L_x_2130:
        /* <DEDUP_REMOVED lines=12> */
.L_x_2142:
        /* <DEDUP_REMOVED lines=17> */
.L_x_2145:
[----:B------:R-:W-:-:S04]  /*41d0*/  LOP3.LUT R2, R3, 0x80000000, RZ, 0xc0, !PT ;  /* 0x8000000003027812 */ /* 0x000fc800078ec0ff */
[----:B------:R-:W-:-:S04]  /*41e0*/  SHF.R.U32.HI R3, RZ, 0x18, R2 ;  /* 0x00000018ff037819 */ /* 0x000fc80000011602 */
[----:B------:R-:W-:-:S04]  /*41f0*/  LOP3.LUT R0, R0, R3, RZ, 0xfc, !PT ;  /* 0x0000000300007212 */ /* 0x000fc800078efcff */
[----:B------:R-:W-:-:S07]  /*4200*/  PRMT R8, R0, 0x7610, R8 ;  /* 0x0000761000087816 */ /* 0x000fce0000000008 */
.L_x_2144:
[----:B------:R-:W-:Y:S05]  /*4210*/  BSYNC B0 ;  /* 0x0000000000007941 */ /* 0x000fea0003800000 */
.L_x_2143:
[----:B------:R0:W-:Y:S01]  /*4220*/  STG.E.U8 desc[UR36][R16.64], R8 ;  /* 0x0000000810007986 */ /* 0x0001e2000c101124 */
[----:B------:R-:W-:Y:S05]  /*4230*/  BRA `(.L_x_2123) ;  /* 0x0000000400187947 */ /* 0x000fea0003800000 */
.L_x_2141:
        /* <DEDUP_REMOVED lines=17> */
.L_x_2148:
[----:B------:R-:W-:-:S04]  /*4350*/  LOP3.LUT R2, R3, 0x80000000, RZ, 0xc0, !PT ;  /* 0x8000000003027812 */ /* 0x000fc800078ec0ff */
[----:B------:R-:W-:-:S04]  /*4360*/  SHF.R.U32.HI R3, RZ, 0x18, R2 ;  /* 0x00000018ff037819 */ /* 0x000fc80000011602 */
[----:B------:R-:W-:-:S04]  /*4370*/  LOP3.LUT R0, R0, R3, RZ, 0xfc, !PT ;  /* 0x0000000300007212 */ /* 0x000fc800078efcff */
[----:B------:R-:W-:-:S07]  /*4380*/  PRMT R8, R0, 0x7610, R8 ;  /* 0x0000761000087816 */ /* 0x000fce0000000008 */
.L_x_2147:
[----:B------:R-:W-:Y:S05]  /*4390*/  BSYNC B0 ;  /* 0x0000000000007941 */ /* 0x000fea0003800000 */
.L_x_2146:
[----:B------:R0:W-:Y:S01]  /*43a0*/  STG.E.U8 desc[UR36][R16.64], R8 ;  /* 0x0000000810007986 */ /* 0x0001e2000c101124 */
[----:B------:R-:W-:Y:S05]  /*43b0*/  BRA `(.L_x_2123) ;  /* 0x0000000000b87947 */ /* 0x000fea0003800000 */
.L_x_2140:
        /* <DEDUP_REMOVED lines=22> */
.L_x_2122:
        /* <DEDUP_REMOVED lines=16> */
.L_x_2151:
[----:B------:R-:W-:Y:S05]  /*4620*/  BRA `(.L_x_2123) ;  /* 0x00000000001c7947 */ /* 0x000fea0003800000 */
.L_x_2150:
[----:B------:R-:W-:-:S06]  /*4630*/  HADD2.F32 R2, -RZ, R0.H0_H0 ;  /* 0x20000000ff027230 */ /* 0x000fcc0000004100 */
[----:B------:R-:W0:Y:S02]  /*4640*/  F2I.U64.TRUNC R2, R2 ;  /* 0x0000000200027311 */ /* 0x000e24000020d800 */
[----:B0-----:R0:W-:Y:S01]  /*4650*/  STG.E.64 desc[UR36][R16.64], R2 ;  /* 0x0000000210007986 */ /* 0x0011e2000c101b24 */
[----:B------:R-:W-:Y:S05]  /*4660*/  BRA `(.L_x_2123) ;  /* 0x00000000000c7947 */ /* 0x000fea0003800000 */
.L_x_2149:
[----:B------:R-:W-:-:S04]  /*4670*/  HADD2.F32 R0, -RZ, R0.H0_H0 ;  /* 0x20000000ff007230 */ /* 0x000fc80000004100 */
[----:B------:R-:W0:Y:S02]  /*4680*/  F2I.FTZ.U32.TRUNC.NTZ R3, R0 ;  /* 0x0000000000037305 */ /* 0x000e24000021f000 */
[----:B0-----:R0:W-:Y:S02]  /*4690*/  STG.E desc[UR36][R16.64], R3 ;  /* 0x0000000310007986 */ /* 0x0011e4000c101924 */
.L_x_2123:
[----:B------:R-:W-:-:S04]  /*46a0*/  IMAD R18, R18, 0x200, R23 ;  /* 0x0000020012127824 */ /* 0x000fc800078e0217 */
[----:B------:R-:W-:-:S07]  /*46b0*/  VIADD R19, R18, 0x80 ;  /* 0x0000008012137836 */ /* 0x000fce0000000000 */
.L_x_2050:
[----:B------:R-:W-:Y:S05]  /*46c0*/  BSYNC B6 ;  /* 0x0000000000067941 */ /* 0x000fea0003800000 */
.L_x_2049:
        /* <DEDUP_REMOVED lines=358> */
.L_x_2154:
        /* <DEDUP_REMOVED lines=23> */
.L_x_2158:
[----:B------:R-:W2:Y:S02]  /*5ea0*/  LDG.E.U8 R2, desc[UR36][R2.64] ;  /* 0x0000002402027981 */ /* 0x000ea4000c1e1100 */
[----:B--2---:R-:W-:-:S04]  /*5eb0*/  I2FP.F32.U32 R0, R2 ;  /* 0x0000000200007245 */ /* 0x004fc80000201000 */
[----:B------:R-:W-:-:S04]  /*5ec0*/  F2FP.F16.F32.PACK_AB R0, RZ, R0 ;  /* 0x00000000ff00723e */ /* 0x000fc800000000ff */
[----:B------:R-:W-:Y:S01]  /*5ed0*/  PRMT R22, R0, 0x7610, R22 ;  /* 0x0000761000167816 */ /* 0x000fe20000000016 */
[----:B------:R-:W-:Y:S06]  /*5ee0*/  BRA `(.L_x_2160) ;  /* 0x0000000c00bc7947 */ /* 0x000fec0003800000 */
.L_x_2157:
        /* <DEDUP_REMOVED lines=11> */
.L_x_2162:
[----:B------:R-:W2:Y:S02]  /*5fa0*/  LDG.E R2, desc[UR36][R2.64] ;  /* 0x0000002402027981 */ /* 0x000ea4000c1e1900 */
[----:B--2---:R-:W-:-:S04]  /*5fb0*/  I2FP.F32.S32 R0, R2 ;  /* 0x0000000200007245 */ /* 0x004fc80000201400 */
[----:B------:R-:W-:-:S04]  /*5fc0*/  F2FP.F16.F32.PACK_AB R0, RZ, R0 ;  /* 0x00000000ff00723e */ /* 0x000fc800000000ff */
[----:B------:R-:W-:Y:S01]  /*5fd0*/  PRMT R22, R0, 0x7610, R22 ;  /* 0x0000761000167816 */ /* 0x000fe20000000016 */
[----:B------:R-:W-:Y:S06]  /*5fe0*/  BRA `(.L_x_2160) ;  /* 0x0000000c007c7947 */ /* 0x000fec0003800000 */
.L_x_2161:
[----:B------:R-:W2:Y:S02]  /*5ff0*/  LDG.E.U16 R2, desc[UR36][R2.64] ;  /* 0x0000002402027981 */ /* 0x000ea4000c1e1500 */
[----:B--2---:R-:W0:Y:S02]  /*6000*/  I2F.S16 R0, R2 ;  /* 0x0000000200007306 */ /* 0x004e240000101400 */
[----:B0-----:R-:W-:-:S04]  /*6010*/  F2FP.F16.F32.PACK_AB R0, RZ, R0 ;  /* 0x00000000ff00723e */ /* 0x001fc800000000ff */
[----:B------:R-:W-:Y:S01]  /*6020*/  PRMT R22, R0, 0x7610, R22 ;  /* 0x0000761000167816 */ /* 0x000fe20000000016 */
[----:B------:R-:W-:Y:S06]  /*6030*/  BRA `(.L_x_2160) ;  /* 0x0000000c00687947 */ /* 0x000fec0003800000 */
.L_x_2156:
        /* <DEDUP_REMOVED lines=9> */
.L_x_2164:
[----:B------:R1:W5:Y:S01]  /*60d0*/  LDG.E.U16 R22, desc[UR36][R2.64] ;  /* 0x0000002402167981 */ /* 0x000362000c1e1500 */
[----:B------:R-:W-:Y:S05]  /*60e0*/  BRA `(.L_x_2160) ;  /* 0x0000000c003c7947 */ /* 0x000fea0003800000 */
.L_x_2163:
        /* <DEDUP_REMOVED lines=9> */
.L_x_2166:
[----:B------:R0:W5:Y:S01]  /*6180*/  LDG.E.U16 R22, desc[UR36][R2.64] ;  /* 0x0000002402167981 */ /* 0x000162000c1e1500 */
[----:B------:R-:W-:Y:S05]  /*6190*/  BRA `(.L_x_2160) ;  /* 0x0000000c00107947 */ /* 0x000fea0003800000 */
.L_x_2165:
        /* <DEDUP_REMOVED lines=9> */
.L_x_2155:
        /* <DEDUP_REMOVED lines=14> */
.L_x_2169:
        /* <DEDUP_REMOVED lines=9> */
.L_x_2168:
        /* <DEDUP_REMOVED lines=28> */
.L_x_2171:
        /* <DEDUP_REMOVED lines=15> */
.L_x_2170:
[----:B------:R-:W2:Y:S02]  /*6650*/  LDG.E.U16 R0, desc[UR36][R2.64] ;  /* 0x0000002402007981 */ /* 0x000ea4000c1e1500 */
[----:B--2---:R-:W-:-:S05]  /*6660*/  IMAD.U32 R0, R0, 0x10000, RZ ;  /* 0x0001000000007824 */ /* 0x004fca00078e00ff */
[----:B------:R-:W-:-:S04]  /*6670*/  F2FP.F16.F32.PACK_AB R0, RZ, R0 ;  /* 0x00000000ff00723e */ /* 0x000fc800000000ff */
[----:B------:R-:W-:Y:S01]  /*6680*/  PRMT R22, R0, 0x7610, R22 ;  /* 0x0000761000167816 */ /* 0x000fe20000000016 */
[----:B------:R-:W-:Y:S06]  /*6690*/  BRA `(.L_x_2160) ;  /* 0x0000000400d07947 */ /* 0x000fec0003800000 */
.L_x_2167:
        /* <DEDUP_REMOVED lines=13> */
.L_x_2174:
        /* <DEDUP_REMOVED lines=21> */
.L_x_2178:
[----:B------:R-:W-:Y:S05]  /*68c0*/  BSYNC B1 ;  /* 0x0000000000017941 */ /* 0x000fea0003800000 */
.L_x_2177:
[----:B------:R-:W-:Y:S01]  /*68d0*/  LEA R3, R0, 0x3b800000, 0x17 ;  /* 0x3b80000000037811 */ /* 0x000fe200078eb8ff */
[----:B------:R-:W-:-:S05]  /*68e0*/  IMAD.SHL.U32 R0, R2, 0x100000, RZ ;  /* 0x0010000002007824 */ /* 0x000fca00078e00ff */
[----:B------:R-:W-:-:S07]  /*68f0*/  LOP3.LUT R0, R3, R0, R4, 0xfe, !PT ;  /* 0x0000000003007212 */ /* 0x000fce00078efe04 */
.L_x_2176:
[----:B------:R-:W-:Y:S05]  /*6900*/  BSYNC B0 ;  /* 0x0000000000007941 */ /* 0x000fea0003800000 */
.L_x_2175:
[----:B------:R-:W-:-:S04]  /*6910*/  F2FP.F16.F32.PACK_AB R0, RZ, R0 ;  /* 0x00000000ff00723e */ /* 0x000fc800000000ff */
[----:B------:R-:W-:Y:S01]  /*6920*/  PRMT R22, R0, 0x7610, R22 ;  /* 0x0000761000167816 */ /* 0x000fe20000000016 */
[----:B------:R-:W-:Y:S06]  /*6930*/  BRA `(.L_x_2160) ;  /* 0x0000000400287947 */ /* 0x000fec0003800000 */
.L_x_2173:
        /* <DEDUP_REMOVED lines=21> */
.L_x_2182:
[----:B------:R-:W-:Y:S05]  /*6a90*/  BSYNC B1 ;  /* 0x0000000000017941 */ /* 0x000fea0003800000 */
.L_x_2181:
[----:B------:R-:W-:Y:S01]  /*6aa0*/  LEA R3, R0, 0x37800000, 0x17 ;  /* 0x3780000000037811 */ /* 0x000fe200078eb8ff */
[----:B------:R-:W-:-:S05]  /*6ab0*/  IMAD.SHL.U32 R0, R2, 0x200000, RZ ;  /* 0x0020000002007824 */ /* 0x000fca00078e00ff */
[----:B------:R-:W-:-:S07]  /*6ac0*/  LOP3.LUT R0, R3, R0, R4, 0xfe, !PT ;  /* 0x0000000003007212 */ /* 0x000fce00078efe04 */
.L_x_2180:
[----:B------:R-:W-:Y:S05]  /*6ad0*/  BSYNC B0 ;  /* 0x0000000000007941 */ /* 0x000fea0003800000 */
.L_x_2179:
[----:B------:R-:W-:-:S04]  /*6ae0*/  F2FP.F16.F32.PACK_AB R0, RZ, R0 ;  /* 0x00000000ff00723e */ /* 0x000fc800000000ff */
[----:B------:R-:W-:Y:S01]  /*6af0*/  PRMT R22, R0, 0x7610, R22 ;  /* 0x0000761000167816 */ /* 0x000fe20000000016 */
[----:B------:R-:W-:Y:S06]  /*6b00*/  BRA `(.L_x_2160) ;  /* 0x0000000000b47947 */ /* 0x000fec0003800000 */
.L_x_2172:
        /* <DEDUP_REMOVED lines=14> */
.L_x_2186:
[----:B------:R-:W-:Y:S05]  /*6bf0*/  BSYNC B0 ;  /* 0x0000000000007941 */ /* 0x000fea0003800000 */
.L_x_2185:
[----:B------:R-:W-:-:S04]  /*6c00*/  F2FP.F16.F32.PACK_AB R0, RZ, R0 ;  /* 0x00000000ff00723e */ /* 0x000fc800000000ff */
[----:B------:R-:W-:Y:S01]  /*6c10*/  PRMT R22, R0, 0x7610, R22 ;  /* 0x0000761000167816 */ /* 0x000fe20000000016 */
[----:B------:R-:W-:Y:S06]  /*6c20*/  BRA `(.L_x_2160) ;  /* 0x00000000006c7947 */ /* 0x000fec0003800000 */
.L_x_2159:
        /* <DEDUP_REMOVED lines=16> */
.L_x_2187:
[----:B------:R-:W-:Y:S01]  /*6d30*/  PRMT R22, RZ, 0x7610, R22 ;  /* 0x00007610ff167816 */ /* 0x000fe20000000016 */
[----:B------:R-:W-:Y:S06]  /*6d40*/  BRA `(.L_x_2160) ;  /* 0x0000000000247947 */ /* 0x000fec0003800000 */
.L_x_2184:
[----:B------:R-:W2:Y:S02]  /*6d50*/  LDG.E.64 R2, desc[UR36][R2.64] ;  /* 0x0000002402027981 */ /* 0x000ea4000c1e1b00 */
[----:B--2---:R-:W0:Y:S02]  /*6d60*/  I2F.U64 R0, R2 ;  /* 0x0000000200007312 */ /* 0x004e240000301000 */
[----:B0-----:R-:W-:-:S04]  /*6d70*/  F2FP.F16.F32.PACK_AB R0, RZ, R0 ;  /* 0x00000000ff00723e */ /* 0x001fc800000000ff */
[----:B------:R-:W-:Y:S01]  /*6d80*/  PRMT R22, R0, 0x7610, R22 ;  /* 0x0000761000167816 */ /* 0x000fe20000000016 */
[----:B------:R-:W-:Y:S06]  /*6d90*/  BRA `(.L_x_2160) ;  /* 0x0000000000107947 */ /* 0x000fec0003800000 */
.L_x_2183:
[----:B------:R-:W2:Y:S02]  /*6da0*/  LDG.E R2, desc[UR36][R2.64] ;  /* 0x0000002402027981 */ /* 0x000ea4000c1e1900 */
[----:B--2---:R-:W-:-:S04]  /*6db0*/  I2FP.F32.U32 R0, R2 ;  /* 0x0000000200007245 */ /* 0x004fc80000201000 */
[----:B------:R-:W-:-:S04]  /*6dc0*/  F2FP.F16.F32.PACK_AB R0, RZ, R0 ;  /* 0x00000000ff00723e */ /* 0x000fc800000000ff */
[----:B------:R-:W-:-:S07]  /*6dd0*/  PRMT R22, R0, 0x7610, R22 ;  /* 0x0000761000167816 */ /* 0x000fce0000000016 */
.L_x_2160:
        /* <DEDUP_REMOVED lines=19> */
.L_x_2191:
[----:B------:R-:W2:Y:S02]  /*6f10*/  LDG.E.U8 R2, desc[UR36][R2.64] ;  /* 0x0000002402027981 */ /* 0x000ea4000c1e1100 */
[----:B--2---:R-:W-:-:S04]  /*6f20*/  I2FP.F32.U32 R0, R2 ;  /* 0x0000000200007245 */ /* 0x004fc80000201000 */
[----:B------:R-:W-:Y:S01]  /*6f30*/  F2FP.F16.F32.PACK_AB R0, RZ, R0 ;  /* 0x00000000ff00723e */ /* 0x000fe200000000ff */
[----:B------:R-:W-:Y:S06]  /*6f40*/  BRA `(.L_x_2193) ;  /* 0x0000000c00887947 */ /* 0x000fec0003800000 */
.L_x_2190:
        /* <DEDUP_REMOVED lines=10> */
.L_x_2195:
[----:B------:R-:W2:Y:S02]  /*6ff0*/  LDG.E R2, desc[UR36][R2.64] ;  /* 0x0000002402027981 */ /* 0x000ea4000c1e1900 */
[----:B--2---:R-:W-:-:S04]  /*7000*/  I2FP.F32.S32 R0, R2 ;  /* 0x0000000200007245 */ /* 0x004fc80000201400 */
[----:B------:R-:W-:Y:S01]  /*7010*/  F2FP.F16.F32.PACK_AB R0, RZ, R0 ;  /* 0x00000000ff00723e */ /* 0x000fe200000000ff */
[----:B------:R-:W-:Y:S06]  /*7020*/  BRA `(.L_x_2193) ;  /* 0x0000000c00507947 */ /* 0x000fec0003800000 */
.L_x_2194:
[----:B------:R-:W2:Y:S02]  /*7030*/  LDG.E.U16 R2, desc[UR36][R2.64] ;  /* 0x0000002402027981 */ /* 0x000ea4000c1e1500 */
[----:B--2---:R-:W0:Y:S02]  /*7040*/  I2F.S16 R0, R2 ;  /* 0x0000000200007306 */ /* 0x004e240000101400 */
[----:B0-----:R-:W-:Y:S01]  /*7050*/  F2FP.F16.F32.PACK_AB R0, RZ, R0 ;  /* 0x00000000ff00723e */ /* 0x001fe200000000ff */
[----:B------:R-:W-:Y:S06]  /*7060*/  BRA `(.L_x_2193) ;  /* 0x0000000c00407947 */ /* 0x000fec0003800000 */
.L_x_2189:
        /* <DEDUP_REMOVED lines=9> */
.L_x_2197:
[----:B------:R1:W5:Y:S01]  /*7100*/  LDG.E.U16 R0, desc[UR36][R2.64] ;  /* 0x0000002402007981 */ /* 0x000362000c1e1500 */
[----:B------:R-:W-:Y:S05]  /*7110*/  BRA `(.L_x_2193) ;  /* 0x0000000c00147947 */ /* 0x000fea0003800000 */
.L_x_2196:
        /* <DEDUP_REMOVED lines=9> */
.L_x_2199:
[----:B------:R0:W5:Y:S01]  /*71b0*/  LDG.E.U16 R0, desc[UR36][R2.64] ;  /* 0x0000002402007981 */ /* 0x000162000c1e1500 */
[----:B------:R-:W-:Y:S05]  /*71c0*/  BRA `(.L_x_2193) ;  /* 0x0000000800e87947 */ /* 0x000fea0003800000 */
.L_x_2198:
        /* <DEDUP_REMOVED lines=8> */
.L_x_2188:
        /* <DEDUP_REMOVED lines=13> */
.L_x_2202:
        /* <DEDUP_REMOVED lines=8> */
.L_x_2201:
        /* <DEDUP_REMOVED lines=28> */
.L_x_2204:
        /* <DEDUP_REMOVED lines=15> */
.L_x_2203:
[----:B------:R-:W2:Y:S02]  /*7650*/  LDG.E.U16 R0, desc[UR36][R2.64] ;  /* 0x0000002402007981 */ /* 0x000ea4000c1e1500 */
[----:B--2---:R-:W-:-:S05]  /*7660*/  IMAD.U32 R0, R0, 0x10000, RZ ;  /* 0x0001000000007824 */ /* 0x004fca00078e00ff */
[----:B------:R-:W-:Y:S01]  /*7670*/  F2FP.F16.F32.PACK_AB R0, RZ, R0 ;  /* 0x00000000ff00723e */ /* 0x000fe200000000ff */
[----:B------:R-:W-:Y:S06]  /*7680*/  BRA `(.L_x_2193) ;  /* 0x0000000400b87947 */ /* 0x000fec0003800000 */
.L_x_2200:
        /* <DEDUP_REMOVED lines=12> */
.L_x_2207:
        /* <DEDUP_REMOVED lines=21> */
.L_x_2211:
[----:B------:R-:W-:Y:S05]  /*78a0*/  BSYNC B1 ;  /* 0x0000000000017941 */ /* 0x000fea0003800000 */
.L_x_2210:
[----:B------:R-:W-:Y:S01]  /*78b0*/  LEA R3, R0, 0x3b800000, 0x17 ;  /* 0x3b80000000037811 */ /* 0x000fe200078eb8ff */
[----:B------:R-:W-:-:S05]  /*78c0*/  IMAD.SHL.U32 R0, R2, 0x100000, RZ ;  /* 0x0010000002007824 */ /* 0x000fca00078e00ff */
[----:B------:R-:W-:-:S07]  /*78d0*/  LOP3.LUT R0, R3, R0, R4, 0xfe, !PT ;  /* 0x0000000003007212 */ /* 0x000fce00078efe04 */
.L_x_2209:
[----:B------:R-:W-:Y:S05]  /*78e0*/  BSYNC B0 ;  /* 0x0000000000007941 */ /* 0x000fea0003800000 */
.L_x_2208:
[----:B------:R-:W-:Y:S01]  /*78f0*/  F2FP.F16.F32.PACK_AB R0, RZ, R0 ;  /* 0x00000000ff00723e */ /* 0x000fe200000000ff */
[----:B------:R-:W-:Y:S06]  /*7900*/  BRA `(.L_x_2193) ;  /* 0x0000000400187947 */ /* 0x000fec0003800000 */
.L_x_2206:
        /* <DEDUP_REMOVED lines=21> */
.L_x_2215:
[----:B------:R-:W-:Y:S05]  /*7a60*/  BSYNC B1 ;  /* 0x0000000000017941 */ /* 0x000fea0003800000 */
.L_x_2214:
[----:B------:R-:W-:Y:S01]  /*7a70*/  LEA R3, R0, 0x37800000, 0x17 ;  /* 0x3780000000037811 */ /* 0x000fe200078eb8ff */
[----:B------:R-:W-:-:S05]  /*7a80*/  IMAD.SHL.U32 R0, R2, 0x200000, RZ ;  /* 0x0020000002007824 */ /* 0x000fca00078e00ff */
[----:B------:R-:W-:-:S07]  /*7a90*/  LOP3.LUT R0, R3, R0, R4, 0xfe, !PT ;  /* 0x0000000003007212 */ /* 0x000fce00078efe04 */
.L_x_2213:
[----:B------:R-:W-:Y:S05]  /*7aa0*/  BSYNC B0 ;  /* 0x0000000000007941 */ /* 0x000fea0003800000 */
.L_x_2212:
[----:B------:R-:W-:Y:S01]  /*7ab0*/  F2FP.F16.F32.PACK_AB R0, RZ, R0 ;  /* 0x00000000ff00723e */ /* 0x000fe200000000ff */
[----:B------:R-:W-:Y:S06]  /*7ac0*/  BRA `(.L_x_2193) ;  /* 0x0000000000a87947 */ /* 0x000fec0003800000 */
.L_x_2205:
        /* <DEDUP_REMOVED lines=14> */
.L_x_2219:
[----:B------:R-:W-:Y:S05]  /*7bb0*/  BSYNC B0 ;  /* 0x0000000000007941 */ /* 0x000fea0003800000 */
.L_x_2218:
[----:B------:R-:W-:Y:S01]  /*7bc0*/  F2FP.F16.F32.PACK_AB R0, RZ, R0 ;  /* 0x00000000ff00723e */ /* 0x000fe200000000ff */
[----:B------:R-:W-:Y:S06]  /*7bd0*/  BRA `(.L_x_2193) ;  /* 0x0000000000647947 */ /* 0x000fec0003800000 */
.L_x_2192:
        /* <DEDUP_REMOVED lines=16> */
.L_x_2220:
[----:B------:R-:W-:Y:S01]  /*7ce0*/  PRMT R0, RZ, 0x7610, R0 ;  /* 0x00007610ff007816 */ /* 0x000fe20000000000 */
[----:B------:R-:W-:Y:S06]  /*7cf0*/  BRA `(.L_x_2193) ;  /* 0x00000000001c7947 */ /* 0x000fec0003800000 */
.L_x_2217:
[----:B------:R-:W2:Y:S02]  /*7d00*/  LDG.E.64 R2, desc[UR36][R2.64] ;  /* 0x0000002402027981 */ /* 0x000ea4000c1e1b00 */
[----:B--2---:R-:W0:Y:S02]  /*7d10*/  I2F.U64 R0, R2 ;  /* 0x0000000200007312 */ /* 0x004e240000301000 */
[----:B0-----:R-:W-:Y:S01]  /*7d20*/  F2FP.F16.F32.PACK_AB R0, RZ, R0 ;  /* 0x00000000ff00723e */ /* 0x001fe200000000ff */
[----:B------:R-:W-:Y:S06]  /*7d30*/  BRA `(.L_x_2193) ;  /* 0x00000000000c7947 */ /* 0x000fec0003800000 */
.L_x_2216:
[----:B------:R-:W2:Y:S02]  /*7d40*/  LDG.E R2, desc[UR36][R2.64] ;  /* 0x0000002402027981 */ /* 0x000ea4000c1e1900 */
[----:B--2---:R-:W-:-:S04]  /*7d50*/  I2FP.F32.U32 R0, R2 ;  /* 0x0000000200007245 */ /* 0x004fc80000201000 */
[----:B------:R-:W-:-:S07]  /*7d60*/  F2FP.F16.F32.PACK_AB R0, RZ, R0 ;  /* 0x00000000ff00723e */ /* 0x000fce00000000ff */
.L_x_2193:
[----:B------:R-:W2:Y:S01]  /*7d70*/  LDC.U8 R4, c[0x0][0x491] ;  /* 0x00012440ff047b82 */ /* 0x000ea20000000000 */
[----:B-----5:R-:W-:Y:S02]  /*7d80*/  HADD2.F32 R22, -RZ, R22.H0_H0 ;  /* 0x20000016ff167230 */ /* 0x020fe40000004100 */
[----:B01----:R-:W-:-:S05]  /*7d90*/  HADD2.F32 R3, -RZ, R0.H0_H0 ;  /* 0x20000000ff037230 */ /* 0x003fca0000004100 */
[----:B------:R-:W-:-:S04]  /*7da0*/  FMNMX.FTZ R3, R22, R3, PT ;  /* 0x0000000316037209 */ /* 0x000fc80003810000 */
[----:B------:R-:W-:Y:S02]  /*7db0*/  F2FP.F16.F32.PACK_AB R3, RZ, R3 ;  /* 0x00000003ff03723e */ /* 0x000fe400000000ff */
        /* <DEDUP_REMOVED lines=15> */
.L_x_2224:
[----:B------:R-:W-:-:S06]  /*7eb0*/  HADD2.F32 R3, -RZ, R3.H0_H0 ;  /* 0x20000003ff037230 */ /* 0x000fcc0000004100 */
[----:B------:R-:W0:Y:S02]  /*7ec0*/  F2I.S64.TRUNC R2, R3 ;  /* 0x0000000300027311 */ /* 0x000e24000020d900 */
[----:B0-----:R0:W-:Y:S01]  /*7ed0*/  STG.E.U8 desc[UR36][R16.64], R2 ;  /* 0x0000000210007986 */ /* 0x0011e2000c101124 */
[----:B------:R-:W-:Y:S05]  /*7ee0*/  BRA `(.L_x_2226) ;  /* 0x0000000c00847947 */ /* 0x000fea0003800000 */
.L_x_2223:
        /* <DEDUP_REMOVED lines=10> */
.L_x_2228:
[----:B------:R-:W-:-:S06]  /*7f90*/  HADD2.F32 R3, -RZ, R3.H0_H0 ;  /* 0x20000003ff037230 */ /* 0x000fcc0000004100 */
[----:B------:R-:W0:Y:S02]  /*7fa0*/  F2I.FTZ.TRUNC.NTZ R3, R3 ;  /* 0x0000000300037305 */ /* 0x000e24000021f100 */
[----:B0-----:R3:W-:Y:S01]  /*7fb0*/  STG.E desc[UR36][R16.64], R3 ;  /* 0x0000000310007986 */ /* 0x0017e2000c101924 */
[----:B------:R-:W-:Y:S05]  /*7fc0*/  BRA `(.L_x_2226) ;  /* 0x0000000c004c7947 */ /* 0x000fea0003800000 */
.L_x_2227:
[----:B------:R-:W-:-:S06]  /*7fd0*/  HADD2.F32 R3, -RZ, R3.H0_H0 ;  /* 0x20000003ff037230 */ /* 0x000fcc0000004100 */
[----:B------:R-:W0:Y:S02]  /*7fe0*/  F2I.FTZ.TRUNC.NTZ R3, R3 ;  /* 0x0000000300037305 */ /* 0x000e24000021f100 */
[----:B0-----:R2:W-:Y:S01]  /*7ff0*/  STG.E.U16 desc[UR36][R16.64], R3 ;  /* 0x0000000310007986 */ /* 0x0015e2000c101524 */
[----:B------:R-:W-:Y:S05]  /*8000*/  BRA `(.L_x_2226) ;  /* 0x0000000c003c7947 */ /* 0x000fea0003800000 */
.L_x_2222:
        /* <DEDUP_REMOVED lines=9> */
.L_x_2230:
[----:B------:R0:W-:Y:S01]  /*80a0*/  STG.E.U16 desc[UR36][R16.64], R3 ;  /* 0x0000000310007986 */ /* 0x0001e2000c101524 */
[----:B------:R-:W-:Y:S05]  /*80b0*/  BRA `(.L_x_2226) ;  /* 0x0000000c00107947 */ /* 0x000fea0003800000 */
.L_x_2229:
        /* <DEDUP_REMOVED lines=10> */
.L_x_2232:
[----:B------:R-:W-:-:S05]  /*8160*/  HADD2.F32 R0, -RZ, R3.H0_H0 ;  /* 0x20000003ff007230 */ /* 0x000fca0000004100 */
[----:B------:R-:W-:-:S04]  /*8170*/  F2FP.F16.F32.PACK_AB R0, RZ, R0 ;  /* 0x00000000ff00723e */ /* 0x000fc800000000ff */
[----:B------:R-:W-:-:S05]  /*8180*/  PRMT R0, R0, 0x5410, RZ ;  /* 0x0000541000007816 */ /* 0x000fca00000000ff */
[----:B------:R0:W-:Y:S01]  /*8190*/  STG.E desc[UR36][R16.64], R0 ;  /* 0x0000000010007986 */ /* 0x0001e2000c101924 */
[----:B------:R-:W-:Y:S05]  /*81a0*/  BRA `(.L_x_2226) ;  /* 0x0000000800d47947 */ /* 0x000fea0003800000 */
.L_x_2231:
[----:B------:R-:W-:-:S05]  /*81b0*/  HADD2.F32 R2, -RZ, R3.H0_H0 ;  /* 0x20000003ff027230 */ /* 0x000fca0000004100 */
[----:B------:R-:W-:-:S06]  /*81c0*/  FMUL.FTZ R2, R2, 1 ;  /* 0x3f80000002027820 */ /* 0x000fcc0000410000 */
[----:B------:R-:W0:Y:S02]  /*81d0*/  F2F.F64.F32 R2, R2 ;  /* 0x0000000200027310 */ /* 0x000e240000201800 */
[----:B0-----:R0:W-:Y:S01]  /*81e0*/  STG.E.64 desc[UR36][R16.64], R2 ;  /* 0x0000000210007986 */ /* 0x0011e2000c101b24 */
[----:B------:R-:W-:Y:S05]  /*81f0*/  BRA `(.L_x_2226) ;  /* 0x0000000800c07947 */ /* 0x000fea0003800000 */
.L_x_2221:
        /* <DEDUP_REMOVED lines=13> */
.L_x_2235:
[----:B------:R-:W-:Y:S01]  /*82d0*/  HADD2.F32 R3, -RZ, R3.H0_H0 ;  /* 0x20000003ff037230 */ /* 0x000fe20000004100 */
[----:B------:R-:W-:-:S04]  /*82e0*/  CS2R R6, SRZ ;  /* 0x0000000000067805 */ /* 0x000fc8000001ff00 */
[----:B------:R-:W-:-:S04]  /*82f0*/  FMUL.FTZ R3, R3, 1 ;  /* 0x3f80000003037820 */ /* 0x000fc80000410000 */
[----:B------:R-:W0:Y:S02]  /*8300*/  F2F.F64.F32 R4, R3 ;  /* 0x0000000300047310 */ /* 0x000e240000201800 */
[----:B0-----:R0:W-:Y:S01]  /*8310*/  STG.E.128 desc[UR36][R16.64], R4 ;  /* 0x0000000410007986 */ /* 0x0011e2000c101d24 */
[----:B------:R-:W-:Y:S05]  /*8320*/  BRA `(.L_x_2226) ;  /* 0x0000000800747947 */ /* 0x000fea0003800000 */
.L_x_2234:
        /* <DEDUP_REMOVED lines=21> */
.L_x_2239:
[----:B------:R-:W-:Y:S05]  /*8480*/  BSYNC B0 ;  /* 0x0000000000007941 */ /* 0x000fea0003800000 */
.L_x_2238:
[----:B------:R-:W-:-:S05]  /*8490*/  LOP3.LUT R3, R0, R3, RZ, 0xfc, !PT ;  /* 0x0000000300037212 */ /* 0x000fca00078efcff */
[----:B------:R0:W-:Y:S01]  /*84a0*/  STG.E.U8 desc[UR36][R16.64], R3 ;  /* 0x0000000310007986 */ /* 0x0001e2000c101124 */
[----:B------:R-:W-:Y:S05]  /*84b0*/  BRA `(.L_x_2226) ;  /* 0x0000000800107947 */ /* 0x000fea0003800000 */
.L_x_2237:
        /* <DEDUP_REMOVED lines=13> */
.L_x_2241:
[----:B------:R-:W-:Y:S01]  /*8590*/  IMAD.MOV.U32 R0, RZ, RZ, 0x7f ;  /* 0x0000007fff007424 */ /* 0x000fe200078e00ff */
[----:B------:R-:W-:-:S04]  /*85a0*/  ISETP.GT.U32.AND P0, PT, R2, 0x7f800000, PT ;  /* 0x7f8000000200780c */ /* 0x000fc80003f04070 */
[----:B------:R-:W-:-:S09]  /*85b0*/  SEL R0, R0, 0x7c, P0 ;  /* 0x0000007c00007807 */ /* 0x000fd20000000000 */
.L_x_2242:
[----:B------:R-:W-:Y:S05]  /*85c0*/  BSYNC B0 ;  /* 0x0000000000007941 */ /* 0x000fea0003800000 */
.L_x_2240:
[----:B------:R-:W-:-:S04]  /*85d0*/  LOP3.LUT R2, R3, 0x80000000, RZ, 0xc0, !PT ;  /* 0x8000000003027812 */ /* 0x000fc800078ec0ff */
[----:B------:R-:W-:-:S04]  /*85e0*/  SHF.R.U32.HI R3, RZ, 0x18, R2 ;  /* 0x00000018ff037819 */ /* 0x000fc80000011602 */
[----:B------:R-:W-:-:S05]  /*85f0*/  LOP3.LUT R3, R0, R3, RZ, 0xfc, !PT ;  /* 0x0000000300037212 */ /* 0x000fca00078efcff */
[----:B------:R0:W-:Y:S01]  /*8600*/  STG.E.U8 desc[UR36][R16.64], R3 ;  /* 0x0000000310007986 */ /* 0x0001e2000c101124 */
[----:B------:R-:W-:Y:S05]  /*8610*/  BRA `(.L_x_2226) ;  /* 0x0000000400b87947 */ /* 0x000fea0003800000 */
.L_x_2236:
[----:B------:R-:W-:-:S05]  /*8620*/  HADD2.F32 R0, -RZ, R3.H0_H0 ;  /* 0x20000003ff007230 */ /* 0x000fca0000004100 */
[----:B------:R-:W-:-:S05]  /*8630*/  F2FP.BF16.F32.PACK_AB R0, RZ, R0 ;  /* 0x00000000ff00723e */ /* 0x000fca00000010ff */
[----:B------:R0:W-:Y:S01]  /*8640*/  STG.E.U16 desc[UR36][R16.64], R0 ;  /* 0x0000000010007986 */ /* 0x0001e2000c101524 */
[----:B------:R-:W-:Y:S05]  /*8650*/  BRA `(.L_x_2226) ;  /* 0x0000000400a87947 */ /* 0x000fea0003800000 */
.L_x_2233:
        /* <DEDUP_REMOVED lines=12> */
.L_x_2245:
        /* <DEDUP_REMOVED lines=17> */
.L_x_2248:
[----:B------:R-:W-:-:S04]  /*8830*/  LOP3.LUT R2, R3, 0x80000000, RZ, 0xc0, !PT ;  /* 0x8000000003027812 */ /* 0x000fc800078ec0ff */
[----:B------:R-:W-:-:S04]  /*8840*/  SHF.R.U32.HI R3, RZ, 0x18, R2 ;  /* 0x00000018ff037819 */ /* 0x000fc80000011602 */
[----:B------:R-:W-:-:S04]  /*8850*/  LOP3.LUT R0, R0, R3, RZ, 0xfc, !PT ;  /* 0x0000000300007212 */ /* 0x000fc800078efcff */
[----:B------:R-:W-:-:S07]  /*8860*/  PRMT R8, R0, 0x7610, R8 ;  /* 0x0000761000087816 */ /* 0x000fce0000000008 */
.L_x_2247:
[----:B------:R-:W-:Y:S05]  /*8870*/  BSYNC B0 ;  /* 0x0000000000007941 */ /* 0x000fea0003800000 */
.L_x_2246:
[----:B------:R0:W-:Y:S01]  /*8880*/  STG.E.U8 desc[UR36][R16.64], R8 ;  /* 0x0000000810007986 */ /* 0x0001e2000c101124 */
[----:B------:R-:W-:Y:S05]  /*8890*/  BRA `(.L_x_2226) ;  /* 0x0000000400187947 */ /* 0x000fea0003800000 */
.L_x_2244:
        /* <DEDUP_REMOVED lines=17> */
.L_x_2251:
[----:B------:R-:W-:-:S04]  /*89b0*/  LOP3.LUT R2, R3, 0x80000000, RZ, 0xc0, !PT ;  /* 0x8000000003027812 */ /* 0x000fc800078ec0ff */
[----:B------:R-:W-:-:S04]  /*89c0*/  SHF.R.U32.HI R3, RZ, 0x18, R2 ;  /* 0x00000018ff037819 */ /* 0x000fc80000011602 */
[----:B------:R-:W-:-:S04]  /*89d0*/  LOP3.LUT R0, R0, R3, RZ, 0xfc, !PT ;  /* 0x0000000300007212 */ /* 0x000fc800078efcff */
[----:B------:R-:W-:-:S07]  /*89e0*/  PRMT R8, R0, 0x7610, R8 ;  /* 0x0000761000087816 */ /* 0x000fce0000000008 */
.L_x_2250:
[----:B------:R-:W-:Y:S05]  /*89f0*/  BSYNC B0 ;  /* 0x0000000000007941 */ /* 0x000fea0003800000 */
.L_x_2249:
[----:B------:R0:W-:Y:S01]  /*8a00*/  STG.E.U8 desc[UR36][R16.64], R8 ;  /* 0x0000000810007986 */ /* 0x0001e2000c101124 */
[----:B------:R-:W-:Y:S05]  /*8a10*/  BRA `(.L_x_2226) ;  /* 0x0000000000b87947 */ /* 0x000fea0003800000 */
.L_x_2243:
        /* <DEDUP_REMOVED lines=22> */
.L_x_2225:
        /* <DEDUP_REMOVED lines=16> */
.L_x_2254:
[----:B------:R-:W-:Y:S05]  /*8c80*/  BRA `(.L_x_2226) ;  /* 0x00000000001c7947 */ /* 0x000fea0003800000 */
.L_x_2253:
[----:B------:R-:W-:-:S06]  /*8c90*/  HADD2.F32 R3, -RZ, R3.H0_H0 ;  /* 0x20000003ff037230 */ /* 0x000fcc0000004100 */
[----:B------:R-:W0:Y:S02]  /*8ca0*/  F2I.U64.TRUNC R2, R3 ;  /* 0x0000000300027311 */ /* 0x000e24000020d800 */
[----:B0-----:R0:W-:Y:S01]  /*8cb0*/  STG.E.64 desc[UR36][R16.64], R2 ;  /* 0x0000000210007986 */ /* 0x0011e2000c101b24 */
[----:B------:R-:W-:Y:S05]  /*8cc0*/  BRA `(.L_x_2226) ;  /* 0x00000000000c7947 */ /* 0x000fea0003800000 */
.L_x_2252:
[----:B------:R-:W-:-:S06]  /*8cd0*/  HADD2.F32 R3, -RZ, R3.H0_H0 ;  /* 0x20000003ff037230 */ /* 0x000fcc0000004100 */
[----:B------:R-:W0:Y:S02]  /*8ce0*/  F2I.FTZ.U32.TRUNC.NTZ R3, R3 ;  /* 0x0000000300037305 */ /* 0x000e24000021f000 */
[----:B0-----:R0:W-:Y:S02]  /*8cf0*/  STG.E desc[UR36][R16.64], R3 ;  /* 0x0000000310007986 */ /* 0x0011e4000c101924 */
.L_x_2226:
[----:B------:R-:W-:-:S07]  /*8d00*/  VIADD R19, R19, 0x80 ;  /* 0x0000008013137836 */ /* 0x000fce0000000000 */
.L_x_2153:
[----:B------:R-:W-:Y:S05]  /*8d10*/  BSYNC B6 ;  /* 0x0000000000067941 */ /* 0x000fea0003800000 */
.L_x_2152:
        /* <DEDUP_REMOVED lines=358> */
.L_x_2257:
        /* <DEDUP_REMOVED lines=23> */
.L_x_2261:
[----:B------:R-:W2:Y:S02]  /*a4f0*/  LDG.E.U8 R2, desc[UR36][R2.64] ;  /* 0x0000002402027981 */ /* 0x000ea4000c1e1100 */
[----:B--2---:R-:W-:-:S04]  /*a500*/  I2FP.F32.U32 R0, R2 ;  /* 0x0000000200007245 */ /* 0x004fc80000201000 */
[----:B------:R-:W-:-:S04]  /*a510*/  F2FP.F16.F32.PACK_AB R0, RZ, R0 ;  /* 0x00000000ff00723e */ /* 0x000fc800000000ff */
[----:B------:R-:W-:Y:S01]  /*a520*/  PRMT R22, R0, 0x7610, R22 ;  /* 0x0000761000167816 */ /* 0x000fe20000000016 */
[----:B------:R-:W-:Y:S06]  /*a530*/  BRA `(.L_x_2263) ;  /* 0x0000000c00bc7947 */ /* 0x000fec0003800000 */
.L_x_2260:
        /* <DEDUP_REMOVED lines=11> */
.L_x_2265:
[----:B------:R-:W2:Y:S02]  /*a5f0*/  LDG.E R2, desc[UR36][R2.64] ;  /* 0x0000002402027981 */ /* 0x000ea4000c1e1900 */
[----:B--2---:R-:W-:-:S04]  /*a600*/  I2FP.F32.S32 R0, R2 ;  /* 0x0000000200007245 */ /* 0x004fc80000201400 */
[----:B------:R-:W-:-:S04]  /*a610*/  F2FP.F16.F32.PACK_AB R0, RZ, R0 ;  /* 0x00000000ff00723e */ /* 0x000fc800000000ff */
[----:B------:R-:W-:Y:S01]  /*a620*/  PRMT R22, R0, 0x7610, R22 ;  /* 0x0000761000167816 */ /* 0x000fe20000000016 */
[----:B------:R-:W-:Y:S06]  /*a630*/  BRA `(.L_x_2263) ;  /* 0x0000000c007c7947 */ /* 0x000fec0003800000 */
.L_x_2264:
[----:B------:R-:W2:Y:S02]  /*a640*/  LDG.E.U16 R2, desc[UR36][R2.64] ;  /* 0x0000002402027981 */ /* 0x000ea4000c1e1500 */
[----:B--2---:R-:W0:Y:S02]  /*a650*/  I2F.S16 R0, R2 ;  /* 0x0000000200007306 */ /* 0x004e240000101400 */
[----:B0-----:R-:W-:-:S04]  /*a660*/  F2FP.F16.F32.PACK_AB R0, RZ, R0 ;  /* 0x00000000ff00723e */ /* 0x001fc800000000ff */
[----:B------:R-:W-:Y:S01]  /*a670*/  PRMT R22, R0, 0x7610, R22 ;  /* 0x0000761000167816 */ /* 0x000fe20000000016 */
[----:B------:R-:W-:Y:S06]  /*a680*/  BRA `(.L_x_2263) ;  /* 0x0000000c00687947 */ /* 0x000fec0003800000 */
.L_x_2259:
        /* <DEDUP_REMOVED lines=9> */
.L_x_2267:
[----:B------:R0:W5:Y:S01]  /*a720*/  LDG.E.U16 R22, desc[UR36][R2.64] ;  /* 0x0000002402167981 */ /* 0x000162000c1e1500 */
[----:B------:R-:W-:Y:S05]  /*a730*/  BRA `(.L_x_2263) ;  /* 0x0000000c003c7947 */ /* 0x000fea0003800000 */
.L_x_2266:
        /* <DEDUP_REMOVED lines=9> */
.L_x_2269:
[----:B------:R1:W5:Y:S01]  /*a7d0*/  LDG.E.U16 R22, desc[UR36][R2.64] ;  /* 0x0000002402167981 */ /* 0x000362000c1e1500 */
[----:B------:R-:W-:Y:S05]  /*a7e0*/  BRA `(.L_x_2263) ;  /* 0x0000000c00107947 */ /* 0x000fea0003800000 */
.L_x_2268:
        /* <DEDUP_REMOVED lines=9> */
.L_x_2258:
        /* <DEDUP_REMOVED lines=14> */
.L_x_2272:
        /* <DEDUP_REMOVED lines=9> */
.L_x_2271:
        /* <DEDUP_REMOVED lines=28> */
.L_x_2274:
        /* <DEDUP_REMOVED lines=15> */
.L_x_2273:
[----:B------:R-:W2:Y:S02]  /*aca0*/  LDG.E.U16 R0, desc[UR36][R2.64] ;  /* 0x0000002402007981 */ /* 0x000ea4000c1e1500 */
[----:B--2---:R-:W-:-:S05]  /*acb0*/  IMAD.U32 R0, R0, 0x10000, RZ ;  /* 0x0001000000007824 */ /* 0x004fca00078e00ff */
[----:B------:R-:W-:-:S04]  /*acc0*/  F2FP.F16.F32.PACK_AB R0, RZ, R0 ;  /* 0x00000000ff00723e */ /* 0x000fc800000000ff */
[----:B------:R-:W-:Y:S01]  /*acd0*/  PRMT R22, R0, 0x7610, R22 ;  /* 0x0000761000167816 */ /* 0x000fe20000000016 */
[----:B------:R-:W-:Y:S06]  /*ace0*/  BRA `(.L_x_2263) ;  /* 0x0000000400d07947 */ /* 0x000fec0003800000 */
.L_x_2270:
        /* <DEDUP_REMOVED lines=13> */
.L_x_2277:
        /* <DEDUP_REMOVED lines=21> */
.L_x_2281:
[----:B------:R-:W-:Y:S05]  /*af10*/  BSYNC B1 ;  /* 0x0000000000017941 */ /* 0x000fea0003800000 */
.L_x_2280:
[----:B------:R-:W-:Y:S01]  /*af20*/  LEA R3, R0, 0x3b800000, 0x17 ;  /* 0x3b80000000037811 */ /* 0x000fe200078eb8ff */
[----:B------:R-:W-:-:S05]  /*af30*/  IMAD.SHL.U32 R0, R2, 0x100000, RZ ;  /* 0x0010000002007824 */ /* 0x000fca00078e00ff */
[----:B------:R-:W-:-:S07]  /*af40*/  LOP3.LUT R0, R3, R0, R4, 0xfe, !PT ;  /* 0x0000000003007212 */ /* 0x000fce00078efe04 */
.L_x_2279:
[----:B------:R-:W-:Y:S05]  /*af50*/  BSYNC B0 ;  /* 0x0000000000007941 */ /* 0x000fea0003800000 */
.L_x_2278:
[----:B------:R-:W-:-:S04]  /*af60*/  F2FP.F16.F32.PACK_AB R0, RZ, R0 ;  /* 0x00000000ff00723e */ /* 0x000fc800000000ff */
[----:B------:R-:W-:Y:S01]  /*af70*/  PRMT R22, R0, 0x7610, R22 ;  /* 0x0000761000167816 */ /* 0x000fe20000000016 */
[----:B------:R-:W-:Y:S06]  /*af80*/  BRA `(.L_x_2263) ;  /* 0x0000000400287947 */ /* 0x000fec0003800000 */
.L_x_2276:
        /* <DEDUP_REMOVED lines=21> */
.L_x_2285:
[----:B------:R-:W-:Y:S05]  /*b0e0*/  BSYNC B1 ;  /* 0x0000000000017941 */ /* 0x000fea0003800000 */
.L_x_2284:
[----:B------:R-:W-:Y:S01]  /*b0f0*/  LEA R3, R0, 0x37800000, 0x17 ;  /* 0x3780000000037811 */ /* 0x000fe200078eb8ff */
[----:B------:R-:W-:-:S05]  /*b100*/  IMAD.SHL.U32 R0, R2, 0x200000, RZ ;  /* 0x0020000002007824 */ /* 0x000fca00078e00ff */
[----:B------:R-:W-:-:S07]  /*b110*/  LOP3.LUT R0, R3, R0, R4, 0xfe, !PT ;  /* 0x0000000003007212 */ /* 0x000fce00078efe04 */
.L_x_2283:
[----:B------:R-:W-:Y:S05]  /*b120*/  BSYNC B0 ;  /* 0x0000000000007941 */ /* 0x000fea0003800000 */
.L_x_2282:
[----:B------:R-:W-:-:S04]  /*b130*/  F2FP.F16.F32.PACK_AB R0, RZ, R0 ;  /* 0x00000000ff00723e */ /* 0x000fc800000000ff */
[----:B------:R-:W-:Y:S01]  /*b140*/  PRMT R22, R0, 0x7610, R22 ;  /* 0x0000761000167816 */ /* 0x000fe20000000016 */
[----:B------:R-:W-:Y:S06]  /*b150*/  BRA `(.L_x_2263) ;  /* 0x0000000000b47947 */ /* 0x000fec0003800000 */
.L_x_2275:
        /* <DEDUP_REMOVED lines=14> */
.L_x_2289:
[----:B------:R-:W-:Y:S05]  /*b240*/  BSYNC B0 ;  /* 0x0000000000007941 */ /* 0x000fea0003800000 */
.L_x_2288:
[----:B------:R-:W-:-:S04]  /*b250*/  F2FP.F16.F32.PACK_AB R0, RZ, R0 ;  /* 0x00000000ff00723e */ /* 0x000fc800000000ff */
[----:B------:R-:W-:Y:S01]  /*b260*/  PRMT R22, R0, 0x7610, R22 ;  /* 0x0000761000167816 */ /* 0x000fe20000000016 */
[----:B------:R-:W-:Y:S06]  /*b270*/  BRA `(.L_x_2263) ;  /* 0x00000000006c7947 */ /* 0x000fec0003800000 */
.L_x_2262:
        /* <DEDUP_REMOVED lines=16> */
.L_x_2290:
[----:B------:R-:W-:Y:S01]  /*b380*/  PRMT R22, RZ, 0x7610, R22 ;  /* 0x00007610ff167816 */ /* 0x000fe20000000016 */
[----:B------:R-:W-:Y:S06]  /*b390*/  BRA `(.L_x_2263) ;  /* 0x0000000000247947 */ /* 0x000fec0003800000 */
.L_x_2287:
[----:B------:R-:W2:Y:S02]  /*b3a0*/  LDG.E.64 R2, desc[UR36][R2.64] ;  /* 0x0000002402027981 */ /* 0x000ea4000c1e1b00 */
[----:B--2---:R-:W0:Y:S02]  /*b3b0*/  I2F.U64 R0, R2 ;  /* 0x0000000200007312 */ /* 0x004e240000301000 */
[----:B0-----:R-:W-:-:S04]  /*b3c0*/  F2FP.F16.F32.PACK_AB R0, RZ, R0 ;  /* 0x00000000ff00723e */ /* 0x001fc800000000ff */
[----:B------:R-:W-:Y:S01]  /*b3d0*/  PRMT R22, R0, 0x7610, R22 ;  /* 0x0000761000167816 */ /* 0x000fe20000000016 */
[----:B------:R-:W-:Y:S06]  /*b3e0*/  BRA `(.L_x_2263) ;  /* 0x0000000000107947 */ /* 0x000fec0003800000 */
.L_x_2286:
[----:B------:R-:W2:Y:S02]  /*b3f0*/  LDG.E R2, desc[UR36][R2.64] ;  /* 0x0000002402027981 */ /* 0x000ea4000c1e1900 */
[----:B--2---:R-:W-:-:S04]  /*b400*/  I2FP.F32.U32 R0, R2 ;  /* 0x0000000200007245 */ /* 0x004fc80000201000 */
[----:B------:R-:W-:-:S04]  /*b410*/  F2FP.F16.F32.PACK_AB R0, RZ, R0 ;  /* 0x00000000ff00723e */ /* 0x000fc800000000ff */
[----:B------:R-:W-:-:S07]  /*b420*/  PRMT R22, R0, 0x7610, R22 ;  /* 0x0000761000167816 */ /* 0x000fce0000000016 */
.L_x_2263:
        /* <DEDUP_REMOVED lines=19> */
.L_x_2294:
[----:B------:R-:W2:Y:S02]  /*b560*/  LDG.E.U8 R2, desc[UR36][R2.64] ;  /* 0x0000002402027981 */ /* 0x000ea4000c1e1100 */
[----:B--2---:R-:W-:-:S04]  /*b570*/  I2FP.F32.U32 R0, R2 ;  /* 0x0000000200007245 */ /* 0x004fc80000201000 */
[----:B------:R-:W-:Y:S01]  /*b580*/  F2FP.F16.F32.PACK_AB R0, RZ, R0 ;  /* 0x00000000ff00723e */ /* 0x000fe200000000ff */
[----:B------:R-:W-:Y:S06]  /*b590*/  BRA `(.L_x_2296) ;  /* 0x0000000c00887947 */ /* 0x000fec0003800000 */
.L_x_2293:
        /* <DEDUP_REMOVED lines=10> */
.L_x_2298:
[----:B------:R-:W2:Y:S02]  /*b640*/  LDG.E R2, desc[UR36][R2.64] ;  /* 0x0000002402027981 */ /* 0x000ea4000c1e1900 */
[----:B--2---:R-:W-:-:S04]  /*b650*/  I2FP.F32.S32 R0, R2 ;  /* 0x0000000200007245 */ /* 0x004fc80000201400 */
[----:B------:R-:W-:Y:S01]  /*b660*/  F2FP.F16.F32.PACK_AB R0, RZ, R0 ;  /* 0x00000000ff00723e */ /* 0x000fe200000000ff */
[----:B------:R-:W-:Y:S06]  /*b670*/  BRA `(.L_x_2296) ;  /* 0x0000000c00507947 */ /* 0x000fec0003800000 */
.L_x_2297:
[----:B------:R-:W2:Y:S02]  /*b680*/  LDG.E.U16 R2, desc[UR36][R2.64] ;  /* 0x0000002402027981 */ /* 0x000ea4000c1e1500 */
[----:B--2---:R-:W0:Y:S02]  /*b690*/  I2F.S16 R0, R2 ;  /* 0x0000000200007306 */ /* 0x004e240000101400 */
[----:B0-----:R-:W-:Y:S01]  /*b6a0*/  F2FP.F16.F32.PACK_AB R0, RZ, R0 ;  /* 0x00000000ff00723e */ /* 0x001fe200000000ff */
[----:B------:R-:W-:Y:S06]  /*b6b0*/  BRA `(.L_x_2296) ;  /* 0x0000000c00407947 */ /* 0x000fec0003800000 */
.L_x_2292:
        /* <DEDUP_REMOVED lines=9> */
.L_x_2300:
[----:B------:R0:W5:Y:S01]  /*b750*/  LDG.E.U16 R0, desc[UR36][R2.64] ;  /* 0x0000002402007981 */ /* 0x000162000c1e1500 */
[----:B------:R-:W-:Y:S05]  /*b760*/  BRA `(.L_x_2296) ;  /* 0x0000000c00147947 */ /* 0x000fea0003800000 */
.L_x_2299:
        /* <DEDUP_REMOVED lines=9> */
.L_x_2302:
[----:B------:R1:W5:Y:S01]  /*b800*/  LDG.E.U16 R0, desc[UR36][R2.64] ;  /* 0x0000002402007981 */ /* 0x000362000c1e1500 */
[----:B------:R-:W-:Y:S05]  /*b810*/  BRA `(.L_x_2296) ;  /* 0x0000000800e87947 */ /* 0x000fea0003800000 */
.L_x_2301:
        /* <DEDUP_REMOVED lines=8> */
.L_x_2291:
        /* <DEDUP_REMOVED lines=13> */
.L_x_2305:
        /* <DEDUP_REMOVED lines=8> */
.L_x_2304:
        /* <DEDUP_REMOVED lines=28> */
.L_x_2307:
        /* <DEDUP_REMOVED lines=15> */
.L_x_2306:
[----:B------:R-:W2:Y:S02]  /*bca0*/  LDG.E.U16 R0, desc[UR36][R2.64] ;  /* 0x0000002402007981 */ /* 0x000ea4000c1e1500 */
[----:B--2---:R-:W-:-:S05]  /*bcb0*/  IMAD.U32 R0, R0, 0x10000, RZ ;  /* 0x0001000000007824 */ /* 0x004fca00078e00ff */
[----:B------:R-:W-:Y:S01]  /*bcc0*/  F2FP.F16.F32.PACK_AB R0, RZ, R0 ;  /* 0x00000000ff00723e */ /* 0x000fe200000000ff */
[----:B------:R-:W-:Y:S06]  /*bcd0*/  BRA `(.L_x_2296) ;  /* 0x0000000400b87947 */ /* 0x000fec0003800000 */
.L_x_2303:
        /* <DEDUP_REMOVED lines=12> */
.L_x_2310:
        /* <DEDUP_REMOVED lines=21> */
.L_x_2314:
[----:B------:R-:W-:Y:S05]  /*bef0*/  BSYNC B1 ;  /* 0x0000000000017941 */ /* 0x000fea0003800000 */
.L_x_2313:
[----:B------:R-:W-:Y:S01]  /*bf00*/  LEA R3, R0, 0x3b800000, 0x17 ;  /* 0x3b80000000037811 */ /* 0x000fe200078eb8ff */
[----:B------:R-:W-:-:S05]  /*bf10*/  IMAD.SHL.U32 R0, R2, 0x100000, RZ ;  /* 0x0010000002007824 */ /* 0x000fca00078e00ff */
[----:B------:R-:W-:-:S07]  /*bf20*/  LOP3.LUT R0, R3, R0, R4, 0xfe, !PT ;  /* 0x0000000003007212 */ /* 0x000fce00078efe04 */
.L_x_2312:
[----:B------:R-:W-:Y:S05]  /*bf30*/  BSYNC B0 ;  /* 0x0000000000007941 */ /* 0x000fea0003800000 */
.L_x_2311:
[----:B------:R-:W-:Y:S01]  /*bf40*/  F2FP.F16.F32.PACK_AB R0, RZ, R0 ;  /* 0x00000000ff00723e */ /* 0x000fe200000000ff */
[----:B------:R-:W-:Y:S06]  /*bf50*/  BRA `(.L_x_2296) ;  /* 0x0000000400187947 */ /* 0x000fec0003800000 */
.L_x_2309:
        /* <DEDUP_REMOVED lines=21> */
.L_x_2318:
[----:B------:R-:W-:Y:S05]  /*c0b0*/  BSYNC B1 ;  /* 0x0000000000017941 */ /* 0x000fea0003800000 */
.L_x_2317:
[----:B------:R-:W-:Y:S01]  /*c0c0*/  LEA R3, R0, 0x37800000, 0x17 ;  /* 0x3780000000037811 */ /* 0x000fe200078eb8ff */
[----:B------:R-:W-:-:S05]  /*c0d0*/  IMAD.SHL.U32 R0, R2, 0x200000, RZ ;  /* 0x0020000002007824 */ /* 0x000fca00078e00ff */
[----:B------:R-:W-:-:S07]  /*c0e0*/  LOP3.LUT R0, R3, R0, R4, 0xfe, !PT ;  /* 0x0000000003007212 */ /* 0x000fce00078efe04 */
.L_x_2316:
[----:B------:R-:W-:Y:S05]  /*c0f0*/  BSYNC B0 ;  /* 0x0000000000007941 */ /* 0x000fea0003800000 */
.L_x_2315:
[----:B------:R-:W-:Y:S01]  /*c100*/  F2FP.F16.F32.PACK_AB R0, RZ, R0 ;  /* 0x00000000ff00723e */ /* 0x000fe200000000ff */
[----:B------:R-:W-:Y:S06]  /*c110*/  BRA `(.L_x_2296) ;  /* 0x0000000000a87947 */ /* 0x000fec0003800000 */
.L_x_2308:
        /* <DEDUP_REMOVED lines=14> */
.L_x_2322:
[----:B------:R-:W-:Y:S05]  /*c200*/  BSYNC B0 ;  /* 0x0000000000007941 */ /* 0x000fea0003800000 */
.L_x_2321:
[----:B------:R-:W-:Y:S01]  /*c210*/  F2FP.F16.F32.PACK_AB R0, RZ, R0 ;  /* 0x00000000ff00723e */ /* 0x000fe200000000ff */
[----:B------:R-:W-:Y:S06]  /*c220*/  BRA `(.L_x_2296) ;  /* 0x0000000000647947 */ /* 0x000fec0003800000 */
.L_x_2295:
        /* <DEDUP_REMOVED lines=16> */
.L_x_2323:
[----:B------:R-:W-:Y:S01]  /*c330*/  PRMT R0, RZ, 0x7610, R0 ;  /* 0x00007610ff007816 */ /* 0x000fe20000000000 */
[----:B------:R-:W-:Y:S06]  /*c340*/  BRA `(.L_x_2296) ;  /* 0x00000000001c7947 */ /* 0x000fec0003800000 */
.L_x_2320:
[----:B------:R-:W2:Y:S02]  /*c350*/  LDG.E.64 R2, desc[UR36][R2.64] ;  /* 0x0000002402027981 */ /* 0x000ea4000c1e1b00 */
[----:B--2---:R-:W0:Y:S02]  /*c360*/  I2F.U64 R0, R2 ;  /* 0x0000000200007312 */ /* 0x004e240000301000 */
[----:B0-----:R-:W-:Y:S01]  /*c370*/  F2FP.F16.F32.PACK_AB R0, RZ, R0 ;  /* 0x00000000ff00723e */ /* 0x001fe200000000ff */
[----:B------:R-:W-:Y:S06]  /*c380*/  BRA `(.L_x_2296) ;  /* 0x00000000000c7947 */ /* 0x000fec0003800000 */
.L_x_2319:
[----:B------:R-:W2:Y:S02]  /*c390*/  LDG.E R2, desc[UR36][R2.64] ;  /* 0x0000002402027981 */ /* 0x000ea4000c1e1900 */
[----:B--2---:R-:W-:-:S04]  /*c3a0*/  I2FP.F32.U32 R0, R2 ;  /* 0x0000000200007245 */ /* 0x004fc80000201000 */
[----:B------:R-:W-:-:S07]  /*c3b0*/  F2FP.F16.F32.PACK_AB R0, RZ, R0 ;  /* 0x00000000ff00723e */ /* 0x000fce00000000ff */
.L_x_2296:
        /* <DEDUP_REMOVED lines=20> */
.L_x_2327:
[----:B------:R-:W-:-:S06]  /*c500*/  HADD2.F32 R3, -RZ, R3.H0_H0 ;  /* 0x20000003ff037230 */ /* 0x000fcc0000004100 */
[----:B------:R-:W0:Y:S02]  /*c510*/  F2I.S64.TRUNC R2, R3 ;  /* 0x0000000300027311 */ /* 0x000e24000020d900 */
[----:B0-----:R0:W-:Y:S01]  /*c520*/  STG.E.U8 desc[UR36][R16.64], R2 ;  /* 0x0000000210007986 */ /* 0x0011e2000c101124 */
[----:B------:R-:W-:Y:S05]  /*c530*/  BRA `(.L_x_2329) ;  /* 0x0000000c00847947 */ /* 0x000fea0003800000 */
.L_x_2326:
        /* <DEDUP_REMOVED lines=10> */
.L_x_2331:
[----:B------:R-:W-:-:S06]  /*c5e0*/  HADD2.F32 R3, -RZ, R3.H0_H0 ;  /* 0x20000003ff037230 */ /* 0x000fcc0000004100 */
[----:B------:R-:W0:Y:S02]  /*c5f0*/  F2I.FTZ.TRUNC.NTZ R3, R3 ;  /* 0x0000000300037305 */ /* 0x000e24000021f100 */
[----:B0-----:R0:W-:Y:S01]  /*c600*/  STG.E desc[UR36][R16.64], R3 ;  /* 0x0000000310007986 */ /* 0x0011e2000c101924 */
[----:B------:R-:W-:Y:S05]  /*c610*/  BRA `(.L_x_2329) ;  /* 0x0000000c004c7947 */ /* 0x000fea0003800000 */
.L_x_2330:
[----:B------:R-:W-:-:S06]  /*c620*/  HADD2.F32 R3, -RZ, R3.H0_H0 ;  /* 0x20000003ff037230 */ /* 0x000fcc0000004100 */
[----:B------:R-:W0:Y:S02]  /*c630*/  F2I.FTZ.TRUNC.NTZ R3, R3 ;  /* 0x0000000300037305 */ /* 0x000e24000021f100 */
[----:B0-----:R0:W-:Y:S01]  /*c640*/  STG.E.U16 desc[UR36][R16.64], R3 ;  /* 0x0000000310007986 */ /* 0x0011e2000c101524 */
[----:B------:R-:W-:Y:S05]  /*c650*/  BRA `(.L_x_2329) ;  /* 0x0000000c003c7947 */ /* 0x000fea0003800000 */
.L_x_2325:
        /* <DEDUP_REMOVED lines=9> */
.L_x_2333:
[----:B------:R0:W-:Y:S01]  /*c6f0*/  STG.E.U16 desc[UR36][R16.64], R3 ;  /* 0x0000000310007986 */ /* 0x0001e2000c101524 */
[----:B------:R-:W-:Y:S05]  /*c700*/  BRA `(.L_x_2329) ;  /* 0x0000000c00107947 */ /* 0x000fea0003800000 */
.L_x_2332:
        /* <DEDUP_REMOVED lines=10> */
.L_x_2335:
[----:B------:R-:W-:-:S05]  /*c7b0*/  HADD2.F32 R0, -RZ, R3.H0_H0 ;  /* 0x20000003ff007230 */ /* 0x000fca0000004100 */
[----:B------:R-:W-:-:S04]  /*c7c0*/  F2FP.F16.F32.PACK_AB R0, RZ, R0 ;  /* 0x00000000ff00723e */ /* 0x000fc800000000ff */
[----:B------:R-:W-:-:S05]  /*c7d0*/  PRMT R0, R0, 0x5410, RZ ;  /* 0x0000541000007816 */ /* 0x000fca00000000ff */
[----:B------:R0:W-:Y:S01]  /*c7e0*/  STG.E desc[UR36][R16.64], R0 ;  /* 0x0000000010007986 */ /* 0x0001e2000c101924 */
[----:B------:R-:W-:Y:S05]  /*c7f0*/  BRA `(.L_x_2329) ;  /* 0x0000000800d47947 */ /* 0x000fea0003800000 */
.L_x_2334:
[----:B------:R-:W-:-:S05]  /*c800*/  HADD2.F32 R2, -RZ, R3.H0_H0 ;  /* 0x20000003ff027230 */ /* 0x000fca0000004100 */
[----:B------:R-:W-:-:S06]  /*c810*/  FMUL.FTZ R2, R2, 1 ;  /* 0x3f80000002027820 */ /* 0x000fcc0000410000 */
[----:B------:R-:W0:Y:S02]  /*c820*/  F2F.F64.F32 R2, R2 ;  /* 0x0000000200027310 */ /* 0x000e240000201800 */
[----:B0-----:R0:W-:Y:S01]  /*c830*/  STG.E.64 desc[UR36][R16.64], R2 ;  /* 0x0000000210007986 */ /* 0x0011e2000c101b24 */
[----:B------:R-:W-:Y:S05]  /*c840*/  BRA `(.L_x_2329) ;  /* 0x0000000800c07947 */ /* 0x000fea0003800000 */
.L_x_2324:
        /* <DEDUP_REMOVED lines=13> */
.L_x_2338:
[----:B------:R-:W-:Y:S01]  /*c920*/  HADD2.F32 R3, -RZ, R3.H0_H0 ;  /* 0x20000003ff037230 */ /* 0x000fe20000004100 */
[----:B------:R-:W-:-:S04]  /*c930*/  CS2R R6, SRZ ;  /* 0x0000000000067805 */ /* 0x000fc8000001ff00 */
[----:B------:R-:W-:-:S04]  /*c940*/  FMUL.FTZ R3, R3, 1 ;  /* 0x3f80000003037820 */ /* 0x000fc80000410000 */
[----:B------:R-:W0:Y:S02]  /*c950*/  F2F.F64.F32 R4, R3 ;  /* 0x0000000300047310 */ /* 0x000e240000201800 */
[----:B0-----:R0:W-:Y:S01]  /*c960*/  STG.E.128 desc[UR36][R16.64], R4 ;  /* 0x0000000410007986 */ /* 0x0011e2000c101d24 */
[----:B------:R-:W-:Y:S05]  /*c970*/  BRA `(.L_x_2329) ;  /* 0x0000000800747947 */ /* 0x000fea0003800000 */
.L_x_2337:
        /* <DEDUP_REMOVED lines=21> */
.L_x_2342:
[----:B------:R-:W-:Y:S05]  /*cad0*/  BSYNC B0 ;  /* 0x0000000000007941 */ /* 0x000fea0003800000 */
.L_x_2341:
[----:B------:R-:W-:-:S05]  /*cae0*/  LOP3.LUT R3, R0, R3, RZ, 0xfc, !PT ;  /* 0x0000000300037212 */ /* 0x000fca00078efcff */
[----:B------:R0:W-:Y:S01]  /*caf0*/  STG.E.U8 desc[UR36][R16.64], R3 ;  /* 0x0000000310007986 */ /* 0x0001e2000c101124 */
[----:B------:R-:W-:Y:S05]  /*cb00*/  BRA `(.L_x_2329) ;  /* 0x0000000800107947 */ /* 0x000fea0003800000 */
.L_x_2340:
        /* <DEDUP_REMOVED lines=13> */
.L_x_2344:
[----:B------:R-:W-:Y:S01]  /*cbe0*/  IMAD.MOV.U32 R0, RZ, RZ, 0x7f ;  /* 0x0000007fff007424 */ /* 0x000fe200078e00ff */
[----:B------:R-:W-:-:S04]  /*cbf0*/  ISETP.GT.U32.AND P0, PT, R2, 0x7f800000, PT ;  /* 0x7f8000000200780c */ /* 0x000fc80003f04070 */
[----:B------:R-:W-:-:S09]  /*cc00*/  SEL R0, R0, 0x7c, P0 ;  /* 0x0000007c00007807 */ /* 0x000fd20000000000 */
.L_x_2345:
[----:B------:R-:W-:Y:S05]  /*cc10*/  BSYNC B0 ;  /* 0x0000000000007941 */ /* 0x000fea0003800000 */
.L_x_2343:
[----:B------:R-:W-:-:S04]  /*cc20*/  LOP3.LUT R2, R3, 0x80000000, RZ, 0xc0, !PT ;  /* 0x8000000003027812 */ /* 0x000fc800078ec0ff */
[----:B------:R-:W-:-:S04]  /*cc30*/  SHF.R.U32.HI R3, RZ, 0x18, R2 ;  /* 0x00000018ff037819 */ /* 0x000fc80000011602 */
[----:B------:R-:W-:-:S05]  /*cc40*/  LOP3.LUT R3, R0, R3, RZ, 0xfc, !PT ;  /* 0x0000000300037212 */ /* 0x000fca00078efcff */
[----:B------:R0:W-:Y:S01]  /*cc50*/  STG.E.U8 desc[UR36][R16.64], R3 ;  /* 0x0000000310007986 */ /* 0x0001e2000c101124 */
[----:B------:R-:W-:Y:S05]  /*cc60*/  BRA `(.L_x_2329) ;  /* 0x0000000400b87947 */ /* 0x000fea0003800000 */
.L_x_2339:
[----:B------:R-:W-:-:S05]  /*cc70*/  HADD2.F32 R0, -RZ, R3.H0_H0 ;  /* 0x20000003ff007230 */ /* 0x000fca0000004100 */
[----:B------:R-:W-:-:S05]  /*cc80*/  F2FP.BF16.F32.PACK_AB R0, RZ, R0 ;  /* 0x00000000ff00723e */ /* 0x000fca00000010ff */
[----:B------:R0:W-:Y:S01]  /*cc90*/  STG.E.U16 desc[UR36][R16.64], R0 ;  /* 0x0000000010007986 */ /* 0x0001e2000c101524 */
[----:B------:R-:W-:Y:S05]  /*cca0*/  BRA `(.L_x_2329) ;  /* 0x0000000400a87947 */ /* 0x000fea0003800000 */
.L_x_2336:
        /* <DEDUP_REMOVED lines=12> */
.L_x_2348:
        /* <DEDUP_REMOVED lines=17> */
.L_x_2351:
[----:B------:R-:W-:-:S04]  /*ce80*/  LOP3.LUT R2, R3, 0x80000000, RZ, 0xc0, !PT ;  /* 0x8000000003027812 */ /* 0x000fc800078ec0ff */
[----:B------:R-:W-:-:S04]  /*ce90*/  SHF.R.U32.HI R3, RZ, 0x18, R2 ;  /* 0x00000018ff037819 */ /* 0x000fc80000011602 */
[----:B------:R-:W-:-:S04]  /*cea0*/  LOP3.LUT R0, R0, R3, RZ, 0xfc, !PT ;  /* 0x0000000300007212 */ /* 0x000fc800078efcff */
[----:B------:R-:W-:-:S07]  /*ceb0*/  PRMT R8, R0, 0x7610, R8 ;  /* 0x0000761000087816 */ /* 0x000fce0000000008 */
.L_x_2350:
[----:B------:R-:W-:Y:S05]  /*cec0*/  BSYNC B0 ;  /* 0x0000000000007941 */ /* 0x000fea0003800000 */
.L_x_2349:
[----:B------:R3:W-:Y:S01]  /*ced0*/  STG.E.U8 desc[UR36][R16.64], R8 ;  /* 0x0000000810007986 */ /* 0x0007e2000c101124 */
[----:B------:R-:W-:Y:S05]  /*cee0*/  BRA `(.L_x_2329) ;  /* 0x0000000400187947 */ /* 0x000fea0003800000 */
.L_x_2347:
        /* <DEDUP_REMOVED lines=17> */
.L_x_2354:
[----:B------:R-:W-:-:S04]  /*d000*/  LOP3.LUT R2, R3, 0x80000000, RZ, 0xc0, !PT ;  /* 0x8000000003027812 */ /* 0x000fc800078ec0ff */
[----:B------:R-:W-:-:S04]  /*d010*/  SHF.R.U32.HI R3, RZ, 0x18, R2 ;  /* 0x00000018ff037819 */ /* 0x000fc80000011602 */
[----:B------:R-:W-:-:S04]  /*d020*/  LOP3.LUT R0, R0, R3, RZ, 0xfc, !PT ;  /* 0x0000000300007212 */ /* 0x000fc800078efcff */
[----:B------:R-:W-:-:S07]  /*d030*/  PRMT R8, R0, 0x7610, R8 ;  /* 0x0000761000087816 */ /* 0x000fce0000000008 */
.L_x_2353:
[----:B------:R-:W-:Y:S05]  /*d040*/  BSYNC B0 ;  /* 0x0000000000007941 */ /* 0x000fea0003800000 */
.L_x_2352:
[----:B------:R0:W-:Y:S01]  /*d050*/  STG.E.U8 desc[UR36][R16.64], R8 ;  /* 0x0000000810007986 */ /* 0x0001e2000c101124 */
[----:B------:R-:W-:Y:S05]  /*d060*/  BRA `(.L_x_2329) ;  /* 0x0000000000b87947 */ /* 0x000fea0003800000 */
.L_x_2346:
        /* <DEDUP_REMOVED lines=22> */
.L_x_2328:
        /* <DEDUP_REMOVED lines=16> */
.L_x_2357:
[----:B------:R-:W-:Y:S05]  /*d2d0*/  BRA `(.L_x_2329) ;  /* 0x00000000001c7947 */ /* 0x000fea0003800000 */
.L_x_2356:
[----:B------:R-:W-:-:S06]  /*d2e0*/  HADD2.F32 R3, -RZ, R3.H0_H0 ;  /* 0x20000003ff037230 */ /* 0x000fcc0000004100 */
[----:B------:R-:W0:Y:S02]  /*d2f0*/  F2I.U64.TRUNC R2, R3 ;  /* 0x0000000300027311 */ /* 0x000e24000020d800 */
[----:B0-----:R1:W-:Y:S01]  /*d300*/  STG.E.64 desc[UR36][R16.64], R2 ;  /* 0x0000000210007986 */ /* 0x0013e2000c101b24 */
[----:B------:R-:W-:Y:S05]  /*d310*/  BRA `(.L_x_2329) ;  /* 0x00000000000c7947 */ /* 0x000fea0003800000 */
.L_x_2355:
[----:B------:R-:W-:-:S06]  /*d320*/  HADD2.F32 R3, -RZ, R3.H0_H0 ;  /* 0x20000003ff037230 */ /* 0x000fcc0000004100 */
[----:B------:R-:W0:Y:S02]  /*d330*/  F2I.FTZ.U32.TRUNC.NTZ R3, R3 ;  /* 0x0000000300037305 */ /* 0x000e24000021f000 */
[----:B0-----:R0:W-:Y:S02]  /*d340*/  STG.E desc[UR36][R16.64], R3 ;  /* 0x0000000310007986 */ /* 0x0011e4000c101924 */
.L_x_2329:
[----:B------:R-:W-:-:S07]  /*d350*/  VIADD R19, R19, 0x80 ;  /* 0x0000008013137836 */ /* 0x000fce0000000000 */
.L_x_2256:
[----:B------:R-:W-:Y:S05]  /*d360*/  BSYNC B6 ;  /* 0x0000000000067941 */ /* 0x000fea0003800000 */
.L_x_2255:
        /* <DEDUP_REMOVED lines=357> */
.L_x_2358:
        /* <DEDUP_REMOVED lines=23> */
.L_x_2362:
[----:B------:R-:W2:Y:S02]  /*eb30*/  LDG.E.U8 R2, desc[UR36][R2.64] ;  /* 0x0000002402027981 */ /* 0x000ea4000c1e1100 */
[----:B--2---:R-:W-:-:S04]  /*eb40*/  I2FP.F32.U32 R0, R2 ;  /* 0x0000000200007245 */ /* 0x004fc80000201000 */
[----:B------:R-:W-:-:S04]  /*eb50*/  F2FP.F16.F32.PACK_AB R0, RZ, R0 ;  /* 0x00000000ff00723e */ /* 0x000fc800000000ff */
[----:B------:R-:W-:Y:S01]  /*eb60*/  PRMT R19, R0, 0x7610, R19 ;  /* 0x0000761000137816 */ /* 0x000fe20000000013 */
[----:B------:R-:W-:Y:S06]  /*eb70*/  BRA `(.L_x_2364) ;  /* 0x0000000c00bc7947 */ /* 0x000fec0003800000 */
.L_x_2361:
        /* <DEDUP_REMOVED lines=11> */
.L_x_2366:
[----:B------:R-:W2:Y:S02]  /*ec30*/  LDG.E R2, desc[UR36][R2.64] ;  /* 0x0000002402027981 */ /* 0x000ea4000c1e1900 */
[----:B--2---:R-:W-:-:S04]  /*ec40*/  I2FP.F32.S32 R0, R2 ;  /* 0x0000000200007245 */ /* 0x004fc80000201400 */
[----:B------:R-:W-:-:S04]  /*ec50*/  F2FP.F16.F32.PACK_AB R0, RZ, R0 ;  /* 0x00000000ff00723e */ /* 0x000fc800000000ff */
[----:B------:R-:W-:Y:S01]  /*ec60*/  PRMT R19, R0, 0x7610, R19 ;  /* 0x0000761000137816 */ /* 0x000fe20000000013 */
[----:B------:R-:W-:Y:S06]  /*ec70*/  BRA `(.L_x_2364) ;  /* 0x0000000c007c7947 */ /* 0x000fec0003800000 */
.L_x_2365:
[----:B------:R-:W2:Y:S02]  /*ec80*/  LDG.E.U16 R2, desc[UR36][R2.64] ;  /* 0x0000002402027981 */ /* 0x000ea4000c1e1500 */
[----:B--2---:R-:W0:Y:S02]  /*ec90*/  I2F.S16 R0, R2 ;  /* 0x0000000200007306 */ /* 0x004e240000101400 */
[----:B0-----:R-:W-:-:S04]  /*eca0*/  F2FP.F16.F32.PACK_AB R0, RZ, R0 ;  /* 0x00000000ff00723e */ /* 0x001fc800000000ff */
[----:B------:R-:W-:Y:S01]  /*ecb0*/  PRMT R19, R0, 0x7610, R19 ;  /* 0x0000761000137816 */ /* 0x000fe20000000013 */
[----:B------:R-:W-:Y:S06]  /*ecc0*/  BRA `(.L_x_2364) ;  /* 0x0000000c00687947 */ /* 0x000fec0003800000 */
.L_x_2360:
        /* <DEDUP_REMOVED lines=9> */
.L_x_2368:
[----:B------:R1:W5:Y:S01]  /*ed60*/  LDG.E.U16 R19, desc[UR36][R2.64] ;  /* 0x0000002402137981 */ /* 0x000362000c1e1500 */
[----:B------:R-:W-:Y:S05]  /*ed70*/  BRA `(.L_x_2364) ;  /* 0x0000000c003c7947 */ /* 0x000fea0003800000 */
.L_x_2367:
        /* <DEDUP_REMOVED lines=9> */
.L_x_2370:
[----:B------:R0:W5:Y:S01]  /*ee10*/  LDG.E.U16 R19, desc[UR36][R2.64] ;  /* 0x0000002402137981 */ /* 0x000162000c1e1500 */
[----:B------:R-:W-:Y:S05]  /*ee20*/  BRA `(.L_x_2364) ;  /* 0x0000000c00107947 */ /* 0x000fea0003800000 */
.L_x_2369:
        /* <DEDUP_REMOVED lines=9> */
.L_x_2359:
        /* <DEDUP_REMOVED lines=14> */
.L_x_2373:
        /* <DEDUP_REMOVED lines=9> */
.L_x_2372:
        /* <DEDUP_REMOVED lines=28> */
.L_x_2375:
        /* <DEDUP_REMOVED lines=15> */
.L_x_2374:
[----:B------:R-:W2:Y:S02]  /*f2e0*/  LDG.E.U16 R0, desc[UR36][R2.64] ;  /* 0x0000002402007981 */ /* 0x000ea4000c1e1500 */
[----:B--2---:R-:W-:-:S05]  /*f2f0*/  IMAD.U32 R0, R0, 0x10000, RZ ;  /* 0x0001000000007824 */ /* 0x004fca00078e00ff */
[----:B------:R-:W-:-:S04]  /*f300*/  F2FP.F16.F32.PACK_AB R0, RZ, R0 ;  /* 0x00000000ff00723e */ /* 0x000fc800000000ff */
[----:B------:R-:W-:Y:S01]  /*f310*/  PRMT R19, R0, 0x7610, R19 ;  /* 0x0000761000137816 */ /* 0x000fe20000000013 */
[----:B------:R-:W-:Y:S06]  /*f320*/  BRA `(.L_x_2364) ;  /* 0x0000000400d07947 */ /* 0x000fec0003800000 */
.L_x_2371:
        /* <DEDUP_REMOVED lines=13> */
.L_x_2378:
        /* <DEDUP_REMOVED lines=21> */
.L_x_2382:
[----:B------:R-:W-:Y:S05]  /*f550*/  BSYNC B1 ;  /* 0x0000000000017941 */ /* 0x000fea0003800000 */
.L_x_2381:
[----:B------:R-:W-:Y:S01]  /*f560*/  LEA R3, R0, 0x3b800000, 0x17 ;  /* 0x3b80000000037811 */ /* 0x000fe200078eb8ff */
[----:B------:R-:W-:-:S05]  /*f570*/  IMAD.SHL.U32 R0, R2, 0x100000, RZ ;  /* 0x0010000002007824 */ /* 0x000fca00078e00ff */
[----:B------:R-:W-:-:S07]  /*f580*/  LOP3.LUT R0, R3, R0, R4, 0xfe, !PT ;  /* 0x0000000003007212 */ /* 0x000fce00078efe04 */
.L_x_2380:
[----:B------:R-:W-:Y:S05]  /*f590*/  BSYNC B0 ;  /* 0x0000000000007941 */ /* 0x000fea0003800000 */
.L_x_2379:
[----:B------:R-:W-:-:S04]  /*f5a0*/  F2FP.F16.F32.PACK_AB R0, RZ, R0 ;  /* 0x00000000ff00723e */ /* 0x000fc800000000ff */
[----:B------:R-:W-:Y:S01]  /*f5b0*/  PRMT R19, R0, 0x7610, R19 ;  /* 0x0000761000137816 */ /* 0x000fe20000000013 */
[----:B------:R-:W-:Y:S06]  /*f5c0*/  BRA `(.L_x_2364) ;  /* 0x0000000400287947 */ /* 0x000fec0003800000 */
.L_x_2377:
        /* <DEDUP_REMOVED lines=21> */
.L_x_2386:
[----:B------:R-:W-:Y:S05]  /*f720*/  BSYNC B1 ;  /* 0x0000000000017941 */ /* 0x000fea0003800000 */
.L_x_2385:
[----:B------:R-:W-:Y:S01]  /*f730*/  LEA R3, R0, 0x37800000, 0x17 ;  /* 0x3780000000037811 */ /* 0x000fe200078eb8ff */
[----:B------:R-:W-:-:S05]  /*f740*/  IMAD.SHL.U32 R0, R2, 0x200000, RZ ;  /* 0x0020000002007824 */ /* 0x000fca00078e00ff */
[----:B------:R-:W-:-:S07]  /*f750*/  LOP3.LUT R0, R3, R0, R4, 0xfe, !PT ;  /* 0x0000000003007212 */ /* 0x000fce00078efe04 */
.L_x_2384:
[----:B------:R-:W-:Y:S05]  /*f760*/  BSYNC B0 ;  /* 0x0000000000007941 */ /* 0x000fea0003800000 */
.L_x_2383:
[----:B------:R-:W-:-:S04]  /*f770*/  F2FP.F16.F32.PACK_AB R0, RZ, R0 ;  /* 0x00000000ff00723e */ /* 0x000fc800000000ff */
[----:B------:R-:W-:Y:S01]  /*f780*/  PRMT R19, R0, 0x7610, R19 ;  /* 0x0000761000137816 */ /* 0x000fe20000000013 */
[----:B------:R-:W-:Y:S06]  /*f790*/  BRA `(.L_x_2364) ;  /* 0x0000000000b47947 */ /* 0x000fec0003800000 */
.L_x_2376:
        /* <DEDUP_REMOVED lines=14> */
.L_x_2390:
[----:B------:R-:W-:Y:S05]  /*f880*/  BSYNC B0 ;  /* 0x0000000000007941 */ /* 0x000fea0003800000 */
.L_x_2389:
[----:B------:R-:W-:-:S04]  /*f890*/  F2FP.F16.F32.PACK_AB R0, RZ, R0 ;  /* 0x00000000ff00723e */ /* 0x000fc800000000ff */
[----:B------:R-:W-:Y:S01]  /*f8a0*/  PRMT R19, R0, 0x7610, R19 ;  /* 0x0000761000137816 */ /* 0x000fe20000000013 */
[----:B------:R-:W-:Y:S06]  /*f8b0*/  BRA `(.L_x_2364) ;  /* 0x00000000006c7947 */ /* 0x000fec0003800000 */
.L_x_2363:
        /* <DEDUP_REMOVED lines=16> */
.L_x_2391:
[----:B------:R-:W-:Y:S01]  /*f9c0*/  PRMT R19, RZ, 0x7610, R19 ;  /* 0x00007610ff137816 */ /* 0x000fe20000000013 */
[----:B------:R-:W-:Y:S06]  /*f9d0*/  BRA `(.L_x_2364) ;  /* 0x0000000000247947 */ /* 0x000fec0003800000 */
.L_x_2388:
[----:B------:R-:W2:Y:S02]  /*f9e0*/  LDG.E.64 R2, desc[UR36][R2.64] ;  /* 0x0000002402027981 */ /* 0x000ea4000c1e1b00 */
[----:B--2---:R-:W0:Y:S02]  /*f9f0*/  I2F.U64 R0, R2 ;  /* 0x0000000200007312 */ /* 0x004e240000301000 */
[----:B0-----:R-:W-:-:S04]  /*fa00*/  F2FP.F16.F32.PACK_AB R0, RZ, R0 ;  /* 0x00000000ff00723e */ /* 0x001fc800000000ff */
[----:B------:R-:W-:Y:S01]  /*fa10*/  PRMT R19, R0, 0x7610, R19 ;  /* 0x0000761000137816 */ /* 0x000fe20000000013 */
[----:B------:R-:W-:Y:S06]  /*fa20*/  BRA `(.L_x_2364) ;  /* 0x0000000000107947 */ /* 0x000fec0003800000 */
.L_x_2387:
[----:B------:R-:W2:Y:S02]  /*fa30*/  LDG.E R2, desc[UR36][R2.64] ;  /* 0x0000002402027981 */ /* 0x000ea4000c1e1900 */
[----:B--2---:R-:W-:-:S04]  /*fa40*/  I2FP.F32.U32 R0, R2 ;  /* 0x0000000200007245 */ /* 0x004fc80000201000 */
[----:B------:R-:W-:-:S04]  /*fa50*/  F2FP.F16.F32.PACK_AB R0, RZ, R0 ;  /* 0x00000000ff00723e */ /* 0x000fc800000000ff */
[----:B------:R-:W-:-:S07]  /*fa60*/  PRMT R19, R0, 0x7610, R19 ;  /* 0x0000761000137816 */ /* 0x000fce0000000013 */
.L_x_2364:
        /* <DEDUP_REMOVED lines=19> */
.L_x_2395:
[----:B------:R-:W2:Y:S02]  /*fba0*/  LDG.E.U8 R2, desc[UR36][R2.64] ;  /* 0x0000002402027981 */ /* 0x000ea4000c1e1100 */
[----:B--2---:R-:W-:-:S04]  /*fbb0*/  I2FP.F32.U32 R0, R2 ;  /* 0x0000000200007245 */ /* 0x004fc80000201000 */
[----:B------:R-:W-:Y:S01]  /*fbc0*/  F2FP.F16.F32.PACK_AB R0, RZ, R0 ;  /* 0x00000000ff00723e */ /* 0x000fe200000000ff */
[----:B------:R-:W-:Y:S06]  /*fbd0*/  BRA `(.L_x_2397) ;  /* 0x0000000c00887947 */ /* 0x000fec0003800000 */
.L_x_2394:
        /* <DEDUP_REMOVED lines=10> */
.L_x_2399:
[----:B------:R-:W2:Y:S02]  /*fc80*/  LDG.E R2, desc[UR36][R2.64] ;  /* 0x0000002402027981 */ /* 0x000ea4000c1e1900 */
[----:B--2---:R-:W-:-:S04]  /*fc90*/  I2FP.F32.S32 R0, R2 ;  /* 0x0000000200007245 */ /* 0x004fc80000201400 */
[----:B------:R-:W-:Y:S01]  /*fca0*/  F2FP.F16.F32.PACK_AB R0, RZ, R0 ;  /* 0x00000000ff00723e */ /* 0x000fe200000000ff */
[----:B------:R-:W-:Y:S06]  /*fcb0*/  BRA `(.L_x_2397) ;  /* 0x0000000c00507947 */ /* 0x000fec0003800000 */
.L_x_2398:
[----:B------:R-:W2:Y:S02]  /*fcc0*/  LDG.E.U16 R2, desc[UR36][R2.64] ;  /* 0x0000002402027981 */ /* 0x000ea4000c1e1500 */
[----:B--2---:R-:W0:Y:S02]  /*fcd0*/  I2F.S16 R0, R2 ;  /* 0x0000000200007306 */ /* 0x004e240000101400 */
[----:B0-----:R-:W-:Y:S01]  /*fce0*/  F2FP.F16.F32.PACK_AB R0, RZ, R0 ;  /* 0x00000000ff00723e */ /* 0x001fe200000000ff */
[----:B------:R-:W-:Y:S06]  /*fcf0*/  BRA `(.L_x_2397) ;  /* 0x0000000c00407947 */ /* 0x000fec0003800000 */
.L_x_2393:
        /* <DEDUP_REMOVED lines=9> */
.L_x_2401:
[----:B------:R1:W5:Y:S01]  /*fd90*/  LDG.E.U16 R0, desc[UR36][R2.64] ;  /* 0x0000002402007981 */ /* 0x000362000c1e1500 */
[----:B------:R-:W-:Y:S05]  /*fda0*/  BRA `(.L_x_2397) ;  /* 0x0000000c00147947 */ /* 0x000fea0003800000 */
.L_x_2400:
        /* <DEDUP_REMOVED lines=9> */
.L_x_2403:
[----:B------:R0:W5:Y:S01]  /*fe40*/  LDG.E.U16 R0, desc[UR36][R2.64] ;  /* 0x0000002402007981 */ /* 0x000162000c1e1500 */
[----:B------:R-:W-:Y:S05]  /*fe50*/  BRA `(.L_x_2397) ;  /* 0x0000000800e87947 */ /* 0x000fea0003800000 */
.L_x_2402:
        /* <DEDUP_REMOVED lines=8> */
.L_x_2392:
        /* <DEDUP_REMOVED lines=13> */
.L_x_2406:
        /* <DEDUP_REMOVED lines=8> */
.L_x_2405:
        /* <DEDUP_REMOVED lines=28> */
.L_x_2408:
        /* <DEDUP_REMOVED lines=15> */
.L_x_2407:
[----:B------:R-:W2:Y:S02]  /*102e0*/  LDG.E.U16 R0, desc[UR36][R2.64] ;  /* 0x0000002402007981 */ /* 0x000ea4000c1e1500 */
[----:B--2---:R-:W-:-:S05]  /*102f0*/  IMAD.U32 R0, R0, 0x10000, RZ ;  /* 0x0001000000007824 */ /* 0x004fca00078e00ff */
[----:B------:R-:W-:Y:S01]  /*10300*/  F2FP.F16.F32.PACK_AB R0, RZ, R0 ;  /* 0x00000000ff00723e */ /* 0x000fe200000000ff */
[----:B------:R-:W-:Y:S06]  /*10310*/  BRA `(.L_x_2397) ;  /* 0x0000000400b87947 */ /* 0x000fec0003800000 */
.L_x_2404:
        /* <DEDUP_REMOVED lines=12> */
.L_x_2411:
        /* <DEDUP_REMOVED lines=21> */
.L_x_2415:
[----:B------:R-:W-:Y:S05]  /*10530*/  BSYNC B1 ;  /* 0x0000000000017941 */ /* 0x000fea0003800000 */
.L_x_2414:
[----:B------:R-:W-:Y:S01]  /*10540*/  LEA R3, R0, 0x3b800000, 0x17 ;  /* 0x3b80000000037811 */ /* 0x000fe200078eb8ff */
[----:B------:R-:W-:-:S05]  /*10550*/  IMAD.SHL.U32 R0, R2, 0x100000, RZ ;  /* 0x0010000002007824 */ /* 0x000fca00078e00ff */
[----:B------:R-:W-:-:S07]  /*10560*/  LOP3.LUT R0, R3, R0, R4, 0xfe, !PT ;  /* 0x0000000003007212 */ /* 0x000fce00078efe04 */
.L_x_2413:
[----:B------:R-:W-:Y:S05]  /*10570*/  BSYNC B0 ;  /* 0x0000000000007941 */ /* 0x000fea0003800000 */
.L_x_2412:
[----:B------:R-:W-:Y:S01]  /*10580*/  F2FP.F16.F32.PACK_AB R0, RZ, R0 ;  /* 0x00000000ff00723e */ /* 0x000fe200000000ff */
[----:B------:R-:W-:Y:S06]  /*10590*/  BRA `(.L_x_2397) ;  /* 0x0000000400187947 */ /* 0x000fec0003800000 */
.L_x_2410:
        /* <DEDUP_REMOVED lines=21> */
.L_x_2419:
[----:B------:R-:W-:Y:S05]  /*106f0*/  BSYNC B1 ;  /* 0x0000000000017941 */ /* 0x000fea0003800000 */
.L_x_2418:
[----:B------:R-:W-:Y:S01]  /*10700*/  LEA R3, R0, 0x37800000, 0x17 ;  /* 0x3780000000037811 */ /* 0x000fe200078eb8ff */
[----:B------:R-:W-:-:S05]  /*10710*/  IMAD.SHL.U32 R0, R2, 0x200000, RZ ;  /* 0x0020000002007824 */ /* 0x000fca00078e00ff */
[----:B------:R-:W-:-:S07]  /*10720*/  LOP3.LUT R0, R3, R0, R4, 0xfe, !PT ;  /* 0x0000000003007212 */ /* 0x000fce00078efe04 */
.L_x_2417:
[----:B------:R-:W-:Y:S05]  /*10730*/  BSYNC B0 ;  /* 0x0000000000007941 */ /* 0x000fea0003800000 */
.L_x_2416:
[----:B------:R-:W-:Y:S01]  /*10740*/  F2FP.F16.F32.PACK_AB R0, RZ, R0 ;  /* 0x00000000ff00723e */ /* 0x000fe200000000ff */
[----:B------:R-:W-:Y:S06]  /*10750*/  BRA `(.L_x_2397) ;  /* 0x0000000000a87947 */ /* 0x000fec0003800000 */
.L_x_2409:
        /* <DEDUP_REMOVED lines=14> */
.L_x_2423:
[----:B------:R-:W-:Y:S05]  /*10840*/  BSYNC B0 ;  /* 0x0000000000007941 */ /* 0x000fea0003800000 */
.L_x_2422:
[----:B------:R-:W-:Y:S01]  /*10850*/  F2FP.F16.F32.PACK_AB R0, RZ, R0 ;  /* 0x00000000ff00723e */ /* 0x000fe200000000ff */
[----:B------:R-:W-:Y:S06]  /*10860*/  BRA `(.L_x_2397) ;  /* 0x0000000000647947 */ /* 0x000fec0003800000 */
.L_x_2396:
        /* <DEDUP_REMOVED lines=16> */
.L_x_2424:
[----:B------:R-:W-:Y:S01]  /*10970*/  PRMT R0, RZ, 0x7610, R0 ;  /* 0x00007610ff007816 */ /* 0x000fe20000000000 */
[----:B------:R-:W-:Y:S06]  /*10980*/  BRA `(.L_x_2397) ;  /* 0x00000000001c7947 */ /* 0x000fec0003800000 */
.L_x_2421:
[----:B------:R-:W2:Y:S02]  /*10990*/  LDG.E.64 R2, desc[UR36][R2.64] ;  /* 0x0000002402027981 */ /* 0x000ea4000c1e1b00 */
[----:B--2---:R-:W0:Y:S02]  /*109a0*/  I2F.U64 R0, R2 ;  /* 0x0000000200007312 */ /* 0x004e240000301000 */
[----:B0-----:R-:W-:Y:S01]  /*109b0*/  F2FP.F16.F32.PACK_AB R0, RZ, R0 ;  /* 0x00000000ff00723e */ /* 0x001fe200000000ff */
[----:B------:R-:W-:Y:S06]  /*109c0*/  BRA `(.L_x_2397) ;  /* 0x00000000000c7947 */ /* 0x000fec0003800000 */
.L_x_2420:
[----:B------:R-:W2:Y:S02]  /*109d0*/  LDG.E R2, desc[UR36][R2.64] ;  /* 0x0000002402027981 */ /* 0x000ea4000c1e1900 */
[----:B--2---:R-:W-:-:S04]  /*109e0*/  I2FP.F32.U32 R0, R2 ;  /* 0x0000000200007245 */ /* 0x004fc80000201000 */
[----:B------:R-:W-:-:S07]  /*109f0*/  F2FP.F16.F32.PACK_AB R0, RZ, R0 ;  /* 0x00000000ff00723e */ /* 0x000fce00000000ff */
.L_x_2397:
        /* <DEDUP_REMOVED lines=20> */
.L_x_2428:
[----:B------:R-:W-:-:S06]  /*10b40*/  HADD2.F32 R3, -RZ, R0.H0_H0 ;  /* 0x20000000ff037230 */ /* 0x000fcc0000004100 */
[----:B------:R-:W0:Y:S02]  /*10b50*/  F2I.S64.TRUNC R2, R3 ;  /* 0x0000000300027311 */ /* 0x000e24000020d900 */
[----:B0-----:R-:W-:Y:S01]  /*10b60*/  STG.E.U8 desc[UR36][R16.64], R2 ;  /* 0x0000000210007986 */ /* 0x001fe2000c101124 */
[----:B------:R-:W-:Y:S05]  /*10b70*/  EXIT ;  /* 0x000000000000794d */ /* 0x000fea0003800000 */
.L_x_2427:
        /* <DEDUP_REMOVED lines=10> */
.L_x_2431:
[----:B------:R-:W-:-:S04]  /*10c20*/  HADD2.F32 R0, -RZ, R0.H0_H0 ;  /* 0x20000000ff007230 */ /* 0x000fc80000004100 */
[----:B------:R-:W0:Y:S02]  /*10c30*/  F2I.FTZ.TRUNC.NTZ R3, R0 ;  /* 0x0000000000037305 */ /* 0x000e24000021f100 */
[----:B0-----:R-:W-:Y:S01]  /*10c40*/  STG.E desc[UR36][R16.64], R3 ;  /* 0x0000000310007986 */ /* 0x001fe2000c101924 */
[----:B------:R-:W-:Y:S05]  /*10c50*/  EXIT ;  /* 0x000000000000794d */ /* 0x000fea0003800000 */
.L_x_2430:
[----:B------:R-:W-:-:S04]  /*10c60*/  HADD2.F32 R0, -RZ, R0.H0_H0 ;  /* 0x20000000ff007230 */ /* 0x000fc80000004100 */
[----:B------:R-:W0:Y:S02]  /*10c70*/  F2I.FTZ.TRUNC.NTZ R3, R0 ;  /* 0x0000000000037305 */ /* 0x000e24000021f100 */
[----:B0-----:R-:W-:Y:S01]  /*10c80*/  STG.E.U16 desc[UR36][R16.64], R3 ;  /* 0x0000000310007986 */ /* 0x001fe2000c101524 */
[----:B------:R-:W-:Y:S05]  /*10c90*/  EXIT ;  /* 0x000000000000794d */ /* 0x000fea0003800000 */
.L_x_2426:
        /* <DEDUP_REMOVED lines=9> */
.L_x_2433:
[----:B------:R-:W-:Y:S01]  /*10d30*/  STG.E.U16 desc[UR36][R16.64], R0 ;  /* 0x0000000010007986 */ /* 0x000fe2000c101524 */
[----:B------:R-:W-:Y:S05]  /*10d40*/  EXIT ;  /* 0x000000000000794d */ /* 0x000fea0003800000 */
.L_x_2432:
        /* <DEDUP_REMOVED lines=10> */
.L_x_2435:
[----:B------:R-:W-:-:S05]  /*10df0*/  HADD2.F32 R0, -RZ, R0.H0_H0 ;  /* 0x20000000ff007230 */ /* 0x000fca0000004100 */
[----:B------:R-:W-:-:S04]  /*10e00*/  F2FP.F16.F32.PACK_AB R0, RZ, R0 ;  /* 0x00000000ff00723e */ /* 0x000fc800000000ff */
[----:B------:R-:W-:-:S05]  /*10e10*/  PRMT R0, R0, 0x5410, RZ ;  /* 0x0000541000007816 */ /* 0x000fca00000000ff */
[----:B------:R-:W-:Y:S01]  /*10e20*/  STG.E desc[UR36][R16.64], R0 ;  /* 0x0000000010007986 */ /* 0x000fe2000c101924 */
[----:B------:R-:W-:Y:S05]  /*10e30*/  EXIT ;  /* 0x000000000000794d */ /* 0x000fea0003800000 */
.L_x_2434:
[----:B------:R-:W-:-:S05]  /*10e40*/  HADD2.F32 R2, -RZ, R0.H0_H0 ;  /* 0x20000000ff027230 */ /* 0x000fca0000004100 */
[----:B------:R-:W-:-:S06]  /*10e50*/  FMUL.FTZ R2, R2, 1 ;  /* 0x3f80000002027820 */ /* 0x000fcc0000410000 */
[----:B------:R-:W0:Y:S02]  /*10e60*/  F2F.F64.F32 R2, R2 ;  /* 0x0000000200027310 */ /* 0x000e240000201800 */
[----:B0-----:R-:W-:Y:S01]  /*10e70*/  STG.E.64 desc[UR36][R16.64], R2 ;  /* 0x0000000210007986 */ /* 0x001fe2000c101b24 */
[----:B------:R-:W-:Y:S05]  /*10e80*/  EXIT ;  /* 0x000000000000794d */ /* 0x000fea0003800000 */
.L_x_2425:
        /* <DEDUP_REMOVED lines=13> */
.L_x_2438:
[----:B------:R-:W-:Y:S01]  /*10f60*/  HADD2.F32 R0, -RZ, R0.H0_H0 ;  /* 0x20000000ff007230 */ /* 0x000fe20000004100 */
[----:B------:R-:W-:-:S04]  /*10f70*/  CS2R R6, SRZ ;  /* 0x0000000000067805 */ /* 0x000fc8000001ff00 */
[----:B------:R-:W-:-:S04]  /*10f80*/  FMUL.FTZ R0, R0, 1 ;  /* 0x3f80000000007820 */ /* 0x000fc80000410000 */
[----:B------:R-:W0:Y:S02]  /*10f90*/  F2F.F64.F32 R4, R0 ;  /* 0x0000000000047310 */ /* 0x000e240000201800 */
[----:B0-----:R-:W-:Y:S01]  /*10fa0*/  STG.E.128 desc[UR36][R16.64], R4 ;  /* 0x0000000410007986 */ /* 0x001fe2000c101d24 */
[----:B------:R-:W-:Y:S05]  /*10fb0*/  EXIT ;  /* 0x000000000000794d */ /* 0x000fea0003800000 */
.L_x_2437:
        /* <DEDUP_REMOVED lines=21> */
.L_x_2442:
[----:B------:R-:W-:Y:S05]  /*11110*/  BSYNC B0 ;  /* 0x0000000000007941 */ /* 0x000fea0003800000 */
.L_x_2441:
[----:B------:R-:W-:-:S05]  /*11120*/  LOP3.LUT R3, R0, R3, RZ, 0xfc, !PT ;  /* 0x0000000300037212 */ /* 0x000fca00078efcff */
[----:B------:R-:W-:Y:S01]  /*11130*/  STG.E.U8 desc[UR36][R16.64], R3 ;  /* 0x0000000310007986 */ /* 0x000fe2000c101124 */
[----:B------:R-:W-:Y:S05]  /*11140*/  EXIT ;  /* 0x000000000000794d */ /* 0x000fea0003800000 */
.L_x_2440:
        /* <DEDUP_REMOVED lines=13> */
.L_x_2444:
[----:B------:R-:W-:Y:S01]  /*11220*/  IMAD.MOV.U32 R0, RZ, RZ, 0x7f ;  /* 0x0000007fff007424 */ /* 0x000fe200078e00ff */
[----:B------:R-:W-:-:S04]  /*11230*/  ISETP.GT.U32.AND P0, PT, R2, 0x7f800000, PT ;  /* 0x7f8000000200780c */ /* 0x000fc80003f04070 */
[----:B------:R-:W-:-:S09]  /*11240*/  SEL R0, R0, 0x7c, P0 ;  /* 0x0000007c00007807 */ /* 0x000fd20000000000 */
.L_x_2445:
[----:B------:R-:W-:Y:S05]  /*11250*/  BSYNC B0 ;  /* 0x0000000000007941 */ /* 0x000fea0003800000 */
.L_x_2443:
[----:B------:R-:W-:-:S04]  /*11260*/  LOP3.LUT R2, R3, 0x80000000, RZ, 0xc0, !PT ;  /* 0x8000000003027812 */ /* 0x000fc800078ec0ff */
[----:B------:R-:W-:-:S04]  /*11270*/  SHF.R.U32.HI R3, RZ, 0x18, R2 ;  /* 0x00000018ff037819 */ /* 0x000fc80000011602 */
[----:B------:R-:W-:-:S05]  /*11280*/  LOP3.LUT R3, R0, R3, RZ, 0xfc, !PT ;  /* 0x0000000300037212 */ /* 0x000fca00078efcff */
[----:B------:R-:W-:Y:S01]  /*11290*/  STG.E.U8 desc[UR36][R16.64], R3 ;  /* 0x0000000310007986 */ /* 0x000fe2000c101124 */
[----:B------:R-:W-:Y:S05]  /*112a0*/  EXIT ;  /* 0x000000000000794d */ /* 0x000fea0003800000 */
.L_x_2439:
[----:B------:R-:W-:-:S05]  /*112b0*/  HADD2.F32 R0, -RZ, R0.H0_H0 ;  /* 0x20000000ff007230 */ /* 0x000fca0000004100 */
[----:B------:R-:W-:-:S05]  /*112c0*/  F2FP.BF16.F32.PACK_AB R0, RZ, R0 ;  /* 0x00000000ff00723e */ /* 0x000fca00000010ff */
[----:B------:R-:W-:Y:S01]  /*112d0*/  STG.E.U16 desc[UR36][R16.64], R0 ;  /* 0x0000000010007986 */ /* 0x000fe2000c101524 */
[----:B------:R-:W-:Y:S05]  /*112e0*/  EXIT ;  /* 0x000000000000794d */ /* 0x000fea0003800000 */
.L_x_2436:
        /* <DEDUP_REMOVED lines=12> */
.L_x_2448:
        /* <DEDUP_REMOVED lines=17> */
.L_x_2451:
[----:B------:R-:W-:-:S04]  /*114c0*/  LOP3.LUT R2, R3, 0x80000000, RZ, 0xc0, !PT ;  /* 0x8000000003027812 */ /* 0x000fc800078ec0ff */
[----:B------:R-:W-:-:S04]  /*114d0*/  SHF.R.U32.HI R3, RZ, 0x18, R2 ;  /* 0x00000018ff037819 */ /* 0x000fc80000011602 */
[----:B------:R-:W-:-:S04]  /*114e0*/  LOP3.LUT R0, R0, R3, RZ, 0xfc, !PT ;  /* 0x0000000300007212 */ /* 0x000fc800078efcff */
[----:B------:R-:W-:-:S07]  /*114f0*/  PRMT R8, R0, 0x7610, R8 ;  /* 0x0000761000087816 */ /* 0x000fce0000000008 */
.L_x_2450:
[----:B------:R-:W-:Y:S05]  /*11500*/  BSYNC B0 ;  /* 0x0000000000007941 */ /* 0x000fea0003800000 */
.L_x_2449:
[----:B------:R-:W-:Y:S01]  /*11510*/  STG.E.U8 desc[UR36][R16.64], R8 ;  /* 0x0000000810007986 */ /* 0x000fe2000c101124 */
[----:B------:R-:W-:Y:S05]  /*11520*/  EXIT ;  /* 0x000000000000794d */ /* 0x000fea0003800000 */
.L_x_2447:
        /* <DEDUP_REMOVED lines=17> */
.L_x_2454:
[----:B------:R-:W-:-:S04]  /*11640*/  LOP3.LUT R2, R3, 0x80000000, RZ, 0xc0, !PT ;  /* 0x8000000003027812 */ /* 0x000fc800078ec0ff */
[----:B------:R-:W-:-:S04]  /*11650*/  SHF.R.U32.HI R3, RZ, 0x18, R2 ;  /* 0x00000018ff037819 */ /* 0x000fc80000011602 */
[----:B------:R-:W-:-:S04]  /*11660*/  LOP3.LUT R0, R0, R3, RZ, 0xfc, !PT ;  /* 0x0000000300007212 */ /* 0x000fc800078efcff */
[----:B------:R-:W-:-:S07]  /*11670*/  PRMT R8, R0, 0x7610, R8 ;  /* 0x0000761000087816 */ /* 0x000fce0000000008 */
.L_x_2453:
[----:B------:R-:W-:Y:S05]  /*11680*/  BSYNC B0 ;  /* 0x0000000000007941 */ /* 0x000fea0003800000 */
.L_x_2452:
[----:B------:R-:W-:Y:S01]  /*11690*/  STG.E.U8 desc[UR36][R16.64], R8 ;  /* 0x0000000810007986 */ /* 0x000fe2000c101124 */
[----:B------:R-:W-:Y:S05]  /*116a0*/  EXIT ;  /* 0x000000000000794d */ /* 0x000fea0003800000 */
.L_x_2446:
        /* <DEDUP_REMOVED lines=22> */
.L_x_2429:
        /* <DEDUP_REMOVED lines=16> */
.L_x_2457:
[----:B------:R-:W-:Y:S05]  /*11910*/  EXIT ;  /* 0x000000000000794d */ /* 0x000fea0003800000 */
.L_x_2456:
[----:B------:R-:W-:-:S06]  /*11920*/  HADD2.F32 R2, -RZ, R0.H0_H0 ;  /* 0x20000000ff027230 */ /* 0x000fcc0000004100 */
[----:B------:R-:W0:Y:S02]  /*11930*/  F2I.U64.TRUNC R2, R2 ;  /* 0x0000000200027311 */ /* 0x000e24000020d800 */
[----:B0-----:R-:W-:Y:S01]  /*11940*/  STG.E.64 desc[UR36][R16.64], R2 ;  /* 0x0000000210007986 */ /* 0x001fe2000c101b24 */
[----:B------:R-:W-:Y:S05]  /*11950*/  EXIT ;  /* 0x000000000000794d */ /* 0x000fea0003800000 */
.L_x_2455:
[----:B------:R-:W-:-:S04]  /*11960*/  HADD2.F32 R0, -RZ, R0.H0_H0 ;  /* 0x20000000ff007230 */ /* 0x000fc80000004100 */
[----:B------:R-:W0:Y:S02]  /*11970*/  F2I.FTZ.U32.TRUNC.NTZ R3, R0 ;  /* 0x0000000000037305 */ /* 0x000e24000021f000 */
[----:B0-----:R-:W-:Y:S01]  /*11980*/  STG.E desc[UR36][R16.64], R3 ;  /* 0x0000000310007986 */ /* 0x001fe2000c101924 */
[----:B------:R-:W-:Y:S05]  /*11990*/  EXIT ;  /* 0x000000000000794d */ /* 0x000fea0003800000 */
.L_x_2458:
        /* <DEDUP_REMOVED lines=14> */
.L_x_42124:


//--------------------- .text._ZN2at6native27unrolled_elementwise_kernelINS0_13BinaryFunctorIN3c104HalfES4_S4_ZZZNS0_16fmin_kernel_cudaERNS_18TensorIteratorBaseEENKUlvE_clEvENKUlvE1_clEvEUlS4_S4_E_EESt5arrayIPcLm3EELi4E23TrivialOffsetCalculatorILi2EjESE_ILi1EjENS0_6memory12LoadWithCastILi2EEENSH_13StoreWithCastILi1EEEEEviT_T0_T2_T3_T4_T5_ --------------------------
	.section	.text._ZN2at6native27unrolled_elementwise_kernelINS0_13BinaryFunctorIN3c104HalfES4_S4_ZZZNS0_16fmin_kernel_cudaERNS_18TensorIteratorBaseEENKUlvE_clEvENKUlvE1_clEvEUlS4_S4_E_EESt5arrayIPcLm3EELi4E23TrivialOffsetCalculatorILi2EjESE_ILi1EjENS0_6memory12LoadWithCastILi2EEENSH_13StoreWithCastILi1EEEEEviT_T0_T2_T3_T4_T5_,"ax",@progbits
	.align	128
        .global         _ZN2at6native27unrolled_elementwise_kernelINS0_13BinaryFunctorIN3c104HalfES4_S4_ZZZNS0_16fmin_kernel_cudaERNS_18TensorIteratorBaseEENKUlvE_clEvENKUlvE1_clEvEUlS4_S4_E_EESt5arrayIPcLm3EELi4E23TrivialOffsetCalculatorILi2EjESE_ILi1EjENS0_6memory12LoadWithCastILi2EEENSH_13StoreWithCastILi1EEEEEviT_T0_T2_T3_T4_T5_
        .type           _ZN2at6native27unrolled_elementwise_kernelINS0_13BinaryFunctorIN3c104HalfES4_S4_ZZZNS0_16fmin_kernel_cudaERNS_18TensorIteratorBaseEENKUlvE_clEvENKUlvE1_clEvEUlS4_S4_E_EESt5arrayIPcLm3EELi4E23TrivialOffsetCalculatorILi2EjESE_ILi1EjENS0_6memory12LoadWithCastILi2EEENSH_13StoreWithCastILi1EEEEEviT_T0_T2_T3_T4_T5_,@function
        .size           _ZN2at6native27unrolled_elementwise_kernelINS0_13BinaryFunctorIN3c104HalfES4_S4_ZZZNS0_16fmin_kernel_cudaERNS_18TensorIteratorBaseEENKUlvE_clEvENKUlvE1_clEvEUlS4_S4_E_EESt5arrayIPcLm3EELi4E23TrivialOffsetCalculatorILi2EjESE_ILi1EjENS0_6memory12LoadWithCastILi2EEENSH_13StoreWithCastILi1EEEEEviT_T0_T2_T3_T4_T5_,(.L_x_42125 - _ZN2at6native27unrolled_elementwise_kernelINS0_13BinaryFunctorIN3c104HalfES4_S4_ZZZNS0_16fmin_kernel_cudaERNS_18TensorIteratorBaseEENKUlvE_clEvENKUlvE1_clEvEUlS4_S4_E_EESt5arrayIPcLm3EELi4E23TrivialOffsetCalculatorILi2EjESE_ILi1EjENS0_6memory12LoadWithCastILi2EEENSH_13StoreWithCastILi1EEEEEviT_T0_T2_T3_T4_T5_)
        .other          _ZN2at6native27unrolled_elementwise_kernelINS0_13BinaryFunctorIN3c104HalfES4_S4_ZZZNS0_16fmin_kernel_cudaERNS_18TensorIteratorBaseEENKUlvE_clEvENKUlvE1_clEvEUlS4_S4_E_EESt5arrayIPcLm3EELi4E23TrivialOffsetCalculatorILi2EjESE_ILi1EjENS0_6memory12LoadWithCastILi2EEENSH_13StoreWithCastILi1EEEEEviT_T0_T2_T3_T4_T5_,@"STO_CUDA_ENTRY STV_DEFAULT"
_ZN2at6native27unrolled_elementwise_kernelINS0_13BinaryFunctorIN3c104HalfES4_S4_ZZZNS0_16fmin_kernel_cudaERNS_18TensorIteratorBaseEENKUlvE_clEvENKUlvE1_clEvEUlS4_S4_E_EESt5arrayIPcLm3EELi4E23TrivialOffsetCalculatorILi2EjESE_ILi1EjENS0_6memory12LoadWithCastILi2EEENSH_13StoreWithCastILi1EEEEEviT_T0_T2_T3_T4_T5_:
.text._ZN2at6native27unrolled_elementwise_kernelINS0_13BinaryFunctorIN3c104HalfES4_S4_ZZZNS0_16fmin_kernel_cudaERNS_18TensorIteratorBaseEENKUlvE_clEvENKUlvE1_clEvEUlS4_S4_E_EESt5arrayIPcLm3EELi4E23TrivialOffsetCalculatorILi2EjESE_ILi1EjENS0_6memory12LoadWithCastILi2EEENSH_13StoreWithCastILi1EEEEEviT_T0_T2_T3_T4_T5_:
        /* <DEDUP_REMOVED lines=36> */
.L_x_2464:
[----:B------:R-:W2:Y:S02]  /*0240*/  LDG.E.U8 R4, desc[UR36][R4.64] ;  /* 0x0000002404047981 */ /* 0x000ea4000c1e1100 */
[----:B--2---:R-:W-:-:S04]  /*0250*/  I2FP.F32.U32 R0, R4 ;  /* 0x0000000400007245 */ /* 0x004fc80000201000 */
[----:B------:R-:W-:-:S04]  /*0260*/  F2FP.F16.F32.PACK_AB R0, RZ, R0 ;  /* 0x00000000ff00723e */ /* 0x000fc800000000ff */
[----:B------:R-:W-:Y:S01]  /*0270*/  PRMT R17, R0, 0x7610, R17 ;  /* 0x0000761000117816 */ /* 0x000fe20000000011 */
[----:B------:R-:W-:Y:S06]  /*0280*/  BRA `(.L_x_2466) ;  /* 0x0000000c00bc7947 */ /* 0x000fec0003800000 */
.L_x_2463:
        /* <DEDUP_REMOVED lines=11> */
.L_x_2468:
[----:B------:R-:W2:Y:S02]  /*0340*/  LDG.E R4, desc[UR36][R4.64] ;  /* 0x0000002404047981 */ /* 0x000ea4000c1e1900 */
[----:B--2---:R-:W-:-:S04]  /*0350*/  I2FP.F32.S32 R0, R4 ;  /* 0x0000000400007245 */ /* 0x004fc80000201400 */
[----:B------:R-:W-:-:S04]  /*0360*/  F2FP.F16.F32.PACK_AB R0, RZ, R0 ;  /* 0x00000000ff00723e */ /* 0x000fc800000000ff */
[----:B------:R-:W-:Y:S01]  /*0370*/  PRMT R17, R0, 0x7610, R17 ;  /* 0x0000761000117816 */ /* 0x000fe20000000011 */
[----:B------:R-:W-:Y:S06]  /*0380*/  BRA `(.L_x_2466) ;  /* 0x0000000c007c7947 */ /* 0x000fec0003800000 */
.L_x_2467:
[----:B------:R-:W2:Y:S02]  /*0390*/  LDG.E.U16 R4, desc[UR36][R4.64] ;  /* 0x0000002404047981 */ /* 0x000ea4000c1e1500 */
[----:B--2---:R-:W0:Y:S02]  /*03a0*/  I2F.S16 R0, R4 ;  /* 0x0000000400007306 */ /* 0x004e240000101400 */
[----:B0-----:R-:W-:-:S04]  /*03b0*/  F2FP.F16.F32.PACK_AB R0, RZ, R0 ;  /* 0x00000000ff00723e */ /* 0x001fc800000000ff */
[----:B------:R-:W-:Y:S01]  /*03c0*/  PRMT R17, R0, 0x7610, R17 ;  /* 0x0000761000117816 */ /* 0x000fe20000000011 */
[----:B------:R-:W-:Y:S06]  /*03d0*/  BRA `(.L_x_2466) ;  /* 0x0000000c00687947 */ /* 0x000fec0003800000 */
.L_x_2462:
        /* <DEDUP_REMOVED lines=9> */
.L_x_2470:
[----:B------:R1:W5:Y:S01]  /*0470*/  LDG.E.U16 R17, desc[UR36][R4.64] ;  /* 0x0000002404117981 */ /* 0x000362000c1e1500 */
[----:B------:R-:W-:Y:S05]  /*0480*/  BRA `(.L_x_2466) ;  /* 0x0000000c003c7947 */ /* 0x000fea0003800000 */
.L_x_2469:
        /* <DEDUP_REMOVED lines=9> */
.L_x_2472:
[----:B------:R0:W5:Y:S01]  /*0520*/  LDG.E.U16 R17, desc[UR36][R4.64] ;  /* 0x0000002404117981 */ /* 0x000162000c1e1500 */
[----:B------:R-:W-:Y:S05]  /*0530*/  BRA `(.L_x_2466) ;  /* 0x0000000c00107947 */ /* 0x000fea0003800000 */
.L_x_2471:
        /* <DEDUP_REMOVED lines=9> */
.L_x_2461:
        /* <DEDUP_REMOVED lines=14> */
.L_x_2475:
        /* <DEDUP_REMOVED lines=9> */
.L_x_2474:
        /* <DEDUP_REMOVED lines=28> */
.L_x_2477:
        /* <DEDUP_REMOVED lines=12> */
[----:B------:R-:W-:-:S04]  /*09c0*/  F2FP.F16.F32.PACK_AB R0, RZ, R0 ;  /* 0x00000000ff00723e */ /* 0x000fc800000000ff */
[----:B------:R-:W-:Y:S01]  /*09d0*/  PRMT R17, R0, 0x7610, R17 ;  /* 0x0000761000117816 */ /* 0x000fe20000000011 */
[----:B------:R-:W-:Y:S06]  /*09e0*/  BRA `(.L_x_2466) ;  /* 0x0000000400e47947 */ /* 0x000fec0003800000 */
.L_x_2476:
[----:B------:R-:W2:Y:S02]  /*09f0*/  LDG.E.U16 R0, desc[UR36][R4.64] ;  /* 0x0000002404007981 */ /* 0x000ea4000c1e1500 */
[----:B--2---:R-:W-:-:S05]  /*0a00*/  IMAD.U32 R0, R0, 0x10000, RZ ;  /* 0x0001000000007824 */ /* 0x004fca00078e00ff */
[----:B------:R-:W-:-:S04]  /*0a10*/  F2FP.F16.F32.PACK_AB R0, RZ, R0 ;  /* 0x00000000ff00723e */ /* 0x000fc800000000ff */
[----:B------:R-:W-:Y:S01]  /*0a20*/  PRMT R17, R0, 0x7610, R17 ;  /* 0x0000761000117816 */ /* 0x000fe20000000011 */
[----:B------:R-:W-:Y:S06]  /*0a30*/  BRA `(.L_x_2466) ;  /* 0x0000000400d07947 */ /* 0x000fec0003800000 */
.L_x_2473:
        /* <DEDUP_REMOVED lines=13> */
.L_x_2480:
        /* <DEDUP_REMOVED lines=21> */
.L_x_2484:
[----:B------:R-:W-:Y:S05]  /*0c60*/  BSYNC B1 ;  /* 0x0000000000017941 */ /* 0x000fea0003800000 */
.L_x_2483:
[----:B------:R-:W-:Y:S01]  /*0c70*/  LEA R5, R0, 0x3b800000, 0x17 ;  /* 0x3b80000000057811 */ /* 0x000fe200078eb8ff */
[----:B------:R-:W-:-:S05]  /*0c80*/  IMAD.SHL.U32 R0, R3, 0x100000, RZ ;  /* 0x0010000003007824 */ /* 0x000fca00078e00ff */
[----:B------:R-:W-:-:S07]  /*0c90*/  LOP3.LUT R0, R5, R0, R6, 0xfe, !PT ;  /* 0x0000000005007212 */ /* 0x000fce00078efe06 */
.L_x_2482:
[----:B------:R-:W-:Y:S05]  /*0ca0*/  BSYNC B0 ;  /* 0x0000000000007941 */ /* 0x000fea0003800000 */
.L_x_2481:
[----:B------:R-:W-:-:S04]  /*0cb0*/  F2FP.F16.F32.PACK_AB R0, RZ, R0 ;  /* 0x00000000ff00723e */ /* 0x000fc800000000ff */
[----:B------:R-:W-:Y:S01]  /*0cc0*/  PRMT R17, R0, 0x7610, R17 ;  /* 0x0000761000117816 */ /* 0x000fe20000000011 */
[----:B------:R-:W-:Y:S06]  /*0cd0*/  BRA `(.L_x_2466) ;  /* 0x0000000400287947 */ /* 0x000fec0003800000 */
.L_x_2479:
        /* <DEDUP_REMOVED lines=21> */
.L_x_2488:
[----:B------:R-:W-:Y:S05]  /*0e30*/  BSYNC B1 ;  /* 0x0000000000017941 */ /* 0x000fea0003800000 */
.L_x_2487:
[----:B------:R-:W-:Y:S01]  /*0e40*/  LEA R5, R0, 0x37800000, 0x17 ;  /* 0x3780000000057811 */ /* 0x000fe200078eb8ff */
[----:B------:R-:W-:-:S05]  /*0e50*/  IMAD.SHL.U32 R0, R3, 0x200000, RZ ;  /* 0x0020000003007824 */ /* 0x000fca00078e00ff */
[----:B------:R-:W-:-:S07]  /*0e60*/  LOP3.LUT R0, R5, R0, R6, 0xfe, !PT ;  /* 0x0000000005007212 */ /* 0x000fce00078efe06 */
.L_x_2486:
[----:B------:R-:W-:Y:S05]  /*0e70*/  BSYNC B0 ;  /* 0x0000000000007941 */ /* 0x000fea0003800000 */
.L_x_2485:
[----:B------:R-:W-:-:S04]  /*0e80*/  F2FP.F16.F32.PACK_AB R0, RZ, R0 ;  /* 0x00000000ff00723e */ /* 0x000fc800000000ff */
[----:B------:R-:W-:Y:S01]  /*0e90*/  PRMT R17, R0, 0x7610, R17 ;  /* 0x0000761000117816 */ /* 0x000fe20000000011 */
[----:B------:R-:W-:Y:S06]  /*0ea0*/  BRA `(.L_x_2466) ;  /* 0x0000000000b47947 */ /* 0x000fec0003800000 */
.L_x_2478:
        /* <DEDUP_REMOVED lines=14> */
.L_x_2492:
[----:B------:R-:W-:Y:S05]  /*0f90*/  BSYNC B0 ;  /* 0x0000000000007941 */ /* 0x000fea0003800000 */
.L_x_2491:
[----:B------:R-:W-:-:S04]  /*0fa0*/  F2FP.F16.F32.PACK_AB R0, RZ, R0 ;  /* 0x00000000ff00723e */ /* 0x000fc800000000ff */
[----:B------:R-:W-:Y:S01]  /*0fb0*/  PRMT R17, R0, 0x7610, R17 ;  /* 0x0000761000117816 */ /* 0x000fe20000000011 */
[----:B------:R-:W-:Y:S06]  /*0fc0*/  BRA `(.L_x_2466) ;  /* 0x00000000006c7947 */ /* 0x000fec0003800000 */
.L_x_2465:
        /* <DEDUP_REMOVED lines=16> */
.L_x_2493:
[----:B------:R-:W-:Y:S01]  /*10d0*/  PRMT R17, RZ, 0x7610, R17 ;  /* 0x00007610ff117816 */ /* 0x000fe20000000011 */
[----:B------:R-:W-:Y:S06]  /*10e0*/  BRA `(.L_x_2466) ;  /* 0x0000000000247947 */ /* 0x000fec0003800000 */
.L_x_2490:
[----:B------:R-:W2:Y:S02]  /*10f0*/  LDG.E.64 R4, desc[UR36][R4.64] ;  /* 0x0000002404047981 */ /* 0x000ea4000c1e1b00 */
[----:B--2---:R-:W0:Y:S02]  /*1100*/  I2F.U64 R0, R4 ;  /* 0x0000000400007312 */ /* 0x004e240000301000 */
[----:B0-----:R-:W-:-:S04]  /*1110*/  F2FP.F16.F32.PACK_AB R0, RZ, R0 ;  /* 0x00000000ff00723e */ /* 0x001fc800000000ff */
[----:B------:R-:W-:Y:S01]  /*1120*/  PRMT R17, R0, 0x7610, R17 ;  /* 0x0000761000117816 */ /* 0x000fe20000000011 */
[----:B------:R-:W-:Y:S06]  /*1130*/  BRA `(.L_x_2466) ;  /* 0x0000000000107947 */ /* 0x000fec0003800000 */
.L_x_2489:
[----:B------:R-:W2:Y:S02]  /*1140*/  LDG.E R4, desc[UR36][R4.64] ;  /* 0x0000002404047981 */ /* 0x000ea4000c1e1900 */
[----:B--2---:R-:W-:-:S04]  /*1150*/  I2FP.F32.U32 R0, R4 ;  /* 0x0000000400007245 */ /* 0x004fc80000201000 */
[----:B------:R-:W-:-:S04]  /*1160*/  F2FP.F16.F32.PACK_AB R0, RZ, R0 ;  /* 0x00000000ff00723e */ /* 0x000fc800000000ff */
[----:B------:R-:W-:-:S07]  /*1170*/  PRMT R17, R0, 0x7610, R17 ;  /* 0x0000761000117816 */ /* 0x000fce0000000011 */
.L_x_2466:
[----:B01----:R-:W0:Y:S01]  /*1180*/  LDC.64 R4, c[0x0][0x228] ;  /* 0x00008a00ff047b82 */ /* 0x003e220000000a00 */
        /* <DEDUP_REMOVED lines=20> */
.L_x_2497:
[----:B------:R-:W2:Y:S02]  /*12d0*/  LDG.E.U8 R4, desc[UR36][R4.64] ;  /* 0x0000002404047981 */ /* 0x000ea4000c1e1100 */
[----:B--2---:R-:W-:-:S04]  /*12e0*/  I2FP.F32.U32 R0, R4 ;  /* 0x0000000400007245 */ /* 0x004fc80000201000 */
[----:B------:R-:W-:-:S04]  /*12f0*/  F2FP.F16.F32.PACK_AB R0, RZ, R0 ;  /* 0x00000000ff00723e */ /* 0x000fc800000000ff */
[----:B------:R-:W-:Y:S01]  /*1300*/  PRMT R18, R0, 0x7610, R18 ;  /* 0x0000761000127816 */ /* 0x000fe20000000012 */
[----:B------:R-:W-:Y:S06]  /*1310*/  BRA `(.L_x_2499) ;  /* 0x0000000c00bc7947 */ /* 0x000fec0003800000 */
.L_x_2496:
        /* <DEDUP_REMOVED lines=11> */
.L_x_2501:
[----:B------:R-:W2:Y:S02]  /*13d0*/  LDG.E R4, desc[UR36][R4.64] ;  /* 0x0000002404047981 */ /* 0x000ea4000c1e1900 */
[----:B--2---:R-:W-:-:S04]  /*13e0*/  I2FP.F32.S32 R0, R4 ;  /* 0x0000000400007245 */ /* 0x004fc80000201400 */
[----:B------:R-:W-:-:S04]  /*13f0*/  F2FP.F16.F32.PACK_AB R0, RZ, R0 ;  /* 0x00000000ff00723e */ /* 0x000fc800000000ff */
[----:B------:R-:W-:Y:S01]  /*1400*/  PRMT R18, R0, 0x7610, R18 ;  /* 0x0000761000127816 */ /* 0x000fe20000000012 */
[----:B------:R-:W-:Y:S06]  /*1410*/  BRA `(.L_x_2499) ;  /* 0x0000000c007c7947 */ /* 0x000fec0003800000 */
.L_x_2500:
[----:B------:R-:W2:Y:S02]  /*1420*/  LDG.E.U16 R4, desc[UR36][R4.64] ;  /* 0x0000002404047981 */ /* 0x000ea4000c1e1500 */
[----:B--2---:R-:W0:Y:S02]  /*1430*/  I2F.S16 R0, R4 ;  /* 0x0000000400007306 */ /* 0x004e240000101400 */
[----:B0-----:R-:W-:-:S04]  /*1440*/  F2FP.F16.F32.PACK_AB R0, RZ, R0 ;  /* 0x00000000ff00723e */ /* 0x001fc800000000ff */
[----:B------:R-:W-:Y:S01]  /*1450*/  PRMT R18, R0, 0x7610, R18 ;  /* 0x0000761000127816 */ /* 0x000fe20000000012 */
[----:B------:R-:W-:Y:S06]  /*1460*/  BRA `(.L_x_2499) ;  /* 0x0000000c00687947 */ /* 0x000fec0003800000 */
.L_x_2495:
        /* <DEDUP_REMOVED lines=9> */
.L_x_2503:
[----:B------:R1:W5:Y:S01]  /*1500*/  LDG.E.U16 R18, desc[UR36][R4.64] ;  /* 0x0000002404127981 */ /* 0x000362000c1e1500 */
[----:B------:R-:W-:Y:S05]  /*1510*/  BRA `(.L_x_2499) ;  /* 0x0000000c003c7947 */ /* 0x000fea0003800000 */
.L_x_2502:
        /* <DEDUP_REMOVED lines=9> */
.L_x_2505:
[----:B------:R0:W5:Y:S01]  /*15b0*/  LDG.E.U16 R18, desc[UR36][R4.64] ;  /* 0x0000002404127981 */ /* 0x000162000c1e1500 */
[----:B------:R-:W-:Y:S05]  /*15c0*/  BRA `(.L_x_2499) ;  /* 0x0000000c00107947 */ /* 0x000fea0003800000 */
.L_x_2504:
        /* <DEDUP_REMOVED lines=9> */
.L_x_2494:
        /* <DEDUP_REMOVED lines=14> */
.L_x_2508:
        /* <DEDUP_REMOVED lines=9> */
.L_x_2507:
        /* <DEDUP_REMOVED lines=28> */
.L_x_2510:
        /* <DEDUP_REMOVED lines=15> */
.L_x_2509:
[----:B------:R-:W2:Y:S02]  /*1a80*/  LDG.E.U16 R0, desc[UR36][R4.64] ;  /* 0x0000002404007981 */ /* 0x000ea4000c1e1500 */
[----:B--2---:R-:W-:-:S05]  /*1a90*/  IMAD.U32 R0, R0, 0x10000, RZ ;  /* 0x0001000000007824 */ /* 0x004fca00078e00ff */
[----:B------:R-:W-:-:S04]  /*1aa0*/  F2FP.F16.F32.PACK_AB R0, RZ, R0 ;  /* 0x00000000ff00723e */ /* 0x000fc800000000ff */
[----:B------:R-:W-:Y:S01]  /*1ab0*/  PRMT R18, R0, 0x7610, R18 ;  /* 0x0000761000127816 */ /* 0x000fe20000000012 */
[----:B------:R-:W-:Y:S06]  /*1ac0*/  BRA `(.L_x_2499) ;  /* 0x0000000400d07947 */ /* 0x000fec0003800000 */
.L_x_2506:
        /* <DEDUP_REMOVED lines=13> */
.L_x_2513:
        /* <DEDUP_REMOVED lines=21> */
.L_x_2517:
[----:B------:R-:W-:Y:S05]  /*1cf0*/  BSYNC B1 ;  /* 0x0000000000017941 */ /* 0x000fea0003800000 */
.L_x_2516:
[----:B------:R-:W-:Y:S01]  /*1d00*/  LEA R5, R0, 0x3b800000, 0x17 ;  /* 0x3b80000000057811 */ /* 0x000fe200078eb8ff */
[----:B------:R-:W-:-:S05]  /*1d10*/  IMAD.SHL.U32 R0, R3, 0x100000, RZ ;  /* 0x0010000003007824 */ /* 0x000fca00078e00ff */
[----:B------:R-:W-:-:S07]  /*1d20*/  LOP3.LUT R0, R5, R0, R6, 0xfe, !PT ;  /* 0x0000000005007212 */ /* 0x000fce00078efe06 */
.L_x_2515:
[----:B------:R-:W-:Y:S05]  /*1d30*/  BSYNC B0 ;  /* 0x0000000000007941 */ /* 0x000fea0003800000 */
.L_x_2514:
[----:B------:R-:W-:-:S04]  /*1d40*/  F2FP.F16.F32.PACK_AB R0, RZ, R0 ;  /* 0x00000000ff00723e */ /* 0x000fc800000000ff */
[----:B------:R-:W-:Y:S01]  /*1d50*/  PRMT R18, R0, 0x7610, R18 ;  /* 0x0000761000127816 */ /* 0x000fe20000000012 */
[----:B------:R-:W-:Y:S06]  /*1d60*/  BRA `(.L_x_2499) ;  /* 0x0000000400287947 */ /* 0x000fec0003800000 */
.L_x_2512:
        /* <DEDUP_REMOVED lines=21> */
.L_x_2521:
[----:B------:R-:W-:Y:S05]  /*1ec0*/  BSYNC B1 ;  /* 0x0000000000017941 */ /* 0x000fea0003800000 */
.L_x_2520:
[----:B------:R-:W-:Y:S01]  /*1ed0*/  LEA R5, R0, 0x37800000, 0x17 ;  /* 0x3780000000057811 */ /* 0x000fe200078eb8ff */
[----:B------:R-:W-:-:S05]  /*1ee0*/  IMAD.SHL.U32 R0, R3, 0x200000, RZ ;  /* 0x0020000003007824 */ /* 0x000fca00078e00ff */
[----:B------:R-:W-:-:S07]  /*1ef0*/  LOP3.LUT R0, R5, R0, R6, 0xfe, !PT ;  /* 0x0000000005007212 */ /* 0x000fce00078efe06 */
.L_x_2519:
[----:B------:R-:W-:Y:S05]  /*1f00*/  BSYNC B0 ;  /* 0x0000000000007941 */ /* 0x000fea0003800000 */
.L_x_2518:
[----:B------:R-:W-:-:S04]  /*1f10*/  F2FP.F16.F32.PACK_AB R0, RZ, R0 ;  /* 0x00000000ff00723e */ /* 0x000fc800000000ff */
[----:B------:R-:W-:Y:S01]  /*1f20*/  PRMT R18, R0, 0x7610, R18 ;  /* 0x0000761000127816 */ /* 0x000fe20000000012 */
[----:B------:R-:W-:Y:S06]  /*1f30*/  BRA `(.L_x_2499) ;  /* 0x0000000000b47947 */ /* 0x000fec0003800000 */
.L_x_2511:
        /* <DEDUP_REMOVED lines=14> */
.L_x_2525:
[----:B------:R-:W-:Y:S05]  /*2020*/  BSYNC B0 ;  /* 0x0000000000007941 */ /* 0x000fea0003800000 */
.L_x_2524:
[----:B------:R-:W-:-:S04]  /*2030*/  F2FP.F16.F32.PACK_AB R0, RZ, R0 ;  /* 0x00000000ff00723e */ /* 0x000fc800000000ff */
[----:B------:R-:W-:Y:S01]  /*2040*/  PRMT R18, R0, 0x7610, R18 ;  /* 0x0000761000127816 */ /* 0x000fe20000000012 */
[----:B------:R-:W-:Y:S06]  /*2050*/  BRA `(.L_x_2499) ;  /* 0x00000000006c7947 */ /* 0x000fec0003800000 */
.L_x_2498:
        /* <DEDUP_REMOVED lines=16> */
.L_x_2526:
[----:B------:R-:W-:Y:S01]  /*2160*/  PRMT R18, RZ, 0x7610, R18 ;  /* 0x00007610ff127816 */ /* 0x000fe20000000012 */
[----:B------:R-:W-:Y:S06]  /*2170*/  BRA `(.L_x_2499) ;  /* 0x0000000000247947 */ /* 0x000fec0003800000 */
.L_x_2523:
[----:B------:R-:W2:Y:S02]  /*2180*/  LDG.E.64 R4, desc[UR36][R4.64] ;  /* 0x0000002404047981 */ /* 0x000ea4000c1e1b00 */
[----:B--2---:R-:W0:Y:S02]  /*2190*/  I2F.U64 R0, R4 ;  /* 0x0000000400007312 */ /* 0x004e240000301000 */
[----:B0-----:R-:W-:-:S04]  /*21a0*/  F2FP.F16.F32.PACK_AB R0, RZ, R0 ;  /* 0x00000000ff00723e */ /* 0x001fc800000000ff */
[----:B------:R-:W-:Y:S01]  /*21b0*/  PRMT R18, R0, 0x7610, R18 ;  /* 0x0000761000127816 */ /* 0x000fe20000000012 */
[----:B------:R-:W-:Y:S06]  /*21c0*/  BRA `(.L_x_2499) ;  /* 0x0000000000107947 */ /* 0x000fec0003800000 */
.L_x_2522:
[----:B------:R-:W2:Y:S02]  /*21d0*/  LDG.E R4, desc[UR36][R4.64] ;  /* 0x0000002404047981 */ /* 0x000ea4000c1e1900 */
[----:B--2---:R-:W-:-:S04]  /*21e0*/  I2FP.F32.U32 R0, R4 ;  /* 0x0000000400007245 */ /* 0x004fc80000201000 */
[----:B------:R-:W-:-:S04]  /*21f0*/  F2FP.F16.F32.PACK_AB R0, RZ, R0 ;  /* 0x00000000ff00723e */ /* 0x000fc800000000ff */
[----:B------:R-:W-:-:S07]  /*2200*/  PRMT R18, R0, 0x7610, R18 ;  /* 0x0000761000127816 */ /* 0x000fce0000000012 */
.L_x_2499:
[----:B------:R-:W-:-:S07]  /*2210*/  VIADD R27, R27, 0x80 ;  /* 0x000000801b1b7836 */ /* 0x000fce0000000000 */
.L_x_2460:
[----:B------:R-:W-:Y:S05]  /*2220*/  BSYNC B6 ;  /* 0x0000000000067941 */ /* 0x000fea0003800000 */
.L_x_2459:
[----:B------:R-:W-:Y:S01]  /*2230*/  ISETP.GE.AND P0, PT, R27, R28, PT ;  /* 0x0000001c1b00720c */ /* 0x000fe20003f06270 */
[----:B------:R-:W-:Y:S01]  /*2240*/  BSSY B6, `(.L_x_2527) ;  /* 0x0000218000067945 */ /* 0x000fe20003800000 */
[----:B------:R-:W-:-:S11]  /*2250*/  PRMT R19, RZ, 0x7610, R19 ;  /* 0x00007610ff137816 */ /* 0x000fd60000000013 */
        /* <DEDUP_REMOVED lines=23> */
.L_x_2532:
[----:B------:R-:W2:Y:S02]  /*23d0*/  LDG.E.U8 R4, desc[UR36][R4.64] ;  /* 0x0000002404047981 */ /* 0x000ea4000c1e1100 */
[----:B--2---:R-:W-:-:S04]  /*23e0*/  I2FP.F32.U32 R0, R4 ;  /* 0x0000000400007245 */ /* 0x004fc80000201000 */
[----:B------:R-:W-:-:S04]  /*23f0*/  F2FP.F16.F32.PACK_AB R0, RZ, R0 ;  /* 0x00000000ff00723e */ /* 0x000fc800000000ff */
[----:B------:R-:W-:Y:S01]  /*2400*/  PRMT R16, R0, 0x7610, R16 ;  /* 0x0000761000107816 */ /* 0x000fe20000000010 */
[----:B------:R-:W-:Y:S06]  /*2410*/  BRA `(.L_x_2534) ;  /* 0x0000000c00c07947 */ /* 0x000fec0003800000 */
.L_x_2531:
        /* <DEDUP_REMOVED lines=11> */
.L_x_2536:
[----:B------:R-:W2:Y:S02]  /*24d0*/  LDG.E R4, desc[UR36][R4.64] ;  /* 0x0000002404047981 */ /* 0x000ea4000c1e1900 */
[----:B--2---:R-:W-:-:S04]  /*24e0*/  I2FP.F32.S32 R0, R4 ;  /* 0x0000000400007245 */ /* 0x004fc80000201400 */
[----:B------:R-:W-:-:S04]  /*24f0*/  F2FP.F16.F32.PACK_AB R0, RZ, R0 ;  /* 0x00000000ff00723e */ /* 0x000fc800000000ff */
[----:B------:R-:W-:Y:S01]  /*2500*/  PRMT R16, R0, 0x7610, R16 ;  /* 0x0000761000107816 */ /* 0x000fe20000000010 */
[----:B------:R-:W-:Y:S06]  /*2510*/  BRA `(.L_x_2534) ;  /* 0x0000000c00807947 */ /* 0x000fec0003800000 */
.L_x_2535:
[----:B------:R-:W2:Y:S02]  /*2520*/  LDG.E.U16 R4, desc[UR36][R4.64] ;  /* 0x0000002404047981 */ /* 0x000ea4000c1e1500 */
[----:B--2---:R-:W0:Y:S02]  /*2530*/  I2F.S16 R0, R4 ;  /* 0x0000000400007306 */ /* 0x004e240000101400 */
[----:B0-----:R-:W-:-:S04]  /*2540*/  F2FP.F16.F32.PACK_AB R0, RZ, R0 ;  /* 0x00000000ff00723e */ /* 0x001fc800000000ff */
[----:B------:R-:W-:Y:S01]  /*2550*/  PRMT R16, R0, 0x7610, R16 ;  /* 0x0000761000107816 */ /* 0x000fe20000000010 */
[----:B------:R-:W-:Y:S06]  /*2560*/  BRA `(.L_x_2534) ;  /* 0x0000000c006c7947 */ /* 0x000fec0003800000 */
.L_x_2530:
        /* <DEDUP_REMOVED lines=9> */
.L_x_2538:
[----:B------:R1:W5:Y:S01]  /*2600*/  LDG.E.U16 R16, desc[UR36][R4.64] ;  /* 0x0000002404107981 */ /* 0x000362000c1e1500 */
[----:B------:R-:W-:Y:S05]  /*2610*/  BRA `(.L_x_2534) ;  /* 0x0000000c00407947 */ /* 0x000fea0003800000 */
.L_x_2537:
        /* <DEDUP_REMOVED lines=9> */
.L_x_2540:
[----:B------:R0:W5:Y:S01]  /*26b0*/  LDG.E.U16 R16, desc[UR36][R4.64] ;  /* 0x0000002404107981 */ /* 0x000162000c1e1500 */
[----:B------:R-:W-:Y:S05]  /*26c0*/  BRA `(.L_x_2534) ;  /* 0x0000000c00147947 */ /* 0x000fea0003800000 */
.L_x_2539:
        /* <DEDUP_REMOVED lines=9> */
.L_x_2529:
        /* <DEDUP_REMOVED lines=14> */
.L_x_2543:
        /* <DEDUP_REMOVED lines=9> */
.L_x_2542:
        /* <DEDUP_REMOVED lines=28> */
.L_x_2545:
        /* <DEDUP_REMOVED lines=16> */
.L_x_2544:
[----:B------:R-:W2:Y:S02]  /*2b90*/  LDG.E.U16 R0, desc[UR36][R4.64] ;  /* 0x0000002404007981 */ /* 0x000ea4000c1e1500 */
[----:B--2---:R-:W-:-:S05]  /*2ba0*/  IMAD.U32 R0, R0, 0x10000, RZ ;  /* 0x0001000000007824 */ /* 0x004fca00078e00ff */
[----:B------:R-:W-:-:S04]  /*2bb0*/  F2FP.F16.F32.PACK_AB R0, RZ, R0 ;  /* 0x00000000ff00723e */ /* 0x000fc800000000ff */
[----:B------:R-:W-:Y:S01]  /*2bc0*/  PRMT R16, R0, 0x7610, R16 ;  /* 0x0000761000107816 */ /* 0x000fe20000000010 */
[----:B------:R-:W-:Y:S06]  /*2bd0*/  BRA `(.L_x_2534) ;  /* 0x0000000400d07947 */ /* 0x000fec0003800000 */
.L_x_2541:
        /* <DEDUP_REMOVED lines=13> */
.L_x_2548:
        /* <DEDUP_REMOVED lines=21> */
.L_x_2552:
[----:B------:R-:W-:Y:S05]  /*2e00*/  BSYNC B1 ;  /* 0x0000000000017941 */ /* 0x000fea0003800000 */
.L_x_2551:
[----:B------:R-:W-:Y:S01]  /*2e10*/  LEA R5, R0, 0x3b800000, 0x17 ;  /* 0x3b80000000057811 */ /* 0x000fe200078eb8ff */
[----:B------:R-:W-:-:S05]  /*2e20*/  IMAD.SHL.U32 R0, R3, 0x100000, RZ ;  /* 0x0010000003007824 */ /* 0x000fca00078e00ff */
[----:B------:R-:W-:-:S07]  /*2e30*/  LOP3.LUT R0, R5, R0, R6, 0xfe, !PT ;  /* 0x0000000005007212 */ /* 0x000fce00078efe06 */
.L_x_2550:
[----:B------:R-:W-:Y:S05]  /*2e40*/  BSYNC B0 ;  /* 0x0000000000007941 */ /* 0x000fea0003800000 */
.L_x_2549:
[----:B------:R-:W-:-:S04]  /*2e50*/  F2FP.F16.F32.PACK_AB R0, RZ, R0 ;  /* 0x00000000ff00723e */ /* 0x000fc800000000ff */
[----:B------:R-:W-:Y:S01]  /*2e60*/  PRMT R16, R0, 0x7610, R16 ;  /* 0x0000761000107816 */ /* 0x000fe20000000010 */
[----:B------:R-:W-:Y:S06]  /*2e70*/  BRA `(.L_x_2534) ;  /* 0x0000000400287947 */ /* 0x000fec0003800000 */
.L_x_2547:
        /* <DEDUP_REMOVED lines=21> */
.L_x_2556:
[----:B------:R-:W-:Y:S05]  /*2fd0*/  BSYNC B1 ;  /* 0x0000000000017941 */ /* 0x000fea0003800000 */
.L_x_2555:
[----:B------:R-:W-:Y:S01]  /*2fe0*/  LEA R5, R0, 0x37800000, 0x17 ;  /* 0x3780000000057811 */ /* 0x000fe200078eb8ff */
[----:B------:R-:W-:-:S05]  /*2ff0*/  IMAD.SHL.U32 R0, R3, 0x200000, RZ ;  /* 0x0020000003007824 */ /* 0x000fca00078e00ff */
[----:B------:R-:W-:-:S07]  /*3000*/  LOP3.LUT R0, R5, R0, R6, 0xfe, !PT ;  /* 0x0000000005007212 */ /* 0x000fce00078efe06 */
.L_x_2554:
[----:B------:R-:W-:Y:S05]  /*3010*/  BSYNC B0 ;  /* 0x0000000000007941 */ /* 0x000fea0003800000 */
.L_x_2553:
[----:B------:R-:W-:-:S04]  /*3020*/  F2FP.F16.F32.PACK_AB R0, RZ, R0 ;  /* 0x00000000ff00723e */ /* 0x000fc800000000ff */
[----:B------:R-:W-:Y:S01]  /*3030*/  PRMT R16, R0, 0x7610, R16 ;  /* 0x0000761000107816 */ /* 0x000fe20000000010 */
[----:B------:R-:W-:Y:S06]  /*3040*/  BRA `(.L_x_2534) ;  /* 0x0000000000b47947 */ /* 0x000fec0003800000 */
.L_x_2546:
        /* <DEDUP_REMOVED lines=14> */
.L_x_2560:
[----:B------:R-:W-:Y:S05]  /*3130*/  BSYNC B0 ;  /* 0x0000000000007941 */ /* 0x000fea0003800000 */
.L_x_2559:
[----:B------:R-:W-:-:S04]  /*3140*/  F2FP.F16.F32.PACK_AB R0, RZ, R0 ;  /* 0x00000000ff00723e */ /* 0x000fc800000000ff */
[----:B------:R-:W-:Y:S01]  /*3150*/  PRMT R16, R0, 0x7610, R16 ;  /* 0x0000761000107816 */ /* 0x000fe20000000010 */
[----:B------:R-:W-:Y:S06]  /*3160*/  BRA `(.L_x_2534) ;  /* 0x00000000006c7947 */ /* 0x000fec0003800000 */
.L_x_2533:
        /* <DEDUP_REMOVED lines=16> */
.L_x_2561:
[----:B------:R-:W-:Y:S01]  /*3270*/  PRMT R16, RZ, 0x7610, R16 ;  /* 0x00007610ff107816 */ /* 0x000fe20000000010 */
[----:B------:R-:W-:Y:S06]  /*3280*/  BRA `(.L_x_2534) ;  /* 0x0000000000247947 */ /* 0x000fec0003800000 */
.L_x_2558:
[----:B------:R-:W2:Y:S02]  /*3290*/  LDG.E.64 R4, desc[UR36][R4.64] ;  /* 0x0000002404047981 */ /* 0x000ea4000c1e1b00 */
[----:B--2---:R-:W0:Y:S02]  /*32a0*/  I2F.U64 R0, R4 ;  /* 0x0000000400007312 */ /* 0x004e240000301000 */
[----:B0-----:R-:W-:-:S04]  /*32b0*/  F2FP.F16.F32.PACK_AB R0, RZ, R0 ;  /* 0x00000000ff00723e */ /* 0x001fc800000000ff */
[----:B------:R-:W-:Y:S01]  /*32c0*/  PRMT R16, R0, 0x7610, R16 ;  /* 0x0000761000107816 */ /* 0x000fe20000000010 */
[----:B------:R-:W-:Y:S06]  /*32d0*/  BRA `(.L_x_2534) ;  /* 0x0000000000107947 */ /* 0x000fec0003800000 */
.L_x_2557:
[----:B------:R-:W2:Y:S02]  /*32e0*/  LDG.E R4, desc[UR36][R4.64] ;  /* 0x0000002404047981 */ /* 0x000ea4000c1e1900 */
[----:B--2---:R-:W-:-:S04]  /*32f0*/  I2FP.F32.U32 R0, R4 ;  /* 0x0000000400007245 */ /* 0x004fc80000201000 */
[----:B------:R-:W-:-:S04]  /*3300*/  F2FP.F16.F32.PACK_AB R0, RZ, R0 ;  /* 0x00000000ff00723e */ /* 0x000fc800000000ff */
[----:B------:R-:W-:-:S07]  /*3310*/  PRMT R16, R0, 0x7610, R16 ;  /* 0x0000761000107816 */ /* 0x000fce0000000010 */
.L_x_2534:
        /* <DEDUP_REMOVED lines=21> */
.L_x_2565:
[----:B------:R-:W2:Y:S02]  /*3470*/  LDG.E.U8 R4, desc[UR36][R4.64] ;  /* 0x0000002404047981 */ /* 0x000ea4000c1e1100 */
[----:B--2---:R-:W-:-:S04]  /*3480*/  I2FP.F32.U32 R0, R4 ;  /* 0x0000000400007245 */ /* 0x004fc80000201000 */
[----:B------:R-:W-:-:S04]  /*3490*/  F2FP.F16.F32.PACK_AB R0, RZ, R0 ;  /* 0x00000000ff00723e */ /* 0x000fc800000000ff */
[----:B------:R-:W-:Y:S01]  /*34a0*/  PRMT R19, R0, 0x7610, R19 ;  /* 0x0000761000137816 */ /* 0x000fe20000000013 */
[----:B------:R-:W-:Y:S06]  /*34b0*/  BRA `(.L_x_2567) ;  /* 0x0000000c00bc7947 */ /* 0x000fec0003800000 */
.L_x_2564:
        /* <DEDUP_REMOVED lines=11> */
.L_x_2569:
[----:B------:R-:W2:Y:S02]  /*3570*/  LDG.E R4, desc[UR36][R4.64] ;  /* 0x0000002404047981 */ /* 0x000ea4000c1e1900 */
[----:B--2---:R-:W-:-:S04]  /*3580*/  I2FP.F32.S32 R0, R4 ;  /* 0x0000000400007245 */ /* 0x004fc80000201400 */
[----:B------:R-:W-:-:S04]  /*3590*/  F2FP.F16.F32.PACK_AB R0, RZ, R0 ;  /* 0x00000000ff00723e */ /* 0x000fc800000000ff */
[----:B------:R-:W-:Y:S01]  /*35a0*/  PRMT R19, R0, 0x7610, R19 ;  /* 0x0000761000137816 */ /* 0x000fe20000000013 */
[----:B------:R-:W-:Y:S06]  /*35b0*/  BRA `(.L_x_2567) ;  /* 0x0000000c007c7947 */ /* 0x000fec0003800000 */
.L_x_2568:
[----:B------:R-:W2:Y:S02]  /*35c0*/  LDG.E.U16 R4, desc[UR36][R4.64] ;  /* 0x0000002404047981 */ /* 0x000ea4000c1e1500 */
[----:B--2---:R-:W0:Y:S02]  /*35d0*/  I2F.S16 R0, R4 ;  /* 0x0000000400007306 */ /* 0x004e240000101400 */
[----:B0-----:R-:W-:-:S04]  /*35e0*/  F2FP.F16.F32.PACK_AB R0, RZ, R0 ;  /* 0x00000000ff00723e */ /* 0x001fc800000000ff */
[----:B------:R-:W-:Y:S01]  /*35f0*/  PRMT R19, R0, 0x7610, R19 ;  /* 0x0000761000137816 */ /* 0x000fe20000000013 */
[----:B------:R-:W-:Y:S06]  /*3600*/  BRA `(.L_x_2567) ;  /* 0x0000000c00687947 */ /* 0x000fec0003800000 */
.L_x_2563:
        /* <DEDUP_REMOVED lines=9> */
.L_x_2571:
[----:B------:R1:W5:Y:S01]  /*36a0*/  LDG.E.U16 R19, desc[UR36][R4.64] ;  /* 0x0000002404137981 */ /* 0x000362000c1e1500 */
[----:B------:R-:W-:Y:S05]  /*36b0*/  BRA `(.L_x_2567) ;  /* 0x0000000c003c7947 */ /* 0x000fea0003800000 */
.L_x_2570:
        /* <DEDUP_REMOVED lines=9> */
.L_x_2573:
[----:B------:R0:W5:Y:S01]  /*3750*/  LDG.E.U16 R19, desc[UR36][R4.64] ;  /* 0x0000002404137981 */ /* 0x000162000c1e1500 */
[----:B------:R-:W-:Y:S05]  /*3760*/  BRA `(.L_x_2567) ;  /* 0x0000000c00107947 */ /* 0x000fea0003800000 */
.L_x_2572:
        /* <DEDUP_REMOVED lines=9> */
.L_x_2562:
        /* <DEDUP_REMOVED lines=14> */
.L_x_2576:
        /* <DEDUP_REMOVED lines=9> */
.L_x_2575:
        /* <DEDUP_REMOVED lines=28> */
.L_x_2578:
        /* <DEDUP_REMOVED lines=15> */
.L_x_2577:
[----:B------:R-:W2:Y:S02]  /*3c20*/  LDG.E.U16 R0, desc[UR36][R4.64] ;  /* 0x0000002404007981 */ /* 0x000ea4000c1e1500 */
[----:B--2---:R-:W-:-:S05]  /*3c30*/  IMAD.U32 R0, R0, 0x10000, RZ ;  /* 0x0001000000007824 */ /* 0x004fca00078e00ff */
[----:B------:R-:W-:-:S04]  /*3c40*/  F2FP.F16.F32.PACK_AB R0, RZ, R0 ;  /* 0x00000000ff00723e */ /* 0x000fc800000000ff */
[----:B------:R-:W-:Y:S01]  /*3c50*/  PRMT R19, R0, 0x7610, R19 ;  /* 0x0000761000137816 */ /* 0x000fe20000000013 */
[----:B------:R-:W-:Y:S06]  /*3c60*/  BRA `(.L_x_2567) ;  /* 0x0000000400d07947 */ /* 0x000fec0003800000 */
.L_x_2574:
        /* <DEDUP_REMOVED lines=13> */
.L_x_2581:
        /* <DEDUP_REMOVED lines=21> */
.L_x_2585:
[----:B------:R-:W-:Y:S05]  /*3e90*/  BSYNC B1 ;  /* 0x0000000000017941 */ /* 0x000fea0003800000 */
.L_x_2584:
[----:B------:R-:W-:Y:S01]  /*3ea0*/  LEA R5, R0, 0x3b800000, 0x17 ;  /* 0x3b80000000057811 */ /* 0x000fe200078eb8ff */
[----:B------:R-:W-:-:S05]  /*3eb0*/  IMAD.SHL.U32 R0, R3, 0x100000, RZ ;  /* 0x0010000003007824 */ /* 0x000fca00078e00ff */
[----:B------:R-:W-:-:S07]  /*3ec0*/  LOP3.LUT R0, R5, R0, R6, 0xfe, !PT ;  /* 0x0000000005007212 */ /* 0x000fce00078efe06 */
.L_x_2583:
[----:B------:R-:W-:Y:S05]  /*3ed0*/  BSYNC B0 ;  /* 0x0000000000007941 */ /* 0x000fea0003800000 */
.L_x_2582:
[----:B------:R-:W-:-:S04]  /*3ee0*/  F2FP.F16.F32.PACK_AB R0, RZ, R0 ;  /* 0x00000000ff00723e */ /* 0x000fc800000000ff */
[----:B------:R-:W-:Y:S01]  /*3ef0*/  PRMT R19, R0, 0x7610, R19 ;  /* 0x0000761000137816 */ /* 0x000fe20000000013 */
[----:B------:R-:W-:Y:S06]  /*3f00*/  BRA `(.L_x_2567) ;  /* 0x0000000400287947 */ /* 0x000fec0003800000 */
.L_x_2580:
        /* <DEDUP_REMOVED lines=21> */
.L_x_2589:
[----:B------:R-:W-:Y:S05]  /*4060*/  BSYNC B1 ;  /* 0x0000000000017941 */ /* 0x000fea0003800000 */
.L_x_2588:
[----:B------:R-:W-:Y:S01]  /*4070*/  LEA R5, R0, 0x37800000, 0x17 ;  /* 0x3780000000057811 */ /* 0x000fe200078eb8ff */
[----:B------:R-:W-:-:S05]  /*4080*/  IMAD.SHL.U32 R0, R3, 0x200000, RZ ;  /* 0x0020000003007824 */ /* 0x000fca00078e00ff */
[----:B------:R-:W-:-:S07]  /*4090*/  LOP3.LUT R0, R5, R0, R6, 0xfe, !PT ;  /* 0x0000000005007212 */ /* 0x000fce00078efe06 */
.L_x_2587:
[----:B------:R-:W-:Y:S05]  /*40a0*/  BSYNC B0 ;  /* 0x0000000000007941 */ /* 0x000fea0003800000 */
.L_x_2586:
[----:B------:R-:W-:-:S04]  /*40b0*/  F2FP.F16.F32.PACK_AB R0, RZ, R0 ;  /* 0x00000000ff00723e */ /* 0x000fc800000000ff */
[----:B------:R-:W-:Y:S01]  /*40c0*/  PRMT R19, R0, 0x7610, R19 ;  /* 0x0000761000137816 */ /* 0x000fe20000000013 */
[----:B------:R-:W-:Y:S06]  /*40d0*/  BRA `(.L_x_2567) ;  /* 0x0000000000b47947 */ /* 0x000fec0003800000 */
.L_x_2579:
        /* <DEDUP_REMOVED lines=14> */
.L_x_2593:
[----:B------:R-:W-:Y:S05]  /*41c0*/  BSYNC B0 ;  /* 0x0000000000007941 */ /* 0x000fea0003800000 */
.L_x_2592:
[----:B------:R-:W-:-:S04]  /*41d0*/  F2FP.F16.F32.PACK_AB R0, RZ, R0 ;  /* 0x00000000ff00723e */ /* 0x000fc800000000ff */
[----:B------:R-:W-:Y:S01]  /*41e0*/  PRMT R19, R0, 0x7610, R19 ;  /* 0x0000761000137816 */ /* 0x000fe20000000013 */
[----:B------:R-:W-:Y:S06]  /*41f0*/  BRA `(.L_x_2567) ;  /* 0x00000000006c7947 */ /* 0x000fec0003800000 */
.L_x_2566:
        /* <DEDUP_REMOVED lines=16> */
.L_x_2594:
[----:B------:R-:W-:Y:S01]  /*4300*/  PRMT R19, RZ, 0x7610, R19 ;  /* 0x00007610ff137816 */ /* 0x000fe20000000013 */
[----:B------:R-:W-:Y:S06]  /*4310*/  BRA `(.L_x_2567) ;  /* 0x0000000000247947 */ /* 0x000fec0003800000 */
.L_x_2591:
[----:B------:R-:W2:Y:S02]  /*4320*/  LDG.E.64 R4, desc[UR36][R4.64] ;  /* 0x0000002404047981 */ /* 0x000ea4000c1e1b00 */
[----:B--2---:R-:W0:Y:S02]  /*4330*/  I2F.U64 R0, R4 ;  /* 0x0000000400007312 */ /* 0x004e240000301000 */
[----:B0-----:R-:W-:-:S04]  /*4340*/  F2FP.F16.F32.PACK_AB R0, RZ, R0 ;  /* 0x00000000ff00723e */ /* 0x001fc800000000ff */
[----:B------:R-:W-:Y:S01]  /*4350*/  PRMT R19, R0, 0x7610, R19 ;  /* 0x0000761000137816 */ /* 0x000fe20000000013 */
[----:B------:R-:W-:Y:S06]  /*4360*/  BRA `(.L_x_2567) ;  /* 0x0000000000107947 */ /* 0x000fec0003800000 */
.L_x_2590:
[----:B------:R-:W2:Y:S02]  /*4370*/  LDG.E R4, desc[UR36][R4.64] ;  /* 0x0000002404047981 */ /* 0x000ea4000c1e1900 */
[----:B--2---:R-:W-:-:S04]  /*4380*/  I2FP.F32.U32 R0, R4 ;  /* 0x0000000400007245 */ /* 0x004fc80000201000 */
[----:B------:R-:W-:-:S04]  /*4390*/  F2FP.F16.F32.PACK_AB R0, RZ, R0 ;  /* 0x00000000ff00723e */ /* 0x000fc800000000ff */
[----:B------:R-:W-:-:S07]  /*43a0*/  PRMT R19, R0, 0x7610, R19 ;  /* 0x0000761000137816 */ /* 0x000fce0000000013 */
.L_x_2567:
[----:B------:R-:W-:-:S07]  /*43b0*/  VIADD R27, R27, 0x80 ;  /* 0x000000801b1b7836 */ /* 0x000fce0000000000 */
.L_x_2528:
[----:B------:R-:W-:Y:S05]  /*43c0*/  BSYNC B6 ;  /* 0x0000000000067941 */ /* 0x000fea0003800000 */
.L_x_2527:
[----:B------:R-:W-:Y:S01]  /*43d0*/  ISETP.GE.AND P0, PT, R27, R28, PT ;  /* 0x0000001c1b00720c */ /* 0x000fe20003f06270 */
[----:B------:R-:W-:Y:S01]  /*43e0*/  BSSY B6, `(.L_x_2595) ;  /* 0x000021a000067945 */ /* 0x000fe20003800000 */
[----:B------:R-:W-:Y:S02]  /*43f0*/  PRMT R22, RZ, 0x7610, R22 ;  /* 0x00007610ff167816 */ /* 0x000fe40000000016 */
[----:B------:R-:W-:Y:S02]  /*4400*/  PRMT R23, RZ, 0x7610, R23 ;  /* 0x00007610ff177816 */ /* 0x000fe40000000017 */
[----:B------:R-:W-:-:S07]  /*4410*/  PRMT R24, RZ, 0x7610, R24 ;  /* 0x00007610ff187816 */ /* 0x000fce0000000018 */
        /* <DEDUP_REMOVED lines=23> */
.L_x_2600:
[----:B------:R-:W2:Y:S02]  /*4590*/  LDG.E.U8 R4, desc[UR36][R4.64] ;  /* 0x0000002404047981 */ /* 0x000ea4000c1e1100 */
[----:B--2---:R-:W-:-:S04]  /*45a0*/  I2FP.F32.U32 R0, R4 ;  /* 0x0000000400007245 */ /* 0x004fc80000201000 */
[----:B------:R-:W-:-:S04]  /*45b0*/  F2FP.F16.F32.PACK_AB R0, RZ, R0 ;  /* 0x00000000ff00723e */ /* 0x000fc800000000ff */
[----:B------:R-:W-:Y:S01]  /*45c0*/  PRMT R23, R0, 0x7610, R23 ;  /* 0x0000761000177816 */ /* 0x000fe20000000017 */
[----:B------:R-:W-:Y:S06]  /*45d0*/  BRA `(.L_x_2602) ;  /* 0x0000000c00bc7947 */ /* 0x000fec0003800000 */
.L_x_2599:
        /* <DEDUP_REMOVED lines=11> */
.L_x_2604:
[----:B------:R-:W2:Y:S02]  /*4690*/  LDG.E R4, desc[UR36][R4.64] ;  /* 0x0000002404047981 */ /* 0x000ea4000c1e1900 */
[----:B--2---:R-:W-:-:S04]  /*46a0*/  I2FP.F32.S32 R0, R4 ;  /* 0x0000000400007245 */ /* 0x004fc80000201400 */
[----:B------:R-:W-:-:S04]  /*46b0*/  F2FP.F16.F32.PACK_AB R0, RZ, R0 ;  /* 0x00000000ff00723e */ /* 0x000fc800000000ff */
[----:B------:R-:W-:Y:S01]  /*46c0*/  PRMT R23, R0, 0x7610, R23 ;  /* 0x0000761000177816 */ /* 0x000fe20000000017 */
[----:B------:R-:W-:Y:S06]  /*46d0*/  BRA `(.L_x_2602) ;  /* 0x0000000c007c7947 */ /* 0x000fec0003800000 */
.L_x_2603:
[----:B------:R-:W2:Y:S02]  /*46e0*/  LDG.E.U16 R4, desc[UR36][R4.64] ;  /* 0x0000002404047981 */ /* 0x000ea4000c1e1500 */
[----:B--2---:R-:W0:Y:S02]  /*46f0*/  I2F.S16 R0, R4 ;  /* 0x0000000400007306 */ /* 0x004e240000101400 */
[----:B0-----:R-:W-:-:S04]  /*4700*/  F2FP.F16.F32.PACK_AB R0, RZ, R0 ;  /* 0x00000000ff00723e */ /* 0x001fc800000000ff */
[----:B------:R-:W-:Y:S01]  /*4710*/  PRMT R23, R0, 0x7610, R23 ;  /* 0x0000761000177816 */ /* 0x000fe20000000017 */
[----:B------:R-:W-:Y:S06]  /*4720*/  BRA `(.L_x_2602) ;  /* 0x0000000c00687947 */ /* 0x000fec0003800000 */
.L_x_2598:
        /* <DEDUP_REMOVED lines=9> */
.L_x_2606:
[----:B------:R1:W5:Y:S01]  /*47c0*/  LDG.E.U16 R23, desc[UR36][R4.64] ;  /* 0x0000002404177981 */ /* 0x000362000c1e1500 */
[----:B------:R-:W-:Y:S05]  /*47d0*/  BRA `(.L_x_2602) ;  /* 0x0000000c003c7947 */ /* 0x000fea0003800000 */
.L_x_2605:
        /* <DEDUP_REMOVED lines=9> */
.L_x_2608:
[----:B------:R0:W5:Y:S01]  /*4870*/  LDG.E.U16 R23, desc[UR36][R4.64] ;  /* 0x0000002404177981 */ /* 0x000162000c1e1500 */
[----:B------:R-:W-:Y:S05]  /*4880*/  BRA `(.L_x_2602) ;  /* 0x0000000c00107947 */ /* 0x000fea0003800000 */
.L_x_2607:
        /* <DEDUP_REMOVED lines=9> */
.L_x_2597:
        /* <DEDUP_REMOVED lines=14> */
.L_x_2611:
        /* <DEDUP_REMOVED lines=9> */
.L_x_2610:
        /* <DEDUP_REMOVED lines=28> */
.L_x_2613:
        /* <DEDUP_REMOVED lines=15> */
.L_x_2612:
[----:B------:R-:W2:Y:S02]  /*4d40*/  LDG.E.U16 R0, desc[UR36][R4.64] ;  /* 0x0000002404007981 */ /* 0x000ea4000c1e1500 */
[----:B--2---:R-:W-:-:S05]  /*4d50*/  IMAD.U32 R0, R0, 0x10000, RZ ;  /* 0x0001000000007824 */ /* 0x004fca00078e00ff */
[----:B------:R-:W-:-:S04]  /*4d60*/  F2FP.F16.F32.PACK_AB R0, RZ, R0 ;  /* 0x00000000ff00723e */ /* 0x000fc800000000ff */
[----:B------:R-:W-:Y:S01]  /*4d70*/  PRMT R23, R0, 0x7610, R23 ;  /* 0x0000761000177816 */ /* 0x000fe20000000017 */
[----:B------:R-:W-:Y:S06]  /*4d80*/  BRA `(.L_x_2602) ;  /* 0x0000000400d07947 */ /* 0x000fec0003800000 */
.L_x_2609:
        /* <DEDUP_REMOVED lines=13> */
.L_x_2616:
        /* <DEDUP_REMOVED lines=21> */
.L_x_2620:
[----:B------:R-:W-:Y:S05]  /*4fb0*/  BSYNC B1 ;  /* 0x0000000000017941 */ /* 0x000fea0003800000 */
.L_x_2619:
[----:B------:R-:W-:Y:S01]  /*4fc0*/  LEA R5, R0, 0x3b800000, 0x17 ;  /* 0x3b80000000057811 */ /* 0x000fe200078eb8ff */
[----:B------:R-:W-:-:S05]  /*4fd0*/  IMAD.SHL.U32 R0, R3, 0x100000, RZ ;  /* 0x0010000003007824 */ /* 0x000fca00078e00ff */
[----:B------:R-:W-:-:S07]  /*4fe0*/  LOP3.LUT R0, R5, R0, R6, 0xfe, !PT ;  /* 0x0000000005007212 */ /* 0x000fce00078efe06 */
.L_x_2618:
[----:B------:R-:W-:Y:S05]  /*4ff0*/  BSYNC B0 ;  /* 0x0000000000007941 */ /* 0x000fea0003800000 */
.L_x_2617:
[----:B------:R-:W-:-:S04]  /*5000*/  F2FP.F16.F32.PACK_AB R0, RZ, R0 ;  /* 0x00000000ff00723e */ /* 0x000fc800000000ff */
[----:B------:R-:W-:Y:S01]  /*5010*/  PRMT R23, R0, 0x7610, R23 ;  /* 0x0000761000177816 */ /* 0x000fe20000000017 */
[----:B------:R-:W-:Y:S06]  /*5020*/  BRA `(.L_x_2602) ;  /* 0x0000000400287947 */ /* 0x000fec0003800000 */
.L_x_2615:
        /* <DEDUP_REMOVED lines=21> */
.L_x_2624:
[----:B------:R-:W-:Y:S05]  /*5180*/  BSYNC B1 ;  /* 0x0000000000017941 */ /* 0x000fea0003800000 */
.L_x_2623:
[----:B------:R-:W-:Y:S01]  /*5190*/  LEA R5, R0, 0x37800000, 0x17 ;  /* 0x3780000000057811 */ /* 0x000fe200078eb8ff */
[----:B------:R-:W-:-:S05]  /*51a0*/  IMAD.SHL.U32 R0, R3, 0x200000, RZ ;  /* 0x0020000003007824 */ /* 0x000fca00078e00ff */
[----:B------:R-:W-:-:S07]  /*51b0*/  LOP3.LUT R0, R5, R0, R6, 0xfe, !PT ;  /* 0x0000000005007212 */ /* 0x000fce00078efe06 */
.L_x_2622:
[----:B------:R-:W-:Y:S05]  /*51c0*/  BSYNC B0 ;  /* 0x0000000000007941 */ /* 0x000fea0003800000 */
.L_x_2621:
[----:B------:R-:W-:-:S04]  /*51d0*/  F2FP.F16.F32.PACK_AB R0, RZ, R0 ;  /* 0x00000000ff00723e */ /* 0x000fc800000000ff */
[----:B------:R-:W-:Y:S01]  /*51e0*/  PRMT R23, R0, 0x7610, R23 ;  /* 0x0000761000177816 */ /* 0x000fe20000000017 */
[----:B------:R-:W-:Y:S06]  /*51f0*/  BRA `(.L_x_2602) ;  /* 0x0000000000b47947 */ /* 0x000fec0003800000 */
.L_x_2614:
        /* <DEDUP_REMOVED lines=14> */
.L_x_2628:
[----:B------:R-:W-:Y:S05]  /*52e0*/  BSYNC B0 ;  /* 0x0000000000007941 */ /* 0x000fea0003800000 */
.L_x_2627:
[----:B------:R-:W-:-:S04]  /*52f0*/  F2FP.F16.F32.PACK_AB R0, RZ, R0 ;  /* 0x00000000ff00723e */ /* 0x000fc800000000ff */
[----:B------:R-:W-:Y:S01]  /*5300*/  PRMT R23, R0, 0x7610, R23 ;  /* 0x0000761000177816 */ /* 0x000fe20000000017 */
[----:B------:R-:W-:Y:S06]  /*5310*/  BRA `(.L_x_2602) ;  /* 0x00000000006c7947 */ /* 0x000fec0003800000 */
.L_x_2601:
        /* <DEDUP_REMOVED lines=16> */
.L_x_2629:
[----:B------:R-:W-:Y:S01]  /*5420*/  PRMT R23, RZ, 0x7610, R23 ;  /* 0x00007610ff177816 */ /* 0x000fe20000000017 */
[----:B------:R-:W-:Y:S06]  /*5430*/  BRA `(.L_x_2602) ;  /* 0x0000000000247947 */ /* 0x000fec0003800000 */
.L_x_2626:
[----:B------:R-:W2:Y:S02]  /*5440*/  LDG.E.64 R4, desc[UR36][R4.64] ;  /* 0x0000002404047981 */ /* 0x000ea4000c1e1b00 */
[----:B--2---:R-:W0:Y:S02]  /*5450*/  I2F.U64 R0, R4 ;  /* 0x0000000400007312 */ /* 0x004e240000301000 */
[----:B0-----:R-:W-:-:S04]  /*5460*/  F2FP.F16.F32.PACK_AB R0, RZ, R0 ;  /* 0x00000000ff00723e */ /* 0x001fc800000000ff */
[----:B------:R-:W-:Y:S01]  /*5470*/  PRMT R23, R0, 0x7610, R23 ;  /* 0x0000761000177816 */ /* 0x000fe20000000017 */
[----:B------:R-:W-:Y:S06]  /*5480*/  BRA `(.L_x_2602) ;  /* 0x0000000000107947 */ /* 0x000fec0003800000 */
.L_x_2625:
[----:B------:R-:W2:Y:S02]  /*5490*/  LDG.E R4, desc[UR36][R4.64] ;  /* 0x0000002404047981 */ /* 0x000ea4000c1e1900 */
[----:B--2---:R-:W-:-:S04]  /*54a0*/  I2FP.F32.U32 R0, R4 ;  /* 0x0000000400007245 */ /* 0x004fc80000201000 */
[----:B------:R-:W-:-:S04]  /*54b0*/  F2FP.F16.F32.PACK_AB R0, RZ, R0 ;  /* 0x00000000ff00723e */ /* 0x000fc800000000ff */
[----:B------:R-:W-:-:S07]  /*54c0*/  PRMT R23, R0, 0x7610, R23 ;  /* 0x0000761000177816 */ /* 0x000fce0000000017 */
.L_x_2602:
[----:B------:R-:W2:Y:S01]  /*54d0*/  LDC.U8 R6, c[0x0][0x235] ;  /* 0x00008d40ff067b82 */ /* 0x000ea20000000000 */
[----:B------:R-:W-:Y:S02]  /*54e0*/  ULDC UR4, c[0x0][0x23c] ;  /* 0x00008f0000047ab9 */ /* 0x000fe40000000800 */
[----:B------:R-:W-:-:S05]  /*54f0*/  IMAD R3, R24, UR4, RZ ;  /* 0x0000000418037c24 */ /* 0x000fca000f8e02ff */
[----:B01----:R-:W0:Y:S01]  /*5500*/  LDC.64 R4, c[0x0][0x228] ;  /* 0x00008a00ff047b82 */ /* 0x003e220000000a00 */
[----:B--2---:R-:W-:-:S04]  /*5510*/  PRMT R0, R6, 0x9910, RZ ;  /* 0x0000991006007816 */ /* 0x004fc800000000ff */
        /* <DEDUP_REMOVED lines=17> */
.L_x_2633:
[----:B------:R-:W2:Y:S02]  /*5630*/  LDG.E.U8 R4, desc[UR36][R4.64] ;  /* 0x0000002404047981 */ /* 0x000ea4000c1e1100 */
[----:B--2---:R-:W-:-:S04]  /*5640*/  I2FP.F32.U32 R0, R4 ;  /* 0x0000000400007245 */ /* 0x004fc80000201000 */
[----:B------:R-:W-:-:S04]  /*5650*/  F2FP.F16.F32.PACK_AB R0, RZ, R0 ;  /* 0x00000000ff00723e */ /* 0x000fc800000000ff */
[----:B------:R-:W-:Y:S01]  /*5660*/  PRMT R24, R0, 0x7610, R24 ;  /* 0x0000761000187816 */ /* 0x000fe20000000018 */
[----:B------:R-:W-:Y:S06]  /*5670*/  BRA `(.L_x_2635) ;  /* 0x0000000c00bc7947 */ /* 0x000fec0003800000 */
.L_x_2632:
        /* <DEDUP_REMOVED lines=11> */
.L_x_2637:
[----:B------:R-:W2:Y:S02]  /*5730*/  LDG.E R4, desc[UR36][R4.64] ;  /* 0x0000002404047981 */ /* 0x000ea4000c1e1900 */
[----:B--2---:R-:W-:-:S04]  /*5740*/  I2FP.F32.S32 R0, R4 ;  /* 0x0000000400007245 */ /* 0x004fc80000201400 */
[----:B------:R-:W-:-:S04]  /*5750*/  F2FP.F16.F32.PACK_AB R0, RZ, R0 ;  /* 0x00000000ff00723e */ /* 0x000fc800000000ff */
[----:B------:R-:W-:Y:S01]  /*5760*/  PRMT R24, R0, 0x7610, R24 ;  /* 0x0000761000187816 */ /* 0x000fe20000000018 */
[----:B------:R-:W-:Y:S06]  /*5770*/  BRA `(.L_x_2635) ;  /* 0x0000000c007c7947 */ /* 0x000fec0003800000 */
.L_x_2636:
[----:B------:R-:W2:Y:S02]  /*5780*/  LDG.E.U16 R4, desc[UR36][R4.64] ;  /* 0x0000002404047981 */ /* 0x000ea4000c1e1500 */
[----:B--2---:R-:W0:Y:S02]  /*5790*/  I2F.S16 R0, R4 ;  /* 0x0000000400007306 */ /* 0x004e240000101400 */
[----:B0-----:R-:W-:-:S04]  /*57a0*/  F2FP.F16.F32.PACK_AB R0, RZ, R0 ;  /* 0x00000000ff00723e */ /* 0x001fc800000000ff */
[----:B------:R-:W-:Y:S01]  /*57b0*/  PRMT R24, R0, 0x7610, R24 ;  /* 0x0000761000187816 */ /* 0x000fe20000000018 */
[----:B------:R-:W-:Y:S06]  /*57c0*/  BRA `(.L_x_2635) ;  /* 0x0000000c00687947 */ /* 0x000fec0003800000 */
.L_x_2631:
        /* <DEDUP_REMOVED lines=9> */
.L_x_2639:
[----:B------:R1:W5:Y:S01]  /*5860*/  LDG.E.U16 R24, desc[UR36][R4.64] ;  /* 0x0000002404187981 */ /* 0x000362000c1e1500 */
[----:B------:R-:W-:Y:S05]  /*5870*/  BRA `(.L_x_2635) ;  /* 0x0000000c003c7947 */ /* 0x000fea0003800000 */
.L_x_2638:
        /* <DEDUP_REMOVED lines=9> */
.L_x_2641:
[----:B------:R0:W5:Y:S01]  /*5910*/  LDG.E.U16 R24, desc[UR36][R4.64] ;  /* 0x0000002404187981 */ /* 0x000162000c1e1500 */
[----:B------:R-:W-:Y:S05]  /*5920*/  BRA `(.L_x_2635) ;  /* 0x0000000c00107947 */ /* 0x000fea0003800000 */
.L_x_2640:
        /* <DEDUP_REMOVED lines=9> */
.L_x_2630:
        /* <DEDUP_REMOVED lines=14> */
.L_x_2644:
        /* <DEDUP_REMOVED lines=9> */
.L_x_2643:
        /* <DEDUP_REMOVED lines=28> */
.L_x_2646:
        /* <DEDUP_REMOVED lines=15> */
.L_x_2645:
[----:B------:R-:W2:Y:S02]  /*5de0*/  LDG.E.U16 R0, desc[UR36][R4.64] ;  /* 0x0000002404007981 */ /* 0x000ea4000c1e1500 */
[----:B--2---:R-:W-:-:S05]  /*5df0*/  IMAD.U32 R0, R0, 0x10000, RZ ;  /* 0x0001000000007824 */ /* 0x004fca00078e00ff */
[----:B------:R-:W-:-:S04]  /*5e00*/  F2FP.F16.F32.PACK_AB R0, RZ, R0 ;  /* 0x00000000ff00723e */ /* 0x000fc800000000ff */
[----:B------:R-:W-:Y:S01]  /*5e10*/  PRMT R24, R0, 0x7610, R24 ;  /* 0x0000761000187816 */ /* 0x000fe20000000018 */
[----:B------:R-:W-:Y:S06]  /*5e20*/  BRA `(.L_x_2635) ;  /* 0x0000000400d07947 */ /* 0x000fec0003800000 */
.L_x_2642:
        /* <DEDUP_REMOVED lines=13> */
.L_x_2649:
        /* <DEDUP_REMOVED lines=21> */
.L_x_2653:
[----:B------:R-:W-:Y:S05]  /*6050*/  BSYNC B1 ;  /* 0x0000000000017941 */ /* 0x000fea0003800000 */
.L_x_2652:
[----:B------:R-:W-:Y:S01]  /*6060*/  LEA R5, R0, 0x3b800000, 0x17 ;  /* 0x3b80000000057811 */ /* 0x000fe200078eb8ff */
[----:B------:R-:W-:-:S05]  /*6070*/  IMAD.SHL.U32 R0, R3, 0x100000, RZ ;  /* 0x0010000003007824 */ /* 0x000fca00078e00ff */
[----:B------:R-:W-:-:S07]  /*6080*/  LOP3.LUT R0, R5, R0, R6, 0xfe, !PT ;  /* 0x0000000005007212 */ /* 0x000fce00078efe06 */
.L_x_2651:
[----:B------:R-:W-:Y:S05]  /*6090*/  BSYNC B0 ;  /* 0x0000000000007941 */ /* 0x000fea0003800000 */
.L_x_2650:
[----:B------:R-:W-:-:S04]  /*60a0*/  F2FP.F16.F32.PACK_AB R0, RZ, R0 ;  /* 0x00000000ff00723e */ /* 0x000fc800000000ff */
[----:B------:R-:W-:Y:S01]  /*60b0*/  PRMT R24, R0, 0x7610, R24 ;  /* 0x0000761000187816 */ /* 0x000fe20000000018 */
[----:B------:R-:W-:Y:S06]  /*60c0*/  BRA `(.L_x_2635) ;  /* 0x0000000400287947 */ /* 0x000fec0003800000 */
.L_x_2648:
        /* <DEDUP_REMOVED lines=21> */
.L_x_2657:
[----:B------:R-:W-:Y:S05]  /*6220*/  BSYNC B1 ;  /* 0x0000000000017941 */ /* 0x000fea0003800000 */
.L_x_2656:
[----:B------:R-:W-:Y:S01]  /*6230*/  LEA R5, R0, 0x37800000, 0x17 ;  /* 0x3780000000057811 */ /* 0x000fe200078eb8ff */
[----:B------:R-:W-:-:S05]  /*6240*/  IMAD.SHL.U32 R0, R3, 0x200000, RZ ;  /* 0x0020000003007824 */ /* 0x000fca00078e00ff */
[----:B------:R-:W-:-:S07]  /*6250*/  LOP3.LUT R0, R5, R0, R6, 0xfe, !PT ;  /* 0x0000000005007212 */ /* 0x000fce00078efe06 */
.L_x_2655:
[----:B------:R-:W-:Y:S05]  /*6260*/  BSYNC B0 ;  /* 0x0000000000007941 */ /* 0x000fea0003800000 */
.L_x_2654:
[----:B------:R-:W-:-:S04]  /*6270*/  F2FP.F16.F32.PACK_AB R0, RZ, R0 ;  /* 0x00000000ff00723e */ /* 0x000fc800000000ff */
[----:B------:R-:W-:Y:S01]  /*6280*/  PRMT R24, R0, 0x7610, R24 ;  /* 0x0000761000187816 */ /* 0x000fe20000000018 */
[----:B------:R-:W-:Y:S06]  /*6290*/  BRA `(.L_x_2635) ;  /* 0x0000000000b47947 */ /* 0x000fec0003800000 */
.L_x_2647:
        /* <DEDUP_REMOVED lines=14> */
.L_x_2661:
[----:B------:R-:W-:Y:S05]  /*6380*/  BSYNC B0 ;  /* 0x0000000000007941 */ /* 0x000fea0003800000 */
.L_x_2660:
[----:B------:R-:W-:-:S04]  /*6390*/  F2FP.F16.F32.PACK_AB R0, RZ, R0 ;  /* 0x00000000ff00723e */ /* 0x000fc800000000ff */
[----:B------:R-:W-:Y:S01]  /*63a0*/  PRMT R24, R0, 0x7610, R24 ;  /* 0x0000761000187816 */ /* 0x000fe20000000018 */
[----:B------:R-:W-:Y:S06]  /*63b0*/  BRA `(.L_x_2635) ;  /* 0x00000000006c7947 */ /* 0x000fec0003800000 */
.L_x_2634:
        /* <DEDUP_REMOVED lines=16> */
.L_x_2662:
[----:B------:R-:W-:Y:S01]  /*64c0*/  PRMT R24, RZ, 0x7610, R24 ;  /* 0x00007610ff187816 */ /* 0x000fe20000000018 */
[----:B------:R-:W-:Y:S06]  /*64d0*/  BRA `(.L_x_2635) ;  /* 0x0000000000247947 */ /* 0x000fec0003800000 */
.L_x_2659:
[----:B------:R-:W2:Y:S02]  /*64e0*/  LDG.E.64 R4, desc[UR36][R4.64] ;  /* 0x0000002404047981 */ /* 0x000ea4000c1e1b00 */
[----:B--2---:R-:W0:Y:S02]  /*64f0*/  I2F.U64 R0, R4 ;  /* 0x0000000400007312 */ /* 0x004e240000301000 */
[----:B0-----:R-:W-:-:S04]  /*6500*/  F2FP.F16.F32.PACK_AB R0, RZ, R0 ;  /* 0x00000000ff00723e */ /* 0x001fc800000000ff */
[----:B------:R-:W-:Y:S01]  /*6510*/  PRMT R24, R0, 0x7610, R24 ;  /* 0x0000761000187816 */ /* 0x000fe20000000018 */
[----:B------:R-:W-:Y:S06]  /*6520*/  BRA `(.L_x_2635) ;  /* 0x0000000000107947 */ /* 0x000fec0003800000 */
.L_x_2658:
[----:B------:R-:W2:Y:S02]  /*6530*/  LDG.E R4, desc[UR36][R4.64] ;  /* 0x0000002404047981 */ /* 0x000ea4000c1e1900 */
[----:B--2---:R-:W-:-:S04]  /*6540*/  I2FP.F32.U32 R0, R4 ;  /* 0x0000000400007245 */ /* 0x004fc80000201000 */
[----:B------:R-:W-:-:S04]  /*6550*/  F2FP.F16.F32.PACK_AB R0, RZ, R0 ;  /* 0x00000000ff00723e */ /* 0x000fc800000000ff */
[----:B------:R-:W-:-:S07]  /*6560*/  PRMT R24, R0, 0x7610, R24 ;  /* 0x0000761000187816 */ /* 0x000fce0000000018 */
.L_x_2635:
[----:B------:R-:W-:-:S07]  /*6570*/  VIADD R27, R27, 0x80 ;  /* 0x000000801b1b7836 */ /* 0x000fce0000000000 */
.L_x_2596:
[----:B------:R-:W-:Y:S05]  /*6580*/  BSYNC B6 ;  /* 0x0000000000067941 */ /* 0x000fea0003800000 */
.L_x_2595:
        /* <DEDUP_REMOVED lines=26> */
.L_x_2668:
[----:B------:R-:W2:Y:S02]  /*6730*/  LDG.E.U8 R4, desc[UR36][R4.64] ;  /* 0x0000002404047981 */ /* 0x000ea4000c1e1100 */
[----:B--2---:R-:W-:-:S04]  /*6740*/  I2FP.F32.U32 R0, R4 ;  /* 0x0000000400007245 */ /* 0x004fc80000201000 */
[----:B------:R-:W-:-:S04]  /*6750*/  F2FP.F16.F32.PACK_AB R0, RZ, R0 ;  /* 0x00000000ff00723e */ /* 0x000fc800000000ff */
[----:B------:R-:W-:Y:S01]  /*6760*/  PRMT R22, R0, 0x7610, R22 ;  /* 0x0000761000167816 */ /* 0x000fe20000000016 */
[----:B------:R-:W-:Y:S06]  /*6770*/  BRA `(.L_x_2670) ;  /* 0x0000000c00bc7947 */ /* 0x000fec0003800000 */
.L_x_2667:
        /* <DEDUP_REMOVED lines=11> */
.L_x_2672:
[----:B------:R-:W2:Y:S02]  /*6830*/  LDG.E R4, desc[UR36][R4.64] ;  /* 0x0000002404047981 */ /* 0x000ea4000c1e1900 */
[----:B--2---:R-:W-:-:S04]  /*6840*/  I2FP.F32.S32 R0, R4 ;  /* 0x0000000400007245 */ /* 0x004fc80000201400 */
[----:B------:R-:W-:-:S04]  /*6850*/  F2FP.F16.F32.PACK_AB R0, RZ, R0 ;  /* 0x00000000ff00723e */ /* 0x000fc800000000ff */
[----:B------:R-:W-:Y:S01]  /*6860*/  PRMT R22, R0, 0x7610, R22 ;  /* 0x0000761000167816 */ /* 0x000fe20000000016 */
[----:B------:R-:W-:Y:S06]  /*6870*/  BRA `(.L_x_2670) ;  /* 0x0000000c007c7947 */ /* 0x000fec0003800000 */
.L_x_2671:
[----:B------:R-:W2:Y:S02]  /*6880*/  LDG.E.U16 R4, desc[UR36][R4.64] ;  /* 0x0000002404047981 */ /* 0x000ea4000c1e1500 */
[----:B--2---:R-:W0:Y:S02]  /*6890*/  I2F.S16 R0, R4 ;  /* 0x0000000400007306 */ /* 0x004e240000101400 */
[----:B0-----:R-:W-:-:S04]  /*68a0*/  F2FP.F16.F32.PACK_AB R0, RZ, R0 ;  /* 0x00000000ff00723e */ /* 0x001fc800000000ff */
[----:B------:R-:W-:Y:S01]  /*68b0*/  PRMT R22, R0, 0x7610, R22 ;  /* 0x0000761000167816 */ /* 0x000fe20000000016 */
[----:B------:R-:W-:Y:S06]  /*68c0*/  BRA `(.L_x_2670) ;  /* 0x0000000c00687947 */ /* 0x000fec0003800000 */
.L_x_2666:
        /* <DEDUP_REMOVED lines=9> */
.L_x_2674:
[----:B------:R0:W5:Y:S01]  /*6960*/  LDG.E.U16 R22, desc[UR36][R4.64] ;  /* 0x0000002404167981 */ /* 0x000162000c1e1500 */
[----:B------:R-:W-:Y:S05]  /*6970*/  BRA `(.L_x_2670) ;  /* 0x0000000c003c7947 */ /* 0x000fea0003800000 */
.L_x_2673:
        /* <DEDUP_REMOVED lines=9> */
.L_x_2676:
[----:B------:R1:W5:Y:S01]  /*6a10*/  LDG.E.U16 R22, desc[UR36][R4.64] ;  /* 0x0000002404167981 */ /* 0x000362000c1e1500 */
[----:B------:R-:W-:Y:S05]  /*6a20*/  BRA `(.L_x_2670) ;  /* 0x0000000c00107947 */ /* 0x000fea0003800000 */
.L_x_2675:
        /* <DEDUP_REMOVED lines=9> */
.L_x_2665:
        /* <DEDUP_REMOVED lines=14> */
.L_x_2679:
        /* <DEDUP_REMOVED lines=9> */
.L_x_2678:
        /* <DEDUP_REMOVED lines=28> */
.L_x_2681:
        /* <DEDUP_REMOVED lines=15> */
.L_x_2680:
[----:B------:R-:W2:Y:S02]  /*6ee0*/  LDG.E.U16 R0, desc[UR36][R4.64] ;  /* 0x0000002404007981 */ /* 0x000ea4000c1e1500 */
[----:B--2---:R-:W-:-:S05]  /*6ef0*/  IMAD.U32 R0, R0, 0x10000, RZ ;  /* 0x0001000000007824 */ /* 0x004fca00078e00ff */
[----:B------:R-:W-:-:S04]  /*6f00*/  F2FP.F16.F32.PACK_AB R0, RZ, R0 ;  /* 0x00000000ff00723e */ /* 0x000fc800000000ff */
[----:B------:R-:W-:Y:S01]  /*6f10*/  PRMT R22, R0, 0x7610, R22 ;  /* 0x0000761000167816 */ /* 0x000fe20000000016 */
[----:B------:R-:W-:Y:S06]  /*6f20*/  BRA `(.L_x_2670) ;  /* 0x0000000400d07947 */ /* 0x000fec0003800000 */
.L_x_2677:
        /* <DEDUP_REMOVED lines=13> */
.L_x_2684:
        /* <DEDUP_REMOVED lines=21> */
.L_x_2688:
[----:B------:R-:W-:Y:S05]  /*7150*/  BSYNC B1 ;  /* 0x0000000000017941 */ /* 0x000fea0003800000 */
.L_x_2687:
[----:B------:R-:W-:Y:S01]  /*7160*/  LEA R5, R0, 0x3b800000, 0x17 ;  /* 0x3b80000000057811 */ /* 0x000fe200078eb8ff */
[----:B------:R-:W-:-:S05]  /*7170*/  IMAD.SHL.U32 R0, R3, 0x100000, RZ ;  /* 0x0010000003007824 */ /* 0x000fca00078e00ff */
[----:B------:R-:W-:-:S07]  /*7180*/  LOP3.LUT R0, R5, R0, R6, 0xfe, !PT ;  /* 0x0000000005007212 */ /* 0x000fce00078efe06 */
.L_x_2686:
[----:B------:R-:W-:Y:S05]  /*7190*/  BSYNC B0 ;  /* 0x0000000000007941 */ /* 0x000fea0003800000 */
.L_x_2685:
[----:B------:R-:W-:-:S04]  /*71a0*/  F2FP.F16.F32.PACK_AB R0, RZ, R0 ;  /* 0x00000000ff00723e */ /* 0x000fc800000000ff */
[----:B------:R-:W-:Y:S01]  /*71b0*/  PRMT R22, R0, 0x7610, R22 ;  /* 0x0000761000167816 */ /* 0x000fe20000000016 */
[----:B------:R-:W-:Y:S06]  /*71c0*/  BRA `(.L_x_2670) ;  /* 0x0000000400287947 */ /* 0x000fec0003800000 */
.L_x_2683:
        /* <DEDUP_REMOVED lines=21> */
.L_x_2692:
[----:B------:R-:W-:Y:S05]  /*7320*/  BSYNC B1 ;  /* 0x0000000000017941 */ /* 0x000fea0003800000 */
.L_x_2691:
[----:B------:R-:W-:Y:S01]  /*7330*/  LEA R5, R0, 0x37800000, 0x17 ;  /* 0x3780000000057811 */ /* 0x000fe200078eb8ff */
[----:B------:R-:W-:-:S05]  /*7340*/  IMAD.SHL.U32 R0, R3, 0x200000, RZ ;  /* 0x0020000003007824 */ /* 0x000fca00078e00ff */
[----:B------:R-:W-:-:S07]  /*7350*/  LOP3.LUT R0, R5, R0, R6, 0xfe, !PT ;  /* 0x0000000005007212 */ /* 0x000fce00078efe06 */
.L_x_2690:
[----:B------:R-:W-:Y:S05]  /*7360*/  BSYNC B0 ;  /* 0x0000000000007941 */ /* 0x000fea0003800000 */
.L_x_2689:
[----:B------:R-:W-:-:S04]  /*7370*/  F2FP.F16.F32.PACK_AB R0, RZ, R0 ;  /* 0x00000000ff00723e */ /* 0x000fc800000000ff */
[----:B------:R-:W-:Y:S01]  /*7380*/  PRMT R22, R0, 0x7610, R22 ;  /* 0x0000761000167816 */ /* 0x000fe20000000016 */
[----:B------:R-:W-:Y:S06]  /*7390*/  BRA `(.L_x_2670) ;  /* 0x0000000000b47947 */ /* 0x000fec0003800000 */
.L_x_2682:
        /* <DEDUP_REMOVED lines=14> */
.L_x_2696:
[----:B------:R-:W-:Y:S05]  /*7480*/  BSYNC B0 ;  /* 0x0000000000007941 */ /* 0x000fea0003800000 */
.L_x_2695:
[----:B------:R-:W-:-:S04]  /*7490*/  F2FP.F16.F32.PACK_AB R0, RZ, R0 ;  /* 0x00000000ff00723e */ /* 0x000fc800000000ff */
[----:B------:R-:W-:Y:S01]  /*74a0*/  PRMT R22, R0, 0x7610, R22 ;  /* 0x0000761000167816 */ /* 0x000fe20000000016 */
[----:B------:R-:W-:Y:S06]  /*74b0*/  BRA `(.L_x_2670) ;  /* 0x00000000006c7947 */ /* 0x000fec0003800000 */
.L_x_2669:
        /* <DEDUP_REMOVED lines=16> */
.L_x_2697:
[----:B------:R-:W-:Y:S01]  /*75c0*/  PRMT R22, RZ, 0x7610, R22 ;  /* 0x00007610ff167816 */ /* 0x000fe20000000016 */
[----:B------:R-:W-:Y:S06]  /*75d0*/  BRA `(.L_x_2670) ;  /* 0x0000000000247947 */ /* 0x000fec0003800000 */
.L_x_2694:
[----:B------:R-:W2:Y:S02]  /*75e0*/  LDG.E.64 R4, desc[UR36][R4.64] ;  /* 0x0000002404047981 */ /* 0x000ea4000c1e1b00 */
[----:B--2---:R-:W0:Y:S02]  /*75f0*/  I2F.U64 R0, R4 ;  /* 0x0000000400007312 */ /* 0x004e240000301000 */
[----:B0-----:R-:W-:-:S04]  /*7600*/  F2FP.F16.F32.PACK_AB R0, RZ, R0 ;  /* 0x00000000ff00723e */ /* 0x001fc800000000ff */
[----:B------:R-:W-:Y:S01]  /*7610*/  PRMT R22, R0, 0x7610, R22 ;  /* 0x0000761000167816 */ /* 0x000fe20000000016 */
[----:B------:R-:W-:Y:S06]  /*7620*/  BRA `(.L_x_2670) ;  /* 0x0000000000107947 */ /* 0x000fec0003800000 */
.L_x_2693:
[----:B------:R-:W2:Y:S02]  /*7630*/  LDG.E R4, desc[UR36][R4.64] ;  /* 0x0000002404047981 */ /* 0x000ea4000c1e1900 */
[----:B--2---:R-:W-:-:S04]  /*7640*/  I2FP.F32.U32 R0, R4 ;  /* 0x0000000400007245 */ /* 0x004fc80000201000 */
[----:B------:R-:W-:-:S04]  /*7650*/  F2FP.F16.F32.PACK_AB R0, RZ, R0 ;  /* 0x00000000ff00723e */ /* 0x000fc800000000ff */
[----:B------:R-:W-:-:S07]  /*7660*/  PRMT R22, R0, 0x7610, R22 ;  /* 0x0000761000167816 */ /* 0x000fce0000000016 */
.L_x_2670:
        /* <DEDUP_REMOVED lines=21> */
.L_x_2701:
[----:B------:R-:W2:Y:S02]  /*77c0*/  LDG.E.U8 R4, desc[UR36][R4.64] ;  /* 0x0000002404047981 */ /* 0x000ea4000c1e1100 */
[----:B--2---:R-:W-:-:S04]  /*77d0*/  I2FP.F32.U32 R0, R4 ;  /* 0x0000000400007245 */ /* 0x004fc80000201000 */
[----:B------:R-:W-:Y:S01]  /*77e0*/  F2FP.F16.F32.PACK_AB R0, RZ, R0 ;  /* 0x00000000ff00723e */ /* 0x000fe200000000ff */
[----:B------:R-:W-:Y:S06]  /*77f0*/  BRA `(.L_x_2664) ;  /* 0x0000000c00847947 */ /* 0x000fec0003800000 */
.L_x_2700:
        /* <DEDUP_REMOVED lines=10> */
.L_x_2704:
[----:B------:R-:W2:Y:S02]  /*78a0*/  LDG.E R4, desc[UR36][R4.64] ;  /* 0x0000002404047981 */ /* 0x000ea4000c1e1900 */
[----:B--2---:R-:W-:-:S04]  /*78b0*/  I2FP.F32.S32 R0, R4 ;  /* 0x0000000400007245 */ /* 0x004fc80000201400 */
[----:B------:R-:W-:Y:S01]  /*78c0*/  F2FP.F16.F32.PACK_AB R0, RZ, R0 ;  /* 0x00000000ff00723e */ /* 0x000fe200000000ff */
[----:B------:R-:W-:Y:S06]  /*78d0*/  BRA `(.L_x_2664) ;  /* 0x0000000c004c7947 */ /* 0x000fec0003800000 */
.L_x_2703:
[----:B------:R-:W2:Y:S02]  /*78e0*/  LDG.E.U16 R4, desc[UR36][R4.64] ;  /* 0x0000002404047981 */ /* 0x000ea4000c1e1500 */
[----:B--2---:R-:W0:Y:S02]  /*78f0*/  I2F.S16 R0, R4 ;  /* 0x0000000400007306 */ /* 0x004e240000101400 */
[----:B0-----:R-:W-:Y:S01]  /*7900*/  F2FP.F16.F32.PACK_AB R0, RZ, R0 ;  /* 0x00000000ff00723e */ /* 0x001fe200000000ff */
[----:B------:R-:W-:Y:S06]  /*7910*/  BRA `(.L_x_2664) ;  /* 0x0000000c003c7947 */ /* 0x000fec0003800000 */
.L_x_2699:
        /* <DEDUP_REMOVED lines=9> */
.L_x_2706:
[----:B------:R2:W5:Y:S01]  /*79b0*/  LDG.E.U16 R0, desc[UR36][R4.64] ;  /* 0x0000002404007981 */ /* 0x000562000c1e1500 */
[----:B------:R-:W-:Y:S05]  /*79c0*/  BRA `(.L_x_2664) ;  /* 0x0000000c00107947 */ /* 0x000fea0003800000 */
.L_x_2705:
        /* <DEDUP_REMOVED lines=9> */
.L_x_2708:
[----:B------:R3:W5:Y:S01]  /*7a60*/  LDG.E.U16 R0, desc[UR36][R4.64] ;  /* 0x0000002404007981 */ /* 0x000762000c1e1500 */
[----:B------:R-:W-:Y:S05]  /*7a70*/  BRA `(.L_x_2664) ;  /* 0x0000000800e47947 */ /* 0x000fea0003800000 */
.L_x_2707:
        /* <DEDUP_REMOVED lines=8> */
.L_x_2698:
        /* <DEDUP_REMOVED lines=13> */
.L_x_2711:
        /* <DEDUP_REMOVED lines=8> */
.L_x_2710:
        /* <DEDUP_REMOVED lines=28> */
.L_x_2713:
        /* <DEDUP_REMOVED lines=12> */
[----:B------:R-:W-:Y:S01]  /*7ed0*/  F2FP.F16.F32.PACK_AB R0, RZ, R0 ;  /* 0x00000000ff00723e */ /* 0x000fe200000000ff */
[----:B------:R-:W-:Y:S06]  /*7ee0*/  BRA `(.L_x_2664) ;  /* 0x0000000400c87947 */ /* 0x000fec0003800000 */
.L_x_2712:
[----:B------:R-:W2:Y:S02]  /*7ef0*/  LDG.E.U16 R0, desc[UR36][R4.64] ;  /* 0x0000002404007981 */ /* 0x000ea4000c1e1500 */
[----:B--2---:R-:W-:-:S05]  /*7f00*/  IMAD.U32 R0, R0, 0x10000, RZ ;  /* 0x0001000000007824 */ /* 0x004fca00078e00ff */
[----:B------:R-:W-:Y:S01]  /*7f10*/  F2FP.F16.F32.PACK_AB R0, RZ, R0 ;  /* 0x00000000ff00723e */ /* 0x000fe200000000ff */
[----:B------:R-:W-:Y:S06]  /*7f20*/  BRA `(.L_x_2664) ;  /* 0x0000000400b87947 */ /* 0x000fec0003800000 */
.L_x_2709:
        /* <DEDUP_REMOVED lines=12> */
.L_x_2716:
        /* <DEDUP_REMOVED lines=21> */
.L_x_2720:
[----:B------:R-:W-:Y:S05]  /*8140*/  BSYNC B1 ;  /* 0x0000000000017941 */ /* 0x000fea0003800000 */
.L_x_2719:
[----:B------:R-:W-:Y:S01]  /*8150*/  LEA R5, R0, 0x3b800000, 0x17 ;  /* 0x3b80000000057811 */ /* 0x000fe200078eb8ff */
[----:B------:R-:W-:-:S05]  /*8160*/  IMAD.SHL.U32 R0, R3, 0x100000, RZ ;  /* 0x0010000003007824 */ /* 0x000fca00078e00ff */
[----:B------:R-:W-:-:S07]  /*8170*/  LOP3.LUT R0, R5, R0, R6, 0xfe, !PT ;  /* 0x0000000005007212 */ /* 0x000fce00078efe06 */
.L_x_2718:
[----:B------:R-:W-:Y:S05]  /*8180*/  BSYNC B0 ;  /* 0x0000000000007941 */ /* 0x000fea0003800000 */
.L_x_2717:
[----:B------:R-:W-:Y:S01]  /*8190*/  F2FP.F16.F32.PACK_AB R0, RZ, R0 ;  /* 0x00000000ff00723e */ /* 0x000fe200000000ff */
[----:B------:R-:W-:Y:S06]  /*81a0*/  BRA `(.L_x_2664) ;  /* 0x0000000400187947 */ /* 0x000fec0003800000 */
.L_x_2715:
        /* <DEDUP_REMOVED lines=21> */
.L_x_2724:
[----:B------:R-:W-:Y:S05]  /*8300*/  BSYNC B1 ;  /* 0x0000000000017941 */ /* 0x000fea0003800000 */
.L_x_2723:
[----:B------:R-:W-:Y:S01]  /*8310*/  LEA R5, R0, 0x37800000, 0x17 ;  /* 0x3780000000057811 */ /* 0x000fe200078eb8ff */
[----:B------:R-:W-:-:S05]  /*8320*/  IMAD.SHL.U32 R0, R3, 0x200000, RZ ;  /* 0x0020000003007824 */ /* 0x000fca00078e00ff */
[----:B------:R-:W-:-:S07]  /*8330*/  LOP3.LUT R0, R5, R0, R6, 0xfe, !PT ;  /* 0x0000000005007212 */ /* 0x000fce00078efe06 */
.L_x_2722:
[----:B------:R-:W-:Y:S05]  /*8340*/  BSYNC B0 ;  /* 0x0000000000007941 */ /* 0x000fea0003800000 */
.L_x_2721:
[----:B------:R-:W-:Y:S01]  /*8350*/  F2FP.F16.F32.PACK_AB R0, RZ, R0 ;  /* 0x00000000ff00723e */ /* 0x000fe200000000ff */
[----:B------:R-:W-:Y:S06]  /*8360*/  BRA `(.L_x_2664) ;  /* 0x0000000000a87947 */ /* 0x000fec0003800000 */
.L_x_2714:
        /* <DEDUP_REMOVED lines=14> */
.L_x_2728:
[----:B------:R-:W-:Y:S05]  /*8450*/  BSYNC B0 ;  /* 0x0000000000007941 */ /* 0x000fea0003800000 */
.L_x_2727:
[----:B------:R-:W-:Y:S01]  /*8460*/  F2FP.F16.F32.PACK_AB R0, RZ, R0 ;  /* 0x00000000ff00723e */ /* 0x000fe200000000ff */
[----:B------:R-:W-:Y:S06]  /*8470*/  BRA `(.L_x_2664) ;  /* 0x0000000000647947 */ /* 0x000fec0003800000 */
.L_x_2702:
        /* <DEDUP_REMOVED lines=16> */
.L_x_2729:
[----:B------:R-:W-:Y:S01]  /*8580*/  PRMT R0, RZ, 0x7610, R0 ;  /* 0x00007610ff007816 */ /* 0x000fe20000000000 */
[----:B------:R-:W-:Y:S06]  /*8590*/  BRA `(.L_x_2664) ;  /* 0x00000000001c7947 */ /* 0x000fec0003800000 */
.L_x_2726:
[----:B------:R-:W2:Y:S02]  /*85a0*/  LDG.E.64 R4, desc[UR36][R4.64] ;  /* 0x0000002404047981 */ /* 0x000ea4000c1e1b00 */
[----:B--2---:R-:W0:Y:S02]  /*85b0*/  I2F.U64 R0, R4 ;  /* 0x0000000400007312 */ /* 0x004e240000301000 */
[----:B0-----:R-:W-:Y:S01]  /*85c0*/  F2FP.F16.F32.PACK_AB R0, RZ, R0 ;  /* 0x00000000ff00723e */ /* 0x001fe200000000ff */
[----:B------:R-:W-:Y:S06]  /*85d0*/  BRA `(.L_x_2664) ;  /* 0x00000000000c7947 */ /* 0x000fec0003800000 */
.L_x_2725:
[----:B------:R-:W2:Y:S02]  /*85e0*/  LDG.E R4, desc[UR36][R4.64] ;  /* 0x0000002404047981 */ /* 0x000ea4000c1e1900 */
[----:B--2---:R-:W-:-:S04]  /*85f0*/  I2FP.F32.U32 R0, R4 ;  /* 0x0000000400007245 */ /* 0x004fc80000201000 */
[----:B------:R-:W-:-:S07]  /*8600*/  F2FP.F16.F32.PACK_AB R0, RZ, R0 ;  /* 0x00000000ff00723e */ /* 0x000fce00000000ff */
.L_x_2664:
[----:B------:R-:W-:Y:S05]  /*8610*/  BSYNC B6 ;  /* 0x0000000000067941 */ /* 0x000fea0003800000 */
.L_x_2663:
[----:B------:R-:W4:Y:S01]  /*8620*/  S2R R25, SR_TID.X ;  /* 0x0000000000197919 */ /* 0x000f220000002100 */
[----:B------:R-:W0:Y:S01]  /*8630*/  LDC.U8 R27, c[0x0][0x240] ;  /* 0x00009000ff1b7b82 */ /* 0x000e220000000000 */
[----:B------:R-:W-:Y:S01]  /*8640*/  BSSY B6, `(.L_x_2730) ;  /* 0x0000129000067945 */ /* 0x000fe20003800000 */
[C---:B----4-:R-:W-:Y:S01]  /*8650*/  VIADD R3, R25.reuse, 0x100 ;  /* 0x0000010019037836 */ /* 0x050fe20000000000 */
[CC--:B------:R-:W-:Y:S01]  /*8660*/  ISETP.GE.AND P3, PT, R25.reuse, R28.reuse, PT ;  /* 0x0000001c1900720c */ /* 0x0c0fe20003f66270 */
[C---:B0123--:R-:W-:Y:S02]  /*8670*/  VIADD R5, R25.reuse, 0x180 ;  /* 0x0000018019057836 */ /* 0x04ffe40000000000 */
[----:B------:R-:W-:Y:S01]  /*8680*/  VIADD R26, R25, 0x80 ;  /* 0x00000080191a7836 */ /* 0x000fe20000000000 */
[-C--:B------:R-:W-:Y:S02]  /*8690*/  ISETP.GE.AND P1, PT, R3, R28.reuse, PT ;  /* 0x0000001c0300720c */ /* 0x080fe40003f26270 */
[----:B------:R-:W-:-:S02]  /*86a0*/  ISETP.GE.AND P2, PT, R5, R28, PT ;  /* 0x0000001c0500720c */ /* 0x000fc40003f46270 */
[----:B------:R-:W-:-:S05]  /*86b0*/  ISETP.GE.AND P0, PT, R26, R28, PT ;  /* 0x0000001c1a00720c */ /* 0x000fca0003f06270 */
[----:B-----5:R-:W-:Y:S02]  /*86c0*/  @!P3 HADD2.F32 R3, -RZ, R17.H0_H0 ;  /* 0x20000011ff03b230 */ /* 0x020fe40000004100 */
[----:B------:R-:W-:Y:S02]  /*86d0*/  @!P3 HADD2.F32 R4, -RZ, R18.H0_H0 ;  /* 0x20000012ff04b230 */ /* 0x000fe40000004100 */
[----:B------:R-:W-:Y:S02]  /*86e0*/  @!P1 HADD2.F32 R23, -RZ, R23.H0_H0 ;  /* 0x20000017ff179230 */ /* 0x000fe40000004100 */
[----:B------:R-:W-:Y:S01]  /*86f0*/  @!P1 HADD2.F32 R24, -RZ, R24.H0_H0 ;  /* 0x20000018ff189230 */ /* 0x000fe20000004100 */
[----:B------:R-:W-:Y:S01]  /*8700*/  @!P3 FMNMX.FTZ R3, R3, R4, PT ;  /* 0x000000040303b209 */ /* 0x000fe20003810000 */
[----:B------:R-:W-:Y:S02]  /*8710*/  @!P2 HADD2.F32 R22, -RZ, R22.H0_H0 ;  /* 0x20000016ff16a230 */ /* 0x000fe40000004100 */
[----:B------:R-:W-:Y:S01]  /*8720*/  @!P2 HADD2.F32 R7, -RZ, R0.H0_H0 ;  /* 0x20000000ff07a230 */ /* 0x000fe20000004100 */
[----:B------:R-:W-:Y:S01]  /*8730*/  @!P1 FMNMX.FTZ R23, R23, R24, PT ;  /* 0x0000001817179209 */ /* 0x000fe20003810000 */
[----:B------:R-:W-:Y:S01]  /*8740*/  @!P0 HADD2.F32 R5, -RZ, R16.H0_H0 ;  /* 0x20000010ff058230 */ /* 0x000fe20000004100 */
[----:B------:R-:W-:Y:S01]  /*8750*/  @!P3 F2FP.F16.F32.PACK_AB R0, RZ, R3 ;  /* 0x00000003ff00b23e */ /* 0x000fe200000000ff */
[----:B------:R-:W-:Y:S01]  /*8760*/  @!P0 HADD2.F32 R6, -RZ, R19.H0_H0 ;  /* 0x20000013ff068230 */ /* 0x000fe20000004100 */
[----:B------:R-:W-:-:S02]  /*8770*/  @!P2 FMNMX.FTZ R7, R22, R7, PT ;  /* 0x000000071607a209 */ /* 0x000fc40003810000 */
[----:B------:R-:W-:Y:S02]  /*8780*/  @!P1 F2FP.F16.F32.PACK_AB R17, RZ, R23 ;  /* 0x00000017ff11923e */ /* 0x000fe400000000ff */
[----:B------:R-:W-:Y:S02]  /*8790*/  @!P0 FMNMX.FTZ R5, R5, R6, PT ;  /* 0x0000000605058209 */ /* 0x000fe40003810000 */
[----:B------:R-:W-:Y:S02]  /*87a0*/  @!P2 F2FP.F16.F32.PACK_AB R16, RZ, R7 ;  /* 0x00000007ff10a23e */ /* 0x000fe400000000ff */
[----:B------:R-:W-:Y:S01]  /*87b0*/  @!P0 F2FP.F16.F32.PACK_AB R18, RZ, R5 ;  /* 0x00000005ff12823e */ /* 0x000fe200000000ff */
[----:B------:R-:W-:Y:S06]  /*87c0*/  @P3 BRA `(.L_x_2731) ;  /* 0x0000001000403947 */ /* 0x000fec0003800000 */
        /* <DEDUP_REMOVED lines=22> */
.L_x_2735:
[----:B------:R-:W-:Y:S02]  /*8930*/  HADD2.F32 R5, -RZ, R0.H0_H0 ;  /* 0x20000000ff057230 */ /* 0x000fe40000004100 */
[----:B------:R-:W-:-:S04]  /*8940*/  IMAD.MOV.U32 R25, RZ, RZ, R26 ;  /* 0x000000ffff197224 */ /* 0x000fc800078e001a */
[----:B------:R-:W0:Y:S02]  /*8950*/  F2I.S64.TRUNC R4, R5 ;  /* 0x0000000500047311 */ /* 0x000e24000020d900 */
[----:B0-----:R0:W-:Y:S01]  /*8960*/  STG.E.U8 desc[UR36][R8.64], R4 ;  /* 0x0000000408007986 */ /* 0x0011e2000c101124 */
[----:B------:R-:W-:Y:S05]  /*8970*/  BRA `(.L_x_2731) ;  /* 0x0000000c00d47947 */ /* 0x000fea0003800000 */
.L_x_2734:
        /* <DEDUP_REMOVED lines=11> */
.L_x_2738:
[----:B------:R-:W-:Y:S02]  /*8a30*/  HADD2.F32 R0, -RZ, R0.H0_H0 ;  /* 0x20000000ff007230 */ /* 0x000fe40000004100 */
[----:B------:R-:W-:Y:S02]  /*8a40*/  IMAD.MOV.U32 R25, RZ, RZ, R26 ;  /* 0x000000ffff197224 */ /* 0x000fe400078e001a */
[----:B------:R-:W0:Y:S02]  /*8a50*/  F2I.FTZ.TRUNC.NTZ R3, R0 ;  /* 0x0000000000037305 */ /* 0x000e24000021f100 */
[----:B0-----:R0:W-:Y:S01]  /*8a60*/  STG.E desc[UR36][R8.64], R3 ;  /* 0x0000000308007986 */ /* 0x0011e2000c101924 */
[----:B------:R-:W-:Y:S05]  /*8a70*/  BRA `(.L_x_2731) ;  /* 0x0000000c00947947 */ /* 0x000fea0003800000 */
.L_x_2737:
[----:B------:R-:W-:Y:S02]  /*8a80*/  HADD2.F32 R0, -RZ, R0.H0_H0 ;  /* 0x20000000ff007230 */ /* 0x000fe40000004100 */
[----:B------:R-:W-:Y:S02]  /*8a90*/  IMAD.MOV.U32 R25, RZ, RZ, R26 ;  /* 0x000000ffff197224 */ /* 0x000fe400078e001a */
[----:B------:R-:W0:Y:S02]  /*8aa0*/  F2I.FTZ.TRUNC.NTZ R3, R0 ;  /* 0x0000000000037305 */ /* 0x000e24000021f100 */
[----:B0-----:R0:W-:Y:S01]  /*8ab0*/  STG.E.U16 desc[UR36][R8.64], R3 ;  /* 0x0000000308007986 */ /* 0x0011e2000c101524 */
[----:B------:R-:W-:Y:S05]  /*8ac0*/  BRA `(.L_x_2731) ;  /* 0x0000000c00807947 */ /* 0x000fea0003800000 */
.L_x_2733:
        /* <DEDUP_REMOVED lines=10> */
.L_x_2740:
[----:B------:R0:W-:Y:S01]  /*8b70*/  STG.E.U16 desc[UR36][R8.64], R0 ;  /* 0x0000000008007986 */ /* 0x0001e2000c101524 */
[----:B------:R-:W-:Y:S01]  /*8b80*/  IMAD.MOV.U32 R25, RZ, RZ, R26 ;  /* 0x000000ffff197224 */ /* 0x000fe200078e001a */
[----:B------:R-:W-:Y:S06]  /*8b90*/  BRA `(.L_x_2731) ;  /* 0x0000000c004c7947 */ /* 0x000fec0003800000 */
.L_x_2739:
        /* <DEDUP_REMOVED lines=11> */
.L_x_2742:
[----:B------:R-:W-:Y:S02]  /*8c50*/  HADD2.F32 R0, -RZ, R0.H0_H0 ;  /* 0x20000000ff007230 */ /* 0x000fe40000004100 */
[----:B------:R-:W-:-:S03]  /*8c60*/  IMAD.MOV.U32 R25, RZ, RZ, R26 ;  /* 0x000000ffff197224 */ /* 0x000fc600078e001a */
[----:B------:R-:W-:-:S04]  /*8c70*/  F2FP.F16.F32.PACK_AB R0, RZ, R0 ;  /* 0x00000000ff00723e */ /* 0x000fc800000000ff */
[----:B------:R-:W-:-:S05]  /*8c80*/  PRMT R0, R0, 0x5410, RZ ;  /* 0x0000541000007816 */ /* 0x000fca00000000ff */
[----:B------:R3:W-:Y:S01]  /*8c90*/  STG.E desc[UR36][R8.64], R0 ;  /* 0x0000000008007986 */ /* 0x0007e2000c101924 */
[----:B------:R-:W-:Y:S05]  /*8ca0*/  BRA `(.L_x_2731) ;  /* 0x0000000c00087947 */ /* 0x000fea0003800000 */
.L_x_2741:
[----:B------:R-:W-:Y:S02]  /*8cb0*/  HADD2.F32 R4, -RZ, R0.H0_H0 ;  /* 0x20000000ff047230 */ /* 0x000fe40000004100 */
[----:B------:R-:W-:-:S03]  /*8cc0*/  IMAD.MOV.U32 R25, RZ, RZ, R26 ;  /* 0x000000ffff197224 */ /* 0x000fc600078e001a */
[----:B------:R-:W-:-:S06]  /*8cd0*/  FMUL.FTZ R4, R4, 1 ;  /* 0x3f80000004047820 */ /* 0x000fcc0000410000 */
[----:B------:R-:W0:Y:S02]  /*8ce0*/  F2F.F64.F32 R4, R4 ;  /* 0x0000000400047310 */ /* 0x000e240000201800 */
[----:B0-----:R4:W-:Y:S01]  /*8cf0*/  STG.E.64 desc[UR36][R8.64], R4 ;  /* 0x0000000408007986 */ /* 0x0019e2000c101b24 */
[----:B------:R-:W-:Y:S05]  /*8d00*/  BRA `(.L_x_2731) ;  /* 0x0000000800f07947 */ /* 0x000fea0003800000 */
.L_x_2732:
        /* <DEDUP_REMOVED lines=14> */
.L_x_2745:
[----:B------:R-:W-:Y:S01]  /*8df0*/  HADD2.F32 R0, -RZ, R0.H0_H0 ;  /* 0x20000000ff007230 */ /* 0x000fe20000004100 */
[----:B------:R-:W-:Y:S01]  /*8e00*/  CS2R R6, SRZ ;  /* 0x0000000000067805 */ /* 0x000fe2000001ff00 */
[----:B------:R-:W-:-:S03]  /*8e10*/  IMAD.MOV.U32 R25, RZ, RZ, R26 ;  /* 0x000000ffff197224 */ /* 0x000fc600078e001a */
[----:B------:R-:W-:-:S04]  /*8e20*/  FMUL.FTZ R0, R0, 1 ;  /* 0x3f80000000007820 */ /* 0x000fc80000410000 */
[----:B------:R-:W0:Y:S02]  /*8e30*/  F2F.F64.F32 R4, R0 ;  /* 0x0000000000047310 */ /* 0x000e240000201800 */
[----:B0-----:R0:W-:Y:S01]  /*8e40*/  STG.E.128 desc[UR36][R8.64], R4 ;  /* 0x0000000408007986 */ /* 0x0011e2000c101d24 */
[----:B------:R-:W-:Y:S05]  /*8e50*/  BRA `(.L_x_2731) ;  /* 0x00000008009c7947 */ /* 0x000fea0003800000 */
.L_x_2744:
        /* <DEDUP_REMOVED lines=21> */
.L_x_2749:
[----:B------:R-:W-:Y:S05]  /*8fb0*/  BSYNC B0 ;  /* 0x0000000000007941 */ /* 0x000fea0003800000 */
.L_x_2748:
[----:B------:R-:W-:Y:S01]  /*8fc0*/  LOP3.LUT R5, R0, R5, RZ, 0xfc, !PT ;  /* 0x0000000500057212 */ /* 0x000fe200078efcff */
[----:B------:R-:W-:-:S04]  /*8fd0*/  IMAD.MOV.U32 R25, RZ, RZ, R26 ;  /* 0x000000ffff197224 */ /* 0x000fc800078e001a */
[----:B------:R0:W-:Y:S01]  /*8fe0*/  STG.E.U8 desc[UR36][R8.64], R5 ;  /* 0x0000000508007986 */ /* 0x0001e2000c101124 */
[----:B------:R-:W-:Y:S05]  /*8ff0*/  BRA `(.L_x_2731) ;  /* 0x0000000800347947 */ /* 0x000fea0003800000 */
.L_x_2747:
        /* <DEDUP_REMOVED lines=13> */
.L_x_2751:
[----:B------:R-:W-:Y:S01]  /*90d0*/  IMAD.MOV.U32 R0, RZ, RZ, 0x7f ;  /* 0x0000007fff007424 */ /* 0x000fe200078e00ff */
[----:B------:R-:W-:-:S04]  /*90e0*/  ISETP.GT.U32.AND P0, PT, R3, 0x7f800000, PT ;  /* 0x7f8000000300780c */ /* 0x000fc80003f04070 */
[----:B------:R-:W-:-:S09]  /*90f0*/  SEL R0, R0, 0x7c, P0 ;  /* 0x0000007c00007807 */ /* 0x000fd20000000000 */
.L_x_2752:
[----:B------:R-:W-:Y:S05]  /*9100*/  BSYNC B0 ;  /* 0x0000000000007941 */ /* 0x000fea0003800000 */
.L_x_2750:
[----:B------:R-:W-:Y:S01]  /*9110*/  LOP3.LUT R3, R5, 0x80000000, RZ, 0xc0, !PT ;  /* 0x8000000005037812 */ /* 0x000fe200078ec0ff */
[----:B------:R-:W-:-:S03]  /*9120*/  IMAD.MOV.U32 R25, RZ, RZ, R26 ;  /* 0x000000ffff197224 */ /* 0x000fc600078e001a */
[----:B------:R-:W-:-:S04]  /*9130*/  SHF.R.U32.HI R3, RZ, 0x18, R3 ;  /* 0x00000018ff037819 */ /* 0x000fc80000011603 */
[----:B------:R-:W-:-:S05]  /*9140*/  LOP3.LUT R3, R0, R3, RZ, 0xfc, !PT ;  /* 0x0000000300037212 */ /* 0x000fca00078efcff */
[----:B------:R0:W-:Y:S01]  /*9150*/  STG.E.U8 desc[UR36][R8.64], R3 ;  /* 0x0000000308007986 */ /* 0x0001e2000c101124 */
[----:B------:R-:W-:Y:S05]  /*9160*/  BRA `(.L_x_2731) ;  /* 0x0000000400d87947 */ /* 0x000fea0003800000 */
.L_x_2746:
[----:B------:R-:W-:Y:S02]  /*9170*/  HADD2.F32 R0, -RZ, R0.H0_H0 ;  /* 0x20000000ff007230 */ /* 0x000fe40000004100 */
[----:B------:R-:W-:-:S03]  /*9180*/  IMAD.MOV.U32 R25, RZ, RZ, R26 ;  /* 0x000000ffff197224 */ /* 0x000fc600078e001a */
[----:B------:R-:W-:-:S05]  /*9190*/  F2FP.BF16.F32.PACK_AB R0, RZ, R0 ;  /* 0x00000000ff00723e */ /* 0x000fca00000010ff */
[----:B------:R0:W-:Y:S01]  /*91a0*/  STG.E.U16 desc[UR36][R8.64], R0 ;  /* 0x0000000008007986 */ /* 0x0001e2000c101524 */
[----:B------:R-:W-:Y:S05]  /*91b0*/  BRA `(.L_x_2731) ;  /* 0x0000000400c47947 */ /* 0x000fea0003800000 */
.L_x_2743:
        /* <DEDUP_REMOVED lines=13> */
.L_x_2755:
        /* <DEDUP_REMOVED lines=17> */
.L_x_2758:
[----:B------:R-:W-:-:S04]  /*93a0*/  LOP3.LUT R3, R5, 0x80000000, RZ, 0xc0, !PT ;  /* 0x8000000005037812 */ /* 0x000fc800078ec0ff */
[----:B------:R-:W-:-:S04]  /*93b0*/  SHF.R.U32.HI R3, RZ, 0x18, R3 ;  /* 0x00000018ff037819 */ /* 0x000fc80000011603 */
[----:B------:R-:W-:-:S04]  /*93c0*/  LOP3.LUT R0, R0, R3, RZ, 0xfc, !PT ;  /* 0x0000000300007212 */ /* 0x000fc800078efcff */
[----:B------:R-:W-:-:S07]  /*93d0*/  PRMT R4, R0, 0x7610, R4 ;  /* 0x0000761000047816 */ /* 0x000fce0000000004 */
.L_x_2757:
[----:B------:R-:W-:Y:S05]  /*93e0*/  BSYNC B0 ;  /* 0x0000000000007941 */ /* 0x000fea0003800000 */
.L_x_2756:
[----:B------:R0:W-:Y:S01]  /*93f0*/  STG.E.U8 desc[UR36][R8.64], R4 ;  /* 0x0000000408007986 */ /* 0x0001e2000c101124 */
[----:B------:R-:W-:Y:S01]  /*9400*/  IMAD.MOV.U32 R25, RZ, RZ, R26 ;  /* 0x000000ffff197224 */ /* 0x000fe200078e001a */
[----:B------:R-:W-:Y:S06]  /*9410*/  BRA `(.L_x_2731) ;  /* 0x00000004002c7947 */ /* 0x000fec0003800000 */
.L_x_2754:
        /* <DEDUP_REMOVED lines=17> */
.L_x_2761:
[----:B------:R-:W-:-:S04]  /*9530*/  LOP3.LUT R3, R5, 0x80000000, RZ, 0xc0, !PT ;  /* 0x8000000005037812 */ /* 0x000fc800078ec0ff */
[----:B------:R-:W-:-:S04]  /*9540*/  SHF.R.U32.HI R3, RZ, 0x18, R3 ;  /* 0x00000018ff037819 */ /* 0x000fc80000011603 */
[----:B------:R-:W-:-:S04]  /*9550*/  LOP3.LUT R0, R0, R3, RZ, 0xfc, !PT ;  /* 0x0000000300007212 */ /* 0x000fc800078efcff */
[----:B------:R-:W-:-:S07]  /*9560*/  PRMT R4, R0, 0x7610, R4 ;  /* 0x0000761000047816 */ /* 0x000fce0000000004 */
.L_x_2760:
[----:B------:R-:W-:Y:S05]  /*9570*/  BSYNC B0 ;  /* 0x0000000000007941 */ /* 0x000fea0003800000 */
.L_x_2759:
[----:B------:R0:W-:Y:S01]  /*9580*/  STG.E.U8 desc[UR36][R8.64], R4 ;  /* 0x0000000408007986 */ /* 0x0001e2000c101124 */
[----:B------:R-:W-:Y:S01]  /*9590*/  IMAD.MOV.U32 R25, RZ, RZ, R26 ;  /* 0x000000ffff197224 */ /* 0x000fe200078e001a */
[----:B------:R-:W-:Y:S06]  /*95a0*/  BRA `(.L_x_2731) ;  /* 0x0000000000c87947 */ /* 0x000fec0003800000 */
.L_x_2753:
        /* <DEDUP_REMOVED lines=23> */
.L_x_2736:
        /* <DEDUP_REMOVED lines=16> */
.L_x_2764:
[----:B------:R-:W-:Y:S01]  /*9820*/  IMAD.MOV.U32 R25, RZ, RZ, R26 ;  /* 0x000000ffff197224 */ /* 0x000fe200078e001a */
[----:B------:R-:W-:Y:S06]  /*9830*/  BRA `(.L_x_2731) ;  /* 0x0000000000247947 */ /* 0x000fec0003800000 */
.L_x_2763:
[----:B------:R-:W-:Y:S02]  /*9840*/  HADD2.F32 R4, -RZ, R0.H0_H0 ;  /* 0x20000000ff047230 */ /* 0x000fe40000004100 */
[----:B------:R-:W-:-:S04]  /*9850*/  IMAD.MOV.U32 R25, RZ, RZ, R26 ;  /* 0x000000ffff197224 */ /* 0x000fc800078e001a */
[----:B------:R-:W0:Y:S02]  /*9860*/  F2I.U64.TRUNC R4, R4 ;  /* 0x0000000400047311 */ /* 0x000e24000020d800 */
[----:B0-----:R0:W-:Y:S01]  /*9870*/  STG.E.64 desc[UR36][R8.64], R4 ;  /* 0x0000000408007986 */ /* 0x0011e2000c101b24 */
[----:B------:R-:W-:Y:S05]  /*9880*/  BRA `(.L_x_2731) ;  /* 0x0000000000107947 */ /* 0x000fea0003800000 */
.L_x_2762:
[----:B------:R-:W-:Y:S02]  /*9890*/  HADD2.F32 R0, -RZ, R0.H0_H0 ;  /* 0x20000000ff007230 */ /* 0x000fe40000004100 */
[----:B------:R-:W-:Y:S02]  /*98a0*/  IMAD.MOV.U32 R25, RZ, RZ, R26 ;  /* 0x000000ffff197224 */ /* 0x000fe400078e001a */
[----:B------:R-:W0:Y:S02]  /*98b0*/  F2I.FTZ.U32.TRUNC.NTZ R3, R0 ;  /* 0x0000000000037305 */ /* 0x000e24000021f000 */
[----:B0-----:R0:W-:Y:S03]  /*98c0*/  STG.E desc[UR36][R8.64], R3 ;  /* 0x0000000308007986 */ /* 0x0011e6000c101924 */
.L_x_2731:
[----:B------:R-:W-:Y:S05]  /*98d0*/  BSYNC B6 ;  /* 0x0000000000067941 */ /* 0x000fea0003800000 */
.L_x_2730:
        /* <DEDUP_REMOVED lines=25> */
.L_x_2770:
[----:B------:R-:W-:-:S06]  /*9a70*/  HADD2.F32 R5, -RZ, R18.H0_H0 ;  /* 0x20000012ff057230 */ /* 0x000fcc0000004100 */
[----:B------:R-:W0:Y:S02]  /*9a80*/  F2I.S64.TRUNC R4, R5 ;  /* 0x0000000500047311 */ /* 0x000e24000020d900 */
[----:B0-----:R0:W-:Y:S01]  /*9a90*/  STG.E.U8 desc[UR36][R8.64], R4 ;  /* 0x0000000408007986 */ /* 0x0011e2000c101124 */
[----:B------:R-:W-:Y:S05]  /*9aa0*/  BRA `(.L_x_2772) ;  /* 0x0000000c00847947 */ /* 0x000fea0003800000 */
.L_x_2769:
        /* <DEDUP_REMOVED lines=10> */
.L_x_2774:
[----:B------:R-:W-:-:S04]  /*9b50*/  HADD2.F32 R18, -RZ, R18.H0_H0 ;  /* 0x20000012ff127230 */ /* 0x000fc80000004100 */
[----:B------:R-:W0:Y:S02]  /*9b60*/  F2I.FTZ.TRUNC.NTZ R3, R18 ;  /* 0x0000001200037305 */ /* 0x000e24000021f100 */
[----:B0-----:R0:W-:Y:S01]  /*9b70*/  STG.E desc[UR36][R8.64], R3 ;  /* 0x0000000308007986 */ /* 0x0011e2000c101924 */
[----:B------:R-:W-:Y:S05]  /*9b80*/  BRA `(.L_x_2772) ;  /* 0x0000000c004c7947 */ /* 0x000fea0003800000 */
.L_x_2773:
[----:B------:R-:W-:-:S04]  /*9b90*/  HADD2.F32 R18, -RZ, R18.H0_H0 ;  /* 0x20000012ff127230 */ /* 0x000fc80000004100 */
[----:B------:R-:W0:Y:S02]  /*9ba0*/  F2I.FTZ.TRUNC.NTZ R3, R18 ;  /* 0x0000001200037305 */ /* 0x000e24000021f100 */
[----:B0-----:R0:W-:Y:S01]  /*9bb0*/  STG.E.U16 desc[UR36][R8.64], R3 ;  /* 0x0000000308007986 */ /* 0x0011e2000c101524 */
[----:B------:R-:W-:Y:S05]  /*9bc0*/  BRA `(.L_x_2772) ;  /* 0x0000000c003c7947 */ /* 0x000fea0003800000 */
.L_x_2768:
        /* <DEDUP_REMOVED lines=9> */
.L_x_2776:
[----:B------:R0:W-:Y:S01]  /*9c60*/  STG.E.U16 desc[UR36][R8.64], R18 ;  /* 0x0000001208007986 */ /* 0x0001e2000c101524 */
[----:B------:R-:W-:Y:S05]  /*9c70*/  BRA `(.L_x_2772) ;  /* 0x0000000c00107947 */ /* 0x000fea0003800000 */
.L_x_2775:
        /* <DEDUP_REMOVED lines=10> */
.L_x_2778:
[----:B------:R-:W-:-:S05]  /*9d20*/  HADD2.F32 R0, -RZ, R18.H0_H0 ;  /* 0x20000012ff007230 */ /* 0x000fca0000004100 */
[----:B------:R-:W-:-:S04]  /*9d30*/  F2FP.F16.F32.PACK_AB R0, RZ, R0 ;  /* 0x00000000ff00723e */ /* 0x000fc800000000ff */
[----:B------:R-:W-:-:S05]  /*9d40*/  PRMT R0, R0, 0x5410, RZ ;  /* 0x0000541000007816 */ /* 0x000fca00000000ff */
[----:B------:R3:W-:Y:S01]  /*9d50*/  STG.E desc[UR36][R8.64], R0 ;  /* 0x0000000008007986 */ /* 0x0007e2000c101924 */
[----:B------:R-:W-:Y:S05]  /*9d60*/  BRA `(.L_x_2772) ;  /* 0x0000000800d47947 */ /* 0x000fea0003800000 */
.L_x_2777:
[----:B------:R-:W-:-:S05]  /*9d70*/  HADD2.F32 R4, -RZ, R18.H0_H0 ;  /* 0x20000012ff047230 */ /* 0x000fca0000004100 */
[----:B------:R-:W-:-:S06]  /*9d80*/  FMUL.FTZ R4, R4, 1 ;  /* 0x3f80000004047820 */ /* 0x000fcc0000410000 */
[----:B------:R-:W0:Y:S02]  /*9d90*/  F2F.F64.F32 R4, R4 ;  /* 0x0000000400047310 */ /* 0x000e240000201800 */
[----:B0-----:R4:W-:Y:S01]  /*9da0*/  STG.E.64 desc[UR36][R8.64], R4 ;  /* 0x0000000408007986 */ /* 0x0019e2000c101b24 */
[----:B------:R-:W-:Y:S05]  /*9db0*/  BRA `(.L_x_2772) ;  /* 0x0000000800c07947 */ /* 0x000fea0003800000 */
.L_x_2767:
        /* <DEDUP_REMOVED lines=13> */
.L_x_2781:
[----:B------:R-:W-:Y:S01]  /*9e90*/  HADD2.F32 R18, -RZ, R18.H0_H0 ;  /* 0x20000012ff127230 */ /* 0x000fe20000004100 */
[----:B------:R-:W-:-:S04]  /*9ea0*/  CS2R R6, SRZ ;  /* 0x0000000000067805 */ /* 0x000fc8000001ff00 */
[----:B------:R-:W-:-:S06]  /*9eb0*/  FMUL.FTZ R4, R18, 1 ;  /* 0x3f80000012047820 */ /* 0x000fcc0000410000 */
[----:B------:R-:W0:Y:S02]  /*9ec0*/  F2F.F64.F32 R4, R4 ;  /* 0x0000000400047310 */ /* 0x000e240000201800 */
[----:B0-----:R0:W-:Y:S01]  /*9ed0*/  STG.E.128 desc[UR36][R8.64], R4 ;  /* 0x0000000408007986 */ /* 0x0011e2000c101d24 */
[----:B------:R-:W-:Y:S05]  /*9ee0*/  BRA `(.L_x_2772) ;  /* 0x0000000800747947 */ /* 0x000fea0003800000 */
.L_x_2780:
        /* <DEDUP_REMOVED lines=21> */
.L_x_2785:
[----:B------:R-:W-:Y:S05]  /*a040*/  BSYNC B0 ;  /* 0x0000000000007941 */ /* 0x000fea0003800000 */
.L_x_2784:
[----:B------:R-:W-:-:S05]  /*a050*/  LOP3.LUT R5, R0, R5, RZ, 0xfc, !PT ;  /* 0x0000000500057212 */ /* 0x000fca00078efcff */
[----:B------:R0:W-:Y:S01]  /*a060*/  STG.E.U8 desc[UR36][R8.64], R5 ;  /* 0x0000000508007986 */ /* 0x0001e2000c101124 */
[----:B------:R-:W-:Y:S05]  /*a070*/  BRA `(.L_x_2772) ;  /* 0x0000000800107947 */ /* 0x000fea0003800000 */
.L_x_2783:
        /* <DEDUP_REMOVED lines=13> */
.L_x_2787:
[----:B------:R-:W-:Y:S01]  /*a150*/  IMAD.MOV.U32 R0, RZ, RZ, 0x7f ;  /* 0x0000007fff007424 */ /* 0x000fe200078e00ff */
[----:B------:R-:W-:-:S04]  /*a160*/  ISETP.GT.U32.AND P0, PT, R3, 0x7f800000, PT ;  /* 0x7f8000000300780c */ /* 0x000fc80003f04070 */
[----:B------:R-:W-:-:S09]  /*a170*/  SEL R0, R0, 0x7c, P0 ;  /* 0x0000007c00007807 */ /* 0x000fd20000000000 */
.L_x_2788:
[----:B------:R-:W-:Y:S05]  /*a180*/  BSYNC B0 ;  /* 0x0000000000007941 */ /* 0x000fea0003800000 */
.L_x_2786:
[----:B------:R-:W-:-:S04]  /*a190*/  LOP3.LUT R3, R5, 0x80000000, RZ, 0xc0, !PT ;  /* 0x8000000005037812 */ /* 0x000fc800078ec0ff */
[----:B------:R-:W-:-:S04]  /*a1a0*/  SHF.R.U32.HI R3, RZ, 0x18, R3 ;  /* 0x00000018ff037819 */ /* 0x000fc80000011603 */
[----:B------:R-:W-:-:S05]  /*a1b0*/  LOP3.LUT R3, R0, R3, RZ, 0xfc, !PT ;  /* 0x0000000300037212 */ /* 0x000fca00078efcff */
[----:B------:R0:W-:Y:S01]  /*a1c0*/  STG.E.U8 desc[UR36][R8.64], R3 ;  /* 0x0000000308007986 */ /* 0x0001e2000c101124 */
[----:B------:R-:W-:Y:S05]  /*a1d0*/  BRA `(.L_x_2772) ;  /* 0x0000000400b87947 */ /* 0x000fea0003800000 */
.L_x_2782:
[----:B------:R-:W-:-:S05]  /*a1e0*/  HADD2.F32 R0, -RZ, R18.H0_H0 ;  /* 0x20000012ff007230 */ /* 0x000fca0000004100 */
[----:B------:R-:W-:-:S05]  /*a1f0*/  F2FP.BF16.F32.PACK_AB R0, RZ, R0 ;  /* 0x00000000ff00723e */ /* 0x000fca00000010ff */
[----:B------:R0:W-:Y:S01]  /*a200*/  STG.E.U16 desc[UR36][R8.64], R0 ;  /* 0x0000000008007986 */ /* 0x0001e2000c101524 */
[----:B------:R-:W-:Y:S05]  /*a210*/  BRA `(.L_x_2772) ;  /* 0x0000000400a87947 */ /* 0x000fea0003800000 */
.L_x_2779:
        /* <DEDUP_REMOVED lines=12> */
.L_x_2791:
        /* <DEDUP_REMOVED lines=17> */
.L_x_2794:
[----:B------:R-:W-:-:S04]  /*a3f0*/  LOP3.LUT R3, R5, 0x80000000, RZ, 0xc0, !PT ;  /* 0x8000000005037812 */ /* 0x000fc800078ec0ff */
[----:B------:R-:W-:-:S04]  /*a400*/  SHF.R.U32.HI R3, RZ, 0x18, R3 ;  /* 0x00000018ff037819 */ /* 0x000fc80000011603 */
[----:B------:R-:W-:-:S04]  /*a410*/  LOP3.LUT R0, R0, R3, RZ, 0xfc, !PT ;  /* 0x0000000300007212 */ /* 0x000fc800078efcff */
[----:B------:R-:W-:-:S07]  /*a420*/  PRMT R4, R0, 0x7610, R4 ;  /* 0x0000761000047816 */ /* 0x000fce0000000004 */
.L_x_2793:
[----:B------:R-:W-:Y:S05]  /*a430*/  BSYNC B0 ;  /* 0x0000000000007941 */ /* 0x000fea0003800000 */
.L_x_2792:
[----:B------:R0:W-:Y:S01]  /*a440*/  STG.E.U8 desc[UR36][R8.64], R4 ;  /* 0x0000000408007986 */ /* 0x0001e2000c101124 */
[----:B------:R-:W-:Y:S05]  /*a450*/  BRA `(.L_x_2772) ;  /* 0x0000000400187947 */ /* 0x000fea0003800000 */
.L_x_2790:
        /* <DEDUP_REMOVED lines=17> */
.L_x_2797:
[----:B------:R-:W-:-:S04]  /*a570*/  LOP3.LUT R3, R5, 0x80000000, RZ, 0xc0, !PT ;  /* 0x8000000005037812 */ /* 0x000fc800078ec0ff */
[----:B------:R-:W-:-:S04]  /*a580*/  SHF.R.U32.HI R3, RZ, 0x18, R3 ;  /* 0x00000018ff037819 */ /* 0x000fc80000011603 */
[----:B------:R-:W-:-:S04]  /*a590*/  LOP3.LUT R0, R0, R3, RZ, 0xfc, !PT ;  /* 0x0000000300007212 */ /* 0x000fc800078efcff */
[----:B------:R-:W-:-:S07]  /*a5a0*/  PRMT R4, R0, 0x7610, R4 ;  /* 0x0000761000047816 */ /* 0x000fce0000000004 */
.L_x_2796:
[----:B------:R-:W-:Y:S05]  /*a5b0*/  BSYNC B0 ;  /* 0x0000000000007941 */ /* 0x000fea0003800000 */
.L_x_2795:
[----:B------:R0:W-:Y:S01]  /*a5c0*/  STG.E.U8 desc[UR36][R8.64], R4 ;  /* 0x0000000408007986 */ /* 0x0001e2000c101124 */
[----:B------:R-:W-:Y:S05]  /*a5d0*/  BRA `(.L_x_2772) ;  /* 0x0000000000b87947 */ /* 0x000fea0003800000 */
.L_x_2789:
        /* <DEDUP_REMOVED lines=22> */
.L_x_2771:
        /* <DEDUP_REMOVED lines=16> */
.L_x_2800:
[----:B------:R-:W-:Y:S05]  /*a840*/  BRA `(.L_x_2772) ;  /* 0x00000000001c7947 */ /* 0x000fea0003800000 */
.L_x_2799:
[----:B------:R-:W-:-:S06]  /*a850*/  HADD2.F32 R4, -RZ, R18.H0_H0 ;  /* 0x20000012ff047230 */ /* 0x000fcc0000004100 */
[----:B------:R-:W0:Y:S02]  /*a860*/  F2I.U64.TRUNC R4, R4 ;  /* 0x0000000400047311 */ /* 0x000e24000020d800 */
[----:B0-----:R0:W-:Y:S01]  /*a870*/  STG.E.64 desc[UR36][R8.64], R4 ;  /* 0x0000000408007986 */ /* 0x0011e2000c101b24 */
[----:B------:R-:W-:Y:S05]  /*a880*/  BRA `(.L_x_2772) ;  /* 0x00000000000c7947 */ /* 0x000fea0003800000 */
.L_x_2798:
[----:B------:R-:W-:-:S04]  /*a890*/  HADD2.F32 R18, -RZ, R18.H0_H0 ;  /* 0x20000012ff127230 */ /* 0x000fc80000004100 */
[----:B------:R-:W0:Y:S02]  /*a8a0*/  F2I.FTZ.U32.TRUNC.NTZ R3, R18 ;  /* 0x0000001200037305 */ /* 0x000e24000021f000 */
[----:B0-----:R0:W-:Y:S02]  /*a8b0*/  STG.E desc[UR36][R8.64], R3 ;  /* 0x0000000308007986 */ /* 0x0011e4000c101924 */
.L_x_2772:
        /* <DEDUP_REMOVED lines=25> */
.L_x_2804:
[----:B------:R-:W-:-:S06]  /*aa50*/  HADD2.F32 R5, -RZ, R17.H0_H0 ;  /* 0x20000011ff057230 */ /* 0x000fcc0000004100 */
[----:B------:R-:W0:Y:S02]  /*aa60*/  F2I.S64.TRUNC R4, R5 ;  /* 0x0000000500047311 */ /* 0x000e24000020d900 */
[----:B0-----:R0:W-:Y:S01]  /*aa70*/  STG.E.U8 desc[UR36][R8.64], R4 ;  /* 0x0000000408007986 */ /* 0x0011e2000c101124 */
[----:B------:R-:W-:Y:S05]  /*aa80*/  BRA `(.L_x_2806) ;  /* 0x0000000c00847947 */ /* 0x000fea0003800000 */
.L_x_2803:
        /* <DEDUP_REMOVED lines=10> */
.L_x_2808:
[----:B------:R-:W-:-:S06]  /*ab30*/  HADD2.F32 R17, -RZ, R17.H0_H0 ;  /* 0x20000011ff117230 */ /* 0x000fcc0000004100 */
[----:B------:R-:W0:Y:S02]  /*ab40*/  F2I.FTZ.TRUNC.NTZ R17, R17 ;  /* 0x0000001100117305 */ /* 0x000e24000021f100 */
[----:B0-----:R0:W-:Y:S01]  /*ab50*/  STG.E desc[UR36][R8.64], R17 ;  /* 0x0000001108007986 */ /* 0x0011e2000c101924 */
[----:B------:R-:W-:Y:S05]  /*ab60*/  BRA `(.L_x_2806) ;  /* 0x0000000c004c7947 */ /* 0x000fea0003800000 */
.L_x_2807:
[----:B------:R-:W-:-:S06]  /*ab70*/  HADD2.F32 R17, -RZ, R17.H0_H0 ;  /* 0x20000011ff117230 */ /* 0x000fcc0000004100 */
[----:B------:R-:W0:Y:S02]  /*ab80*/  F2I.FTZ.TRUNC.NTZ R17, R17 ;  /* 0x0000001100117305 */ /* 0x000e24000021f100 */
[----:B0-----:R0:W-:Y:S01]  /*ab90*/  STG.E.U16 desc[UR36][R8.64], R17 ;  /* 0x0000001108007986 */ /* 0x0011e2000c101524 */
[----:B------:R-:W-:Y:S05]  /*aba0*/  BRA `(.L_x_2806) ;  /* 0x0000000c003c7947 */ /* 0x000fea0003800000 */
.L_x_2802:
        /* <DEDUP_REMOVED lines=9> */
.L_x_2810:
[----:B------:R4:W-:Y:S01]  /*ac40*/  STG.E.U16 desc[UR36][R8.64], R17 ;  /* 0x0000001108007986 */ /* 0x0009e2000c101524 */
[----:B------:R-:W-:Y:S05]  /*ac50*/  BRA `(.L_x_2806) ;  /* 0x0000000c00107947 */ /* 0x000fea0003800000 */
.L_x_2809:
        /* <DEDUP_REMOVED lines=10> */
.L_x_2812:
[----:B------:R-:W-:-:S05]  /*ad00*/  HADD2.F32 R0, -RZ, R17.H0_H0 ;  /* 0x20000011ff007230 */ /* 0x000fca0000004100 */
[----:B------:R-:W-:-:S04]  /*ad10*/  F2FP.F16.F32.PACK_AB R0, RZ, R0 ;  /* 0x00000000ff00723e */ /* 0x000fc800000000ff */
[----:B------:R-:W-:-:S05]  /*ad20*/  PRMT R0, R0, 0x5410, RZ ;  /* 0x0000541000007816 */ /* 0x000fca00000000ff */
[----:B------:R2:W-:Y:S01]  /*ad30*/  STG.E desc[UR36][R8.64], R0 ;  /* 0x0000000008007986 */ /* 0x0005e2000c101924 */
[----:B------:R-:W-:Y:S05]  /*ad40*/  BRA `(.L_x_2806) ;  /* 0x0000000800d47947 */ /* 0x000fea0003800000 */
.L_x_2811:
[----:B------:R-:W-:-:S05]  /*ad50*/  HADD2.F32 R4, -RZ, R17.H0_H0 ;  /* 0x20000011ff047230 */ /* 0x000fca0000004100 */
[----:B------:R-:W-:-:S06]  /*ad60*/  FMUL.FTZ R4, R4, 1 ;  /* 0x3f80000004047820 */ /* 0x000fcc0000410000 */
[----:B------:R-:W0:Y:S02]  /*ad70*/  F2F.F64.F32 R4, R4 ;  /* 0x0000000400047310 */ /* 0x000e240000201800 */
[----:B0-----:R0:W-:Y:S01]  /*ad80*/  STG.E.64 desc[UR36][R8.64], R4 ;  /* 0x0000000408007986 */ /* 0x0011e2000c101b24 */
[----:B------:R-:W-:Y:S05]  /*ad90*/  BRA `(.L_x_2806) ;  /* 0x0000000800c07947 */ /* 0x000fea0003800000 */
.L_x_2801:
        /* <DEDUP_REMOVED lines=13> */
.L_x_2815:
[----:B------:R-:W-:Y:S01]  /*ae70*/  HADD2.F32 R17, -RZ, R17.H0_H0 ;  /* 0x20000011ff117230 */ /* 0x000fe20000004100 */
[----:B------:R-:W-:-:S04]  /*ae80*/  CS2R R6, SRZ ;  /* 0x0000000000067805 */ /* 0x000fc8000001ff00 */
[----:B------:R-:W-:-:S06]  /*ae90*/  FMUL.FTZ R4, R17, 1 ;  /* 0x3f80000011047820 */ /* 0x000fcc0000410000 */
[----:B------:R-:W0:Y:S02]  /*aea0*/  F2F.F64.F32 R4, R4 ;  /* 0x0000000400047310 */ /* 0x000e240000201800 */
[----:B0-----:R0:W-:Y:S01]  /*aeb0*/  STG.E.128 desc[UR36][R8.64], R4 ;  /* 0x0000000408007986 */ /* 0x0011e2000c101d24 */
[----:B------:R-:W-:Y:S05]  /*aec0*/  BRA `(.L_x_2806) ;  /* 0x0000000800747947 */ /* 0x000fea0003800000 */
.L_x_2814:
        /* <DEDUP_REMOVED lines=21> */
.L_x_2819:
[----:B------:R-:W-:Y:S05]  /*b020*/  BSYNC B0 ;  /* 0x0000000000007941 */ /* 0x000fea0003800000 */
.L_x_2818:
[----:B------:R-:W-:-:S05]  /*b030*/  LOP3.LUT R5, R0, R5, RZ, 0xfc, !PT ;  /* 0x0000000500057212 */ /* 0x000fca00078efcff */
[----:B------:R0:W-:Y:S01]  /*b040*/  STG.E.U8 desc[UR36][R8.64], R5 ;  /* 0x0000000508007986 */ /* 0x0001e2000c101124 */
[----:B------:R-:W-:Y:S05]  /*b050*/  BRA `(.L_x_2806) ;  /* 0x0000000800107947 */ /* 0x000fea0003800000 */
.L_x_2817:
        /* <DEDUP_REMOVED lines=13> */
.L_x_2821:
[----:B------:R-:W-:Y:S01]  /*b130*/  IMAD.MOV.U32 R0, RZ, RZ, 0x7f ;  /* 0x0000007fff007424 */ /* 0x000fe200078e00ff */
[----:B------:R-:W-:-:S04]  /*b140*/  ISETP.GT.U32.AND P0, PT, R3, 0x7f800000, PT ;  /* 0x7f8000000300780c */ /* 0x000fc80003f04070 */
[----:B------:R-:W-:-:S09]  /*b150*/  SEL R0, R0, 0x7c, P0 ;  /* 0x0000007c00007807 */ /* 0x000fd20000000000 */
.L_x_2822:
[----:B------:R-:W-:Y:S05]  /*b160*/  BSYNC B0 ;  /* 0x0000000000007941 */ /* 0x000fea0003800000 */
.L_x_2820:
[----:B------:R-:W-:-:S04]  /*b170*/  LOP3.LUT R3, R17, 0x80000000, RZ, 0xc0, !PT ;  /* 0x8000000011037812 */ /* 0x000fc800078ec0ff */
[----:B------:R-:W-:-:S04]  /*b180*/  SHF.R.U32.HI R3, RZ, 0x18, R3 ;  /* 0x00000018ff037819 */ /* 0x000fc80000011603 */
[----:B------:R-:W-:-:S05]  /*b190*/  LOP3.LUT R3, R0, R3, RZ, 0xfc, !PT ;  /* 0x0000000300037212 */ /* 0x000fca00078efcff */
[----:B------:R0:W-:Y:S01]  /*b1a0*/  STG.E.U8 desc[UR36][R8.64], R3 ;  /* 0x0000000308007986 */ /* 0x0001e2000c101124 */
[----:B------:R-:W-:Y:S05]  /*b1b0*/  BRA `(.L_x_2806) ;  /* 0x0000000400b87947 */ /* 0x000fea0003800000 */
.L_x_2816:
[----:B------:R-:W-:-:S05]  /*b1c0*/  HADD2.F32 R0, -RZ, R17.H0_H0 ;  /* 0x20000011ff007230 */ /* 0x000fca0000004100 */
[----:B------:R-:W-:-:S05]  /*b1d0*/  F2FP.BF16.F32.PACK_AB R0, RZ, R0 ;  /* 0x00000000ff00723e */ /* 0x000fca00000010ff */
[----:B------:R0:W-:Y:S01]  /*b1e0*/  STG.E.U16 desc[UR36][R8.64], R0 ;  /* 0x0000000008007986 */ /* 0x0001e2000c101524 */
[----:B------:R-:W-:Y:S05]  /*b1f0*/  BRA `(.L_x_2806) ;  /* 0x0000000400a87947 */ /* 0x000fea0003800000 */
.L_x_2813:
        /* <DEDUP_REMOVED lines=12> */
.L_x_2825:
        /* <DEDUP_REMOVED lines=17> */
.L_x_2828:
[----:B------:R-:W-:-:S04]  /*b3d0*/  LOP3.LUT R3, R17, 0x80000000, RZ, 0xc0, !PT ;  /* 0x8000000011037812 */ /* 0x000fc800078ec0ff */
[----:B------:R-:W-:-:S04]  /*b3e0*/  SHF.R.U32.HI R3, RZ, 0x18, R3 ;  /* 0x00000018ff037819 */ /* 0x000fc80000011603 */
[----:B------:R-:W-:-:S04]  /*b3f0*/  LOP3.LUT R0, R0, R3, RZ, 0xfc, !PT ;  /* 0x0000000300007212 */ /* 0x000fc800078efcff */
[----:B------:R-:W-:-:S07]  /*b400*/  PRMT R4, R0, 0x7610, R4 ;  /* 0x0000761000047816 */ /* 0x000fce0000000004 */
.L_x_2827:
[----:B------:R-:W-:Y:S05]  /*b410*/  BSYNC B0 ;  /* 0x0000000000007941 */ /* 0x000fea0003800000 */
.L_x_2826:
[----:B------:R0:W-:Y:S01]  /*b420*/  STG.E.U8 desc[UR36][R8.64], R4 ;  /* 0x0000000408007986 */ /* 0x0001e2000c101124 */
[----:B------:R-:W-:Y:S05]  /*b430*/  BRA `(.L_x_2806) ;  /* 0x0000000400187947 */ /* 0x000fea0003800000 */
.L_x_2824:
        /* <DEDUP_REMOVED lines=17> */
.L_x_2831:
[----:B------:R-:W-:-:S04]  /*b550*/  LOP3.LUT R3, R17, 0x80000000, RZ, 0xc0, !PT ;  /* 0x8000000011037812 */ /* 0x000fc800078ec0ff */
[----:B------:R-:W-:-:S04]  /*b560*/  SHF.R.U32.HI R3, RZ, 0x18, R3 ;  /* 0x00000018ff037819 */ /* 0x000fc80000011603 */
[----:B------:R-:W-:-:S04]  /*b570*/  LOP3.LUT R0, R0, R3, RZ, 0xfc, !PT ;  /* 0x0000000300007212 */ /* 0x000fc800078efcff */
[----:B------:R-:W-:-:S07]  /*b580*/  PRMT R4, R0, 0x7610, R4 ;  /* 0x0000761000047816 */ /* 0x000fce0000000004 */
.L_x_2830:
[----:B------:R-:W-:Y:S05]  /*b590*/  BSYNC B0 ;  /* 0x0000000000007941 */ /* 0x000fea0003800000 */
.L_x_2829:
[----:B------:R0:W-:Y:S01]  /*b5a0*/  STG.E.U8 desc[UR36][R8.64], R4 ;  /* 0x0000000408007986 */ /* 0x0001e2000c101124 */
[----:B------:R-:W-:Y:S05]  /*b5b0*/  BRA `(.L_x_2806) ;  /* 0x0000000000b87947 */ /* 0x000fea0003800000 */
.L_x_2823:
        /* <DEDUP_REMOVED lines=22> */
.L_x_2805:
        /* <DEDUP_REMOVED lines=16> */
.L_x_2834:
[----:B------:R-:W-:Y:S05]  /*b820*/  BRA `(.L_x_2806) ;  /* 0x00000000001c7947 */ /* 0x000fea0003800000 */
.L_x_2833:
[----:B------:R-:W-:-:S06]  /*b830*/  HADD2.F32 R4, -RZ, R17.H0_H0 ;  /* 0x20000011ff047230 */ /* 0x000fcc0000004100 */
[----:B------:R-:W0:Y:S02]  /*b840*/  F2I.U64.TRUNC R4, R4 ;  /* 0x0000000400047311 */ /* 0x000e24000020d800 */
[----:B0-----:R0:W-:Y:S01]  /*b850*/  STG.E.64 desc[UR36][R8.64], R4 ;  /* 0x0000000408007986 */ /* 0x0011e2000c101b24 */
[----:B------:R-:W-:Y:S05]  /*b860*/  BRA `(.L_x_2806) ;  /* 0x00000000000c7947 */ /* 0x000fea0003800000 */
.L_x_2832:
[----:B------:R-:W-:-:S06]  /*b870*/  HADD2.F32 R17, -RZ, R17.H0_H0 ;  /* 0x20000011ff117230 */ /* 0x000fcc0000004100 */
[----:B------:R-:W0:Y:S02]  /*b880*/  F2I.FTZ.U32.TRUNC.NTZ R17, R17 ;  /* 0x0000001100117305 */ /* 0x000e24000021f000 */
[----:B0-----:R0:W-:Y:S02]  /*b890*/  STG.E desc[UR36][R8.64], R17 ;  /* 0x0000001108007986 */ /* 0x0011e4000c101924 */
.L_x_2806:
[----:B------:R-:W-:-:S07]  /*b8a0*/  VIADD R25, R25, 0x80 ;  /* 0x0000008019197836 */ /* 0x000fce0000000000 */
.L_x_2766:
[----:B------:R-:W-:Y:S05]  /*b8b0*/  BSYNC B6 ;  /* 0x0000000000067941 */ /* 0x000fea0003800000 */
.L_x_2765:
[----:B------:R-:W-:-:S13]  /*b8c0*/  ISETP.GE.AND P0, PT, R25, R28, PT ;  /* 0x0000001c1900720c */ /* 0x000fda0003f06270 */
[----:B------:R-:W-:Y:S05]  /*b8d0*/  @P0 EXIT ;  /* 0x000000000000094d */ /* 0x000fea0003800000 */
[----:B012-4-:R-:W0:Y:S01]  /*b8e0*/  LDC.64 R4, c[0x0][0x218] ;  /* 0x00008600ff047b82 */ /* 0x017e220000000a00 */
[----:B---3--:R-:W-:Y:S01]  /*b8f0*/  PRMT R0, R27, 0x9910, RZ ;  /* 0x000099101b007816 */ /* 0x008fe200000000ff */
        /* <DEDUP_REMOVED lines=19> */
.L_x_2838:
[----:B------:R-:W-:-:S06]  /*ba30*/  HADD2.F32 R5, -RZ, R16.H0_H0 ;  /* 0x20000010ff057230 */ /* 0x000fcc0000004100 */
[----:B------:R-:W0:Y:S02]  /*ba40*/  F2I.S64.TRUNC R4, R5 ;  /* 0x0000000500047311 */ /* 0x000e24000020d900 */
[----:B0-----:R-:W-:Y:S01]  /*ba50*/  STG.E.U8 desc[UR36][R2.64], R4 ;  /* 0x0000000402007986 */ /* 0x001fe2000c101124 */
[----:B------:R-:W-:Y:S05]  /*ba60*/  EXIT ;  /* 0x000000000000794d */ /* 0x000fea0003800000 */
.L_x_2837:
        /* <DEDUP_REMOVED lines=10> */
.L_x_2841:
[----:B------:R-:W-:-:S04]  /*bb10*/  HADD2.F32 R16, -RZ, R16.H0_H0 ;  /* 0x20000010ff107230 */ /* 0x000fc80000004100 */
[----:B------:R-:W0:Y:S02]  /*bb20*/  F2I.FTZ.TRUNC.NTZ R5, R16 ;  /* 0x0000001000057305 */ /* 0x000e24000021f100 */
[----:B0-----:R-:W-:Y:S01]  /*bb30*/  STG.E desc[UR36][R2.64], R5 ;  /* 0x0000000502007986 */ /* 0x001fe2000c101924 */
[----:B------:R-:W-:Y:S05]  /*bb40*/  EXIT ;  /* 0x000000000000794d */ /* 0x000fea0003800000 */
.L_x_2840:
[----:B------:R-:W-:-:S04]  /*bb50*/  HADD2.F32 R16, -RZ, R16.H0_H0 ;  /* 0x20000010ff107230 */ /* 0x000fc80000004100 */
[----:B------:R-:W0:Y:S02]  /*bb60*/  F2I.FTZ.TRUNC.NTZ R5, R16 ;  /* 0x0000001000057305 */ /* 0x000e24000021f100 */
[----:B0-----:R-:W-:Y:S01]  /*bb70*/  STG.E.U16 desc[UR36][R2.64], R5 ;  /* 0x0000000502007986 */ /* 0x001fe2000c101524 */
[----:B------:R-:W-:Y:S05]  /*bb80*/  EXIT ;  /* 0x000000000000794d */ /* 0x000fea0003800000 */
.L_x_2836:
        /* <DEDUP_REMOVED lines=9> */
.L_x_2843:
[----:B------:R-:W-:Y:S01]  /*bc20*/  STG.E.U16 desc[UR36][R2.64], R16 ;  /* 0x0000001002007986 */ /* 0x000fe2000c101524 */
[----:B------:R-:W-:Y:S05]  /*bc30*/  EXIT ;  /* 0x000000000000794d */ /* 0x000fea0003800000 */
.L_x_2842:
        /* <DEDUP_REMOVED lines=10> */
.L_x_2845:
[----:B------:R-:W-:-:S05]  /*bce0*/  HADD2.F32 R0, -RZ, R16.H0_H0 ;  /* 0x20000010ff007230 */ /* 0x000fca0000004100 */
[----:B------:R-:W-:-:S04]  /*bcf0*/  F2FP.F16.F32.PACK_AB R0, RZ, R0 ;  /* 0x00000000ff00723e */ /* 0x000fc800000000ff */
[----:B------:R-:W-:-:S05]  /*bd00*/  PRMT R0, R0, 0x5410, RZ ;  /* 0x0000541000007816 */ /* 0x000fca00000000ff */
[----:B------:R-:W-:Y:S01]  /*bd10*/  STG.E desc[UR36][R2.64], R0 ;  /* 0x0000000002007986 */ /* 0x000fe2000c101924 */
[----:B------:R-:W-:Y:S05]  /*bd20*/  EXIT ;  /* 0x000000000000794d */ /* 0x000fea0003800000 */
.L_x_2844:
[----:B------:R-:W-:-:S05]  /*bd30*/  HADD2.F32 R4, -RZ, R16.H0_H0 ;  /* 0x20000010ff047230 */ /* 0x000fca0000004100 */
[----:B------:R-:W-:-:S06]  /*bd40*/  FMUL.FTZ R4, R4, 1 ;  /* 0x3f80000004047820 */ /* 0x000fcc0000410000 */
[----:B------:R-:W0:Y:S02]  /*bd50*/  F2F.F64.F32 R4, R4 ;  /* 0x0000000400047310 */ /* 0x000e240000201800 */
[----:B0-----:R-:W-:Y:S01]  /*bd60*/  STG.E.64 desc[UR36][R2.64], R4 ;  /* 0x0000000402007986 */ /* 0x001fe2000c101b24 */
[----:B------:R-:W-:Y:S05]  /*bd70*/  EXIT ;  /* 0x000000000000794d */ /* 0x000fea0003800000 */
.L_x_2835:
        /* <DEDUP_REMOVED lines=13> */
.L_x_2848:
[----:B------:R-:W-:Y:S01]  /*be50*/  HADD2.F32 R16, -RZ, R16.H0_H0 ;  /* 0x20000010ff107230 */ /* 0x000fe20000004100 */
[----:B------:R-:W-:-:S04]  /*be60*/  CS2R R6, SRZ ;  /* 0x0000000000067805 */ /* 0x000fc8000001ff00 */
[----:B------:R-:W-:-:S06]  /*be70*/  FMUL.FTZ R4, R16, 1 ;  /* 0x3f80000010047820 */ /* 0x000fcc0000410000 */
[----:B------:R-:W0:Y:S02]  /*be80*/  F2F.F64.F32 R4, R4 ;  /* 0x0000000400047310 */ /* 0x000e240000201800 */
[----:B0-----:R-:W-:Y:S01]  /*be90*/  STG.E.128 desc[UR36][R2.64], R4 ;  /* 0x0000000402007986 */ /* 0x001fe2000c101d24 */
[----:B------:R-:W-:Y:S05]  /*bea0*/  EXIT ;  /* 0x000000000000794d */ /* 0x000fea0003800000 */
.L_x_2847:
        /* <DEDUP_REMOVED lines=21> */
.L_x_2852:
[----:B------:R-:W-:Y:S05]  /*c000*/  BSYNC B0 ;  /* 0x0000000000007941 */ /* 0x000fea0003800000 */
.L_x_2851:
[----:B------:R-:W-:-:S05]  /*c010*/  LOP3.LUT R5, R0, R5, RZ, 0xfc, !PT ;  /* 0x0000000500057212 */ /* 0x000fca00078efcff */
[----:B------:R-:W-:Y:S01]  /*c020*/  STG.E.U8 desc[UR36][R2.64], R5 ;  /* 0x0000000502007986 */ /* 0x000fe2000c101124 */
[----:B------:R-:W-:Y:S05]  /*c030*/  EXIT ;  /* 0x000000000000794d */ /* 0x000fea0003800000 */
.L_x_2850:
        /* <DEDUP_REMOVED lines=13> */
.L_x_2854:
[----:B------:R-:W-:Y:S01]  /*c110*/  IMAD.MOV.U32 R0, RZ, RZ, 0x7f ;  /* 0x0000007fff007424 */ /* 0x000fe200078e00ff */
[----:B------:R-:W-:-:S04]  /*c120*/  ISETP.GT.U32.AND P0, PT, R4, 0x7f800000, PT ;  /* 0x7f8000000400780c */ /* 0x000fc80003f04070 */
[----:B------:R-:W-:-:S09]  /*c130*/  SEL R0, R0, 0x7c, P0 ;  /* 0x0000007c00007807 */ /* 0x000fd20000000000 */
.L_x_2855:
[----:B------:R-:W-:Y:S05]  /*c140*/  BSYNC B0 ;  /* 0x0000000000007941 */ /* 0x000fea0003800000 */
.L_x_2853:
[----:B------:R-:W-:-:S04]  /*c150*/  LOP3.LUT R4, R5, 0x80000000, RZ, 0xc0, !PT ;  /* 0x8000000005047812 */ /* 0x000fc800078ec0ff */
[----:B------:R-:W-:-:S04]  /*c160*/  SHF.R.U32.HI R5, RZ, 0x18, R4 ;  /* 0x00000018ff057819 */ /* 0x000fc80000011604 */
[----:B------:R-:W-:-:S05]  /*c170*/  LOP3.LUT R5, R0, R5, RZ, 0xfc, !PT ;  /* 0x0000000500057212 */ /* 0x000fca00078efcff */
[----:B------:R-:W-:Y:S01]  /*c180*/  STG.E.U8 desc[UR36][R2.64], R5 ;  /* 0x0000000502007986 */ /* 0x000fe2000c101124 */
[----:B------:R-:W-:Y:S05]  /*c190*/  EXIT ;  /* 0x000000000000794d */ /* 0x000fea0003800000 */
.L_x_2849:
[----:B------:R-:W-:-:S05]  /*c1a0*/  HADD2.F32 R0, -RZ, R16.H0_H0 ;  /* 0x20000010ff007230 */ /* 0x000fca0000004100 */
[----:B------:R-:W-:-:S05]  /*c1b0*/  F2FP.BF16.F32.PACK_AB R0, RZ, R0 ;  /* 0x00000000ff00723e */ /* 0x000fca00000010ff */
[----:B------:R-:W-:Y:S01]  /*c1c0*/  STG.E.U16 desc[UR36][R2.64], R0 ;  /* 0x0000000002007986 */ /* 0x000fe2000c101524 */
[----:B------:R-:W-:Y:S05]  /*c1d0*/  EXIT ;  /* 0x000000000000794d */ /* 0x000fea0003800000 */
.L_x_2846:
        /* <DEDUP_REMOVED lines=12> */
.L_x_2858:
        /* <DEDUP_REMOVED lines=17> */
.L_x_2861:
[----:B------:R-:W-:-:S04]  /*c3b0*/  LOP3.LUT R0, R7, 0x80000000, RZ, 0xc0, !PT ;  /* 0x8000000007007812 */ /* 0x000fc800078ec0ff */
[----:B------:R-:W-:-:S04]  /*c3c0*/  SHF.R.U32.HI R5, RZ, 0x18, R0 ;  /* 0x00000018ff057819 */ /* 0x000fc80000011600 */
[----:B------:R-:W-:-:S04]  /*c3d0*/  LOP3.LUT R4, R4, R5, RZ, 0xfc, !PT ;  /* 0x0000000504047212 */ /* 0x000fc800078efcff */
[----:B------:R-:W-:-:S07]  /*c3e0*/  PRMT R0, R4, 0x7610, R0 ;  /* 0x0000761004007816 */ /* 0x000fce0000000000 */
.L_x_2860:
[----:B------:R-:W-:Y:S05]  /*c3f0*/  BSYNC B0 ;  /* 0x0000000000007941 */ /* 0x000fea0003800000 */
.L_x_2859:
[----:B------:R-:W-:Y:S01]  /*c400*/  STG.E.U8 desc[UR36][R2.64], R0 ;  /* 0x0000000002007986 */ /* 0x000fe2000c101124 */
[----:B------:R-:W-:Y:S05]  /*c410*/  EXIT ;  /* 0x000000000000794d */ /* 0x000fea0003800000 */
.L_x_2857:
        /* <DEDUP_REMOVED lines=17> */
.L_x_2864:
[----:B------:R-:W-:-:S04]  /*c530*/  LOP3.LUT R0, R7, 0x80000000, RZ, 0xc0, !PT ;  /* 0x8000000007007812 */ /* 0x000fc800078ec0ff */
[----:B------:R-:W-:-:S04]  /*c540*/  SHF.R.U32.HI R5, RZ, 0x18, R0 ;  /* 0x00000018ff057819 */ /* 0x000fc80000011600 */
[----:B------:R-:W-:-:S04]  /*c550*/  LOP3.LUT R4, R4, R5, RZ, 0xfc, !PT ;  /* 0x0000000504047212 */ /* 0x000fc800078efcff */
[----:B------:R-:W-:-:S07]  /*c560*/  PRMT R0, R4, 0x7610, R0 ;  /* 0x0000761004007816 */ /* 0x000fce0000000000 */
.L_x_2863:
[----:B------:R-:W-:Y:S05]  /*c570*/  BSYNC B0 ;  /* 0x0000000000007941 */ /* 0x000fea0003800000 */
.L_x_2862:
[----:B------:R-:W-:Y:S01]  /*c580*/  STG.E.U8 desc[UR36][R2.64], R0 ;  /* 0x0000000002007986 */ /* 0x000fe2000c101124 */
[----:B------:R-:W-:Y:S05]  /*c590*/  EXIT ;  /* 0x000000000000794d */ /* 0x000fea0003800000 */
.L_x_2856:
        /* <DEDUP_REMOVED lines=22> */
.L_x_2839:
        /* <DEDUP_REMOVED lines=16> */
.L_x_2867:
[----:B------:R-:W-:Y:S05]  /*c800*/  EXIT ;  /* 0x000000000000794d */ /* 0x000fea0003800000 */
.L_x_2866:
[----:B------:R-:W-:-:S06]  /*c810*/  HADD2.F32 R4, -RZ, R16.H0_H0 ;  /* 0x20000010ff047230 */ /* 0x000fcc0000004100 */
[----:B------:R-:W0:Y:S02]  /*c820*/  F2I.U64.TRUNC R4, R4 ;  /* 0x0000000400047311 */ /* 0x000e24000020d800 */
[----:B0-----:R-:W-:Y:S01]  /*c830*/  STG.E.64 desc[UR36][R2.64], R4 ;  /* 0x0000000402007986 */ /* 0x001fe2000c101b24 */
[----:B------:R-:W-:Y:S05]  /*c840*/  EXIT ;  /* 0x000000000000794d */ /* 0x000fea0003800000 */
.L_x_2865:
[----:B------:R-:W-:-:S04]  /*c850*/  HADD2.F32 R16, -RZ, R16.H0_H0 ;  /* 0x20000010ff107230 */ /* 0x000fc80000004100 */
[----:B------:R-:W0:Y:S02]  /*c860*/  F2I.FTZ.U32.TRUNC.NTZ R5, R16 ;  /* 0x0000001000057305 */ /* 0x000e24000021f000 */
[----:B0-----:R-:W-:Y:S01]  /*c870*/  STG.E desc[UR36][R2.64], R5 ;  /* 0x0000000502007986 */ /* 0x001fe2000c101924 */
[----:B------:R-:W-:Y:S05]  /*c880*/  EXIT ;  /* 0x000000000000794d */ /* 0x000fea0003800000 */
.L_x_2868:
        /* <DEDUP_REMOVED lines=15> */
.L_x_42125:


//--------------------- .text._ZN2at6native18elementwise_kernelILi128ELi4EZNS0_22gpu_kernel_impl_nocastINS0_13BinaryFunctorIN3c104HalfES5_S5_ZZZNS0_16fmin_kernel_cudaERNS_18TensorIteratorBaseEENKUlvE_clEvENKUlvE1_clEvEUlS5_S5_E_EEEEvS7_RKT_EUliE_EEviT1_ --------------------------
	.section	.text._ZN2at6native18elementwise_kernelILi128ELi4EZNS0_22gpu_kernel_impl_nocastINS0_13BinaryFunctorIN3c104HalfES5_S5_ZZZNS0_16fmin_kernel_cudaERNS_18TensorIteratorBaseEENKUlvE_clEvENKUlvE1_clEvEUlS5_S5_E_EEEEvS7_RKT_EUliE_EEviT1_,"ax",@progbits
	.align	128
        .global         _ZN2at6native18elementwise_kernelILi128ELi4EZNS0_22gpu_kernel_impl_nocastINS0_13BinaryFunctorIN3c104HalfES5_S5_ZZZNS0_16fmin_kernel_cudaERNS_18TensorIteratorBaseEENKUlvE_clEvENKUlvE1_clEvEUlS5_S5_E_EEEEvS7_RKT_EUliE_EEviT1_
        .type           _ZN2at6native18elementwise_kernelILi128ELi4EZNS0_22gpu_kernel_impl_nocastINS0_13BinaryFunctorIN3c104HalfES5_S5_ZZZNS0_16fmin_kernel_cudaERNS_18TensorIteratorBaseEENKUlvE_clEvENKUlvE1_clEvEUlS5_S5_E_EEEEvS7_RKT_EUliE_EEviT1_,@function
        .size           _ZN2at6native18elementwise_kernelILi128ELi4EZNS0_22gpu_kernel_impl_nocastINS0_13BinaryFunctorIN3c104HalfES5_S5_ZZZNS0_16fmin_kernel_cudaERNS_18TensorIteratorBaseEENKUlvE_clEvENKUlvE1_clEvEUlS5_S5_E_EEEEvS7_RKT_EUliE_EEviT1_,(.L_x_42126 - _ZN2at6native18elementwise_kernelILi128ELi4EZNS0_22gpu_kernel_impl_nocastINS0_13BinaryFunctorIN3c104HalfES5_S5_ZZZNS0_16fmin_kernel_cudaERNS_18TensorIteratorBaseEENKUlvE_clEvENKUlvE1_clEvEUlS5_S5_E_EEEEvS7_RKT_EUliE_EEviT1_)
        .other          _ZN2at6native18elementwise_kernelILi128ELi4EZNS0_22gpu_kernel_impl_nocastINS0_13BinaryFunctorIN3c104HalfES5_S5_ZZZNS0_16fmin_kernel_cudaERNS_18TensorIteratorBaseEENKUlvE_clEvENKUlvE1_clEvEUlS5_S5_E_EEEEvS7_RKT_EUliE_EEviT1_,@"STO_CUDA_ENTRY STV_DEFAULT"
_ZN2at6native18elementwise_kernelILi128ELi4EZNS0_22gpu_kernel_impl_nocastINS0_13BinaryFunctorIN3c104HalfES5_S5_ZZZNS0_16fmin_kernel_cudaERNS_18TensorIteratorBaseEENKUlvE_clEvENKUlvE1_clEvEUlS5_S5_E_EEEEvS7_RKT_EUliE_EEviT1_:
.text._ZN2at6native18elementwise_kernelILi128ELi4EZNS0_22gpu_kernel_impl_nocastINS0_13BinaryFunctorIN3c104HalfES5_S5_ZZZNS0_16fmin_kernel_cudaERNS_18TensorIteratorBaseEENKUlvE_clEvENKUlvE1_clEvEUlS5_S5_E_EEEEvS7_RKT_EUliE_EEviT1_:
        /* <DEDUP_REMOVED lines=363> */
.L_x_2871:
        /* <DEDUP_REMOVED lines=11> */
[----:B------:R-:W-:Y:S01]  /*1760*/  IADD3.X R5, RZ, UR9, RZ, P0, !PT ;  /* 0x00000009ff057c10 */ /* 0x000fe200087fe4ff */
[----:B--2---:R-:W-:-:S02]  /*1770*/  HADD2.F32 R0, -RZ, R6.H0_H0 ;  /* 0x20000006ff007230 */ /* 0x004fc40000004100 */
[----:B---3--:R-:W-:-:S05]  /*1780*/  HADD2.F32 R11, -RZ, R8.H0_H0 ;  /* 0x20000008ff0b7230 */ /* 0x008fca0000004100 */
[----:B------:R-:W-:-:S04]  /*1790*/  FMNMX.FTZ R0, R0, R11, PT ;  /* 0x0000000b00007209 */ /* 0x000fc80003810000 */
[----:B------:R-:W-:-:S05]  /*17a0*/  F2FP.F16.F32.PACK_AB R0, RZ, R0 ;  /* 0x00000000ff00723e */ /* 0x000fca00000000ff */
[----:B------:R0:W-:Y:S02]  /*17b0*/  STG.E.U16 desc[UR4][R4.64], R0 ;  /* 0x0000000004007986 */ /* 0x0001e4000c101504 */
.L_x_2870:
[----:B------:R-:W-:Y:S05]  /*17c0*/  BSYNC B0 ;  /* 0x0000000000007941 */ /* 0x000fea0003800000 */
.L_x_2869:
        /* <DEDUP_REMOVED lines=356> */
.L_x_2874:
        /* <DEDUP_REMOVED lines=12> */
[----:B------:R-:W-:Y:S01]  /*2ed0*/  ISETP.GE.AND P0, PT, R3, UR6, PT ;  /* 0x0000000603007c0c */ /* 0x000fe2000bf06270 */
[----:B--2---:R-:W-:-:S02]  /*2ee0*/  HADD2.F32 R0, -RZ, R6.H0_H0 ;  /* 0x20000006ff007230 */ /* 0x004fc40000004100 */
[----:B---3--:R-:W-:-:S05]  /*2ef0*/  HADD2.F32 R11, -RZ, R8.H0_H0 ;  /* 0x20000008ff0b7230 */ /* 0x008fca0000004100 */
[----:B------:R-:W-:-:S04]  /*2f00*/  FMNMX.FTZ R0, R0, R11, PT ;  /* 0x0000000b00007209 */ /* 0x000fc80003810000 */
[----:B------:R-:W-:-:S05]  /*2f10*/  F2FP.F16.F32.PACK_AB R0, RZ, R0 ;  /* 0x00000000ff00723e */ /* 0x000fca00000000ff */
        /* <DEDUP_REMOVED lines=355> */
.L_x_2875:
        /* <DEDUP_REMOVED lines=17> */
.L_x_2873:
[----:B------:R-:W-:Y:S05]  /*4660*/  BSYNC B0 ;  /* 0x0000000000007941 */ /* 0x000fea0003800000 */
.L_x_2872:
        /* <DEDUP_REMOVED lines=355> */
.L_x_2876:
        /* <DEDUP_REMOVED lines=10> */
[----:B------:R-:W-:Y:S01]  /*5d40*/  IADD3.X R5, RZ, UR7, RZ, P0, !PT ;  /* 0x00000007ff057c10 */ /* 0x000fe200087fe4ff */
[----:B--2---:R-:W-:Y:S02]  /*5d50*/  HADD2.F32 R0, -RZ, R2.H0_H0 ;  /* 0x20000002ff007230 */ /* 0x004fe40000004100 */
[----:B---3--:R-:W-:-:S05]  /*5d60*/  HADD2.F32 R9, -RZ, R6.H0_H0 ;  /* 0x20000006ff097230 */ /* 0x008fca0000004100 */
[----:B------:R-:W-:-:S04]  /*5d70*/  FMNMX.FTZ R0, R0, R9, PT ;  /* 0x0000000900007209 */ /* 0x000fc80003810000 */
[----:B------:R-:W-:-:S05]  /*5d80*/  F2FP.F16.F32.PACK_AB R0, RZ, R0 ;  /* 0x00000000ff00723e */ /* 0x000fca00000000ff */
[----:B------:R-:W-:Y:S01]  /*5d90*/  STG.E.U16 desc[UR4][R4.64], R0 ;  /* 0x0000000004007986 */ /* 0x000fe2000c101504 */
[----:B------:R-:W-:Y:S05]  /*5da0*/  EXIT ;  /* 0x000000000000794d */ /* 0x000fea0003800000 */
.L_x_2877:
        /* <DEDUP_REMOVED lines=13> */
.L_x_42126:


//--------------------- .text._ZN2at6native27unrolled_elementwise_kernelINS0_13BinaryFunctorIN3c104HalfES4_S4_ZZZNS0_16fmin_kernel_cudaERNS_18TensorIteratorBaseEENKUlvE_clEvENKUlvE1_clEvEUlS4_S4_E_EESt5arrayIPcLm3EELi4E23TrivialOffsetCalculatorILi2EjESE_ILi1EjENS0_6memory15LoadWithoutCastENSH_16StoreWithoutCastEEEviT_T0_T2_T3_T4_T5_ --------------------------
	.section	.text._ZN2at6native27unrolled_elementwise_kernelINS0_13BinaryFunctorIN3c104HalfES4_S4_ZZZNS0_16fmin_kernel_cudaERNS_18TensorIteratorBaseEENKUlvE_clEvENKUlvE1_clEvEUlS4_S4_E_EESt5arrayIPcLm3EELi4E23TrivialOffsetCalculatorILi2EjESE_ILi1EjENS0_6memory15LoadWithoutCastENSH_16StoreWithoutCastEEEviT_T0_T2_T3_T4_T5_,"ax",@progbits
	.align	128
        .global         _ZN2at6native27unrolled_elementwise_kernelINS0_13BinaryFunctorIN3c104HalfES4_S4_ZZZNS0_16fmin_kernel_cudaERNS_18TensorIteratorBaseEENKUlvE_clEvENKUlvE1_clEvEUlS4_S4_E_EESt5arrayIPcLm3EELi4E23TrivialOffsetCalculatorILi2EjESE_ILi1EjENS0_6memory15LoadWithoutCastENSH_16StoreWithoutCastEEEviT_T0_T2_T3_T4_T5_
        .type           _ZN2at6native27unrolled_elementwise_kernelINS0_13BinaryFunctorIN3c104HalfES4_S4_ZZZNS0_16fmin_kernel_cudaERNS_18TensorIteratorBaseEENKUlvE_clEvENKUlvE1_clEvEUlS4_S4_E_EESt5arrayIPcLm3EELi4E23TrivialOffsetCalculatorILi2EjESE_ILi1EjENS0_6memory15LoadWithoutCastENSH_16StoreWithoutCastEEEviT_T0_T2_T3_T4_T5_,@function
        .size           _ZN2at6native27unrolled_elementwise_kernelINS0_13BinaryFunctorIN3c104HalfES4_S4_ZZZNS0_16fmin_kernel_cudaERNS_18TensorIteratorBaseEENKUlvE_clEvENKUlvE1_clEvEUlS4_S4_E_EESt5arrayIPcLm3EELi4E23TrivialOffsetCalculatorILi2EjESE_ILi1EjENS0_6memory15LoadWithoutCastENSH_16StoreWithoutCastEEEviT_T0_T2_T3_T4_T5_,(.L_x_42127 - _ZN2at6native27unrolled_elementwise_kernelINS0_13BinaryFunctorIN3c104HalfES4_S4_ZZZNS0_16fmin_kernel_cudaERNS_18TensorIteratorBaseEENKUlvE_clEvENKUlvE1_clEvEUlS4_S4_E_EESt5arrayIPcLm3EELi4E23TrivialOffsetCalculatorILi2EjESE_ILi1EjENS0_6memory15LoadWithoutCastENSH_16StoreWithoutCastEEEviT_T0_T2_T3_T4_T5_)
        .other          _ZN2at6native27unrolled_elementwise_kernelINS0_13BinaryFunctorIN3c104HalfES4_S4_ZZZNS0_16fmin_kernel_cudaERNS_18TensorIteratorBaseEENKUlvE_clEvENKUlvE1_clEvEUlS4_S4_E_EESt5arrayIPcLm3EELi4E23TrivialOffsetCalculatorILi2EjESE_ILi1EjENS0_6memory15LoadWithoutCastENSH_16StoreWithoutCastEEEviT_T0_T2_T3_T4_T5_,@"STO_CUDA_ENTRY STV_DEFAULT"
_ZN2at6native27unrolled_elementwise_kernelINS0_13BinaryFunctorIN3c104HalfES4_S4_ZZZNS0_16fmin_kernel_cudaERNS_18TensorIteratorBaseEENKUlvE_clEvENKUlvE1_clEvEUlS4_S4_E_EESt5arrayIPcLm3EELi4E23TrivialOffsetCalculatorILi2EjESE_ILi1EjENS0_6memory15LoadWithoutCastENSH_16StoreWithoutCastEEEviT_T0_T2_T3_T4_T5_:
.text._ZN2at6native27unrolled_elementwise_kernelINS0_13BinaryFunctorIN3c104HalfES4_S4_ZZZNS0_16fmin_kernel_cudaERNS_18TensorIteratorBaseEENKUlvE_clEvENKUlvE1_clEvEUlS4_S4_E_EESt5arrayIPcLm3EELi4E23TrivialOffsetCalculatorILi2EjESE_ILi1EjENS0_6memory15LoadWithoutCastENSH_16StoreWithoutCastEEEviT_T0_T2_T3_T4_T5_:
        /* <DEDUP_REMOVED lines=12> */
[----:B------:R-:W-:-:S05]  /*00c0*/  ISETP.GE.AND P1, PT, R21, R14, PT ;  /* 0x0000000e1500720c */ /* 0x000fca0003f26270 */
[----:B------:R-:W1:Y:S08]  /*00d0*/  @!P0 LDC.64 R12, c[0x0][0x228] ;  /* 0x00008a00ff0c8b82 */ /* 0x000e700000000a00 */
[----:B------:R-:W-:Y:S01]  /*00e0*/  @!P1 IMAD R23, R0, 0x200, R21 ;  /* 0x0000020000179824 */ /* 0x000fe200078e0215 */
[----:B------:R-:W2:Y:S01]  /*00f0*/  @!P1 LDC.64 R8, c[0x0][0x220] ;  /* 0x00008800ff089b82 */ /* 0x000ea20000000a00 */
[----:B------:R-:W-:-:S05]  /*0100*/  @!P1 VIADD R21, R21, 0x80 ;  /* 0x0000008015159836 */ /* 0x000fca0000000000 */
[----:B------:R-:W-:Y:S01]  /*0110*/  ISETP.GE.AND P3, PT, R21, R14, PT ;  /* 0x0000000e1500720c */ /* 0x000fe20003f66270 */
[C---:B0-----:R-:W-:Y:S01]  /*0120*/  @!P0 IMAD.WIDE.U32 R10, R15.reuse, 0x2, R10 ;  /* 0x000000020f0a8825 */ /* 0x041fe200078e000a */
[----:B------:R-:W0:Y:S04]  /*0130*/  @!P1 LDC.64 R6, c[0x0][0x228] ;  /* 0x00008a00ff069b82 */ /* 0x000e280000000a00 */
[----:B------:R-:W3:Y:S01]  /*0140*/  @!P0 LDG.E.U16 R16, desc[UR4][R10.64] ;  /* 0x000000040a108981 */ /* 0x000ee2000c1e1500 */
[----:B-1----:R-:W-:Y:S01]  /*0150*/  @!P0 IMAD.WIDE.U32 R12, R15, 0x2, R12 ;  /* 0x000000020f0c8825 */ /* 0x002fe200078e000c */
[----:B------:R-:W-:-:S05]  /*0160*/  PRMT R15, RZ, 0x7610, R15 ;  /* 0x00007610ff0f7816 */ /* 0x000fca000000000f */
[----:B------:R-:W1:Y:S01]  /*0170*/  @!P3 LDC.64 R2, c[0x0][0x220] ;  /* 0x00008800ff02bb82 */ /* 0x000e620000000a00 */
[----:B------:R-:W-:Y:S01]  /*0180*/  @!P3 LEA R25, R0, R21, 0x9 ;  /* 0x000000150019b211 */ /* 0x000fe200078e48ff */
[----:B------:R-:W4:Y:S06]  /*0190*/  @!P0 LDG.E.U16 R15, desc[UR4][R12.64] ;  /* 0x000000040c0f8981 */ /* 0x000f2c000c1e1500 */
[----:B------:R-:W1:Y:S01]  /*01a0*/  @!P3 LDC.64 R4, c[0x0][0x228] ;  /* 0x00008a00ff04bb82 */ /* 0x000e620000000a00 */
[----:B--2---:R-:W-:Y:S01]  /*01b0*/  @!P1 IMAD.WIDE.U32 R8, R23, 0x2, R8 ;  /* 0x0000000217089825 */ /* 0x004fe200078e0008 */
[----:B------:R-:W-:-:S02]  /*01c0*/  PRMT R24, RZ, 0x7610, R24 ;  /* 0x00007610ff187816 */ /* 0x000fc40000000018 */
        /* <DEDUP_REMOVED lines=8> */
[----:B------:R-:W2:Y:S01]  /*0250*/  @!P3 LDG.E.U16 R23, desc[UR4][R4.64] ;  /* 0x000000040417b981 */ /* 0x000ea2000c1e1500 */
[----:B------:R-:W-:Y:S01]  /*0260*/  @!P3 VIADD R21, R21, 0x80 ;  /* 0x000000801515b836 */ /* 0x000fe20000000000 */
[----:B0-----:R-:W0:Y:S02]  /*0270*/  @!P0 LDC.64 R2, c[0x0][0x218] ;  /* 0x00008600ff028b82 */ /* 0x001e240000000a00 */
[----:B------:R1:W2:Y:S02]  /*0280*/  @!P1 LDG.E.U16 R25, desc[UR4][R8.64] ;  /* 0x0000000408199981 */ /* 0x0002a4000c1e1500 */
[----:B------:R-:W-:-:S13]  /*0290*/  ISETP.GE.AND P2, PT, R21, R14, PT ;  /* 0x0000000e1500720c */ /* 0x000fda0003f46270 */
[----:B------:R-:W0:Y:S08]  /*02a0*/  @!P2 LDC.64 R12, c[0x0][0x220] ;  /* 0x00008800ff0cab82 */ /* 0x000e300000000a00 */
[----:B------:R-:W0:Y:S01]  /*02b0*/  @!P2 LDC.64 R10, c[0x0][0x228] ;  /* 0x00008a00ff0aab82 */ /* 0x000e220000000a00 */
[C---:B------:R-:W-:Y:S01]  /*02c0*/  @!P2 LEA R21, R0.reuse, R21, 0x9 ;  /* 0x000000150015a211 */ /* 0x040fe200078e48ff */
[----:B------:R-:W-:Y:S01]  /*02d0*/  @!P0 IMAD R7, R0, 0x200, R19 ;  /* 0x0000020000078824 */ /* 0x000fe200078e0213 */
        /* <DEDUP_REMOVED lines=10> */
[----:B------:R-:W-:-:S02]  /*0380*/  ISETP.GE.AND P2, PT, R5, R14, PT ;  /* 0x0000000e0500720c */ /* 0x000fc40003f46270 */
[----:B------:R-:W-:Y:S01]  /*0390*/  IADD3 R5, R19, 0x180, RZ ;  /* 0x0000018013057810 */ /* 0x000fe20007ffe0ff */
[----:B------:R-:W-:-:S05]  /*03a0*/  @!P0 IMAD.MOV.U32 R19, RZ, RZ, R9 ;  /* 0x000000ffff138224 */ /* 0x000fca00078e0009 */
[----:B------:R-:W-:Y:S01]  /*03b0*/  ISETP.GE.AND P3, PT, R19, R14, PT ;  /* 0x0000000e1300720c */ /* 0x000fe20003f66270 */
[----:B------:R-:W-:Y:S01]  /*03c0*/  BSSY B0, `(.L_x_2878) ;  /* 0x0000019000007945 */ /* 0x000fe20003800000 */
[----:B---3--:R-:W-:Y:S02]  /*03d0*/  @!P0 HADD2.F32 R16, -RZ, R16.H0_H0 ;  /* 0x20000010ff108230 */ /* 0x008fe40000004100 */
[----:B----4-:R-:W-:-:S05]  /*03e0*/  @!P0 HADD2.F32 R15, -RZ, R15.H0_H0 ;  /* 0x2000000fff0f8230 */ /* 0x010fca0000004100 */
[----:B------:R-:W-:-:S04]  /*03f0*/  @!P0 FMNMX.FTZ R15, R16, R15, PT ;  /* 0x0000000f100f8209 */ /* 0x000fc80003810000 */
[----:B------:R-:W-:-:S05]  /*0400*/  @!P0 F2FP.F16.F32.PACK_AB R20, RZ, R15 ;  /* 0x0000000fff14823e */ /* 0x000fca00000000ff */
[----:B------:R0:W-:Y:S01]  /*0410*/  @!P0 STG.E.U16 desc[UR4][R2.64], R20 ;  /* 0x0000001402008986 */ /* 0x0001e2000c101504 */
[----:B--2---:R-:W-:Y:S02]  /*0420*/  @!P1 HADD2.F32 R24, -RZ, R24.H0_H0 ;  /* 0x20000018ff189230 */ /* 0x004fe40000004100 */
[----:B------:R-:W-:Y:S02]  /*0430*/  @!P2 HADD2.F32 R22, -RZ, R22.H0_H0 ;  /* 0x20000016ff16a230 */ /* 0x000fe40000004100 */
[----:B------:R-:W-:Y:S02]  /*0440*/  @!P2 HADD2.F32 R23, -RZ, R23.H0_H0 ;  /* 0x20000017ff17a230 */ /* 0x000fe40000004100 */
[----:B------:R-:W-:-:S03]  /*0450*/  @!P1 HADD2.F32 R25, -RZ, R25.H0_H0 ;  /* 0x20000019ff199230 */ /* 0x000fc60000004100 */
[----:B------:R-:W-:Y:S02]  /*0460*/  @!P2 FMNMX.FTZ R22, R22, R23, PT ;  /* 0x000000171616a209 */ /* 0x000fe40003810000 */
[----:B------:R-:W-:Y:S02]  /*0470*/  @!P1 FMNMX.FTZ R24, R25, R24, PT ;  /* 0x0000001819189209 */ /* 0x000fe40003810000 */
[----:B------:R-:W-:Y:S02]  /*0480*/  @!P2 F2FP.F16.F32.PACK_AB R18, RZ, R22 ;  /* 0x00000016ff12a23e */ /* 0x000fe400000000ff */
[----:B------:R-:W-:Y:S01]  /*0490*/  @!P1 F2FP.F16.F32.PACK_AB R17, RZ, R24 ;  /* 0x00000018ff11923e */ /* 0x000fe200000000ff */
[----:B0-----:R-:W-:Y:S06]  /*04a0*/  @P3 BRA `(.L_x_2879) ;  /* 0x0000000000283947 */ /* 0x001fec0003800000 */
[----:B------:R-:W0:Y:S01]  /*04b0*/  LDC.64 R6, c[0x0][0x218] ;  /* 0x00008600ff067b82 */ /* 0x000e220000000a00 */
[----:B------:R-:W-:Y:S01]  /*04c0*/  LEA R3, R0, R19, 0x9 ;  /* 0x0000001300037211 */ /* 0x000fe200078e48ff */
        /* <DEDUP_REMOVED lines=8> */
.L_x_2879:
[----:B------:R-:W-:Y:S05]  /*0550*/  BSYNC B0 ;  /* 0x0000000000007941 */ /* 0x000fea0003800000 */
.L_x_2878:
[-C--:B------:R-:W-:Y:S02]  /*0560*/  ISETP.GE.AND P1, PT, R19, R14.reuse, PT ;  /* 0x0000000e1300720c */ /* 0x080fe40003f26270 */
[----:B------:R-:W-:-:S11]  /*0570*/  ISETP.GE.AND P0, PT, R5, R14, PT ;  /* 0x0000000e0500720c */ /* 0x000fd60003f06270 */
[----:B------:R-:W-:Y:S05]  /*0580*/  @P1 EXIT ;  /* 0x000000000000194d */ /* 0x000fea0003800000 */
[----:B0-----:R-:W0:Y:S01]  /*0590*/  LDC.64 R2, c[0x0][0x218] ;  /* 0x00008600ff027b82 */ /* 0x001e220000000a00 */
[----:B-----5:R-:W-:Y:S01]  /*05a0*/  @!P0 HADD2.F32 R21, -RZ, R21.H0_H0 ;  /* 0x20000015ff158230 */ /* 0x020fe20000004100 */
[----:B------:R-:W-:Y:S01]  /*05b0*/  LEA R19, R0, R19, 0x9 ;  /* 0x0000001300137211 */ /* 0x000fe200078e48ff */
[----:B------:R-:W-:-:S05]  /*05c0*/  @!P0 HADD2.F32 R26, -RZ, R26.H0_H0 ;  /* 0x2000001aff1a8230 */ /* 0x000fca0000004100 */
[----:B------:R-:W-:-:S04]  /*05d0*/  @!P0 FMNMX.FTZ R21, R21, R26, PT ;  /* 0x0000001a15158209 */ /* 0x000fc80003810000 */
[----:B------:R-:W-:Y:S01]  /*05e0*/  @!P0 F2FP.F16.F32.PACK_AB R4, RZ, R21 ;  /* 0x00000015ff04823e */ /* 0x000fe200000000ff */
[----:B0-----:R-:W-:-:S05]  /*05f0*/  IMAD.WIDE.U32 R2, R19, 0x2, R2 ;  /* 0x0000000213027825 */ /* 0x001fca00078e0002 */
[----:B------:R-:W-:Y:S01]  /*0600*/  STG.E.U16 desc[UR4][R2.64], R4 ;  /* 0x0000000402007986 */ /* 0x000fe2000c101504 */
[----:B------:R-:W-:Y:S05]  /*0610*/  EXIT ;  /* 0x000000000000794d */ /* 0x000fea0003800000 */
.L_x_2880:
        /* <DEDUP_REMOVED lines=14> */
.L_x_42127:


//--------------------- .text._ZN2at6native29vectorized_elementwise_kernelILi2ENS0_13BinaryFunctorIN3c104HalfES4_S4_ZZZNS0_16fmin_kernel_cudaERNS_18TensorIteratorBaseEENKUlvE_clEvENKUlvE1_clEvEUlS4_S4_E_EESt5arrayIPcLm3EEEEviT0_T1_ --------------------------
	.section	.text._ZN2at6native29vectorized_elementwise_kernelILi2ENS0_13BinaryFunctorIN3c104HalfES4_S4_ZZZNS0_16fmin_kernel_cudaERNS_18TensorIteratorBaseEENKUlvE_clEvENKUlvE1_clEvEUlS4_S4_E_EESt5arrayIPcLm3EEEEviT0_T1_,"ax",@progbits
	.align	128
        .global         _ZN2at6native29vectorized_elementwise_kernelILi2ENS0_13BinaryFunctorIN3c104HalfES4_S4_ZZZNS0_16fmin_kernel_cudaERNS_18TensorIteratorBaseEENKUlvE_clEvENKUlvE1_clEvEUlS4_S4_E_EESt5arrayIPcLm3EEEEviT0_T1_
        .type           _ZN2at6native29vectorized_elementwise_kernelILi2ENS0_13BinaryFunctorIN3c104HalfES4_S4_ZZZNS0_16fmin_kernel_cudaERNS_18TensorIteratorBaseEENKUlvE_clEvENKUlvE1_clEvEUlS4_S4_E_EESt5arrayIPcLm3EEEEviT0_T1_,@function
        .size           _ZN2at6native29vectorized_elementwise_kernelILi2ENS0_13BinaryFunctorIN3c104HalfES4_S4_ZZZNS0_16fmin_kernel_cudaERNS_18TensorIteratorBaseEENKUlvE_clEvENKUlvE1_clEvEUlS4_S4_E_EESt5arrayIPcLm3EEEEviT0_T1_,(.L_x_42128 - _ZN2at6native29vectorized_elementwise_kernelILi2ENS0_13BinaryFunctorIN3c104HalfES4_S4_ZZZNS0_16fmin_kernel_cudaERNS_18TensorIteratorBaseEENKUlvE_clEvENKUlvE1_clEvEUlS4_S4_E_EESt5arrayIPcLm3EEEEviT0_T1_)
        .other          _ZN2at6native29vectorized_elementwise_kernelILi2ENS0_13BinaryFunctorIN3c104HalfES4_S4_ZZZNS0_16fmin_kernel_cudaERNS_18TensorIteratorBaseEENKUlvE_clEvENKUlvE1_clEvEUlS4_S4_E_EESt5arrayIPcLm3EEEEviT0_T1_,@"STO_CUDA_ENTRY STV_DEFAULT"
_ZN2at6native29vectorized_elementwise_kernelILi2ENS0_13BinaryFunctorIN3c104HalfES4_S4_ZZZNS0_16fmin_kernel_cudaERNS_18TensorIteratorBaseEENKUlvE_clEvENKUlvE1_clEvEUlS4_S4_E_EESt5arrayIPcLm3EEEEviT0_T1_:
.text._ZN2at6native29vectorized_elementwise_kernelILi2ENS0_13BinaryFunctorIN3c104HalfES4_S4_ZZZNS0_16fmin_kernel_cudaERNS_18TensorIteratorBaseEENKUlvE_clEvENKUlvE1_clEvEUlS4_S4_E_EESt5arrayIPcLm3EEEEviT0_T1_:
        /* <DEDUP_REMOVED lines=20> */
[----:B------:R-:W4:Y:S04]  /*0140*/  LDG.E R18, desc[UR4][R14.64+0x200] ;  /* 0x000200040e127981 */ /* 0x000f28000c1e1900 */
[----:B------:R1:W4:Y:S04]  /*0150*/  LDG.E R10, desc[UR4][R12.64+0x600] ;  /* 0x000600040c0a7981 */ /* 0x000328000c1e1900 */
[----:B------:R-:W4:Y:S04]  /*0160*/  LDG.E R6, desc[UR4][R14.64+0x400] ;  /* 0x000400040e067981 */ /* 0x000f28000c1e1900 */
[----:B------:R1:W4:Y:S01]  /*0170*/  LDG.E R7, desc[UR4][R14.64+0x600] ;  /* 0x000600040e077981 */ /* 0x000322000c1e1900 */
[----:B0-----:R-:W-:-:S04]  /*0180*/  IMAD.WIDE.U32 R2, R0, 0x2, R2 ;  /* 0x0000000200027825 */ /* 0x001fc800078e0002 */
[----:B------:R-:W-:-:S04]  /*0190*/  IMAD.WIDE R2, R4, 0x4, R2 ;  /* 0x0000000404027825 */ /* 0x000fc800078e0202 */
[--C-:B--2---:R-:W-:Y:S02]  /*01a0*/  HADD2.F32 R5, -RZ, R11.reuse.H0_H0 ;  /* 0x2000000bff057230 */ /* 0x104fe40000004100 */
[----:B------:R-:W-:Y:S02]  /*01b0*/  HADD2.F32 R11, -RZ, R11.H1_H1 ;  /* 0x3000000bff0b7230 */ /* 0x000fe40000004100 */
[--C-:B-----5:R-:W-:Y:S02]  /*01c0*/  HADD2.F32 R8, -RZ, R16.reuse.H0_H0 ;  /* 0x20000010ff087230 */ /* 0x120fe40000004100 */
[----:B------:R-:W-:-:S03]  /*01d0*/  HADD2.F32 R16, -RZ, R16.H1_H1 ;  /* 0x30000010ff107230 */ /* 0x000fc60000004100 */
[----:B------:R-:W-:Y:S01]  /*01e0*/  FMNMX.FTZ R5, R5, R8, PT ;  /* 0x0000000805057209 */ /* 0x000fe20003810000 */
[----:B---3--:R-:W-:Y:S01]  /*01f0*/  HADD2.F32 R8, -RZ, R17.H0_H0 ;  /* 0x20000011ff087230 */ /* 0x008fe20000004100 */
[----:B------:R-:W-:Y:S01]  /*0200*/  FMNMX.FTZ R16, R11, R16, PT ;  /* 0x000000100b107209 */ /* 0x000fe20003810000 */
[----:B----4-:R-:W-:Y:S02]  /*0210*/  HADD2.F32 R11, -RZ, R18.H0_H0 ;  /* 0x20000012ff0b7230 */ /* 0x010fe40000004100 */
[--C-:B-1----:R-:W-:Y:S02]  /*0220*/  HADD2.F32 R12, -RZ, R9.reuse.H0_H0 ;  /* 0x20000009ff0c7230 */ /* 0x102fe40000004100 */
[----:B------:R-:W-:Y:S01]  /*0230*/  HADD2.F32 R13, -RZ, R9.H1_H1 ;  /* 0x30000009ff0d7230 */ /* 0x000fe20000004100 */
[----:B------:R-:W-:Y:S01]  /*0240*/  FMNMX.FTZ R8, R8, R11, PT ;  /* 0x0000000b08087209 */ /* 0x000fe20003810000 */
[----:B------:R-:W-:Y:S02]  /*0250*/  HADD2.F32 R14, -RZ, R10.H0_H0 ;  /* 0x2000000aff0e7230 */ /* 0x000fe40000004100 */
[----:B------:R-:W-:-:S02]  /*0260*/  HADD2.F32 R9, -RZ, R6.H0_H0 ;  /* 0x20000006ff097230 */ /* 0x000fc40000004100 */
[----:B------:R-:W-:Y:S02]  /*0270*/  HADD2.F32 R15, -RZ, R7.H0_H0 ;  /* 0x20000007ff0f7230 */ /* 0x000fe40000004100 */
[----:B------:R-:W-:Y:S02]  /*0280*/  HADD2.F32 R0, -RZ, R17.H1_H1 ;  /* 0x30000011ff007230 */ /* 0x000fe40000004100 */
[----:B------:R-:W-:Y:S02]  /*0290*/  HADD2.F32 R11, -RZ, R18.H1_H1 ;  /* 0x30000012ff0b7230 */ /* 0x000fe40000004100 */
[----:B------:R-:W-:Y:S02]  /*02a0*/  HADD2.F32 R10, -RZ, R10.H1_H1 ;  /* 0x3000000aff0a7230 */ /* 0x000fe40000004100 */
[----:B------:R-:W-:Y:S02]  /*02b0*/  HADD2.F32 R6, -RZ, R6.H1_H1 ;  /* 0x30000006ff067230 */ /* 0x000fe40000004100 */
[----:B------:R-:W-:Y:S01]  /*02c0*/  HADD2.F32 R7, -RZ, R7.H1_H1 ;  /* 0x30000007ff077230 */ /* 0x000fe20000004100 */
[----:B------:R-:W-:-:S02]  /*02d0*/  FMNMX.FTZ R11, R0, R11, PT ;  /* 0x0000000b000b7209 */ /* 0x000fc40003810000 */
[----:B------:R-:W-:Y:S02]  /*02e0*/  FMNMX.FTZ R9, R12, R9, PT ;  /* 0x000000090c097209 */ /* 0x000fe40003810000 */
[----:B------:R-:W-:Y:S02]  /*02f0*/  FMNMX.FTZ R6, R13, R6, PT ;  /* 0x000000060d067209 */ /* 0x000fe40003810000 */
[----:B------:R-:W-:Y:S02]  /*0300*/  FMNMX.FTZ R14, R14, R15, PT ;  /* 0x0000000f0e0e7209 */ /* 0x000fe40003810000 */
[----:B------:R-:W-:Y:S02]  /*0310*/  FMNMX.FTZ R7, R10, R7, PT ;  /* 0x000000070a077209 */ /* 0x000fe40003810000 */
[----:B------:R-:W-:Y:S02]  /*0320*/  F2FP.F16.F32.PACK_AB R5, R16, R5 ;  /* 0x000000051005723e */ /* 0x000fe400000000ff */
[----:B------:R-:W-:-:S02]  /*0330*/  F2FP.F16.F32.PACK_AB R11, R11, R8 ;  /* 0x000000080b0b723e */ /* 0x000fc400000000ff */
[----:B------:R-:W-:Y:S02]  /*0340*/  F2FP.F16.F32.PACK_AB R9, R6, R9 ;  /* 0x000000090609723e */ /* 0x000fe400000000ff */
[----:B------:R-:W-:Y:S01]  /*0350*/  F2FP.F16.F32.PACK_AB R7, R7, R14 ;  /* 0x0000000e0707723e */ /* 0x000fe200000000ff */
[----:B------:R-:W-:Y:S04]  /*0360*/  STG.E desc[UR4][R2.64], R5 ;  /* 0x0000000502007986 */ /* 0x000fe8000c101904 */
[----:B------:R-:W-:Y:S04]  /*0370*/  STG.E desc[UR4][R2.64+0x200], R11 ;  /* 0x0002000b02007986 */ /* 0x000fe8000c101904 */
[----:B------:R-:W-:Y:S04]  /*0380*/  STG.E desc[UR4][R2.64+0x400], R9 ;  /* 0x0004000902007986 */ /* 0x000fe8000c101904 */
[----:B------:R-:W-:Y:S01]  /*0390*/  STG.E desc[UR4][R2.64+0x600], R7 ;  /* 0x0006000702007986 */ /* 0x000fe2000c101904 */
[----:B------:R-:W-:Y:S05]  /*03a0*/  EXIT ;  /* 0x000000000000794d */ /* 0x000fea0003800000 */
.L_x_2881:
[----:B------:R-:W0:Y:S01]  /*03b0*/  S2R R11, SR_TID.X ;  /* 0x00000000000b7919 */ /* 0x000e220000002100 */
[----:B------:R-:W-:Y:S02]  /*03c0*/  PRMT R24, RZ, 0x7610, R24 ;  /* 0x00007610ff187816 */ /* 0x000fe40000000018 */
[----:B0-----:R-:W-:-:S13]  /*03d0*/  ISETP.GE.AND P0, PT, R11, R2, PT ;  /* 0x000000020b00720c */ /* 0x001fda0003f06270 */
[----:B------:R-:W-:Y:S01]  /*03e0*/  @!P0 IMAD.IADD R13, R0, 0x1, R11 ;  /* 0x00000001000d8824 */ /* 0x000fe200078e020b */
[----:B------:R-:W-:Y:S01]  /*03f0*/  @!P0 IADD3 R11, R11, 0x80, RZ ;  /* 0x000000800b0b8810 */ /* 0x000fe20007ffe0ff */
[----:B------:R-:W0:Y:S03]  /*0400*/  @!P0 LDC.64 R32, c[0x0][0x220] ;  /* 0x00008800ff208b82 */ /* 0x000e260000000a00 */
[----:B------:R-:W-:-:S05]  /*0410*/  ISETP.GE.AND P1, PT, R11, R2, PT ;  /* 0x000000020b00720c */ /* 0x000fca0003f26270 */
[----:B------:R-:W1:Y:S08]  /*0420*/  @!P0 LDC.64 R16, c[0x0][0x228] ;  /* 0x00008a00ff108b82 */ /* 0x000e700000000a00 */
[----:B------:R-:W-:Y:S01]  /*0430*/  @!P1 IMAD.IADD R15, R0, 0x1, R11 ;  /* 0x00000001000f9824 */ /* 0x000fe200078e020b */
[----:B------:R-:W2:Y:S01]  /*0440*/  @!P1 LDC.64 R36, c[0x0][0x220] ;  /* 0x00008800ff249b82 */ /* 0x000ea20000000a00 */
[----:B------:R-:W-:-:S05]  /*0450*/  @!P1 VIADD R11, R11, 0x80 ;  /* 0x000000800b0b9836 */ /* 0x000fca0000000000 */
[-C--:B------:R-:W-:Y:S01]  /*0460*/  ISETP.GE.AND P2, PT, R11, R2.reuse, PT ;  /* 0x000000020b00720c */ /* 0x080fe20003f46270 */
[----:B0-----:R-:W-:Y:S01]  /*0470*/  @!P0 IMAD.WIDE.U32 R32, R13, 0x2, R32 ;  /* 0x000000020d208825 */ /* 0x001fe200078e0020 */
[----:B------:R-:W0:Y:S01]  /*0480*/  @!P1 LDC.64 R30, c[0x0][0x228] ;  /* 0x00008a00ff1e9b82 */ /* 0x000e220000000a00 */
[----:B------:R-:W-:Y:S02]  /*0490*/  PRMT R23, RZ, 0x7610, R23 ;  /* 0x00007610ff177816 */ /* 0x000fe40000000017 */
[----:B------:R-:W-:Y:S01]  /*04a0*/  PRMT R14, RZ, 0x7610, R14 ;  /* 0x00007610ff0e7816 */ /* 0x000fe2000000000e */
[----:B------:R3:W4:Y:S07]  /*04b0*/  @!P0 LDG.E.U16 R24, desc[UR4][R32.64] ;  /* 0x0000000420188981 */ /* 0x00072e000c1e1500 */
[----:B------:R-:W-:Y:S01]  /*04c0*/  @!P2 IADD3 R21, R0, R11, RZ ;  /* 0x0000000b0015a210 */ /* 0x000fe20007ffe0ff */
[----:B------:R-:W-:Y:S01]  /*04d0*/  @!P2 VIADD R11, R11, 0x80 ;  /* 0x000000800b0ba836 */ /* 0x000fe20000000000 */
[----:B------:R-:W5:Y:S04]  /*04e0*/  @!P2 LDC.64 R28, c[0x0][0x228] ;  /* 0x00008a00ff1cab82 */ /* 0x000f680000000a00 */
[----:B------:R-:W-:Y:S01]  /*04f0*/  ISETP.GE.AND P3, PT, R11, R2, PT ;  /* 0x000000020b00720c */ /* 0x000fe20003f66270 */
[----:B-1----:R-:W-:-:S03]  /*0500*/  @!P0 IMAD.WIDE.U32 R16, R13, 0x2, R16 ;  /* 0x000000020d108825 */ /* 0x002fc600078e0010 */
[----:B------:R-:W1:Y:S01]  /*0510*/  @!P2 LDC.64 R18, c[0x0][0x220] ;  /* 0x00008800ff12ab82 */ /* 0x000e620000000a00 */
[C---:B--2---:R-:W-:Y:S01]  /*0520*/  @!P1 IMAD.WIDE.U32 R36, R15.reuse, 0x2, R36 ;  /* 0x000000020f249825 */ /* 0x044fe200078e0024 */
[----:B------:R2:W4:Y:S03]  /*0530*/  @!P0 LDG.E.U16 R23, desc[UR4][R16.64] ;  /* 0x0000000410178981 */ /* 0x000526000c1e1500 */
[----:B0-----:R-:W-:-:S04]  /*0540*/  @!P1 IMAD.WIDE.U32 R30, R15, 0x2, R30 ;  /* 0x000000020f1e9825 */ /* 0x001fc800078e001e */
[----:B------:R-:W-:Y:S01]  /*0550*/  @!P3 IMAD.IADD R9, R0, 0x1, R11 ;  /* 0x000000010009b824 */ /* 0x000fe200078e020b */
[----:B------:R-:W-:Y:S01]  /*0560*/  @!P3 IADD3 R11, R11, 0x80, RZ ;  /* 0x000000800b0bb810 */ /* 0x000fe20007ffe0ff */
[----:B------:R-:W0:Y:S01]  /*0570*/  @!P3 LDC.64 R12, c[0x0][0x220] ;  /* 0x00008800ff0cbb82 */ /* 0x000e220000000a00 */
[----:B------:R2:W4:Y:S02]  /*0580*/  @!P1 LDG.E.U16 R14, desc[UR4][R36.64] ;  /* 0x00000004240e9981 */ /* 0x000524000c1e1500 */
[----:B------:R-:W-:Y:S02]  /*0590*/  ISETP.GE.AND P4, PT, R11, R2, PT ;  /* 0x000000020b00720c */ /* 0x000fe40003f86270 */
[----:B------:R-:W-:Y:S01]  /*05a0*/  PRMT R15, RZ, 0x7610, R15 ;  /* 0x00007610ff0f7816 */ /* 0x000fe2000000000f */
[C---:B-----5:R-:W-:Y:S01]  /*05b0*/  @!P2 IMAD.WIDE.U32 R28, R21.reuse, 0x2, R28 ;  /* 0x00000002151ca825 */ /* 0x060fe200078e001c */
[----:B------:R-:W-:Y:S01]  /*05c0*/  PRMT R20, RZ, 0x7610, R20 ;  /* 0x00007610ff147816 */ /* 0x000fe20000000014 */
[----:B------:R-:W5:Y:S03]  /*05d0*/  @!P3 LDC.64 R34, c[0x0][0x228] ;  /* 0x00008a00ff22bb82 */ /* 0x000f660000000a00 */
[----:B------:R0:W4:Y:S01]  /*05e0*/  @!P1 LDG.E.U16 R15, desc[UR4][R30.64] ;  /* 0x000000041e0f9981 */ /* 0x000122000c1e1500 */
[----:B-1----:R-:W-:-:S04]  /*05f0*/  @!P2 IMAD.WIDE.U32 R18, R21, 0x2, R18 ;  /* 0x000000021512a825 */ /* 0x002fc800078e0012 */
[----:B---3--:R-:W1:Y:S01]  /*0600*/  @!P4 LDC.64 R32, c[0x0][0x220] ;  /* 0x00008800ff20cb82 */ /* 0x008e620000000a00 */
[----:B--2---:R-:W-:Y:S01]  /*0610*/  @!P4 IMAD.IADD R17, R0, 0x1, R11 ;  /* 0x000000010011c824 */ /* 0x004fe200078e020b */
[----:B------:R2:W3:Y:S01]  /*0620*/  @!P2 LDG.E.U16 R20, desc[UR4][R28.64] ;  /* 0x000000041c14a981 */ /* 0x0004e2000c1e1500 */
[----:B------:R-:W-:-:S05]  /*0630*/  @!P4 VIADD R11, R11, 0x80 ;  /* 0x000000800b0bc836 */ /* 0x000fca0000000000 */
[----:B------:R-:W-:Y:S01]  /*0640*/  ISETP.GE.AND P1, PT, R11, R2, PT ;  /* 0x000000020b00720c */ /* 0x000fe20003f26270 */
[----:B------:R-:W5:Y:S01]  /*0650*/  @!P4 LDC.64 R36, c[0x0][0x228] ;  /* 0x00008a00ff24cb82 */ /* 0x000f620000000a00 */
[----:B------:R-:W-:Y:S01]  /*0660*/  PRMT R21, RZ, 0x7610, R21 ;  /* 0x00007610ff157816 */ /* 0x000fe20000000015 */
[----:B0-----:R-:W-:Y:S01]  /*0670*/  @!P3 IMAD.WIDE.U32 R12, R9, 0x2, R12 ;  /* 0x00000002090cb825 */ /* 0x001fe200078e000c */
[----:B------:R-:W-:-:S04]  /*0680*/  PRMT R22, RZ, 0x7610, R22 ;  /* 0x00007610ff167816 */ /* 0x000fc80000000016 */
[----:B------:R0:W3:Y:S04]  /*0690*/  @!P3 LDG.E.U16 R21, desc[UR4][R12.64] ;  /* 0x000000040c15b981 */ /* 0x0000e8000c1e1500 */
[----:B------:R5:W3:Y:S01]  /*06a0*/  @!P2 LDG.E.U16 R22, desc[UR4][R18.64] ;  /* 0x000000041216a981 */ /* 0x000ae2000c1e1500 */
[----:B------:R-:W5:Y:S08]  /*06b0*/  @!P1 LDC.64 R30, c[0x0][0x220] ;  /* 0x00008800ff1e9b82 */ /* 0x000f700000000a00 */
[----:B--2---:R-:W2:Y:S01]  /*06c0*/  @!P1 LDC.64 R28, c[0x0][0x228] ;  /* 0x00008a00ff1c9b82 */ /* 0x004ea20000000a00 */
[----:B0-----:R-:W-:Y:S01]  /*06d0*/  @!P1 IADD3 R13, R0, R11, RZ ;  /* 0x0000000b000d9210 */ /* 0x001fe20007ffe0ff */
[----:B------:R-:W-:-:S05]  /*06e0*/  @!P1 VIADD R11, R11, 0x80 ;  /* 0x000000800b0b9836 */ /* 0x000fca0000000000 */
[----:B------:R-:W-:Y:S01]  /*06f0*/  ISETP.GE.AND P2, PT, R11, R2, PT ;  /* 0x000000020b00720c */ /* 0x000fe20003f46270 */
[----:B-1----:R-:W-:Y:S01]  /*0700*/  @!P4 IMAD.WIDE.U32 R32, R17, 0x2, R32 ;  /* 0x000000021120c825 */ /* 0x002fe200078e0020 */
[----:B------:R-:W-:-:S03]  /*0710*/  PRMT R10, RZ, 0x7610, R10 ;  /* 0x00007610ff0a7816 */ /* 0x000fc6000000000a */
[----:B-----5:R-:W-:Y:S01]  /*0720*/  @!P4 IMAD.WIDE.U32 R36, R17, 0x2, R36 ;  /* 0x000000021124c825 */ /* 0x020fe200078e0024 */
[----:B------:R-:W-:-:S03]  /*0730*/  PRMT R17, RZ, 0x7610, R17 ;  /* 0x00007610ff117816 */ /* 0x000fc60000000011 */
[----:B------:R-:W-:-:S05]  /*0740*/  @!P1 IMAD.WIDE.U32 R30, R13, 0x2, R30 ;  /* 0x000000020d1e9825 */ /* 0x000fca00078e001e */
[----:B------:R0:W5:Y:S01]  /*0750*/  @!P1 LDG.E.U16 R10, desc[UR4][R30.64] ;  /* 0x000000041e0a9981 */ /* 0x000162000c1e1500 */
[----:B--2---:R-:W-:Y:S01]  /*0760*/  @!P1 IMAD.WIDE.U32 R28, R13, 0x2, R28 ;  /* 0x000000020d1c9825 */ /* 0x004fe200078e001c */
[----:B------:R-:W-:-:S03]  /*0770*/  @!P2 IADD3 R13, R0, R11, RZ ;  /* 0x0000000b000da210 */ /* 0x000fc60007ffe0ff */
[----:B------:R-:W-:Y:S01]  /*0780*/  @!P2 VIADD R11, R11, 0x80 ;  /* 0x000000800b0ba836 */ /* 0x000fe20000000000 */
[----:B------:R-:W2:Y:S04]  /*0790*/  @!P1 LDG.E.U16 R17, desc[UR4][R28.64] ;  /* 0x000000041c119981 */ /* 0x000ea8000c1e1500 */
[----:B------:R-:W-:Y:S01]  /*07a0*/  ISETP.GE.AND P1, PT, R11, R2, PT ;  /* 0x000000020b00720c */ /* 0x000fe20003f26270 */
[----:B------:R-:W-:Y:S01]  /*07b0*/  @!P3 IMAD.WIDE.U32 R34, R9, 0x2, R34 ;  /* 0x000000020922b825 */ /* 0x000fe200078e0022 */
[----:B------:R-:W-:Y:S02]  /*07c0*/  PRMT R19, RZ, 0x7610, R19 ;  /* 0x00007610ff137816 */ /* 0x000fe40000000013 */
[----:B------:R-:W-:-:S04]  /*07d0*/  PRMT R9, RZ, 0x7610, R9 ;  /* 0x00007610ff097816 */ /* 0x000fc80000000009 */
[----:B------:R1:W2:Y:S04]  /*07e0*/  @!P3 LDG.E.U16 R19, desc[UR4][R34.64] ;  /* 0x000000042213b981 */ /* 0x0002a8000c1e1500 */
[----:B------:R1:W2:Y:S01]  /*07f0*/  @!P4 LDG.E.U16 R9, desc[UR4][R32.64] ;  /* 0x000000042009c981 */ /* 0x0002a2000c1e1500 */
[----:B0-----:R-:W0:Y:S08]  /*0800*/  @!P1 LDC.64 R30, c[0x0][0x220] ;  /* 0x00008800ff1e9b82 */ /* 0x001e300000000a00 */
[----:B-1----:R-:W1:Y:S08]  /*0810*/  @!P2 LDC.64 R34, c[0x0][0x220] ;  /* 0x00008800ff22ab82 */ /* 0x002e700000000a00 */
[----:B------:R-:W1:Y:S08]  /*0820*/  @!P2 LDC.64 R32, c[0x0][0x228] ;  /* 0x00008a00ff20ab82 */ /* 0x000e700000000a00 */
[----:B------:R-:W1:Y:S01]  /*0830*/  @!P1 LDC.64 R28, c[0x0][0x228] ;  /* 0x00008a00ff1c9b82 */ /* 0x000e620000000a00 */
[----:B------:R-:W-:-:S02]  /*0840*/  @!P1 IADD3 R11, R0, R11, RZ ;  /* 0x0000000b000b9210 */ /* 0x000fc40007ffe0ff */
[----:B------:R-:W-:Y:S02]  /*0850*/  PRMT R18, RZ, 0x7610, R18 ;  /* 0x00007610ff127816 */ /* 0x000fe40000000012 */
[----:B------:R-:W-:Y:S01]  /*0860*/  PRMT R16, RZ, 0x7610, R16 ;  /* 0x00007610ff107816 */ /* 0x000fe20000000010 */
[----:B0-----:R-:W-:Y:S01]  /*0870*/  @!P1 IMAD.WIDE.U32 R30, R11, 0x2, R30 ;  /* 0x000000020b1e9825 */ /* 0x001fe200078e001e */
[----:B------:R-:W-:Y:S02]  /*0880*/  PRMT R12, RZ, 0x7610, R12 ;  /* 0x00007610ff0c7816 */ /* 0x000fe4000000000c */
[----:B------:R-:W2:Y:S01]  /*0890*/  @!P4 LDG.E.U16 R18, desc[UR4][R36.64] ;  /* 0x000000042412c981 */ /* 0x000ea2000c1e1500 */
[----:B-1----:R-:W-:-:S04]  /*08a0*/  @!P2 IMAD.WIDE.U32 R34, R13, 0x2, R34 ;  /* 0x000000020d22a825 */ /* 0x002fc800078e0022 */
[----:B------:R-:W-:Y:S01]  /*08b0*/  @!P2 IMAD.WIDE.U32 R32, R13, 0x2, R32 ;  /* 0x000000020d20a825 */ /* 0x000fe200078e0020 */
[----:B------:R-:W-:-:S04]  /*08c0*/  PRMT R13, RZ, 0x7610, R13 ;  /* 0x00007610ff0d7816 */ /* 0x000fc8000000000d */
[----:B------:R-:W2:Y:S01]  /*08d0*/  @!P2 LDG.E.U16 R16, desc[UR4][R32.64] ;  /* 0x000000042010a981 */ /* 0x000ea2000c1e1500 */
[----:B------:R-:W-:Y:S01]  /*08e0*/  @!P1 IMAD.WIDE.U32 R28, R11, 0x2, R28 ;  /* 0x000000020b1c9825 */ /* 0x000fe200078e001c */
[----:B------:R-:W-:Y:S02]  /*08f0*/  PRMT R11, RZ, 0x7610, R11 ;  /* 0x00007610ff0b7816 */ /* 0x000fe4000000000b */
[----:B------:R-:W2:Y:S04]  /*0900*/  @!P2 LDG.E.U16 R13, desc[UR4][R34.64] ;  /* 0x00000004220da981 */ /* 0x000ea8000c1e1500 */
[----:B------:R0:W2:Y:S04]  /*0910*/  @!P1 LDG.E.U16 R12, desc[UR4][R28.64] ;  /* 0x000000041c0c9981 */ /* 0x0000a8000c1e1500 */
[----:B------:R1:W2:Y:S01]  /*0920*/  @!P1 LDG.E.U16 R11, desc[UR4][R30.64] ;  /* 0x000000041e0b9981 */ /* 0x0002a2000c1e1500 */
[----:B0-----:R-:W0:Y:S02]  /*0930*/  S2R R28, SR_TID.X ;  /* 0x00000000001c7919 */ /* 0x001e240000002100 */
[----:B0-----:R-:W-:-:S04]  /*0940*/  IADD3 R29, R28, 0x100, RZ ;  /* 0x000001001c1d7810 */ /* 0x001fc80007ffe0ff */
[----:B------:R-:W-:Y:S01]  /*0950*/  ISETP.GE.AND P1, PT, R29, R2, PT ;  /* 0x000000021d00720c */ /* 0x000fe20003f26270 */
[----:B------:R-:W-:Y:S01]  /*0960*/  VIADD R29, R28, 0x280 ;  /* 0x000002801c1d7836 */ /* 0x000fe20000000000 */
[----:B-1----:R-:W-:-:S04]  /*0970*/  @!P0 IADD3 R31, R0, R28, RZ ;  /* 0x0000001c001f8210 */ /* 0x002fc80007ffe0ff */
[----:B------:R-:W-:Y:S02]  /*0980*/  ISETP.GE.AND P4, PT, R29, R2, PT ;  /* 0x000000021d00720c */ /* 0x000fe40003f86270 */
[----:B------:R-:W-:Y:S01]  /*0990*/  IADD3 R29, R28, 0x380, RZ ;  /* 0x000003801c1d7810 */ /* 0x000fe20007ffe0ff */
[----:B------:R-:W-:Y:S01]  /*09a0*/  BSSY B0, `(.L_x_2882) ;  /* 0x000005a000007945 */ /* 0x000fe20003800000 */
[----:B----4-:R-:W-:Y:S02]  /*09b0*/  @!P0 HADD2.F32 R24, -RZ, R24.H0_H0 ;  /* 0x20000018ff188230 */ /* 0x010fe40000004100 */
[----:B------:R-:W-:-:S05]  /*09c0*/  @!P0 HADD2.F32 R23, -RZ, R23.H0_H0 ;  /* 0x20000017ff178230 */ /* 0x000fca0000004100 */
[----:B------:R-:W-:Y:S01]  /*09d0*/  @!P0 FMNMX.FTZ R27, R24, R23, PT ;  /* 0x00000017181b8209 */ /* 0x000fe20003810000 */
[----:B------:R-:W-:-:S05]  /*09e0*/  VIADD R23, R28, 0x80 ;  /* 0x000000801c177836 */ /* 0x000fca0000000000 */
[----:B------:R-:W-:-:S13]  /*09f0*/  ISETP.GE.AND P5, PT, R23, R2, PT ;  /* 0x000000021700720c */ /* 0x000fda0003fa6270 */
[----:B------:R-:W-:Y:S02]  /*0a00*/  @!P5 HADD2.F32 R14, -RZ, R14.H0_H0 ;  /* 0x2000000eff0ed230 */ /* 0x000fe40000004100 */
[----:B------:R-:W-:-:S05]  /*0a10*/  @!P5 HADD2.F32 R15, -RZ, R15.H0_H0 ;  /* 0x2000000fff0fd230 */ /* 0x000fca0000004100 */
[----:B------:R-:W-:Y:S02]  /*0a20*/  @!P5 FMNMX.FTZ R24, R14, R15, PT ;  /* 0x0000000f0e18d209 */ /* 0x000fe40003810000 */
[----:B------:R-:W0:Y:S01]  /*0a30*/  @!P0 LDC.64 R14, c[0x0][0x218] ;  /* 0x00008600ff0e8b82 */ /* 0x000e220000000a00 */
[----:B------:R-:W-:Y:S01]  /*0a40*/  @!P0 F2FP.F16.F32.PACK_AB R25, RZ, R27 ;  /* 0x0000001bff19823e */ /* 0x000fe200000000ff */
[----:B------:R-:W-:-:S05]  /*0a50*/  VIADD R27, R28, 0x180 ;  /* 0x000001801c1b7836 */ /* 0x000fca0000000000 */
[----:B------:R-:W-:Y:S02]  /*0a60*/  ISETP.GE.AND P2, PT, R27, R2, PT ;  /* 0x000000021b00720c */ /* 0x000fe40003f46270 */
[----:B------:R-:W-:-:S04]  /*0a70*/  IADD3 R27, R28, 0x200, RZ ;  /* 0x000002001c1b7810 */ /* 0x000fc80007ffe0ff */
[----:B------:R-:W-:Y:S01]  /*0a80*/  ISETP.GE.AND P3, PT, R27, R2, PT ;  /* 0x000000021b00720c */ /* 0x000fe20003f66270 */
[----:B------:R-:W-:Y:S01]  /*0a90*/  VIADD R27, R28, 0x300 ;  /* 0x000003001c1b7836 */ /* 0x000fe20000000000 */
[----:B------:R-:W-:Y:S02]  /*0aa0*/  @!P5 F2FP.F16.F32.PACK_AB R26, RZ, R24 ;  /* 0x00000018ff1ad23e */ /* 0x000fe400000000ff */
[-C--:B------:R-:W-:Y:S02]  /*0ab0*/  ISETP.GE.AND P5, PT, R29, R2.reuse, PT ;  /* 0x000000021d00720c */ /* 0x080fe40003fa6270 */
[----:B------:R-:W-:Y:S01]  /*0ac0*/  ISETP.GE.AND P6, PT, R27, R2, PT ;  /* 0x000000021b00720c */ /* 0x000fe20003fc6270 */
[----:B------:R-:W-:Y:S02]  /*0ad0*/  @!P0 IMAD.MOV.U32 R28, RZ, RZ, R23 ;  /* 0x000000ffff1c8224 */ /* 0x000fe400078e0017 */
[----:B0-----:R-:W-:-:S05]  /*0ae0*/  @!P0 IMAD.WIDE.U32 R14, R31, 0x2, R14 ;  /* 0x000000021f0e8825 */ /* 0x001fca00078e000e */
[----:B------:R0:W-:Y:S01]  /*0af0*/  @!P0 STG.E.U16 desc[UR4][R14.64], R25 ;  /* 0x000000190e008986 */ /* 0x0001e2000c101504 */
[----:B------:R-:W-:Y:S01]  /*0b00*/  ISETP.GE.AND P0, PT, R28, R2, PT ;  /* 0x000000021c00720c */ /* 0x000fe20003f06270 */
[----:B---3--:R-:W-:Y:S02]  /*0b10*/  @!P1 HADD2.F32 R27, -RZ, R20.H0_H0 ;  /* 0x20000014ff1b9230 */ /* 0x008fe40000004100 */
[----:B------:R-:W-:Y:S02]  /*0b20*/  @!P2 HADD2.F32 R20, -RZ, R21.H0_H0 ;  /* 0x20000015ff14a230 */ /* 0x000fe40000004100 */
[----:B------:R-:W-:Y:S01]  /*0b30*/  @!P1 HADD2.F32 R22, -RZ, R22.H0_H0 ;  /* 0x20000016ff169230 */ /* 0x000fe20000004100 */
[----:B------:R-:W-:Y:S01]  /*0b40*/  BSSY B1, `(.L_x_2883) ;  /* 0x0000039000017945 */ /* 0x000fe20003800000 */
[----:B-----5:R-:W-:Y:S02]  /*0b50*/  @!P4 HADD2.F32 R10, -RZ, R10.H0_H0 ;  /* 0x2000000aff0ac230 */ /* 0x020fe40000004100 */
[----:B--2---:R-:W-:-:S05]  /*0b60*/  @!P4 HADD2.F32 R17, -RZ, R17.H0_H0 ;  /* 0x20000011ff11c230 */ /* 0x004fca0000004100 */
[----:B------:R-:W-:Y:S01]  /*0b70*/  @!P4 FMNMX.FTZ R10, R10, R17, PT ;  /* 0x000000110a0ac209 */ /* 0x000fe20003810000 */
[----:B------:R-:W-:Y:S02]  /*0b80*/  @!P2 HADD2.F32 R21, -RZ, R19.H0_H0 ;  /* 0x20000013ff15a230 */ /* 0x000fe40000004100 */
[----:B------:R-:W-:Y:S01]  /*0b90*/  @!P3 HADD2.F32 R9, -RZ, R9.H0_H0 ;  /* 0x20000009ff09b230 */ /* 0x000fe20000004100 */
[----:B------:R-:W-:Y:S02]  /*0ba0*/  @!P1 FMNMX.FTZ R19, R22, R27, PT ;  /* 0x0000001b16139209 */ /* 0x000fe40003810000 */
[----:B------:R-:W-:Y:S02]  /*0bb0*/  @!P2 FMNMX.FTZ R20, R20, R21, PT ;  /* 0x000000151414a209 */ /* 0x000fe40003810000 */
[----:B------:R-:W-:Y:S02]  /*0bc0*/  @!P1 F2FP.F16.F32.PACK_AB R3, RZ, R19 ;  /* 0x00000013ff03923e */ /* 0x000fe400000000ff */
[----:B------:R-:W-:-:S02]  /*0bd0*/  @!P2 F2FP.F16.F32.PACK_AB R4, RZ, R20 ;  /* 0x00000014ff04a23e */ /* 0x000fc400000000ff */
[----:B------:R-:W-:Y:S01]  /*0be0*/  @!P4 F2FP.F16.F32.PACK_AB R6, RZ, R10 ;  /* 0x0000000aff06c23e */ /* 0x000fe200000000ff */
[----:B------:R-:W-:-:S05]  /*0bf0*/  @!P3 HADD2.F32 R18, -RZ, R18.H0_H0 ;  /* 0x20000012ff12b230 */ /* 0x000fca0000004100 */
[----:B------:R-:W-:Y:S01]  /*0c00*/  @!P3 FMNMX.FTZ R9, R9, R18, PT ;  /* 0x000000120909b209 */ /* 0x000fe20003810000 */
[----:B------:R-:W-:Y:S02]  /*0c10*/  @!P6 HADD2.F32 R16, -RZ, R16.H0_H0 ;  /* 0x20000010ff10e230 */ /* 0x000fe40000004100 */
[----:B------:R-:W-:Y:S02]  /*0c20*/  @!P6 HADD2.F32 R13, -RZ, R13.H0_H0 ;  /* 0x2000000dff0de230 */ /* 0x000fe40000004100 */
[----:B------:R-:W-:Y:S02]  /*0c30*/  @!P5 HADD2.F32 R12, -RZ, R12.H0_H0 ;  /* 0x2000000cff0cd230 */ /* 0x000fe40000004100 */
[----:B------:R-:W-:Y:S01]  /*0c40*/  @!P5 HADD2.F32 R11, -RZ, R11.H0_H0 ;  /* 0x2000000bff0bd230 */ /* 0x000fe20000004100 */
[----:B------:R-:W-:-:S04]  /*0c50*/  @!P6 FMNMX.FTZ R13, R13, R16, PT ;  /* 0x000000100d0de209 */ /* 0x000fc80003810000 */
[----:B------:R-:W-:Y:S02]  /*0c60*/  @!P5 FMNMX.FTZ R11, R11, R12, PT ;  /* 0x0000000c0b0bd209 */ /* 0x000fe40003810000 */
[----:B------:R-:W-:Y:S02]  /*0c70*/  @!P3 F2FP.F16.F32.PACK_AB R5, RZ, R9 ;  /* 0x00000009ff05b23e */ /* 0x000fe400000000ff */
[----:B------:R-:W-:Y:S02]  /*0c80*/  @!P6 F2FP.F16.F32.PACK_AB R7, RZ, R13 ;  /* 0x0000000dff07e23e */ /* 0x000fe400000000ff */
[----:B------:R-:W-:Y:S01]  /*0c90*/  @!P5 F2FP.F16.F32.PACK_AB R8, RZ, R11 ;  /* 0x0000000bff08d23e */ /* 0x000fe200000000ff */
[----:B0-----:R-:W-:Y:S06]  /*0ca0*/  @P0 BRA `(.L_x_2884) ;  /* 0x0000000000300947 */ /* 0x001fec0003800000 */
[----:B------:R-:W0:Y:S01]  /*0cb0*/  LDC.64 R10, c[0x0][0x218] ;  /* 0x00008600ff0a7b82 */ /* 0x000e220000000a00 */
[----:B------:R-:W-:Y:S01]  /*0cc0*/  IADD3 R9, R0, R28, RZ ;  /* 0x0000001c00097210 */ /* 0x000fe20007ffe0ff */
[----:B------:R-:W-:-:S05]  /*0cd0*/  VIADD R28, R28, 0x80 ;  /* 0x000000801c1c7836 */ /* 0x000fca0000000000 */
[----:B------:R-:W-:Y:S01]  /*0ce0*/  ISETP.GE.AND P0, PT, R28, R2, PT ;  /* 0x000000021c00720c */ /* 0x000fe20003f06270 */
[----:B0-----:R-:W-:-:S05]  /*0cf0*/  IMAD.WIDE.U32 R10, R9, 0x2, R10 ;  /* 0x00000002090a7825 */ /* 0x001fca00078e000a */
[----:B------:R0:W-:Y:S07]  /*0d00*/  STG.E.U16 desc[UR4][R10.64], R26 ;  /* 0x0000001a0a007986 */ /* 0x0001ee000c101504 */
[----:B------:R-:W-:Y:S05]  /*0d10*/  @P0 BRA `(.L_x_2885) ;  /* 0x0000000000300947 */ /* 0x000fea0003800000 */
[----:B0-----:R-:W0:Y:S01]  /*0d20*/  LDC.64 R10, c[0x0][0x218] ;  /* 0x00008600ff0a7b82 */ /* 0x001e220000000a00 */
[----:B------:R-:W-:Y:S01]  /*0d30*/  IADD3 R9, R0, R28, RZ ;  /* 0x0000001c00097210 */ /* 0x000fe20007ffe0ff */
[----:B------:R-:W-:-:S04]  /*0d40*/  VIADD R28, R28, 0x80 ;  /* 0x000000801c1c7836 */ /* 0x000fc80000000000 */
[----:B0-----:R-:W-:-:S05]  /*0d50*/  IMAD.WIDE.U32 R10, R9, 0x2, R10 ;  /* 0x00000002090a7825 */ /* 0x001fca00078e000a */
[----:B------:R0:W-:Y:S02]  /*0d60*/  STG.E.U16 desc[UR4][R10.64], R3 ;  /* 0x000000030a007986 */ /* 0x0001e4000c101504 */
.L_x_2884:
[----:B------:R-:W-:-:S13]  /*0d70*/  ISETP.GE.AND P0, PT, R28, R2, PT ;  /* 0x000000021c00720c */ /* 0x000fda0003f06270 */
[----:B------:R-:W-:Y:S05]  /*0d80*/  @P0 BRA `(.L_x_2886) ;  /* 0x0000000000300947 */ /* 0x000fea0003800000 */
[----:B0-----:R-:W0:Y:S01]  /*0d90*/  LDC.64 R10, c[0x0][0x218] ;  /* 0x00008600ff0a7b82 */ /* 0x001e220000000a00 */
[----:B------:R-:W-:Y:S01]  /*0da0*/  IADD3 R3, R0, R28, RZ ;  /* 0x0000001c00037210 */ /* 0x000fe20007ffe0ff */
[----:B------:R-:W-:-:S04]  /*0db0*/  VIADD R28, R28, 0x80 ;  /* 0x000000801c1c7836 */ /* 0x000fc80000000000 */
[----:B0-----:R-:W-:-:S05]  /*0dc0*/  IMAD.WIDE.U32 R10, R3, 0x2, R10 ;  /* 0x00000002030a7825 */ /* 0x001fca00078e000a */
[----:B------:R1:W-:Y:S02]  /*0dd0*/  STG.E.U16 desc[UR4][R10.64], R4 ;  /* 0x000000040a007986 */ /* 0x0003e4000c101504 */
.L_x_2885:
[----:B------:R-:W-:-:S13]  /*0de0*/  ISETP.GE.AND P0, PT, R28, R2, PT ;  /* 0x000000021c00720c */ /* 0x000fda0003f06270 */
[----:B------:R-:W-:Y:S05]  /*0df0*/  @P0 BRA `(.L_x_2887) ;  /* 0x0000000000340947 */ /* 0x000fea0003800000 */
[----:B01----:R-:W0:Y:S01]  /*0e00*/  LDC.64 R10, c[0x0][0x218] ;  /* 0x00008600ff0a7b82 */ /* 0x003e220000000a00 */
[----:B------:R-:W-:Y:S01]  /*0e10*/  IADD3 R3, R0, R28, RZ ;  /* 0x0000001c00037210 */ /* 0x000fe20007ffe0ff */
[----:B------:R-:W-:-:S04]  /*0e20*/  VIADD R28, R28, 0x80 ;  /* 0x000000801c1c7836 */ /* 0x000fc80000000000 */
[----:B0-----:R-:W-:-:S05]  /*0e30*/  IMAD.WIDE.U32 R10, R3, 0x2, R10 ;  /* 0x00000002030a7825 */ /* 0x001fca00078e000a */
[----:B------:R1:W-:Y:S02]  /*0e40*/  STG.E.U16 desc[UR4][R10.64], R5 ;  /* 0x000000050a007986 */ /* 0x0003e4000c101504 */
.L_x_2886:
[----:B------:R-:W-:-:S13]  /*0e50*/  ISETP.GE.AND P0, PT, R28, R2, PT ;  /* 0x000000021c00720c */ /* 0x000fda0003f06270 */
[----:B------:R-:W-:Y:S05]  /*0e60*/  @P0 BREAK B1 ;  /* 0x0000000000010942 */ /* 0x000fea0003800000 */
[----:B------:R-:W-:Y:S05]  /*0e70*/  @P0 BRA `(.L_x_2888) ;  /* 0x0000000000300947 */ /* 0x000fea0003800000 */
[----:B-1----:R-:W1:Y:S01]  /*0e80*/  LDC.64 R4, c[0x0][0x218] ;  /* 0x00008600ff047b82 */ /* 0x002e620000000a00 */
[----:B0-----:R-:W-:Y:S01]  /*0e90*/  IADD3 R3, R0, R28, RZ ;  /* 0x0000001c00037210 */ /* 0x001fe20007ffe0ff */
[----:B------:R-:W-:-:S04]  /*0ea0*/  VIADD R28, R28, 0x80 ;  /* 0x000000801c1c7836 */ /* 0x000fc80000000000 */
[----:B-1----:R-:W-:-:S05]  /*0eb0*/  IMAD.WIDE.U32 R4, R3, 0x2, R4 ;  /* 0x0000000203047825 */ /* 0x002fca00078e0004 */
[----:B------:R2:W-:Y:S02]  /*0ec0*/  STG.E.U16 desc[UR4][R4.64], R6 ;  /* 0x0000000604007986 */ /* 0x0005e4000c101504 */
.L_x_2887:
[----:B------:R-:W-:Y:S05]  /*0ed0*/  BSYNC B1 ;  /* 0x0000000000017941 */ /* 0x000fea0003800000 */
.L_x_2883:
[----:B------:R-:W-:-:S13]  /*0ee0*/  ISETP.GE.AND P0, PT, R28, R2, PT ;  /* 0x000000021c00720c */ /* 0x000fda0003f06270 */
[----:B-12---:R-:W1:Y:S01]  /*0ef0*/  @!P0 LDC.64 R4, c[0x0][0x218] ;  /* 0x00008600ff048b82 */ /* 0x006e620000000a00 */
[----:B------:R-:W-:Y:S01]  /*0f00*/  @!P0 IADD3 R3, R0, R28, RZ ;  /* 0x0000001c00038210 */ /* 0x000fe20007ffe0ff */
[----:B------:R-:W-:-:S04]  /*0f10*/  @!P0 VIADD R28, R28, 0x80 ;  /* 0x000000801c1c8836 */ /* 0x000fc80000000000 */
[----:B-1----:R-:W-:-:S05]  /*0f20*/  @!P0 IMAD.WIDE.U32 R4, R3, 0x2, R4 ;  /* 0x0000000203048825 */ /* 0x002fca00078e0004 */
[----:B------:R2:W-:Y:S02]  /*0f30*/  @!P0 STG.E.U16 desc[UR4][R4.64], R7 ;  /* 0x0000000704008986 */ /* 0x0005e4000c101504 */
.L_x_2888:
[----:B------:R-:W-:Y:S05]  /*0f40*/  BSYNC B0 ;  /* 0x0000000000007941 */ /* 0x000fea0003800000 */
.L_x_2882:
[----:B------:R-:W-:Y:S05]  /*0f50*/  WARPSYNC.ALL ;  /* 0x0000000000007948 */ /* 0x000fea0003800000 */
[----:B------:R-:W-:-:S13]  /*0f60*/  ISETP.GE.AND P0, PT, R28, R2, PT ;  /* 0x000000021c00720c */ /* 0x000fda0003f06270 */
[----:B------:R-:W-:Y:S05]  /*0f70*/  @P0 EXIT ;  /* 0x000000000000094d */ /* 0x000fea0003800000 */
[----:B0-----:R-:W0:Y:S01]  /*0f80*/  LDC.64 R2, c[0x0][0x218] ;  /* 0x00008600ff027b82 */ /* 0x001e220000000a00 */
[----:B-12---:R-:W-:-:S05]  /*0f90*/  IADD3 R5, R0, R28, RZ ;  /* 0x0000001c00057210 */ /* 0x006fca0007ffe0ff */
[----:B0-----:R-:W-:-:S05]  /*0fa0*/  IMAD.WIDE.U32 R2, R5, 0x2, R2 ;  /* 0x0000000205027825 */ /* 0x001fca00078e0002 */
[----:B------:R-:W-:Y:S01]  /*0fb0*/  STG.E.U16 desc[UR4][R2.64], R8 ;  /* 0x0000000802007986 */ /* 0x000fe2000c101504 */
[----:B------:R-:W-:Y:S05]  /*0fc0*/  EXIT ;  /* 0x000000000000794d */ /* 0x000fea0003800000 */
.L_x_2889:
        /* <DEDUP_REMOVED lines=11> */
.L_x_42128:


//--------------------- .text._ZN2at6native29vectorized_elementwise_kernelILi4ENS0_13BinaryFunctorIN3c104HalfES4_S4_ZZZNS0_16fmin_kernel_cudaERNS_18TensorIteratorBaseEENKUlvE_clEvENKUlvE1_clEvEUlS4_S4_E_EESt5arrayIPcLm3EEEEviT0_T1_ --------------------------
	.section	.text._ZN2at6native29vectorized_elementwise_kernelILi4ENS0_13BinaryFunctorIN3c104HalfES4_S4_ZZZNS0_16fmin_kernel_cudaERNS_18TensorIteratorBaseEENKUlvE_clEvENKUlvE1_clEvEUlS4_S4_E_EESt5arrayIPcLm3EEEEviT0_T1_,"ax",@progbits
	.align	128
        .global         _ZN2at6native29vectorized_elementwise_kernelILi4ENS0_13BinaryFunctorIN3c104HalfES4_S4_ZZZNS0_16fmin_kernel_cudaERNS_18TensorIteratorBaseEENKUlvE_clEvENKUlvE1_clEvEUlS4_S4_E_EESt5arrayIPcLm3EEEEviT0_T1_
        .type           _ZN2at6native29vectorized_elementwise_kernelILi4ENS0_13BinaryFunctorIN3c104HalfES4_S4_ZZZNS0_16fmin_kernel_cudaERNS_18TensorIteratorBaseEENKUlvE_clEvENKUlvE1_clEvEUlS4_S4_E_EESt5arrayIPcLm3EEEEviT0_T1_,@function
        .size           _ZN2at6native29vectorized_elementwise_kernelILi4ENS0_13BinaryFunctorIN3c104HalfES4_S4_ZZZNS0_16fmin_kernel_cudaERNS_18TensorIteratorBaseEENKUlvE_clEvENKUlvE1_clEvEUlS4_S4_E_EESt5arrayIPcLm3EEEEviT0_T1_,(.L_x_42129 - _ZN2at6native29vectorized_elementwise_kernelILi4ENS0_13BinaryFunctorIN3c104HalfES4_S4_ZZZNS0_16fmin_kernel_cudaERNS_18TensorIteratorBaseEENKUlvE_clEvENKUlvE1_clEvEUlS4_S4_E_EESt5arrayIPcLm3EEEEviT0_T1_)
        .other          _ZN2at6native29vectorized_elementwise_kernelILi4ENS0_13BinaryFunctorIN3c104HalfES4_S4_ZZZNS0_16fmin_kernel_cudaERNS_18TensorIteratorBaseEENKUlvE_clEvENKUlvE1_clEvEUlS4_S4_E_EESt5arrayIPcLm3EEEEviT0_T1_,@"STO_CUDA_ENTRY STV_DEFAULT"
_ZN2at6native29vectorized_elementwise_kernelILi4ENS0_13BinaryFunctorIN3c104HalfES4_S4_ZZZNS0_16fmin_kernel_cudaERNS_18TensorIteratorBaseEENKUlvE_clEvENKUlvE1_clEvEUlS4_S4_E_EESt5arrayIPcLm3EEEEviT0_T1_:
.text._ZN2at6native29vectorized_elementwise_kernelILi4ENS0_13BinaryFunctorIN3c104HalfES4_S4_ZZZNS0_16fmin_kernel_cudaERNS_18TensorIteratorBaseEENKUlvE_clEvENKUlvE1_clEvEUlS4_S4_E_EESt5arrayIPcLm3EEEEviT0_T1_:
        /* <DEDUP_REMOVED lines=19> */
[----:B------:R0:W5:Y:S01]  /*0130*/  LDG.E.64 R10, desc[UR4][R16.64+0x400] ;  /* 0x00040004100a7981 */ /* 0x000162000c1e1b00 */
[----:B---3--:R-:W-:-:S04]  /*0140*/  IMAD.WIDE.U32 R12, R0, 0x2, R12 ;  /* 0x00000002000c7825 */ /* 0x008fc800078e000c */
[----:B------:R-:W-:-:S04]  /*0150*/  IMAD.WIDE R12, R2, 0x8, R12 ;  /* 0x00000008020c7825 */ /* 0x000fc800078e020c */
[--C-:B--2---:R-:W-:Y:S02]  /*0160*/  HADD2.F32 R15, -RZ, R9.reuse.H0_H0 ;  /* 0x20000009ff0f7230 */ /* 0x104fe40000004100 */
[----:B0-----:R-:W-:Y:S02]  /*0170*/  HADD2.F32 R16, -RZ, R9.H1_H1 ;  /* 0x30000009ff107230 */ /* 0x001fe40000004100 */
[--C-:B----4-:R-:W-:Y:S02]  /*0180*/  HADD2.F32 R3, -RZ, R4.reuse.H0_H0 ;  /* 0x20000004ff037230 */ /* 0x110fe40000004100 */
[----:B------:R-:W-:Y:S02]  /*0190*/  HADD2.F32 R18, -RZ, R4.H1_H1 ;  /* 0x30000004ff127230 */ /* 0x000fe40000004100 */
[----:B------:R-:W-:Y:S02]  /*01a0*/  HADD2.F32 R20, -RZ, R5.H0_H0 ;  /* 0x20000005ff147230 */ /* 0x000fe40000004100 */
[----:B-----5:R-:W-:-:S02]  /*01b0*/  HADD2.F32 R21, -RZ, R7.H0_H0 ;  /* 0x20000007ff157230 */ /* 0x020fc40000004100 */
[----:B------:R-:W-:Y:S02]  /*01c0*/  HADD2.F32 R0, -RZ, R7.H1_H1 ;  /* 0x30000007ff007230 */ /* 0x000fe40000004100 */
[--C-:B------:R-:W-:Y:S02]  /*01d0*/  HADD2.F32 R7, -RZ, R10.reuse.H0_H0 ;  /* 0x2000000aff077230 */ /* 0x100fe40000004100 */
[----:B------:R-:W-:Y:S02]  /*01e0*/  HADD2.F32 R9, -RZ, R10.H1_H1 ;  /* 0x3000000aff097230 */ /* 0x000fe40000004100 */
[----:B------:R-:W-:Y:S02]  /*01f0*/  HADD2.F32 R4, -RZ, R6.H0_H0 ;  /* 0x20000006ff047230 */ /* 0x000fe40000004100 */
[----:B------:R-:W-:Y:S02]  /*0200*/  HADD2.F32 R14, -RZ, R8.H0_H0 ;  /* 0x20000008ff0e7230 */ /* 0x000fe40000004100 */
[----:B------:R-:W-:-:S02]  /*0210*/  HADD2.F32 R10, -RZ, R11.H0_H0 ;  /* 0x2000000bff0a7230 */ /* 0x000fc40000004100 */
[----:B------:R-:W-:Y:S02]  /*0220*/  HADD2.F32 R19, -RZ, R6.H1_H1 ;  /* 0x30000006ff137230 */ /* 0x000fe40000004100 */
[----:B------:R-:W-:Y:S02]  /*0230*/  HADD2.F32 R5, -RZ, R5.H1_H1 ;  /* 0x30000005ff057230 */ /* 0x000fe40000004100 */
[----:B------:R-:W-:Y:S02]  /*0240*/  HADD2.F32 R8, -RZ, R8.H1_H1 ;  /* 0x30000008ff087230 */ /* 0x000fe40000004100 */
[----:B------:R-:W-:Y:S01]  /*0250*/  HADD2.F32 R11, -RZ, R11.H1_H1 ;  /* 0x3000000bff0b7230 */ /* 0x000fe20000004100 */
[----:B------:R-:W-:Y:S02]  /*0260*/  FMNMX.FTZ R3, R3, R4, PT ;  /* 0x0000000403037209 */ /* 0x000fe40003810000 */
[----:B------:R-:W-:Y:S02]  /*0270*/  FMNMX.FTZ R4, R18, R19, PT ;  /* 0x0000001312047209 */ /* 0x000fe40003810000 */
[----:B------:R-:W-:-:S02]  /*0280*/  FMNMX.FTZ R6, R20, R21, PT ;  /* 0x0000001514067209 */ /* 0x000fc40003810000 */
[----:B------:R-:W-:Y:S02]  /*0290*/  FMNMX.FTZ R5, R5, R0, PT ;  /* 0x0000000005057209 */ /* 0x000fe40003810000 */
[----:B------:R-:W-:Y:S02]  /*02a0*/  FMNMX.FTZ R7, R14, R7, PT ;  /* 0x000000070e077209 */ /* 0x000fe40003810000 */
[----:B------:R-:W-:Y:S02]  /*02b0*/  FMNMX.FTZ R8, R8, R9, PT ;  /* 0x0000000908087209 */ /* 0x000fe40003810000 */
[----:B------:R-:W-:Y:S02]  /*02c0*/  FMNMX.FTZ R10, R15, R10, PT ;  /* 0x0000000a0f0a7209 */ /* 0x000fe40003810000 */
[----:B------:R-:W-:Y:S02]  /*02d0*/  FMNMX.FTZ R11, R16, R11, PT ;  /* 0x0000000b100b7209 */ /* 0x000fe40003810000 */
[----:B------:R-:W-:-:S02]  /*02e0*/  F2FP.F16.F32.PACK_AB R4, R4, R3 ;  /* 0x000000030404723e */ /* 0x000fc400000000ff */
[----:B------:R-:W-:Y:S02]  /*02f0*/  F2FP.F16.F32.PACK_AB R5, R5, R6 ;  /* 0x000000060505723e */ /* 0x000fe400000000ff */
[----:B------:R-:W-:Y:S02]  /*0300*/  F2FP.F16.F32.PACK_AB R8, R8, R7 ;  /* 0x000000070808723e */ /* 0x000fe400000000ff */
[----:B------:R-:W-:Y:S01]  /*0310*/  F2FP.F16.F32.PACK_AB R9, R11, R10 ;  /* 0x0000000a0b09723e */ /* 0x000fe200000000ff */
[----:B------:R-:W-:Y:S04]  /*0320*/  STG.E.64 desc[UR4][R12.64], R4 ;  /* 0x000000040c007986 */ /* 0x000fe8000c101b04 */
[----:B------:R-:W-:Y:S01]  /*0330*/  STG.E.64 desc[UR4][R12.64+0x400], R8 ;  /* 0x000400080c007986 */ /* 0x000fe2000c101b04 */
[----:B------:R-:W-:Y:S05]  /*0340*/  EXIT ;  /* 0x000000000000794d */ /* 0x000fea0003800000 */
.L_x_2890:
        /* <DEDUP_REMOVED lines=156> */
.L_x_2893:
[----:B------:R-:W-:-:S13]  /*0d10*/  ISETP.GE.AND P0, PT, R28, R2, PT ;  /* 0x000000021c00720c */ /* 0x000fda0003f06270 */
[----:B------:R-:W-:Y:S05]  /*0d20*/  @P0 BRA `(.L_x_2895) ;  /* 0x0000000000300947 */ /* 0x000fea0003800000 */
[----:B0-----:R-:W0:Y:S01]  /*0d30*/  LDC.64 R10, c[0x0][0x218] ;  /* 0x00008600ff0a7b82 */ /* 0x001e220000000a00 */
[----:B------:R-:W-:Y:S01]  /*0d40*/  IADD3 R3, R0, R28, RZ ;  /* 0x0000001c00037210 */ /* 0x000fe20007ffe0ff */
[----:B------:R-:W-:-:S04]  /*0d50*/  VIADD R28, R28, 0x80 ;  /* 0x000000801c1c7836 */ /* 0x000fc80000000000 */
[----:B0-----:R-:W-:-:S05]  /*0d60*/  IMAD.WIDE.U32 R10, R3, 0x2, R10 ;  /* 0x00000002030a7825 */ /* 0x001fca00078e000a */
[----:B------:R1:W-:Y:S02]  /*0d70*/  STG.E.U16 desc[UR4][R10.64], R4 ;  /* 0x000000040a007986 */ /* 0x0003e4000c101504 */
.L_x_2894:
[----:B------:R-:W-:-:S13]  /*0d80*/  ISETP.GE.AND P0, PT, R28, R2, PT ;  /* 0x000000021c00720c */ /* 0x000fda0003f06270 */
[----:B------:R-:W-:Y:S05]  /*0d90*/  @P0 BRA `(.L_x_2896) ;  /* 0x0000000000340947 */ /* 0x000fea0003800000 */
[----:B01----:R-:W0:Y:S01]  /*0da0*/  LDC.64 R10, c[0x0][0x218] ;  /* 0x00008600ff0a7b82 */ /* 0x003e220000000a00 */
[----:B------:R-:W-:Y:S01]  /*0db0*/  IADD3 R3, R0, R28, RZ ;  /* 0x0000001c00037210 */ /* 0x000fe20007ffe0ff */
[----:B------:R-:W-:-:S04]  /*0dc0*/  VIADD R28, R28, 0x80 ;  /* 0x000000801c1c7836 */ /* 0x000fc80000000000 */
[----:B0-----:R-:W-:-:S05]  /*0dd0*/  IMAD.WIDE.U32 R10, R3, 0x2, R10 ;  /* 0x00000002030a7825 */ /* 0x001fca00078e000a */
[----:B------:R1:W-:Y:S02]  /*0de0*/  STG.E.U16 desc[UR4][R10.64], R5 ;  /* 0x000000050a007986 */ /* 0x0003e4000c101504 */
.L_x_2895:
        /* <DEDUP_REMOVED lines=8> */
.L_x_2896:
[----:B------:R-:W-:Y:S05]  /*0e70*/  BSYNC B1 ;  /* 0x0000000000017941 */ /* 0x000fea0003800000 */
.L_x_2892:
[----:B------:R-:W-:-:S13]  /*0e80*/  ISETP.GE.AND P0, PT, R28, R2, PT ;  /* 0x000000021c00720c */ /* 0x000fda0003f06270 */
[----:B-12---:R-:W1:Y:S01]  /*0e90*/  @!P0 LDC.64 R4, c[0x0][0x218] ;  /* 0x00008600ff048b82 */ /* 0x006e620000000a00 */
[----:B------:R-:W-:Y:S01]  /*0ea0*/  @!P0 IADD3 R3, R0, R28, RZ ;  /* 0x0000001c00038210 */ /* 0x000fe20007ffe0ff */
[----:B------:R-:W-:-:S04]  /*0eb0*/  @!P0 VIADD R28, R28, 0x80 ;  /* 0x000000801c1c8836 */ /* 0x000fc80000000000 */
[----:B-1----:R-:W-:-:S05]  /*0ec0*/  @!P0 IMAD.WIDE.U32 R4, R3, 0x2, R4 ;  /* 0x0000000203048825 */ /* 0x002fca00078e0004 */
[----:B------:R2:W-:Y:S02]  /*0ed0*/  @!P0 STG.E.U16 desc[UR4][R4.64], R7 ;  /* 0x0000000704008986 */ /* 0x0005e4000c101504 */
.L_x_2897:
[----:B------:R-:W-:Y:S05]  /*0ee0*/  BSYNC B0 ;  /* 0x0000000000007941 */ /* 0x000fea0003800000 */
.L_x_2891:
        /* <DEDUP_REMOVED lines=8> */
.L_x_2898:
        /* <DEDUP_REMOVED lines=9> */
.L_x_42129:


//--------------------- .text._ZN2at6native29vectorized_elementwise_kernelILi8ENS0_13BinaryFunctorIN3c104HalfES4_S4_ZZZNS0_16fmin_kernel_cudaERNS_18TensorIteratorBaseEENKUlvE_clEvENKUlvE1_clEvEUlS4_S4_E_EESt5arrayIPcLm3EEEEviT0_T1_ --------------------------
	.section	.text._ZN2at6native29vectorized_elementwise_kernelILi8ENS0_13BinaryFunctorIN3c104HalfES4_S4_ZZZNS0_16fmin_kernel_cudaERNS_18TensorIteratorBaseEENKUlvE_clEvENKUlvE1_clEvEUlS4_S4_E_EESt5arrayIPcLm3EEEEviT0_T1_,"ax",@progbits
	.align	128
        .global         _ZN2at6native29vectorized_elementwise_kernelILi8ENS0_13BinaryFunctorIN3c104HalfES4_S4_ZZZNS0_16fmin_kernel_cudaERNS_18TensorIteratorBaseEENKUlvE_clEvENKUlvE1_clEvEUlS4_S4_E_EESt5arrayIPcLm3EEEEviT0_T1_
        .type           _ZN2at6native29vectorized_elementwise_kernelILi8ENS0_13BinaryFunctorIN3c104HalfES4_S4_ZZZNS0_16fmin_kernel_cudaERNS_18TensorIteratorBaseEENKUlvE_clEvENKUlvE1_clEvEUlS4_S4_E_EESt5arrayIPcLm3EEEEviT0_T1_,@function
        .size           _ZN2at6native29vectorized_elementwise_kernelILi8ENS0_13BinaryFunctorIN3c104HalfES4_S4_ZZZNS0_16fmin_kernel_cudaERNS_18TensorIteratorBaseEENKUlvE_clEvENKUlvE1_clEvEUlS4_S4_E_EESt5arrayIPcLm3EEEEviT0_T1_,(.L_x_42130 - _ZN2at6native29vectorized_elementwise_kernelILi8ENS0_13BinaryFunctorIN3c104HalfES4_S4_ZZZNS0_16fmin_kernel_cudaERNS_18TensorIteratorBaseEENKUlvE_clEvENKUlvE1_clEvEUlS4_S4_E_EESt5arrayIPcLm3EEEEviT0_T1_)
        .other          _ZN2at6native29vectorized_elementwise_kernelILi8ENS0_13BinaryFunctorIN3c104HalfES4_S4_ZZZNS0_16fmin_kernel_cudaERNS_18TensorIteratorBaseEENKUlvE_clEvENKUlvE1_clEvEUlS4_S4_E_EESt5arrayIPcLm3EEEEviT0_T1_,@"STO_CUDA_ENTRY STV_DEFAULT"
_ZN2at6native29vectorized_elementwise_kernelILi8ENS0_13BinaryFunctorIN3c104HalfES4_S4_ZZZNS0_16fmin_kernel_cudaERNS_18TensorIteratorBaseEENKUlvE_clEvENKUlvE1_clEvEUlS4_S4_E_EESt5arrayIPcLm3EEEEviT0_T1_:
.text._ZN2at6native29vectorized_elementwise_kernelILi8ENS0_13BinaryFunctorIN3c104HalfES4_S4_ZZZNS0_16fmin_kernel_cudaERNS_18TensorIteratorBaseEENKUlvE_clEvENKUlvE1_clEvEUlS4_S4_E_EESt5arrayIPcLm3EEEEviT0_T1_:
        /* <DEDUP_REMOVED lines=15> */
[----:B------:R-:W2:Y:S03]  /*00f0*/  LDG.E.128 R8, desc[UR4][R14.64] ;  /* 0x000000040e087981 */ /* 0x000ea6000c1e1d00 */
[----:B------:R-:W-:-:S06]  /*0100*/  IMAD.WIDE.U32 R4, R2, 0x10, R4 ;  /* 0x0000001002047825 */ /* 0x000fcc00078e0004 */
[----:B------:R-:W4:Y:S01]  /*0110*/  LDG.E.128 R4, desc[UR4][R4.64] ;  /* 0x0000000404047981 */ /* 0x000f22000c1e1d00 */
[----:B---3--:R-:W-:-:S04]  /*0120*/  IMAD.WIDE.U32 R12, R0, 0x2, R12 ;  /* 0x00000002000c7825 */ /* 0x008fc800078e000c */
[----:B------:R-:W-:-:S04]  /*0130*/  IMAD.WIDE R12, R2, 0x10, R12 ;  /* 0x00000010020c7825 */ /* 0x000fc800078e020c */
[--C-:B--2---:R-:W-:Y:S02]  /*0140*/  HADD2.F32 R16, -RZ, R8.reuse.H0_H0 ;  /* 0x20000008ff107230 */ /* 0x104fe40000004100 */
[----:B------:R-:W-:Y:S02]  /*0150*/  HADD2.F32 R17, -RZ, R8.H1_H1 ;  /* 0x30000008ff117230 */ /* 0x000fe40000004100 */
[----:B------:R-:W-:Y:S02]  /*0160*/  HADD2.F32 R18, -RZ, R9.H0_H0 ;  /* 0x20000009ff127230 */ /* 0x000fe40000004100 */
[----:B------:R-:W-:Y:S02]  /*0170*/  HADD2.F32 R8, -RZ, R10.H0_H0 ;  /* 0x2000000aff087230 */ /* 0x000fe40000004100 */
[----:B------:R-:W-:Y:S02]  /*0180*/  HADD2.F32 R3, -RZ, R11.H0_H0 ;  /* 0x2000000bff037230 */ /* 0x000fe40000004100 */
[----:B------:R-:W-:-:S02]  /*0190*/  HADD2.F32 R9, -RZ, R9.H1_H1 ;  /* 0x30000009ff097230 */ /* 0x000fc40000004100 */
[----:B------:R-:W-:Y:S02]  /*01a0*/  HADD2.F32 R10, -RZ, R10.H1_H1 ;  /* 0x3000000aff0a7230 */ /* 0x000fe40000004100 */
[----:B------:R-:W-:Y:S02]  /*01b0*/  HADD2.F32 R11, -RZ, R11.H1_H1 ;  /* 0x3000000bff0b7230 */ /* 0x000fe40000004100 */
[--C-:B----4-:R-:W-:Y:S02]  /*01c0*/  HADD2.F32 R15, -RZ, R4.reuse.H0_H0 ;  /* 0x20000004ff0f7230 */ /* 0x110fe40000004100 */
[----:B------:R-:W-:Y:S02]  /*01d0*/  HADD2.F32 R14, -RZ, R4.H1_H1 ;  /* 0x30000004ff0e7230 */ /* 0x000fe40000004100 */
[--C-:B------:R-:W-:Y:S01]  /*01e0*/  HADD2.F32 R19, -RZ, R5.reuse.H0_H0 ;  /* 0x20000005ff137230 */ /* 0x100fe20000004100 */
[----:B------:R-:W-:Y:S01]  /*01f0*/  FMNMX.FTZ R4, R16, R15, PT ;  /* 0x0000000f10047209 */ /* 0x000fe20003810000 */
[----:B------:R-:W-:Y:S01]  /*0200*/  HADD2.F32 R20, -RZ, R5.H1_H1 ;  /* 0x30000005ff147230 */ /* 0x000fe20000004100 */
[----:B------:R-:W-:Y:S01]  /*0210*/  FMNMX.FTZ R17, R17, R14, PT ;  /* 0x0000000e11117209 */ /* 0x000fe20003810000 */
[--C-:B------:R-:W-:Y:S01]  /*0220*/  HADD2.F32 R21, -RZ, R6.reuse.H0_H0 ;  /* 0x20000006ff157230 */ /* 0x100fe20000004100 */
[----:B------:R-:W-:Y:S01]  /*0230*/  FMNMX.FTZ R5, R18, R19, PT ;  /* 0x0000001312057209 */ /* 0x000fe20003810000 */
[----:B------:R-:W-:Y:S01]  /*0240*/  HADD2.F32 R23, -RZ, R6.H1_H1 ;  /* 0x30000006ff177230 */ /* 0x000fe20000004100 */
[----:B------:R-:W-:Y:S01]  /*0250*/  FMNMX.FTZ R20, R9, R20, PT ;  /* 0x0000001409147209 */ /* 0x000fe20003810000 */
[--C-:B------:R-:W-:Y:S01]  /*0260*/  HADD2.F32 R22, -RZ, R7.reuse.H0_H0 ;  /* 0x20000007ff167230 */ /* 0x100fe20000004100 */
[----:B------:R-:W-:Y:S01]  /*0270*/  FMNMX.FTZ R6, R8, R21, PT ;  /* 0x0000001508067209 */ /* 0x000fe20003810000 */
[----:B------:R-:W-:Y:S01]  /*0280*/  HADD2.F32 R24, -RZ, R7.H1_H1 ;  /* 0x30000007ff187230 */ /* 0x000fe20000004100 */
[----:B------:R-:W-:-:S02]  /*0290*/  FMNMX.FTZ R23, R10, R23, PT ;  /* 0x000000170a177209 */ /* 0x000fc40003810000 */
[----:B------:R-:W-:Y:S02]  /*02a0*/  FMNMX.FTZ R3, R3, R22, PT ;  /* 0x0000001603037209 */ /* 0x000fe40003810000 */
[----:B------:R-:W-:Y:S02]  /*02b0*/  FMNMX.FTZ R24, R11, R24, PT ;  /* 0x000000180b187209 */ /* 0x000fe40003810000 */
[----:B------:R-:W-:Y:S02]  /*02c0*/  F2FP.F16.F32.PACK_AB R4, R17, R4 ;  /* 0x000000041104723e */ /* 0x000fe400000000ff */
[----:B------:R-:W-:Y:S02]  /*02d0*/  F2FP.F16.F32.PACK_AB R5, R20, R5 ;  /* 0x000000051405723e */ /* 0x000fe400000000ff */
[----:B------:R-:W-:Y:S02]  /*02e0*/  F2FP.F16.F32.PACK_AB R6, R23, R6 ;  /* 0x000000061706723e */ /* 0x000fe400000000ff */
[----:B------:R-:W-:-:S05]  /*02f0*/  F2FP.F16.F32.PACK_AB R7, R24, R3 ;  /* 0x000000031807723e */ /* 0x000fca00000000ff */
[----:B------:R-:W-:Y:S01]  /*0300*/  STG.E.128 desc[UR4][R12.64], R4 ;  /* 0x000000040c007986 */ /* 0x000fe2000c101d04 */
[----:B------:R-:W-:Y:S05]  /*0310*/  EXIT ;  /* 0x000000000000794d */ /* 0x000fea0003800000 */
.L_x_2899:
        /* <DEDUP_REMOVED lines=156> */
.L_x_2902:
[----:B------:R-:W-:-:S13]  /*0ce0*/  ISETP.GE.AND P0, PT, R28, R2, PT ;  /* 0x000000021c00720c */ /* 0x000fda0003f06270 */
[----:B------:R-:W-:Y:S05]  /*0cf0*/  @P0 BRA `(.L_x_2904) ;  /* 0x0000000000300947 */ /* 0x000fea0003800000 */
[----:B0-----:R-:W0:Y:S01]  /*0d00*/  LDC.64 R10, c[0x0][0x218] ;  /* 0x00008600ff0a7b82 */ /* 0x001e220000000a00 */
[----:B------:R-:W-:Y:S01]  /*0d10*/  IADD3 R3, R0, R28, RZ ;  /* 0x0000001c00037210 */ /* 0x000fe20007ffe0ff */
[----:B------:R-:W-:-:S04]  /*0d20*/  VIADD R28, R28, 0x80 ;  /* 0x000000801c1c7836 */ /* 0x000fc80000000000 */
[----:B0-----:R-:W-:-:S05]  /*0d30*/  IMAD.WIDE.U32 R10, R3, 0x2, R10 ;  /* 0x00000002030a7825 */ /* 0x001fca00078e000a */
[----:B------:R1:W-:Y:S02]  /*0d40*/  STG.E.U16 desc[UR4][R10.64], R4 ;  /* 0x000000040a007986 */ /* 0x0003e4000c101504 */
.L_x_2903:
[----:B------:R-:W-:-:S13]  /*0d50*/  ISETP.GE.AND P0, PT, R28, R2, PT ;  /* 0x000000021c00720c */ /* 0x000fda0003f06270 */
[----:B------:R-:W-:Y:S05]  /*0d60*/  @P0 BRA `(.L_x_2905) ;  /* 0x0000000000340947 */ /* 0x000fea0003800000 */
[----:B01----:R-:W0:Y:S01]  /*0d70*/  LDC.64 R10, c[0x0][0x218] ;  /* 0x00008600ff0a7b82 */ /* 0x003e220000000a00 */
[----:B------:R-:W-:Y:S01]  /*0d80*/  IADD3 R3, R0, R28, RZ ;  /* 0x0000001c00037210 */ /* 0x000fe20007ffe0ff */
[----:B------:R-:W-:-:S04]  /*0d90*/  VIADD R28, R28, 0x80 ;  /* 0x000000801c1c7836 */ /* 0x000fc80000000000 */
[----:B0-----:R-:W-:-:S05]  /*0da0*/  IMAD.WIDE.U32 R10, R3, 0x2, R10 ;  /* 0x00000002030a7825 */ /* 0x001fca00078e000a */
[----:B------:R1:W-:Y:S02]  /*0db0*/  STG.E.U16 desc[UR4][R10.64], R5 ;  /* 0x000000050a007986 */ /* 0x0003e4000c101504 */
.L_x_2904:
        /* <DEDUP_REMOVED lines=8> */
.L_x_2905:
[----:B------:R-:W-:Y:S05]  /*0e40*/  BSYNC B1 ;  /* 0x0000000000017941 */ /* 0x000fea0003800000 */
.L_x_2901:
[----:B------:R-:W-:-:S13]  /*0e50*/  ISETP.GE.AND P0, PT, R28, R2, PT ;  /* 0x000000021c00720c */ /* 0x000fda0003f06270 */
[----:B-12---:R-:W1:Y:S01]  /*0e60*/  @!P0 LDC.64 R4, c[0x0][0x218] ;  /* 0x00008600ff048b82 */ /* 0x006e620000000a00 */
[----:B------:R-:W-:Y:S01]  /*0e70*/  @!P0 IADD3 R3, R0, R28, RZ ;  /* 0x0000001c00038210 */ /* 0x000fe20007ffe0ff */
[----:B------:R-:W-:-:S04]  /*0e80*/  @!P0 VIADD R28, R28, 0x80 ;  /* 0x000000801c1c8836 */ /* 0x000fc80000000000 */
[----:B-1----:R-:W-:-:S05]  /*0e90*/  @!P0 IMAD.WIDE.U32 R4, R3, 0x2, R4 ;  /* 0x0000000203048825 */ /* 0x002fca00078e0004 */
[----:B------:R2:W-:Y:S02]  /*0ea0*/  @!P0 STG.E.U16 desc[UR4][R4.64], R7 ;  /* 0x0000000704008986 */ /* 0x0005e4000c101504 */
.L_x_2906:
[----:B------:R-:W-:Y:S05]  /*0eb0*/  BSYNC B0 ;  /* 0x0000000000007941 */ /* 0x000fea0003800000 */
.L_x_2900:
        /* <DEDUP_REMOVED lines=8> */
.L_x_2907:
        /* <DEDUP_REMOVED lines=12> */
.L_x_42130:


//--------------------- .text._ZN2at6native18elementwise_kernelILi128ELi4EZNS0_15gpu_kernel_implINS0_13AUnaryFunctorIfffZZZNS0_16fmin_kernel_cudaERNS_18TensorIteratorBaseEENKUlvE_clEvENKUlvE0_clEvEUlffE_EEEEvS5_RKT_EUliE_EEviT1_ --------------------------
	.section	.text._ZN2at6native18elementwise_kernelILi128ELi4EZNS0_15gpu_kernel_implINS0_13AUnaryFunctorIfffZZZNS0_16fmin_kernel_cudaERNS_18TensorIteratorBaseEENKUlvE_clEvENKUlvE0_clEvEUlffE_EEEEvS5_RKT_EUliE_EEviT1_,"ax",@progbits
	.align	128
        .global         _ZN2at6native18elementwise_kernelILi128ELi4EZNS0_15gpu_kernel_implINS0_13AUnaryFunctorIfffZZZNS0_16fmin_kernel_cudaERNS_18TensorIteratorBaseEENKUlvE_clEvENKUlvE0_clEvEUlffE_EEEEvS5_RKT_EUliE_EEviT1_
        .type           _ZN2at6native18elementwise_kernelILi128ELi4EZNS0_15gpu_kernel_implINS0_13AUnaryFunctorIfffZZZNS0_16fmin_kernel_cudaERNS_18TensorIteratorBaseEENKUlvE_clEvENKUlvE0_clEvEUlffE_EEEEvS5_RKT_EUliE_EEviT1_,@function
        .size           _ZN2at6native18elementwise_kernelILi128ELi4EZNS0_15gpu_kernel_implINS0_13AUnaryFunctorIfffZZZNS0_16fmin_kernel_cudaERNS_18TensorIteratorBaseEENKUlvE_clEvENKUlvE0_clEvEUlffE_EEEEvS5_RKT_EUliE_EEviT1_,(.L_x_42131 - _ZN2at6native18elementwise_kernelILi128ELi4EZNS0_15gpu_kernel_implINS0_13AUnaryFunctorIfffZZZNS0_16fmin_kernel_cudaERNS_18TensorIteratorBaseEENKUlvE_clEvENKUlvE0_clEvEUlffE_EEEEvS5_RKT_EUliE_EEviT1_)
        .other          _ZN2at6native18elementwise_kernelILi128ELi4EZNS0_15gpu_kernel_implINS0_13AUnaryFunctorIfffZZZNS0_16fmin_kernel_cudaERNS_18TensorIteratorBaseEENKUlvE_clEvENKUlvE0_clEvEUlffE_EEEEvS5_RKT_EUliE_EEviT1_,@"STO_CUDA_ENTRY STV_DEFAULT"
_ZN2at6native18elementwise_kernelILi128ELi4EZNS0_15gpu_kernel_implINS0_13AUnaryFunctorIfffZZZNS0_16fmin_kernel_cudaERNS_18TensorIteratorBaseEENKUlvE_clEvENKUlvE0_clEvEUlffE_EEEEvS5_RKT_EUliE_EEviT1_:
.text._ZN2at6native18elementwise_kernelILi128ELi4EZNS0_15gpu_kernel_implINS0_13AUnaryFunctorIfffZZZNS0_16fmin_kernel_cudaERNS_18TensorIteratorBaseEENKUlvE_clEvENKUlvE0_clEvEUlffE_EEEEvS5_RKT_EUliE_EEviT1_:
        /* <DEDUP_REMOVED lines=314> */
.L_x_2910:
[----:B------:R-:W0:Y:S01]  /*13a0*/  LDC.U8 R5, c[0x0][0x429] ;  /* 0x00010a40ff057b82 */ /* 0x000e220000000000 */
[----:B------:R-:W-:Y:S01]  /*13b0*/  ULDC.64 UR4, c[0x0][0x410] ;  /* 0x0001040000047ab9 */ /* 0x000fe20000000a00 */
[----:B------:R-:W-:Y:S01]  /*13c0*/  ULDC.64 UR6, c[0x0][0x418] ;  /* 0x0001060000067ab9 */ /* 0x000fe20000000a00 */
[----:B------:R-:W-:Y:S01]  /*13d0*/  IADD3 R16, P1, R16, UR4, RZ ;  /* 0x0000000410107c10 */ /* 0x000fe2000ff3e0ff */
[----:B------:R-:W-:Y:S01]  /*13e0*/  BSSY B6, `(.L_x_2911) ;  /* 0x00000e0000067945 */ /* 0x000fe20003800000 */
        /* <DEDUP_REMOVED lines=15> */
[----:B--2---:R-:W0:Y:S01]  /*14e0*/  I2F.S16 R0, R0 ;  /* 0x0000000000007306 */ /* 0x004e220000101400 */
[----:B------:R-:W-:Y:S05]  /*14f0*/  BRA `(.L_x_2917) ;  /* 0x0000000c00387947 */ /* 0x000fea0003800000 */
.L_x_2915:
[----:B------:R-:W2:Y:S02]  /*1500*/  LDG.E.U8 R0, desc[UR36][R2.64] ;  /* 0x0000002402007981 */ /* 0x000ea4000c1e1100 */
[----:B--2---:R-:W-:Y:S01]  /*1510*/  I2FP.F32.U32 R0, R0 ;  /* 0x0000000000007245 */ /* 0x004fe20000201000 */
[----:B------:R-:W-:Y:S06]  /*1520*/  BRA `(.L_x_2917) ;  /* 0x0000000c002c7947 */ /* 0x000fec0003800000 */
.L_x_2914:
[----:B------:R-:W-:-:S13]  /*1530*/  ISETP.NE.AND P0, PT, R4, 0x2, PT ;  /* 0x000000020400780c */ /* 0x000fda0003f05270 */
[----:B------:R-:W-:Y:S05]  /*1540*/  @!P0 BRA `(.L_x_2918) ;  /* 0x0000000000288947 */ /* 0x000fea0003800000 */
[----:B------:R-:W-:-:S13]  /*1550*/  ISETP.NE.AND P0, PT, R4, 0x3, PT ;  /* 0x000000030400780c */ /* 0x000fda0003f05270 */
[----:B------:R-:W-:Y:S05]  /*1560*/  @!P0 BRA `(.L_x_2919) ;  /* 0x0000000000148947 */ /* 0x000fea0003800000 */
[----:B------:R-:W-:-:S13]  /*1570*/  ISETP.NE.AND P0, PT, R4, 0x4, PT ;  /* 0x000000040400780c */ /* 0x000fda0003f05270 */
[----:B------:R-:W-:Y:S05]  /*1580*/  @P0 BRA `(.L_x_2916) ;  /* 0x0000000800b80947 */ /* 0x000fea0003800000 */
[----:B------:R-:W2:Y:S02]  /*1590*/  LDG.E.64 R2, desc[UR36][R2.64] ;  /* 0x0000002402027981 */ /* 0x000ea4000c1e1b00 */
[----:B--2---:R4:W0:Y:S01]  /*15a0*/  I2F.S64 R0, R2 ;  /* 0x0000000200007312 */ /* 0x0048220000301400 */
[----:B------:R-:W-:Y:S05]  /*15b0*/  BRA `(.L_x_2917) ;  /* 0x0000000c00087947 */ /* 0x000fea0003800000 */
.L_x_2919:
[----:B------:R-:W2:Y:S02]  /*15c0*/  LDG.E R0, desc[UR36][R2.64] ;  /* 0x0000002402007981 */ /* 0x000ea4000c1e1900 */
[----:B--2---:R-:W-:Y:S01]  /*15d0*/  I2FP.F32.S32 R0, R0 ;  /* 0x0000000000007245 */ /* 0x004fe20000201400 */
[----:B------:R-:W-:Y:S06]  /*15e0*/  BRA `(.L_x_2917) ;  /* 0x0000000800fc7947 */ /* 0x000fec0003800000 */
.L_x_2918:
[----:B------:R-:W2:Y:S02]  /*15f0*/  LDG.E.U16 R0, desc[UR36][R2.64] ;  /* 0x0000002402007981 */ /* 0x000ea4000c1e1500 */
[----:B--2---:R-:W0:Y:S01]  /*1600*/  I2F.S16 R0, R0 ;  /* 0x0000000000007306 */ /* 0x004e220000101400 */
[----:B------:R-:W-:Y:S05]  /*1610*/  BRA `(.L_x_2917) ;  /* 0x0000000800f07947 */ /* 0x000fea0003800000 */
.L_x_2913:
[----:B------:R-:W-:-:S13]  /*1620*/  ISETP.GT.AND P0, PT, R4, 0x6, PT ;  /* 0x000000060400780c */ /* 0x000fda0003f04270 */
[----:B------:R-:W-:Y:S05]  /*1630*/  @P0 BRA `(.L_x_2920) ;  /* 0x0000000000240947 */ /* 0x000fea0003800000 */
[----:B------:R-:W-:-:S13]  /*1640*/  ISETP.NE.AND P0, PT, R4, 0x5, PT ;  /* 0x000000050400780c */ /* 0x000fda0003f05270 */
[----:B------:R-:W-:Y:S05]  /*1650*/  @!P0 BRA `(.L_x_2921) ;  /* 0x0000000000108947 */ /* 0x000fea0003800000 */
[----:B------:R-:W-:-:S13]  /*1660*/  ISETP.NE.AND P0, PT, R4, 0x6, PT ;  /* 0x000000060400780c */ /* 0x000fda0003f05270 */
[----:B------:R-:W-:Y:S05]  /*1670*/  @P0 BRA `(.L_x_2916) ;  /* 0x00000008007c0947 */ /* 0x000fea0003800000 */
[----:B------:R2:W5:Y:S01]  /*1680*/  LDG.E R0, desc[UR36][R2.64] ;  /* 0x0000002402007981 */ /* 0x000562000c1e1900 */
[----:B------:R-:W-:Y:S05]  /*1690*/  BRA `(.L_x_2917) ;  /* 0x0000000800d07947 */ /* 0x000fea0003800000 */
.L_x_2921:
[----:B------:R-:W2:Y:S02]  /*16a0*/  LDG.E.U16 R0, desc[UR36][R2.64] ;  /* 0x0000002402007981 */ /* 0x000ea4000c1e1500 */
[----:B--2---:R-:W-:Y:S01]  /*16b0*/  HADD2.F32 R0, -RZ, R0.H0_H0 ;  /* 0x20000000ff007230 */ /* 0x004fe20000004100 */
[----:B------:R-:W-:Y:S06]  /*16c0*/  BRA `(.L_x_2917) ;  /* 0x0000000800c47947 */ /* 0x000fec0003800000 */
.L_x_2920:
[----:B------:R-:W-:-:S13]  /*16d0*/  ISETP.NE.AND P0, PT, R4, 0x7, PT ;  /* 0x000000070400780c */ /* 0x000fda0003f05270 */
[----:B------:R-:W-:Y:S05]  /*16e0*/  @!P0 BRA `(.L_x_2922) ;  /* 0x0000000000248947 */ /* 0x000fea0003800000 */
[----:B------:R-:W-:-:S13]  /*16f0*/  ISETP.NE.AND P0, PT, R4, 0x8, PT ;  /* 0x000000080400780c */ /* 0x000fda0003f05270 */
[----:B------:R-:W-:Y:S05]  /*1700*/  @!P0 BRA `(.L_x_2923) ;  /* 0x0000000000108947 */ /* 0x000fea0003800000 */
[----:B------:R-:W-:-:S13]  /*1710*/  ISETP.NE.AND P0, PT, R4, 0x9, PT ;  /* 0x000000090400780c */ /* 0x000fda0003f05270 */
[----:B------:R-:W-:Y:S05]  /*1720*/  @P0 BRA `(.L_x_2916) ;  /* 0x0000000800500947 */ /* 0x000fea0003800000 */
[----:B------:R3:W5:Y:S01]  /*1730*/  LDG.E R0, desc[UR36][R2.64] ;  /* 0x0000002402007981 */ /* 0x000762000c1e1900 */
[----:B------:R-:W-:Y:S05]  /*1740*/  BRA `(.L_x_2917) ;  /* 0x0000000800a47947 */ /* 0x000fea0003800000 */
.L_x_2923:
[----:B------:R-:W2:Y:S02]  /*1750*/  LDG.E.U16 R0, desc[UR36][R2.64] ;  /* 0x0000002402007981 */ /* 0x000ea4000c1e1500 */
[----:B--2---:R-:W-:Y:S01]  /*1760*/  HADD2.F32 R0, -RZ, R0.H0_H0 ;  /* 0x20000000ff007230 */ /* 0x004fe20000004100 */
[----:B------:R-:W-:Y:S06]  /*1770*/  BRA `(.L_x_2917) ;  /* 0x0000000800987947 */ /* 0x000fec0003800000 */
.L_x_2922:
[----:B------:R-:W2:Y:S01]  /*1780*/  LDG.E.64 R2, desc[UR36][R2.64] ;  /* 0x0000002402027981 */ /* 0x000ea2000c1e1b00 */
[----:B------:R-:W-:Y:S01]  /*1790*/  UMOV UR4, 0xf0000000 ;  /* 0xf000000000047882 */ /* 0x000fe20000000000 */
[----:B------:R-:W-:Y:S01]  /*17a0*/  UMOV UR5, 0x380fffff ;  /* 0x380fffff00057882 */ /* 0x000fe20000000000 */
[----:B--2---:R-:W0:Y:S01]  /*17b0*/  F2F.F32.F64 R0, R2 ;  /* 0x0000000200007310 */ /* 0x004e220000301000 */
[----:B------:R-:W-:-:S14]  /*17c0*/  DSETP.GEU.AND P0, PT, |R2|, UR4, PT ;  /* 0x0000000402007e2a */ /* 0x000fdc000bf0e200 */
[----:B0-----:R-:W-:Y:S01]  /*17d0*/  @!P0 FMUL R0, R0, 1.175494350822287508e-38 ;  /* 0x0080000000008820 */ /* 0x001fe20000400000 */
[----:B------:R-:W-:Y:S06]  /*17e0*/  BRA `(.L_x_2917) ;  /* 0x00000008007c7947 */ /* 0x000fec0003800000 */
.L_x_2912:
        /* <DEDUP_REMOVED lines=10> */
[----:B------:R-:W-:Y:S01]  /*1890*/  FSEL R0, RZ, 1, !P0 ;  /* 0x3f800000ff007808 */ /* 0x000fe20004000000 */
[----:B------:R-:W-:Y:S08]  /*18a0*/  BRA `(.L_x_2917) ;  /* 0x00000008004c7947 */ /* 0x000ff00003800000 */
.L_x_2926:
[----:B------:R-:W2:Y:S01]  /*18b0*/  LDG.E.64 R2, desc[UR36][R2.64] ;  /* 0x0000002402027981 */ /* 0x000ea2000c1e1b00 */
[----:B------:R-:W-:Y:S01]  /*18c0*/  UMOV UR4, 0xf0000000 ;  /* 0xf000000000047882 */ /* 0x000fe20000000000 */
[----:B------:R-:W-:Y:S01]  /*18d0*/  UMOV UR5, 0x380fffff ;  /* 0x380fffff00057882 */ /* 0x000fe20000000000 */
[----:B--2---:R-:W0:Y:S01]  /*18e0*/  F2F.F32.F64 R0, R2 ;  /* 0x0000000200007310 */ /* 0x004e220000301000 */
[----:B------:R-:W-:-:S14]  /*18f0*/  DSETP.GEU.AND P0, PT, |R2|, UR4, PT ;  /* 0x0000000402007e2a */ /* 0x000fdc000bf0e200 */
[----:B0-----:R-:W-:Y:S01]  /*1900*/  @!P0 FMUL R0, R0, 1.175494350822287508e-38 ;  /* 0x0080000000008820 */ /* 0x001fe20000400000 */
[----:B------:R-:W-:Y:S06]  /*1910*/  BRA `(.L_x_2917) ;  /* 0x0000000800307947 */ /* 0x000fec0003800000 */
.L_x_2925:
        /* <DEDUP_REMOVED lines=24> */
[----:B------:R-:W-:Y:S01]  /*1aa0*/  LOP3.LUT R0, R5, 0x80000000, R0, 0xf8, !PT ;  /* 0x8000000005007812 */ /* 0x000fe200078ef800 */
[----:B------:R-:W-:Y:S06]  /*1ab0*/  BRA `(.L_x_2917) ;  /* 0x0000000400c87947 */ /* 0x000fec0003800000 */
.L_x_2928:
        /* <DEDUP_REMOVED lines=11> */
[----:B------:R-:W-:Y:S01]  /*1b70*/  LOP3.LUT R0, R4, 0x80000000, R5, 0xf8, !PT ;  /* 0x8000000004007812 */ /* 0x000fe200078ef805 */
[----:B------:R-:W-:Y:S06]  /*1b80*/  BRA `(.L_x_2917) ;  /* 0x0000000400947947 */ /* 0x000fec0003800000 */
.L_x_2927:
[----:B------:R-:W2:Y:S02]  /*1b90*/  LDG.E.U16 R0, desc[UR36][R2.64] ;  /* 0x0000002402007981 */ /* 0x000ea4000c1e1500 */
[----:B--2---:R-:W-:Y:S01]  /*1ba0*/  IMAD.U32 R0, R0, 0x10000, RZ ;  /* 0x0001000000007824 */ /* 0x004fe200078e00ff */
[----:B------:R-:W-:Y:S06]  /*1bb0*/  BRA `(.L_x_2917) ;  /* 0x0000000400887947 */ /* 0x000fec0003800000 */
.L_x_2924:
        /* <DEDUP_REMOVED lines=9> */
[----:B--2---:R-:W-:Y:S01]  /*1c50*/  I2FP.F32.U32 R0, R0 ;  /* 0x0000000000007245 */ /* 0x004fe20000201000 */
[----:B------:R-:W-:Y:S06]  /*1c60*/  BRA `(.L_x_2917) ;  /* 0x00000004005c7947 */ /* 0x000fec0003800000 */
.L_x_2931:
[----:B------:R-:W2:Y:S01]  /*1c70*/  LDG.E.U8 R2, desc[UR36][R2.64] ;  /* 0x0000002402027981 */ /* 0x000ea2000c1e1100 */
        /* <DEDUP_REMOVED lines=19> */
.L_x_2933:
[----:B------:R-:W-:Y:S05]  /*1db0*/  BSYNC B0 ;  /* 0x0000000000007941 */ /* 0x000fea0003800000 */
.L_x_2932:
[----:B------:R-:W-:Y:S01]  /*1dc0*/  LEA R3, R0, 0x3b800000, 0x17 ;  /* 0x3b80000000037811 */ /* 0x000fe200078eb8ff */
[----:B------:R-:W-:-:S05]  /*1dd0*/  IMAD.SHL.U32 R0, R2, 0x100000, RZ ;  /* 0x0010000002007824 */ /* 0x000fca00078e00ff */
[----:B------:R-:W-:Y:S01]  /*1de0*/  LOP3.LUT R0, R3, R0, R4, 0xfe, !PT ;  /* 0x0000000003007212 */ /* 0x000fe200078efe04 */
[----:B------:R-:W-:Y:S06]  /*1df0*/  BRA `(.L_x_2917) ;  /* 0x0000000000f87947 */ /* 0x000fec0003800000 */
.L_x_2930:
        /* <DEDUP_REMOVED lines=20> */
.L_x_2935:
[----:B------:R-:W-:Y:S05]  /*1f40*/  BSYNC B0 ;  /* 0x0000000000007941 */ /* 0x000fea0003800000 */
.L_x_2934:
[----:B------:R-:W-:Y:S01]  /*1f50*/  LEA R3, R0, 0x37800000, 0x17 ;  /* 0x3780000000037811 */ /* 0x000fe200078eb8ff */
[----:B------:R-:W-:-:S05]  /*1f60*/  IMAD.SHL.U32 R0, R2, 0x200000, RZ ;  /* 0x0020000002007824 */ /* 0x000fca00078e00ff */
[----:B------:R-:W-:Y:S01]  /*1f70*/  LOP3.LUT R0, R3, R0, R4, 0xfe, !PT ;  /* 0x0000000003007212 */ /* 0x000fe200078efe04 */
[----:B------:R-:W-:Y:S06]  /*1f80*/  BRA `(.L_x_2917) ;  /* 0x0000000000947947 */ /* 0x000fec0003800000 */
.L_x_2929:
[----:B------:R-:W-:-:S13]  /*1f90*/  ISETP.NE.AND P0, PT, R4, 0x1c, PT ;  /* 0x0000001c0400780c */ /* 0x000fda0003f05270 */
[----:B------:R-:W-:Y:S05]  /*1fa0*/  @!P0 BRA `(.L_x_2936) ;  /* 0x0000000000848947 */ /* 0x000fea0003800000 */
[----:B------:R-:W-:-:S13]  /*1fb0*/  ISETP.NE.AND P0, PT, R4, 0x1d, PT ;  /* 0x0000001d0400780c */ /* 0x000fda0003f05270 */
[----:B------:R-:W-:Y:S05]  /*1fc0*/  @!P0 BRA `(.L_x_2937) ;  /* 0x0000000000708947 */ /* 0x000fea0003800000 */
[----:B------:R-:W-:-:S13]  /*1fd0*/  ISETP.NE.AND P0, PT, R4, 0x2c, PT ;  /* 0x0000002c0400780c */ /* 0x000fda0003f05270 */
[----:B------:R-:W-:Y:S05]  /*1fe0*/  @P0 BRA `(.L_x_2916) ;  /* 0x0000000000200947 */ /* 0x000fea0003800000 */
[----:B------:R-:W2:Y:S01]  /*1ff0*/  LDG.E.U8 R2, desc[UR36][R2.64] ;  /* 0x0000002402027981 */ /* 0x000ea2000c1e1100 */
[----:B------:R-:W-:Y:S01]  /*2000*/  IMAD.MOV.U32 R0, RZ, RZ, 0x400000 ;  /* 0x00400000ff007424 */ /* 0x000fe200078e00ff */
[----:B--2---:R-:W-:-:S13]  /*2010*/  ISETP.NE.AND P0, PT, R2, RZ, PT ;  /* 0x000000ff0200720c */ /* 0x004fda0003f05270 */
[----:B------:R-:W-:Y:S05]  /*2020*/  @!P0 BRA `(.L_x_2917) ;  /* 0x00000000006c8947 */ /* 0x000fea0003800000 */
[----:B------:R-:W-:-:S13]  /*2030*/  ISETP.NE.AND P0, PT, R2, 0xff, PT ;  /* 0x000000ff0200780c */ /* 0x000fda0003f05270 */
[----:B------:R-:W-:Y:S02]  /*2040*/  @!P0 IMAD.MOV.U32 R0, RZ, RZ, 0x7f800001 ;  /* 0x7f800001ff008424 */ /* 0x000fe400078e00ff */
[----:B------:R-:W-:Y:S01]  /*2050*/  @P0 IMAD.SHL.U32 R0, R2, 0x800000, RZ ;  /* 0x0080000002000824 */ /* 0x000fe200078e00ff */
[----:B------:R-:W-:Y:S06]  /*2060*/  BRA `(.L_x_2917) ;  /* 0x00000000005c7947 */ /* 0x000fec0003800000 */
.L_x_2916:
        /* <DEDUP_REMOVED lines=16> */
.L_x_2938:
[----:B------:R-:W-:Y:S01]  /*2170*/  IMAD.MOV.U32 R0, RZ, RZ, RZ ;  /* 0x000000ffff007224 */ /* 0x000fe200078e00ff */
[----:B------:R-:W-:Y:S06]  /*2180*/  BRA `(.L_x_2917) ;  /* 0x0000000000147947 */ /* 0x000fec0003800000 */
.L_x_2937:
[----:B------:R-:W2:Y:S02]  /*2190*/  LDG.E.64 R2, desc[UR36][R2.64] ;  /* 0x0000002402027981 */ /* 0x000ea4000c1e1b00 */
[----:B--2---:R0:W1:Y:S01]  /*21a0*/  I2F.U64 R0, R2 ;  /* 0x0000000200007312 */ /* 0x0040620000301000 */
[----:B------:R-:W-:Y:S05]  /*21b0*/  BRA `(.L_x_2917) ;  /* 0x0000000000087947 */ /* 0x000fea0003800000 */
.L_x_2936:
[----:B------:R-:W2:Y:S02]  /*21c0*/  LDG.E R0, desc[UR36][R2.64] ;  /* 0x0000002402007981 */ /* 0x000ea4000c1e1900 */
[----:B--2---:R-:W-:-:S07]  /*21d0*/  I2FP.F32.U32 R0, R0 ;  /* 0x0000000000007245 */ /* 0x004fce0000201000 */
.L_x_2917:
[----:B------:R-:W-:Y:S05]  /*21e0*/  BSYNC B6 ;  /* 0x0000000000067941 */ /* 0x000fea0003800000 */
.L_x_2911:
[----:B------:R-:W0:Y:S01]  /*21f0*/  LDC.U8 R4, c[0x0][0x428] ;  /* 0x00010a00ff047b82 */ /* 0x000e220000000000 */
[----:B------:R-:W-:Y:S02]  /*2200*/  ULDC UR4, c[0x0][0x424] ;  /* 0x0001090000047ab9 */ /* 0x000fe40000000800 */
[----:B012345:R-:W-:Y:S02]  /*2210*/  FMNMX.FTZ R2, R0, UR4, PT ;  /* 0x0000000400027c09 */ /* 0x03ffe4000b810000 */
[----:B------:R-:W-:-:S04]  /*2220*/  PRMT R3, R4, 0x9910, RZ ;  /* 0x0000991004037816 */ /* 0x000fc800000000ff */
        /* <DEDUP_REMOVED lines=10> */
[----:B------:R-:W0:Y:S02]  /*22d0*/  F2I.FTZ.TRUNC.NTZ R3, R2 ;  /* 0x0000000200037305 */ /* 0x000e24000021f100 */
[----:B0-----:R0:W-:Y:S01]  /*22e0*/  STG.E.U8 desc[UR36][R16.64], R3 ;  /* 0x0000000310007986 */ /* 0x0011e2000c101124 */
[----:B------:R-:W-:Y:S05]  /*22f0*/  BRA `(.L_x_2944) ;  /* 0x0000000c00507947 */ /* 0x000fea0003800000 */
.L_x_2942:
[----:B------:R-:W0:Y:S02]  /*2300*/  F2I.S64.TRUNC R2, R2 ;  /* 0x0000000200027311 */ /* 0x000e24000020d900 */
[----:B0-----:R-:W-:-:S05]  /*2310*/  IMAD.MOV.U32 R5, RZ, RZ, R2 ;  /* 0x000000ffff057224 */ /* 0x001fca00078e0002 */
[----:B------:R0:W-:Y:S01]  /*2320*/  STG.E.U8 desc[UR36][R16.64], R5 ;  /* 0x0000000510007986 */ /* 0x0001e2000c101124 */
[----:B------:R-:W-:Y:S05]  /*2330*/  BRA `(.L_x_2944) ;  /* 0x0000000c00407947 */ /* 0x000fea0003800000 */
.L_x_2941:
[----:B------:R-:W-:-:S13]  /*2340*/  ISETP.NE.AND P0, PT, R3, 0x2, PT ;  /* 0x000000020300780c */ /* 0x000fda0003f05270 */
[----:B------:R-:W-:Y:S05]  /*2350*/  @!P0 BRA `(.L_x_2945) ;  /* 0x0000000000288947 */ /* 0x000fea0003800000 */
[----:B------:R-:W-:-:S13]  /*2360*/  ISETP.NE.AND P0, PT, R3, 0x3, PT ;  /* 0x000000030300780c */ /* 0x000fda0003f05270 */
[----:B------:R-:W-:Y:S05]  /*2370*/  @!P0 BRA `(.L_x_2946) ;  /* 0x0000000000148947 */ /* 0x000fea0003800000 */
[----:B------:R-:W-:-:S13]  /*2380*/  ISETP.NE.AND P0, PT, R3, 0x4, PT ;  /* 0x000000040300780c */ /* 0x000fda0003f05270 */
[----:B------:R-:W-:Y:S05]  /*2390*/  @P0 BRA `(.L_x_2943) ;  /* 0x0000000800d00947 */ /* 0x000fea0003800000 */
[----:B------:R-:W0:Y:S02]  /*23a0*/  F2I.S64.TRUNC R2, R2 ;  /* 0x0000000200027311 */ /* 0x000e24000020d900 */
[----:B0-----:R0:W-:Y:S01]  /*23b0*/  STG.E.64 desc[UR36][R16.64], R2 ;  /* 0x0000000210007986 */ /* 0x0011e2000c101b24 */
[----:B------:R-:W-:Y:S05]  /*23c0*/  BRA `(.L_x_2944) ;  /* 0x0000000c001c7947 */ /* 0x000fea0003800000 */
.L_x_2946:
[----:B------:R-:W0:Y:S02]  /*23d0*/  F2I.FTZ.TRUNC.NTZ R3, R2 ;  /* 0x0000000200037305 */ /* 0x000e24000021f100 */
[----:B0-----:R0:W-:Y:S01]  /*23e0*/  STG.E desc[UR36][R16.64], R3 ;  /* 0x0000000310007986 */ /* 0x0011e2000c101924 */
[----:B------:R-:W-:Y:S05]  /*23f0*/  BRA `(.L_x_2944) ;  /* 0x0000000c00107947 */ /* 0x000fea0003800000 */
.L_x_2945:
[----:B------:R-:W0:Y:S02]  /*2400*/  F2I.FTZ.TRUNC.NTZ R3, R2 ;  /* 0x0000000200037305 */ /* 0x000e24000021f100 */
[----:B0-----:R0:W-:Y:S01]  /*2410*/  STG.E.U16 desc[UR36][R16.64], R3 ;  /* 0x0000000310007986 */ /* 0x0011e2000c101524 */
[----:B------:R-:W-:Y:S05]  /*2420*/  BRA `(.L_x_2944) ;  /* 0x0000000c00047947 */ /* 0x000fea0003800000 */
.L_x_2940:
[----:B------:R-:W-:-:S13]  /*2430*/  ISETP.GT.AND P0, PT, R3, 0x6, PT ;  /* 0x000000060300780c */ /* 0x000fda0003f04270 */
[----:B------:R-:W-:Y:S05]  /*2440*/  @P0 BRA `(.L_x_2947) ;  /* 0x0000000000240947 */ /* 0x000fea0003800000 */
[----:B------:R-:W-:-:S13]  /*2450*/  ISETP.NE.AND P0, PT, R3, 0x5, PT ;  /* 0x000000050300780c */ /* 0x000fda0003f05270 */
[----:B------:R-:W-:Y:S05]  /*2460*/  @!P0 BRA `(.L_x_2948) ;  /* 0x0000000000108947 */ /* 0x000fea0003800000 */
[----:B------:R-:W-:-:S13]  /*2470*/  ISETP.NE.AND P0, PT, R3, 0x6, PT ;  /* 0x000000060300780c */ /* 0x000fda0003f05270 */
[----:B------:R-:W-:Y:S05]  /*2480*/  @P0 BRA `(.L_x_2943) ;  /* 0x0000000800940947 */ /* 0x000fea0003800000 */
[----:B------:R0:W-:Y:S01]  /*2490*/  STG.E desc[UR36][R16.64], R2 ;  /* 0x0000000210007986 */ /* 0x0001e2000c101924 */
[----:B------:R-:W-:Y:S05]  /*24a0*/  BRA `(.L_x_2944) ;  /* 0x0000000800e47947 */ /* 0x000fea0003800000 */
.L_x_2948:
[----:B------:R-:W-:-:S05]  /*24b0*/  F2FP.F16.F32.PACK_AB R2, RZ, R2 ;  /* 0x00000002ff02723e */ /* 0x000fca00000000ff */
[----:B------:R0:W-:Y:S01]  /*24c0*/  STG.E.U16 desc[UR36][R16.64], R2 ;  /* 0x0000000210007986 */ /* 0x0001e2000c101524 */
[----:B------:R-:W-:Y:S05]  /*24d0*/  BRA `(.L_x_2944) ;  /* 0x0000000800d87947 */ /* 0x000fea0003800000 */
.L_x_2947:
[----:B------:R-:W-:-:S13]  /*24e0*/  ISETP.NE.AND P0, PT, R3, 0x7, PT ;  /* 0x000000070300780c */ /* 0x000fda0003f05270 */
[----:B------:R-:W-:Y:S05]  /*24f0*/  @!P0 BRA `(.L_x_2949) ;  /* 0x00000000002c8947 */ /* 0x000fea0003800000 */
[----:B------:R-:W-:-:S13]  /*2500*/  ISETP.NE.AND P0, PT, R3, 0x8, PT ;  /* 0x000000080300780c */ /* 0x000fda0003f05270 */
[----:B------:R-:W-:Y:S05]  /*2510*/  @!P0 BRA `(.L_x_2950) ;  /* 0x0000000000148947 */ /* 0x000fea0003800000 */
[----:B------:R-:W-:-:S13]  /*2520*/  ISETP.NE.AND P0, PT, R3, 0x9, PT ;  /* 0x000000090300780c */ /* 0x000fda0003f05270 */
[----:B------:R-:W-:Y:S05]  /*2530*/  @P0 BRA `(.L_x_2943) ;  /* 0x0000000800680947 */ /* 0x000fea0003800000 */
[----:B------:R-:W-:-:S05]  /*2540*/  IMAD.MOV.U32 R3, RZ, RZ, RZ ;  /* 0x000000ffff037224 */ /* 0x000fca00078e00ff */
[----:B------:R0:W-:Y:S01]  /*2550*/  STG.E.64 desc[UR36][R16.64], R2 ;  /* 0x0000000210007986 */ /* 0x0001e2000c101b24 */
[----:B------:R-:W-:Y:S05]  /*2560*/  BRA `(.L_x_2944) ;  /* 0x0000000800b47947 */ /* 0x000fea0003800000 */
.L_x_2950:
[----:B------:R-:W-:-:S04]  /*2570*/  F2FP.F16.F32.PACK_AB R3, RZ, R2 ;  /* 0x00000002ff03723e */ /* 0x000fc800000000ff */
[----:B------:R-:W-:-:S05]  /*2580*/  PRMT R3, R3, 0x5410, RZ ;  /* 0x0000541003037816 */ /* 0x000fca00000000ff */
[----:B------:R0:W-:Y:S01]  /*2590*/  STG.E desc[UR36][R16.64], R3 ;  /* 0x0000000310007986 */ /* 0x0001e2000c101924 */
[----:B------:R-:W-:Y:S05]  /*25a0*/  BRA `(.L_x_2944) ;  /* 0x0000000800a47947 */ /* 0x000fea0003800000 */
.L_x_2949:
[----:B------:R-:W-:-:S06]  /*25b0*/  FMUL.FTZ R2, R2, 1 ;  /* 0x3f80000002027820 */ /* 0x000fcc0000410000 */
[----:B------:R-:W0:Y:S02]  /*25c0*/  F2F.F64.F32 R2, R2 ;  /* 0x0000000200027310 */ /* 0x000e240000201800 */
[----:B0-----:R0:W-:Y:S01]  /*25d0*/  STG.E.64 desc[UR36][R16.64], R2 ;  /* 0x0000000210007986 */ /* 0x0011e2000c101b24 */
[----:B------:R-:W-:Y:S05]  /*25e0*/  BRA `(.L_x_2944) ;  /* 0x0000000800947947 */ /* 0x000fea0003800000 */
.L_x_2939:
        /* <DEDUP_REMOVED lines=8> */
[----:B------:R-:W-:-:S04]  /*2670*/  FSETP.NEU.FTZ.AND P0, PT, R2, RZ, PT ;  /* 0x000000ff0200720b */ /* 0x000fc80003f1d000 */
[----:B------:R-:W-:-:S05]  /*2680*/  SEL R3, RZ, 0x1, !P0 ;  /* 0x00000001ff037807 */ /* 0x000fca0004000000 */
[----:B------:R0:W-:Y:S01]  /*2690*/  STG.E.U8 desc[UR36][R16.64], R3 ;  /* 0x0000000310007986 */ /* 0x0001e2000c101124 */
[----:B------:R-:W-:Y:S05]  /*26a0*/  BRA `(.L_x_2944) ;  /* 0x0000000800647947 */ /* 0x000fea0003800000 */
.L_x_2953:
[----:B------:R-:W-:Y:S01]  /*26b0*/  FMUL.FTZ R4, R2, 1 ;  /* 0x3f80000002047820 */ /* 0x000fe20000410000 */
[----:B------:R-:W-:-:S05]  /*26c0*/  CS2R R6, SRZ ;  /* 0x0000000000067805 */ /* 0x000fca000001ff00 */
[----:B------:R-:W0:Y:S02]  /*26d0*/  F2F.F64.F32 R4, R4 ;  /* 0x0000000400047310 */ /* 0x000e240000201800 */
[----:B0-----:R0:W-:Y:S01]  /*26e0*/  STG.E.128 desc[UR36][R16.64], R4 ;  /* 0x0000000410007986 */ /* 0x0011e2000c101d24 */
[----:B------:R-:W-:Y:S05]  /*26f0*/  BRA `(.L_x_2944) ;  /* 0x0000000800507947 */ /* 0x000fea0003800000 */
.L_x_2952:
[----:B------:R-:W-:-:S13]  /*2700*/  ISETP.NE.AND P0, PT, R3, 0xf, PT ;  /* 0x0000000f0300780c */ /* 0x000fda0003f05270 */
[----:B------:R-:W-:Y:S05]  /*2710*/  @!P0 BRA `(.L_x_2954) ;  /* 0x0000000000ac8947 */ /* 0x000fea0003800000 */
[----:B------:R-:W-:-:S13]  /*2720*/  ISETP.NE.AND P0, PT, R3, 0x17, PT ;  /* 0x000000170300780c */ /* 0x000fda0003f05270 */
[----:B------:R-:W-:Y:S05]  /*2730*/  @!P0 BRA `(.L_x_2955) ;  /* 0x0000000000508947 */ /* 0x000fea0003800000 */
[----:B------:R-:W-:-:S13]  /*2740*/  ISETP.NE.AND P0, PT, R3, 0x18, PT ;  /* 0x000000180300780c */ /* 0x000fda0003f05270 */
[----:B------:R-:W-:Y:S05]  /*2750*/  @P0 BRA `(.L_x_2943) ;  /* 0x0000000400e00947 */ /* 0x000fea0003800000 */
[C---:B------:R-:W-:Y:S01]  /*2760*/  LOP3.LUT R4, R2.reuse, 0x7fffffff, RZ, 0xc0, !PT ;  /* 0x7fffffff02047812 */ /* 0x040fe200078ec0ff */
[----:B------:R-:W-:Y:S01]  /*2770*/  BSSY B0, `(.L_x_2956) ;  /* 0x000000d000007945 */ /* 0x000fe20003800000 */
[----:B------:R-:W-:Y:S02]  /*2780*/  LOP3.LUT R0, R2, 0x80000000, RZ, 0xc0, !PT ;  /* 0x8000000002007812 */ /* 0x000fe400078ec0ff */
[----:B------:R-:W-:Y:S02]  /*2790*/  ISETP.GT.U32.AND P0, PT, R4, 0x43efffff, PT ;  /* 0x43efffff0400780c */ /* 0x000fe40003f04070 */
[----:B------:R-:W-:Y:S01]  /*27a0*/  SHF.R.U32.HI R5, RZ, 0x18, R0 ;  /* 0x00000018ff057819 */ /* 0x000fe20000011600 */
[----:B------:R-:W-:-:S10]  /*27b0*/  IMAD.MOV.U32 R0, RZ, RZ, 0x7f ;  /* 0x0000007fff007424 */ /* 0x000fd400078e00ff */
[----:B------:R-:W-:Y:S05]  /*27c0*/  @P0 BRA `(.L_x_2957) ;  /* 0x00000000001c0947 */ /* 0x000fea0003800000 */
[----:B------:R-:W-:-:S13]  /*27d0*/  ISETP.GE.U32.AND P0, PT, R4, 0x3c800000, PT ;  /* 0x3c8000000400780c */ /* 0x000fda0003f06070 */
[----:B------:R-:W-:-:S04]  /*27e0*/  @P0 SHF.R.U32.HI R0, RZ, 0x14, R2 ;  /* 0x00000014ff000819 */ /* 0x000fc80000011602 */
[----:B------:R-:W-:-:S04]  /*27f0*/  @P0 LOP3.LUT R3, R0, 0x1, RZ, 0xc0, !PT ;  /* 0x0000000100030812 */ /* 0x000fc800078ec0ff */
[----:B------:R-:W-:Y:S01]  /*2800*/  @P0 IADD3 R3, R2, 0x407ffff, R3 ;  /* 0x0407ffff02030810 */ /* 0x000fe20007ffe003 */
[----:B------:R-:W-:-:S03]  /*2810*/  @!P0 FADD.FTZ R2, R4, 16384 ;  /* 0x4680000004028421 */ /* 0x000fc60000010000 */
[----:B------:R-:W-:Y:S01]  /*2820*/  @P0 SHF.R.U32.HI R0, RZ, 0x14, R3 ;  /* 0x00000014ff000819 */ /* 0x000fe20000011603 */
[----:B------:R-:W-:-:S07]  /*2830*/  @!P0 VIADD R0, R2, 0xb9800000 ;  /* 0xb980000002008836 */ /* 0x000fce0000000000 */
.L_x_2957:
[----:B------:R-:W-:Y:S05]  /*2840*/  BSYNC B0 ;  /* 0x0000000000007941 */ /* 0x000fea0003800000 */
.L_x_2956:
[----:B------:R-:W-:-:S05]  /*2850*/  LOP3.LUT R5, R0, R5, RZ, 0xfc, !PT ;  /* 0x0000000500057212 */ /* 0x000fca00078efcff */
[----:B------:R0:W-:Y:S01]  /*2860*/  STG.E.U8 desc[UR36][R16.64], R5 ;  /* 0x0000000510007986 */ /* 0x0001e2000c101124 */
[----:B------:R-:W-:Y:S05]  /*2870*/  BRA `(.L_x_2944) ;  /* 0x0000000400f07947 */ /* 0x000fea0003800000 */
.L_x_2955:
[----:B------:R-:W-:Y:S01]  /*2880*/  LOP3.LUT R4, R2, 0x7fffffff, RZ, 0xc0, !PT ;  /* 0x7fffffff02047812 */ /* 0x000fe200078ec0ff */
[----:B------:R-:W-:Y:S03]  /*2890*/  BSSY B0, `(.L_x_2958) ;  /* 0x000000e000007945 */ /* 0x000fe60003800000 */
[----:B------:R-:W-:-:S13]  /*28a0*/  ISETP.GT.U32.AND P0, PT, R4, 0x477fffff, PT ;  /* 0x477fffff0400780c */ /* 0x000fda0003f04070 */
[----:B------:R-:W-:Y:S05]  /*28b0*/  @P0 BRA `(.L_x_2959) ;  /* 0x0000000000200947 */ /* 0x000fea0003800000 */
[----:B------:R-:W-:-:S13]  /*28c0*/  ISETP.GE.U32.AND P0, PT, R4, 0x38800000, PT ;  /* 0x388000000400780c */ /* 0x000fda0003f06070 */
[----:B------:R-:W-:-:S04]  /*28d0*/  @P0 SHF.R.U32.HI R0, RZ, 0x15, R2 ;  /* 0x00000015ff000819 */ /* 0x000fc80000011602 */
[----:B------:R-:W-:-:S04]  /*28e0*/  @P0 LOP3.LUT R3, R0, 0x1, RZ, 0xc0, !PT ;  /* 0x0000000100030812 */ /* 0x000fc800078ec0ff */
[----:B------:R-:W-:Y:S01]  /*28f0*/  @P0 IADD3 R0, R2, 0x80fffff, R3 ;  /* 0x080fffff02000810 */ /* 0x000fe20007ffe003 */
[----:B------:R-:W-:-:S03]  /*2900*/  @!P0 FADD.FTZ R3, R4, 128 ;  /* 0x4300000004038421 */ /* 0x000fc60000010000 */
[----:B------:R-:W-:Y:S01]  /*2910*/  @P0 SHF.R.U32.HI R0, RZ, 0x15, R0 ;  /* 0x00000015ff000819 */ /* 0x000fe20000011600 */
[----:B------:R-:W-:Y:S01]  /*2920*/  @!P0 VIADD R0, R3, 0xbd000000 ;  /* 0xbd00000003008836 */ /* 0x000fe20000000000 */
[----:B------:R-:W-:Y:S06]  /*2930*/  BRA `(.L_x_2960) ;  /* 0x00000000000c7947 */ /* 0x000fec0003800000 */
.L_x_2959:
[----:B------:R-:W-:Y:S01]  /*2940*/  IMAD.MOV.U32 R0, RZ, RZ, 0x7f ;  /* 0x0000007fff007424 */ /* 0x000fe200078e00ff */
[----:B------:R-:W-:-:S04]  /*2950*/  ISETP.GT.U32.AND P0, PT, R4, 0x7f800000, PT ;  /* 0x7f8000000400780c */ /* 0x000fc80003f04070 */
[----:B------:R-:W-:-:S09]  /*2960*/  SEL R0, R0, 0x7c, P0 ;  /* 0x0000007c00007807 */ /* 0x000fd20000000000 */
.L_x_2960:
[----:B------:R-:W-:Y:S05]  /*2970*/  BSYNC B0 ;  /* 0x0000000000007941 */ /* 0x000fea0003800000 */
.L_x_2958:
[----:B------:R-:W-:-:S04]  /*2980*/  LOP3.LUT R2, R2, 0x80000000, RZ, 0xc0, !PT ;  /* 0x8000000002027812 */ /* 0x000fc800078ec0ff */
[----:B------:R-:W-:-:S04]  /*2990*/  SHF.R.U32.HI R3, RZ, 0x18, R2 ;  /* 0x00000018ff037819 */ /* 0x000fc80000011602 */
[----:B------:R-:W-:-:S05]  /*29a0*/  LOP3.LUT R3, R0, R3, RZ, 0xfc, !PT ;  /* 0x0000000300037212 */ /* 0x000fca00078efcff */
[----:B------:R0:W-:Y:S01]  /*29b0*/  STG.E.U8 desc[UR36][R16.64], R3 ;  /* 0x0000000310007986 */ /* 0x0001e2000c101124 */
[----:B------:R-:W-:Y:S05]  /*29c0*/  BRA `(.L_x_2944) ;  /* 0x00000004009c7947 */ /* 0x000fea0003800000 */
.L_x_2954:
[----:B------:R-:W-:-:S05]  /*29d0*/  F2FP.BF16.F32.PACK_AB R2, RZ, R2 ;  /* 0x00000002ff02723e */ /* 0x000fca00000010ff */
[----:B------:R0:W-:Y:S01]  /*29e0*/  STG.E.U16 desc[UR36][R16.64], R2 ;  /* 0x0000000210007986 */ /* 0x0001e2000c101524 */
[----:B------:R-:W-:Y:S05]  /*29f0*/  BRA `(.L_x_2944) ;  /* 0x0000000400907947 */ /* 0x000fea0003800000 */
.L_x_2951:
        /* <DEDUP_REMOVED lines=8> */
[----:B------:R-:W0:Y:S02]  /*2a80*/  F2I.FTZ.U32.TRUNC.NTZ R3, R2 ;  /* 0x0000000200037305 */ /* 0x000e24000021f000 */
[----:B0-----:R4:W-:Y:S01]  /*2a90*/  STG.E.U16 desc[UR36][R16.64], R3 ;  /* 0x0000000310007986 */ /* 0x0019e2000c101524 */
[----:B------:R-:W-:Y:S05]  /*2aa0*/  BRA `(.L_x_2944) ;  /* 0x0000000400647947 */ /* 0x000fea0003800000 */
.L_x_2963:
[----:B------:R-:W-:Y:S01]  /*2ab0*/  LOP3.LUT R3, R2, 0x7fffffff, RZ, 0xc0, !PT ;  /* 0x7fffffff02037812 */ /* 0x000fe200078ec0ff */
[----:B------:R-:W-:Y:S01]  /*2ac0*/  BSSY B0, `(.L_x_2964) ;  /* 0x0000013000007945 */ /* 0x000fe20003800000 */
[----:B------:R-:W-:Y:S02]  /*2ad0*/  IMAD.MOV.U32 R8, RZ, RZ, 0x80 ;  /* 0x00000080ff087424 */ /* 0x000fe400078e00ff */
        /* <DEDUP_REMOVED lines=13> */
.L_x_2966:
[----:B------:R-:W-:-:S04]  /*2bb0*/  LOP3.LUT R2, R2, 0x80000000, RZ, 0xc0, !PT ;  /* 0x8000000002027812 */ /* 0x000fc800078ec0ff */
[----:B------:R-:W-:-:S04]  /*2bc0*/  SHF.R.U32.HI R3, RZ, 0x18, R2 ;  /* 0x00000018ff037819 */ /* 0x000fc80000011602 */
[----:B------:R-:W-:-:S04]  /*2bd0*/  LOP3.LUT R0, R0, R3, RZ, 0xfc, !PT ;  /* 0x0000000300007212 */ /* 0x000fc800078efcff */
[----:B------:R-:W-:-:S07]  /*2be0*/  PRMT R8, R0, 0x7610, R8 ;  /* 0x0000761000087816 */ /* 0x000fce0000000008 */
.L_x_2965:
[----:B------:R-:W-:Y:S05]  /*2bf0*/  BSYNC B0 ;  /* 0x0000000000007941 */ /* 0x000fea0003800000 */
.L_x_2964:
[----:B------:R0:W-:Y:S01]  /*2c00*/  STG.E.U8 desc[UR36][R16.64], R8 ;  /* 0x0000000810007986 */ /* 0x0001e2000c101124 */
[----:B------:R-:W-:Y:S05]  /*2c10*/  BRA `(.L_x_2944) ;  /* 0x0000000400087947 */ /* 0x000fea0003800000 */
.L_x_2962:
        /* <DEDUP_REMOVED lines=16> */
.L_x_2969:
[----:B------:R-:W-:-:S04]  /*2d20*/  LOP3.LUT R2, R2, 0x80000000, RZ, 0xc0, !PT ;  /* 0x8000000002027812 */ /* 0x000fc800078ec0ff */
[----:B------:R-:W-:-:S04]  /*2d30*/  SHF.R.U32.HI R3, RZ, 0x18, R2 ;  /* 0x00000018ff037819 */ /* 0x000fc80000011602 */
[----:B------:R-:W-:-:S04]  /*2d40*/  LOP3.LUT R0, R0, R3, RZ, 0xfc, !PT ;  /* 0x0000000300007212 */ /* 0x000fc800078efcff */
[----:B------:R-:W-:-:S07]  /*2d50*/  PRMT R8, R0, 0x7610, R8 ;  /* 0x0000761000087816 */ /* 0x000fce0000000008 */
.L_x_2968:
[----:B------:R-:W-:Y:S05]  /*2d60*/  BSYNC B0 ;  /* 0x0000000000007941 */ /* 0x000fea0003800000 */
.L_x_2967:
[----:B------:R3:W-:Y:S01]  /*2d70*/  STG.E.U8 desc[UR36][R16.64], R8 ;  /* 0x0000000810007986 */ /* 0x0007e2000c101124 */
[----:B------:R-:W-:Y:S05]  /*2d80*/  BRA `(.L_x_2944) ;  /* 0x0000000000ac7947 */ /* 0x000fea0003800000 */
.L_x_2961:
[----:B------:R-:W-:-:S13]  /*2d90*/  ISETP.NE.AND P0, PT, R3, 0x1c, PT ;  /* 0x0000001c0300780c */ /* 0x000fda0003f05270 */
[----:B------:R-:W-:Y:S05]  /*2da0*/  @!P0 BRA `(.L_x_2970) ;  /* 0x00000000009c8947 */ /* 0x000fea0003800000 */
[----:B------:R-:W-:-:S13]  /*2db0*/  ISETP.NE.AND P0, PT, R3, 0x1d, PT ;  /* 0x0000001d0300780c */ /* 0x000fda0003f05270 */
[----:B------:R-:W-:Y:S05]  /*2dc0*/  @!P0 BRA `(.L_x_2971) ;  /* 0x0000000000888947 */ /* 0x000fea0003800000 */
[----:B------:R-:W-:-:S13]  /*2dd0*/  ISETP.NE.AND P0, PT, R3, 0x2c, PT ;  /* 0x0000002c0300780c */ /* 0x000fda0003f05270 */
[----:B------:R-:W-:Y:S05]  /*2de0*/  @P0 BRA `(.L_x_2943) ;  /* 0x00000000003c0947 */ /* 0x000fea0003800000 */
        /* <DEDUP_REMOVED lines=15> */
.L_x_2943:
        /* <DEDUP_REMOVED lines=16> */
.L_x_2972:
[----:B------:R-:W-:Y:S05]  /*2fe0*/  BRA `(.L_x_2944) ;  /* 0x0000000000147947 */ /* 0x000fea0003800000 */
.L_x_2971:
[----:B------:R-:W0:Y:S02]  /*2ff0*/  F2I.U64.TRUNC R2, R2 ;  /* 0x0000000200027311 */ /* 0x000e24000020d800 */
[----:B0-----:R2:W-:Y:S01]  /*3000*/  STG.E.64 desc[UR36][R16.64], R2 ;  /* 0x0000000210007986 */ /* 0x0015e2000c101b24 */
[----:B------:R-:W-:Y:S05]  /*3010*/  BRA `(.L_x_2944) ;  /* 0x0000000000087947 */ /* 0x000fea0003800000 */
.L_x_2970:
[----:B------:R-:W0:Y:S02]  /*3020*/  F2I.FTZ.U32.TRUNC.NTZ R3, R2 ;  /* 0x0000000200037305 */ /* 0x000e24000021f000 */
[----:B0-----:R0:W-:Y:S02]  /*3030*/  STG.E desc[UR36][R16.64], R3 ;  /* 0x0000000310007986 */ /* 0x0011e4000c101924 */
.L_x_2944:
[----:B------:R-:W-:-:S04]  /*3040*/  IMAD R18, R23, 0x200, R18 ;  /* 0x0000020017127824 */ /* 0x000fc800078e0212 */
[----:B------:R-:W-:-:S07]  /*3050*/  VIADD R19, R18, 0x80 ;  /* 0x0000008012137836 */ /* 0x000fce0000000000 */
.L_x_2909:
[----:B------:R-:W-:Y:S05]  /*3060*/  BSYNC B7 ;  /* 0x0000000000077941 */ /* 0x000fea0003800000 */
.L_x_2908:
        /* <DEDUP_REMOVED lines=307> */
.L_x_2975:
        /* <DEDUP_REMOVED lines=22> */
.L_x_2980:
[----:B------:R-:W2:Y:S02]  /*4500*/  LDG.E.U8 R0, desc[UR36][R2.64] ;  /* 0x0000002402007981 */ /* 0x000ea4000c1e1100 */
[----:B--2---:R-:W-:Y:S01]  /*4510*/  I2FP.F32.U32 R0, R0 ;  /* 0x0000000000007245 */ /* 0x004fe20000201000 */
[----:B------:R-:W-:Y:S06]  /*4520*/  BRA `(.L_x_2982) ;  /* 0x0000000c002c7947 */ /* 0x000fec0003800000 */
.L_x_2979:
[----:B------:R-:W-:-:S13]  /*4530*/  ISETP.NE.AND P0, PT, R4, 0x2, PT ;  /* 0x000000020400780c */ /* 0x000fda0003f05270 */
[----:B------:R-:W-:Y:S05]  /*4540*/  @!P0 BRA `(.L_x_2983) ;  /* 0x0000000000288947 */ /* 0x000fea0003800000 */
[----:B------:R-:W-:-:S13]  /*4550*/  ISETP.NE.AND P0, PT, R4, 0x3, PT ;  /* 0x000000030400780c */ /* 0x000fda0003f05270 */
[----:B------:R-:W-:Y:S05]  /*4560*/  @!P0 BRA `(.L_x_2984) ;  /* 0x0000000000148947 */ /* 0x000fea0003800000 */
[----:B------:R-:W-:-:S13]  /*4570*/  ISETP.NE.AND P0, PT, R4, 0x4, PT ;  /* 0x000000040400780c */ /* 0x000fda0003f05270 */
[----:B------:R-:W-:Y:S05]  /*4580*/  @P0 BRA `(.L_x_2981) ;  /* 0x0000000800b80947 */ /* 0x000fea0003800000 */
[----:B------:R-:W2:Y:S02]  /*4590*/  LDG.E.64 R2, desc[UR36][R2.64] ;  /* 0x0000002402027981 */ /* 0x000ea4000c1e1b00 */
[----:B--2---:R2:W3:Y:S01]  /*45a0*/  I2F.S64 R0, R2 ;  /* 0x0000000200007312 */ /* 0x0044e20000301400 */
[----:B------:R-:W-:Y:S05]  /*45b0*/  BRA `(.L_x_2982) ;  /* 0x0000000c00087947 */ /* 0x000fea0003800000 */
.L_x_2984:
[----:B------:R-:W2:Y:S02]  /*45c0*/  LDG.E R0, desc[UR36][R2.64] ;  /* 0x0000002402007981 */ /* 0x000ea4000c1e1900 */
[----:B--2---:R-:W-:Y:S01]  /*45d0*/  I2FP.F32.S32 R0, R0 ;  /* 0x0000000000007245 */ /* 0x004fe20000201400 */
[----:B------:R-:W-:Y:S06]  /*45e0*/  BRA `(.L_x_2982) ;  /* 0x0000000800fc7947 */ /* 0x000fec0003800000 */
.L_x_2983:
[----:B------:R-:W2:Y:S02]  /*45f0*/  LDG.E.U16 R0, desc[UR36][R2.64] ;  /* 0x0000002402007981 */ /* 0x000ea4000c1e1500 */
[----:B--2---:R-:W1:Y:S01]  /*4600*/  I2F.S16 R0, R0 ;  /* 0x0000000000007306 */ /* 0x004e620000101400 */
[----:B------:R-:W-:Y:S05]  /*4610*/  BRA `(.L_x_2982) ;  /* 0x0000000800f07947 */ /* 0x000fea0003800000 */
.L_x_2978:
        /* <DEDUP_REMOVED lines=8> */
.L_x_2986:
[----:B------:R-:W2:Y:S02]  /*46a0*/  LDG.E.U16 R0, desc[UR36][R2.64] ;  /* 0x0000002402007981 */ /* 0x000ea4000c1e1500 */
[----:B--2---:R-:W-:Y:S01]  /*46b0*/  HADD2.F32 R0, -RZ, R0.H0_H0 ;  /* 0x20000000ff007230 */ /* 0x004fe20000004100 */
[----:B------:R-:W-:Y:S06]  /*46c0*/  BRA `(.L_x_2982) ;  /* 0x0000000800c47947 */ /* 0x000fec0003800000 */
.L_x_2985:
        /* <DEDUP_REMOVED lines=8> */
.L_x_2988:
[----:B------:R-:W2:Y:S02]  /*4750*/  LDG.E.U16 R0, desc[UR36][R2.64] ;  /* 0x0000002402007981 */ /* 0x000ea4000c1e1500 */
[----:B--2---:R-:W-:Y:S01]  /*4760*/  HADD2.F32 R0, -RZ, R0.H0_H0 ;  /* 0x20000000ff007230 */ /* 0x004fe20000004100 */
[----:B------:R-:W-:Y:S06]  /*4770*/  BRA `(.L_x_2982) ;  /* 0x0000000800987947 */ /* 0x000fec0003800000 */
.L_x_2987:
[----:B------:R-:W2:Y:S01]  /*4780*/  LDG.E.64 R2, desc[UR36][R2.64] ;  /* 0x0000002402027981 */ /* 0x000ea2000c1e1b00 */
[----:B------:R-:W-:Y:S01]  /*4790*/  UMOV UR4, 0xf0000000 ;  /* 0xf000000000047882 */ /* 0x000fe20000000000 */
[----:B------:R-:W-:Y:S01]  /*47a0*/  UMOV UR5, 0x380fffff ;  /* 0x380fffff00057882 */ /* 0x000fe20000000000 */
[----:B--2---:R-:W0:Y:S01]  /*47b0*/  F2F.F32.F64 R0, R2 ;  /* 0x0000000200007310 */ /* 0x004e220000301000 */
[----:B------:R-:W-:-:S14]  /*47c0*/  DSETP.GEU.AND P0, PT, |R2|, UR4, PT ;  /* 0x0000000402007e2a */ /* 0x000fdc000bf0e200 */
[----:B0-----:R-:W-:Y:S01]  /*47d0*/  @!P0 FMUL R0, R0, 1.175494350822287508e-38 ;  /* 0x0080000000008820 */ /* 0x001fe20000400000 */
[----:B------:R-:W-:Y:S06]  /*47e0*/  BRA `(.L_x_2982) ;  /* 0x00000008007c7947 */ /* 0x000fec0003800000 */
.L_x_2977:
        /* <DEDUP_REMOVED lines=12> */
.L_x_2991:
[----:B------:R-:W2:Y:S01]  /*48b0*/  LDG.E.64 R2, desc[UR36][R2.64] ;  /* 0x0000002402027981 */ /* 0x000ea2000c1e1b00 */
[----:B------:R-:W-:Y:S01]  /*48c0*/  UMOV UR4, 0xf0000000 ;  /* 0xf000000000047882 */ /* 0x000fe20000000000 */
[----:B------:R-:W-:Y:S01]  /*48d0*/  UMOV UR5, 0x380fffff ;  /* 0x380fffff00057882 */ /* 0x000fe20000000000 */
[----:B--2---:R-:W0:Y:S01]  /*48e0*/  F2F.F32.F64 R0, R2 ;  /* 0x0000000200007310 */ /* 0x004e220000301000 */
[----:B------:R-:W-:-:S14]  /*48f0*/  DSETP.GEU.AND P0, PT, |R2|, UR4, PT ;  /* 0x0000000402007e2a */ /* 0x000fdc000bf0e200 */
[----:B0-----:R-:W-:Y:S01]  /*4900*/  @!P0 FMUL R0, R0, 1.175494350822287508e-38 ;  /* 0x0080000000008820 */ /* 0x001fe20000400000 */
[----:B------:R-:W-:Y:S06]  /*4910*/  BRA `(.L_x_2982) ;  /* 0x0000000800307947 */ /* 0x000fec0003800000 */
.L_x_2990:
        /* <DEDUP_REMOVED lines=26> */
.L_x_2993:
        /* <DEDUP_REMOVED lines=13> */
.L_x_2992:
[----:B------:R-:W2:Y:S02]  /*4b90*/  LDG.E.U16 R0, desc[UR36][R2.64] ;  /* 0x0000002402007981 */ /* 0x000ea4000c1e1500 */
[----:B--2---:R-:W-:Y:S01]  /*4ba0*/  IMAD.U32 R0, R0, 0x10000, RZ ;  /* 0x0001000000007824 */ /* 0x004fe200078e00ff */
[----:B------:R-:W-:Y:S06]  /*4bb0*/  BRA `(.L_x_2982) ;  /* 0x0000000400887947 */ /* 0x000fec0003800000 */
.L_x_2989:
        /* <DEDUP_REMOVED lines=11> */
.L_x_2996:
        /* <DEDUP_REMOVED lines=20> */
.L_x_2998:
[----:B------:R-:W-:Y:S05]  /*4db0*/  BSYNC B0 ;  /* 0x0000000000007941 */ /* 0x000fea0003800000 */
.L_x_2997:
[----:B------:R-:W-:Y:S01]  /*4dc0*/  LEA R3, R0, 0x3b800000, 0x17 ;  /* 0x3b80000000037811 */ /* 0x000fe200078eb8ff */
[----:B------:R-:W-:-:S05]  /*4dd0*/  IMAD.SHL.U32 R0, R2, 0x100000, RZ ;  /* 0x0010000002007824 */ /* 0x000fca00078e00ff */
[----:B------:R-:W-:Y:S01]  /*4de0*/  LOP3.LUT R0, R3, R0, R4, 0xfe, !PT ;  /* 0x0000000003007212 */ /* 0x000fe200078efe04 */
[----:B------:R-:W-:Y:S06]  /*4df0*/  BRA `(.L_x_2982) ;  /* 0x0000000000f87947 */ /* 0x000fec0003800000 */
.L_x_2995:
        /* <DEDUP_REMOVED lines=20> */
.L_x_3000:
[----:B------:R-:W-:Y:S05]  /*4f40*/  BSYNC B0 ;  /* 0x0000000000007941 */ /* 0x000fea0003800000 */
.L_x_2999:
[----:B------:R-:W-:Y:S01]  /*4f50*/  LEA R3, R0, 0x37800000, 0x17 ;  /* 0x3780000000037811 */ /* 0x000fe200078eb8ff */
[----:B------:R-:W-:-:S05]  /*4f60*/  IMAD.SHL.U32 R0, R2, 0x200000, RZ ;  /* 0x0020000002007824 */ /* 0x000fca00078e00ff */
[----:B------:R-:W-:Y:S01]  /*4f70*/  LOP3.LUT R0, R3, R0, R4, 0xfe, !PT ;  /* 0x0000000003007212 */ /* 0x000fe200078efe04 */
[----:B------:R-:W-:Y:S06]  /*4f80*/  BRA `(.L_x_2982) ;  /* 0x0000000000947947 */ /* 0x000fec0003800000 */
.L_x_2994:
        /* <DEDUP_REMOVED lines=14> */
.L_x_2981:
        /* <DEDUP_REMOVED lines=16> */
.L_x_3003:
[----:B------:R-:W-:Y:S01]  /*5170*/  IMAD.MOV.U32 R0, RZ, RZ, RZ ;  /* 0x000000ffff007224 */ /* 0x000fe200078e00ff */
[----:B------:R-:W-:Y:S06]  /*5180*/  BRA `(.L_x_2982) ;  /* 0x0000000000147947 */ /* 0x000fec0003800000 */
.L_x_3002:
[----:B------:R-:W2:Y:S02]  /*5190*/  LDG.E.64 R2, desc[UR36][R2.64] ;  /* 0x0000002402027981 */ /* 0x000ea4000c1e1b00 */
[----:B--2---:R0:W1:Y:S01]  /*51a0*/  I2F.U64 R0, R2 ;  /* 0x0000000200007312 */ /* 0x0040620000301000 */
[----:B------:R-:W-:Y:S05]  /*51b0*/  BRA `(.L_x_2982) ;  /* 0x0000000000087947 */ /* 0x000fea0003800000 */
.L_x_3001:
[----:B------:R-:W2:Y:S02]  /*51c0*/  LDG.E R0, desc[UR36][R2.64] ;  /* 0x0000002402007981 */ /* 0x000ea4000c1e1900 */
[----:B--2---:R-:W-:-:S07]  /*51d0*/  I2FP.F32.U32 R0, R0 ;  /* 0x0000000000007245 */ /* 0x004fce0000201000 */
.L_x_2982:
[----:B------:R-:W-:Y:S05]  /*51e0*/  BSYNC B6 ;  /* 0x0000000000067941 */ /* 0x000fea0003800000 */
.L_x_2976:
        /* <DEDUP_REMOVED lines=17> */
.L_x_3007:
[----:B------:R-:W0:Y:S02]  /*5300*/  F2I.S64.TRUNC R2, R2 ;  /* 0x0000000200027311 */ /* 0x000e24000020d900 */
[----:B0-----:R-:W-:-:S05]  /*5310*/  IMAD.MOV.U32 R5, RZ, RZ, R2 ;  /* 0x000000ffff057224 */ /* 0x001fca00078e0002 */
[----:B------:R4:W-:Y:S01]  /*5320*/  STG.E.U8 desc[UR36][R16.64], R5 ;  /* 0x0000000510007986 */ /* 0x0009e2000c101124 */
[----:B------:R-:W-:Y:S05]  /*5330*/  BRA `(.L_x_3009) ;  /* 0x0000000c00407947 */ /* 0x000fea0003800000 */
.L_x_3006:
        /* <DEDUP_REMOVED lines=9> */
.L_x_3011:
[----:B------:R-:W0:Y:S02]  /*53d0*/  F2I.FTZ.TRUNC.NTZ R3, R2 ;  /* 0x0000000200037305 */ /* 0x000e24000021f100 */
[----:B0-----:R2:W-:Y:S01]  /*53e0*/  STG.E desc[UR36][R16.64], R3 ;  /* 0x0000000310007986 */ /* 0x0015e2000c101924 */
[----:B------:R-:W-:Y:S05]  /*53f0*/  BRA `(.L_x_3009) ;  /* 0x0000000c00107947 */ /* 0x000fea0003800000 */
.L_x_3010:
[----:B------:R-:W0:Y:S02]  /*5400*/  F2I.FTZ.TRUNC.NTZ R3, R2 ;  /* 0x0000000200037305 */ /* 0x000e24000021f100 */
[----:B0-----:R0:W-:Y:S01]  /*5410*/  STG.E.U16 desc[UR36][R16.64], R3 ;  /* 0x0000000310007986 */ /* 0x0011e2000c101524 */
[----:B------:R-:W-:Y:S05]  /*5420*/  BRA `(.L_x_3009) ;  /* 0x0000000c00047947 */ /* 0x000fea0003800000 */
.L_x_3005:
        /* <DEDUP_REMOVED lines=8> */
.L_x_3013:
[----:B------:R-:W-:-:S05]  /*54b0*/  F2FP.F16.F32.PACK_AB R2, RZ, R2 ;  /* 0x00000002ff02723e */ /* 0x000fca00000000ff */
[----:B------:R0:W-:Y:S01]  /*54c0*/  STG.E.U16 desc[UR36][R16.64], R2 ;  /* 0x0000000210007986 */ /* 0x0001e2000c101524 */
[----:B------:R-:W-:Y:S05]  /*54d0*/  BRA `(.L_x_3009) ;  /* 0x0000000800d87947 */ /* 0x000fea0003800000 */
.L_x_3012:
        /* <DEDUP_REMOVED lines=9> */
.L_x_3015:
[----:B------:R-:W-:-:S04]  /*5570*/  F2FP.F16.F32.PACK_AB R3, RZ, R2 ;  /* 0x00000002ff03723e */ /* 0x000fc800000000ff */
[----:B------:R-:W-:-:S05]  /*5580*/  PRMT R3, R3, 0x5410, RZ ;  /* 0x0000541003037816 */ /* 0x000fca00000000ff */
[----:B------:R0:W-:Y:S01]  /*5590*/  STG.E desc[UR36][R16.64], R3 ;  /* 0x0000000310007986 */ /* 0x0001e2000c101924 */
[----:B------:R-:W-:Y:S05]  /*55a0*/  BRA `(.L_x_3009) ;  /* 0x0000000800a47947 */ /* 0x000fea0003800000 */
.L_x_3014:
[----:B------:R-:W-:-:S06]  /*55b0*/  FMUL.FTZ R2, R2, 1 ;  /* 0x3f80000002027820 */ /* 0x000fcc0000410000 */
[----:B------:R-:W0:Y:S02]  /*55c0*/  F2F.F64.F32 R2, R2 ;  /* 0x0000000200027310 */ /* 0x000e240000201800 */
[----:B0-----:R0:W-:Y:S01]  /*55d0*/  STG.E.64 desc[UR36][R16.64], R2 ;  /* 0x0000000210007986 */ /* 0x0011e2000c101b24 */
[----:B------:R-:W-:Y:S05]  /*55e0*/  BRA `(.L_x_3009) ;  /* 0x0000000800947947 */ /* 0x000fea0003800000 */
.L_x_3004:
        /* <DEDUP_REMOVED lines=12> */
.L_x_3018:
[----:B------:R-:W-:Y:S01]  /*56b0*/  FMUL.FTZ R4, R2, 1 ;  /* 0x3f80000002047820 */ /* 0x000fe20000410000 */
[----:B------:R-:W-:-:S05]  /*56c0*/  CS2R R6, SRZ ;  /* 0x0000000000067805 */ /* 0x000fca000001ff00 */
[----:B------:R-:W0:Y:S02]  /*56d0*/  F2F.F64.F32 R4, R4 ;  /* 0x0000000400047310 */ /* 0x000e240000201800 */
[----:B0-----:R0:W-:Y:S01]  /*56e0*/  STG.E.128 desc[UR36][R16.64], R4 ;  /* 0x0000000410007986 */ /* 0x0011e2000c101d24 */
[----:B------:R-:W-:Y:S05]  /*56f0*/  BRA `(.L_x_3009) ;  /* 0x0000000800507947 */ /* 0x000fea0003800000 */
.L_x_3017:
        /* <DEDUP_REMOVED lines=20> */
.L_x_3022:
[----:B------:R-:W-:Y:S05]  /*5840*/  BSYNC B0 ;  /* 0x0000000000007941 */ /* 0x000fea0003800000 */
.L_x_3021:
[----:B------:R-:W-:-:S05]  /*5850*/  LOP3.LUT R5, R0, R5, RZ, 0xfc, !PT ;  /* 0x0000000500057212 */ /* 0x000fca00078efcff */
[----:B------:R0:W-:Y:S01]  /*5860*/  STG.E.U8 desc[UR36][R16.64], R5 ;  /* 0x0000000510007986 */ /* 0x0001e2000c101124 */
[----:B------:R-:W-:Y:S05]  /*5870*/  BRA `(.L_x_3009) ;  /* 0x0000000400f07947 */ /* 0x000fea0003800000 */
.L_x_3020:
        /* <DEDUP_REMOVED lines=12> */
.L_x_3024:
[----:B------:R-:W-:Y:S01]  /*5940*/  IMAD.MOV.U32 R0, RZ, RZ, 0x7f ;  /* 0x0000007fff007424 */ /* 0x000fe200078e00ff */
[----:B------:R-:W-:-:S04]  /*5950*/  ISETP.GT.U32.AND P0, PT, R4, 0x7f800000, PT ;  /* 0x7f8000000400780c */ /* 0x000fc80003f04070 */
[----:B------:R-:W-:-:S09]  /*5960*/  SEL R0, R0, 0x7c, P0 ;  /* 0x0000007c00007807 */ /* 0x000fd20000000000 */
.L_x_3025:
[----:B------:R-:W-:Y:S05]  /*5970*/  BSYNC B0 ;  /* 0x0000000000007941 */ /* 0x000fea0003800000 */
.L_x_3023:
[----:B------:R-:W-:-:S04]  /*5980*/  LOP3.LUT R2, R2, 0x80000000, RZ, 0xc0, !PT ;  /* 0x8000000002027812 */ /* 0x000fc800078ec0ff */
[----:B------:R-:W-:-:S04]  /*5990*/  SHF.R.U32.HI R3, RZ, 0x18, R2 ;  /* 0x00000018ff037819 */ /* 0x000fc80000011602 */
[----:B------:R-:W-:-:S05]  /*59a0*/  LOP3.LUT R3, R0, R3, RZ, 0xfc, !PT ;  /* 0x0000000300037212 */ /* 0x000fca00078efcff */
[----:B------:R0:W-:Y:S01]  /*59b0*/  STG.E.U8 desc[UR36][R16.64], R3 ;  /* 0x0000000310007986 */ /* 0x0001e2000c101124 */
[----:B------:R-:W-:Y:S05]  /*59c0*/  BRA `(.L_x_3009) ;  /* 0x00000004009c7947 */ /* 0x000fea0003800000 */
.L_x_3019:
[----:B------:R-:W-:-:S05]  /*59d0*/  F2FP.BF16.F32.PACK_AB R2, RZ, R2 ;  /* 0x00000002ff02723e */ /* 0x000fca00000010ff */
[----:B------:R0:W-:Y:S01]  /*59e0*/  STG.E.U16 desc[UR36][R16.64], R2 ;  /* 0x0000000210007986 */ /* 0x0001e2000c101524 */
[----:B------:R-:W-:Y:S05]  /*59f0*/  BRA `(.L_x_3009) ;  /* 0x0000000400907947 */ /* 0x000fea0003800000 */
.L_x_3016:
        /* <DEDUP_REMOVED lines=11> */
.L_x_3028:
        /* <DEDUP_REMOVED lines=16> */
.L_x_3031:
[----:B------:R-:W-:-:S04]  /*5bb0*/  LOP3.LUT R2, R2, 0x80000000, RZ, 0xc0, !PT ;  /* 0x8000000002027812 */ /* 0x000fc800078ec0ff */
[----:B------:R-:W-:-:S04]  /*5bc0*/  SHF.R.U32.HI R3, RZ, 0x18, R2 ;  /* 0x00000018ff037819 */ /* 0x000fc80000011602 */
[----:B------:R-:W-:-:S04]  /*5bd0*/  LOP3.LUT R0, R0, R3, RZ, 0xfc, !PT ;  /* 0x0000000300007212 */ /* 0x000fc800078efcff */
[----:B------:R-:W-:-:S07]  /*5be0*/  PRMT R8, R0, 0x7610, R8 ;  /* 0x0000761000087816 */ /* 0x000fce0000000008 */
.L_x_3030:
[----:B------:R-:W-:Y:S05]  /*5bf0*/  BSYNC B0 ;  /* 0x0000000000007941 */ /* 0x000fea0003800000 */
.L_x_3029:
[----:B------:R0:W-:Y:S01]  /*5c00*/  STG.E.U8 desc[UR36][R16.64], R8 ;  /* 0x0000000810007986 */ /* 0x0001e2000c101124 */
[----:B------:R-:W-:Y:S05]  /*5c10*/  BRA `(.L_x_3009) ;  /* 0x0000000400087947 */ /* 0x000fea0003800000 */
.L_x_3027:
        /* <DEDUP_REMOVED lines=16> */
.L_x_3034:
[----:B------:R-:W-:-:S04]  /*5d20*/  LOP3.LUT R2, R2, 0x80000000, RZ, 0xc0, !PT ;  /* 0x8000000002027812 */ /* 0x000fc800078ec0ff */
[----:B------:R-:W-:-:S04]  /*5d30*/  SHF.R.U32.HI R3, RZ, 0x18, R2 ;  /* 0x00000018ff037819 */ /* 0x000fc80000011602 */
[----:B------:R-:W-:-:S04]  /*5d40*/  LOP3.LUT R0, R0, R3, RZ, 0xfc, !PT ;  /* 0x0000000300007212 */ /* 0x000fc800078efcff */
[----:B------:R-:W-:-:S07]  /*5d50*/  PRMT R8, R0, 0x7610, R8 ;  /* 0x0000761000087816 */ /* 0x000fce0000000008 */
.L_x_3033:
[----:B------:R-:W-:Y:S05]  /*5d60*/  BSYNC B0 ;  /* 0x0000000000007941 */ /* 0x000fea0003800000 */
.L_x_3032:
[----:B------:R0:W-:Y:S01]  /*5d70*/  STG.E.U8 desc[UR36][R16.64], R8 ;  /* 0x0000000810007986 */ /* 0x0001e2000c101124 */
[----:B------:R-:W-:Y:S05]  /*5d80*/  BRA `(.L_x_3009) ;  /* 0x0000000000ac7947 */ /* 0x000fea0003800000 */
.L_x_3026:
        /* <DEDUP_REMOVED lines=21> */
.L_x_3008:
        /* <DEDUP_REMOVED lines=16> */
.L_x_3037:
[----:B------:R-:W-:Y:S05]  /*5fe0*/  BRA `(.L_x_3009) ;  /* 0x0000000000147947 */ /* 0x000fea0003800000 */
.L_x_3036:
[----:B------:R-:W0:Y:S02]  /*5ff0*/  F2I.U64.TRUNC R2, R2 ;  /* 0x0000000200027311 */ /* 0x000e24000020d800 */
[----:B0-----:R0:W-:Y:S01]  /*6000*/  STG.E.64 desc[UR36][R16.64], R2 ;  /* 0x0000000210007986 */ /* 0x0011e2000c101b24 */
[----:B------:R-:W-:Y:S05]  /*6010*/  BRA `(.L_x_3009) ;  /* 0x0000000000087947 */ /* 0x000fea0003800000 */
.L_x_3035:
[----:B------:R-:W0:Y:S02]  /*6020*/  F2I.FTZ.U32.TRUNC.NTZ R3, R2 ;  /* 0x0000000200037305 */ /* 0x000e24000021f000 */
[----:B0-----:R0:W-:Y:S02]  /*6030*/  STG.E desc[UR36][R16.64], R3 ;  /* 0x0000000310007986 */ /* 0x0011e4000c101924 */
.L_x_3009:
[----:B------:R-:W-:-:S07]  /*6040*/  VIADD R19, R19, 0x80 ;  /* 0x0000008013137836 */ /* 0x000fce0000000000 */
.L_x_2974:
[----:B------:R-:W-:Y:S05]  /*6050*/  BSYNC B7 ;  /* 0x0000000000077941 */ /* 0x000fea0003800000 */
.L_x_2973:
        /* <DEDUP_REMOVED lines=307> */
.L_x_3040:
        /* <DEDUP_REMOVED lines=20> */
[----:B--2---:R-:W3:Y:S01]  /*74d0*/  I2F.S16 R0, R0 ;  /* 0x0000000000007306 */ /* 0x004ee20000101400 */
[----:B------:R-:W-:Y:S05]  /*74e0*/  BRA `(.L_x_3047) ;  /* 0x0000000c00387947 */ /* 0x000fea0003800000 */
.L_x_3045:
[----:B------:R-:W2:Y:S02]  /*74f0*/  LDG.E.U8 R0, desc[UR36][R2.64] ;  /* 0x0000002402007981 */ /* 0x000ea4000c1e1100 */
[----:B--2---:R-:W-:Y:S01]  /*7500*/  I2FP.F32.U32 R0, R0 ;  /* 0x0000000000007245 */ /* 0x004fe20000201000 */
[----:B------:R-:W-:Y:S06]  /*7510*/  BRA `(.L_x_3047) ;  /* 0x0000000c002c7947 */ /* 0x000fec0003800000 */
.L_x_3044:
[----:B------:R-:W-:-:S13]  /*7520*/  ISETP.NE.AND P0, PT, R4, 0x2, PT ;  /* 0x000000020400780c */ /* 0x000fda0003f05270 */
[----:B------:R-:W-:Y:S05]  /*7530*/  @!P0 BRA `(.L_x_3048) ;  /* 0x0000000000288947 */ /* 0x000fea0003800000 */
[----:B------:R-:W-:-:S13]  /*7540*/  ISETP.NE.AND P0, PT, R4, 0x3, PT ;  /* 0x000000030400780c */ /* 0x000fda0003f05270 */
[----:B------:R-:W-:Y:S05]  /*7550*/  @!P0 BRA `(.L_x_3049) ;  /* 0x0000000000148947 */ /* 0x000fea0003800000 */
[----:B------:R-:W-:-:S13]  /*7560*/  ISETP.NE.AND P0, PT, R4, 0x4, PT ;  /* 0x000000040400780c */ /* 0x000fda0003f05270 */
[----:B------:R-:W-:Y:S05]  /*7570*/  @P0 BRA `(.L_x_3046) ;  /* 0x0000000800b80947 */ /* 0x000fea0003800000 */
[----:B------:R-:W2:Y:S02]  /*7580*/  LDG.E.64 R2, desc[UR36][R2.64] ;  /* 0x0000002402027981 */ /* 0x000ea4000c1e1b00 */
[----:B--2---:R1:W2:Y:S01]  /*7590*/  I2F.S64 R0, R2 ;  /* 0x0000000200007312 */ /* 0x0042a20000301400 */
[----:B------:R-:W-:Y:S05]  /*75a0*/  BRA `(.L_x_3047) ;  /* 0x0000000c00087947 */ /* 0x000fea0003800000 */
.L_x_3049:
[----:B------:R-:W2:Y:S02]  /*75b0*/  LDG.E R0, desc[UR36][R2.64] ;  /* 0x0000002402007981 */ /* 0x000ea4000c1e1900 */
[----:B--2---:R-:W-:Y:S01]  /*75c0*/  I2FP.F32.S32 R0, R0 ;  /* 0x0000000000007245 */ /* 0x004fe20000201400 */
[----:B------:R-:W-:Y:S06]  /*75d0*/  BRA `(.L_x_3047) ;  /* 0x0000000800fc7947 */ /* 0x000fec0003800000 */
.L_x_3048:
[----:B------:R-:W2:Y:S02]  /*75e0*/  LDG.E.U16 R0, desc[UR36][R2.64] ;  /* 0x0000002402007981 */ /* 0x000ea4000c1e1500 */
[----:B--2---:R-:W0:Y:S01]  /*75f0*/  I2F.S16 R0, R0 ;  /* 0x0000000000007306 */ /* 0x004e220000101400 */
[----:B------:R-:W-:Y:S05]  /*7600*/  BRA `(.L_x_3047) ;  /* 0x0000000800f07947 */ /* 0x000fea0003800000 */
.L_x_3043:
        /* <DEDUP_REMOVED lines=8> */
.L_x_3051:
[----:B------:R-:W2:Y:S02]  /*7690*/  LDG.E.U16 R0, desc[UR36][R2.64] ;  /* 0x0000002402007981 */ /* 0x000ea4000c1e1500 */
[----:B--2---:R-:W-:Y:S01]  /*76a0*/  HADD2.F32 R0, -RZ, R0.H0_H0 ;  /* 0x20000000ff007230 */ /* 0x004fe20000004100 */
[----:B------:R-:W-:Y:S06]  /*76b0*/  BRA `(.L_x_3047) ;  /* 0x0000000800c47947 */ /* 0x000fec0003800000 */
.L_x_3050:
        /* <DEDUP_REMOVED lines=8> */
.L_x_3053:
[----:B------:R-:W2:Y:S02]  /*7740*/  LDG.E.U16 R0, desc[UR36][R2.64] ;  /* 0x0000002402007981 */ /* 0x000ea4000c1e1500 */
[----:B--2---:R-:W-:Y:S01]  /*7750*/  HADD2.F32 R0, -RZ, R0.H0_H0 ;  /* 0x20000000ff007230 */ /* 0x004fe20000004100 */
[----:B------:R-:W-:Y:S06]  /*7760*/  BRA `(.L_x_3047) ;  /* 0x0000000800987947 */ /* 0x000fec0003800000 */
.L_x_3052:
[----:B------:R-:W2:Y:S01]  /*7770*/  LDG.E.64 R2, desc[UR36][R2.64] ;  /* 0x0000002402027981 */ /* 0x000ea2000c1e1b00 */
[----:B------:R-:W-:Y:S01]  /*7780*/  UMOV UR4, 0xf0000000 ;  /* 0xf000000000047882 */ /* 0x000fe20000000000 */
[----:B------:R-:W-:Y:S01]  /*7790*/  UMOV UR5, 0x380fffff ;  /* 0x380fffff00057882 */ /* 0x000fe20000000000 */
[----:B--2---:R-:W0:Y:S01]  /*77a0*/  F2F.F32.F64 R0, R2 ;  /* 0x0000000200007310 */ /* 0x004e220000301000 */
[----:B------:R-:W-:-:S14]  /*77b0*/  DSETP.GEU.AND P0, PT, |R2|, UR4, PT ;  /* 0x0000000402007e2a */ /* 0x000fdc000bf0e200 */
[----:B0-----:R-:W-:Y:S01]  /*77c0*/  @!P0 FMUL R0, R0, 1.175494350822287508e-38 ;  /* 0x0080000000008820 */ /* 0x001fe20000400000 */
[----:B------:R-:W-:Y:S06]  /*77d0*/  BRA `(.L_x_3047) ;  /* 0x00000008007c7947 */ /* 0x000fec0003800000 */
.L_x_3042:
        /* <DEDUP_REMOVED lines=12> */
.L_x_3056:
[----:B------:R-:W2:Y:S01]  /*78a0*/  LDG.E.64 R2, desc[UR36][R2.64] ;  /* 0x0000002402027981 */ /* 0x000ea2000c1e1b00 */
[----:B------:R-:W-:Y:S01]  /*78b0*/  UMOV UR4, 0xf0000000 ;  /* 0xf000000000047882 */ /* 0x000fe20000000000 */
[----:B------:R-:W-:Y:S01]  /*78c0*/  UMOV UR5, 0x380fffff ;  /* 0x380fffff00057882 */ /* 0x000fe20000000000 */
[----:B--2---:R-:W0:Y:S01]  /*78d0*/  F2F.F32.F64 R0, R2 ;  /* 0x0000000200007310 */ /* 0x004e220000301000 */
[----:B------:R-:W-:-:S14]  /*78e0*/  DSETP.GEU.AND P0, PT, |R2|, UR4, PT ;  /* 0x0000000402007e2a */ /* 0x000fdc000bf0e200 */
[----:B0-----:R-:W-:Y:S01]  /*78f0*/  @!P0 FMUL R0, R0, 1.175494350822287508e-38 ;  /* 0x0080000000008820 */ /* 0x001fe20000400000 */
[----:B------:R-:W-:Y:S06]  /*7900*/  BRA `(.L_x_3047) ;  /* 0x0000000800307947 */ /* 0x000fec0003800000 */
.L_x_3055:
        /* <DEDUP_REMOVED lines=26> */
.L_x_3058:
        /* <DEDUP_REMOVED lines=13> */
.L_x_3057:
[----:B------:R-:W2:Y:S02]  /*7b80*/  LDG.E.U16 R0, desc[UR36][R2.64] ;  /* 0x0000002402007981 */ /* 0x000ea4000c1e1500 */
[----:B--2---:R-:W-:Y:S01]  /*7b90*/  IMAD.U32 R0, R0, 0x10000, RZ ;  /* 0x0001000000007824 */ /* 0x004fe200078e00ff */
[----:B------:R-:W-:Y:S06]  /*7ba0*/  BRA `(.L_x_3047) ;  /* 0x0000000400887947 */ /* 0x000fec0003800000 */
.L_x_3054:
        /* <DEDUP_REMOVED lines=11> */
.L_x_3061:
        /* <DEDUP_REMOVED lines=20> */
.L_x_3063:
[----:B------:R-:W-:Y:S05]  /*7da0*/  BSYNC B0 ;  /* 0x0000000000007941 */ /* 0x000fea0003800000 */
.L_x_3062:
[----:B------:R-:W-:Y:S01]  /*7db0*/  LEA R3, R0, 0x3b800000, 0x17 ;  /* 0x3b80000000037811 */ /* 0x000fe200078eb8ff */
[----:B------:R-:W-:-:S05]  /*7dc0*/  IMAD.SHL.U32 R0, R2, 0x100000, RZ ;  /* 0x0010000002007824 */ /* 0x000fca00078e00ff */
[----:B------:R-:W-:Y:S01]  /*7dd0*/  LOP3.LUT R0, R3, R0, R4, 0xfe, !PT ;  /* 0x0000000003007212 */ /* 0x000fe200078efe04 */
[----:B------:R-:W-:Y:S06]  /*7de0*/  BRA `(.L_x_3047) ;  /* 0x0000000000f87947 */ /* 0x000fec0003800000 */
.L_x_3060:
        /* <DEDUP_REMOVED lines=20> */
.L_x_3065:
[----:B------:R-:W-:Y:S05]  /*7f30*/  BSYNC B0 ;  /* 0x0000000000007941 */ /* 0x000fea0003800000 */
.L_x_3064:
[----:B------:R-:W-:Y:S01]  /*7f40*/  LEA R3, R0, 0x37800000, 0x17 ;  /* 0x3780000000037811 */ /* 0x000fe200078eb8ff */
[----:B------:R-:W-:-:S05]  /*7f50*/  IMAD.SHL.U32 R0, R2, 0x200000, RZ ;  /* 0x0020000002007824 */ /* 0x000fca00078e00ff */
[----:B------:R-:W-:Y:S01]  /*7f60*/  LOP3.LUT R0, R3, R0, R4, 0xfe, !PT ;  /* 0x0000000003007212 */ /* 0x000fe200078efe04 */
[----:B------:R-:W-:Y:S06]  /*7f70*/  BRA `(.L_x_3047) ;  /* 0x0000000000947947 */ /* 0x000fec0003800000 */
.L_x_3059:
        /* <DEDUP_REMOVED lines=14> */
.L_x_3046:
        /* <DEDUP_REMOVED lines=16> */
.L_x_3068:
[----:B------:R-:W-:Y:S01]  /*8160*/  IMAD.MOV.U32 R0, RZ, RZ, RZ ;  /* 0x000000ffff007224 */ /* 0x000fe200078e00ff */
[----:B------:R-:W-:Y:S06]  /*8170*/  BRA `(.L_x_3047) ;  /* 0x0000000000147947 */ /* 0x000fec0003800000 */
.L_x_3067:
[----:B------:R-:W2:Y:S02]  /*8180*/  LDG.E.64 R2, desc[UR36][R2.64] ;  /* 0x0000002402027981 */ /* 0x000ea4000c1e1b00 */
[----:B--2---:R0:W1:Y:S01]  /*8190*/  I2F.U64 R0, R2 ;  /* 0x0000000200007312 */ /* 0x0040620000301000 */
[----:B------:R-:W-:Y:S05]  /*81a0*/  BRA `(.L_x_3047) ;  /* 0x0000000000087947 */ /* 0x000fea0003800000 */
.L_x_3066:
[----:B------:R-:W2:Y:S02]  /*81b0*/  LDG.E R0, desc[UR36][R2.64] ;  /* 0x0000002402007981 */ /* 0x000ea4000c1e1900 */
[----:B--2---:R-:W-:-:S07]  /*81c0*/  I2FP.F32.U32 R0, R0 ;  /* 0x0000000000007245 */ /* 0x004fce0000201000 */
.L_x_3047:
[----:B------:R-:W-:Y:S05]  /*81d0*/  BSYNC B6 ;  /* 0x0000000000067941 */ /* 0x000fea0003800000 */
.L_x_3041:
        /* <DEDUP_REMOVED lines=17> */
.L_x_3072:
[----:B------:R-:W0:Y:S02]  /*82f0*/  F2I.S64.TRUNC R2, R2 ;  /* 0x0000000200027311 */ /* 0x000e24000020d900 */
[----:B0-----:R-:W-:-:S05]  /*8300*/  IMAD.MOV.U32 R5, RZ, RZ, R2 ;  /* 0x000000ffff057224 */ /* 0x001fca00078e0002 */
[----:B------:R0:W-:Y:S01]  /*8310*/  STG.E.U8 desc[UR36][R16.64], R5 ;  /* 0x0000000510007986 */ /* 0x0001e2000c101124 */
[----:B------:R-:W-:Y:S05]  /*8320*/  BRA `(.L_x_3074) ;  /* 0x0000000c00407947 */ /* 0x000fea0003800000 */
.L_x_3071:
        /* <DEDUP_REMOVED lines=9> */
.L_x_3076:
[----:B------:R-:W0:Y:S02]  /*83c0*/  F2I.FTZ.TRUNC.NTZ R3, R2 ;  /* 0x0000000200037305 */ /* 0x000e24000021f100 */
[----:B0-----:R0:W-:Y:S01]  /*83d0*/  STG.E desc[UR36][R16.64], R3 ;  /* 0x0000000310007986 */ /* 0x0011e2000c101924 */
[----:B------:R-:W-:Y:S05]  /*83e0*/  BRA `(.L_x_3074) ;  /* 0x0000000c00107947 */ /* 0x000fea0003800000 */
.L_x_3075:
[----:B------:R-:W0:Y:S02]  /*83f0*/  F2I.FTZ.TRUNC.NTZ R3, R2 ;  /* 0x0000000200037305 */ /* 0x000e24000021f100 */
[----:B0-----:R0:W-:Y:S01]  /*8400*/  STG.E.U16 desc[UR36][R16.64], R3 ;  /* 0x0000000310007986 */ /* 0x0011e2000c101524 */
[----:B------:R-:W-:Y:S05]  /*8410*/  BRA `(.L_x_3074) ;  /* 0x0000000c00047947 */ /* 0x000fea0003800000 */
.L_x_3070:
        /* <DEDUP_REMOVED lines=8> */
.L_x_3078:
[----:B------:R-:W-:-:S05]  /*84a0*/  F2FP.F16.F32.PACK_AB R2, RZ, R2 ;  /* 0x00000002ff02723e */ /* 0x000fca00000000ff */
[----:B------:R0:W-:Y:S01]  /*84b0*/  STG.E.U16 desc[UR36][R16.64], R2 ;  /* 0x0000000210007986 */ /* 0x0001e2000c101524 */
[----:B------:R-:W-:Y:S05]  /*84c0*/  BRA `(.L_x_3074) ;  /* 0x0000000800d87947 */ /* 0x000fea0003800000 */
.L_x_3077:
        /* <DEDUP_REMOVED lines=9> */
.L_x_3080:
[----:B------:R-:W-:-:S04]  /*8560*/  F2FP.F16.F32.PACK_AB R3, RZ, R2 ;  /* 0x00000002ff03723e */ /* 0x000fc800000000ff */
[----:B------:R-:W-:-:S05]  /*8570*/  PRMT R3, R3, 0x5410, RZ ;  /* 0x0000541003037816 */ /* 0x000fca00000000ff */
[----:B------:R0:W-:Y:S01]  /*8580*/  STG.E desc[UR36][R16.64], R3 ;  /* 0x0000000310007986 */ /* 0x0001e2000c101924 */
[----:B------:R-:W-:Y:S05]  /*8590*/  BRA `(.L_x_3074) ;  /* 0x0000000800a47947 */ /* 0x000fea0003800000 */
.L_x_3079:
[----:B------:R-:W-:-:S06]  /*85a0*/  FMUL.FTZ R2, R2, 1 ;  /* 0x3f80000002027820 */ /* 0x000fcc0000410000 */
[----:B------:R-:W0:Y:S02]  /*85b0*/  F2F.F64.F32 R2, R2 ;  /* 0x0000000200027310 */ /* 0x000e240000201800 */
[----:B0-----:R0:W-:Y:S01]  /*85c0*/  STG.E.64 desc[UR36][R16.64], R2 ;  /* 0x0000000210007986 */ /* 0x0011e2000c101b24 */
[----:B------:R-:W-:Y:S05]  /*85d0*/  BRA `(.L_x_3074) ;  /* 0x0000000800947947 */ /* 0x000fea0003800000 */
.L_x_3069:
        /* <DEDUP_REMOVED lines=12> */
.L_x_3083:
[----:B------:R-:W-:Y:S01]  /*86a0*/  FMUL.FTZ R4, R2, 1 ;  /* 0x3f80000002047820 */ /* 0x000fe20000410000 */
[----:B------:R-:W-:-:S05]  /*86b0*/  CS2R R6, SRZ ;  /* 0x0000000000067805 */ /* 0x000fca000001ff00 */
[----:B------:R-:W0:Y:S02]  /*86c0*/  F2F.F64.F32 R4, R4 ;  /* 0x0000000400047310 */ /* 0x000e240000201800 */
[----:B0-----:R0:W-:Y:S01]  /*86d0*/  STG.E.128 desc[UR36][R16.64], R4 ;  /* 0x0000000410007986 */ /* 0x0011e2000c101d24 */
[----:B------:R-:W-:Y:S05]  /*86e0*/  BRA `(.L_x_3074) ;  /* 0x0000000800507947 */ /* 0x000fea0003800000 */
.L_x_3082:
        /* <DEDUP_REMOVED lines=20> */
.L_x_3087:
[----:B------:R-:W-:Y:S05]  /*8830*/  BSYNC B0 ;  /* 0x0000000000007941 */ /* 0x000fea0003800000 */
.L_x_3086:
[----:B------:R-:W-:-:S05]  /*8840*/  LOP3.LUT R5, R0, R5, RZ, 0xfc, !PT ;  /* 0x0000000500057212 */ /* 0x000fca00078efcff */
[----:B------:R0:W-:Y:S01]  /*8850*/  STG.E.U8 desc[UR36][R16.64], R5 ;  /* 0x0000000510007986 */ /* 0x0001e2000c101124 */
[----:B------:R-:W-:Y:S05]  /*8860*/  BRA `(.L_x_3074) ;  /* 0x0000000400f07947 */ /* 0x000fea0003800000 */
.L_x_3085:
        /* <DEDUP_REMOVED lines=12> */
.L_x_3089:
[----:B------:R-:W-:Y:S01]  /*8930*/  IMAD.MOV.U32 R0, RZ, RZ, 0x7f ;  /* 0x0000007fff007424 */ /* 0x000fe200078e00ff */
[----:B------:R-:W-:-:S04]  /*8940*/  ISETP.GT.U32.AND P0, PT, R4, 0x7f800000, PT ;  /* 0x7f8000000400780c */ /* 0x000fc80003f04070 */
[----:B------:R-:W-:-:S09]  /*8950*/  SEL R0, R0, 0x7c, P0 ;  /* 0x0000007c00007807 */ /* 0x000fd20000000000 */
.L_x_3090:
[----:B------:R-:W-:Y:S05]  /*8960*/  BSYNC B0 ;  /* 0x0000000000007941 */ /* 0x000fea0003800000 */
.L_x_3088:
[----:B------:R-:W-:-:S04]  /*8970*/  LOP3.LUT R2, R2, 0x80000000, RZ, 0xc0, !PT ;  /* 0x8000000002027812 */ /* 0x000fc800078ec0ff */
[----:B------:R-:W-:-:S04]  /*8980*/  SHF.R.U32.HI R3, RZ, 0x18, R2 ;  /* 0x00000018ff037819 */ /* 0x000fc80000011602 */
[----:B------:R-:W-:-:S05]  /*8990*/  LOP3.LUT R3, R0, R3, RZ, 0xfc, !PT ;  /* 0x0000000300037212 */ /* 0x000fca00078efcff */
[----:B------:R0:W-:Y:S01]  /*89a0*/  STG.E.U8 desc[UR36][R16.64], R3 ;  /* 0x0000000310007986 */ /* 0x0001e2000c101124 */
[----:B------:R-:W-:Y:S05]  /*89b0*/  BRA `(.L_x_3074) ;  /* 0x00000004009c7947 */ /* 0x000fea0003800000 */
.L_x_3084:
[----:B------:R-:W-:-:S05]  /*89c0*/  F2FP.BF16.F32.PACK_AB R2, RZ, R2 ;  /* 0x00000002ff02723e */ /* 0x000fca00000010ff */
[----:B------:R0:W-:Y:S01]  /*89d0*/  STG.E.U16 desc[UR36][R16.64], R2 ;  /* 0x0000000210007986 */ /* 0x0001e2000c101524 */
[----:B------:R-:W-:Y:S05]  /*89e0*/  BRA `(.L_x_3074) ;  /* 0x0000000400907947 */ /* 0x000fea0003800000 */
.L_x_3081:
        /* <DEDUP_REMOVED lines=11> */
.L_x_3093:
        /* <DEDUP_REMOVED lines=16> */
.L_x_3096:
[----:B------:R-:W-:-:S04]  /*8ba0*/  LOP3.LUT R2, R2, 0x80000000, RZ, 0xc0, !PT ;  /* 0x8000000002027812 */ /* 0x000fc800078ec0ff */
[----:B------:R-:W-:-:S04]  /*8bb0*/  SHF.R.U32.HI R3, RZ, 0x18, R2 ;  /* 0x00000018ff037819 */ /* 0x000fc80000011602 */
[----:B------:R-:W-:-:S04]  /*8bc0*/  LOP3.LUT R0, R0, R3, RZ, 0xfc, !PT ;  /* 0x0000000300007212 */ /* 0x000fc800078efcff */
[----:B------:R-:W-:-:S07]  /*8bd0*/  PRMT R8, R0, 0x7610, R8 ;  /* 0x0000761000087816 */ /* 0x000fce0000000008 */
.L_x_3095:
[----:B------:R-:W-:Y:S05]  /*8be0*/  BSYNC B0 ;  /* 0x0000000000007941 */ /* 0x000fea0003800000 */
.L_x_3094:
[----:B------:R3:W-:Y:S01]  /*8bf0*/  STG.E.U8 desc[UR36][R16.64], R8 ;  /* 0x0000000810007986 */ /* 0x0007e2000c101124 */
[----:B------:R-:W-:Y:S05]  /*8c00*/  BRA `(.L_x_3074) ;  /* 0x0000000400087947 */ /* 0x000fea0003800000 */
.L_x_3092:
        /* <DEDUP_REMOVED lines=16> */
.L_x_3099:
[----:B------:R-:W-:-:S04]  /*8d10*/  LOP3.LUT R2, R2, 0x80000000, RZ, 0xc0, !PT ;  /* 0x8000000002027812 */ /* 0x000fc800078ec0ff */
[----:B------:R-:W-:-:S04]  /*8d20*/  SHF.R.U32.HI R3, RZ, 0x18, R2 ;  /* 0x00000018ff037819 */ /* 0x000fc80000011602 */
[----:B------:R-:W-:-:S04]  /*8d30*/  LOP3.LUT R0, R0, R3, RZ, 0xfc, !PT ;  /* 0x0000000300007212 */ /* 0x000fc800078efcff */
[----:B------:R-:W-:-:S07]  /*8d40*/  PRMT R8, R0, 0x7610, R8 ;  /* 0x0000761000087816 */ /* 0x000fce0000000008 */
.L_x_3098:
[----:B------:R-:W-:Y:S05]  /*8d50*/  BSYNC B0 ;  /* 0x0000000000007941 */ /* 0x000fea0003800000 */
.L_x_3097:
[----:B------:R0:W-:Y:S01]  /*8d60*/  STG.E.U8 desc[UR36][R16.64], R8 ;  /* 0x0000000810007986 */ /* 0x0001e2000c101124 */
[----:B------:R-:W-:Y:S05]  /*8d70*/  BRA `(.L_x_3074) ;  /* 0x0000000000ac7947 */ /* 0x000fea0003800000 */
.L_x_3091:
        /* <DEDUP_REMOVED lines=21> */
.L_x_3073:
        /* <DEDUP_REMOVED lines=16> */
.L_x_3102:
[----:B------:R-:W-:Y:S05]  /*8fd0*/  BRA `(.L_x_3074) ;  /* 0x0000000000147947 */ /* 0x000fea0003800000 */
.L_x_3101:
[----:B------:R-:W0:Y:S02]  /*8fe0*/  F2I.U64.TRUNC R2, R2 ;  /* 0x0000000200027311 */ /* 0x000e24000020d800 */
[----:B0-----:R2:W-:Y:S01]  /*8ff0*/  STG.E.64 desc[UR36][R16.64], R2 ;  /* 0x0000000210007986 */ /* 0x0015e2000c101b24 */
[----:B------:R-:W-:Y:S05]  /*9000*/  BRA `(.L_x_3074) ;  /* 0x0000000000087947 */ /* 0x000fea0003800000 */
.L_x_3100:
[----:B------:R-:W0:Y:S02]  /*9010*/  F2I.FTZ.U32.TRUNC.NTZ R3, R2 ;  /* 0x0000000200037305 */ /* 0x000e24000021f000 */
[----:B0-----:R0:W-:Y:S02]  /*9020*/  STG.E desc[UR36][R16.64], R3 ;  /* 0x0000000310007986 */ /* 0x0011e4000c101924 */
.L_x_3074:
[----:B------:R-:W-:-:S07]  /*9030*/  VIADD R19, R19, 0x80 ;  /* 0x0000008013137836 */ /* 0x000fce0000000000 */
.L_x_3039:
[----:B------:R-:W-:Y:S05]  /*9040*/  BSYNC B7 ;  /* 0x0000000000077941 */ /* 0x000fea0003800000 */
.L_x_3038:
        /* <DEDUP_REMOVED lines=306> */
.L_x_3103:
        /* <DEDUP_REMOVED lines=20> */
[----:B--2---:R-:W2:Y:S01]  /*a4b0*/  I2F.S16 R0, R0 ;  /* 0x0000000000007306 */ /* 0x004ea20000101400 */
[----:B------:R-:W-:Y:S05]  /*a4c0*/  BRA `(.L_x_3110) ;  /* 0x0000000c00387947 */ /* 0x000fea0003800000 */
.L_x_3108:
[----:B------:R-:W2:Y:S02]  /*a4d0*/  LDG.E.U8 R0, desc[UR36][R2.64] ;  /* 0x0000002402007981 */ /* 0x000ea4000c1e1100 */
[----:B--2---:R-:W-:Y:S01]  /*a4e0*/  I2FP.F32.U32 R0, R0 ;  /* 0x0000000000007245 */ /* 0x004fe20000201000 */
[----:B------:R-:W-:Y:S06]  /*a4f0*/  BRA `(.L_x_3110) ;  /* 0x0000000c002c7947 */ /* 0x000fec0003800000 */
.L_x_3107:
[----:B------:R-:W-:-:S13]  /*a500*/  ISETP.NE.AND P0, PT, R4, 0x2, PT ;  /* 0x000000020400780c */ /* 0x000fda0003f05270 */
[----:B------:R-:W-:Y:S05]  /*a510*/  @!P0 BRA `(.L_x_3111) ;  /* 0x0000000000288947 */ /* 0x000fea0003800000 */
[----:B------:R-:W-:-:S13]  /*a520*/  ISETP.NE.AND P0, PT, R4, 0x3, PT ;  /* 0x000000030400780c */ /* 0x000fda0003f05270 */
[----:B------:R-:W-:Y:S05]  /*a530*/  @!P0 BRA `(.L_x_3112) ;  /* 0x0000000000148947 */ /* 0x000fea0003800000 */
[----:B------:R-:W-:-:S13]  /*a540*/  ISETP.NE.AND P0, PT, R4, 0x4, PT ;  /* 0x000000040400780c */ /* 0x000fda0003f05270 */
[----:B------:R-:W-:Y:S05]  /*a550*/  @P0 BRA `(.L_x_3109) ;  /* 0x0000000800b80947 */ /* 0x000fea0003800000 */
[----:B------:R-:W2:Y:S02]  /*a560*/  LDG.E.64 R2, desc[UR36][R2.64] ;  /* 0x0000002402027981 */ /* 0x000ea4000c1e1b00 */
[----:B--2---:R3:W4:Y:S01]  /*a570*/  I2F.S64 R0, R2 ;  /* 0x0000000200007312 */ /* 0x0047220000301400 */
[----:B------:R-:W-:Y:S05]  /*a580*/  BRA `(.L_x_3110) ;  /* 0x0000000c00087947 */ /* 0x000fea0003800000 */
.L_x_3112:
[----:B------:R-:W2:Y:S02]  /*a590*/  LDG.E R0, desc[UR36][R2.64] ;  /* 0x0000002402007981 */ /* 0x000ea4000c1e1900 */
[----:B--2---:R-:W-:Y:S01]  /*a5a0*/  I2FP.F32.S32 R0, R0 ;  /* 0x0000000000007245 */ /* 0x004fe20000201400 */
[----:B------:R-:W-:Y:S06]  /*a5b0*/  BRA `(.L_x_3110) ;  /* 0x0000000800fc7947 */ /* 0x000fec0003800000 */
.L_x_3111:
[----:B------:R-:W2:Y:S02]  /*a5c0*/  LDG.E.U16 R0, desc[UR36][R2.64] ;  /* 0x0000002402007981 */ /* 0x000ea4000c1e1500 */
[----:B--2---:R-:W0:Y:S01]  /*a5d0*/  I2F.S16 R0, R0 ;  /* 0x0000000000007306 */ /* 0x004e220000101400 */
[----:B------:R-:W-:Y:S05]  /*a5e0*/  BRA `(.L_x_3110) ;  /* 0x0000000800f07947 */ /* 0x000fea0003800000 */
.L_x_3106:
        /* <DEDUP_REMOVED lines=8> */
.L_x_3114:
[----:B------:R-:W2:Y:S02]  /*a670*/  LDG.E.U16 R0, desc[UR36][R2.64] ;  /* 0x0000002402007981 */ /* 0x000ea4000c1e1500 */
[----:B--2---:R-:W-:Y:S01]  /*a680*/  HADD2.F32 R0, -RZ, R0.H0_H0 ;  /* 0x20000000ff007230 */ /* 0x004fe20000004100 */
[----:B------:R-:W-:Y:S06]  /*a690*/  BRA `(.L_x_3110) ;  /* 0x0000000800c47947 */ /* 0x000fec0003800000 */
.L_x_3113:
        /* <DEDUP_REMOVED lines=8> */
.L_x_3116:
[----:B------:R-:W2:Y:S02]  /*a720*/  LDG.E.U16 R0, desc[UR36][R2.64] ;  /* 0x0000002402007981 */ /* 0x000ea4000c1e1500 */
[----:B--2---:R-:W-:Y:S01]  /*a730*/  HADD2.F32 R0, -RZ, R0.H0_H0 ;  /* 0x20000000ff007230 */ /* 0x004fe20000004100 */
[----:B------:R-:W-:Y:S06]  /*a740*/  BRA `(.L_x_3110) ;  /* 0x0000000800987947 */ /* 0x000fec0003800000 */
.L_x_3115:
[----:B------:R-:W2:Y:S01]  /*a750*/  LDG.E.64 R2, desc[UR36][R2.64] ;  /* 0x0000002402027981 */ /* 0x000ea2000c1e1b00 */
[----:B------:R-:W-:Y:S01]  /*a760*/  UMOV UR4, 0xf0000000 ;  /* 0xf000000000047882 */ /* 0x000fe20000000000 */
[----:B------:R-:W-:Y:S01]  /*a770*/  UMOV UR5, 0x380fffff ;  /* 0x380fffff00057882 */ /* 0x000fe20000000000 */
[----:B--2---:R-:W0:Y:S01]  /*a780*/  F2F.F32.F64 R0, R2 ;  /* 0x0000000200007310 */ /* 0x004e220000301000 */
[----:B------:R-:W-:-:S14]  /*a790*/  DSETP.GEU.AND P0, PT, |R2|, UR4, PT ;  /* 0x0000000402007e2a */ /* 0x000fdc000bf0e200 */
[----:B0-----:R-:W-:Y:S01]  /*a7a0*/  @!P0 FMUL R0, R0, 1.175494350822287508e-38 ;  /* 0x0080000000008820 */ /* 0x001fe20000400000 */
[----:B------:R-:W-:Y:S06]  /*a7b0*/  BRA `(.L_x_3110) ;  /* 0x00000008007c7947 */ /* 0x000fec0003800000 */
.L_x_3105:
        /* <DEDUP_REMOVED lines=12> */
.L_x_3119:
[----:B------:R-:W2:Y:S01]  /*a880*/  LDG.E.64 R2, desc[UR36][R2.64] ;  /* 0x0000002402027981 */ /* 0x000ea2000c1e1b00 */
[----:B------:R-:W-:Y:S01]  /*a890*/  UMOV UR4, 0xf0000000 ;  /* 0xf000000000047882 */ /* 0x000fe20000000000 */
[----:B------:R-:W-:Y:S01]  /*a8a0*/  UMOV UR5, 0x380fffff ;  /* 0x380fffff00057882 */ /* 0x000fe20000000000 */
[----:B--2---:R-:W0:Y:S01]  /*a8b0*/  F2F.F32.F64 R0, R2 ;  /* 0x0000000200007310 */ /* 0x004e220000301000 */
[----:B------:R-:W-:-:S14]  /*a8c0*/  DSETP.GEU.AND P0, PT, |R2|, UR4, PT ;  /* 0x0000000402007e2a */ /* 0x000fdc000bf0e200 */
[----:B0-----:R-:W-:Y:S01]  /*a8d0*/  @!P0 FMUL R0, R0, 1.175494350822287508e-38 ;  /* 0x0080000000008820 */ /* 0x001fe20000400000 */
[----:B------:R-:W-:Y:S06]  /*a8e0*/  BRA `(.L_x_3110) ;  /* 0x0000000800307947 */ /* 0x000fec0003800000 */
.L_x_3118:
        /* <DEDUP_REMOVED lines=26> */
.L_x_3121:
        /* <DEDUP_REMOVED lines=13> */
.L_x_3120:
[----:B------:R-:W2:Y:S02]  /*ab60*/  LDG.E.U16 R0, desc[UR36][R2.64] ;  /* 0x0000002402007981 */ /* 0x000ea4000c1e1500 */
[----:B--2---:R-:W-:Y:S01]  /*ab70*/  IMAD.U32 R0, R0, 0x10000, RZ ;  /* 0x0001000000007824 */ /* 0x004fe200078e00ff */
[----:B------:R-:W-:Y:S06]  /*ab80*/  BRA `(.L_x_3110) ;  /* 0x0000000400887947 */ /* 0x000fec0003800000 */
.L_x_3117:
        /* <DEDUP_REMOVED lines=11> */
.L_x_3124:
        /* <DEDUP_REMOVED lines=20> */
.L_x_3126:
[----:B------:R-:W-:Y:S05]  /*ad80*/  BSYNC B0 ;  /* 0x0000000000007941 */ /* 0x000fea0003800000 */
.L_x_3125:
[----:B------:R-:W-:Y:S01]  /*ad90*/  LEA R3, R0, 0x3b800000, 0x17 ;  /* 0x3b80000000037811 */ /* 0x000fe200078eb8ff */
[----:B------:R-:W-:-:S05]  /*ada0*/  IMAD.SHL.U32 R0, R2, 0x100000, RZ ;  /* 0x0010000002007824 */ /* 0x000fca00078e00ff */
[----:B------:R-:W-:Y:S01]  /*adb0*/  LOP3.LUT R0, R3, R0, R4, 0xfe, !PT ;  /* 0x0000000003007212 */ /* 0x000fe200078efe04 */
[----:B------:R-:W-:Y:S06]  /*adc0*/  BRA `(.L_x_3110) ;  /* 0x0000000000f87947 */ /* 0x000fec0003800000 */
.L_x_3123:
        /* <DEDUP_REMOVED lines=20> */
.L_x_3128:
[----:B------:R-:W-:Y:S05]  /*af10*/  BSYNC B0 ;  /* 0x0000000000007941 */ /* 0x000fea0003800000 */
.L_x_3127:
[----:B------:R-:W-:Y:S01]  /*af20*/  LEA R3, R0, 0x37800000, 0x17 ;  /* 0x3780000000037811 */ /* 0x000fe200078eb8ff */
[----:B------:R-:W-:-:S05]  /*af30*/  IMAD.SHL.U32 R0, R2, 0x200000, RZ ;  /* 0x0020000002007824 */ /* 0x000fca00078e00ff */
[----:B------:R-:W-:Y:S01]  /*af40*/  LOP3.LUT R0, R3, R0, R4, 0xfe, !PT ;  /* 0x0000000003007212 */ /* 0x000fe200078efe04 */
[----:B------:R-:W-:Y:S06]  /*af50*/  BRA `(.L_x_3110) ;  /* 0x0000000000947947 */ /* 0x000fec0003800000 */
.L_x_3122:
        /* <DEDUP_REMOVED lines=14> */
.L_x_3109:
        /* <DEDUP_REMOVED lines=16> */
.L_x_3131:
[----:B------:R-:W-:Y:S01]  /*b140*/  IMAD.MOV.U32 R0, RZ, RZ, RZ ;  /* 0x000000ffff007224 */ /* 0x000fe200078e00ff */
[----:B------:R-:W-:Y:S06]  /*b150*/  BRA `(.L_x_3110) ;  /* 0x0000000000147947 */ /* 0x000fec0003800000 */
.L_x_3130:
[----:B------:R-:W2:Y:S02]  /*b160*/  LDG.E.64 R2, desc[UR36][R2.64] ;  /* 0x0000002402027981 */ /* 0x000ea4000c1e1b00 */
[----:B--2---:R0:W1:Y:S01]  /*b170*/  I2F.U64 R0, R2 ;  /* 0x0000000200007312 */ /* 0x0040620000301000 */
[----:B------:R-:W-:Y:S05]  /*b180*/  BRA `(.L_x_3110) ;  /* 0x0000000000087947 */ /* 0x000fea0003800000 */
.L_x_3129:
[----:B------:R-:W2:Y:S02]  /*b190*/  LDG.E R0, desc[UR36][R2.64] ;  /* 0x0000002402007981 */ /* 0x000ea4000c1e1900 */
[----:B--2---:R-:W-:-:S07]  /*b1a0*/  I2FP.F32.U32 R0, R0 ;  /* 0x0000000000007245 */ /* 0x004fce0000201000 */
.L_x_3110:
[----:B------:R-:W-:Y:S05]  /*b1b0*/  BSYNC B6 ;  /* 0x0000000000067941 */ /* 0x000fea0003800000 */
.L_x_3104:
        /* <DEDUP_REMOVED lines=15> */
[----:B0-----:R-:W-:Y:S01]  /*b2b0*/  STG.E.U8 desc[UR36][R16.64], R3 ;  /* 0x0000000310007986 */ /* 0x001fe2000c101124 */
[----:B------:R-:W-:Y:S05]  /*b2c0*/  EXIT ;  /* 0x000000000000794d */ /* 0x000fea0003800000 */
.L_x_3135:
[----:B------:R-:W0:Y:S02]  /*b2d0*/  F2I.S64.TRUNC R2, R2 ;  /* 0x0000000200027311 */ /* 0x000e24000020d900 */
[----:B0-----:R-:W-:-:S05]  /*b2e0*/  IMAD.MOV.U32 R5, RZ, RZ, R2 ;  /* 0x000000ffff057224 */ /* 0x001fca00078e0002 */
[----:B------:R-:W-:Y:S01]  /*b2f0*/  STG.E.U8 desc[UR36][R16.64], R5 ;  /* 0x0000000510007986 */ /* 0x000fe2000c101124 */
[----:B------:R-:W-:Y:S05]  /*b300*/  EXIT ;  /* 0x000000000000794d */ /* 0x000fea0003800000 */
.L_x_3134:
[----:B------:R-:W-:-:S13]  /*b310*/  ISETP.NE.AND P0, PT, R3, 0x2, PT ;  /* 0x000000020300780c */ /* 0x000fda0003f05270 */
[----:B------:R-:W-:Y:S05]  /*b320*/  @!P0 BRA `(.L_x_3137) ;  /* 0x0000000000288947 */ /* 0x000fea0003800000 */
[----:B------:R-:W-:-:S13]  /*b330*/  ISETP.NE.AND P0, PT, R3, 0x3, PT ;  /* 0x000000030300780c */ /* 0x000fda0003f05270 */
[----:B------:R-:W-:Y:S05]  /*b340*/  @!P0 BRA `(.L_x_3138) ;  /* 0x0000000000148947 */ /* 0x000fea0003800000 */
[----:B------:R-:W-:-:S13]  /*b350*/  ISETP.NE.AND P0, PT, R3, 0x4, PT ;  /* 0x000000040300780c */ /* 0x000fda0003f05270 */
[----:B------:R-:W-:Y:S05]  /*b360*/  @P0 BRA `(.L_x_3136) ;  /* 0x0000000800d00947 */ /* 0x000fea0003800000 */
[----:B------:R-:W0:Y:S02]  /*b370*/  F2I.S64.TRUNC R2, R2 ;  /* 0x0000000200027311 */ /* 0x000e24000020d900 */
[----:B0-----:R-:W-:Y:S01]  /*b380*/  STG.E.64 desc[UR36][R16.64], R2 ;  /* 0x0000000210007986 */ /* 0x001fe2000c101b24 */
[----:B------:R-:W-:Y:S05]  /*b390*/  EXIT ;  /* 0x000000000000794d */ /* 0x000fea0003800000 */
.L_x_3138:
[----:B------:R-:W0:Y:S02]  /*b3a0*/  F2I.FTZ.TRUNC.NTZ R3, R2 ;  /* 0x0000000200037305 */ /* 0x000e24000021f100 */
[----:B0-----:R-:W-:Y:S01]  /*b3b0*/  STG.E desc[UR36][R16.64], R3 ;  /* 0x0000000310007986 */ /* 0x001fe2000c101924 */
[----:B------:R-:W-:Y:S05]  /*b3c0*/  EXIT ;  /* 0x000000000000794d */ /* 0x000fea0003800000 */
.L_x_3137:
[----:B------:R-:W0:Y:S02]  /*b3d0*/  F2I.FTZ.TRUNC.NTZ R3, R2 ;  /* 0x0000000200037305 */ /* 0x000e24000021f100 */
[----:B0-----:R-:W-:Y:S01]  /*b3e0*/  STG.E.U16 desc[UR36][R16.64], R3 ;  /* 0x0000000310007986 */ /* 0x001fe2000c101524 */
[----:B------:R-:W-:Y:S05]  /*b3f0*/  EXIT ;  /* 0x000000000000794d */ /* 0x000fea0003800000 */
.L_x_3133:
[----:B------:R-:W-:-:S13]  /*b400*/  ISETP.GT.AND P0, PT, R3, 0x6, PT ;  /* 0x000000060300780c */ /* 0x000fda0003f04270 */
[----:B------:R-:W-:Y:S05]  /*b410*/  @P0 BRA `(.L_x_3139) ;  /* 0x0000000000240947 */ /* 0x000fea0003800000 */
[----:B------:R-:W-:-:S13]  /*b420*/  ISETP.NE.AND P0, PT, R3, 0x5, PT ;  /* 0x000000050300780c */ /* 0x000fda0003f05270 */
[----:B------:R-:W-:Y:S05]  /*b430*/  @!P0 BRA `(.L_x_3140) ;  /* 0x0000000000108947 */ /* 0x000fea0003800000 */
[----:B------:R-:W-:-:S13]  /*b440*/  ISETP.NE.AND P0, PT, R3, 0x6, PT ;  /* 0x000000060300780c */ /* 0x000fda0003f05270 */
[----:B------:R-:W-:Y:S05]  /*b450*/  @P0 BRA `(.L_x_3136) ;  /* 0x0000000800940947 */ /* 0x000fea0003800000 */
[----:B------:R-:W-:Y:S01]  /*b460*/  STG.E desc[UR36][R16.64], R2 ;  /* 0x0000000210007986 */ /* 0x000fe2000c101924 */
[----:B------:R-:W-:Y:S05]  /*b470*/  EXIT ;  /* 0x000000000000794d */ /* 0x000fea0003800000 */
.L_x_3140:
[----:B------:R-:W-:-:S05]  /*b480*/  F2FP.F16.F32.PACK_AB R2, RZ, R2 ;  /* 0x00000002ff02723e */ /* 0x000fca00000000ff */
[----:B------:R-:W-:Y:S01]  /*b490*/  STG.E.U16 desc[UR36][R16.64], R2 ;  /* 0x0000000210007986 */ /* 0x000fe2000c101524 */
[----:B------:R-:W-:Y:S05]  /*b4a0*/  EXIT ;  /* 0x000000000000794d */ /* 0x000fea0003800000 */
.L_x_3139:
[----:B------:R-:W-:-:S13]  /*b4b0*/  ISETP.NE.AND P0, PT, R3, 0x7, PT ;  /* 0x000000070300780c */ /* 0x000fda0003f05270 */
[----:B------:R-:W-:Y:S05]  /*b4c0*/  @!P0 BRA `(.L_x_3141) ;  /* 0x00000000002c8947 */ /* 0x000fea0003800000 */
[----:B------:R-:W-:-:S13]  /*b4d0*/  ISETP.NE.AND P0, PT, R3, 0x8, PT ;  /* 0x000000080300780c */ /* 0x000fda0003f05270 */
[----:B------:R-:W-:Y:S05]  /*b4e0*/  @!P0 BRA `(.L_x_3142) ;  /* 0x0000000000148947 */ /* 0x000fea0003800000 */
[----:B------:R-:W-:-:S13]  /*b4f0*/  ISETP.NE.AND P0, PT, R3, 0x9, PT ;  /* 0x000000090300780c */ /* 0x000fda0003f05270 */
[----:B------:R-:W-:Y:S05]  /*b500*/  @P0 BRA `(.L_x_3136) ;  /* 0x0000000800680947 */ /* 0x000fea0003800000 */
[----:B------:R-:W-:-:S05]  /*b510*/  IMAD.MOV.U32 R3, RZ, RZ, RZ ;  /* 0x000000ffff037224 */ /* 0x000fca00078e00ff */
[----:B------:R-:W-:Y:S01]  /*b520*/  STG.E.64 desc[UR36][R16.64], R2 ;  /* 0x0000000210007986 */ /* 0x000fe2000c101b24 */
[----:B------:R-:W-:Y:S05]  /*b530*/  EXIT ;  /* 0x000000000000794d */ /* 0x000fea0003800000 */
.L_x_3142:
[----:B------:R-:W-:-:S04]  /*b540*/  F2FP.F16.F32.PACK_AB R3, RZ, R2 ;  /* 0x00000002ff03723e */ /* 0x000fc800000000ff */
[----:B------:R-:W-:-:S05]  /*b550*/  PRMT R3, R3, 0x5410, RZ ;  /* 0x0000541003037816 */ /* 0x000fca00000000ff */
[----:B------:R-:W-:Y:S01]  /*b560*/  STG.E desc[UR36][R16.64], R3 ;  /* 0x0000000310007986 */ /* 0x000fe2000c101924 */
[----:B------:R-:W-:Y:S05]  /*b570*/  EXIT ;  /* 0x000000000000794d */ /* 0x000fea0003800000 */
.L_x_3141:
[----:B------:R-:W-:-:S06]  /*b580*/  FMUL.FTZ R2, R2, 1 ;  /* 0x3f80000002027820 */ /* 0x000fcc0000410000 */
[----:B------:R-:W0:Y:S02]  /*b590*/  F2F.F64.F32 R2, R2 ;  /* 0x0000000200027310 */ /* 0x000e240000201800 */
[----:B0-----:R-:W-:Y:S01]  /*b5a0*/  STG.E.64 desc[UR36][R16.64], R2 ;  /* 0x0000000210007986 */ /* 0x001fe2000c101b24 */
[----:B------:R-:W-:Y:S05]  /*b5b0*/  EXIT ;  /* 0x000000000000794d */ /* 0x000fea0003800000 */
.L_x_3132:
        /* <DEDUP_REMOVED lines=10> */
[----:B------:R-:W-:Y:S01]  /*b660*/  STG.E.U8 desc[UR36][R16.64], R3 ;  /* 0x0000000310007986 */ /* 0x000fe2000c101124 */
[----:B------:R-:W-:Y:S05]  /*b670*/  EXIT ;  /* 0x000000000000794d */ /* 0x000fea0003800000 */
.L_x_3145:
[----:B------:R-:W-:Y:S01]  /*b680*/  FMUL.FTZ R4, R2, 1 ;  /* 0x3f80000002047820 */ /* 0x000fe20000410000 */
[----:B------:R-:W-:-:S05]  /*b690*/  CS2R R6, SRZ ;  /* 0x0000000000067805 */ /* 0x000fca000001ff00 */
[----:B------:R-:W0:Y:S02]  /*b6a0*/  F2F.F64.F32 R4, R4 ;  /* 0x0000000400047310 */ /* 0x000e240000201800 */
[----:B0-----:R-:W-:Y:S01]  /*b6b0*/  STG.E.128 desc[UR36][R16.64], R4 ;  /* 0x0000000410007986 */ /* 0x001fe2000c101d24 */
[----:B------:R-:W-:Y:S05]  /*b6c0*/  EXIT ;  /* 0x000000000000794d */ /* 0x000fea0003800000 */
.L_x_3144:
        /* <DEDUP_REMOVED lines=20> */
.L_x_3149:
[----:B------:R-:W-:Y:S05]  /*b810*/  BSYNC B0 ;  /* 0x0000000000007941 */ /* 0x000fea0003800000 */
.L_x_3148:
[----:B------:R-:W-:-:S05]  /*b820*/  LOP3.LUT R5, R0, R5, RZ, 0xfc, !PT ;  /* 0x0000000500057212 */ /* 0x000fca00078efcff */
[----:B------:R-:W-:Y:S01]  /*b830*/  STG.E.U8 desc[UR36][R16.64], R5 ;  /* 0x0000000510007986 */ /* 0x000fe2000c101124 */
[----:B------:R-:W-:Y:S05]  /*b840*/  EXIT ;  /* 0x000000000000794d */ /* 0x000fea0003800000 */
.L_x_3147:
        /* <DEDUP_REMOVED lines=12> */
.L_x_3151:
[----:B------:R-:W-:Y:S01]  /*b910*/  IMAD.MOV.U32 R0, RZ, RZ, 0x7f ;  /* 0x0000007fff007424 */ /* 0x000fe200078e00ff */
[----:B------:R-:W-:-:S04]  /*b920*/  ISETP.GT.U32.AND P0, PT, R4, 0x7f800000, PT ;  /* 0x7f8000000400780c */ /* 0x000fc80003f04070 */
[----:B------:R-:W-:-:S09]  /*b930*/  SEL R0, R0, 0x7c, P0 ;  /* 0x0000007c00007807 */ /* 0x000fd20000000000 */
.L_x_3152:
[----:B------:R-:W-:Y:S05]  /*b940*/  BSYNC B0 ;  /* 0x0000000000007941 */ /* 0x000fea0003800000 */
.L_x_3150:
[----:B------:R-:W-:-:S04]  /*b950*/  LOP3.LUT R2, R2, 0x80000000, RZ, 0xc0, !PT ;  /* 0x8000000002027812 */ /* 0x000fc800078ec0ff */
[----:B------:R-:W-:-:S04]  /*b960*/  SHF.R.U32.HI R3, RZ, 0x18, R2 ;  /* 0x00000018ff037819 */ /* 0x000fc80000011602 */
[----:B------:R-:W-:-:S05]  /*b970*/  LOP3.LUT R3, R0, R3, RZ, 0xfc, !PT ;  /* 0x0000000300037212 */ /* 0x000fca00078efcff */
[----:B------:R-:W-:Y:S01]  /*b980*/  STG.E.U8 desc[UR36][R16.64], R3 ;  /* 0x0000000310007986 */ /* 0x000fe2000c101124 */
[----:B------:R-:W-:Y:S05]  /*b990*/  EXIT ;  /* 0x000000000000794d */ /* 0x000fea0003800000 */
.L_x_3146:
[----:B------:R-:W-:-:S05]  /*b9a0*/  F2FP.BF16.F32.PACK_AB R2, RZ, R2 ;  /* 0x00000002ff02723e */ /* 0x000fca00000010ff */
[----:B------:R-:W-:Y:S01]  /*b9b0*/  STG.E.U16 desc[UR36][R16.64], R2 ;  /* 0x0000000210007986 */ /* 0x000fe2000c101524 */
[----:B------:R-:W-:Y:S05]  /*b9c0*/  EXIT ;  /* 0x000000000000794d */ /* 0x000fea0003800000 */
.L_x_3143:
        /* <DEDUP_REMOVED lines=9> */
[----:B0-----:R-:W-:Y:S01]  /*ba60*/  STG.E.U16 desc[UR36][R16.64], R3 ;  /* 0x0000000310007986 */ /* 0x001fe2000c101524 */
[----:B------:R-:W-:Y:S05]  /*ba70*/  EXIT ;  /* 0x000000000000794d */ /* 0x000fea0003800000 */
.L_x_3155:
        /* <DEDUP_REMOVED lines=16> */
.L_x_3158:
[----:B------:R-:W-:-:S04]  /*bb80*/  LOP3.LUT R2, R2, 0x80000000, RZ, 0xc0, !PT ;  /* 0x8000000002027812 */ /* 0x000fc800078ec0ff */
[----:B------:R-:W-:-:S04]  /*bb90*/  SHF.R.U32.HI R3, RZ, 0x18, R2 ;  /* 0x00000018ff037819 */ /* 0x000fc80000011602 */
[----:B------:R-:W-:-:S04]  /*bba0*/  LOP3.LUT R0, R0, R3, RZ, 0xfc, !PT ;  /* 0x0000000300007212 */ /* 0x000fc800078efcff */
[----:B------:R-:W-:-:S07]  /*bbb0*/  PRMT R8, R0, 0x7610, R8 ;  /* 0x0000761000087816 */ /* 0x000fce0000000008 */
.L_x_3157:
[----:B------:R-:W-:Y:S05]  /*bbc0*/  BSYNC B0 ;  /* 0x0000000000007941 */ /* 0x000fea0003800000 */
.L_x_3156:
[----:B------:R-:W-:Y:S01]  /*bbd0*/  STG.E.U8 desc[UR36][R16.64], R8 ;  /* 0x0000000810007986 */ /* 0x000fe2000c101124 */
[----:B------:R-:W-:Y:S05]  /*bbe0*/  EXIT ;  /* 0x000000000000794d */ /* 0x000fea0003800000 */
.L_x_3154:
        /* <DEDUP_REMOVED lines=16> */
.L_x_3161:
[----:B------:R-:W-:-:S04]  /*bcf0*/  LOP3.LUT R2, R2, 0x80000000, RZ, 0xc0, !PT ;  /* 0x8000000002027812 */ /* 0x000fc800078ec0ff */
[----:B------:R-:W-:-:S04]  /*bd00*/  SHF.R.U32.HI R3, RZ, 0x18, R2 ;  /* 0x00000018ff037819 */ /* 0x000fc80000011602 */
[----:B------:R-:W-:-:S04]  /*bd10*/  LOP3.LUT R0, R0, R3, RZ, 0xfc, !PT ;  /* 0x0000000300007212 */ /* 0x000fc800078efcff */
[----:B------:R-:W-:-:S07]  /*bd20*/  PRMT R8, R0, 0x7610, R8 ;  /* 0x0000761000087816 */ /* 0x000fce0000000008 */
.L_x_3160:
[----:B------:R-:W-:Y:S05]  /*bd30*/  BSYNC B0 ;  /* 0x0000000000007941 */ /* 0x000fea0003800000 */
.L_x_3159:
[----:B------:R-:W-:Y:S01]  /*bd40*/  STG.E.U8 desc[UR36][R16.64], R8 ;  /* 0x0000000810007986 */ /* 0x000fe2000c101124 */
[----:B------:R-:W-:Y:S05]  /*bd50*/  EXIT ;  /* 0x000000000000794d */ /* 0x000fea0003800000 */
.L_x_3153:
        /* <DEDUP_REMOVED lines=21> */
.L_x_3136:
        /* <DEDUP_REMOVED lines=16> */
.L_x_3164:
[----:B------:R-:W-:Y:S05]  /*bfb0*/  EXIT ;  /* 0x000000000000794d */ /* 0x000fea0003800000 */
.L_x_3163:
[----:B------:R-:W0:Y:S02]  /*bfc0*/  F2I.U64.TRUNC R2, R2 ;  /* 0x0000000200027311 */ /* 0x000e24000020d800 */
[----:B0-----:R-:W-:Y:S01]  /*bfd0*/  STG.E.64 desc[UR36][R16.64], R2 ;  /* 0x0000000210007986 */ /* 0x001fe2000c101b24 */
[----:B------:R-:W-:Y:S05]  /*bfe0*/  EXIT ;  /* 0x000000000000794d */ /* 0x000fea0003800000 */
.L_x_3162:
[----:B------:R-:W0:Y:S02]  /*bff0*/  F2I.FTZ.U32.TRUNC.NTZ R3, R2 ;  /* 0x0000000200037305 */ /* 0x000e24000021f000 */
[----:B0-----:R-:W-:Y:S01]  /*c000*/  STG.E desc[UR36][R16.64], R3 ;  /* 0x0000000310007986 */ /* 0x001fe2000c101924 */
[----:B------:R-:W-:Y:S05]  /*c010*/  EXIT ;  /* 0x000000000000794d */ /* 0x000fea0003800000 */
.L_x_3165:
        /* <DEDUP_REMOVED lines=14> */
.L_x_42131:


//--------------------- .text._ZN2at6native27unrolled_elementwise_kernelINS0_13AUnaryFunctorIfffZZZNS0_16fmin_kernel_cudaERNS_18TensorIteratorBaseEENKUlvE_clEvENKUlvE0_clEvEUlffE_EESt5arrayIPcLm2EELi4E23TrivialOffsetCalculatorILi1EjESD_NS0_6memory12LoadWithCastILi1EEENSE_13StoreWithCastILi1EEEEEviT_T0_T2_T3_T4_T5_ --------------------------
	.section	.text._ZN2at6native27unrolled_elementwise_kernelINS0_13AUnaryFunctorIfffZZZNS0_16fmin_kernel_cudaERNS_18TensorIteratorBaseEENKUlvE_clEvENKUlvE0_clEvEUlffE_EESt5arrayIPcLm2EELi4E23TrivialOffsetCalculatorILi1EjESD_NS0_6memory12LoadWithCastILi1EEENSE_13StoreWithCastILi1EEEEEviT_T0_T2_T3_T4_T5_,"ax",@progbits
	.align	128
        .global         _ZN2at6native27unrolled_elementwise_kernelINS0_13AUnaryFunctorIfffZZZNS0_16fmin_kernel_cudaERNS_18TensorIteratorBaseEENKUlvE_clEvENKUlvE0_clEvEUlffE_EESt5arrayIPcLm2EELi4E23TrivialOffsetCalculatorILi1EjESD_NS0_6memory12LoadWithCastILi1EEENSE_13StoreWithCastILi1EEEEEviT_T0_T2_T3_T4_T5_
        .type           _ZN2at6native27unrolled_elementwise_kernelINS0_13AUnaryFunctorIfffZZZNS0_16fmin_kernel_cudaERNS_18TensorIteratorBaseEENKUlvE_clEvENKUlvE0_clEvEUlffE_EESt5arrayIPcLm2EELi4E23TrivialOffsetCalculatorILi1EjESD_NS0_6memory12LoadWithCastILi1EEENSE_13StoreWithCastILi1EEEEEviT_T0_T2_T3_T4_T5_,@function
        .size           _ZN2at6native27unrolled_elementwise_kernelINS0_13AUnaryFunctorIfffZZZNS0_16fmin_kernel_cudaERNS_18TensorIteratorBaseEENKUlvE_clEvENKUlvE0_clEvEUlffE_EESt5arrayIPcLm2EELi4E23TrivialOffsetCalculatorILi1EjESD_NS0_6memory12LoadWithCastILi1EEENSE_13StoreWithCastILi1EEEEEviT_T0_T2_T3_T4_T5_,(.L_x_42132 - _ZN2at6native27unrolled_elementwise_kernelINS0_13AUnaryFunctorIfffZZZNS0_16fmin_kernel_cudaERNS_18TensorIteratorBaseEENKUlvE_clEvENKUlvE0_clEvEUlffE_EESt5arrayIPcLm2EELi4E23TrivialOffsetCalculatorILi1EjESD_NS0_6memory12LoadWithCastILi1EEENSE_13StoreWithCastILi1EEEEEviT_T0_T2_T3_T4_T5_)
        .other          _ZN2at6native27unrolled_elementwise_kernelINS0_13AUnaryFunctorIfffZZZNS0_16fmin_kernel_cudaERNS_18TensorIteratorBaseEENKUlvE_clEvENKUlvE0_clEvEUlffE_EESt5arrayIPcLm2EELi4E23TrivialOffsetCalculatorILi1EjESD_NS0_6memory12LoadWithCastILi1EEENSE_13StoreWithCastILi1EEEEEviT_T0_T2_T3_T4_T5_,@"STO_CUDA_ENTRY STV_DEFAULT"
_ZN2at6native27unrolled_elementwise_kernelINS0_13AUnaryFunctorIfffZZZNS0_16fmin_kernel_cudaERNS_18TensorIteratorBaseEENKUlvE_clEvENKUlvE0_clEvEUlffE_EESt5arrayIPcLm2EELi4E23TrivialOffsetCalculatorILi1EjESD_NS0_6memory12LoadWithCastILi1EEENSE_13StoreWithCastILi1EEEEEviT_T0_T2_T3_T4_T5_:
.text._ZN2at6native27unrolled_elementwise_kernelINS0_13AUnaryFunctorIfffZZZNS0_16fmin_kernel_cudaERNS_18TensorIteratorBaseEENKUlvE_clEvENKUlvE0_clEvEUlffE_EESt5arrayIPcLm2EELi4E23TrivialOffsetCalculatorILi1EjESD_NS0_6memory12LoadWithCastILi1EEENSE_13StoreWithCastILi1EEEEEviT_T0_T2_T3_T4_T5_:
[----:B------:R-:W0:Y:S01]  /*0000*/  LDC R1, c[0x0][0x28] ;  /* 0x00000a00ff017b82 */ /* 0x000e220000000800 */
[----:B------:R-:W1:Y:S07]  /*0010*/  S2R R2, SR_CTAID.X ;  /* 0x0000000000027919 */ /* 0x000e6e0000002500 */
[----:B------:R-:W1:Y:S01]  /*0020*/  LDC R17, c[0x0][0x210] ;  /* 0x00008400ff117b82 */ /* 0x000e620000000800 */
[----:B------:R-:W-:Y:S01]  /*0030*/  ULDC.64 UR36, c[0x0][0x208] ;  /* 0x0000820000247ab9 */ /* 0x000fe20000000a00 */
[----:B------:R-:W-:Y:S01]  /*0040*/  BSSY B7, `(.L_x_3166) ;  /* 0x00000ef000077945 */ /* 0x000fe20003800000 */
[----:B------:R-:W2:Y:S01]  /*0050*/  S2R R16, SR_TID.X ;  /* 0x0000000000107919 */ /* 0x000ea20000002100 */
[----:B------:R-:W-:-:S02]  /*0060*/  IMAD.MOV.U32 R18, RZ, RZ, RZ ;  /* 0x000000ffff127224 */ /* 0x000fc400078e00ff */
[----:B------:R-:W-:Y:S02]  /*0070*/  IMAD.MOV.U32 R22, RZ, RZ, RZ ;  /* 0x000000ffff167224 */ /* 0x000fe400078e00ff */
[----:B------:R-:W3:Y:S01]  /*0080*/  LDC.U8 R24, c[0x0][0x234] ;  /* 0x00008d00ff187b82 */ /* 0x000ee20000000000 */
[----:B-1----:R-:W-:-:S05]  /*0090*/  IMAD R17, R2, -0x200, R17 ;  /* 0xfffffe0002117824 */ /* 0x002fca00078e0211 */
[----:B--2---:R-:W-:-:S13]  /*00a0*/  ISETP.GE.AND P0, PT, R16, R17, PT ;  /* 0x000000111000720c */ /* 0x004fda0003f06270 */
[----:B0--3--:R-:W-:Y:S05]  /*00b0*/  @P0 BRA `(.L_x_3167) ;  /* 0x0000000c009c0947 */ /* 0x009fea0003800000 */
[----:B------:R-:W0:Y:S01]  /*00c0*/  LDC.64 R4, c[0x0][0x228] ;  /* 0x00008a00ff047b82 */ /* 0x000e220000000a00 */
[----:B------:R-:W-:Y:S01]  /*00d0*/  PRMT R0, R24, 0x9910, RZ ;  /* 0x0000991018007816 */ /* 0x000fe200000000ff */
[----:B------:R-:W-:Y:S01]  /*00e0*/  IMAD R16, R2, 0x200, R16 ;  /* 0x0000020002107824 */ /* 0x000fe200078e0210 */
[----:B------:R-:W-:Y:S01]  /*00f0*/  ULDC UR4, c[0x0][0x238] ;  /* 0x00008e0000047ab9 */ /* 0x000fe20000000800 */
[----:B------:R-:W-:Y:S01]  /*0100*/  BSSY B6, `(.L_x_3168) ;  /* 0x00000e0000067945 */ /* 0x000fe20003800000 */
        /* <DEDUP_REMOVED lines=14> */
[----:B--2---:R4:W0:Y:S01]  /*01f0*/  I2F.S16 R22, R4 ;  /* 0x0000000400167306 */ /* 0x0048220000101400 */
[----:B------:R-:W-:Y:S05]  /*0200*/  BRA `(.L_x_3174) ;  /* 0x0000000c003c7947 */ /* 0x000fea0003800000 */
.L_x_3172:
[----:B------:R-:W2:Y:S02]  /*0210*/  LDG.E.U8 R4, desc[UR36][R4.64] ;  /* 0x0000002404047981 */ /* 0x000ea4000c1e1100 */
[----:B--2---:R-:W-:Y:S01]  /*0220*/  I2FP.F32.U32 R22, R4 ;  /* 0x0000000400167245 */ /* 0x004fe20000201000 */
[----:B------:R-:W-:Y:S06]  /*0230*/  BRA `(.L_x_3174) ;  /* 0x0000000c00307947 */ /* 0x000fec0003800000 */
.L_x_3171:
[----:B------:R-:W-:-:S13]  /*0240*/  ISETP.NE.AND P0, PT, R0, 0x2, PT ;  /* 0x000000020000780c */ /* 0x000fda0003f05270 */
[----:B------:R-:W-:Y:S05]  /*0250*/  @!P0 BRA `(.L_x_3175) ;  /* 0x0000000000288947 */ /* 0x000fea0003800000 */
[----:B------:R-:W-:-:S13]  /*0260*/  ISETP.NE.AND P0, PT, R0, 0x3, PT ;  /* 0x000000030000780c */ /* 0x000fda0003f05270 */
[----:B------:R-:W-:Y:S05]  /*0270*/  @!P0 BRA `(.L_x_3176) ;  /* 0x0000000000148947 */ /* 0x000fea0003800000 */
[----:B------:R-:W-:-:S13]  /*0280*/  ISETP.NE.AND P0, PT, R0, 0x4, PT ;  /* 0x000000040000780c */ /* 0x000fda0003f05270 */
[----:B------:R-:W-:Y:S05]  /*0290*/  @P0 BRA `(.L_x_3173) ;  /* 0x0000000800bc0947 */ /* 0x000fea0003800000 */
[----:B------:R-:W2:Y:S02]  /*02a0*/  LDG.E.64 R22, desc[UR36][R4.64] ;  /* 0x0000002404167981 */ /* 0x000ea4000c1e1b00 */
[----:B--2---:R0:W1:Y:S01]  /*02b0*/  I2F.S64 R22, R22 ;  /* 0x0000001600167312 */ /* 0x0040620000301400 */
[----:B------:R-:W-:Y:S05]  /*02c0*/  BRA `(.L_x_3174) ;  /* 0x0000000c000c7947 */ /* 0x000fea0003800000 */
.L_x_3176:
[----:B------:R-:W2:Y:S02]  /*02d0*/  LDG.E R4, desc[UR36][R4.64] ;  /* 0x0000002404047981 */ /* 0x000ea4000c1e1900 */
[----:B--2---:R-:W-:Y:S01]  /*02e0*/  I2FP.F32.S32 R22, R4 ;  /* 0x0000000400167245 */ /* 0x004fe20000201400 */
[----:B------:R-:W-:Y:S06]  /*02f0*/  BRA `(.L_x_3174) ;  /* 0x0000000c00007947 */ /* 0x000fec0003800000 */
.L_x_3175:
[----:B------:R-:W2:Y:S02]  /*0300*/  LDG.E.U16 R4, desc[UR36][R4.64] ;  /* 0x0000002404047981 */ /* 0x000ea4000c1e1500 */
[----:B--2---:R2:W3:Y:S01]  /*0310*/  I2F.S16 R22, R4 ;  /* 0x0000000400167306 */ /* 0x0044e20000101400 */
[----:B------:R-:W-:Y:S05]  /*0320*/  BRA `(.L_x_3174) ;  /* 0x0000000800f47947 */ /* 0x000fea0003800000 */
.L_x_3170:
        /* <DEDUP_REMOVED lines=8> */
.L_x_3178:
[----:B------:R-:W2:Y:S02]  /*03b0*/  LDG.E.U16 R4, desc[UR36][R4.64] ;  /* 0x0000002404047981 */ /* 0x000ea4000c1e1500 */
[----:B--2---:R-:W-:Y:S01]  /*03c0*/  HADD2.F32 R22, -RZ, R4.H0_H0 ;  /* 0x20000004ff167230 */ /* 0x004fe20000004100 */
[----:B------:R-:W-:Y:S06]  /*03d0*/  BRA `(.L_x_3174) ;  /* 0x0000000800c87947 */ /* 0x000fec0003800000 */
.L_x_3177:
        /* <DEDUP_REMOVED lines=8> */
.L_x_3180:
[----:B------:R-:W2:Y:S02]  /*0460*/  LDG.E.U16 R4, desc[UR36][R4.64] ;  /* 0x0000002404047981 */ /* 0x000ea4000c1e1500 */
[----:B--2---:R-:W-:Y:S01]  /*0470*/  HADD2.F32 R22, -RZ, R4.H0_H0 ;  /* 0x20000004ff167230 */ /* 0x004fe20000004100 */
[----:B------:R-:W-:Y:S06]  /*0480*/  BRA `(.L_x_3174) ;  /* 0x00000008009c7947 */ /* 0x000fec0003800000 */
.L_x_3179:
[----:B------:R-:W2:Y:S01]  /*0490*/  LDG.E.64 R4, desc[UR36][R4.64] ;  /* 0x0000002404047981 */ /* 0x000ea2000c1e1b00 */
[----:B------:R-:W-:Y:S01]  /*04a0*/  UMOV UR4, 0xf0000000 ;  /* 0xf000000000047882 */ /* 0x000fe20000000000 */
[----:B------:R-:W-:Y:S01]  /*04b0*/  UMOV UR5, 0x380fffff ;  /* 0x380fffff00057882 */ /* 0x000fe20000000000 */
[----:B--2---:R-:W0:Y:S01]  /*04c0*/  F2F.F32.F64 R22, R4 ;  /* 0x0000000400167310 */ /* 0x004e220000301000 */
[----:B------:R-:W-:-:S14]  /*04d0*/  DSETP.GEU.AND P0, PT, |R4|, UR4, PT ;  /* 0x0000000404007e2a */ /* 0x000fdc000bf0e200 */
[----:B0-----:R-:W-:Y:S01]  /*04e0*/  @!P0 FMUL R22, R22, 1.175494350822287508e-38 ;  /* 0x0080000016168820 */ /* 0x001fe20000400000 */
[----:B------:R-:W-:Y:S06]  /*04f0*/  BRA `(.L_x_3174) ;  /* 0x0000000800807947 */ /* 0x000fec0003800000 */
.L_x_3169:
        /* <DEDUP_REMOVED lines=12> */
.L_x_3183:
[----:B------:R-:W2:Y:S01]  /*05c0*/  LDG.E.64 R4, desc[UR36][R4.64] ;  /* 0x0000002404047981 */ /* 0x000ea2000c1e1b00 */
[----:B------:R-:W-:Y:S01]  /*05d0*/  UMOV UR4, 0xf0000000 ;  /* 0xf000000000047882 */ /* 0x000fe20000000000 */
[----:B------:R-:W-:Y:S01]  /*05e0*/  UMOV UR5, 0x380fffff ;  /* 0x380fffff00057882 */ /* 0x000fe20000000000 */
[----:B--2---:R-:W0:Y:S01]  /*05f0*/  F2F.F32.F64 R22, R4 ;  /* 0x0000000400167310 */ /* 0x004e220000301000 */
[----:B------:R-:W-:-:S14]  /*0600*/  DSETP.GEU.AND P0, PT, |R4|, UR4, PT ;  /* 0x0000000404007e2a */ /* 0x000fdc000bf0e200 */
[----:B0-----:R-:W-:Y:S01]  /*0610*/  @!P0 FMUL R22, R22, 1.175494350822287508e-38 ;  /* 0x0080000016168820 */ /* 0x001fe20000400000 */
[----:B------:R-:W-:Y:S06]  /*0620*/  BRA `(.L_x_3174) ;  /* 0x0000000800347947 */ /* 0x000fec0003800000 */
.L_x_3182:
        /* <DEDUP_REMOVED lines=11> */
[----:B------:R-:W-:-:S05]  /*06e0*/  VIADD R6, R0, 0x1000000 ;  /* 0x0100000000067836 */ /* 0x000fca0000000000 */
[----:B------:R-:W-:Y:S02]  /*06f0*/  SHF.R.S32.HI R6, RZ, 0x8, R6 ;  /* 0x00000008ff067819 */ /* 0x000fe40000011406 */
[----:B0-----:R-:W-:-:S04]  /*0700*/  IADD3 R3, -R3, 0x1f, RZ ;  /* 0x0000001f03037810 */ /* 0x001fc80007ffe1ff */
[C---:B------:R-:W-:Y:S01]  /*0710*/  ISETP.GT.U32.AND P0, PT, R3.reuse, 0x4, PT ;  /* 0x000000040300780c */ /* 0x040fe20003f04070 */
[----:B------:R-:W-:-:S05]  /*0720*/  VIADD R3, R3, 0xfffffffc ;  /* 0xfffffffc03037836 */ /* 0x000fca0000000000 */
[----:B------:R-:W-:-:S04]  /*0730*/  SEL R3, R3, RZ, P0 ;  /* 0x000000ff03037207 */ /* 0x000fc80000000000 */
[C---:B------:R-:W-:Y:S01]  /*0740*/  SHF.L.U32 R4, R0.reuse, R3, RZ ;  /* 0x0000000300047219 */ /* 0x040fe200000006ff */
[----:B------:R-:W-:Y:S02]  /*0750*/  IMAD R7, R3, R8, 0x3c000000 ;  /* 0x3c00000003077424 */ /* 0x000fe400078e0208 */
[----:B------:R-:W-:-:S03]  /*0760*/  VIADD R3, R0, 0xffffffff ;  /* 0xffffffff00037836 */ /* 0x000fc60000000000 */
[----:B------:R-:W-:Y:S02]  /*0770*/  LEA.HI R7, R4, R7, RZ, 0x1c ;  /* 0x0000000704077211 */ /* 0x000fe400078fe0ff */
[----:B------:R-:W-:Y:S02]  /*0780*/  SHF.R.S32.HI R3, RZ, 0x1f, R3 ;  /* 0x0000001fff037819 */ /* 0x000fe40000011403 */
[----:B------:R-:W-:-:S04]  /*0790*/  LOP3.LUT R6, R7, 0x7f800000, R6, 0xf8, !PT ;  /* 0x7f80000007067812 */ /* 0x000fc800078ef806 */
[----:B------:R-:W-:-:S04]  /*07a0*/  LOP3.LUT R3, R6, R3, RZ, 0x30, !PT ;  /* 0x0000000306037212 */ /* 0x000fc800078e30ff */
[----:B------:R-:W-:Y:S01]  /*07b0*/  LOP3.LUT R22, R3, 0x80000000, R22, 0xf8, !PT ;  /* 0x8000000003167812 */ /* 0x000fe200078ef816 */
[----:B------:R-:W-:Y:S06]  /*07c0*/  BRA `(.L_x_3174) ;  /* 0x0000000400cc7947 */ /* 0x000fec0003800000 */
.L_x_3185:
        /* <DEDUP_REMOVED lines=9> */
[----:B------:R-:W-:Y:S01]  /*0860*/  @P0 FMUL.FTZ R22, R3, 1.9259299443872358531e-34 ;  /* 0x0780000003160820 */ /* 0x000fe20000410000 */
[----:B------:R-:W-:Y:S02]  /*0870*/  IMAD.SHL.U32 R3, R4, 0x1000000, RZ ;  /* 0x0100000004037824 */ /* 0x000fe400078e00ff */
[----:B------:R-:W-:-:S05]  /*0880*/  @!P0 FADD.FTZ R22, R0, -0.5 ;  /* 0xbf00000000168421 */ /* 0x000fca0000010000 */
[----:B------:R-:W-:Y:S01]  /*0890*/  LOP3.LUT R22, R22, 0x80000000, R3, 0xf8, !PT ;  /* 0x8000000016167812 */ /* 0x000fe200078ef803 */
[----:B------:R-:W-:Y:S06]  /*08a0*/  BRA `(.L_x_3174) ;  /* 0x0000000400947947 */ /* 0x000fec0003800000 */
.L_x_3184:
[----:B------:R-:W2:Y:S02]  /*08b0*/  LDG.E.U16 R4, desc[UR36][R4.64] ;  /* 0x0000002404047981 */ /* 0x000ea4000c1e1500 */
[----:B--2---:R-:W-:Y:S01]  /*08c0*/  IMAD.U32 R22, R4, 0x10000, RZ ;  /* 0x0001000004167824 */ /* 0x004fe200078e00ff */
[----:B------:R-:W-:Y:S06]  /*08d0*/  BRA `(.L_x_3174) ;  /* 0x0000000400887947 */ /* 0x000fec0003800000 */
.L_x_3181:
        /* <DEDUP_REMOVED lines=11> */
.L_x_3188:
        /* <DEDUP_REMOVED lines=20> */
.L_x_3190:
[----:B------:R-:W-:Y:S05]  /*0ad0*/  BSYNC B0 ;  /* 0x0000000000007941 */ /* 0x000fea0003800000 */
.L_x_3189:
[----:B------:R-:W-:Y:S01]  /*0ae0*/  IMAD.SHL.U32 R3, R3, 0x100000, RZ ;  /* 0x0010000003037824 */ /* 0x000fe200078e00ff */
[----:B------:R-:W-:-:S04]  /*0af0*/  LEA R5, R0, 0x3b800000, 0x17 ;  /* 0x3b80000000057811 */ /* 0x000fc800078eb8ff */
[----:B------:R-:W-:Y:S01]  /*0b00*/  LOP3.LUT R22, R5, R3, R22, 0xfe, !PT ;  /* 0x0000000305167212 */ /* 0x000fe200078efe16 */
[----:B------:R-:W-:Y:S06]  /*0b10*/  BRA `(.L_x_3174) ;  /* 0x0000000000f87947 */ /* 0x000fec0003800000 */
.L_x_3187:
        /* <DEDUP_REMOVED lines=20> */
.L_x_3192:
[----:B------:R-:W-:Y:S05]  /*0c60*/  BSYNC B0 ;  /* 0x0000000000007941 */ /* 0x000fea0003800000 */
.L_x_3191:
[----:B------:R-:W-:Y:S01]  /*0c70*/  IMAD.SHL.U32 R3, R3, 0x200000, RZ ;  /* 0x0020000003037824 */ /* 0x000fe200078e00ff */
[----:B------:R-:W-:-:S04]  /*0c80*/  LEA R5, R0, 0x37800000, 0x17 ;  /* 0x3780000000057811 */ /* 0x000fc800078eb8ff */
[----:B------:R-:W-:Y:S01]  /*0c90*/  LOP3.LUT R22, R5, R3, R22, 0xfe, !PT ;  /* 0x0000000305167212 */ /* 0x000fe200078efe16 */
[----:B------:R-:W-:Y:S06]  /*0ca0*/  BRA `(.L_x_3174) ;  /* 0x0000000000947947 */ /* 0x000fec0003800000 */
.L_x_3186:
        /* <DEDUP_REMOVED lines=14> */
.L_x_3173:
        /* <DEDUP_REMOVED lines=16> */
.L_x_3195:
[----:B------:R-:W-:Y:S01]  /*0e90*/  IMAD.MOV.U32 R22, RZ, RZ, RZ ;  /* 0x000000ffff167224 */ /* 0x000fe200078e00ff */
[----:B------:R-:W-:Y:S06]  /*0ea0*/  BRA `(.L_x_3174) ;  /* 0x0000000000147947 */ /* 0x000fec0003800000 */
.L_x_3194:
[----:B------:R-:W2:Y:S02]  /*0eb0*/  LDG.E.64 R22, desc[UR36][R4.64] ;  /* 0x0000002404167981 */ /* 0x000ea4000c1e1b00 */
[----:B--2---:R0:W1:Y:S01]  /*0ec0*/  I2F.U64 R22, R22 ;  /* 0x0000001600167312 */ /* 0x0040620000301000 */
[----:B------:R-:W-:Y:S05]  /*0ed0*/  BRA `(.L_x_3174) ;  /* 0x0000000000087947 */ /* 0x000fea0003800000 */
.L_x_3193:
[----:B------:R-:W2:Y:S02]  /*0ee0*/  LDG.E R4, desc[UR36][R4.64] ;  /* 0x0000002404047981 */ /* 0x000ea4000c1e1900 */
[----:B--2---:R-:W-:-:S07]  /*0ef0*/  I2FP.F32.U32 R22, R4 ;  /* 0x0000000400167245 */ /* 0x004fce0000201000 */
.L_x_3174:
[----:B------:R-:W-:Y:S05]  /*0f00*/  BSYNC B6 ;  /* 0x0000000000067941 */ /* 0x000fea0003800000 */
.L_x_3168:
[----:B------:R-:W2:Y:S02]  /*0f10*/  S2R R16, SR_TID.X ;  /* 0x0000000000107919 */ /* 0x000ea40000002100 */
[----:B--2---:R-:W-:-:S07]  /*0f20*/  VIADD R16, R16, 0x80 ;  /* 0x0000008010107836 */ /* 0x004fce0000000000 */
.L_x_3167:
[----:B------:R-:W-:Y:S05]  /*0f30*/  BSYNC B7 ;  /* 0x0000000000077941 */ /* 0x000fea0003800000 */
.L_x_3166:
[----:B------:R-:W-:Y:S01]  /*0f40*/  ISETP.GE.AND P0, PT, R16, R17, PT ;  /* 0x000000111000720c */ /* 0x000fe20003f06270 */
[----:B------:R-:W-:-:S12]  /*0f50*/  BSSY B7, `(.L_x_3196) ;  /* 0x00000e8000077945 */ /* 0x000fd80003800000 */
[----:B------:R-:W-:Y:S05]  /*0f60*/  @P0 BRA `(.L_x_3197) ;  /* 0x0000000c00980947 */ /* 0x000fea0003800000 */
[----:B0---4-:R-:W0:Y:S01]  /*0f70*/  LDC.64 R4, c[0x0][0x228] ;  /* 0x00008a00ff047b82 */ /* 0x011e220000000a00 */
[----:B------:R-:W-:Y:S01]  /*0f80*/  IMAD R0, R2, 0x200, R16 ;  /* 0x0000020002007824 */ /* 0x000fe200078e0210 */
[----:B------:R-:W-:Y:S01]  /*0f90*/  PRMT R6, R24, 0x9910, RZ ;  /* 0x0000991018067816 */ /* 0x000fe200000000ff */
[----:B------:R-:W-:Y:S01]  /*0fa0*/  ULDC UR4, c[0x0][0x238] ;  /* 0x00008e0000047ab9 */ /* 0x000fe20000000800 */
[----:B------:R-:W-:Y:S01]  /*0fb0*/  BSSY B6, `(.L_x_3198) ;  /* 0x00000e0000067945 */ /* 0x000fe20003800000 */
        /* <DEDUP_REMOVED lines=17> */
.L_x_3202:
[----:B------:R-:W2:Y:S02]  /*10d0*/  LDG.E.U8 R4, desc[UR36][R4.64] ;  /* 0x0000002404047981 */ /* 0x000ea4000c1e1100 */
[----:B--2---:R-:W-:Y:S01]  /*10e0*/  I2FP.F32.U32 R18, R4 ;  /* 0x0000000400127245 */ /* 0x004fe20000201000 */
[----:B------:R-:W-:Y:S06]  /*10f0*/  BRA `(.L_x_3204) ;  /* 0x0000000c002c7947 */ /* 0x000fec0003800000 */
.L_x_3201:
        /* <DEDUP_REMOVED lines=9> */
.L_x_3206:
[----:B------:R-:W2:Y:S02]  /*1190*/  LDG.E R4, desc[UR36][R4.64] ;  /* 0x0000002404047981 */ /* 0x000ea4000c1e1900 */
[----:B--2---:R-:W-:Y:S01]  /*11a0*/  I2FP.F32.S32 R18, R4 ;  /* 0x0000000400127245 */ /* 0x004fe20000201400 */
[----:B------:R-:W-:Y:S06]  /*11b0*/  BRA `(.L_x_3204) ;  /* 0x0000000800fc7947 */ /* 0x000fec0003800000 */
.L_x_3205:
[----:B------:R-:W2:Y:S02]  /*11c0*/  LDG.E.U16 R4, desc[UR36][R4.64] ;  /* 0x0000002404047981 */ /* 0x000ea4000c1e1500 */
[----:B--2---:R0:W2:Y:S01]  /*11d0*/  I2F.S16 R18, R4 ;  /* 0x0000000400127306 */ /* 0x0040a20000101400 */
[----:B------:R-:W-:Y:S05]  /*11e0*/  BRA `(.L_x_3204) ;  /* 0x0000000800f07947 */ /* 0x000fea0003800000 */
.L_x_3200:
        /* <DEDUP_REMOVED lines=8> */
.L_x_3208:
[----:B------:R-:W2:Y:S02]  /*1270*/  LDG.E.U16 R4, desc[UR36][R4.64] ;  /* 0x0000002404047981 */ /* 0x000ea4000c1e1500 */
[----:B--2---:R-:W-:Y:S01]  /*1280*/  HADD2.F32 R18, -RZ, R4.H0_H0 ;  /* 0x20000004ff127230 */ /* 0x004fe20000004100 */
[----:B------:R-:W-:Y:S06]  /*1290*/  BRA `(.L_x_3204) ;  /* 0x0000000800c47947 */ /* 0x000fec0003800000 */
.L_x_3207:
        /* <DEDUP_REMOVED lines=8> */
.L_x_3210:
[----:B------:R-:W2:Y:S02]  /*1320*/  LDG.E.U16 R4, desc[UR36][R4.64] ;  /* 0x0000002404047981 */ /* 0x000ea4000c1e1500 */
[----:B--2---:R-:W-:Y:S01]  /*1330*/  HADD2.F32 R18, -RZ, R4.H0_H0 ;  /* 0x20000004ff127230 */ /* 0x004fe20000004100 */
[----:B------:R-:W-:Y:S06]  /*1340*/  BRA `(.L_x_3204) ;  /* 0x0000000800987947 */ /* 0x000fec0003800000 */
.L_x_3209:
[----:B------:R-:W2:Y:S01]  /*1350*/  LDG.E.64 R4, desc[UR36][R4.64] ;  /* 0x0000002404047981 */ /* 0x000ea2000c1e1b00 */
[----:B------:R-:W-:Y:S01]  /*1360*/  UMOV UR4, 0xf0000000 ;  /* 0xf000000000047882 */ /* 0x000fe20000000000 */
[----:B------:R-:W-:Y:S01]  /*1370*/  UMOV UR5, 0x380fffff ;  /* 0x380fffff00057882 */ /* 0x000fe20000000000 */
[----:B--2---:R-:W0:Y:S01]  /*1380*/  F2F.F32.F64 R18, R4 ;  /* 0x0000000400127310 */ /* 0x004e220000301000 */
[----:B------:R-:W-:-:S14]  /*1390*/  DSETP.GEU.AND P0, PT, |R4|, UR4, PT ;  /* 0x0000000404007e2a */ /* 0x000fdc000bf0e200 */
[----:B0-----:R-:W-:Y:S01]  /*13a0*/  @!P0 FMUL R18, R18, 1.175494350822287508e-38 ;  /* 0x0080000012128820 */ /* 0x001fe20000400000 */
[----:B------:R-:W-:Y:S06]  /*13b0*/  BRA `(.L_x_3204) ;  /* 0x00000008007c7947 */ /* 0x000fec0003800000 */
.L_x_3199:
        /* <DEDUP_REMOVED lines=12> */
.L_x_3213:
[----:B------:R-:W2:Y:S01]  /*1480*/  LDG.E.64 R4, desc[UR36][R4.64] ;  /* 0x0000002404047981 */ /* 0x000ea2000c1e1b00 */
[----:B------:R-:W-:Y:S01]  /*1490*/  UMOV UR4, 0xf0000000 ;  /* 0xf000000000047882 */ /* 0x000fe20000000000 */
[----:B------:R-:W-:Y:S01]  /*14a0*/  UMOV UR5, 0x380fffff ;  /* 0x380fffff00057882 */ /* 0x000fe20000000000 */
[----:B--2---:R-:W0:Y:S01]  /*14b0*/  F2F.F32.F64 R18, R4 ;  /* 0x0000000400127310 */ /* 0x004e220000301000 */
[----:B------:R-:W-:-:S14]  /*14c0*/  DSETP.GEU.AND P0, PT, |R4|, UR4, PT ;  /* 0x0000000404007e2a */ /* 0x000fdc000bf0e200 */
[----:B0-----:R-:W-:Y:S01]  /*14d0*/  @!P0 FMUL R18, R18, 1.175494350822287508e-38 ;  /* 0x0080000012128820 */ /* 0x001fe20000400000 */
[----:B------:R-:W-:Y:S06]  /*14e0*/  BRA `(.L_x_3204) ;  /* 0x0000000800307947 */ /* 0x000fec0003800000 */
.L_x_3212:
        /* <DEDUP_REMOVED lines=26> */
.L_x_3215:
        /* <DEDUP_REMOVED lines=13> */
.L_x_3214:
[----:B------:R-:W2:Y:S02]  /*1760*/  LDG.E.U16 R4, desc[UR36][R4.64] ;  /* 0x0000002404047981 */ /* 0x000ea4000c1e1500 */
[----:B--2---:R-:W-:Y:S01]  /*1770*/  IMAD.U32 R18, R4, 0x10000, RZ ;  /* 0x0001000004127824 */ /* 0x004fe200078e00ff */
[----:B------:R-:W-:Y:S06]  /*1780*/  BRA `(.L_x_3204) ;  /* 0x0000000400887947 */ /* 0x000fec0003800000 */
.L_x_3211:
        /* <DEDUP_REMOVED lines=11> */
.L_x_3218:
        /* <DEDUP_REMOVED lines=20> */
.L_x_3220:
[----:B------:R-:W-:Y:S05]  /*1980*/  BSYNC B0 ;  /* 0x0000000000007941 */ /* 0x000fea0003800000 */
.L_x_3219:
[----:B------:R-:W-:Y:S01]  /*1990*/  IMAD.SHL.U32 R3, R3, 0x100000, RZ ;  /* 0x0010000003037824 */ /* 0x000fe200078e00ff */
[----:B------:R-:W-:-:S04]  /*19a0*/  LEA R5, R0, 0x3b800000, 0x17 ;  /* 0x3b80000000057811 */ /* 0x000fc800078eb8ff */
[----:B------:R-:W-:Y:S01]  /*19b0*/  LOP3.LUT R18, R5, R3, R18, 0xfe, !PT ;  /* 0x0000000305127212 */ /* 0x000fe200078efe12 */
[----:B------:R-:W-:Y:S06]  /*19c0*/  BRA `(.L_x_3204) ;  /* 0x0000000000f87947 */ /* 0x000fec0003800000 */
.L_x_3217:
        /* <DEDUP_REMOVED lines=20> */
.L_x_3222:
[----:B------:R-:W-:Y:S05]  /*1b10*/  BSYNC B0 ;  /* 0x0000000000007941 */ /* 0x000fea0003800000 */
.L_x_3221:
[----:B------:R-:W-:Y:S01]  /*1b20*/  IMAD.SHL.U32 R3, R3, 0x200000, RZ ;  /* 0x0020000003037824 */ /* 0x000fe200078e00ff */
[----:B------:R-:W-:-:S04]  /*1b30*/  LEA R5, R0, 0x37800000, 0x17 ;  /* 0x3780000000057811 */ /* 0x000fc800078eb8ff */
[----:B------:R-:W-:Y:S01]  /*1b40*/  LOP3.LUT R18, R5, R3, R18, 0xfe, !PT ;  /* 0x0000000305127212 */ /* 0x000fe200078efe12 */
[----:B------:R-:W-:Y:S06]  /*1b50*/  BRA `(.L_x_3204) ;  /* 0x0000000000947947 */ /* 0x000fec0003800000 */
.L_x_3216:
        /* <DEDUP_REMOVED lines=14> */
.L_x_3203:
        /* <DEDUP_REMOVED lines=15> */
[----:B01-3-5:R-:W-:Y:S05]  /*1d30*/  CALL.ABS.NOINC R14 ;  /* 0x000000000e007343 */ /* 0x02bfea0003c00000 */
.L_x_3225:
[----:B------:R-:W-:Y:S01]  /*1d40*/  IMAD.MOV.U32 R18, RZ, RZ, RZ ;  /* 0x000000ffff127224 */ /* 0x000fe200078e00ff */
[----:B------:R-:W-:Y:S06]  /*1d50*/  BRA `(.L_x_3204) ;  /* 0x0000000000147947 */ /* 0x000fec0003800000 */
.L_x_3224:
[----:B------:R-:W2:Y:S02]  /*1d60*/  LDG.E.64 R18, desc[UR36][R4.64] ;  /* 0x0000002404127981 */ /* 0x000ea4000c1e1b00 */
[----:B--2---:R0:W2:Y:S01]  /*1d70*/  I2F.U64 R18, R18 ;  /* 0x0000001200127312 */ /* 0x0040a20000301000 */
[----:B------:R-:W-:Y:S05]  /*1d80*/  BRA `(.L_x_3204) ;  /* 0x0000000000087947 */ /* 0x000fea0003800000 */
.L_x_3223:
[----:B------:R-:W2:Y:S02]  /*1d90*/  LDG.E R4, desc[UR36][R4.64] ;  /* 0x0000002404047981 */ /* 0x000ea4000c1e1900 */
[----:B--2---:R-:W-:-:S07]  /*1da0*/  I2FP.F32.U32 R18, R4 ;  /* 0x0000000400127245 */ /* 0x004fce0000201000 */
.L_x_3204:
[----:B------:R-:W-:Y:S05]  /*1db0*/  BSYNC B6 ;  /* 0x0000000000067941 */ /* 0x000fea0003800000 */
.L_x_3198:
[----:B------:R-:W-:-:S07]  /*1dc0*/  VIADD R16, R16, 0x80 ;  /* 0x0000008010107836 */ /* 0x000fce0000000000 */
.L_x_3197:
[----:B------:R-:W-:Y:S05]  /*1dd0*/  BSYNC B7 ;  /* 0x0000000000077941 */ /* 0x000fea0003800000 */
.L_x_3196:
[----:B------:R-:W-:Y:S01]  /*1de0*/  ISETP.GE.AND P0, PT, R16, R17, PT ;  /* 0x000000111000720c */ /* 0x000fe20003f06270 */
[----:B------:R-:W-:Y:S01]  /*1df0*/  BSSY B7, `(.L_x_3226) ;  /* 0x00000ea000077945 */ /* 0x000fe20003800000 */
[----:B0-----:R-:W-:Y:S02]  /*1e00*/  IMAD.MOV.U32 R19, RZ, RZ, RZ ;  /* 0x000000ffff137224 */ /* 0x001fe400078e00ff */
[----:B------:R-:W-:-:S09]  /*1e10*/  IMAD.MOV.U32 R23, RZ, RZ, RZ ;  /* 0x000000ffff177224 */ /* 0x000fd200078e00ff */
[----:B------:R-:W-:Y:S05]  /*1e20*/  @P0 BRA `(.L_x_3227) ;  /* 0x0000000c00980947 */ /* 0x000fea0003800000 */
[----:B--2-4-:R-:W0:Y:S01]  /*1e30*/  LDC.64 R4, c[0x0][0x228] ;  /* 0x00008a00ff047b82 */ /* 0x014e220000000a00 */
        /* <DEDUP_REMOVED lines=19> */
[----:B--2---:R0:W2:Y:S01]  /*1f70*/  I2F.S16 R23, R4 ;  /* 0x0000000400177306 */ /* 0x0040a20000101400 */
[----:B------:R-:W-:Y:S05]  /*1f80*/  BRA `(.L_x_3234) ;  /* 0x0000000c00387947 */ /* 0x000fea0003800000 */
.L_x_3232:
[----:B------:R-:W2:Y:S02]  /*1f90*/  LDG.E.U8 R4, desc[UR36][R4.64] ;  /* 0x0000002404047981 */ /* 0x000ea4000c1e1100 */
[----:B--2---:R-:W-:Y:S01]  /*1fa0*/  I2FP.F32.U32 R23, R4 ;  /* 0x0000000400177245 */ /* 0x004fe20000201000 */
[----:B------:R-:W-:Y:S06]  /*1fb0*/  BRA `(.L_x_3234) ;  /* 0x0000000c002c7947 */ /* 0x000fec0003800000 */
.L_x_3231:
        /* <DEDUP_REMOVED lines=9> */
.L_x_3236:
[----:B------:R-:W2:Y:S02]  /*2050*/  LDG.E R4, desc[UR36][R4.64] ;  /* 0x0000002404047981 */ /* 0x000ea4000c1e1900 */
[----:B--2---:R-:W-:Y:S01]  /*2060*/  I2FP.F32.S32 R23, R4 ;  /* 0x0000000400177245 */ /* 0x004fe20000201400 */
[----:B------:R-:W-:Y:S06]  /*2070*/  BRA `(.L_x_3234) ;  /* 0x0000000800fc7947 */ /* 0x000fec0003800000 */
.L_x_3235:
[----:B------:R-:W2:Y:S02]  /*2080*/  LDG.E.U16 R4, desc[UR36][R4.64] ;  /* 0x0000002404047981 */ /* 0x000ea4000c1e1500 */
[----:B--2---:R4:W0:Y:S01]  /*2090*/  I2F.S16 R23, R4 ;  /* 0x0000000400177306 */ /* 0x0048220000101400 */
[----:B------:R-:W-:Y:S05]  /*20a0*/  BRA `(.L_x_3234) ;  /* 0x0000000800f07947 */ /* 0x000fea0003800000 */
.L_x_3230:
        /* <DEDUP_REMOVED lines=8> */
.L_x_3238:
[----:B------:R-:W2:Y:S02]  /*2130*/  LDG.E.U16 R4, desc[UR36][R4.64] ;  /* 0x0000002404047981 */ /* 0x000ea4000c1e1500 */
[----:B--2---:R-:W-:Y:S01]  /*2140*/  HADD2.F32 R23, -RZ, R4.H0_H0 ;  /* 0x20000004ff177230 */ /* 0x004fe20000004100 */
[----:B------:R-:W-:Y:S06]  /*2150*/  BRA `(.L_x_3234) ;  /* 0x0000000800c47947 */ /* 0x000fec0003800000 */
.L_x_3237:
        /* <DEDUP_REMOVED lines=8> */
.L_x_3240:
[----:B------:R-:W2:Y:S02]  /*21e0*/  LDG.E.U16 R4, desc[UR36][R4.64] ;  /* 0x0000002404047981 */ /* 0x000ea4000c1e1500 */
[----:B--2---:R-:W-:Y:S01]  /*21f0*/  HADD2.F32 R23, -RZ, R4.H0_H0 ;  /* 0x20000004ff177230 */ /* 0x004fe20000004100 */
[----:B------:R-:W-:Y:S06]  /*2200*/  BRA `(.L_x_3234) ;  /* 0x0000000800987947 */ /* 0x000fec0003800000 */
.L_x_3239:
[----:B------:R-:W2:Y:S01]  /*2210*/  LDG.E.64 R4, desc[UR36][R4.64] ;  /* 0x0000002404047981 */ /* 0x000ea2000c1e1b00 */
[----:B------:R-:W-:Y:S01]  /*2220*/  UMOV UR4, 0xf0000000 ;  /* 0xf000000000047882 */ /* 0x000fe20000000000 */
[----:B------:R-:W-:Y:S01]  /*2230*/  UMOV UR5, 0x380fffff ;  /* 0x380fffff00057882 */ /* 0x000fe20000000000 */
[----:B--2---:R-:W0:Y:S01]  /*2240*/  F2F.F32.F64 R23, R4 ;  /* 0x0000000400177310 */ /* 0x004e220000301000 */
[----:B------:R-:W-:-:S14]  /*2250*/  DSETP.GEU.AND P0, PT, |R4|, UR4, PT ;  /* 0x0000000404007e2a */ /* 0x000fdc000bf0e200 */
[----:B0-----:R-:W-:Y:S01]  /*2260*/  @!P0 FMUL R23, R23, 1.175494350822287508e-38 ;  /* 0x0080000017178820 */ /* 0x001fe20000400000 */
[----:B------:R-:W-:Y:S06]  /*2270*/  BRA `(.L_x_3234) ;  /* 0x00000008007c7947 */ /* 0x000fec0003800000 */
.L_x_3229:
        /* <DEDUP_REMOVED lines=12> */
.L_x_3243:
[----:B------:R-:W2:Y:S01]  /*2340*/  LDG.E.64 R4, desc[UR36][R4.64] ;  /* 0x0000002404047981 */ /* 0x000ea2000c1e1b00 */
[----:B------:R-:W-:Y:S01]  /*2350*/  UMOV UR4, 0xf0000000 ;  /* 0xf000000000047882 */ /* 0x000fe20000000000 */
[----:B------:R-:W-:Y:S01]  /*2360*/  UMOV UR5, 0x380fffff ;  /* 0x380fffff00057882 */ /* 0x000fe20000000000 */
[----:B--2---:R-:W0:Y:S01]  /*2370*/  F2F.F32.F64 R23, R4 ;  /* 0x0000000400177310 */ /* 0x004e220000301000 */
[----:B------:R-:W-:-:S14]  /*2380*/  DSETP.GEU.AND P0, PT, |R4|, UR4, PT ;  /* 0x0000000404007e2a */ /* 0x000fdc000bf0e200 */
[----:B0-----:R-:W-:Y:S01]  /*2390*/  @!P0 FMUL R23, R23, 1.175494350822287508e-38 ;  /* 0x0080000017178820 */ /* 0x001fe20000400000 */
[----:B------:R-:W-:Y:S06]  /*23a0*/  BRA `(.L_x_3234) ;  /* 0x0000000800307947 */ /* 0x000fec0003800000 */
.L_x_3242:
        /* <DEDUP_REMOVED lines=26> */
.L_x_3245:
        /* <DEDUP_REMOVED lines=11> */
[----:B------:R-:W-:Y:S01]  /*2600*/  LOP3.LUT R23, R23, 0x80000000, R0, 0xf8, !PT ;  /* 0x8000000017177812 */ /* 0x000fe200078ef800 */
[----:B------:R-:W-:Y:S06]  /*2610*/  BRA `(.L_x_3234) ;  /* 0x0000000400947947 */ /* 0x000fec0003800000 */
.L_x_3244:
[----:B------:R-:W2:Y:S02]  /*2620*/  LDG.E.U16 R4, desc[UR36][R4.64] ;  /* 0x0000002404047981 */ /* 0x000ea4000c1e1500 */
[----:B--2---:R-:W-:Y:S01]  /*2630*/  IMAD.U32 R23, R4, 0x10000, RZ ;  /* 0x0001000004177824 */ /* 0x004fe200078e00ff */
[----:B------:R-:W-:Y:S06]  /*2640*/  BRA `(.L_x_3234) ;  /* 0x0000000400887947 */ /* 0x000fec0003800000 */
.L_x_3241:
        /* <DEDUP_REMOVED lines=11> */
.L_x_3248:
        /* <DEDUP_REMOVED lines=20> */
.L_x_3250:
[----:B------:R-:W-:Y:S05]  /*2840*/  BSYNC B0 ;  /* 0x0000000000007941 */ /* 0x000fea0003800000 */
.L_x_3249:
[----:B------:R-:W-:Y:S01]  /*2850*/  IMAD.SHL.U32 R3, R3, 0x100000, RZ ;  /* 0x0010000003037824 */ /* 0x000fe200078e00ff */
[----:B------:R-:W-:-:S04]  /*2860*/  LEA R0, R0, 0x3b800000, 0x17 ;  /* 0x3b80000000007811 */ /* 0x000fc800078eb8ff */
[----:B------:R-:W-:Y:S01]  /*2870*/  LOP3.LUT R23, R0, R3, R23, 0xfe, !PT ;  /* 0x0000000300177212 */ /* 0x000fe200078efe17 */
[----:B------:R-:W-:Y:S06]  /*2880*/  BRA `(.L_x_3234) ;  /* 0x0000000000f87947 */ /* 0x000fec0003800000 */
.L_x_3247:
        /* <DEDUP_REMOVED lines=20> */
.L_x_3252:
[----:B------:R-:W-:Y:S05]  /*29d0*/  BSYNC B0 ;  /* 0x0000000000007941 */ /* 0x000fea0003800000 */
.L_x_3251:
[----:B------:R-:W-:Y:S01]  /*29e0*/  IMAD.SHL.U32 R3, R3, 0x200000, RZ ;  /* 0x0020000003037824 */ /* 0x000fe200078e00ff */
[----:B------:R-:W-:-:S04]  /*29f0*/  LEA R0, R0, 0x37800000, 0x17 ;  /* 0x3780000000007811 */ /* 0x000fc800078eb8ff */
[----:B------:R-:W-:Y:S01]  /*2a00*/  LOP3.LUT R23, R0, R3, R23, 0xfe, !PT ;  /* 0x0000000300177212 */ /* 0x000fe200078efe17 */
[----:B------:R-:W-:Y:S06]  /*2a10*/  BRA `(.L_x_3234) ;  /* 0x0000000000947947 */ /* 0x000fec0003800000 */
.L_x_3246:
        /* <DEDUP_REMOVED lines=14> */
.L_x_3233:
        /* <DEDUP_REMOVED lines=16> */
.L_x_3255:
[----:B------:R-:W-:Y:S01]  /*2c00*/  IMAD.MOV.U32 R23, RZ, RZ, RZ ;  /* 0x000000ffff177224 */ /* 0x000fe200078e00ff */
[----:B------:R-:W-:Y:S06]  /*2c10*/  BRA `(.L_x_3234) ;  /* 0x0000000000147947 */ /* 0x000fec0003800000 */
.L_x_3254:
[----:B------:R-:W2:Y:S02]  /*2c20*/  LDG.E.64 R4, desc[UR36][R4.64] ;  /* 0x0000002404047981 */ /* 0x000ea4000c1e1b00 */
[----:B--2---:R0:W2:Y:S01]  /*2c30*/  I2F.U64 R23, R4 ;  /* 0x0000000400177312 */ /* 0x0040a20000301000 */
[----:B------:R-:W-:Y:S05]  /*2c40*/  BRA `(.L_x_3234) ;  /* 0x0000000000087947 */ /* 0x000fea0003800000 */
.L_x_3253:
[----:B------:R-:W2:Y:S02]  /*2c50*/  LDG.E R4, desc[UR36][R4.64] ;  /* 0x0000002404047981 */ /* 0x000ea4000c1e1900 */
[----:B--2---:R-:W-:-:S07]  /*2c60*/  I2FP.F32.U32 R23, R4 ;  /* 0x0000000400177245 */ /* 0x004fce0000201000 */
.L_x_3234:
[----:B------:R-:W-:Y:S05]  /*2c70*/  BSYNC B6 ;  /* 0x0000000000067941 */ /* 0x000fea0003800000 */
.L_x_3228:
[----:B------:R-:W-:-:S07]  /*2c80*/  VIADD R16, R16, 0x80 ;  /* 0x0000008010107836 */ /* 0x000fce0000000000 */
.L_x_3227:
[----:B------:R-:W-:Y:S05]  /*2c90*/  BSYNC B7 ;  /* 0x0000000000077941 */ /* 0x000fea0003800000 */
.L_x_3226:
[----:B------:R-:W-:Y:S01]  /*2ca0*/  ISETP.GE.AND P0, PT, R16, R17, PT ;  /* 0x000000111000720c */ /* 0x000fe20003f06270 */
[----:B------:R-:W-:-:S12]  /*2cb0*/  BSSY B6, `(.L_x_3256) ;  /* 0x00000e1000067945 */ /* 0x000fd80003800000 */
[----:B------:R-:W-:Y:S05]  /*2cc0*/  @P0 BRA `(.L_x_3257) ;  /* 0x0000000c007c0947 */ /* 0x000fea0003800000 */
[----:B0-2-4-:R-:W0:Y:S01]  /*2cd0*/  LDC.64 R4, c[0x0][0x228] ;  /* 0x00008a00ff047b82 */ /* 0x015e220000000a00 */
        /* <DEDUP_REMOVED lines=19> */
.L_x_3261:
[----:B------:R-:W2:Y:S02]  /*2e10*/  LDG.E.U8 R4, desc[UR36][R4.64] ;  /* 0x0000002404047981 */ /* 0x000ea4000c1e1100 */
[----:B--2---:R-:W-:Y:S01]  /*2e20*/  I2FP.F32.U32 R19, R4 ;  /* 0x0000000400137245 */ /* 0x004fe20000201000 */
[----:B------:R-:W-:Y:S06]  /*2e30*/  BRA `(.L_x_3257) ;  /* 0x0000000c00207947 */ /* 0x000fec0003800000 */
.L_x_3260:
        /* <DEDUP_REMOVED lines=9> */
.L_x_3264:
[----:B------:R-:W2:Y:S02]  /*2ed0*/  LDG.E R4, desc[UR36][R4.64] ;  /* 0x0000002404047981 */ /* 0x000ea4000c1e1900 */
[----:B--2---:R-:W-:Y:S01]  /*2ee0*/  I2FP.F32.S32 R19, R4 ;  /* 0x0000000400137245 */ /* 0x004fe20000201400 */
[----:B------:R-:W-:Y:S06]  /*2ef0*/  BRA `(.L_x_3257) ;  /* 0x0000000800f07947 */ /* 0x000fec0003800000 */
.L_x_3263:
[----:B------:R-:W2:Y:S02]  /*2f00*/  LDG.E.U16 R4, desc[UR36][R4.64] ;  /* 0x0000002404047981 */ /* 0x000ea4000c1e1500 */
[----:B--2---:R0:W2:Y:S01]  /*2f10*/  I2F.S16 R19, R4 ;  /* 0x0000000400137306 */ /* 0x0040a20000101400 */
[----:B------:R-:W-:Y:S05]  /*2f20*/  BRA `(.L_x_3257) ;  /* 0x0000000800e47947 */ /* 0x000fea0003800000 */
.L_x_3259:
        /* <DEDUP_REMOVED lines=8> */
.L_x_3266:
[----:B------:R-:W2:Y:S02]  /*2fb0*/  LDG.E.U16 R4, desc[UR36][R4.64] ;  /* 0x0000002404047981 */ /* 0x000ea4000c1e1500 */
[----:B--2---:R-:W-:Y:S01]  /*2fc0*/  HADD2.F32 R19, -RZ, R4.H0_H0 ;  /* 0x20000004ff137230 */ /* 0x004fe20000004100 */
[----:B------:R-:W-:Y:S06]  /*2fd0*/  BRA `(.L_x_3257) ;  /* 0x0000000800b87947 */ /* 0x000fec0003800000 */
.L_x_3265:
        /* <DEDUP_REMOVED lines=8> */
.L_x_3268:
[----:B------:R-:W2:Y:S02]  /*3060*/  LDG.E.U16 R4, desc[UR36][R4.64] ;  /* 0x0000002404047981 */ /* 0x000ea4000c1e1500 */
[----:B--2---:R-:W-:Y:S01]  /*3070*/  HADD2.F32 R19, -RZ, R4.H0_H0 ;  /* 0x20000004ff137230 */ /* 0x004fe20000004100 */
[----:B------:R-:W-:Y:S06]  /*3080*/  BRA `(.L_x_3257) ;  /* 0x00000008008c7947 */ /* 0x000fec0003800000 */
.L_x_3267:
[----:B------:R-:W2:Y:S01]  /*3090*/  LDG.E.64 R4, desc[UR36][R4.64] ;  /* 0x0000002404047981 */ /* 0x000ea2000c1e1b00 */
[----:B------:R-:W-:Y:S01]  /*30a0*/  UMOV UR4, 0xf0000000 ;  /* 0xf000000000047882 */ /* 0x000fe20000000000 */
[----:B------:R-:W-:Y:S01]  /*30b0*/  UMOV UR5, 0x380fffff ;  /* 0x380fffff00057882 */ /* 0x000fe20000000000 */
[----:B--2---:R-:W0:Y:S01]  /*30c0*/  F2F.F32.F64 R19, R4 ;  /* 0x0000000400137310 */ /* 0x004e220000301000 */
[----:B------:R-:W-:-:S14]  /*30d0*/  DSETP.GEU.AND P0, PT, |R4|, UR4, PT ;  /* 0x0000000404007e2a */ /* 0x000fdc000bf0e200 */
[----:B0-----:R-:W-:Y:S01]  /*30e0*/  @!P0 FMUL R19, R19, 1.175494350822287508e-38 ;  /* 0x0080000013138820 */ /* 0x001fe20000400000 */
[----:B------:R-:W-:Y:S06]  /*30f0*/  BRA `(.L_x_3257) ;  /* 0x0000000800707947 */ /* 0x000fec0003800000 */
.L_x_3258:
        /* <DEDUP_REMOVED lines=12> */
.L_x_3271:
[----:B------:R-:W2:Y:S01]  /*31c0*/  LDG.E.64 R4, desc[UR36][R4.64] ;  /* 0x0000002404047981 */ /* 0x000ea2000c1e1b00 */
[----:B------:R-:W-:Y:S01]  /*31d0*/  UMOV UR4, 0xf0000000 ;  /* 0xf000000000047882 */ /* 0x000fe20000000000 */
[----:B------:R-:W-:Y:S01]  /*31e0*/  UMOV UR5, 0x380fffff ;  /* 0x380fffff00057882 */ /* 0x000fe20000000000 */
[----:B--2---:R-:W0:Y:S01]  /*31f0*/  F2F.F32.F64 R19, R4 ;  /* 0x0000000400137310 */ /* 0x004e220000301000 */
[----:B------:R-:W-:-:S14]  /*3200*/  DSETP.GEU.AND P0, PT, |R4|, UR4, PT ;  /* 0x0000000404007e2a */ /* 0x000fdc000bf0e200 */
[----:B0-----:R-:W-:Y:S01]  /*3210*/  @!P0 FMUL R19, R19, 1.175494350822287508e-38 ;  /* 0x0080000013138820 */ /* 0x001fe20000400000 */
[----:B------:R-:W-:Y:S06]  /*3220*/  BRA `(.L_x_3257) ;  /* 0x0000000800247947 */ /* 0x000fec0003800000 */
.L_x_3270:
        /* <DEDUP_REMOVED lines=26> */
.L_x_3273:
        /* <DEDUP_REMOVED lines=13> */
.L_x_3272:
[----:B------:R-:W2:Y:S02]  /*34a0*/  LDG.E.U16 R4, desc[UR36][R4.64] ;  /* 0x0000002404047981 */ /* 0x000ea4000c1e1500 */
[----:B--2---:R-:W-:Y:S01]  /*34b0*/  IMAD.U32 R19, R4, 0x10000, RZ ;  /* 0x0001000004137824 */ /* 0x004fe200078e00ff */
[----:B------:R-:W-:Y:S06]  /*34c0*/  BRA `(.L_x_3257) ;  /* 0x00000004007c7947 */ /* 0x000fec0003800000 */
.L_x_3269:
        /* <DEDUP_REMOVED lines=11> */
.L_x_3276:
[----:B------:R-:W2:Y:S02]  /*3580*/  LDG.E.U8 R3, desc[UR36][R4.64] ;  /* 0x0000002404037981 */ /* 0x000ea4000c1e1100 */
        /* <DEDUP_REMOVED lines=18> */
.L_x_3278:
[----:B------:R-:W-:Y:S05]  /*36b0*/  BSYNC B0 ;  /* 0x0000000000007941 */ /* 0x000fea0003800000 */
.L_x_3277:
[----:B------:R-:W-:Y:S01]  /*36c0*/  IMAD.SHL.U32 R3, R3, 0x100000, RZ ;  /* 0x0010000003037824 */ /* 0x000fe200078e00ff */
[----:B------:R-:W-:-:S04]  /*36d0*/  LEA R0, R0, 0x3b800000, 0x17 ;  /* 0x3b80000000007811 */ /* 0x000fc800078eb8ff */
[----:B------:R-:W-:Y:S01]  /*36e0*/  LOP3.LUT R19, R0, R3, R19, 0xfe, !PT ;  /* 0x0000000300137212 */ /* 0x000fe200078efe13 */
[----:B------:R-:W-:Y:S06]  /*36f0*/  BRA `(.L_x_3257) ;  /* 0x0000000000f07947 */ /* 0x000fec0003800000 */
.L_x_3275:
        /* <DEDUP_REMOVED lines=19> */
.L_x_3280:
[----:B------:R-:W-:Y:S05]  /*3830*/  BSYNC B0 ;  /* 0x0000000000007941 */ /* 0x000fea0003800000 */
.L_x_3279:
[----:B------:R-:W-:Y:S01]  /*3840*/  IMAD.SHL.U32 R3, R3, 0x200000, RZ ;  /* 0x0020000003037824 */ /* 0x000fe200078e00ff */
[----:B------:R-:W-:-:S04]  /*3850*/  LEA R0, R0, 0x37800000, 0x17 ;  /* 0x3780000000007811 */ /* 0x000fc800078eb8ff */
[----:B------:R-:W-:Y:S01]  /*3860*/  LOP3.LUT R19, R0, R3, R19, 0xfe, !PT ;  /* 0x0000000300137212 */ /* 0x000fe200078efe13 */
[----:B------:R-:W-:Y:S06]  /*3870*/  BRA `(.L_x_3257) ;  /* 0x0000000000907947 */ /* 0x000fec0003800000 */
.L_x_3274:
        /* <DEDUP_REMOVED lines=14> */
.L_x_3262:
        /* <DEDUP_REMOVED lines=16> */
.L_x_3283:
[----:B------:R-:W-:Y:S05]  /*3a60*/  BRA `(.L_x_3257) ;  /* 0x0000000000147947 */ /* 0x000fea0003800000 */
.L_x_3282:
[----:B------:R-:W2:Y:S02]  /*3a70*/  LDG.E.64 R4, desc[UR36][R4.64] ;  /* 0x0000002404047981 */ /* 0x000ea4000c1e1b00 */
[----:B--2---:R0:W2:Y:S01]  /*3a80*/  I2F.U64 R19, R4 ;  /* 0x0000000400137312 */ /* 0x0040a20000301000 */
[----:B------:R-:W-:Y:S05]  /*3a90*/  BRA `(.L_x_3257) ;  /* 0x0000000000087947 */ /* 0x000fea0003800000 */
.L_x_3281:
[----:B------:R-:W2:Y:S02]  /*3aa0*/  LDG.E R4, desc[UR36][R4.64] ;  /* 0x0000002404047981 */ /* 0x000ea4000c1e1900 */
[----:B--2---:R-:W-:-:S07]  /*3ab0*/  I2FP.F32.U32 R19, R4 ;  /* 0x0000000400137245 */ /* 0x004fce0000201000 */
.L_x_3257:
[----:B------:R-:W-:Y:S05]  /*3ac0*/  BSYNC B6 ;  /* 0x0000000000067941 */ /* 0x000fea0003800000 */
.L_x_3256:
[----:B------:R-:W0:Y:S01]  /*3ad0*/  S2R R25, SR_TID.X ;  /* 0x0000000000197919 */ /* 0x000e220000002100 */
[----:B------:R-:W1:Y:S01]  /*3ae0*/  LDC.U8 R16, c[0x0][0x23c] ;  /* 0x00008f00ff107b82 */ /* 0x000e620000000000 */
[----:B------:R-:W-:Y:S01]  /*3af0*/  BSSY B6, `(.L_x_3284) ;  /* 0x0000110000067945 */ /* 0x000fe20003800000 */
[C---:B0-----:R-:W-:Y:S01]  /*3b00*/  VIADD R0, R25.reuse, 0x100 ;  /* 0x0000010019007836 */ /* 0x041fe20000000000 */
[CC--:B------:R-:W-:Y:S01]  /*3b10*/  ISETP.GE.AND P3, PT, R25.reuse, R17.reuse, PT ;  /* 0x000000111900720c */ /* 0x0c0fe20003f66270 */
[C---:B------:R-:W-:Y:S02]  /*3b20*/  VIADD R6, R25.reuse, 0x180 ;  /* 0x0000018019067836 */ /* 0x040fe40000000000 */
[----:B------:R-:W-:Y:S01]  /*3b30*/  VIADD R26, R25, 0x80 ;  /* 0x00000080191a7836 */ /* 0x000fe20000000000 */
[-C--:B------:R-:W-:Y:S02]  /*3b40*/  ISETP.GE.AND P1, PT, R0, R17.reuse, PT ;  /* 0x000000110000720c */ /* 0x080fe40003f26270 */
[----:B------:R-:W-:-:S02]  /*3b50*/  ISETP.GE.AND P2, PT, R6, R17, PT ;  /* 0x000000110600720c */ /* 0x000fc40003f46270 */
[----:B------:R-:W-:-:S05]  /*3b60*/  ISETP.GE.AND P0, PT, R26, R17, PT ;  /* 0x000000111a00720c */ /* 0x000fca0003f06270 */
[----:B------:R-:W1:Y:S08]  /*3b70*/  @!P3 LDC R3, c[0x0][0x218] ;  /* 0x00008600ff03bb82 */ /* 0x000e700000000800 */
[----:B------:R-:W0:Y:S08]  /*3b80*/  @!P1 LDC R0, c[0x0][0x218] ;  /* 0x00008600ff009b82 */ /* 0x000e300000000800 */
[----:B------:R-:W0:Y:S08]  /*3b90*/  @!P2 LDC R6, c[0x0][0x218] ;  /* 0x00008600ff06ab82 */ /* 0x000e300000000800 */
[----:B--2---:R-:W2:Y:S01]  /*3ba0*/  @!P0 LDC R5, c[0x0][0x218] ;  /* 0x00008600ff058b82 */ /* 0x004ea20000000800 */
[----:B-1-345:R-:W-:-:S02]  /*3bb0*/  @!P3 FMNMX.FTZ R4, R22, R3, PT ;  /* 0x000000031604b209 */ /* 0x03afc40003810000 */
[----:B0-----:R-:W-:Y:S02]  /*3bc0*/  @!P1 FMNMX.FTZ R22, R23, R0, PT ;  /* 0x0000000017169209 */ /* 0x001fe40003810000 */
[----:B------:R-:W-:Y:S02]  /*3bd0*/  @!P2 FMNMX.FTZ R24, R19, R6, PT ;  /* 0x000000061318a209 */ /* 0x000fe40003810000 */
[----:B--2---:R-:W-:Y:S01]  /*3be0*/  @!P0 FMNMX.FTZ R18, R18, R5, PT ;  /* 0x0000000512128209 */ /* 0x004fe20003810000 */
[----:B------:R-:W-:Y:S06]  /*3bf0*/  @P3 BRA `(.L_x_3285) ;  /* 0x0000000c00fc3947 */ /* 0x000fec0003800000 */
[----:B------:R-:W0:Y:S01]  /*3c00*/  LDC.64 R8, c[0x0][0x220] ;  /* 0x00008800ff087b82 */ /* 0x000e220000000a00 */
        /* <DEDUP_REMOVED lines=17> */
[----:B------:R-:W0:Y:S01]  /*3d20*/  F2I.FTZ.TRUNC.NTZ R3, R4 ;  /* 0x0000000400037305 */ /* 0x000e22000021f100 */
[----:B------:R-:W-:Y:S01]  /*3d30*/  IMAD.MOV.U32 R25, RZ, RZ, R26 ;  /* 0x000000ffff197224 */ /* 0x000fe200078e001a */
[----:B0-----:R0:W-:Y:S01]  /*3d40*/  STG.E.U8 desc[UR36][R8.64], R3 ;  /* 0x0000000308007986 */ /* 0x0011e2000c101124 */
[----:B------:R-:W-:Y:S05]  /*3d50*/  BRA `(.L_x_3285) ;  /* 0x0000000c00a47947 */ /* 0x000fea0003800000 */
.L_x_3289:
[----:B------:R-:W0:Y:S01]  /*3d60*/  F2I.S64.TRUNC R4, R4 ;  /* 0x0000000400047311 */ /* 0x000e22000020d900 */
[----:B------:R-:W-:Y:S02]  /*3d70*/  IMAD.MOV.U32 R25, RZ, RZ, R26 ;  /* 0x000000ffff197224 */ /* 0x000fe400078e001a */
[----:B0-----:R-:W-:-:S05]  /*3d80*/  IMAD.MOV.U32 R3, RZ, RZ, R4 ;  /* 0x000000ffff037224 */ /* 0x001fca00078e0004 */
[----:B------:R0:W-:Y:S01]  /*3d90*/  STG.E.U8 desc[UR36][R8.64], R3 ;  /* 0x0000000308007986 */ /* 0x0001e2000c101124 */
[----:B------:R-:W-:Y:S05]  /*3da0*/  BRA `(.L_x_3285) ;  /* 0x0000000c00907947 */ /* 0x000fea0003800000 */
.L_x_3288:
[----:B------:R-:W-:-:S13]  /*3db0*/  ISETP.NE.AND P0, PT, R0, 0x2, PT ;  /* 0x000000020000780c */ /* 0x000fda0003f05270 */
[----:B------:R-:W-:Y:S05]  /*3dc0*/  @!P0 BRA `(.L_x_3291) ;  /* 0x0000000000308947 */ /* 0x000fea0003800000 */
[----:B------:R-:W-:-:S13]  /*3dd0*/  ISETP.NE.AND P0, PT, R0, 0x3, PT ;  /* 0x000000030000780c */ /* 0x000fda0003f05270 */
[----:B------:R-:W-:Y:S05]  /*3de0*/  @!P0 BRA `(.L_x_3292) ;  /* 0x0000000000188947 */ /* 0x000fea0003800000 */
[----:B------:R-:W-:-:S13]  /*3df0*/  ISETP.NE.AND P0, PT, R0, 0x4, PT ;  /* 0x000000040000780c */ /* 0x000fda0003f05270 */
[----:B------:R-:W-:Y:S05]  /*3e00*/  @P0 BRA `(.L_x_3290) ;  /* 0x0000000c00140947 */ /* 0x000fea0003800000 */
[----:B------:R-:W0:Y:S01]  /*3e10*/  F2I.S64.TRUNC R4, R4 ;  /* 0x0000000400047311 */ /* 0x000e22000020d900 */
[----:B------:R-:W-:Y:S01]  /*3e20*/  IMAD.MOV.U32 R25, RZ, RZ, R26 ;  /* 0x000000ffff197224 */ /* 0x000fe200078e001a */
[----:B0-----:R0:W-:Y:S01]  /*3e30*/  STG.E.64 desc[UR36][R8.64], R4 ;  /* 0x0000000408007986 */ /* 0x0011e2000c101b24 */
[----:B------:R-:W-:Y:S05]  /*3e40*/  BRA `(.L_x_3285) ;  /* 0x0000000c00687947 */ /* 0x000fea0003800000 */
.L_x_3292:
[----:B------:R-:W0:Y:S01]  /*3e50*/  F2I.FTZ.TRUNC.NTZ R3, R4 ;  /* 0x0000000400037305 */ /* 0x000e22000021f100 */
[----:B------:R-:W-:Y:S01]  /*3e60*/  IMAD.MOV.U32 R25, RZ, RZ, R26 ;  /* 0x000000ffff197224 */ /* 0x000fe200078e001a */
[----:B0-----:R0:W-:Y:S01]  /*3e70*/  STG.E desc[UR36][R8.64], R3 ;  /* 0x0000000308007986 */ /* 0x0011e2000c101924 */
[----:B------:R-:W-:Y:S05]  /*3e80*/  BRA `(.L_x_3285) ;  /* 0x0000000c00587947 */ /* 0x000fea0003800000 */
.L_x_3291:
[----:B------:R-:W0:Y:S01]  /*3e90*/  F2I.FTZ.TRUNC.NTZ R3, R4 ;  /* 0x0000000400037305 */ /* 0x000e22000021f100 */
[----:B------:R-:W-:Y:S01]  /*3ea0*/  IMAD.MOV.U32 R25, RZ, RZ, R26 ;  /* 0x000000ffff197224 */ /* 0x000fe200078e001a */
[----:B0-----:R0:W-:Y:S01]  /*3eb0*/  STG.E.U16 desc[UR36][R8.64], R3 ;  /* 0x0000000308007986 */ /* 0x0011e2000c101524 */
[----:B------:R-:W-:Y:S05]  /*3ec0*/  BRA `(.L_x_3285) ;  /* 0x0000000c00487947 */ /* 0x000fea0003800000 */
.L_x_3287:
[----:B------:R-:W-:-:S13]  /*3ed0*/  ISETP.GT.AND P0, PT, R0, 0x6, PT ;  /* 0x000000060000780c */ /* 0x000fda0003f04270 */
[----:B------:R-:W-:Y:S05]  /*3ee0*/  @P0 BRA `(.L_x_3293) ;  /* 0x00000000002c0947 */ /* 0x000fea0003800000 */
[----:B------:R-:W-:-:S13]  /*3ef0*/  ISETP.NE.AND P0, PT, R0, 0x5, PT ;  /* 0x000000050000780c */ /* 0x000fda0003f05270 */
[----:B------:R-:W-:Y:S05]  /*3f00*/  @!P0 BRA `(.L_x_3294) ;  /* 0x0000000000148947 */ /* 0x000fea0003800000 */
[----:B------:R-:W-:-:S13]  /*3f10*/  ISETP.NE.AND P0, PT, R0, 0x6, PT ;  /* 0x000000060000780c */ /* 0x000fda0003f05270 */
[----:B------:R-:W-:Y:S05]  /*3f20*/  @P0 BRA `(.L_x_3290) ;  /* 0x0000000800cc0947 */ /* 0x000fea0003800000 */
[----:B------:R0:W-:Y:S01]  /*3f30*/  STG.E desc[UR36][R8.64], R4 ;  /* 0x0000000408007986 */ /* 0x0001e2000c101924 */
[----:B------:R-:W-:Y:S01]  /*3f40*/  IMAD.MOV.U32 R25, RZ, RZ, R26 ;  /* 0x000000ffff197224 */ /* 0x000fe200078e001a */
[----:B------:R-:W-:Y:S06]  /*3f50*/  BRA `(.L_x_3285) ;  /* 0x0000000c00247947 */ /* 0x000fec0003800000 */
.L_x_3294:
[----:B------:R-:W-:Y:S01]  /*3f60*/  F2FP.F16.F32.PACK_AB R4, RZ, R4 ;  /* 0x00000004ff04723e */ /* 0x000fe200000000ff */
[----:B------:R-:W-:-:S04]  /*3f70*/  IMAD.MOV.U32 R25, RZ, RZ, R26 ;  /* 0x000000ffff197224 */ /* 0x000fc800078e001a */
[----:B------:R0:W-:Y:S01]  /*3f80*/  STG.E.U16 desc[UR36][R8.64], R4 ;  /* 0x0000000408007986 */ /* 0x0001e2000c101524 */
[----:B------:R-:W-:Y:S05]  /*3f90*/  BRA `(.L_x_3285) ;  /* 0x0000000c00147947 */ /* 0x000fea0003800000 */
.L_x_3293:
[----:B------:R-:W-:-:S13]  /*3fa0*/  ISETP.NE.AND P0, PT, R0, 0x7, PT ;  /* 0x000000070000780c */ /* 0x000fda0003f05270 */
[----:B------:R-:W-:Y:S05]  /*3fb0*/  @!P0 BRA `(.L_x_3295) ;  /* 0x0000000000348947 */ /* 0x000fea0003800000 */
[----:B------:R-:W-:-:S13]  /*3fc0*/  ISETP.NE.AND P0, PT, R0, 0x8, PT ;  /* 0x000000080000780c */ /* 0x000fda0003f05270 */
[----:B------:R-:W-:Y:S05]  /*3fd0*/  @!P0 BRA `(.L_x_3296) ;  /* 0x0000000000188947 */ /* 0x000fea0003800000 */
[----:B------:R-:W-:-:S13]  /*3fe0*/  ISETP.NE.AND P0, PT, R0, 0x9, PT ;  /* 0x000000090000780c */ /* 0x000fda0003f05270 */
[----:B------:R-:W-:Y:S05]  /*3ff0*/  @P0 BRA `(.L_x_3290) ;  /* 0x0000000800980947 */ /* 0x000fea0003800000 */
[----:B------:R-:W-:Y:S02]  /*4000*/  IMAD.MOV.U32 R5, RZ, RZ, RZ ;  /* 0x000000ffff057224 */ /* 0x000fe400078e00ff */
[----:B------:R-:W-:-:S03]  /*4010*/  IMAD.MOV.U32 R25, RZ, RZ, R26 ;  /* 0x000000ffff197224 */ /* 0x000fc600078e001a */
[----:B------:R0:W-:Y:S01]  /*4020*/  STG.E.64 desc[UR36][R8.64], R4 ;  /* 0x0000000408007986 */ /* 0x0001e2000c101b24 */
[----:B------:R-:W-:Y:S05]  /*4030*/  BRA `(.L_x_3285) ;  /* 0x0000000800ec7947 */ /* 0x000fea0003800000 */
.L_x_3296:
[----:B------:R-:W-:Y:S01]  /*4040*/  F2FP.F16.F32.PACK_AB R3, RZ, R4 ;  /* 0x00000004ff03723e */ /* 0x000fe200000000ff */
[----:B------:R-:W-:-:S03]  /*4050*/  IMAD.MOV.U32 R25, RZ, RZ, R26 ;  /* 0x000000ffff197224 */ /* 0x000fc600078e001a */
[----:B------:R-:W-:-:S05]  /*4060*/  PRMT R3, R3, 0x5410, RZ ;  /* 0x0000541003037816 */ /* 0x000fca00000000ff */
[----:B------:R0:W-:Y:S01]  /*4070*/  STG.E desc[UR36][R8.64], R3 ;  /* 0x0000000308007986 */ /* 0x0001e2000c101924 */
[----:B------:R-:W-:Y:S05]  /*4080*/  BRA `(.L_x_3285) ;  /* 0x0000000800d87947 */ /* 0x000fea0003800000 */
.L_x_3295:
[----:B------:R-:W-:Y:S01]  /*4090*/  FMUL.FTZ R4, R4, 1 ;  /* 0x3f80000004047820 */ /* 0x000fe20000410000 */
[----:B------:R-:W-:-:S05]  /*40a0*/  IMAD.MOV.U32 R25, RZ, RZ, R26 ;  /* 0x000000ffff197224 */ /* 0x000fca00078e001a */
[----:B------:R-:W0:Y:S02]  /*40b0*/  F2F.F64.F32 R4, R4 ;  /* 0x0000000400047310 */ /* 0x000e240000201800 */
[----:B0-----:R0:W-:Y:S01]  /*40c0*/  STG.E.64 desc[UR36][R8.64], R4 ;  /* 0x0000000408007986 */ /* 0x0011e2000c101b24 */
[----:B------:R-:W-:Y:S05]  /*40d0*/  BRA `(.L_x_3285) ;  /* 0x0000000800c47947 */ /* 0x000fea0003800000 */
.L_x_3286:
        /* <DEDUP_REMOVED lines=8> */
[----:B------:R-:W-:Y:S01]  /*4160*/  FSETP.NEU.FTZ.AND P0, PT, R4, RZ, PT ;  /* 0x000000ff0400720b */ /* 0x000fe20003f1d000 */
[----:B------:R-:W-:-:S03]  /*4170*/  IMAD.MOV.U32 R25, RZ, RZ, R26 ;  /* 0x000000ffff197224 */ /* 0x000fc600078e001a */
[----:B------:R-:W-:-:S05]  /*4180*/  SEL R3, RZ, 0x1, !P0 ;  /* 0x00000001ff037807 */ /* 0x000fca0004000000 */
[----:B------:R0:W-:Y:S01]  /*4190*/  STG.E.U8 desc[UR36][R8.64], R3 ;  /* 0x0000000308007986 */ /* 0x0001e2000c101124 */
[----:B------:R-:W-:Y:S05]  /*41a0*/  BRA `(.L_x_3285) ;  /* 0x0000000800907947 */ /* 0x000fea0003800000 */
.L_x_3299:
[----:B------:R-:W-:Y:S01]  /*41b0*/  FMUL.FTZ R4, R4, 1 ;  /* 0x3f80000004047820 */ /* 0x000fe20000410000 */
[----:B------:R-:W-:Y:S01]  /*41c0*/  CS2R R6, SRZ ;  /* 0x0000000000067805 */ /* 0x000fe2000001ff00 */
[----:B------:R-:W-:-:S04]  /*41d0*/  IMAD.MOV.U32 R25, RZ, RZ, R26 ;  /* 0x000000ffff197224 */ /* 0x000fc800078e001a */
[----:B------:R-:W0:Y:S02]  /*41e0*/  F2F.F64.F32 R4, R4 ;  /* 0x0000000400047310 */ /* 0x000e240000201800 */
[----:B0-----:R0:W-:Y:S01]  /*41f0*/  STG.E.128 desc[UR36][R8.64], R4 ;  /* 0x0000000408007986 */ /* 0x0011e2000c101d24 */
[----:B------:R-:W-:Y:S05]  /*4200*/  BRA `(.L_x_3285) ;  /* 0x0000000800787947 */ /* 0x000fea0003800000 */
.L_x_3298:
        /* <DEDUP_REMOVED lines=20> */
.L_x_3303:
[----:B------:R-:W-:Y:S05]  /*4350*/  BSYNC B0 ;  /* 0x0000000000007941 */ /* 0x000fea0003800000 */
.L_x_3302:
[----:B------:R-:W-:Y:S01]  /*4360*/  LOP3.LUT R5, R0, R5, RZ, 0xfc, !PT ;  /* 0x0000000500057212 */ /* 0x000fe200078efcff */
[----:B------:R-:W-:-:S04]  /*4370*/  IMAD.MOV.U32 R25, RZ, RZ, R26 ;  /* 0x000000ffff197224 */ /* 0x000fc800078e001a */
[----:B------:R0:W-:Y:S01]  /*4380*/  STG.E.U8 desc[UR36][R8.64], R5 ;  /* 0x0000000508007986 */ /* 0x0001e2000c101124 */
[----:B------:R-:W-:Y:S05]  /*4390*/  BRA `(.L_x_3285) ;  /* 0x0000000800147947 */ /* 0x000fea0003800000 */
.L_x_3301:
        /* <DEDUP_REMOVED lines=12> */
.L_x_3305:
[----:B------:R-:W-:Y:S01]  /*4460*/  IMAD.MOV.U32 R0, RZ, RZ, 0x7f ;  /* 0x0000007fff007424 */ /* 0x000fe200078e00ff */
[----:B------:R-:W-:-:S04]  /*4470*/  ISETP.GT.U32.AND P0, PT, R5, 0x7f800000, PT ;  /* 0x7f8000000500780c */ /* 0x000fc80003f04070 */
[----:B------:R-:W-:-:S09]  /*4480*/  SEL R0, R0, 0x7c, P0 ;  /* 0x0000007c00007807 */ /* 0x000fd20000000000 */
.L_x_3306:
[----:B------:R-:W-:Y:S05]  /*4490*/  BSYNC B0 ;  /* 0x0000000000007941 */ /* 0x000fea0003800000 */
.L_x_3304:
[----:B------:R-:W-:Y:S01]  /*44a0*/  LOP3.LUT R4, R4, 0x80000000, RZ, 0xc0, !PT ;  /* 0x8000000004047812 */ /* 0x000fe200078ec0ff */
[----:B------:R-:W-:-:S03]  /*44b0*/  IMAD.MOV.U32 R25, RZ, RZ, R26 ;  /* 0x000000ffff197224 */ /* 0x000fc600078e001a */
[----:B------:R-:W-:-:S04]  /*44c0*/  SHF.R.U32.HI R3, RZ, 0x18, R4 ;  /* 0x00000018ff037819 */ /* 0x000fc80000011604 */
[----:B------:R-:W-:-:S05]  /*44d0*/  LOP3.LUT R3, R0, R3, RZ, 0xfc, !PT ;  /* 0x0000000300037212 */ /* 0x000fca00078efcff */
[----:B------:R0:W-:Y:S01]  /*44e0*/  STG.E.U8 desc[UR36][R8.64], R3 ;  /* 0x0000000308007986 */ /* 0x0001e2000c101124 */
[----:B------:R-:W-:Y:S05]  /*44f0*/  BRA `(.L_x_3285) ;  /* 0x0000000400bc7947 */ /* 0x000fea0003800000 */
.L_x_3300:
[----:B------:R-:W-:Y:S01]  /*4500*/  F2FP.BF16.F32.PACK_AB R4, RZ, R4 ;  /* 0x00000004ff04723e */ /* 0x000fe200000010ff */
[----:B------:R-:W-:-:S04]  /*4510*/  IMAD.MOV.U32 R25, RZ, RZ, R26 ;  /* 0x000000ffff197224 */ /* 0x000fc800078e001a */
[----:B------:R0:W-:Y:S01]  /*4520*/  STG.E.U16 desc[UR36][R8.64], R4 ;  /* 0x0000000408007986 */ /* 0x0001e2000c101524 */
[----:B------:R-:W-:Y:S05]  /*4530*/  BRA `(.L_x_3285) ;  /* 0x0000000400ac7947 */ /* 0x000fea0003800000 */
.L_x_3297:
        /* <DEDUP_REMOVED lines=8> */
[----:B------:R-:W0:Y:S01]  /*45c0*/  F2I.FTZ.U32.TRUNC.NTZ R3, R4 ;  /* 0x0000000400037305 */ /* 0x000e22000021f000 */
[----:B------:R-:W-:Y:S01]  /*45d0*/  IMAD.MOV.U32 R25, RZ, RZ, R26 ;  /* 0x000000ffff197224 */ /* 0x000fe200078e001a */
[----:B0-----:R4:W-:Y:S01]  /*45e0*/  STG.E.U16 desc[UR36][R8.64], R3 ;  /* 0x0000000308007986 */ /* 0x0019e2000c101524 */
[----:B------:R-:W-:Y:S05]  /*45f0*/  BRA `(.L_x_3285) ;  /* 0x00000004007c7947 */ /* 0x000fea0003800000 */
.L_x_3309:
        /* <DEDUP_REMOVED lines=16> */
.L_x_3312:
[----:B------:R-:W-:-:S04]  /*4700*/  LOP3.LUT R4, R4, 0x80000000, RZ, 0xc0, !PT ;  /* 0x8000000004047812 */ /* 0x000fc800078ec0ff */
[----:B------:R-:W-:-:S04]  /*4710*/  SHF.R.U32.HI R4, RZ, 0x18, R4 ;  /* 0x00000018ff047819 */ /* 0x000fc80000011604 */
[----:B------:R-:W-:-:S04]  /*4720*/  LOP3.LUT R3, R3, R4, RZ, 0xfc, !PT ;  /* 0x0000000403037212 */ /* 0x000fc800078efcff */
[----:B------:R-:W-:-:S07]  /*4730*/  PRMT R0, R3, 0x7610, R0 ;  /* 0x0000761003007816 */ /* 0x000fce0000000000 */
.L_x_3311:
[----:B------:R-:W-:Y:S05]  /*4740*/  BSYNC B0 ;  /* 0x0000000000007941 */ /* 0x000fea0003800000 */
.L_x_3310:
[----:B------:R3:W-:Y:S01]  /*4750*/  STG.E.U8 desc[UR36][R8.64], R0 ;  /* 0x0000000008007986 */ /* 0x0007e2000c101124 */
[----:B------:R-:W-:Y:S01]  /*4760*/  IMAD.MOV.U32 R25, RZ, RZ, R26 ;  /* 0x000000ffff197224 */ /* 0x000fe200078e001a */
[----:B------:R-:W-:Y:S06]  /*4770*/  BRA `(.L_x_3285) ;  /* 0x00000004001c7947 */ /* 0x000fec0003800000 */
.L_x_3308:
        /* <DEDUP_REMOVED lines=16> */
.L_x_3315:
[----:B------:R-:W-:-:S04]  /*4880*/  LOP3.LUT R4, R4, 0x80000000, RZ, 0xc0, !PT ;  /* 0x8000000004047812 */ /* 0x000fc800078ec0ff */
[----:B------:R-:W-:-:S04]  /*4890*/  SHF.R.U32.HI R4, RZ, 0x18, R4 ;  /* 0x00000018ff047819 */ /* 0x000fc80000011604 */
[----:B------:R-:W-:-:S04]  /*48a0*/  LOP3.LUT R3, R3, R4, RZ, 0xfc, !PT ;  /* 0x0000000403037212 */ /* 0x000fc800078efcff */
[----:B------:R-:W-:-:S07]  /*48b0*/  PRMT R0, R3, 0x7610, R0 ;  /* 0x0000761003007816 */ /* 0x000fce0000000000 */
.L_x_3314:
[----:B------:R-:W-:Y:S05]  /*48c0*/  BSYNC B0 ;  /* 0x0000000000007941 */ /* 0x000fea0003800000 */
.L_x_3313:
[----:B------:R0:W-:Y:S01]  /*48d0*/  STG.E.U8 desc[UR36][R8.64], R0 ;  /* 0x0000000008007986 */ /* 0x0001e2000c101124 */
[----:B------:R-:W-:Y:S01]  /*48e0*/  IMAD.MOV.U32 R25, RZ, RZ, R26 ;  /* 0x000000ffff197224 */ /* 0x000fe200078e001a */
[----:B------:R-:W-:Y:S06]  /*48f0*/  BRA `(.L_x_3285) ;  /* 0x0000000000bc7947 */ /* 0x000fec0003800000 */
.L_x_3307:
[----:B------:R-:W-:-:S13]  /*4900*/  ISETP.NE.AND P0, PT, R0, 0x1c, PT ;  /* 0x0000001c0000780c */ /* 0x000fda0003f05270 */
[----:B------:R-:W-:Y:S05]  /*4910*/  @!P0 BRA `(.L_x_3316) ;  /* 0x0000000000a88947 */ /* 0x000fea0003800000 */
[----:B------:R-:W-:-:S13]  /*4920*/  ISETP.NE.AND P0, PT, R0, 0x1d, PT ;  /* 0x0000001d0000780c */ /* 0x000fda0003f05270 */
[----:B------:R-:W-:Y:S05]  /*4930*/  @!P0 BRA `(.L_x_3317) ;  /* 0x0000000000908947 */ /* 0x000fea0003800000 */
[----:B------:R-:W-:-:S13]  /*4940*/  ISETP.NE.AND P0, PT, R0, 0x2c, PT ;  /* 0x0000002c0000780c */ /* 0x000fda0003f05270 */
[----:B------:R-:W-:Y:S05]  /*4950*/  @P0 BRA `(.L_x_3290) ;  /* 0x0000000000400947 */ /* 0x000fea0003800000 */
[----:B------:R-:W-:Y:S01]  /*4960*/  SHF.R.U32.HI R5, RZ, 0x17, R4 ;  /* 0x00000017ff057819 */ /* 0x000fe20000011604 */
[----:B------:R-:W-:-:S03]  /*4970*/  IMAD.MOV.U32 R25, RZ, RZ, R26 ;  /* 0x000000ffff197224 */ /* 0x000fc600078e001a */
        /* <DEDUP_REMOVED lines=14> */
.L_x_3290:
        /* <DEDUP_REMOVED lines=16> */
.L_x_3318:
[----:B------:R-:W-:Y:S01]  /*4b60*/  IMAD.MOV.U32 R25, RZ, RZ, R26 ;  /* 0x000000ffff197224 */ /* 0x000fe200078e001a */
[----:B------:R-:W-:Y:S06]  /*4b70*/  BRA `(.L_x_3285) ;  /* 0x00000000001c7947 */ /* 0x000fec0003800000 */
.L_x_3317:
[----:B------:R-:W0:Y:S01]  /*4b80*/  F2I.U64.TRUNC R4, R4 ;  /* 0x0000000400047311 */ /* 0x000e22000020d800 */
[----:B------:R-:W-:Y:S01]  /*4b90*/  IMAD.MOV.U32 R25, RZ, RZ, R26 ;  /* 0x000000ffff197224 */ /* 0x000fe200078e001a */
[----:B0-----:R2:W-:Y:S01]  /*4ba0*/  STG.E.64 desc[UR36][R8.64], R4 ;  /* 0x0000000408007986 */ /* 0x0015e2000c101b24 */
[----:B------:R-:W-:Y:S05]  /*4bb0*/  BRA `(.L_x_3285) ;  /* 0x00000000000c7947 */ /* 0x000fea0003800000 */
.L_x_3316:
[----:B------:R-:W0:Y:S01]  /*4bc0*/  F2I.FTZ.U32.TRUNC.NTZ R3, R4 ;  /* 0x0000000400037305 */ /* 0x000e22000021f000 */
[----:B------:R-:W-:Y:S01]  /*4bd0*/  IMAD.MOV.U32 R25, RZ, RZ, R26 ;  /* 0x000000ffff197224 */ /* 0x000fe200078e001a */
[----:B0-----:R0:W-:Y:S06]  /*4be0*/  STG.E desc[UR36][R8.64], R3 ;  /* 0x0000000308007986 */ /* 0x0011ec000c101924 */
.L_x_3285:
[----:B------:R-:W-:Y:S05]  /*4bf0*/  BSYNC B6 ;  /* 0x0000000000067941 */ /* 0x000fea0003800000 */
.L_x_3284:
        /* <DEDUP_REMOVED lines=24> */
.L_x_3324:
[----:B------:R-:W0:Y:S02]  /*4d80*/  F2I.S64.TRUNC R18, R18 ;  /* 0x0000001200127311 */ /* 0x000e24000020d900 */
[----:B0-----:R-:W-:-:S05]  /*4d90*/  IMAD.MOV.U32 R3, RZ, RZ, R18 ;  /* 0x000000ffff037224 */ /* 0x001fca00078e0012 */
[----:B------:R0:W-:Y:S01]  /*4da0*/  STG.E.U8 desc[UR36][R8.64], R3 ;  /* 0x0000000308007986 */ /* 0x0001e2000c101124 */
[----:B------:R-:W-:Y:S05]  /*4db0*/  BRA `(.L_x_3326) ;  /* 0x0000000c00407947 */ /* 0x000fea0003800000 */
.L_x_3323:
        /* <DEDUP_REMOVED lines=9> */
.L_x_3328:
[----:B------:R-:W0:Y:S02]  /*4e50*/  F2I.FTZ.TRUNC.NTZ R3, R18 ;  /* 0x0000001200037305 */ /* 0x000e24000021f100 */
[----:B0-----:R0:W-:Y:S01]  /*4e60*/  STG.E desc[UR36][R8.64], R3 ;  /* 0x0000000308007986 */ /* 0x0011e2000c101924 */
[----:B------:R-:W-:Y:S05]  /*4e70*/  BRA `(.L_x_3326) ;  /* 0x0000000c00107947 */ /* 0x000fea0003800000 */
.L_x_3327:
[----:B------:R-:W0:Y:S02]  /*4e80*/  F2I.FTZ.TRUNC.NTZ R3, R18 ;  /* 0x0000001200037305 */ /* 0x000e24000021f100 */
[----:B0-----:R0:W-:Y:S01]  /*4e90*/  STG.E.U16 desc[UR36][R8.64], R3 ;  /* 0x0000000308007986 */ /* 0x0011e2000c101524 */
[----:B------:R-:W-:Y:S05]  /*4ea0*/  BRA `(.L_x_3326) ;  /* 0x0000000c00047947 */ /* 0x000fea0003800000 */
.L_x_3322:
        /* <DEDUP_REMOVED lines=8> */
.L_x_3330:
[----:B------:R-:W-:-:S05]  /*4f30*/  F2FP.F16.F32.PACK_AB R18, RZ, R18 ;  /* 0x00000012ff12723e */ /* 0x000fca00000000ff */
[----:B------:R0:W-:Y:S01]  /*4f40*/  STG.E.U16 desc[UR36][R8.64], R18 ;  /* 0x0000001208007986 */ /* 0x0001e2000c101524 */
[----:B------:R-:W-:Y:S05]  /*4f50*/  BRA `(.L_x_3326) ;  /* 0x0000000800d87947 */ /* 0x000fea0003800000 */
.L_x_3329:
        /* <DEDUP_REMOVED lines=9> */
.L_x_3332:
[----:B------:R-:W-:-:S04]  /*4ff0*/  F2FP.F16.F32.PACK_AB R3, RZ, R18 ;  /* 0x00000012ff03723e */ /* 0x000fc800000000ff */
[----:B------:R-:W-:-:S05]  /*5000*/  PRMT R3, R3, 0x5410, RZ ;  /* 0x0000541003037816 */ /* 0x000fca00000000ff */
[----:B------:R0:W-:Y:S01]  /*5010*/  STG.E desc[UR36][R8.64], R3 ;  /* 0x0000000308007986 */ /* 0x0001e2000c101924 */
[----:B------:R-:W-:Y:S05]  /*5020*/  BRA `(.L_x_3326) ;  /* 0x0000000800a47947 */ /* 0x000fea0003800000 */
.L_x_3331:
[----:B------:R-:W-:-:S06]  /*5030*/  FMUL.FTZ R4, R18, 1 ;  /* 0x3f80000012047820 */ /* 0x000fcc0000410000 */
[----:B------:R-:W0:Y:S02]  /*5040*/  F2F.F64.F32 R4, R4 ;  /* 0x0000000400047310 */ /* 0x000e240000201800 */
[----:B0-----:R0:W-:Y:S01]  /*5050*/  STG.E.64 desc[UR36][R8.64], R4 ;  /* 0x0000000408007986 */ /* 0x0011e2000c101b24 */
[----:B------:R-:W-:Y:S05]  /*5060*/  BRA `(.L_x_3326) ;  /* 0x0000000800947947 */ /* 0x000fea0003800000 */
.L_x_3321:
        /* <DEDUP_REMOVED lines=12> */
.L_x_3335:
[----:B------:R-:W-:Y:S01]  /*5130*/  FMUL.FTZ R4, R18, 1 ;  /* 0x3f80000012047820 */ /* 0x000fe20000410000 */
[----:B------:R-:W-:-:S05]  /*5140*/  CS2R R6, SRZ ;  /* 0x0000000000067805 */ /* 0x000fca000001ff00 */
[----:B------:R-:W0:Y:S02]  /*5150*/  F2F.F64.F32 R4, R4 ;  /* 0x0000000400047310 */ /* 0x000e240000201800 */
[----:B0-----:R0:W-:Y:S01]  /*5160*/  STG.E.128 desc[UR36][R8.64], R4 ;  /* 0x0000000408007986 */ /* 0x0011e2000c101d24 */
[----:B------:R-:W-:Y:S05]  /*5170*/  BRA `(.L_x_3326) ;  /* 0x0000000800507947 */ /* 0x000fea0003800000 */
.L_x_3334:
        /* <DEDUP_REMOVED lines=20> */
.L_x_3339:
[----:B------:R-:W-:Y:S05]  /*52c0*/  BSYNC B0 ;  /* 0x0000000000007941 */ /* 0x000fea0003800000 */
.L_x_3338:
[----:B------:R-:W-:-:S05]  /*52d0*/  LOP3.LUT R5, R0, R5, RZ, 0xfc, !PT ;  /* 0x0000000500057212 */ /* 0x000fca00078efcff */
[----:B------:R0:W-:Y:S01]  /*52e0*/  STG.E.U8 desc[UR36][R8.64], R5 ;  /* 0x0000000508007986 */ /* 0x0001e2000c101124 */
[----:B------:R-:W-:Y:S05]  /*52f0*/  BRA `(.L_x_3326) ;  /* 0x0000000400f07947 */ /* 0x000fea0003800000 */
.L_x_3337:
        /* <DEDUP_REMOVED lines=12> */
.L_x_3341:
[----:B------:R-:W-:Y:S01]  /*53c0*/  IMAD.MOV.U32 R0, RZ, RZ, 0x7f ;  /* 0x0000007fff007424 */ /* 0x000fe200078e00ff */
[----:B------:R-:W-:-:S04]  /*53d0*/  ISETP.GT.U32.AND P0, PT, R4, 0x7f800000, PT ;  /* 0x7f8000000400780c */ /* 0x000fc80003f04070 */
[----:B------:R-:W-:-:S09]  /*53e0*/  SEL R0, R0, 0x7c, P0 ;  /* 0x0000007c00007807 */ /* 0x000fd20000000000 */
.L_x_3342:
[----:B------:R-:W-:Y:S05]  /*53f0*/  BSYNC B0 ;  /* 0x0000000000007941 */ /* 0x000fea0003800000 */
.L_x_3340:
[----:B------:R-:W-:-:S04]  /*5400*/  LOP3.LUT R18, R18, 0x80000000, RZ, 0xc0, !PT ;  /* 0x8000000012127812 */ /* 0x000fc800078ec0ff */
[----:B------:R-:W-:-:S04]  /*5410*/  SHF.R.U32.HI R3, RZ, 0x18, R18 ;  /* 0x00000018ff037819 */ /* 0x000fc80000011612 */
[----:B------:R-:W-:-:S05]  /*5420*/  LOP3.LUT R3, R0, R3, RZ, 0xfc, !PT ;  /* 0x0000000300037212 */ /* 0x000fca00078efcff */
[----:B------:R0:W-:Y:S01]  /*5430*/  STG.E.U8 desc[UR36][R8.64], R3 ;  /* 0x0000000308007986 */ /* 0x0001e2000c101124 */
[----:B------:R-:W-:Y:S05]  /*5440*/  BRA `(.L_x_3326) ;  /* 0x00000004009c7947 */ /* 0x000fea0003800000 */
.L_x_3336:
[----:B------:R-:W-:-:S05]  /*5450*/  F2FP.BF16.F32.PACK_AB R18, RZ, R18 ;  /* 0x00000012ff12723e */ /* 0x000fca00000010ff */
[----:B------:R0:W-:Y:S01]  /*5460*/  STG.E.U16 desc[UR36][R8.64], R18 ;  /* 0x0000001208007986 */ /* 0x0001e2000c101524 */
[----:B------:R-:W-:Y:S05]  /*5470*/  BRA `(.L_x_3326) ;  /* 0x0000000400907947 */ /* 0x000fea0003800000 */
.L_x_3333:
        /* <DEDUP_REMOVED lines=11> */
.L_x_3345:
        /* <DEDUP_REMOVED lines=16> */
.L_x_3348:
[----:B------:R-:W-:-:S04]  /*5630*/  LOP3.LUT R18, R18, 0x80000000, RZ, 0xc0, !PT ;  /* 0x8000000012127812 */ /* 0x000fc800078ec0ff */
[----:B------:R-:W-:-:S04]  /*5640*/  SHF.R.U32.HI R3, RZ, 0x18, R18 ;  /* 0x00000018ff037819 */ /* 0x000fc80000011612 */
[----:B------:R-:W-:-:S04]  /*5650*/  LOP3.LUT R0, R0, R3, RZ, 0xfc, !PT ;  /* 0x0000000300007212 */ /* 0x000fc800078efcff */
[----:B------:R-:W-:-:S07]  /*5660*/  PRMT R4, R0, 0x7610, R4 ;  /* 0x0000761000047816 */ /* 0x000fce0000000004 */
.L_x_3347:
[----:B------:R-:W-:Y:S05]  /*5670*/  BSYNC B0 ;  /* 0x0000000000007941 */ /* 0x000fea0003800000 */
.L_x_3346:
[----:B------:R3:W-:Y:S01]  /*5680*/  STG.E.U8 desc[UR36][R8.64], R4 ;  /* 0x0000000408007986 */ /* 0x0007e2000c101124 */
[----:B------:R-:W-:Y:S05]  /*5690*/  BRA `(.L_x_3326) ;  /* 0x0000000400087947 */ /* 0x000fea0003800000 */
.L_x_3344:
        /* <DEDUP_REMOVED lines=16> */
.L_x_3351:
[----:B------:R-:W-:-:S04]  /*57a0*/  LOP3.LUT R18, R18, 0x80000000, RZ, 0xc0, !PT ;  /* 0x8000000012127812 */ /* 0x000fc800078ec0ff */
[----:B------:R-:W-:-:S04]  /*57b0*/  SHF.R.U32.HI R3, RZ, 0x18, R18 ;  /* 0x00000018ff037819 */ /* 0x000fc80000011612 */
[----:B------:R-:W-:-:S04]  /*57c0*/  LOP3.LUT R0, R0, R3, RZ, 0xfc, !PT ;  /* 0x0000000300007212 */ /* 0x000fc800078efcff */
[----:B------:R-:W-:-:S07]  /*57d0*/  PRMT R4, R0, 0x7610, R4 ;  /* 0x0000761000047816 */ /* 0x000fce0000000004 */
.L_x_3350:
[----:B------:R-:W-:Y:S05]  /*57e0*/  BSYNC B0 ;  /* 0x0000000000007941 */ /* 0x000fea0003800000 */
.L_x_3349:
[----:B------:R0:W-:Y:S01]  /*57f0*/  STG.E.U8 desc[UR36][R8.64], R4 ;  /* 0x0000000408007986 */ /* 0x0001e2000c101124 */
[----:B------:R-:W-:Y:S05]  /*5800*/  BRA `(.L_x_3326) ;  /* 0x0000000000ac7947 */ /* 0x000fea0003800000 */
.L_x_3343:
        /* <DEDUP_REMOVED lines=21> */
.L_x_3325:
        /* <DEDUP_REMOVED lines=16> */
.L_x_3354:
[----:B------:R-:W-:Y:S05]  /*5a60*/  BRA `(.L_x_3326) ;  /* 0x0000000000147947 */ /* 0x000fea0003800000 */
.L_x_3353:
[----:B------:R-:W0:Y:S02]  /*5a70*/  F2I.U64.TRUNC R18, R18 ;  /* 0x0000001200127311 */ /* 0x000e24000020d800 */
[----:B0-----:R2:W-:Y:S01]  /*5a80*/  STG.E.64 desc[UR36][R8.64], R18 ;  /* 0x0000001208007986 */ /* 0x0015e2000c101b24 */
[----:B------:R-:W-:Y:S05]  /*5a90*/  BRA `(.L_x_3326) ;  /* 0x0000000000087947 */ /* 0x000fea0003800000 */
.L_x_3352:
[----:B------:R-:W0:Y:S02]  /*5aa0*/  F2I.FTZ.U32.TRUNC.NTZ R3, R18 ;  /* 0x0000001200037305 */ /* 0x000e24000021f000 */
[----:B0-----:R0:W-:Y:S02]  /*5ab0*/  STG.E desc[UR36][R8.64], R3 ;  /* 0x0000000308007986 */ /* 0x0011e4000c101924 */
.L_x_3326:
        /* <DEDUP_REMOVED lines=24> */
.L_x_3358:
[----:B------:R-:W0:Y:S02]  /*5c40*/  F2I.S64.TRUNC R22, R22 ;  /* 0x0000001600167311 */ /* 0x000e24000020d900 */
[----:B0-----:R-:W-:-:S05]  /*5c50*/  IMAD.MOV.U32 R3, RZ, RZ, R22 ;  /* 0x000000ffff037224 */ /* 0x001fca00078e0016 */
[----:B------:R0:W-:Y:S01]  /*5c60*/  STG.E.U8 desc[UR36][R8.64], R3 ;  /* 0x0000000308007986 */ /* 0x0001e2000c101124 */
[----:B------:R-:W-:Y:S05]  /*5c70*/  BRA `(.L_x_3360) ;  /* 0x0000000c00407947 */ /* 0x000fea0003800000 */
.L_x_3357:
        /* <DEDUP_REMOVED lines=9> */
.L_x_3362:
[----:B------:R-:W0:Y:S02]  /*5d10*/  F2I.FTZ.TRUNC.NTZ R3, R22 ;  /* 0x0000001600037305 */ /* 0x000e24000021f100 */
[----:B0-----:R3:W-:Y:S01]  /*5d20*/  STG.E desc[UR36][R8.64], R3 ;  /* 0x0000000308007986 */ /* 0x0017e2000c101924 */
[----:B------:R-:W-:Y:S05]  /*5d30*/  BRA `(.L_x_3360) ;  /* 0x0000000c00107947 */ /* 0x000fea0003800000 */
.L_x_3361:
[----:B------:R-:W0:Y:S02]  /*5d40*/  F2I.FTZ.TRUNC.NTZ R3, R22 ;  /* 0x0000001600037305 */ /* 0x000e24000021f100 */
[----:B0-----:R2:W-:Y:S01]  /*5d50*/  STG.E.U16 desc[UR36][R8.64], R3 ;  /* 0x0000000308007986 */ /* 0x0015e2000c101524 */
[----:B------:R-:W-:Y:S05]  /*5d60*/  BRA `(.L_x_3360) ;  /* 0x0000000c00047947 */ /* 0x000fea0003800000 */
.L_x_3356:
        /* <DEDUP_REMOVED lines=8> */
.L_x_3364:
[----:B------:R-:W-:-:S05]  /*5df0*/  F2FP.F16.F32.PACK_AB R22, RZ, R22 ;  /* 0x00000016ff16723e */ /* 0x000fca00000000ff */
[----:B------:R0:W-:Y:S01]  /*5e00*/  STG.E.U16 desc[UR36][R8.64], R22 ;  /* 0x0000001608007986 */ /* 0x0001e2000c101524 */
[----:B------:R-:W-:Y:S05]  /*5e10*/  BRA `(.L_x_3360) ;  /* 0x0000000800d87947 */ /* 0x000fea0003800000 */
.L_x_3363:
        /* <DEDUP_REMOVED lines=9> */
.L_x_3366:
[----:B------:R-:W-:-:S04]  /*5eb0*/  F2FP.F16.F32.PACK_AB R3, RZ, R22 ;  /* 0x00000016ff03723e */ /* 0x000fc800000000ff */
[----:B------:R-:W-:-:S05]  /*5ec0*/  PRMT R3, R3, 0x5410, RZ ;  /* 0x0000541003037816 */ /* 0x000fca00000000ff */
[----:B------:R0:W-:Y:S01]  /*5ed0*/  STG.E desc[UR36][R8.64], R3 ;  /* 0x0000000308007986 */ /* 0x0001e2000c101924 */
[----:B------:R-:W-:Y:S05]  /*5ee0*/  BRA `(.L_x_3360) ;  /* 0x0000000800a47947 */ /* 0x000fea0003800000 */
.L_x_3365:
[----:B------:R-:W-:-:S06]  /*5ef0*/  FMUL.FTZ R4, R22, 1 ;  /* 0x3f80000016047820 */ /* 0x000fcc0000410000 */
[----:B------:R-:W0:Y:S02]  /*5f00*/  F2F.F64.F32 R4, R4 ;  /* 0x0000000400047310 */ /* 0x000e240000201800 */
[----:B0-----:R0:W-:Y:S01]  /*5f10*/  STG.E.64 desc[UR36][R8.64], R4 ;  /* 0x0000000408007986 */ /* 0x0011e2000c101b24 */
[----:B------:R-:W-:Y:S05]  /*5f20*/  BRA `(.L_x_3360) ;  /* 0x0000000800947947 */ /* 0x000fea0003800000 */
.L_x_3355:
        /* <DEDUP_REMOVED lines=12> */
.L_x_3369:
[----:B------:R-:W-:Y:S01]  /*5ff0*/  FMUL.FTZ R4, R22, 1 ;  /* 0x3f80000016047820 */ /* 0x000fe20000410000 */
[----:B------:R-:W-:-:S05]  /*6000*/  CS2R R6, SRZ ;  /* 0x0000000000067805 */ /* 0x000fca000001ff00 */
[----:B------:R-:W0:Y:S02]  /*6010*/  F2F.F64.F32 R4, R4 ;  /* 0x0000000400047310 */ /* 0x000e240000201800 */
[----:B0-----:R0:W-:Y:S01]  /*6020*/  STG.E.128 desc[UR36][R8.64], R4 ;  /* 0x0000000408007986 */ /* 0x0011e2000c101d24 */
[----:B------:R-:W-:Y:S05]  /*6030*/  BRA `(.L_x_3360) ;  /* 0x0000000800507947 */ /* 0x000fea0003800000 */
.L_x_3368:
        /* <DEDUP_REMOVED lines=20> */
.L_x_3373:
[----:B------:R-:W-:Y:S05]  /*6180*/  BSYNC B0 ;  /* 0x0000000000007941 */ /* 0x000fea0003800000 */
.L_x_3372:
[----:B------:R-:W-:-:S05]  /*6190*/  LOP3.LUT R5, R0, R5, RZ, 0xfc, !PT ;  /* 0x0000000500057212 */ /* 0x000fca00078efcff */
[----:B------:R0:W-:Y:S01]  /*61a0*/  STG.E.U8 desc[UR36][R8.64], R5 ;  /* 0x0000000508007986 */ /* 0x0001e2000c101124 */
[----:B------:R-:W-:Y:S05]  /*61b0*/  BRA `(.L_x_3360) ;  /* 0x0000000400f07947 */ /* 0x000fea0003800000 */
.L_x_3371:
        /* <DEDUP_REMOVED lines=12> */
.L_x_3375:
[----:B------:R-:W-:Y:S01]  /*6280*/  IMAD.MOV.U32 R0, RZ, RZ, 0x7f ;  /* 0x0000007fff007424 */ /* 0x000fe200078e00ff */
[----:B------:R-:W-:-:S04]  /*6290*/  ISETP.GT.U32.AND P0, PT, R4, 0x7f800000, PT ;  /* 0x7f8000000400780c */ /* 0x000fc80003f04070 */
[----:B------:R-:W-:-:S09]  /*62a0*/  SEL R0, R0, 0x7c, P0 ;  /* 0x0000007c00007807 */ /* 0x000fd20000000000 */
.L_x_3376:
[----:B------:R-:W-:Y:S05]  /*62b0*/  BSYNC B0 ;  /* 0x0000000000007941 */ /* 0x000fea0003800000 */
.L_x_3374:
[----:B------:R-:W-:-:S04]  /*62c0*/  LOP3.LUT R22, R22, 0x80000000, RZ, 0xc0, !PT ;  /* 0x8000000016167812 */ /* 0x000fc800078ec0ff */
[----:B------:R-:W-:-:S04]  /*62d0*/  SHF.R.U32.HI R3, RZ, 0x18, R22 ;  /* 0x00000018ff037819 */ /* 0x000fc80000011616 */
[----:B------:R-:W-:-:S05]  /*62e0*/  LOP3.LUT R3, R0, R3, RZ, 0xfc, !PT ;  /* 0x0000000300037212 */ /* 0x000fca00078efcff */
[----:B------:R0:W-:Y:S01]  /*62f0*/  STG.E.U8 desc[UR36][R8.64], R3 ;  /* 0x0000000308007986 */ /* 0x0001e2000c101124 */
[----:B------:R-:W-:Y:S05]  /*6300*/  BRA `(.L_x_3360) ;  /* 0x00000004009c7947 */ /* 0x000fea0003800000 */
.L_x_3370:
[----:B------:R-:W-:-:S05]  /*6310*/  F2FP.BF16.F32.PACK_AB R22, RZ, R22 ;  /* 0x00000016ff16723e */ /* 0x000fca00000010ff */
[----:B------:R0:W-:Y:S01]  /*6320*/  STG.E.U16 desc[UR36][R8.64], R22 ;  /* 0x0000001608007986 */ /* 0x0001e2000c101524 */
[----:B------:R-:W-:Y:S05]  /*6330*/  BRA `(.L_x_3360) ;  /* 0x0000000400907947 */ /* 0x000fea0003800000 */
.L_x_3367:
        /* <DEDUP_REMOVED lines=11> */
.L_x_3379:
        /* <DEDUP_REMOVED lines=16> */
.L_x_3382:
[----:B------:R-:W-:-:S04]  /*64f0*/  LOP3.LUT R22, R22, 0x80000000, RZ, 0xc0, !PT ;  /* 0x8000000016167812 */ /* 0x000fc800078ec0ff */
[----:B------:R-:W-:-:S04]  /*6500*/  SHF.R.U32.HI R3, RZ, 0x18, R22 ;  /* 0x00000018ff037819 */ /* 0x000fc80000011616 */
[----:B------:R-:W-:-:S04]  /*6510*/  LOP3.LUT R0, R0, R3, RZ, 0xfc, !PT ;  /* 0x0000000300007212 */ /* 0x000fc800078efcff */
[----:B------:R-:W-:-:S07]  /*6520*/  PRMT R4, R0, 0x7610, R4 ;  /* 0x0000761000047816 */ /* 0x000fce0000000004 */
.L_x_3381:
[----:B------:R-:W-:Y:S05]  /*6530*/  BSYNC B0 ;  /* 0x0000000000007941 */ /* 0x000fea0003800000 */
.L_x_3380:
[----:B------:R0:W-:Y:S01]  /*6540*/  STG.E.U8 desc[UR36][R8.64], R4 ;  /* 0x0000000408007986 */ /* 0x0001e2000c101124 */
[----:B------:R-:W-:Y:S05]  /*6550*/  BRA `(.L_x_3360) ;  /* 0x0000000400087947 */ /* 0x000fea0003800000 */
.L_x_3378:
        /* <DEDUP_REMOVED lines=16> */
.L_x_3385:
[----:B------:R-:W-:-:S04]  /*6660*/  LOP3.LUT R22, R22, 0x80000000, RZ, 0xc0, !PT ;  /* 0x8000000016167812 */ /* 0x000fc800078ec0ff */
[----:B------:R-:W-:-:S04]  /*6670*/  SHF.R.U32.HI R3, RZ, 0x18, R22 ;  /* 0x00000018ff037819 */ /* 0x000fc80000011616 */
[----:B------:R-:W-:-:S04]  /*6680*/  LOP3.LUT R0, R0, R3, RZ, 0xfc, !PT ;  /* 0x0000000300007212 */ /* 0x000fc800078efcff */
[----:B------:R-:W-:-:S07]  /*6690*/  PRMT R4, R0, 0x7610, R4 ;  /* 0x0000761000047816 */ /* 0x000fce0000000004 */
.L_x_3384:
[----:B------:R-:W-:Y:S05]  /*66a0*/  BSYNC B0 ;  /* 0x0000000000007941 */ /* 0x000fea0003800000 */
.L_x_3383:
[----:B------:R0:W-:Y:S01]  /*66b0*/  STG.E.U8 desc[UR36][R8.64], R4 ;  /* 0x0000000408007986 */ /* 0x0001e2000c101124 */
[----:B------:R-:W-:Y:S05]  /*66c0*/  BRA `(.L_x_3360) ;  /* 0x0000000000ac7947 */ /* 0x000fea0003800000 */
.L_x_3377:
        /* <DEDUP_REMOVED lines=21> */
.L_x_3359:
        /* <DEDUP_REMOVED lines=16> */
.L_x_3388:
[----:B------:R-:W-:Y:S05]  /*6920*/  BRA `(.L_x_3360) ;  /* 0x0000000000147947 */ /* 0x000fea0003800000 */
.L_x_3387:
[----:B------:R-:W0:Y:S02]  /*6930*/  F2I.U64.TRUNC R22, R22 ;  /* 0x0000001600167311 */ /* 0x000e24000020d800 */
[----:B0-----:R0:W-:Y:S01]  /*6940*/  STG.E.64 desc[UR36][R8.64], R22 ;  /* 0x0000001608007986 */ /* 0x0011e2000c101b24 */
[----:B------:R-:W-:Y:S05]  /*6950*/  BRA `(.L_x_3360) ;  /* 0x0000000000087947 */ /* 0x000fea0003800000 */
.L_x_3386:
[----:B------:R-:W0:Y:S02]  /*6960*/  F2I.FTZ.U32.TRUNC.NTZ R3, R22 ;  /* 0x0000001600037305 */ /* 0x000e24000021f000 */
[----:B0-----:R0:W-:Y:S02]  /*6970*/  STG.E desc[UR36][R8.64], R3 ;  /* 0x0000000308007986 */ /* 0x0011e4000c101924 */
.L_x_3360:
[----:B------:R-:W-:-:S07]  /*6980*/  VIADD R25, R25, 0x80 ;  /* 0x0000008019197836 */ /* 0x000fce0000000000 */
.L_x_3320:
[----:B------:R-:W-:Y:S05]  /*6990*/  BSYNC B6 ;  /* 0x0000000000067941 */ /* 0x000fea0003800000 */
.L_x_3319:
[----:B------:R-:W-:-:S13]  /*69a0*/  ISETP.GE.AND P0, PT, R25, R17, PT ;  /* 0x000000111900720c */ /* 0x000fda0003f06270 */
[----:B------:R-:W-:Y:S05]  /*69b0*/  @P0 EXIT ;  /* 0x000000000000094d */ /* 0x000fea0003800000 */
[----:B0-23--:R-:W0:Y:S01]  /*69c0*/  LDC.64 R4, c[0x0][0x220] ;  /* 0x00008800ff047b82 */ /* 0x00de220000000a00 */
[----:B------:R-:W-:Y:S01]  /*69d0*/  PRMT R0, R16, 0x9910, RZ ;  /* 0x0000991010007816 */ /* 0x000fe200000000ff */
[----:B------:R-:W-:Y:S01]  /*69e0*/  IMAD R2, R2, 0x200, R25 ;  /* 0x0000020002027824 */ /* 0x000fe200078e0219 */
[----:B------:R-:W-:Y:S02]  /*69f0*/  ULDC UR4, c[0x0][0x240] ;  /* 0x0000900000047ab9 */ /* 0x000fe40000000800 */
[----:B------:R-:W-:Y:S01]  /*6a00*/  ISETP.GT.AND P1, PT, R0, 0x9, PT ;  /* 0x000000090000780c */ /* 0x000fe20003f24270 */
[----:B-1--4-:R-:W-:-:S05]  /*6a10*/  IMAD R3, R2, UR4, RZ ;  /* 0x0000000402037c24 */ /* 0x012fca000f8e02ff */
        /* <DEDUP_REMOVED lines=14> */
.L_x_3392:
[----:B------:R-:W0:Y:S02]  /*6b00*/  F2I.S64.TRUNC R24, R24 ;  /* 0x0000001800187311 */ /* 0x000e24000020d900 */
[----:B0-----:R-:W-:-:S05]  /*6b10*/  IMAD.MOV.U32 R5, RZ, RZ, R24 ;  /* 0x000000ffff057224 */ /* 0x001fca00078e0018 */
[----:B------:R-:W-:Y:S01]  /*6b20*/  STG.E.U8 desc[UR36][R2.64], R5 ;  /* 0x0000000502007986 */ /* 0x000fe2000c101124 */
[----:B------:R-:W-:Y:S05]  /*6b30*/  EXIT ;  /* 0x000000000000794d */ /* 0x000fea0003800000 */
.L_x_3391:
        /* <DEDUP_REMOVED lines=9> */
.L_x_3395:
[----:B------:R-:W0:Y:S02]  /*6bd0*/  F2I.FTZ.TRUNC.NTZ R5, R24 ;  /* 0x0000001800057305 */ /* 0x000e24000021f100 */
[----:B0-----:R-:W-:Y:S01]  /*6be0*/  STG.E desc[UR36][R2.64], R5 ;  /* 0x0000000502007986 */ /* 0x001fe2000c101924 */
[----:B------:R-:W-:Y:S05]  /*6bf0*/  EXIT ;  /* 0x000000000000794d */ /* 0x000fea0003800000 */
.L_x_3394:
[----:B------:R-:W0:Y:S02]  /*6c00*/  F2I.FTZ.TRUNC.NTZ R5, R24 ;  /* 0x0000001800057305 */ /* 0x000e24000021f100 */
[----:B0-----:R-:W-:Y:S01]  /*6c10*/  STG.E.U16 desc[UR36][R2.64], R5 ;  /* 0x0000000502007986 */ /* 0x001fe2000c101524 */
[----:B------:R-:W-:Y:S05]  /*6c20*/  EXIT ;  /* 0x000000000000794d */ /* 0x000fea0003800000 */
.L_x_3390:
        /* <DEDUP_REMOVED lines=8> */
.L_x_3397:
[----:B------:R-:W-:-:S05]  /*6cb0*/  F2FP.F16.F32.PACK_AB R24, RZ, R24 ;  /* 0x00000018ff18723e */ /* 0x000fca00000000ff */
[----:B------:R-:W-:Y:S01]  /*6cc0*/  STG.E.U16 desc[UR36][R2.64], R24 ;  /* 0x0000001802007986 */ /* 0x000fe2000c101524 */
[----:B------:R-:W-:Y:S05]  /*6cd0*/  EXIT ;  /* 0x000000000000794d */ /* 0x000fea0003800000 */
.L_x_3396:
        /* <DEDUP_REMOVED lines=9> */
.L_x_3399:
[----:B------:R-:W-:-:S04]  /*6d70*/  F2FP.F16.F32.PACK_AB R5, RZ, R24 ;  /* 0x00000018ff05723e */ /* 0x000fc800000000ff */
[----:B------:R-:W-:-:S05]  /*6d80*/  PRMT R5, R5, 0x5410, RZ ;  /* 0x0000541005057816 */ /* 0x000fca00000000ff */
[----:B------:R-:W-:Y:S01]  /*6d90*/  STG.E desc[UR36][R2.64], R5 ;  /* 0x0000000502007986 */ /* 0x000fe2000c101924 */
[----:B------:R-:W-:Y:S05]  /*6da0*/  EXIT ;  /* 0x000000000000794d */ /* 0x000fea0003800000 */
.L_x_3398:
[----:B------:R-:W-:-:S06]  /*6db0*/  FMUL.FTZ R4, R24, 1 ;  /* 0x3f80000018047820 */ /* 0x000fcc0000410000 */
[----:B------:R-:W0:Y:S02]  /*6dc0*/  F2F.F64.F32 R4, R4 ;  /* 0x0000000400047310 */ /* 0x000e240000201800 */
[----:B0-----:R-:W-:Y:S01]  /*6dd0*/  STG.E.64 desc[UR36][R2.64], R4 ;  /* 0x0000000402007986 */ /* 0x001fe2000c101b24 */
[----:B------:R-:W-:Y:S05]  /*6de0*/  EXIT ;  /* 0x000000000000794d */ /* 0x000fea0003800000 */
.L_x_3389:
        /* <DEDUP_REMOVED lines=12> */
.L_x_3402:
[----:B------:R-:W-:Y:S01]  /*6eb0*/  FMUL.FTZ R4, R24, 1 ;  /* 0x3f80000018047820 */ /* 0x000fe20000410000 */
[----:B------:R-:W-:-:S05]  /*6ec0*/  CS2R R6, SRZ ;  /* 0x0000000000067805 */ /* 0x000fca000001ff00 */
[----:B------:R-:W0:Y:S02]  /*6ed0*/  F2F.F64.F32 R4, R4 ;  /* 0x0000000400047310 */ /* 0x000e240000201800 */
[----:B0-----:R-:W-:Y:S01]  /*6ee0*/  STG.E.128 desc[UR36][R2.64], R4 ;  /* 0x0000000402007986 */ /* 0x001fe2000c101d24 */
[----:B------:R-:W-:Y:S05]  /*6ef0*/  EXIT ;  /* 0x000000000000794d */ /* 0x000fea0003800000 */
.L_x_3401:
        /* <DEDUP_REMOVED lines=20> */
.L_x_3406:
[----:B------:R-:W-:Y:S05]  /*7040*/  BSYNC B0 ;  /* 0x0000000000007941 */ /* 0x000fea0003800000 */
.L_x_3405:
[----:B------:R-:W-:-:S05]  /*7050*/  LOP3.LUT R7, R0, R7, RZ, 0xfc, !PT ;  /* 0x0000000700077212 */ /* 0x000fca00078efcff */
[----:B------:R-:W-:Y:S01]  /*7060*/  STG.E.U8 desc[UR36][R2.64], R7 ;  /* 0x0000000702007986 */ /* 0x000fe2000c101124 */
[----:B------:R-:W-:Y:S05]  /*7070*/  EXIT ;  /* 0x000000000000794d */ /* 0x000fea0003800000 */
.L_x_3404:
[----:B------:R-:W-:Y:S01]  /*7080*/  LOP3.LUT R4, R24, 0x7fffffff, RZ, 0xc0, !PT ;  /* 0x7fffffff18047812 */ /* 0x000fe200078ec0ff */
[----:B------:R-:W-:Y:S03]  /*7090*/  BSSY B0, `(.L_x_3407) ;  /* 0x000000e000007945 */ /* 0x000fe60003800000 */
        /* <DEDUP_REMOVED lines=10> */
.L_x_3408:
[----:B------:R-:W-:Y:S01]  /*7140*/  IMAD.MOV.U32 R0, RZ, RZ, 0x7f ;  /* 0x0000007fff007424 */ /* 0x000fe200078e00ff */
[----:B------:R-:W-:-:S04]  /*7150*/  ISETP.GT.U32.AND P0, PT, R4, 0x7f800000, PT ;  /* 0x7f8000000400780c */ /* 0x000fc80003f04070 */
[----:B------:R-:W-:-:S09]  /*7160*/  SEL R0, R0, 0x7c, P0 ;  /* 0x0000007c00007807 */ /* 0x000fd20000000000 */
.L_x_3409:
[----:B------:R-:W-:Y:S05]  /*7170*/  BSYNC B0 ;  /* 0x0000000000007941 */ /* 0x000fea0003800000 */
.L_x_3407:
[----:B------:R-:W-:-:S04]  /*7180*/  LOP3.LUT R24, R24, 0x80000000, RZ, 0xc0, !PT ;  /* 0x8000000018187812 */ /* 0x000fc800078ec0ff */
[----:B------:R-:W-:-:S04]  /*7190*/  SHF.R.U32.HI R5, RZ, 0x18, R24 ;  /* 0x00000018ff057819 */ /* 0x000fc80000011618 */
[----:B------:R-:W-:-:S05]  /*71a0*/  LOP3.LUT R5, R0, R5, RZ, 0xfc, !PT ;  /* 0x0000000500057212 */ /* 0x000fca00078efcff */
[----:B------:R-:W-:Y:S01]  /*71b0*/  STG.E.U8 desc[UR36][R2.64], R5 ;  /* 0x0000000502007986 */ /* 0x000fe2000c101124 */
[----:B------:R-:W-:Y:S05]  /*71c0*/  EXIT ;  /* 0x000000000000794d */ /* 0x000fea0003800000 */
.L_x_3403:
[----:B------:R-:W-:-:S05]  /*71d0*/  F2FP.BF16.F32.PACK_AB R24, RZ, R24 ;  /* 0x00000018ff18723e */ /* 0x000fca00000010ff */
[----:B------:R-:W-:Y:S01]  /*71e0*/  STG.E.U16 desc[UR36][R2.64], R24 ;  /* 0x0000001802007986 */ /* 0x000fe2000c101524 */
[----:B------:R-:W-:Y:S05]  /*71f0*/  EXIT ;  /* 0x000000000000794d */ /* 0x000fea0003800000 */
.L_x_3400:
        /* <DEDUP_REMOVED lines=11> */
.L_x_3412:
        /* <DEDUP_REMOVED lines=16> */
.L_x_3415:
[----:B------:R-:W-:-:S04]  /*73b0*/  LOP3.LUT R24, R24, 0x80000000, RZ, 0xc0, !PT ;  /* 0x8000000018187812 */ /* 0x000fc800078ec0ff */
[----:B------:R-:W-:-:S04]  /*73c0*/  SHF.R.U32.HI R5, RZ, 0x18, R24 ;  /* 0x00000018ff057819 */ /* 0x000fc80000011618 */
[----:B------:R-:W-:-:S04]  /*73d0*/  LOP3.LUT R4, R4, R5, RZ, 0xfc, !PT ;  /* 0x0000000504047212 */ /* 0x000fc800078efcff */
[----:B------:R-:W-:-:S07]  /*73e0*/  PRMT R0, R4, 0x7610, R0 ;  /* 0x0000761004007816 */ /* 0x000fce0000000000 */
.L_x_3414:
[----:B------:R-:W-:Y:S05]  /*73f0*/  BSYNC B0 ;  /* 0x0000000000007941 */ /* 0x000fea0003800000 */
.L_x_3413:
[----:B------:R-:W-:Y:S01]  /*7400*/  STG.E.U8 desc[UR36][R2.64], R0 ;  /* 0x0000000002007986 */ /* 0x000fe2000c101124 */
[----:B------:R-:W-:Y:S05]  /*7410*/  EXIT ;  /* 0x000000000000794d */ /* 0x000fea0003800000 */
.L_x_3411:
        /* <DEDUP_REMOVED lines=16> */
.L_x_3418:
[----:B------:R-:W-:-:S04]  /*7520*/  LOP3.LUT R24, R24, 0x80000000, RZ, 0xc0, !PT ;  /* 0x8000000018187812 */ /* 0x000fc800078ec0ff */
[----:B------:R-:W-:-:S04]  /*7530*/  SHF.R.U32.HI R5, RZ, 0x18, R24 ;  /* 0x00000018ff057819 */ /* 0x000fc80000011618 */
[----:B------:R-:W-:-:S04]  /*7540*/  LOP3.LUT R4, R4, R5, RZ, 0xfc, !PT ;  /* 0x0000000504047212 */ /* 0x000fc800078efcff */
[----:B------:R-:W-:-:S07]  /*7550*/  PRMT R0, R4, 0x7610, R0 ;  /* 0x0000761004007816 */ /* 0x000fce0000000000 */
.L_x_3417:
[----:B------:R-:W-:Y:S05]  /*7560*/  BSYNC B0 ;  /* 0x0000000000007941 */ /* 0x000fea0003800000 */
.L_x_3416:
[----:B------:R-:W-:Y:S01]  /*7570*/  STG.E.U8 desc[UR36][R2.64], R0 ;  /* 0x0000000002007986 */ /* 0x000fe2000c101124 */
[----:B------:R-:W-:Y:S05]  /*7580*/  EXIT ;  /* 0x000000000000794d */ /* 0x000fea0003800000 */
.L_x_3410:
        /* <DEDUP_REMOVED lines=21> */
.L_x_3393:
        /* <DEDUP_REMOVED lines=16> */
.L_x_3421:
[----:B------:R-:W-:Y:S05]  /*77e0*/  EXIT ;  /* 0x000000000000794d */ /* 0x000fea0003800000 */
.L_x_3420:
[----:B------:R-:W0:Y:S02]  /*77f0*/  F2I.U64.TRUNC R24, R24 ;  /* 0x0000001800187311 */ /* 0x000e24000020d800 */
[----:B0-----:R-:W-:Y:S01]  /*7800*/  STG.E.64 desc[UR36][R2.64], R24 ;  /* 0x0000001802007986 */ /* 0x001fe2000c101b24 */
[----:B------:R-:W-:Y:S05]  /*7810*/  EXIT ;  /* 0x000000000000794d */ /* 0x000fea0003800000 */
.L_x_3419:
[----:B------:R-:W0:Y:S02]  /*7820*/  F2I.FTZ.U32.TRUNC.NTZ R5, R24 ;  /* 0x0000001800057305 */ /* 0x000e24000021f000 */
[----:B0-----:R-:W-:Y:S01]  /*7830*/  STG.E desc[UR36][R2.64], R5 ;  /* 0x0000000502007986 */ /* 0x001fe2000c101924 */
[----:B------:R-:W-:Y:S05]  /*7840*/  EXIT ;  /* 0x000000000000794d */ /* 0x000fea0003800000 */
.L_x_3422:
        /* <DEDUP_REMOVED lines=11> */
.L_x_42132:


//--------------------- .text._ZN2at6native18elementwise_kernelILi128ELi2EZNS0_22gpu_kernel_impl_nocastINS0_13AUnaryFunctorIfffZZZNS0_16fmin_kernel_cudaERNS_18TensorIteratorBaseEENKUlvE_clEvENKUlvE0_clEvEUlffE_EEEEvS5_RKT_EUliE_EEviT1_ --------------------------
	.section	.text._ZN2at6native18elementwise_kernelILi128ELi2EZNS0_22gpu_kernel_impl_nocastINS0_13AUnaryFunctorIfffZZZNS0_16fmin_kernel_cudaERNS_18TensorIteratorBaseEENKUlvE_clEvENKUlvE0_clEvEUlffE_EEEEvS5_RKT_EUliE_EEviT1_,"ax",@progbits
	.align	128
        .global         _ZN2at6native18elementwise_kernelILi128ELi2EZNS0_22gpu_kernel_impl_nocastINS0_13AUnaryFunctorIfffZZZNS0_16fmin_kernel_cudaERNS_18TensorIteratorBaseEENKUlvE_clEvENKUlvE0_clEvEUlffE_EEEEvS5_RKT_EUliE_EEviT1_
        .type           _ZN2at6native18elementwise_kernelILi128ELi2EZNS0_22gpu_kernel_impl_nocastINS0_13AUnaryFunctorIfffZZZNS0_16fmin_kernel_cudaERNS_18TensorIteratorBaseEENKUlvE_clEvENKUlvE0_clEvEUlffE_EEEEvS5_RKT_EUliE_EEviT1_,@function
        .size           _ZN2at6native18elementwise_kernelILi128ELi2EZNS0_22gpu_kernel_impl_nocastINS0_13AUnaryFunctorIfffZZZNS0_16fmin_kernel_cudaERNS_18TensorIteratorBaseEENKUlvE_clEvENKUlvE0_clEvEUlffE_EEEEvS5_RKT_EUliE_EEviT1_,(.L_x_42133 - _ZN2at6native18elementwise_kernelILi128ELi2EZNS0_22gpu_kernel_impl_nocastINS0_13AUnaryFunctorIfffZZZNS0_16fmin_kernel_cudaERNS_18TensorIteratorBaseEENKUlvE_clEvENKUlvE0_clEvEUlffE_EEEEvS5_RKT_EUliE_EEviT1_)
        .other          _ZN2at6native18elementwise_kernelILi128ELi2EZNS0_22gpu_kernel_impl_nocastINS0_13AUnaryFunctorIfffZZZNS0_16fmin_kernel_cudaERNS_18TensorIteratorBaseEENKUlvE_clEvENKUlvE0_clEvEUlffE_EEEEvS5_RKT_EUliE_EEviT1_,@"STO_CUDA_ENTRY STV_DEFAULT"
_ZN2at6native18elementwise_kernelILi128ELi2EZNS0_22gpu_kernel_impl_nocastINS0_13AUnaryFunctorIfffZZZNS0_16fmin_kernel_cudaERNS_18TensorIteratorBaseEENKUlvE_clEvENKUlvE0_clEvEUlffE_EEEEvS5_RKT_EUliE_EEviT1_:
.text._ZN2at6native18elementwise_kernelILi128ELi2EZNS0_22gpu_kernel_impl_nocastINS0_13AUnaryFunctorIfffZZZNS0_16fmin_kernel_cudaERNS_18TensorIteratorBaseEENKUlvE_clEvENKUlvE0_clEvEUlffE_EEEEvS5_RKT_EUliE_EEviT1_:
[----:B------:R-:W-:Y:S01]  /*0000*/  LDC R1, c[0x0][0x28] ;  /* 0x00000a00ff017b82 */ /* 0x000fe20000000800 */
[----:B------:R-:W0:Y:S01]  /*0010*/  S2R R0, SR_CTAID.X ;  /* 0x0000000000007919 */ /* 0x000e220000002500 */
[----:B------:R-:W-:Y:S01]  /*0020*/  ULDC UR6, c[0x0][0x210] ;  /* 0x0000840000067ab9 */ /* 0x000fe20000000800 */
[----:B------:R-:W-:Y:S01]  /*0030*/  ULDC.64 UR4, c[0x0][0x208] ;  /* 0x0000820000047ab9 */ /* 0x000fe20000000a00 */
[----:B------:R-:W-:Y:S01]  /*0040*/  BSSY B0, `(.L_x_3423) ;  /* 0x000013f000007945 */ /* 0x000fe20003800000 */
[----:B------:R-:W0:Y:S02]  /*0050*/  S2R R3, SR_TID.X ;  /* 0x0000000000037919 */ /* 0x000e240000002100 */
[----:B0-----:R-:W-:-:S04]  /*0060*/  LEA R0, R0, R3, 0x8 ;  /* 0x0000000300007211 */ /* 0x001fc800078e40ff */
[----:B------:R-:W-:Y:S02]  /*0070*/  ISETP.GE.AND P0, PT, R0, UR6, PT ;  /* 0x0000000600007c0c */ /* 0x000fe4000bf06270 */
[----:B------:R-:W-:-:S11]  /*0080*/  MOV R7, R0 ;  /* 0x0000000000077202 */ /* 0x000fd60000000f00 */
        /* <DEDUP_REMOVED lines=289> */
[----:B------:R-:W-:-:S03]  /*12a0*/  @P0 IMAD.MOV.U32 R8, RZ, RZ, RZ ;  /* 0x000000ffff080224 */ /* 0x000fc600078e00ff */
        /* <DEDUP_REMOVED lines=13> */
.L_x_3425:
[----:B------:R-:W-:Y:S01]  /*1380*/  ULDC.64 UR8, c[0x0][0x418] ;  /* 0x0001060000087ab9 */ /* 0x000fe20000000a00 */
[----:B------:R-:W-:Y:S01]  /*1390*/  ULDC UR7, c[0x0][0x424] ;  /* 0x0001090000077ab9 */ /* 0x000fe20000000800 */
[----:B------:R-:W-:-:S04]  /*13a0*/  IADD3 R4, P0, R2, UR8, RZ ;  /* 0x0000000802047c10 */ /* 0x000fc8000ff1e0ff */
[----:B------:R-:W-:Y:S01]  /*13b0*/  IADD3.X R5, RZ, UR9, RZ, P0, !PT ;  /* 0x00000009ff057c10 */ /* 0x000fe200087fe4ff */
[----:B------:R-:W-:-:S04]  /*13c0*/  ULDC.64 UR8, c[0x0][0x410] ;  /* 0x0001040000087ab9 */ /* 0x000fc80000000a00 */
[----:B------:R-:W2:Y:S01]  /*13d0*/  LDG.E R4, desc[UR4][R4.64] ;  /* 0x0000000404047981 */ /* 0x000ea2000c1e1900 */
[----:B------:R-:W-:Y:S02]  /*13e0*/  IADD3 R2, P0, R3, UR8, RZ ;  /* 0x0000000803027c10 */ /* 0x000fe4000ff1e0ff */
[----:B------:R-:W-:Y:S02]  /*13f0*/  IADD3 R7, R0, 0x80, RZ ;  /* 0x0000008000077810 */ /* 0x000fe40007ffe0ff */
[----:B------:R-:W-:Y:S02]  /*1400*/  IADD3.X R3, RZ, UR9, RZ, P0, !PT ;  /* 0x00000009ff037c10 */ /* 0x000fe400087fe4ff */
[----:B--2---:R-:W-:-:S05]  /*1410*/  FMNMX.FTZ R9, R4, UR7, PT ;  /* 0x0000000704097c09 */ /* 0x004fca000b810000 */
[----:B------:R0:W-:Y:S02]  /*1420*/  STG.E desc[UR4][R2.64], R9 ;  /* 0x0000000902007986 */ /* 0x0001e4000c101904 */
.L_x_3424:
[----:B------:R-:W-:Y:S05]  /*1430*/  BSYNC B0 ;  /* 0x0000000000007941 */ /* 0x000fea0003800000 */
.L_x_3423:
[----:B------:R-:W-:-:S13]  /*1440*/  ISETP.GE.AND P0, PT, R7, UR6, PT ;  /* 0x0000000607007c0c */ /* 0x000fda000bf06270 */
[----:B------:R-:W-:Y:S05]  /*1450*/  @P0 EXIT ;  /* 0x000000000000094d */ /* 0x000fea0003800000 */
[----:B------:R-:W1:Y:S01]  /*1460*/  LDC R8, c[0x0][0x218] ;  /* 0x00008600ff087b82 */ /* 0x000e620000000800 */
[----:B0-----:R-:W-:Y:S01]  /*1470*/  HFMA2.MMA R3, -RZ, RZ, 0, 0 ;  /* 0x00000000ff037435 */ /* 0x001fe200000001ff */
[----:B------:R-:W-:Y:S02]  /*1480*/  MOV R0, RZ ;  /* 0x000000ff00007202 */ /* 0x000fe40000000f00 */
        /* <DEDUP_REMOVED lines=288> */
[----:B------:R-:W-:Y:S01]  /*2690*/  IADD3 R4, -R7, RZ, RZ ;  /* 0x000000ff07047210 */ /* 0x000fe20007ffe1ff */
[----:B------:R-:W1:Y:S04]  /*26a0*/  @P0 LDC R11, c[0x0][0x33c] ;  /* 0x0000cf00ff0b0b82 */ /* 0x000e680000000800 */
[----:B------:R-:W-:-:S04]  /*26b0*/  IMAD R4, R4, UR8, R5 ;  /* 0x0000000804047c24 */ /* 0x000fc8000f8e0205 */
        /* <DEDUP_REMOVED lines=9> */
.L_x_3426:
[----:B------:R-:W-:Y:S02]  /*2750*/  ULDC.64 UR6, c[0x0][0x418] ;  /* 0x0001060000067ab9 */ /* 0x000fe40000000a00 */
[----:B------:R-:W-:-:S04]  /*2760*/  IADD3 R4, P0, R0, UR6, RZ ;  /* 0x0000000600047c10 */ /* 0x000fc8000ff1e0ff */
[----:B------:R-:W-:Y:S01]  /*2770*/  IADD3.X R5, RZ, UR7, RZ, P0, !PT ;  /* 0x00000007ff057c10 */ /* 0x000fe200087fe4ff */
[----:B------:R-:W-:-:S04]  /*2780*/  ULDC.64 UR6, c[0x0][0x410] ;  /* 0x0001040000067ab9 */ /* 0x000fc80000000a00 */
[----:B------:R-:W2:Y:S01]  /*2790*/  LDG.E R4, desc[UR4][R4.64] ;  /* 0x0000000404047981 */ /* 0x000ea2000c1e1900 */
[----:B------:R-:W-:Y:S01]  /*27a0*/  IADD3 R2, P0, R3, UR6, RZ ;  /* 0x0000000603027c10 */ /* 0x000fe2000ff1e0ff */
[----:B------:R-:W-:-:S03]  /*27b0*/  ULDC UR6, c[0x0][0x424] ;  /* 0x0001090000067ab9 */ /* 0x000fc60000000800 */
[----:B------:R-:W-:Y:S02]  /*27c0*/  IADD3.X R3, RZ, UR7, RZ, P0, !PT ;  /* 0x00000007ff037c10 */ /* 0x000fe400087fe4ff */
[----:B--2---:R-:W-:-:S05]  /*27d0*/  FMNMX.FTZ R7, R4, UR6, PT ;  /* 0x0000000604077c09 */ /* 0x004fca000b810000 */
[----:B------:R-:W-:Y:S01]  /*27e0*/  STG.E desc[UR4][R2.64], R7 ;  /* 0x0000000702007986 */ /* 0x000fe2000c101904 */
[----:B------:R-:W-:Y:S05]  /*27f0*/  EXIT ;  /* 0x000000000000794d */ /* 0x000fea0003800000 */
.L_x_3427:
        /* <DEDUP_REMOVED lines=16> */
.L_x_42133:


//--------------------- .text._ZN2at6native27unrolled_elementwise_kernelINS0_13AUnaryFunctorIfffZZZNS0_16fmin_kernel_cudaERNS_18TensorIteratorBaseEENKUlvE_clEvENKUlvE0_clEvEUlffE_EESt5arrayIPcLm2EELi4E23TrivialOffsetCalculatorILi1EjESD_NS0_6memory15LoadWithoutCastENSE_16StoreWithoutCastEEEviT_T0_T2_T3_T4_T5_ --------------------------
	.section	.text._ZN2at6native27unrolled_elementwise_kernelINS0_13AUnaryFunctorIfffZZZNS0_16fmin_kernel_cudaERNS_18TensorIteratorBaseEENKUlvE_clEvENKUlvE0_clEvEUlffE_EESt5arrayIPcLm2EELi4E23TrivialOffsetCalculatorILi1EjESD_NS0_6memory15LoadWithoutCastENSE_16StoreWithoutCastEEEviT_T0_T2_T3_T4_T5_,"ax",@progbits
	.align	128
        .global         _ZN2at6native27unrolled_elementwise_kernelINS0_13AUnaryFunctorIfffZZZNS0_16fmin_kernel_cudaERNS_18TensorIteratorBaseEENKUlvE_clEvENKUlvE0_clEvEUlffE_EESt5arrayIPcLm2EELi4E23TrivialOffsetCalculatorILi1EjESD_NS0_6memory15LoadWithoutCastENSE_16StoreWithoutCastEEEviT_T0_T2_T3_T4_T5_
        .type           _ZN2at6native27unrolled_elementwise_kernelINS0_13AUnaryFunctorIfffZZZNS0_16fmin_kernel_cudaERNS_18TensorIteratorBaseEENKUlvE_clEvENKUlvE0_clEvEUlffE_EESt5arrayIPcLm2EELi4E23TrivialOffsetCalculatorILi1EjESD_NS0_6memory15LoadWithoutCastENSE_16StoreWithoutCastEEEviT_T0_T2_T3_T4_T5_,@function
        .size           _ZN2at6native27unrolled_elementwise_kernelINS0_13AUnaryFunctorIfffZZZNS0_16fmin_kernel_cudaERNS_18TensorIteratorBaseEENKUlvE_clEvENKUlvE0_clEvEUlffE_EESt5arrayIPcLm2EELi4E23TrivialOffsetCalculatorILi1EjESD_NS0_6memory15LoadWithoutCastENSE_16StoreWithoutCastEEEviT_T0_T2_T3_T4_T5_,(.L_x_42134 - _ZN2at6native27unrolled_elementwise_kernelINS0_13AUnaryFunctorIfffZZZNS0_16fmin_kernel_cudaERNS_18TensorIteratorBaseEENKUlvE_clEvENKUlvE0_clEvEUlffE_EESt5arrayIPcLm2EELi4E23TrivialOffsetCalculatorILi1EjESD_NS0_6memory15LoadWithoutCastENSE_16StoreWithoutCastEEEviT_T0_T2_T3_T4_T5_)
        .other          _ZN2at6native27unrolled_elementwise_kernelINS0_13AUnaryFunctorIfffZZZNS0_16fmin_kernel_cudaERNS_18TensorIteratorBaseEENKUlvE_clEvENKUlvE0_clEvEUlffE_EESt5arrayIPcLm2EELi4E23TrivialOffsetCalculatorILi1EjESD_NS0_6memory15LoadWithoutCastENSE_16StoreWithoutCastEEEviT_T0_T2_T3_T4_T5_,@"STO_CUDA_ENTRY STV_DEFAULT"
_ZN2at6native27unrolled_elementwise_kernelINS0_13AUnaryFunctorIfffZZZNS0_16fmin_kernel_cudaERNS_18TensorIteratorBaseEENKUlvE_clEvENKUlvE0_clEvEUlffE_EESt5arrayIPcLm2EELi4E23TrivialOffsetCalculatorILi1EjESD_NS0_6memory15LoadWithoutCastENSE_16StoreWithoutCastEEEviT_T0_T2_T3_T4_T5_:
.text._ZN2at6native27unrolled_elementwise_kernelINS0_13AUnaryFunctorIfffZZZNS0_16fmin_kernel_cudaERNS_18TensorIteratorBaseEENKUlvE_clEvENKUlvE0_clEvEUlffE_EESt5arrayIPcLm2EELi4E23TrivialOffsetCalculatorILi1EjESD_NS0_6memory15LoadWithoutCastENSE_16StoreWithoutCastEEEviT_T0_T2_T3_T4_T5_:
[----:B------:R-:W-:Y:S01]  /*0000*/  LDC R1, c[0x0][0x28] ;  /* 0x00000a00ff017b82 */ /* 0x000fe20000000800 */
[----:B------:R-:W0:Y:S07]  /*0010*/  S2R R0, SR_CTAID.X ;  /* 0x0000000000007919 */ /* 0x000e2e0000002500 */
[----:B------:R-:W0:Y:S01]  /*0020*/  LDC R9, c[0x0][0x210] ;  /* 0x00008400ff097b82 */ /* 0x000e220000000800 */
[----:B------:R-:W-:Y:S01]  /*0030*/  HFMA2.MMA R6, -RZ, RZ, 0, 0 ;  /* 0x00000000ff067435 */ /* 0x000fe200000001ff */
        /* <DEDUP_REMOVED lines=14> */
[----:B------:R-:W2:Y:S07]  /*0120*/  @!P0 LDG.E R6, desc[UR4][R12.64] ;  /* 0x000000040c068981 */ /* 0x000eae000c1e1900 */
[----:B------:R-:W0:Y:S01]  /*0130*/  @!P2 LDC.64 R8, c[0x0][0x228] ;  /* 0x00008a00ff08ab82 */ /* 0x000e220000000a00 */
[----:B------:R-:W-:Y:S02]  /*0140*/  @!P2 IMAD R19, R0, 0x200, R21 ;  /* 0x000002000013a824 */ /* 0x000fe400078e0215 */
[----:B-1----:R-:W-:-:S04]  /*0150*/  @!P1 IMAD.WIDE.U32 R16, R17, 0x4, R10 ;  /* 0x0000000411109825 */ /* 0x002fc800078e000a */
[----:B------:R-:W-:-:S06]  /*0160*/  IMAD.MOV.U32 R10, RZ, RZ, RZ ;  /* 0x000000ffff0a7224 */ /* 0x000fcc00078e00ff */
[----:B------:R-:W3:Y:S01]  /*0170*/  @!P1 LDG.E R10, desc[UR4][R16.64] ;  /* 0x00000004100a9981 */ /* 0x000ee2000c1e1900 */
[----:B0-----:R-:W-:Y:S01]  /*0180*/  @!P2 IMAD.WIDE.U32 R18, R19, 0x4, R8 ;  /* 0x000000041312a825 */ /* 0x001fe200078e0008 */
[----:B------:R-:W-:-:S06]  /*0190*/  CS2R R8, SRZ ;  /* 0x0000000000087805 */ /* 0x000fcc000001ff00 */
[----:B------:R0:W4:Y:S01]  /*01a0*/  @!P2 LDG.E R9, desc[UR4][R18.64] ;  /* 0x000000041209a981 */ /* 0x000122000c1e1900 */
[----:B------:R-:W-:-:S04]  /*01b0*/  @!P2 IADD3 R21, R21, 0x80, RZ ;  /* 0x000000801515a810 */ /* 0x000fc80007ffe0ff */
[----:B------:R-:W-:Y:S01]  /*01c0*/  ISETP.GE.AND P1, PT, R21, R2, PT ;  /* 0x000000021500720c */ /* 0x000fe20003f26270 */
[----:B0-----:R-:W2:-:S12]  /*01d0*/  @!P0 LDC R19, c[0x0][0x218] ;  /* 0x00008600ff138b82 */ /* 0x001e980000000800 */
[----:B------:R-:W0:Y:S01]  /*01e0*/  @!P1 LDC.64 R14, c[0x0][0x228] ;  /* 0x00008a00ff0e9b82 */ /* 0x000e220000000a00 */
[----:B------:R-:W-:-:S04]  /*01f0*/  @!P1 IMAD R11, R0, 0x200, R21 ;  /* 0x00000200000b9824 */ /* 0x000fc800078e0215 */
[----:B0-----:R-:W-:Y:S01]  /*0200*/  @!P1 IMAD.WIDE.U32 R14, R11, 0x4, R14 ;  /* 0x000000040b0e9825 */ /* 0x001fe200078e000e */
[----:B------:R-:W-:-:S04]  /*0210*/  MOV R11, R7 ;  /* 0x00000007000b7202 */ /* 0x000fc80000000f00 */
[----:B------:R0:W5:Y:S01]  /*0220*/  @!P1 LDG.E R8, desc[UR4][R14.64] ;  /* 0x000000040e089981 */ /* 0x000162000c1e1900 */
[----:B------:R-:W-:-:S05]  /*0230*/  VIADD R13, R11, 0x80 ;  /* 0x000000800b0d7836 */ /* 0x000fca0000000000 */
[----:B------:R-:W-:Y:S02]  /*0240*/  ISETP.GE.AND P2, PT, R13, R2, PT ;  /* 0x000000020d00720c */ /* 0x000fe40003f46270 */
[----:B------:R-:W1:Y:S01]  /*0250*/  @!P0 LDC.64 R12, c[0x0][0x220] ;  /* 0x00008800ff0c8b82 */ /* 0x000e620000000a00 */
[----:B------:R-:W-:-:S04]  /*0260*/  IADD3 R17, R11, 0x100, RZ ;  /* 0x000001000b117810 */ /* 0x000fc80007ffe0ff */
[----:B------:R-:W-:Y:S01]  /*0270*/  ISETP.GE.AND P3, PT, R17, R2, PT ;  /* 0x000000021100720c */ /* 0x000fe20003f66270 */
[----:B------:R-:W-:Y:S01]  /*0280*/  VIADD R17, R11, 0x180 ;  /* 0x000001800b117836 */ /* 0x000fe20000000000 */
[----:B------:R-:W-:Y:S01]  /*0290*/  @!P0 IADD3 R11, R7, 0x80, RZ ;  /* 0x00000080070b8810 */ /* 0x000fe20007ffe0ff */
[----:B------:R-:W-:-:S03]  /*02a0*/  @!P0 IMAD R7, R0, 0x200, R7 ;  /* 0x0000020000078824 */ /* 0x000fc600078e0207 */
[----:B------:R-:W3:Y:S08]  /*02b0*/  @!P2 LDC R21, c[0x0][0x218] ;  /* 0x00008600ff15ab82 */ /* 0x000ef00000000800 */
[----:B------:R-:W4:Y:S01]  /*02c0*/  @!P3 LDC R16, c[0x0][0x218] ;  /* 0x00008600ff10bb82 */ /* 0x000f220000000800 */
[----:B-1----:R-:W-:Y:S01]  /*02d0*/  @!P0 IMAD.WIDE.U32 R12, R7, 0x4, R12 ;  /* 0x00000004070c8825 */ /* 0x002fe200078e000c */
[-C--:B------:R-:W-:Y:S01]  /*02e0*/  ISETP.GE.AND P4, PT, R11, R2.reuse, PT ;  /* 0x000000020b00720c */ /* 0x080fe20003f86270 */
[----:B------:R-:W-:Y:S01]  /*02f0*/  BSSY B0, `(.L_x_3428) ;  /* 0x0000011000007945 */ /* 0x000fe20003800000 */
[----:B------:R-:W-:-:S02]  /*0300*/  ISETP.GE.AND P1, PT, R17, R2, PT ;  /* 0x000000021100720c */ /* 0x000fc40003f26270 */
[----:B--2---:R-:W-:-:S05]  /*0310*/  @!P0 FMNMX.FTZ R5, R6, R19, PT ;  /* 0x0000001306058209 */ /* 0x004fca0003810000 */
[----:B------:R0:W-:Y:S01]  /*0320*/  @!P0 STG.E desc[UR4][R12.64], R5 ;  /* 0x000000050c008986 */ /* 0x0001e2000c101904 */
[----:B---3--:R-:W-:Y:S02]  /*0330*/  @!P2 FMNMX.FTZ R3, R10, R21, PT ;  /* 0x000000150a03a209 */ /* 0x008fe40003810000 */
[----:B----4-:R-:W-:Y:S01]  /*0340*/  @!P3 FMNMX.FTZ R4, R9, R16, PT ;  /* 0x000000100904b209 */ /* 0x010fe20003810000 */
        /* <DEDUP_REMOVED lines=9> */
[----:B------:R0:W-:Y:S04]  /*03e0*/  STG.E desc[UR4][R6.64], R3 ;  /* 0x0000000306007986 */ /* 0x0001e8000c101904 */
[----:B------:R0:W-:Y:S02]  /*03f0*/  @!P0 STG.E desc[UR4][R12.64], R4 ;  /* 0x000000040c008986 */ /* 0x0001e4000c101904 */
.L_x_3429:
[----:B------:R-:W-:Y:S05]  /*0400*/  BSYNC B0 ;  /* 0x0000000000007941 */ /* 0x000fea0003800000 */
.L_x_3428:
[----:B------:R-:W1:Y:S01]  /*0410*/  @!P1 LDC R5, c[0x0][0x218] ;  /* 0x00008600ff059b82 */ /* 0x000e620000000800 */
[----:B------:R-:W-:-:S13]  /*0420*/  ISETP.GE.AND P0, PT, R11, R2, PT ;  /* 0x000000020b00720c */ /* 0x000fda0003f06270 */
[----:B------:R-:W-:Y:S05]  /*0430*/  @P0 EXIT ;  /* 0x000000000000094d */ /* 0x000fea0003800000 */
[----:B0-----:R-:W0:Y:S01]  /*0440*/  LDC.64 R2, c[0x0][0x220] ;  /* 0x00008800ff027b82 */ /* 0x001e220000000a00 */
[----:B------:R-:W-:Y:S02]  /*0450*/  LEA R11, R0, R11, 0x9 ;  /* 0x0000000b000b7211 */ /* 0x000fe400078e48ff */
[----:B-1---5:R-:W-:-:S03]  /*0460*/  @!P1 FMNMX.FTZ R5, R8, R5, PT ;  /* 0x0000000508059209 */ /* 0x022fc60003810000 */
[----:B0-----:R-:W-:-:S05]  /*0470*/  IMAD.WIDE.U32 R2, R11, 0x4, R2 ;  /* 0x000000040b027825 */ /* 0x001fca00078e0002 */
[----:B------:R-:W-:Y:S01]  /*0480*/  STG.E desc[UR4][R2.64], R5 ;  /* 0x0000000502007986 */ /* 0x000fe2000c101904 */
[----:B------:R-:W-:Y:S05]  /*0490*/  EXIT ;  /* 0x000000000000794d */ /* 0x000fea0003800000 */
.L_x_3430:
        /* <DEDUP_REMOVED lines=14> */
.L_x_42134:


//--------------------- .text._ZN2at6native29vectorized_elementwise_kernelILi2ENS0_13AUnaryFunctorIfffZZZNS0_16fmin_kernel_cudaERNS_18TensorIteratorBaseEENKUlvE_clEvENKUlvE0_clEvEUlffE_EESt5arrayIPcLm2EEEEviT0_T1_ --------------------------
	.section	.text._ZN2at6native29vectorized_elementwise_kernelILi2ENS0_13AUnaryFunctorIfffZZZNS0_16fmin_kernel_cudaERNS_18TensorIteratorBaseEENKUlvE_clEvENKUlvE0_clEvEUlffE_EESt5arrayIPcLm2EEEEviT0_T1_,"ax",@progbits
	.align	128
        .global         _ZN2at6native29vectorized_elementwise_kernelILi2ENS0_13AUnaryFunctorIfffZZZNS0_16fmin_kernel_cudaERNS_18TensorIteratorBaseEENKUlvE_clEvENKUlvE0_clEvEUlffE_EESt5arrayIPcLm2EEEEviT0_T1_
        .type           _ZN2at6native29vectorized_elementwise_kernelILi2ENS0_13AUnaryFunctorIfffZZZNS0_16fmin_kernel_cudaERNS_18TensorIteratorBaseEENKUlvE_clEvENKUlvE0_clEvEUlffE_EESt5arrayIPcLm2EEEEviT0_T1_,@function
        .size           _ZN2at6native29vectorized_elementwise_kernelILi2ENS0_13AUnaryFunctorIfffZZZNS0_16fmin_kernel_cudaERNS_18TensorIteratorBaseEENKUlvE_clEvENKUlvE0_clEvEUlffE_EESt5arrayIPcLm2EEEEviT0_T1_,(.L_x_42135 - _ZN2at6native29vectorized_elementwise_kernelILi2ENS0_13AUnaryFunctorIfffZZZNS0_16fmin_kernel_cudaERNS_18TensorIteratorBaseEENKUlvE_clEvENKUlvE0_clEvEUlffE_EESt5arrayIPcLm2EEEEviT0_T1_)
        .other          _ZN2at6native29vectorized_elementwise_kernelILi2ENS0_13AUnaryFunctorIfffZZZNS0_16fmin_kernel_cudaERNS_18TensorIteratorBaseEENKUlvE_clEvENKUlvE0_clEvEUlffE_EESt5arrayIPcLm2EEEEviT0_T1_,@"STO_CUDA_ENTRY STV_DEFAULT"
_ZN2at6native29vectorized_elementwise_kernelILi2ENS0_13AUnaryFunctorIfffZZZNS0_16fmin_kernel_cudaERNS_18TensorIteratorBaseEENKUlvE_clEvENKUlvE0_clEvEUlffE_EESt5arrayIPcLm2EEEEviT0_T1_:
.text._ZN2at6native29vectorized_elementwise_kernelILi2ENS0_13AUnaryFunctorIfffZZZNS0_16fmin_kernel_cudaERNS_18TensorIteratorBaseEENKUlvE_clEvENKUlvE0_clEvEUlffE_EESt5arrayIPcLm2EEEEviT0_T1_:
        /* <DEDUP_REMOVED lines=9> */
[----:B------:R-:W1:Y:S01]  /*0090*/  LDC.64 R2, c[0x0][0x228] ;  /* 0x00008a00ff027b82 */ /* 0x000e620000000a00 */
[----:B------:R-:W-:-:S07]  /*00a0*/  ULDC UR6, c[0x0][0x218] ;  /* 0x0000860000067ab9 */ /* 0x000fce0000000800 */
[----:B------:R-:W2:Y:S01]  /*00b0*/  LDC.64 R4, c[0x0][0x220] ;  /* 0x00008800ff047b82 */ /* 0x000ea20000000a00 */
[----:B-1----:R-:W-:-:S04]  /*00c0*/  IMAD.WIDE R2, R0, 0x4, R2 ;  /* 0x0000000400027825 */ /* 0x002fc800078e0202 */
[----:B0-----:R-:W-:-:S05]  /*00d0*/  IMAD.WIDE.U32 R2, R15, 0x8, R2 ;  /* 0x000000080f027825 */ /* 0x001fca00078e0002 */
[----:B------:R-:W3:Y:S04]  /*00e0*/  LDG.E.64 R6, desc[UR4][R2.64] ;  /* 0x0000000402067981 */ /* 0x000ee8000c1e1b00 */
[----:B------:R-:W4:Y:S04]  /*00f0*/  LDG.E.64 R8, desc[UR4][R2.64+0x400] ;  /* 0x0004000402087981 */ /* 0x000f28000c1e1b00 */
[----:B------:R-:W5:Y:S04]  /*0100*/  LDG.E.64 R10, desc[UR4][R2.64+0x800] ;  /* 0x00080004020a7981 */ /* 0x000f68000c1e1b00 */
[----:B------:R-:W5:Y:S01]  /*0110*/  LDG.E.64 R12, desc[UR4][R2.64+0xc00] ;  /* 0x000c0004020c7981 */ /* 0x000f62000c1e1b00 */
[----:B--2---:R-:W-:-:S04]  /*0120*/  IMAD.WIDE.U32 R4, R0, 0x4, R4 ;  /* 0x0000000400047825 */ /* 0x004fc800078e0004 */
[----:B------:R-:W-:Y:S01]  /*0130*/  IMAD.WIDE R4, R15, 0x8, R4 ;  /* 0x000000080f047825 */ /* 0x000fe200078e0204 */
[----:B---3--:R-:W-:Y:S02]  /*0140*/  FMNMX.FTZ R7, R7, UR6, PT ;  /* 0x0000000607077c09 */ /* 0x008fe4000b810000 */
[----:B------:R-:W-:Y:S02]  /*0150*/  FMNMX.FTZ R6, R6, UR6, PT ;  /* 0x0000000606067c09 */ /* 0x000fe4000b810000 */
[----:B----4-:R-:W-:Y:S02]  /*0160*/  FMNMX.FTZ R9, R9, UR6, PT ;  /* 0x0000000609097c09 */ /* 0x010fe4000b810000 */
[----:B------:R-:W-:Y:S01]  /*0170*/  FMNMX.FTZ R8, R8, UR6, PT ;  /* 0x0000000608087c09 */ /* 0x000fe2000b810000 */
[----:B------:R-:W-:Y:S01]  /*0180*/  STG.E.64 desc[UR4][R4.64], R6 ;  /* 0x0000000604007986 */ /* 0x000fe2000c101b04 */
[----:B-----5:R-:W-:Y:S02]  /*0190*/  FMNMX.FTZ R11, R11, UR6, PT ;  /* 0x000000060b0b7c09 */ /* 0x020fe4000b810000 */
[----:B------:R-:W-:Y:S01]  /*01a0*/  FMNMX.FTZ R10, R10, UR6, PT ;  /* 0x000000060a0a7c09 */ /* 0x000fe2000b810000 */
[----:B------:R-:W-:Y:S01]  /*01b0*/  STG.E.64 desc[UR4][R4.64+0x400], R8 ;  /* 0x0004000804007986 */ /* 0x000fe2000c101b04 */
[----:B------:R-:W-:-:S02]  /*01c0*/  FMNMX.FTZ R13, R13, UR6, PT ;  /* 0x000000060d0d7c09 */ /* 0x000fc4000b810000 */
[----:B------:R-:W-:Y:S01]  /*01d0*/  FMNMX.FTZ R12, R12, UR6, PT ;  /* 0x000000060c0c7c09 */ /* 0x000fe2000b810000 */
[----:B------:R-:W-:Y:S04]  /*01e0*/  STG.E.64 desc[UR4][R4.64+0x800], R10 ;  /* 0x0008000a04007986 */ /* 0x000fe8000c101b04 */
[----:B------:R-:W-:Y:S01]  /*01f0*/  STG.E.64 desc[UR4][R4.64+0xc00], R12 ;  /* 0x000c000c04007986 */ /* 0x000fe2000c101b04 */
[----:B------:R-:W-:Y:S05]  /*0200*/  EXIT ;  /* 0x000000000000794d */ /* 0x000fea0003800000 */
.L_x_3431:
[----:B------:R-:W0:Y:S01]  /*0210*/  S2R R27, SR_TID.X ;  /* 0x00000000001b7919 */ /* 0x000e220000002100 */
[----:B------:R-:W-:Y:S01]  /*0220*/  IMAD.MOV.U32 R18, RZ, RZ, RZ ;  /* 0x000000ffff127224 */ /* 0x000fe200078e00ff */
        /* <DEDUP_REMOVED lines=9> */
[----:B------:R-:W-:Y:S01]  /*02c0*/  ISETP.GE.AND P5, PT, R25, R2, PT ;  /* 0x000000021900720c */ /* 0x000fe20003fa6270 */
[----:B0-----:R-:W-:-:S05]  /*02d0*/  @!P0 IMAD.WIDE.U32 R12, R11, 0x4, R12 ;  /* 0x000000040b0c8825 */ /* 0x001fca00078e000c */
[----:B------:R0:W2:Y:S07]  /*02e0*/  @!P0 LDG.E R18, desc[UR4][R12.64] ;  /* 0x000000040c128981 */ /* 0x0000ae000c1e1900 */
[----:B------:R-:W-:Y:S01]  /*02f0*/  @!P5 IMAD.IADD R16, R0, 0x1, R25 ;  /* 0x000000010010d824 */ /* 0x000fe200078e0219 */
[----:B------:R-:W-:Y:S01]  /*0300*/  @!P5 IADD3 R25, R25, 0x80, RZ ;  /* 0x000000801919d810 */ /* 0x000fe20007ffe0ff */
[----:B0-----:R-:W0:Y:S03]  /*0310*/  @!P5 LDC.64 R12, c[0x0][0x228] ;  /* 0x00008a00ff0cdb82 */ /* 0x001e260000000a00 */
[----:B------:R-:W-:-:S13]  /*0320*/  ISETP.GE.AND P4, PT, R25, R2, PT ;  /* 0x000000021900720c */ /* 0x000fda0003f86270 */
[----:B------:R-:W-:Y:S01]  /*0330*/  @!P4 IMAD.IADD R29, R0, 0x1, R25 ;  /* 0x00000001001dc824 */ /* 0x000fe200078e0219 */
[----:B------:R-:W3:Y:S01]  /*0340*/  @!P4 LDC.64 R20, c[0x0][0x228] ;  /* 0x00008a00ff14cb82 */ /* 0x000ee20000000a00 */
[----:B------:R-:W-:-:S05]  /*0350*/  @!P4 VIADD R25, R25, 0x80 ;  /* 0x000000801919c836 */ /* 0x000fca0000000000 */
[----:B------:R-:W-:-:S13]  /*0360*/  ISETP.GE.AND P3, PT, R25, R2, PT ;  /* 0x000000021900720c */ /* 0x000fda0003f66270 */
[----:B------:R-:W-:Y:S01]  /*0370*/  @!P3 IMAD.IADD R17, R0, 0x1, R25 ;  /* 0x000000010011b824 */ /* 0x000fe200078e0219 */
[----:B------:R-:W-:Y:S01]  /*0380*/  @!P3 IADD3 R25, R25, 0x80, RZ ;  /* 0x000000801919b810 */ /* 0x000fe20007ffe0ff */
[----:B-1----:R-:W-:Y:S01]  /*0390*/  @!P6 IMAD.WIDE.U32 R14, R3, 0x4, R14 ;  /* 0x00000004030ee825 */ /* 0x002fe200078e000e */
[----:B------:R-:W1:Y:S02]  /*03a0*/  @!P3 LDC.64 R22, c[0x0][0x228] ;  /* 0x00008a00ff16bb82 */ /* 0x000e640000000a00 */
[----:B------:R-:W-:Y:S01]  /*03b0*/  ISETP.GE.AND P2, PT, R25, R2, PT ;  /* 0x000000021900720c */ /* 0x000fe20003f46270 */
[----:B------:R-:W-:-:S10]  /*03c0*/  HFMA2.MMA R3, -RZ, RZ, 0, 0 ;  /* 0x00000000ff037435 */ /* 0x000fd400000001ff */
[----:B------:R4:W5:Y:S02]  /*03d0*/  @!P6 LDG.E R3, desc[UR4][R14.64] ;  /* 0x000000040e03e981 */ /* 0x000964000c1e1900 */
[----:B------:R-:W-:Y:S02]  /*03e0*/  @!P2 IMAD.IADD R11, R0, 0x1, R25 ;  /* 0x00000001000ba824 */ /* 0x000fe400078e0219 */
[----:B------:R-:W-:-:S05]  /*03f0*/  @!P2 VIADD R25, R25, 0x80 ;  /* 0x000000801919a836 */ /* 0x000fca0000000000 */
[----:B------:R-:W-:Y:S01]  /*0400*/  ISETP.GE.AND P1, PT, R25, R2, PT ;  /* 0x000000021900720c */ /* 0x000fe20003f26270 */
[----:B------:R-:W-:-:S12]  /*0410*/  IMAD.MOV.U32 R26, RZ, RZ, RZ ;  /* 0x000000ffff1a7224 */ /* 0x000fd800078e00ff */
[----:B------:R-:W-:Y:S01]  /*0420*/  @!P1 IMAD.IADD R19, R0, 0x1, R25 ;  /* 0x0000000100139824 */ /* 0x000fe200078e0219 */
[----:B----4-:R-:W4:Y:S01]  /*0430*/  @!P1 LDC.64 R14, c[0x0][0x228] ;  /* 0x00008a00ff0e9b82 */ /* 0x010f220000000a00 */
[----:B------:R-:W-:-:S05]  /*0440*/  @!P1 VIADD R25, R25, 0x80 ;  /* 0x0000008019199836 */ /* 0x000fca0000000000 */
[----:B------:R-:W-:Y:S01]  /*0450*/  ISETP.GE.AND P6, PT, R25, R2, PT ;  /* 0x000000021900720c */ /* 0x000fe20003fc6270 */
[----:B0-----:R-:W-:-:S05]  /*0460*/  @!P5 IMAD.WIDE.U32 R12, R16, 0x4, R12 ;  /* 0x00000004100cd825 */ /* 0x001fca00078e000c */
[----:B------:R0:W5:Y:S01]  /*0470*/  @!P5 LDG.E R26, desc[UR4][R12.64] ;  /* 0x000000040c1ad981 */ /* 0x000162000c1e1900 */
[----:B-1----:R-:W-:-:S06]  /*0480*/  @!P3 IMAD.WIDE.U32 R22, R17, 0x4, R22 ;  /* 0x000000041116b825 */ /* 0x002fcc00078e0016 */
[----:B------:R-:W1:Y:S08]  /*0490*/  @!P6 LDC.64 R16, c[0x0][0x228] ;  /* 0x00008a00ff10eb82 */ /* 0x000e700000000a00 */
[----:B0-----:R-:W0:Y:S01]  /*04a0*/  @!P2 LDC.64 R12, c[0x0][0x228] ;  /* 0x00008a00ff0cab82 */ /* 0x001e220000000a00 */
[----:B---3--:R-:W-:Y:S01]  /*04b0*/  @!P4 IMAD.WIDE.U32 R20, R29, 0x4, R20 ;  /* 0x000000041d14c825 */ /* 0x008fe200078e0014 */
[----:B------:R-:W-:-:S02]  /*04c0*/  CS2R R28, SRZ ;  /* 0x00000000001c7805 */ /* 0x000fc4000001ff00 */
[----:B------:R-:W-:Y:S01]  /*04d0*/  @!P6 IADD3 R25, R0, R25, RZ ;  /* 0x000000190019e210 */ /* 0x000fe20007ffe0ff */
[----:B----4-:R-:W-:-:S03]  /*04e0*/  @!P1 IMAD.WIDE.U32 R14, R19, 0x4, R14 ;  /* 0x00000004130e9825 */ /* 0x010fc600078e000e */
[----:B------:R3:W4:Y:S01]  /*04f0*/  @!P4 LDG.E R28, desc[UR4][R20.64] ;  /* 0x00000004141cc981 */ /* 0x000722000c1e1900 */
[----:B------:R-:W-:-:S03]  /*0500*/  IMAD.MOV.U32 R19, RZ, RZ, RZ ;  /* 0x000000ffff137224 */ /* 0x000fc600078e00ff */
[----:B------:R0:W4:Y:S01]  /*0510*/  @!P3 LDG.E R29, desc[UR4][R22.64] ;  /* 0x00000004161db981 */ /* 0x000122000c1e1900 */
[----:B-1----:R-:W-:-:S03]  /*0520*/  @!P6 IMAD.WIDE.U32 R16, R25, 0x4, R16 ;  /* 0x000000041910e825 */ /* 0x002fc600078e0010 */
[----:B------:R-:W4:Y:S01]  /*0530*/  @!P1 LDG.E R19, desc[UR4][R14.64] ;  /* 0x000000040e139981 */ /* 0x000f22000c1e1900 */
[----:B---3--:R-:W-:Y:S01]  /*0540*/  MOV R20, RZ ;  /* 0x000000ff00147202 */ /* 0x008fe20000000f00 */
[----:B0-----:R-:W-:-:S05]  /*0550*/  @!P2 IMAD.WIDE.U32 R12, R11, 0x4, R12 ;  /* 0x000000040b0ca825 */ /* 0x001fca00078e000c */
[----:B------:R-:W3:Y:S01]  /*0560*/  @!P6 LDG.E R20, desc[UR4][R16.64] ;  /* 0x000000041014e981 */ /* 0x000ee2000c1e1900 */
[----:B------:R-:W-:-:S06]  /*0570*/  IMAD.MOV.U32 R11, RZ, RZ, RZ ;  /* 0x000000ffff0b7224 */ /* 0x000fcc00078e00ff */
[----:B------:R0:W3:Y:S01]  /*0580*/  @!P2 LDG.E R11, desc[UR4][R12.64] ;  /* 0x000000040c0ba981 */ /* 0x0000e2000c1e1900 */
[----:B------:R-:W-:-:S05]  /*0590*/  VIADD R21, R27, 0x80 ;  /* 0x000000801b157836 */ /* 0x000fca0000000000 */
[----:B------:R-:W-:-:S13]  /*05a0*/  ISETP.GE.AND P3, PT, R21, R2, PT ;  /* 0x000000021500720c */ /* 0x000fda0003f66270 */
[----:B------:R-:W5:Y:S01]  /*05b0*/  @!P3 LDC R22, c[0x0][0x218] ;  /* 0x00008600ff16bb82 */ /* 0x000f620000000800 */
[C---:B------:R-:W-:Y:S01]  /*05c0*/  VIADD R21, R27.reuse, 0x100 ;  /* 0x000001001b157836 */ /* 0x040fe20000000000 */
[C---:B0-----:R-:W-:Y:S01]  /*05d0*/  IADD3 R13, R27.reuse, 0x180, RZ ;  /* 0x000001801b0d7810 */ /* 0x041fe20007ffe0ff */
[----:B------:R-:W-:-:S03]  /*05e0*/  VIADD R15, R27, 0x280 ;  /* 0x000002801b0f7836 */ /* 0x000fc60000000000 */
[-C--:B------:R-:W-:Y:S02]  /*05f0*/  ISETP.GE.AND P1, PT, R21, R2.reuse, PT ;  /* 0x000000021500720c */ /* 0x080fe40003f26270 */
[----:B------:R-:W2:Y:S01]  /*0600*/  @!P0 LDC R21, c[0x0][0x218] ;  /* 0x00008600ff158b82 */ /* 0x000ea20000000800 */
[-C--:B------:R-:W-:Y:S02]  /*0610*/  ISETP.GE.AND P2, PT, R13, R2.reuse, PT ;  /* 0x000000020d00720c */ /* 0x080fe40003f46270 */
[----:B------:R-:W-:Y:S01]  /*0620*/  ISETP.GE.AND P5, PT, R15, R2, PT ;  /* 0x000000020f00720c */ /* 0x000fe20003fa6270 */
[----:B------:R-:W-:-:S04]  /*0630*/  VIADD R15, R27, 0x380 ;  /* 0x000003801b0f7836 */ /* 0x000fc80000000000 */
[----:B------:R-:W0:Y:S08]  /*0640*/  @!P0 LDC.64 R12, c[0x0][0x220] ;  /* 0x00008800ff0c8b82 */ /* 0x000e300000000a00 */
[----:B------:R-:W1:Y:S08]  /*0650*/  @!P1 LDC R23, c[0x0][0x218] ;  /* 0x00008600ff179b82 */ /* 0x000e700000000800 */
[----:B------:R-:W3:Y:S01]  /*0660*/  @!P5 LDC R16, c[0x0][0x218] ;  /* 0x00008600ff10db82 */ /* 0x000ee20000000800 */
[----:B------:R-:W-:Y:S04]  /*0670*/  BSSY B0, `(.L_x_3432) ;  /* 0x0000042000007945 */ /* 0x000fe80003800000 */
[----:B------:R-:W-:Y:S01]  /*0680*/  BSSY B1, `(.L_x_3433) ;  /* 0x000003a000017945 */ /* 0x000fe20003800000 */
[----:B--2---:R-:W-:-:S02]  /*0690*/  @!P0 FMNMX.FTZ R24, R18, R21, PT ;  /* 0x0000001512188209 */ /* 0x004fc40003810000 */
[----:B-----5:R-:W-:Y:S01]  /*06a0*/  @!P3 FMNMX.FTZ R4, R3, R22, PT ;  /* 0x000000160304b209 */ /* 0x020fe20003810000 */
[----:B------:R-:W-:-:S05]  /*06b0*/  VIADD R3, R27, 0x200 ;  /* 0x000002001b037836 */ /* 0x000fca0000000000 */
[-C--:B------:R-:W-:Y:S02]  /*06c0*/  ISETP.GE.AND P6, PT, R3, R2.reuse, PT ;  /* 0x000000020300720c */ /* 0x080fe40003fc6270 */
[----:B------:R-:W-:Y:S02]  /*06d0*/  IADD3 R3, R27, 0x300, RZ ;  /* 0x000003001b037810 */ /* 0x000fe40007ffe0ff */
[-C--:B------:R-:W-:Y:S02]  /*06e0*/  ISETP.GE.AND P3, PT, R15, R2.reuse, PT ;  /* 0x000000020f00720c */ /* 0x080fe40003f66270 */
[----:B------:R-:W-:Y:S01]  /*06f0*/  ISETP.GE.AND P4, PT, R3, R2, PT ;  /* 0x000000020300720c */ /* 0x000fe20003f86270 */
[----:B------:R-:W-:Y:S01]  /*0700*/  @!P0 IMAD.IADD R3, R0, 0x1, R27 ;  /* 0x0000000100038824 */ /* 0x000fe200078e021b */
[----:B------:R-:W4:Y:S01]  /*0710*/  @!P2 LDC R15, c[0x0][0x218] ;  /* 0x00008600ff0fab82 */ /* 0x000f220000000800 */
[----:B------:R-:W-:Y:S02]  /*0720*/  @!P0 IADD3 R27, R27, 0x80, RZ ;  /* 0x000000801b1b8810 */ /* 0x000fe40007ffe0ff */
[----:B0-----:R-:W-:-:S05]  /*0730*/  @!P0 IMAD.WIDE.U32 R12, R3, 0x4, R12 ;  /* 0x00000004030c8825 */ /* 0x001fca00078e000c */
[----:B------:R-:W0:Y:S08]  /*0740*/  @!P6 LDC R14, c[0x0][0x218] ;  /* 0x00008600ff0eeb82 */ /* 0x000e300000000800 */
[----:B------:R-:W2:Y:S08]  /*0750*/  @!P4 LDC R18, c[0x0][0x218] ;  /* 0x00008600ff12cb82 */ /* 0x000eb00000000800 */
[----:B------:R-:W3:Y:S01]  /*0760*/  @!P3 LDC R17, c[0x0][0x218] ;  /* 0x00008600ff11bb82 */ /* 0x000ee20000000800 */
[----:B------:R0:W-:Y:S01]  /*0770*/  @!P0 STG.E desc[UR4][R12.64], R24 ;  /* 0x000000180c008986 */ /* 0x0001e2000c101904 */
[----:B------:R-:W-:-:S02]  /*0780*/  ISETP.GE.AND P0, PT, R27, R2, PT ;  /* 0x000000021b00720c */ /* 0x000fc40003f06270 */
[----:B-1----:R-:W-:Y:S02]  /*0790*/  @!P1 FMNMX.FTZ R5, R26, R23, PT ;  /* 0x000000171a059209 */ /* 0x002fe40003810000 */
[----:B----4-:R-:W-:Y:S02]  /*07a0*/  @!P2 FMNMX.FTZ R6, R28, R15, PT ;  /* 0x0000000f1c06a209 */ /* 0x010fe40003810000 */
[----:B0-----:R-:W-:Y:S02]  /*07b0*/  @!P6 FMNMX.FTZ R7, R29, R14, PT ;  /* 0x0000000e1d07e209 */ /* 0x001fe40003810000 */
[----:B--2---:R-:W-:Y:S02]  /*07c0*/  @!P4 FMNMX.FTZ R9, R19, R18, PT ;  /* 0x000000121309c209 */ /* 0x004fe40003810000 */
[----:B---3--:R-:W-:Y:S02]  /*07d0*/  @!P3 FMNMX.FTZ R10, R20, R17, PT ;  /* 0x00000011140ab209 */ /* 0x008fe40003810000 */
[----:B------:R-:W-:Y:S01]  /*07e0*/  @!P5 FMNMX.FTZ R8, R11, R16, PT ;  /* 0x000000100b08d209 */ /* 0x000fe20003810000 */
[----:B------:R-:W-:Y:S06]  /*07f0*/  @P0 BRA `(.L_x_3434) ;  /* 0x0000000000300947 */ /* 0x000fec0003800000 */
[----:B------:R-:W0:Y:S01]  /*0800*/  LDC.64 R12, c[0x0][0x220] ;  /* 0x00008800ff0c7b82 */ /* 0x000e220000000a00 */
[----:B------:R-:W-:Y:S02]  /*0810*/  IMAD.IADD R3, R0, 0x1, R27 ;  /* 0x0000000100037824 */ /* 0x000fe400078e021b */
[----:B------:R-:W-:-:S05]  /*0820*/  VIADD R27, R27, 0x80 ;  /* 0x000000801b1b7836 */ /* 0x000fca0000000000 */
[----:B------:R-:W-:Y:S01]  /*0830*/  ISETP.GE.AND P0, PT, R27, R2, PT ;  /* 0x000000021b00720c */ /* 0x000fe20003f06270 */
[----:B0-----:R-:W-:-:S05]  /*0840*/  IMAD.WIDE.U32 R12, R3, 0x4, R12 ;  /* 0x00000004030c7825 */ /* 0x001fca00078e000c */
[----:B------:R0:W-:Y:S07]  /*0850*/  STG.E desc[UR4][R12.64], R4 ;  /* 0x000000040c007986 */ /* 0x0001ee000c101904 */
[----:B------:R-:W-:Y:S05]  /*0860*/  @P0 BRA `(.L_x_3435) ;  /* 0x0000000000300947 */ /* 0x000fea0003800000 */
[----:B0-----:R-:W0:Y:S01]  /*0870*/  LDC.64 R12, c[0x0][0x220] ;  /* 0x00008800ff0c7b82 */ /* 0x001e220000000a00 */
[----:B------:R-:W-:Y:S01]  /*0880*/  IADD3 R3, R0, R27, RZ ;  /* 0x0000001b00037210 */ /* 0x000fe20007ffe0ff */
[----:B------:R-:W-:-:S04]  /*0890*/  VIADD R27, R27, 0x80 ;  /* 0x000000801b1b7836 */ /* 0x000fc80000000000 */
[----:B0-----:R-:W-:-:S05]  /*08a0*/  IMAD.WIDE.U32 R12, R3, 0x4, R12 ;  /* 0x00000004030c7825 */ /* 0x001fca00078e000c */
[----:B------:R0:W-:Y:S02]  /*08b0*/  STG.E desc[UR4][R12.64], R5 ;  /* 0x000000050c007986 */ /* 0x0001e4000c101904 */
.L_x_3434:
[----:B------:R-:W-:-:S13]  /*08c0*/  ISETP.GE.AND P0, PT, R27, R2, PT ;  /* 0x000000021b00720c */ /* 0x000fda0003f06270 */
[----:B------:R-:W-:Y:S05]  /*08d0*/  @P0 BRA `(.L_x_3436) ;  /* 0x0000000000300947 */ /* 0x000fea0003800000 */
[----:B0-----:R-:W0:Y:S01]  /*08e0*/  LDC.64 R4, c[0x0][0x220] ;  /* 0x00008800ff047b82 */ /* 0x001e220000000a00 */
[----:B------:R-:W-:Y:S01]  /*08f0*/  IMAD.IADD R3, R0, 0x1, R27 ;  /* 0x0000000100037824 */ /* 0x000fe200078e021b */
[----:B------:R-:W-:-:S03]  /*0900*/  IADD3 R27, R27, 0x80, RZ ;  /* 0x000000801b1b7810 */ /* 0x000fc60007ffe0ff */
[----:B0-----:R-:W-:-:S05]  /*0910*/  IMAD.WIDE.U32 R4, R3, 0x4, R4 ;  /* 0x0000000403047825 */ /* 0x001fca00078e0004 */
[----:B------:R1:W-:Y:S02]  /*0920*/  STG.E desc[UR4][R4.64], R6 ;  /* 0x0000000604007986 */ /* 0x0003e4000c101904 */
.L_x_3435:
[----:B------:R-:W-:-:S13]  /*0930*/  ISETP.GE.AND P0, PT, R27, R2, PT ;  /* 0x000000021b00720c */ /* 0x000fda0003f06270 */
[----:B------:R-:W-:Y:S05]  /*0940*/  @P0 BRA `(.L_x_3437) ;  /* 0x0000000000340947 */ /* 0x000fea0003800000 */
[----:B01----:R-:W0:Y:S01]  /*0950*/  LDC.64 R4, c[0x0][0x220] ;  /* 0x00008800ff047b82 */ /* 0x003e220000000a00 */
[----:B------:R-:W-:Y:S02]  /*0960*/  IMAD.IADD R3, R0, 0x1, R27 ;  /* 0x0000000100037824 */ /* 0x000fe400078e021b */
[----:B------:R-:W-:Y:S02]  /*0970*/  VIADD R27, R27, 0x80 ;  /* 0x000000801b1b7836 */ /* 0x000fe40000000000 */
[----:B0-----:R-:W-:-:S05]  /*0980*/  IMAD.WIDE.U32 R4, R3, 0x4, R4 ;  /* 0x0000000403047825 */ /* 0x001fca00078e0004 */
[----:B------:R1:W-:Y:S02]  /*0990*/  STG.E desc[UR4][R4.64], R7 ;  /* 0x0000000704007986 */ /* 0x0003e4000c101904 */
.L_x_3436:
[----:B------:R-:W-:-:S13]  /*09a0*/  ISETP.GE.AND P0, PT, R27, R2, PT ;  /* 0x000000021b00720c */ /* 0x000fda0003f06270 */
[----:B------:R-:W-:Y:S05]  /*09b0*/  @P0 BREAK B1 ;  /* 0x0000000000010942 */ /* 0x000fea0003800000 */
[----:B------:R-:W-:Y:S05]  /*09c0*/  @P0 BRA `(.L_x_3438) ;  /* 0x0000000000300947 */ /* 0x000fea0003800000 */
[----:B01----:R-:W0:Y:S01]  /*09d0*/  LDC.64 R4, c[0x0][0x220] ;  /* 0x00008800ff047b82 */ /* 0x003e220000000a00 */
[----:B------:R-:W-:Y:S01]  /*09e0*/  IADD3 R3, R0, R27, RZ ;  /* 0x0000001b00037210 */ /* 0x000fe20007ffe0ff */
[----:B------:R-:W-:-:S04]  /*09f0*/  VIADD R27, R27, 0x80 ;  /* 0x000000801b1b7836 */ /* 0x000fc80000000000 */
[----:B0-----:R-:W-:-:S05]  /*0a00*/  IMAD.WIDE.U32 R4, R3, 0x4, R4 ;  /* 0x0000000403047825 */ /* 0x001fca00078e0004 */
[----:B------:R2:W-:Y:S02]  /*0a10*/  STG.E desc[UR4][R4.64], R8 ;  /* 0x0000000804007986 */ /* 0x0005e4000c101904 */
.L_x_3437:
[----:B------:R-:W-:Y:S05]  /*0a20*/  BSYNC B1 ;  /* 0x0000000000017941 */ /* 0x000fea0003800000 */
.L_x_3433:
[----:B------:R-:W-:-:S13]  /*0a30*/  ISETP.GE.AND P0, PT, R27, R2, PT ;  /* 0x000000021b00720c */ /* 0x000fda0003f06270 */
[----:B012---:R-:W0:Y:S01]  /*0a40*/  @!P0 LDC.64 R4, c[0x0][0x220] ;  /* 0x00008800ff048b82 */ /* 0x007e220000000a00 */
[----:B------:R-:W-:Y:S01]  /*0a50*/  @!P0 IMAD.IADD R3, R0, 0x1, R27 ;  /* 0x0000000100038824 */ /* 0x000fe200078e021b */
[----:B------:R-:W-:-:S03]  /*0a60*/  @!P0 IADD3 R27, R27, 0x80, RZ ;  /* 0x000000801b1b8810 */ /* 0x000fc60007ffe0ff */
[----:B0-----:R-:W-:-:S05]  /*0a70*/  @!P0 IMAD.WIDE.U32 R4, R3, 0x4, R4 ;  /* 0x0000000403048825 */ /* 0x001fca00078e0004 */
[----:B------:R2:W-:Y:S02]  /*0a80*/  @!P0 STG.E desc[UR4][R4.64], R9 ;  /* 0x0000000904008986 */ /* 0x0005e4000c101904 */
.L_x_3438:
[----:B------:R-:W-:Y:S05]  /*0a90*/  BSYNC B0 ;  /* 0x0000000000007941 */ /* 0x000fea0003800000 */
.L_x_3432:
[----:B------:R-:W-:Y:S05]  /*0aa0*/  WARPSYNC.ALL ;  /* 0x0000000000007948 */ /* 0x000fea0003800000 */
[----:B------:R-:W-:-:S13]  /*0ab0*/  ISETP.GE.AND P0, PT, R27, R2, PT ;  /* 0x000000021b00720c */ /* 0x000fda0003f06270 */
[----:B------:R-:W-:Y:S05]  /*0ac0*/  @P0 EXIT ;  /* 0x000000000000094d */ /* 0x000fea0003800000 */
[----:B------:R-:W3:Y:S01]  /*0ad0*/  LDC.64 R2, c[0x0][0x220] ;  /* 0x00008800ff027b82 */ /* 0x000ee20000000a00 */
[----:B------:R-:W-:-:S04]  /*0ae0*/  IMAD.IADD R27, R0, 0x1, R27 ;  /* 0x00000001001b7824 */ /* 0x000fc800078e021b */
[----:B---3--:R-:W-:-:S05]  /*0af0*/  IMAD.WIDE.U32 R2, R27, 0x4, R2 ;  /* 0x000000041b027825 */ /* 0x008fca00078e0002 */
[----:B------:R-:W-:Y:S01]  /*0b00*/  STG.E desc[UR4][R2.64], R10 ;  /* 0x0000000a02007986 */ /* 0x000fe2000c101904 */
[----:B------:R-:W-:Y:S05]  /*0b10*/  EXIT ;  /* 0x000000000000794d */ /* 0x000fea0003800000 */
.L_x_3439:
        /* <DEDUP_REMOVED lines=14> */
.L_x_42135:


//--------------------- .text._ZN2at6native29vectorized_elementwise_kernelILi4ENS0_13AUnaryFunctorIfffZZZNS0_16fmin_kernel_cudaERNS_18TensorIteratorBaseEENKUlvE_clEvENKUlvE0_clEvEUlffE_EESt5arrayIPcLm2EEEEviT0_T1_ --------------------------
	.section	.text._ZN2at6native29vectorized_elementwise_kernelILi4ENS0_13AUnaryFunctorIfffZZZNS0_16fmin_kernel_cudaERNS_18TensorIteratorBaseEENKUlvE_clEvENKUlvE0_clEvEUlffE_EESt5arrayIPcLm2EEEEviT0_T1_,"ax",@progbits
	.align	128
        .global         _ZN2at6native29vectorized_elementwise_kernelILi4ENS0_13AUnaryFunctorIfffZZZNS0_16fmin_kernel_cudaERNS_18TensorIteratorBaseEENKUlvE_clEvENKUlvE0_clEvEUlffE_EESt5arrayIPcLm2EEEEviT0_T1_
        .type           _ZN2at6native29vectorized_elementwise_kernelILi4ENS0_13AUnaryFunctorIfffZZZNS0_16fmin_kernel_cudaERNS_18TensorIteratorBaseEENKUlvE_clEvENKUlvE0_clEvEUlffE_EESt5arrayIPcLm2EEEEviT0_T1_,@function
        .size           _ZN2at6native29vectorized_elementwise_kernelILi4ENS0_13AUnaryFunctorIfffZZZNS0_16fmin_kernel_cudaERNS_18TensorIteratorBaseEENKUlvE_clEvENKUlvE0_clEvEUlffE_EESt5arrayIPcLm2EEEEviT0_T1_,(.L_x_42136 - _ZN2at6native29vectorized_elementwise_kernelILi4ENS0_13AUnaryFunctorIfffZZZNS0_16fmin_kernel_cudaERNS_18TensorIteratorBaseEENKUlvE_clEvENKUlvE0_clEvEUlffE_EESt5arrayIPcLm2EEEEviT0_T1_)
        .other          _ZN2at6native29vectorized_elementwise_kernelILi4ENS0_13AUnaryFunctorIfffZZZNS0_16fmin_kernel_cudaERNS_18TensorIteratorBaseEENKUlvE_clEvENKUlvE0_clEvEUlffE_EESt5arrayIPcLm2EEEEviT0_T1_,@"STO_CUDA_ENTRY STV_DEFAULT"
_ZN2at6native29vectorized_elementwise_kernelILi4ENS0_13AUnaryFunctorIfffZZZNS0_16fmin_kernel_cudaERNS_18TensorIteratorBaseEENKUlvE_clEvENKUlvE0_clEvEUlffE_EESt5arrayIPcLm2EEEEviT0_T1_:
.text._ZN2at6native29vectorized_elementwise_kernelILi4ENS0_13AUnaryFunctorIfffZZZNS0_16fmin_kernel_cudaERNS_18TensorIteratorBaseEENKUlvE_clEvENKUlvE0_clEvEUlffE_EESt5arrayIPcLm2EEEEviT0_T1_:
        /* <DEDUP_REMOVED lines=14> */
[----:B------:R-:W3:Y:S04]  /*00e0*/  LDG.E.128 R4, desc[UR4][R2.64] ;  /* 0x0000000402047981 */ /* 0x000ee8000c1e1d00 */
[----:B------:R-:W4:Y:S01]  /*00f0*/  LDG.E.128 R8, desc[UR4][R2.64+0x800] ;  /* 0x0008000402087981 */ /* 0x000f22000c1e1d00 */
[----:B--2---:R-:W-:-:S04]  /*0100*/  IMAD.WIDE.U32 R12, R0, 0x4, R12 ;  /* 0x00000004000c7825 */ /* 0x004fc800078e000c */
[----:B------:R-:W-:Y:S01]  /*0110*/  IMAD.WIDE R12, R15, 0x10, R12 ;  /* 0x000000100f0c7825 */ /* 0x000fe200078e020c */
[----:B---3--:R-:W-:Y:S02]  /*0120*/  FMNMX.FTZ R7, R7, UR6, PT ;  /* 0x0000000607077c09 */ /* 0x008fe4000b810000 */
[----:B------:R-:W-:Y:S02]  /*0130*/  FMNMX.FTZ R6, R6, UR6, PT ;  /* 0x0000000606067c09 */ /* 0x000fe4000b810000 */
[----:B------:R-:W-:Y:S02]  /*0140*/  FMNMX.FTZ R5, R5, UR6, PT ;  /* 0x0000000605057c09 */ /* 0x000fe4000b810000 */
[----:B------:R-:W-:Y:S02]  /*0150*/  FMNMX.FTZ R4, R4, UR6, PT ;  /* 0x0000000604047c09 */ /* 0x000fe4000b810000 */
[----:B----4-:R-:W-:Y:S02]  /*0160*/  FMNMX.FTZ R11, R11, UR6, PT ;  /* 0x000000060b0b7c09 */ /* 0x010fe4000b810000 */
[----:B------:R-:W-:Y:S01]  /*0170*/  FMNMX.FTZ R10, R10, UR6, PT ;  /* 0x000000060a0a7c09 */ /* 0x000fe2000b810000 */
[----:B------:R-:W-:Y:S01]  /*0180*/  STG.E.128 desc[UR4][R12.64], R4 ;  /* 0x000000040c007986 */ /* 0x000fe2000c101d04 */
[----:B------:R-:W-:-:S02]  /*0190*/  FMNMX.FTZ R9, R9, UR6, PT ;  /* 0x0000000609097c09 */ /* 0x000fc4000b810000 */
[----:B------:R-:W-:-:S05]  /*01a0*/  FMNMX.FTZ R8, R8, UR6, PT ;  /* 0x0000000608087c09 */ /* 0x000fca000b810000 */
[----:B------:R-:W-:Y:S01]  /*01b0*/  STG.E.128 desc[UR4][R12.64+0x800], R8 ;  /* 0x000800080c007986 */ /* 0x000fe2000c101d04 */
[----:B------:R-:W-:Y:S05]  /*01c0*/  EXIT ;  /* 0x000000000000794d */ /* 0x000fea0003800000 */
.L_x_3440:
        /* <DEDUP_REMOVED lines=107> */
.L_x_3443:
[----:B------:R-:W-:-:S13]  /*0880*/  ISETP.GE.AND P0, PT, R27, R2, PT ;  /* 0x000000021b00720c */ /* 0x000fda0003f06270 */
[----:B------:R-:W-:Y:S05]  /*0890*/  @P0 BRA `(.L_x_3445) ;  /* 0x0000000000300947 */ /* 0x000fea0003800000 */
[----:B0-----:R-:W0:Y:S01]  /*08a0*/  LDC.64 R4, c[0x0][0x220] ;  /* 0x00008800ff047b82 */ /* 0x001e220000000a00 */
[----:B------:R-:W-:Y:S01]  /*08b0*/  IMAD.IADD R3, R0, 0x1, R27 ;  /* 0x0000000100037824 */ /* 0x000fe200078e021b */
[----:B------:R-:W-:-:S03]  /*08c0*/  IADD3 R27, R27, 0x80, RZ ;  /* 0x000000801b1b7810 */ /* 0x000fc60007ffe0ff */
[----:B0-----:R-:W-:-:S05]  /*08d0*/  IMAD.WIDE.U32 R4, R3, 0x4, R4 ;  /* 0x0000000403047825 */ /* 0x001fca00078e0004 */
[----:B------:R1:W-:Y:S02]  /*08e0*/  STG.E desc[UR4][R4.64], R6 ;  /* 0x0000000604007986 */ /* 0x0003e4000c101904 */
.L_x_3444:
[----:B------:R-:W-:-:S13]  /*08f0*/  ISETP.GE.AND P0, PT, R27, R2, PT ;  /* 0x000000021b00720c */ /* 0x000fda0003f06270 */
[----:B------:R-:W-:Y:S05]  /*0900*/  @P0 BRA `(.L_x_3446) ;  /* 0x0000000000340947 */ /* 0x000fea0003800000 */
[----:B01----:R-:W0:Y:S01]  /*0910*/  LDC.64 R4, c[0x0][0x220] ;  /* 0x00008800ff047b82 */ /* 0x003e220000000a00 */
[----:B------:R-:W-:Y:S02]  /*0920*/  IMAD.IADD R3, R0, 0x1, R27 ;  /* 0x0000000100037824 */ /* 0x000fe400078e021b */
[----:B------:R-:W-:Y:S02]  /*0930*/  VIADD R27, R27, 0x80 ;  /* 0x000000801b1b7836 */ /* 0x000fe40000000000 */
[----:B0-----:R-:W-:-:S05]  /*0940*/  IMAD.WIDE.U32 R4, R3, 0x4, R4 ;  /* 0x0000000403047825 */ /* 0x001fca00078e0004 */
[----:B------:R1:W-:Y:S02]  /*0950*/  STG.E desc[UR4][R4.64], R7 ;  /* 0x0000000704007986 */ /* 0x0003e4000c101904 */
.L_x_3445:
        /* <DEDUP_REMOVED lines=8> */
.L_x_3446:
[----:B------:R-:W-:Y:S05]  /*09e0*/  BSYNC B1 ;  /* 0x0000000000017941 */ /* 0x000fea0003800000 */
.L_x_3442:
[----:B------:R-:W-:-:S13]  /*09f0*/  ISETP.GE.AND P0, PT, R27, R2, PT ;  /* 0x000000021b00720c */ /* 0x000fda0003f06270 */
[----:B012---:R-:W0:Y:S01]  /*0a00*/  @!P0 LDC.64 R4, c[0x0][0x220] ;  /* 0x00008800ff048b82 */ /* 0x007e220000000a00 */
[----:B------:R-:W-:Y:S01]  /*0a10*/  @!P0 IMAD.IADD R3, R0, 0x1, R27 ;  /* 0x0000000100038824 */ /* 0x000fe200078e021b */
[----:B------:R-:W-:-:S03]  /*0a20*/  @!P0 IADD3 R27, R27, 0x80, RZ ;  /* 0x000000801b1b8810 */ /* 0x000fc60007ffe0ff */
[----:B0-----:R-:W-:-:S05]  /*0a30*/  @!P0 IMAD.WIDE.U32 R4, R3, 0x4, R4 ;  /* 0x0000000403048825 */ /* 0x001fca00078e0004 */
[----:B------:R2:W-:Y:S02]  /*0a40*/  @!P0 STG.E desc[UR4][R4.64], R9 ;  /* 0x0000000904008986 */ /* 0x0005e4000c101904 */
.L_x_3447:
[----:B------:R-:W-:Y:S05]  /*0a50*/  BSYNC B0 ;  /* 0x0000000000007941 */ /* 0x000fea0003800000 */
.L_x_3441:
        /* <DEDUP_REMOVED lines=8> */
.L_x_3448:
        /* <DEDUP_REMOVED lines=10> */
.L_x_42136:


//--------------------- .text._ZN2at6native29vectorized_elementwise_kernelILi8ENS0_13AUnaryFunctorIfffZZZNS0_16fmin_kernel_cudaERNS_18TensorIteratorBaseEENKUlvE_clEvENKUlvE0_clEvEUlffE_EESt5arrayIPcLm2EEEEviT0_T1_ --------------------------
	.section	.text._ZN2at6native29vectorized_elementwise_kernelILi8ENS0_13AUnaryFunctorIfffZZZNS0_16fmin_kernel_cudaERNS_18TensorIteratorBaseEENKUlvE_clEvENKUlvE0_clEvEUlffE_EESt5arrayIPcLm2EEEEviT0_T1_,"ax",@progbits
	.align	128
        .global         _ZN2at6native29vectorized_elementwise_kernelILi8ENS0_13AUnaryFunctorIfffZZZNS0_16fmin_kernel_cudaERNS_18TensorIteratorBaseEENKUlvE_clEvENKUlvE0_clEvEUlffE_EESt5arrayIPcLm2EEEEviT0_T1_
        .type           _ZN2at6native29vectorized_elementwise_kernelILi8ENS0_13AUnaryFunctorIfffZZZNS0_16fmin_kernel_cudaERNS_18TensorIteratorBaseEENKUlvE_clEvENKUlvE0_clEvEUlffE_EESt5arrayIPcLm2EEEEviT0_T1_,@function
        .size           _ZN2at6native29vectorized_elementwise_kernelILi8ENS0_13AUnaryFunctorIfffZZZNS0_16fmin_kernel_cudaERNS_18TensorIteratorBaseEENKUlvE_clEvENKUlvE0_clEvEUlffE_EESt5arrayIPcLm2EEEEviT0_T1_,(.L_x_42137 - _ZN2at6native29vectorized_elementwise_kernelILi8ENS0_13AUnaryFunctorIfffZZZNS0_16fmin_kernel_cudaERNS_18TensorIteratorBaseEENKUlvE_clEvENKUlvE0_clEvEUlffE_EESt5arrayIPcLm2EEEEviT0_T1_)
        .other          _ZN2at6native29vectorized_elementwise_kernelILi8ENS0_13AUnaryFunctorIfffZZZNS0_16fmin_kernel_cudaERNS_18TensorIteratorBaseEENKUlvE_clEvENKUlvE0_clEvEUlffE_EESt5arrayIPcLm2EEEEviT0_T1_,@"STO_CUDA_ENTRY STV_DEFAULT"
_ZN2at6native29vectorized_elementwise_kernelILi8ENS0_13AUnaryFunctorIfffZZZNS0_16fmin_kernel_cudaERNS_18TensorIteratorBaseEENKUlvE_clEvENKUlvE0_clEvEUlffE_EESt5arrayIPcLm2EEEEviT0_T1_:
.text._ZN2at6native29vectorized_elementwise_kernelILi8ENS0_13AUnaryFunctorIfffZZZNS0_16fmin_kernel_cudaERNS_18TensorIteratorBaseEENKUlvE_clEvENKUlvE0_clEvEUlffE_EESt5arrayIPcLm2EEEEviT0_T1_:
        /* <DEDUP_REMOVED lines=29> */
.L_x_3449:
        /* <DEDUP_REMOVED lines=107> */
.L_x_3452:
[----:B------:R-:W-:-:S13]  /*0880*/  ISETP.GE.AND P0, PT, R27, R2, PT ;  /* 0x000000021b00720c */ /* 0x000fda0003f06270 */
[----:B------:R-:W-:Y:S05]  /*0890*/  @P0 BRA `(.L_x_3454) ;  /* 0x0000000000300947 */ /* 0x000fea0003800000 */
[----:B0-----:R-:W0:Y:S01]  /*08a0*/  LDC.64 R4, c[0x0][0x220] ;  /* 0x00008800ff047b82 */ /* 0x001e220000000a00 */
[----:B------:R-:W-:Y:S01]  /*08b0*/  IMAD.IADD R3, R0, 0x1, R27 ;  /* 0x0000000100037824 */ /* 0x000fe200078e021b */
[----:B------:R-:W-:-:S03]  /*08c0*/  IADD3 R27, R27, 0x80, RZ ;  /* 0x000000801b1b7810 */ /* 0x000fc60007ffe0ff */
[----:B0-----:R-:W-:-:S05]  /*08d0*/  IMAD.WIDE.U32 R4, R3, 0x4, R4 ;  /* 0x0000000403047825 */ /* 0x001fca00078e0004 */
[----:B------:R1:W-:Y:S02]  /*08e0*/  STG.E desc[UR4][R4.64], R6 ;  /* 0x0000000604007986 */ /* 0x0003e4000c101904 */
.L_x_3453:
[----:B------:R-:W-:-:S13]  /*08f0*/  ISETP.GE.AND P0, PT, R27, R2, PT ;  /* 0x000000021b00720c */ /* 0x000fda0003f06270 */
[----:B------:R-:W-:Y:S05]  /*0900*/  @P0 BRA `(.L_x_3455) ;  /* 0x0000000000340947 */ /* 0x000fea0003800000 */
[----:B01----:R-:W0:Y:S01]  /*0910*/  LDC.64 R4, c[0x0][0x220] ;  /* 0x00008800ff047b82 */ /* 0x003e220000000a00 */
[----:B------:R-:W-:Y:S02]  /*0920*/  IMAD.IADD R3, R0, 0x1, R27 ;  /* 0x0000000100037824 */ /* 0x000fe400078e021b */
[----:B------:R-:W-:Y:S02]  /*0930*/  VIADD R27, R27, 0x80 ;  /* 0x000000801b1b7836 */ /* 0x000fe40000000000 */
[----:B0-----:R-:W-:-:S05]  /*0940*/  IMAD.WIDE.U32 R4, R3, 0x4, R4 ;  /* 0x0000000403047825 */ /* 0x001fca00078e0004 */
[----:B------:R1:W-:Y:S02]  /*0950*/  STG.E desc[UR4][R4.64], R7 ;  /* 0x0000000704007986 */ /* 0x0003e4000c101904 */
.L_x_3454:
        /* <DEDUP_REMOVED lines=8> */
.L_x_3455:
[----:B------:R-:W-:Y:S05]  /*09e0*/  BSYNC B1 ;  /* 0x0000000000017941 */ /* 0x000fea0003800000 */
.L_x_3451:
[----:B------:R-:W-:-:S13]  /*09f0*/  ISETP.GE.AND P0, PT, R27, R2, PT ;  /* 0x000000021b00720c */ /* 0x000fda0003f06270 */
[----:B012---:R-:W0:Y:S01]  /*0a00*/  @!P0 LDC.64 R4, c[0x0][0x220] ;  /* 0x00008800ff048b82 */ /* 0x007e220000000a00 */
[----:B------:R-:W-:Y:S01]  /*0a10*/  @!P0 IMAD.IADD R3, R0, 0x1, R27 ;  /* 0x0000000100038824 */ /* 0x000fe200078e021b */
[----:B------:R-:W-:-:S03]  /*0a20*/  @!P0 IADD3 R27, R27, 0x80, RZ ;  /* 0x000000801b1b8810 */ /* 0x000fc60007ffe0ff */
[----:B0-----:R-:W-:-:S05]  /*0a30*/  @!P0 IMAD.WIDE.U32 R4, R3, 0x4, R4 ;  /* 0x0000000403048825 */ /* 0x001fca00078e0004 */
[----:B------:R2:W-:Y:S02]  /*0a40*/  @!P0 STG.E desc[UR4][R4.64], R9 ;  /* 0x0000000904008986 */ /* 0x0005e4000c101904 */
.L_x_3456:
[----:B------:R-:W-:Y:S05]  /*0a50*/  BSYNC B0 ;  /* 0x0000000000007941 */ /* 0x000fea0003800000 */
.L_x_3450:
        /* <DEDUP_REMOVED lines=8> */
.L_x_3457:
        /* <DEDUP_REMOVED lines=10> */
.L_x_42137:


//--------------------- .text._ZN2at6native18elementwise_kernelILi128ELi4EZNS0_15gpu_kernel_implINS0_13BinaryFunctorIfffZZZNS0_16fmin_kernel_cudaERNS_18TensorIteratorBaseEENKUlvE_clEvENKUlvE0_clEvEUlffE_EEEEvS5_RKT_EUliE_EEviT1_ --------------------------
	.section	.text._ZN2at6native18elementwise_kernelILi128ELi4EZNS0_15gpu_kernel_implINS0_13BinaryFunctorIfffZZZNS0_16fmin_kernel_cudaERNS_18TensorIteratorBaseEENKUlvE_clEvENKUlvE0_clEvEUlffE_EEEEvS5_RKT_EUliE_EEviT1_,"ax",@progbits
	.align	128
        .global         _ZN2at6native18elementwise_kernelILi128ELi4EZNS0_15gpu_kernel_implINS0_13BinaryFunctorIfffZZZNS0_16fmin_kernel_cudaERNS_18TensorIteratorBaseEENKUlvE_clEvENKUlvE0_clEvEUlffE_EEEEvS5_RKT_EUliE_EEviT1_
        .type           _ZN2at6native18elementwise_kernelILi128ELi4EZNS0_15gpu_kernel_implINS0_13BinaryFunctorIfffZZZNS0_16fmin_kernel_cudaERNS_18TensorIteratorBaseEENKUlvE_clEvENKUlvE0_clEvEUlffE_EEEEvS5_RKT_EUliE_EEviT1_,@function
        .size           _ZN2at6native18elementwise_kernelILi128ELi4EZNS0_15gpu_kernel_implINS0_13BinaryFunctorIfffZZZNS0_16fmin_kernel_cudaERNS_18TensorIteratorBaseEENKUlvE_clEvENKUlvE0_clEvEUlffE_EEEEvS5_RKT_EUliE_EEviT1_,(.L_x_42138 - _ZN2at6native18elementwise_kernelILi128ELi4EZNS0_15gpu_kernel_implINS0_13BinaryFunctorIfffZZZNS0_16fmin_kernel_cudaERNS_18TensorIteratorBaseEENKUlvE_clEvENKUlvE0_clEvEUlffE_EEEEvS5_RKT_EUliE_EEviT1_)
        .other          _ZN2at6native18elementwise_kernelILi128ELi4EZNS0_15gpu_kernel_implINS0_13BinaryFunctorIfffZZZNS0_16fmin_kernel_cudaERNS_18TensorIteratorBaseEENKUlvE_clEvENKUlvE0_clEvEUlffE_EEEEvS5_RKT_EUliE_EEviT1_,@"STO_CUDA_ENTRY STV_DEFAULT"
_ZN2at6native18elementwise_kernelILi128ELi4EZNS0_15gpu_kernel_implINS0_13BinaryFunctorIfffZZZNS0_16fmin_kernel_cudaERNS_18TensorIteratorBaseEENKUlvE_clEvENKUlvE0_clEvEUlffE_EEEEvS5_RKT_EUliE_EEviT1_:
.text._ZN2at6native18elementwise_kernelILi128ELi4EZNS0_15gpu_kernel_implINS0_13BinaryFunctorIfffZZZNS0_16fmin_kernel_cudaERNS_18TensorIteratorBaseEENKUlvE_clEvENKUlvE0_clEvEUlffE_EEEEvS5_RKT_EUliE_EEviT1_:
        /* <DEDUP_REMOVED lines=365> */
.L_x_3460:
        /* <DEDUP_REMOVED lines=20> */
[----:B--2---:R0:W1:Y:S01]  /*1810*/  I2F.S16 R19, R2 ;  /* 0x0000000200137306 */ /* 0x0040620000101400 */
[----:B------:R-:W-:Y:S05]  /*1820*/  BRA `(.L_x_3467) ;  /* 0x0000000c00387947 */ /* 0x000fea0003800000 */
.L_x_3465:
[----:B------:R-:W2:Y:S02]  /*1830*/  LDG.E.U8 R2, desc[UR36][R2.64] ;  /* 0x0000002402027981 */ /* 0x000ea4000c1e1100 */
[----:B--2---:R-:W-:Y:S01]  /*1840*/  I2FP.F32.U32 R19, R2 ;  /* 0x0000000200137245 */ /* 0x004fe20000201000 */
[----:B------:R-:W-:Y:S06]  /*1850*/  BRA `(.L_x_3467) ;  /* 0x0000000c002c7947 */ /* 0x000fec0003800000 */
.L_x_3464:
        /* <DEDUP_REMOVED lines=9> */
.L_x_3469:
[----:B------:R-:W2:Y:S02]  /*18f0*/  LDG.E R2, desc[UR36][R2.64] ;  /* 0x0000002402027981 */ /* 0x000ea4000c1e1900 */
[----:B--2---:R-:W-:Y:S01]  /*1900*/  I2FP.F32.S32 R19, R2 ;  /* 0x0000000200137245 */ /* 0x004fe20000201400 */
[----:B------:R-:W-:Y:S06]  /*1910*/  BRA `(.L_x_3467) ;  /* 0x0000000800fc7947 */ /* 0x000fec0003800000 */
.L_x_3468:
[----:B------:R-:W2:Y:S02]  /*1920*/  LDG.E.U16 R2, desc[UR36][R2.64] ;  /* 0x0000002402027981 */ /* 0x000ea4000c1e1500 */
[----:B--2---:R0:W1:Y:S01]  /*1930*/  I2F.S16 R19, R2 ;  /* 0x0000000200137306 */ /* 0x0040620000101400 */
[----:B------:R-:W-:Y:S05]  /*1940*/  BRA `(.L_x_3467) ;  /* 0x0000000800f07947 */ /* 0x000fea0003800000 */
.L_x_3463:
        /* <DEDUP_REMOVED lines=8> */
.L_x_3471:
[----:B------:R-:W2:Y:S02]  /*19d0*/  LDG.E.U16 R2, desc[UR36][R2.64] ;  /* 0x0000002402027981 */ /* 0x000ea4000c1e1500 */
[----:B--2---:R-:W-:Y:S01]  /*19e0*/  HADD2.F32 R19, -RZ, R2.H0_H0 ;  /* 0x20000002ff137230 */ /* 0x004fe20000004100 */
[----:B------:R-:W-:Y:S06]  /*19f0*/  BRA `(.L_x_3467) ;  /* 0x0000000800c47947 */ /* 0x000fec0003800000 */
.L_x_3470:
        /* <DEDUP_REMOVED lines=8> */
.L_x_3473:
[----:B------:R-:W2:Y:S02]  /*1a80*/  LDG.E.U16 R2, desc[UR36][R2.64] ;  /* 0x0000002402027981 */ /* 0x000ea4000c1e1500 */
[----:B--2---:R-:W-:Y:S01]  /*1a90*/  HADD2.F32 R19, -RZ, R2.H0_H0 ;  /* 0x20000002ff137230 */ /* 0x004fe20000004100 */
[----:B------:R-:W-:Y:S06]  /*1aa0*/  BRA `(.L_x_3467) ;  /* 0x0000000800987947 */ /* 0x000fec0003800000 */
.L_x_3472:
[----:B------:R-:W2:Y:S01]  /*1ab0*/  LDG.E.64 R2, desc[UR36][R2.64] ;  /* 0x0000002402027981 */ /* 0x000ea2000c1e1b00 */
[----:B------:R-:W-:Y:S01]  /*1ac0*/  UMOV UR4, 0xf0000000 ;  /* 0xf000000000047882 */ /* 0x000fe20000000000 */
[----:B------:R-:W-:Y:S01]  /*1ad0*/  UMOV UR5, 0x380fffff ;  /* 0x380fffff00057882 */ /* 0x000fe20000000000 */
[----:B--2---:R-:W0:Y:S01]  /*1ae0*/  F2F.F32.F64 R19, R2 ;  /* 0x0000000200137310 */ /* 0x004e220000301000 */
[----:B------:R-:W-:-:S14]  /*1af0*/  DSETP.GEU.AND P0, PT, |R2|, UR4, PT ;  /* 0x0000000402007e2a */ /* 0x000fdc000bf0e200 */
[----:B0-----:R-:W-:Y:S01]  /*1b00*/  @!P0 FMUL R19, R19, 1.175494350822287508e-38 ;  /* 0x0080000013138820 */ /* 0x001fe20000400000 */
[----:B------:R-:W-:Y:S06]  /*1b10*/  BRA `(.L_x_3467) ;  /* 0x00000008007c7947 */ /* 0x000fec0003800000 */
.L_x_3462:
        /* <DEDUP_REMOVED lines=12> */
.L_x_3476:
[----:B------:R-:W2:Y:S01]  /*1be0*/  LDG.E.64 R2, desc[UR36][R2.64] ;  /* 0x0000002402027981 */ /* 0x000ea2000c1e1b00 */
[----:B------:R-:W-:Y:S01]  /*1bf0*/  UMOV UR4, 0xf0000000 ;  /* 0xf000000000047882 */ /* 0x000fe20000000000 */
[----:B------:R-:W-:Y:S01]  /*1c00*/  UMOV UR5, 0x380fffff ;  /* 0x380fffff00057882 */ /* 0x000fe20000000000 */
[----:B--2---:R-:W0:Y:S01]  /*1c10*/  F2F.F32.F64 R19, R2 ;  /* 0x0000000200137310 */ /* 0x004e220000301000 */
[----:B------:R-:W-:-:S14]  /*1c20*/  DSETP.GEU.AND P0, PT, |R2|, UR4, PT ;  /* 0x0000000402007e2a */ /* 0x000fdc000bf0e200 */
[----:B0-----:R-:W-:Y:S01]  /*1c30*/  @!P0 FMUL R19, R19, 1.175494350822287508e-38 ;  /* 0x0080000013138820 */ /* 0x001fe20000400000 */
[----:B------:R-:W-:Y:S06]  /*1c40*/  BRA `(.L_x_3467) ;  /* 0x0000000800307947 */ /* 0x000fec0003800000 */
.L_x_3475:
        /* <DEDUP_REMOVED lines=16> */
[----:B------:R-:W-:Y:S01]  /*1d50*/  SEL R5, R4, RZ, P0 ;  /* 0x000000ff04057207 */ /* 0x000fe20000000000 */
[----:B------:R-:W-:-:S04]  /*1d60*/  VIADD R4, R0, 0x1000000 ;  /* 0x0100000000047836 */ /* 0x000fc80000000000 */
[----:B------:R-:W-:Y:S01]  /*1d70*/  IMAD R6, R5, R6, 0x3c000000 ;  /* 0x3c00000005067424 */ /* 0x000fe200078e0206 */
[----:B------:R-:W-:Y:S02]  /*1d80*/  SHF.L.U32 R5, R0, R5, RZ ;  /* 0x0000000500057219 */ /* 0x000fe400000006ff */
[----:B------:R-:W-:Y:S02]  /*1d90*/  SHF.R.S32.HI R4, RZ, 0x8, R4 ;  /* 0x00000008ff047819 */ /* 0x000fe40000011404 */
[----:B------:R-:W-:-:S04]  /*1da0*/  LEA.HI R5, R5, R6, RZ, 0x1c ;  /* 0x0000000605057211 */ /* 0x000fc800078fe0ff */
[----:B------:R-:W-:-:S04]  /*1db0*/  LOP3.LUT R5, R5, 0x7f800000, R4, 0xf8, !PT ;  /* 0x7f80000005057812 */ /* 0x000fc800078ef804 */
[----:B------:R-:W-:-:S04]  /*1dc0*/  LOP3.LUT R2, R5, R2, RZ, 0x30, !PT ;  /* 0x0000000205027212 */ /* 0x000fc800078e30ff */
[----:B------:R-:W-:Y:S01]  /*1dd0*/  LOP3.LUT R19, R2, 0x80000000, R19, 0xf8, !PT ;  /* 0x8000000002137812 */ /* 0x000fe200078ef813 */
[----:B------:R-:W-:Y:S06]  /*1de0*/  BRA `(.L_x_3467) ;  /* 0x0000000400c87947 */ /* 0x000fec0003800000 */
.L_x_3478:
        /* <DEDUP_REMOVED lines=13> */
.L_x_3477:
[----:B------:R-:W2:Y:S02]  /*1ec0*/  LDG.E.U16 R2, desc[UR36][R2.64] ;  /* 0x0000002402027981 */ /* 0x000ea4000c1e1500 */
[----:B--2---:R-:W-:Y:S01]  /*1ed0*/  IMAD.U32 R19, R2, 0x10000, RZ ;  /* 0x0001000002137824 */ /* 0x004fe200078e00ff */
[----:B------:R-:W-:Y:S06]  /*1ee0*/  BRA `(.L_x_3467) ;  /* 0x0000000400887947 */ /* 0x000fec0003800000 */
.L_x_3474:
        /* <DEDUP_REMOVED lines=11> */
.L_x_3481:
        /* <DEDUP_REMOVED lines=20> */
.L_x_3483:
[----:B------:R-:W-:Y:S05]  /*20e0*/  BSYNC B0 ;  /* 0x0000000000007941 */ /* 0x000fea0003800000 */
.L_x_3482:
[----:B------:R-:W-:Y:S01]  /*20f0*/  IMAD.SHL.U32 R2, R2, 0x100000, RZ ;  /* 0x0010000002027824 */ /* 0x000fe200078e00ff */
[----:B------:R-:W-:-:S04]  /*2100*/  LEA R0, R0, 0x3b800000, 0x17 ;  /* 0x3b80000000007811 */ /* 0x000fc800078eb8ff */
[----:B------:R-:W-:Y:S01]  /*2110*/  LOP3.LUT R19, R0, R2, R19, 0xfe, !PT ;  /* 0x0000000200137212 */ /* 0x000fe200078efe13 */
[----:B------:R-:W-:Y:S06]  /*2120*/  BRA `(.L_x_3467) ;  /* 0x0000000000f87947 */ /* 0x000fec0003800000 */
.L_x_3480:
        /* <DEDUP_REMOVED lines=20> */
.L_x_3485:
[----:B------:R-:W-:Y:S05]  /*2270*/  BSYNC B0 ;  /* 0x0000000000007941 */ /* 0x000fea0003800000 */
.L_x_3484:
[----:B------:R-:W-:Y:S01]  /*2280*/  IMAD.SHL.U32 R2, R2, 0x200000, RZ ;  /* 0x0020000002027824 */ /* 0x000fe200078e00ff */
[----:B------:R-:W-:-:S04]  /*2290*/  LEA R0, R0, 0x37800000, 0x17 ;  /* 0x3780000000007811 */ /* 0x000fc800078eb8ff */
[----:B------:R-:W-:Y:S01]  /*22a0*/  LOP3.LUT R19, R0, R2, R19, 0xfe, !PT ;  /* 0x0000000200137212 */ /* 0x000fe200078efe13 */
[----:B------:R-:W-:Y:S06]  /*22b0*/  BRA `(.L_x_3467) ;  /* 0x0000000000947947 */ /* 0x000fec0003800000 */
.L_x_3479:
        /* <DEDUP_REMOVED lines=14> */
.L_x_3466:
        /* <DEDUP_REMOVED lines=16> */
.L_x_3488:
[----:B------:R-:W-:Y:S01]  /*24a0*/  IMAD.MOV.U32 R19, RZ, RZ, RZ ;  /* 0x000000ffff137224 */ /* 0x000fe200078e00ff */
[----:B------:R-:W-:Y:S06]  /*24b0*/  BRA `(.L_x_3467) ;  /* 0x0000000000147947 */ /* 0x000fec0003800000 */
.L_x_3487:
[----:B------:R-:W2:Y:S02]  /*24c0*/  LDG.E.64 R2, desc[UR36][R2.64] ;  /* 0x0000002402027981 */ /* 0x000ea4000c1e1b00 */
[----:B--2---:R0:W1:Y:S01]  /*24d0*/  I2F.U64 R19, R2 ;  /* 0x0000000200137312 */ /* 0x0040620000301000 */
[----:B------:R-:W-:Y:S05]  /*24e0*/  BRA `(.L_x_3467) ;  /* 0x0000000000087947 */ /* 0x000fea0003800000 */
.L_x_3486:
[----:B------:R-:W2:Y:S02]  /*24f0*/  LDG.E R2, desc[UR36][R2.64] ;  /* 0x0000002402027981 */ /* 0x000ea4000c1e1900 */
[----:B--2---:R-:W-:-:S07]  /*2500*/  I2FP.F32.U32 R19, R2 ;  /* 0x0000000200137245 */ /* 0x004fce0000201000 */
.L_x_3467:
[----:B------:R-:W-:Y:S05]  /*2510*/  BSYNC B6 ;  /* 0x0000000000067941 */ /* 0x000fea0003800000 */
.L_x_3461:
[----:B------:R-:W1:Y:S01]  /*2520*/  LDC.U8 R4, c[0x0][0x493] ;  /* 0x000124c0ff047b82 */ /* 0x000e620000000000 */
[----:B------:R-:W-:Y:S01]  /*2530*/  ULDC.64 UR4, c[0x0][0x488] ;  /* 0x0001220000047ab9 */ /* 0x000fe20000000a00 */
[----:B------:R-:W-:Y:S01]  /*2540*/  BSSY B6, `(.L_x_3489) ;  /* 0x00000df000067945 */ /* 0x000fe20003800000 */
[----:B0-234-:R-:W-:-:S05]  /*2550*/  IADD3 R2, P1, R22, UR4, RZ ;  /* 0x0000000416027c10 */ /* 0x01dfca000ff3e0ff */
        /* <DEDUP_REMOVED lines=15> */
.L_x_3493:
[----:B------:R-:W2:Y:S02]  /*2650*/  LDG.E.U8 R0, desc[UR36][R2.64] ;  /* 0x0000002402007981 */ /* 0x000ea4000c1e1100 */
[----:B--2---:R-:W-:Y:S01]  /*2660*/  I2FP.F32.U32 R0, R0 ;  /* 0x0000000000007245 */ /* 0x004fe20000201000 */
[----:B------:R-:W-:Y:S06]  /*2670*/  BRA `(.L_x_3495) ;  /* 0x0000000c002c7947 */ /* 0x000fec0003800000 */
.L_x_3492:
        /* <DEDUP_REMOVED lines=9> */
.L_x_3497:
[----:B------:R-:W2:Y:S02]  /*2710*/  LDG.E R0, desc[UR36][R2.64] ;  /* 0x0000002402007981 */ /* 0x000ea4000c1e1900 */
[----:B--2---:R-:W-:Y:S01]  /*2720*/  I2FP.F32.S32 R0, R0 ;  /* 0x0000000000007245 */ /* 0x004fe20000201400 */
[----:B------:R-:W-:Y:S06]  /*2730*/  BRA `(.L_x_3495) ;  /* 0x0000000800fc7947 */ /* 0x000fec0003800000 */
.L_x_3496:
[----:B------:R-:W2:Y:S02]  /*2740*/  LDG.E.U16 R0, desc[UR36][R2.64] ;  /* 0x0000002402007981 */ /* 0x000ea4000c1e1500 */
[----:B--2---:R-:W4:Y:S01]  /*2750*/  I2F.S16 R0, R0 ;  /* 0x0000000000007306 */ /* 0x004f220000101400 */
[----:B------:R-:W-:Y:S05]  /*2760*/  BRA `(.L_x_3495) ;  /* 0x0000000800f07947 */ /* 0x000fea0003800000 */
.L_x_3491:
        /* <DEDUP_REMOVED lines=8> */
.L_x_3499:
[----:B------:R-:W2:Y:S02]  /*27f0*/  LDG.E.U16 R0, desc[UR36][R2.64] ;  /* 0x0000002402007981 */ /* 0x000ea4000c1e1500 */
[----:B--2---:R-:W-:Y:S01]  /*2800*/  HADD2.F32 R0, -RZ, R0.H0_H0 ;  /* 0x20000000ff007230 */ /* 0x004fe20000004100 */
[----:B------:R-:W-:Y:S06]  /*2810*/  BRA `(.L_x_3495) ;  /* 0x0000000800c47947 */ /* 0x000fec0003800000 */
.L_x_3498:
        /* <DEDUP_REMOVED lines=8> */
.L_x_3501:
[----:B------:R-:W2:Y:S02]  /*28a0*/  LDG.E.U16 R0, desc[UR36][R2.64] ;  /* 0x0000002402007981 */ /* 0x000ea4000c1e1500 */
[----:B--2---:R-:W-:Y:S01]  /*28b0*/  HADD2.F32 R0, -RZ, R0.H0_H0 ;  /* 0x20000000ff007230 */ /* 0x004fe20000004100 */
[----:B------:R-:W-:Y:S06]  /*28c0*/  BRA `(.L_x_3495) ;  /* 0x0000000800987947 */ /* 0x000fec0003800000 */
.L_x_3500:
[----:B------:R-:W2:Y:S01]  /*28d0*/  LDG.E.64 R2, desc[UR36][R2.64] ;  /* 0x0000002402027981 */ /* 0x000ea2000c1e1b00 */
[----:B------:R-:W-:Y:S01]  /*28e0*/  UMOV UR4, 0xf0000000 ;  /* 0xf000000000047882 */ /* 0x000fe20000000000 */
[----:B------:R-:W-:Y:S01]  /*28f0*/  UMOV UR5, 0x380fffff ;  /* 0x380fffff00057882 */ /* 0x000fe20000000000 */
[----:B--2---:R-:W0:Y:S01]  /*2900*/  F2F.F32.F64 R0, R2 ;  /* 0x0000000200007310 */ /* 0x004e220000301000 */
[----:B------:R-:W-:-:S14]  /*2910*/  DSETP.GEU.AND P0, PT, |R2|, UR4, PT ;  /* 0x0000000402007e2a */ /* 0x000fdc000bf0e200 */
[----:B0-----:R-:W-:Y:S01]  /*2920*/  @!P0 FMUL R0, R0, 1.175494350822287508e-38 ;  /* 0x0080000000008820 */ /* 0x001fe20000400000 */
[----:B------:R-:W-:Y:S06]  /*2930*/  BRA `(.L_x_3495) ;  /* 0x00000008007c7947 */ /* 0x000fec0003800000 */
.L_x_3490:
        /* <DEDUP_REMOVED lines=12> */
.L_x_3504:
[----:B------:R-:W2:Y:S01]  /*2a00*/  LDG.E.64 R2, desc[UR36][R2.64] ;  /* 0x0000002402027981 */ /* 0x000ea2000c1e1b00 */
[----:B------:R-:W-:Y:S01]  /*2a10*/  UMOV UR4, 0xf0000000 ;  /* 0xf000000000047882 */ /* 0x000fe20000000000 */
[----:B------:R-:W-:Y:S01]  /*2a20*/  UMOV UR5, 0x380fffff ;  /* 0x380fffff00057882 */ /* 0x000fe20000000000 */
[----:B--2---:R-:W0:Y:S01]  /*2a30*/  F2F.F32.F64 R0, R2 ;  /* 0x0000000200007310 */ /* 0x004e220000301000 */
[----:B------:R-:W-:-:S14]  /*2a40*/  DSETP.GEU.AND P0, PT, |R2|, UR4, PT ;  /* 0x0000000402007e2a */ /* 0x000fdc000bf0e200 */
[----:B0-----:R-:W-:Y:S01]  /*2a50*/  @!P0 FMUL R0, R0, 1.175494350822287508e-38 ;  /* 0x0080000000008820 */ /* 0x001fe20000400000 */
[----:B------:R-:W-:Y:S06]  /*2a60*/  BRA `(.L_x_3495) ;  /* 0x0000000800307947 */ /* 0x000fec0003800000 */
.L_x_3503:
        /* <DEDUP_REMOVED lines=26> */
.L_x_3506:
        /* <DEDUP_REMOVED lines=13> */
.L_x_3505:
[----:B------:R-:W2:Y:S02]  /*2ce0*/  LDG.E.U16 R0, desc[UR36][R2.64] ;  /* 0x0000002402007981 */ /* 0x000ea4000c1e1500 */
[----:B--2---:R-:W-:Y:S01]  /*2cf0*/  IMAD.U32 R0, R0, 0x10000, RZ ;  /* 0x0001000000007824 */ /* 0x004fe200078e00ff */
[----:B------:R-:W-:Y:S06]  /*2d00*/  BRA `(.L_x_3495) ;  /* 0x0000000400887947 */ /* 0x000fec0003800000 */
.L_x_3502:
        /* <DEDUP_REMOVED lines=11> */
.L_x_3509:
        /* <DEDUP_REMOVED lines=20> */
.L_x_3511:
[----:B------:R-:W-:Y:S05]  /*2f00*/  BSYNC B0 ;  /* 0x0000000000007941 */ /* 0x000fea0003800000 */
.L_x_3510:
[----:B------:R-:W-:Y:S01]  /*2f10*/  LEA R3, R0, 0x3b800000, 0x17 ;  /* 0x3b80000000037811 */ /* 0x000fe200078eb8ff */
[----:B------:R-:W-:-:S05]  /*2f20*/  IMAD.SHL.U32 R0, R2, 0x100000, RZ ;  /* 0x0010000002007824 */ /* 0x000fca00078e00ff */
[----:B------:R-:W-:Y:S01]  /*2f30*/  LOP3.LUT R0, R3, R0, R4, 0xfe, !PT ;  /* 0x0000000003007212 */ /* 0x000fe200078efe04 */
[----:B------:R-:W-:Y:S06]  /*2f40*/  BRA `(.L_x_3495) ;  /* 0x0000000000f87947 */ /* 0x000fec0003800000 */
.L_x_3508:
        /* <DEDUP_REMOVED lines=20> */
.L_x_3513:
[----:B------:R-:W-:Y:S05]  /*3090*/  BSYNC B0 ;  /* 0x0000000000007941 */ /* 0x000fea0003800000 */
.L_x_3512:
[----:B------:R-:W-:Y:S01]  /*30a0*/  LEA R3, R0, 0x37800000, 0x17 ;  /* 0x3780000000037811 */ /* 0x000fe200078eb8ff */
[----:B------:R-:W-:-:S05]  /*30b0*/  IMAD.SHL.U32 R0, R2, 0x200000, RZ ;  /* 0x0020000002007824 */ /* 0x000fca00078e00ff */
[----:B------:R-:W-:Y:S01]  /*30c0*/  LOP3.LUT R0, R3, R0, R4, 0xfe, !PT ;  /* 0x0000000003007212 */ /* 0x000fe200078efe04 */
[----:B------:R-:W-:Y:S06]  /*30d0*/  BRA `(.L_x_3495) ;  /* 0x0000000000947947 */ /* 0x000fec0003800000 */
.L_x_3507:
        /* <DEDUP_REMOVED lines=14> */
.L_x_3494:
        /* <DEDUP_REMOVED lines=16> */
.L_x_3516:
[----:B------:R-:W-:Y:S01]  /*32c0*/  IMAD.MOV.U32 R0, RZ, RZ, RZ ;  /* 0x000000ffff007224 */ /* 0x000fe200078e00ff */
[----:B------:R-:W-:Y:S06]  /*32d0*/  BRA `(.L_x_3495) ;  /* 0x0000000000147947 */ /* 0x000fec0003800000 */
.L_x_3515:
[----:B------:R-:W2:Y:S02]  /*32e0*/  LDG.E.64 R2, desc[UR36][R2.64] ;  /* 0x0000002402027981 */ /* 0x000ea4000c1e1b00 */
[----:B--2---:R0:W1:Y:S01]  /*32f0*/  I2F.U64 R0, R2 ;  /* 0x0000000200007312 */ /* 0x0040620000301000 */
[----:B------:R-:W-:Y:S05]  /*3300*/  BRA `(.L_x_3495) ;  /* 0x0000000000087947 */ /* 0x000fea0003800000 */
.L_x_3514:
[----:B------:R-:W2:Y:S02]  /*3310*/  LDG.E R0, desc[UR36][R2.64] ;  /* 0x0000002402007981 */ /* 0x000ea4000c1e1900 */
[----:B--2---:R-:W-:-:S07]  /*3320*/  I2FP.F32.U32 R0, R0 ;  /* 0x0000000000007245 */ /* 0x004fce0000201000 */
.L_x_3495:
[----:B------:R-:W-:Y:S05]  /*3330*/  BSYNC B6 ;  /* 0x0000000000067941 */ /* 0x000fea0003800000 */
.L_x_3489:
[----:B------:R-:W0:Y:S02]  /*3340*/  LDC.U8 R4, c[0x0][0x491] ;  /* 0x00012440ff047b82 */ /* 0x000e240000000000 */
[----:B012345:R-:W-:Y:S02]  /*3350*/  FMNMX.FTZ R2, R0, R19, PT ;  /* 0x0000001300027209 */ /* 0x03ffe40003810000 */
        /* <DEDUP_REMOVED lines=14> */
.L_x_3520:
[----:B------:R-:W0:Y:S02]  /*3440*/  F2I.S64.TRUNC R2, R2 ;  /* 0x0000000200027311 */ /* 0x000e24000020d900 */
[----:B0-----:R-:W-:-:S05]  /*3450*/  IMAD.MOV.U32 R5, RZ, RZ, R2 ;  /* 0x000000ffff057224 */ /* 0x001fca00078e0002 */
[----:B------:R0:W-:Y:S01]  /*3460*/  STG.E.U8 desc[UR36][R16.64], R5 ;  /* 0x0000000510007986 */ /* 0x0001e2000c101124 */
[----:B------:R-:W-:Y:S05]  /*3470*/  BRA `(.L_x_3522) ;  /* 0x0000000c00407947 */ /* 0x000fea0003800000 */
.L_x_3519:
        /* <DEDUP_REMOVED lines=9> */
.L_x_3524:
[----:B------:R-:W0:Y:S02]  /*3510*/  F2I.FTZ.TRUNC.NTZ R3, R2 ;  /* 0x0000000200037305 */ /* 0x000e24000021f100 */
[----:B0-----:R0:W-:Y:S01]  /*3520*/  STG.E desc[UR36][R16.64], R3 ;  /* 0x0000000310007986 */ /* 0x0011e2000c101924 */
[----:B------:R-:W-:Y:S05]  /*3530*/  BRA `(.L_x_3522) ;  /* 0x0000000c00107947 */ /* 0x000fea0003800000 */
.L_x_3523:
[----:B------:R-:W0:Y:S02]  /*3540*/  F2I.FTZ.TRUNC.NTZ R3, R2 ;  /* 0x0000000200037305 */ /* 0x000e24000021f100 */
[----:B0-----:R0:W-:Y:S01]  /*3550*/  STG.E.U16 desc[UR36][R16.64], R3 ;  /* 0x0000000310007986 */ /* 0x0011e2000c101524 */
[----:B------:R-:W-:Y:S05]  /*3560*/  BRA `(.L_x_3522) ;  /* 0x0000000c00047947 */ /* 0x000fea0003800000 */
.L_x_3518:
        /* <DEDUP_REMOVED lines=8> */
.L_x_3526:
[----:B------:R-:W-:-:S05]  /*35f0*/  F2FP.F16.F32.PACK_AB R2, RZ, R2 ;  /* 0x00000002ff02723e */ /* 0x000fca00000000ff */
[----:B------:R0:W-:Y:S01]  /*3600*/  STG.E.U16 desc[UR36][R16.64], R2 ;  /* 0x0000000210007986 */ /* 0x0001e2000c101524 */
[----:B------:R-:W-:Y:S05]  /*3610*/  BRA `(.L_x_3522) ;  /* 0x0000000800d87947 */ /* 0x000fea0003800000 */
.L_x_3525:
        /* <DEDUP_REMOVED lines=9> */
.L_x_3528:
[----:B------:R-:W-:-:S04]  /*36b0*/  F2FP.F16.F32.PACK_AB R3, RZ, R2 ;  /* 0x00000002ff03723e */ /* 0x000fc800000000ff */
[----:B------:R-:W-:-:S05]  /*36c0*/  PRMT R3, R3, 0x5410, RZ ;  /* 0x0000541003037816 */ /* 0x000fca00000000ff */
[----:B------:R2:W-:Y:S01]  /*36d0*/  STG.E desc[UR36][R16.64], R3 ;  /* 0x0000000310007986 */ /* 0x0005e2000c101924 */
[----:B------:R-:W-:Y:S05]  /*36e0*/  BRA `(.L_x_3522) ;  /* 0x0000000800a47947 */ /* 0x000fea0003800000 */
.L_x_3527:
[----:B------:R-:W-:-:S06]  /*36f0*/  FMUL.FTZ R2, R2, 1 ;  /* 0x3f80000002027820 */ /* 0x000fcc0000410000 */
[----:B------:R-:W0:Y:S02]  /*3700*/  F2F.F64.F32 R2, R2 ;  /* 0x0000000200027310 */ /* 0x000e240000201800 */
[----:B0-----:R4:W-:Y:S01]  /*3710*/  STG.E.64 desc[UR36][R16.64], R2 ;  /* 0x0000000210007986 */ /* 0x0019e2000c101b24 */
[----:B------:R-:W-:Y:S05]  /*3720*/  BRA `(.L_x_3522) ;  /* 0x0000000800947947 */ /* 0x000fea0003800000 */
.L_x_3517:
        /* <DEDUP_REMOVED lines=12> */
.L_x_3531:
[----:B------:R-:W-:Y:S01]  /*37f0*/  FMUL.FTZ R4, R2, 1 ;  /* 0x3f80000002047820 */ /* 0x000fe20000410000 */
[----:B------:R-:W-:-:S05]  /*3800*/  CS2R R6, SRZ ;  /* 0x0000000000067805 */ /* 0x000fca000001ff00 */
[----:B------:R-:W0:Y:S02]  /*3810*/  F2F.F64.F32 R4, R4 ;  /* 0x0000000400047310 */ /* 0x000e240000201800 */
[----:B0-----:R0:W-:Y:S01]  /*3820*/  STG.E.128 desc[UR36][R16.64], R4 ;  /* 0x0000000410007986 */ /* 0x0011e2000c101d24 */
[----:B------:R-:W-:Y:S05]  /*3830*/  BRA `(.L_x_3522) ;  /* 0x0000000800507947 */ /* 0x000fea0003800000 */
.L_x_3530:
        /* <DEDUP_REMOVED lines=20> */
.L_x_3535:
[----:B------:R-:W-:Y:S05]  /*3980*/  BSYNC B0 ;  /* 0x0000000000007941 */ /* 0x000fea0003800000 */
.L_x_3534:
[----:B------:R-:W-:-:S05]  /*3990*/  LOP3.LUT R5, R0, R5, RZ, 0xfc, !PT ;  /* 0x0000000500057212 */ /* 0x000fca00078efcff */
[----:B------:R0:W-:Y:S01]  /*39a0*/  STG.E.U8 desc[UR36][R16.64], R5 ;  /* 0x0000000510007986 */ /* 0x0001e2000c101124 */
[----:B------:R-:W-:Y:S05]  /*39b0*/  BRA `(.L_x_3522) ;  /* 0x0000000400f07947 */ /* 0x000fea0003800000 */
.L_x_3533:
        /* <DEDUP_REMOVED lines=12> */
.L_x_3537:
[----:B------:R-:W-:Y:S01]  /*3a80*/  IMAD.MOV.U32 R0, RZ, RZ, 0x7f ;  /* 0x0000007fff007424 */ /* 0x000fe200078e00ff */
[----:B------:R-:W-:-:S04]  /*3a90*/  ISETP.GT.U32.AND P0, PT, R4, 0x7f800000, PT ;  /* 0x7f8000000400780c */ /* 0x000fc80003f04070 */
[----:B------:R-:W-:-:S09]  /*3aa0*/  SEL R0, R0, 0x7c, P0 ;  /* 0x0000007c00007807 */ /* 0x000fd20000000000 */
.L_x_3538:
[----:B------:R-:W-:Y:S05]  /*3ab0*/  BSYNC B0 ;  /* 0x0000000000007941 */ /* 0x000fea0003800000 */
.L_x_3536:
[----:B------:R-:W-:-:S04]  /*3ac0*/  LOP3.LUT R2, R2, 0x80000000, RZ, 0xc0, !PT ;  /* 0x8000000002027812 */ /* 0x000fc800078ec0ff */
[----:B------:R-:W-:-:S04]  /*3ad0*/  SHF.R.U32.HI R3, RZ, 0x18, R2 ;  /* 0x00000018ff037819 */ /* 0x000fc80000011602 */
[----:B------:R-:W-:-:S05]  /*3ae0*/  LOP3.LUT R3, R0, R3, RZ, 0xfc, !PT ;  /* 0x0000000300037212 */ /* 0x000fca00078efcff */
[----:B------:R0:W-:Y:S01]  /*3af0*/  STG.E.U8 desc[UR36][R16.64], R3 ;  /* 0x0000000310007986 */ /* 0x0001e2000c101124 */
[----:B------:R-:W-:Y:S05]  /*3b00*/  BRA `(.L_x_3522) ;  /* 0x00000004009c7947 */ /* 0x000fea0003800000 */
.L_x_3532:
[----:B------:R-:W-:-:S05]  /*3b10*/  F2FP.BF16.F32.PACK_AB R2, RZ, R2 ;  /* 0x00000002ff02723e */ /* 0x000fca00000010ff */
[----:B------:R0:W-:Y:S01]  /*3b20*/  STG.E.U16 desc[UR36][R16.64], R2 ;  /* 0x0000000210007986 */ /* 0x0001e2000c101524 */
[----:B------:R-:W-:Y:S05]  /*3b30*/  BRA `(.L_x_3522) ;  /* 0x0000000400907947 */ /* 0x000fea0003800000 */
.L_x_3529:
        /* <DEDUP_REMOVED lines=11> */
.L_x_3541:
        /* <DEDUP_REMOVED lines=16> */
.L_x_3544:
[----:B------:R-:W-:-:S04]  /*3cf0*/  LOP3.LUT R2, R2, 0x80000000, RZ, 0xc0, !PT ;  /* 0x8000000002027812 */ /* 0x000fc800078ec0ff */
[----:B------:R-:W-:-:S04]  /*3d00*/  SHF.R.U32.HI R3, RZ, 0x18, R2 ;  /* 0x00000018ff037819 */ /* 0x000fc80000011602 */
[----:B------:R-:W-:-:S04]  /*3d10*/  LOP3.LUT R0, R0, R3, RZ, 0xfc, !PT ;  /* 0x0000000300007212 */ /* 0x000fc800078efcff */
[----:B------:R-:W-:-:S07]  /*3d20*/  PRMT R8, R0, 0x7610, R8 ;  /* 0x0000761000087816 */ /* 0x000fce0000000008 */
.L_x_3543:
[----:B------:R-:W-:Y:S05]  /*3d30*/  BSYNC B0 ;  /* 0x0000000000007941 */ /* 0x000fea0003800000 */
.L_x_3542:
[----:B------:R0:W-:Y:S01]  /*3d40*/  STG.E.U8 desc[UR36][R16.64], R8 ;  /* 0x0000000810007986 */ /* 0x0001e2000c101124 */
[----:B------:R-:W-:Y:S05]  /*3d50*/  BRA `(.L_x_3522) ;  /* 0x0000000400087947 */ /* 0x000fea0003800000 */
.L_x_3540:
        /* <DEDUP_REMOVED lines=16> */
.L_x_3547:
[----:B------:R-:W-:-:S04]  /*3e60*/  LOP3.LUT R2, R2, 0x80000000, RZ, 0xc0, !PT ;  /* 0x8000000002027812 */ /* 0x000fc800078ec0ff */
[----:B------:R-:W-:-:S04]  /*3e70*/  SHF.R.U32.HI R3, RZ, 0x18, R2 ;  /* 0x00000018ff037819 */ /* 0x000fc80000011602 */
[----:B------:R-:W-:-:S04]  /*3e80*/  LOP3.LUT R0, R0, R3, RZ, 0xfc, !PT ;  /* 0x0000000300007212 */ /* 0x000fc800078efcff */
[----:B------:R-:W-:-:S07]  /*3e90*/  PRMT R8, R0, 0x7610, R8 ;  /* 0x0000761000087816 */ /* 0x000fce0000000008 */
.L_x_3546:
[----:B------:R-:W-:Y:S05]  /*3ea0*/  BSYNC B0 ;  /* 0x0000000000007941 */ /* 0x000fea0003800000 */
.L_x_3545:
[----:B------:R0:W-:Y:S01]  /*3eb0*/  STG.E.U8 desc[UR36][R16.64], R8 ;  /* 0x0000000810007986 */ /* 0x0001e2000c101124 */
[----:B------:R-:W-:Y:S05]  /*3ec0*/  BRA `(.L_x_3522) ;  /* 0x0000000000ac7947 */ /* 0x000fea0003800000 */
.L_x_3539:
        /* <DEDUP_REMOVED lines=21> */
.L_x_3521:
        /* <DEDUP_REMOVED lines=16> */
.L_x_3550:
[----:B------:R-:W-:Y:S05]  /*4120*/  BRA `(.L_x_3522) ;  /* 0x0000000000147947 */ /* 0x000fea0003800000 */
.L_x_3549:
[----:B------:R-:W0:Y:S02]  /*4130*/  F2I.U64.TRUNC R2, R2 ;  /* 0x0000000200027311 */ /* 0x000e24000020d800 */
[----:B0-----:R0:W-:Y:S01]  /*4140*/  STG.E.64 desc[UR36][R16.64], R2 ;  /* 0x0000000210007986 */ /* 0x0011e2000c101b24 */
[----:B------:R-:W-:Y:S05]  /*4150*/  BRA `(.L_x_3522) ;  /* 0x0000000000087947 */ /* 0x000fea0003800000 */
.L_x_3548:
[----:B------:R-:W0:Y:S02]  /*4160*/  F2I.FTZ.U32.TRUNC.NTZ R3, R2 ;  /* 0x0000000200037305 */ /* 0x000e24000021f000 */
[----:B0-----:R0:W-:Y:S02]  /*4170*/  STG.E desc[UR36][R16.64], R3 ;  /* 0x0000000310007986 */ /* 0x0011e4000c101924 */
.L_x_3522:
[----:B------:R-:W-:-:S04]  /*4180*/  IMAD R18, R18, 0x200, R23 ;  /* 0x0000020012127824 */ /* 0x000fc800078e0217 */
[----:B------:R-:W-:-:S07]  /*4190*/  VIADD R19, R18, 0x80 ;  /* 0x0000008012137836 */ /* 0x000fce0000000000 */
.L_x_3459:
[----:B------:R-:W-:Y:S05]  /*41a0*/  BSYNC B7 ;  /* 0x0000000000077941 */ /* 0x000fea0003800000 */
.L_x_3458:
        /* <DEDUP_REMOVED lines=358> */
.L_x_3553:
        /* <DEDUP_REMOVED lines=22> */
.L_x_3558:
[----:B------:R-:W2:Y:S02]  /*5970*/  LDG.E.U8 R2, desc[UR36][R2.64] ;  /* 0x0000002402027981 */ /* 0x000ea4000c1e1100 */
[----:B--2---:R-:W-:Y:S01]  /*5980*/  I2FP.F32.U32 R22, R2 ;  /* 0x0000000200167245 */ /* 0x004fe20000201000 */
[----:B------:R-:W-:Y:S06]  /*5990*/  BRA `(.L_x_3560) ;  /* 0x0000000c002c7947 */ /* 0x000fec0003800000 */
.L_x_3557:
        /* <DEDUP_REMOVED lines=9> */
.L_x_3562:
[----:B------:R-:W2:Y:S02]  /*5a30*/  LDG.E R2, desc[UR36][R2.64] ;  /* 0x0000002402027981 */ /* 0x000ea4000c1e1900 */
[----:B--2---:R-:W-:Y:S01]  /*5a40*/  I2FP.F32.S32 R22, R2 ;  /* 0x0000000200167245 */ /* 0x004fe20000201400 */
[----:B------:R-:W-:Y:S06]  /*5a50*/  BRA `(.L_x_3560) ;  /* 0x0000000800fc7947 */ /* 0x000fec0003800000 */
.L_x_3561:
[----:B------:R-:W2:Y:S02]  /*5a60*/  LDG.E.U16 R2, desc[UR36][R2.64] ;  /* 0x0000002402027981 */ /* 0x000ea4000c1e1500 */
[----:B--2---:R0:W1:Y:S01]  /*5a70*/  I2F.S16 R22, R2 ;  /* 0x0000000200167306 */ /* 0x0040620000101400 */
[----:B------:R-:W-:Y:S05]  /*5a80*/  BRA `(.L_x_3560) ;  /* 0x0000000800f07947 */ /* 0x000fea0003800000 */
.L_x_3556:
        /* <DEDUP_REMOVED lines=8> */
.L_x_3564:
[----:B------:R-:W2:Y:S02]  /*5b10*/  LDG.E.U16 R2, desc[UR36][R2.64] ;  /* 0x0000002402027981 */ /* 0x000ea4000c1e1500 */
[----:B--2---:R-:W-:Y:S01]  /*5b20*/  HADD2.F32 R22, -RZ, R2.H0_H0 ;  /* 0x20000002ff167230 */ /* 0x004fe20000004100 */
[----:B------:R-:W-:Y:S06]  /*5b30*/  BRA `(.L_x_3560) ;  /* 0x0000000800c47947 */ /* 0x000fec0003800000 */
.L_x_3563:
        /* <DEDUP_REMOVED lines=8> */
.L_x_3566:
[----:B------:R-:W2:Y:S02]  /*5bc0*/  LDG.E.U16 R2, desc[UR36][R2.64] ;  /* 0x0000002402027981 */ /* 0x000ea4000c1e1500 */
[----:B--2---:R-:W-:Y:S01]  /*5bd0*/  HADD2.F32 R22, -RZ, R2.H0_H0 ;  /* 0x20000002ff167230 */ /* 0x004fe20000004100 */
[----:B------:R-:W-:Y:S06]  /*5be0*/  BRA `(.L_x_3560) ;  /* 0x0000000800987947 */ /* 0x000fec0003800000 */
.L_x_3565:
[----:B------:R-:W2:Y:S01]  /*5bf0*/  LDG.E.64 R2, desc[UR36][R2.64] ;  /* 0x0000002402027981 */ /* 0x000ea2000c1e1b00 */
[----:B------:R-:W-:Y:S01]  /*5c00*/  UMOV UR4, 0xf0000000 ;  /* 0xf000000000047882 */ /* 0x000fe20000000000 */
[----:B------:R-:W-:Y:S01]  /*5c10*/  UMOV UR5, 0x380fffff ;  /* 0x380fffff00057882 */ /* 0x000fe20000000000 */
[----:B--2---:R-:W0:Y:S01]  /*5c20*/  F2F.F32.F64 R22, R2 ;  /* 0x0000000200167310 */ /* 0x004e220000301000 */
[----:B------:R-:W-:-:S14]  /*5c30*/  DSETP.GEU.AND P0, PT, |R2|, UR4, PT ;  /* 0x0000000402007e2a */ /* 0x000fdc000bf0e200 */
[----:B0-----:R-:W-:Y:S01]  /*5c40*/  @!P0 FMUL R22, R22, 1.175494350822287508e-38 ;  /* 0x0080000016168820 */ /* 0x001fe20000400000 */
[----:B------:R-:W-:Y:S06]  /*5c50*/  BRA `(.L_x_3560) ;  /* 0x00000008007c7947 */ /* 0x000fec0003800000 */
.L_x_3555:
        /* <DEDUP_REMOVED lines=12> */
.L_x_3569:
[----:B------:R-:W2:Y:S01]  /*5d20*/  LDG.E.64 R2, desc[UR36][R2.64] ;  /* 0x0000002402027981 */ /* 0x000ea2000c1e1b00 */
[----:B------:R-:W-:Y:S01]  /*5d30*/  UMOV UR4, 0xf0000000 ;  /* 0xf000000000047882 */ /* 0x000fe20000000000 */
[----:B------:R-:W-:Y:S01]  /*5d40*/  UMOV UR5, 0x380fffff ;  /* 0x380fffff00057882 */ /* 0x000fe20000000000 */
[----:B--2---:R-:W0:Y:S01]  /*5d50*/  F2F.F32.F64 R22, R2 ;  /* 0x0000000200167310 */ /* 0x004e220000301000 */
[----:B------:R-:W-:-:S14]  /*5d60*/  DSETP.GEU.AND P0, PT, |R2|, UR4, PT ;  /* 0x0000000402007e2a */ /* 0x000fdc000bf0e200 */
[----:B0-----:R-:W-:Y:S01]  /*5d70*/  @!P0 FMUL R22, R22, 1.175494350822287508e-38 ;  /* 0x0080000016168820 */ /* 0x001fe20000400000 */
[----:B------:R-:W-:Y:S06]  /*5d80*/  BRA `(.L_x_3560) ;  /* 0x0000000800307947 */ /* 0x000fec0003800000 */
.L_x_3568:
        /* <DEDUP_REMOVED lines=26> */
.L_x_3571:
        /* <DEDUP_REMOVED lines=13> */
.L_x_3570:
[----:B------:R-:W2:Y:S02]  /*6000*/  LDG.E.U16 R2, desc[UR36][R2.64] ;  /* 0x0000002402027981 */ /* 0x000ea4000c1e1500 */
[----:B--2---:R-:W-:Y:S01]  /*6010*/  IMAD.U32 R22, R2, 0x10000, RZ ;  /* 0x0001000002167824 */ /* 0x004fe200078e00ff */
[----:B------:R-:W-:Y:S06]  /*6020*/  BRA `(.L_x_3560) ;  /* 0x0000000400887947 */ /* 0x000fec0003800000 */
.L_x_3567:
        /* <DEDUP_REMOVED lines=11> */
.L_x_3574:
        /* <DEDUP_REMOVED lines=20> */
.L_x_3576:
[----:B------:R-:W-:Y:S05]  /*6220*/  BSYNC B0 ;  /* 0x0000000000007941 */ /* 0x000fea0003800000 */
.L_x_3575:
[----:B------:R-:W-:Y:S01]  /*6230*/  IMAD.SHL.U32 R2, R2, 0x100000, RZ ;  /* 0x0010000002027824 */ /* 0x000fe200078e00ff */
[----:B------:R-:W-:-:S04]  /*6240*/  LEA R3, R0, 0x3b800000, 0x17 ;  /* 0x3b80000000037811 */ /* 0x000fc800078eb8ff */
[----:B------:R-:W-:Y:S01]  /*6250*/  LOP3.LUT R22, R3, R2, R22, 0xfe, !PT ;  /* 0x0000000203167212 */ /* 0x000fe200078efe16 */
[----:B------:R-:W-:Y:S06]  /*6260*/  BRA `(.L_x_3560) ;  /* 0x0000000000f87947 */ /* 0x000fec0003800000 */
.L_x_3573:
        /* <DEDUP_REMOVED lines=20> */
.L_x_3578:
[----:B------:R-:W-:Y:S05]  /*63b0*/  BSYNC B0 ;  /* 0x0000000000007941 */ /* 0x000fea0003800000 */
.L_x_3577:
[----:B------:R-:W-:Y:S01]  /*63c0*/  IMAD.SHL.U32 R2, R2, 0x200000, RZ ;  /* 0x0020000002027824 */ /* 0x000fe200078e00ff */
[----:B------:R-:W-:-:S04]  /*63d0*/  LEA R3, R0, 0x37800000, 0x17 ;  /* 0x3780000000037811 */ /* 0x000fc800078eb8ff */
[----:B------:R-:W-:Y:S01]  /*63e0*/  LOP3.LUT R22, R3, R2, R22, 0xfe, !PT ;  /* 0x0000000203167212 */ /* 0x000fe200078efe16 */
[----:B------:R-:W-:Y:S06]  /*63f0*/  BRA `(.L_x_3560) ;  /* 0x0000000000947947 */ /* 0x000fec0003800000 */
.L_x_3572:
        /* <DEDUP_REMOVED lines=14> */
.L_x_3559:
        /* <DEDUP_REMOVED lines=16> */
.L_x_3581:
[----:B------:R-:W-:Y:S01]  /*65e0*/  IMAD.MOV.U32 R22, RZ, RZ, RZ ;  /* 0x000000ffff167224 */ /* 0x000fe200078e00ff */
[----:B------:R-:W-:Y:S06]  /*65f0*/  BRA `(.L_x_3560) ;  /* 0x0000000000147947 */ /* 0x000fec0003800000 */
.L_x_3580:
[----:B------:R-:W2:Y:S02]  /*6600*/  LDG.E.64 R22, desc[UR36][R2.64] ;  /* 0x0000002402167981 */ /* 0x000ea4000c1e1b00 */
[----:B--2---:R0:W1:Y:S01]  /*6610*/  I2F.U64 R22, R22 ;  /* 0x0000001600167312 */ /* 0x0040620000301000 */
[----:B------:R-:W-:Y:S05]  /*6620*/  BRA `(.L_x_3560) ;  /* 0x0000000000087947 */ /* 0x000fea0003800000 */
.L_x_3579:
[----:B------:R-:W2:Y:S02]  /*6630*/  LDG.E R2, desc[UR36][R2.64] ;  /* 0x0000002402027981 */ /* 0x000ea4000c1e1900 */
[----:B--2---:R-:W-:-:S07]  /*6640*/  I2FP.F32.U32 R22, R2 ;  /* 0x0000000200167245 */ /* 0x004fce0000201000 */
.L_x_3560:
[----:B------:R-:W-:Y:S05]  /*6650*/  BSYNC B6 ;  /* 0x0000000000067941 */ /* 0x000fea0003800000 */
.L_x_3554:
[----:B------:R-:W2:Y:S01]  /*6660*/  LDC.U8 R4, c[0x0][0x493] ;  /* 0x000124c0ff047b82 */ /* 0x000ea20000000000 */
[----:B------:R-:W-:Y:S01]  /*6670*/  ULDC.64 UR4, c[0x0][0x488] ;  /* 0x0001220000047ab9 */ /* 0x000fe20000000a00 */
[----:B------:R-:W-:Y:S01]  /*6680*/  BSSY B6, `(.L_x_3582) ;  /* 0x00000df000067945 */ /* 0x000fe20003800000 */
[----:B0---4-:R-:W-:-:S05]  /*6690*/  IADD3 R2, P0, R18, UR4, RZ ;  /* 0x0000000412027c10 */ /* 0x011fca000ff1e0ff */
        /* <DEDUP_REMOVED lines=15> */
.L_x_3586:
[----:B------:R-:W2:Y:S02]  /*6790*/  LDG.E.U8 R2, desc[UR36][R2.64] ;  /* 0x0000002402027981 */ /* 0x000ea4000c1e1100 */
[----:B--2---:R-:W-:Y:S01]  /*67a0*/  I2FP.F32.U32 R5, R2 ;  /* 0x0000000200057245 */ /* 0x004fe20000201000 */
[----:B------:R-:W-:Y:S06]  /*67b0*/  BRA `(.L_x_3588) ;  /* 0x0000000c002c7947 */ /* 0x000fec0003800000 */
.L_x_3585:
        /* <DEDUP_REMOVED lines=9> */
.L_x_3590:
[----:B------:R-:W2:Y:S02]  /*6850*/  LDG.E R2, desc[UR36][R2.64] ;  /* 0x0000002402027981 */ /* 0x000ea4000c1e1900 */
[----:B--2---:R-:W-:Y:S01]  /*6860*/  I2FP.F32.S32 R5, R2 ;  /* 0x0000000200057245 */ /* 0x004fe20000201400 */
[----:B------:R-:W-:Y:S06]  /*6870*/  BRA `(.L_x_3588) ;  /* 0x0000000800fc7947 */ /* 0x000fec0003800000 */
.L_x_3589:
[----:B------:R-:W2:Y:S02]  /*6880*/  LDG.E.U16 R2, desc[UR36][R2.64] ;  /* 0x0000002402027981 */ /* 0x000ea4000c1e1500 */
[----:B--2---:R0:W2:Y:S01]  /*6890*/  I2F.S16 R5, R2 ;  /* 0x0000000200057306 */ /* 0x0040a20000101400 */
[----:B------:R-:W-:Y:S05]  /*68a0*/  BRA `(.L_x_3588) ;  /* 0x0000000800f07947 */ /* 0x000fea0003800000 */
.L_x_3584:
        /* <DEDUP_REMOVED lines=8> */
.L_x_3592:
[----:B------:R-:W2:Y:S02]  /*6930*/  LDG.E.U16 R2, desc[UR36][R2.64] ;  /* 0x0000002402027981 */ /* 0x000ea4000c1e1500 */
[----:B--2---:R-:W-:Y:S01]  /*6940*/  HADD2.F32 R5, -RZ, R2.H0_H0 ;  /* 0x20000002ff057230 */ /* 0x004fe20000004100 */
[----:B------:R-:W-:Y:S06]  /*6950*/  BRA `(.L_x_3588) ;  /* 0x0000000800c47947 */ /* 0x000fec0003800000 */
.L_x_3591:
        /* <DEDUP_REMOVED lines=8> */
.L_x_3594:
[----:B------:R-:W2:Y:S02]  /*69e0*/  LDG.E.U16 R2, desc[UR36][R2.64] ;  /* 0x0000002402027981 */ /* 0x000ea4000c1e1500 */
[----:B--2---:R-:W-:Y:S01]  /*69f0*/  HADD2.F32 R5, -RZ, R2.H0_H0 ;  /* 0x20000002ff057230 */ /* 0x004fe20000004100 */
[----:B------:R-:W-:Y:S06]  /*6a00*/  BRA `(.L_x_3588) ;  /* 0x0000000800987947 */ /* 0x000fec0003800000 */
.L_x_3593:
[----:B------:R-:W2:Y:S01]  /*6a10*/  LDG.E.64 R2, desc[UR36][R2.64] ;  /* 0x0000002402027981 */ /* 0x000ea2000c1e1b00 */
[----:B------:R-:W-:Y:S01]  /*6a20*/  UMOV UR4, 0xf0000000 ;  /* 0xf000000000047882 */ /* 0x000fe20000000000 */
[----:B------:R-:W-:Y:S01]  /*6a30*/  UMOV UR5, 0x380fffff ;  /* 0x380fffff00057882 */ /* 0x000fe20000000000 */
[----:B--2---:R-:W0:Y:S01]  /*6a40*/  F2F.F32.F64 R5, R2 ;  /* 0x0000000200057310 */ /* 0x004e220000301000 */
[----:B------:R-:W-:-:S14]  /*6a50*/  DSETP.GEU.AND P0, PT, |R2|, UR4, PT ;  /* 0x0000000402007e2a */ /* 0x000fdc000bf0e200 */
[----:B0-----:R-:W-:Y:S01]  /*6a60*/  @!P0 FMUL R5, R5, 1.175494350822287508e-38 ;  /* 0x0080000005058820 */ /* 0x001fe20000400000 */
[----:B------:R-:W-:Y:S06]  /*6a70*/  BRA `(.L_x_3588) ;  /* 0x00000008007c7947 */ /* 0x000fec0003800000 */
.L_x_3583:
        /* <DEDUP_REMOVED lines=12> */
.L_x_3597:
[----:B------:R-:W2:Y:S01]  /*6b40*/  LDG.E.64 R2, desc[UR36][R2.64] ;  /* 0x0000002402027981 */ /* 0x000ea2000c1e1b00 */
[----:B------:R-:W-:Y:S01]  /*6b50*/  UMOV UR4, 0xf0000000 ;  /* 0xf000000000047882 */ /* 0x000fe20000000000 */
[----:B------:R-:W-:Y:S01]  /*6b60*/  UMOV UR5, 0x380fffff ;  /* 0x380fffff00057882 */ /* 0x000fe20000000000 */
[----:B--2---:R-:W0:Y:S01]  /*6b70*/  F2F.F32.F64 R5, R2 ;  /* 0x0000000200057310 */ /* 0x004e220000301000 */
[----:B------:R-:W-:-:S14]  /*6b80*/  DSETP.GEU.AND P0, PT, |R2|, UR4, PT ;  /* 0x0000000402007e2a */ /* 0x000fdc000bf0e200 */
[----:B0-----:R-:W-:Y:S01]  /*6b90*/  @!P0 FMUL R5, R5, 1.175494350822287508e-38 ;  /* 0x0080000005058820 */ /* 0x001fe20000400000 */
[----:B------:R-:W-:Y:S06]  /*6ba0*/  BRA `(.L_x_3588) ;  /* 0x0000000800307947 */ /* 0x000fec0003800000 */
.L_x_3596:
        /* <DEDUP_REMOVED lines=26> */
.L_x_3599:
        /* <DEDUP_REMOVED lines=13> */
.L_x_3598:
[----:B------:R-:W2:Y:S02]  /*6e20*/  LDG.E.U16 R2, desc[UR36][R2.64] ;  /* 0x0000002402027981 */ /* 0x000ea4000c1e1500 */
[----:B--2---:R-:W-:Y:S01]  /*6e30*/  IMAD.U32 R5, R2, 0x10000, RZ ;  /* 0x0001000002057824 */ /* 0x004fe200078e00ff */
[----:B------:R-:W-:Y:S06]  /*6e40*/  BRA `(.L_x_3588) ;  /* 0x0000000400887947 */ /* 0x000fec0003800000 */
.L_x_3595:
        /* <DEDUP_REMOVED lines=11> */
.L_x_3602:
        /* <DEDUP_REMOVED lines=20> */
.L_x_3604:
[----:B------:R-:W-:Y:S05]  /*7040*/  BSYNC B0 ;  /* 0x0000000000007941 */ /* 0x000fea0003800000 */
.L_x_3603:
[----:B------:R-:W-:Y:S01]  /*7050*/  IMAD.SHL.U32 R2, R2, 0x100000, RZ ;  /* 0x0010000002027824 */ /* 0x000fe200078e00ff */
[----:B------:R-:W-:-:S04]  /*7060*/  LEA R5, R0, 0x3b800000, 0x17 ;  /* 0x3b80000000057811 */ /* 0x000fc800078eb8ff */
[----:B------:R-:W-:Y:S01]  /*7070*/  LOP3.LUT R5, R5, R2, R4, 0xfe, !PT ;  /* 0x0000000205057212 */ /* 0x000fe200078efe04 */
[----:B------:R-:W-:Y:S06]  /*7080*/  BRA `(.L_x_3588) ;  /* 0x0000000000f87947 */ /* 0x000fec0003800000 */
.L_x_3601:
        /* <DEDUP_REMOVED lines=20> */
.L_x_3606:
[----:B------:R-:W-:Y:S05]  /*71d0*/  BSYNC B0 ;  /* 0x0000000000007941 */ /* 0x000fea0003800000 */
.L_x_3605:
[----:B------:R-:W-:Y:S01]  /*71e0*/  IMAD.SHL.U32 R2, R2, 0x200000, RZ ;  /* 0x0020000002027824 */ /* 0x000fe200078e00ff */
[----:B------:R-:W-:-:S04]  /*71f0*/  LEA R5, R0, 0x37800000, 0x17 ;  /* 0x3780000000057811 */ /* 0x000fc800078eb8ff */
[----:B------:R-:W-:Y:S01]  /*7200*/  LOP3.LUT R5, R5, R2, R4, 0xfe, !PT ;  /* 0x0000000205057212 */ /* 0x000fe200078efe04 */
[----:B------:R-:W-:Y:S06]  /*7210*/  BRA `(.L_x_3588) ;  /* 0x0000000000947947 */ /* 0x000fec0003800000 */
.L_x_3600:
        /* <DEDUP_REMOVED lines=14> */
.L_x_3587:
        /* <DEDUP_REMOVED lines=16> */
.L_x_3609:
[----:B------:R-:W-:Y:S01]  /*7400*/  IMAD.MOV.U32 R5, RZ, RZ, RZ ;  /* 0x000000ffff057224 */ /* 0x000fe200078e00ff */
[----:B------:R-:W-:Y:S06]  /*7410*/  BRA `(.L_x_3588) ;  /* 0x0000000000147947 */ /* 0x000fec0003800000 */
.L_x_3608:
[----:B------:R-:W2:Y:S02]  /*7420*/  LDG.E.64 R2, desc[UR36][R2.64] ;  /* 0x0000002402027981 */ /* 0x000ea4000c1e1b00 */
[----:B--2---:R0:W2:Y:S01]  /*7430*/  I2F.U64 R5, R2 ;  /* 0x0000000200057312 */ /* 0x0040a20000301000 */
[----:B------:R-:W-:Y:S05]  /*7440*/  BRA `(.L_x_3588) ;  /* 0x0000000000087947 */ /* 0x000fea0003800000 */
.L_x_3607:
[----:B------:R-:W2:Y:S02]  /*7450*/  LDG.E R2, desc[UR36][R2.64] ;  /* 0x0000002402027981 */ /* 0x000ea4000c1e1900 */
[----:B--2---:R-:W-:-:S07]  /*7460*/  I2FP.F32.U32 R5, R2 ;  /* 0x0000000200057245 */ /* 0x004fce0000201000 */
.L_x_3588:
[----:B------:R-:W-:Y:S05]  /*7470*/  BSYNC B6 ;  /* 0x0000000000067941 */ /* 0x000fea0003800000 */
.L_x_3582:
[----:B0---4-:R-:W0:Y:S01]  /*7480*/  LDC.U8 R2, c[0x0][0x491] ;  /* 0x00012440ff027b82 */ /* 0x011e220000000000 */
[----:B-123-5:R-:W-:Y:S02]  /*7490*/  FMNMX.FTZ R22, R5, R22, PT ;  /* 0x0000001605167209 */ /* 0x02efe40003810000 */
        /* <DEDUP_REMOVED lines=14> */
.L_x_3613:
[----:B------:R-:W0:Y:S02]  /*7580*/  F2I.S64.TRUNC R22, R22 ;  /* 0x0000001600167311 */ /* 0x000e24000020d900 */
[----:B0-----:R-:W-:-:S05]  /*7590*/  IMAD.MOV.U32 R3, RZ, RZ, R22 ;  /* 0x000000ffff037224 */ /* 0x001fca00078e0016 */
[----:B------:R0:W-:Y:S01]  /*75a0*/  STG.E.U8 desc[UR36][R16.64], R3 ;  /* 0x0000000310007986 */ /* 0x0001e2000c101124 */
[----:B------:R-:W-:Y:S05]  /*75b0*/  BRA `(.L_x_3615) ;  /* 0x0000000c00407947 */ /* 0x000fea0003800000 */
.L_x_3612:
        /* <DEDUP_REMOVED lines=9> */
.L_x_3617:
[----:B------:R-:W0:Y:S02]  /*7650*/  F2I.FTZ.TRUNC.NTZ R3, R22 ;  /* 0x0000001600037305 */ /* 0x000e24000021f100 */
[----:B0-----:R0:W-:Y:S01]  /*7660*/  STG.E desc[UR36][R16.64], R3 ;  /* 0x0000000310007986 */ /* 0x0011e2000c101924 */
[----:B------:R-:W-:Y:S05]  /*7670*/  BRA `(.L_x_3615) ;  /* 0x0000000c00107947 */ /* 0x000fea0003800000 */
.L_x_3616:
[----:B------:R-:W0:Y:S02]  /*7680*/  F2I.FTZ.TRUNC.NTZ R3, R22 ;  /* 0x0000001600037305 */ /* 0x000e24000021f100 */
[----:B0-----:R0:W-:Y:S01]  /*7690*/  STG.E.U16 desc[UR36][R16.64], R3 ;  /* 0x0000000310007986 */ /* 0x0011e2000c101524 */
[----:B------:R-:W-:Y:S05]  /*76a0*/  BRA `(.L_x_3615) ;  /* 0x0000000c00047947 */ /* 0x000fea0003800000 */
.L_x_3611:
        /* <DEDUP_REMOVED lines=8> */
.L_x_3619:
[----:B------:R-:W-:-:S05]  /*7730*/  F2FP.F16.F32.PACK_AB R22, RZ, R22 ;  /* 0x00000016ff16723e */ /* 0x000fca00000000ff */
[----:B------:R0:W-:Y:S01]  /*7740*/  STG.E.U16 desc[UR36][R16.64], R22 ;  /* 0x0000001610007986 */ /* 0x0001e2000c101524 */
[----:B------:R-:W-:Y:S05]  /*7750*/  BRA `(.L_x_3615) ;  /* 0x0000000800d87947 */ /* 0x000fea0003800000 */
.L_x_3618:
        /* <DEDUP_REMOVED lines=9> */
.L_x_3621:
[----:B------:R-:W-:-:S04]  /*77f0*/  F2FP.F16.F32.PACK_AB R3, RZ, R22 ;  /* 0x00000016ff03723e */ /* 0x000fc800000000ff */
[----:B------:R-:W-:-:S05]  /*7800*/  PRMT R3, R3, 0x5410, RZ ;  /* 0x0000541003037816 */ /* 0x000fca00000000ff */
[----:B------:R0:W-:Y:S01]  /*7810*/  STG.E desc[UR36][R16.64], R3 ;  /* 0x0000000310007986 */ /* 0x0001e2000c101924 */
[----:B------:R-:W-:Y:S05]  /*7820*/  BRA `(.L_x_3615) ;  /* 0x0000000800a47947 */ /* 0x000fea0003800000 */
.L_x_3620:
[----:B------:R-:W-:-:S06]  /*7830*/  FMUL.FTZ R2, R22, 1 ;  /* 0x3f80000016027820 */ /* 0x000fcc0000410000 */
[----:B------:R-:W0:Y:S02]  /*7840*/  F2F.F64.F32 R2, R2 ;  /* 0x0000000200027310 */ /* 0x000e240000201800 */
[----:B0-----:R0:W-:Y:S01]  /*7850*/  STG.E.64 desc[UR36][R16.64], R2 ;  /* 0x0000000210007986 */ /* 0x0011e2000c101b24 */
[----:B------:R-:W-:Y:S05]  /*7860*/  BRA `(.L_x_3615) ;  /* 0x0000000800947947 */ /* 0x000fea0003800000 */
.L_x_3610:
        /* <DEDUP_REMOVED lines=12> */
.L_x_3624:
[----:B------:R-:W-:Y:S01]  /*7930*/  FMUL.FTZ R4, R22, 1 ;  /* 0x3f80000016047820 */ /* 0x000fe20000410000 */
[----:B------:R-:W-:-:S05]  /*7940*/  CS2R R6, SRZ ;  /* 0x0000000000067805 */ /* 0x000fca000001ff00 */
[----:B------:R-:W0:Y:S02]  /*7950*/  F2F.F64.F32 R4, R4 ;  /* 0x0000000400047310 */ /* 0x000e240000201800 */
[----:B0-----:R0:W-:Y:S01]  /*7960*/  STG.E.128 desc[UR36][R16.64], R4 ;  /* 0x0000000410007986 */ /* 0x0011e2000c101d24 */
[----:B------:R-:W-:Y:S05]  /*7970*/  BRA `(.L_x_3615) ;  /* 0x0000000800507947 */ /* 0x000fea0003800000 */
.L_x_3623:
        /* <DEDUP_REMOVED lines=20> */
.L_x_3628:
[----:B------:R-:W-:Y:S05]  /*7ac0*/  BSYNC B0 ;  /* 0x0000000000007941 */ /* 0x000fea0003800000 */
.L_x_3627:
[----:B------:R-:W-:-:S05]  /*7ad0*/  LOP3.LUT R5, R0, R5, RZ, 0xfc, !PT ;  /* 0x0000000500057212 */ /* 0x000fca00078efcff */
[----:B------:R0:W-:Y:S01]  /*7ae0*/  STG.E.U8 desc[UR36][R16.64], R5 ;  /* 0x0000000510007986 */ /* 0x0001e2000c101124 */
[----:B------:R-:W-:Y:S05]  /*7af0*/  BRA `(.L_x_3615) ;  /* 0x0000000400f07947 */ /* 0x000fea0003800000 */
.L_x_3626:
        /* <DEDUP_REMOVED lines=12> */
.L_x_3630:
[----:B------:R-:W-:Y:S01]  /*7bc0*/  IMAD.MOV.U32 R0, RZ, RZ, 0x7f ;  /* 0x0000007fff007424 */ /* 0x000fe200078e00ff */
[----:B------:R-:W-:-:S04]  /*7bd0*/  ISETP.GT.U32.AND P0, PT, R2, 0x7f800000, PT ;  /* 0x7f8000000200780c */ /* 0x000fc80003f04070 */
[----:B------:R-:W-:-:S09]  /*7be0*/  SEL R0, R0, 0x7c, P0 ;  /* 0x0000007c00007807 */ /* 0x000fd20000000000 */
.L_x_3631:
[----:B------:R-:W-:Y:S05]  /*7bf0*/  BSYNC B0 ;  /* 0x0000000000007941 */ /* 0x000fea0003800000 */
.L_x_3629:
[----:B------:R-:W-:-:S04]  /*7c00*/  LOP3.LUT R22, R22, 0x80000000, RZ, 0xc0, !PT ;  /* 0x8000000016167812 */ /* 0x000fc800078ec0ff */
[----:B------:R-:W-:-:S04]  /*7c10*/  SHF.R.U32.HI R3, RZ, 0x18, R22 ;  /* 0x00000018ff037819 */ /* 0x000fc80000011616 */
[----:B------:R-:W-:-:S05]  /*7c20*/  LOP3.LUT R3, R0, R3, RZ, 0xfc, !PT ;  /* 0x0000000300037212 */ /* 0x000fca00078efcff */
[----:B------:R0:W-:Y:S01]  /*7c30*/  STG.E.U8 desc[UR36][R16.64], R3 ;  /* 0x0000000310007986 */ /* 0x0001e2000c101124 */
[----:B------:R-:W-:Y:S05]  /*7c40*/  BRA `(.L_x_3615) ;  /* 0x00000004009c7947 */ /* 0x000fea0003800000 */
.L_x_3625:
[----:B------:R-:W-:-:S05]  /*7c50*/  F2FP.BF16.F32.PACK_AB R22, RZ, R22 ;  /* 0x00000016ff16723e */ /* 0x000fca00000010ff */
[----:B------:R0:W-:Y:S01]  /*7c60*/  STG.E.U16 desc[UR36][R16.64], R22 ;  /* 0x0000001610007986 */ /* 0x0001e2000c101524 */
[----:B------:R-:W-:Y:S05]  /*7c70*/  BRA `(.L_x_3615) ;  /* 0x0000000400907947 */ /* 0x000fea0003800000 */
.L_x_3622:
        /* <DEDUP_REMOVED lines=11> */
.L_x_3634:
        /* <DEDUP_REMOVED lines=16> */
.L_x_3637:
[----:B------:R-:W-:-:S04]  /*7e30*/  LOP3.LUT R22, R22, 0x80000000, RZ, 0xc0, !PT ;  /* 0x8000000016167812 */ /* 0x000fc800078ec0ff */
[----:B------:R-:W-:-:S04]  /*7e40*/  SHF.R.U32.HI R3, RZ, 0x18, R22 ;  /* 0x00000018ff037819 */ /* 0x000fc80000011616 */
[----:B------:R-:W-:-:S04]  /*7e50*/  LOP3.LUT R0, R0, R3, RZ, 0xfc, !PT ;  /* 0x0000000300007212 */ /* 0x000fc800078efcff */
[----:B------:R-:W-:-:S07]  /*7e60*/  PRMT R8, R0, 0x7610, R8 ;  /* 0x0000761000087816 */ /* 0x000fce0000000008 */
.L_x_3636:
[----:B------:R-:W-:Y:S05]  /*7e70*/  BSYNC B0 ;  /* 0x0000000000007941 */ /* 0x000fea0003800000 */
.L_x_3635:
[----:B------:R3:W-:Y:S01]  /*7e80*/  STG.E.U8 desc[UR36][R16.64], R8 ;  /* 0x0000000810007986 */ /* 0x0007e2000c101124 */
[----:B------:R-:W-:Y:S05]  /*7e90*/  BRA `(.L_x_3615) ;  /* 0x0000000400087947 */ /* 0x000fea0003800000 */
.L_x_3633:
        /* <DEDUP_REMOVED lines=16> */
.L_x_3640:
[----:B------:R-:W-:-:S04]  /*7fa0*/  LOP3.LUT R22, R22, 0x80000000, RZ, 0xc0, !PT ;  /* 0x8000000016167812 */ /* 0x000fc800078ec0ff */
[----:B------:R-:W-:-:S04]  /*7fb0*/  SHF.R.U32.HI R3, RZ, 0x18, R22 ;  /* 0x00000018ff037819 */ /* 0x000fc80000011616 */
[----:B------:R-:W-:-:S04]  /*7fc0*/  LOP3.LUT R0, R0, R3, RZ, 0xfc, !PT ;  /* 0x0000000300007212 */ /* 0x000fc800078efcff */
[----:B------:R-:W-:-:S07]  /*7fd0*/  PRMT R8, R0, 0x7610, R8 ;  /* 0x0000761000087816 */ /* 0x000fce0000000008 */
.L_x_3639:
[----:B------:R-:W-:Y:S05]  /*7fe0*/  BSYNC B0 ;  /* 0x0000000000007941 */ /* 0x000fea0003800000 */
.L_x_3638:
[----:B------:R0:W-:Y:S01]  /*7ff0*/  STG.E.U8 desc[UR36][R16.64], R8 ;  /* 0x0000000810007986 */ /* 0x0001e2000c101124 */
[----:B------:R-:W-:Y:S05]  /*8000*/  BRA `(.L_x_3615) ;  /* 0x0000000000ac7947 */ /* 0x000fea0003800000 */
.L_x_3632:
        /* <DEDUP_REMOVED lines=21> */
.L_x_3614:
        /* <DEDUP_REMOVED lines=16> */
.L_x_3643:
[----:B------:R-:W-:Y:S05]  /*8260*/  BRA `(.L_x_3615) ;  /* 0x0000000000147947 */ /* 0x000fea0003800000 */
.L_x_3642:
[----:B------:R-:W0:Y:S02]  /*8270*/  F2I.U64.TRUNC R22, R22 ;  /* 0x0000001600167311 */ /* 0x000e24000020d800 */
[----:B0-----:R2:W-:Y:S01]  /*8280*/  STG.E.64 desc[UR36][R16.64], R22 ;  /* 0x0000001610007986 */ /* 0x0015e2000c101b24 */
[----:B------:R-:W-:Y:S05]  /*8290*/  BRA `(.L_x_3615) ;  /* 0x0000000000087947 */ /* 0x000fea0003800000 */
.L_x_3641:
[----:B------:R-:W0:Y:S02]  /*82a0*/  F2I.FTZ.U32.TRUNC.NTZ R3, R22 ;  /* 0x0000001600037305 */ /* 0x000e24000021f000 */
[----:B0-----:R0:W-:Y:S02]  /*82b0*/  STG.E desc[UR36][R16.64], R3 ;  /* 0x0000000310007986 */ /* 0x0011e4000c101924 */
.L_x_3615:
[----:B------:R-:W-:-:S07]  /*82c0*/  VIADD R19, R19, 0x80 ;  /* 0x0000008013137836 */ /* 0x000fce0000000000 */
.L_x_3552:
[----:B------:R-:W-:Y:S05]  /*82d0*/  BSYNC B7 ;  /* 0x0000000000077941 */ /* 0x000fea0003800000 */
.L_x_3551:
        /* <DEDUP_REMOVED lines=358> */
.L_x_3646:
        /* <DEDUP_REMOVED lines=22> */
.L_x_3651:
[----:B------:R-:W2:Y:S02]  /*9aa0*/  LDG.E.U8 R2, desc[UR36][R2.64] ;  /* 0x0000002402027981 */ /* 0x000ea4000c1e1100 */
[----:B--2---:R-:W-:Y:S01]  /*9ab0*/  I2FP.F32.U32 R22, R2 ;  /* 0x0000000200167245 */ /* 0x004fe20000201000 */
[----:B------:R-:W-:Y:S06]  /*9ac0*/  BRA `(.L_x_3653) ;  /* 0x0000000c002c7947 */ /* 0x000fec0003800000 */
.L_x_3650:
        /* <DEDUP_REMOVED lines=9> */
.L_x_3655:
[----:B------:R-:W2:Y:S02]  /*9b60*/  LDG.E R2, desc[UR36][R2.64] ;  /* 0x0000002402027981 */ /* 0x000ea4000c1e1900 */
[----:B--2---:R-:W-:Y:S01]  /*9b70*/  I2FP.F32.S32 R22, R2 ;  /* 0x0000000200167245 */ /* 0x004fe20000201400 */
[----:B------:R-:W-:Y:S06]  /*9b80*/  BRA `(.L_x_3653) ;  /* 0x0000000800fc7947 */ /* 0x000fec0003800000 */
.L_x_3654:
[----:B------:R-:W2:Y:S02]  /*9b90*/  LDG.E.U16 R2, desc[UR36][R2.64] ;  /* 0x0000002402027981 */ /* 0x000ea4000c1e1500 */
[----:B--2---:R2:W3:Y:S01]  /*9ba0*/  I2F.S16 R22, R2 ;  /* 0x0000000200167306 */ /* 0x0044e20000101400 */
[----:B------:R-:W-:Y:S05]  /*9bb0*/  BRA `(.L_x_3653) ;  /* 0x0000000800f07947 */ /* 0x000fea0003800000 */
.L_x_3649:
        /* <DEDUP_REMOVED lines=8> */
.L_x_3657:
[----:B------:R-:W2:Y:S02]  /*9c40*/  LDG.E.U16 R2, desc[UR36][R2.64] ;  /* 0x0000002402027981 */ /* 0x000ea4000c1e1500 */
[----:B--2---:R-:W-:Y:S01]  /*9c50*/  HADD2.F32 R22, -RZ, R2.H0_H0 ;  /* 0x20000002ff167230 */ /* 0x004fe20000004100 */
[----:B------:R-:W-:Y:S06]  /*9c60*/  BRA `(.L_x_3653) ;  /* 0x0000000800c47947 */ /* 0x000fec0003800000 */
.L_x_3656:
        /* <DEDUP_REMOVED lines=8> */
.L_x_3659:
[----:B------:R-:W2:Y:S02]  /*9cf0*/  LDG.E.U16 R2, desc[UR36][R2.64] ;  /* 0x0000002402027981 */ /* 0x000ea4000c1e1500 */
[----:B--2---:R-:W-:Y:S01]  /*9d00*/  HADD2.F32 R22, -RZ, R2.H0_H0 ;  /* 0x20000002ff167230 */ /* 0x004fe20000004100 */
[----:B------:R-:W-:Y:S06]  /*9d10*/  BRA `(.L_x_3653) ;  /* 0x0000000800987947 */ /* 0x000fec0003800000 */
.L_x_3658:
[----:B------:R-:W2:Y:S01]  /*9d20*/  LDG.E.64 R2, desc[UR36][R2.64] ;  /* 0x0000002402027981 */ /* 0x000ea2000c1e1b00 */
[----:B------:R-:W-:Y:S01]  /*9d30*/  UMOV UR4, 0xf0000000 ;  /* 0xf000000000047882 */ /* 0x000fe20000000000 */
[----:B------:R-:W-:Y:S01]  /*9d40*/  UMOV UR5, 0x380fffff ;  /* 0x380fffff00057882 */ /* 0x000fe20000000000 */
[----:B--2---:R-:W0:Y:S01]  /*9d50*/  F2F.F32.F64 R22, R2 ;  /* 0x0000000200167310 */ /* 0x004e220000301000 */
[----:B------:R-:W-:-:S14]  /*9d60*/  DSETP.GEU.AND P0, PT, |R2|, UR4, PT ;  /* 0x0000000402007e2a */ /* 0x000fdc000bf0e200 */
[----:B0-----:R-:W-:Y:S01]  /*9d70*/  @!P0 FMUL R22, R22, 1.175494350822287508e-38 ;  /* 0x0080000016168820 */ /* 0x001fe20000400000 */
[----:B------:R-:W-:Y:S06]  /*9d80*/  BRA `(.L_x_3653) ;  /* 0x00000008007c7947 */ /* 0x000fec0003800000 */
.L_x_3648:
        /* <DEDUP_REMOVED lines=12> */
.L_x_3662:
[----:B------:R-:W2:Y:S01]  /*9e50*/  LDG.E.64 R2, desc[UR36][R2.64] ;  /* 0x0000002402027981 */ /* 0x000ea2000c1e1b00 */
[----:B------:R-:W-:Y:S01]  /*9e60*/  UMOV UR4, 0xf0000000 ;  /* 0xf000000000047882 */ /* 0x000fe20000000000 */
[----:B------:R-:W-:Y:S01]  /*9e70*/  UMOV UR5, 0x380fffff ;  /* 0x380fffff00057882 */ /* 0x000fe20000000000 */
[----:B--2---:R-:W0:Y:S01]  /*9e80*/  F2F.F32.F64 R22, R2 ;  /* 0x0000000200167310 */ /* 0x004e220000301000 */
[----:B------:R-:W-:-:S14]  /*9e90*/  DSETP.GEU.AND P0, PT, |R2|, UR4, PT ;  /* 0x0000000402007e2a */ /* 0x000fdc000bf0e200 */
[----:B0-----:R-:W-:Y:S01]  /*9ea0*/  @!P0 FMUL R22, R22, 1.175494350822287508e-38 ;  /* 0x0080000016168820 */ /* 0x001fe20000400000 */
[----:B------:R-:W-:Y:S06]  /*9eb0*/  BRA `(.L_x_3653) ;  /* 0x0000000800307947 */ /* 0x000fec0003800000 */
.L_x_3661:
        /* <DEDUP_REMOVED lines=26> */
.L_x_3664:
        /* <DEDUP_REMOVED lines=13> */
.L_x_3663:
[----:B------:R-:W2:Y:S02]  /*a130*/  LDG.E.U16 R2, desc[UR36][R2.64] ;  /* 0x0000002402027981 */ /* 0x000ea4000c1e1500 */
[----:B--2---:R-:W-:Y:S01]  /*a140*/  IMAD.U32 R22, R2, 0x10000, RZ ;  /* 0x0001000002167824 */ /* 0x004fe200078e00ff */
[----:B------:R-:W-:Y:S06]  /*a150*/  BRA `(.L_x_3653) ;  /* 0x0000000400887947 */ /* 0x000fec0003800000 */
.L_x_3660:
        /* <DEDUP_REMOVED lines=11> */
.L_x_3667:
        /* <DEDUP_REMOVED lines=20> */
.L_x_3669:
[----:B------:R-:W-:Y:S05]  /*a350*/  BSYNC B0 ;  /* 0x0000000000007941 */ /* 0x000fea0003800000 */
.L_x_3668:
[----:B------:R-:W-:Y:S01]  /*a360*/  IMAD.SHL.U32 R2, R2, 0x100000, RZ ;  /* 0x0010000002027824 */ /* 0x000fe200078e00ff */
[----:B------:R-:W-:-:S04]  /*a370*/  LEA R3, R0, 0x3b800000, 0x17 ;  /* 0x3b80000000037811 */ /* 0x000fc800078eb8ff */
[----:B------:R-:W-:Y:S01]  /*a380*/  LOP3.LUT R22, R3, R2, R22, 0xfe, !PT ;  /* 0x0000000203167212 */ /* 0x000fe200078efe16 */
[----:B------:R-:W-:Y:S06]  /*a390*/  BRA `(.L_x_3653) ;  /* 0x0000000000f87947 */ /* 0x000fec0003800000 */
.L_x_3666:
        /* <DEDUP_REMOVED lines=20> */
.L_x_3671:
[----:B------:R-:W-:Y:S05]  /*a4e0*/  BSYNC B0 ;  /* 0x0000000000007941 */ /* 0x000fea0003800000 */
.L_x_3670:
[----:B------:R-:W-:Y:S01]  /*a4f0*/  IMAD.SHL.U32 R2, R2, 0x200000, RZ ;  /* 0x0020000002027824 */ /* 0x000fe200078e00ff */
[----:B------:R-:W-:-:S04]  /*a500*/  LEA R3, R0, 0x37800000, 0x17 ;  /* 0x3780000000037811 */ /* 0x000fc800078eb8ff */
[----:B------:R-:W-:Y:S01]  /*a510*/  LOP3.LUT R22, R3, R2, R22, 0xfe, !PT ;  /* 0x0000000203167212 */ /* 0x000fe200078efe16 */
[----:B------:R-:W-:Y:S06]  /*a520*/  BRA `(.L_x_3653) ;  /* 0x0000000000947947 */ /* 0x000fec0003800000 */
.L_x_3665:
        /* <DEDUP_REMOVED lines=14> */
.L_x_3652:
        /* <DEDUP_REMOVED lines=16> */
.L_x_3674:
[----:B------:R-:W-:Y:S01]  /*a710*/  IMAD.MOV.U32 R22, RZ, RZ, RZ ;  /* 0x000000ffff167224 */ /* 0x000fe200078e00ff */
[----:B------:R-:W-:Y:S06]  /*a720*/  BRA `(.L_x_3653) ;  /* 0x0000000000147947 */ /* 0x000fec0003800000 */
.L_x_3673:
[----:B------:R-:W2:Y:S02]  /*a730*/  LDG.E.64 R22, desc[UR36][R2.64] ;  /* 0x0000002402167981 */ /* 0x000ea4000c1e1b00 */
[----:B--2---:R0:W1:Y:S01]  /*a740*/  I2F.U64 R22, R22 ;  /* 0x0000001600167312 */ /* 0x0040620000301000 */
[----:B------:R-:W-:Y:S05]  /*a750*/  BRA `(.L_x_3653) ;  /* 0x0000000000087947 */ /* 0x000fea0003800000 */
.L_x_3672:
[----:B------:R-:W2:Y:S02]  /*a760*/  LDG.E R2, desc[UR36][R2.64] ;  /* 0x0000002402027981 */ /* 0x000ea4000c1e1900 */
[----:B--2---:R-:W-:-:S07]  /*a770*/  I2FP.F32.U32 R22, R2 ;  /* 0x0000000200167245 */ /* 0x004fce0000201000 */
.L_x_3653:
[----:B------:R-:W-:Y:S05]  /*a780*/  BSYNC B6 ;  /* 0x0000000000067941 */ /* 0x000fea0003800000 */
.L_x_3647:
[----:B------:R-:W4:Y:S01]  /*a790*/  LDC.U8 R4, c[0x0][0x493] ;  /* 0x000124c0ff047b82 */ /* 0x000f220000000000 */
[----:B------:R-:W-:Y:S01]  /*a7a0*/  ULDC.64 UR4, c[0x0][0x488] ;  /* 0x0001220000047ab9 */ /* 0x000fe20000000a00 */
[----:B------:R-:W-:Y:S01]  /*a7b0*/  BSSY B6, `(.L_x_3675) ;  /* 0x00000df000067945 */ /* 0x000fe20003800000 */
[----:B0-2---:R-:W-:-:S05]  /*a7c0*/  IADD3 R2, P0, R18, UR4, RZ ;  /* 0x0000000412027c10 */ /* 0x005fca000ff1e0ff */
[----:B------:R-:W-:Y:S01]  /*a7d0*/  IMAD.X R3, RZ, RZ, UR5, P0 ;  /* 0x00000005ff037e24 */ /* 0x000fe200080e06ff */
[----:B----4-:R-:W-:-:S04]  /*a7e0*/  PRMT R0, R4, 0x9910, RZ ;  /* 0x0000991004007816 */ /* 0x010fc800000000ff */
        /* <DEDUP_REMOVED lines=13> */
.L_x_3679:
[----:B------:R-:W2:Y:S02]  /*a8c0*/  LDG.E.U8 R2, desc[UR36][R2.64] ;  /* 0x0000002402027981 */ /* 0x000ea4000c1e1100 */
[----:B--2---:R-:W-:Y:S01]  /*a8d0*/  I2FP.F32.U32 R5, R2 ;  /* 0x0000000200057245 */ /* 0x004fe20000201000 */
[----:B------:R-:W-:Y:S06]  /*a8e0*/  BRA `(.L_x_3681) ;  /* 0x0000000c002c7947 */ /* 0x000fec0003800000 */
.L_x_3678:
        /* <DEDUP_REMOVED lines=9> */
.L_x_3683:
[----:B------:R-:W2:Y:S02]  /*a980*/  LDG.E R2, desc[UR36][R2.64] ;  /* 0x0000002402027981 */ /* 0x000ea4000c1e1900 */
[----:B--2---:R-:W-:Y:S01]  /*a990*/  I2FP.F32.S32 R5, R2 ;  /* 0x0000000200057245 */ /* 0x004fe20000201400 */
[----:B------:R-:W-:Y:S06]  /*a9a0*/  BRA `(.L_x_3681) ;  /* 0x0000000800fc7947 */ /* 0x000fec0003800000 */
.L_x_3682:
[----:B------:R-:W2:Y:S02]  /*a9b0*/  LDG.E.U16 R2, desc[UR36][R2.64] ;  /* 0x0000002402027981 */ /* 0x000ea4000c1e1500 */
[----:B--2---:R0:W2:Y:S01]  /*a9c0*/  I2F.S16 R5, R2 ;  /* 0x0000000200057306 */ /* 0x0040a20000101400 */
[----:B------:R-:W-:Y:S05]  /*a9d0*/  BRA `(.L_x_3681) ;  /* 0x0000000800f07947 */ /* 0x000fea0003800000 */
.L_x_3677:
        /* <DEDUP_REMOVED lines=8> */
.L_x_3685:
[----:B------:R-:W2:Y:S02]  /*aa60*/  LDG.E.U16 R2, desc[UR36][R2.64] ;  /* 0x0000002402027981 */ /* 0x000ea4000c1e1500 */
[----:B--2---:R-:W-:Y:S01]  /*aa70*/  HADD2.F32 R5, -RZ, R2.H0_H0 ;  /* 0x20000002ff057230 */ /* 0x004fe20000004100 */
[----:B------:R-:W-:Y:S06]  /*aa80*/  BRA `(.L_x_3681) ;  /* 0x0000000800c47947 */ /* 0x000fec0003800000 */
.L_x_3684:
        /* <DEDUP_REMOVED lines=8> */
.L_x_3687:
[----:B------:R-:W2:Y:S02]  /*ab10*/  LDG.E.U16 R2, desc[UR36][R2.64] ;  /* 0x0000002402027981 */ /* 0x000ea4000c1e1500 */
[----:B--2---:R-:W-:Y:S01]  /*ab20*/  HADD2.F32 R5, -RZ, R2.H0_H0 ;  /* 0x20000002ff057230 */ /* 0x004fe20000004100 */
[----:B------:R-:W-:Y:S06]  /*ab30*/  BRA `(.L_x_3681) ;  /* 0x0000000800987947 */ /* 0x000fec0003800000 */
.L_x_3686:
[----:B------:R-:W2:Y:S01]  /*ab40*/  LDG.E.64 R2, desc[UR36][R2.64] ;  /* 0x0000002402027981 */ /* 0x000ea2000c1e1b00 */
[----:B------:R-:W-:Y:S01]  /*ab50*/  UMOV UR4, 0xf0000000 ;  /* 0xf000000000047882 */ /* 0x000fe20000000000 */
[----:B------:R-:W-:Y:S01]  /*ab60*/  UMOV UR5, 0x380fffff ;  /* 0x380fffff00057882 */ /* 0x000fe20000000000 */
[----:B--2---:R-:W0:Y:S01]  /*ab70*/  F2F.F32.F64 R5, R2 ;  /* 0x0000000200057310 */ /* 0x004e220000301000 */
[----:B------:R-:W-:-:S14]  /*ab80*/  DSETP.GEU.AND P0, PT, |R2|, UR4, PT ;  /* 0x0000000402007e2a */ /* 0x000fdc000bf0e200 */
[----:B0-----:R-:W-:Y:S01]  /*ab90*/  @!P0 FMUL R5, R5, 1.175494350822287508e-38 ;  /* 0x0080000005058820 */ /* 0x001fe20000400000 */
[----:B------:R-:W-:Y:S06]  /*aba0*/  BRA `(.L_x_3681) ;  /* 0x00000008007c7947 */ /* 0x000fec0003800000 */
.L_x_3676:
        /* <DEDUP_REMOVED lines=12> */
.L_x_3690:
[----:B------:R-:W2:Y:S01]  /*ac70*/  LDG.E.64 R2, desc[UR36][R2.64] ;  /* 0x0000002402027981 */ /* 0x000ea2000c1e1b00 */
[----:B------:R-:W-:Y:S01]  /*ac80*/  UMOV UR4, 0xf0000000 ;  /* 0xf000000000047882 */ /* 0x000fe20000000000 */
[----:B------:R-:W-:Y:S01]  /*ac90*/  UMOV UR5, 0x380fffff ;  /* 0x380fffff00057882 */ /* 0x000fe20000000000 */
[----:B--2---:R-:W0:Y:S01]  /*aca0*/  F2F.F32.F64 R5, R2 ;  /* 0x0000000200057310 */ /* 0x004e220000301000 */
[----:B------:R-:W-:-:S14]  /*acb0*/  DSETP.GEU.AND P0, PT, |R2|, UR4, PT ;  /* 0x0000000402007e2a */ /* 0x000fdc000bf0e200 */
[----:B0-----:R-:W-:Y:S01]  /*acc0*/  @!P0 FMUL R5, R5, 1.175494350822287508e-38 ;  /* 0x0080000005058820 */ /* 0x001fe20000400000 */
[----:B------:R-:W-:Y:S06]  /*acd0*/  BRA `(.L_x_3681) ;  /* 0x0000000800307947 */ /* 0x000fec0003800000 */
.L_x_3689:
        /* <DEDUP_REMOVED lines=26> */
.L_x_3692:
        /* <DEDUP_REMOVED lines=13> */
.L_x_3691:
[----:B------:R-:W2:Y:S02]  /*af50*/  LDG.E.U16 R2, desc[UR36][R2.64] ;  /* 0x0000002402027981 */ /* 0x000ea4000c1e1500 */
[----:B--2---:R-:W-:Y:S01]  /*af60*/  IMAD.U32 R5, R2, 0x10000, RZ ;  /* 0x0001000002057824 */ /* 0x004fe200078e00ff */
[----:B------:R-:W-:Y:S06]  /*af70*/  BRA `(.L_x_3681) ;  /* 0x0000000400887947 */ /* 0x000fec0003800000 */
.L_x_3688:
        /* <DEDUP_REMOVED lines=11> */
.L_x_3695:
        /* <DEDUP_REMOVED lines=20> */
.L_x_3697:
[----:B------:R-:W-:Y:S05]  /*b170*/  BSYNC B0 ;  /* 0x0000000000007941 */ /* 0x000fea0003800000 */
.L_x_3696:
[----:B------:R-:W-:Y:S01]  /*b180*/  IMAD.SHL.U32 R2, R2, 0x100000, RZ ;  /* 0x0010000002027824 */ /* 0x000fe200078e00ff */
[----:B------:R-:W-:-:S04]  /*b190*/  LEA R5, R0, 0x3b800000, 0x17 ;  /* 0x3b80000000057811 */ /* 0x000fc800078eb8ff */
[----:B------:R-:W-:Y:S01]  /*b1a0*/  LOP3.LUT R5, R5, R2, R4, 0xfe, !PT ;  /* 0x0000000205057212 */ /* 0x000fe200078efe04 */
[----:B------:R-:W-:Y:S06]  /*b1b0*/  BRA `(.L_x_3681) ;  /* 0x0000000000f87947 */ /* 0x000fec0003800000 */
.L_x_3694:
        /* <DEDUP_REMOVED lines=20> */
.L_x_3699:
[----:B------:R-:W-:Y:S05]  /*b300*/  BSYNC B0 ;  /* 0x0000000000007941 */ /* 0x000fea0003800000 */
.L_x_3698:
[----:B------:R-:W-:Y:S01]  /*b310*/  IMAD.SHL.U32 R2, R2, 0x200000, RZ ;  /* 0x0020000002027824 */ /* 0x000fe200078e00ff */
[----:B------:R-:W-:-:S04]  /*b320*/  LEA R5, R0, 0x37800000, 0x17 ;  /* 0x3780000000057811 */ /* 0x000fc800078eb8ff */
[----:B------:R-:W-:Y:S01]  /*b330*/  LOP3.LUT R5, R5, R2, R4, 0xfe, !PT ;  /* 0x0000000205057212 */ /* 0x000fe200078efe04 */
[----:B------:R-:W-:Y:S06]  /*b340*/  BRA `(.L_x_3681) ;  /* 0x0000000000947947 */ /* 0x000fec0003800000 */
.L_x_3693:
        /* <DEDUP_REMOVED lines=14> */
.L_x_3680:
        /* <DEDUP_REMOVED lines=16> */
.L_x_3702:
[----:B------:R-:W-:Y:S01]  /*b530*/  IMAD.MOV.U32 R5, RZ, RZ, RZ ;  /* 0x000000ffff057224 */ /* 0x000fe200078e00ff */
[----:B------:R-:W-:Y:S06]  /*b540*/  BRA `(.L_x_3681) ;  /* 0x0000000000147947 */ /* 0x000fec0003800000 */
.L_x_3701:
[----:B------:R-:W2:Y:S02]  /*b550*/  LDG.E.64 R2, desc[UR36][R2.64] ;  /* 0x0000002402027981 */ /* 0x000ea4000c1e1b00 */
[----:B--2---:R0:W2:Y:S01]  /*b560*/  I2F.U64 R5, R2 ;  /* 0x0000000200057312 */ /* 0x0040a20000301000 */
[----:B------:R-:W-:Y:S05]  /*b570*/  BRA `(.L_x_3681) ;  /* 0x0000000000087947 */ /* 0x000fea0003800000 */
.L_x_3700:
[----:B------:R-:W2:Y:S02]  /*b580*/  LDG.E R2, desc[UR36][R2.64] ;  /* 0x0000002402027981 */ /* 0x000ea4000c1e1900 */
[----:B--2---:R-:W-:-:S07]  /*b590*/  I2FP.F32.U32 R5, R2 ;  /* 0x0000000200057245 */ /* 0x004fce0000201000 */
.L_x_3681:
[----:B------:R-:W-:Y:S05]  /*b5a0*/  BSYNC B6 ;  /* 0x0000000000067941 */ /* 0x000fea0003800000 */
.L_x_3675:
        /* <DEDUP_REMOVED lines=16> */
.L_x_3706:
[----:B------:R-:W0:Y:S02]  /*b6b0*/  F2I.S64.TRUNC R22, R22 ;  /* 0x0000001600167311 */ /* 0x000e24000020d900 */
[----:B0-----:R-:W-:-:S05]  /*b6c0*/  IMAD.MOV.U32 R3, RZ, RZ, R22 ;  /* 0x000000ffff037224 */ /* 0x001fca00078e0016 */
[----:B------:R0:W-:Y:S01]  /*b6d0*/  STG.E.U8 desc[UR36][R16.64], R3 ;  /* 0x0000000310007986 */ /* 0x0001e2000c101124 */
[----:B------:R-:W-:Y:S05]  /*b6e0*/  BRA `(.L_x_3708) ;  /* 0x0000000c00407947 */ /* 0x000fea0003800000 */
.L_x_3705:
        /* <DEDUP_REMOVED lines=9> */
.L_x_3710:
[----:B------:R-:W0:Y:S02]  /*b780*/  F2I.FTZ.TRUNC.NTZ R3, R22 ;  /* 0x0000001600037305 */ /* 0x000e24000021f100 */
[----:B0-----:R0:W-:Y:S01]  /*b790*/  STG.E desc[UR36][R16.64], R3 ;  /* 0x0000000310007986 */ /* 0x0011e2000c101924 */
[----:B------:R-:W-:Y:S05]  /*b7a0*/  BRA `(.L_x_3708) ;  /* 0x0000000c00107947 */ /* 0x000fea0003800000 */
.L_x_3709:
[----:B------:R-:W0:Y:S02]  /*b7b0*/  F2I.FTZ.TRUNC.NTZ R3, R22 ;  /* 0x0000001600037305 */ /* 0x000e24000021f100 */
[----:B0-----:R0:W-:Y:S01]  /*b7c0*/  STG.E.U16 desc[UR36][R16.64], R3 ;  /* 0x0000000310007986 */ /* 0x0011e2000c101524 */
[----:B------:R-:W-:Y:S05]  /*b7d0*/  BRA `(.L_x_3708) ;  /* 0x0000000c00047947 */ /* 0x000fea0003800000 */
.L_x_3704:
        /* <DEDUP_REMOVED lines=8> */
.L_x_3712:
[----:B------:R-:W-:-:S05]  /*b860*/  F2FP.F16.F32.PACK_AB R22, RZ, R22 ;  /* 0x00000016ff16723e */ /* 0x000fca00000000ff */
[----:B------:R0:W-:Y:S01]  /*b870*/  STG.E.U16 desc[UR36][R16.64], R22 ;  /* 0x0000001610007986 */ /* 0x0001e2000c101524 */
[----:B------:R-:W-:Y:S05]  /*b880*/  BRA `(.L_x_3708) ;  /* 0x0000000800d87947 */ /* 0x000fea0003800000 */
.L_x_3711:
        /* <DEDUP_REMOVED lines=9> */
.L_x_3714:
[----:B------:R-:W-:-:S04]  /*b920*/  F2FP.F16.F32.PACK_AB R3, RZ, R22 ;  /* 0x00000016ff03723e */ /* 0x000fc800000000ff */
[----:B------:R-:W-:-:S05]  /*b930*/  PRMT R3, R3, 0x5410, RZ ;  /* 0x0000541003037816 */ /* 0x000fca00000000ff */
[----:B------:R2:W-:Y:S01]  /*b940*/  STG.E desc[UR36][R16.64], R3 ;  /* 0x0000000310007986 */ /* 0x0005e2000c101924 */
[----:B------:R-:W-:Y:S05]  /*b950*/  BRA `(.L_x_3708) ;  /* 0x0000000800a47947 */ /* 0x000fea0003800000 */
.L_x_3713:
[----:B------:R-:W-:-:S06]  /*b960*/  FMUL.FTZ R2, R22, 1 ;  /* 0x3f80000016027820 */ /* 0x000fcc0000410000 */
[----:B------:R-:W0:Y:S02]  /*b970*/  F2F.F64.F32 R2, R2 ;  /* 0x0000000200027310 */ /* 0x000e240000201800 */
[----:B0-----:R4:W-:Y:S01]  /*b980*/  STG.E.64 desc[UR36][R16.64], R2 ;  /* 0x0000000210007986 */ /* 0x0019e2000c101b24 */
[----:B------:R-:W-:Y:S05]  /*b990*/  BRA `(.L_x_3708) ;  /* 0x0000000800947947 */ /* 0x000fea0003800000 */
.L_x_3703:
        /* <DEDUP_REMOVED lines=12> */
.L_x_3717:
[----:B------:R-:W-:Y:S01]  /*ba60*/  FMUL.FTZ R4, R22, 1 ;  /* 0x3f80000016047820 */ /* 0x000fe20000410000 */
[----:B------:R-:W-:-:S05]  /*ba70*/  CS2R R6, SRZ ;  /* 0x0000000000067805 */ /* 0x000fca000001ff00 */
[----:B------:R-:W0:Y:S02]  /*ba80*/  F2F.F64.F32 R4, R4 ;  /* 0x0000000400047310 */ /* 0x000e240000201800 */
[----:B0-----:R0:W-:Y:S01]  /*ba90*/  STG.E.128 desc[UR36][R16.64], R4 ;  /* 0x0000000410007986 */ /* 0x0011e2000c101d24 */
[----:B------:R-:W-:Y:S05]  /*baa0*/  BRA `(.L_x_3708) ;  /* 0x0000000800507947 */ /* 0x000fea0003800000 */
.L_x_3716:
        /* <DEDUP_REMOVED lines=20> */
.L_x_3721:
[----:B------:R-:W-:Y:S05]  /*bbf0*/  BSYNC B0 ;  /* 0x0000000000007941 */ /* 0x000fea0003800000 */
.L_x_3720:
[----:B------:R-:W-:-:S05]  /*bc00*/  LOP3.LUT R5, R0, R5, RZ, 0xfc, !PT ;  /* 0x0000000500057212 */ /* 0x000fca00078efcff */
[----:B------:R0:W-:Y:S01]  /*bc10*/  STG.E.U8 desc[UR36][R16.64], R5 ;  /* 0x0000000510007986 */ /* 0x0001e2000c101124 */
[----:B------:R-:W-:Y:S05]  /*bc20*/  BRA `(.L_x_3708) ;  /* 0x0000000400f07947 */ /* 0x000fea0003800000 */
.L_x_3719:
        /* <DEDUP_REMOVED lines=12> */
.L_x_3723:
[----:B------:R-:W-:Y:S01]  /*bcf0*/  IMAD.MOV.U32 R0, RZ, RZ, 0x7f ;  /* 0x0000007fff007424 */ /* 0x000fe200078e00ff */
[----:B------:R-:W-:-:S04]  /*bd00*/  ISETP.GT.U32.AND P0, PT, R2, 0x7f800000, PT ;  /* 0x7f8000000200780c */ /* 0x000fc80003f04070 */
[----:B------:R-:W-:-:S09]  /*bd10*/  SEL R0, R0, 0x7c, P0 ;  /* 0x0000007c00007807 */ /* 0x000fd20000000000 */
.L_x_3724:
[----:B------:R-:W-:Y:S05]  /*bd20*/  BSYNC B0 ;  /* 0x0000000000007941 */ /* 0x000fea0003800000 */
.L_x_3722:
[----:B------:R-:W-:-:S04]  /*bd30*/  LOP3.LUT R22, R22, 0x80000000, RZ, 0xc0, !PT ;  /* 0x8000000016167812 */ /* 0x000fc800078ec0ff */
[----:B------:R-:W-:-:S04]  /*bd40*/  SHF.R.U32.HI R3, RZ, 0x18, R22 ;  /* 0x00000018ff037819 */ /* 0x000fc80000011616 */
[----:B------:R-:W-:-:S05]  /*bd50*/  LOP3.LUT R3, R0, R3, RZ, 0xfc, !PT ;  /* 0x0000000300037212 */ /* 0x000fca00078efcff */
[----:B------:R0:W-:Y:S01]  /*bd60*/  STG.E.U8 desc[UR36][R16.64], R3 ;  /* 0x0000000310007986 */ /* 0x0001e2000c101124 */
[----:B------:R-:W-:Y:S05]  /*bd70*/  BRA `(.L_x_3708) ;  /* 0x00000004009c7947 */ /* 0x000fea0003800000 */
.L_x_3718:
[----:B------:R-:W-:-:S05]  /*bd80*/  F2FP.BF16.F32.PACK_AB R22, RZ, R22 ;  /* 0x00000016ff16723e */ /* 0x000fca00000010ff */
[----:B------:R0:W-:Y:S01]  /*bd90*/  STG.E.U16 desc[UR36][R16.64], R22 ;  /* 0x0000001610007986 */ /* 0x0001e2000c101524 */
[----:B------:R-:W-:Y:S05]  /*bda0*/  BRA `(.L_x_3708) ;  /* 0x0000000400907947 */ /* 0x000fea0003800000 */
.L_x_3715:
        /* <DEDUP_REMOVED lines=11> */
.L_x_3727:
        /* <DEDUP_REMOVED lines=16> */
.L_x_3730:
[----:B------:R-:W-:-:S04]  /*bf60*/  LOP3.LUT R22, R22, 0x80000000, RZ, 0xc0, !PT ;  /* 0x8000000016167812 */ /* 0x000fc800078ec0ff */
[----:B------:R-:W-:-:S04]  /*bf70*/  SHF.R.U32.HI R3, RZ, 0x18, R22 ;  /* 0x00000018ff037819 */ /* 0x000fc80000011616 */
[----:B------:R-:W-:-:S04]  /*bf80*/  LOP3.LUT R0, R0, R3, RZ, 0xfc, !PT ;  /* 0x0000000300007212 */ /* 0x000fc800078efcff */
[----:B------:R-:W-:-:S07]  /*bf90*/  PRMT R8, R0, 0x7610, R8 ;  /* 0x0000761000087816 */ /* 0x000fce0000000008 */
.L_x_3729:
[----:B------:R-:W-:Y:S05]  /*bfa0*/  BSYNC B0 ;  /* 0x0000000000007941 */ /* 0x000fea0003800000 */
.L_x_3728:
[----:B------:R0:W-:Y:S01]  /*bfb0*/  STG.E.U8 desc[UR36][R16.64], R8 ;  /* 0x0000000810007986 */ /* 0x0001e2000c101124 */
[----:B------:R-:W-:Y:S05]  /*bfc0*/  BRA `(.L_x_3708) ;  /* 0x0000000400087947 */ /* 0x000fea0003800000 */
.L_x_3726:
        /* <DEDUP_REMOVED lines=16> */
.L_x_3733:
[----:B------:R-:W-:-:S04]  /*c0d0*/  LOP3.LUT R22, R22, 0x80000000, RZ, 0xc0, !PT ;  /* 0x8000000016167812 */ /* 0x000fc800078ec0ff */
[----:B------:R-:W-:-:S04]  /*c0e0*/  SHF.R.U32.HI R3, RZ, 0x18, R22 ;  /* 0x00000018ff037819 */ /* 0x000fc80000011616 */
[----:B------:R-:W-:-:S04]  /*c0f0*/  LOP3.LUT R0, R0, R3, RZ, 0xfc, !PT ;  /* 0x0000000300007212 */ /* 0x000fc800078efcff */
[----:B------:R-:W-:-:S07]  /*c100*/  PRMT R8, R0, 0x7610, R8 ;  /* 0x0000761000087816 */ /* 0x000fce0000000008 */
.L_x_3732:
[----:B------:R-:W-:Y:S05]  /*c110*/  BSYNC B0 ;  /* 0x0000000000007941 */ /* 0x000fea0003800000 */
.L_x_3731:
[----:B------:R0:W-:Y:S01]  /*c120*/  STG.E.U8 desc[UR36][R16.64], R8 ;  /* 0x0000000810007986 */ /* 0x0001e2000c101124 */
[----:B------:R-:W-:Y:S05]  /*c130*/  BRA `(.L_x_3708) ;  /* 0x0000000000ac7947 */ /* 0x000fea0003800000 */
.L_x_3725:
        /* <DEDUP_REMOVED lines=21> */
.L_x_3707:
        /* <DEDUP_REMOVED lines=16> */
.L_x_3736:
[----:B------:R-:W-:Y:S05]  /*c390*/  BRA `(.L_x_3708) ;  /* 0x0000000000147947 */ /* 0x000fea0003800000 */
.L_x_3735:
[----:B------:R-:W0:Y:S02]  /*c3a0*/  F2I.U64.TRUNC R22, R22 ;  /* 0x0000001600167311 */ /* 0x000e24000020d800 */
[----:B0-----:R0:W-:Y:S01]  /*c3b0*/  STG.E.64 desc[UR36][R16.64], R22 ;  /* 0x0000001610007986 */ /* 0x0011e2000c101b24 */
[----:B------:R-:W-:Y:S05]  /*c3c0*/  BRA `(.L_x_3708) ;  /* 0x0000000000087947 */ /* 0x000fea0003800000 */
.L_x_3734:
[----:B------:R-:W0:Y:S02]  /*c3d0*/  F2I.FTZ.U32.TRUNC.NTZ R3, R22 ;  /* 0x0000001600037305 */ /* 0x000e24000021f000 */
[----:B0-----:R0:W-:Y:S02]  /*c3e0*/  STG.E desc[UR36][R16.64], R3 ;  /* 0x0000000310007986 */ /* 0x0011e4000c101924 */
.L_x_3708:
[----:B------:R-:W-:-:S07]  /*c3f0*/  VIADD R19, R19, 0x80 ;  /* 0x0000008013137836 */ /* 0x000fce0000000000 */
.L_x_3645:
[----:B------:R-:W-:Y:S05]  /*c400*/  BSYNC B7 ;  /* 0x0000000000077941 */ /* 0x000fea0003800000 */
.L_x_3644:
        /* <DEDUP_REMOVED lines=357> */
.L_x_3737:
        /* <DEDUP_REMOVED lines=22> */
.L_x_3742:
[----:B------:R-:W2:Y:S02]  /*dbc0*/  LDG.E.U8 R2, desc[UR36][R2.64] ;  /* 0x0000002402027981 */ /* 0x000ea4000c1e1100 */
[----:B--2---:R-:W-:Y:S01]  /*dbd0*/  I2FP.F32.U32 R19, R2 ;  /* 0x0000000200137245 */ /* 0x004fe20000201000 */
[----:B------:R-:W-:Y:S06]  /*dbe0*/  BRA `(.L_x_3744) ;  /* 0x0000000c002c7947 */ /* 0x000fec0003800000 */
.L_x_3741:
        /* <DEDUP_REMOVED lines=9> */
.L_x_3746:
[----:B------:R-:W2:Y:S02]  /*dc80*/  LDG.E R2, desc[UR36][R2.64] ;  /* 0x0000002402027981 */ /* 0x000ea4000c1e1900 */
[----:B--2---:R-:W-:Y:S01]  /*dc90*/  I2FP.F32.S32 R19, R2 ;  /* 0x0000000200137245 */ /* 0x004fe20000201400 */
[----:B------:R-:W-:Y:S06]  /*dca0*/  BRA `(.L_x_3744) ;  /* 0x0000000800fc7947 */ /* 0x000fec0003800000 */
.L_x_3745:
[----:B------:R-:W2:Y:S02]  /*dcb0*/  LDG.E.U16 R2, desc[UR36][R2.64] ;  /* 0x0000002402027981 */ /* 0x000ea4000c1e1500 */
[----:B--2---:R0:W1:Y:S01]  /*dcc0*/  I2F.S16 R19, R2 ;  /* 0x0000000200137306 */ /* 0x0040620000101400 */
[----:B------:R-:W-:Y:S05]  /*dcd0*/  BRA `(.L_x_3744) ;  /* 0x0000000800f07947 */ /* 0x000fea0003800000 */
.L_x_3740:
        /* <DEDUP_REMOVED lines=8> */
.L_x_3748:
[----:B------:R-:W2:Y:S02]  /*dd60*/  LDG.E.U16 R2, desc[UR36][R2.64] ;  /* 0x0000002402027981 */ /* 0x000ea4000c1e1500 */
[----:B--2---:R-:W-:Y:S01]  /*dd70*/  HADD2.F32 R19, -RZ, R2.H0_H0 ;  /* 0x20000002ff137230 */ /* 0x004fe20000004100 */
[----:B------:R-:W-:Y:S06]  /*dd80*/  BRA `(.L_x_3744) ;  /* 0x0000000800c47947 */ /* 0x000fec0003800000 */
.L_x_3747:
        /* <DEDUP_REMOVED lines=8> */
.L_x_3750:
[----:B------:R-:W2:Y:S02]  /*de10*/  LDG.E.U16 R2, desc[UR36][R2.64] ;  /* 0x0000002402027981 */ /* 0x000ea4000c1e1500 */
[----:B--2---:R-:W-:Y:S01]  /*de20*/  HADD2.F32 R19, -RZ, R2.H0_H0 ;  /* 0x20000002ff137230 */ /* 0x004fe20000004100 */
[----:B------:R-:W-:Y:S06]  /*de30*/  BRA `(.L_x_3744) ;  /* 0x0000000800987947 */ /* 0x000fec0003800000 */
.L_x_3749:
[----:B------:R-:W2:Y:S01]  /*de40*/  LDG.E.64 R2, desc[UR36][R2.64] ;  /* 0x0000002402027981 */ /* 0x000ea2000c1e1b00 */
[----:B------:R-:W-:Y:S01]  /*de50*/  UMOV UR4, 0xf0000000 ;  /* 0xf000000000047882 */ /* 0x000fe20000000000 */
[----:B------:R-:W-:Y:S01]  /*de60*/  UMOV UR5, 0x380fffff ;  /* 0x380fffff00057882 */ /* 0x000fe20000000000 */
[----:B--2---:R-:W0:Y:S01]  /*de70*/  F2F.F32.F64 R19, R2 ;  /* 0x0000000200137310 */ /* 0x004e220000301000 */
[----:B------:R-:W-:-:S14]  /*de80*/  DSETP.GEU.AND P0, PT, |R2|, UR4, PT ;  /* 0x0000000402007e2a */ /* 0x000fdc000bf0e200 */
[----:B0-----:R-:W-:Y:S01]  /*de90*/  @!P0 FMUL R19, R19, 1.175494350822287508e-38 ;  /* 0x0080000013138820 */ /* 0x001fe20000400000 */
[----:B------:R-:W-:Y:S06]  /*dea0*/  BRA `(.L_x_3744) ;  /* 0x00000008007c7947 */ /* 0x000fec0003800000 */
.L_x_3739:
        /* <DEDUP_REMOVED lines=12> */
.L_x_3753:
[----:B------:R-:W2:Y:S01]  /*df70*/  LDG.E.64 R2, desc[UR36][R2.64] ;  /* 0x0000002402027981 */ /* 0x000ea2000c1e1b00 */
[----:B------:R-:W-:Y:S01]  /*df80*/  UMOV UR4, 0xf0000000 ;  /* 0xf000000000047882 */ /* 0x000fe20000000000 */
[----:B------:R-:W-:Y:S01]  /*df90*/  UMOV UR5, 0x380fffff ;  /* 0x380fffff00057882 */ /* 0x000fe20000000000 */
[----:B--2---:R-:W0:Y:S01]  /*dfa0*/  F2F.F32.F64 R19, R2 ;  /* 0x0000000200137310 */ /* 0x004e220000301000 */
[----:B------:R-:W-:-:S14]  /*dfb0*/  DSETP.GEU.AND P0, PT, |R2|, UR4, PT ;  /* 0x0000000402007e2a */ /* 0x000fdc000bf0e200 */
[----:B0-----:R-:W-:Y:S01]  /*dfc0*/  @!P0 FMUL R19, R19, 1.175494350822287508e-38 ;  /* 0x0080000013138820 */ /* 0x001fe20000400000 */
[----:B------:R-:W-:Y:S06]  /*dfd0*/  BRA `(.L_x_3744) ;  /* 0x0000000800307947 */ /* 0x000fec0003800000 */
.L_x_3752:
        /* <DEDUP_REMOVED lines=26> */
.L_x_3755:
        /* <DEDUP_REMOVED lines=13> */
.L_x_3754:
[----:B------:R-:W2:Y:S02]  /*e250*/  LDG.E.U16 R2, desc[UR36][R2.64] ;  /* 0x0000002402027981 */ /* 0x000ea4000c1e1500 */
[----:B--2---:R-:W-:Y:S01]  /*e260*/  IMAD.U32 R19, R2, 0x10000, RZ ;  /* 0x0001000002137824 */ /* 0x004fe200078e00ff */
[----:B------:R-:W-:Y:S06]  /*e270*/  BRA `(.L_x_3744) ;  /* 0x0000000400887947 */ /* 0x000fec0003800000 */
.L_x_3751:
        /* <DEDUP_REMOVED lines=11> */
.L_x_3758:
        /* <DEDUP_REMOVED lines=20> */
.L_x_3760:
[----:B------:R-:W-:Y:S05]  /*e470*/  BSYNC B0 ;  /* 0x0000000000007941 */ /* 0x000fea0003800000 */
.L_x_3759:
[----:B------:R-:W-:Y:S01]  /*e480*/  IMAD.SHL.U32 R2, R2, 0x100000, RZ ;  /* 0x0010000002027824 */ /* 0x000fe200078e00ff */
[----:B------:R-:W-:-:S04]  /*e490*/  LEA R0, R0, 0x3b800000, 0x17 ;  /* 0x3b80000000007811 */ /* 0x000fc800078eb8ff */
[----:B------:R-:W-:Y:S01]  /*e4a0*/  LOP3.LUT R19, R0, R2, R19, 0xfe, !PT ;  /* 0x0000000200137212 */ /* 0x000fe200078efe13 */
[----:B------:R-:W-:Y:S06]  /*e4b0*/  BRA `(.L_x_3744) ;  /* 0x0000000000f87947 */ /* 0x000fec0003800000 */
.L_x_3757:
        /* <DEDUP_REMOVED lines=20> */
.L_x_3762:
[----:B------:R-:W-:Y:S05]  /*e600*/  BSYNC B0 ;  /* 0x0000000000007941 */ /* 0x000fea0003800000 */
.L_x_3761:
[----:B------:R-:W-:Y:S01]  /*e610*/  IMAD.SHL.U32 R2, R2, 0x200000, RZ ;  /* 0x0020000002027824 */ /* 0x000fe200078e00ff */
[----:B------:R-:W-:-:S04]  /*e620*/  LEA R0, R0, 0x37800000, 0x17 ;  /* 0x3780000000007811 */ /* 0x000fc800078eb8ff */
[----:B------:R-:W-:Y:S01]  /*e630*/  LOP3.LUT R19, R0, R2, R19, 0xfe, !PT ;  /* 0x0000000200137212 */ /* 0x000fe200078efe13 */
[----:B------:R-:W-:Y:S06]  /*e640*/  BRA `(.L_x_3744) ;  /* 0x0000000000947947 */ /* 0x000fec0003800000 */
.L_x_3756:
        /* <DEDUP_REMOVED lines=14> */
.L_x_3743:
        /* <DEDUP_REMOVED lines=16> */
.L_x_3765:
[----:B------:R-:W-:Y:S01]  /*e830*/  IMAD.MOV.U32 R19, RZ, RZ, RZ ;  /* 0x000000ffff137224 */ /* 0x000fe200078e00ff */
[----:B------:R-:W-:Y:S06]  /*e840*/  BRA `(.L_x_3744) ;  /* 0x0000000000147947 */ /* 0x000fec0003800000 */
.L_x_3764:
[----:B------:R-:W2:Y:S02]  /*e850*/  LDG.E.64 R2, desc[UR36][R2.64] ;  /* 0x0000002402027981 */ /* 0x000ea4000c1e1b00 */
[----:B--2---:R0:W1:Y:S01]  /*e860*/  I2F.U64 R19, R2 ;  /* 0x0000000200137312 */ /* 0x0040620000301000 */
[----:B------:R-:W-:Y:S05]  /*e870*/  BRA `(.L_x_3744) ;  /* 0x0000000000087947 */ /* 0x000fea0003800000 */
.L_x_3763:
[----:B------:R-:W2:Y:S02]  /*e880*/  LDG.E R2, desc[UR36][R2.64] ;  /* 0x0000002402027981 */ /* 0x000ea4000c1e1900 */
[----:B--2---:R-:W-:-:S07]  /*e890*/  I2FP.F32.U32 R19, R2 ;  /* 0x0000000200137245 */ /* 0x004fce0000201000 */
.L_x_3744:
[----:B------:R-:W-:Y:S05]  /*e8a0*/  BSYNC B6 ;  /* 0x0000000000067941 */ /* 0x000fea0003800000 */
.L_x_3738:
        /* <DEDUP_REMOVED lines=17> */
[----:B--2---:R-:W4:Y:S01]  /*e9c0*/  I2F.S16 R0, R0 ;  /* 0x0000000000007306 */ /* 0x004f220000101400 */
[----:B------:R-:W-:Y:S05]  /*e9d0*/  BRA `(.L_x_3772) ;  /* 0x0000000c00387947 */ /* 0x000fea0003800000 */
.L_x_3770:
[----:B------:R-:W2:Y:S02]  /*e9e0*/  LDG.E.U8 R0, desc[UR36][R2.64] ;  /* 0x0000002402007981 */ /* 0x000ea4000c1e1100 */
[----:B--2---:R-:W-:Y:S01]  /*e9f0*/  I2FP.F32.U32 R0, R0 ;  /* 0x0000000000007245 */ /* 0x004fe20000201000 */
[----:B------:R-:W-:Y:S06]  /*ea00*/  BRA `(.L_x_3772) ;  /* 0x0000000c002c7947 */ /* 0x000fec0003800000 */
.L_x_3769:
        /* <DEDUP_REMOVED lines=9> */
.L_x_3774:
[----:B------:R-:W2:Y:S02]  /*eaa0*/  LDG.E R0, desc[UR36][R2.64] ;  /* 0x0000002402007981 */ /* 0x000ea4000c1e1900 */
[----:B--2---:R-:W-:Y:S01]  /*eab0*/  I2FP.F32.S32 R0, R0 ;  /* 0x0000000000007245 */ /* 0x004fe20000201400 */
[----:B------:R-:W-:Y:S06]  /*eac0*/  BRA `(.L_x_3772) ;  /* 0x0000000800fc7947 */ /* 0x000fec0003800000 */
.L_x_3773:
[----:B------:R-:W2:Y:S02]  /*ead0*/  LDG.E.U16 R0, desc[UR36][R2.64] ;  /* 0x0000002402007981 */ /* 0x000ea4000c1e1500 */
[----:B--2---:R-:W0:Y:S01]  /*eae0*/  I2F.S16 R0, R0 ;  /* 0x0000000000007306 */ /* 0x004e220000101400 */
[----:B------:R-:W-:Y:S05]  /*eaf0*/  BRA `(.L_x_3772) ;  /* 0x0000000800f07947 */ /* 0x000fea0003800000 */
.L_x_3768:
        /* <DEDUP_REMOVED lines=8> */
.L_x_3776:
[----:B------:R-:W2:Y:S02]  /*eb80*/  LDG.E.U16 R0, desc[UR36][R2.64] ;  /* 0x0000002402007981 */ /* 0x000ea4000c1e1500 */
[----:B--2---:R-:W-:Y:S01]  /*eb90*/  HADD2.F32 R0, -RZ, R0.H0_H0 ;  /* 0x20000000ff007230 */ /* 0x004fe20000004100 */
[----:B------:R-:W-:Y:S06]  /*eba0*/  BRA `(.L_x_3772) ;  /* 0x0000000800c47947 */ /* 0x000fec0003800000 */
.L_x_3775:
        /* <DEDUP_REMOVED lines=8> */
.L_x_3778:
[----:B------:R-:W2:Y:S02]  /*ec30*/  LDG.E.U16 R0, desc[UR36][R2.64] ;  /* 0x0000002402007981 */ /* 0x000ea4000c1e1500 */
[----:B--2---:R-:W-:Y:S01]  /*ec40*/  HADD2.F32 R0, -RZ, R0.H0_H0 ;  /* 0x20000000ff007230 */ /* 0x004fe20000004100 */
[----:B------:R-:W-:Y:S06]  /*ec50*/  BRA `(.L_x_3772) ;  /* 0x0000000800987947 */ /* 0x000fec0003800000 */
.L_x_3777:
[----:B------:R-:W2:Y:S01]  /*ec60*/  LDG.E.64 R2, desc[UR36][R2.64] ;  /* 0x0000002402027981 */ /* 0x000ea2000c1e1b00 */
[----:B------:R-:W-:Y:S01]  /*ec70*/  UMOV UR4, 0xf0000000 ;  /* 0xf000000000047882 */ /* 0x000fe20000000000 */
[----:B------:R-:W-:Y:S01]  /*ec80*/  UMOV UR5, 0x380fffff ;  /* 0x380fffff00057882 */ /* 0x000fe20000000000 */
[----:B--2---:R-:W0:Y:S01]  /*ec90*/  F2F.F32.F64 R0, R2 ;  /* 0x0000000200007310 */ /* 0x004e220000301000 */
[----:B------:R-:W-:-:S14]  /*eca0*/  DSETP.GEU.AND P0, PT, |R2|, UR4, PT ;  /* 0x0000000402007e2a */ /* 0x000fdc000bf0e200 */
[----:B0-----:R-:W-:Y:S01]  /*ecb0*/  @!P0 FMUL R0, R0, 1.175494350822287508e-38 ;  /* 0x0080000000008820 */ /* 0x001fe20000400000 */
[----:B------:R-:W-:Y:S06]  /*ecc0*/  BRA `(.L_x_3772) ;  /* 0x00000008007c7947 */ /* 0x000fec0003800000 */
.L_x_3767:
        /* <DEDUP_REMOVED lines=12> */
.L_x_3781:
[----:B------:R-:W2:Y:S01]  /*ed90*/  LDG.E.64 R2, desc[UR36][R2.64] ;  /* 0x0000002402027981 */ /* 0x000ea2000c1e1b00 */
[----:B------:R-:W-:Y:S01]  /*eda0*/  UMOV UR4, 0xf0000000 ;  /* 0xf000000000047882 */ /* 0x000fe20000000000 */
[----:B------:R-:W-:Y:S01]  /*edb0*/  UMOV UR5, 0x380fffff ;  /* 0x380fffff00057882 */ /* 0x000fe20000000000 */
[----:B--2---:R-:W0:Y:S01]  /*edc0*/  F2F.F32.F64 R0, R2 ;  /* 0x0000000200007310 */ /* 0x004e220000301000 */
[----:B------:R-:W-:-:S14]  /*edd0*/  DSETP.GEU.AND P0, PT, |R2|, UR4, PT ;  /* 0x0000000402007e2a */ /* 0x000fdc000bf0e200 */
[----:B0-----:R-:W-:Y:S01]  /*ede0*/  @!P0 FMUL R0, R0, 1.175494350822287508e-38 ;  /* 0x0080000000008820 */ /* 0x001fe20000400000 */
[----:B------:R-:W-:Y:S06]  /*edf0*/  BRA `(.L_x_3772) ;  /* 0x0000000800307947 */ /* 0x000fec0003800000 */
.L_x_3780:
        /* <DEDUP_REMOVED lines=26> */
.L_x_3783:
        /* <DEDUP_REMOVED lines=13> */
.L_x_3782:
[----:B------:R-:W2:Y:S02]  /*f070*/  LDG.E.U16 R0, desc[UR36][R2.64] ;  /* 0x0000002402007981 */ /* 0x000ea4000c1e1500 */
[----:B--2---:R-:W-:Y:S01]  /*f080*/  IMAD.U32 R0, R0, 0x10000, RZ ;  /* 0x0001000000007824 */ /* 0x004fe200078e00ff */
[----:B------:R-:W-:Y:S06]  /*f090*/  BRA `(.L_x_3772) ;  /* 0x0000000400887947 */ /* 0x000fec0003800000 */
.L_x_3779:
        /* <DEDUP_REMOVED lines=11> */
.L_x_3786:
        /* <DEDUP_REMOVED lines=20> */
.L_x_3788:
[----:B------:R-:W-:Y:S05]  /*f290*/  BSYNC B0 ;  /* 0x0000000000007941 */ /* 0x000fea0003800000 */
.L_x_3787:
[----:B------:R-:W-:Y:S01]  /*f2a0*/  LEA R3, R0, 0x3b800000, 0x17 ;  /* 0x3b80000000037811 */ /* 0x000fe200078eb8ff */
[----:B------:R-:W-:-:S05]  /*f2b0*/  IMAD.SHL.U32 R0, R2, 0x100000, RZ ;  /* 0x0010000002007824 */ /* 0x000fca00078e00ff */
[----:B------:R-:W-:Y:S01]  /*f2c0*/  LOP3.LUT R0, R3, R0, R4, 0xfe, !PT ;  /* 0x0000000003007212 */ /* 0x000fe200078efe04 */
[----:B------:R-:W-:Y:S06]  /*f2d0*/  BRA `(.L_x_3772) ;  /* 0x0000000000f87947 */ /* 0x000fec0003800000 */
.L_x_3785:
        /* <DEDUP_REMOVED lines=20> */
.L_x_3790:
[----:B------:R-:W-:Y:S05]  /*f420*/  BSYNC B0 ;  /* 0x0000000000007941 */ /* 0x000fea0003800000 */
.L_x_3789:
[----:B------:R-:W-:Y:S01]  /*f430*/  LEA R3, R0, 0x37800000, 0x17 ;  /* 0x3780000000037811 */ /* 0x000fe200078eb8ff */
[----:B------:R-:W-:-:S05]  /*f440*/  IMAD.SHL.U32 R0, R2, 0x200000, RZ ;  /* 0x0020000002007824 */ /* 0x000fca00078e00ff */
[----:B------:R-:W-:Y:S01]  /*f450*/  LOP3.LUT R0, R3, R0, R4, 0xfe, !PT ;  /* 0x0000000003007212 */ /* 0x000fe200078efe04 */
[----:B------:R-:W-:Y:S06]  /*f460*/  BRA `(.L_x_3772) ;  /* 0x0000000000947947 */ /* 0x000fec0003800000 */
.L_x_3784:
        /* <DEDUP_REMOVED lines=14> */
.L_x_3771:
        /* <DEDUP_REMOVED lines=16> */
.L_x_3793:
[----:B------:R-:W-:Y:S01]  /*f650*/  IMAD.MOV.U32 R0, RZ, RZ, RZ ;  /* 0x000000ffff007224 */ /* 0x000fe200078e00ff */
[----:B------:R-:W-:Y:S06]  /*f660*/  BRA `(.L_x_3772) ;  /* 0x0000000000147947 */ /* 0x000fec0003800000 */
.L_x_3792:
[----:B------:R-:W2:Y:S02]  /*f670*/  LDG.E.64 R2, desc[UR36][R2.64] ;  /* 0x0000002402027981 */ /* 0x000ea4000c1e1b00 */
[----:B--2---:R0:W1:Y:S01]  /*f680*/  I2F.U64 R0, R2 ;  /* 0x0000000200007312 */ /* 0x0040620000301000 */
[----:B------:R-:W-:Y:S05]  /*f690*/  BRA `(.L_x_3772) ;  /* 0x0000000000087947 */ /* 0x000fea0003800000 */
.L_x_3791:
[----:B------:R-:W2:Y:S02]  /*f6a0*/  LDG.E R0, desc[UR36][R2.64] ;  /* 0x0000002402007981 */ /* 0x000ea4000c1e1900 */
[----:B--2---:R-:W-:-:S07]  /*f6b0*/  I2FP.F32.U32 R0, R0 ;  /* 0x0000000000007245 */ /* 0x004fce0000201000 */
.L_x_3772:
[----:B------:R-:W-:Y:S05]  /*f6c0*/  BSYNC B6 ;  /* 0x0000000000067941 */ /* 0x000fea0003800000 */
.L_x_3766:
        /* <DEDUP_REMOVED lines=16> */
.L_x_3797:
[----:B------:R-:W0:Y:S02]  /*f7d0*/  F2I.S64.TRUNC R2, R2 ;  /* 0x0000000200027311 */ /* 0x000e24000020d900 */
[----:B0-----:R-:W-:-:S05]  /*f7e0*/  IMAD.MOV.U32 R5, RZ, RZ, R2 ;  /* 0x000000ffff057224 */ /* 0x001fca00078e0002 */
[----:B------:R-:W-:Y:S01]  /*f7f0*/  STG.E.U8 desc[UR36][R16.64], R5 ;  /* 0x0000000510007986 */ /* 0x000fe2000c101124 */
[----:B------:R-:W-:Y:S05]  /*f800*/  EXIT ;  /* 0x000000000000794d */ /* 0x000fea0003800000 */
.L_x_3796:
        /* <DEDUP_REMOVED lines=9> */
.L_x_3800:
[----:B------:R-:W0:Y:S02]  /*f8a0*/  F2I.FTZ.TRUNC.NTZ R3, R2 ;  /* 0x0000000200037305 */ /* 0x000e24000021f100 */
[----:B0-----:R-:W-:Y:S01]  /*f8b0*/  STG.E desc[UR36][R16.64], R3 ;  /* 0x0000000310007986 */ /* 0x001fe2000c101924 */
[----:B------:R-:W-:Y:S05]  /*f8c0*/  EXIT ;  /* 0x000000000000794d */ /* 0x000fea0003800000 */
.L_x_3799:
[----:B------:R-:W0:Y:S02]  /*f8d0*/  F2I.FTZ.TRUNC.NTZ R3, R2 ;  /* 0x0000000200037305 */ /* 0x000e24000021f100 */
[----:B0-----:R-:W-:Y:S01]  /*f8e0*/  STG.E.U16 desc[UR36][R16.64], R3 ;  /* 0x0000000310007986 */ /* 0x001fe2000c101524 */
[----:B------:R-:W-:Y:S05]  /*f8f0*/  EXIT ;  /* 0x000000000000794d */ /* 0x000fea0003800000 */
.L_x_3795:
        /* <DEDUP_REMOVED lines=8> */
.L_x_3802:
[----:B------:R-:W-:-:S05]  /*f980*/  F2FP.F16.F32.PACK_AB R2, RZ, R2 ;  /* 0x00000002ff02723e */ /* 0x000fca00000000ff */
[----:B------:R-:W-:Y:S01]  /*f990*/  STG.E.U16 desc[UR36][R16.64], R2 ;  /* 0x0000000210007986 */ /* 0x000fe2000c101524 */
[----:B------:R-:W-:Y:S05]  /*f9a0*/  EXIT ;  /* 0x000000000000794d */ /* 0x000fea0003800000 */
.L_x_3801:
        /* <DEDUP_REMOVED lines=9> */
.L_x_3804:
[----:B------:R-:W-:-:S04]  /*fa40*/  F2FP.F16.F32.PACK_AB R3, RZ, R2 ;  /* 0x00000002ff03723e */ /* 0x000fc800000000ff */
[----:B------:R-:W-:-:S05]  /*fa50*/  PRMT R3, R3, 0x5410, RZ ;  /* 0x0000541003037816 */ /* 0x000fca00000000ff */
[----:B------:R-:W-:Y:S01]  /*fa60*/  STG.E desc[UR36][R16.64], R3 ;  /* 0x0000000310007986 */ /* 0x000fe2000c101924 */
[----:B------:R-:W-:Y:S05]  /*fa70*/  EXIT ;  /* 0x000000000000794d */ /* 0x000fea0003800000 */
.L_x_3803:
[----:B------:R-:W-:-:S06]  /*fa80*/  FMUL.FTZ R2, R2, 1 ;  /* 0x3f80000002027820 */ /* 0x000fcc0000410000 */
[----:B------:R-:W0:Y:S02]  /*fa90*/  F2F.F64.F32 R2, R2 ;  /* 0x0000000200027310 */ /* 0x000e240000201800 */
[----:B0-----:R-:W-:Y:S01]  /*faa0*/  STG.E.64 desc[UR36][R16.64], R2 ;  /* 0x0000000210007986 */ /* 0x001fe2000c101b24 */
[----:B------:R-:W-:Y:S05]  /*fab0*/  EXIT ;  /* 0x000000000000794d */ /* 0x000fea0003800000 */
.L_x_3794:
        /* <DEDUP_REMOVED lines=12> */
.L_x_3807:
[----:B------:R-:W-:Y:S01]  /*fb80*/  FMUL.FTZ R4, R2, 1 ;  /* 0x3f80000002047820 */ /* 0x000fe20000410000 */
[----:B------:R-:W-:-:S05]  /*fb90*/  CS2R R6, SRZ ;  /* 0x0000000000067805 */ /* 0x000fca000001ff00 */
[----:B------:R-:W0:Y:S02]  /*fba0*/  F2F.F64.F32 R4, R4 ;  /* 0x0000000400047310 */ /* 0x000e240000201800 */
[----:B0-----:R-:W-:Y:S01]  /*fbb0*/  STG.E.128 desc[UR36][R16.64], R4 ;  /* 0x0000000410007986 */ /* 0x001fe2000c101d24 */
[----:B------:R-:W-:Y:S05]  /*fbc0*/  EXIT ;  /* 0x000000000000794d */ /* 0x000fea0003800000 */
.L_x_3806:
        /* <DEDUP_REMOVED lines=20> */
.L_x_3811:
[----:B------:R-:W-:Y:S05]  /*fd10*/  BSYNC B0 ;  /* 0x0000000000007941 */ /* 0x000fea0003800000 */
.L_x_3810:
[----:B------:R-:W-:-:S05]  /*fd20*/  LOP3.LUT R5, R0, R5, RZ, 0xfc, !PT ;  /* 0x0000000500057212 */ /* 0x000fca00078efcff */
[----:B------:R-:W-:Y:S01]  /*fd30*/  STG.E.U8 desc[UR36][R16.64], R5 ;  /* 0x0000000510007986 */ /* 0x000fe2000c101124 */
[----:B------:R-:W-:Y:S05]  /*fd40*/  EXIT ;  /* 0x000000000000794d */ /* 0x000fea0003800000 */
.L_x_3809:
        /* <DEDUP_REMOVED lines=12> */
.L_x_3813:
[----:B------:R-:W-:Y:S01]  /*fe10*/  IMAD.MOV.U32 R0, RZ, RZ, 0x7f ;  /* 0x0000007fff007424 */ /* 0x000fe200078e00ff */
[----:B------:R-:W-:-:S04]  /*fe20*/  ISETP.GT.U32.AND P0, PT, R4, 0x7f800000, PT ;  /* 0x7f8000000400780c */ /* 0x000fc80003f04070 */
[----:B------:R-:W-:-:S09]  /*fe30*/  SEL R0, R0, 0x7c, P0 ;  /* 0x0000007c00007807 */ /* 0x000fd20000000000 */
.L_x_3814:
[----:B------:R-:W-:Y:S05]  /*fe40*/  BSYNC B0 ;  /* 0x0000000000007941 */ /* 0x000fea0003800000 */
.L_x_3812:
[----:B------:R-:W-:-:S04]  /*fe50*/  LOP3.LUT R2, R2, 0x80000000, RZ, 0xc0, !PT ;  /* 0x8000000002027812 */ /* 0x000fc800078ec0ff */
[----:B------:R-:W-:-:S04]  /*fe60*/  SHF.R.U32.HI R3, RZ, 0x18, R2 ;  /* 0x00000018ff037819 */ /* 0x000fc80000011602 */
[----:B------:R-:W-:-:S05]  /*fe70*/  LOP3.LUT R3, R0, R3, RZ, 0xfc, !PT ;  /* 0x0000000300037212 */ /* 0x000fca00078efcff */
[----:B------:R-:W-:Y:S01]  /*fe80*/  STG.E.U8 desc[UR36][R16.64], R3 ;  /* 0x0000000310007986 */ /* 0x000fe2000c101124 */
[----:B------:R-:W-:Y:S05]  /*fe90*/  EXIT ;  /* 0x000000000000794d */ /* 0x000fea0003800000 */
.L_x_3808:
[----:B------:R-:W-:-:S05]  /*fea0*/  F2FP.BF16.F32.PACK_AB R2, RZ, R2 ;  /* 0x00000002ff02723e */ /* 0x000fca00000010ff */
[----:B------:R-:W-:Y:S01]  /*feb0*/  STG.E.U16 desc[UR36][R16.64], R2 ;  /* 0x0000000210007986 */ /* 0x000fe2000c101524 */
[----:B------:R-:W-:Y:S05]  /*fec0*/  EXIT ;  /* 0x000000000000794d */ /* 0x000fea0003800000 */
.L_x_3805:
        /* <DEDUP_REMOVED lines=11> */
.L_x_3817:
        /* <DEDUP_REMOVED lines=16> */
.L_x_3820:
[----:B------:R-:W-:-:S04]  /*10080*/  LOP3.LUT R2, R2, 0x80000000, RZ, 0xc0, !PT ;  /* 0x8000000002027812 */ /* 0x000fc800078ec0ff */
[----:B------:R-:W-:-:S04]  /*10090*/  SHF.R.U32.HI R3, RZ, 0x18, R2 ;  /* 0x00000018ff037819 */ /* 0x000fc80000011602 */
[----:B------:R-:W-:-:S04]  /*100a0*/  LOP3.LUT R0, R0, R3, RZ, 0xfc, !PT ;  /* 0x0000000300007212 */ /* 0x000fc800078efcff */
[----:B------:R-:W-:-:S07]  /*100b0*/  PRMT R8, R0, 0x7610, R8 ;  /* 0x0000761000087816 */ /* 0x000fce0000000008 */
.L_x_3819:
[----:B------:R-:W-:Y:S05]  /*100c0*/  BSYNC B0 ;  /* 0x0000000000007941 */ /* 0x000fea0003800000 */
.L_x_3818:
[----:B------:R-:W-:Y:S01]  /*100d0*/  STG.E.U8 desc[UR36][R16.64], R8 ;  /* 0x0000000810007986 */ /* 0x000fe2000c101124 */
[----:B------:R-:W-:Y:S05]  /*100e0*/  EXIT ;  /* 0x000000000000794d */ /* 0x000fea0003800000 */
.L_x_3816:
        /* <DEDUP_REMOVED lines=16> */
.L_x_3823:
[----:B------:R-:W-:-:S04]  /*101f0*/  LOP3.LUT R2, R2, 0x80000000, RZ, 0xc0, !PT ;  /* 0x8000000002027812 */ /* 0x000fc800078ec0ff */
[----:B------:R-:W-:-:S04]  /*10200*/  SHF.R.U32.HI R3, RZ, 0x18, R2 ;  /* 0x00000018ff037819 */ /* 0x000fc80000011602 */
[----:B------:R-:W-:-:S04]  /*10210*/  LOP3.LUT R0, R0, R3, RZ, 0xfc, !PT ;  /* 0x0000000300007212 */ /* 0x000fc800078efcff */
[----:B------:R-:W-:-:S07]  /*10220*/  PRMT R8, R0, 0x7610, R8 ;  /* 0x0000761000087816 */ /* 0x000fce0000000008 */
.L_x_3822:
[----:B------:R-:W-:Y:S05]  /*10230*/  BSYNC B0 ;  /* 0x0000000000007941 */ /* 0x000fea0003800000 */
.L_x_3821:
[----:B------:R-:W-:Y:S01]  /*10240*/  STG.E.U8 desc[UR36][R16.64], R8 ;  /* 0x0000000810007986 */ /* 0x000fe2000c101124 */
[----:B------:R-:W-:Y:S05]  /*10250*/  EXIT ;  /* 0x000000000000794d */ /* 0x000fea0003800000 */
.L_x_3815:
        /* <DEDUP_REMOVED lines=21> */
.L_x_3798:
        /* <DEDUP_REMOVED lines=16> */
.L_x_3826:
[----:B------:R-:W-:Y:S05]  /*104b0*/  EXIT ;  /* 0x000000000000794d */ /* 0x000fea0003800000 */
.L_x_3825:
[----:B------:R-:W0:Y:S02]  /*104c0*/  F2I.U64.TRUNC R2, R2 ;  /* 0x0000000200027311 */ /* 0x000e24000020d800 */
[----:B0-----:R-:W-:Y:S01]  /*104d0*/  STG.E.64 desc[UR36][R16.64], R2 ;  /* 0x0000000210007986 */ /* 0x001fe2000c101b24 */
[----:B------:R-:W-:Y:S05]  /*104e0*/  EXIT ;  /* 0x000000000000794d */ /* 0x000fea0003800000 */
.L_x_3824:
[----:B------:R-:W0:Y:S02]  /*104f0*/  F2I.FTZ.U32.TRUNC.NTZ R3, R2 ;  /* 0x0000000200037305 */ /* 0x000e24000021f000 */
[----:B0-----:R-:W-:Y:S01]  /*10500*/  STG.E desc[UR36][R16.64], R3 ;  /* 0x0000000310007986 */ /* 0x001fe2000c101924 */
[----:B------:R-:W-:Y:S05]  /*10510*/  EXIT ;  /* 0x000000000000794d */ /* 0x000fea0003800000 */
.L_x_3827:
        /* <DEDUP_REMOVED lines=14> */
.L_x_42138:


//--------------------- .text._ZN2at6native27unrolled_elementwise_kernelINS0_13BinaryFunctorIfffZZZNS0_16fmin_kernel_cudaERNS_18TensorIteratorBaseEENKUlvE_clEvENKUlvE0_clEvEUlffE_EESt5arrayIPcLm3EELi4E23TrivialOffsetCalculatorILi2EjESC_ILi1EjENS0_6memory12LoadWithCastILi2EEENSF_13StoreWithCastILi1EEEEEviT_T0_T2_T3_T4_T5_ --------------------------
	.section	.text._ZN2at6native27unrolled_elementwise_kernelINS0_13BinaryFunctorIfffZZZNS0_16fmin_kernel_cudaERNS_18TensorIteratorBaseEENKUlvE_clEvENKUlvE0_clEvEUlffE_EESt5arrayIPcLm3EELi4E23TrivialOffsetCalculatorILi2EjESC_ILi1EjENS0_6memory12LoadWithCastILi2EEENSF_13StoreWithCastILi1EEEEEviT_T0_T2_T3_T4_T5_,"ax",@progbits
	.align	128
        .global         _ZN2at6native27unrolled_elementwise_kernelINS0_13BinaryFunctorIfffZZZNS0_16fmin_kernel_cudaERNS_18TensorIteratorBaseEENKUlvE_clEvENKUlvE0_clEvEUlffE_EESt5arrayIPcLm3EELi4E23TrivialOffsetCalculatorILi2EjESC_ILi1EjENS0_6memory12LoadWithCastILi2EEENSF_13StoreWithCastILi1EEEEEviT_T0_T2_T3_T4_T5_
        .type           _ZN2at6native27unrolled_elementwise_kernelINS0_13BinaryFunctorIfffZZZNS0_16fmin_kernel_cudaERNS_18TensorIteratorBaseEENKUlvE_clEvENKUlvE0_clEvEUlffE_EESt5arrayIPcLm3EELi4E23TrivialOffsetCalculatorILi2EjESC_ILi1EjENS0_6memory12LoadWithCastILi2EEENSF_13StoreWithCastILi1EEEEEviT_T0_T2_T3_T4_T5_,@function
        .size           _ZN2at6native27unrolled_elementwise_kernelINS0_13BinaryFunctorIfffZZZNS0_16fmin_kernel_cudaERNS_18TensorIteratorBaseEENKUlvE_clEvENKUlvE0_clEvEUlffE_EESt5arrayIPcLm3EELi4E23TrivialOffsetCalculatorILi2EjESC_ILi1EjENS0_6memory12LoadWithCastILi2EEENSF_13StoreWithCastILi1EEEEEviT_T0_T2_T3_T4_T5_,(.L_x_42139 - _ZN2at6native27unrolled_elementwise_kernelINS0_13BinaryFunctorIfffZZZNS0_16fmin_kernel_cudaERNS_18TensorIteratorBaseEENKUlvE_clEvENKUlvE0_clEvEUlffE_EESt5arrayIPcLm3EELi4E23TrivialOffsetCalculatorILi2EjESC_ILi1EjENS0_6memory12LoadWithCastILi2EEENSF_13StoreWithCastILi1EEEEEviT_T0_T2_T3_T4_T5_)
        .other          _ZN2at6native27unrolled_elementwise_kernelINS0_13BinaryFunctorIfffZZZNS0_16fmin_kernel_cudaERNS_18TensorIteratorBaseEENKUlvE_clEvENKUlvE0_clEvEUlffE_EESt5arrayIPcLm3EELi4E23TrivialOffsetCalculatorILi2EjESC_ILi1EjENS0_6memory12LoadWithCastILi2EEENSF_13StoreWithCastILi1EEEEEviT_T0_T2_T3_T4_T5_,@"STO_CUDA_ENTRY STV_DEFAULT"
_ZN2at6native27unrolled_elementwise_kernelINS0_13BinaryFunctorIfffZZZNS0_16fmin_kernel_cudaERNS_18TensorIteratorBaseEENKUlvE_clEvENKUlvE0_clEvEUlffE_EESt5arrayIPcLm3EELi4E23TrivialOffsetCalculatorILi2EjESC_ILi1EjENS0_6memory12LoadWithCastILi2EEENSF_13StoreWithCastILi1EEEEEviT_T0_T2_T3_T4_T5_:
.text._ZN2at6native27unrolled_elementwise_kernelINS0_13BinaryFunctorIfffZZZNS0_16fmin_kernel_cudaERNS_18TensorIteratorBaseEENKUlvE_clEvENKUlvE0_clEvEUlffE_EESt5arrayIPcLm3EELi4E23TrivialOffsetCalculatorILi2EjESC_ILi1EjENS0_6memory12LoadWithCastILi2EEENSF_13StoreWithCastILi1EEEEEviT_T0_T2_T3_T4_T5_:
[----:B------:R-:W0:Y:S01]  /*0000*/  LDC R1, c[0x0][0x28] ;  /* 0x00000a00ff017b82 */ /* 0x000e220000000800 */
[----:B------:R-:W1:Y:S07]  /*0010*/  S2R R2, SR_CTAID.X ;  /* 0x0000000000027919 */ /* 0x000e6e0000002500 */
[----:B------:R-:W1:Y:S01]  /*0020*/  LDC R17, c[0x0][0x210] ;  /* 0x00008400ff117b82 */ /* 0x000e620000000800 */
[----:B------:R-:W-:Y:S01]  /*0030*/  ULDC.64 UR36, c[0x0][0x208] ;  /* 0x0000820000247ab9 */ /* 0x000fe20000000a00 */
[----:B------:R-:W-:Y:S01]  /*0040*/  BSSY B7, `(.L_x_3828) ;  /* 0x00001d3000077945 */ /* 0x000fe20003800000 */
[----:B------:R-:W2:Y:S01]  /*0050*/  S2R R16, SR_TID.X ;  /* 0x0000000000107919 */ /* 0x000ea20000002100 */
[----:B------:R-:W-:Y:S01]  /*0060*/  IMAD.MOV.U32 R19, RZ, RZ, RZ ;  /* 0x000000ffff137224 */ /* 0x000fe200078e00ff */
[----:B------:R-:W-:-:S03]  /*0070*/  CS2R R28, SRZ ;  /* 0x00000000001c7805 */ /* 0x000fc6000001ff00 */
[----:B------:R-:W3:Y:S08]  /*0080*/  LDC.U8 R25, c[0x0][0x234] ;  /* 0x00008d00ff197b82 */ /* 0x000ef00000000000 */
[----:B------:R-:W4:Y:S01]  /*0090*/  LDC.U8 R22, c[0x0][0x235] ;  /* 0x00008d40ff167b82 */ /* 0x000f220000000000 */
[----:B-1----:R-:W-:-:S05]  /*00a0*/  IMAD R17, R2, -0x200, R17 ;  /* 0xfffffe0002117824 */ /* 0x002fca00078e0211 */
[----:B--2---:R-:W-:-:S13]  /*00b0*/  ISETP.GE.AND P0, PT, R16, R17, PT ;  /* 0x000000111000720c */ /* 0x004fda0003f06270 */
[----:B0--34-:R-:W-:Y:S05]  /*00c0*/  @P0 BRA `(.L_x_3829) ;  /* 0x0000001c00280947 */ /* 0x019fea0003800000 */
        /* <DEDUP_REMOVED lines=21> */
.L_x_3834:
[----:B------:R-:W2:Y:S02]  /*0220*/  LDG.E.U8 R4, desc[UR36][R4.64] ;  /* 0x0000002404047981 */ /* 0x000ea4000c1e1100 */
[----:B--2---:R-:W-:Y:S01]  /*0230*/  I2FP.F32.U32 R29, R4 ;  /* 0x00000004001d7245 */ /* 0x004fe20000201000 */
[----:B------:R-:W-:Y:S06]  /*0240*/  BRA `(.L_x_3836) ;  /* 0x0000000c00307947 */ /* 0x000fec0003800000 */
.L_x_3833:
        /* <DEDUP_REMOVED lines=9> */
.L_x_3838:
[----:B------:R-:W2:Y:S02]  /*02e0*/  LDG.E R4, desc[UR36][R4.64] ;  /* 0x0000002404047981 */ /* 0x000ea4000c1e1900 */
[----:B--2---:R-:W-:Y:S01]  /*02f0*/  I2FP.F32.S32 R29, R4 ;  /* 0x00000004001d7245 */ /* 0x004fe20000201400 */
[----:B------:R-:W-:Y:S06]  /*0300*/  BRA `(.L_x_3836) ;  /* 0x0000000c00007947 */ /* 0x000fec0003800000 */
.L_x_3837:
[----:B------:R-:W2:Y:S02]  /*0310*/  LDG.E.U16 R4, desc[UR36][R4.64] ;  /* 0x0000002404047981 */ /* 0x000ea4000c1e1500 */
[----:B--2---:R2:W3:Y:S01]  /*0320*/  I2F.S16 R29, R4 ;  /* 0x00000004001d7306 */ /* 0x0044e20000101400 */
[----:B------:R-:W-:Y:S05]  /*0330*/  BRA `(.L_x_3836) ;  /* 0x0000000800f47947 */ /* 0x000fea0003800000 */
.L_x_3832:
        /* <DEDUP_REMOVED lines=8> */
.L_x_3840:
[----:B------:R-:W2:Y:S02]  /*03c0*/  LDG.E.U16 R4, desc[UR36][R4.64] ;  /* 0x0000002404047981 */ /* 0x000ea4000c1e1500 */
[----:B--2---:R-:W-:Y:S01]  /*03d0*/  HADD2.F32 R29, -RZ, R4.H0_H0 ;  /* 0x20000004ff1d7230 */ /* 0x004fe20000004100 */
[----:B------:R-:W-:Y:S06]  /*03e0*/  BRA `(.L_x_3836) ;  /* 0x0000000800c87947 */ /* 0x000fec0003800000 */
.L_x_3839:
        /* <DEDUP_REMOVED lines=8> */
.L_x_3842:
[----:B------:R-:W2:Y:S02]  /*0470*/  LDG.E.U16 R4, desc[UR36][R4.64] ;  /* 0x0000002404047981 */ /* 0x000ea4000c1e1500 */
[----:B--2---:R-:W-:Y:S01]  /*0480*/  HADD2.F32 R29, -RZ, R4.H0_H0 ;  /* 0x20000004ff1d7230 */ /* 0x004fe20000004100 */
[----:B------:R-:W-:Y:S06]  /*0490*/  BRA `(.L_x_3836) ;  /* 0x00000008009c7947 */ /* 0x000fec0003800000 */
.L_x_3841:
[----:B------:R-:W2:Y:S01]  /*04a0*/  LDG.E.64 R4, desc[UR36][R4.64] ;  /* 0x0000002404047981 */ /* 0x000ea2000c1e1b00 */
[----:B------:R-:W-:Y:S01]  /*04b0*/  UMOV UR4, 0xf0000000 ;  /* 0xf000000000047882 */ /* 0x000fe20000000000 */
[----:B------:R-:W-:Y:S01]  /*04c0*/  UMOV UR5, 0x380fffff ;  /* 0x380fffff00057882 */ /* 0x000fe20000000000 */
[----:B--2---:R-:W0:Y:S01]  /*04d0*/  F2F.F32.F64 R29, R4 ;  /* 0x00000004001d7310 */ /* 0x004e220000301000 */
[----:B------:R-:W-:-:S14]  /*04e0*/  DSETP.GEU.AND P0, PT, |R4|, UR4, PT ;  /* 0x0000000404007e2a */ /* 0x000fdc000bf0e200 */
[----:B0-----:R-:W-:Y:S01]  /*04f0*/  @!P0 FMUL R29, R29, 1.175494350822287508e-38 ;  /* 0x008000001d1d8820 */ /* 0x001fe20000400000 */
[----:B------:R-:W-:Y:S06]  /*0500*/  BRA `(.L_x_3836) ;  /* 0x0000000800807947 */ /* 0x000fec0003800000 */
.L_x_3831:
        /* <DEDUP_REMOVED lines=12> */
.L_x_3845:
[----:B------:R-:W2:Y:S01]  /*05d0*/  LDG.E.64 R4, desc[UR36][R4.64] ;  /* 0x0000002404047981 */ /* 0x000ea2000c1e1b00 */
[----:B------:R-:W-:Y:S01]  /*05e0*/  UMOV UR4, 0xf0000000 ;  /* 0xf000000000047882 */ /* 0x000fe20000000000 */
[----:B------:R-:W-:Y:S01]  /*05f0*/  UMOV UR5, 0x380fffff ;  /* 0x380fffff00057882 */ /* 0x000fe20000000000 */
[----:B--2---:R-:W0:Y:S01]  /*0600*/  F2F.F32.F64 R29, R4 ;  /* 0x00000004001d7310 */ /* 0x004e220000301000 */
[----:B------:R-:W-:-:S14]  /*0610*/  DSETP.GEU.AND P0, PT, |R4|, UR4, PT ;  /* 0x0000000404007e2a */ /* 0x000fdc000bf0e200 */
[----:B0-----:R-:W-:Y:S01]  /*0620*/  @!P0 FMUL R29, R29, 1.175494350822287508e-38 ;  /* 0x008000001d1d8820 */ /* 0x001fe20000400000 */
[----:B------:R-:W-:Y:S06]  /*0630*/  BRA `(.L_x_3836) ;  /* 0x0000000800347947 */ /* 0x000fec0003800000 */
.L_x_3844:
        /* <DEDUP_REMOVED lines=26> */
.L_x_3847:
        /* <DEDUP_REMOVED lines=14> */
.L_x_3846:
[----:B------:R-:W2:Y:S02]  /*08c0*/  LDG.E.U16 R4, desc[UR36][R4.64] ;  /* 0x0000002404047981 */ /* 0x000ea4000c1e1500 */
[----:B--2---:R-:W-:Y:S01]  /*08d0*/  IMAD.U32 R29, R4, 0x10000, RZ ;  /* 0x00010000041d7824 */ /* 0x004fe200078e00ff */
[----:B------:R-:W-:Y:S06]  /*08e0*/  BRA `(.L_x_3836) ;  /* 0x0000000400887947 */ /* 0x000fec0003800000 */
.L_x_3843:
        /* <DEDUP_REMOVED lines=11> */
.L_x_3850:
        /* <DEDUP_REMOVED lines=20> */
.L_x_3852:
[----:B------:R-:W-:Y:S05]  /*0ae0*/  BSYNC B0 ;  /* 0x0000000000007941 */ /* 0x000fea0003800000 */
.L_x_3851:
[----:B------:R-:W-:Y:S01]  /*0af0*/  IMAD.SHL.U32 R3, R3, 0x100000, RZ ;  /* 0x0010000003037824 */ /* 0x000fe200078e00ff */
[----:B------:R-:W-:-:S04]  /*0b00*/  LEA R0, R0, 0x3b800000, 0x17 ;  /* 0x3b80000000007811 */ /* 0x000fc800078eb8ff */
[----:B------:R-:W-:Y:S01]  /*0b10*/  LOP3.LUT R29, R0, R3, R29, 0xfe, !PT ;  /* 0x00000003001d7212 */ /* 0x000fe200078efe1d */
[----:B------:R-:W-:Y:S06]  /*0b20*/  BRA `(.L_x_3836) ;  /* 0x0000000000f87947 */ /* 0x000fec0003800000 */
.L_x_3849:
        /* <DEDUP_REMOVED lines=20> */
.L_x_3854:
[----:B------:R-:W-:Y:S05]  /*0c70*/  BSYNC B0 ;  /* 0x0000000000007941 */ /* 0x000fea0003800000 */
.L_x_3853:
[----:B------:R-:W-:Y:S01]  /*0c80*/  IMAD.SHL.U32 R3, R3, 0x200000, RZ ;  /* 0x0020000003037824 */ /* 0x000fe200078e00ff */
[----:B------:R-:W-:-:S04]  /*0c90*/  LEA R0, R0, 0x37800000, 0x17 ;  /* 0x3780000000007811 */ /* 0x000fc800078eb8ff */
[----:B------:R-:W-:Y:S01]  /*0ca0*/  LOP3.LUT R29, R0, R3, R29, 0xfe, !PT ;  /* 0x00000003001d7212 */ /* 0x000fe200078efe1d */
[----:B------:R-:W-:Y:S06]  /*0cb0*/  BRA `(.L_x_3836) ;  /* 0x0000000000947947 */ /* 0x000fec0003800000 */
.L_x_3848:
        /* <DEDUP_REMOVED lines=14> */
.L_x_3835:
        /* <DEDUP_REMOVED lines=16> */
.L_x_3857:
[----:B------:R-:W-:Y:S01]  /*0ea0*/  IMAD.MOV.U32 R29, RZ, RZ, RZ ;  /* 0x000000ffff1d7224 */ /* 0x000fe200078e00ff */
[----:B------:R-:W-:Y:S06]  /*0eb0*/  BRA `(.L_x_3836) ;  /* 0x0000000000147947 */ /* 0x000fec0003800000 */
.L_x_3856:
[----:B------:R-:W2:Y:S02]  /*0ec0*/  LDG.E.64 R4, desc[UR36][R4.64] ;  /* 0x0000002404047981 */ /* 0x000ea4000c1e1b00 */
[----:B--2---:R0:W1:Y:S01]  /*0ed0*/  I2F.U64 R29, R4 ;  /* 0x00000004001d7312 */ /* 0x0040620000301000 */
[----:B------:R-:W-:Y:S05]  /*0ee0*/  BRA `(.L_x_3836) ;  /* 0x0000000000087947 */ /* 0x000fea0003800000 */
.L_x_3855:
[----:B------:R-:W2:Y:S02]  /*0ef0*/  LDG.E R4, desc[UR36][R4.64] ;  /* 0x0000002404047981 */ /* 0x000ea4000c1e1900 */
[----:B--2---:R-:W-:-:S07]  /*0f00*/  I2FP.F32.U32 R29, R4 ;  /* 0x00000004001d7245 */ /* 0x004fce0000201000 */
.L_x_3836:
[----:B------:R-:W-:Y:S05]  /*0f10*/  BSYNC B6 ;  /* 0x0000000000067941 */ /* 0x000fea0003800000 */
.L_x_3830:
[----:B0-2-4-:R-:W0:Y:S01]  /*0f20*/  LDC.64 R4, c[0x0][0x228] ;  /* 0x00008a00ff047b82 */ /* 0x015e220000000a00 */
[----:B------:R-:W-:Y:S01]  /*0f30*/  PRMT R0, R22, 0x9910, RZ ;  /* 0x0000991016007816 */ /* 0x000fe200000000ff */
[----:B------:R-:W-:Y:S01]  /*0f40*/  ULDC UR4, c[0x0][0x23c] ;  /* 0x00008f0000047ab9 */ /* 0x000fe20000000800 */
[----:B------:R-:W-:Y:S01]  /*0f50*/  BSSY B6, `(.L_x_3858) ;  /* 0x00000df000067945 */ /* 0x000fe20003800000 */
        /* <DEDUP_REMOVED lines=16> */
.L_x_3862:
[----:B------:R-:W2:Y:S02]  /*1060*/  LDG.E.U8 R4, desc[UR36][R4.64] ;  /* 0x0000002404047981 */ /* 0x000ea4000c1e1100 */
[----:B--2---:R-:W-:Y:S01]  /*1070*/  I2FP.F32.U32 R28, R4 ;  /* 0x00000004001c7245 */ /* 0x004fe20000201000 */
[----:B------:R-:W-:Y:S06]  /*1080*/  BRA `(.L_x_3864) ;  /* 0x0000000c002c7947 */ /* 0x000fec0003800000 */
.L_x_3861:
        /* <DEDUP_REMOVED lines=9> */
.L_x_3866:
[----:B------:R-:W2:Y:S02]  /*1120*/  LDG.E R4, desc[UR36][R4.64] ;  /* 0x0000002404047981 */ /* 0x000ea4000c1e1900 */
[----:B--2---:R-:W-:Y:S01]  /*1130*/  I2FP.F32.S32 R28, R4 ;  /* 0x00000004001c7245 */ /* 0x004fe20000201400 */
[----:B------:R-:W-:Y:S06]  /*1140*/  BRA `(.L_x_3864) ;  /* 0x0000000800fc7947 */ /* 0x000fec0003800000 */
.L_x_3865:
[----:B------:R-:W2:Y:S02]  /*1150*/  LDG.E.U16 R4, desc[UR36][R4.64] ;  /* 0x0000002404047981 */ /* 0x000ea4000c1e1500 */
[----:B--2---:R0:W2:Y:S01]  /*1160*/  I2F.S16 R28, R4 ;  /* 0x00000004001c7306 */ /* 0x0040a20000101400 */
[----:B------:R-:W-:Y:S05]  /*1170*/  BRA `(.L_x_3864) ;  /* 0x0000000800f07947 */ /* 0x000fea0003800000 */
.L_x_3860:
        /* <DEDUP_REMOVED lines=8> */
.L_x_3868:
[----:B------:R-:W2:Y:S02]  /*1200*/  LDG.E.U16 R4, desc[UR36][R4.64] ;  /* 0x0000002404047981 */ /* 0x000ea4000c1e1500 */
[----:B--2---:R-:W-:Y:S01]  /*1210*/  HADD2.F32 R28, -RZ, R4.H0_H0 ;  /* 0x20000004ff1c7230 */ /* 0x004fe20000004100 */
[----:B------:R-:W-:Y:S06]  /*1220*/  BRA `(.L_x_3864) ;  /* 0x0000000800c47947 */ /* 0x000fec0003800000 */
.L_x_3867:
        /* <DEDUP_REMOVED lines=8> */
.L_x_3870:
[----:B------:R-:W2:Y:S02]  /*12b0*/  LDG.E.U16 R4, desc[UR36][R4.64] ;  /* 0x0000002404047981 */ /* 0x000ea4000c1e1500 */
[----:B--2---:R-:W-:Y:S01]  /*12c0*/  HADD2.F32 R28, -RZ, R4.H0_H0 ;  /* 0x20000004ff1c7230 */ /* 0x004fe20000004100 */
[----:B------:R-:W-:Y:S06]  /*12d0*/  BRA `(.L_x_3864) ;  /* 0x0000000800987947 */ /* 0x000fec0003800000 */
.L_x_3869:
[----:B------:R-:W2:Y:S01]  /*12e0*/  LDG.E.64 R4, desc[UR36][R4.64] ;  /* 0x0000002404047981 */ /* 0x000ea2000c1e1b00 */
[----:B------:R-:W-:Y:S01]  /*12f0*/  UMOV UR4, 0xf0000000 ;  /* 0xf000000000047882 */ /* 0x000fe20000000000 */
[----:B------:R-:W-:Y:S01]  /*1300*/  UMOV UR5, 0x380fffff ;  /* 0x380fffff00057882 */ /* 0x000fe20000000000 */
[----:B--2---:R-:W0:Y:S01]  /*1310*/  F2F.F32.F64 R28, R4 ;  /* 0x00000004001c7310 */ /* 0x004e220000301000 */
[----:B------:R-:W-:-:S14]  /*1320*/  DSETP.GEU.AND P0, PT, |R4|, UR4, PT ;  /* 0x0000000404007e2a */ /* 0x000fdc000bf0e200 */
[----:B0-----:R-:W-:Y:S01]  /*1330*/  @!P0 FMUL R28, R28, 1.175494350822287508e-38 ;  /* 0x008000001c1c8820 */ /* 0x001fe20000400000 */
[----:B------:R-:W-:Y:S06]  /*1340*/  BRA `(.L_x_3864) ;  /* 0x00000008007c7947 */ /* 0x000fec0003800000 */
.L_x_3859:
        /* <DEDUP_REMOVED lines=12> */
.L_x_3873:
[----:B------:R-:W2:Y:S01]  /*1410*/  LDG.E.64 R4, desc[UR36][R4.64] ;  /* 0x0000002404047981 */ /* 0x000ea2000c1e1b00 */
[----:B------:R-:W-:Y:S01]  /*1420*/  UMOV UR4, 0xf0000000 ;  /* 0xf000000000047882 */ /* 0x000fe20000000000 */
[----:B------:R-:W-:Y:S01]  /*1430*/  UMOV UR5, 0x380fffff ;  /* 0x380fffff00057882 */ /* 0x000fe20000000000 */
[----:B--2---:R-:W0:Y:S01]  /*1440*/  F2F.F32.F64 R28, R4 ;  /* 0x00000004001c7310 */ /* 0x004e220000301000 */
[----:B------:R-:W-:-:S14]  /*1450*/  DSETP.GEU.AND P0, PT, |R4|, UR4, PT ;  /* 0x0000000404007e2a */ /* 0x000fdc000bf0e200 */
[----:B0-----:R-:W-:Y:S01]  /*1460*/  @!P0 FMUL R28, R28, 1.175494350822287508e-38 ;  /* 0x008000001c1c8820 */ /* 0x001fe20000400000 */
[----:B------:R-:W-:Y:S06]  /*1470*/  BRA `(.L_x_3864) ;  /* 0x0000000800307947 */ /* 0x000fec0003800000 */
.L_x_3872:
        /* <DEDUP_REMOVED lines=26> */
.L_x_3875:
        /* <DEDUP_REMOVED lines=13> */
.L_x_3874:
[----:B------:R-:W2:Y:S02]  /*16f0*/  LDG.E.U16 R4, desc[UR36][R4.64] ;  /* 0x0000002404047981 */ /* 0x000ea4000c1e1500 */
[----:B--2---:R-:W-:Y:S01]  /*1700*/  IMAD.U32 R28, R4, 0x10000, RZ ;  /* 0x00010000041c7824 */ /* 0x004fe200078e00ff */
[----:B------:R-:W-:Y:S06]  /*1710*/  BRA `(.L_x_3864) ;  /* 0x0000000400887947 */ /* 0x000fec0003800000 */
.L_x_3871:
        /* <DEDUP_REMOVED lines=11> */
.L_x_3878:
        /* <DEDUP_REMOVED lines=20> */
.L_x_3880:
[----:B------:R-:W-:Y:S05]  /*1910*/  BSYNC B0 ;  /* 0x0000000000007941 */ /* 0x000fea0003800000 */
.L_x_3879:
[----:B------:R-:W-:Y:S01]  /*1920*/  IMAD.SHL.U32 R3, R3, 0x100000, RZ ;  /* 0x0010000003037824 */ /* 0x000fe200078e00ff */
[----:B------:R-:W-:-:S04]  /*1930*/  LEA R5, R0, 0x3b800000, 0x17 ;  /* 0x3b80000000057811 */ /* 0x000fc800078eb8ff */
[----:B------:R-:W-:Y:S01]  /*1940*/  LOP3.LUT R28, R5, R3, R28, 0xfe, !PT ;  /* 0x00000003051c7212 */ /* 0x000fe200078efe1c */
[----:B------:R-:W-:Y:S06]  /*1950*/  BRA `(.L_x_3864) ;  /* 0x0000000000f87947 */ /* 0x000fec0003800000 */
.L_x_3877:
        /* <DEDUP_REMOVED lines=20> */
.L_x_3882:
[----:B------:R-:W-:Y:S05]  /*1aa0*/  BSYNC B0 ;  /* 0x0000000000007941 */ /* 0x000fea0003800000 */
.L_x_3881:
[----:B------:R-:W-:Y:S01]  /*1ab0*/  IMAD.SHL.U32 R3, R3, 0x200000, RZ ;  /* 0x0020000003037824 */ /* 0x000fe200078e00ff */
[----:B------:R-:W-:-:S04]  /*1ac0*/  LEA R5, R0, 0x37800000, 0x17 ;  /* 0x3780000000057811 */ /* 0x000fc800078eb8ff */
[----:B------:R-:W-:Y:S01]  /*1ad0*/  LOP3.LUT R28, R5, R3, R28, 0xfe, !PT ;  /* 0x00000003051c7212 */ /* 0x000fe200078efe1c */
[----:B------:R-:W-:Y:S06]  /*1ae0*/  BRA `(.L_x_3864) ;  /* 0x0000000000947947 */ /* 0x000fec0003800000 */
.L_x_3876:
        /* <DEDUP_REMOVED lines=14> */
.L_x_3863:
        /* <DEDUP_REMOVED lines=16> */
.L_x_3885:
[----:B------:R-:W-:Y:S01]  /*1cd0*/  IMAD.MOV.U32 R28, RZ, RZ, RZ ;  /* 0x000000ffff1c7224 */ /* 0x000fe200078e00ff */
[----:B------:R-:W-:Y:S06]  /*1ce0*/  BRA `(.L_x_3864) ;  /* 0x0000000000147947 */ /* 0x000fec0003800000 */
.L_x_3884:
[----:B------:R-:W2:Y:S02]  /*1cf0*/  LDG.E.64 R4, desc[UR36][R4.64] ;  /* 0x0000002404047981 */ /* 0x000ea4000c1e1b00 */
[----:B--2---:R0:W2:Y:S01]  /*1d00*/  I2F.U64 R28, R4 ;  /* 0x00000004001c7312 */ /* 0x0040a20000301000 */
[----:B------:R-:W-:Y:S05]  /*1d10*/  BRA `(.L_x_3864) ;  /* 0x0000000000087947 */ /* 0x000fea0003800000 */
.L_x_3883:
[----:B------:R-:W2:Y:S02]  /*1d20*/  LDG.E R4, desc[UR36][R4.64] ;  /* 0x0000002404047981 */ /* 0x000ea4000c1e1900 */
[----:B--2---:R-:W-:-:S07]  /*1d30*/  I2FP.F32.U32 R28, R4 ;  /* 0x00000004001c7245 */ /* 0x004fce0000201000 */
.L_x_3864:
[----:B------:R-:W-:Y:S05]  /*1d40*/  BSYNC B6 ;  /* 0x0000000000067941 */ /* 0x000fea0003800000 */
.L_x_3858:
[----:B------:R-:W0:Y:S02]  /*1d50*/  S2R R16, SR_TID.X ;  /* 0x0000000000107919 */ /* 0x000e240000002100 */
[----:B0-----:R-:W-:-:S07]  /*1d60*/  VIADD R16, R16, 0x80 ;  /* 0x0000008010107836 */ /* 0x001fce0000000000 */
.L_x_3829:
[----:B------:R-:W-:Y:S05]  /*1d70*/  BSYNC B7 ;  /* 0x0000000000077941 */ /* 0x000fea0003800000 */
.L_x_3828:
[----:B------:R-:W-:Y:S01]  /*1d80*/  ISETP.GE.AND P0, PT, R16, R17, PT ;  /* 0x000000111000720c */ /* 0x000fe20003f06270 */
[----:B------:R-:W-:Y:S01]  /*1d90*/  BSSY B7, `(.L_x_3886) ;  /* 0x00001cb000077945 */ /* 0x000fe20003800000 */
[----:B------:R-:W-:-:S11]  /*1da0*/  IMAD.MOV.U32 R18, RZ, RZ, RZ ;  /* 0x000000ffff127224 */ /* 0x000fd600078e00ff */
[----:B------:R-:W-:Y:S05]  /*1db0*/  @P0 BRA `(.L_x_3887) ;  /* 0x0000001c00200947 */ /* 0x000fea0003800000 */
[----:B----4-:R-:W0:Y:S01]  /*1dc0*/  LDC.64 R4, c[0x0][0x220] ;  /* 0x00008800ff047b82 */ /* 0x010e220000000a00 */
        /* <DEDUP_REMOVED lines=17> */
[----:B------:R-:W4:Y:S02]  /*1ee0*/  LDG.E.S8 R4, desc[UR36][R4.64] ;  /* 0x0000002404047981 */ /* 0x000f24000c1e1300 */
[----:B----4-:R0:W4:Y:S01]  /*1ef0*/  I2F.S16 R19, R4 ;  /* 0x0000000400137306 */ /* 0x0101220000101400 */
[----:B------:R-:W-:Y:S05]  /*1f00*/  BRA `(.L_x_3894) ;  /* 0x0000000c00387947 */ /* 0x000fea0003800000 */
.L_x_3892:
[----:B------:R-:W4:Y:S02]  /*1f10*/  LDG.E.U8 R4, desc[UR36][R4.64] ;  /* 0x0000002404047981 */ /* 0x000f24000c1e1100 */
[----:B----4-:R-:W-:Y:S01]  /*1f20*/  I2FP.F32.U32 R19, R4 ;  /* 0x0000000400137245 */ /* 0x010fe20000201000 */
[----:B------:R-:W-:Y:S06]  /*1f30*/  BRA `(.L_x_3894) ;  /* 0x0000000c002c7947 */ /* 0x000fec0003800000 */
.L_x_3891:
[----:B------:R-:W-:-:S13]  /*1f40*/  ISETP.NE.AND P0, PT, R0, 0x2, PT ;  /* 0x000000020000780c */ /* 0x000fda0003f05270 */
[----:B------:R-:W-:Y:S05]  /*1f50*/  @!P0 BRA `(.L_x_3895) ;  /* 0x0000000000288947 */ /* 0x000fea0003800000 */
[----:B------:R-:W-:-:S13]  /*1f60*/  ISETP.NE.AND P0, PT, R0, 0x3, PT ;  /* 0x000000030000780c */ /* 0x000fda0003f05270 */
[----:B------:R-:W-:Y:S05]  /*1f70*/  @!P0 BRA `(.L_x_3896) ;  /* 0x0000000000148947 */ /* 0x000fea0003800000 */
[----:B------:R-:W-:-:S13]  /*1f80*/  ISETP.NE.AND P0, PT, R0, 0x4, PT ;  /* 0x000000040000780c */ /* 0x000fda0003f05270 */
[----:B------:R-:W-:Y:S05]  /*1f90*/  @P0 BRA `(.L_x_3893) ;  /* 0x0000000800b80947 */ /* 0x000fea0003800000 */
[----:B------:R-:W4:Y:S02]  /*1fa0*/  LDG.E.64 R4, desc[UR36][R4.64] ;  /* 0x0000002404047981 */ /* 0x000f24000c1e1b00 */
[----:B----4-:R0:W4:Y:S01]  /*1fb0*/  I2F.S64 R19, R4 ;  /* 0x0000000400137312 */ /* 0x0101220000301400 */
[----:B------:R-:W-:Y:S05]  /*1fc0*/  BRA `(.L_x_3894) ;  /* 0x0000000c00087947 */ /* 0x000fea0003800000 */
.L_x_3896:
[----:B------:R-:W4:Y:S02]  /*1fd0*/  LDG.E R4, desc[UR36][R4.64] ;  /* 0x0000002404047981 */ /* 0x000f24000c1e1900 */
[----:B----4-:R-:W-:Y:S01]  /*1fe0*/  I2FP.F32.S32 R19, R4 ;  /* 0x0000000400137245 */ /* 0x010fe20000201400 */
[----:B------:R-:W-:Y:S06]  /*1ff0*/  BRA `(.L_x_3894) ;  /* 0x0000000800fc7947 */ /* 0x000fec0003800000 */
.L_x_3895:
[----:B------:R-:W4:Y:S02]  /*2000*/  LDG.E.U16 R4, desc[UR36][R4.64] ;  /* 0x0000002404047981 */ /* 0x000f24000c1e1500 */
[----:B----4-:R0:W4:Y:S01]  /*2010*/  I2F.S16 R19, R4 ;  /* 0x0000000400137306 */ /* 0x0101220000101400 */
[----:B------:R-:W-:Y:S05]  /*2020*/  BRA `(.L_x_3894) ;  /* 0x0000000800f07947 */ /* 0x000fea0003800000 */
.L_x_3890:
        /* <DEDUP_REMOVED lines=8> */
.L_x_3898:
[----:B------:R-:W4:Y:S02]  /*20b0*/  LDG.E.U16 R4, desc[UR36][R4.64] ;  /* 0x0000002404047981 */ /* 0x000f24000c1e1500 */
[----:B----4-:R-:W-:Y:S01]  /*20c0*/  HADD2.F32 R19, -RZ, R4.H0_H0 ;  /* 0x20000004ff137230 */ /* 0x010fe20000004100 */
[----:B------:R-:W-:Y:S06]  /*20d0*/  BRA `(.L_x_3894) ;  /* 0x0000000800c47947 */ /* 0x000fec0003800000 */
.L_x_3897:
        /* <DEDUP_REMOVED lines=8> */
.L_x_3900:
[----:B------:R-:W4:Y:S02]  /*2160*/  LDG.E.U16 R4, desc[UR36][R4.64] ;  /* 0x0000002404047981 */ /* 0x000f24000c1e1500 */
[----:B----4-:R-:W-:Y:S01]  /*2170*/  HADD2.F32 R19, -RZ, R4.H0_H0 ;  /* 0x20000004ff137230 */ /* 0x010fe20000004100 */
[----:B------:R-:W-:Y:S06]  /*2180*/  BRA `(.L_x_3894) ;  /* 0x0000000800987947 */ /* 0x000fec0003800000 */
.L_x_3899:
[----:B------:R-:W4:Y:S01]  /*2190*/  LDG.E.64 R4, desc[UR36][R4.64] ;  /* 0x0000002404047981 */ /* 0x000f22000c1e1b00 */
[----:B------:R-:W-:Y:S01]  /*21a0*/  UMOV UR4, 0xf0000000 ;  /* 0xf000000000047882 */ /* 0x000fe20000000000 */
[----:B------:R-:W-:Y:S01]  /*21b0*/  UMOV UR5, 0x380fffff ;  /* 0x380fffff00057882 */ /* 0x000fe20000000000 */
[----:B----4-:R-:W0:Y:S01]  /*21c0*/  F2F.F32.F64 R19, R4 ;  /* 0x0000000400137310 */ /* 0x010e220000301000 */
[----:B------:R-:W-:-:S14]  /*21d0*/  DSETP.GEU.AND P0, PT, |R4|, UR4, PT ;  /* 0x0000000404007e2a */ /* 0x000fdc000bf0e200 */
[----:B0-----:R-:W-:Y:S01]  /*21e0*/  @!P0 FMUL R19, R19, 1.175494350822287508e-38 ;  /* 0x0080000013138820 */ /* 0x001fe20000400000 */
[----:B------:R-:W-:Y:S06]  /*21f0*/  BRA `(.L_x_3894) ;  /* 0x00000008007c7947 */ /* 0x000fec0003800000 */
.L_x_3889:
        /* <DEDUP_REMOVED lines=8> */
[----:B------:R-:W4:Y:S02]  /*2280*/  LDG.E.U8 R4, desc[UR36][R4.64] ;  /* 0x0000002404047981 */ /* 0x000f24000c1e1100 */
[----:B----4-:R-:W-:-:S04]  /*2290*/  ISETP.NE.AND P0, PT, R4, RZ, PT ;  /* 0x000000ff0400720c */ /* 0x010fc80003f05270 */
[----:B------:R-:W-:Y:S01]  /*22a0*/  FSEL R19, RZ, 1, !P0 ;  /* 0x3f800000ff137808 */ /* 0x000fe20004000000 */
[----:B------:R-:W-:Y:S08]  /*22b0*/  BRA `(.L_x_3894) ;  /* 0x00000008004c7947 */ /* 0x000ff00003800000 */
.L_x_3903:
[----:B------:R-:W4:Y:S01]  /*22c0*/  LDG.E.64 R4, desc[UR36][R4.64] ;  /* 0x0000002404047981 */ /* 0x000f22000c1e1b00 */
[----:B------:R-:W-:Y:S01]  /*22d0*/  UMOV UR4, 0xf0000000 ;  /* 0xf000000000047882 */ /* 0x000fe20000000000 */
[----:B------:R-:W-:Y:S01]  /*22e0*/  UMOV UR5, 0x380fffff ;  /* 0x380fffff00057882 */ /* 0x000fe20000000000 */
[----:B----4-:R-:W0:Y:S01]  /*22f0*/  F2F.F32.F64 R19, R4 ;  /* 0x0000000400137310 */ /* 0x010e220000301000 */
[----:B------:R-:W-:-:S14]  /*2300*/  DSETP.GEU.AND P0, PT, |R4|, UR4, PT ;  /* 0x0000000404007e2a */ /* 0x000fdc000bf0e200 */
[----:B0-----:R-:W-:Y:S01]  /*2310*/  @!P0 FMUL R19, R19, 1.175494350822287508e-38 ;  /* 0x0080000013138820 */ /* 0x001fe20000400000 */
[----:B------:R-:W-:Y:S06]  /*2320*/  BRA `(.L_x_3894) ;  /* 0x0000000800307947 */ /* 0x000fec0003800000 */
.L_x_3902:
[----:B------:R-:W-:-:S13]  /*2330*/  ISETP.NE.AND P0, PT, R0, 0xf, PT ;  /* 0x0000000f0000780c */ /* 0x000fda0003f05270 */
[----:B------:R-:W-:Y:S05]  /*2340*/  @!P0 BRA `(.L_x_3904) ;  /* 0x0000000000948947 */ /* 0x000fea0003800000 */
[----:B------:R-:W-:-:S13]  /*2350*/  ISETP.NE.AND P0, PT, R0, 0x17, PT ;  /* 0x000000170000780c */ /* 0x000fda0003f05270 */
[----:B------:R-:W-:Y:S05]  /*2360*/  @!P0 BRA `(.L_x_3905) ;  /* 0x0000000000588947 */ /* 0x000fea0003800000 */
[----:B------:R-:W-:-:S13]  /*2370*/  ISETP.NE.AND P0, PT, R0, 0x18, PT ;  /* 0x000000180000780c */ /* 0x000fda0003f05270 */
[----:B------:R-:W-:Y:S05]  /*2380*/  @P0 BRA `(.L_x_3893) ;  /* 0x0000000400bc0947 */ /* 0x000fea0003800000 */
[----:B------:R-:W4:Y:S01]  /*2390*/  LDG.E.U8 R19, desc[UR36][R4.64] ;  /* 0x0000002404137981 */ /* 0x000f22000c1e1100 */
[----:B------:R-:W-:Y:S02]  /*23a0*/  IMAD.MOV.U32 R8, RZ, RZ, -0x800000 ;  /* 0xff800000ff087424 */ /* 0x000fe400078e00ff */
[----:B----4-:R-:W-:-:S05]  /*23b0*/  IMAD.SHL.U32 R19, R19, 0x1000000, RZ ;  /* 0x0100000013137824 */ /* 0x010fca00078e00ff */
        /* <DEDUP_REMOVED lines=17> */
.L_x_3905:
[----:B------:R-:W4:Y:S02]  /*24d0*/  LDG.E.U8 R4, desc[UR36][R4.64] ;  /* 0x0000002404047981 */ /* 0x000f24000c1e1100 */
[----:B----4-:R-:W-:-:S05]  /*24e0*/  IMAD.SHL.U32 R0, R4, 0x2000000, RZ ;  /* 0x0200000004007824 */ /* 0x010fca00078e00ff */
        /* <DEDUP_REMOVED lines=11> */
.L_x_3904:
[----:B------:R-:W4:Y:S02]  /*25a0*/  LDG.E.U16 R4, desc[UR36][R4.64] ;  /* 0x0000002404047981 */ /* 0x000f24000c1e1500 */
[----:B----4-:R-:W-:Y:S01]  /*25b0*/  IMAD.U32 R19, R4, 0x10000, RZ ;  /* 0x0001000004137824 */ /* 0x010fe200078e00ff */
[----:B------:R-:W-:Y:S06]  /*25c0*/  BRA `(.L_x_3894) ;  /* 0x0000000400887947 */ /* 0x000fec0003800000 */
.L_x_3901:
        /* <DEDUP_REMOVED lines=8> */
[----:B------:R-:W4:Y:S02]  /*2650*/  LDG.E.U16 R4, desc[UR36][R4.64] ;  /* 0x0000002404047981 */ /* 0x000f24000c1e1500 */
[----:B----4-:R-:W-:Y:S01]  /*2660*/  I2FP.F32.U32 R19, R4 ;  /* 0x0000000400137245 */ /* 0x010fe20000201000 */
[----:B------:R-:W-:Y:S06]  /*2670*/  BRA `(.L_x_3894) ;  /* 0x00000004005c7947 */ /* 0x000fec0003800000 */
.L_x_3908:
[----:B------:R-:W4:Y:S01]  /*2680*/  LDG.E.U8 R3, desc[UR36][R4.64] ;  /* 0x0000002404037981 */ /* 0x000f22000c1e1100 */
[----:B------:R-:W-:Y:S01]  /*2690*/  IMAD.MOV.U32 R19, RZ, RZ, RZ ;  /* 0x000000ffff137224 */ /* 0x000fe200078e00ff */
[----:B----4-:R-:W-:-:S13]  /*26a0*/  ISETP.NE.AND P0, PT, R3, RZ, PT ;  /* 0x000000ff0300720c */ /* 0x010fda0003f05270 */
        /* <DEDUP_REMOVED lines=17> */
.L_x_3910:
[----:B------:R-:W-:Y:S05]  /*27c0*/  BSYNC B0 ;  /* 0x0000000000007941 */ /* 0x000fea0003800000 */
.L_x_3909:
[----:B------:R-:W-:Y:S01]  /*27d0*/  IMAD.SHL.U32 R3, R3, 0x100000, RZ ;  /* 0x0010000003037824 */ /* 0x000fe200078e00ff */
[----:B------:R-:W-:-:S04]  /*27e0*/  LEA R0, R0, 0x3b800000, 0x17 ;  /* 0x3b80000000007811 */ /* 0x000fc800078eb8ff */
[----:B------:R-:W-:Y:S01]  /*27f0*/  LOP3.LUT R19, R0, R3, R19, 0xfe, !PT ;  /* 0x0000000300137212 */ /* 0x000fe200078efe13 */
[----:B------:R-:W-:Y:S06]  /*2800*/  BRA `(.L_x_3894) ;  /* 0x0000000000f87947 */ /* 0x000fec0003800000 */
.L_x_3907:
        /* <DEDUP_REMOVED lines=20> */
.L_x_3912:
[----:B------:R-:W-:Y:S05]  /*2950*/  BSYNC B0 ;  /* 0x0000000000007941 */ /* 0x000fea0003800000 */
.L_x_3911:
[----:B------:R-:W-:Y:S01]  /*2960*/  IMAD.SHL.U32 R3, R3, 0x200000, RZ ;  /* 0x0020000003037824 */ /* 0x000fe200078e00ff */
[----:B------:R-:W-:-:S04]  /*2970*/  LEA R0, R0, 0x37800000, 0x17 ;  /* 0x3780000000007811 */ /* 0x000fc800078eb8ff */
[----:B------:R-:W-:Y:S01]  /*2980*/  LOP3.LUT R19, R0, R3, R19, 0xfe, !PT ;  /* 0x0000000300137212 */ /* 0x000fe200078efe13 */
[----:B------:R-:W-:Y:S06]  /*2990*/  BRA `(.L_x_3894) ;  /* 0x0000000000947947 */ /* 0x000fec0003800000 */
.L_x_3906:
[----:B------:R-:W-:-:S13]  /*29a0*/  ISETP.NE.AND P0, PT, R0, 0x1c, PT ;  /* 0x0000001c0000780c */ /* 0x000fda0003f05270 */
[----:B------:R-:W-:Y:S05]  /*29b0*/  @!P0 BRA `(.L_x_3913) ;  /* 0x0000000000848947 */ /* 0x000fea0003800000 */
[----:B------:R-:W-:-:S13]  /*29c0*/  ISETP.NE.AND P0, PT, R0, 0x1d, PT ;  /* 0x0000001d0000780c */ /* 0x000fda0003f05270 */
[----:B------:R-:W-:Y:S05]  /*29d0*/  @!P0 BRA `(.L_x_3914) ;  /* 0x0000000000708947 */ /* 0x000fea0003800000 */
[----:B------:R-:W-:-:S13]  /*29e0*/  ISETP.NE.AND P0, PT, R0, 0x2c, PT ;  /* 0x0000002c0000780c */ /* 0x000fda0003f05270 */
[----:B------:R-:W-:Y:S05]  /*29f0*/  @P0 BRA `(.L_x_3893) ;  /* 0x0000000000200947 */ /* 0x000fea0003800000 */
[----:B------:R-:W4:Y:S01]  /*2a00*/  LDG.E.U8 R4, desc[UR36][R4.64] ;  /* 0x0000002404047981 */ /* 0x000f22000c1e1100 */
[----:B------:R-:W-:Y:S01]  /*2a10*/  IMAD.MOV.U32 R19, RZ, RZ, 0x400000 ;  /* 0x00400000ff137424 */ /* 0x000fe200078e00ff */
[----:B----4-:R-:W-:-:S13]  /*2a20*/  ISETP.NE.AND P0, PT, R4, RZ, PT ;  /* 0x000000ff0400720c */ /* 0x010fda0003f05270 */
[----:B------:R-:W-:Y:S05]  /*2a30*/  @!P0 BRA `(.L_x_3894) ;  /* 0x00000000006c8947 */ /* 0x000fea0003800000 */
[----:B------:R-:W-:-:S13]  /*2a40*/  ISETP.NE.AND P0, PT, R4, 0xff, PT ;  /* 0x000000ff0400780c */ /* 0x000fda0003f05270 */
[----:B------:R-:W-:Y:S02]  /*2a50*/  @!P0 IMAD.MOV.U32 R19, RZ, RZ, 0x7f800001 ;  /* 0x7f800001ff138424 */ /* 0x000fe400078e00ff */
[----:B------:R-:W-:Y:S01]  /*2a60*/  @P0 IMAD.SHL.U32 R19, R4, 0x800000, RZ ;  /* 0x0080000004130824 */ /* 0x000fe200078e00ff */
[----:B------:R-:W-:Y:S06]  /*2a70*/  BRA `(.L_x_3894) ;  /* 0x00000000005c7947 */ /* 0x000fec0003800000 */
.L_x_3893:
        /* <DEDUP_REMOVED lines=15> */
[----:B0123-5:R-:W-:Y:S05]  /*2b70*/  CALL.ABS.NOINC R14 ;  /* 0x000000000e007343 */ /* 0x02ffea0003c00000 */
.L_x_3915:
[----:B------:R-:W-:Y:S01]  /*2b80*/  IMAD.MOV.U32 R19, RZ, RZ, RZ ;  /* 0x000000ffff137224 */ /* 0x000fe200078e00ff */
[----:B------:R-:W-:Y:S06]  /*2b90*/  BRA `(.L_x_3894) ;  /* 0x0000000000147947 */ /* 0x000fec0003800000 */
.L_x_3914:
[----:B------:R-:W4:Y:S02]  /*2ba0*/  LDG.E.64 R4, desc[UR36][R4.64] ;  /* 0x0000002404047981 */ /* 0x000f24000c1e1b00 */
[----:B----4-:R0:W4:Y:S01]  /*2bb0*/  I2F.U64 R19, R4 ;  /* 0x0000000400137312 */ /* 0x0101220000301000 */
[----:B------:R-:W-:Y:S05]  /*2bc0*/  BRA `(.L_x_3894) ;  /* 0x0000000000087947 */ /* 0x000fea0003800000 */
.L_x_3913:
[----:B------:R-:W4:Y:S02]  /*2bd0*/  LDG.E R4, desc[UR36][R4.64] ;  /* 0x0000002404047981 */ /* 0x000f24000c1e1900 */
[----:B----4-:R-:W-:-:S07]  /*2be0*/  I2FP.F32.U32 R19, R4 ;  /* 0x0000000400137245 */ /* 0x010fce0000201000 */
.L_x_3894:
[----:B------:R-:W-:Y:S05]  /*2bf0*/  BSYNC B6 ;  /* 0x0000000000067941 */ /* 0x000fea0003800000 */
.L_x_3888:
[----:B0-----:R-:W0:Y:S01]  /*2c00*/  LDC.64 R4, c[0x0][0x228] ;  /* 0x00008a00ff047b82 */ /* 0x001e220000000a00 */
        /* <DEDUP_REMOVED lines=19> */
.L_x_3920:
[----:B------:R-:W2:Y:S02]  /*2d40*/  LDG.E.U8 R4, desc[UR36][R4.64] ;  /* 0x0000002404047981 */ /* 0x000ea4000c1e1100 */
[----:B--2---:R-:W-:Y:S01]  /*2d50*/  I2FP.F32.U32 R18, R4 ;  /* 0x0000000400127245 */ /* 0x004fe20000201000 */
[----:B------:R-:W-:Y:S06]  /*2d60*/  BRA `(.L_x_3922) ;  /* 0x0000000c002c7947 */ /* 0x000fec0003800000 */
.L_x_3919:
        /* <DEDUP_REMOVED lines=9> */
.L_x_3924:
[----:B------:R-:W2:Y:S02]  /*2e00*/  LDG.E R4, desc[UR36][R4.64] ;  /* 0x0000002404047981 */ /* 0x000ea4000c1e1900 */
[----:B--2---:R-:W-:Y:S01]  /*2e10*/  I2FP.F32.S32 R18, R4 ;  /* 0x0000000400127245 */ /* 0x004fe20000201400 */
[----:B------:R-:W-:Y:S06]  /*2e20*/  BRA `(.L_x_3922) ;  /* 0x0000000800fc7947 */ /* 0x000fec0003800000 */
.L_x_3923:
[----:B------:R-:W2:Y:S02]  /*2e30*/  LDG.E.U16 R4, desc[UR36][R4.64] ;  /* 0x0000002404047981 */ /* 0x000ea4000c1e1500 */
[----:B--2---:R0:W2:Y:S01]  /*2e40*/  I2F.S16 R18, R4 ;  /* 0x0000000400127306 */ /* 0x0040a20000101400 */
[----:B------:R-:W-:Y:S05]  /*2e50*/  BRA `(.L_x_3922) ;  /* 0x0000000800f07947 */ /* 0x000fea0003800000 */
.L_x_3918:
        /* <DEDUP_REMOVED lines=8> */
.L_x_3926:
[----:B------:R-:W2:Y:S02]  /*2ee0*/  LDG.E.U16 R4, desc[UR36][R4.64] ;  /* 0x0000002404047981 */ /* 0x000ea4000c1e1500 */
[----:B--2---:R-:W-:Y:S01]  /*2ef0*/  HADD2.F32 R18, -RZ, R4.H0_H0 ;  /* 0x20000004ff127230 */ /* 0x004fe20000004100 */
[----:B------:R-:W-:Y:S06]  /*2f00*/  BRA `(.L_x_3922) ;  /* 0x0000000800c47947 */ /* 0x000fec0003800000 */
.L_x_3925:
        /* <DEDUP_REMOVED lines=8> */
.L_x_3928:
[----:B------:R-:W2:Y:S02]  /*2f90*/  LDG.E.U16 R4, desc[UR36][R4.64] ;  /* 0x0000002404047981 */ /* 0x000ea4000c1e1500 */
[----:B--2---:R-:W-:Y:S01]  /*2fa0*/  HADD2.F32 R18, -RZ, R4.H0_H0 ;  /* 0x20000004ff127230 */ /* 0x004fe20000004100 */
[----:B------:R-:W-:Y:S06]  /*2fb0*/  BRA `(.L_x_3922) ;  /* 0x0000000800987947 */ /* 0x000fec0003800000 */
.L_x_3927:
[----:B------:R-:W2:Y:S01]  /*2fc0*/  LDG.E.64 R4, desc[UR36][R4.64] ;  /* 0x0000002404047981 */ /* 0x000ea2000c1e1b00 */
[----:B------:R-:W-:Y:S01]  /*2fd0*/  UMOV UR4, 0xf0000000 ;  /* 0xf000000000047882 */ /* 0x000fe20000000000 */
[----:B------:R-:W-:Y:S01]  /*2fe0*/  UMOV UR5, 0x380fffff ;  /* 0x380fffff00057882 */ /* 0x000fe20000000000 */
[----:B--2---:R-:W0:Y:S01]  /*2ff0*/  F2F.F32.F64 R18, R4 ;  /* 0x0000000400127310 */ /* 0x004e220000301000 */
[----:B------:R-:W-:-:S14]  /*3000*/  DSETP.GEU.AND P0, PT, |R4|, UR4, PT ;  /* 0x0000000404007e2a */ /* 0x000fdc000bf0e200 */
[----:B0-----:R-:W-:Y:S01]  /*3010*/  @!P0 FMUL R18, R18, 1.175494350822287508e-38 ;  /* 0x0080000012128820 */ /* 0x001fe20000400000 */
[----:B------:R-:W-:Y:S06]  /*3020*/  BRA `(.L_x_3922) ;  /* 0x00000008007c7947 */ /* 0x000fec0003800000 */
.L_x_3917:
        /* <DEDUP_REMOVED lines=12> */
.L_x_3931:
[----:B------:R-:W2:Y:S01]  /*30f0*/  LDG.E.64 R4, desc[UR36][R4.64] ;  /* 0x0000002404047981 */ /* 0x000ea2000c1e1b00 */
[----:B------:R-:W-:Y:S01]  /*3100*/  UMOV UR4, 0xf0000000 ;  /* 0xf000000000047882 */ /* 0x000fe20000000000 */
[----:B------:R-:W-:Y:S01]  /*3110*/  UMOV UR5, 0x380fffff ;  /* 0x380fffff00057882 */ /* 0x000fe20000000000 */
[----:B--2---:R-:W0:Y:S01]  /*3120*/  F2F.F32.F64 R18, R4 ;  /* 0x0000000400127310 */ /* 0x004e220000301000 */
[----:B------:R-:W-:-:S14]  /*3130*/  DSETP.GEU.AND P0, PT, |R4|, UR4, PT ;  /* 0x0000000404007e2a */ /* 0x000fdc000bf0e200 */
[----:B0-----:R-:W-:Y:S01]  /*3140*/  @!P0 FMUL R18, R18, 1.175494350822287508e-38 ;  /* 0x0080000012128820 */ /* 0x001fe20000400000 */
[----:B------:R-:W-:Y:S06]  /*3150*/  BRA `(.L_x_3922) ;  /* 0x0000000800307947 */ /* 0x000fec0003800000 */
.L_x_3930:
        /* <DEDUP_REMOVED lines=26> */
.L_x_3933:
        /* <DEDUP_REMOVED lines=13> */
.L_x_3932:
[----:B------:R-:W2:Y:S02]  /*33d0*/  LDG.E.U16 R4, desc[UR36][R4.64] ;  /* 0x0000002404047981 */ /* 0x000ea4000c1e1500 */
[----:B--2---:R-:W-:Y:S01]  /*33e0*/  IMAD.U32 R18, R4, 0x10000, RZ ;  /* 0x0001000004127824 */ /* 0x004fe200078e00ff */
[----:B------:R-:W-:Y:S06]  /*33f0*/  BRA `(.L_x_3922) ;  /* 0x0000000400887947 */ /* 0x000fec0003800000 */
.L_x_3929:
        /* <DEDUP_REMOVED lines=11> */
.L_x_3936:
        /* <DEDUP_REMOVED lines=20> */
.L_x_3938:
[----:B------:R-:W-:Y:S05]  /*35f0*/  BSYNC B0 ;  /* 0x0000000000007941 */ /* 0x000fea0003800000 */
.L_x_3937:
[----:B------:R-:W-:Y:S01]  /*3600*/  IMAD.SHL.U32 R3, R3, 0x100000, RZ ;  /* 0x0010000003037824 */ /* 0x000fe200078e00ff */
[----:B------:R-:W-:-:S04]  /*3610*/  LEA R5, R0, 0x3b800000, 0x17 ;  /* 0x3b80000000057811 */ /* 0x000fc800078eb8ff */
[----:B------:R-:W-:Y:S01]  /*3620*/  LOP3.LUT R18, R5, R3, R18, 0xfe, !PT ;  /* 0x0000000305127212 */ /* 0x000fe200078efe12 */
[----:B------:R-:W-:Y:S06]  /*3630*/  BRA `(.L_x_3922) ;  /* 0x0000000000f87947 */ /* 0x000fec0003800000 */
.L_x_3935:
        /* <DEDUP_REMOVED lines=20> */
.L_x_3940:
[----:B------:R-:W-:Y:S05]  /*3780*/  BSYNC B0 ;  /* 0x0000000000007941 */ /* 0x000fea0003800000 */
.L_x_3939:
[----:B------:R-:W-:Y:S01]  /*3790*/  IMAD.SHL.U32 R3, R3, 0x200000, RZ ;  /* 0x0020000003037824 */ /* 0x000fe200078e00ff */
[----:B------:R-:W-:-:S04]  /*37a0*/  LEA R5, R0, 0x37800000, 0x17 ;  /* 0x3780000000057811 */ /* 0x000fc800078eb8ff */
[----:B------:R-:W-:Y:S01]  /*37b0*/  LOP3.LUT R18, R5, R3, R18, 0xfe, !PT ;  /* 0x0000000305127212 */ /* 0x000fe200078efe12 */
[----:B------:R-:W-:Y:S06]  /*37c0*/  BRA `(.L_x_3922) ;  /* 0x0000000000947947 */ /* 0x000fec0003800000 */
.L_x_3934:
        /* <DEDUP_REMOVED lines=14> */
.L_x_3921:
        /* <DEDUP_REMOVED lines=15> */
[----:B012345:R-:W-:Y:S05]  /*39a0*/  CALL.ABS.NOINC R14 ;  /* 0x000000000e007343 */ /* 0x03ffea0003c00000 */
.L_x_3943:
[----:B------:R-:W-:Y:S01]  /*39b0*/  IMAD.MOV.U32 R18, RZ, RZ, RZ ;  /* 0x000000ffff127224 */ /* 0x000fe200078e00ff */
[----:B------:R-:W-:Y:S06]  /*39c0*/  BRA `(.L_x_3922) ;  /* 0x0000000000147947 */ /* 0x000fec0003800000 */
.L_x_3942:
[----:B------:R-:W2:Y:S02]  /*39d0*/  LDG.E.64 R4, desc[UR36][R4.64] ;  /* 0x0000002404047981 */ /* 0x000ea4000c1e1b00 */
[----:B--2---:R0:W2:Y:S01]  /*39e0*/  I2F.U64 R18, R4 ;  /* 0x0000000400127312 */ /* 0x0040a20000301000 */
[----:B------:R-:W-:Y:S05]  /*39f0*/  BRA `(.L_x_3922) ;  /* 0x0000000000087947 */ /* 0x000fea0003800000 */
.L_x_3941:
[----:B------:R-:W2:Y:S02]  /*3a00*/  LDG.E R4, desc[UR36][R4.64] ;  /* 0x0000002404047981 */ /* 0x000ea4000c1e1900 */
[----:B--2---:R-:W-:-:S07]  /*3a10*/  I2FP.F32.U32 R18, R4 ;  /* 0x0000000400127245 */ /* 0x004fce0000201000 */
.L_x_3922:
[----:B------:R-:W-:Y:S05]  /*3a20*/  BSYNC B6 ;  /* 0x0000000000067941 */ /* 0x000fea0003800000 */
.L_x_3916:
[----:B------:R-:W-:-:S07]  /*3a30*/  VIADD R16, R16, 0x80 ;  /* 0x0000008010107836 */ /* 0x000fce0000000000 */
.L_x_3887:
[----:B------:R-:W-:Y:S05]  /*3a40*/  BSYNC B7 ;  /* 0x0000000000077941 */ /* 0x000fea0003800000 */
.L_x_3886:
[----:B------:R-:W-:Y:S01]  /*3a50*/  ISETP.GE.AND P0, PT, R16, R17, PT ;  /* 0x000000111000720c */ /* 0x000fe20003f06270 */
[----:B------:R-:W-:Y:S01]  /*3a60*/  BSSY B7, `(.L_x_3944) ;  /* 0x00001ce000077945 */ /* 0x000fe20003800000 */
[----:B------:R-:W-:Y:S02]  /*3a70*/  IMAD.MOV.U32 R24, RZ, RZ, RZ ;  /* 0x000000ffff187224 */ /* 0x000fe400078e00ff */
[----:B------:R-:W-:Y:S02]  /*3a80*/  IMAD.MOV.U32 R27, RZ, RZ, RZ ;  /* 0x000000ffff1b7224 */ /* 0x000fe400078e00ff */
[----:B------:R-:W-:-:S07]  /*3a90*/  IMAD.MOV.U32 R22, RZ, RZ, RZ ;  /* 0x000000ffff167224 */ /* 0x000fce00078e00ff */
[----:B------:R-:W-:Y:S05]  /*3aa0*/  @P0 BRA `(.L_x_3945) ;  /* 0x0000001c00240947 */ /* 0x000fea0003800000 */
[----:B0---4-:R-:W0:Y:S01]  /*3ab0*/  LDC.64 R4, c[0x0][0x220] ;  /* 0x00008800ff047b82 */ /* 0x011e220000000a00 */
        /* <DEDUP_REMOVED lines=20> */
.L_x_3950:
[----:B------:R-:W4:Y:S02]  /*3c00*/  LDG.E.U8 R4, desc[UR36][R4.64] ;  /* 0x0000002404047981 */ /* 0x000f24000c1e1100 */
[----:B----4-:R-:W-:Y:S01]  /*3c10*/  I2FP.F32.U32 R27, R4 ;  /* 0x00000004001b7245 */ /* 0x010fe20000201000 */
[----:B------:R-:W-:Y:S06]  /*3c20*/  BRA `(.L_x_3952) ;  /* 0x0000000c002c7947 */ /* 0x000fec0003800000 */
.L_x_3949:
        /* <DEDUP_REMOVED lines=9> */
.L_x_3954:
[----:B------:R-:W4:Y:S02]  /*3cc0*/  LDG.E R4, desc[UR36][R4.64] ;  /* 0x0000002404047981 */ /* 0x000f24000c1e1900 */
[----:B----4-:R-:W-:Y:S01]  /*3cd0*/  I2FP.F32.S32 R27, R4 ;  /* 0x00000004001b7245 */ /* 0x010fe20000201400 */
[----:B------:R-:W-:Y:S06]  /*3ce0*/  BRA `(.L_x_3952) ;  /* 0x0000000800fc7947 */ /* 0x000fec0003800000 */
.L_x_3953:
[----:B------:R-:W4:Y:S02]  /*3cf0*/  LDG.E.U16 R4, desc[UR36][R4.64] ;  /* 0x0000002404047981 */ /* 0x000f24000c1e1500 */
[----:B----4-:R0:W4:Y:S01]  /*3d00*/  I2F.S16 R27, R4 ;  /* 0x00000004001b7306 */ /* 0x0101220000101400 */
[----:B------:R-:W-:Y:S05]  /*3d10*/  BRA `(.L_x_3952) ;  /* 0x0000000800f07947 */ /* 0x000fea0003800000 */
.L_x_3948:
        /* <DEDUP_REMOVED lines=8> */
.L_x_3956:
[----:B------:R-:W4:Y:S02]  /*3da0*/  LDG.E.U16 R4, desc[UR36][R4.64] ;  /* 0x0000002404047981 */ /* 0x000f24000c1e1500 */
[----:B----4-:R-:W-:Y:S01]  /*3db0*/  HADD2.F32 R27, -RZ, R4.H0_H0 ;  /* 0x20000004ff1b7230 */ /* 0x010fe20000004100 */
[----:B------:R-:W-:Y:S06]  /*3dc0*/  BRA `(.L_x_3952) ;  /* 0x0000000800c47947 */ /* 0x000fec0003800000 */
.L_x_3955:
        /* <DEDUP_REMOVED lines=8> */
.L_x_3958:
[----:B------:R-:W4:Y:S02]  /*3e50*/  LDG.E.U16 R4, desc[UR36][R4.64] ;  /* 0x0000002404047981 */ /* 0x000f24000c1e1500 */
[----:B----4-:R-:W-:Y:S01]  /*3e60*/  HADD2.F32 R27, -RZ, R4.H0_H0 ;  /* 0x20000004ff1b7230 */ /* 0x010fe20000004100 */
[----:B------:R-:W-:Y:S06]  /*3e70*/  BRA `(.L_x_3952) ;  /* 0x0000000800987947 */ /* 0x000fec0003800000 */
.L_x_3957:
[----:B------:R-:W4:Y:S01]  /*3e80*/  LDG.E.64 R4, desc[UR36][R4.64] ;  /* 0x0000002404047981 */ /* 0x000f22000c1e1b00 */
[----:B------:R-:W-:Y:S01]  /*3e90*/  UMOV UR4, 0xf0000000 ;  /* 0xf000000000047882 */ /* 0x000fe20000000000 */
[----:B------:R-:W-:Y:S01]  /*3ea0*/  UMOV UR5, 0x380fffff ;  /* 0x380fffff00057882 */ /* 0x000fe20000000000 */
[----:B----4-:R-:W0:Y:S01]  /*3eb0*/  F2F.F32.F64 R27, R4 ;  /* 0x00000004001b7310 */ /* 0x010e220000301000 */
[----:B------:R-:W-:-:S14]  /*3ec0*/  DSETP.GEU.AND P0, PT, |R4|, UR4, PT ;  /* 0x0000000404007e2a */ /* 0x000fdc000bf0e200 */
[----:B0-----:R-:W-:Y:S01]  /*3ed0*/  @!P0 FMUL R27, R27, 1.175494350822287508e-38 ;  /* 0x008000001b1b8820 */ /* 0x001fe20000400000 */
[----:B------:R-:W-:Y:S06]  /*3ee0*/  BRA `(.L_x_3952) ;  /* 0x00000008007c7947 */ /* 0x000fec0003800000 */
.L_x_3947:
        /* <DEDUP_REMOVED lines=12> */
.L_x_3961:
[----:B------:R-:W4:Y:S01]  /*3fb0*/  LDG.E.64 R4, desc[UR36][R4.64] ;  /* 0x0000002404047981 */ /* 0x000f22000c1e1b00 */
[----:B------:R-:W-:Y:S01]  /*3fc0*/  UMOV UR4, 0xf0000000 ;  /* 0xf000000000047882 */ /* 0x000fe20000000000 */
[----:B------:R-:W-:Y:S01]  /*3fd0*/  UMOV UR5, 0x380fffff ;  /* 0x380fffff00057882 */ /* 0x000fe20000000000 */
[----:B----4-:R-:W0:Y:S01]  /*3fe0*/  F2F.F32.F64 R27, R4 ;  /* 0x00000004001b7310 */ /* 0x010e220000301000 */
[----:B------:R-:W-:-:S14]  /*3ff0*/  DSETP.GEU.AND P0, PT, |R4|, UR4, PT ;  /* 0x0000000404007e2a */ /* 0x000fdc000bf0e200 */
[----:B0-----:R-:W-:Y:S01]  /*4000*/  @!P0 FMUL R27, R27, 1.175494350822287508e-38 ;  /* 0x008000001b1b8820 */ /* 0x001fe20000400000 */
[----:B------:R-:W-:Y:S06]  /*4010*/  BRA `(.L_x_3952) ;  /* 0x0000000800307947 */ /* 0x000fec0003800000 */
.L_x_3960:
        /* <DEDUP_REMOVED lines=26> */
.L_x_3963:
        /* <DEDUP_REMOVED lines=13> */
.L_x_3962:
[----:B------:R-:W4:Y:S02]  /*4290*/  LDG.E.U16 R4, desc[UR36][R4.64] ;  /* 0x0000002404047981 */ /* 0x000f24000c1e1500 */
[----:B----4-:R-:W-:Y:S01]  /*42a0*/  IMAD.U32 R27, R4, 0x10000, RZ ;  /* 0x00010000041b7824 */ /* 0x010fe200078e00ff */
[----:B------:R-:W-:Y:S06]  /*42b0*/  BRA `(.L_x_3952) ;  /* 0x0000000400887947 */ /* 0x000fec0003800000 */
.L_x_3959:
        /* <DEDUP_REMOVED lines=11> */
.L_x_3966:
        /* <DEDUP_REMOVED lines=20> */
.L_x_3968:
[----:B------:R-:W-:Y:S05]  /*44b0*/  BSYNC B0 ;  /* 0x0000000000007941 */ /* 0x000fea0003800000 */
.L_x_3967:
[----:B------:R-:W-:Y:S01]  /*44c0*/  IMAD.SHL.U32 R3, R3, 0x100000, RZ ;  /* 0x0010000003037824 */ /* 0x000fe200078e00ff */
[----:B------:R-:W-:-:S04]  /*44d0*/  LEA R0, R0, 0x3b800000, 0x17 ;  /* 0x3b80000000007811 */ /* 0x000fc800078eb8ff */
[----:B------:R-:W-:Y:S01]  /*44e0*/  LOP3.LUT R27, R0, R3, R27, 0xfe, !PT ;  /* 0x00000003001b7212 */ /* 0x000fe200078efe1b */
[----:B------:R-:W-:Y:S06]  /*44f0*/  BRA `(.L_x_3952) ;  /* 0x0000000000f87947 */ /* 0x000fec0003800000 */
.L_x_3965:
        /* <DEDUP_REMOVED lines=20> */
.L_x_3970:
[----:B------:R-:W-:Y:S05]  /*4640*/  BSYNC B0 ;  /* 0x0000000000007941 */ /* 0x000fea0003800000 */
.L_x_3969:
[----:B------:R-:W-:Y:S01]  /*4650*/  IMAD.SHL.U32 R3, R3, 0x200000, RZ ;  /* 0x0020000003037824 */ /* 0x000fe200078e00ff */
[----:B------:R-:W-:-:S04]  /*4660*/  LEA R0, R0, 0x37800000, 0x17 ;  /* 0x3780000000007811 */ /* 0x000fc800078eb8ff */
[----:B------:R-:W-:Y:S01]  /*4670*/  LOP3.LUT R27, R0, R3, R27, 0xfe, !PT ;  /* 0x00000003001b7212 */ /* 0x000fe200078efe1b */
[----:B------:R-:W-:Y:S06]  /*4680*/  BRA `(.L_x_3952) ;  /* 0x0000000000947947 */ /* 0x000fec0003800000 */
.L_x_3964:
        /* <DEDUP_REMOVED lines=14> */
.L_x_3951:
        /* <DEDUP_REMOVED lines=16> */
.L_x_3973:
[----:B------:R-:W-:Y:S01]  /*4870*/  IMAD.MOV.U32 R27, RZ, RZ, RZ ;  /* 0x000000ffff1b7224 */ /* 0x000fe200078e00ff */
[----:B------:R-:W-:Y:S06]  /*4880*/  BRA `(.L_x_3952) ;  /* 0x0000000000147947 */ /* 0x000fec0003800000 */
.L_x_3972:
[----:B------:R-:W4:Y:S02]  /*4890*/  LDG.E.64 R4, desc[UR36][R4.64] ;  /* 0x0000002404047981 */ /* 0x000f24000c1e1b00 */
[----:B----4-:R0:W4:Y:S01]  /*48a0*/  I2F.U64 R27, R4 ;  /* 0x00000004001b7312 */ /* 0x0101220000301000 */
[----:B------:R-:W-:Y:S05]  /*48b0*/  BRA `(.L_x_3952) ;  /* 0x0000000000087947 */ /* 0x000fea0003800000 */
.L_x_3971:
[----:B------:R-:W4:Y:S02]  /*48c0*/  LDG.E R4, desc[UR36][R4.64] ;  /* 0x0000002404047981 */ /* 0x000f24000c1e1900 */
[----:B----4-:R-:W-:-:S07]  /*48d0*/  I2FP.F32.U32 R27, R4 ;  /* 0x00000004001b7245 */ /* 0x010fce0000201000 */
.L_x_3952:
[----:B------:R-:W-:Y:S05]  /*48e0*/  BSYNC B6 ;  /* 0x0000000000067941 */ /* 0x000fea0003800000 */
.L_x_3946:
[----:B------:R-:W1:Y:S01]  /*48f0*/  LDC.U8 R6, c[0x0][0x235] ;  /* 0x00008d40ff067b82 */ /* 0x000e620000000000 */
[----:B------:R-:W-:Y:S01]  /*4900*/  ULDC UR4, c[0x0][0x23c] ;  /* 0x00008f0000047ab9 */ /* 0x000fe20000000800 */
[----:B------:R-:W-:Y:S01]  /*4910*/  BSSY B6, `(.L_x_3974) ;  /* 0x00000e1000067945 */ /* 0x000fe20003800000 */
        /* <DEDUP_REMOVED lines=18> */
.L_x_3978:
[----:B------:R-:W2:Y:S02]  /*4a40*/  LDG.E.U8 R4, desc[UR36][R4.64] ;  /* 0x0000002404047981 */ /* 0x000ea4000c1e1100 */
[----:B--2---:R-:W-:Y:S01]  /*4a50*/  I2FP.F32.U32 R22, R4 ;  /* 0x0000000400167245 */ /* 0x004fe20000201000 */
[----:B------:R-:W-:Y:S06]  /*4a60*/  BRA `(.L_x_3980) ;  /* 0x0000000c002c7947 */ /* 0x000fec0003800000 */
.L_x_3977:
        /* <DEDUP_REMOVED lines=9> */
.L_x_3982:
[----:B------:R-:W2:Y:S02]  /*4b00*/  LDG.E R4, desc[UR36][R4.64] ;  /* 0x0000002404047981 */ /* 0x000ea4000c1e1900 */
[----:B--2---:R-:W-:Y:S01]  /*4b10*/  I2FP.F32.S32 R22, R4 ;  /* 0x0000000400167245 */ /* 0x004fe20000201400 */
[----:B------:R-:W-:Y:S06]  /*4b20*/  BRA `(.L_x_3980) ;  /* 0x0000000800fc7947 */ /* 0x000fec0003800000 */
.L_x_3981:
[----:B------:R-:W2:Y:S02]  /*4b30*/  LDG.E.U16 R4, desc[UR36][R4.64] ;  /* 0x0000002404047981 */ /* 0x000ea4000c1e1500 */
[----:B--2---:R0:W1:Y:S01]  /*4b40*/  I2F.S16 R22, R4 ;  /* 0x0000000400167306 */ /* 0x0040620000101400 */
[----:B------:R-:W-:Y:S05]  /*4b50*/  BRA `(.L_x_3980) ;  /* 0x0000000800f07947 */ /* 0x000fea0003800000 */
.L_x_3976:
        /* <DEDUP_REMOVED lines=8> */
.L_x_3984:
[----:B------:R-:W2:Y:S02]  /*4be0*/  LDG.E.U16 R4, desc[UR36][R4.64] ;  /* 0x0000002404047981 */ /* 0x000ea4000c1e1500 */
[----:B--2---:R-:W-:Y:S01]  /*4bf0*/  HADD2.F32 R22, -RZ, R4.H0_H0 ;  /* 0x20000004ff167230 */ /* 0x004fe20000004100 */
[----:B------:R-:W-:Y:S06]  /*4c00*/  BRA `(.L_x_3980) ;  /* 0x0000000800c47947 */ /* 0x000fec0003800000 */
.L_x_3983:
        /* <DEDUP_REMOVED lines=8> */
.L_x_3986:
[----:B------:R-:W2:Y:S02]  /*4c90*/  LDG.E.U16 R4, desc[UR36][R4.64] ;  /* 0x0000002404047981 */ /* 0x000ea4000c1e1500 */
[----:B--2---:R-:W-:Y:S01]  /*4ca0*/  HADD2.F32 R22, -RZ, R4.H0_H0 ;  /* 0x20000004ff167230 */ /* 0x004fe20000004100 */
[----:B------:R-:W-:Y:S06]  /*4cb0*/  BRA `(.L_x_3980) ;  /* 0x0000000800987947 */ /* 0x000fec0003800000 */
.L_x_3985:
[----:B------:R-:W2:Y:S01]  /*4cc0*/  LDG.E.64 R4, desc[UR36][R4.64] ;  /* 0x0000002404047981 */ /* 0x000ea2000c1e1b00 */
[----:B------:R-:W-:Y:S01]  /*4cd0*/  UMOV UR4, 0xf0000000 ;  /* 0xf000000000047882 */ /* 0x000fe20000000000 */
[----:B------:R-:W-:Y:S01]  /*4ce0*/  UMOV UR5, 0x380fffff ;  /* 0x380fffff00057882 */ /* 0x000fe20000000000 */
[----:B--2---:R-:W0:Y:S01]  /*4cf0*/  F2F.F32.F64 R22, R4 ;  /* 0x0000000400167310 */ /* 0x004e220000301000 */
[----:B------:R-:W-:-:S14]  /*4d00*/  DSETP.GEU.AND P0, PT, |R4|, UR4, PT ;  /* 0x0000000404007e2a */ /* 0x000fdc000bf0e200 */
[----:B0-----:R-:W-:Y:S01]  /*4d10*/  @!P0 FMUL R22, R22, 1.175494350822287508e-38 ;  /* 0x0080000016168820 */ /* 0x001fe20000400000 */
[----:B------:R-:W-:Y:S06]  /*4d20*/  BRA `(.L_x_3980) ;  /* 0x00000008007c7947 */ /* 0x000fec0003800000 */
.L_x_3975:
        /* <DEDUP_REMOVED lines=12> */
.L_x_3989:
[----:B------:R-:W2:Y:S01]  /*4df0*/  LDG.E.64 R4, desc[UR36][R4.64] ;  /* 0x0000002404047981 */ /* 0x000ea2000c1e1b00 */
[----:B------:R-:W-:Y:S01]  /*4e00*/  UMOV UR4, 0xf0000000 ;  /* 0xf000000000047882 */ /* 0x000fe20000000000 */
[----:B------:R-:W-:Y:S01]  /*4e10*/  UMOV UR5, 0x380fffff ;  /* 0x380fffff00057882 */ /* 0x000fe20000000000 */
[----:B--2---:R-:W0:Y:S01]  /*4e20*/  F2F.F32.F64 R22, R4 ;  /* 0x0000000400167310 */ /* 0x004e220000301000 */
[----:B------:R-:W-:-:S14]  /*4e30*/  DSETP.GEU.AND P0, PT, |R4|, UR4, PT ;  /* 0x0000000404007e2a */ /* 0x000fdc000bf0e200 */
[----:B0-----:R-:W-:Y:S01]  /*4e40*/  @!P0 FMUL R22, R22, 1.175494350822287508e-38 ;  /* 0x0080000016168820 */ /* 0x001fe20000400000 */
[----:B------:R-:W-:Y:S06]  /*4e50*/  BRA `(.L_x_3980) ;  /* 0x0000000800307947 */ /* 0x000fec0003800000 */
.L_x_3988:
        /* <DEDUP_REMOVED lines=26> */
.L_x_3991:
        /* <DEDUP_REMOVED lines=13> */
.L_x_3990:
[----:B------:R-:W2:Y:S02]  /*50d0*/  LDG.E.U16 R4, desc[UR36][R4.64] ;  /* 0x0000002404047981 */ /* 0x000ea4000c1e1500 */
[----:B--2---:R-:W-:Y:S01]  /*50e0*/  IMAD.U32 R22, R4, 0x10000, RZ ;  /* 0x0001000004167824 */ /* 0x004fe200078e00ff */
[----:B------:R-:W-:Y:S06]  /*50f0*/  BRA `(.L_x_3980) ;  /* 0x0000000400887947 */ /* 0x000fec0003800000 */
.L_x_3987:
        /* <DEDUP_REMOVED lines=11> */
.L_x_3994:
        /* <DEDUP_REMOVED lines=20> */
.L_x_3996:
[----:B------:R-:W-:Y:S05]  /*52f0*/  BSYNC B0 ;  /* 0x0000000000007941 */ /* 0x000fea0003800000 */
.L_x_3995:
[----:B------:R-:W-:Y:S01]  /*5300*/  IMAD.SHL.U32 R3, R3, 0x100000, RZ ;  /* 0x0010000003037824 */ /* 0x000fe200078e00ff */
[----:B------:R-:W-:-:S04]  /*5310*/  LEA R5, R0, 0x3b800000, 0x17 ;  /* 0x3b80000000057811 */ /* 0x000fc800078eb8ff */
[----:B------:R-:W-:Y:S01]  /*5320*/  LOP3.LUT R22, R5, R3, R22, 0xfe, !PT ;  /* 0x0000000305167212 */ /* 0x000fe200078efe16 */
[----:B------:R-:W-:Y:S06]  /*5330*/  BRA `(.L_x_3980) ;  /* 0x0000000000f87947 */ /* 0x000fec0003800000 */
.L_x_3993:
        /* <DEDUP_REMOVED lines=20> */
.L_x_3998:
[----:B------:R-:W-:Y:S05]  /*5480*/  BSYNC B0 ;  /* 0x0000000000007941 */ /* 0x000fea0003800000 */
.L_x_3997:
[----:B------:R-:W-:Y:S01]  /*5490*/  IMAD.SHL.U32 R3, R3, 0x200000, RZ ;  /* 0x0020000003037824 */ /* 0x000fe200078e00ff */
[----:B------:R-:W-:-:S04]  /*54a0*/  LEA R5, R0, 0x37800000, 0x17 ;  /* 0x3780000000057811 */ /* 0x000fc800078eb8ff */
[----:B------:R-:W-:Y:S01]  /*54b0*/  LOP3.LUT R22, R5, R3, R22, 0xfe, !PT ;  /* 0x0000000305167212 */ /* 0x000fe200078efe16 */
[----:B------:R-:W-:Y:S06]  /*54c0*/  BRA `(.L_x_3980) ;  /* 0x0000000000947947 */ /* 0x000fec0003800000 */
.L_x_3992:
        /* <DEDUP_REMOVED lines=14> */
.L_x_3979:
        /* <DEDUP_REMOVED lines=16> */
.L_x_4001:
[----:B------:R-:W-:Y:S01]  /*56b0*/  IMAD.MOV.U32 R22, RZ, RZ, RZ ;  /* 0x000000ffff167224 */ /* 0x000fe200078e00ff */
[----:B------:R-:W-:Y:S06]  /*56c0*/  BRA `(.L_x_3980) ;  /* 0x0000000000147947 */ /* 0x000fec0003800000 */
.L_x_4000:
[----:B------:R-:W2:Y:S02]  /*56d0*/  LDG.E.64 R22, desc[UR36][R4.64] ;  /* 0x0000002404167981 */ /* 0x000ea4000c1e1b00 */
[----:B--2---:R0:W1:Y:S01]  /*56e0*/  I2F.U64 R22, R22 ;  /* 0x0000001600167312 */ /* 0x0040620000301000 */
[----:B------:R-:W-:Y:S05]  /*56f0*/  BRA `(.L_x_3980) ;  /* 0x0000000000087947 */ /* 0x000fea0003800000 */
.L_x_3999:
[----:B------:R-:W2:Y:S02]  /*5700*/  LDG.E R4, desc[UR36][R4.64] ;  /* 0x0000002404047981 */ /* 0x000ea4000c1e1900 */
[----:B--2---:R-:W-:-:S07]  /*5710*/  I2FP.F32.U32 R22, R4 ;  /* 0x0000000400167245 */ /* 0x004fce0000201000 */
.L_x_3980:
[----:B------:R-:W-:Y:S05]  /*5720*/  BSYNC B6 ;  /* 0x0000000000067941 */ /* 0x000fea0003800000 */
.L_x_3974:
[----:B------:R-:W-:-:S07]  /*5730*/  VIADD R16, R16, 0x80 ;  /* 0x0000008010107836 */ /* 0x000fce0000000000 */
.L_x_3945:
[----:B------:R-:W-:Y:S05]  /*5740*/  BSYNC B7 ;  /* 0x0000000000077941 */ /* 0x000fea0003800000 */
.L_x_3944:
[----:B------:R-:W-:Y:S01]  /*5750*/  ISETP.GE.AND P0, PT, R16, R17, PT ;  /* 0x000000111000720c */ /* 0x000fe20003f06270 */
[----:B------:R-:W-:Y:S01]  /*5760*/  BSSY B7, `(.L_x_4002) ;  /* 0x00001c6000077945 */ /* 0x000fe20003800000 */
[----:B0-----:R-:W-:-:S11]  /*5770*/  IMAD.MOV.U32 R23, RZ, RZ, RZ ;  /* 0x000000ffff177224 */ /* 0x001fd600078e00ff */
        /* <DEDUP_REMOVED lines=22> */
.L_x_4008:
[----:B------:R-:W4:Y:S02]  /*58e0*/  LDG.E.U8 R4, desc[UR36][R4.64] ;  /* 0x0000002404047981 */ /* 0x000f24000c1e1100 */
[----:B----4-:R-:W-:Y:S01]  /*58f0*/  I2FP.F32.U32 R23, R4 ;  /* 0x0000000400177245 */ /* 0x010fe20000201000 */
[----:B------:R-:W-:Y:S06]  /*5900*/  BRA `(.L_x_4010) ;  /* 0x0000000c002c7947 */ /* 0x000fec0003800000 */
.L_x_4007:
        /* <DEDUP_REMOVED lines=9> */
.L_x_4012:
[----:B------:R-:W4:Y:S02]  /*59a0*/  LDG.E R4, desc[UR36][R4.64] ;  /* 0x0000002404047981 */ /* 0x000f24000c1e1900 */
[----:B----4-:R-:W-:Y:S01]  /*59b0*/  I2FP.F32.S32 R23, R4 ;  /* 0x0000000400177245 */ /* 0x010fe20000201400 */
[----:B------:R-:W-:Y:S06]  /*59c0*/  BRA `(.L_x_4010) ;  /* 0x0000000800fc7947 */ /* 0x000fec0003800000 */
.L_x_4011:
[----:B------:R-:W4:Y:S02]  /*59d0*/  LDG.E.U16 R4, desc[UR36][R4.64] ;  /* 0x0000002404047981 */ /* 0x000f24000c1e1500 */
[----:B----4-:R0:W4:Y:S01]  /*59e0*/  I2F.S16 R23, R4 ;  /* 0x0000000400177306 */ /* 0x0101220000101400 */
[----:B------:R-:W-:Y:S05]  /*59f0*/  BRA `(.L_x_4010) ;  /* 0x0000000800f07947 */ /* 0x000fea0003800000 */
.L_x_4006:
        /* <DEDUP_REMOVED lines=8> */
.L_x_4014:
[----:B------:R-:W4:Y:S02]  /*5a80*/  LDG.E.U16 R4, desc[UR36][R4.64] ;  /* 0x0000002404047981 */ /* 0x000f24000c1e1500 */
[----:B----4-:R-:W-:Y:S01]  /*5a90*/  HADD2.F32 R23, -RZ, R4.H0_H0 ;  /* 0x20000004ff177230 */ /* 0x010fe20000004100 */
[----:B------:R-:W-:Y:S06]  /*5aa0*/  BRA `(.L_x_4010) ;  /* 0x0000000800c47947 */ /* 0x000fec0003800000 */
.L_x_4013:
        /* <DEDUP_REMOVED lines=8> */
.L_x_4016:
[----:B------:R-:W4:Y:S02]  /*5b30*/  LDG.E.U16 R4, desc[UR36][R4.64] ;  /* 0x0000002404047981 */ /* 0x000f24000c1e1500 */
[----:B----4-:R-:W-:Y:S01]  /*5b40*/  HADD2.F32 R23, -RZ, R4.H0_H0 ;  /* 0x20000004ff177230 */ /* 0x010fe20000004100 */
[----:B------:R-:W-:Y:S06]  /*5b50*/  BRA `(.L_x_4010) ;  /* 0x0000000800987947 */ /* 0x000fec0003800000 */
.L_x_4015:
[----:B------:R-:W4:Y:S01]  /*5b60*/  LDG.E.64 R4, desc[UR36][R4.64] ;  /* 0x0000002404047981 */ /* 0x000f22000c1e1b00 */
[----:B------:R-:W-:Y:S01]  /*5b70*/  UMOV UR4, 0xf0000000 ;  /* 0xf000000000047882 */ /* 0x000fe20000000000 */
[----:B------:R-:W-:Y:S01]  /*5b80*/  UMOV UR5, 0x380fffff ;  /* 0x380fffff00057882 */ /* 0x000fe20000000000 */
[----:B----4-:R-:W0:Y:S01]  /*5b90*/  F2F.F32.F64 R23, R4 ;  /* 0x0000000400177310 */ /* 0x010e220000301000 */
[----:B------:R-:W-:-:S14]  /*5ba0*/  DSETP.GEU.AND P0, PT, |R4|, UR4, PT ;  /* 0x0000000404007e2a */ /* 0x000fdc000bf0e200 */
[----:B0-----:R-:W-:Y:S01]  /*5bb0*/  @!P0 FMUL R23, R23, 1.175494350822287508e-38 ;  /* 0x0080000017178820 */ /* 0x001fe20000400000 */
[----:B------:R-:W-:Y:S06]  /*5bc0*/  BRA `(.L_x_4010) ;  /* 0x00000008007c7947 */ /* 0x000fec0003800000 */
.L_x_4005:
        /* <DEDUP_REMOVED lines=12> */
.L_x_4019:
[----:B------:R-:W4:Y:S01]  /*5c90*/  LDG.E.64 R4, desc[UR36][R4.64] ;  /* 0x0000002404047981 */ /* 0x000f22000c1e1b00 */
[----:B------:R-:W-:Y:S01]  /*5ca0*/  UMOV UR4, 0xf0000000 ;  /* 0xf000000000047882 */ /* 0x000fe20000000000 */
[----:B------:R-:W-:Y:S01]  /*5cb0*/  UMOV UR5, 0x380fffff ;  /* 0x380fffff00057882 */ /* 0x000fe20000000000 */
[----:B----4-:R-:W0:Y:S01]  /*5cc0*/  F2F.F32.F64 R23, R4 ;  /* 0x0000000400177310 */ /* 0x010e220000301000 */
[----:B------:R-:W-:-:S14]  /*5cd0*/  DSETP.GEU.AND P0, PT, |R4|, UR4, PT ;  /* 0x0000000404007e2a */ /* 0x000fdc000bf0e200 */
[----:B0-----:R-:W-:Y:S01]  /*5ce0*/  @!P0 FMUL R23, R23, 1.175494350822287508e-38 ;  /* 0x0080000017178820 */ /* 0x001fe20000400000 */
[----:B------:R-:W-:Y:S06]  /*5cf0*/  BRA `(.L_x_4010) ;  /* 0x0000000800307947 */ /* 0x000fec0003800000 */
.L_x_4018:
        /* <DEDUP_REMOVED lines=26> */
.L_x_4021:
        /* <DEDUP_REMOVED lines=13> */
.L_x_4020:
[----:B------:R-:W4:Y:S02]  /*5f70*/  LDG.E.U16 R4, desc[UR36][R4.64] ;  /* 0x0000002404047981 */ /* 0x000f24000c1e1500 */
[----:B----4-:R-:W-:Y:S01]  /*5f80*/  IMAD.U32 R23, R4, 0x10000, RZ ;  /* 0x0001000004177824 */ /* 0x010fe200078e00ff */
[----:B------:R-:W-:Y:S06]  /*5f90*/  BRA `(.L_x_4010) ;  /* 0x0000000400887947 */ /* 0x000fec0003800000 */
.L_x_4017:
        /* <DEDUP_REMOVED lines=11> */
.L_x_4024:
        /* <DEDUP_REMOVED lines=20> */
.L_x_4026:
[----:B------:R-:W-:Y:S05]  /*6190*/  BSYNC B0 ;  /* 0x0000000000007941 */ /* 0x000fea0003800000 */
.L_x_4025:
[----:B------:R-:W-:Y:S01]  /*61a0*/  IMAD.SHL.U32 R3, R3, 0x100000, RZ ;  /* 0x0010000003037824 */ /* 0x000fe200078e00ff */
[----:B------:R-:W-:-:S04]  /*61b0*/  LEA R0, R0, 0x3b800000, 0x17 ;  /* 0x3b80000000007811 */ /* 0x000fc800078eb8ff */
[----:B------:R-:W-:Y:S01]  /*61c0*/  LOP3.LUT R23, R0, R3, R23, 0xfe, !PT ;  /* 0x0000000300177212 */ /* 0x000fe200078efe17 */
[----:B------:R-:W-:Y:S06]  /*61d0*/  BRA `(.L_x_4010) ;  /* 0x0000000000f87947 */ /* 0x000fec0003800000 */
.L_x_4023:
        /* <DEDUP_REMOVED lines=20> */
.L_x_4028:
[----:B------:R-:W-:Y:S05]  /*6320*/  BSYNC B0 ;  /* 0x0000000000007941 */ /* 0x000fea0003800000 */
.L_x_4027:
[----:B------:R-:W-:Y:S01]  /*6330*/  IMAD.SHL.U32 R3, R3, 0x200000, RZ ;  /* 0x0020000003037824 */ /* 0x000fe200078e00ff */
[----:B------:R-:W-:-:S04]  /*6340*/  LEA R0, R0, 0x37800000, 0x17 ;  /* 0x3780000000007811 */ /* 0x000fc800078eb8ff */
[----:B------:R-:W-:Y:S01]  /*6350*/  LOP3.LUT R23, R0, R3, R23, 0xfe, !PT ;  /* 0x0000000300177212 */ /* 0x000fe200078efe17 */
[----:B------:R-:W-:Y:S06]  /*6360*/  BRA `(.L_x_4010) ;  /* 0x0000000000947947 */ /* 0x000fec0003800000 */
.L_x_4022:
        /* <DEDUP_REMOVED lines=14> */
.L_x_4009:
        /* <DEDUP_REMOVED lines=16> */
.L_x_4031:
[----:B------:R-:W-:Y:S01]  /*6550*/  IMAD.MOV.U32 R23, RZ, RZ, RZ ;  /* 0x000000ffff177224 */ /* 0x000fe200078e00ff */
[----:B------:R-:W-:Y:S06]  /*6560*/  BRA `(.L_x_4010) ;  /* 0x0000000000147947 */ /* 0x000fec0003800000 */
.L_x_4030:
[----:B------:R-:W4:Y:S02]  /*6570*/  LDG.E.64 R4, desc[UR36][R4.64] ;  /* 0x0000002404047981 */ /* 0x000f24000c1e1b00 */
[----:B----4-:R0:W4:Y:S01]  /*6580*/  I2F.U64 R23, R4 ;  /* 0x0000000400177312 */ /* 0x0101220000301000 */
[----:B------:R-:W-:Y:S05]  /*6590*/  BRA `(.L_x_4010) ;  /* 0x0000000000087947 */ /* 0x000fea0003800000 */
.L_x_4029:
[----:B------:R-:W4:Y:S02]  /*65a0*/  LDG.E R4, desc[UR36][R4.64] ;  /* 0x0000002404047981 */ /* 0x000f24000c1e1900 */
[----:B----4-:R-:W-:-:S07]  /*65b0*/  I2FP.F32.U32 R23, R4 ;  /* 0x0000000400177245 */ /* 0x010fce0000201000 */
.L_x_4010:
[----:B------:R-:W-:Y:S05]  /*65c0*/  BSYNC B6 ;  /* 0x0000000000067941 */ /* 0x000fea0003800000 */
.L_x_4004:
        /* <DEDUP_REMOVED lines=20> */
.L_x_4035:
[----:B------:R-:W2:Y:S02]  /*6710*/  LDG.E.U8 R4, desc[UR36][R4.64] ;  /* 0x0000002404047981 */ /* 0x000ea4000c1e1100 */
[----:B--2---:R-:W-:Y:S01]  /*6720*/  I2FP.F32.U32 R24, R4 ;  /* 0x0000000400187245 */ /* 0x004fe20000201000 */
[----:B------:R-:W-:Y:S06]  /*6730*/  BRA `(.L_x_4003) ;  /* 0x0000000c00207947 */ /* 0x000fec0003800000 */
.L_x_4034:
        /* <DEDUP_REMOVED lines=9> */
.L_x_4038:
[----:B------:R-:W2:Y:S02]  /*67d0*/  LDG.E R4, desc[UR36][R4.64] ;  /* 0x0000002404047981 */ /* 0x000ea4000c1e1900 */
[----:B--2---:R-:W-:Y:S01]  /*67e0*/  I2FP.F32.S32 R24, R4 ;  /* 0x0000000400187245 */ /* 0x004fe20000201400 */
[----:B------:R-:W-:Y:S06]  /*67f0*/  BRA `(.L_x_4003) ;  /* 0x0000000800f07947 */ /* 0x000fec0003800000 */
.L_x_4037:
[----:B------:R-:W2:Y:S02]  /*6800*/  LDG.E.U16 R4, desc[UR36][R4.64] ;  /* 0x0000002404047981 */ /* 0x000ea4000c1e1500 */
[----:B--2---:R0:W1:Y:S01]  /*6810*/  I2F.S16 R24, R4 ;  /* 0x0000000400187306 */ /* 0x0040620000101400 */
[----:B------:R-:W-:Y:S05]  /*6820*/  BRA `(.L_x_4003) ;  /* 0x0000000800e47947 */ /* 0x000fea0003800000 */
.L_x_4033:
        /* <DEDUP_REMOVED lines=8> */
.L_x_4040:
[----:B------:R-:W2:Y:S02]  /*68b0*/  LDG.E.U16 R4, desc[UR36][R4.64] ;  /* 0x0000002404047981 */ /* 0x000ea4000c1e1500 */
[----:B--2---:R-:W-:Y:S01]  /*68c0*/  HADD2.F32 R24, -RZ, R4.H0_H0 ;  /* 0x20000004ff187230 */ /* 0x004fe20000004100 */
[----:B------:R-:W-:Y:S06]  /*68d0*/  BRA `(.L_x_4003) ;  /* 0x0000000800b87947 */ /* 0x000fec0003800000 */
.L_x_4039:
        /* <DEDUP_REMOVED lines=8> */
.L_x_4042:
[----:B------:R-:W2:Y:S02]  /*6960*/  LDG.E.U16 R4, desc[UR36][R4.64] ;  /* 0x0000002404047981 */ /* 0x000ea4000c1e1500 */
[----:B--2---:R-:W-:Y:S01]  /*6970*/  HADD2.F32 R24, -RZ, R4.H0_H0 ;  /* 0x20000004ff187230 */ /* 0x004fe20000004100 */
[----:B------:R-:W-:Y:S06]  /*6980*/  BRA `(.L_x_4003) ;  /* 0x00000008008c7947 */ /* 0x000fec0003800000 */
.L_x_4041:
[----:B------:R-:W2:Y:S01]  /*6990*/  LDG.E.64 R4, desc[UR36][R4.64] ;  /* 0x0000002404047981 */ /* 0x000ea2000c1e1b00 */
[----:B------:R-:W-:Y:S01]  /*69a0*/  UMOV UR4, 0xf0000000 ;  /* 0xf000000000047882 */ /* 0x000fe20000000000 */
[----:B------:R-:W-:Y:S01]  /*69b0*/  UMOV UR5, 0x380fffff ;  /* 0x380fffff00057882 */ /* 0x000fe20000000000 */
[----:B--2---:R-:W0:Y:S01]  /*69c0*/  F2F.F32.F64 R24, R4 ;  /* 0x0000000400187310 */ /* 0x004e220000301000 */
[----:B------:R-:W-:-:S14]  /*69d0*/  DSETP.GEU.AND P0, PT, |R4|, UR4, PT ;  /* 0x0000000404007e2a */ /* 0x000fdc000bf0e200 */
[----:B0-----:R-:W-:Y:S01]  /*69e0*/  @!P0 FMUL R24, R24, 1.175494350822287508e-38 ;  /* 0x0080000018188820 */ /* 0x001fe20000400000 */
[----:B------:R-:W-:Y:S06]  /*69f0*/  BRA `(.L_x_4003) ;  /* 0x0000000800707947 */ /* 0x000fec0003800000 */
.L_x_4032:
        /* <DEDUP_REMOVED lines=12> */
.L_x_4045:
[----:B------:R-:W2:Y:S01]  /*6ac0*/  LDG.E.64 R4, desc[UR36][R4.64] ;  /* 0x0000002404047981 */ /* 0x000ea2000c1e1b00 */
[----:B------:R-:W-:Y:S01]  /*6ad0*/  UMOV UR4, 0xf0000000 ;  /* 0xf000000000047882 */ /* 0x000fe20000000000 */
[----:B------:R-:W-:Y:S01]  /*6ae0*/  UMOV UR5, 0x380fffff ;  /* 0x380fffff00057882 */ /* 0x000fe20000000000 */
[----:B--2---:R-:W0:Y:S01]  /*6af0*/  F2F.F32.F64 R24, R4 ;  /* 0x0000000400187310 */ /* 0x004e220000301000 */
[----:B------:R-:W-:-:S14]  /*6b00*/  DSETP.GEU.AND P0, PT, |R4|, UR4, PT ;  /* 0x0000000404007e2a */ /* 0x000fdc000bf0e200 */
[----:B0-----:R-:W-:Y:S01]  /*6b10*/  @!P0 FMUL R24, R24, 1.175494350822287508e-38 ;  /* 0x0080000018188820 */ /* 0x001fe20000400000 */
[----:B------:R-:W-:Y:S06]  /*6b20*/  BRA `(.L_x_4003) ;  /* 0x0000000800247947 */ /* 0x000fec0003800000 */
.L_x_4044:
        /* <DEDUP_REMOVED lines=26> */
.L_x_4047:
        /* <DEDUP_REMOVED lines=13> */
.L_x_4046:
[----:B------:R-:W2:Y:S02]  /*6da0*/  LDG.E.U16 R4, desc[UR36][R4.64] ;  /* 0x0000002404047981 */ /* 0x000ea4000c1e1500 */
[----:B--2---:R-:W-:Y:S01]  /*6db0*/  IMAD.U32 R24, R4, 0x10000, RZ ;  /* 0x0001000004187824 */ /* 0x004fe200078e00ff */
[----:B------:R-:W-:Y:S06]  /*6dc0*/  BRA `(.L_x_4003) ;  /* 0x00000004007c7947 */ /* 0x000fec0003800000 */
.L_x_4043:
        /* <DEDUP_REMOVED lines=11> */
.L_x_4050:
        /* <DEDUP_REMOVED lines=19> */
.L_x_4052:
[----:B------:R-:W-:Y:S05]  /*6fb0*/  BSYNC B0 ;  /* 0x0000000000007941 */ /* 0x000fea0003800000 */
.L_x_4051:
[----:B------:R-:W-:Y:S01]  /*6fc0*/  IMAD.SHL.U32 R3, R3, 0x100000, RZ ;  /* 0x0010000003037824 */ /* 0x000fe200078e00ff */
[----:B------:R-:W-:-:S04]  /*6fd0*/  LEA R5, R0, 0x3b800000, 0x17 ;  /* 0x3b80000000057811 */ /* 0x000fc800078eb8ff */
[----:B------:R-:W-:Y:S01]  /*6fe0*/  LOP3.LUT R24, R5, R3, R24, 0xfe, !PT ;  /* 0x0000000305187212 */ /* 0x000fe200078efe18 */
[----:B------:R-:W-:Y:S06]  /*6ff0*/  BRA `(.L_x_4003) ;  /* 0x0000000000f07947 */ /* 0x000fec0003800000 */
.L_x_4049:
        /* <DEDUP_REMOVED lines=19> */
.L_x_4054:
[----:B------:R-:W-:Y:S05]  /*7130*/  BSYNC B0 ;  /* 0x0000000000007941 */ /* 0x000fea0003800000 */
.L_x_4053:
[----:B------:R-:W-:Y:S01]  /*7140*/  IMAD.SHL.U32 R3, R3, 0x200000, RZ ;  /* 0x0020000003037824 */ /* 0x000fe200078e00ff */
[----:B------:R-:W-:-:S04]  /*7150*/  LEA R5, R0, 0x37800000, 0x17 ;  /* 0x3780000000057811 */ /* 0x000fc800078eb8ff */
[----:B------:R-:W-:Y:S01]  /*7160*/  LOP3.LUT R24, R5, R3, R24, 0xfe, !PT ;  /* 0x0000000305187212 */ /* 0x000fe200078efe18 */
[----:B------:R-:W-:Y:S06]  /*7170*/  BRA `(.L_x_4003) ;  /* 0x0000000000907947 */ /* 0x000fec0003800000 */
.L_x_4048:
        /* <DEDUP_REMOVED lines=14> */
.L_x_4036:
        /* <DEDUP_REMOVED lines=16> */
.L_x_4057:
[----:B------:R-:W-:Y:S05]  /*7360*/  BRA `(.L_x_4003) ;  /* 0x0000000000147947 */ /* 0x000fea0003800000 */
.L_x_4056:
[----:B------:R-:W2:Y:S02]  /*7370*/  LDG.E.64 R24, desc[UR36][R4.64] ;  /* 0x0000002404187981 */ /* 0x000ea4000c1e1b00 */
[----:B--2---:R0:W1:Y:S01]  /*7380*/  I2F.U64 R24, R24 ;  /* 0x0000001800187312 */ /* 0x0040620000301000 */
[----:B------:R-:W-:Y:S05]  /*7390*/  BRA `(.L_x_4003) ;  /* 0x0000000000087947 */ /* 0x000fea0003800000 */
.L_x_4055:
[----:B------:R-:W2:Y:S02]  /*73a0*/  LDG.E R4, desc[UR36][R4.64] ;  /* 0x0000002404047981 */ /* 0x000ea4000c1e1900 */
[----:B--2---:R-:W-:-:S07]  /*73b0*/  I2FP.F32.U32 R24, R4 ;  /* 0x0000000400187245 */ /* 0x004fce0000201000 */
.L_x_4003:
[----:B------:R-:W-:Y:S05]  /*73c0*/  BSYNC B7 ;  /* 0x0000000000077941 */ /* 0x000fea0003800000 */
.L_x_4002:
[----:B0-----:R-:W0:Y:S01]  /*73d0*/  S2R R25, SR_TID.X ;  /* 0x0000000000197919 */ /* 0x001e220000002100 */
        /* <DEDUP_REMOVED lines=9> */
[----:B-12345:R-:W-:-:S04]  /*7470*/  @!P3 FMNMX.FTZ R4, R28, R29, PT ;  /* 0x0000001d1c04b209 */ /* 0x03efc80003810000 */
[----:B------:R-:W-:Y:S02]  /*7480*/  @!P1 FMNMX.FTZ R22, R22, R27, PT ;  /* 0x0000001b16169209 */ /* 0x000fe40003810000 */
[----:B------:R-:W-:Y:S02]  /*7490*/  @!P2 FMNMX.FTZ R24, R23, R24, PT ;  /* 0x000000181718a209 */ /* 0x000fe40003810000 */
[----:B------:R-:W-:Y:S01]  /*74a0*/  @!P0 FMNMX.FTZ R18, R18, R19, PT ;  /* 0x0000001312128209 */ /* 0x000fe20003810000 */
        /* <DEDUP_REMOVED lines=23> */
.L_x_4063:
[----:B------:R-:W0:Y:S01]  /*7620*/  F2I.S64.TRUNC R4, R4 ;  /* 0x0000000400047311 */ /* 0x000e22000020d900 */
[----:B------:R-:W-:Y:S02]  /*7630*/  IMAD.MOV.U32 R25, RZ, RZ, R26 ;  /* 0x000000ffff197224 */ /* 0x000fe400078e001a */
[----:B0-----:R-:W-:-:S05]  /*7640*/  IMAD.MOV.U32 R3, RZ, RZ, R4 ;  /* 0x000000ffff037224 */ /* 0x001fca00078e0004 */
[----:B------:R0:W-:Y:S01]  /*7650*/  STG.E.U8 desc[UR36][R8.64], R3 ;  /* 0x0000000308007986 */ /* 0x0001e2000c101124 */
[----:B------:R-:W-:Y:S05]  /*7660*/  BRA `(.L_x_4059) ;  /* 0x0000000c00907947 */ /* 0x000fea0003800000 */
.L_x_4062:
        /* <DEDUP_REMOVED lines=10> */
.L_x_4066:
[----:B------:R-:W0:Y:S01]  /*7710*/  F2I.FTZ.TRUNC.NTZ R3, R4 ;  /* 0x0000000400037305 */ /* 0x000e22000021f100 */
[----:B------:R-:W-:Y:S01]  /*7720*/  IMAD.MOV.U32 R25, RZ, RZ, R26 ;  /* 0x000000ffff197224 */ /* 0x000fe200078e001a */
[----:B0-----:R0:W-:Y:S01]  /*7730*/  STG.E desc[UR36][R8.64], R3 ;  /* 0x0000000308007986 */ /* 0x0011e2000c101924 */
[----:B------:R-:W-:Y:S05]  /*7740*/  BRA `(.L_x_4059) ;  /* 0x0000000c00587947 */ /* 0x000fea0003800000 */
.L_x_4065:
[----:B------:R-:W0:Y:S01]  /*7750*/  F2I.FTZ.TRUNC.NTZ R3, R4 ;  /* 0x0000000400037305 */ /* 0x000e22000021f100 */
[----:B------:R-:W-:Y:S01]  /*7760*/  IMAD.MOV.U32 R25, RZ, RZ, R26 ;  /* 0x000000ffff197224 */ /* 0x000fe200078e001a */
[----:B0-----:R0:W-:Y:S01]  /*7770*/  STG.E.U16 desc[UR36][R8.64], R3 ;  /* 0x0000000308007986 */ /* 0x0011e2000c101524 */
[----:B------:R-:W-:Y:S05]  /*7780*/  BRA `(.L_x_4059) ;  /* 0x0000000c00487947 */ /* 0x000fea0003800000 */
.L_x_4061:
        /* <DEDUP_REMOVED lines=9> */
.L_x_4068:
[----:B------:R-:W-:Y:S01]  /*7820*/  F2FP.F16.F32.PACK_AB R4, RZ, R4 ;  /* 0x00000004ff04723e */ /* 0x000fe200000000ff */
[----:B------:R-:W-:-:S04]  /*7830*/  IMAD.MOV.U32 R25, RZ, RZ, R26 ;  /* 0x000000ffff197224 */ /* 0x000fc800078e001a */
[----:B------:R4:W-:Y:S01]  /*7840*/  STG.E.U16 desc[UR36][R8.64], R4 ;  /* 0x0000000408007986 */ /* 0x0009e2000c101524 */
[----:B------:R-:W-:Y:S05]  /*7850*/  BRA `(.L_x_4059) ;  /* 0x0000000c00147947 */ /* 0x000fea0003800000 */
.L_x_4067:
        /* <DEDUP_REMOVED lines=10> */
.L_x_4070:
[----:B------:R-:W-:Y:S01]  /*7900*/  F2FP.F16.F32.PACK_AB R3, RZ, R4 ;  /* 0x00000004ff03723e */ /* 0x000fe200000000ff */
[----:B------:R-:W-:-:S03]  /*7910*/  IMAD.MOV.U32 R25, RZ, RZ, R26 ;  /* 0x000000ffff197224 */ /* 0x000fc600078e001a */
[----:B------:R-:W-:-:S05]  /*7920*/  PRMT R3, R3, 0x5410, RZ ;  /* 0x0000541003037816 */ /* 0x000fca00000000ff */
[----:B------:R2:W-:Y:S01]  /*7930*/  STG.E desc[UR36][R8.64], R3 ;  /* 0x0000000308007986 */ /* 0x0005e2000c101924 */
[----:B------:R-:W-:Y:S05]  /*7940*/  BRA `(.L_x_4059) ;  /* 0x0000000800d87947 */ /* 0x000fea0003800000 */
.L_x_4069:
[----:B------:R-:W-:Y:S01]  /*7950*/  FMUL.FTZ R4, R4, 1 ;  /* 0x3f80000004047820 */ /* 0x000fe20000410000 */
[----:B------:R-:W-:-:S05]  /*7960*/  IMAD.MOV.U32 R25, RZ, RZ, R26 ;  /* 0x000000ffff197224 */ /* 0x000fca00078e001a */
[----:B------:R-:W0:Y:S02]  /*7970*/  F2F.F64.F32 R4, R4 ;  /* 0x0000000400047310 */ /* 0x000e240000201800 */
[----:B0-----:R0:W-:Y:S01]  /*7980*/  STG.E.64 desc[UR36][R8.64], R4 ;  /* 0x0000000408007986 */ /* 0x0011e2000c101b24 */
[----:B------:R-:W-:Y:S05]  /*7990*/  BRA `(.L_x_4059) ;  /* 0x0000000800c47947 */ /* 0x000fea0003800000 */
.L_x_4060:
        /* <DEDUP_REMOVED lines=13> */
.L_x_4073:
[----:B------:R-:W-:Y:S01]  /*7a70*/  FMUL.FTZ R4, R4, 1 ;  /* 0x3f80000004047820 */ /* 0x000fe20000410000 */
[----:B------:R-:W-:Y:S01]  /*7a80*/  CS2R R6, SRZ ;  /* 0x0000000000067805 */ /* 0x000fe2000001ff00 */
[----:B------:R-:W-:-:S04]  /*7a90*/  IMAD.MOV.U32 R25, RZ, RZ, R26 ;  /* 0x000000ffff197224 */ /* 0x000fc800078e001a */
[----:B------:R-:W0:Y:S02]  /*7aa0*/  F2F.F64.F32 R4, R4 ;  /* 0x0000000400047310 */ /* 0x000e240000201800 */
[----:B0-----:R0:W-:Y:S01]  /*7ab0*/  STG.E.128 desc[UR36][R8.64], R4 ;  /* 0x0000000408007986 */ /* 0x0011e2000c101d24 */
[----:B------:R-:W-:Y:S05]  /*7ac0*/  BRA `(.L_x_4059) ;  /* 0x0000000800787947 */ /* 0x000fea0003800000 */
.L_x_4072:
        /* <DEDUP_REMOVED lines=20> */
.L_x_4077:
[----:B------:R-:W-:Y:S05]  /*7c10*/  BSYNC B0 ;  /* 0x0000000000007941 */ /* 0x000fea0003800000 */
.L_x_4076:
[----:B------:R-:W-:Y:S01]  /*7c20*/  LOP3.LUT R5, R0, R5, RZ, 0xfc, !PT ;  /* 0x0000000500057212 */ /* 0x000fe200078efcff */
[----:B------:R-:W-:-:S04]  /*7c30*/  IMAD.MOV.U32 R25, RZ, RZ, R26 ;  /* 0x000000ffff197224 */ /* 0x000fc800078e001a */
[----:B------:R0:W-:Y:S01]  /*7c40*/  STG.E.U8 desc[UR36][R8.64], R5 ;  /* 0x0000000508007986 */ /* 0x0001e2000c101124 */
[----:B------:R-:W-:Y:S05]  /*7c50*/  BRA `(.L_x_4059) ;  /* 0x0000000800147947 */ /* 0x000fea0003800000 */
.L_x_4075:
        /* <DEDUP_REMOVED lines=12> */
.L_x_4079:
[----:B------:R-:W-:Y:S01]  /*7d20*/  IMAD.MOV.U32 R0, RZ, RZ, 0x7f ;  /* 0x0000007fff007424 */ /* 0x000fe200078e00ff */
[----:B------:R-:W-:-:S04]  /*7d30*/  ISETP.GT.U32.AND P0, PT, R5, 0x7f800000, PT ;  /* 0x7f8000000500780c */ /* 0x000fc80003f04070 */
[----:B------:R-:W-:-:S09]  /*7d40*/  SEL R0, R0, 0x7c, P0 ;  /* 0x0000007c00007807 */ /* 0x000fd20000000000 */
.L_x_4080:
[----:B------:R-:W-:Y:S05]  /*7d50*/  BSYNC B0 ;  /* 0x0000000000007941 */ /* 0x000fea0003800000 */
.L_x_4078:
[----:B------:R-:W-:Y:S01]  /*7d60*/  LOP3.LUT R4, R4, 0x80000000, RZ, 0xc0, !PT ;  /* 0x8000000004047812 */ /* 0x000fe200078ec0ff */
[----:B------:R-:W-:-:S03]  /*7d70*/  IMAD.MOV.U32 R25, RZ, RZ, R26 ;  /* 0x000000ffff197224 */ /* 0x000fc600078e001a */
[----:B------:R-:W-:-:S04]  /*7d80*/  SHF.R.U32.HI R3, RZ, 0x18, R4 ;  /* 0x00000018ff037819 */ /* 0x000fc80000011604 */
[----:B------:R-:W-:-:S05]  /*7d90*/  LOP3.LUT R3, R0, R3, RZ, 0xfc, !PT ;  /* 0x0000000300037212 */ /* 0x000fca00078efcff */
[----:B------:R0:W-:Y:S01]  /*7da0*/  STG.E.U8 desc[UR36][R8.64], R3 ;  /* 0x0000000308007986 */ /* 0x0001e2000c101124 */
[----:B------:R-:W-:Y:S05]  /*7db0*/  BRA `(.L_x_4059) ;  /* 0x0000000400bc7947 */ /* 0x000fea0003800000 */
.L_x_4074:
[----:B------:R-:W-:Y:S01]  /*7dc0*/  F2FP.BF16.F32.PACK_AB R4, RZ, R4 ;  /* 0x00000004ff04723e */ /* 0x000fe200000010ff */
[----:B------:R-:W-:-:S04]  /*7dd0*/  IMAD.MOV.U32 R25, RZ, RZ, R26 ;  /* 0x000000ffff197224 */ /* 0x000fc800078e001a */
[----:B------:R0:W-:Y:S01]  /*7de0*/  STG.E.U16 desc[UR36][R8.64], R4 ;  /* 0x0000000408007986 */ /* 0x0001e2000c101524 */
[----:B------:R-:W-:Y:S05]  /*7df0*/  BRA `(.L_x_4059) ;  /* 0x0000000400ac7947 */ /* 0x000fea0003800000 */
.L_x_4071:
        /* <DEDUP_REMOVED lines=12> */
.L_x_4083:
        /* <DEDUP_REMOVED lines=16> */
.L_x_4086:
[----:B------:R-:W-:-:S04]  /*7fc0*/  LOP3.LUT R4, R4, 0x80000000, RZ, 0xc0, !PT ;  /* 0x8000000004047812 */ /* 0x000fc800078ec0ff */
[----:B------:R-:W-:-:S04]  /*7fd0*/  SHF.R.U32.HI R4, RZ, 0x18, R4 ;  /* 0x00000018ff047819 */ /* 0x000fc80000011604 */
[----:B------:R-:W-:-:S04]  /*7fe0*/  LOP3.LUT R3, R3, R4, RZ, 0xfc, !PT ;  /* 0x0000000403037212 */ /* 0x000fc800078efcff */
[----:B------:R-:W-:-:S07]  /*7ff0*/  PRMT R0, R3, 0x7610, R0 ;  /* 0x0000761003007816 */ /* 0x000fce0000000000 */
.L_x_4085:
[----:B------:R-:W-:Y:S05]  /*8000*/  BSYNC B0 ;  /* 0x0000000000007941 */ /* 0x000fea0003800000 */
.L_x_4084:
[----:B------:R0:W-:Y:S01]  /*8010*/  STG.E.U8 desc[UR36][R8.64], R0 ;  /* 0x0000000008007986 */ /* 0x0001e2000c101124 */
[----:B------:R-:W-:Y:S01]  /*8020*/  IMAD.MOV.U32 R25, RZ, RZ, R26 ;  /* 0x000000ffff197224 */ /* 0x000fe200078e001a */
[----:B------:R-:W-:Y:S06]  /*8030*/  BRA `(.L_x_4059) ;  /* 0x00000004001c7947 */ /* 0x000fec0003800000 */
.L_x_4082:
        /* <DEDUP_REMOVED lines=16> */
.L_x_4089:
[----:B------:R-:W-:-:S04]  /*8140*/  LOP3.LUT R4, R4, 0x80000000, RZ, 0xc0, !PT ;  /* 0x8000000004047812 */ /* 0x000fc800078ec0ff */
[----:B------:R-:W-:-:S04]  /*8150*/  SHF.R.U32.HI R4, RZ, 0x18, R4 ;  /* 0x00000018ff047819 */ /* 0x000fc80000011604 */
[----:B------:R-:W-:-:S04]  /*8160*/  LOP3.LUT R3, R3, R4, RZ, 0xfc, !PT ;  /* 0x0000000403037212 */ /* 0x000fc800078efcff */
[----:B------:R-:W-:-:S07]  /*8170*/  PRMT R0, R3, 0x7610, R0 ;  /* 0x0000761003007816 */ /* 0x000fce0000000000 */
.L_x_4088:
[----:B------:R-:W-:Y:S05]  /*8180*/  BSYNC B0 ;  /* 0x0000000000007941 */ /* 0x000fea0003800000 */
.L_x_4087:
[----:B------:R0:W-:Y:S01]  /*8190*/  STG.E.U8 desc[UR36][R8.64], R0 ;  /* 0x0000000008007986 */ /* 0x0001e2000c101124 */
[----:B------:R-:W-:Y:S01]  /*81a0*/  IMAD.MOV.U32 R25, RZ, RZ, R26 ;  /* 0x000000ffff197224 */ /* 0x000fe200078e001a */
[----:B------:R-:W-:Y:S06]  /*81b0*/  BRA `(.L_x_4059) ;  /* 0x0000000000bc7947 */ /* 0x000fec0003800000 */
.L_x_4081:
        /* <DEDUP_REMOVED lines=22> */
.L_x_4064:
        /* <DEDUP_REMOVED lines=16> */
.L_x_4092:
[----:B------:R-:W-:Y:S01]  /*8420*/  IMAD.MOV.U32 R25, RZ, RZ, R26 ;  /* 0x000000ffff197224 */ /* 0x000fe200078e001a */
[----:B------:R-:W-:Y:S06]  /*8430*/  BRA `(.L_x_4059) ;  /* 0x00000000001c7947 */ /* 0x000fec0003800000 */
.L_x_4091:
[----:B------:R-:W0:Y:S01]  /*8440*/  F2I.U64.TRUNC R4, R4 ;  /* 0x0000000400047311 */ /* 0x000e22000020d800 */
[----:B------:R-:W-:Y:S01]  /*8450*/  IMAD.MOV.U32 R25, RZ, RZ, R26 ;  /* 0x000000ffff197224 */ /* 0x000fe200078e001a */
[----:B0-----:R0:W-:Y:S01]  /*8460*/  STG.E.64 desc[UR36][R8.64], R4 ;  /* 0x0000000408007986 */ /* 0x0011e2000c101b24 */
[----:B------:R-:W-:Y:S05]  /*8470*/  BRA `(.L_x_4059) ;  /* 0x00000000000c7947 */ /* 0x000fea0003800000 */
.L_x_4090:
[----:B------:R-:W0:Y:S01]  /*8480*/  F2I.FTZ.U32.TRUNC.NTZ R3, R4 ;  /* 0x0000000400037305 */ /* 0x000e22000021f000 */
[----:B------:R-:W-:Y:S01]  /*8490*/  IMAD.MOV.U32 R25, RZ, RZ, R26 ;  /* 0x000000ffff197224 */ /* 0x000fe200078e001a */
[----:B0-----:R0:W-:Y:S06]  /*84a0*/  STG.E desc[UR36][R8.64], R3 ;  /* 0x0000000308007986 */ /* 0x0011ec000c101924 */
.L_x_4059:
[----:B------:R-:W-:Y:S05]  /*84b0*/  BSYNC B6 ;  /* 0x0000000000067941 */ /* 0x000fea0003800000 */
.L_x_4058:
        /* <DEDUP_REMOVED lines=24> */
.L_x_4098:
[----:B------:R-:W0:Y:S02]  /*8640*/  F2I.S64.TRUNC R18, R18 ;  /* 0x0000001200127311 */ /* 0x000e24000020d900 */
[----:B0-----:R-:W-:-:S05]  /*8650*/  IMAD.MOV.U32 R3, RZ, RZ, R18 ;  /* 0x000000ffff037224 */ /* 0x001fca00078e0012 */
[----:B------:R0:W-:Y:S01]  /*8660*/  STG.E.U8 desc[UR36][R8.64], R3 ;  /* 0x0000000308007986 */ /* 0x0001e2000c101124 */
[----:B------:R-:W-:Y:S05]  /*8670*/  BRA `(.L_x_4100) ;  /* 0x0000000c00407947 */ /* 0x000fea0003800000 */
.L_x_4097:
        /* <DEDUP_REMOVED lines=9> */
.L_x_4102:
[----:B------:R-:W0:Y:S02]  /*8710*/  F2I.FTZ.TRUNC.NTZ R3, R18 ;  /* 0x0000001200037305 */ /* 0x000e24000021f100 */
[----:B0-----:R0:W-:Y:S01]  /*8720*/  STG.E desc[UR36][R8.64], R3 ;  /* 0x0000000308007986 */ /* 0x0011e2000c101924 */
[----:B------:R-:W-:Y:S05]  /*8730*/  BRA `(.L_x_4100) ;  /* 0x0000000c00107947 */ /* 0x000fea0003800000 */
.L_x_4101:
[----:B------:R-:W0:Y:S02]  /*8740*/  F2I.FTZ.TRUNC.NTZ R3, R18 ;  /* 0x0000001200037305 */ /* 0x000e24000021f100 */
[----:B0-----:R0:W-:Y:S01]  /*8750*/  STG.E.U16 desc[UR36][R8.64], R3 ;  /* 0x0000000308007986 */ /* 0x0011e2000c101524 */
[----:B------:R-:W-:Y:S05]  /*8760*/  BRA `(.L_x_4100) ;  /* 0x0000000c00047947 */ /* 0x000fea0003800000 */
.L_x_4096:
        /* <DEDUP_REMOVED lines=8> */
.L_x_4104:
[----:B------:R-:W-:-:S05]  /*87f0*/  F2FP.F16.F32.PACK_AB R18, RZ, R18 ;  /* 0x00000012ff12723e */ /* 0x000fca00000000ff */
[----:B------:R4:W-:Y:S01]  /*8800*/  STG.E.U16 desc[UR36][R8.64], R18 ;  /* 0x0000001208007986 */ /* 0x0009e2000c101524 */
[----:B------:R-:W-:Y:S05]  /*8810*/  BRA `(.L_x_4100) ;  /* 0x0000000800d87947 */ /* 0x000fea0003800000 */
.L_x_4103:
        /* <DEDUP_REMOVED lines=9> */
.L_x_4106:
[----:B------:R-:W-:-:S04]  /*88b0*/  F2FP.F16.F32.PACK_AB R3, RZ, R18 ;  /* 0x00000012ff03723e */ /* 0x000fc800000000ff */
[----:B------:R-:W-:-:S05]  /*88c0*/  PRMT R3, R3, 0x5410, RZ ;  /* 0x0000541003037816 */ /* 0x000fca00000000ff */
[----:B------:R2:W-:Y:S01]  /*88d0*/  STG.E desc[UR36][R8.64], R3 ;  /* 0x0000000308007986 */ /* 0x0005e2000c101924 */
[----:B------:R-:W-:Y:S05]  /*88e0*/  BRA `(.L_x_4100) ;  /* 0x0000000800a47947 */ /* 0x000fea0003800000 */
.L_x_4105:
[----:B------:R-:W-:-:S06]  /*88f0*/  FMUL.FTZ R4, R18, 1 ;  /* 0x3f80000012047820 */ /* 0x000fcc0000410000 */
[----:B------:R-:W0:Y:S02]  /*8900*/  F2F.F64.F32 R4, R4 ;  /* 0x0000000400047310 */ /* 0x000e240000201800 */
[----:B0-----:R0:W-:Y:S01]  /*8910*/  STG.E.64 desc[UR36][R8.64], R4 ;  /* 0x0000000408007986 */ /* 0x0011e2000c101b24 */
[----:B------:R-:W-:Y:S05]  /*8920*/  BRA `(.L_x_4100) ;  /* 0x0000000800947947 */ /* 0x000fea0003800000 */
.L_x_4095:
        /* <DEDUP_REMOVED lines=12> */
.L_x_4109:
[----:B------:R-:W-:Y:S01]  /*89f0*/  FMUL.FTZ R4, R18, 1 ;  /* 0x3f80000012047820 */ /* 0x000fe20000410000 */
[----:B------:R-:W-:-:S05]  /*8a00*/  CS2R R6, SRZ ;  /* 0x0000000000067805 */ /* 0x000fca000001ff00 */
[----:B------:R-:W0:Y:S02]  /*8a10*/  F2F.F64.F32 R4, R4 ;  /* 0x0000000400047310 */ /* 0x000e240000201800 */
[----:B0-----:R0:W-:Y:S01]  /*8a20*/  STG.E.128 desc[UR36][R8.64], R4 ;  /* 0x0000000408007986 */ /* 0x0011e2000c101d24 */
[----:B------:R-:W-:Y:S05]  /*8a30*/  BRA `(.L_x_4100) ;  /* 0x0000000800507947 */ /* 0x000fea0003800000 */
.L_x_4108:
        /* <DEDUP_REMOVED lines=20> */
.L_x_4113:
[----:B------:R-:W-:Y:S05]  /*8b80*/  BSYNC B0 ;  /* 0x0000000000007941 */ /* 0x000fea0003800000 */
.L_x_4112:
[----:B------:R-:W-:-:S05]  /*8b90*/  LOP3.LUT R5, R0, R5, RZ, 0xfc, !PT ;  /* 0x0000000500057212 */ /* 0x000fca00078efcff */
[----:B------:R0:W-:Y:S01]  /*8ba0*/  STG.E.U8 desc[UR36][R8.64], R5 ;  /* 0x0000000508007986 */ /* 0x0001e2000c101124 */
[----:B------:R-:W-:Y:S05]  /*8bb0*/  BRA `(.L_x_4100) ;  /* 0x0000000400f07947 */ /* 0x000fea0003800000 */
.L_x_4111:
        /* <DEDUP_REMOVED lines=12> */
.L_x_4115:
[----:B------:R-:W-:Y:S01]  /*8c80*/  IMAD.MOV.U32 R0, RZ, RZ, 0x7f ;  /* 0x0000007fff007424 */ /* 0x000fe200078e00ff */
[----:B------:R-:W-:-:S04]  /*8c90*/  ISETP.GT.U32.AND P0, PT, R4, 0x7f800000, PT ;  /* 0x7f8000000400780c */ /* 0x000fc80003f04070 */
[----:B------:R-:W-:-:S09]  /*8ca0*/  SEL R0, R0, 0x7c, P0 ;  /* 0x0000007c00007807 */ /* 0x000fd20000000000 */
.L_x_4116:
[----:B------:R-:W-:Y:S05]  /*8cb0*/  BSYNC B0 ;  /* 0x0000000000007941 */ /* 0x000fea0003800000 */
.L_x_4114:
[----:B------:R-:W-:-:S04]  /*8cc0*/  LOP3.LUT R18, R18, 0x80000000, RZ, 0xc0, !PT ;  /* 0x8000000012127812 */ /* 0x000fc800078ec0ff */
[----:B------:R-:W-:-:S04]  /*8cd0*/  SHF.R.U32.HI R3, RZ, 0x18, R18 ;  /* 0x00000018ff037819 */ /* 0x000fc80000011612 */
[----:B------:R-:W-:-:S05]  /*8ce0*/  LOP3.LUT R3, R0, R3, RZ, 0xfc, !PT ;  /* 0x0000000300037212 */ /* 0x000fca00078efcff */
[----:B------:R0:W-:Y:S01]  /*8cf0*/  STG.E.U8 desc[UR36][R8.64], R3 ;  /* 0x0000000308007986 */ /* 0x0001e2000c101124 */
[----:B------:R-:W-:Y:S05]  /*8d00*/  BRA `(.L_x_4100) ;  /* 0x00000004009c7947 */ /* 0x000fea0003800000 */
.L_x_4110:
[----:B------:R-:W-:-:S05]  /*8d10*/  F2FP.BF16.F32.PACK_AB R18, RZ, R18 ;  /* 0x00000012ff12723e */ /* 0x000fca00000010ff */
[----:B------:R0:W-:Y:S01]  /*8d20*/  STG.E.U16 desc[UR36][R8.64], R18 ;  /* 0x0000001208007986 */ /* 0x0001e2000c101524 */
[----:B------:R-:W-:Y:S05]  /*8d30*/  BRA `(.L_x_4100) ;  /* 0x0000000400907947 */ /* 0x000fea0003800000 */
.L_x_4107:
        /* <DEDUP_REMOVED lines=11> */
.L_x_4119:
        /* <DEDUP_REMOVED lines=16> */
.L_x_4122:
[----:B------:R-:W-:-:S04]  /*8ef0*/  LOP3.LUT R18, R18, 0x80000000, RZ, 0xc0, !PT ;  /* 0x8000000012127812 */ /* 0x000fc800078ec0ff */
[----:B------:R-:W-:-:S04]  /*8f00*/  SHF.R.U32.HI R3, RZ, 0x18, R18 ;  /* 0x00000018ff037819 */ /* 0x000fc80000011612 */
[----:B------:R-:W-:-:S04]  /*8f10*/  LOP3.LUT R0, R0, R3, RZ, 0xfc, !PT ;  /* 0x0000000300007212 */ /* 0x000fc800078efcff */
[----:B------:R-:W-:-:S07]  /*8f20*/  PRMT R4, R0, 0x7610, R4 ;  /* 0x0000761000047816 */ /* 0x000fce0000000004 */
.L_x_4121:
[----:B------:R-:W-:Y:S05]  /*8f30*/  BSYNC B0 ;  /* 0x0000000000007941 */ /* 0x000fea0003800000 */
.L_x_4120:
[----:B------:R0:W-:Y:S01]  /*8f40*/  STG.E.U8 desc[UR36][R8.64], R4 ;  /* 0x0000000408007986 */ /* 0x0001e2000c101124 */
[----:B------:R-:W-:Y:S05]  /*8f50*/  BRA `(.L_x_4100) ;  /* 0x0000000400087947 */ /* 0x000fea0003800000 */
.L_x_4118:
        /* <DEDUP_REMOVED lines=16> */
.L_x_4125:
[----:B------:R-:W-:-:S04]  /*9060*/  LOP3.LUT R18, R18, 0x80000000, RZ, 0xc0, !PT ;  /* 0x8000000012127812 */ /* 0x000fc800078ec0ff */
[----:B------:R-:W-:-:S04]  /*9070*/  SHF.R.U32.HI R3, RZ, 0x18, R18 ;  /* 0x00000018ff037819 */ /* 0x000fc80000011612 */
[----:B------:R-:W-:-:S04]  /*9080*/  LOP3.LUT R0, R0, R3, RZ, 0xfc, !PT ;  /* 0x0000000300007212 */ /* 0x000fc800078efcff */
[----:B------:R-:W-:-:S07]  /*9090*/  PRMT R4, R0, 0x7610, R4 ;  /* 0x0000761000047816 */ /* 0x000fce0000000004 */
.L_x_4124:
[----:B------:R-:W-:Y:S05]  /*90a0*/  BSYNC B0 ;  /* 0x0000000000007941 */ /* 0x000fea0003800000 */
.L_x_4123:
[----:B------:R0:W-:Y:S01]  /*90b0*/  STG.E.U8 desc[UR36][R8.64], R4 ;  /* 0x0000000408007986 */ /* 0x0001e2000c101124 */
[----:B------:R-:W-:Y:S05]  /*90c0*/  BRA `(.L_x_4100) ;  /* 0x0000000000ac7947 */ /* 0x000fea0003800000 */
.L_x_4117:
        /* <DEDUP_REMOVED lines=21> */
.L_x_4099:
        /* <DEDUP_REMOVED lines=16> */
.L_x_4128:
[----:B------:R-:W-:Y:S05]  /*9320*/  BRA `(.L_x_4100) ;  /* 0x0000000000147947 */ /* 0x000fea0003800000 */
.L_x_4127:
[----:B------:R-:W0:Y:S02]  /*9330*/  F2I.U64.TRUNC R18, R18 ;  /* 0x0000001200127311 */ /* 0x000e24000020d800 */
[----:B0-----:R0:W-:Y:S01]  /*9340*/  STG.E.64 desc[UR36][R8.64], R18 ;  /* 0x0000001208007986 */ /* 0x0011e2000c101b24 */
[----:B------:R-:W-:Y:S05]  /*9350*/  BRA `(.L_x_4100) ;  /* 0x0000000000087947 */ /* 0x000fea0003800000 */
.L_x_4126:
[----:B------:R-:W0:Y:S02]  /*9360*/  F2I.FTZ.U32.TRUNC.NTZ R3, R18 ;  /* 0x0000001200037305 */ /* 0x000e24000021f000 */
[----:B0-----:R0:W-:Y:S02]  /*9370*/  STG.E desc[UR36][R8.64], R3 ;  /* 0x0000000308007986 */ /* 0x0011e4000c101924 */
.L_x_4100:
        /* <DEDUP_REMOVED lines=24> */
.L_x_4132:
[----:B------:R-:W0:Y:S02]  /*9500*/  F2I.S64.TRUNC R22, R22 ;  /* 0x0000001600167311 */ /* 0x000e24000020d900 */
[----:B0-----:R-:W-:-:S05]  /*9510*/  IMAD.MOV.U32 R3, RZ, RZ, R22 ;  /* 0x000000ffff037224 */ /* 0x001fca00078e0016 */
[----:B------:R0:W-:Y:S01]  /*9520*/  STG.E.U8 desc[UR36][R8.64], R3 ;  /* 0x0000000308007986 */ /* 0x0001e2000c101124 */
[----:B------:R-:W-:Y:S05]  /*9530*/  BRA `(.L_x_4134) ;  /* 0x0000000c00407947 */ /* 0x000fea0003800000 */
.L_x_4131:
        /* <DEDUP_REMOVED lines=9> */
.L_x_4136:
[----:B------:R-:W0:Y:S02]  /*95d0*/  F2I.FTZ.TRUNC.NTZ R3, R22 ;  /* 0x0000001600037305 */ /* 0x000e24000021f100 */
[----:B0-----:R0:W-:Y:S01]  /*95e0*/  STG.E desc[UR36][R8.64], R3 ;  /* 0x0000000308007986 */ /* 0x0011e2000c101924 */
[----:B------:R-:W-:Y:S05]  /*95f0*/  BRA `(.L_x_4134) ;  /* 0x0000000c00107947 */ /* 0x000fea0003800000 */
.L_x_4135:
[----:B------:R-:W0:Y:S02]  /*9600*/  F2I.FTZ.TRUNC.NTZ R3, R22 ;  /* 0x0000001600037305 */ /* 0x000e24000021f100 */
[----:B0-----:R0:W-:Y:S01]  /*9610*/  STG.E.U16 desc[UR36][R8.64], R3 ;  /* 0x0000000308007986 */ /* 0x0011e2000c101524 */
[----:B------:R-:W-:Y:S05]  /*9620*/  BRA `(.L_x_4134) ;  /* 0x0000000c00047947 */ /* 0x000fea0003800000 */
.L_x_4130:
        /* <DEDUP_REMOVED lines=8> */
.L_x_4138:
[----:B------:R-:W-:-:S05]  /*96b0*/  F2FP.F16.F32.PACK_AB R22, RZ, R22 ;  /* 0x00000016ff16723e */ /* 0x000fca00000000ff */
[----:B------:R0:W-:Y:S01]  /*96c0*/  STG.E.U16 desc[UR36][R8.64], R22 ;  /* 0x0000001608007986 */ /* 0x0001e2000c101524 */
[----:B------:R-:W-:Y:S05]  /*96d0*/  BRA `(.L_x_4134) ;  /* 0x0000000800d87947 */ /* 0x000fea0003800000 */
.L_x_4137:
        /* <DEDUP_REMOVED lines=9> */
.L_x_4140:
[----:B------:R-:W-:-:S04]  /*9770*/  F2FP.F16.F32.PACK_AB R3, RZ, R22 ;  /* 0x00000016ff03723e */ /* 0x000fc800000000ff */
[----:B------:R-:W-:-:S05]  /*9780*/  PRMT R3, R3, 0x5410, RZ ;  /* 0x0000541003037816 */ /* 0x000fca00000000ff */
[----:B------:R0:W-:Y:S01]  /*9790*/  STG.E desc[UR36][R8.64], R3 ;  /* 0x0000000308007986 */ /* 0x0001e2000c101924 */
[----:B------:R-:W-:Y:S05]  /*97a0*/  BRA `(.L_x_4134) ;  /* 0x0000000800a47947 */ /* 0x000fea0003800000 */
.L_x_4139:
[----:B------:R-:W-:-:S06]  /*97b0*/  FMUL.FTZ R4, R22, 1 ;  /* 0x3f80000016047820 */ /* 0x000fcc0000410000 */
[----:B------:R-:W0:Y:S02]  /*97c0*/  F2F.F64.F32 R4, R4 ;  /* 0x0000000400047310 */ /* 0x000e240000201800 */
[----:B0-----:R0:W-:Y:S01]  /*97d0*/  STG.E.64 desc[UR36][R8.64], R4 ;  /* 0x0000000408007986 */ /* 0x0011e2000c101b24 */
[----:B------:R-:W-:Y:S05]  /*97e0*/  BRA `(.L_x_4134) ;  /* 0x0000000800947947 */ /* 0x000fea0003800000 */
.L_x_4129:
        /* <DEDUP_REMOVED lines=12> */
.L_x_4143:
[----:B------:R-:W-:Y:S01]  /*98b0*/  FMUL.FTZ R4, R22, 1 ;  /* 0x3f80000016047820 */ /* 0x000fe20000410000 */
[----:B------:R-:W-:-:S05]  /*98c0*/  CS2R R6, SRZ ;  /* 0x0000000000067805 */ /* 0x000fca000001ff00 */
[----:B------:R-:W0:Y:S02]  /*98d0*/  F2F.F64.F32 R4, R4 ;  /* 0x0000000400047310 */ /* 0x000e240000201800 */
[----:B0-----:R0:W-:Y:S01]  /*98e0*/  STG.E.128 desc[UR36][R8.64], R4 ;  /* 0x0000000408007986 */ /* 0x0011e2000c101d24 */
[----:B------:R-:W-:Y:S05]  /*98f0*/  BRA `(.L_x_4134) ;  /* 0x0000000800507947 */ /* 0x000fea0003800000 */
.L_x_4142:
        /* <DEDUP_REMOVED lines=20> */
.L_x_4147:
[----:B------:R-:W-:Y:S05]  /*9a40*/  BSYNC B0 ;  /* 0x0000000000007941 */ /* 0x000fea0003800000 */
.L_x_4146:
[----:B------:R-:W-:-:S05]  /*9a50*/  LOP3.LUT R5, R0, R5, RZ, 0xfc, !PT ;  /* 0x0000000500057212 */ /* 0x000fca00078efcff */
[----:B------:R0:W-:Y:S01]  /*9a60*/  STG.E.U8 desc[UR36][R8.64], R5 ;  /* 0x0000000508007986 */ /* 0x0001e2000c101124 */
[----:B------:R-:W-:Y:S05]  /*9a70*/  BRA `(.L_x_4134) ;  /* 0x0000000400f07947 */ /* 0x000fea0003800000 */
.L_x_4145:
        /* <DEDUP_REMOVED lines=12> */
.L_x_4149:
[----:B------:R-:W-:Y:S01]  /*9b40*/  IMAD.MOV.U32 R0, RZ, RZ, 0x7f ;  /* 0x0000007fff007424 */ /* 0x000fe200078e00ff */
[----:B------:R-:W-:-:S04]  /*9b50*/  ISETP.GT.U32.AND P0, PT, R4, 0x7f800000, PT ;  /* 0x7f8000000400780c */ /* 0x000fc80003f04070 */
[----:B------:R-:W-:-:S09]  /*9b60*/  SEL R0, R0, 0x7c, P0 ;  /* 0x0000007c00007807 */ /* 0x000fd20000000000 */
.L_x_4150:
[----:B------:R-:W-:Y:S05]  /*9b70*/  BSYNC B0 ;  /* 0x0000000000007941 */ /* 0x000fea0003800000 */
.L_x_4148:
[----:B------:R-:W-:-:S04]  /*9b80*/  LOP3.LUT R22, R22, 0x80000000, RZ, 0xc0, !PT ;  /* 0x8000000016167812 */ /* 0x000fc800078ec0ff */
[----:B------:R-:W-:-:S04]  /*9b90*/  SHF.R.U32.HI R3, RZ, 0x18, R22 ;  /* 0x00000018ff037819 */ /* 0x000fc80000011616 */
[----:B------:R-:W-:-:S05]  /*9ba0*/  LOP3.LUT R3, R0, R3, RZ, 0xfc, !PT ;  /* 0x0000000300037212 */ /* 0x000fca00078efcff */
[----:B------:R0:W-:Y:S01]  /*9bb0*/  STG.E.U8 desc[UR36][R8.64], R3 ;  /* 0x0000000308007986 */ /* 0x0001e2000c101124 */
[----:B------:R-:W-:Y:S05]  /*9bc0*/  BRA `(.L_x_4134) ;  /* 0x00000004009c7947 */ /* 0x000fea0003800000 */
.L_x_4144:
[----:B------:R-:W-:-:S05]  /*9bd0*/  F2FP.BF16.F32.PACK_AB R22, RZ, R22 ;  /* 0x00000016ff16723e */ /* 0x000fca00000010ff */
[----:B------:R0:W-:Y:S01]  /*9be0*/  STG.E.U16 desc[UR36][R8.64], R22 ;  /* 0x0000001608007986 */ /* 0x0001e2000c101524 */
[----:B------:R-:W-:Y:S05]  /*9bf0*/  BRA `(.L_x_4134) ;  /* 0x0000000400907947 */ /* 0x000fea0003800000 */
.L_x_4141:
        /* <DEDUP_REMOVED lines=11> */
.L_x_4153:
        /* <DEDUP_REMOVED lines=16> */
.L_x_4156:
[----:B------:R-:W-:-:S04]  /*9db0*/  LOP3.LUT R22, R22, 0x80000000, RZ, 0xc0, !PT ;  /* 0x8000000016167812 */ /* 0x000fc800078ec0ff */
[----:B------:R-:W-:-:S04]  /*9dc0*/  SHF.R.U32.HI R3, RZ, 0x18, R22 ;  /* 0x00000018ff037819 */ /* 0x000fc80000011616 */
[----:B------:R-:W-:-:S04]  /*9dd0*/  LOP3.LUT R0, R0, R3, RZ, 0xfc, !PT ;  /* 0x0000000300007212 */ /* 0x000fc800078efcff */
[----:B------:R-:W-:-:S07]  /*9de0*/  PRMT R4, R0, 0x7610, R4 ;  /* 0x0000761000047816 */ /* 0x000fce0000000004 */
.L_x_4155:
[----:B------:R-:W-:Y:S05]  /*9df0*/  BSYNC B0 ;  /* 0x0000000000007941 */ /* 0x000fea0003800000 */
.L_x_4154:
[----:B------:R0:W-:Y:S01]  /*9e00*/  STG.E.U8 desc[UR36][R8.64], R4 ;  /* 0x0000000408007986 */ /* 0x0001e2000c101124 */
[----:B------:R-:W-:Y:S05]  /*9e10*/  BRA `(.L_x_4134) ;  /* 0x0000000400087947 */ /* 0x000fea0003800000 */
.L_x_4152:
        /* <DEDUP_REMOVED lines=16> */
.L_x_4159:
[----:B------:R-:W-:-:S04]  /*9f20*/  LOP3.LUT R22, R22, 0x80000000, RZ, 0xc0, !PT ;  /* 0x8000000016167812 */ /* 0x000fc800078ec0ff */
[----:B------:R-:W-:-:S04]  /*9f30*/  SHF.R.U32.HI R3, RZ, 0x18, R22 ;  /* 0x00000018ff037819 */ /* 0x000fc80000011616 */
[----:B------:R-:W-:-:S04]  /*9f40*/  LOP3.LUT R0, R0, R3, RZ, 0xfc, !PT ;  /* 0x0000000300007212 */ /* 0x000fc800078efcff */
[----:B------:R-:W-:-:S07]  /*9f50*/  PRMT R4, R0, 0x7610, R4 ;  /* 0x0000761000047816 */ /* 0x000fce0000000004 */
.L_x_4158:
[----:B------:R-:W-:Y:S05]  /*9f60*/  BSYNC B0 ;  /* 0x0000000000007941 */ /* 0x000fea0003800000 */
.L_x_4157:
[----:B------:R3:W-:Y:S01]  /*9f70*/  STG.E.U8 desc[UR36][R8.64], R4 ;  /* 0x0000000408007986 */ /* 0x0007e2000c101124 */
[----:B------:R-:W-:Y:S05]  /*9f80*/  BRA `(.L_x_4134) ;  /* 0x0000000000ac7947 */ /* 0x000fea0003800000 */
.L_x_4151:
        /* <DEDUP_REMOVED lines=21> */
.L_x_4133:
        /* <DEDUP_REMOVED lines=16> */
.L_x_4162:
[----:B------:R-:W-:Y:S05]  /*a1e0*/  BRA `(.L_x_4134) ;  /* 0x0000000000147947 */ /* 0x000fea0003800000 */
.L_x_4161:
[----:B------:R-:W0:Y:S02]  /*a1f0*/  F2I.U64.TRUNC R22, R22 ;  /* 0x0000001600167311 */ /* 0x000e24000020d800 */
[----:B0-----:R2:W-:Y:S01]  /*a200*/  STG.E.64 desc[UR36][R8.64], R22 ;  /* 0x0000001608007986 */ /* 0x0015e2000c101b24 */
[----:B------:R-:W-:Y:S05]  /*a210*/  BRA `(.L_x_4134) ;  /* 0x0000000000087947 */ /* 0x000fea0003800000 */
.L_x_4160:
[----:B------:R-:W0:Y:S02]  /*a220*/  F2I.FTZ.U32.TRUNC.NTZ R3, R22 ;  /* 0x0000001600037305 */ /* 0x000e24000021f000 */
[----:B0-----:R0:W-:Y:S02]  /*a230*/  STG.E desc[UR36][R8.64], R3 ;  /* 0x0000000308007986 */ /* 0x0011e4000c101924 */
.L_x_4134:
[----:B------:R-:W-:-:S07]  /*a240*/  VIADD R25, R25, 0x80 ;  /* 0x0000008019197836 */ /* 0x000fce0000000000 */
.L_x_4094:
[----:B------:R-:W-:Y:S05]  /*a250*/  BSYNC B6 ;  /* 0x0000000000067941 */ /* 0x000fea0003800000 */
.L_x_4093:
[----:B------:R-:W-:-:S13]  /*a260*/  ISETP.GE.AND P0, PT, R25, R17, PT ;  /* 0x000000111900720c */ /* 0x000fda0003f06270 */
[----:B------:R-:W-:Y:S05]  /*a270*/  @P0 EXIT ;  /* 0x000000000000094d */ /* 0x000fea0003800000 */
[----:B01-34-:R-:W0:Y:S01]  /*a280*/  LDC.64 R4, c[0x0][0x218] ;  /* 0x00008600ff047b82 */ /* 0x01be220000000a00 */
[----:B------:R-:W-:Y:S01]  /*a290*/  PRMT R0, R16, 0x9910, RZ ;  /* 0x0000991010007816 */ /* 0x000fe200000000ff */
[----:B------:R-:W-:Y:S01]  /*a2a0*/  IMAD R2, R2, 0x200, R25 ;  /* 0x0000020002027824 */ /* 0x000fe200078e0219 */
[----:B------:R-:W-:Y:S02]  /*a2b0*/  ULDC UR4, c[0x0][0x244] ;  /* 0x0000910000047ab9 */ /* 0x000fe40000000800 */
[----:B------:R-:W-:Y:S01]  /*a2c0*/  ISETP.GT.AND P1, PT, R0, 0x9, PT ;  /* 0x000000090000780c */ /* 0x000fe20003f24270 */
[----:B--2---:R-:W-:-:S05]  /*a2d0*/  IMAD R3, R2, UR4, RZ ;  /* 0x0000000402037c24 */ /* 0x004fca000f8e02ff */
        /* <DEDUP_REMOVED lines=14> */
.L_x_4166:
[----:B------:R-:W0:Y:S02]  /*a3c0*/  F2I.S64.TRUNC R24, R24 ;  /* 0x0000001800187311 */ /* 0x000e24000020d900 */
[----:B0-----:R-:W-:-:S05]  /*a3d0*/  IMAD.MOV.U32 R5, RZ, RZ, R24 ;  /* 0x000000ffff057224 */ /* 0x001fca00078e0018 */
[----:B------:R-:W-:Y:S01]  /*a3e0*/  STG.E.U8 desc[UR36][R2.64], R5 ;  /* 0x0000000502007986 */ /* 0x000fe2000c101124 */
[----:B------:R-:W-:Y:S05]  /*a3f0*/  EXIT ;  /* 0x000000000000794d */ /* 0x000fea0003800000 */
.L_x_4165:
        /* <DEDUP_REMOVED lines=9> */
.L_x_4169:
[----:B------:R-:W0:Y:S02]  /*a490*/  F2I.FTZ.TRUNC.NTZ R5, R24 ;  /* 0x0000001800057305 */ /* 0x000e24000021f100 */
[----:B0-----:R-:W-:Y:S01]  /*a4a0*/  STG.E desc[UR36][R2.64], R5 ;  /* 0x0000000502007986 */ /* 0x001fe2000c101924 */
[----:B------:R-:W-:Y:S05]  /*a4b0*/  EXIT ;  /* 0x000000000000794d */ /* 0x000fea0003800000 */
.L_x_4168:
[----:B------:R-:W0:Y:S02]  /*a4c0*/  F2I.FTZ.TRUNC.NTZ R5, R24 ;  /* 0x0000001800057305 */ /* 0x000e24000021f100 */
[----:B0-----:R-:W-:Y:S01]  /*a4d0*/  STG.E.U16 desc[UR36][R2.64], R5 ;  /* 0x0000000502007986 */ /* 0x001fe2000c101524 */
[----:B------:R-:W-:Y:S05]  /*a4e0*/  EXIT ;  /* 0x000000000000794d */ /* 0x000fea0003800000 */
.L_x_4164:
        /* <DEDUP_REMOVED lines=8> */
.L_x_4171:
[----:B------:R-:W-:-:S05]  /*a570*/  F2FP.F16.F32.PACK_AB R24, RZ, R24 ;  /* 0x00000018ff18723e */ /* 0x000fca00000000ff */
[----:B------:R-:W-:Y:S01]  /*a580*/  STG.E.U16 desc[UR36][R2.64], R24 ;  /* 0x0000001802007986 */ /* 0x000fe2000c101524 */
[----:B------:R-:W-:Y:S05]  /*a590*/  EXIT ;  /* 0x000000000000794d */ /* 0x000fea0003800000 */
.L_x_4170:
        /* <DEDUP_REMOVED lines=9> */
.L_x_4173:
[----:B------:R-:W-:-:S04]  /*a630*/  F2FP.F16.F32.PACK_AB R5, RZ, R24 ;  /* 0x00000018ff05723e */ /* 0x000fc800000000ff */
[----:B------:R-:W-:-:S05]  /*a640*/  PRMT R5, R5, 0x5410, RZ ;  /* 0x0000541005057816 */ /* 0x000fca00000000ff */
[----:B------:R-:W-:Y:S01]  /*a650*/  STG.E desc[UR36][R2.64], R5 ;  /* 0x0000000502007986 */ /* 0x000fe2000c101924 */
[----:B------:R-:W-:Y:S05]  /*a660*/  EXIT ;  /* 0x000000000000794d */ /* 0x000fea0003800000 */
.L_x_4172:
[----:B------:R-:W-:-:S06]  /*a670*/  FMUL.FTZ R4, R24, 1 ;  /* 0x3f80000018047820 */ /* 0x000fcc0000410000 */
[----:B------:R-:W0:Y:S02]  /*a680*/  F2F.F64.F32 R4, R4 ;  /* 0x0000000400047310 */ /* 0x000e240000201800 */
[----:B0-----:R-:W-:Y:S01]  /*a690*/  STG.E.64 desc[UR36][R2.64], R4 ;  /* 0x0000000402007986 */ /* 0x001fe2000c101b24 */
[----:B------:R-:W-:Y:S05]  /*a6a0*/  EXIT ;  /* 0x000000000000794d */ /* 0x000fea0003800000 */
.L_x_4163:
        /* <DEDUP_REMOVED lines=12> */
.L_x_4176:
[----:B------:R-:W-:Y:S01]  /*a770*/  FMUL.FTZ R4, R24, 1 ;  /* 0x3f80000018047820 */ /* 0x000fe20000410000 */
[----:B------:R-:W-:-:S05]  /*a780*/  CS2R R6, SRZ ;  /* 0x0000000000067805 */ /* 0x000fca000001ff00 */
[----:B------:R-:W0:Y:S02]  /*a790*/  F2F.F64.F32 R4, R4 ;  /* 0x0000000400047310 */ /* 0x000e240000201800 */
[----:B0-----:R-:W-:Y:S01]  /*a7a0*/  STG.E.128 desc[UR36][R2.64], R4 ;  /* 0x0000000402007986 */ /* 0x001fe2000c101d24 */
[----:B------:R-:W-:Y:S05]  /*a7b0*/  EXIT ;  /* 0x000000000000794d */ /* 0x000fea0003800000 */
.L_x_4175:
        /* <DEDUP_REMOVED lines=20> */
.L_x_4180:
[----:B------:R-:W-:Y:S05]  /*a900*/  BSYNC B0 ;  /* 0x0000000000007941 */ /* 0x000fea0003800000 */
.L_x_4179:
[----:B------:R-:W-:-:S05]  /*a910*/  LOP3.LUT R7, R0, R7, RZ, 0xfc, !PT ;  /* 0x0000000700077212 */ /* 0x000fca00078efcff */
[----:B------:R-:W-:Y:S01]  /*a920*/  STG.E.U8 desc[UR36][R2.64], R7 ;  /* 0x0000000702007986 */ /* 0x000fe2000c101124 */
[----:B------:R-:W-:Y:S05]  /*a930*/  EXIT ;  /* 0x000000000000794d */ /* 0x000fea0003800000 */
.L_x_4178:
        /* <DEDUP_REMOVED lines=12> */
.L_x_4182:
[----:B------:R-:W-:Y:S01]  /*aa00*/  IMAD.MOV.U32 R0, RZ, RZ, 0x7f ;  /* 0x0000007fff007424 */ /* 0x000fe200078e00ff */
[----:B------:R-:W-:-:S04]  /*aa10*/  ISETP.GT.U32.AND P0, PT, R4, 0x7f800000, PT ;  /* 0x7f8000000400780c */ /* 0x000fc80003f04070 */
[----:B------:R-:W-:-:S09]  /*aa20*/  SEL R0, R0, 0x7c, P0 ;  /* 0x0000007c00007807 */ /* 0x000fd20000000000 */
.L_x_4183:
[----:B------:R-:W-:Y:S05]  /*aa30*/  BSYNC B0 ;  /* 0x0000000000007941 */ /* 0x000fea0003800000 */
.L_x_4181:
[----:B------:R-:W-:-:S04]  /*aa40*/  LOP3.LUT R24, R24, 0x80000000, RZ, 0xc0, !PT ;  /* 0x8000000018187812 */ /* 0x000fc800078ec0ff */
[----:B------:R-:W-:-:S04]  /*aa50*/  SHF.R.U32.HI R5, RZ, 0x18, R24 ;  /* 0x00000018ff057819 */ /* 0x000fc80000011618 */
[----:B------:R-:W-:-:S05]  /*aa60*/  LOP3.LUT R5, R0, R5, RZ, 0xfc, !PT ;  /* 0x0000000500057212 */ /* 0x000fca00078efcff */
[----:B------:R-:W-:Y:S01]  /*aa70*/  STG.E.U8 desc[UR36][R2.64], R5 ;  /* 0x0000000502007986 */ /* 0x000fe2000c101124 */
[----:B------:R-:W-:Y:S05]  /*aa80*/  EXIT ;  /* 0x000000000000794d */ /* 0x000fea0003800000 */
.L_x_4177:
[----:B------:R-:W-:-:S05]  /*aa90*/  F2FP.BF16.F32.PACK_AB R24, RZ, R24 ;  /* 0x00000018ff18723e */ /* 0x000fca00000010ff */
[----:B------:R-:W-:Y:S01]  /*aaa0*/  STG.E.U16 desc[UR36][R2.64], R24 ;  /* 0x0000001802007986 */ /* 0x000fe2000c101524 */
[----:B------:R-:W-:Y:S05]  /*aab0*/  EXIT ;  /* 0x000000000000794d */ /* 0x000fea0003800000 */
.L_x_4174:
        /* <DEDUP_REMOVED lines=11> */
.L_x_4186:
        /* <DEDUP_REMOVED lines=16> */
.L_x_4189:
[----:B------:R-:W-:-:S04]  /*ac70*/  LOP3.LUT R24, R24, 0x80000000, RZ, 0xc0, !PT ;  /* 0x8000000018187812 */ /* 0x000fc800078ec0ff */
[----:B------:R-:W-:-:S04]  /*ac80*/  SHF.R.U32.HI R5, RZ, 0x18, R24 ;  /* 0x00000018ff057819 */ /* 0x000fc80000011618 */
[----:B------:R-:W-:-:S04]  /*ac90*/  LOP3.LUT R4, R4, R5, RZ, 0xfc, !PT ;  /* 0x0000000504047212 */ /* 0x000fc800078efcff */
[----:B------:R-:W-:-:S07]  /*aca0*/  PRMT R0, R4, 0x7610, R0 ;  /* 0x0000761004007816 */ /* 0x000fce0000000000 */
.L_x_4188:
[----:B------:R-:W-:Y:S05]  /*acb0*/  BSYNC B0 ;  /* 0x0000000000007941 */ /* 0x000fea0003800000 */
.L_x_4187:
[----:B------:R-:W-:Y:S01]  /*acc0*/  STG.E.U8 desc[UR36][R2.64], R0 ;  /* 0x0000000002007986 */ /* 0x000fe2000c101124 */
[----:B------:R-:W-:Y:S05]  /*acd0*/  EXIT ;  /* 0x000000000000794d */ /* 0x000fea0003800000 */
.L_x_4185:
        /* <DEDUP_REMOVED lines=16> */
.L_x_4192:
[----:B------:R-:W-:-:S04]  /*ade0*/  LOP3.LUT R24, R24, 0x80000000, RZ, 0xc0, !PT ;  /* 0x8000000018187812 */ /* 0x000fc800078ec0ff */
[----:B------:R-:W-:-:S04]  /*adf0*/  SHF.R.U32.HI R5, RZ, 0x18, R24 ;  /* 0x00000018ff057819 */ /* 0x000fc80000011618 */
[----:B------:R-:W-:-:S04]  /*ae00*/  LOP3.LUT R4, R4, R5, RZ, 0xfc, !PT ;  /* 0x0000000504047212 */ /* 0x000fc800078efcff */
[----:B------:R-:W-:-:S07]  /*ae10*/  PRMT R0, R4, 0x7610, R0 ;  /* 0x0000761004007816 */ /* 0x000fce0000000000 */
.L_x_4191:
[----:B------:R-:W-:Y:S05]  /*ae20*/  BSYNC B0 ;  /* 0x0000000000007941 */ /* 0x000fea0003800000 */
.L_x_4190:
[----:B------:R-:W-:Y:S01]  /*ae30*/  STG.E.U8 desc[UR36][R2.64], R0 ;  /* 0x0000000002007986 */ /* 0x000fe2000c101124 */
[----:B------:R-:W-:Y:S05]  /*ae40*/  EXIT ;  /* 0x000000000000794d */ /* 0x000fea0003800000 */
.L_x_4184:
        /* <DEDUP_REMOVED lines=21> */
.L_x_4167:
        /* <DEDUP_REMOVED lines=16> */
.L_x_4195:
[----:B------:R-:W-:Y:S05]  /*b0a0*/  EXIT ;  /* 0x000000000000794d */ /* 0x000fea0003800000 */
.L_x_4194:
[----:B------:R-:W0:Y:S02]  /*b0b0*/  F2I.U64.TRUNC R24, R24 ;  /* 0x0000001800187311 */ /* 0x000e24000020d800 */
[----:B0-----:R-:W-:Y:S01]  /*b0c0*/  STG.E.64 desc[UR36][R2.64], R24 ;  /* 0x0000001802007986 */ /* 0x001fe2000c101b24 */
[----:B------:R-:W-:Y:S05]  /*b0d0*/  EXIT ;  /* 0x000000000000794d */ /* 0x000fea0003800000 */
.L_x_4193:
[----:B------:R-:W0:Y:S02]  /*b0e0*/  F2I.FTZ.U32.TRUNC.NTZ R5, R24 ;  /* 0x0000001800057305 */ /* 0x000e24000021f000 */
[----:B0-----:R-:W-:Y:S01]  /*b0f0*/  STG.E desc[UR36][R2.64], R5 ;  /* 0x0000000502007986 */ /* 0x001fe2000c101924 */
[----:B------:R-:W-:Y:S05]  /*b100*/  EXIT ;  /* 0x000000000000794d */ /* 0x000fea0003800000 */
.L_x_4196:
        /* <DEDUP_REMOVED lines=15> */
.L_x_42139:


//--------------------- .text._ZN2at6native18elementwise_kernelILi128ELi2EZNS0_22gpu_kernel_impl_nocastINS0_13BinaryFunctorIfffZZZNS0_16fmin_kernel_cudaERNS_18TensorIteratorBaseEENKUlvE_clEvENKUlvE0_clEvEUlffE_EEEEvS5_RKT_EUliE_EEviT1_ --------------------------
	.section	.text._ZN2at6native18elementwise_kernelILi128ELi2EZNS0_22gpu_kernel_impl_nocastINS0_13BinaryFunctorIfffZZZNS0_16fmin_kernel_cudaERNS_18TensorIteratorBaseEENKUlvE_clEvENKUlvE0_clEvEUlffE_EEEEvS5_RKT_EUliE_EEviT1_,"ax",@progbits
	.align	128
        .global         _ZN2at6native18elementwise_kernelILi128ELi2EZNS0_22gpu_kernel_impl_nocastINS0_13BinaryFunctorIfffZZZNS0_16fmin_kernel_cudaERNS_18TensorIteratorBaseEENKUlvE_clEvENKUlvE0_clEvEUlffE_EEEEvS5_RKT_EUliE_EEviT1_
        .type           _ZN2at6native18elementwise_kernelILi128ELi2EZNS0_22gpu_kernel_impl_nocastINS0_13BinaryFunctorIfffZZZNS0_16fmin_kernel_cudaERNS_18TensorIteratorBaseEENKUlvE_clEvENKUlvE0_clEvEUlffE_EEEEvS5_RKT_EUliE_EEviT1_,@function
        .size           _ZN2at6native18elementwise_kernelILi128ELi2EZNS0_22gpu_kernel_impl_nocastINS0_13BinaryFunctorIfffZZZNS0_16fmin_kernel_cudaERNS_18TensorIteratorBaseEENKUlvE_clEvENKUlvE0_clEvEUlffE_EEEEvS5_RKT_EUliE_EEviT1_,(.L_x_42140 - _ZN2at6native18elementwise_kernelILi128ELi2EZNS0_22gpu_kernel_impl_nocastINS0_13BinaryFunctorIfffZZZNS0_16fmin_kernel_cudaERNS_18TensorIteratorBaseEENKUlvE_clEvENKUlvE0_clEvEUlffE_EEEEvS5_RKT_EUliE_EEviT1_)
        .other          _ZN2at6native18elementwise_kernelILi128ELi2EZNS0_22gpu_kernel_impl_nocastINS0_13BinaryFunctorIfffZZZNS0_16fmin_kernel_cudaERNS_18TensorIteratorBaseEENKUlvE_clEvENKUlvE0_clEvEUlffE_EEEEvS5_RKT_EUliE_EEviT1_,@"STO_CUDA_ENTRY STV_DEFAULT"
_ZN2at6native18elementwise_kernelILi128ELi2EZNS0_22gpu_kernel_impl_nocastINS0_13BinaryFunctorIfffZZZNS0_16fmin_kernel_cudaERNS_18TensorIteratorBaseEENKUlvE_clEvENKUlvE0_clEvEUlffE_EEEEvS5_RKT_EUliE_EEviT1_:
.text._ZN2at6native18elementwise_kernelILi128ELi2EZNS0_22gpu_kernel_impl_nocastINS0_13BinaryFunctorIfffZZZNS0_16fmin_kernel_cudaERNS_18TensorIteratorBaseEENKUlvE_clEvENKUlvE0_clEvEUlffE_EEEEvS5_RKT_EUliE_EEviT1_:
        /* <DEDUP_REMOVED lines=11> */
[----:B------:R-:W-:Y:S01]  /*00b0*/  HFMA2.MMA R4, -RZ, RZ, 0, 0 ;  /* 0x00000000ff047435 */ /* 0x000fe200000001ff */
[----:B------:R-:W-:Y:S02]  /*00c0*/  CS2R R2, SRZ ;  /* 0x0000000000027805 */ /* 0x000fe4000001ff00 */
        /* <DEDUP_REMOVED lines=350> */
.L_x_4199:
[----:B------:R-:W-:Y:S01]  /*16b0*/  ULDC.64 UR8, c[0x0][0x480] ;  /* 0x0001200000087ab9 */ /* 0x000fe20000000a00 */
[----:B------:R-:W-:Y:S01]  /*16c0*/  ULDC.64 UR10, c[0x0][0x488] ;  /* 0x00012200000a7ab9 */ /* 0x000fe20000000a00 */
[----:B------:R-:W-:Y:S02]  /*16d0*/  IADD3 R6, P0, R2, UR8, RZ ;  /* 0x0000000802067c10 */ /* 0x000fe4000ff1e0ff */
[----:B------:R-:W-:Y:S02]  /*16e0*/  IADD3 R4, P1, R4, UR10, RZ ;  /* 0x0000000a04047c10 */ /* 0x000fe4000ff3e0ff */
[----:B------:R-:W-:Y:S01]  /*16f0*/  IADD3.X R7, RZ, UR9, RZ, P0, !PT ;  /* 0x00000009ff077c10 */ /* 0x000fe200087fe4ff */
[----:B------:R-:W-:Y:S01]  /*1700*/  ULDC.64 UR8, c[0x0][0x478] ;  /* 0x00011e0000087ab9 */ /* 0x000fe20000000a00 */
[----:B------:R-:W-:-:S04]  /*1710*/  IADD3.X R5, RZ, UR11, RZ, P1, !PT ;  /* 0x0000000bff057c10 */ /* 0x000fc80008ffe4ff */
[----:B------:R-:W2:Y:S04]  /*1720*/  LDG.E R7, desc[UR4][R6.64] ;  /* 0x0000000406077981 */ /* 0x000ea8000c1e1900 */
[----:B------:R-:W2:Y:S01]  /*1730*/  LDG.E R4, desc[UR4][R4.64] ;  /* 0x0000000404047981 */ /* 0x000ea2000c1e1900 */
[----:B------:R-:W-:-:S04]  /*1740*/  IADD3 R2, P0, R3, UR8, RZ ;  /* 0x0000000803027c10 */ /* 0x000fc8000ff1e0ff */
[----:B------:R-:W-:Y:S02]  /*1750*/  IADD3.X R3, RZ, UR9, RZ, P0, !PT ;  /* 0x00000009ff037c10 */ /* 0x000fe400087fe4ff */
[----:B------:R-:W-:Y:S02]  /*1760*/  IADD3 R9, R0, 0x80, RZ ;  /* 0x0000008000097810 */ /* 0x000fe40007ffe0ff */
[----:B--2---:R-:W-:-:S05]  /*1770*/  FMNMX.FTZ R11, R4, R7, PT ;  /* 0x00000007040b7209 */ /* 0x004fca0003810000 */
[----:B------:R0:W-:Y:S02]  /*1780*/  STG.E desc[UR4][R2.64], R11 ;  /* 0x0000000b02007986 */ /* 0x0001e4000c101904 */
.L_x_4198:
[----:B------:R-:W-:Y:S05]  /*1790*/  BSYNC B0 ;  /* 0x0000000000007941 */ /* 0x000fea0003800000 */
.L_x_4197:
[----:B------:R-:W-:-:S13]  /*17a0*/  ISETP.GE.AND P0, PT, R9, UR6, PT ;  /* 0x0000000609007c0c */ /* 0x000fda000bf06270 */
[----:B------:R-:W-:Y:S05]  /*17b0*/  @P0 EXIT ;  /* 0x000000000000094d */ /* 0x000fea0003800000 */
[----:B------:R-:W1:Y:S01]  /*17c0*/  LDC R8, c[0x0][0x218] ;  /* 0x00008600ff087b82 */ /* 0x000e620000000800 */
[----:B------:R-:W-:Y:S01]  /*17d0*/  HFMA2.MMA R0, -RZ, RZ, 0, 0 ;  /* 0x00000000ff007435 */ /* 0x000fe200000001ff */
        /* <DEDUP_REMOVED lines=334> */
[----:B------:R-:W-:-:S03]  /*2cc0*/  @P0 MOV R8, RZ ;  /* 0x000000ff00080202 */ /* 0x000fc60000000f00 */
[----:B------:R-:W1:Y:S08]  /*2cd0*/  @P0 LDC R13, c[0x0][0x33c] ;  /* 0x0000cf00ff0d0b82 */ /* 0x000e700000000800 */
[----:B------:R-:W2:Y:S08]  /*2ce0*/  @P0 LDC.64 R6, c[0x0][0x468] ;  /* 0x00011a00ff060b82 */ /* 0x000eb00000000a00 */
[----:B------:R-:W3:Y:S01]  /*2cf0*/  @P0 LDC R12, c[0x0][0x470] ;  /* 0x00011c00ff0c0b82 */ /* 0x000ee20000000800 */
[----:B0-----:R-:W-:-:S05]  /*2d00*/  @P0 IMAD.HI.U32 R4, R9, R10, R8 ;  /* 0x0000000a09040227 */ /* 0x001fca00078e0008 */
[----:B------:R-:W-:Y:S02]  /*2d10*/  @P0 SHF.R.U32.HI R4, RZ, R11, R4 ;  /* 0x0000000bff040219 */ /* 0x000fe40000011604 */
[----:B------:R-:W-:Y:S02]  /*2d20*/  IADD3 R11, -R9, RZ, RZ ;  /* 0x000000ff090b7210 */ /* 0x000fe40007ffe1ff */
[----:B------:R-:W-:-:S03]  /*2d30*/  @P0 IADD3 R8, -R4, RZ, RZ ;  /* 0x000000ff04080210 */ /* 0x000fc60007ffe1ff */
[----:B------:R-:W-:Y:S01]  /*2d40*/  IMAD R5, R11, UR8, R5 ;  /* 0x000000080b057c24 */ /* 0x000fe2000f8e0205 */
[----:B------:R-:W-:Y:S01]  /*2d50*/  ULDC.64 UR8, c[0x0][0x460] ;  /* 0x0001180000087ab9 */ /* 0x000fe20000000a00 */
[----:B-1----:R-:W-:Y:S02]  /*2d60*/  @P0 IMAD R9, R13, R8, R9 ;  /* 0x000000080d090224 */ /* 0x002fe400078e0209 */
[C---:B------:R-:W-:Y:S02]  /*2d70*/  IMAD R3, R5.reuse, UR6, R3 ;  /* 0x0000000605037c24 */ /* 0x040fe4000f8e0203 */
[C---:B------:R-:W-:Y:S02]  /*2d80*/  IMAD R2, R5.reuse, UR8, R2 ;  /* 0x0000000805027c24 */ /* 0x040fe4000f8e0202 */
[----:B------:R-:W-:Y:S02]  /*2d90*/  IMAD R0, R5, UR9, R0 ;  /* 0x0000000905007c24 */ /* 0x000fe4000f8e0200 */
[----:B--2---:R-:W-:-:S02]  /*2da0*/  @P0 IMAD R3, R9, R6, R3 ;  /* 0x0000000609030224 */ /* 0x004fc400078e0203 */
[C---:B------:R-:W-:Y:S02]  /*2db0*/  @P0 IMAD R2, R9.reuse, R7, R2 ;  /* 0x0000000709020224 */ /* 0x040fe400078e0202 */
[----:B---3--:R-:W-:-:S07]  /*2dc0*/  @P0 IMAD R0, R9, R12, R0 ;  /* 0x0000000c09000224 */ /* 0x008fce00078e0200 */
.L_x_4200:
        /* <DEDUP_REMOVED lines=11> */
[----:B--2---:R-:W-:-:S05]  /*2e80*/  FMNMX.FTZ R9, R4, R7, PT ;  /* 0x0000000704097209 */ /* 0x004fca0003810000 */
[----:B------:R-:W-:Y:S01]  /*2e90*/  STG.E desc[UR4][R2.64], R9 ;  /* 0x0000000902007986 */ /* 0x000fe2000c101904 */
[----:B------:R-:W-:Y:S05]  /*2ea0*/  EXIT ;  /* 0x000000000000794d */ /* 0x000fea0003800000 */
.L_x_4201:
        /* <DEDUP_REMOVED lines=13> */
.L_x_42140:


//--------------------- .text._ZN2at6native27unrolled_elementwise_kernelINS0_13BinaryFunctorIfffZZZNS0_16fmin_kernel_cudaERNS_18TensorIteratorBaseEENKUlvE_clEvENKUlvE0_clEvEUlffE_EESt5arrayIPcLm3EELi4E23TrivialOffsetCalculatorILi2EjESC_ILi1EjENS0_6memory15LoadWithoutCastENSF_16StoreWithoutCastEEEviT_T0_T2_T3_T4_T5_ --------------------------
	.section	.text._ZN2at6native27unrolled_elementwise_kernelINS0_13BinaryFunctorIfffZZZNS0_16fmin_kernel_cudaERNS_18TensorIteratorBaseEENKUlvE_clEvENKUlvE0_clEvEUlffE_EESt5arrayIPcLm3EELi4E23TrivialOffsetCalculatorILi2EjESC_ILi1EjENS0_6memory15LoadWithoutCastENSF_16StoreWithoutCastEEEviT_T0_T2_T3_T4_T5_,"ax",@progbits
	.align	128
        .global         _ZN2at6native27unrolled_elementwise_kernelINS0_13BinaryFunctorIfffZZZNS0_16fmin_kernel_cudaERNS_18TensorIteratorBaseEENKUlvE_clEvENKUlvE0_clEvEUlffE_EESt5arrayIPcLm3EELi4E23TrivialOffsetCalculatorILi2EjESC_ILi1EjENS0_6memory15LoadWithoutCastENSF_16StoreWithoutCastEEEviT_T0_T2_T3_T4_T5_
        .type           _ZN2at6native27unrolled_elementwise_kernelINS0_13BinaryFunctorIfffZZZNS0_16fmin_kernel_cudaERNS_18TensorIteratorBaseEENKUlvE_clEvENKUlvE0_clEvEUlffE_EESt5arrayIPcLm3EELi4E23TrivialOffsetCalculatorILi2EjESC_ILi1EjENS0_6memory15LoadWithoutCastENSF_16StoreWithoutCastEEEviT_T0_T2_T3_T4_T5_,@function
        .size           _ZN2at6native27unrolled_elementwise_kernelINS0_13BinaryFunctorIfffZZZNS0_16fmin_kernel_cudaERNS_18TensorIteratorBaseEENKUlvE_clEvENKUlvE0_clEvEUlffE_EESt5arrayIPcLm3EELi4E23TrivialOffsetCalculatorILi2EjESC_ILi1EjENS0_6memory15LoadWithoutCastENSF_16StoreWithoutCastEEEviT_T0_T2_T3_T4_T5_,(.L_x_42141 - _ZN2at6native27unrolled_elementwise_kernelINS0_13BinaryFunctorIfffZZZNS0_16fmin_kernel_cudaERNS_18TensorIteratorBaseEENKUlvE_clEvENKUlvE0_clEvEUlffE_EESt5arrayIPcLm3EELi4E23TrivialOffsetCalculatorILi2EjESC_ILi1EjENS0_6memory15LoadWithoutCastENSF_16StoreWithoutCastEEEviT_T0_T2_T3_T4_T5_)
        .other          _ZN2at6native27unrolled_elementwise_kernelINS0_13BinaryFunctorIfffZZZNS0_16fmin_kernel_cudaERNS_18TensorIteratorBaseEENKUlvE_clEvENKUlvE0_clEvEUlffE_EESt5arrayIPcLm3EELi4E23TrivialOffsetCalculatorILi2EjESC_ILi1EjENS0_6memory15LoadWithoutCastENSF_16StoreWithoutCastEEEviT_T0_T2_T3_T4_T5_,@"STO_CUDA_ENTRY STV_DEFAULT"
_ZN2at6native27unrolled_elementwise_kernelINS0_13BinaryFunctorIfffZZZNS0_16fmin_kernel_cudaERNS_18TensorIteratorBaseEENKUlvE_clEvENKUlvE0_clEvEUlffE_EESt5arrayIPcLm3EELi4E23TrivialOffsetCalculatorILi2EjESC_ILi1EjENS0_6memory15LoadWithoutCastENSF_16StoreWithoutCastEEEviT_T0_T2_T3_T4_T5_:
.text._ZN2at6native27unrolled_elementwise_kernelINS0_13BinaryFunctorIfffZZZNS0_16fmin_kernel_cudaERNS_18TensorIteratorBaseEENKUlvE_clEvENKUlvE0_clEvEUlffE_EESt5arrayIPcLm3EELi4E23TrivialOffsetCalculatorILi2EjESC_ILi1EjENS0_6memory15LoadWithoutCastENSF_16StoreWithoutCastEEEviT_T0_T2_T3_T4_T5_:
[----:B------:R-:W-:Y:S01]  /*0000*/  LDC R1, c[0x0][0x28] ;  /* 0x00000a00ff017b82 */ /* 0x000fe20000000800 */
[----:B------:R-:W0:Y:S07]  /*0010*/  S2R R15, SR_CTAID.X ;  /* 0x00000000000f7919 */ /* 0x000e2e0000002500 */
[----:B------:R-:W0:Y:S01]  /*0020*/  LDC R2, c[0x0][0x210] ;  /* 0x00008400ff027b82 */ /* 0x000e220000000800 */
[----:B------:R-:W-:Y:S01]  /*0030*/  IMAD.MOV.U32 R16, RZ, RZ, RZ ;  /* 0x000000ffff107224 */ /* 0x000fe200078e00ff */
        /* <DEDUP_REMOVED lines=11> */
[----:B------:R-:W-:Y:S01]  /*00f0*/  @!P1 IADD3 R14, R14, 0x80, RZ ;  /* 0x000000800e0e9810 */ /* 0x000fe20007ffe0ff */
[----:B------:R-:W2:Y:S03]  /*0100*/  @!P1 LDC.64 R8, c[0x0][0x220] ;  /* 0x00008800ff089b82 */ /* 0x000ea60000000a00 */
[----:B------:R-:W-:Y:S01]  /*0110*/  ISETP.GE.AND P2, PT, R14, R17, PT ;  /* 0x000000110e00720c */ /* 0x000fe20003f46270 */
[----:B0-----:R-:W-:-:S04]  /*0120*/  @!P0 IMAD.WIDE.U32 R10, R19, 0x4, R10 ;  /* 0x00000004130a8825 */ /* 0x001fc800078e000a */
[----:B------:R-:W0:Y:S01]  /*0130*/  @!P1 LDC.64 R6, c[0x0][0x228] ;  /* 0x00008a00ff069b82 */ /* 0x000e220000000a00 */
[----:B------:R-:W3:Y:S01]  /*0140*/  @!P0 LDG.E R16, desc[UR4][R10.64] ;  /* 0x000000040a108981 */ /* 0x000ee2000c1e1900 */
[----:B-1----:R-:W-:Y:S01]  /*0150*/  @!P0 IMAD.WIDE.U32 R12, R19, 0x4, R12 ;  /* 0x00000004130c8825 */ /* 0x002fe200078e000c */
[----:B------:R-:W-:-:S05]  /*0160*/  HFMA2.MMA R19, -RZ, RZ, 0, 0 ;  /* 0x00000000ff137435 */ /* 0x000fca00000001ff */
[----:B------:R-:W1:Y:S08]  /*0170*/  @!P2 LDC.64 R2, c[0x0][0x220] ;  /* 0x00008800ff02ab82 */ /* 0x000e700000000a00 */
[----:B------:R-:W4:Y:S01]  /*0180*/  @!P2 LDC.64 R4, c[0x0][0x228] ;  /* 0x00008a00ff04ab82 */ /* 0x000f220000000a00 */
[----:B------:R-:W3:Y:S01]  /*0190*/  @!P0 LDG.E R19, desc[UR4][R12.64] ;  /* 0x000000040c138981 */ /* 0x000ee2000c1e1900 */
[----:B------:R-:W-:-:S02]  /*01a0*/  @!P2 IMAD R25, R15, 0x200, R14 ;  /* 0x000002000f19a824 */ /* 0x000fc400078e020e */
[----:B--2---:R-:W-:-:S04]  /*01b0*/  @!P1 IMAD.WIDE.U32 R8, R23, 0x4, R8 ;  /* 0x0000000417089825 */ /* 0x004fc800078e0008 */
[----:B0-----:R-:W-:Y:S01]  /*01c0*/  @!P1 IMAD.WIDE.U32 R6, R23, 0x4, R6 ;  /* 0x0000000417069825 */ /* 0x001fe200078e0006 */
[----:B------:R-:W-:-:S06]  /*01d0*/  CS2R R22, SRZ ;  /* 0x0000000000167805 */ /* 0x000fcc000001ff00 */
[----:B------:R-:W2:Y:S01]  /*01e0*/  @!P1 LDG.E R22, desc[UR4][R8.64] ;  /* 0x0000000408169981 */ /* 0x000ea2000c1e1900 */
[----:B-1----:R-:W-:-:S04]  /*01f0*/  @!P2 IMAD.WIDE.U32 R2, R25, 0x4, R2 ;  /* 0x000000041902a825 */ /* 0x002fc800078e0002 */
[----:B----4-:R-:W-:Y:S01]  /*0200*/  @!P2 IMAD.WIDE.U32 R4, R25, 0x4, R4 ;  /* 0x000000041904a825 */ /* 0x010fe200078e0004 */
[----:B------:R-:W-:-:S04]  /*0210*/  CS2R R24, SRZ ;  /* 0x0000000000187805 */ /* 0x000fc8000001ff00 */
[----:B------:R-:W4:Y:S04]  /*0220*/  @!P2 LDG.E R23, desc[UR4][R4.64] ;  /* 0x000000040417a981 */ /* 0x000f28000c1e1900 */
[----:B------:R-:W2:Y:S04]  /*0230*/  @!P1 LDG.E R25, desc[UR4][R6.64] ;  /* 0x0000000406199981 */ /* 0x000ea8000c1e1900 */
[----:B------:R0:W4:Y:S01]  /*0240*/  @!P2 LDG.E R24, desc[UR4][R2.64] ;  /* 0x000000040218a981 */ /* 0x000122000c1e1900 */
[----:B------:R-:W-:-:S04]  /*0250*/  @!P2 IADD3 R14, R14, 0x80, RZ ;  /* 0x000000800e0ea810 */ /* 0x000fc80007ffe0ff */
[----:B------:R-:W-:Y:S01]  /*0260*/  ISETP.GE.AND P1, PT, R14, R17, PT ;  /* 0x000000110e00720c */ /* 0x000fe20003f26270 */
[----:B0-----:R-:W0:-:S12]  /*0270*/  @!P0 LDC.64 R2, c[0x0][0x218] ;  /* 0x00008600ff028b82 */ /* 0x001e180000000a00 */
[----:B------:R-:W1:Y:S08]  /*0280*/  @!P1 LDC.64 R12, c[0x0][0x220] ;  /* 0x00008800ff0c9b82 */ /* 0x000e700000000a00 */
[----:B------:R-:W1:Y:S01]  /*0290*/  @!P1 LDC.64 R10, c[0x0][0x228] ;  /* 0x00008a00ff0a9b82 */ /* 0x000e620000000a00 */
[C---:B------:R-:W-:Y:S01]  /*02a0*/  @!P1 IMAD R27, R15.reuse, 0x200, R14 ;  /* 0x000002000f1b9824 */ /* 0x040fe200078e020e */
[----:B------:R-:W-:Y:S01]  /*02b0*/  MOV R4, R18 ;  /* 0x0000001200047202 */ /* 0x000fe20000000f00 */
[----:B------:R-:W-:Y:S01]  /*02c0*/  @!P0 IMAD R5, R15, 0x200, R18 ;  /* 0x000002000f058824 */ /* 0x000fe200078e0212 */
[----:B------:R-:W-:-:S02]  /*02d0*/  CS2R R8, SRZ ;  /* 0x0000000000087805 */ /* 0x000fc4000001ff00 */
[C---:B------:R-:W-:Y:S01]  /*02e0*/  IADD3 R6, R4.reuse, 0x100, RZ ;  /* 0x0000010004067810 */ /* 0x040fe20007ffe0ff */
[----:B------:R-:W-:Y:S02]  /*02f0*/  VIADD R14, R4, 0x80 ;  /* 0x00000080040e7836 */ /* 0x000fe40000000000 */
[----:B0-----:R-:W-:Y:S01]  /*0300*/  @!P0 IMAD.WIDE.U32 R2, R5, 0x4, R2 ;  /* 0x0000000405028825 */ /* 0x001fe200078e0002 */
[----:B------:R-:W-:-:S03]  /*0310*/  ISETP.GE.AND P2, PT, R6, R17, PT ;  /* 0x000000110600720c */ /* 0x000fc60003f46270 */
[----:B-1----:R-:W-:-:S04]  /*0320*/  @!P1 IMAD.WIDE.U32 R12, R27, 0x4, R12 ;  /* 0x000000041b0c9825 */ /* 0x002fc800078e000c */
[----:B------:R-:W-:Y:S01]  /*0330*/  @!P1 IMAD.WIDE.U32 R10, R27, 0x4, R10 ;  /* 0x000000041b0a9825 */ /* 0x000fe200078e000a */
[----:B------:R0:W5:Y:S03]  /*0340*/  @!P1 LDG.E R8, desc[UR4][R12.64] ;  /* 0x000000040c089981 */ /* 0x000166000c1e1900 */
[----:B------:R-:W-:Y:S01]  /*0350*/  VIADD R6, R4, 0x180 ;  /* 0x0000018004067836 */ /* 0x000fe20000000000 */
[----:B------:R0:W5:Y:S01]  /*0360*/  @!P1 LDG.E R9, desc[UR4][R10.64] ;  /* 0x000000040a099981 */ /* 0x000162000c1e1900 */
[----:B------:R-:W-:Y:S02]  /*0370*/  @!P0 MOV R4, R14 ;  /* 0x0000000e00048202 */ /* 0x000fe40000000f00 */
[-C--:B------:R-:W-:Y:S02]  /*0380*/  ISETP.GE.AND P1, PT, R14, R17.reuse, PT ;  /* 0x000000110e00720c */ /* 0x080fe40003f26270 */
[----:B------:R-:W-:Y:S01]  /*0390*/  ISETP.GE.AND P3, PT, R4, R17, PT ;  /* 0x000000110400720c */ /* 0x000fe20003f66270 */
[----:B------:R-:W-:Y:S01]  /*03a0*/  BSSY B0, `(.L_x_4202) ;  /* 0x0000010000007945 */ /* 0x000fe20003800000 */
[----:B---3--:R-:W-:-:S05]  /*03b0*/  @!P0 FMNMX.FTZ R0, R19, R16, PT ;  /* 0x0000001013008209 */ /* 0x008fca0003810000 */
[----:B------:R0:W-:Y:S04]  /*03c0*/  @!P0 STG.E desc[UR4][R2.64], R0 ;  /* 0x0000000002008986 */ /* 0x0001e8000c101904 */
[----:B--2---:R-:W-:Y:S02]  /*03d0*/  @!P1 FMNMX.FTZ R20, R25, R22, PT ;  /* 0x0000001619149209 */ /* 0x004fe40003810000 */
        /* <DEDUP_REMOVED lines=12> */
.L_x_4203:
[----:B------:R-:W-:Y:S05]  /*04a0*/  BSYNC B0 ;  /* 0x0000000000007941 */ /* 0x000fea0003800000 */
.L_x_4202:
[----:B------:R-:W-:-:S13]  /*04b0*/  ISETP.GE.AND P0, PT, R4, R17, PT ;  /* 0x000000110400720c */ /* 0x000fda0003f06270 */
[----:B------:R-:W-:Y:S05]  /*04c0*/  @P0 EXIT ;  /* 0x000000000000094d */ /* 0x000fea0003800000 */
[----:B0-----:R-:W0:Y:S01]  /*04d0*/  LDC.64 R2, c[0x0][0x218] ;  /* 0x00008600ff027b82 */ /* 0x001e220000000a00 */
[----:B------:R-:W-:Y:S02]  /*04e0*/  ISETP.GE.AND P0, PT, R6, R17, PT ;  /* 0x000000110600720c */ /* 0x000fe40003f06270 */
[----:B------:R-:W-:-:S11]  /*04f0*/  LEA R15, R15, R4, 0x9 ;  /* 0x000000040f0f7211 */ /* 0x000fd600078e48ff */
[----:B-----5:R-:W-:Y:S01]  /*0500*/  @!P0 FMNMX.FTZ R5, R9, R8, PT ;  /* 0x0000000809058209 */ /* 0x020fe20003810000 */
[----:B0-----:R-:W-:-:S05]  /*0510*/  IMAD.WIDE.U32 R2, R15, 0x4, R2 ;  /* 0x000000040f027825 */ /* 0x001fca00078e0002 */
[----:B------:R-:W-:Y:S01]  /*0520*/  STG.E desc[UR4][R2.64], R5 ;  /* 0x0000000502007986 */ /* 0x000fe2000c101904 */
[----:B------:R-:W-:Y:S05]  /*0530*/  EXIT ;  /* 0x000000000000794d */ /* 0x000fea0003800000 */
.L_x_4204:
        /* <DEDUP_REMOVED lines=12> */
.L_x_42141:


//--------------------- .text._ZN2at6native29vectorized_elementwise_kernelILi2ENS0_13BinaryFunctorIfffZZZNS0_16fmin_kernel_cudaERNS_18TensorIteratorBaseEENKUlvE_clEvENKUlvE0_clEvEUlffE_EESt5arrayIPcLm3EEEEviT0_T1_ --------------------------
	.section	.text._ZN2at6native29vectorized_elementwise_kernelILi2ENS0_13BinaryFunctorIfffZZZNS0_16fmin_kernel_cudaERNS_18TensorIteratorBaseEENKUlvE_clEvENKUlvE0_clEvEUlffE_EESt5arrayIPcLm3EEEEviT0_T1_,"ax",@progbits
	.align	128
        .global         _ZN2at6native29vectorized_elementwise_kernelILi2ENS0_13BinaryFunctorIfffZZZNS0_16fmin_kernel_cudaERNS_18TensorIteratorBaseEENKUlvE_clEvENKUlvE0_clEvEUlffE_EESt5arrayIPcLm3EEEEviT0_T1_
        .type           _ZN2at6native29vectorized_elementwise_kernelILi2ENS0_13BinaryFunctorIfffZZZNS0_16fmin_kernel_cudaERNS_18TensorIteratorBaseEENKUlvE_clEvENKUlvE0_clEvEUlffE_EESt5arrayIPcLm3EEEEviT0_T1_,@function
        .size           _ZN2at6native29vectorized_elementwise_kernelILi2ENS0_13BinaryFunctorIfffZZZNS0_16fmin_kernel_cudaERNS_18TensorIteratorBaseEENKUlvE_clEvENKUlvE0_clEvEUlffE_EESt5arrayIPcLm3EEEEviT0_T1_,(.L_x_42142 - _ZN2at6native29vectorized_elementwise_kernelILi2ENS0_13BinaryFunctorIfffZZZNS0_16fmin_kernel_cudaERNS_18TensorIteratorBaseEENKUlvE_clEvENKUlvE0_clEvEUlffE_EESt5arrayIPcLm3EEEEviT0_T1_)
        .other          _ZN2at6native29vectorized_elementwise_kernelILi2ENS0_13BinaryFunctorIfffZZZNS0_16fmin_kernel_cudaERNS_18TensorIteratorBaseEENKUlvE_clEvENKUlvE0_clEvEUlffE_EESt5arrayIPcLm3EEEEviT0_T1_,@"STO_CUDA_ENTRY STV_DEFAULT"
_ZN2at6native29vectorized_elementwise_kernelILi2ENS0_13BinaryFunctorIfffZZZNS0_16fmin_kernel_cudaERNS_18TensorIteratorBaseEENKUlvE_clEvENKUlvE0_clEvEUlffE_EESt5arrayIPcLm3EEEEviT0_T1_:
.text._ZN2at6native29vectorized_elementwise_kernelILi2ENS0_13BinaryFunctorIfffZZZNS0_16fmin_kernel_cudaERNS_18TensorIteratorBaseEENKUlvE_clEvENKUlvE0_clEvEUlffE_EESt5arrayIPcLm3EEEEviT0_T1_:
        /* <DEDUP_REMOVED lines=16> */
[----:B------:R-:W4:Y:S01]  /*0100*/  LDG.E.64 R12, desc[UR4][R16.64+0x400] ;  /* 0x00040004100c7981 */ /* 0x000f22000c1e1b00 */
[----:B------:R-:W-:-:S03]  /*0110*/  IMAD.WIDE.U32 R18, R2, 0x8, R6 ;  /* 0x0000000802127825 */ /* 0x000fc600078e0006 */
[----:B------:R-:W5:Y:S04]  /*0120*/  LDG.E.64 R4, desc[UR4][R16.64+0x800] ;  /* 0x0008000410047981 */ /* 0x000f68000c1e1b00 */
[----:B------:R-:W2:Y:S04]  /*0130*/  LDG.E.64 R24, desc[UR4][R18.64] ;  /* 0x0000000412187981 */ /* 0x000ea8000c1e1b00 */
[----:B------:R-:W4:Y:S04]  /*0140*/  LDG.E.64 R8, desc[UR4][R18.64+0x400] ;  /* 0x0004000412087981 */ /* 0x000f28000c1e1b00 */
[----:B------:R-:W5:Y:S04]  /*0150*/  LDG.E.64 R6, desc[UR4][R18.64+0x800] ;  /* 0x0008000412067981 */ /* 0x000f68000c1e1b00 */
[----:B------:R-:W5:Y:S04]  /*0160*/  LDG.E.64 R10, desc[UR4][R16.64+0xc00] ;  /* 0x000c0004100a7981 */ /* 0x000f68000c1e1b00 */
[----:B------:R-:W5:Y:S01]  /*0170*/  LDG.E.64 R14, desc[UR4][R18.64+0xc00] ;  /* 0x000c0004120e7981 */ /* 0x000f62000c1e1b00 */
[----:B---3--:R-:W-:-:S04]  /*0180*/  IMAD.WIDE.U32 R20, R0, 0x4, R20 ;  /* 0x0000000400147825 */ /* 0x008fc800078e0014 */
[----:B------:R-:W-:Y:S01]  /*0190*/  IMAD.WIDE R20, R2, 0x8, R20 ;  /* 0x0000000802147825 */ /* 0x000fe200078e0214 */
[----:B--2---:R-:W-:Y:S02]  /*01a0*/  FMNMX.FTZ R23, R23, R25, PT ;  /* 0x0000001917177209 */ /* 0x004fe40003810000 */
[----:B------:R-:W-:Y:S02]  /*01b0*/  FMNMX.FTZ R22, R22, R24, PT ;  /* 0x0000001816167209 */ /* 0x000fe40003810000 */
[----:B----4-:R-:W-:Y:S02]  /*01c0*/  FMNMX.FTZ R9, R13, R9, PT ;  /* 0x000000090d097209 */ /* 0x010fe40003810000 */
[----:B------:R-:W-:Y:S02]  /*01d0*/  FMNMX.FTZ R8, R12, R8, PT ;  /* 0x000000080c087209 */ /* 0x000fe40003810000 */
[----:B-----5:R-:W-:Y:S02]  /*01e0*/  FMNMX.FTZ R5, R5, R7, PT ;  /* 0x0000000705057209 */ /* 0x020fe40003810000 */
[----:B------:R-:W-:Y:S01]  /*01f0*/  FMNMX.FTZ R4, R4, R6, PT ;  /* 0x0000000604047209 */ /* 0x000fe20003810000 */
[----:B------:R-:W-:Y:S01]  /*0200*/  STG.E.64 desc[UR4][R20.64], R22 ;  /* 0x0000001614007986 */ /* 0x000fe2000c101b04 */
[----:B------:R-:W-:-:S02]  /*0210*/  FMNMX.FTZ R11, R11, R15, PT ;  /* 0x0000000f0b0b7209 */ /* 0x000fc40003810000 */
[----:B------:R-:W-:Y:S01]  /*0220*/  FMNMX.FTZ R10, R10, R14, PT ;  /* 0x0000000e0a0a7209 */ /* 0x000fe20003810000 */
[----:B------:R-:W-:Y:S04]  /*0230*/  STG.E.64 desc[UR4][R20.64+0x400], R8 ;  /* 0x0004000814007986 */ /* 0x000fe8000c101b04 */
[----:B------:R-:W-:Y:S04]  /*0240*/  STG.E.64 desc[UR4][R20.64+0x800], R4 ;  /* 0x0008000414007986 */ /* 0x000fe8000c101b04 */
[----:B------:R-:W-:Y:S01]  /*0250*/  STG.E.64 desc[UR4][R20.64+0xc00], R10 ;  /* 0x000c000a14007986 */ /* 0x000fe2000c101b04 */
[----:B------:R-:W-:Y:S05]  /*0260*/  EXIT ;  /* 0x000000000000794d */ /* 0x000fea0003800000 */
.L_x_4205:
[----:B------:R-:W0:Y:S01]  /*0270*/  S2R R13, SR_TID.X ;  /* 0x00000000000d7919 */ /* 0x000e220000002100 */
[----:B------:R-:W-:Y:S01]  /*0280*/  HFMA2.MMA R3, -RZ, RZ, 0, 0 ;  /* 0x00000000ff037435 */ /* 0x000fe200000001ff */
[----:B------:R-:W-:Y:S01]  /*0290*/  IMAD.MOV.U32 R12, RZ, RZ, RZ ;  /* 0x000000ffff0c7224 */ /* 0x000fe200078e00ff */
[----:B0-----:R-:W-:-:S13]  /*02a0*/  ISETP.GE.AND P0, PT, R13, R2, PT ;  /* 0x000000020d00720c */ /* 0x001fda0003f06270 */
[----:B------:R-:W0:Y:S01]  /*02b0*/  @!P0 LDC.64 R14, c[0x0][0x220] ;  /* 0x00008800ff0e8b82 */ /* 0x000e220000000a00 */
[----:B------:R-:W-:-:S07]  /*02c0*/  @!P0 IMAD.IADD R21, R0, 0x1, R13 ;  /* 0x0000000100158824 */ /* 0x000fce00078e020d */
[----:B------:R-:W1:Y:S01]  /*02d0*/  @!P0 LDC.64 R16, c[0x0][0x228] ;  /* 0x00008a00ff108b82 */ /* 0x000e620000000a00 */
[----:B0-----:R-:W-:-:S05]  /*02e0*/  @!P0 IMAD.WIDE.U32 R14, R21, 0x4, R14 ;  /* 0x00000004150e8825 */ /* 0x001fca00078e000e */
[----:B------:R0:W2:Y:S01]  /*02f0*/  @!P0 LDG.E R3, desc[UR4][R14.64] ;  /* 0x000000040e038981 */ /* 0x0000a2000c1e1900 */
[----:B-1----:R-:W-:-:S05]  /*0300*/  @!P0 IMAD.WIDE.U32 R20, R21, 0x4, R16 ;  /* 0x0000000415148825 */ /* 0x002fca00078e0010 */
[----:B------:R1:W2:Y:S01]  /*0310*/  @!P0 LDG.E R12, desc[UR4][R20.64] ;  /* 0x00000004140c8981 */ /* 0x0002a2000c1e1900 */
[----:B------:R-:W-:-:S05]  /*0320*/  @!P0 VIADD R13, R13, 0x80 ;  /* 0x000000800d0d8836 */ /* 0x000fca0000000000 */
[----:B------:R-:W-:-:S13]  /*0330*/  ISETP.GE.AND P2, PT, R13, R2, PT ;  /* 0x000000020d00720c */ /* 0x000fda0003f46270 */
[----:B------:R-:W-:Y:S01]  /*0340*/  @!P2 IADD3 R27, R0, R13, RZ ;  /* 0x0000000d001ba210 */ /* 0x000fe20007ffe0ff */
[----:B------:R-:W-:Y:S01]  /*0350*/  @!P2 VIADD R13, R13, 0x80 ;  /* 0x000000800d0da836 */ /* 0x000fe20000000000 */
[----:B------:R-:W3:Y:S04]  /*0360*/  @!P2 LDC.64 R22, c[0x0][0x220] ;  /* 0x00008800ff16ab82 */ /* 0x000ee80000000a00 */
[----:B------:R-:W-:-:S04]  /*0370*/  ISETP.GE.AND P3, PT, R13, R2, PT ;  /* 0x000000020d00720c */ /* 0x000fc80003f66270 */
[----:B------:R-:W4:Y:S09]  /*0380*/  @!P2 LDC.64 R18, c[0x0][0x228] ;  /* 0x00008a00ff12ab82 */ /* 0x000f320000000a00 */
[----:B------:R-:W-:Y:S01]  /*0390*/  @!P3 IMAD.IADD R11, R0, 0x1, R13 ;  /* 0x00000001000bb824 */ /* 0x000fe200078e020d */
[----:B------:R-:W-:Y:S01]  /*03a0*/  @!P3 IADD3 R13, R13, 0x80, RZ ;  /* 0x000000800d0db810 */ /* 0x000fe20007ffe0ff */
[----:B------:R-:W5:Y:S03]  /*03b0*/  @!P3 LDC.64 R16, c[0x0][0x220] ;  /* 0x00008800ff10bb82 */ /* 0x000f660000000a00 */
[----:B------:R-:W-:-:S05]  /*03c0*/  ISETP.GE.AND P4, PT, R13, R2, PT ;  /* 0x000000020d00720c */ /* 0x000fca0003f86270 */
[----:B0-----:R-:W0:Y:S01]  /*03d0*/  @!P3 LDC.64 R14, c[0x0][0x228] ;  /* 0x00008a00ff0ebb82 */ /* 0x001e220000000a00 */
[----:B---3--:R-:W-:-:S07]  /*03e0*/  @!P2 IMAD.WIDE.U32 R22, R27, 0x4, R22 ;  /* 0x000000041b16a825 */ /* 0x008fce00078e0016 */
[----:B-1----:R-:W-:Y:S01]  /*03f0*/  @!P4 IMAD.IADD R21, R0, 0x1, R13 ;  /* 0x000000010015c824 */ /* 0x002fe200078e020d */
[----:B------:R-:W-:Y:S01]  /*0400*/  @!P4 IADD3 R13, R13, 0x80, RZ ;  /* 0x000000800d0dc810 */ /* 0x000fe20007ffe0ff */
[----:B----4-:R-:W-:Y:S01]  /*0410*/  @!P2 IMAD.WIDE.U32 R18, R27, 0x4, R18 ;  /* 0x000000041b12a825 */ /* 0x010fe200078e0012 */
[----:B------:R-:W1:Y:S02]  /*0420*/  @!P4 LDC.64 R28, c[0x0][0x220] ;  /* 0x00008800ff1ccb82 */ /* 0x000e640000000a00 */
[----:B------:R-:W-:-:S06]  /*0430*/  ISETP.GE.AND P1, PT, R13, R2, PT ;  /* 0x000000020d00720c */ /* 0x000fcc0003f26270 */
[----:B------:R-:W3:Y:S01]  /*0440*/  @!P4 LDC.64 R26, c[0x0][0x228] ;  /* 0x00008a00ff1acb82 */ /* 0x000ee20000000a00 */
[----:B-----5:R-:W-:-:S04]  /*0450*/  @!P3 IMAD.WIDE.U32 R16, R11, 0x4, R16 ;  /* 0x000000040b10b825 */ /* 0x020fc800078e0010 */
[----:B------:R-:W-:Y:S02]  /*0460*/  IMAD.MOV.U32 R24, RZ, RZ, RZ ;  /* 0x000000ffff187224 */ /* 0x000fe400078e00ff */
[----:B0-----:R-:W-:-:S04]  /*0470*/  @!P3 IMAD.WIDE.U32 R14, R11, 0x4, R14 ;  /* 0x000000040b0eb825 */ /* 0x001fc800078e000e */
[----:B------:R-:W-:Y:S01]  /*0480*/  IMAD.MOV.U32 R11, RZ, RZ, RZ ;  /* 0x000000ffff0b7224 */ /* 0x000fe200078e00ff */
[----:B------:R0:W4:Y:S05]  /*0490*/  @!P2 LDG.E R24, desc[UR4][R22.64] ;  /* 0x000000041618a981 */ /* 0x00012a000c1e1900 */
[----:B------:R5:W4:Y:S01]  /*04a0*/  @!P3 LDG.E R11, desc[UR4][R14.64] ;  /* 0x000000040e0bb981 */ /* 0x000b22000c1e1900 */
[----:B0-----:R-:W-:Y:S01]  /*04b0*/  CS2R R22, SRZ ;  /* 0x0000000000167805 */ /* 0x001fe2000001ff00 */
[----:B-----5:R-:W0:Y:S01]  /*04c0*/  @!P1 LDC.64 R14, c[0x0][0x228] ;  /* 0x00008a00ff0e9b82 */ /* 0x020e220000000a00 */
[----:B---3--:R-:W-:-:S05]  /*04d0*/  @!P4 IMAD.WIDE.U32 R26, R21, 0x4, R26 ;  /* 0x00000004151ac825 */ /* 0x008fca00078e001a */
[----:B------:R3:W5:Y:S01]  /*04e0*/  @!P4 LDG.E R22, desc[UR4][R26.64] ;  /* 0x000000041a16c981 */ /* 0x000762000c1e1900 */
[----:B-1----:R-:W-:Y:S01]  /*04f0*/  @!P4 IMAD.WIDE.U32 R28, R21, 0x4, R28 ;  /* 0x00000004151cc825 */ /* 0x002fe200078e001c */
[----:B------:R-:W-:-:S04]  /*0500*/  CS2R R20, SRZ ;  /* 0x0000000000147805 */ /* 0x000fc8000001ff00 */
[----:B------:R-:W5:Y:S01]  /*0510*/  @!P4 LDG.E R23, desc[UR4][R28.64] ;  /* 0x000000041c17c981 */ /* 0x000f62000c1e1900 */
[----:B---3--:R-:W-:Y:S02]  /*0520*/  MOV R26, RZ ;  /* 0x000000ff001a7202 */ /* 0x008fe40000000f00 */
[----:B--2---:R-:W-:Y:S01]  /*0530*/  @!P0 FMNMX.FTZ R25, R12, R3, PT ;  /* 0x000000030c198209 */ /* 0x004fe20003810000 */
[----:B------:R-:W-:Y:S02]  /*0540*/  IMAD.MOV.U32 R3, RZ, RZ, RZ ;  /* 0x000000ffff037224 */ /* 0x000fe400078e00ff */
[----:B------:R-:W-:-:S04]  /*0550*/  IMAD.MOV.U32 R12, RZ, RZ, RZ ;  /* 0x000000ffff0c7224 */ /* 0x000fc800078e00ff */
[----:B------:R1:W4:Y:S04]  /*0560*/  @!P2 LDG.E R3, desc[UR4][R18.64] ;  /* 0x000000041203a981 */ /* 0x000328000c1e1900 */
[----:B------:R2:W3:Y:S01]  /*0570*/  @!P3 LDG.E R12, desc[UR4][R16.64] ;  /* 0x00000004100cb981 */ /* 0x0004e2000c1e1900 */
[----:B-1----:R-:W-:Y:S01]  /*0580*/  @!P1 IADD3 R19, R0, R13, RZ ;  /* 0x0000000d00139210 */ /* 0x002fe20007ffe0ff */
[----:B------:R-:W-:Y:S01]  /*0590*/  @!P1 VIADD R13, R13, 0x80 ;  /* 0x000000800d0d9836 */ /* 0x000fe20000000000 */
[----:B--2---:R-:W1:Y:S04]  /*05a0*/  @!P1 LDC.64 R16, c[0x0][0x220] ;  /* 0x00008800ff109b82 */ /* 0x004e680000000a00 */
[----:B------:R-:W-:-:S13]  /*05b0*/  ISETP.GE.AND P2, PT, R13, R2, PT ;  /* 0x000000020d00720c */ /* 0x000fda0003f46270 */
[----:B------:R-:W-:Y:S01]  /*05c0*/  @!P2 IADD3 R27, R0, R13, RZ ;  /* 0x0000000d001ba210 */ /* 0x000fe20007ffe0ff */
[----:B------:R-:W-:Y:S01]  /*05d0*/  @!P2 VIADD R13, R13, 0x80 ;  /* 0x000000800d0da836 */ /* 0x000fe20000000000 */
[----:B------:R-:W2:Y:S04]  /*05e0*/  @!P2 LDC.64 R28, c[0x0][0x220] ;  /* 0x00008800ff1cab82 */ /* 0x000ea80000000a00 */
[----:B------:R-:W-:Y:S01]  /*05f0*/  ISETP.GE.AND P3, PT, R13, R2, PT ;  /* 0x000000020d00720c */ /* 0x000fe20003f66270 */
[----:B-1----:R-:W-:-:S04]  /*0600*/  @!P1 IMAD.WIDE.U32 R16, R19, 0x4, R16 ;  /* 0x0000000413109825 */ /* 0x002fc800078e0010 */
[----:B0-----:R-:W-:Y:S01]  /*0610*/  @!P1 IMAD.WIDE.U32 R14, R19, 0x4, R14 ;  /* 0x00000004130e9825 */ /* 0x001fe200078e000e */
[----:B------:R0:W5:Y:S04]  /*0620*/  @!P1 LDG.E R21, desc[UR4][R16.64] ;  /* 0x0000000410159981 */ /* 0x000168000c1e1900 */
[----:B------:R1:W5:Y:S01]  /*0630*/  @!P1 LDG.E R20, desc[UR4][R14.64] ;  /* 0x000000040e149981 */ /* 0x000362000c1e1900 */
[----:B0-----:R-:W0:Y:S08]  /*0640*/  @!P2 LDC.64 R16, c[0x0][0x228] ;  /* 0x00008a00ff10ab82 */ /* 0x001e300000000a00 */
[----:B-1----:R-:W1:Y:S01]  /*0650*/  @!P3 LDC.64 R14, c[0x0][0x220] ;  /* 0x00008800ff0ebb82 */ /* 0x002e620000000a00 */
[----:B------:R-:W-:Y:S01]  /*0660*/  CS2R R18, SRZ ;  /* 0x0000000000127805 */ /* 0x000fe2000001ff00 */
[----:B--2---:R-:W-:-:S05]  /*0670*/  @!P2 IMAD.WIDE.U32 R28, R27, 0x4, R28 ;  /* 0x000000041b1ca825 */ /* 0x004fca00078e001c */
[----:B------:R1:W2:Y:S01]  /*0680*/  @!P2 LDG.E R19, desc[UR4][R28.64] ;  /* 0x000000041c13a981 */ /* 0x0002a2000c1e1900 */
[----:B0-----:R-:W-:-:S04]  /*0690*/  @!P2 IMAD.WIDE.U32 R16, R27, 0x4, R16 ;  /* 0x000000041b10a825 */ /* 0x001fc800078e0010 */
[----:B------:R-:W-:Y:S01]  /*06a0*/  @!P3 IMAD.IADD R27, R0, 0x1, R13 ;  /* 0x00000001001bb824 */ /* 0x000fe200078e020d */
[----:B------:R0:W2:Y:S03]  /*06b0*/  @!P2 LDG.E R18, desc[UR4][R16.64] ;  /* 0x000000041012a981 */ /* 0x0000a6000c1e1900 */
[----:B-1----:R-:W-:Y:S02]  /*06c0*/  @!P3 IMAD.WIDE.U32 R28, R27, 0x4, R14 ;  /* 0x000000041b1cb825 */ /* 0x002fe400078e000e */
[----:B------:R-:W1:Y:S02]  /*06d0*/  @!P3 LDC.64 R14, c[0x0][0x228] ;  /* 0x00008a00ff0ebb82 */ /* 0x000e640000000a00 */
[----:B------:R-:W-:Y:S01]  /*06e0*/  @!P3 VIADD R13, R13, 0x80 ;  /* 0x000000800d0db836 */ /* 0x000fe20000000000 */
[----:B------:R-:W2:Y:S04]  /*06f0*/  @!P3 LDG.E R26, desc[UR4][R28.64] ;  /* 0x000000041c1ab981 */ /* 0x000ea8000c1e1900 */
[----:B------:R-:W-:-:S13]  /*0700*/  ISETP.GE.AND P1, PT, R13, R2, PT ;  /* 0x000000020d00720c */ /* 0x000fda0003f26270 */
[----:B0-----:R-:W0:Y:S01]  /*0710*/  @!P1 LDC.64 R16, c[0x0][0x228] ;  /* 0x00008a00ff109b82 */ /* 0x001e220000000a00 */
[----:B-1----:R-:W-:-:S04]  /*0720*/  @!P3 IMAD.WIDE.U32 R14, R27, 0x4, R14 ;  /* 0x000000041b0eb825 */ /* 0x002fc800078e000e */
[----:B------:R-:W-:-:S06]  /*0730*/  IMAD.MOV.U32 R27, RZ, RZ, RZ ;  /* 0x000000ffff1b7224 */ /* 0x000fcc00078e00ff */
[----:B------:R1:W2:Y:S02]  /*0740*/  @!P3 LDG.E R27, desc[UR4][R14.64] ;  /* 0x000000040e1bb981 */ /* 0x0002a4000c1e1900 */
[----:B-1----:R-:W1:Y:S01]  /*0750*/  @!P1 LDC.64 R14, c[0x0][0x220] ;  /* 0x00008800ff0e9b82 */ /* 0x002e620000000a00 */
[----:B------:R-:W-:Y:S02]  /*0760*/  @!P1 IADD3 R13, R0, R13, RZ ;  /* 0x0000000d000d9210 */ /* 0x000fe40007ffe0ff */
[----:B------:R-:W-:-:S03]  /*0770*/  CS2R R28, SRZ ;  /* 0x00000000001c7805 */ /* 0x000fc6000001ff00 */
[----:B0-----:R-:W-:-:S05]  /*0780*/  @!P1 IMAD.WIDE.U32 R16, R13, 0x4, R16 ;  /* 0x000000040d109825 */ /* 0x001fca00078e0010 */
[----:B------:R-:W2:Y:S01]  /*0790*/  @!P1 LDG.E R29, desc[UR4][R16.64] ;  /* 0x00000004101d9981 */ /* 0x000ea2000c1e1900 */
[----:B-1----:R-:W-:-:S05]  /*07a0*/  @!P1 IMAD.WIDE.U32 R14, R13, 0x4, R14 ;  /* 0x000000040d0e9825 */ /* 0x002fca00078e000e */
[----:B------:R0:W2:Y:S02]  /*07b0*/  @!P1 LDG.E R28, desc[UR4][R14.64] ;  /* 0x000000040e1c9981 */ /* 0x0000a4000c1e1900 */
[----:B0-----:R-:W0:Y:S02]  /*07c0*/  S2R R15, SR_TID.X ;  /* 0x00000000000f7919 */ /* 0x001e240000002100 */
[----:B0-----:R-:W-:-:S05]  /*07d0*/  VIADD R17, R15, 0x80 ;  /* 0x000000800f117836 */ /* 0x001fca0000000000 */
[----:B------:R-:W-:Y:S01]  /*07e0*/  ISETP.GE.AND P1, PT, R17, R2, PT ;  /* 0x000000021100720c */ /* 0x000fe20003f26270 */
[----:B------:R-:W-:Y:S04]  /*07f0*/  BSSY B0, `(.L_x_4206) ;  /* 0x0000045000007945 */ /* 0x000fe80003800000 */
[----:B------:R-:W-:Y:S08]  /*0800*/  BSSY B1, `(.L_x_4207) ;  /* 0x000003d000017945 */ /* 0x000ff00003800000 */
[----:B----4-:R-:W-:Y:S01]  /*0810*/  @!P1 FMNMX.FTZ R4, R3, R24, PT ;  /* 0x0000001803049209 */ /* 0x010fe20003810000 */
[----:B------:R-:W-:-:S05]  /*0820*/  VIADD R3, R15, 0x100 ;  /* 0x000001000f037836 */ /* 0x000fca0000000000 */
[----:B------:R-:W-:Y:S02]  /*0830*/  ISETP.GE.AND P1, PT, R3, R2, PT ;  /* 0x000000020300720c */ /* 0x000fe40003f26270 */
[----:B------:R-:W-:-:S11]  /*0840*/  IADD3 R3, R15, 0x180, RZ ;  /* 0x000001800f037810 */ /* 0x000fd60007ffe0ff */
[----:B---3--:R-:W-:Y:S02]  /*0850*/  @!P1 FMNMX.FTZ R5, R11, R12, PT ;  /* 0x0000000c0b059209 */ /* 0x008fe40003810000 */
[----:B------:R-:W0:Y:S01]  /*0860*/  @!P0 LDC.64 R12, c[0x0][0x218] ;  /* 0x00008600ff0c8b82 */ /* 0x000e220000000a00 */
[----:B------:R-:W-:Y:S01]  /*0870*/  ISETP.GE.AND P5, PT, R3, R2, PT ;  /* 0x000000020300720c */ /* 0x000fe20003fa6270 */
[----:B------:R-:W-:-:S05]  /*0880*/  VIADD R3, R15, 0x200 ;  /* 0x000002000f037836 */ /* 0x000fca0000000000 */
[----:B------:R-:W-:Y:S02]  /*0890*/  ISETP.GE.AND P4, PT, R3, R2, PT ;  /* 0x000000020300720c */ /* 0x000fe40003f86270 */
[----:B------:R-:W-:Y:S01]  /*08a0*/  IADD3 R3, R15, 0x280, RZ ;  /* 0x000002800f037810 */ /* 0x000fe20007ffe0ff */
[----:B------:R-:W-:-:S03]  /*08b0*/  @!P0 IMAD.IADD R11, R0, 0x1, R15 ;  /* 0x00000001000b8824 */ /* 0x000fc600078e020f */
[----:B------:R-:W-:Y:S01]  /*08c0*/  ISETP.GE.AND P3, PT, R3, R2, PT ;  /* 0x000000020300720c */ /* 0x000fe20003f66270 */
[----:B------:R-:W-:-:S05]  /*08d0*/  VIADD R3, R15, 0x300 ;  /* 0x000003000f037836 */ /* 0x000fca0000000000 */
[----:B------:R-:W-:Y:S01]  /*08e0*/  ISETP.GE.AND P2, PT, R3, R2, PT ;  /* 0x000000020300720c */ /* 0x000fe20003f46270 */
[----:B------:R-:W-:Y:S01]  /*08f0*/  VIADD R3, R15, 0x380 ;  /* 0x000003800f037836 */ /* 0x000fe20000000000 */
[----:B------:R-:W-:Y:S01]  /*0900*/  @!P0 MOV R15, R17 ;  /* 0x00000011000f8202 */ /* 0x000fe20000000f00 */
[----:B0-----:R-:W-:-:S03]  /*0910*/  @!P0 IMAD.WIDE.U32 R12, R11, 0x4, R12 ;  /* 0x000000040b0c8825 */ /* 0x001fc600078e000c */
[-C--:B------:R-:W-:Y:S02]  /*0920*/  ISETP.GE.AND P1, PT, R3, R2.reuse, PT ;  /* 0x000000020300720c */ /* 0x080fe40003f26270 */
[----:B------:R0:W-:Y:S01]  /*0930*/  @!P0 STG.E desc[UR4][R12.64], R25 ;  /* 0x000000190c008986 */ /* 0x0001e2000c101904 */
[----:B------:R-:W-:Y:S02]  /*0940*/  ISETP.GE.AND P0, PT, R15, R2, PT ;  /* 0x000000020f00720c */ /* 0x000fe40003f06270 */
[----:B-----5:R-:W-:Y:S02]  /*0950*/  @!P5 FMNMX.FTZ R6, R22, R23, PT ;  /* 0x000000171606d209 */ /* 0x020fe40003810000 */
[----:B------:R-:W-:Y:S02]  /*0960*/  @!P4 FMNMX.FTZ R7, R20, R21, PT ;  /* 0x000000151407c209 */ /* 0x000fe40003810000 */
[----:B--2---:R-:W-:Y:S02]  /*0970*/  @!P3 FMNMX.FTZ R8, R18, R19, PT ;  /* 0x000000131208b209 */ /* 0x004fe40003810000 */
[----:B------:R-:W-:-:S02]  /*0980*/  @!P2 FMNMX.FTZ R9, R27, R26, PT ;  /* 0x0000001a1b09a209 */ /* 0x000fc40003810000 */
[----:B------:R-:W-:-:S03]  /*0990*/  @!P1 FMNMX.FTZ R10, R29, R28, PT ;  /* 0x0000001c1d0a9209 */ /* 0x000fc60003810000 */
[----:B0-----:R-:W-:Y:S05]  /*09a0*/  @P0 BRA `(.L_x_4208) ;  /* 0x0000000000300947 */ /* 0x001fea0003800000 */
        /* <DEDUP_REMOVED lines=12> */
.L_x_4208:
[----:B------:R-:W-:-:S13]  /*0a70*/  ISETP.GE.AND P0, PT, R15, R2, PT ;  /* 0x000000020f00720c */ /* 0x000fda0003f06270 */
[----:B------:R-:W-:Y:S05]  /*0a80*/  @P0 BRA `(.L_x_4210) ;  /* 0x0000000000300947 */ /* 0x000fea0003800000 */
[----:B0-----:R-:W0:Y:S01]  /*0a90*/  LDC.64 R4, c[0x0][0x218] ;  /* 0x00008600ff047b82 */ /* 0x001e220000000a00 */
[----:B------:R-:W-:Y:S01]  /*0aa0*/  IADD3 R3, R0, R15, RZ ;  /* 0x0000000f00037210 */ /* 0x000fe20007ffe0ff */
[----:B------:R-:W-:-:S04]  /*0ab0*/  VIADD R15, R15, 0x80 ;  /* 0x000000800f0f7836 */ /* 0x000fc80000000000 */
[----:B0-----:R-:W-:-:S05]  /*0ac0*/  IMAD.WIDE.U32 R4, R3, 0x4, R4 ;  /* 0x0000000403047825 */ /* 0x001fca00078e0004 */
[----:B------:R1:W-:Y:S02]  /*0ad0*/  STG.E desc[UR4][R4.64], R6 ;  /* 0x0000000604007986 */ /* 0x0003e4000c101904 */
.L_x_4209:
[----:B------:R-:W-:-:S13]  /*0ae0*/  ISETP.GE.AND P0, PT, R15, R2, PT ;  /* 0x000000020f00720c */ /* 0x000fda0003f06270 */
[----:B------:R-:W-:Y:S05]  /*0af0*/  @P0 BRA `(.L_x_4211) ;  /* 0x0000000000340947 */ /* 0x000fea0003800000 */
[----:B01----:R-:W0:Y:S01]  /*0b00*/  LDC.64 R4, c[0x0][0x218] ;  /* 0x00008600ff047b82 */ /* 0x003e220000000a00 */
[----:B------:R-:W-:Y:S01]  /*0b10*/  IADD3 R3, R0, R15, RZ ;  /* 0x0000000f00037210 */ /* 0x000fe20007ffe0ff */
[----:B------:R-:W-:-:S04]  /*0b20*/  VIADD R15, R15, 0x80 ;  /* 0x000000800f0f7836 */ /* 0x000fc80000000000 */
[----:B0-----:R-:W-:-:S05]  /*0b30*/  IMAD.WIDE.U32 R4, R3, 0x4, R4 ;  /* 0x0000000403047825 */ /* 0x001fca00078e0004 */
[----:B------:R1:W-:Y:S02]  /*0b40*/  STG.E desc[UR4][R4.64], R7 ;  /* 0x0000000704007986 */ /* 0x0003e4000c101904 */
.L_x_4210:
        /* <DEDUP_REMOVED lines=8> */
.L_x_4211:
[----:B------:R-:W-:Y:S05]  /*0bd0*/  BSYNC B1 ;  /* 0x0000000000017941 */ /* 0x000fea0003800000 */
.L_x_4207:
[----:B------:R-:W-:-:S13]  /*0be0*/  ISETP.GE.AND P0, PT, R15, R2, PT ;  /* 0x000000020f00720c */ /* 0x000fda0003f06270 */
[----:B012---:R-:W0:Y:S01]  /*0bf0*/  @!P0 LDC.64 R4, c[0x0][0x218] ;  /* 0x00008600ff048b82 */ /* 0x007e220000000a00 */
[----:B------:R-:W-:Y:S01]  /*0c00*/  @!P0 IADD3 R3, R0, R15, RZ ;  /* 0x0000000f00038210 */ /* 0x000fe20007ffe0ff */
[----:B------:R-:W-:-:S04]  /*0c10*/  @!P0 VIADD R15, R15, 0x80 ;  /* 0x000000800f0f8836 */ /* 0x000fc80000000000 */
[----:B0-----:R-:W-:-:S05]  /*0c20*/  @!P0 IMAD.WIDE.U32 R4, R3, 0x4, R4 ;  /* 0x0000000403048825 */ /* 0x001fca00078e0004 */
[----:B------:R2:W-:Y:S02]  /*0c30*/  @!P0 STG.E desc[UR4][R4.64], R9 ;  /* 0x0000000904008986 */ /* 0x0005e4000c101904 */
.L_x_4212:
[----:B------:R-:W-:Y:S05]  /*0c40*/  BSYNC B0 ;  /* 0x0000000000007941 */ /* 0x000fea0003800000 */
.L_x_4206:
[----:B------:R-:W-:Y:S05]  /*0c50*/  WARPSYNC.ALL ;  /* 0x0000000000007948 */ /* 0x000fea0003800000 */
[----:B------:R-:W-:-:S13]  /*0c60*/  ISETP.GE.AND P0, PT, R15, R2, PT ;  /* 0x000000020f00720c */ /* 0x000fda0003f06270 */
[----:B------:R-:W-:Y:S05]  /*0c70*/  @P0 EXIT ;  /* 0x000000000000094d */ /* 0x000fea0003800000 */
[----:B------:R-:W3:Y:S01]  /*0c80*/  LDC.64 R2, c[0x0][0x218] ;  /* 0x00008600ff027b82 */ /* 0x000ee20000000a00 */
[----:B------:R-:W-:-:S05]  /*0c90*/  IADD3 R15, R0, R15, RZ ;  /* 0x0000000f000f7210 */ /* 0x000fca0007ffe0ff */
[----:B---3--:R-:W-:-:S05]  /*0ca0*/  IMAD.WIDE.U32 R2, R15, 0x4, R2 ;  /* 0x000000040f027825 */ /* 0x008fca00078e0002 */
[----:B------:R-:W-:Y:S01]  /*0cb0*/  STG.E desc[UR4][R2.64], R10 ;  /* 0x0000000a02007986 */ /* 0x000fe2000c101904 */
[----:B------:R-:W-:Y:S05]  /*0cc0*/  EXIT ;  /* 0x000000000000794d */ /* 0x000fea0003800000 */
.L_x_4213:
        /* <DEDUP_REMOVED lines=11> */
.L_x_42142:


//--------------------- .text._ZN2at6native29vectorized_elementwise_kernelILi4ENS0_13BinaryFunctorIfffZZZNS0_16fmin_kernel_cudaERNS_18TensorIteratorBaseEENKUlvE_clEvENKUlvE0_clEvEUlffE_EESt5arrayIPcLm3EEEEviT0_T1_ --------------------------
	.section	.text._ZN2at6native29vectorized_elementwise_kernelILi4ENS0_13BinaryFunctorIfffZZZNS0_16fmin_kernel_cudaERNS_18TensorIteratorBaseEENKUlvE_clEvENKUlvE0_clEvEUlffE_EESt5arrayIPcLm3EEEEviT0_T1_,"ax",@progbits
	.align	128
        .global         _ZN2at6native29vectorized_elementwise_kernelILi4ENS0_13BinaryFunctorIfffZZZNS0_16fmin_kernel_cudaERNS_18TensorIteratorBaseEENKUlvE_clEvENKUlvE0_clEvEUlffE_EESt5arrayIPcLm3EEEEviT0_T1_
        .type           _ZN2at6native29vectorized_elementwise_kernelILi4ENS0_13BinaryFunctorIfffZZZNS0_16fmin_kernel_cudaERNS_18TensorIteratorBaseEENKUlvE_clEvENKUlvE0_clEvEUlffE_EESt5arrayIPcLm3EEEEviT0_T1_,@function
        .size           _ZN2at6native29vectorized_elementwise_kernelILi4ENS0_13BinaryFunctorIfffZZZNS0_16fmin_kernel_cudaERNS_18TensorIteratorBaseEENKUlvE_clEvENKUlvE0_clEvEUlffE_EESt5arrayIPcLm3EEEEviT0_T1_,(.L_x_42143 - _ZN2at6native29vectorized_elementwise_kernelILi4ENS0_13BinaryFunctorIfffZZZNS0_16fmin_kernel_cudaERNS_18TensorIteratorBaseEENKUlvE_clEvENKUlvE0_clEvEUlffE_EESt5arrayIPcLm3EEEEviT0_T1_)
        .other          _ZN2at6native29vectorized_elementwise_kernelILi4ENS0_13BinaryFunctorIfffZZZNS0_16fmin_kernel_cudaERNS_18TensorIteratorBaseEENKUlvE_clEvENKUlvE0_clEvEUlffE_EESt5arrayIPcLm3EEEEviT0_T1_,@"STO_CUDA_ENTRY STV_DEFAULT"
_ZN2at6native29vectorized_elementwise_kernelILi4ENS0_13BinaryFunctorIfffZZZNS0_16fmin_kernel_cudaERNS_18TensorIteratorBaseEENKUlvE_clEvENKUlvE0_clEvEUlffE_EESt5arrayIPcLm3EEEEviT0_T1_:
.text._ZN2at6native29vectorized_elementwise_kernelILi4ENS0_13BinaryFunctorIfffZZZNS0_16fmin_kernel_cudaERNS_18TensorIteratorBaseEENKUlvE_clEvENKUlvE0_clEvEUlffE_EESt5arrayIPcLm3EEEEviT0_T1_:
        /* <DEDUP_REMOVED lines=15> */
[----:B------:R-:W2:Y:S04]  /*00f0*/  LDG.E.128 R12, desc[UR4][R20.64] ;  /* 0x00000004140c7981 */ /* 0x000ea8000c1e1d00 */
[----:B------:R-:W4:Y:S01]  /*0100*/  LDG.E.128 R8, desc[UR4][R20.64+0x800] ;  /* 0x0008000414087981 */ /* 0x000f22000c1e1d00 */
[----:B------:R-:W-:-:S05]  /*0110*/  IMAD.WIDE.U32 R22, R2, 0x10, R6 ;  /* 0x0000001002167825 */ /* 0x000fca00078e0006 */
[----:B------:R-:W2:Y:S04]  /*0120*/  LDG.E.128 R16, desc[UR4][R22.64] ;  /* 0x0000000416107981 */ /* 0x000ea8000c1e1d00 */
[----:B------:R-:W4:Y:S01]  /*0130*/  LDG.E.128 R4, desc[UR4][R22.64+0x800] ;  /* 0x0008000416047981 */ /* 0x000f22000c1e1d00 */
[----:B---3--:R-:W-:-:S04]  /*0140*/  IMAD.WIDE.U32 R24, R0, 0x4, R24 ;  /* 0x0000000400187825 */ /* 0x008fc800078e0018 */
[----:B------:R-:W-:Y:S01]  /*0150*/  IMAD.WIDE R24, R2, 0x10, R24 ;  /* 0x0000001002187825 */ /* 0x000fe200078e0218 */
[----:B--2---:R-:W-:Y:S02]  /*0160*/  FMNMX.FTZ R15, R15, R19, PT ;  /* 0x000000130f0f7209 */ /* 0x004fe40003810000 */
[----:B------:R-:W-:Y:S02]  /*0170*/  FMNMX.FTZ R14, R14, R18, PT ;  /* 0x000000120e0e7209 */ /* 0x000fe40003810000 */
[----:B------:R-:W-:Y:S02]  /*0180*/  FMNMX.FTZ R13, R13, R17, PT ;  /* 0x000000110d0d7209 */ /* 0x000fe40003810000 */
[----:B------:R-:W-:Y:S02]  /*0190*/  FMNMX.FTZ R12, R12, R16, PT ;  /* 0x000000100c0c7209 */ /* 0x000fe40003810000 */
[----:B----4-:R-:W-:Y:S02]  /*01a0*/  FMNMX.FTZ R7, R11, R7, PT ;  /* 0x000000070b077209 */ /* 0x010fe40003810000 */
[----:B------:R-:W-:-:S02]  /*01b0*/  FMNMX.FTZ R6, R10, R6, PT ;  /* 0x000000060a067209 */ /* 0x000fc40003810000 */
[----:B------:R-:W-:Y:S02]  /*01c0*/  FMNMX.FTZ R5, R9, R5, PT ;  /* 0x0000000509057209 */ /* 0x000fe40003810000 */
[----:B------:R-:W-:Y:S01]  /*01d0*/  FMNMX.FTZ R4, R8, R4, PT ;  /* 0x0000000408047209 */ /* 0x000fe20003810000 */
[----:B------:R-:W-:Y:S04]  /*01e0*/  STG.E.128 desc[UR4][R24.64], R12 ;  /* 0x0000000c18007986 */ /* 0x000fe8000c101d04 */
[----:B------:R-:W-:Y:S01]  /*01f0*/  STG.E.128 desc[UR4][R24.64+0x800], R4 ;  /* 0x0008000418007986 */ /* 0x000fe2000c101d04 */
[----:B------:R-:W-:Y:S05]  /*0200*/  EXIT ;  /* 0x000000000000794d */ /* 0x000fea0003800000 */
.L_x_4214:
        /* <DEDUP_REMOVED lines=128> */
.L_x_4217:
[----:B------:R-:W-:-:S13]  /*0a10*/  ISETP.GE.AND P0, PT, R15, R2, PT ;  /* 0x000000020f00720c */ /* 0x000fda0003f06270 */
[----:B------:R-:W-:Y:S05]  /*0a20*/  @P0 BRA `(.L_x_4219) ;  /* 0x0000000000300947 */ /* 0x000fea0003800000 */
[----:B0-----:R-:W0:Y:S01]  /*0a30*/  LDC.64 R4, c[0x0][0x218] ;  /* 0x00008600ff047b82 */ /* 0x001e220000000a00 */
[----:B------:R-:W-:Y:S01]  /*0a40*/  IADD3 R3, R0, R15, RZ ;  /* 0x0000000f00037210 */ /* 0x000fe20007ffe0ff */
[----:B------:R-:W-:-:S04]  /*0a50*/  VIADD R15, R15, 0x80 ;  /* 0x000000800f0f7836 */ /* 0x000fc80000000000 */
[----:B0-----:R-:W-:-:S05]  /*0a60*/  IMAD.WIDE.U32 R4, R3, 0x4, R4 ;  /* 0x0000000403047825 */ /* 0x001fca00078e0004 */
[----:B------:R1:W-:Y:S02]  /*0a70*/  STG.E desc[UR4][R4.64], R6 ;  /* 0x0000000604007986 */ /* 0x0003e4000c101904 */
.L_x_4218:
[----:B------:R-:W-:-:S13]  /*0a80*/  ISETP.GE.AND P0, PT, R15, R2, PT ;  /* 0x000000020f00720c */ /* 0x000fda0003f06270 */
[----:B------:R-:W-:Y:S05]  /*0a90*/  @P0 BRA `(.L_x_4220) ;  /* 0x0000000000340947 */ /* 0x000fea0003800000 */
[----:B01----:R-:W0:Y:S01]  /*0aa0*/  LDC.64 R4, c[0x0][0x218] ;  /* 0x00008600ff047b82 */ /* 0x003e220000000a00 */
[----:B------:R-:W-:Y:S01]  /*0ab0*/  IADD3 R3, R0, R15, RZ ;  /* 0x0000000f00037210 */ /* 0x000fe20007ffe0ff */
[----:B------:R-:W-:-:S04]  /*0ac0*/  VIADD R15, R15, 0x80 ;  /* 0x000000800f0f7836 */ /* 0x000fc80000000000 */
[----:B0-----:R-:W-:-:S05]  /*0ad0*/  IMAD.WIDE.U32 R4, R3, 0x4, R4 ;  /* 0x0000000403047825 */ /* 0x001fca00078e0004 */
[----:B------:R1:W-:Y:S02]  /*0ae0*/  STG.E desc[UR4][R4.64], R7 ;  /* 0x0000000704007986 */ /* 0x0003e4000c101904 */
.L_x_4219:
        /* <DEDUP_REMOVED lines=8> */
.L_x_4220:
[----:B------:R-:W-:Y:S05]  /*0b70*/  BSYNC B1 ;  /* 0x0000000000017941 */ /* 0x000fea0003800000 */
.L_x_4216:
[----:B------:R-:W-:-:S13]  /*0b80*/  ISETP.GE.AND P0, PT, R15, R2, PT ;  /* 0x000000020f00720c */ /* 0x000fda0003f06270 */
[----:B012---:R-:W0:Y:S01]  /*0b90*/  @!P0 LDC.64 R4, c[0x0][0x218] ;  /* 0x00008600ff048b82 */ /* 0x007e220000000a00 */
[----:B------:R-:W-:Y:S01]  /*0ba0*/  @!P0 IADD3 R3, R0, R15, RZ ;  /* 0x0000000f00038210 */ /* 0x000fe20007ffe0ff */
[----:B------:R-:W-:-:S04]  /*0bb0*/  @!P0 VIADD R15, R15, 0x80 ;  /* 0x000000800f0f8836 */ /* 0x000fc80000000000 */
[----:B0-----:R-:W-:-:S05]  /*0bc0*/  @!P0 IMAD.WIDE.U32 R4, R3, 0x4, R4 ;  /* 0x0000000403048825 */ /* 0x001fca00078e0004 */
[----:B------:R2:W-:Y:S02]  /*0bd0*/  @!P0 STG.E desc[UR4][R4.64], R9 ;  /* 0x0000000904008986 */ /* 0x0005e4000c101904 */
.L_x_4221:
[----:B------:R-:W-:Y:S05]  /*0be0*/  BSYNC B0 ;  /* 0x0000000000007941 */ /* 0x000fea0003800000 */
.L_x_4215:
        /* <DEDUP_REMOVED lines=8> */
.L_x_4222:
        /* <DEDUP_REMOVED lines=9> */
.L_x_42143:


//--------------------- .text._ZN2at6native29vectorized_elementwise_kernelILi8ENS0_13BinaryFunctorIfffZZZNS0_16fmin_kernel_cudaERNS_18TensorIteratorBaseEENKUlvE_clEvENKUlvE0_clEvEUlffE_EESt5arrayIPcLm3EEEEviT0_T1_ --------------------------
	.section	.text._ZN2at6native29vectorized_elementwise_kernelILi8ENS0_13BinaryFunctorIfffZZZNS0_16fmin_kernel_cudaERNS_18TensorIteratorBaseEENKUlvE_clEvENKUlvE0_clEvEUlffE_EESt5arrayIPcLm3EEEEviT0_T1_,"ax",@progbits
	.align	128
        .global         _ZN2at6native29vectorized_elementwise_kernelILi8ENS0_13BinaryFunctorIfffZZZNS0_16fmin_kernel_cudaERNS_18TensorIteratorBaseEENKUlvE_clEvENKUlvE0_clEvEUlffE_EESt5arrayIPcLm3EEEEviT0_T1_
        .type           _ZN2at6native29vectorized_elementwise_kernelILi8ENS0_13BinaryFunctorIfffZZZNS0_16fmin_kernel_cudaERNS_18TensorIteratorBaseEENKUlvE_clEvENKUlvE0_clEvEUlffE_EESt5arrayIPcLm3EEEEviT0_T1_,@function
        .size           _ZN2at6native29vectorized_elementwise_kernelILi8ENS0_13BinaryFunctorIfffZZZNS0_16fmin_kernel_cudaERNS_18TensorIteratorBaseEENKUlvE_clEvENKUlvE0_clEvEUlffE_EESt5arrayIPcLm3EEEEviT0_T1_,(.L_x_42144 - _ZN2at6native29vectorized_elementwise_kernelILi8ENS0_13BinaryFunctorIfffZZZNS0_16fmin_kernel_cudaERNS_18TensorIteratorBaseEENKUlvE_clEvENKUlvE0_clEvEUlffE_EESt5arrayIPcLm3EEEEviT0_T1_)
        .other          _ZN2at6native29vectorized_elementwise_kernelILi8ENS0_13BinaryFunctorIfffZZZNS0_16fmin_kernel_cudaERNS_18TensorIteratorBaseEENKUlvE_clEvENKUlvE0_clEvEUlffE_EESt5arrayIPcLm3EEEEviT0_T1_,@"STO_CUDA_ENTRY STV_DEFAULT"
_ZN2at6native29vectorized_elementwise_kernelILi8ENS0_13BinaryFunctorIfffZZZNS0_16fmin_kernel_cudaERNS_18TensorIteratorBaseEENKUlvE_clEvENKUlvE0_clEvEUlffE_EESt5arrayIPcLm3EEEEviT0_T1_:
.text._ZN2at6native29vectorized_elementwise_kernelILi8ENS0_13BinaryFunctorIfffZZZNS0_16fmin_kernel_cudaERNS_18TensorIteratorBaseEENKUlvE_clEvENKUlvE0_clEvEUlffE_EESt5arrayIPcLm3EEEEviT0_T1_:
        /* <DEDUP_REMOVED lines=33> */
.L_x_4223:
        /* <DEDUP_REMOVED lines=128> */
.L_x_4226:
[----:B------:R-:W-:-:S13]  /*0a10*/  ISETP.GE.AND P0, PT, R15, R2, PT ;  /* 0x000000020f00720c */ /* 0x000fda0003f06270 */
[----:B------:R-:W-:Y:S05]  /*0a20*/  @P0 BRA `(.L_x_4228) ;  /* 0x0000000000300947 */ /* 0x000fea0003800000 */
[----:B0-----:R-:W0:Y:S01]  /*0a30*/  LDC.64 R4, c[0x0][0x218] ;  /* 0x00008600ff047b82 */ /* 0x001e220000000a00 */
[----:B------:R-:W-:Y:S01]  /*0a40*/  IADD3 R3, R0, R15, RZ ;  /* 0x0000000f00037210 */ /* 0x000fe20007ffe0ff */
[----:B------:R-:W-:-:S04]  /*0a50*/  VIADD R15, R15, 0x80 ;  /* 0x000000800f0f7836 */ /* 0x000fc80000000000 */
[----:B0-----:R-:W-:-:S05]  /*0a60*/  IMAD.WIDE.U32 R4, R3, 0x4, R4 ;  /* 0x0000000403047825 */ /* 0x001fca00078e0004 */
[----:B------:R1:W-:Y:S02]  /*0a70*/  STG.E desc[UR4][R4.64], R6 ;  /* 0x0000000604007986 */ /* 0x0003e4000c101904 */
.L_x_4227:
[----:B------:R-:W-:-:S13]  /*0a80*/  ISETP.GE.AND P0, PT, R15, R2, PT ;  /* 0x000000020f00720c */ /* 0x000fda0003f06270 */
[----:B------:R-:W-:Y:S05]  /*0a90*/  @P0 BRA `(.L_x_4229) ;  /* 0x0000000000340947 */ /* 0x000fea0003800000 */
[----:B01----:R-:W0:Y:S01]  /*0aa0*/  LDC.64 R4, c[0x0][0x218] ;  /* 0x00008600ff047b82 */ /* 0x003e220000000a00 */
[----:B------:R-:W-:Y:S01]  /*0ab0*/  IADD3 R3, R0, R15, RZ ;  /* 0x0000000f00037210 */ /* 0x000fe20007ffe0ff */
[----:B------:R-:W-:-:S04]  /*0ac0*/  VIADD R15, R15, 0x80 ;  /* 0x000000800f0f7836 */ /* 0x000fc80000000000 */
[----:B0-----:R-:W-:-:S05]  /*0ad0*/  IMAD.WIDE.U32 R4, R3, 0x4, R4 ;  /* 0x0000000403047825 */ /* 0x001fca00078e0004 */
[----:B------:R1:W-:Y:S02]  /*0ae0*/  STG.E desc[UR4][R4.64], R7 ;  /* 0x0000000704007986 */ /* 0x0003e4000c101904 */
.L_x_4228:
        /* <DEDUP_REMOVED lines=8> */
.L_x_4229:
[----:B------:R-:W-:Y:S05]  /*0b70*/  BSYNC B1 ;  /* 0x0000000000017941 */ /* 0x000fea0003800000 */
.L_x_4225:
[----:B------:R-:W-:-:S13]  /*0b80*/  ISETP.GE.AND P0, PT, R15, R2, PT ;  /* 0x000000020f00720c */ /* 0x000fda0003f06270 */
[----:B012---:R-:W0:Y:S01]  /*0b90*/  @!P0 LDC.64 R4, c[0x0][0x218] ;  /* 0x00008600ff048b82 */ /* 0x007e220000000a00 */
[----:B------:R-:W-:Y:S01]  /*0ba0*/  @!P0 IADD3 R3, R0, R15, RZ ;  /* 0x0000000f00038210 */ /* 0x000fe20007ffe0ff */
[----:B------:R-:W-:-:S04]  /*0bb0*/  @!P0 VIADD R15, R15, 0x80 ;  /* 0x000000800f0f8836 */ /* 0x000fc80000000000 */
[----:B0-----:R-:W-:-:S05]  /*0bc0*/  @!P0 IMAD.WIDE.U32 R4, R3, 0x4, R4 ;  /* 0x0000000403048825 */ /* 0x001fca00078e0004 */
[----:B------:R2:W-:Y:S02]  /*0bd0*/  @!P0 STG.E desc[UR4][R4.64], R9 ;  /* 0x0000000904008986 */ /* 0x0005e4000c101904 */
.L_x_4230:
[----:B------:R-:W-:Y:S05]  /*0be0*/  BSYNC B0 ;  /* 0x0000000000007941 */ /* 0x000fea0003800000 */
.L_x_4224:
        /* <DEDUP_REMOVED lines=8> */
.L_x_4231:
        /* <DEDUP_REMOVED lines=9> */
.L_x_42144:


//--------------------- .text._ZN2at6native18elementwise_kernelILi128ELi4EZNS0_15gpu_kernel_implINS0_13AUnaryFunctorIdddZZZNS0_16fmin_kernel_cudaERNS_18TensorIteratorBaseEENKUlvE_clEvENKUlvE_clEvEUlddE_EEEEvS5_RKT_EUliE_EEviT1_ --------------------------
	.section	.text._ZN2at6native18elementwise_kernelILi128ELi4EZNS0_15gpu_kernel_implINS0_13AUnaryFunctorIdddZZZNS0_16fmin_kernel_cudaERNS_18TensorIteratorBaseEENKUlvE_clEvENKUlvE_clEvEUlddE_EEEEvS5_RKT_EUliE_EEviT1_,"ax",@progbits
	.align	128
        .global         _ZN2at6native18elementwise_kernelILi128ELi4EZNS0_15gpu_kernel_implINS0_13AUnaryFunctorIdddZZZNS0_16fmin_kernel_cudaERNS_18TensorIteratorBaseEENKUlvE_clEvENKUlvE_clEvEUlddE_EEEEvS5_RKT_EUliE_EEviT1_
        .type           _ZN2at6native18elementwise_kernelILi128ELi4EZNS0_15gpu_kernel_implINS0_13AUnaryFunctorIdddZZZNS0_16fmin_kernel_cudaERNS_18TensorIteratorBaseEENKUlvE_clEvENKUlvE_clEvEUlddE_EEEEvS5_RKT_EUliE_EEviT1_,@function
        .size           _ZN2at6native18elementwise_kernelILi128ELi4EZNS0_15gpu_kernel_implINS0_13AUnaryFunctorIdddZZZNS0_16fmin_kernel_cudaERNS_18TensorIteratorBaseEENKUlvE_clEvENKUlvE_clEvEUlddE_EEEEvS5_RKT_EUliE_EEviT1_,(.L_x_42145 - _ZN2at6native18elementwise_kernelILi128ELi4EZNS0_15gpu_kernel_implINS0_13AUnaryFunctorIdddZZZNS0_16fmin_kernel_cudaERNS_18TensorIteratorBaseEENKUlvE_clEvENKUlvE_clEvEUlddE_EEEEvS5_RKT_EUliE_EEviT1_)
        .other          _ZN2at6native18elementwise_kernelILi128ELi4EZNS0_15gpu_kernel_implINS0_13AUnaryFunctorIdddZZZNS0_16fmin_kernel_cudaERNS_18TensorIteratorBaseEENKUlvE_clEvENKUlvE_clEvEUlddE_EEEEvS5_RKT_EUliE_EEviT1_,@"STO_CUDA_ENTRY STV_DEFAULT"
_ZN2at6native18elementwise_kernelILi128ELi4EZNS0_15gpu_kernel_implINS0_13AUnaryFunctorIdddZZZNS0_16fmin_kernel_cudaERNS_18TensorIteratorBaseEENKUlvE_clEvENKUlvE_clEvEUlddE_EEEEvS5_RKT_EUliE_EEviT1_:
.text._ZN2at6native18elementwise_kernelILi128ELi4EZNS0_15gpu_kernel_implINS0_13AUnaryFunctorIdddZZZNS0_16fmin_kernel_cudaERNS_18TensorIteratorBaseEENKUlvE_clEvENKUlvE_clEvEUlddE_EEEEvS5_RKT_EUliE_EEviT1_:
        /* <DEDUP_REMOVED lines=314> */
.L_x_4234:
        /* <DEDUP_REMOVED lines=19> */
[----:B--2---:R-:W0:Y:S01]  /*14d0*/  I2F.F64.S16 R2, R2 ;  /* 0x0000000200027312 */ /* 0x004e220000101c00 */
[----:B------:R-:W-:Y:S05]  /*14e0*/  BRA `(.L_x_4240) ;  /* 0x0000000c007c7947 */ /* 0x000fea0003800000 */
.L_x_4238:
[----:B------:R-:W2:Y:S02]  /*14f0*/  LDG.E.U8 R2, desc[UR36][R4.64] ;  /* 0x0000002404027981 */ /* 0x000ea4000c1e1100 */
[----:B--2---:R-:W0:Y:S01]  /*1500*/  I2F.F64.U16 R2, R2 ;  /* 0x0000000200027312 */ /* 0x004e220000101800 */
[----:B------:R-:W-:Y:S05]  /*1510*/  BRA `(.L_x_4240) ;  /* 0x0000000c00707947 */ /* 0x000fea0003800000 */
.L_x_4237:
[----:B------:R-:W-:-:S13]  /*1520*/  ISETP.NE.AND P0, PT, R2, 0x2, PT ;  /* 0x000000020200780c */ /* 0x000fda0003f05270 */
[----:B------:R-:W-:Y:S05]  /*1530*/  @!P0 BRA `(.L_x_4241) ;  /* 0x0000000000288947 */ /* 0x000fea0003800000 */
[----:B------:R-:W-:-:S13]  /*1540*/  ISETP.NE.AND P0, PT, R2, 0x3, PT ;  /* 0x000000030200780c */ /* 0x000fda0003f05270 */
[----:B------:R-:W-:Y:S05]  /*1550*/  @!P0 BRA `(.L_x_4242) ;  /* 0x0000000000148947 */ /* 0x000fea0003800000 */
[----:B------:R-:W-:-:S13]  /*1560*/  ISETP.NE.AND P0, PT, R2, 0x4, PT ;  /* 0x000000040200780c */ /* 0x000fda0003f05270 */
[----:B------:R-:W-:Y:S05]  /*1570*/  @P0 BRA `(.L_x_4239) ;  /* 0x0000000800fc0947 */ /* 0x000fea0003800000 */
[----:B------:R-:W2:Y:S02]  /*1580*/  LDG.E.64 R2, desc[UR36][R4.64] ;  /* 0x0000002404027981 */ /* 0x000ea4000c1e1b00 */
[----:B--2---:R-:W0:Y:S01]  /*1590*/  I2F.F64.S64 R2, R2 ;  /* 0x0000000200027312 */ /* 0x004e220000301c00 */
[----:B------:R-:W-:Y:S05]  /*15a0*/  BRA `(.L_x_4240) ;  /* 0x0000000c004c7947 */ /* 0x000fea0003800000 */
.L_x_4242:
[----:B------:R-:W2:Y:S02]  /*15b0*/  LDG.E R2, desc[UR36][R4.64] ;  /* 0x0000002404027981 */ /* 0x000ea4000c1e1900 */
[----:B--2---:R-:W0:Y:S01]  /*15c0*/  I2F.F64 R2, R2 ;  /* 0x0000000200027312 */ /* 0x004e220000201c00 */
[----:B------:R-:W-:Y:S05]  /*15d0*/  BRA `(.L_x_4240) ;  /* 0x0000000c00407947 */ /* 0x000fea0003800000 */
.L_x_4241:
[----:B------:R-:W2:Y:S02]  /*15e0*/  LDG.E.U16 R2, desc[UR36][R4.64] ;  /* 0x0000002404027981 */ /* 0x000ea4000c1e1500 */
[----:B--2---:R-:W0:Y:S01]  /*15f0*/  I2F.F64.S16 R2, R2 ;  /* 0x0000000200027312 */ /* 0x004e220000101c00 */
[----:B------:R-:W-:Y:S05]  /*1600*/  BRA `(.L_x_4240) ;  /* 0x0000000c00347947 */ /* 0x000fea0003800000 */
.L_x_4236:
[----:B------:R-:W-:-:S13]  /*1610*/  ISETP.GT.AND P0, PT, R2, 0x6, PT ;  /* 0x000000060200780c */ /* 0x000fda0003f04270 */
[----:B------:R-:W-:Y:S05]  /*1620*/  @P0 BRA `(.L_x_4243) ;  /* 0x0000000000340947 */ /* 0x000fea0003800000 */
[----:B------:R-:W-:-:S13]  /*1630*/  ISETP.NE.AND P0, PT, R2, 0x5, PT ;  /* 0x000000050200780c */ /* 0x000fda0003f05270 */
[----:B------:R-:W-:Y:S05]  /*1640*/  @!P0 BRA `(.L_x_4244) ;  /* 0x0000000000188947 */ /* 0x000fea0003800000 */
[----:B------:R-:W-:-:S13]  /*1650*/  ISETP.NE.AND P0, PT, R2, 0x6, PT ;  /* 0x000000060200780c */ /* 0x000fda0003f05270 */
[----:B------:R-:W-:Y:S05]  /*1660*/  @P0 BRA `(.L_x_4239) ;  /* 0x0000000800c00947 */ /* 0x000fea0003800000 */
[----:B------:R-:W2:Y:S02]  /*1670*/  LDG.E R2, desc[UR36][R4.64] ;  /* 0x0000002404027981 */ /* 0x000ea4000c1e1900 */
[----:B--2---:R-:W-:-:S06]  /*1680*/  FMUL.FTZ R2, R2, 1 ;  /* 0x3f80000002027820 */ /* 0x004fcc0000410000 */
[----:B------:R-:W0:Y:S01]  /*1690*/  F2F.F64.F32 R2, R2 ;  /* 0x0000000200027310 */ /* 0x000e220000201800 */
[----:B------:R-:W-:Y:S05]  /*16a0*/  BRA `(.L_x_4240) ;  /* 0x0000000c000c7947 */ /* 0x000fea0003800000 */
.L_x_4244:
[----:B------:R-:W2:Y:S02]  /*16b0*/  LDG.E.U16 R0, desc[UR36][R4.64] ;  /* 0x0000002404007981 */ /* 0x000ea4000c1e1500 */
[----:B--2---:R-:W-:-:S05]  /*16c0*/  HADD2.F32 R0, -RZ, R0.H0_H0 ;  /* 0x20000000ff007230 */ /* 0x004fca0000004100 */
[----:B------:R-:W-:-:S04]  /*16d0*/  FMUL.FTZ R0, R0, 1 ;  /* 0x3f80000000007820 */ /* 0x000fc80000410000 */
[----:B------:R0:W1:Y:S01]  /*16e0*/  F2F.F64.F32 R2, R0 ;  /* 0x0000000000027310 */ /* 0x0000620000201800 */
[----:B------:R-:W-:Y:S05]  /*16f0*/  BRA `(.L_x_4240) ;  /* 0x0000000800f87947 */ /* 0x000fea0003800000 */
.L_x_4243:
[----:B------:R-:W-:-:S13]  /*1700*/  ISETP.NE.AND P0, PT, R2, 0x7, PT ;  /* 0x000000070200780c */ /* 0x000fda0003f05270 */
[----:B------:R-:W-:Y:S05]  /*1710*/  @!P0 BRA `(.L_x_4245) ;  /* 0x0000000000348947 */ /* 0x000fea0003800000 */
        /* <DEDUP_REMOVED lines=8> */
.L_x_4246:
[----:B------:R-:W2:Y:S02]  /*17a0*/  LDG.E.U16 R4, desc[UR36][R4.64] ;  /* 0x0000002404047981 */ /* 0x000ea4000c1e1500 */
[----:B--2---:R-:W-:-:S05]  /*17b0*/  HADD2.F32 R0, -RZ, R4.H0_H0 ;  /* 0x20000004ff007230 */ /* 0x004fca0000004100 */
[----:B------:R-:W-:-:S04]  /*17c0*/  FMUL.FTZ R0, R0, 1 ;  /* 0x3f80000000007820 */ /* 0x000fc80000410000 */
[----:B------:R0:W1:Y:S01]  /*17d0*/  F2F.F64.F32 R2, R0 ;  /* 0x0000000000027310 */ /* 0x0000620000201800 */
[----:B------:R-:W-:Y:S05]  /*17e0*/  BRA `(.L_x_4240) ;  /* 0x0000000800bc7947 */ /* 0x000fea0003800000 */
.L_x_4245:
[----:B------:R0:W5:Y:S01]  /*17f0*/  LDG.E.64 R2, desc[UR36][R4.64] ;  /* 0x0000002404027981 */ /* 0x000162000c1e1b00 */
[----:B------:R-:W-:Y:S05]  /*1800*/  BRA `(.L_x_4240) ;  /* 0x0000000800b47947 */ /* 0x000fea0003800000 */
.L_x_4235:
        /* <DEDUP_REMOVED lines=8> */
[----:B------:R-:W2:Y:S01]  /*1890*/  LDG.E.U8 R4, desc[UR36][R4.64] ;  /* 0x0000002404047981 */ /* 0x000ea2000c1e1100 */
[----:B------:R-:W-:Y:S01]  /*18a0*/  IMAD.MOV.U32 R2, RZ, RZ, RZ ;  /* 0x000000ffff027224 */ /* 0x000fe200078e00ff */
[----:B--2---:R-:W-:-:S04]  /*18b0*/  ISETP.NE.AND P0, PT, R4, RZ, PT ;  /* 0x000000ff0400720c */ /* 0x004fc80003f05270 */
[----:B------:R-:W-:Y:S01]  /*18c0*/  FSEL R3, RZ, 1.875, !P0 ;  /* 0x3ff00000ff037808 */ /* 0x000fe20004000000 */
[----:B------:R-:W-:Y:S08]  /*18d0*/  BRA `(.L_x_4240) ;  /* 0x0000000800807947 */ /* 0x000ff00003800000 */
.L_x_4249:
[----:B------:R0:W5:Y:S01]  /*18e0*/  LDG.E.64 R2, desc[UR36][R4.64] ;  /* 0x0000002404027981 */ /* 0x000162000c1e1b00 */
[----:B------:R-:W-:Y:S05]  /*18f0*/  BRA `(.L_x_4240) ;  /* 0x0000000800787947 */ /* 0x000fea0003800000 */
.L_x_4248:
        /* <DEDUP_REMOVED lines=24> */
[----:B------:R-:W-:-:S05]  /*1a80*/  LOP3.LUT R3, R3, 0x80000000, R0, 0xf8, !PT ;  /* 0x8000000003037812 */ /* 0x000fca00078ef800 */
[----:B------:R-:W-:-:S06]  /*1a90*/  FMUL.FTZ R3, R3, 1 ;  /* 0x3f80000003037820 */ /* 0x000fcc0000410000 */
[----:B------:R-:W0:Y:S01]  /*1aa0*/  F2F.F64.F32 R2, R3 ;  /* 0x0000000300027310 */ /* 0x000e220000201800 */
[----:B------:R-:W-:Y:S05]  /*1ab0*/  BRA `(.L_x_4240) ;  /* 0x0000000800087947 */ /* 0x000fea0003800000 */
.L_x_4251:
[----:B------:R-:W2:Y:S02]  /*1ac0*/  LDG.E.U8 R3, desc[UR36][R4.64] ;  /* 0x0000002404037981 */ /* 0x000ea4000c1e1100 */
[----:B--2---:R-:W-:-:S05]  /*1ad0*/  IMAD.SHL.U32 R0, R3, 0x2000000, RZ ;  /* 0x0200000003007824 */ /* 0x004fca00078e00ff */
[----:B------:R-:W-:-:S13]  /*1ae0*/  ISETP.GE.U32.AND P0, PT, R0, 0x8000000, PT ;  /* 0x080000000000780c */ /* 0x000fda0003f06070 */
[C---:B------:R-:W-:Y:S01]  /*1af0*/  @!P0 SHF.L.U32 R0, R3.reuse, 0x8, RZ ;  /* 0x0000000803008819 */ /* 0x040fe200000006ff */
[C---:B------:R-:W-:Y:S02]  /*1b00*/  @P0 IMAD.SHL.U32 R2, R3.reuse, 0x200000, RZ ;  /* 0x0020000003020824 */ /* 0x040fe400078e00ff */
[----:B------:R-:W-:Y:S01]  /*1b10*/  IMAD.SHL.U32 R3, R3, 0x1000000, RZ ;  /* 0x0100000003037824 */ /* 0x000fe200078e00ff */
[----:B------:R-:W-:Y:S02]  /*1b20*/  @!P0 LOP3.LUT R0, R0, 0x7f00, RZ, 0xc0, !PT ;  /* 0x00007f0000008812 */ /* 0x000fe400078ec0ff */
[----:B------:R-:W-:Y:S02]  /*1b30*/  @P0 LOP3.LUT R2, R2, 0x70000000, RZ, 0xfc, !PT ;  /* 0x7000000002020812 */ /* 0x000fe400078efcff */
[----:B------:R-:W-:-:S03]  /*1b40*/  @!P0 LOP3.LUT R0, R0, 0x3f000000, RZ, 0xfc, !PT ;  /* 0x3f00000000008812 */ /* 0x000fc600078efcff */
[----:B------:R-:W-:Y:S02]  /*1b50*/  @P0 FMUL.FTZ R2, R2, 1.9259299443872358531e-34 ;  /* 0x0780000002020820 */ /* 0x000fe40000410000 */
[----:B------:R-:W-:-:S05]  /*1b60*/  @!P0 FADD.FTZ R2, R0, -0.5 ;  /* 0xbf00000000028421 */ /* 0x000fca0000010000 */
[----:B------:R-:W-:-:S05]  /*1b70*/  LOP3.LUT R2, R2, 0x80000000, R3, 0xf8, !PT ;  /* 0x8000000002027812 */ /* 0x000fca00078ef803 */
[----:B------:R-:W-:-:S06]  /*1b80*/  FMUL.FTZ R2, R2, 1 ;  /* 0x3f80000002027820 */ /* 0x000fcc0000410000 */
[----:B------:R-:W0:Y:S01]  /*1b90*/  F2F.F64.F32 R2, R2 ;  /* 0x0000000200027310 */ /* 0x000e220000201800 */
[----:B------:R-:W-:Y:S05]  /*1ba0*/  BRA `(.L_x_4240) ;  /* 0x0000000400cc7947 */ /* 0x000fea0003800000 */
.L_x_4250:
[----:B------:R-:W2:Y:S02]  /*1bb0*/  LDG.E.U16 R0, desc[UR36][R4.64] ;  /* 0x0000002404007981 */ /* 0x000ea4000c1e1500 */
[----:B--2---:R-:W-:-:S04]  /*1bc0*/  IMAD.U32 R0, R0, 0x10000, RZ ;  /* 0x0001000000007824 */ /* 0x004fc800078e00ff */
[----:B------:R-:W-:-:S04]  /*1bd0*/  FMUL.FTZ R0, R0, 1 ;  /* 0x3f80000000007820 */ /* 0x000fc80000410000 */
[----:B------:R0:W1:Y:S01]  /*1be0*/  F2F.F64.F32 R2, R0 ;  /* 0x0000000000027310 */ /* 0x0000620000201800 */
[----:B------:R-:W-:Y:S05]  /*1bf0*/  BRA `(.L_x_4240) ;  /* 0x0000000400b87947 */ /* 0x000fea0003800000 */
.L_x_4247:
        /* <DEDUP_REMOVED lines=9> */
[----:B--2---:R-:W0:Y:S01]  /*1c90*/  I2F.F64.U16 R2, R2 ;  /* 0x0000000200027312 */ /* 0x004e220000101800 */
[----:B------:R-:W-:Y:S05]  /*1ca0*/  BRA `(.L_x_4240) ;  /* 0x00000004008c7947 */ /* 0x000fea0003800000 */
.L_x_4254:
        /* <DEDUP_REMOVED lines=21> */
.L_x_4258:
[----:B------:R-:W-:Y:S05]  /*1e00*/  BSYNC B1 ;  /* 0x0000000000017941 */ /* 0x000fea0003800000 */
.L_x_4257:
[----:B------:R-:W-:Y:S01]  /*1e10*/  LEA R3, R0, 0x3b800000, 0x17 ;  /* 0x3b80000000037811 */ /* 0x000fe200078eb8ff */
[----:B------:R-:W-:-:S05]  /*1e20*/  IMAD.SHL.U32 R0, R2, 0x100000, RZ ;  /* 0x0010000002007824 */ /* 0x000fca00078e00ff */
[----:B------:R-:W-:-:S07]  /*1e30*/  LOP3.LUT R0, R3, R0, R4, 0xfe, !PT ;  /* 0x0000000003007212 */ /* 0x000fce00078efe04 */
.L_x_4256:
[----:B------:R-:W-:Y:S05]  /*1e40*/  BSYNC B0 ;  /* 0x0000000000007941 */ /* 0x000fea0003800000 */
.L_x_4255:
[----:B------:R-:W-:-:S04]  /*1e50*/  FMUL.FTZ R0, R0, 1 ;  /* 0x3f80000000007820 */ /* 0x000fc80000410000 */
[----:B------:R1:W2:Y:S01]  /*1e60*/  F2F.F64.F32 R2, R0 ;  /* 0x0000000000027310 */ /* 0x0002a20000201800 */
[----:B------:R-:W-:Y:S05]  /*1e70*/  BRA `(.L_x_4240) ;  /* 0x0000000400187947 */ /* 0x000fea0003800000 */
.L_x_4253:
        /* <DEDUP_REMOVED lines=21> */
.L_x_4262:
[----:B------:R-:W-:Y:S05]  /*1fd0*/  BSYNC B1 ;  /* 0x0000000000017941 */ /* 0x000fea0003800000 */
.L_x_4261:
[----:B------:R-:W-:Y:S01]  /*1fe0*/  LEA R3, R0, 0x37800000, 0x17 ;  /* 0x3780000000037811 */ /* 0x000fe200078eb8ff */
[----:B------:R-:W-:-:S05]  /*1ff0*/  IMAD.SHL.U32 R0, R2, 0x200000, RZ ;  /* 0x0020000002007824 */ /* 0x000fca00078e00ff */
[----:B------:R-:W-:-:S07]  /*2000*/  LOP3.LUT R0, R3, R0, R4, 0xfe, !PT ;  /* 0x0000000003007212 */ /* 0x000fce00078efe04 */
.L_x_4260:
[----:B------:R-:W-:Y:S05]  /*2010*/  BSYNC B0 ;  /* 0x0000000000007941 */ /* 0x000fea0003800000 */
.L_x_4259:
[----:B------:R-:W-:-:S04]  /*2020*/  FMUL.FTZ R0, R0, 1 ;  /* 0x3f80000000007820 */ /* 0x000fc80000410000 */
[----:B------:R3:W4:Y:S01]  /*2030*/  F2F.F64.F32 R2, R0 ;  /* 0x0000000000027310 */ /* 0x0007220000201800 */
[----:B------:R-:W-:Y:S05]  /*2040*/  BRA `(.L_x_4240) ;  /* 0x0000000000a47947 */ /* 0x000fea0003800000 */
.L_x_4252:
        /* <DEDUP_REMOVED lines=14> */
.L_x_4266:
[----:B------:R-:W-:Y:S05]  /*2130*/  BSYNC B0 ;  /* 0x0000000000007941 */ /* 0x000fea0003800000 */
.L_x_4265:
[----:B------:R-:W-:-:S04]  /*2140*/  FMUL.FTZ R0, R0, 1 ;  /* 0x3f80000000007820 */ /* 0x000fc80000410000 */
[----:B------:R0:W1:Y:S01]  /*2150*/  F2F.F64.F32 R2, R0 ;  /* 0x0000000000027310 */ /* 0x0000620000201800 */
[----:B------:R-:W-:Y:S05]  /*2160*/  BRA `(.L_x_4240) ;  /* 0x00000000005c7947 */ /* 0x000fea0003800000 */
.L_x_4239:
[----:B------:R-:W-:Y:S01]  /*2170*/  MOV R2, 0x0 ;  /* 0x0000000000027802 */ /* 0x000fe20000000f00 */
[----:B------:R-:W-:Y:S01]  /*2180*/  ULDC.64 UR4, c[0x4][0x188] ;  /* 0x0100620000047ab9 */ /* 0x000fe20000000a00 */
[----:B------:R-:W-:Y:S01]  /*2190*/  ULDC.64 UR6, c[0x4][0x68] ;  /* 0x01001a0000067ab9 */ /* 0x000fe20000000a00 */
[----:B------:R-:W-:Y:S01]  /*21a0*/  MOV R4, UR4 ;  /* 0x0000000400047c02 */ /* 0x000fe20008000f00 */
[----:B------:R-:W-:Y:S01]  /*21b0*/  IMAD.U32 R5, RZ, RZ, UR5 ;  /* 0x00000005ff057e24 */ /* 0x000fe2000f8e00ff */
[----:B------:R-:W-:Y:S01]  /*21c0*/  ULDC.64 UR4, c[0x4][0x190] ;  /* 0x0100640000047ab9 */ /* 0x000fe20000000a00 */
[----:B------:R-:W0:Y:S01]  /*21d0*/  LDC.64 R2, c[0x4][R2] ;  /* 0x0100000002027b82 */ /* 0x000e220000000a00 */
[----:B------:R-:W-:Y:S02]  /*21e0*/  IMAD.U32 R6, RZ, RZ, UR4 ;  /* 0x00000004ff067e24 */ /* 0x000fe4000f8e00ff */
[----:B------:R-:W-:Y:S02]  /*21f0*/  IMAD.U32 R7, RZ, RZ, UR5 ;  /* 0x00000005ff077e24 */ /* 0x000fe4000f8e00ff */
[----:B------:R-:W-:-:S02]  /*2200*/  IMAD.U32 R10, RZ, RZ, UR6 ;  /* 0x00000006ff0a7e24 */ /* 0x000fc4000f8e00ff */
[----:B------:R-:W-:Y:S02]  /*2210*/  IMAD.U32 R11, RZ, RZ, UR7 ;  /* 0x00000007ff0b7e24 */ /* 0x000fe4000f8e00ff */
[----:B------:R-:W-:Y:S02]  /*2220*/  IMAD.MOV.U32 R8, RZ, RZ, 0x4e ;  /* 0x0000004eff087424 */ /* 0x000fe400078e00ff */
[----:B------:R-:W-:Y:S02]  /*2230*/  IMAD.MOV.U32 R12, RZ, RZ, 0x1 ;  /* 0x00000001ff0c7424 */ /* 0x000fe400078e00ff */
[----:B------:R-:W-:-:S07]  /*2240*/  IMAD.MOV.U32 R13, RZ, RZ, RZ ;  /* 0x000000ffff0d7224 */ /* 0x000fce00078e00ff */
[----:B------:R-:W-:-:S07]  /*2250*/  LEPC R20, `(.L_x_4267) ;  /* 0x000000001014794e */ /* 0x000fce0000000000 */
[----:B0-----:R-:W-:Y:S05]  /*2260*/  CALL.ABS.NOINC R2 ;  /* 0x0000000002007343 */ /* 0x001fea0003c00000 */
.L_x_4267:
[----:B------:R-:W-:Y:S01]  /*2270*/  CS2R R2, SRZ ;  /* 0x0000000000027805 */ /* 0x000fe2000001ff00 */
[----:B------:R-:W-:Y:S06]  /*2280*/  BRA `(.L_x_4240) ;  /* 0x0000000000147947 */ /* 0x000fec0003800000 */
.L_x_4264:
[----:B------:R-:W2:Y:S02]  /*2290*/  LDG.E.64 R2, desc[UR36][R4.64] ;  /* 0x0000002404027981 */ /* 0x000ea4000c1e1b00 */
[----:B--2---:R-:W0:Y:S01]  /*22a0*/  I2F.F64.U64 R2, R2 ;  /* 0x0000000200027312 */ /* 0x004e220000301800 */
[----:B------:R-:W-:Y:S05]  /*22b0*/  BRA `(.L_x_4240) ;  /* 0x0000000000087947 */ /* 0x000fea0003800000 */
.L_x_4263:
[----:B------:R-:W2:Y:S02]  /*22c0*/  LDG.E R2, desc[UR36][R4.64] ;  /* 0x0000002404027981 */ /* 0x000ea4000c1e1900 */
[----:B--2---:R-:W0:Y:S02]  /*22d0*/  I2F.F64.U32 R2, R2 ;  /* 0x0000000200027312 */ /* 0x004e240000201800 */
.L_x_4240:
[----:B------:R-:W3:Y:S01]  /*22e0*/  LDC.U8 R6, c[0x0][0x430] ;  /* 0x00010c00ff067b82 */ /* 0x000ee20000000000 */
[----:B------:R-:W-:Y:S01]  /*22f0*/  ULDC.64 UR4, c[0x0][0x428] ;  /* 0x00010a0000047ab9 */ /* 0x000fe20000000a00 */
[----:B012-45:R-:W-:Y:S01]  /*2300*/  IMAD.MOV.U32 R4, RZ, RZ, R2 ;  /* 0x000000ffff047224 */ /* 0x037fe200078e0002 */
[----:B------:R-:W-:Y:S01]  /*2310*/  DSETP.MIN.AND P1, P2, R2, UR4, PT ;  /* 0x0000000402007e2a */ /* 0x000fe2000ba20000 */
[----:B------:R-:W-:Y:S02]  /*2320*/  UMOV UR6, UR5 ;  /* 0x0000000500067c82 */ /* 0x000fe40008000000 */
[----:B------:R-:W-:-:S03]  /*2330*/  IMAD.U32 R2, RZ, RZ, UR6 ;  /* 0x00000006ff027e24 */ /* 0x000fc6000f8e00ff */
[----:B------:R-:W-:Y:S02]  /*2340*/  FSEL R5, R3, UR6, P1 ;  /* 0x0000000603057c08 */ /* 0x000fe40008800000 */
[----:B------:R-:W-:-:S06]  /*2350*/  SEL R4, R4, UR4, P1 ;  /* 0x0000000404047c07 */ /* 0x000fcc0008800000 */
[----:B------:R-:W-:Y:S02]  /*2360*/  @P2 LOP3.LUT R5, R2, 0x80000, RZ, 0xfc, !PT ;  /* 0x0008000002052812 */ /* 0x000fe400078efcff */
[----:B---3--:R-:W-:-:S04]  /*2370*/  PRMT R0, R6, 0x9910, RZ ;  /* 0x0000991006007816 */ /* 0x008fc800000000ff */
        /* <DEDUP_REMOVED lines=10> */
[----:B------:R-:W0:Y:S02]  /*2420*/  F2I.F64.TRUNC R5, R4 ;  /* 0x0000000400057311 */ /* 0x000e24000030d100 */
[----:B0-----:R4:W-:Y:S01]  /*2430*/  STG.E.U8 desc[UR36][R16.64], R5 ;  /* 0x0000000510007986 */ /* 0x0019e2000c101124 */
[----:B------:R-:W-:Y:S05]  /*2440*/  BRA `(.L_x_4273) ;  /* 0x0000001000087947 */ /* 0x000fea0003800000 */
.L_x_4271:
[----:B------:R-:W0:Y:S02]  /*2450*/  F2I.S64.F64.TRUNC R4, R4 ;  /* 0x0000000400047311 */ /* 0x000e24000030d900 */
[----:B0-----:R-:W-:-:S05]  /*2460*/  IMAD.MOV.U32 R3, RZ, RZ, R4 ;  /* 0x000000ffff037224 */ /* 0x001fca00078e0004 */
[----:B------:R3:W-:Y:S01]  /*2470*/  STG.E.U8 desc[UR36][R16.64], R3 ;  /* 0x0000000310007986 */ /* 0x0007e2000c101124 */
[----:B------:R-:W-:Y:S05]  /*2480*/  BRA `(.L_x_4273) ;  /* 0x0000000c00f87947 */ /* 0x000fea0003800000 */
.L_x_4270:
[----:B------:R-:W-:-:S13]  /*2490*/  ISETP.NE.AND P0, PT, R0, 0x2, PT ;  /* 0x000000020000780c */ /* 0x000fda0003f05270 */
[----:B------:R-:W-:Y:S05]  /*24a0*/  @!P0 BRA `(.L_x_4274) ;  /* 0x0000000000288947 */ /* 0x000fea0003800000 */
[----:B------:R-:W-:-:S13]  /*24b0*/  ISETP.NE.AND P0, PT, R0, 0x3, PT ;  /* 0x000000030000780c */ /* 0x000fda0003f05270 */
[----:B------:R-:W-:Y:S05]  /*24c0*/  @!P0 BRA `(.L_x_4275) ;  /* 0x0000000000148947 */ /* 0x000fea0003800000 */
[----:B------:R-:W-:-:S13]  /*24d0*/  ISETP.NE.AND P0, PT, R0, 0x4, PT ;  /* 0x000000040000780c */ /* 0x000fda0003f05270 */
[----:B------:R-:W-:Y:S05]  /*24e0*/  @P0 BRA `(.L_x_4272) ;  /* 0x0000000c00880947 */ /* 0x000fea0003800000 */
[----:B------:R-:W0:Y:S02]  /*24f0*/  F2I.S64.F64.TRUNC R4, R4 ;  /* 0x0000000400047311 */ /* 0x000e24000030d900 */
[----:B0-----:R0:W-:Y:S01]  /*2500*/  STG.E.64 desc[UR36][R16.64], R4 ;  /* 0x0000000410007986 */ /* 0x0011e2000c101b24 */
[----:B------:R-:W-:Y:S05]  /*2510*/  BRA `(.L_x_4273) ;  /* 0x0000000c00d47947 */ /* 0x000fea0003800000 */
.L_x_4275:
[----:B------:R-:W0:Y:S02]  /*2520*/  F2I.F64.TRUNC R5, R4 ;  /* 0x0000000400057311 */ /* 0x000e24000030d100 */
[----:B0-----:R1:W-:Y:S01]  /*2530*/  STG.E desc[UR36][R16.64], R5 ;  /* 0x0000000510007986 */ /* 0x0013e2000c101924 */
[----:B------:R-:W-:Y:S05]  /*2540*/  BRA `(.L_x_4273) ;  /* 0x0000000c00c87947 */ /* 0x000fea0003800000 */
.L_x_4274:
[----:B------:R-:W0:Y:S02]  /*2550*/  F2I.F64.TRUNC R5, R4 ;  /* 0x0000000400057311 */ /* 0x000e24000030d100 */
[----:B0-----:R2:W-:Y:S01]  /*2560*/  STG.E.U16 desc[UR36][R16.64], R5 ;  /* 0x0000000510007986 */ /* 0x0015e2000c101524 */
[----:B------:R-:W-:Y:S05]  /*2570*/  BRA `(.L_x_4273) ;  /* 0x0000000c00bc7947 */ /* 0x000fea0003800000 */
.L_x_4269:
[----:B------:R-:W-:-:S13]  /*2580*/  ISETP.GT.AND P0, PT, R0, 0x6, PT ;  /* 0x000000060000780c */ /* 0x000fda0003f04270 */
[----:B------:R-:W-:Y:S05]  /*2590*/  @P0 BRA `(.L_x_4276) ;  /* 0x00000000004c0947 */ /* 0x000fea0003800000 */
[----:B------:R-:W-:-:S13]  /*25a0*/  ISETP.NE.AND P0, PT, R0, 0x5, PT ;  /* 0x000000050000780c */ /* 0x000fda0003f05270 */
[----:B------:R-:W-:Y:S05]  /*25b0*/  @!P0 BRA `(.L_x_4277) ;  /* 0x0000000000248947 */ /* 0x000fea0003800000 */
[----:B------:R-:W-:-:S13]  /*25c0*/  ISETP.NE.AND P0, PT, R0, 0x6, PT ;  /* 0x000000060000780c */ /* 0x000fda0003f05270 */
[----:B------:R-:W-:Y:S05]  /*25d0*/  @P0 BRA `(.L_x_4272) ;  /* 0x0000000c004c0947 */ /* 0x000fea0003800000 */
[----:B------:R-:W-:Y:S01]  /*25e0*/  UMOV UR4, 0xf0000000 ;  /* 0xf000000000047882 */ /* 0x000fe20000000000 */
[----:B------:R-:W-:Y:S01]  /*25f0*/  UMOV UR5, 0x380fffff ;  /* 0x380fffff00057882 */ /* 0x000fe20000000000 */
[----:B------:R-:W0:Y:S01]  /*2600*/  F2F.F32.F64 R3, R4 ;  /* 0x0000000400037310 */ /* 0x000e220000301000 */
[----:B------:R-:W-:-:S14]  /*2610*/  DSETP.GEU.AND P0, PT, |R4|, UR4, PT ;  /* 0x0000000404007e2a */ /* 0x000fdc000bf0e200 */
[----:B0-----:R-:W-:-:S05]  /*2620*/  @!P0 FMUL R3, R3, 1.175494350822287508e-38 ;  /* 0x0080000003038820 */ /* 0x001fca0000400000 */
[----:B------:R0:W-:Y:S01]  /*2630*/  STG.E desc[UR36][R16.64], R3 ;  /* 0x0000000310007986 */ /* 0x0001e2000c101924 */
[----:B------:R-:W-:Y:S05]  /*2640*/  BRA `(.L_x_4273) ;  /* 0x0000000c00887947 */ /* 0x000fea0003800000 */
.L_x_4277:
[----:B------:R-:W-:Y:S01]  /*2650*/  UMOV UR4, 0xf0000000 ;  /* 0xf000000000047882 */ /* 0x000fe20000000000 */
[----:B------:R-:W-:Y:S01]  /*2660*/  UMOV UR5, 0x380fffff ;  /* 0x380fffff00057882 */ /* 0x000fe20000000000 */
[----:B------:R-:W0:Y:S01]  /*2670*/  F2F.F32.F64 R0, R4 ;  /* 0x0000000400007310 */ /* 0x000e220000301000 */
[----:B------:R-:W-:-:S14]  /*2680*/  DSETP.GEU.AND P0, PT, |R4|, UR4, PT ;  /* 0x0000000404007e2a */ /* 0x000fdc000bf0e200 */
[----:B0-----:R-:W-:-:S05]  /*2690*/  @!P0 FMUL R0, R0, 1.175494350822287508e-38 ;  /* 0x0080000000008820 */ /* 0x001fca0000400000 */
[----:B------:R-:W-:-:S05]  /*26a0*/  F2FP.F16.F32.PACK_AB R0, RZ, R0 ;  /* 0x00000000ff00723e */ /* 0x000fca00000000ff */
[----:B------:R0:W-:Y:S01]  /*26b0*/  STG.E.U16 desc[UR36][R16.64], R0 ;  /* 0x0000000010007986 */ /* 0x0001e2000c101524 */
[----:B------:R-:W-:Y:S05]  /*26c0*/  BRA `(.L_x_4273) ;  /* 0x0000000c00687947 */ /* 0x000fea0003800000 */
.L_x_4276:
[----:B------:R-:W-:-:S13]  /*26d0*/  ISETP.NE.AND P0, PT, R0, 0x7, PT ;  /* 0x000000070000780c */ /* 0x000fda0003f05270 */
[----:B------:R-:W-:Y:S05]  /*26e0*/  @!P0 BRA `(.L_x_4278) ;  /* 0x0000000000548947 */ /* 0x000fea0003800000 */
[----:B------:R-:W-:-:S13]  /*26f0*/  ISETP.NE.AND P0, PT, R0, 0x8, PT ;  /* 0x000000080000780c */ /* 0x000fda0003f05270 */
[----:B------:R-:W-:Y:S05]  /*2700*/  @!P0 BRA `(.L_x_4279) ;  /* 0x0000000000288947 */ /* 0x000fea0003800000 */
[----:B------:R-:W-:-:S13]  /*2710*/  ISETP.NE.AND P0, PT, R0, 0x9, PT ;  /* 0x000000090000780c */ /* 0x000fda0003f05270 */
[----:B------:R-:W-:Y:S05]  /*2720*/  @P0 BRA `(.L_x_4272) ;  /* 0x0000000800f80947 */ /* 0x000fea0003800000 */
[----:B------:R-:W-:Y:S01]  /*2730*/  UMOV UR4, 0xf0000000 ;  /* 0xf000000000047882 */ /* 0x000fe20000000000 */
[----:B------:R-:W-:Y:S01]  /*2740*/  UMOV UR5, 0x380fffff ;  /* 0x380fffff00057882 */ /* 0x000fe20000000000 */
[----:B------:R-:W0:Y:S01]  /*2750*/  F2F.F32.F64 R2, R4 ;  /* 0x0000000400027310 */ /* 0x000e220000301000 */
[----:B------:R-:W-:Y:S01]  /*2760*/  DSETP.GEU.AND P0, PT, |R4|, UR4, PT ;  /* 0x0000000404007e2a */ /* 0x000fe2000bf0e200 */
[----:B------:R-:W-:-:S13]  /*2770*/  IMAD.MOV.U32 R3, RZ, RZ, RZ ;  /* 0x000000ffff037224 */ /* 0x000fda00078e00ff */
[----:B0-----:R-:W-:-:S05]  /*2780*/  @!P0 FMUL R2, R2, 1.175494350822287508e-38 ;  /* 0x0080000002028820 */ /* 0x001fca0000400000 */
[----:B------:R0:W-:Y:S01]  /*2790*/  STG.E.64 desc[UR36][R16.64], R2 ;  /* 0x0000000210007986 */ /* 0x0001e2000c101b24 */
[----:B------:R-:W-:Y:S05]  /*27a0*/  BRA `(.L_x_4273) ;  /* 0x0000000c00307947 */ /* 0x000fea0003800000 */
.L_x_4279:
[----:B------:R-:W-:Y:S01]  /*27b0*/  UMOV UR4, 0xf0000000 ;  /* 0xf000000000047882 */ /* 0x000fe20000000000 */
[----:B------:R-:W-:Y:S01]  /*27c0*/  UMOV UR5, 0x380fffff ;  /* 0x380fffff00057882 */ /* 0x000fe20000000000 */
[----:B------:R-:W0:Y:S01]  /*27d0*/  F2F.F32.F64 R0, R4 ;  /* 0x0000000400007310 */ /* 0x000e220000301000 */
[----:B------:R-:W-:-:S14]  /*27e0*/  DSETP.GEU.AND P0, PT, |R4|, UR4, PT ;  /* 0x0000000404007e2a */ /* 0x000fdc000bf0e200 */
[----:B0-----:R-:W-:-:S05]  /*27f0*/  @!P0 FMUL R0, R0, 1.175494350822287508e-38 ;  /* 0x0080000000008820 */ /* 0x001fca0000400000 */
[----:B------:R-:W-:-:S04]  /*2800*/  F2FP.F16.F32.PACK_AB R3, RZ, R0 ;  /* 0x00000000ff03723e */ /* 0x000fc800000000ff */
[----:B------:R-:W-:-:S05]  /*2810*/  PRMT R3, R3, 0x5410, RZ ;  /* 0x0000541003037816 */ /* 0x000fca00000000ff */
[----:B------:R0:W-:Y:S01]  /*2820*/  STG.E desc[UR36][R16.64], R3 ;  /* 0x0000000310007986 */ /* 0x0001e2000c101924 */
[----:B------:R-:W-:Y:S05]  /*2830*/  BRA `(.L_x_4273) ;  /* 0x0000000c000c7947 */ /* 0x000fea0003800000 */
.L_x_4278:
[----:B------:R0:W-:Y:S01]  /*2840*/  STG.E.64 desc[UR36][R16.64], R4 ;  /* 0x0000000410007986 */ /* 0x0001e2000c101b24 */
[----:B------:R-:W-:Y:S05]  /*2850*/  BRA `(.L_x_4273) ;  /* 0x0000000c00047947 */ /* 0x000fea0003800000 */
.L_x_4268:
        /* <DEDUP_REMOVED lines=8> */
[----:B------:R-:W-:-:S06]  /*28e0*/  DSETP.NEU.AND P0, PT, R4, RZ, PT ;  /* 0x000000ff0400722a */ /* 0x000fcc0003f0d000 */
[----:B------:R-:W-:-:S05]  /*28f0*/  SEL R3, RZ, 0x1, !P0 ;  /* 0x00000001ff037807 */ /* 0x000fca0004000000 */
[----:B------:R0:W-:Y:S01]  /*2900*/  STG.E.U8 desc[UR36][R16.64], R3 ;  /* 0x0000000310007986 */ /* 0x0001e2000c101124 */
[----:B------:R-:W-:Y:S05]  /*2910*/  BRA `(.L_x_4273) ;  /* 0x0000000800d47947 */ /* 0x000fea0003800000 */
.L_x_4282:
[----:B------:R-:W-:-:S05]  /*2920*/  CS2R R6, SRZ ;  /* 0x0000000000067805 */ /* 0x000fca000001ff00 */
[----:B------:R0:W-:Y:S01]  /*2930*/  STG.E.128 desc[UR36][R16.64], R4 ;  /* 0x0000000410007986 */ /* 0x0001e2000c101d24 */
[----:B------:R-:W-:Y:S05]  /*2940*/  BRA `(.L_x_4273) ;  /* 0x0000000800c87947 */ /* 0x000fea0003800000 */
.L_x_4281:
        /* <DEDUP_REMOVED lines=10> */
[----:B------:R-:W-:-:S13]  /*29f0*/  BSSY B0, `(.L_x_4285) ;  /* 0x000000f000007945 */ /* 0x000fda0003800000 */
[----:B0-----:R-:W-:-:S05]  /*2a00*/  @!P0 FMUL R7, R7, 1.175494350822287508e-38 ;  /* 0x0080000007078820 */ /* 0x001fca0000400000 */
        /* <DEDUP_REMOVED lines=13> */
.L_x_4286:
[----:B------:R-:W-:Y:S05]  /*2ae0*/  BSYNC B0 ;  /* 0x0000000000007941 */ /* 0x000fea0003800000 */
.L_x_4285:
[----:B------:R-:W-:-:S05]  /*2af0*/  LOP3.LUT R3, R0, R3, RZ, 0xfc, !PT ;  /* 0x0000000300037212 */ /* 0x000fca00078efcff */
[----:B------:R0:W-:Y:S01]  /*2b00*/  STG.E.U8 desc[UR36][R16.64], R3 ;  /* 0x0000000310007986 */ /* 0x0001e2000c101124 */
[----:B------:R-:W-:Y:S05]  /*2b10*/  BRA `(.L_x_4273) ;  /* 0x0000000800547947 */ /* 0x000fea0003800000 */
.L_x_4284:
[----:B------:R-:W-:Y:S01]  /*2b20*/  UMOV UR4, 0xf0000000 ;  /* 0xf000000000047882 */ /* 0x000fe20000000000 */
[----:B------:R-:W-:Y:S01]  /*2b30*/  UMOV UR5, 0x380fffff ;  /* 0x380fffff00057882 */ /* 0x000fe20000000000 */
[----:B------:R-:W0:Y:S01]  /*2b40*/  F2F.F32.F64 R3, R4 ;  /* 0x0000000400037310 */ /* 0x000e220000301000 */
[----:B------:R-:W-:Y:S01]  /*2b50*/  DSETP.GEU.AND P0, PT, |R4|, UR4, PT ;  /* 0x0000000404007e2a */ /* 0x000fe2000bf0e200 */
[----:B------:R-:W-:-:S13]  /*2b60*/  BSSY B0, `(.L_x_4287) ;  /* 0x0000010000007945 */ /* 0x000fda0003800000 */
[----:B0-----:R-:W-:-:S05]  /*2b70*/  @!P0 FMUL R3, R3, 1.175494350822287508e-38 ;  /* 0x0080000003038820 */ /* 0x001fca0000400000 */
        /* <DEDUP_REMOVED lines=11> */
.L_x_4288:
[----:B------:R-:W-:Y:S02]  /*2c30*/  ISETP.GT.U32.AND P0, PT, R2, 0x7f800000, PT ;  /* 0x7f8000000200780c */ /* 0x000fe40003f04070 */
[----:B------:R-:W-:-:S04]  /*2c40*/  MOV R0, 0x7f ;  /* 0x0000007f00007802 */ /* 0x000fc80000000f00 */
[----:B------:R-:W-:-:S07]  /*2c50*/  SEL R0, R0, 0x7c, P0 ;  /* 0x0000007c00007807 */ /* 0x000fce0000000000 */
.L_x_4289:
[----:B------:R-:W-:Y:S05]  /*2c60*/  BSYNC B0 ;  /* 0x0000000000007941 */ /* 0x000fea0003800000 */
.L_x_4287:
[----:B------:R-:W-:-:S04]  /*2c70*/  LOP3.LUT R2, R3, 0x80000000, RZ, 0xc0, !PT ;  /* 0x8000000003027812 */ /* 0x000fc800078ec0ff */
[----:B------:R-:W-:-:S04]  /*2c80*/  SHF.R.U32.HI R3, RZ, 0x18, R2 ;  /* 0x00000018ff037819 */ /* 0x000fc80000011602 */
[----:B------:R-:W-:-:S05]  /*2c90*/  LOP3.LUT R3, R0, R3, RZ, 0xfc, !PT ;  /* 0x0000000300037212 */ /* 0x000fca00078efcff */
[----:B------:R0:W-:Y:S01]  /*2ca0*/  STG.E.U8 desc[UR36][R16.64], R3 ;  /* 0x0000000310007986 */ /* 0x0001e2000c101124 */
[----:B------:R-:W-:Y:S05]  /*2cb0*/  BRA `(.L_x_4273) ;  /* 0x0000000400ec7947 */ /* 0x000fea0003800000 */
.L_x_4283:
[----:B------:R-:W-:Y:S01]  /*2cc0*/  UMOV UR4, 0xf0000000 ;  /* 0xf000000000047882 */ /* 0x000fe20000000000 */
[----:B------:R-:W-:Y:S01]  /*2cd0*/  UMOV UR5, 0x380fffff ;  /* 0x380fffff00057882 */ /* 0x000fe20000000000 */
[----:B------:R-:W0:Y:S01]  /*2ce0*/  F2F.F32.F64 R0, R4 ;  /* 0x0000000400007310 */ /* 0x000e220000301000 */
[----:B------:R-:W-:-:S14]  /*2cf0*/  DSETP.GEU.AND P0, PT, |R4|, UR4, PT ;  /* 0x0000000404007e2a */ /* 0x000fdc000bf0e200 */
[----:B0-----:R-:W-:-:S05]  /*2d00*/  @!P0 FMUL R0, R0, 1.175494350822287508e-38 ;  /* 0x0080000000008820 */ /* 0x001fca0000400000 */
[----:B------:R-:W-:-:S05]  /*2d10*/  F2FP.BF16.F32.PACK_AB R0, RZ, R0 ;  /* 0x00000000ff00723e */ /* 0x000fca00000010ff */
[----:B------:R0:W-:Y:S01]  /*2d20*/  STG.E.U16 desc[UR36][R16.64], R0 ;  /* 0x0000000010007986 */ /* 0x0001e2000c101524 */
[----:B------:R-:W-:Y:S05]  /*2d30*/  BRA `(.L_x_4273) ;  /* 0x0000000400cc7947 */ /* 0x000fea0003800000 */
.L_x_4280:
        /* <DEDUP_REMOVED lines=8> */
[----:B------:R-:W0:Y:S02]  /*2dc0*/  F2I.U32.F64.TRUNC R5, R4 ;  /* 0x0000000400057311 */ /* 0x000e24000030d000 */
[----:B0-----:R0:W-:Y:S01]  /*2dd0*/  STG.E.U16 desc[UR36][R16.64], R5 ;  /* 0x0000000510007986 */ /* 0x0011e2000c101524 */
[----:B------:R-:W-:Y:S05]  /*2de0*/  BRA `(.L_x_4273) ;  /* 0x0000000400a07947 */ /* 0x000fea0003800000 */
.L_x_4292:
[----:B------:R-:W-:Y:S01]  /*2df0*/  UMOV UR4, 0xf0000000 ;  /* 0xf000000000047882 */ /* 0x000fe20000000000 */
[----:B------:R-:W-:Y:S01]  /*2e00*/  UMOV UR5, 0x380fffff ;  /* 0x380fffff00057882 */ /* 0x000fe20000000000 */
[----:B------:R-:W0:Y:S01]  /*2e10*/  F2F.F32.F64 R3, R4 ;  /* 0x0000000400037310 */ /* 0x000e220000301000 */
[----:B------:R-:W-:Y:S01]  /*2e20*/  DSETP.GEU.AND P0, PT, |R4|, UR4, PT ;  /* 0x0000000404007e2a */ /* 0x000fe2000bf0e200 */
[----:B------:R-:W-:Y:S01]  /*2e30*/  BSSY B0, `(.L_x_4293) ;  /* 0x0000015000007945 */ /* 0x000fe20003800000 */
[----:B------:R-:W-:-:S12]  /*2e40*/  IMAD.MOV.U32 R8, RZ, RZ, 0x80 ;  /* 0x00000080ff087424 */ /* 0x000fd800078e00ff */
[----:B0-----:R-:W-:-:S05]  /*2e50*/  @!P0 FMUL R3, R3, 1.175494350822287508e-38 ;  /* 0x0080000003038820 */ /* 0x001fca0000400000 */
        /* <DEDUP_REMOVED lines=14> */
.L_x_4295:
[----:B------:R-:W-:-:S04]  /*2f40*/  LOP3.LUT R2, R3, 0x80000000, RZ, 0xc0, !PT ;  /* 0x8000000003027812 */ /* 0x000fc800078ec0ff */
[----:B------:R-:W-:-:S04]  /*2f50*/  SHF.R.U32.HI R3, RZ, 0x18, R2 ;  /* 0x00000018ff037819 */ /* 0x000fc80000011602 */
[----:B------:R-:W-:-:S04]  /*2f60*/  LOP3.LUT R0, R0, R3, RZ, 0xfc, !PT ;  /* 0x0000000300007212 */ /* 0x000fc800078efcff */
[----:B------:R-:W-:-:S07]  /*2f70*/  PRMT R8, R0, 0x7610, R8 ;  /* 0x0000761000087816 */ /* 0x000fce0000000008 */
.L_x_4294:
[----:B------:R-:W-:Y:S05]  /*2f80*/  BSYNC B0 ;  /* 0x0000000000007941 */ /* 0x000fea0003800000 */
.L_x_4293:
[----:B------:R0:W-:Y:S01]  /*2f90*/  STG.E.U8 desc[UR36][R16.64], R8 ;  /* 0x0000000810007986 */ /* 0x0001e2000c101124 */
[----:B------:R-:W-:Y:S05]  /*2fa0*/  BRA `(.L_x_4273) ;  /* 0x0000000400307947 */ /* 0x000fea0003800000 */
.L_x_4291:
        /* <DEDUP_REMOVED lines=21> */
.L_x_4298:
[----:B------:R-:W-:-:S04]  /*3100*/  LOP3.LUT R2, R3, 0x80000000, RZ, 0xc0, !PT ;  /* 0x8000000003027812 */ /* 0x000fc800078ec0ff */
[----:B------:R-:W-:-:S04]  /*3110*/  SHF.R.U32.HI R3, RZ, 0x18, R2 ;  /* 0x00000018ff037819 */ /* 0x000fc80000011602 */
[----:B------:R-:W-:-:S04]  /*3120*/  LOP3.LUT R0, R0, R3, RZ, 0xfc, !PT ;  /* 0x0000000300007212 */ /* 0x000fc800078efcff */
[----:B------:R-:W-:-:S07]  /*3130*/  PRMT R8, R0, 0x7610, R8 ;  /* 0x0000761000087816 */ /* 0x000fce0000000008 */
.L_x_4297:
[----:B------:R-:W-:Y:S05]  /*3140*/  BSYNC B0 ;  /* 0x0000000000007941 */ /* 0x000fea0003800000 */
.L_x_4296:
[----:B------:R0:W-:Y:S01]  /*3150*/  STG.E.U8 desc[UR36][R16.64], R8 ;  /* 0x0000000810007986 */ /* 0x0001e2000c101124 */
[----:B------:R-:W-:Y:S05]  /*3160*/  BRA `(.L_x_4273) ;  /* 0x0000000000c07947 */ /* 0x000fea0003800000 */
.L_x_4290:
        /* <DEDUP_REMOVED lines=26> */
.L_x_4272:
        /* <DEDUP_REMOVED lines=16> */
.L_x_4301:
[----:B------:R-:W-:Y:S05]  /*3410*/  BRA `(.L_x_4273) ;  /* 0x0000000000147947 */ /* 0x000fea0003800000 */
.L_x_4300:
[----:B------:R-:W0:Y:S02]  /*3420*/  F2I.U64.F64.TRUNC R4, R4 ;  /* 0x0000000400047311 */ /* 0x000e24000030d800 */
[----:B0-----:R0:W-:Y:S01]  /*3430*/  STG.E.64 desc[UR36][R16.64], R4 ;  /* 0x0000000410007986 */ /* 0x0011e2000c101b24 */
[----:B------:R-:W-:Y:S05]  /*3440*/  BRA `(.L_x_4273) ;  /* 0x0000000000087947 */ /* 0x000fea0003800000 */
.L_x_4299:
[----:B------:R-:W0:Y:S02]  /*3450*/  F2I.U32.F64.TRUNC R5, R4 ;  /* 0x0000000400057311 */ /* 0x000e24000030d000 */
[----:B0-----:R0:W-:Y:S02]  /*3460*/  STG.E desc[UR36][R16.64], R5 ;  /* 0x0000000510007986 */ /* 0x0011e4000c101924 */
.L_x_4273:
[----:B------:R-:W-:-:S05]  /*3470*/  LEA R18, R23, R18, 0x9 ;  /* 0x0000001217127211 */ /* 0x000fca00078e48ff */
[----:B------:R-:W-:-:S07]  /*3480*/  VIADD R19, R18, 0x80 ;  /* 0x0000008012137836 */ /* 0x000fce0000000000 */
.L_x_4233:
[----:B------:R-:W-:Y:S05]  /*3490*/  BSYNC B6 ;  /* 0x0000000000067941 */ /* 0x000fea0003800000 */
.L_x_4232:
        /* <DEDUP_REMOVED lines=307> */
.L_x_4304:
        /* <DEDUP_REMOVED lines=21> */
.L_x_4308:
[----:B------:R-:W2:Y:S02]  /*4920*/  LDG.E.U8 R2, desc[UR36][R4.64] ;  /* 0x0000002404027981 */ /* 0x000ea4000c1e1100 */
[----:B--2---:R-:W0:Y:S01]  /*4930*/  I2F.F64.U16 R2, R2 ;  /* 0x0000000200027312 */ /* 0x004e220000101800 */
[----:B------:R-:W-:Y:S05]  /*4940*/  BRA `(.L_x_4310) ;  /* 0x0000000c00707947 */ /* 0x000fea0003800000 */
.L_x_4307:
        /* <DEDUP_REMOVED lines=9> */
.L_x_4312:
[----:B------:R-:W2:Y:S02]  /*49e0*/  LDG.E R2, desc[UR36][R4.64] ;  /* 0x0000002404027981 */ /* 0x000ea4000c1e1900 */
[----:B--2---:R-:W0:Y:S01]  /*49f0*/  I2F.F64 R2, R2 ;  /* 0x0000000200027312 */ /* 0x004e220000201c00 */
[----:B------:R-:W-:Y:S05]  /*4a00*/  BRA `(.L_x_4310) ;  /* 0x0000000c00407947 */ /* 0x000fea0003800000 */
.L_x_4311:
[----:B------:R-:W2:Y:S02]  /*4a10*/  LDG.E.U16 R2, desc[UR36][R4.64] ;  /* 0x0000002404027981 */ /* 0x000ea4000c1e1500 */
[----:B--2---:R-:W0:Y:S01]  /*4a20*/  I2F.F64.S16 R2, R2 ;  /* 0x0000000200027312 */ /* 0x004e220000101c00 */
[----:B------:R-:W-:Y:S05]  /*4a30*/  BRA `(.L_x_4310) ;  /* 0x0000000c00347947 */ /* 0x000fea0003800000 */
.L_x_4306:
        /* <DEDUP_REMOVED lines=10> */
.L_x_4314:
[----:B------:R-:W2:Y:S02]  /*4ae0*/  LDG.E.U16 R0, desc[UR36][R4.64] ;  /* 0x0000002404007981 */ /* 0x000ea4000c1e1500 */
[----:B--2---:R-:W-:-:S05]  /*4af0*/  HADD2.F32 R0, -RZ, R0.H0_H0 ;  /* 0x20000000ff007230 */ /* 0x004fca0000004100 */
[----:B------:R-:W-:-:S04]  /*4b00*/  FMUL.FTZ R0, R0, 1 ;  /* 0x3f80000000007820 */ /* 0x000fc80000410000 */
[----:B------:R0:W1:Y:S01]  /*4b10*/  F2F.F64.F32 R2, R0 ;  /* 0x0000000000027310 */ /* 0x0000620000201800 */
[----:B------:R-:W-:Y:S05]  /*4b20*/  BRA `(.L_x_4310) ;  /* 0x0000000800f87947 */ /* 0x000fea0003800000 */
.L_x_4313:
        /* <DEDUP_REMOVED lines=10> */
.L_x_4316:
[----:B------:R-:W2:Y:S02]  /*4bd0*/  LDG.E.U16 R4, desc[UR36][R4.64] ;  /* 0x0000002404047981 */ /* 0x000ea4000c1e1500 */
[----:B--2---:R-:W-:-:S05]  /*4be0*/  HADD2.F32 R0, -RZ, R4.H0_H0 ;  /* 0x20000004ff007230 */ /* 0x004fca0000004100 */
[----:B------:R-:W-:-:S04]  /*4bf0*/  FMUL.FTZ R0, R0, 1 ;  /* 0x3f80000000007820 */ /* 0x000fc80000410000 */
[----:B------:R0:W1:Y:S01]  /*4c00*/  F2F.F64.F32 R2, R0 ;  /* 0x0000000000027310 */ /* 0x0000620000201800 */
[----:B------:R-:W-:Y:S05]  /*4c10*/  BRA `(.L_x_4310) ;  /* 0x0000000800bc7947 */ /* 0x000fea0003800000 */
.L_x_4315:
[----:B------:R0:W5:Y:S01]  /*4c20*/  LDG.E.64 R2, desc[UR36][R4.64] ;  /* 0x0000002404027981 */ /* 0x000162000c1e1b00 */
[----:B------:R-:W-:Y:S05]  /*4c30*/  BRA `(.L_x_4310) ;  /* 0x0000000800b47947 */ /* 0x000fea0003800000 */
.L_x_4305:
        /* <DEDUP_REMOVED lines=13> */
.L_x_4319:
[----:B------:R0:W5:Y:S01]  /*4d10*/  LDG.E.64 R2, desc[UR36][R4.64] ;  /* 0x0000002404027981 */ /* 0x000162000c1e1b00 */
[----:B------:R-:W-:Y:S05]  /*4d20*/  BRA `(.L_x_4310) ;  /* 0x0000000800787947 */ /* 0x000fea0003800000 */
.L_x_4318:
        /* <DEDUP_REMOVED lines=28> */
.L_x_4321:
        /* <DEDUP_REMOVED lines=15> */
.L_x_4320:
[----:B------:R-:W2:Y:S02]  /*4fe0*/  LDG.E.U16 R0, desc[UR36][R4.64] ;  /* 0x0000002404007981 */ /* 0x000ea4000c1e1500 */
[----:B--2---:R-:W-:-:S04]  /*4ff0*/  IMAD.U32 R0, R0, 0x10000, RZ ;  /* 0x0001000000007824 */ /* 0x004fc800078e00ff */
[----:B------:R-:W-:-:S04]  /*5000*/  FMUL.FTZ R0, R0, 1 ;  /* 0x3f80000000007820 */ /* 0x000fc80000410000 */
[----:B------:R0:W1:Y:S01]  /*5010*/  F2F.F64.F32 R2, R0 ;  /* 0x0000000000027310 */ /* 0x0000620000201800 */
[----:B------:R-:W-:Y:S05]  /*5020*/  BRA `(.L_x_4310) ;  /* 0x0000000400b87947 */ /* 0x000fea0003800000 */
.L_x_4317:
        /* <DEDUP_REMOVED lines=11> */
.L_x_4324:
        /* <DEDUP_REMOVED lines=21> */
.L_x_4328:
[----:B------:R-:W-:Y:S05]  /*5230*/  BSYNC B1 ;  /* 0x0000000000017941 */ /* 0x000fea0003800000 */
.L_x_4327:
[----:B------:R-:W-:Y:S01]  /*5240*/  LEA R3, R0, 0x3b800000, 0x17 ;  /* 0x3b80000000037811 */ /* 0x000fe200078eb8ff */
[----:B------:R-:W-:-:S05]  /*5250*/  IMAD.SHL.U32 R0, R2, 0x100000, RZ ;  /* 0x0010000002007824 */ /* 0x000fca00078e00ff */
[----:B------:R-:W-:-:S07]  /*5260*/  LOP3.LUT R0, R3, R0, R4, 0xfe, !PT ;  /* 0x0000000003007212 */ /* 0x000fce00078efe04 */
.L_x_4326:
[----:B------:R-:W-:Y:S05]  /*5270*/  BSYNC B0 ;  /* 0x0000000000007941 */ /* 0x000fea0003800000 */
.L_x_4325:
[----:B------:R-:W-:-:S04]  /*5280*/  FMUL.FTZ R0, R0, 1 ;  /* 0x3f80000000007820 */ /* 0x000fc80000410000 */
[----:B------:R1:W2:Y:S01]  /*5290*/  F2F.F64.F32 R2, R0 ;  /* 0x0000000000027310 */ /* 0x0002a20000201800 */
[----:B------:R-:W-:Y:S05]  /*52a0*/  BRA `(.L_x_4310) ;  /* 0x0000000400187947 */ /* 0x000fea0003800000 */
.L_x_4323:
        /* <DEDUP_REMOVED lines=21> */
.L_x_4332:
[----:B------:R-:W-:Y:S05]  /*5400*/  BSYNC B1 ;  /* 0x0000000000017941 */ /* 0x000fea0003800000 */
.L_x_4331:
[----:B------:R-:W-:Y:S01]  /*5410*/  LEA R3, R0, 0x37800000, 0x17 ;  /* 0x3780000000037811 */ /* 0x000fe200078eb8ff */
[----:B------:R-:W-:-:S05]  /*5420*/  IMAD.SHL.U32 R0, R2, 0x200000, RZ ;  /* 0x0020000002007824 */ /* 0x000fca00078e00ff */
[----:B------:R-:W-:-:S07]  /*5430*/  LOP3.LUT R0, R3, R0, R4, 0xfe, !PT ;  /* 0x0000000003007212 */ /* 0x000fce00078efe04 */
.L_x_4330:
[----:B------:R-:W-:Y:S05]  /*5440*/  BSYNC B0 ;  /* 0x0000000000007941 */ /* 0x000fea0003800000 */
.L_x_4329:
[----:B------:R-:W-:-:S04]  /*5450*/  FMUL.FTZ R0, R0, 1 ;  /* 0x3f80000000007820 */ /* 0x000fc80000410000 */
[----:B------:R3:W4:Y:S01]  /*5460*/  F2F.F64.F32 R2, R0 ;  /* 0x0000000000027310 */ /* 0x0007220000201800 */
[----:B------:R-:W-:Y:S05]  /*5470*/  BRA `(.L_x_4310) ;  /* 0x0000000000a47947 */ /* 0x000fea0003800000 */
.L_x_4322:
        /* <DEDUP_REMOVED lines=14> */
.L_x_4336:
[----:B------:R-:W-:Y:S05]  /*5560*/  BSYNC B0 ;  /* 0x0000000000007941 */ /* 0x000fea0003800000 */
.L_x_4335:
[----:B------:R-:W-:-:S04]  /*5570*/  FMUL.FTZ R0, R0, 1 ;  /* 0x3f80000000007820 */ /* 0x000fc80000410000 */
[----:B------:R0:W1:Y:S01]  /*5580*/  F2F.F64.F32 R2, R0 ;  /* 0x0000000000027310 */ /* 0x0000620000201800 */
[----:B------:R-:W-:Y:S05]  /*5590*/  BRA `(.L_x_4310) ;  /* 0x00000000005c7947 */ /* 0x000fea0003800000 */
.L_x_4309:
        /* <DEDUP_REMOVED lines=16> */
.L_x_4337:
[----:B------:R-:W-:Y:S01]  /*56a0*/  CS2R R2, SRZ ;  /* 0x0000000000027805 */ /* 0x000fe2000001ff00 */
[----:B------:R-:W-:Y:S06]  /*56b0*/  BRA `(.L_x_4310) ;  /* 0x0000000000147947 */ /* 0x000fec0003800000 */
.L_x_4334:
[----:B------:R-:W2:Y:S02]  /*56c0*/  LDG.E.64 R2, desc[UR36][R4.64] ;  /* 0x0000002404027981 */ /* 0x000ea4000c1e1b00 */
[----:B--2---:R-:W0:Y:S01]  /*56d0*/  I2F.F64.U64 R2, R2 ;  /* 0x0000000200027312 */ /* 0x004e220000301800 */
[----:B------:R-:W-:Y:S05]  /*56e0*/  BRA `(.L_x_4310) ;  /* 0x0000000000087947 */ /* 0x000fea0003800000 */
.L_x_4333:
[----:B------:R-:W2:Y:S02]  /*56f0*/  LDG.E R2, desc[UR36][R4.64] ;  /* 0x0000002404027981 */ /* 0x000ea4000c1e1900 */
[----:B--2---:R-:W0:Y:S02]  /*5700*/  I2F.F64.U32 R2, R2 ;  /* 0x0000000200027312 */ /* 0x004e240000201800 */
.L_x_4310:
        /* <DEDUP_REMOVED lines=23> */
.L_x_4341:
[----:B------:R-:W0:Y:S02]  /*5880*/  F2I.S64.F64.TRUNC R4, R4 ;  /* 0x0000000400047311 */ /* 0x000e24000030d900 */
[----:B0-----:R-:W-:-:S05]  /*5890*/  IMAD.MOV.U32 R3, RZ, RZ, R4 ;  /* 0x000000ffff037224 */ /* 0x001fca00078e0004 */
[----:B------:R0:W-:Y:S01]  /*58a0*/  STG.E.U8 desc[UR36][R16.64], R3 ;  /* 0x0000000310007986 */ /* 0x0001e2000c101124 */
[----:B------:R-:W-:Y:S05]  /*58b0*/  BRA `(.L_x_4343) ;  /* 0x0000000c00f87947 */ /* 0x000fea0003800000 */
.L_x_4340:
        /* <DEDUP_REMOVED lines=9> */
.L_x_4345:
[----:B------:R-:W0:Y:S02]  /*5950*/  F2I.F64.TRUNC R5, R4 ;  /* 0x0000000400057311 */ /* 0x000e24000030d100 */
[----:B0-----:R0:W-:Y:S01]  /*5960*/  STG.E desc[UR36][R16.64], R5 ;  /* 0x0000000510007986 */ /* 0x0011e2000c101924 */
[----:B------:R-:W-:Y:S05]  /*5970*/  BRA `(.L_x_4343) ;  /* 0x0000000c00c87947 */ /* 0x000fea0003800000 */
.L_x_4344:
[----:B------:R-:W0:Y:S02]  /*5980*/  F2I.F64.TRUNC R5, R4 ;  /* 0x0000000400057311 */ /* 0x000e24000030d100 */
[----:B0-----:R0:W-:Y:S01]  /*5990*/  STG.E.U16 desc[UR36][R16.64], R5 ;  /* 0x0000000510007986 */ /* 0x0011e2000c101524 */
[----:B------:R-:W-:Y:S05]  /*59a0*/  BRA `(.L_x_4343) ;  /* 0x0000000c00bc7947 */ /* 0x000fea0003800000 */
.L_x_4339:
        /* <DEDUP_REMOVED lines=13> */
.L_x_4347:
        /* <DEDUP_REMOVED lines=8> */
.L_x_4346:
        /* <DEDUP_REMOVED lines=14> */
.L_x_4349:
        /* <DEDUP_REMOVED lines=9> */
.L_x_4348:
[----:B------:R0:W-:Y:S01]  /*5c70*/  STG.E.64 desc[UR36][R16.64], R4 ;  /* 0x0000000410007986 */ /* 0x0001e2000c101b24 */
[----:B------:R-:W-:Y:S05]  /*5c80*/  BRA `(.L_x_4343) ;  /* 0x0000000c00047947 */ /* 0x000fea0003800000 */
.L_x_4338:
        /* <DEDUP_REMOVED lines=12> */
.L_x_4352:
[----:B------:R-:W-:-:S05]  /*5d50*/  CS2R R6, SRZ ;  /* 0x0000000000067805 */ /* 0x000fca000001ff00 */
[----:B------:R0:W-:Y:S01]  /*5d60*/  STG.E.128 desc[UR36][R16.64], R4 ;  /* 0x0000000410007986 */ /* 0x0001e2000c101d24 */
[----:B------:R-:W-:Y:S05]  /*5d70*/  BRA `(.L_x_4343) ;  /* 0x0000000800c87947 */ /* 0x000fea0003800000 */
.L_x_4351:
        /* <DEDUP_REMOVED lines=25> */
.L_x_4356:
[----:B------:R-:W-:Y:S05]  /*5f10*/  BSYNC B0 ;  /* 0x0000000000007941 */ /* 0x000fea0003800000 */
.L_x_4355:
[----:B------:R-:W-:-:S05]  /*5f20*/  LOP3.LUT R3, R0, R3, RZ, 0xfc, !PT ;  /* 0x0000000300037212 */ /* 0x000fca00078efcff */
[----:B------:R0:W-:Y:S01]  /*5f30*/  STG.E.U8 desc[UR36][R16.64], R3 ;  /* 0x0000000310007986 */ /* 0x0001e2000c101124 */
[----:B------:R-:W-:Y:S05]  /*5f40*/  BRA `(.L_x_4343) ;  /* 0x0000000800547947 */ /* 0x000fea0003800000 */
.L_x_4354:
        /* <DEDUP_REMOVED lines=17> */
.L_x_4358:
[----:B------:R-:W-:Y:S02]  /*6060*/  ISETP.GT.U32.AND P0, PT, R2, 0x7f800000, PT ;  /* 0x7f8000000200780c */ /* 0x000fe40003f04070 */
[----:B------:R-:W-:-:S04]  /*6070*/  MOV R0, 0x7f ;  /* 0x0000007f00007802 */ /* 0x000fc80000000f00 */
[----:B------:R-:W-:-:S07]  /*6080*/  SEL R0, R0, 0x7c, P0 ;  /* 0x0000007c00007807 */ /* 0x000fce0000000000 */
.L_x_4359:
[----:B------:R-:W-:Y:S05]  /*6090*/  BSYNC B0 ;  /* 0x0000000000007941 */ /* 0x000fea0003800000 */
.L_x_4357:
[----:B------:R-:W-:-:S04]  /*60a0*/  LOP3.LUT R2, R3, 0x80000000, RZ, 0xc0, !PT ;  /* 0x8000000003027812 */ /* 0x000fc800078ec0ff */
[----:B------:R-:W-:-:S04]  /*60b0*/  SHF.R.U32.HI R3, RZ, 0x18, R2 ;  /* 0x00000018ff037819 */ /* 0x000fc80000011602 */
[----:B------:R-:W-:-:S05]  /*60c0*/  LOP3.LUT R3, R0, R3, RZ, 0xfc, !PT ;  /* 0x0000000300037212 */ /* 0x000fca00078efcff */
[----:B------:R0:W-:Y:S01]  /*60d0*/  STG.E.U8 desc[UR36][R16.64], R3 ;  /* 0x0000000310007986 */ /* 0x0001e2000c101124 */
[----:B------:R-:W-:Y:S05]  /*60e0*/  BRA `(.L_x_4343) ;  /* 0x0000000400ec7947 */ /* 0x000fea0003800000 */
.L_x_4353:
        /* <DEDUP_REMOVED lines=8> */
.L_x_4350:
        /* <DEDUP_REMOVED lines=11> */
.L_x_4362:
        /* <DEDUP_REMOVED lines=21> */
.L_x_4365:
[----:B------:R-:W-:-:S04]  /*6370*/  LOP3.LUT R2, R3, 0x80000000, RZ, 0xc0, !PT ;  /* 0x8000000003027812 */ /* 0x000fc800078ec0ff */
[----:B------:R-:W-:-:S04]  /*6380*/  SHF.R.U32.HI R3, RZ, 0x18, R2 ;  /* 0x00000018ff037819 */ /* 0x000fc80000011602 */
[----:B------:R-:W-:-:S04]  /*6390*/  LOP3.LUT R0, R0, R3, RZ, 0xfc, !PT ;  /* 0x0000000300007212 */ /* 0x000fc800078efcff */
[----:B------:R-:W-:-:S07]  /*63a0*/  PRMT R8, R0, 0x7610, R8 ;  /* 0x0000761000087816 */ /* 0x000fce0000000008 */
.L_x_4364:
[----:B------:R-:W-:Y:S05]  /*63b0*/  BSYNC B0 ;  /* 0x0000000000007941 */ /* 0x000fea0003800000 */
.L_x_4363:
[----:B------:R3:W-:Y:S01]  /*63c0*/  STG.E.U8 desc[UR36][R16.64], R8 ;  /* 0x0000000810007986 */ /* 0x0007e2000c101124 */
[----:B------:R-:W-:Y:S05]  /*63d0*/  BRA `(.L_x_4343) ;  /* 0x0000000400307947 */ /* 0x000fea0003800000 */
.L_x_4361:
        /* <DEDUP_REMOVED lines=21> */
.L_x_4368:
[----:B------:R-:W-:-:S04]  /*6530*/  LOP3.LUT R2, R3, 0x80000000, RZ, 0xc0, !PT ;  /* 0x8000000003027812 */ /* 0x000fc800078ec0ff */
[----:B------:R-:W-:-:S04]  /*6540*/  SHF.R.U32.HI R3, RZ, 0x18, R2 ;  /* 0x00000018ff037819 */ /* 0x000fc80000011602 */
[----:B------:R-:W-:-:S04]  /*6550*/  LOP3.LUT R0, R0, R3, RZ, 0xfc, !PT ;  /* 0x0000000300007212 */ /* 0x000fc800078efcff */
[----:B------:R-:W-:-:S07]  /*6560*/  PRMT R8, R0, 0x7610, R8 ;  /* 0x0000761000087816 */ /* 0x000fce0000000008 */
.L_x_4367:
[----:B------:R-:W-:Y:S05]  /*6570*/  BSYNC B0 ;  /* 0x0000000000007941 */ /* 0x000fea0003800000 */
.L_x_4366:
[----:B------:R0:W-:Y:S01]  /*6580*/  STG.E.U8 desc[UR36][R16.64], R8 ;  /* 0x0000000810007986 */ /* 0x0001e2000c101124 */
[----:B------:R-:W-:Y:S05]  /*6590*/  BRA `(.L_x_4343) ;  /* 0x0000000000c07947 */ /* 0x000fea0003800000 */
.L_x_4360:
        /* <DEDUP_REMOVED lines=26> */
.L_x_4342:
        /* <DEDUP_REMOVED lines=16> */
.L_x_4371:
[----:B------:R-:W-:Y:S05]  /*6840*/  BRA `(.L_x_4343) ;  /* 0x0000000000147947 */ /* 0x000fea0003800000 */
.L_x_4370:
[----:B------:R-:W0:Y:S02]  /*6850*/  F2I.U64.F64.TRUNC R4, R4 ;  /* 0x0000000400047311 */ /* 0x000e24000030d800 */
[----:B0-----:R2:W-:Y:S01]  /*6860*/  STG.E.64 desc[UR36][R16.64], R4 ;  /* 0x0000000410007986 */ /* 0x0015e2000c101b24 */
[----:B------:R-:W-:Y:S05]  /*6870*/  BRA `(.L_x_4343) ;  /* 0x0000000000087947 */ /* 0x000fea0003800000 */
.L_x_4369:
[----:B------:R-:W0:Y:S02]  /*6880*/  F2I.U32.F64.TRUNC R5, R4 ;  /* 0x0000000400057311 */ /* 0x000e24000030d000 */
[----:B0-----:R0:W-:Y:S02]  /*6890*/  STG.E desc[UR36][R16.64], R5 ;  /* 0x0000000510007986 */ /* 0x0011e4000c101924 */
.L_x_4343:
[----:B------:R-:W-:-:S07]  /*68a0*/  IADD3 R19, R19, 0x80, RZ ;  /* 0x0000008013137810 */ /* 0x000fce0007ffe0ff */
.L_x_4303:
[----:B------:R-:W-:Y:S05]  /*68b0*/  BSYNC B6 ;  /* 0x0000000000067941 */ /* 0x000fea0003800000 */
.L_x_4302:
        /* <DEDUP_REMOVED lines=307> */
.L_x_4374:
        /* <DEDUP_REMOVED lines=21> */
.L_x_4378:
[----:B------:R-:W2:Y:S02]  /*7d40*/  LDG.E.U8 R2, desc[UR36][R4.64] ;  /* 0x0000002404027981 */ /* 0x000ea4000c1e1100 */
[----:B--2---:R-:W0:Y:S01]  /*7d50*/  I2F.F64.U16 R2, R2 ;  /* 0x0000000200027312 */ /* 0x004e220000101800 */
[----:B------:R-:W-:Y:S05]  /*7d60*/  BRA `(.L_x_4380) ;  /* 0x0000000c00707947 */ /* 0x000fea0003800000 */
.L_x_4377:
        /* <DEDUP_REMOVED lines=9> */
.L_x_4382:
[----:B------:R-:W2:Y:S02]  /*7e00*/  LDG.E R2, desc[UR36][R4.64] ;  /* 0x0000002404027981 */ /* 0x000ea4000c1e1900 */
[----:B--2---:R-:W0:Y:S01]  /*7e10*/  I2F.F64 R2, R2 ;  /* 0x0000000200027312 */ /* 0x004e220000201c00 */
[----:B------:R-:W-:Y:S05]  /*7e20*/  BRA `(.L_x_4380) ;  /* 0x0000000c00407947 */ /* 0x000fea0003800000 */
.L_x_4381:
[----:B------:R-:W2:Y:S02]  /*7e30*/  LDG.E.U16 R2, desc[UR36][R4.64] ;  /* 0x0000002404027981 */ /* 0x000ea4000c1e1500 */
[----:B--2---:R-:W0:Y:S01]  /*7e40*/  I2F.F64.S16 R2, R2 ;  /* 0x0000000200027312 */ /* 0x004e220000101c00 */
[----:B------:R-:W-:Y:S05]  /*7e50*/  BRA `(.L_x_4380) ;  /* 0x0000000c00347947 */ /* 0x000fea0003800000 */
.L_x_4376:
        /* <DEDUP_REMOVED lines=10> */
.L_x_4384:
[----:B------:R-:W2:Y:S02]  /*7f00*/  LDG.E.U16 R0, desc[UR36][R4.64] ;  /* 0x0000002404007981 */ /* 0x000ea4000c1e1500 */
[----:B--2---:R-:W-:-:S05]  /*7f10*/  HADD2.F32 R0, -RZ, R0.H0_H0 ;  /* 0x20000000ff007230 */ /* 0x004fca0000004100 */
[----:B------:R-:W-:-:S04]  /*7f20*/  FMUL.FTZ R0, R0, 1 ;  /* 0x3f80000000007820 */ /* 0x000fc80000410000 */
[----:B------:R0:W1:Y:S01]  /*7f30*/  F2F.F64.F32 R2, R0 ;  /* 0x0000000000027310 */ /* 0x0000620000201800 */
[----:B------:R-:W-:Y:S05]  /*7f40*/  BRA `(.L_x_4380) ;  /* 0x0000000800f87947 */ /* 0x000fea0003800000 */
.L_x_4383:
        /* <DEDUP_REMOVED lines=10> */
.L_x_4386:
[----:B------:R-:W2:Y:S02]  /*7ff0*/  LDG.E.U16 R4, desc[UR36][R4.64] ;  /* 0x0000002404047981 */ /* 0x000ea4000c1e1500 */
[----:B--2---:R-:W-:-:S05]  /*8000*/  HADD2.F32 R0, -RZ, R4.H0_H0 ;  /* 0x20000004ff007230 */ /* 0x004fca0000004100 */
[----:B------:R-:W-:-:S04]  /*8010*/  FMUL.FTZ R0, R0, 1 ;  /* 0x3f80000000007820 */ /* 0x000fc80000410000 */
[----:B------:R0:W1:Y:S01]  /*8020*/  F2F.F64.F32 R2, R0 ;  /* 0x0000000000027310 */ /* 0x0000620000201800 */
[----:B------:R-:W-:Y:S05]  /*8030*/  BRA `(.L_x_4380) ;  /* 0x0000000800bc7947 */ /* 0x000fea0003800000 */
.L_x_4385:
[----:B------:R0:W5:Y:S01]  /*8040*/  LDG.E.64 R2, desc[UR36][R4.64] ;  /* 0x0000002404027981 */ /* 0x000162000c1e1b00 */
[----:B------:R-:W-:Y:S05]  /*8050*/  BRA `(.L_x_4380) ;  /* 0x0000000800b47947 */ /* 0x000fea0003800000 */
.L_x_4375:
        /* <DEDUP_REMOVED lines=13> */
.L_x_4389:
[----:B------:R0:W5:Y:S01]  /*8130*/  LDG.E.64 R2, desc[UR36][R4.64] ;  /* 0x0000002404027981 */ /* 0x000162000c1e1b00 */
[----:B------:R-:W-:Y:S05]  /*8140*/  BRA `(.L_x_4380) ;  /* 0x0000000800787947 */ /* 0x000fea0003800000 */
.L_x_4388:
        /* <DEDUP_REMOVED lines=28> */
.L_x_4391:
[----:B------:R-:W2:Y:S02]  /*8310*/  LDG.E.U8 R3, desc[UR36][R4.64] ;  /* 0x0000002404037981 */ /* 0x000ea4000c1e1100 */
[----:B--2---:R-:W-:-:S05]  /*8320*/  IMAD.SHL.U32 R0, R3, 0x2000000, RZ ;  /* 0x0200000003007824 */ /* 0x004fca00078e00ff */
[----:B------:R-:W-:-:S13]  /*8330*/  ISETP.GE.U32.AND P0, PT, R0, 0x8000000, PT ;  /* 0x080000000000780c */ /* 0x000fda0003f06070 */
[C---:B------:R-:W-:Y:S02]  /*8340*/  @!P0 IMAD.SHL.U32 R0, R3.reuse, 0x100, RZ ;  /* 0x0000010003008824 */ /* 0x040fe400078e00ff */
[C---:B------:R-:W-:Y:S01]  /*8350*/  @P0 IMAD.SHL.U32 R2, R3.reuse, 0x200000, RZ ;  /* 0x0020000003020824 */ /* 0x040fe200078e00ff */
[----:B------:R-:W-:Y:S02]  /*8360*/  SHF.L.U32 R3, R3, 0x18, RZ ;  /* 0x0000001803037819 */ /* 0x000fe400000006ff */
        /* <DEDUP_REMOVED lines=9> */
.L_x_4390:
[----:B------:R-:W2:Y:S02]  /*8400*/  LDG.E.U16 R0, desc[UR36][R4.64] ;  /* 0x0000002404007981 */ /* 0x000ea4000c1e1500 */
[----:B--2---:R-:W-:-:S04]  /*8410*/  IMAD.U32 R0, R0, 0x10000, RZ ;  /* 0x0001000000007824 */ /* 0x004fc800078e00ff */
[----:B------:R-:W-:-:S04]  /*8420*/  FMUL.FTZ R0, R0, 1 ;  /* 0x3f80000000007820 */ /* 0x000fc80000410000 */
[----:B------:R0:W1:Y:S01]  /*8430*/  F2F.F64.F32 R2, R0 ;  /* 0x0000000000027310 */ /* 0x0000620000201800 */
[----:B------:R-:W-:Y:S05]  /*8440*/  BRA `(.L_x_4380) ;  /* 0x0000000400b87947 */ /* 0x000fea0003800000 */
.L_x_4387:
        /* <DEDUP_REMOVED lines=11> */
.L_x_4394:
        /* <DEDUP_REMOVED lines=21> */
.L_x_4398:
[----:B------:R-:W-:Y:S05]  /*8650*/  BSYNC B1 ;  /* 0x0000000000017941 */ /* 0x000fea0003800000 */
.L_x_4397:
[----:B------:R-:W-:Y:S01]  /*8660*/  LEA R3, R0, 0x3b800000, 0x17 ;  /* 0x3b80000000037811 */ /* 0x000fe200078eb8ff */
[----:B------:R-:W-:-:S05]  /*8670*/  IMAD.SHL.U32 R0, R2, 0x100000, RZ ;  /* 0x0010000002007824 */ /* 0x000fca00078e00ff */
[----:B------:R-:W-:-:S07]  /*8680*/  LOP3.LUT R0, R3, R0, R4, 0xfe, !PT ;  /* 0x0000000003007212 */ /* 0x000fce00078efe04 */
.L_x_4396:
[----:B------:R-:W-:Y:S05]  /*8690*/  BSYNC B0 ;  /* 0x0000000000007941 */ /* 0x000fea0003800000 */
.L_x_4395:
[----:B------:R-:W-:-:S04]  /*86a0*/  FMUL.FTZ R0, R0, 1 ;  /* 0x3f80000000007820 */ /* 0x000fc80000410000 */
[----:B------:R1:W2:Y:S01]  /*86b0*/  F2F.F64.F32 R2, R0 ;  /* 0x0000000000027310 */ /* 0x0002a20000201800 */
[----:B------:R-:W-:Y:S05]  /*86c0*/  BRA `(.L_x_4380) ;  /* 0x0000000400187947 */ /* 0x000fea0003800000 */
.L_x_4393:
        /* <DEDUP_REMOVED lines=21> */
.L_x_4402:
[----:B------:R-:W-:Y:S05]  /*8820*/  BSYNC B1 ;  /* 0x0000000000017941 */ /* 0x000fea0003800000 */
.L_x_4401:
[----:B------:R-:W-:Y:S01]  /*8830*/  LEA R3, R0, 0x37800000, 0x17 ;  /* 0x3780000000037811 */ /* 0x000fe200078eb8ff */
[----:B------:R-:W-:-:S05]  /*8840*/  IMAD.SHL.U32 R0, R2, 0x200000, RZ ;  /* 0x0020000002007824 */ /* 0x000fca00078e00ff */
[----:B------:R-:W-:-:S07]  /*8850*/  LOP3.LUT R0, R3, R0, R4, 0xfe, !PT ;  /* 0x0000000003007212 */ /* 0x000fce00078efe04 */
.L_x_4400:
[----:B------:R-:W-:Y:S05]  /*8860*/  BSYNC B0 ;  /* 0x0000000000007941 */ /* 0x000fea0003800000 */
.L_x_4399:
[----:B------:R-:W-:-:S04]  /*8870*/  FMUL.FTZ R0, R0, 1 ;  /* 0x3f80000000007820 */ /* 0x000fc80000410000 */
[----:B------:R3:W4:Y:S01]  /*8880*/  F2F.F64.F32 R2, R0 ;  /* 0x0000000000027310 */ /* 0x0007220000201800 */
[----:B------:R-:W-:Y:S05]  /*8890*/  BRA `(.L_x_4380) ;  /* 0x0000000000a47947 */ /* 0x000fea0003800000 */
.L_x_4392:
        /* <DEDUP_REMOVED lines=14> */
.L_x_4406:
[----:B------:R-:W-:Y:S05]  /*8980*/  BSYNC B0 ;  /* 0x0000000000007941 */ /* 0x000fea0003800000 */
.L_x_4405:
[----:B------:R-:W-:-:S04]  /*8990*/  FMUL.FTZ R0, R0, 1 ;  /* 0x3f80000000007820 */ /* 0x000fc80000410000 */
[----:B------:R0:W1:Y:S01]  /*89a0*/  F2F.F64.F32 R2, R0 ;  /* 0x0000000000027310 */ /* 0x0000620000201800 */
[----:B------:R-:W-:Y:S05]  /*89b0*/  BRA `(.L_x_4380) ;  /* 0x00000000005c7947 */ /* 0x000fea0003800000 */
.L_x_4379:
[----:B------:R-:W-:Y:S01]  /*89c0*/  MOV R2, 0x0 ;  /* 0x0000000000027802 */ /* 0x000fe20000000f00 */
[----:B------:R-:W-:Y:S01]  /*89d0*/  ULDC.64 UR4, c[0x4][0x188] ;  /* 0x0100620000047ab9 */ /* 0x000fe20000000a00 */
[----:B------:R-:W-:Y:S01]  /*89e0*/  ULDC.64 UR6, c[0x4][0x68] ;  /* 0x01001a0000067ab9 */ /* 0x000fe20000000a00 */
[----:B------:R-:W-:Y:S01]  /*89f0*/  IMAD.U32 R4, RZ, RZ, UR4 ;  /* 0x00000004ff047e24 */ /* 0x000fe2000f8e00ff */
[----:B------:R-:W-:Y:S01]  /*8a00*/  MOV R5, UR5 ;  /* 0x0000000500057c02 */ /* 0x000fe20008000f00 */
        /* <DEDUP_REMOVED lines=11> */
.L_x_4407:
[----:B------:R-:W-:Y:S01]  /*8ac0*/  CS2R R2, SRZ ;  /* 0x0000000000027805 */ /* 0x000fe2000001ff00 */
[----:B------:R-:W-:Y:S06]  /*8ad0*/  BRA `(.L_x_4380) ;  /* 0x0000000000147947 */ /* 0x000fec0003800000 */
.L_x_4404:
[----:B------:R-:W2:Y:S02]  /*8ae0*/  LDG.E.64 R2, desc[UR36][R4.64] ;  /* 0x0000002404027981 */ /* 0x000ea4000c1e1b00 */
[----:B--2---:R-:W0:Y:S01]  /*8af0*/  I2F.F64.U64 R2, R2 ;  /* 0x0000000200027312 */ /* 0x004e220000301800 */
[----:B------:R-:W-:Y:S05]  /*8b00*/  BRA `(.L_x_4380) ;  /* 0x0000000000087947 */ /* 0x000fea0003800000 */
.L_x_4403:
[----:B------:R-:W2:Y:S02]  /*8b10*/  LDG.E R2, desc[UR36][R4.64] ;  /* 0x0000002404027981 */ /* 0x000ea4000c1e1900 */
[----:B--2---:R-:W0:Y:S02]  /*8b20*/  I2F.F64.U32 R2, R2 ;  /* 0x0000000200027312 */ /* 0x004e240000201800 */
.L_x_4380:
        /* <DEDUP_REMOVED lines=23> */
.L_x_4411:
[----:B------:R-:W0:Y:S02]  /*8ca0*/  F2I.S64.F64.TRUNC R4, R4 ;  /* 0x0000000400047311 */ /* 0x000e24000030d900 */
[----:B0-----:R-:W-:-:S05]  /*8cb0*/  IMAD.MOV.U32 R3, RZ, RZ, R4 ;  /* 0x000000ffff037224 */ /* 0x001fca00078e0004 */
[----:B------:R3:W-:Y:S01]  /*8cc0*/  STG.E.U8 desc[UR36][R16.64], R3 ;  /* 0x0000000310007986 */ /* 0x0007e2000c101124 */
[----:B------:R-:W-:Y:S05]  /*8cd0*/  BRA `(.L_x_4413) ;  /* 0x0000000c00f87947 */ /* 0x000fea0003800000 */
.L_x_4410:
        /* <DEDUP_REMOVED lines=9> */
.L_x_4415:
[----:B------:R-:W0:Y:S02]  /*8d70*/  F2I.F64.TRUNC R5, R4 ;  /* 0x0000000400057311 */ /* 0x000e24000030d100 */
[----:B0-----:R2:W-:Y:S01]  /*8d80*/  STG.E desc[UR36][R16.64], R5 ;  /* 0x0000000510007986 */ /* 0x0015e2000c101924 */
[----:B------:R-:W-:Y:S05]  /*8d90*/  BRA `(.L_x_4413) ;  /* 0x0000000c00c87947 */ /* 0x000fea0003800000 */
.L_x_4414:
[----:B------:R-:W0:Y:S02]  /*8da0*/  F2I.F64.TRUNC R5, R4 ;  /* 0x0000000400057311 */ /* 0x000e24000030d100 */
[----:B0-----:R0:W-:Y:S01]  /*8db0*/  STG.E.U16 desc[UR36][R16.64], R5 ;  /* 0x0000000510007986 */ /* 0x0011e2000c101524 */
[----:B------:R-:W-:Y:S05]  /*8dc0*/  BRA `(.L_x_4413) ;  /* 0x0000000c00bc7947 */ /* 0x000fea0003800000 */
.L_x_4409:
        /* <DEDUP_REMOVED lines=13> */
.L_x_4417:
        /* <DEDUP_REMOVED lines=8> */
.L_x_4416:
        /* <DEDUP_REMOVED lines=14> */
.L_x_4419:
        /* <DEDUP_REMOVED lines=9> */
.L_x_4418:
[----:B------:R0:W-:Y:S01]  /*9090*/  STG.E.64 desc[UR36][R16.64], R4 ;  /* 0x0000000410007986 */ /* 0x0001e2000c101b24 */
[----:B------:R-:W-:Y:S05]  /*90a0*/  BRA `(.L_x_4413) ;  /* 0x0000000c00047947 */ /* 0x000fea0003800000 */
.L_x_4408:
        /* <DEDUP_REMOVED lines=12> */
.L_x_4422:
[----:B------:R-:W-:-:S05]  /*9170*/  CS2R R6, SRZ ;  /* 0x0000000000067805 */ /* 0x000fca000001ff00 */
[----:B------:R0:W-:Y:S01]  /*9180*/  STG.E.128 desc[UR36][R16.64], R4 ;  /* 0x0000000410007986 */ /* 0x0001e2000c101d24 */
[----:B------:R-:W-:Y:S05]  /*9190*/  BRA `(.L_x_4413) ;  /* 0x0000000800c87947 */ /* 0x000fea0003800000 */
.L_x_4421:
        /* <DEDUP_REMOVED lines=25> */
.L_x_4426:
[----:B------:R-:W-:Y:S05]  /*9330*/  BSYNC B0 ;  /* 0x0000000000007941 */ /* 0x000fea0003800000 */
.L_x_4425:
[----:B------:R-:W-:-:S05]  /*9340*/  LOP3.LUT R3, R0, R3, RZ, 0xfc, !PT ;  /* 0x0000000300037212 */ /* 0x000fca00078efcff */
[----:B------:R0:W-:Y:S01]  /*9350*/  STG.E.U8 desc[UR36][R16.64], R3 ;  /* 0x0000000310007986 */ /* 0x0001e2000c101124 */
[----:B------:R-:W-:Y:S05]  /*9360*/  BRA `(.L_x_4413) ;  /* 0x0000000800547947 */ /* 0x000fea0003800000 */
.L_x_4424:
        /* <DEDUP_REMOVED lines=17> */
.L_x_4428:
[----:B------:R-:W-:Y:S01]  /*9480*/  IMAD.MOV.U32 R0, RZ, RZ, 0x7f ;  /* 0x0000007fff007424 */ /* 0x000fe200078e00ff */
[----:B------:R-:W-:-:S04]  /*9490*/  ISETP.GT.U32.AND P0, PT, R2, 0x7f800000, PT ;  /* 0x7f8000000200780c */ /* 0x000fc80003f04070 */
[----:B------:R-:W-:-:S09]  /*94a0*/  SEL R0, R0, 0x7c, P0 ;  /* 0x0000007c00007807 */ /* 0x000fd20000000000 */
.L_x_4429:
[----:B------:R-:W-:Y:S05]  /*94b0*/  BSYNC B0 ;  /* 0x0000000000007941 */ /* 0x000fea0003800000 */
.L_x_4427:
[----:B------:R-:W-:-:S04]  /*94c0*/  LOP3.LUT R2, R3, 0x80000000, RZ, 0xc0, !PT ;  /* 0x8000000003027812 */ /* 0x000fc800078ec0ff */
[----:B------:R-:W-:-:S04]  /*94d0*/  SHF.R.U32.HI R3, RZ, 0x18, R2 ;  /* 0x00000018ff037819 */ /* 0x000fc80000011602 */
[----:B------:R-:W-:-:S05]  /*94e0*/  LOP3.LUT R3, R0, R3, RZ, 0xfc, !PT ;  /* 0x0000000300037212 */ /* 0x000fca00078efcff */
[----:B------:R0:W-:Y:S01]  /*94f0*/  STG.E.U8 desc[UR36][R16.64], R3 ;  /* 0x0000000310007986 */ /* 0x0001e2000c101124 */
[----:B------:R-:W-:Y:S05]  /*9500*/  BRA `(.L_x_4413) ;  /* 0x0000000400ec7947 */ /* 0x000fea0003800000 */
.L_x_4423:
        /* <DEDUP_REMOVED lines=8> */
.L_x_4420:
        /* <DEDUP_REMOVED lines=11> */
.L_x_4432:
[----:B------:R-:W-:Y:S01]  /*9640*/  UMOV UR4, 0xf0000000 ;  /* 0xf000000000047882 */ /* 0x000fe20000000000 */
[----:B------:R-:W-:Y:S01]  /*9650*/  UMOV UR5, 0x380fffff ;  /* 0x380fffff00057882 */ /* 0x000fe20000000000 */
[----:B------:R-:W0:Y:S01]  /*9660*/  F2F.F32.F64 R3, R4 ;  /* 0x0000000400037310 */ /* 0x000e220000301000 */
[----:B------:R-:W-:Y:S01]  /*9670*/  DSETP.GEU.AND P0, PT, |R4|, UR4, PT ;  /* 0x0000000404007e2a */ /* 0x000fe2000bf0e200 */
[----:B------:R-:W-:Y:S01]  /*9680*/  BSSY B0, `(.L_x_4433) ;  /* 0x0000015000007945 */ /* 0x000fe20003800000 */
[----:B------:R-:W-:-:S12]  /*9690*/  MOV R8, 0x80 ;  /* 0x0000008000087802 */ /* 0x000fd80000000f00 */
        /* <DEDUP_REMOVED lines=15> */
.L_x_4435:
[----:B------:R-:W-:-:S04]  /*9790*/  LOP3.LUT R2, R3, 0x80000000, RZ, 0xc0, !PT ;  /* 0x8000000003027812 */ /* 0x000fc800078ec0ff */
[----:B------:R-:W-:-:S04]  /*97a0*/  SHF.R.U32.HI R3, RZ, 0x18, R2 ;  /* 0x00000018ff037819 */ /* 0x000fc80000011602 */
[----:B------:R-:W-:-:S04]  /*97b0*/  LOP3.LUT R0, R0, R3, RZ, 0xfc, !PT ;  /* 0x0000000300007212 */ /* 0x000fc800078efcff */
[----:B------:R-:W-:-:S07]  /*97c0*/  PRMT R8, R0, 0x7610, R8 ;  /* 0x0000761000087816 */ /* 0x000fce0000000008 */
.L_x_4434:
[----:B------:R-:W-:Y:S05]  /*97d0*/  BSYNC B0 ;  /* 0x0000000000007941 */ /* 0x000fea0003800000 */
.L_x_4433:
[----:B------:R0:W-:Y:S01]  /*97e0*/  STG.E.U8 desc[UR36][R16.64], R8 ;  /* 0x0000000810007986 */ /* 0x0001e2000c101124 */
[----:B------:R-:W-:Y:S05]  /*97f0*/  BRA `(.L_x_4413) ;  /* 0x0000000400307947 */ /* 0x000fea0003800000 */
.L_x_4431:
        /* <DEDUP_REMOVED lines=21> */
.L_x_4438:
[----:B------:R-:W-:-:S04]  /*9950*/  LOP3.LUT R2, R3, 0x80000000, RZ, 0xc0, !PT ;  /* 0x8000000003027812 */ /* 0x000fc800078ec0ff */
[----:B------:R-:W-:-:S04]  /*9960*/  SHF.R.U32.HI R3, RZ, 0x18, R2 ;  /* 0x00000018ff037819 */ /* 0x000fc80000011602 */
[----:B------:R-:W-:-:S04]  /*9970*/  LOP3.LUT R0, R0, R3, RZ, 0xfc, !PT ;  /* 0x0000000300007212 */ /* 0x000fc800078efcff */
[----:B------:R-:W-:-:S07]  /*9980*/  PRMT R8, R0, 0x7610, R8 ;  /* 0x0000761000087816 */ /* 0x000fce0000000008 */
.L_x_4437:
[----:B------:R-:W-:Y:S05]  /*9990*/  BSYNC B0 ;  /* 0x0000000000007941 */ /* 0x000fea0003800000 */
.L_x_4436:
[----:B------:R0:W-:Y:S01]  /*99a0*/  STG.E.U8 desc[UR36][R16.64], R8 ;  /* 0x0000000810007986 */ /* 0x0001e2000c101124 */
[----:B------:R-:W-:Y:S05]  /*99b0*/  BRA `(.L_x_4413) ;  /* 0x0000000000c07947 */ /* 0x000fea0003800000 */
.L_x_4430:
        /* <DEDUP_REMOVED lines=26> */
.L_x_4412:
        /* <DEDUP_REMOVED lines=16> */
.L_x_4441:
[----:B------:R-:W-:Y:S05]  /*9c60*/  BRA `(.L_x_4413) ;  /* 0x0000000000147947 */ /* 0x000fea0003800000 */
.L_x_4440:
[----:B------:R-:W0:Y:S02]  /*9c70*/  F2I.U64.F64.TRUNC R4, R4 ;  /* 0x0000000400047311 */ /* 0x000e24000030d800 */
[----:B0-----:R0:W-:Y:S01]  /*9c80*/  STG.E.64 desc[UR36][R16.64], R4 ;  /* 0x0000000410007986 */ /* 0x0011e2000c101b24 */
[----:B------:R-:W-:Y:S05]  /*9c90*/  BRA `(.L_x_4413) ;  /* 0x0000000000087947 */ /* 0x000fea0003800000 */
.L_x_4439:
[----:B------:R-:W0:Y:S02]  /*9ca0*/  F2I.U32.F64.TRUNC R5, R4 ;  /* 0x0000000400057311 */ /* 0x000e24000030d000 */
[----:B0-----:R0:W-:Y:S02]  /*9cb0*/  STG.E desc[UR36][R16.64], R5 ;  /* 0x0000000510007986 */ /* 0x0011e4000c101924 */
.L_x_4413:
[----:B------:R-:W-:-:S07]  /*9cc0*/  VIADD R19, R19, 0x80 ;  /* 0x0000008013137836 */ /* 0x000fce0000000000 */
.L_x_4373:
[----:B------:R-:W-:Y:S05]  /*9cd0*/  BSYNC B6 ;  /* 0x0000000000067941 */ /* 0x000fea0003800000 */
.L_x_4372:
[----:B------:R-:W-:Y:S02]  /*9ce0*/  ULDC UR4, c[0x0][0x210] ;  /* 0x0000840000047ab9 */ /* 0x000fe40000000800 */
[----:B------:R-:W-:-:S13]  /*9cf0*/  ISETP.GE.AND P0, PT, R19, UR4, PT ;  /* 0x0000000413007c0c */ /* 0x000fda000bf06270 */
[----:B------:R-:W-:Y:S05]  /*9d00*/  @P0 EXIT ;  /* 0x000000000000094d */ /* 0x000fea0003800000 */
[----:B0-----:R-:W0:Y:S01]  /*9d10*/  LDC R6, c[0x0][0x218] ;  /* 0x00008600ff067b82 */ /* 0x001e220000000800 */
[----:B------:R-:W-:Y:S01]  /*9d20*/  HFMA2.MMA R0, -RZ, RZ, 0, 0 ;  /* 0x00000000ff007435 */ /* 0x000fe200000001ff */
        /* <DEDUP_REMOVED lines=301> */
.L_x_4442:
        /* <DEDUP_REMOVED lines=19> */
[----:B--2---:R-:W3:Y:S01]  /*b130*/  I2F.F64.S16 R2, R2 ;  /* 0x0000000200027312 */ /* 0x004ee20000101c00 */
[----:B------:R-:W-:Y:S05]  /*b140*/  BRA `(.L_x_4448) ;  /* 0x0000000c007c7947 */ /* 0x000fea0003800000 */
.L_x_4446:
[----:B------:R-:W2:Y:S02]  /*b150*/  LDG.E.U8 R2, desc[UR36][R4.64] ;  /* 0x0000002404027981 */ /* 0x000ea4000c1e1100 */
[----:B--2---:R-:W4:Y:S01]  /*b160*/  I2F.F64.U16 R2, R2 ;  /* 0x0000000200027312 */ /* 0x004f220000101800 */
[----:B------:R-:W-:Y:S05]  /*b170*/  BRA `(.L_x_4448) ;  /* 0x0000000c00707947 */ /* 0x000fea0003800000 */
.L_x_4445:
[----:B------:R-:W-:-:S13]  /*b180*/  ISETP.NE.AND P0, PT, R2, 0x2, PT ;  /* 0x000000020200780c */ /* 0x000fda0003f05270 */
[----:B------:R-:W-:Y:S05]  /*b190*/  @!P0 BRA `(.L_x_4449) ;  /* 0x0000000000288947 */ /* 0x000fea0003800000 */
[----:B------:R-:W-:-:S13]  /*b1a0*/  ISETP.NE.AND P0, PT, R2, 0x3, PT ;  /* 0x000000030200780c */ /* 0x000fda0003f05270 */
[----:B------:R-:W-:Y:S05]  /*b1b0*/  @!P0 BRA `(.L_x_4450) ;  /* 0x0000000000148947 */ /* 0x000fea0003800000 */
[----:B------:R-:W-:-:S13]  /*b1c0*/  ISETP.NE.AND P0, PT, R2, 0x4, PT ;  /* 0x000000040200780c */ /* 0x000fda0003f05270 */
[----:B------:R-:W-:Y:S05]  /*b1d0*/  @P0 BRA `(.L_x_4447) ;  /* 0x0000000800fc0947 */ /* 0x000fea0003800000 */
[----:B------:R-:W2:Y:S02]  /*b1e0*/  LDG.E.64 R2, desc[UR36][R4.64] ;  /* 0x0000002404027981 */ /* 0x000ea4000c1e1b00 */
[----:B--2---:R-:W1:Y:S01]  /*b1f0*/  I2F.F64.S64 R2, R2 ;  /* 0x0000000200027312 */ /* 0x004e620000301c00 */
[----:B------:R-:W-:Y:S05]  /*b200*/  BRA `(.L_x_4448) ;  /* 0x0000000c004c7947 */ /* 0x000fea0003800000 */
.L_x_4450:
[----:B------:R-:W2:Y:S02]  /*b210*/  LDG.E R2, desc[UR36][R4.64] ;  /* 0x0000002404027981 */ /* 0x000ea4000c1e1900 */
[----:B--2---:R-:W2:Y:S01]  /*b220*/  I2F.F64 R2, R2 ;  /* 0x0000000200027312 */ /* 0x004ea20000201c00 */
[----:B------:R-:W-:Y:S05]  /*b230*/  BRA `(.L_x_4448) ;  /* 0x0000000c00407947 */ /* 0x000fea0003800000 */
.L_x_4449:
[----:B------:R-:W2:Y:S02]  /*b240*/  LDG.E.U16 R2, desc[UR36][R4.64] ;  /* 0x0000002404027981 */ /* 0x000ea4000c1e1500 */
[----:B--2---:R-:W0:Y:S01]  /*b250*/  I2F.F64.S16 R2, R2 ;  /* 0x0000000200027312 */ /* 0x004e220000101c00 */
[----:B------:R-:W-:Y:S05]  /*b260*/  BRA `(.L_x_4448) ;  /* 0x0000000c00347947 */ /* 0x000fea0003800000 */
.L_x_4444:
        /* <DEDUP_REMOVED lines=10> */
.L_x_4452:
[----:B------:R-:W2:Y:S02]  /*b310*/  LDG.E.U16 R0, desc[UR36][R4.64] ;  /* 0x0000002404007981 */ /* 0x000ea4000c1e1500 */
[----:B--2---:R-:W-:-:S05]  /*b320*/  HADD2.F32 R0, -RZ, R0.H0_H0 ;  /* 0x20000000ff007230 */ /* 0x004fca0000004100 */
[----:B------:R-:W-:-:S04]  /*b330*/  FMUL.FTZ R0, R0, 1 ;  /* 0x3f80000000007820 */ /* 0x000fc80000410000 */
[----:B------:R0:W1:Y:S01]  /*b340*/  F2F.F64.F32 R2, R0 ;  /* 0x0000000000027310 */ /* 0x0000620000201800 */
[----:B------:R-:W-:Y:S05]  /*b350*/  BRA `(.L_x_4448) ;  /* 0x0000000800f87947 */ /* 0x000fea0003800000 */
.L_x_4451:
        /* <DEDUP_REMOVED lines=10> */
.L_x_4454:
[----:B------:R-:W2:Y:S02]  /*b400*/  LDG.E.U16 R4, desc[UR36][R4.64] ;  /* 0x0000002404047981 */ /* 0x000ea4000c1e1500 */
[----:B--2---:R-:W-:-:S05]  /*b410*/  HADD2.F32 R0, -RZ, R4.H0_H0 ;  /* 0x20000004ff007230 */ /* 0x004fca0000004100 */
[----:B------:R-:W-:-:S04]  /*b420*/  FMUL.FTZ R0, R0, 1 ;  /* 0x3f80000000007820 */ /* 0x000fc80000410000 */
[----:B------:R0:W1:Y:S01]  /*b430*/  F2F.F64.F32 R2, R0 ;  /* 0x0000000000027310 */ /* 0x0000620000201800 */
[----:B------:R-:W-:Y:S05]  /*b440*/  BRA `(.L_x_4448) ;  /* 0x0000000800bc7947 */ /* 0x000fea0003800000 */
.L_x_4453:
[----:B------:R0:W5:Y:S01]  /*b450*/  LDG.E.64 R2, desc[UR36][R4.64] ;  /* 0x0000002404027981 */ /* 0x000162000c1e1b00 */
[----:B------:R-:W-:Y:S05]  /*b460*/  BRA `(.L_x_4448) ;  /* 0x0000000800b47947 */ /* 0x000fea0003800000 */
.L_x_4443:
        /* <DEDUP_REMOVED lines=13> */
.L_x_4457:
[----:B------:R0:W5:Y:S01]  /*b540*/  LDG.E.64 R2, desc[UR36][R4.64] ;  /* 0x0000002404027981 */ /* 0x000162000c1e1b00 */
[----:B------:R-:W-:Y:S05]  /*b550*/  BRA `(.L_x_4448) ;  /* 0x0000000800787947 */ /* 0x000fea0003800000 */
.L_x_4456:
        /* <DEDUP_REMOVED lines=28> */
.L_x_4459:
[----:B------:R-:W2:Y:S02]  /*b720*/  LDG.E.U8 R3, desc[UR36][R4.64] ;  /* 0x0000002404037981 */ /* 0x000ea4000c1e1100 */
[----:B--2---:R-:W-:-:S05]  /*b730*/  IMAD.SHL.U32 R0, R3, 0x2000000, RZ ;  /* 0x0200000003007824 */ /* 0x004fca00078e00ff */
[----:B------:R-:W-:-:S13]  /*b740*/  ISETP.GE.U32.AND P0, PT, R0, 0x8000000, PT ;  /* 0x080000000000780c */ /* 0x000fda0003f06070 */
[C---:B------:R-:W-:Y:S02]  /*b750*/  @!P0 IMAD.SHL.U32 R0, R3.reuse, 0x100, RZ ;  /* 0x0000010003008824 */ /* 0x040fe400078e00ff */
        /* <DEDUP_REMOVED lines=11> */
.L_x_4458:
[----:B------:R-:W2:Y:S02]  /*b810*/  LDG.E.U16 R0, desc[UR36][R4.64] ;  /* 0x0000002404007981 */ /* 0x000ea4000c1e1500 */
[----:B--2---:R-:W-:-:S05]  /*b820*/  SHF.L.U32 R0, R0, 0x10, RZ ;  /* 0x0000001000007819 */ /* 0x004fca00000006ff */
[----:B------:R-:W-:-:S04]  /*b830*/  FMUL.FTZ R0, R0, 1 ;  /* 0x3f80000000007820 */ /* 0x000fc80000410000 */
[----:B------:R0:W1:Y:S01]  /*b840*/  F2F.F64.F32 R2, R0 ;  /* 0x0000000000027310 */ /* 0x0000620000201800 */
[----:B------:R-:W-:Y:S05]  /*b850*/  BRA `(.L_x_4448) ;  /* 0x0000000400b87947 */ /* 0x000fea0003800000 */
.L_x_4455:
        /* <DEDUP_REMOVED lines=11> */
.L_x_4462:
        /* <DEDUP_REMOVED lines=21> */
.L_x_4466:
[----:B------:R-:W-:Y:S05]  /*ba60*/  BSYNC B1 ;  /* 0x0000000000017941 */ /* 0x000fea0003800000 */
.L_x_4465:
[----:B------:R-:W-:Y:S01]  /*ba70*/  LEA R3, R0, 0x3b800000, 0x17 ;  /* 0x3b80000000037811 */ /* 0x000fe200078eb8ff */
[----:B------:R-:W-:-:S05]  /*ba80*/  IMAD.SHL.U32 R0, R2, 0x100000, RZ ;  /* 0x0010000002007824 */ /* 0x000fca00078e00ff */
[----:B------:R-:W-:-:S07]  /*ba90*/  LOP3.LUT R0, R3, R0, R4, 0xfe, !PT ;  /* 0x0000000003007212 */ /* 0x000fce00078efe04 */
.L_x_4464:
[----:B------:R-:W-:Y:S05]  /*baa0*/  BSYNC B0 ;  /* 0x0000000000007941 */ /* 0x000fea0003800000 */
.L_x_4463:
[----:B------:R-:W-:-:S04]  /*bab0*/  FMUL.FTZ R0, R0, 1 ;  /* 0x3f80000000007820 */ /* 0x000fc80000410000 */
[----:B------:R0:W1:Y:S01]  /*bac0*/  F2F.F64.F32 R2, R0 ;  /* 0x0000000000027310 */ /* 0x0000620000201800 */
[----:B------:R-:W-:Y:S05]  /*bad0*/  BRA `(.L_x_4448) ;  /* 0x0000000400187947 */ /* 0x000fea0003800000 */
.L_x_4461:
        /* <DEDUP_REMOVED lines=21> */
.L_x_4470:
[----:B------:R-:W-:Y:S05]  /*bc30*/  BSYNC B1 ;  /* 0x0000000000017941 */ /* 0x000fea0003800000 */
.L_x_4469:
[----:B------:R-:W-:Y:S01]  /*bc40*/  LEA R3, R0, 0x37800000, 0x17 ;  /* 0x3780000000037811 */ /* 0x000fe200078eb8ff */
[----:B------:R-:W-:-:S05]  /*bc50*/  IMAD.SHL.U32 R0, R2, 0x200000, RZ ;  /* 0x0020000002007824 */ /* 0x000fca00078e00ff */
[----:B------:R-:W-:-:S07]  /*bc60*/  LOP3.LUT R0, R3, R0, R4, 0xfe, !PT ;  /* 0x0000000003007212 */ /* 0x000fce00078efe04 */
.L_x_4468:
[----:B------:R-:W-:Y:S05]  /*bc70*/  BSYNC B0 ;  /* 0x0000000000007941 */ /* 0x000fea0003800000 */
.L_x_4467:
[----:B------:R-:W-:-:S04]  /*bc80*/  FMUL.FTZ R0, R0, 1 ;  /* 0x3f80000000007820 */ /* 0x000fc80000410000 */
[----:B------:R0:W1:Y:S01]  /*bc90*/  F2F.F64.F32 R2, R0 ;  /* 0x0000000000027310 */ /* 0x0000620000201800 */
[----:B------:R-:W-:Y:S05]  /*bca0*/  BRA `(.L_x_4448) ;  /* 0x0000000000a47947 */ /* 0x000fea0003800000 */
.L_x_4460:
        /* <DEDUP_REMOVED lines=14> */
.L_x_4474:
[----:B------:R-:W-:Y:S05]  /*bd90*/  BSYNC B0 ;  /* 0x0000000000007941 */ /* 0x000fea0003800000 */
.L_x_4473:
[----:B------:R-:W-:-:S04]  /*bda0*/  FMUL.FTZ R0, R0, 1 ;  /* 0x3f80000000007820 */ /* 0x000fc80000410000 */
[----:B------:R0:W1:Y:S01]  /*bdb0*/  F2F.F64.F32 R2, R0 ;  /* 0x0000000000027310 */ /* 0x0000620000201800 */
[----:B------:R-:W-:Y:S05]  /*bdc0*/  BRA `(.L_x_4448) ;  /* 0x00000000005c7947 */ /* 0x000fea0003800000 */
.L_x_4447:
[----:B------:R-:W-:Y:S01]  /*bdd0*/  MOV R0, 0x0 ;  /* 0x0000000000007802 */ /* 0x000fe20000000f00 */
[----:B------:R-:W-:Y:S01]  /*bde0*/  ULDC.64 UR4, c[0x4][0x188] ;  /* 0x0100620000047ab9 */ /* 0x000fe20000000a00 */
[----:B------:R-:W-:Y:S01]  /*bdf0*/  ULDC.64 UR6, c[0x4][0x68] ;  /* 0x01001a0000067ab9 */ /* 0x000fe20000000a00 */
[----:B------:R-:W-:Y:S01]  /*be00*/  IMAD.U32 R4, RZ, RZ, UR4 ;  /* 0x00000004ff047e24 */ /* 0x000fe2000f8e00ff */
[----:B------:R0:W1:Y:S01]  /*be10*/  LDC.64 R2, c[0x4][R0] ;  /* 0x0100000000027b82 */ /* 0x0000620000000a00 */
[----:B------:R-:W-:Y:S01]  /*be20*/  IMAD.U32 R5, RZ, RZ, UR5 ;  /* 0x00000005ff057e24 */ /* 0x000fe2000f8e00ff */
[----:B------:R-:W-:Y:S01]  /*be30*/  ULDC.64 UR4, c[0x4][0x190] ;  /* 0x0100640000047ab9 */ /* 0x000fe20000000a00 */
[----:B------:R-:W-:Y:S01]  /*be40*/  IMAD.U32 R10, RZ, RZ, UR6 ;  /* 0x00000006ff0a7e24 */ /* 0x000fe2000f8e00ff */
[----:B------:R-:W-:Y:S01]  /*be50*/  MOV R6, UR4 ;  /* 0x0000000400067c02 */ /* 0x000fe20008000f00 */
[----:B------:R-:W-:Y:S02]  /*be60*/  IMAD.U32 R7, RZ, RZ, UR5 ;  /* 0x00000005ff077e24 */ /* 0x000fe4000f8e00ff */
[----:B------:R-:W-:-:S02]  /*be70*/  IMAD.U32 R11, RZ, RZ, UR7 ;  /* 0x00000007ff0b7e24 */ /* 0x000fc4000f8e00ff */
[----:B------:R-:W-:Y:S02]  /*be80*/  IMAD.MOV.U32 R8, RZ, RZ, 0x4e ;  /* 0x0000004eff087424 */ /* 0x000fe400078e00ff */
[----:B------:R-:W-:Y:S02]  /*be90*/  IMAD.MOV.U32 R12, RZ, RZ, 0x1 ;  /* 0x00000001ff0c7424 */ /* 0x000fe400078e00ff */
[----:B0-----:R-:W-:-:S07]  /*bea0*/  IMAD.MOV.U32 R13, RZ, RZ, RZ ;  /* 0x000000ffff0d7224 */ /* 0x001fce00078e00ff */
[----:B------:R-:W-:-:S07]  /*beb0*/  LEPC R20, `(.L_x_4475) ;  /* 0x000000001014794e */ /* 0x000fce0000000000 */
[----:B-1----:R-:W-:Y:S05]  /*bec0*/  CALL.ABS.NOINC R2 ;  /* 0x0000000002007343 */ /* 0x002fea0003c00000 */
.L_x_4475:
[----:B------:R-:W-:Y:S01]  /*bed0*/  CS2R R2, SRZ ;  /* 0x0000000000027805 */ /* 0x000fe2000001ff00 */
[----:B------:R-:W-:Y:S06]  /*bee0*/  BRA `(.L_x_4448) ;  /* 0x0000000000147947 */ /* 0x000fec0003800000 */
.L_x_4472:
[----:B------:R-:W2:Y:S02]  /*bef0*/  LDG.E.64 R2, desc[UR36][R4.64] ;  /* 0x0000002404027981 */ /* 0x000ea4000c1e1b00 */
[----:B--2---:R-:W0:Y:S01]  /*bf00*/  I2F.F64.U64 R2, R2 ;  /* 0x0000000200027312 */ /* 0x004e220000301800 */
[----:B------:R-:W-:Y:S05]  /*bf10*/  BRA `(.L_x_4448) ;  /* 0x0000000000087947 */ /* 0x000fea0003800000 */
.L_x_4471:
[----:B------:R-:W2:Y:S02]  /*bf20*/  LDG.E R2, desc[UR36][R4.64] ;  /* 0x0000002404027981 */ /* 0x000ea4000c1e1900 */
[----:B--2---:R-:W0:Y:S02]  /*bf30*/  I2F.F64.U32 R2, R2 ;  /* 0x0000000200027312 */ /* 0x004e240000201800 */
.L_x_4448:
[----:B------:R-:W0:Y:S01]  /*bf40*/  LDC.U8 R6, c[0x0][0x430] ;  /* 0x00010c00ff067b82 */ /* 0x000e220000000000 */
[----:B------:R-:W-:Y:S01]  /*bf50*/  ULDC.64 UR4, c[0x0][0x428] ;  /* 0x00010a0000047ab9 */ /* 0x000fe20000000a00 */
[----:B012345:R-:W-:Y:S01]  /*bf60*/  IMAD.MOV.U32 R4, RZ, RZ, R2 ;  /* 0x000000ffff047224 */ /* 0x03ffe200078e0002 */
[----:B------:R-:W-:Y:S01]  /*bf70*/  DSETP.MIN.AND P1, P2, R2, UR4, PT ;  /* 0x0000000402007e2a */ /* 0x000fe2000ba20000 */
[----:B------:R-:W-:Y:S02]  /*bf80*/  UMOV UR6, UR5 ;  /* 0x0000000500067c82 */ /* 0x000fe40008000000 */
[----:B------:R-:W-:-:S03]  /*bf90*/  IMAD.U32 R2, RZ, RZ, UR6 ;  /* 0x00000006ff027e24 */ /* 0x000fc6000f8e00ff */
[----:B------:R-:W-:Y:S02]  /*bfa0*/  FSEL R5, R3, UR6, P1 ;  /* 0x0000000603057c08 */ /* 0x000fe40008800000 */
[----:B------:R-:W-:-:S06]  /*bfb0*/  SEL R4, R4, UR4, P1 ;  /* 0x0000000404047c07 */ /* 0x000fcc0008800000 */
[----:B------:R-:W-:Y:S02]  /*bfc0*/  @P2 LOP3.LUT R5, R2, 0x80000, RZ, 0xfc, !PT ;  /* 0x0008000002052812 */ /* 0x000fe400078efcff */
        /* <DEDUP_REMOVED lines=12> */
[----:B0-----:R-:W-:Y:S01]  /*c090*/  STG.E.U8 desc[UR36][R16.64], R5 ;  /* 0x0000000510007986 */ /* 0x001fe2000c101124 */
[----:B------:R-:W-:Y:S05]  /*c0a0*/  EXIT ;  /* 0x000000000000794d */ /* 0x000fea0003800000 */
.L_x_4479:
[----:B------:R-:W0:Y:S02]  /*c0b0*/  F2I.S64.F64.TRUNC R4, R4 ;  /* 0x0000000400047311 */ /* 0x000e24000030d900 */
[----:B0-----:R-:W-:-:S05]  /*c0c0*/  IMAD.MOV.U32 R3, RZ, RZ, R4 ;  /* 0x000000ffff037224 */ /* 0x001fca00078e0004 */
[----:B------:R-:W-:Y:S01]  /*c0d0*/  STG.E.U8 desc[UR36][R16.64], R3 ;  /* 0x0000000310007986 */ /* 0x000fe2000c101124 */
[----:B------:R-:W-:Y:S05]  /*c0e0*/  EXIT ;  /* 0x000000000000794d */ /* 0x000fea0003800000 */
.L_x_4478:
[----:B------:R-:W-:-:S13]  /*c0f0*/  ISETP.NE.AND P0, PT, R0, 0x2, PT ;  /* 0x000000020000780c */ /* 0x000fda0003f05270 */
[----:B------:R-:W-:Y:S05]  /*c100*/  @!P0 BRA `(.L_x_4481) ;  /* 0x0000000000288947 */ /* 0x000fea0003800000 */
[----:B------:R-:W-:-:S13]  /*c110*/  ISETP.NE.AND P0, PT, R0, 0x3, PT ;  /* 0x000000030000780c */ /* 0x000fda0003f05270 */
[----:B------:R-:W-:Y:S05]  /*c120*/  @!P0 BRA `(.L_x_4482) ;  /* 0x0000000000148947 */ /* 0x000fea0003800000 */
[----:B------:R-:W-:-:S13]  /*c130*/  ISETP.NE.AND P0, PT, R0, 0x4, PT ;  /* 0x000000040000780c */ /* 0x000fda0003f05270 */
[----:B------:R-:W-:Y:S05]  /*c140*/  @P0 BRA `(.L_x_4480) ;  /* 0x0000000c00880947 */ /* 0x000fea0003800000 */
[----:B------:R-:W0:Y:S02]  /*c150*/  F2I.S64.F64.TRUNC R4, R4 ;  /* 0x0000000400047311 */ /* 0x000e24000030d900 */
[----:B0-----:R-:W-:Y:S01]  /*c160*/  STG.E.64 desc[UR36][R16.64], R4 ;  /* 0x0000000410007986 */ /* 0x001fe2000c101b24 */
[----:B------:R-:W-:Y:S05]  /*c170*/  EXIT ;  /* 0x000000000000794d */ /* 0x000fea0003800000 */
.L_x_4482:
[----:B------:R-:W0:Y:S02]  /*c180*/  F2I.F64.TRUNC R5, R4 ;  /* 0x0000000400057311 */ /* 0x000e24000030d100 */
[----:B0-----:R-:W-:Y:S01]  /*c190*/  STG.E desc[UR36][R16.64], R5 ;  /* 0x0000000510007986 */ /* 0x001fe2000c101924 */
[----:B------:R-:W-:Y:S05]  /*c1a0*/  EXIT ;  /* 0x000000000000794d */ /* 0x000fea0003800000 */
.L_x_4481:
[----:B------:R-:W0:Y:S02]  /*c1b0*/  F2I.F64.TRUNC R5, R4 ;  /* 0x0000000400057311 */ /* 0x000e24000030d100 */
[----:B0-----:R-:W-:Y:S01]  /*c1c0*/  STG.E.U16 desc[UR36][R16.64], R5 ;  /* 0x0000000510007986 */ /* 0x001fe2000c101524 */
[----:B------:R-:W-:Y:S05]  /*c1d0*/  EXIT ;  /* 0x000000000000794d */ /* 0x000fea0003800000 */
.L_x_4477:
        /* <DEDUP_REMOVED lines=11> */
[----:B------:R-:W-:Y:S01]  /*c290*/  STG.E desc[UR36][R16.64], R3 ;  /* 0x0000000310007986 */ /* 0x000fe2000c101924 */
[----:B------:R-:W-:Y:S05]  /*c2a0*/  EXIT ;  /* 0x000000000000794d */ /* 0x000fea0003800000 */
.L_x_4484:
[----:B------:R-:W-:Y:S01]  /*c2b0*/  UMOV UR4, 0xf0000000 ;  /* 0xf000000000047882 */ /* 0x000fe20000000000 */
[----:B------:R-:W-:Y:S01]  /*c2c0*/  UMOV UR5, 0x380fffff ;  /* 0x380fffff00057882 */ /* 0x000fe20000000000 */
[----:B------:R-:W0:Y:S01]  /*c2d0*/  F2F.F32.F64 R0, R4 ;  /* 0x0000000400007310 */ /* 0x000e220000301000 */
[----:B------:R-:W-:-:S14]  /*c2e0*/  DSETP.GEU.AND P0, PT, |R4|, UR4, PT ;  /* 0x0000000404007e2a */ /* 0x000fdc000bf0e200 */
[----:B0-----:R-:W-:-:S05]  /*c2f0*/  @!P0 FMUL R0, R0, 1.175494350822287508e-38 ;  /* 0x0080000000008820 */ /* 0x001fca0000400000 */
[----:B------:R-:W-:-:S05]  /*c300*/  F2FP.F16.F32.PACK_AB R0, RZ, R0 ;  /* 0x00000000ff00723e */ /* 0x000fca00000000ff */
[----:B------:R-:W-:Y:S01]  /*c310*/  STG.E.U16 desc[UR36][R16.64], R0 ;  /* 0x0000000010007986 */ /* 0x000fe2000c101524 */
[----:B------:R-:W-:Y:S05]  /*c320*/  EXIT ;  /* 0x000000000000794d */ /* 0x000fea0003800000 */
.L_x_4483:
        /* <DEDUP_REMOVED lines=12> */
[----:B------:R-:W-:Y:S01]  /*c3f0*/  STG.E.64 desc[UR36][R16.64], R2 ;  /* 0x0000000210007986 */ /* 0x000fe2000c101b24 */
[----:B------:R-:W-:Y:S05]  /*c400*/  EXIT ;  /* 0x000000000000794d */ /* 0x000fea0003800000 */
.L_x_4486:
[----:B------:R-:W-:Y:S01]  /*c410*/  UMOV UR4, 0xf0000000 ;  /* 0xf000000000047882 */ /* 0x000fe20000000000 */
[----:B------:R-:W-:Y:S01]  /*c420*/  UMOV UR5, 0x380fffff ;  /* 0x380fffff00057882 */ /* 0x000fe20000000000 */
[----:B------:R-:W0:Y:S01]  /*c430*/  F2F.F32.F64 R0, R4 ;  /* 0x0000000400007310 */ /* 0x000e220000301000 */
[----:B------:R-:W-:-:S14]  /*c440*/  DSETP.GEU.AND P0, PT, |R4|, UR4, PT ;  /* 0x0000000404007e2a */ /* 0x000fdc000bf0e200 */
[----:B0-----:R-:W-:-:S05]  /*c450*/  @!P0 FMUL R0, R0, 1.175494350822287508e-38 ;  /* 0x0080000000008820 */ /* 0x001fca0000400000 */
[----:B------:R-:W-:-:S04]  /*c460*/  F2FP.F16.F32.PACK_AB R3, RZ, R0 ;  /* 0x00000000ff03723e */ /* 0x000fc800000000ff */
[----:B------:R-:W-:-:S05]  /*c470*/  PRMT R3, R3, 0x5410, RZ ;  /* 0x0000541003037816 */ /* 0x000fca00000000ff */
[----:B------:R-:W-:Y:S01]  /*c480*/  STG.E desc[UR36][R16.64], R3 ;  /* 0x0000000310007986 */ /* 0x000fe2000c101924 */
[----:B------:R-:W-:Y:S05]  /*c490*/  EXIT ;  /* 0x000000000000794d */ /* 0x000fea0003800000 */
.L_x_4485:
[----:B------:R-:W-:Y:S01]  /*c4a0*/  STG.E.64 desc[UR36][R16.64], R4 ;  /* 0x0000000410007986 */ /* 0x000fe2000c101b24 */
[----:B------:R-:W-:Y:S05]  /*c4b0*/  EXIT ;  /* 0x000000000000794d */ /* 0x000fea0003800000 */
.L_x_4476:
        /* <DEDUP_REMOVED lines=10> */
[----:B------:R-:W-:Y:S01]  /*c560*/  STG.E.U8 desc[UR36][R16.64], R3 ;  /* 0x0000000310007986 */ /* 0x000fe2000c101124 */
[----:B------:R-:W-:Y:S05]  /*c570*/  EXIT ;  /* 0x000000000000794d */ /* 0x000fea0003800000 */
.L_x_4489:
[----:B------:R-:W-:-:S05]  /*c580*/  CS2R R6, SRZ ;  /* 0x0000000000067805 */ /* 0x000fca000001ff00 */
[----:B------:R-:W-:Y:S01]  /*c590*/  STG.E.128 desc[UR36][R16.64], R4 ;  /* 0x0000000410007986 */ /* 0x000fe2000c101d24 */
[----:B------:R-:W-:Y:S05]  /*c5a0*/  EXIT ;  /* 0x000000000000794d */ /* 0x000fea0003800000 */
.L_x_4488:
        /* <DEDUP_REMOVED lines=25> */
.L_x_4493:
[----:B------:R-:W-:Y:S05]  /*c740*/  BSYNC B0 ;  /* 0x0000000000007941 */ /* 0x000fea0003800000 */
.L_x_4492:
[----:B------:R-:W-:-:S05]  /*c750*/  LOP3.LUT R3, R0, R3, RZ, 0xfc, !PT ;  /* 0x0000000300037212 */ /* 0x000fca00078efcff */
[----:B------:R-:W-:Y:S01]  /*c760*/  STG.E.U8 desc[UR36][R16.64], R3 ;  /* 0x0000000310007986 */ /* 0x000fe2000c101124 */
[----:B------:R-:W-:Y:S05]  /*c770*/  EXIT ;  /* 0x000000000000794d */ /* 0x000fea0003800000 */
.L_x_4491:
        /* <DEDUP_REMOVED lines=17> */
.L_x_4495:
[----:B------:R-:W-:Y:S01]  /*c890*/  IMAD.MOV.U32 R0, RZ, RZ, 0x7f ;  /* 0x0000007fff007424 */ /* 0x000fe200078e00ff */
[----:B------:R-:W-:-:S04]  /*c8a0*/  ISETP.GT.U32.AND P0, PT, R2, 0x7f800000, PT ;  /* 0x7f8000000200780c */ /* 0x000fc80003f04070 */
[----:B------:R-:W-:-:S09]  /*c8b0*/  SEL R0, R0, 0x7c, P0 ;  /* 0x0000007c00007807 */ /* 0x000fd20000000000 */
.L_x_4496:
[----:B------:R-:W-:Y:S05]  /*c8c0*/  BSYNC B0 ;  /* 0x0000000000007941 */ /* 0x000fea0003800000 */
.L_x_4494:
[----:B------:R-:W-:-:S04]  /*c8d0*/  LOP3.LUT R2, R3, 0x80000000, RZ, 0xc0, !PT ;  /* 0x8000000003027812 */ /* 0x000fc800078ec0ff */
[----:B------:R-:W-:-:S04]  /*c8e0*/  SHF.R.U32.HI R3, RZ, 0x18, R2 ;  /* 0x00000018ff037819 */ /* 0x000fc80000011602 */
[----:B------:R-:W-:-:S05]  /*c8f0*/  LOP3.LUT R3, R0, R3, RZ, 0xfc, !PT ;  /* 0x0000000300037212 */ /* 0x000fca00078efcff */
[----:B------:R-:W-:Y:S01]  /*c900*/  STG.E.U8 desc[UR36][R16.64], R3 ;  /* 0x0000000310007986 */ /* 0x000fe2000c101124 */
[----:B------:R-:W-:Y:S05]  /*c910*/  EXIT ;  /* 0x000000000000794d */ /* 0x000fea0003800000 */
.L_x_4490:
[----:B------:R-:W-:Y:S01]  /*c920*/  UMOV UR4, 0xf0000000 ;  /* 0xf000000000047882 */ /* 0x000fe20000000000 */
[----:B------:R-:W-:Y:S01]  /*c930*/  UMOV UR5, 0x380fffff ;  /* 0x380fffff00057882 */ /* 0x000fe20000000000 */
[----:B------:R-:W0:Y:S01]  /*c940*/  F2F.F32.F64 R0, R4 ;  /* 0x0000000400007310 */ /* 0x000e220000301000 */
[----:B------:R-:W-:-:S14]  /*c950*/  DSETP.GEU.AND P0, PT, |R4|, UR4, PT ;  /* 0x0000000404007e2a */ /* 0x000fdc000bf0e200 */
[----:B0-----:R-:W-:-:S05]  /*c960*/  @!P0 FMUL R0, R0, 1.175494350822287508e-38 ;  /* 0x0080000000008820 */ /* 0x001fca0000400000 */
[----:B------:R-:W-:-:S05]  /*c970*/  F2FP.BF16.F32.PACK_AB R0, RZ, R0 ;  /* 0x00000000ff00723e */ /* 0x000fca00000010ff */
[----:B------:R-:W-:Y:S01]  /*c980*/  STG.E.U16 desc[UR36][R16.64], R0 ;  /* 0x0000000010007986 */ /* 0x000fe2000c101524 */
[----:B------:R-:W-:Y:S05]  /*c990*/  EXIT ;  /* 0x000000000000794d */ /* 0x000fea0003800000 */
.L_x_4487:
        /* <DEDUP_REMOVED lines=9> */
[----:B0-----:R-:W-:Y:S01]  /*ca30*/  STG.E.U16 desc[UR36][R16.64], R5 ;  /* 0x0000000510007986 */ /* 0x001fe2000c101524 */
[----:B------:R-:W-:Y:S05]  /*ca40*/  EXIT ;  /* 0x000000000000794d */ /* 0x000fea0003800000 */
.L_x_4499:
        /* <DEDUP_REMOVED lines=21> */
.L_x_4502:
[----:B------:R-:W-:-:S04]  /*cba0*/  LOP3.LUT R2, R3, 0x80000000, RZ, 0xc0, !PT ;  /* 0x8000000003027812 */ /* 0x000fc800078ec0ff */
[----:B------:R-:W-:-:S04]  /*cbb0*/  SHF.R.U32.HI R3, RZ, 0x18, R2 ;  /* 0x00000018ff037819 */ /* 0x000fc80000011602 */
[----:B------:R-:W-:-:S04]  /*cbc0*/  LOP3.LUT R0, R0, R3, RZ, 0xfc, !PT ;  /* 0x0000000300007212 */ /* 0x000fc800078efcff */
[----:B------:R-:W-:-:S07]  /*cbd0*/  PRMT R8, R0, 0x7610, R8 ;  /* 0x0000761000087816 */ /* 0x000fce0000000008 */
.L_x_4501:
[----:B------:R-:W-:Y:S05]  /*cbe0*/  BSYNC B0 ;  /* 0x0000000000007941 */ /* 0x000fea0003800000 */
.L_x_4500:
[----:B------:R-:W-:Y:S01]  /*cbf0*/  STG.E.U8 desc[UR36][R16.64], R8 ;  /* 0x0000000810007986 */ /* 0x000fe2000c101124 */
[----:B------:R-:W-:Y:S05]  /*cc00*/  EXIT ;  /* 0x000000000000794d */ /* 0x000fea0003800000 */
.L_x_4498:
        /* <DEDUP_REMOVED lines=21> */
.L_x_4505:
[----:B------:R-:W-:-:S04]  /*cd60*/  LOP3.LUT R2, R3, 0x80000000, RZ, 0xc0, !PT ;  /* 0x8000000003027812 */ /* 0x000fc800078ec0ff */
[----:B------:R-:W-:-:S04]  /*cd70*/  SHF.R.U32.HI R3, RZ, 0x18, R2 ;  /* 0x00000018ff037819 */ /* 0x000fc80000011602 */
[----:B------:R-:W-:-:S04]  /*cd80*/  LOP3.LUT R0, R0, R3, RZ, 0xfc, !PT ;  /* 0x0000000300007212 */ /* 0x000fc800078efcff */
[----:B------:R-:W-:-:S07]  /*cd90*/  PRMT R8, R0, 0x7610, R8 ;  /* 0x0000761000087816 */ /* 0x000fce0000000008 */
.L_x_4504:
[----:B------:R-:W-:Y:S05]  /*cda0*/  BSYNC B0 ;  /* 0x0000000000007941 */ /* 0x000fea0003800000 */
.L_x_4503:
[----:B------:R-:W-:Y:S01]  /*cdb0*/  STG.E.U8 desc[UR36][R16.64], R8 ;  /* 0x0000000810007986 */ /* 0x000fe2000c101124 */
[----:B------:R-:W-:Y:S05]  /*cdc0*/  EXIT ;  /* 0x000000000000794d */ /* 0x000fea0003800000 */
.L_x_4497:
        /* <DEDUP_REMOVED lines=26> */
.L_x_4480:
        /* <DEDUP_REMOVED lines=16> */
.L_x_4508:
[----:B------:R-:W-:Y:S05]  /*d070*/  EXIT ;  /* 0x000000000000794d */ /* 0x000fea0003800000 */
.L_x_4507:
[----:B------:R-:W0:Y:S02]  /*d080*/  F2I.U64.F64.TRUNC R4, R4 ;  /* 0x0000000400047311 */ /* 0x000e24000030d800 */
[----:B0-----:R-:W-:Y:S01]  /*d090*/  STG.E.64 desc[UR36][R16.64], R4 ;  /* 0x0000000410007986 */ /* 0x001fe2000c101b24 */
[----:B------:R-:W-:Y:S05]  /*d0a0*/  EXIT ;  /* 0x000000000000794d */ /* 0x000fea0003800000 */
.L_x_4506:
[----:B------:R-:W0:Y:S02]  /*d0b0*/  F2I.U32.F64.TRUNC R5, R4 ;  /* 0x0000000400057311 */ /* 0x000e24000030d000 */
[----:B0-----:R-:W-:Y:S01]  /*d0c0*/  STG.E desc[UR36][R16.64], R5 ;  /* 0x0000000510007986 */ /* 0x001fe2000c101924 */
[----:B------:R-:W-:Y:S05]  /*d0d0*/  EXIT ;  /* 0x000000000000794d */ /* 0x000fea0003800000 */
.L_x_4509:
        /* <DEDUP_REMOVED lines=10> */
.L_x_42145:


//--------------------- .text._ZN2at6native27unrolled_elementwise_kernelINS0_13AUnaryFunctorIdddZZZNS0_16fmin_kernel_cudaERNS_18TensorIteratorBaseEENKUlvE_clEvENKUlvE_clEvEUlddE_EESt5arrayIPcLm2EELi4E23TrivialOffsetCalculatorILi1EjESD_NS0_6memory12LoadWithCastILi1EEENSE_13StoreWithCastILi1EEEEEviT_T0_T2_T3_T4_T5_ --------------------------
	.section	.text._ZN2at6native27unrolled_elementwise_kernelINS0_13AUnaryFunctorIdddZZZNS0_16fmin_kernel_cudaERNS_18TensorIteratorBaseEENKUlvE_clEvENKUlvE_clEvEUlddE_EESt5arrayIPcLm2EELi4E23TrivialOffsetCalculatorILi1EjESD_NS0_6memory12LoadWithCastILi1EEENSE_13StoreWithCastILi1EEEEEviT_T0_T2_T3_T4_T5_,"ax",@progbits
	.align	128
        .global         _ZN2at6native27unrolled_elementwise_kernelINS0_13AUnaryFunctorIdddZZZNS0_16fmin_kernel_cudaERNS_18TensorIteratorBaseEENKUlvE_clEvENKUlvE_clEvEUlddE_EESt5arrayIPcLm2EELi4E23TrivialOffsetCalculatorILi1EjESD_NS0_6memory12LoadWithCastILi1EEENSE_13StoreWithCastILi1EEEEEviT_T0_T2_T3_T4_T5_
        .type           _ZN2at6native27unrolled_elementwise_kernelINS0_13AUnaryFunctorIdddZZZNS0_16fmin_kernel_cudaERNS_18TensorIteratorBaseEENKUlvE_clEvENKUlvE_clEvEUlddE_EESt5arrayIPcLm2EELi4E23TrivialOffsetCalculatorILi1EjESD_NS0_6memory12LoadWithCastILi1EEENSE_13StoreWithCastILi1EEEEEviT_T0_T2_T3_T4_T5_,@function
        .size           _ZN2at6native27unrolled_elementwise_kernelINS0_13AUnaryFunctorIdddZZZNS0_16fmin_kernel_cudaERNS_18TensorIteratorBaseEENKUlvE_clEvENKUlvE_clEvEUlddE_EESt5arrayIPcLm2EELi4E23TrivialOffsetCalculatorILi1EjESD_NS0_6memory12LoadWithCastILi1EEENSE_13StoreWithCastILi1EEEEEviT_T0_T2_T3_T4_T5_,(.L_x_42146 - _ZN2at6native27unrolled_elementwise_kernelINS0_13AUnaryFunctorIdddZZZNS0_16fmin_kernel_cudaERNS_18TensorIteratorBaseEENKUlvE_clEvENKUlvE_clEvEUlddE_EESt5arrayIPcLm2EELi4E23TrivialOffsetCalculatorILi1EjESD_NS0_6memory12LoadWithCastILi1EEENSE_13StoreWithCastILi1EEEEEviT_T0_T2_T3_T4_T5_)
        .other          _ZN2at6native27unrolled_elementwise_kernelINS0_13AUnaryFunctorIdddZZZNS0_16fmin_kernel_cudaERNS_18TensorIteratorBaseEENKUlvE_clEvENKUlvE_clEvEUlddE_EESt5arrayIPcLm2EELi4E23TrivialOffsetCalculatorILi1EjESD_NS0_6memory12LoadWithCastILi1EEENSE_13StoreWithCastILi1EEEEEviT_T0_T2_T3_T4_T5_,@"STO_CUDA_ENTRY STV_DEFAULT"
_ZN2at6native27unrolled_elementwise_kernelINS0_13AUnaryFunctorIdddZZZNS0_16fmin_kernel_cudaERNS_18TensorIteratorBaseEENKUlvE_clEvENKUlvE_clEvEUlddE_EESt5arrayIPcLm2EELi4E23TrivialOffsetCalculatorILi1EjESD_NS0_6memory12LoadWithCastILi1EEENSE_13StoreWithCastILi1EEEEEviT_T0_T2_T3_T4_T5_:
.text._ZN2at6native27unrolled_elementwise_kernelINS0_13AUnaryFunctorIdddZZZNS0_16fmin_kernel_cudaERNS_18TensorIteratorBaseEENKUlvE_clEvENKUlvE_clEvEUlddE_EESt5arrayIPcLm2EELi4E23TrivialOffsetCalculatorILi1EjESD_NS0_6memory12LoadWithCastILi1EEENSE_13StoreWithCastILi1EEEEEviT_T0_T2_T3_T4_T5_:
[----:B------:R-:W0:Y:S01]  /*0000*/  LDC R1, c[0x0][0x28] ;  /* 0x00000a00ff017b82 */ /* 0x000e220000000800 */
[----:B------:R-:W1:Y:S07]  /*0010*/  S2R R18, SR_CTAID.X ;  /* 0x0000000000127919 */ /* 0x000e6e0000002500 */
[----:B------:R-:W1:Y:S01]  /*0020*/  LDC R19, c[0x0][0x210] ;  /* 0x00008400ff137b82 */ /* 0x000e620000000800 */
[----:B------:R-:W-:Y:S01]  /*0030*/  ULDC.64 UR36, c[0x0][0x208] ;  /* 0x0000820000247ab9 */ /* 0x000fe20000000a00 */
[----:B------:R-:W-:Y:S01]  /*0040*/  BSSY B6, `(.L_x_4510) ;  /* 0x00000fe000067945 */ /* 0x000fe20003800000 */
[----:B------:R-:W2:Y:S01]  /*0050*/  S2R R22, SR_TID.X ;  /* 0x0000000000167919 */ /* 0x000ea20000002100 */
[----:B------:R-:W-:-:S02]  /*0060*/  CS2R R30, SRZ ;  /* 0x00000000001e7805 */ /* 0x000fc4000001ff00 */
[----:B------:R-:W-:Y:S02]  /*0070*/  CS2R R28, SRZ ;  /* 0x00000000001c7805 */ /* 0x000fe4000001ff00 */
        /* <DEDUP_REMOVED lines=22> */
[----:B--2---:R0:W1:Y:S01]  /*01e0*/  I2F.F64.S16 R28, R4 ;  /* 0x00000004001c7312 */ /* 0x0040620000101c00 */
[----:B------:R-:W-:Y:S05]  /*01f0*/  BRA `(.L_x_4517) ;  /* 0x0000000c00807947 */ /* 0x000fea0003800000 */
.L_x_4515:
[----:B------:R-:W2:Y:S02]  /*0200*/  LDG.E.U8 R4, desc[UR36][R4.64] ;  /* 0x0000002404047981 */ /* 0x000ea4000c1e1100 */
[----:B--2---:R0:W1:Y:S01]  /*0210*/  I2F.F64.U16 R28, R4 ;  /* 0x00000004001c7312 */ /* 0x0040620000101800 */
[----:B------:R-:W-:Y:S05]  /*0220*/  BRA `(.L_x_4517) ;  /* 0x0000000c00747947 */ /* 0x000fea0003800000 */
.L_x_4514:
        /* <DEDUP_REMOVED lines=9> */
.L_x_4519:
[----:B------:R-:W2:Y:S02]  /*02c0*/  LDG.E R4, desc[UR36][R4.64] ;  /* 0x0000002404047981 */ /* 0x000ea4000c1e1900 */
[----:B--2---:R1:W2:Y:S01]  /*02d0*/  I2F.F64 R28, R4 ;  /* 0x00000004001c7312 */ /* 0x0042a20000201c00 */
[----:B------:R-:W-:Y:S05]  /*02e0*/  BRA `(.L_x_4517) ;  /* 0x0000000c00447947 */ /* 0x000fea0003800000 */
.L_x_4518:
[----:B------:R-:W2:Y:S02]  /*02f0*/  LDG.E.U16 R4, desc[UR36][R4.64] ;  /* 0x0000002404047981 */ /* 0x000ea4000c1e1500 */
[----:B--2---:R3:W4:Y:S01]  /*0300*/  I2F.F64.S16 R28, R4 ;  /* 0x00000004001c7312 */ /* 0x0047220000101c00 */
[----:B------:R-:W-:Y:S05]  /*0310*/  BRA `(.L_x_4517) ;  /* 0x0000000c00387947 */ /* 0x000fea0003800000 */
.L_x_4513:
        /* <DEDUP_REMOVED lines=10> */
.L_x_4521:
[----:B------:R-:W2:Y:S02]  /*03c0*/  LDG.E.U16 R0, desc[UR36][R4.64] ;  /* 0x0000002404007981 */ /* 0x000ea4000c1e1500 */
[----:B--2---:R-:W-:-:S05]  /*03d0*/  HADD2.F32 R0, -RZ, R0.H0_H0 ;  /* 0x20000000ff007230 */ /* 0x004fca0000004100 */
[----:B------:R-:W-:-:S04]  /*03e0*/  FMUL.FTZ R0, R0, 1 ;  /* 0x3f80000000007820 */ /* 0x000fc80000410000 */
[----:B------:R0:W1:Y:S01]  /*03f0*/  F2F.F64.F32 R28, R0 ;  /* 0x00000000001c7310 */ /* 0x0000620000201800 */
[----:B------:R-:W-:Y:S05]  /*0400*/  BRA `(.L_x_4517) ;  /* 0x0000000800fc7947 */ /* 0x000fea0003800000 */
.L_x_4520:
        /* <DEDUP_REMOVED lines=10> */
.L_x_4523:
[----:B------:R-:W2:Y:S02]  /*04b0*/  LDG.E.U16 R4, desc[UR36][R4.64] ;  /* 0x0000002404047981 */ /* 0x000ea4000c1e1500 */
[----:B--2---:R-:W-:-:S05]  /*04c0*/  HADD2.F32 R0, -RZ, R4.H0_H0 ;  /* 0x20000004ff007230 */ /* 0x004fca0000004100 */
[----:B------:R-:W-:-:S04]  /*04d0*/  FMUL.FTZ R0, R0, 1 ;  /* 0x3f80000000007820 */ /* 0x000fc80000410000 */
[----:B------:R0:W1:Y:S01]  /*04e0*/  F2F.F64.F32 R28, R0 ;  /* 0x00000000001c7310 */ /* 0x0000620000201800 */
[----:B------:R-:W-:Y:S05]  /*04f0*/  BRA `(.L_x_4517) ;  /* 0x0000000800c07947 */ /* 0x000fea0003800000 */
.L_x_4522:
[----:B------:R0:W5:Y:S01]  /*0500*/  LDG.E.64 R28, desc[UR36][R4.64] ;  /* 0x00000024041c7981 */ /* 0x000162000c1e1b00 */
[----:B------:R-:W-:Y:S05]  /*0510*/  BRA `(.L_x_4517) ;  /* 0x0000000800b87947 */ /* 0x000fea0003800000 */
.L_x_4512:
        /* <DEDUP_REMOVED lines=13> */
.L_x_4526:
[----:B------:R0:W5:Y:S01]  /*05f0*/  LDG.E.64 R28, desc[UR36][R4.64] ;  /* 0x00000024041c7981 */ /* 0x000162000c1e1b00 */
[----:B------:R-:W-:Y:S05]  /*0600*/  BRA `(.L_x_4517) ;  /* 0x00000008007c7947 */ /* 0x000fea0003800000 */
.L_x_4525:
        /* <DEDUP_REMOVED lines=24> */
[----:B------:R-:W-:-:S05]  /*0790*/  LOP3.LUT R7, R7, 0x80000000, R0, 0xf8, !PT ;  /* 0x8000000007077812 */ /* 0x000fca00078ef800 */
[----:B------:R-:W-:-:S04]  /*07a0*/  FMUL.FTZ R7, R7, 1 ;  /* 0x3f80000007077820 */ /* 0x000fc80000410000 */
[----:B------:R0:W1:Y:S01]  /*07b0*/  F2F.F64.F32 R28, R7 ;  /* 0x00000007001c7310 */ /* 0x0000620000201800 */
[----:B------:R-:W-:Y:S05]  /*07c0*/  BRA `(.L_x_4517) ;  /* 0x00000008000c7947 */ /* 0x000fea0003800000 */
.L_x_4528:
        /* <DEDUP_REMOVED lines=12> */
[----:B------:R-:W-:-:S05]  /*0890*/  LOP3.LUT R0, R3, 0x80000000, R0, 0xf8, !PT ;  /* 0x8000000003007812 */ /* 0x000fca00078ef800 */
[----:B------:R-:W-:-:S04]  /*08a0*/  FMUL.FTZ R0, R0, 1 ;  /* 0x3f80000000007820 */ /* 0x000fc80000410000 */
[----:B------:R0:W1:Y:S01]  /*08b0*/  F2F.F64.F32 R28, R0 ;  /* 0x00000000001c7310 */ /* 0x0000620000201800 */
[----:B------:R-:W-:Y:S05]  /*08c0*/  BRA `(.L_x_4517) ;  /* 0x0000000400cc7947 */ /* 0x000fea0003800000 */
.L_x_4527:
[----:B------:R-:W2:Y:S02]  /*08d0*/  LDG.E.U16 R0, desc[UR36][R4.64] ;  /* 0x0000002404007981 */ /* 0x000ea4000c1e1500 */
[----:B--2---:R-:W-:-:S04]  /*08e0*/  IMAD.U32 R0, R0, 0x10000, RZ ;  /* 0x0001000000007824 */ /* 0x004fc800078e00ff */
[----:B------:R-:W-:-:S04]  /*08f0*/  FMUL.FTZ R0, R0, 1 ;  /* 0x3f80000000007820 */ /* 0x000fc80000410000 */
[----:B------:R0:W1:Y:S01]  /*0900*/  F2F.F64.F32 R28, R0 ;  /* 0x00000000001c7310 */ /* 0x0000620000201800 */
[----:B------:R-:W-:Y:S05]  /*0910*/  BRA `(.L_x_4517) ;  /* 0x0000000400b87947 */ /* 0x000fea0003800000 */
.L_x_4524:
        /* <DEDUP_REMOVED lines=9> */
[----:B--2---:R0:W1:Y:S01]  /*09b0*/  I2F.F64.U16 R28, R4 ;  /* 0x00000004001c7312 */ /* 0x0040620000101800 */
[----:B------:R-:W-:Y:S05]  /*09c0*/  BRA `(.L_x_4517) ;  /* 0x00000004008c7947 */ /* 0x000fea0003800000 */
.L_x_4531:
        /* <DEDUP_REMOVED lines=21> */
.L_x_4535:
[----:B------:R-:W-:Y:S05]  /*0b20*/  BSYNC B1 ;  /* 0x0000000000017941 */ /* 0x000fea0003800000 */
.L_x_4534:
[----:B------:R-:W-:Y:S01]  /*0b30*/  LEA R5, R0, 0x3b800000, 0x17 ;  /* 0x3b80000000057811 */ /* 0x000fe200078eb8ff */
[----:B------:R-:W-:-:S05]  /*0b40*/  IMAD.SHL.U32 R0, R3, 0x100000, RZ ;  /* 0x0010000003007824 */ /* 0x000fca00078e00ff */
[----:B------:R-:W-:-:S07]  /*0b50*/  LOP3.LUT R0, R5, R0, R6, 0xfe, !PT ;  /* 0x0000000005007212 */ /* 0x000fce00078efe06 */
.L_x_4533:
[----:B------:R-:W-:Y:S05]  /*0b60*/  BSYNC B0 ;  /* 0x0000000000007941 */ /* 0x000fea0003800000 */
.L_x_4532:
[----:B------:R-:W-:-:S04]  /*0b70*/  FMUL.FTZ R0, R0, 1 ;  /* 0x3f80000000007820 */ /* 0x000fc80000410000 */
[----:B------:R0:W1:Y:S01]  /*0b80*/  F2F.F64.F32 R28, R0 ;  /* 0x00000000001c7310 */ /* 0x0000620000201800 */
[----:B------:R-:W-:Y:S05]  /*0b90*/  BRA `(.L_x_4517) ;  /* 0x0000000400187947 */ /* 0x000fea0003800000 */
.L_x_4530:
        /* <DEDUP_REMOVED lines=21> */
.L_x_4539:
[----:B------:R-:W-:Y:S05]  /*0cf0*/  BSYNC B1 ;  /* 0x0000000000017941 */ /* 0x000fea0003800000 */
.L_x_4538:
[----:B------:R-:W-:Y:S01]  /*0d00*/  LEA R5, R0, 0x37800000, 0x17 ;  /* 0x3780000000057811 */ /* 0x000fe200078eb8ff */
[----:B------:R-:W-:-:S05]  /*0d10*/  IMAD.SHL.U32 R0, R3, 0x200000, RZ ;  /* 0x0020000003007824 */ /* 0x000fca00078e00ff */
[----:B------:R-:W-:-:S07]  /*0d20*/  LOP3.LUT R0, R5, R0, R6, 0xfe, !PT ;  /* 0x0000000005007212 */ /* 0x000fce00078efe06 */
.L_x_4537:
[----:B------:R-:W-:Y:S05]  /*0d30*/  BSYNC B0 ;  /* 0x0000000000007941 */ /* 0x000fea0003800000 */
.L_x_4536:
[----:B------:R-:W-:-:S04]  /*0d40*/  FMUL.FTZ R0, R0, 1 ;  /* 0x3f80000000007820 */ /* 0x000fc80000410000 */
[----:B------:R0:W1:Y:S01]  /*0d50*/  F2F.F64.F32 R28, R0 ;  /* 0x00000000001c7310 */ /* 0x0000620000201800 */
[----:B------:R-:W-:Y:S05]  /*0d60*/  BRA `(.L_x_4517) ;  /* 0x0000000000a47947 */ /* 0x000fea0003800000 */
.L_x_4529:
        /* <DEDUP_REMOVED lines=14> */
.L_x_4543:
[----:B------:R-:W-:Y:S05]  /*0e50*/  BSYNC B0 ;  /* 0x0000000000007941 */ /* 0x000fea0003800000 */
.L_x_4542:
[----:B------:R-:W-:-:S04]  /*0e60*/  FMUL.FTZ R0, R0, 1 ;  /* 0x3f80000000007820 */ /* 0x000fc80000410000 */
[----:B------:R0:W1:Y:S01]  /*0e70*/  F2F.F64.F32 R28, R0 ;  /* 0x00000000001c7310 */ /* 0x0000620000201800 */
[----:B------:R-:W-:Y:S05]  /*0e80*/  BRA `(.L_x_4517) ;  /* 0x00000000005c7947 */ /* 0x000fea0003800000 */
.L_x_4516:
        /* <DEDUP_REMOVED lines=16> */
.L_x_4544:
[----:B------:R-:W-:Y:S01]  /*0f90*/  CS2R R28, SRZ ;  /* 0x00000000001c7805 */ /* 0x000fe2000001ff00 */
[----:B------:R-:W-:Y:S06]  /*0fa0*/  BRA `(.L_x_4517) ;  /* 0x0000000000147947 */ /* 0x000fec0003800000 */
.L_x_4541:
[----:B------:R-:W2:Y:S02]  /*0fb0*/  LDG.E.64 R28, desc[UR36][R4.64] ;  /* 0x00000024041c7981 */ /* 0x000ea4000c1e1b00 */
[----:B--2---:R-:W0:Y:S01]  /*0fc0*/  I2F.F64.U64 R28, R28 ;  /* 0x0000001c001c7312 */ /* 0x004e220000301800 */
[----:B------:R-:W-:Y:S05]  /*0fd0*/  BRA `(.L_x_4517) ;  /* 0x0000000000087947 */ /* 0x000fea0003800000 */
.L_x_4540:
[----:B------:R-:W2:Y:S02]  /*0fe0*/  LDG.E R4, desc[UR36][R4.64] ;  /* 0x0000002404047981 */ /* 0x000ea4000c1e1900 */
[----:B--2---:R0:W1:Y:S02]  /*0ff0*/  I2F.F64.U32 R28, R4 ;  /* 0x00000004001c7312 */ /* 0x0040640000201800 */
.L_x_4517:
[----:B------:R-:W3:Y:S02]  /*1000*/  S2R R22, SR_TID.X ;  /* 0x0000000000167919 */ /* 0x000ee40000002100 */
[----:B---3--:R-:W-:-:S07]  /*1010*/  VIADD R22, R22, 0x80 ;  /* 0x0000008016167836 */ /* 0x008fce0000000000 */
.L_x_4511:
[----:B------:R-:W-:Y:S05]  /*1020*/  BSYNC B6 ;  /* 0x0000000000067941 */ /* 0x000fea0003800000 */
.L_x_4510:
        /* <DEDUP_REMOVED lines=21> */
[----:B------:R-:W3:Y:S02]  /*1180*/  LDG.E.S8 R4, desc[UR36][R4.64] ;  /* 0x0000002404047981 */ /* 0x000ee4000c1e1300 */
[----:B---3--:R0:W1:Y:S01]  /*1190*/  I2F.F64.S16 R30, R4 ;  /* 0x00000004001e7312 */ /* 0x0080620000101c00 */
[----:B------:R-:W-:Y:S05]  /*11a0*/  BRA `(.L_x_4552) ;  /* 0x0000000c007c7947 */ /* 0x000fea0003800000 */
.L_x_4550:
[----:B------:R-:W3:Y:S02]  /*11b0*/  LDG.E.U8 R4, desc[UR36][R4.64] ;  /* 0x0000002404047981 */ /* 0x000ee4000c1e1100 */
[----:B---3--:R0:W1:Y:S01]  /*11c0*/  I2F.F64.U16 R30, R4 ;  /* 0x00000004001e7312 */ /* 0x0080620000101800 */
[----:B------:R-:W-:Y:S05]  /*11d0*/  BRA `(.L_x_4552) ;  /* 0x0000000c00707947 */ /* 0x000fea0003800000 */
.L_x_4549:
[----:B------:R-:W-:-:S13]  /*11e0*/  ISETP.NE.AND P0, PT, R0, 0x2, PT ;  /* 0x000000020000780c */ /* 0x000fda0003f05270 */
[----:B------:R-:W-:Y:S05]  /*11f0*/  @!P0 BRA `(.L_x_4553) ;  /* 0x0000000000288947 */ /* 0x000fea0003800000 */
[----:B------:R-:W-:-:S13]  /*1200*/  ISETP.NE.AND P0, PT, R0, 0x3, PT ;  /* 0x000000030000780c */ /* 0x000fda0003f05270 */
[----:B------:R-:W-:Y:S05]  /*1210*/  @!P0 BRA `(.L_x_4554) ;  /* 0x0000000000148947 */ /* 0x000fea0003800000 */
[----:B------:R-:W-:-:S13]  /*1220*/  ISETP.NE.AND P0, PT, R0, 0x4, PT ;  /* 0x000000040000780c */ /* 0x000fda0003f05270 */
[----:B------:R-:W-:Y:S05]  /*1230*/  @P0 BRA `(.L_x_4551) ;  /* 0x0000000800fc0947 */ /* 0x000fea0003800000 */
[----:B------:R-:W3:Y:S02]  /*1240*/  LDG.E.64 R30, desc[UR36][R4.64] ;  /* 0x00000024041e7981 */ /* 0x000ee4000c1e1b00 */
[----:B---3--:R-:W0:Y:S01]  /*1250*/  I2F.F64.S64 R30, R30 ;  /* 0x0000001e001e7312 */ /* 0x008e220000301c00 */
[----:B------:R-:W-:Y:S05]  /*1260*/  BRA `(.L_x_4552) ;  /* 0x0000000c004c7947 */ /* 0x000fea0003800000 */
.L_x_4554:
[----:B------:R-:W3:Y:S02]  /*1270*/  LDG.E R4, desc[UR36][R4.64] ;  /* 0x0000002404047981 */ /* 0x000ee4000c1e1900 */
[----:B---3--:R0:W1:Y:S01]  /*1280*/  I2F.F64 R30, R4 ;  /* 0x00000004001e7312 */ /* 0x0080620000201c00 */
[----:B------:R-:W-:Y:S05]  /*1290*/  BRA `(.L_x_4552) ;  /* 0x0000000c00407947 */ /* 0x000fea0003800000 */
.L_x_4553:
[----:B------:R-:W3:Y:S02]  /*12a0*/  LDG.E.U16 R4, desc[UR36][R4.64] ;  /* 0x0000002404047981 */ /* 0x000ee4000c1e1500 */
[----:B---3--:R0:W1:Y:S01]  /*12b0*/  I2F.F64.S16 R30, R4 ;  /* 0x00000004001e7312 */ /* 0x0080620000101c00 */
[----:B------:R-:W-:Y:S05]  /*12c0*/  BRA `(.L_x_4552) ;  /* 0x0000000c00347947 */ /* 0x000fea0003800000 */
.L_x_4548:
[----:B------:R-:W-:-:S13]  /*12d0*/  ISETP.GT.AND P0, PT, R0, 0x6, PT ;  /* 0x000000060000780c */ /* 0x000fda0003f04270 */
[----:B------:R-:W-:Y:S05]  /*12e0*/  @P0 BRA `(.L_x_4555) ;  /* 0x0000000000340947 */ /* 0x000fea0003800000 */
[----:B------:R-:W-:-:S13]  /*12f0*/  ISETP.NE.AND P0, PT, R0, 0x5, PT ;  /* 0x000000050000780c */ /* 0x000fda0003f05270 */
[----:B------:R-:W-:Y:S05]  /*1300*/  @!P0 BRA `(.L_x_4556) ;  /* 0x0000000000188947 */ /* 0x000fea0003800000 */
[----:B------:R-:W-:-:S13]  /*1310*/  ISETP.NE.AND P0, PT, R0, 0x6, PT ;  /* 0x000000060000780c */ /* 0x000fda0003f05270 */
[----:B------:R-:W-:Y:S05]  /*1320*/  @P0 BRA `(.L_x_4551) ;  /* 0x0000000800c00947 */ /* 0x000fea0003800000 */
[----:B------:R-:W3:Y:S02]  /*1330*/  LDG.E R30, desc[UR36][R4.64] ;  /* 0x00000024041e7981 */ /* 0x000ee4000c1e1900 */
[----:B---3--:R-:W-:-:S06]  /*1340*/  FMUL.FTZ R30, R30, 1 ;  /* 0x3f8000001e1e7820 */ /* 0x008fcc0000410000 */
[----:B------:R-:W0:Y:S01]  /*1350*/  F2F.F64.F32 R30, R30 ;  /* 0x0000001e001e7310 */ /* 0x000e220000201800 */
[----:B------:R-:W-:Y:S05]  /*1360*/  BRA `(.L_x_4552) ;  /* 0x0000000c000c7947 */ /* 0x000fea0003800000 */
.L_x_4556:
[----:B------:R-:W3:Y:S02]  /*1370*/  LDG.E.U16 R0, desc[UR36][R4.64] ;  /* 0x0000002404007981 */ /* 0x000ee4000c1e1500 */
[----:B---3--:R-:W-:-:S05]  /*1380*/  HADD2.F32 R0, -RZ, R0.H0_H0 ;  /* 0x20000000ff007230 */ /* 0x008fca0000004100 */
[----:B------:R-:W-:-:S04]  /*1390*/  FMUL.FTZ R0, R0, 1 ;  /* 0x3f80000000007820 */ /* 0x000fc80000410000 */
[----:B------:R0:W1:Y:S01]  /*13a0*/  F2F.F64.F32 R30, R0 ;  /* 0x00000000001e7310 */ /* 0x0000620000201800 */
[----:B------:R-:W-:Y:S05]  /*13b0*/  BRA `(.L_x_4552) ;  /* 0x0000000800f87947 */ /* 0x000fea0003800000 */
.L_x_4555:
[----:B------:R-:W-:-:S13]  /*13c0*/  ISETP.NE.AND P0, PT, R0, 0x7, PT ;  /* 0x000000070000780c */ /* 0x000fda0003f05270 */
[----:B------:R-:W-:Y:S05]  /*13d0*/  @!P0 BRA `(.L_x_4557) ;  /* 0x0000000000348947 */ /* 0x000fea0003800000 */
        /* <DEDUP_REMOVED lines=8> */
.L_x_4558:
[----:B------:R-:W3:Y:S02]  /*1460*/  LDG.E.U16 R4, desc[UR36][R4.64] ;  /* 0x0000002404047981 */ /* 0x000ee4000c1e1500 */
[----:B---3--:R-:W-:-:S05]  /*1470*/  HADD2.F32 R0, -RZ, R4.H0_H0 ;  /* 0x20000004ff007230 */ /* 0x008fca0000004100 */
[----:B------:R-:W-:-:S04]  /*1480*/  FMUL.FTZ R0, R0, 1 ;  /* 0x3f80000000007820 */ /* 0x000fc80000410000 */
[----:B------:R0:W1:Y:S01]  /*1490*/  F2F.F64.F32 R30, R0 ;  /* 0x00000000001e7310 */ /* 0x0000620000201800 */
[----:B------:R-:W-:Y:S05]  /*14a0*/  BRA `(.L_x_4552) ;  /* 0x0000000800bc7947 */ /* 0x000fea0003800000 */
.L_x_4557:
[----:B------:R0:W5:Y:S01]  /*14b0*/  LDG.E.64 R30, desc[UR36][R4.64] ;  /* 0x00000024041e7981 */ /* 0x000162000c1e1b00 */
[----:B------:R-:W-:Y:S05]  /*14c0*/  BRA `(.L_x_4552) ;  /* 0x0000000800b47947 */ /* 0x000fea0003800000 */
.L_x_4547:
        /* <DEDUP_REMOVED lines=8> */
[----:B------:R-:W3:Y:S01]  /*1550*/  LDG.E.U8 R4, desc[UR36][R4.64] ;  /* 0x0000002404047981 */ /* 0x000ee2000c1e1100 */
[----:B------:R-:W-:Y:S01]  /*1560*/  IMAD.MOV.U32 R30, RZ, RZ, RZ ;  /* 0x000000ffff1e7224 */ /* 0x000fe200078e00ff */
[----:B---3--:R-:W-:-:S04]  /*1570*/  ISETP.NE.AND P0, PT, R4, RZ, PT ;  /* 0x000000ff0400720c */ /* 0x008fc80003f05270 */
[----:B------:R-:W-:Y:S01]  /*1580*/  FSEL R31, RZ, 1.875, !P0 ;  /* 0x3ff00000ff1f7808 */ /* 0x000fe20004000000 */
[----:B------:R-:W-:Y:S08]  /*1590*/  BRA `(.L_x_4552) ;  /* 0x0000000800807947 */ /* 0x000ff00003800000 */
.L_x_4561:
[----:B------:R0:W5:Y:S01]  /*15a0*/  LDG.E.64 R30, desc[UR36][R4.64] ;  /* 0x00000024041e7981 */ /* 0x000162000c1e1b00 */
[----:B------:R-:W-:Y:S05]  /*15b0*/  BRA `(.L_x_4552) ;  /* 0x0000000800787947 */ /* 0x000fea0003800000 */
.L_x_4560:
[----:B------:R-:W-:-:S13]  /*15c0*/  ISETP.NE.AND P0, PT, R0, 0xf, PT ;  /* 0x0000000f0000780c */ /* 0x000fda0003f05270 */
[----:B------:R-:W-:Y:S05]  /*15d0*/  @!P0 BRA `(.L_x_4562) ;  /* 0x0000000000a48947 */ /* 0x000fea0003800000 */
[----:B------:R-:W-:-:S13]  /*15e0*/  ISETP.NE.AND P0, PT, R0, 0x17, PT ;  /* 0x000000170000780c */ /* 0x000fda0003f05270 */
[----:B------:R-:W-:Y:S05]  /*15f0*/  @!P0 BRA `(.L_x_4563) ;  /* 0x0000000000608947 */ /* 0x000fea0003800000 */
[----:B------:R-:W-:-:S13]  /*1600*/  ISETP.NE.AND P0, PT, R0, 0x18, PT ;  /* 0x000000180000780c */ /* 0x000fda0003f05270 */
[----:B------:R-:W-:Y:S05]  /*1610*/  @P0 BRA `(.L_x_4551) ;  /* 0x0000000800040947 */ /* 0x000fea0003800000 */
[----:B------:R-:W3:Y:S01]  /*1620*/  LDG.E.U8 R0, desc[UR36][R4.64] ;  /* 0x0000002404007981 */ /* 0x000ee2000c1e1100 */
[----:B------:R-:W-:Y:S02]  /*1630*/  IMAD.MOV.U32 R9, RZ, RZ, -0x800000 ;  /* 0xff800000ff097424 */ /* 0x000fe400078e00ff */
[----:B---3--:R-:W-:-:S05]  /*1640*/  IMAD.SHL.U32 R0, R0, 0x1000000, RZ ;  /* 0x0100000000007824 */ /* 0x008fca00078e00ff */
        /* <DEDUP_REMOVED lines=19> */
.L_x_4563:
[----:B------:R-:W3:Y:S02]  /*1780*/  LDG.E.U8 R4, desc[UR36][R4.64] ;  /* 0x0000002404047981 */ /* 0x000ee4000c1e1100 */
[----:B---3--:R-:W-:-:S05]  /*1790*/  IMAD.SHL.U32 R0, R4, 0x2000000, RZ ;  /* 0x0200000004007824 */ /* 0x008fca00078e00ff */
        /* <DEDUP_REMOVED lines=11> */
[----:B------:R3:W0:Y:S01]  /*1850*/  F2F.F64.F32 R30, R0 ;  /* 0x00000000001e7310 */ /* 0x0006220000201800 */
[----:B------:R-:W-:Y:S05]  /*1860*/  BRA `(.L_x_4552) ;  /* 0x0000000400cc7947 */ /* 0x000fea0003800000 */
.L_x_4562:
[----:B------:R-:W3:Y:S02]  /*1870*/  LDG.E.U16 R0, desc[UR36][R4.64] ;  /* 0x0000002404007981 */ /* 0x000ee4000c1e1500 */
[----:B---3--:R-:W-:-:S04]  /*1880*/  IMAD.U32 R0, R0, 0x10000, RZ ;  /* 0x0001000000007824 */ /* 0x008fc800078e00ff */
[----:B------:R-:W-:-:S04]  /*1890*/  FMUL.FTZ R0, R0, 1 ;  /* 0x3f80000000007820 */ /* 0x000fc80000410000 */
[----:B------:R0:W1:Y:S01]  /*18a0*/  F2F.F64.F32 R30, R0 ;  /* 0x00000000001e7310 */ /* 0x0000620000201800 */
[----:B------:R-:W-:Y:S05]  /*18b0*/  BRA `(.L_x_4552) ;  /* 0x0000000400b87947 */ /* 0x000fea0003800000 */
.L_x_4559:
        /* <DEDUP_REMOVED lines=8> */
[----:B------:R-:W3:Y:S02]  /*1940*/  LDG.E.U16 R4, desc[UR36][R4.64] ;  /* 0x0000002404047981 */ /* 0x000ee4000c1e1500 */
[----:B---3--:R0:W1:Y:S01]  /*1950*/  I2F.F64.U16 R30, R4 ;  /* 0x00000004001e7312 */ /* 0x0080620000101800 */
[----:B------:R-:W-:Y:S05]  /*1960*/  BRA `(.L_x_4552) ;  /* 0x00000004008c7947 */ /* 0x000fea0003800000 */
.L_x_4566:
[----:B------:R-:W3:Y:S01]  /*1970*/  LDG.E.U8 R3, desc[UR36][R4.64] ;  /* 0x0000002404037981 */ /* 0x000ee2000c1e1100 */
[----:B------:R-:W-:Y:S01]  /*1980*/  BSSY B0, `(.L_x_4567) ;  /* 0x0000018000007945 */ /* 0x000fe20003800000 */
[----:B------:R-:W-:Y:S01]  /*1990*/  IMAD.MOV.U32 R0, RZ, RZ, RZ ;  /* 0x000000ffff007224 */ /* 0x000fe200078e00ff */
[----:B---3--:R-:W-:-:S13]  /*19a0*/  ISETP.NE.AND P0, PT, R3, RZ, PT ;  /* 0x000000ff0300720c */ /* 0x008fda0003f05270 */
        /* <DEDUP_REMOVED lines=17> */
.L_x_4570:
[----:B------:R-:W-:Y:S05]  /*1ac0*/  BSYNC B1 ;  /* 0x0000000000017941 */ /* 0x000fea0003800000 */
.L_x_4569:
[----:B------:R-:W-:Y:S01]  /*1ad0*/  LEA R5, R0, 0x3b800000, 0x17 ;  /* 0x3b80000000057811 */ /* 0x000fe200078eb8ff */
[----:B------:R-:W-:-:S05]  /*1ae0*/  IMAD.SHL.U32 R0, R3, 0x100000, RZ ;  /* 0x0010000003007824 */ /* 0x000fca00078e00ff */
[----:B------:R-:W-:-:S07]  /*1af0*/  LOP3.LUT R0, R5, R0, R6, 0xfe, !PT ;  /* 0x0000000005007212 */ /* 0x000fce00078efe06 */
.L_x_4568:
[----:B------:R-:W-:Y:S05]  /*1b00*/  BSYNC B0 ;  /* 0x0000000000007941 */ /* 0x000fea0003800000 */
.L_x_4567:
[----:B------:R-:W-:-:S04]  /*1b10*/  FMUL.FTZ R0, R0, 1 ;  /* 0x3f80000000007820 */ /* 0x000fc80000410000 */
[----:B------:R0:W1:Y:S01]  /*1b20*/  F2F.F64.F32 R30, R0 ;  /* 0x00000000001e7310 */ /* 0x0000620000201800 */
[----:B------:R-:W-:Y:S05]  /*1b30*/  BRA `(.L_x_4552) ;  /* 0x0000000400187947 */ /* 0x000fea0003800000 */
.L_x_4565:
        /* <DEDUP_REMOVED lines=21> */
.L_x_4574:
[----:B------:R-:W-:Y:S05]  /*1c90*/  BSYNC B1 ;  /* 0x0000000000017941 */ /* 0x000fea0003800000 */
.L_x_4573:
[----:B------:R-:W-:Y:S01]  /*1ca0*/  LEA R5, R0, 0x37800000, 0x17 ;  /* 0x3780000000057811 */ /* 0x000fe200078eb8ff */
[----:B------:R-:W-:-:S05]  /*1cb0*/  IMAD.SHL.U32 R0, R3, 0x200000, RZ ;  /* 0x0020000003007824 */ /* 0x000fca00078e00ff */
[----:B------:R-:W-:-:S07]  /*1cc0*/  LOP3.LUT R0, R5, R0, R6, 0xfe, !PT ;  /* 0x0000000005007212 */ /* 0x000fce00078efe06 */
.L_x_4572:
[----:B------:R-:W-:Y:S05]  /*1cd0*/  BSYNC B0 ;  /* 0x0000000000007941 */ /* 0x000fea0003800000 */
.L_x_4571:
[----:B------:R-:W-:-:S04]  /*1ce0*/  FMUL.FTZ R0, R0, 1 ;  /* 0x3f80000000007820 */ /* 0x000fc80000410000 */
[----:B------:R0:W1:Y:S01]  /*1cf0*/  F2F.F64.F32 R30, R0 ;  /* 0x00000000001e7310 */ /* 0x0000620000201800 */
[----:B------:R-:W-:Y:S05]  /*1d00*/  BRA `(.L_x_4552) ;  /* 0x0000000000a47947 */ /* 0x000fea0003800000 */
.L_x_4564:
[----:B------:R-:W-:-:S13]  /*1d10*/  ISETP.NE.AND P0, PT, R0, 0x1c, PT ;  /* 0x0000001c0000780c */ /* 0x000fda0003f05270 */
[----:B------:R-:W-:Y:S05]  /*1d20*/  @!P0 BRA `(.L_x_4575) ;  /* 0x0000000000948947 */ /* 0x000fea0003800000 */
[----:B------:R-:W-:-:S13]  /*1d30*/  ISETP.NE.AND P0, PT, R0, 0x1d, PT ;  /* 0x0000001d0000780c */ /* 0x000fda0003f05270 */
[----:B------:R-:W-:Y:S05]  /*1d40*/  @!P0 BRA `(.L_x_4576) ;  /* 0x0000000000808947 */ /* 0x000fea0003800000 */
[----:B------:R-:W-:-:S13]  /*1d50*/  ISETP.NE.AND P0, PT, R0, 0x2c, PT ;  /* 0x0000002c0000780c */ /* 0x000fda0003f05270 */
[----:B------:R-:W-:Y:S05]  /*1d60*/  @P0 BRA `(.L_x_4551) ;  /* 0x0000000000300947 */ /* 0x000fea0003800000 */
[----:B------:R-:W3:Y:S01]  /*1d70*/  LDG.E.U8 R4, desc[UR36][R4.64] ;  /* 0x0000002404047981 */ /* 0x000ee2000c1e1100 */
[----:B------:R-:W-:Y:S01]  /*1d80*/  BSSY B0, `(.L_x_4577) ;  /* 0x0000007000007945 */ /* 0x000fe20003800000 */
[----:B------:R-:W-:Y:S01]  /*1d90*/  IMAD.MOV.U32 R0, RZ, RZ, 0x400000 ;  /* 0x00400000ff007424 */ /* 0x000fe200078e00ff */
[----:B---3--:R-:W-:-:S13]  /*1da0*/  ISETP.NE.AND P0, PT, R4, RZ, PT ;  /* 0x000000ff0400720c */ /* 0x008fda0003f05270 */
[----:B------:R-:W-:Y:S05]  /*1db0*/  @!P0 BRA `(.L_x_4578) ;  /* 0x00000000000c8947 */ /* 0x000fea0003800000 */
[----:B------:R-:W-:-:S13]  /*1dc0*/  ISETP.NE.AND P0, PT, R4, 0xff, PT ;  /* 0x000000ff0400780c */ /* 0x000fda0003f05270 */
[----:B------:R-:W-:Y:S02]  /*1dd0*/  @!P0 IMAD.MOV.U32 R0, RZ, RZ, 0x7f800001 ;  /* 0x7f800001ff008424 */ /* 0x000fe400078e00ff */
[----:B------:R-:W-:-:S07]  /*1de0*/  @P0 IMAD.SHL.U32 R0, R4, 0x800000, RZ ;  /* 0x0080000004000824 */ /* 0x000fce00078e00ff */
.L_x_4578:
[----:B------:R-:W-:Y:S05]  /*1df0*/  BSYNC B0 ;  /* 0x0000000000007941 */ /* 0x000fea0003800000 */
.L_x_4577:
[----:B------:R-:W-:-:S04]  /*1e00*/  FMUL.FTZ R0, R0, 1 ;  /* 0x3f80000000007820 */ /* 0x000fc80000410000 */
[----:B------:R0:W1:Y:S01]  /*1e10*/  F2F.F64.F32 R30, R0 ;  /* 0x00000000001e7310 */ /* 0x0000620000201800 */
[----:B------:R-:W-:Y:S05]  /*1e20*/  BRA `(.L_x_4552) ;  /* 0x00000000005c7947 */ /* 0x000fea0003800000 */
.L_x_4551:
        /* <DEDUP_REMOVED lines=16> */
.L_x_4579:
[----:B------:R-:W-:Y:S01]  /*1f30*/  CS2R R30, SRZ ;  /* 0x00000000001e7805 */ /* 0x000fe2000001ff00 */
[----:B------:R-:W-:Y:S06]  /*1f40*/  BRA `(.L_x_4552) ;  /* 0x0000000000147947 */ /* 0x000fec0003800000 */
.L_x_4576:
[----:B------:R-:W3:Y:S02]  /*1f50*/  LDG.E.64 R30, desc[UR36][R4.64] ;  /* 0x00000024041e7981 */ /* 0x000ee4000c1e1b00 */
[----:B---3--:R-:W0:Y:S01]  /*1f60*/  I2F.F64.U64 R30, R30 ;  /* 0x0000001e001e7312 */ /* 0x008e220000301800 */
[----:B------:R-:W-:Y:S05]  /*1f70*/  BRA `(.L_x_4552) ;  /* 0x0000000000087947 */ /* 0x000fea0003800000 */
.L_x_4575:
[----:B------:R-:W3:Y:S02]  /*1f80*/  LDG.E R4, desc[UR36][R4.64] ;  /* 0x0000002404047981 */ /* 0x000ee4000c1e1900 */
[----:B---3--:R0:W1:Y:S02]  /*1f90*/  I2F.F64.U32 R30, R4 ;  /* 0x00000004001e7312 */ /* 0x0080640000201800 */
.L_x_4552:
[----:B------:R-:W-:-:S07]  /*1fa0*/  VIADD R22, R22, 0x80 ;  /* 0x0000008016167836 */ /* 0x000fce0000000000 */
.L_x_4546:
[----:B------:R-:W-:Y:S05]  /*1fb0*/  BSYNC B6 ;  /* 0x0000000000067941 */ /* 0x000fea0003800000 */
.L_x_4545:
[----:B------:R-:W-:Y:S01]  /*1fc0*/  ISETP.GE.AND P0, PT, R22, R19, PT ;  /* 0x000000131600720c */ /* 0x000fe20003f06270 */
[----:B------:R-:W-:Y:S01]  /*1fd0*/  BSSY B6, `(.L_x_4580) ;  /* 0x00000f9000067945 */ /* 0x000fe20003800000 */
[----:B------:R-:W-:Y:S02]  /*1fe0*/  CS2R R16, SRZ ;  /* 0x0000000000107805 */ /* 0x000fe4000001ff00 */
[----:B------:R-:W-:-:S09]  /*1ff0*/  CS2R R24, SRZ ;  /* 0x0000000000187805 */ /* 0x000fd2000001ff00 */
[----:B------:R-:W-:Y:S05]  /*2000*/  @P0 BRA `(.L_x_4581) ;  /* 0x0000000c00d40947 */ /* 0x000fea0003800000 */
[----:B01----:R-:W0:Y:S01]  /*2010*/  LDC.64 R4, c[0x0][0x230] ;  /* 0x00008c00ff047b82 */ /* 0x003e220000000a00 */
[----:B---3--:R-:W-:Y:S01]  /*2020*/  IMAD R0, R18, 0x200, R22 ;  /* 0x0000020012007824 */ /* 0x008fe200078e0216 */
        /* <DEDUP_REMOVED lines=19> */
.L_x_4585:
[----:B------:R-:W3:Y:S02]  /*2160*/  LDG.E.U8 R4, desc[UR36][R4.64] ;  /* 0x0000002404047981 */ /* 0x000ee4000c1e1100 */
[----:B---3--:R0:W1:Y:S01]  /*2170*/  I2F.F64.U16 R24, R4 ;  /* 0x0000000400187312 */ /* 0x0080620000101800 */
[----:B------:R-:W-:Y:S05]  /*2180*/  BRA `(.L_x_4587) ;  /* 0x0000000c00707947 */ /* 0x000fea0003800000 */
.L_x_4584:
        /* <DEDUP_REMOVED lines=9> */
.L_x_4589:
[----:B------:R-:W3:Y:S02]  /*2220*/  LDG.E R4, desc[UR36][R4.64] ;  /* 0x0000002404047981 */ /* 0x000ee4000c1e1900 */
[----:B---3--:R0:W1:Y:S01]  /*2230*/  I2F.F64 R24, R4 ;  /* 0x0000000400187312 */ /* 0x0080620000201c00 */
[----:B------:R-:W-:Y:S05]  /*2240*/  BRA `(.L_x_4587) ;  /* 0x0000000c00407947 */ /* 0x000fea0003800000 */
.L_x_4588:
[----:B------:R-:W3:Y:S02]  /*2250*/  LDG.E.U16 R4, desc[UR36][R4.64] ;  /* 0x0000002404047981 */ /* 0x000ee4000c1e1500 */
[----:B---3--:R0:W1:Y:S01]  /*2260*/  I2F.F64.S16 R24, R4 ;  /* 0x0000000400187312 */ /* 0x0080620000101c00 */
[----:B------:R-:W-:Y:S05]  /*2270*/  BRA `(.L_x_4587) ;  /* 0x0000000c00347947 */ /* 0x000fea0003800000 */
.L_x_4583:
        /* <DEDUP_REMOVED lines=10> */
.L_x_4591:
[----:B------:R-:W3:Y:S02]  /*2320*/  LDG.E.U16 R0, desc[UR36][R4.64] ;  /* 0x0000002404007981 */ /* 0x000ee4000c1e1500 */
[----:B---3--:R-:W-:-:S05]  /*2330*/  HADD2.F32 R0, -RZ, R0.H0_H0 ;  /* 0x20000000ff007230 */ /* 0x008fca0000004100 */
[----:B------:R-:W-:-:S04]  /*2340*/  FMUL.FTZ R0, R0, 1 ;  /* 0x3f80000000007820 */ /* 0x000fc80000410000 */
[----:B------:R0:W1:Y:S01]  /*2350*/  F2F.F64.F32 R24, R0 ;  /* 0x0000000000187310 */ /* 0x0000620000201800 */
[----:B------:R-:W-:Y:S05]  /*2360*/  BRA `(.L_x_4587) ;  /* 0x0000000800f87947 */ /* 0x000fea0003800000 */
.L_x_4590:
        /* <DEDUP_REMOVED lines=10> */
.L_x_4593:
[----:B------:R-:W3:Y:S02]  /*2410*/  LDG.E.U16 R4, desc[UR36][R4.64] ;  /* 0x0000002404047981 */ /* 0x000ee4000c1e1500 */
[----:B---3--:R-:W-:-:S05]  /*2420*/  HADD2.F32 R0, -RZ, R4.H0_H0 ;  /* 0x20000004ff007230 */ /* 0x008fca0000004100 */
[----:B------:R-:W-:-:S04]  /*2430*/  FMUL.FTZ R0, R0, 1 ;  /* 0x3f80000000007820 */ /* 0x000fc80000410000 */
[----:B------:R0:W1:Y:S01]  /*2440*/  F2F.F64.F32 R24, R0 ;  /* 0x0000000000187310 */ /* 0x0000620000201800 */
[----:B------:R-:W-:Y:S05]  /*2450*/  BRA `(.L_x_4587) ;  /* 0x0000000800bc7947 */ /* 0x000fea0003800000 */
.L_x_4592:
[----:B------:R0:W5:Y:S01]  /*2460*/  LDG.E.64 R24, desc[UR36][R4.64] ;  /* 0x0000002404187981 */ /* 0x000162000c1e1b00 */
[----:B------:R-:W-:Y:S05]  /*2470*/  BRA `(.L_x_4587) ;  /* 0x0000000800b47947 */ /* 0x000fea0003800000 */
.L_x_4582:
        /* <DEDUP_REMOVED lines=13> */
.L_x_4596:
[----:B------:R0:W5:Y:S01]  /*2550*/  LDG.E.64 R24, desc[UR36][R4.64] ;  /* 0x0000002404187981 */ /* 0x000162000c1e1b00 */
[----:B------:R-:W-:Y:S05]  /*2560*/  BRA `(.L_x_4587) ;  /* 0x0000000800787947 */ /* 0x000fea0003800000 */
.L_x_4595:
        /* <DEDUP_REMOVED lines=28> */
.L_x_4598:
        /* <DEDUP_REMOVED lines=15> */
.L_x_4597:
[----:B------:R-:W3:Y:S02]  /*2820*/  LDG.E.U16 R0, desc[UR36][R4.64] ;  /* 0x0000002404007981 */ /* 0x000ee4000c1e1500 */
[----:B---3--:R-:W-:-:S04]  /*2830*/  IMAD.U32 R0, R0, 0x10000, RZ ;  /* 0x0001000000007824 */ /* 0x008fc800078e00ff */
[----:B------:R-:W-:-:S04]  /*2840*/  FMUL.FTZ R0, R0, 1 ;  /* 0x3f80000000007820 */ /* 0x000fc80000410000 */
[----:B------:R0:W1:Y:S01]  /*2850*/  F2F.F64.F32 R24, R0 ;  /* 0x0000000000187310 */ /* 0x0000620000201800 */
[----:B------:R-:W-:Y:S05]  /*2860*/  BRA `(.L_x_4587) ;  /* 0x0000000400b87947 */ /* 0x000fea0003800000 */
.L_x_4594:
        /* <DEDUP_REMOVED lines=11> */
.L_x_4601:
        /* <DEDUP_REMOVED lines=21> */
.L_x_4605:
[----:B------:R-:W-:Y:S05]  /*2a70*/  BSYNC B1 ;  /* 0x0000000000017941 */ /* 0x000fea0003800000 */
.L_x_4604:
[----:B------:R-:W-:Y:S01]  /*2a80*/  LEA R5, R0, 0x3b800000, 0x17 ;  /* 0x3b80000000057811 */ /* 0x000fe200078eb8ff */
[----:B------:R-:W-:-:S05]  /*2a90*/  IMAD.SHL.U32 R0, R3, 0x100000, RZ ;  /* 0x0010000003007824 */ /* 0x000fca00078e00ff */
[----:B------:R-:W-:-:S07]  /*2aa0*/  LOP3.LUT R0, R5, R0, R6, 0xfe, !PT ;  /* 0x0000000005007212 */ /* 0x000fce00078efe06 */
.L_x_4603:
[----:B------:R-:W-:Y:S05]  /*2ab0*/  BSYNC B0 ;  /* 0x0000000000007941 */ /* 0x000fea0003800000 */
.L_x_4602:
[----:B------:R-:W-:-:S04]  /*2ac0*/  FMUL.FTZ R0, R0, 1 ;  /* 0x3f80000000007820 */ /* 0x000fc80000410000 */
[----:B------:R3:W0:Y:S01]  /*2ad0*/  F2F.F64.F32 R24, R0 ;  /* 0x0000000000187310 */ /* 0x0006220000201800 */
[----:B------:R-:W-:Y:S05]  /*2ae0*/  BRA `(.L_x_4587) ;  /* 0x0000000400187947 */ /* 0x000fea0003800000 */
.L_x_4600:
        /* <DEDUP_REMOVED lines=21> */
.L_x_4609:
[----:B------:R-:W-:Y:S05]  /*2c40*/  BSYNC B1 ;  /* 0x0000000000017941 */ /* 0x000fea0003800000 */
.L_x_4608:
[----:B------:R-:W-:Y:S01]  /*2c50*/  LEA R5, R0, 0x37800000, 0x17 ;  /* 0x3780000000057811 */ /* 0x000fe200078eb8ff */
[----:B------:R-:W-:-:S05]  /*2c60*/  IMAD.SHL.U32 R0, R3, 0x200000, RZ ;  /* 0x0020000003007824 */ /* 0x000fca00078e00ff */
[----:B------:R-:W-:-:S07]  /*2c70*/  LOP3.LUT R0, R5, R0, R6, 0xfe, !PT ;  /* 0x0000000005007212 */ /* 0x000fce00078efe06 */
.L_x_4607:
[----:B------:R-:W-:Y:S05]  /*2c80*/  BSYNC B0 ;  /* 0x0000000000007941 */ /* 0x000fea0003800000 */
.L_x_4606:
[----:B------:R-:W-:-:S04]  /*2c90*/  FMUL.FTZ R0, R0, 1 ;  /* 0x3f80000000007820 */ /* 0x000fc80000410000 */
[----:B------:R0:W1:Y:S01]  /*2ca0*/  F2F.F64.F32 R24, R0 ;  /* 0x0000000000187310 */ /* 0x0000620000201800 */
[----:B------:R-:W-:Y:S05]  /*2cb0*/  BRA `(.L_x_4587) ;  /* 0x0000000000a47947 */ /* 0x000fea0003800000 */
.L_x_4599:
        /* <DEDUP_REMOVED lines=14> */
.L_x_4613:
[----:B------:R-:W-:Y:S05]  /*2da0*/  BSYNC B0 ;  /* 0x0000000000007941 */ /* 0x000fea0003800000 */
.L_x_4612:
[----:B------:R-:W-:-:S04]  /*2db0*/  FMUL.FTZ R0, R0, 1 ;  /* 0x3f80000000007820 */ /* 0x000fc80000410000 */
[----:B------:R0:W1:Y:S01]  /*2dc0*/  F2F.F64.F32 R24, R0 ;  /* 0x0000000000187310 */ /* 0x0000620000201800 */
[----:B------:R-:W-:Y:S05]  /*2dd0*/  BRA `(.L_x_4587) ;  /* 0x00000000005c7947 */ /* 0x000fea0003800000 */
.L_x_4586:
        /* <DEDUP_REMOVED lines=16> */
.L_x_4614:
[----:B------:R-:W-:Y:S01]  /*2ee0*/  CS2R R24, SRZ ;  /* 0x0000000000187805 */ /* 0x000fe2000001ff00 */
[----:B------:R-:W-:Y:S06]  /*2ef0*/  BRA `(.L_x_4587) ;  /* 0x0000000000147947 */ /* 0x000fec0003800000 */
.L_x_4611:
[----:B------:R-:W3:Y:S02]  /*2f00*/  LDG.E.64 R24, desc[UR36][R4.64] ;  /* 0x0000002404187981 */ /* 0x000ee4000c1e1b00 */
[----:B---3--:R-:W0:Y:S01]  /*2f10*/  I2F.F64.U64 R24, R24 ;  /* 0x0000001800187312 */ /* 0x008e220000301800 */
[----:B------:R-:W-:Y:S05]  /*2f20*/  BRA `(.L_x_4587) ;  /* 0x0000000000087947 */ /* 0x000fea0003800000 */
.L_x_4610:
[----:B------:R-:W3:Y:S02]  /*2f30*/  LDG.E R4, desc[UR36][R4.64] ;  /* 0x0000002404047981 */ /* 0x000ee4000c1e1900 */
[----:B---3--:R0:W1:Y:S02]  /*2f40*/  I2F.F64.U32 R24, R4 ;  /* 0x0000000400187312 */ /* 0x0080640000201800 */
.L_x_4587:
[----:B------:R-:W-:-:S07]  /*2f50*/  VIADD R22, R22, 0x80 ;  /* 0x0000008016167836 */ /* 0x000fce0000000000 */
.L_x_4581:
[----:B------:R-:W-:Y:S05]  /*2f60*/  BSYNC B6 ;  /* 0x0000000000067941 */ /* 0x000fea0003800000 */
.L_x_4580:
[----:B------:R-:W-:Y:S01]  /*2f70*/  ISETP.GE.AND P0, PT, R22, R19, PT ;  /* 0x000000131600720c */ /* 0x000fe20003f06270 */
[----:B------:R-:W-:-:S12]  /*2f80*/  BSSY B6, `(.L_x_4615) ;  /* 0x00000f4000067945 */ /* 0x000fd80003800000 */
[----:B------:R-:W-:Y:S05]  /*2f90*/  @P0 BRA `(.L_x_4616) ;  /* 0x0000000c00c80947 */ /* 0x000fea0003800000 */
[----:B01----:R-:W0:Y:S01]  /*2fa0*/  LDC.64 R4, c[0x0][0x230] ;  /* 0x00008c00ff047b82 */ /* 0x003e220000000a00 */
        /* <DEDUP_REMOVED lines=19> */
.L_x_4620:
[----:B------:R-:W3:Y:S02]  /*30e0*/  LDG.E.U8 R4, desc[UR36][R4.64] ;  /* 0x0000002404047981 */ /* 0x000ee4000c1e1100 */
[----:B---3--:R0:W1:Y:S01]  /*30f0*/  I2F.F64.U16 R16, R4 ;  /* 0x0000000400107312 */ /* 0x0080620000101800 */
[----:B------:R-:W-:Y:S05]  /*3100*/  BRA `(.L_x_4616) ;  /* 0x0000000c006c7947 */ /* 0x000fea0003800000 */
.L_x_4619:
        /* <DEDUP_REMOVED lines=9> */
.L_x_4623:
[----:B------:R-:W3:Y:S02]  /*31a0*/  LDG.E R4, desc[UR36][R4.64] ;  /* 0x0000002404047981 */ /* 0x000ee4000c1e1900 */
[----:B---3--:R0:W1:Y:S01]  /*31b0*/  I2F.F64 R16, R4 ;  /* 0x0000000400107312 */ /* 0x0080620000201c00 */
[----:B------:R-:W-:Y:S05]  /*31c0*/  BRA `(.L_x_4616) ;  /* 0x0000000c003c7947 */ /* 0x000fea0003800000 */
.L_x_4622:
[----:B------:R-:W3:Y:S02]  /*31d0*/  LDG.E.U16 R4, desc[UR36][R4.64] ;  /* 0x0000002404047981 */ /* 0x000ee4000c1e1500 */
[----:B---3--:R0:W1:Y:S01]  /*31e0*/  I2F.F64.S16 R16, R4 ;  /* 0x0000000400107312 */ /* 0x0080620000101c00 */
[----:B------:R-:W-:Y:S05]  /*31f0*/  BRA `(.L_x_4616) ;  /* 0x0000000c00307947 */ /* 0x000fea0003800000 */
.L_x_4618:
        /* <DEDUP_REMOVED lines=10> */
.L_x_4625:
[----:B------:R-:W3:Y:S02]  /*32a0*/  LDG.E.U16 R0, desc[UR36][R4.64] ;  /* 0x0000002404007981 */ /* 0x000ee4000c1e1500 */
[----:B---3--:R-:W-:-:S05]  /*32b0*/  HADD2.F32 R0, -RZ, R0.H0_H0 ;  /* 0x20000000ff007230 */ /* 0x008fca0000004100 */
[----:B------:R-:W-:-:S04]  /*32c0*/  FMUL.FTZ R0, R0, 1 ;  /* 0x3f80000000007820 */ /* 0x000fc80000410000 */
[----:B------:R0:W1:Y:S01]  /*32d0*/  F2F.F64.F32 R16, R0 ;  /* 0x0000000000107310 */ /* 0x0000620000201800 */
[----:B------:R-:W-:Y:S05]  /*32e0*/  BRA `(.L_x_4616) ;  /* 0x0000000800f47947 */ /* 0x000fea0003800000 */
.L_x_4624:
        /* <DEDUP_REMOVED lines=10> */
.L_x_4627:
[----:B------:R-:W3:Y:S02]  /*3390*/  LDG.E.U16 R4, desc[UR36][R4.64] ;  /* 0x0000002404047981 */ /* 0x000ee4000c1e1500 */
[----:B---3--:R-:W-:-:S05]  /*33a0*/  HADD2.F32 R0, -RZ, R4.H0_H0 ;  /* 0x20000004ff007230 */ /* 0x008fca0000004100 */
[----:B------:R-:W-:-:S04]  /*33b0*/  FMUL.FTZ R0, R0, 1 ;  /* 0x3f80000000007820 */ /* 0x000fc80000410000 */
[----:B------:R0:W1:Y:S01]  /*33c0*/  F2F.F64.F32 R16, R0 ;  /* 0x0000000000107310 */ /* 0x0000620000201800 */
[----:B------:R-:W-:Y:S05]  /*33d0*/  BRA `(.L_x_4616) ;  /* 0x0000000800b87947 */ /* 0x000fea0003800000 */
.L_x_4626:
[----:B------:R0:W5:Y:S01]  /*33e0*/  LDG.E.64 R16, desc[UR36][R4.64] ;  /* 0x0000002404107981 */ /* 0x000162000c1e1b00 */
[----:B------:R-:W-:Y:S05]  /*33f0*/  BRA `(.L_x_4616) ;  /* 0x0000000800b07947 */ /* 0x000fea0003800000 */
.L_x_4617:
        /* <DEDUP_REMOVED lines=13> */
.L_x_4630:
[----:B------:R0:W5:Y:S01]  /*34d0*/  LDG.E.64 R16, desc[UR36][R4.64] ;  /* 0x0000002404107981 */ /* 0x000162000c1e1b00 */
[----:B------:R-:W-:Y:S05]  /*34e0*/  BRA `(.L_x_4616) ;  /* 0x0000000800747947 */ /* 0x000fea0003800000 */
.L_x_4629:
        /* <DEDUP_REMOVED lines=25> */
[----:B------:R-:W-:-:S04]  /*3680*/  FMUL.FTZ R3, R3, 1 ;  /* 0x3f80000003037820 */ /* 0x000fc80000410000 */
[----:B------:R0:W1:Y:S01]  /*3690*/  F2F.F64.F32 R16, R3 ;  /* 0x0000000300107310 */ /* 0x0000620000201800 */
[----:B------:R-:W-:Y:S05]  /*36a0*/  BRA `(.L_x_4616) ;  /* 0x0000000800047947 */ /* 0x000fea0003800000 */
.L_x_4632:
[----:B------:R-:W3:Y:S02]  /*36b0*/  LDG.E.U8 R3, desc[UR36][R4.64] ;  /* 0x0000002404037981 */ /* 0x000ee4000c1e1100 */
[----:B---3--:R-:W-:-:S05]  /*36c0*/  IMAD.SHL.U32 R0, R3, 0x2000000, RZ ;  /* 0x0200000003007824 */ /* 0x008fca00078e00ff */
        /* <DEDUP_REMOVED lines=10> */
[----:B------:R-:W-:-:S04]  /*3770*/  FMUL.FTZ R2, R2, 1 ;  /* 0x3f80000002027820 */ /* 0x000fc80000410000 */
[----:B------:R0:W1:Y:S01]  /*3780*/  F2F.F64.F32 R16, R2 ;  /* 0x0000000200107310 */ /* 0x0000620000201800 */
[----:B------:R-:W-:Y:S05]  /*3790*/  BRA `(.L_x_4616) ;  /* 0x0000000400c87947 */ /* 0x000fea0003800000 */
.L_x_4631:
[----:B------:R-:W3:Y:S02]  /*37a0*/  LDG.E.U16 R0, desc[UR36][R4.64] ;  /* 0x0000002404007981 */ /* 0x000ee4000c1e1500 */
[----:B---3--:R-:W-:-:S04]  /*37b0*/  IMAD.U32 R0, R0, 0x10000, RZ ;  /* 0x0001000000007824 */ /* 0x008fc800078e00ff */
[----:B------:R-:W-:-:S04]  /*37c0*/  FMUL.FTZ R0, R0, 1 ;  /* 0x3f80000000007820 */ /* 0x000fc80000410000 */
[----:B------:R0:W1:Y:S01]  /*37d0*/  F2F.F64.F32 R16, R0 ;  /* 0x0000000000107310 */ /* 0x0000620000201800 */
[----:B------:R-:W-:Y:S05]  /*37e0*/  BRA `(.L_x_4616) ;  /* 0x0000000400b47947 */ /* 0x000fea0003800000 */
.L_x_4628:
        /* <DEDUP_REMOVED lines=11> */
.L_x_4635:
        /* <DEDUP_REMOVED lines=21> */
.L_x_4639:
[----:B------:R-:W-:Y:S05]  /*39f0*/  BSYNC B1 ;  /* 0x0000000000017941 */ /* 0x000fea0003800000 */
.L_x_4638:
[----:B------:R-:W-:Y:S01]  /*3a00*/  LEA R3, R0, 0x3b800000, 0x17 ;  /* 0x3b80000000037811 */ /* 0x000fe200078eb8ff */
[----:B------:R-:W-:-:S05]  /*3a10*/  IMAD.SHL.U32 R0, R2, 0x100000, RZ ;  /* 0x0010000002007824 */ /* 0x000fca00078e00ff */
[----:B------:R-:W-:-:S07]  /*3a20*/  LOP3.LUT R0, R3, R0, R4, 0xfe, !PT ;  /* 0x0000000003007212 */ /* 0x000fce00078efe04 */
.L_x_4637:
[----:B------:R-:W-:Y:S05]  /*3a30*/  BSYNC B0 ;  /* 0x0000000000007941 */ /* 0x000fea0003800000 */
.L_x_4636:
[----:B------:R-:W-:-:S04]  /*3a40*/  FMUL.FTZ R0, R0, 1 ;  /* 0x3f80000000007820 */ /* 0x000fc80000410000 */
[----:B------:R0:W1:Y:S01]  /*3a50*/  F2F.F64.F32 R16, R0 ;  /* 0x0000000000107310 */ /* 0x0000620000201800 */
[----:B------:R-:W-:Y:S05]  /*3a60*/  BRA `(.L_x_4616) ;  /* 0x0000000400147947 */ /* 0x000fea0003800000 */
.L_x_4634:
        /* <DEDUP_REMOVED lines=21> */
.L_x_4643:
[----:B------:R-:W-:Y:S05]  /*3bc0*/  BSYNC B1 ;  /* 0x0000000000017941 */ /* 0x000fea0003800000 */
.L_x_4642:
[----:B------:R-:W-:Y:S01]  /*3bd0*/  LEA R3, R0, 0x37800000, 0x17 ;  /* 0x3780000000037811 */ /* 0x000fe200078eb8ff */
[----:B------:R-:W-:-:S05]  /*3be0*/  IMAD.SHL.U32 R0, R2, 0x200000, RZ ;  /* 0x0020000002007824 */ /* 0x000fca00078e00ff */
[----:B------:R-:W-:-:S07]  /*3bf0*/  LOP3.LUT R0, R3, R0, R4, 0xfe, !PT ;  /* 0x0000000003007212 */ /* 0x000fce00078efe04 */
.L_x_4641:
[----:B------:R-:W-:Y:S05]  /*3c00*/  BSYNC B0 ;  /* 0x0000000000007941 */ /* 0x000fea0003800000 */
.L_x_4640:
[----:B------:R-:W-:-:S04]  /*3c10*/  FMUL.FTZ R0, R0, 1 ;  /* 0x3f80000000007820 */ /* 0x000fc80000410000 */
[----:B------:R0:W1:Y:S01]  /*3c20*/  F2F.F64.F32 R16, R0 ;  /* 0x0000000000107310 */ /* 0x0000620000201800 */
[----:B------:R-:W-:Y:S05]  /*3c30*/  BRA `(.L_x_4616) ;  /* 0x0000000000a07947 */ /* 0x000fea0003800000 */
.L_x_4633:
        /* <DEDUP_REMOVED lines=14> */
.L_x_4647:
[----:B------:R-:W-:Y:S05]  /*3d20*/  BSYNC B0 ;  /* 0x0000000000007941 */ /* 0x000fea0003800000 */
.L_x_4646:
[----:B------:R-:W-:-:S04]  /*3d30*/  FMUL.FTZ R0, R0, 1 ;  /* 0x3f80000000007820 */ /* 0x000fc80000410000 */
[----:B------:R0:W1:Y:S01]  /*3d40*/  F2F.F64.F32 R16, R0 ;  /* 0x0000000000107310 */ /* 0x0000620000201800 */
[----:B------:R-:W-:Y:S05]  /*3d50*/  BRA `(.L_x_4616) ;  /* 0x0000000000587947 */ /* 0x000fea0003800000 */
.L_x_4621:
        /* <DEDUP_REMOVED lines=16> */
.L_x_4648:
[----:B------:R-:W-:Y:S05]  /*3e60*/  BRA `(.L_x_4616) ;  /* 0x0000000000147947 */ /* 0x000fea0003800000 */
.L_x_4645:
[----:B------:R-:W3:Y:S02]  /*3e70*/  LDG.E.64 R16, desc[UR36][R4.64] ;  /* 0x0000002404107981 */ /* 0x000ee4000c1e1b00 */
[----:B---3--:R-:W0:Y:S01]  /*3e80*/  I2F.F64.U64 R16, R16 ;  /* 0x0000001000107312 */ /* 0x008e220000301800 */
[----:B------:R-:W-:Y:S05]  /*3e90*/  BRA `(.L_x_4616) ;  /* 0x0000000000087947 */ /* 0x000fea0003800000 */
.L_x_4644:
[----:B------:R-:W3:Y:S02]  /*3ea0*/  LDG.E R4, desc[UR36][R4.64] ;  /* 0x0000002404047981 */ /* 0x000ee4000c1e1900 */
[----:B---3--:R0:W1:Y:S02]  /*3eb0*/  I2F.F64.U32 R16, R4 ;  /* 0x0000000400107312 */ /* 0x0080640000201800 */
.L_x_4616:
[----:B------:R-:W-:Y:S05]  /*3ec0*/  BSYNC B6 ;  /* 0x0000000000067941 */ /* 0x000fea0003800000 */
.L_x_4615:
[----:B------:R-:W2:Y:S01]  /*3ed0*/  S2R R22, SR_TID.X ;  /* 0x0000000000167919 */ /* 0x000ea20000002100 */
[----:B------:R-:W-:Y:S01]  /*3ee0*/  BSSY B6, `(.L_x_4649) ;  /* 0x0000161000067945 */ /* 0x000fe20003800000 */
[C---:B--2---:R-:W-:Y:S01]  /*3ef0*/  ISETP.GE.AND P0, PT, R22.reuse, R19, PT ;  /* 0x000000131600720c */ /* 0x044fe20003f06270 */
[----:B------:R-:W-:-:S05]  /*3f00*/  VIADD R26, R22, 0x80 ;  /* 0x00000080161a7836 */ /* 0x000fca0000000000 */
[----:B------:R-:W-:-:S07]  /*3f10*/  ISETP.GE.AND P1, PT, R26, R19, PT ;  /* 0x000000131a00720c */ /* 0x000fce0003f26270 */
[----:B0-----:R-:W0:Y:S01]  /*3f20*/  @!P0 LDC.64 R2, c[0x0][0x220] ;  /* 0x00008800ff028b82 */ /* 0x001e220000000a00 */
[----:B-1-345:R-:W-:Y:S02]  /*3f30*/  @!P0 IMAD.MOV.U32 R0, RZ, RZ, R28 ;  /* 0x000000ffff008224 */ /* 0x03afe400078e001c */
[----:B------:R-:W-:-:S03]  /*3f40*/  @!P0 IMAD.MOV.U32 R10, RZ, RZ, R29 ;  /* 0x000000ffff0a8224 */ /* 0x000fc600078e001d */
[----:B------:R-:W-:Y:S02]  /*3f50*/  @!P1 IMAD.MOV.U32 R8, RZ, RZ, R30 ;  /* 0x000000ffff089224 */ /* 0x000fe400078e001e */
[----:B------:R-:W1:Y:S01]  /*3f60*/  @!P1 LDC.64 R6, c[0x0][0x220] ;  /* 0x00008800ff069b82 */ /* 0x000e620000000a00 */
[----:B0-----:R-:W-:Y:S01]  /*3f70*/  @!P0 DSETP.MIN.AND P5, P6, R28, R2, PT ;  /* 0x000000021c00822a */ /* 0x001fe20003ea0000 */
[----:B------:R-:W-:Y:S02]  /*3f80*/  @!P0 IMAD.MOV.U32 R11, RZ, RZ, R2 ;  /* 0x000000ffff0b8224 */ /* 0x000fe400078e0002 */
[----:B------:R-:W-:Y:S02]  /*3f90*/  VIADD R2, R22, 0x100 ;  /* 0x0000010016027836 */ /* 0x000fe40000000000 */
[----:B------:R-:W-:Y:S01]  /*3fa0*/  @!P0 IMAD.MOV.U32 R9, RZ, RZ, R3 ;  /* 0x000000ffff098224 */ /* 0x000fe200078e0003 */
[----:B------:R-:W-:Y:S02]  /*3fb0*/  @!P0 SEL R0, R0, R11, P5 ;  /* 0x0000000b00008207 */ /* 0x000fe40002800000 */
[----:B------:R-:W-:Y:S01]  /*3fc0*/  ISETP.GE.AND P2, PT, R2, R19, PT ;  /* 0x000000130200720c */ /* 0x000fe20003f46270 */
[----:B-1----:R-:W-:Y:S01]  /*3fd0*/  @!P1 DSETP.MIN.AND P4, P3, R30, R6, PT ;  /* 0x000000061e00922a */ /* 0x002fe20003b80000 */
[----:B------:R-:W-:Y:S01]  /*3fe0*/  @!P1 IMAD.MOV.U32 R11, RZ, RZ, R6 ;  /* 0x000000ffff0b9224 */ /* 0x000fe200078e0006 */
[----:B------:R-:W-:Y:S01]  /*3ff0*/  @!P0 FSEL R10, R10, R9, P5 ;  /* 0x000000090a0a8208 */ /* 0x000fe20002800000 */
[----:B------:R-:W-:Y:S01]  /*4000*/  VIADD R6, R22, 0x180 ;  /* 0x0000018016067836 */ /* 0x000fe20000000000 */
[----:B------:R-:W-:Y:S01]  /*4010*/  @!P0 LOP3.LUT R9, R9, 0x80000, RZ, 0xfc, !PT ;  /* 0x0008000009098812 */ /* 0x000fe200078efcff */
[----:B------:R-:W-:Y:S01]  /*4020*/  @!P0 IMAD.MOV.U32 R4, RZ, RZ, R0 ;  /* 0x000000ffff048224 */ /* 0x000fe200078e0000 */
[----:B------:R-:W-:-:S02]  /*4030*/  @!P1 SEL R8, R8, R11, P4 ;  /* 0x0000000b08089207 */ /* 0x000fc40002000000 */
[----:B------:R-:W-:Y:S02]  /*4040*/  ISETP.GE.AND P5, PT, R6, R19, PT ;  /* 0x000000130600720c */ /* 0x000fe40003fa6270 */
[----:B------:R-:W-:Y:S01]  /*4050*/  @!P0 SEL R9, R9, R10, P6 ;  /* 0x0000000a09098207 */ /* 0x000fe20003000000 */
[----:B------:R-:W-:Y:S01]  /*4060*/  @!P1 IMAD.MOV.U32 R10, RZ, RZ, R7 ;  /* 0x000000ffff0a9224 */ /* 0x000fe200078e0007 */
[----:B------:R-:W0:Y:S01]  /*4070*/  @!P2 LDC.64 R2, c[0x0][0x220] ;  /* 0x00008800ff02ab82 */ /* 0x000e220000000a00 */
[----:B------:R-:W-:Y:S02]  /*4080*/  @!P2 IMAD.MOV.U32 R12, RZ, RZ, R24 ;  /* 0x000000ffff0ca224 */ /* 0x000fe400078e0018 */
[----:B------:R-:W-:Y:S01]  /*4090*/  @!P2 IMAD.MOV.U32 R11, RZ, RZ, R25 ;  /* 0x000000ffff0ba224 */ /* 0x000fe200078e0019 */
[----:B------:R-:W-:Y:S01]  /*40a0*/  @!P1 FSEL R13, R31, R10, P4 ;  /* 0x0000000a1f0d9208 */ /* 0x000fe20002000000 */
[----:B------:R-:W-:Y:S01]  /*40b0*/  @!P0 IMAD.MOV.U32 R5, RZ, RZ, R9 ;  /* 0x000000ffff058224 */ /* 0x000fe200078e0009 */
[----:B------:R-:W-:Y:S01]  /*40c0*/  @!P1 LOP3.LUT R10, R10, 0x80000, RZ, 0xfc, !PT ;  /* 0x000800000a0a9812 */ /* 0x000fe200078efcff */
[----:B------:R-:W-:-:S02]  /*40d0*/  @!P1 IMAD.MOV.U32 R28, RZ, RZ, R8 ;  /* 0x000000ffff1c9224 */ /* 0x000fc400078e0008 */
[----:B------:R-:W1:Y:S01]  /*40e0*/  @!P5 LDC.64 R6, c[0x0][0x220] ;  /* 0x00008800ff06db82 */ /* 0x000e620000000a00 */
[----:B------:R-:W-:Y:S01]  /*40f0*/  @!P1 SEL R13, R10, R13, P3 ;  /* 0x0000000d0a0d9207 */ /* 0x000fe20001800000 */
[----:B------:R-:W-:-:S04]  /*4100*/  @!P5 IMAD.MOV.U32 R14, RZ, RZ, R17 ;  /* 0x000000ffff0ed224 */ /* 0x000fc800078e0011 */
[----:B------:R-:W-:Y:S01]  /*4110*/  @!P1 IMAD.MOV.U32 R29, RZ, RZ, R13 ;  /* 0x000000ffff1d9224 */ /* 0x000fe200078e000d */
[----:B0-----:R-:W-:Y:S01]  /*4120*/  @!P2 DSETP.MIN.AND P6, P4, R24, R2, PT ;  /* 0x000000021800a22a */ /* 0x001fe20003cc0000 */
[----:B------:R-:W-:Y:S01]  /*4130*/  @!P2 IMAD.MOV.U32 R15, RZ, RZ, R2 ;  /* 0x000000ffff0fa224 */ /* 0x000fe200078e0002 */
[----:B------:R-:W-:Y:S01]  /*4140*/  @!P2 LOP3.LUT R10, R3, 0x80000, RZ, 0xfc, !PT ;  /* 0x00080000030aa812 */ /* 0x000fe200078efcff */
[----:B------:R-:W0:Y:S03]  /*4150*/  LDC.U8 R2, c[0x0][0x244] ;  /* 0x00009100ff027b82 */ /* 0x000e260000000000 */
[----:B------:R-:W-:Y:S02]  /*4160*/  @!P2 SEL R12, R12, R15, P6 ;  /* 0x0000000f0c0ca207 */ /* 0x000fe40003000000 */
[----:B------:R-:W-:Y:S01]  /*4170*/  @!P2 FSEL R11, R11, R3, P6 ;  /* 0x000000030b0ba208 */ /* 0x000fe20003000000 */
[----:B-1----:R-:W-:Y:S01]  /*4180*/  @!P5 DSETP.MIN.AND P3, P6, R16, R6, PT ;  /* 0x000000061000d22a */ /* 0x002fe20003e60000 */
[----:B------:R-:W-:-:S02]  /*4190*/  @!P5 IMAD.MOV.U32 R15, RZ, RZ, R7 ;  /* 0x000000ffff0fd224 */ /* 0x000fc400078e0007 */
[----:B------:R-:W-:Y:S01]  /*41a0*/  @!P5 IMAD.MOV.U32 R3, RZ, RZ, R16 ;  /* 0x000000ffff03d224 */ /* 0x000fe200078e0010 */
[----:B------:R-:W-:Y:S01]  /*41b0*/  @!P2 SEL R11, R10, R11, P4 ;  /* 0x0000000b0a0ba207 */ /* 0x000fe20002000000 */
[----:B------:R-:W-:Y:S01]  /*41c0*/  @!P2 IMAD.MOV.U32 R24, RZ, RZ, R12 ;  /* 0x000000ffff18a224 */ /* 0x000fe200078e000c */
[----:B------:R-:W-:Y:S02]  /*41d0*/  @!P5 FSEL R14, R14, R15, P3 ;  /* 0x0000000f0e0ed208 */ /* 0x000fe40001800000 */
[----:B------:R-:W-:Y:S01]  /*41e0*/  @!P5 LOP3.LUT R15, R15, 0x80000, RZ, 0xfc, !PT ;  /* 0x000800000f0fd812 */ /* 0x000fe200078efcff */
[----:B------:R-:W-:Y:S01]  /*41f0*/  @!P2 IMAD.MOV.U32 R25, RZ, RZ, R11 ;  /* 0x000000ffff19a224 */ /* 0x000fe200078e000b */
[----:B------:R-:W-:Y:S02]  /*4200*/  @!P5 SEL R3, R3, R6, P3 ;  /* 0x000000060303d207 */ /* 0x000fe40001800000 */
[----:B------:R-:W-:-:S03]  /*4210*/  @!P5 SEL R14, R15, R14, P6 ;  /* 0x0000000e0f0ed207 */ /* 0x000fc60003000000 */
[----:B------:R-:W-:Y:S02]  /*4220*/  @!P5 IMAD.MOV.U32 R16, RZ, RZ, R3 ;  /* 0x000000ffff10d224 */ /* 0x000fe400078e0003 */
[----:B------:R-:W-:Y:S01]  /*4230*/  @!P5 IMAD.MOV.U32 R17, RZ, RZ, R14 ;  /* 0x000000ffff11d224 */ /* 0x000fe200078e000e */
[----:B------:R-:W-:Y:S06]  /*4240*/  @P0 BRA `(.L_x_4650) ;  /* 0x0000001000a80947 */ /* 0x000fec0003800000 */
[----:B------:R-:W1:Y:S01]  /*4250*/  LDC.64 R8, c[0x0][0x228] ;  /* 0x00008a00ff087b82 */ /* 0x000e620000000a00 */
[----:B0-----:R-:W-:Y:S01]  /*4260*/  PRMT R0, R2, 0x9910, RZ ;  /* 0x0000991002007816 */ /* 0x001fe200000000ff */
        /* <DEDUP_REMOVED lines=15> */
[----:B------:R-:W0:Y:S01]  /*4360*/  F2I.F64.TRUNC R5, R4 ;  /* 0x0000000400057311 */ /* 0x000e22000030d100 */
[----:B------:R-:W-:Y:S01]  /*4370*/  IMAD.MOV.U32 R22, RZ, RZ, R26 ;  /* 0x000000ffff167224 */ /* 0x000fe200078e001a */
[----:B0-----:R0:W-:Y:S01]  /*4380*/  STG.E.U8 desc[UR36][R8.64], R5 ;  /* 0x0000000508007986 */ /* 0x0011e2000c101124 */
[----:B------:R-:W-:Y:S05]  /*4390*/  BRA `(.L_x_4650) ;  /* 0x0000001000547947 */ /* 0x000fea0003800000 */
.L_x_4654:
[----:B------:R-:W0:Y:S01]  /*43a0*/  F2I.S64.F64.TRUNC R4, R4 ;  /* 0x0000000400047311 */ /* 0x000e22000030d900 */
[----:B------:R-:W-:Y:S02]  /*43b0*/  IMAD.MOV.U32 R22, RZ, RZ, R26 ;  /* 0x000000ffff167224 */ /* 0x000fe400078e001a */
[----:B0-----:R-:W-:-:S05]  /*43c0*/  IMAD.MOV.U32 R3, RZ, RZ, R4 ;  /* 0x000000ffff037224 */ /* 0x001fca00078e0004 */
[----:B------:R0:W-:Y:S01]  /*43d0*/  STG.E.U8 desc[UR36][R8.64], R3 ;  /* 0x0000000308007986 */ /* 0x0001e2000c101124 */
[----:B------:R-:W-:Y:S05]  /*43e0*/  BRA `(.L_x_4650) ;  /* 0x0000001000407947 */ /* 0x000fea0003800000 */
.L_x_4653:
[----:B------:R-:W-:-:S13]  /*43f0*/  ISETP.NE.AND P0, PT, R0, 0x2, PT ;  /* 0x000000020000780c */ /* 0x000fda0003f05270 */
[----:B------:R-:W-:Y:S05]  /*4400*/  @!P0 BRA `(.L_x_4656) ;  /* 0x0000000000308947 */ /* 0x000fea0003800000 */
[----:B------:R-:W-:-:S13]  /*4410*/  ISETP.NE.AND P0, PT, R0, 0x3, PT ;  /* 0x000000030000780c */ /* 0x000fda0003f05270 */
[----:B------:R-:W-:Y:S05]  /*4420*/  @!P0 BRA `(.L_x_4657) ;  /* 0x0000000000188947 */ /* 0x000fea0003800000 */
[----:B------:R-:W-:-:S13]  /*4430*/  ISETP.NE.AND P0, PT, R0, 0x4, PT ;  /* 0x000000040000780c */ /* 0x000fda0003f05270 */
[----:B------:R-:W-:Y:S05]  /*4440*/  @P0 BRA `(.L_x_4655) ;  /* 0x0000000c00c40947 */ /* 0x000fea0003800000 */
[----:B------:R-:W0:Y:S01]  /*4450*/  F2I.S64.F64.TRUNC R4, R4 ;  /* 0x0000000400047311 */ /* 0x000e22000030d900 */
[----:B------:R-:W-:Y:S01]  /*4460*/  IMAD.MOV.U32 R22, RZ, RZ, R26 ;  /* 0x000000ffff167224 */ /* 0x000fe200078e001a */
[----:B0-----:R0:W-:Y:S01]  /*4470*/  STG.E.64 desc[UR36][R8.64], R4 ;  /* 0x0000000408007986 */ /* 0x0011e2000c101b24 */
[----:B------:R-:W-:Y:S05]  /*4480*/  BRA `(.L_x_4650) ;  /* 0x0000001000187947 */ /* 0x000fea0003800000 */
.L_x_4657:
[----:B------:R-:W0:Y:S01]  /*4490*/  F2I.F64.TRUNC R5, R4 ;  /* 0x0000000400057311 */ /* 0x000e22000030d100 */
[----:B------:R-:W-:Y:S01]  /*44a0*/  IMAD.MOV.U32 R22, RZ, RZ, R26 ;  /* 0x000000ffff167224 */ /* 0x000fe200078e001a */
[----:B0-----:R0:W-:Y:S01]  /*44b0*/  STG.E desc[UR36][R8.64], R5 ;  /* 0x0000000508007986 */ /* 0x0011e2000c101924 */
[----:B------:R-:W-:Y:S05]  /*44c0*/  BRA `(.L_x_4650) ;  /* 0x0000001000087947 */ /* 0x000fea0003800000 */
.L_x_4656:
[----:B------:R-:W0:Y:S01]  /*44d0*/  F2I.F64.TRUNC R5, R4 ;  /* 0x0000000400057311 */ /* 0x000e22000030d100 */
[----:B------:R-:W-:Y:S01]  /*44e0*/  IMAD.MOV.U32 R22, RZ, RZ, R26 ;  /* 0x000000ffff167224 */ /* 0x000fe200078e001a */
[----:B0-----:R0:W-:Y:S01]  /*44f0*/  STG.E.U16 desc[UR36][R8.64], R5 ;  /* 0x0000000508007986 */ /* 0x0011e2000c101524 */
[----:B------:R-:W-:Y:S05]  /*4500*/  BRA `(.L_x_4650) ;  /* 0x0000000c00f87947 */ /* 0x000fea0003800000 */
.L_x_4652:
        /* <DEDUP_REMOVED lines=10> */
[----:B------:R-:W-:-:S13]  /*45b0*/  IMAD.MOV.U32 R22, RZ, RZ, R26 ;  /* 0x000000ffff167224 */ /* 0x000fda00078e001a */
[----:B0-----:R-:W-:-:S05]  /*45c0*/  @!P0 FMUL R3, R3, 1.175494350822287508e-38 ;  /* 0x0080000003038820 */ /* 0x001fca0000400000 */
[----:B------:R0:W-:Y:S01]  /*45d0*/  STG.E desc[UR36][R8.64], R3 ;  /* 0x0000000308007986 */ /* 0x0001e2000c101924 */
[----:B------:R-:W-:Y:S05]  /*45e0*/  BRA `(.L_x_4650) ;  /* 0x0000000c00c07947 */ /* 0x000fea0003800000 */
.L_x_4659:
[----:B------:R-:W-:Y:S01]  /*45f0*/  UMOV UR4, 0xf0000000 ;  /* 0xf000000000047882 */ /* 0x000fe20000000000 */
[----:B------:R-:W-:Y:S01]  /*4600*/  UMOV UR5, 0x380fffff ;  /* 0x380fffff00057882 */ /* 0x000fe20000000000 */
[----:B------:R-:W0:Y:S01]  /*4610*/  F2F.F32.F64 R0, R4 ;  /* 0x0000000400007310 */ /* 0x000e220000301000 */
[----:B------:R-:W-:Y:S01]  /*4620*/  DSETP.GEU.AND P0, PT, |R4|, UR4, PT ;  /* 0x0000000404007e2a */ /* 0x000fe2000bf0e200 */
[----:B------:R-:W-:-:S13]  /*4630*/  IMAD.MOV.U32 R22, RZ, RZ, R26 ;  /* 0x000000ffff167224 */ /* 0x000fda00078e001a */
[----:B0-----:R-:W-:-:S05]  /*4640*/  @!P0 FMUL R0, R0, 1.175494350822287508e-38 ;  /* 0x0080000000008820 */ /* 0x001fca0000400000 */
[----:B------:R-:W-:-:S05]  /*4650*/  F2FP.F16.F32.PACK_AB R0, RZ, R0 ;  /* 0x00000000ff00723e */ /* 0x000fca00000000ff */
[----:B------:R0:W-:Y:S01]  /*4660*/  STG.E.U16 desc[UR36][R8.64], R0 ;  /* 0x0000000008007986 */ /* 0x0001e2000c101524 */
[----:B------:R-:W-:Y:S05]  /*4670*/  BRA `(.L_x_4650) ;  /* 0x0000000c009c7947 */ /* 0x000fea0003800000 */
.L_x_4658:
        /* <DEDUP_REMOVED lines=10> */
[----:B------:R-:W-:Y:S02]  /*4720*/  IMAD.MOV.U32 R7, RZ, RZ, RZ ;  /* 0x000000ffff077224 */ /* 0x000fe400078e00ff */
[----:B------:R-:W-:-:S11]  /*4730*/  IMAD.MOV.U32 R22, RZ, RZ, R26 ;  /* 0x000000ffff167224 */ /* 0x000fd600078e001a */
[----:B0-----:R-:W-:-:S05]  /*4740*/  @!P0 FMUL R6, R6, 1.175494350822287508e-38 ;  /* 0x0080000006068820 */ /* 0x001fca0000400000 */
[----:B------:R0:W-:Y:S01]  /*4750*/  STG.E.64 desc[UR36][R8.64], R6 ;  /* 0x0000000608007986 */ /* 0x0001e2000c101b24 */
[----:B------:R-:W-:Y:S05]  /*4760*/  BRA `(.L_x_4650) ;  /* 0x0000000c00607947 */ /* 0x000fea0003800000 */
.L_x_4661:
[----:B------:R-:W-:Y:S01]  /*4770*/  UMOV UR4, 0xf0000000 ;  /* 0xf000000000047882 */ /* 0x000fe20000000000 */
[----:B------:R-:W-:Y:S01]  /*4780*/  UMOV UR5, 0x380fffff ;  /* 0x380fffff00057882 */ /* 0x000fe20000000000 */
[----:B------:R-:W0:Y:S01]  /*4790*/  F2F.F32.F64 R0, R4 ;  /* 0x0000000400007310 */ /* 0x000e220000301000 */
[----:B------:R-:W-:Y:S01]  /*47a0*/  DSETP.GEU.AND P0, PT, |R4|, UR4, PT ;  /* 0x0000000404007e2a */ /* 0x000fe2000bf0e200 */
[----:B------:R-:W-:-:S13]  /*47b0*/  IMAD.MOV.U32 R22, RZ, RZ, R26 ;  /* 0x000000ffff167224 */ /* 0x000fda00078e001a */
[----:B0-----:R-:W-:-:S05]  /*47c0*/  @!P0 FMUL R0, R0, 1.175494350822287508e-38 ;  /* 0x0080000000008820 */ /* 0x001fca0000400000 */
[----:B------:R-:W-:-:S04]  /*47d0*/  F2FP.F16.F32.PACK_AB R3, RZ, R0 ;  /* 0x00000000ff03723e */ /* 0x000fc800000000ff */
[----:B------:R-:W-:-:S05]  /*47e0*/  PRMT R3, R3, 0x5410, RZ ;  /* 0x0000541003037816 */ /* 0x000fca00000000ff */
[----:B------:R0:W-:Y:S01]  /*47f0*/  STG.E desc[UR36][R8.64], R3 ;  /* 0x0000000308007986 */ /* 0x0001e2000c101924 */
[----:B------:R-:W-:Y:S05]  /*4800*/  BRA `(.L_x_4650) ;  /* 0x0000000c00387947 */ /* 0x000fea0003800000 */
.L_x_4660:
[----:B------:R0:W-:Y:S01]  /*4810*/  STG.E.64 desc[UR36][R8.64], R4 ;  /* 0x0000000408007986 */ /* 0x0001e2000c101b24 */
[----:B------:R-:W-:Y:S01]  /*4820*/  IMAD.MOV.U32 R22, RZ, RZ, R26 ;  /* 0x000000ffff167224 */ /* 0x000fe200078e001a */
[----:B------:R-:W-:Y:S06]  /*4830*/  BRA `(.L_x_4650) ;  /* 0x0000000c002c7947 */ /* 0x000fec0003800000 */
.L_x_4651:
        /* <DEDUP_REMOVED lines=8> */
[----:B------:R-:W-:Y:S01]  /*48c0*/  DSETP.NEU.AND P0, PT, R4, RZ, PT ;  /* 0x000000ff0400722a */ /* 0x000fe20003f0d000 */
[----:B------:R-:W-:-:S05]  /*48d0*/  IMAD.MOV.U32 R22, RZ, RZ, R26 ;  /* 0x000000ffff167224 */ /* 0x000fca00078e001a */
[----:B------:R-:W-:-:S05]  /*48e0*/  SEL R3, RZ, 0x1, !P0 ;  /* 0x00000001ff037807 */ /* 0x000fca0004000000 */
[----:B------:R0:W-:Y:S01]  /*48f0*/  STG.E.U8 desc[UR36][R8.64], R3 ;  /* 0x0000000308007986 */ /* 0x0001e2000c101124 */
[----:B------:R-:W-:Y:S05]  /*4900*/  BRA `(.L_x_4650) ;  /* 0x0000000800f87947 */ /* 0x000fea0003800000 */
.L_x_4664:
[----:B------:R-:W-:Y:S01]  /*4910*/  CS2R R6, SRZ ;  /* 0x0000000000067805 */ /* 0x000fe2000001ff00 */
[----:B------:R-:W-:-:S04]  /*4920*/  IMAD.MOV.U32 R22, RZ, RZ, R26 ;  /* 0x000000ffff167224 */ /* 0x000fc800078e001a */
[----:B------:R0:W-:Y:S01]  /*4930*/  STG.E.128 desc[UR36][R8.64], R4 ;  /* 0x0000000408007986 */ /* 0x0001e2000c101d24 */
[----:B------:R-:W-:Y:S05]  /*4940*/  BRA `(.L_x_4650) ;  /* 0x0000000800e87947 */ /* 0x000fea0003800000 */
.L_x_4663:
        /* <DEDUP_REMOVED lines=25> */
.L_x_4668:
[----:B------:R-:W-:Y:S05]  /*4ae0*/  BSYNC B0 ;  /* 0x0000000000007941 */ /* 0x000fea0003800000 */
.L_x_4667:
[----:B------:R-:W-:Y:S01]  /*4af0*/  LOP3.LUT R7, R0, R7, RZ, 0xfc, !PT ;  /* 0x0000000700077212 */ /* 0x000fe200078efcff */
[----:B------:R-:W-:-:S04]  /*4b00*/  IMAD.MOV.U32 R22, RZ, RZ, R26 ;  /* 0x000000ffff167224 */ /* 0x000fc800078e001a */
[----:B------:R0:W-:Y:S01]  /*4b10*/  STG.E.U8 desc[UR36][R8.64], R7 ;  /* 0x0000000708007986 */ /* 0x0001e2000c101124 */
[----:B------:R-:W-:Y:S05]  /*4b20*/  BRA `(.L_x_4650) ;  /* 0x0000000800707947 */ /* 0x000fea0003800000 */
.L_x_4666:
        /* <DEDUP_REMOVED lines=17> */
.L_x_4670:
[----:B------:R-:W-:Y:S01]  /*4c40*/  IMAD.MOV.U32 R0, RZ, RZ, 0x7f ;  /* 0x0000007fff007424 */ /* 0x000fe200078e00ff */
[----:B------:R-:W-:-:S04]  /*4c50*/  ISETP.GT.U32.AND P0, PT, R3, 0x7f800000, PT ;  /* 0x7f8000000300780c */ /* 0x000fc80003f04070 */
[----:B------:R-:W-:-:S09]  /*4c60*/  SEL R0, R0, 0x7c, P0 ;  /* 0x0000007c00007807 */ /* 0x000fd20000000000 */
.L_x_4671:
[----:B------:R-:W-:Y:S05]  /*4c70*/  BSYNC B0 ;  /* 0x0000000000007941 */ /* 0x000fea0003800000 */
.L_x_4669:
[----:B------:R-:W-:Y:S01]  /*4c80*/  LOP3.LUT R3, R7, 0x80000000, RZ, 0xc0, !PT ;  /* 0x8000000007037812 */ /* 0x000fe200078ec0ff */
[----:B------:R-:W-:-:S03]  /*4c90*/  IMAD.MOV.U32 R22, RZ, RZ, R26 ;  /* 0x000000ffff167224 */ /* 0x000fc600078e001a */
[----:B------:R-:W-:-:S04]  /*4ca0*/  SHF.R.U32.HI R3, RZ, 0x18, R3 ;  /* 0x00000018ff037819 */ /* 0x000fc80000011603 */
[----:B------:R-:W-:-:S05]  /*4cb0*/  LOP3.LUT R3, R0, R3, RZ, 0xfc, !PT ;  /* 0x0000000300037212 */ /* 0x000fca00078efcff */
[----:B------:R0:W-:Y:S01]  /*4cc0*/  STG.E.U8 desc[UR36][R8.64], R3 ;  /* 0x0000000308007986 */ /* 0x0001e2000c101124 */
[----:B------:R-:W-:Y:S05]  /*4cd0*/  BRA `(.L_x_4650) ;  /* 0x0000000800047947 */ /* 0x000fea0003800000 */
.L_x_4665:
[----:B------:R-:W-:Y:S01]  /*4ce0*/  UMOV UR4, 0xf0000000 ;  /* 0xf000000000047882 */ /* 0x000fe20000000000 */
[----:B------:R-:W-:Y:S01]  /*4cf0*/  UMOV UR5, 0x380fffff ;  /* 0x380fffff00057882 */ /* 0x000fe20000000000 */
[----:B------:R-:W0:Y:S01]  /*4d00*/  F2F.F32.F64 R0, R4 ;  /* 0x0000000400007310 */ /* 0x000e220000301000 */
[----:B------:R-:W-:Y:S01]  /*4d10*/  DSETP.GEU.AND P0, PT, |R4|, UR4, PT ;  /* 0x0000000404007e2a */ /* 0x000fe2000bf0e200 */
[----:B------:R-:W-:-:S13]  /*4d20*/  IMAD.MOV.U32 R22, RZ, RZ, R26 ;  /* 0x000000ffff167224 */ /* 0x000fda00078e001a */
[----:B0-----:R-:W-:-:S05]  /*4d30*/  @!P0 FMUL R0, R0, 1.175494350822287508e-38 ;  /* 0x0080000000008820 */ /* 0x001fca0000400000 */
[----:B------:R-:W-:-:S05]  /*4d40*/  F2FP.BF16.F32.PACK_AB R0, RZ, R0 ;  /* 0x00000000ff00723e */ /* 0x000fca00000010ff */
[----:B------:R0:W-:Y:S01]  /*4d50*/  STG.E.U16 desc[UR36][R8.64], R0 ;  /* 0x0000000008007986 */ /* 0x0001e2000c101524 */
[----:B------:R-:W-:Y:S05]  /*4d60*/  BRA `(.L_x_4650) ;  /* 0x0000000400e07947 */ /* 0x000fea0003800000 */
.L_x_4662:
        /* <DEDUP_REMOVED lines=8> */
[----:B------:R-:W0:Y:S01]  /*4df0*/  F2I.U32.F64.TRUNC R5, R4 ;  /* 0x0000000400057311 */ /* 0x000e22000030d000 */
[----:B------:R-:W-:Y:S01]  /*4e00*/  IMAD.MOV.U32 R22, RZ, RZ, R26 ;  /* 0x000000ffff167224 */ /* 0x000fe200078e001a */
[----:B0-----:R0:W-:Y:S01]  /*4e10*/  STG.E.U16 desc[UR36][R8.64], R5 ;  /* 0x0000000508007986 */ /* 0x0011e2000c101524 */
[----:B------:R-:W-:Y:S05]  /*4e20*/  BRA `(.L_x_4650) ;  /* 0x0000000400b07947 */ /* 0x000fea0003800000 */
.L_x_4674:
        /* <DEDUP_REMOVED lines=21> */
.L_x_4677:
[----:B------:R-:W-:-:S04]  /*4f80*/  LOP3.LUT R0, R7, 0x80000000, RZ, 0xc0, !PT ;  /* 0x8000000007007812 */ /* 0x000fc800078ec0ff */
[----:B------:R-:W-:-:S04]  /*4f90*/  SHF.R.U32.HI R0, RZ, 0x18, R0 ;  /* 0x00000018ff007819 */ /* 0x000fc80000011600 */
[----:B------:R-:W-:-:S07]  /*4fa0*/  LOP3.LUT R0, R3, R0, RZ, 0xfc, !PT ;  /* 0x0000000003007212 */ /* 0x000fce00078efcff */
.L_x_4676:
[----:B------:R-:W-:Y:S05]  /*4fb0*/  BSYNC B0 ;  /* 0x0000000000007941 */ /* 0x000fea0003800000 */
.L_x_4675:
[----:B------:R4:W-:Y:S01]  /*4fc0*/  STG.E.U8 desc[UR36][R8.64], R0 ;  /* 0x0000000008007986 */ /* 0x0009e2000c101124 */
[----:B------:R-:W-:Y:S01]  /*4fd0*/  IMAD.MOV.U32 R22, RZ, RZ, R26 ;  /* 0x000000ffff167224 */ /* 0x000fe200078e001a */
[----:B------:R-:W-:Y:S06]  /*4fe0*/  BRA `(.L_x_4650) ;  /* 0x0000000400407947 */ /* 0x000fec0003800000 */
.L_x_4673:
        /* <DEDUP_REMOVED lines=21> */
.L_x_4680:
[----:B------:R-:W-:-:S04]  /*5140*/  LOP3.LUT R0, R7, 0x80000000, RZ, 0xc0, !PT ;  /* 0x8000000007007812 */ /* 0x000fc800078ec0ff */
[----:B------:R-:W-:-:S04]  /*5150*/  SHF.R.U32.HI R0, RZ, 0x18, R0 ;  /* 0x00000018ff007819 */ /* 0x000fc80000011600 */
[----:B------:R-:W-:-:S07]  /*5160*/  LOP3.LUT R0, R3, R0, RZ, 0xfc, !PT ;  /* 0x0000000003007212 */ /* 0x000fce00078efcff */
.L_x_4679:
[----:B------:R-:W-:Y:S05]  /*5170*/  BSYNC B0 ;  /* 0x0000000000007941 */ /* 0x000fea0003800000 */
.L_x_4678:
[----:B------:R0:W-:Y:S01]  /*5180*/  STG.E.U8 desc[UR36][R8.64], R0 ;  /* 0x0000000008007986 */ /* 0x0001e2000c101124 */
[----:B------:R-:W-:Y:S01]  /*5190*/  IMAD.MOV.U32 R22, RZ, RZ, R26 ;  /* 0x000000ffff167224 */ /* 0x000fe200078e001a */
[----:B------:R-:W-:Y:S06]  /*51a0*/  BRA `(.L_x_4650) ;  /* 0x0000000000d07947 */ /* 0x000fec0003800000 */
.L_x_4672:
        /* <DEDUP_REMOVED lines=27> */
.L_x_4655:
        /* <DEDUP_REMOVED lines=16> */
.L_x_4683:
[----:B------:R-:W-:Y:S01]  /*5460*/  IMAD.MOV.U32 R22, RZ, RZ, R26 ;  /* 0x000000ffff167224 */ /* 0x000fe200078e001a */
[----:B------:R-:W-:Y:S06]  /*5470*/  BRA `(.L_x_4650) ;  /* 0x00000000001c7947 */ /* 0x000fec0003800000 */
.L_x_4682:
[----:B------:R-:W0:Y:S01]  /*5480*/  F2I.U64.F64.TRUNC R4, R4 ;  /* 0x0000000400047311 */ /* 0x000e22000030d800 */
[----:B------:R-:W-:Y:S01]  /*5490*/  IMAD.MOV.U32 R22, RZ, RZ, R26 ;  /* 0x000000ffff167224 */ /* 0x000fe200078e001a */
[----:B0-----:R3:W-:Y:S01]  /*54a0*/  STG.E.64 desc[UR36][R8.64], R4 ;  /* 0x0000000408007986 */ /* 0x0017e2000c101b24 */
[----:B------:R-:W-:Y:S05]  /*54b0*/  BRA `(.L_x_4650) ;  /* 0x00000000000c7947 */ /* 0x000fea0003800000 */
.L_x_4681:
[----:B------:R-:W0:Y:S01]  /*54c0*/  F2I.U32.F64.TRUNC R5, R4 ;  /* 0x0000000400057311 */ /* 0x000e22000030d000 */
[----:B------:R-:W-:Y:S01]  /*54d0*/  IMAD.MOV.U32 R22, RZ, RZ, R26 ;  /* 0x000000ffff167224 */ /* 0x000fe200078e001a */
[----:B0-----:R1:W-:Y:S06]  /*54e0*/  STG.E desc[UR36][R8.64], R5 ;  /* 0x0000000508007986 */ /* 0x0013ec000c101924 */
.L_x_4650:
[----:B------:R-:W-:Y:S05]  /*54f0*/  BSYNC B6 ;  /* 0x0000000000067941 */ /* 0x000fea0003800000 */
.L_x_4649:
[----:B------:R-:W-:Y:S01]  /*5500*/  ISETP.GE.AND P0, PT, R22, R19, PT ;  /* 0x000000131600720c */ /* 0x000fe20003f06270 */
[----:B------:R-:W-:-:S12]  /*5510*/  BSSY B6, `(.L_x_4684) ;  /* 0x0000230000067945 */ /* 0x000fd80003800000 */
[----:B------:R-:W-:Y:S05]  /*5520*/  @P0 BRA `(.L_x_4685) ;  /* 0x0000002000b80947 */ /* 0x000fea0003800000 */
[----:B01-3--:R-:W0:Y:S01]  /*5530*/  LDC.64 R4, c[0x0][0x228] ;  /* 0x00008a00ff047b82 */ /* 0x00be220000000a00 */
[----:B----4-:R-:W-:Y:S01]  /*5540*/  IMAD R0, R18, 0x200, R22 ;  /* 0x0000020012007824 */ /* 0x010fe200078e0216 */
[----:B------:R-:W-:Y:S01]  /*5550*/  PRMT R6, R2, 0x9910, RZ ;  /* 0x0000991002067816 */ /* 0x000fe200000000ff */
[----:B------:R-:W-:Y:S02]  /*5560*/  ULDC UR4, c[0x0][0x248] ;  /* 0x0000920000047ab9 */ /* 0x000fe40000000800 */
[----:B--2---:R-:W-:Y:S02]  /*5570*/  IMAD R3, R0, UR4, RZ ;  /* 0x0000000400037c24 */ /* 0x004fe4000f8e02ff */
        /* <DEDUP_REMOVED lines=16> */
.L_x_4689:
[----:B------:R-:W0:Y:S02]  /*5680*/  F2I.S64.F64.TRUNC R28, R28 ;  /* 0x0000001c001c7311 */ /* 0x000e24000030d900 */
[----:B0-----:R-:W-:-:S05]  /*5690*/  IMAD.MOV.U32 R3, RZ, RZ, R28 ;  /* 0x000000ffff037224 */ /* 0x001fca00078e001c */
[----:B------:R0:W-:Y:S01]  /*56a0*/  STG.E.U8 desc[UR36][R4.64], R3 ;  /* 0x0000000304007986 */ /* 0x0001e2000c101124 */
[----:B------:R-:W-:Y:S05]  /*56b0*/  BRA `(.L_x_4691) ;  /* 0x0000000c00f07947 */ /* 0x000fea0003800000 */
.L_x_4688:
        /* <DEDUP_REMOVED lines=9> */
.L_x_4693:
[----:B------:R-:W0:Y:S02]  /*5750*/  F2I.F64.TRUNC R29, R28 ;  /* 0x0000001c001d7311 */ /* 0x000e24000030d100 */
[----:B0-----:R0:W-:Y:S01]  /*5760*/  STG.E desc[UR36][R4.64], R29 ;  /* 0x0000001d04007986 */ /* 0x0011e2000c101924 */
[----:B------:R-:W-:Y:S05]  /*5770*/  BRA `(.L_x_4691) ;  /* 0x0000000c00c07947 */ /* 0x000fea0003800000 */
.L_x_4692:
[----:B------:R-:W0:Y:S02]  /*5780*/  F2I.F64.TRUNC R29, R28 ;  /* 0x0000001c001d7311 */ /* 0x000e24000030d100 */
[----:B0-----:R0:W-:Y:S01]  /*5790*/  STG.E.U16 desc[UR36][R4.64], R29 ;  /* 0x0000001d04007986 */ /* 0x0011e2000c101524 */
[----:B------:R-:W-:Y:S05]  /*57a0*/  BRA `(.L_x_4691) ;  /* 0x0000000c00b47947 */ /* 0x000fea0003800000 */
.L_x_4687:
        /* <DEDUP_REMOVED lines=13> */
.L_x_4695:
        /* <DEDUP_REMOVED lines=8> */
.L_x_4694:
        /* <DEDUP_REMOVED lines=14> */
.L_x_4697:
        /* <DEDUP_REMOVED lines=9> */
.L_x_4696:
[----:B------:R0:W-:Y:S01]  /*5a70*/  STG.E.64 desc[UR36][R4.64], R28 ;  /* 0x0000001c04007986 */ /* 0x0001e2000c101b24 */
[----:B------:R-:W-:Y:S05]  /*5a80*/  BRA `(.L_x_4691) ;  /* 0x0000000800fc7947 */ /* 0x000fea0003800000 */
.L_x_4686:
        /* <DEDUP_REMOVED lines=12> */
.L_x_4700:
[----:B------:R-:W-:-:S05]  /*5b50*/  CS2R R30, SRZ ;  /* 0x00000000001e7805 */ /* 0x000fca000001ff00 */
[----:B------:R0:W-:Y:S01]  /*5b60*/  STG.E.128 desc[UR36][R4.64], R28 ;  /* 0x0000001c04007986 */ /* 0x0001e2000c101d24 */
[----:B------:R-:W-:Y:S05]  /*5b70*/  BRA `(.L_x_4691) ;  /* 0x0000000800c07947 */ /* 0x000fea0003800000 */
.L_x_4699:
        /* <DEDUP_REMOVED lines=25> */
.L_x_4704:
[----:B------:R-:W-:Y:S05]  /*5d10*/  BSYNC B0 ;  /* 0x0000000000007941 */ /* 0x000fea0003800000 */
.L_x_4703:
[----:B------:R-:W-:-:S05]  /*5d20*/  LOP3.LUT R7, R0, R7, RZ, 0xfc, !PT ;  /* 0x0000000700077212 */ /* 0x000fca00078efcff */
[----:B------:R0:W-:Y:S01]  /*5d30*/  STG.E.U8 desc[UR36][R4.64], R7 ;  /* 0x0000000704007986 */ /* 0x0001e2000c101124 */
[----:B------:R-:W-:Y:S05]  /*5d40*/  BRA `(.L_x_4691) ;  /* 0x00000008004c7947 */ /* 0x000fea0003800000 */
.L_x_4702:
        /* <DEDUP_REMOVED lines=17> */
.L_x_4706:
[----:B------:R-:W-:Y:S01]  /*5e60*/  IMAD.MOV.U32 R0, RZ, RZ, 0x7f ;  /* 0x0000007fff007424 */ /* 0x000fe200078e00ff */
[----:B------:R-:W-:-:S04]  /*5e70*/  ISETP.GT.U32.AND P0, PT, R3, 0x7f800000, PT ;  /* 0x7f8000000300780c */ /* 0x000fc80003f04070 */
[----:B------:R-:W-:-:S09]  /*5e80*/  SEL R0, R0, 0x7c, P0 ;  /* 0x0000007c00007807 */ /* 0x000fd20000000000 */
.L_x_4707:
[----:B------:R-:W-:Y:S05]  /*5e90*/  BSYNC B0 ;  /* 0x0000000000007941 */ /* 0x000fea0003800000 */
.L_x_4705:
[----:B------:R-:W-:-:S04]  /*5ea0*/  LOP3.LUT R3, R7, 0x80000000, RZ, 0xc0, !PT ;  /* 0x8000000007037812 */ /* 0x000fc800078ec0ff */
[----:B------:R-:W-:-:S04]  /*5eb0*/  SHF.R.U32.HI R3, RZ, 0x18, R3 ;  /* 0x00000018ff037819 */ /* 0x000fc80000011603 */
[----:B------:R-:W-:-:S05]  /*5ec0*/  LOP3.LUT R3, R0, R3, RZ, 0xfc, !PT ;  /* 0x0000000300037212 */ /* 0x000fca00078efcff */
[----:B------:R0:W-:Y:S01]  /*5ed0*/  STG.E.U8 desc[UR36][R4.64], R3 ;  /* 0x0000000304007986 */ /* 0x0001e2000c101124 */
[----:B------:R-:W-:Y:S05]  /*5ee0*/  BRA `(.L_x_4691) ;  /* 0x0000000400e47947 */ /* 0x000fea0003800000 */
.L_x_4701:
        /* <DEDUP_REMOVED lines=8> */
.L_x_4698:
        /* <DEDUP_REMOVED lines=11> */
.L_x_4710:
        /* <DEDUP_REMOVED lines=21> */
.L_x_4713:
[----:B------:R-:W-:-:S04]  /*6170*/  LOP3.LUT R0, R7, 0x80000000, RZ, 0xc0, !PT ;  /* 0x8000000007007812 */ /* 0x000fc800078ec0ff */
[----:B------:R-:W-:-:S04]  /*6180*/  SHF.R.U32.HI R0, RZ, 0x18, R0 ;  /* 0x00000018ff007819 */ /* 0x000fc80000011600 */
[----:B------:R-:W-:-:S07]  /*6190*/  LOP3.LUT R0, R3, R0, RZ, 0xfc, !PT ;  /* 0x0000000003007212 */ /* 0x000fce00078efcff */
.L_x_4712:
[----:B------:R-:W-:Y:S05]  /*61a0*/  BSYNC B0 ;  /* 0x0000000000007941 */ /* 0x000fea0003800000 */
.L_x_4711:
[----:B------:R3:W-:Y:S01]  /*61b0*/  STG.E.U8 desc[UR36][R4.64], R0 ;  /* 0x0000000004007986 */ /* 0x0007e2000c101124 */
[----:B------:R-:W-:Y:S05]  /*61c0*/  BRA `(.L_x_4691) ;  /* 0x00000004002c7947 */ /* 0x000fea0003800000 */
.L_x_4709:
        /* <DEDUP_REMOVED lines=21> */
.L_x_4716:
[----:B------:R-:W-:-:S04]  /*6320*/  LOP3.LUT R0, R7, 0x80000000, RZ, 0xc0, !PT ;  /* 0x8000000007007812 */ /* 0x000fc800078ec0ff */
[----:B------:R-:W-:-:S04]  /*6330*/  SHF.R.U32.HI R0, RZ, 0x18, R0 ;  /* 0x00000018ff007819 */ /* 0x000fc80000011600 */
[----:B------:R-:W-:-:S07]  /*6340*/  LOP3.LUT R0, R3, R0, RZ, 0xfc, !PT ;  /* 0x0000000003007212 */ /* 0x000fce00078efcff */
.L_x_4715:
[----:B------:R-:W-:Y:S05]  /*6350*/  BSYNC B0 ;  /* 0x0000000000007941 */ /* 0x000fea0003800000 */
.L_x_4714:
[----:B------:R0:W-:Y:S01]  /*6360*/  STG.E.U8 desc[UR36][R4.64], R0 ;  /* 0x0000000004007986 */ /* 0x0001e2000c101124 */
[----:B------:R-:W-:Y:S05]  /*6370*/  BRA `(.L_x_4691) ;  /* 0x0000000000c07947 */ /* 0x000fea0003800000 */
.L_x_4708:
        /* <DEDUP_REMOVED lines=26> */
.L_x_4690:
        /* <DEDUP_REMOVED lines=16> */
.L_x_4719:
[----:B------:R-:W-:Y:S05]  /*6620*/  BRA `(.L_x_4691) ;  /* 0x0000000000147947 */ /* 0x000fea0003800000 */
.L_x_4718:
[----:B------:R-:W0:Y:S02]  /*6630*/  F2I.U64.F64.TRUNC R28, R28 ;  /* 0x0000001c001c7311 */ /* 0x000e24000030d800 */
[----:B0-----:R2:W-:Y:S01]  /*6640*/  STG.E.64 desc[UR36][R4.64], R28 ;  /* 0x0000001c04007986 */ /* 0x0015e2000c101b24 */
[----:B------:R-:W-:Y:S05]  /*6650*/  BRA `(.L_x_4691) ;  /* 0x0000000000087947 */ /* 0x000fea0003800000 */
.L_x_4717:
[----:B------:R-:W0:Y:S02]  /*6660*/  F2I.U32.F64.TRUNC R29, R28 ;  /* 0x0000001c001d7311 */ /* 0x000e24000030d000 */
[----:B0-----:R0:W-:Y:S02]  /*6670*/  STG.E desc[UR36][R4.64], R29 ;  /* 0x0000001d04007986 */ /* 0x0011e4000c101924 */
.L_x_4691:
        /* <DEDUP_REMOVED lines=24> */
.L_x_4723:
[----:B------:R-:W0:Y:S02]  /*6800*/  F2I.S64.F64.TRUNC R24, R24 ;  /* 0x0000001800187311 */ /* 0x000e24000030d900 */
[----:B0-----:R-:W-:-:S05]  /*6810*/  IMAD.MOV.U32 R3, RZ, RZ, R24 ;  /* 0x000000ffff037224 */ /* 0x001fca00078e0018 */
[----:B------:R3:W-:Y:S01]  /*6820*/  STG.E.U8 desc[UR36][R4.64], R3 ;  /* 0x0000000304007986 */ /* 0x0007e2000c101124 */
[----:B------:R-:W-:Y:S05]  /*6830*/  BRA `(.L_x_4725) ;  /* 0x0000000c00f07947 */ /* 0x000fea0003800000 */
.L_x_4722:
        /* <DEDUP_REMOVED lines=9> */
.L_x_4727:
[----:B------:R-:W0:Y:S02]  /*68d0*/  F2I.F64.TRUNC R25, R24 ;  /* 0x0000001800197311 */ /* 0x000e24000030d100 */
[----:B0-----:R2:W-:Y:S01]  /*68e0*/  STG.E desc[UR36][R4.64], R25 ;  /* 0x0000001904007986 */ /* 0x0015e2000c101924 */
[----:B------:R-:W-:Y:S05]  /*68f0*/  BRA `(.L_x_4725) ;  /* 0x0000000c00c07947 */ /* 0x000fea0003800000 */
.L_x_4726:
[----:B------:R-:W0:Y:S02]  /*6900*/  F2I.F64.TRUNC R25, R24 ;  /* 0x0000001800197311 */ /* 0x000e24000030d100 */
[----:B0-----:R0:W-:Y:S01]  /*6910*/  STG.E.U16 desc[UR36][R4.64], R25 ;  /* 0x0000001904007986 */ /* 0x0011e2000c101524 */
[----:B------:R-:W-:Y:S05]  /*6920*/  BRA `(.L_x_4725) ;  /* 0x0000000c00b47947 */ /* 0x000fea0003800000 */
.L_x_4721:
        /* <DEDUP_REMOVED lines=13> */
.L_x_4729:
        /* <DEDUP_REMOVED lines=8> */
.L_x_4728:
        /* <DEDUP_REMOVED lines=14> */
.L_x_4731:
        /* <DEDUP_REMOVED lines=9> */
.L_x_4730:
[----:B------:R0:W-:Y:S01]  /*6bf0*/  STG.E.64 desc[UR36][R4.64], R24 ;  /* 0x0000001804007986 */ /* 0x0001e2000c101b24 */
[----:B------:R-:W-:Y:S05]  /*6c00*/  BRA `(.L_x_4725) ;  /* 0x0000000800fc7947 */ /* 0x000fea0003800000 */
.L_x_4720:
        /* <DEDUP_REMOVED lines=12> */
.L_x_4734:
[----:B------:R-:W-:-:S05]  /*6cd0*/  CS2R R26, SRZ ;  /* 0x00000000001a7805 */ /* 0x000fca000001ff00 */
[----:B------:R0:W-:Y:S01]  /*6ce0*/  STG.E.128 desc[UR36][R4.64], R24 ;  /* 0x0000001804007986 */ /* 0x0001e2000c101d24 */
[----:B------:R-:W-:Y:S05]  /*6cf0*/  BRA `(.L_x_4725) ;  /* 0x0000000800c07947 */ /* 0x000fea0003800000 */
.L_x_4733:
        /* <DEDUP_REMOVED lines=25> */
.L_x_4738:
[----:B------:R-:W-:Y:S05]  /*6e90*/  BSYNC B0 ;  /* 0x0000000000007941 */ /* 0x000fea0003800000 */
.L_x_4737:
[----:B------:R-:W-:-:S05]  /*6ea0*/  LOP3.LUT R7, R0, R7, RZ, 0xfc, !PT ;  /* 0x0000000700077212 */ /* 0x000fca00078efcff */
[----:B------:R0:W-:Y:S01]  /*6eb0*/  STG.E.U8 desc[UR36][R4.64], R7 ;  /* 0x0000000704007986 */ /* 0x0001e2000c101124 */
[----:B------:R-:W-:Y:S05]  /*6ec0*/  BRA `(.L_x_4725) ;  /* 0x00000008004c7947 */ /* 0x000fea0003800000 */
.L_x_4736:
        /* <DEDUP_REMOVED lines=17> */
.L_x_4740:
[----:B------:R-:W-:Y:S01]  /*6fe0*/  IMAD.MOV.U32 R0, RZ, RZ, 0x7f ;  /* 0x0000007fff007424 */ /* 0x000fe200078e00ff */
[----:B------:R-:W-:-:S04]  /*6ff0*/  ISETP.GT.U32.AND P0, PT, R3, 0x7f800000, PT ;  /* 0x7f8000000300780c */ /* 0x000fc80003f04070 */
[----:B------:R-:W-:-:S09]  /*7000*/  SEL R0, R0, 0x7c, P0 ;  /* 0x0000007c00007807 */ /* 0x000fd20000000000 */
.L_x_4741:
[----:B------:R-:W-:Y:S05]  /*7010*/  BSYNC B0 ;  /* 0x0000000000007941 */ /* 0x000fea0003800000 */
.L_x_4739:
[----:B------:R-:W-:-:S04]  /*7020*/  LOP3.LUT R3, R7, 0x80000000, RZ, 0xc0, !PT ;  /* 0x8000000007037812 */ /* 0x000fc800078ec0ff */
[----:B------:R-:W-:-:S04]  /*7030*/  SHF.R.U32.HI R3, RZ, 0x18, R3 ;  /* 0x00000018ff037819 */ /* 0x000fc80000011603 */
[----:B------:R-:W-:-:S05]  /*7040*/  LOP3.LUT R3, R0, R3, RZ, 0xfc, !PT ;  /* 0x0000000300037212 */ /* 0x000fca00078efcff */
[----:B------:R0:W-:Y:S01]  /*7050*/  STG.E.U8 desc[UR36][R4.64], R3 ;  /* 0x0000000304007986 */ /* 0x0001e2000c101124 */
[----:B------:R-:W-:Y:S05]  /*7060*/  BRA `(.L_x_4725) ;  /* 0x0000000400e47947 */ /* 0x000fea0003800000 */
.L_x_4735:
        /* <DEDUP_REMOVED lines=8> */
.L_x_4732:
        /* <DEDUP_REMOVED lines=11> */
.L_x_4744:
        /* <DEDUP_REMOVED lines=21> */
.L_x_4747:
[----:B------:R-:W-:-:S04]  /*72f0*/  LOP3.LUT R0, R7, 0x80000000, RZ, 0xc0, !PT ;  /* 0x8000000007007812 */ /* 0x000fc800078ec0ff */
[----:B------:R-:W-:-:S04]  /*7300*/  SHF.R.U32.HI R0, RZ, 0x18, R0 ;  /* 0x00000018ff007819 */ /* 0x000fc80000011600 */
[----:B------:R-:W-:-:S07]  /*7310*/  LOP3.LUT R0, R3, R0, RZ, 0xfc, !PT ;  /* 0x0000000003007212 */ /* 0x000fce00078efcff */
.L_x_4746:
[----:B------:R-:W-:Y:S05]  /*7320*/  BSYNC B0 ;  /* 0x0000000000007941 */ /* 0x000fea0003800000 */
.L_x_4745:
[----:B------:R0:W-:Y:S01]  /*7330*/  STG.E.U8 desc[UR36][R4.64], R0 ;  /* 0x0000000004007986 */ /* 0x0001e2000c101124 */
[----:B------:R-:W-:Y:S05]  /*7340*/  BRA `(.L_x_4725) ;  /* 0x00000004002c7947 */ /* 0x000fea0003800000 */
.L_x_4743:
        /* <DEDUP_REMOVED lines=21> */
.L_x_4750:
[----:B------:R-:W-:-:S04]  /*74a0*/  LOP3.LUT R0, R7, 0x80000000, RZ, 0xc0, !PT ;  /* 0x8000000007007812 */ /* 0x000fc800078ec0ff */
[----:B------:R-:W-:-:S04]  /*74b0*/  SHF.R.U32.HI R0, RZ, 0x18, R0 ;  /* 0x00000018ff007819 */ /* 0x000fc80000011600 */
[----:B------:R-:W-:-:S07]  /*74c0*/  LOP3.LUT R0, R3, R0, RZ, 0xfc, !PT ;  /* 0x0000000003007212 */ /* 0x000fce00078efcff */
.L_x_4749:
[----:B------:R-:W-:Y:S05]  /*74d0*/  BSYNC B0 ;  /* 0x0000000000007941 */ /* 0x000fea0003800000 */
.L_x_4748:
[----:B------:R0:W-:Y:S01]  /*74e0*/  STG.E.U8 desc[UR36][R4.64], R0 ;  /* 0x0000000004007986 */ /* 0x0001e2000c101124 */
[----:B------:R-:W-:Y:S05]  /*74f0*/  BRA `(.L_x_4725) ;  /* 0x0000000000c07947 */ /* 0x000fea0003800000 */
.L_x_4742:
        /* <DEDUP_REMOVED lines=26> */
.L_x_4724:
        /* <DEDUP_REMOVED lines=16> */
.L_x_4753:
[----:B------:R-:W-:Y:S05]  /*77a0*/  BRA `(.L_x_4725) ;  /* 0x0000000000147947 */ /* 0x000fea0003800000 */
.L_x_4752:
[----:B------:R-:W0:Y:S02]  /*77b0*/  F2I.U64.F64.TRUNC R24, R24 ;  /* 0x0000001800187311 */ /* 0x000e24000030d800 */
[----:B0-----:R0:W-:Y:S01]  /*77c0*/  STG.E.64 desc[UR36][R4.64], R24 ;  /* 0x0000001804007986 */ /* 0x0011e2000c101b24 */
[----:B------:R-:W-:Y:S05]  /*77d0*/  BRA `(.L_x_4725) ;  /* 0x0000000000087947 */ /* 0x000fea0003800000 */
.L_x_4751:
[----:B------:R-:W0:Y:S02]  /*77e0*/  F2I.U32.F64.TRUNC R25, R24 ;  /* 0x0000001800197311 */ /* 0x000e24000030d000 */
[----:B0-----:R0:W-:Y:S02]  /*77f0*/  STG.E desc[UR36][R4.64], R25 ;  /* 0x0000001904007986 */ /* 0x0011e4000c101924 */
.L_x_4725:
[----:B------:R-:W-:-:S07]  /*7800*/  VIADD R22, R22, 0x80 ;  /* 0x0000008016167836 */ /* 0x000fce0000000000 */
.L_x_4685:
[----:B------:R-:W-:Y:S05]  /*7810*/  BSYNC B6 ;  /* 0x0000000000067941 */ /* 0x000fea0003800000 */
.L_x_4684:
        /* <DEDUP_REMOVED lines=22> */
.L_x_4757:
[----:B------:R-:W0:Y:S02]  /*7980*/  F2I.S64.F64.TRUNC R16, R16 ;  /* 0x0000001000107311 */ /* 0x000e24000030d900 */
[----:B0-----:R-:W-:-:S05]  /*7990*/  IMAD.MOV.U32 R3, RZ, RZ, R16 ;  /* 0x000000ffff037224 */ /* 0x001fca00078e0010 */
[----:B------:R-:W-:Y:S01]  /*79a0*/  STG.E.U8 desc[UR36][R4.64], R3 ;  /* 0x0000000304007986 */ /* 0x000fe2000c101124 */
[----:B------:R-:W-:Y:S05]  /*79b0*/  EXIT ;  /* 0x000000000000794d */ /* 0x000fea0003800000 */
.L_x_4756:
        /* <DEDUP_REMOVED lines=9> */
.L_x_4760:
[----:B------:R-:W0:Y:S02]  /*7a50*/  F2I.F64.TRUNC R17, R16 ;  /* 0x0000001000117311 */ /* 0x000e24000030d100 */
[----:B0-----:R-:W-:Y:S01]  /*7a60*/  STG.E desc[UR36][R4.64], R17 ;  /* 0x0000001104007986 */ /* 0x001fe2000c101924 */
[----:B------:R-:W-:Y:S05]  /*7a70*/  EXIT ;  /* 0x000000000000794d */ /* 0x000fea0003800000 */
.L_x_4759:
[----:B------:R-:W0:Y:S02]  /*7a80*/  F2I.F64.TRUNC R17, R16 ;  /* 0x0000001000117311 */ /* 0x000e24000030d100 */
[----:B0-----:R-:W-:Y:S01]  /*7a90*/  STG.E.U16 desc[UR36][R4.64], R17 ;  /* 0x0000001104007986 */ /* 0x001fe2000c101524 */
[----:B------:R-:W-:Y:S05]  /*7aa0*/  EXIT ;  /* 0x000000000000794d */ /* 0x000fea0003800000 */
.L_x_4755:
        /* <DEDUP_REMOVED lines=13> */
.L_x_4762:
        /* <DEDUP_REMOVED lines=8> */
.L_x_4761:
        /* <DEDUP_REMOVED lines=14> */
.L_x_4764:
        /* <DEDUP_REMOVED lines=9> */
.L_x_4763:
[----:B------:R-:W-:Y:S01]  /*7d70*/  STG.E.64 desc[UR36][R4.64], R16 ;  /* 0x0000001004007986 */ /* 0x000fe2000c101b24 */
[----:B------:R-:W-:Y:S05]  /*7d80*/  EXIT ;  /* 0x000000000000794d */ /* 0x000fea0003800000 */
.L_x_4754:
        /* <DEDUP_REMOVED lines=12> */
.L_x_4767:
[----:B------:R-:W-:-:S05]  /*7e50*/  CS2R R18, SRZ ;  /* 0x0000000000127805 */ /* 0x000fca000001ff00 */
[----:B------:R-:W-:Y:S01]  /*7e60*/  STG.E.128 desc[UR36][R4.64], R16 ;  /* 0x0000001004007986 */ /* 0x000fe2000c101d24 */
[----:B------:R-:W-:Y:S05]  /*7e70*/  EXIT ;  /* 0x000000000000794d */ /* 0x000fea0003800000 */
.L_x_4766:
        /* <DEDUP_REMOVED lines=25> */
.L_x_4771:
[----:B------:R-:W-:Y:S05]  /*8010*/  BSYNC B0 ;  /* 0x0000000000007941 */ /* 0x000fea0003800000 */
.L_x_4770:
[----:B------:R-:W-:-:S05]  /*8020*/  LOP3.LUT R3, R0, R3, RZ, 0xfc, !PT ;  /* 0x0000000300037212 */ /* 0x000fca00078efcff */
[----:B------:R-:W-:Y:S01]  /*8030*/  STG.E.U8 desc[UR36][R4.64], R3 ;  /* 0x0000000304007986 */ /* 0x000fe2000c101124 */
[----:B------:R-:W-:Y:S05]  /*8040*/  EXIT ;  /* 0x000000000000794d */ /* 0x000fea0003800000 */
.L_x_4769:
        /* <DEDUP_REMOVED lines=17> */
.L_x_4773:
[----:B------:R-:W-:Y:S01]  /*8160*/  IMAD.MOV.U32 R0, RZ, RZ, 0x7f ;  /* 0x0000007fff007424 */ /* 0x000fe200078e00ff */
[----:B------:R-:W-:-:S04]  /*8170*/  ISETP.GT.U32.AND P0, PT, R2, 0x7f800000, PT ;  /* 0x7f8000000200780c */ /* 0x000fc80003f04070 */
[----:B------:R-:W-:-:S09]  /*8180*/  SEL R0, R0, 0x7c, P0 ;  /* 0x0000007c00007807 */ /* 0x000fd20000000000 */
.L_x_4774:
[----:B------:R-:W-:Y:S05]  /*8190*/  BSYNC B0 ;  /* 0x0000000000007941 */ /* 0x000fea0003800000 */
.L_x_4772:
[----:B------:R-:W-:-:S04]  /*81a0*/  LOP3.LUT R2, R3, 0x80000000, RZ, 0xc0, !PT ;  /* 0x8000000003027812 */ /* 0x000fc800078ec0ff */
[----:B------:R-:W-:-:S04]  /*81b0*/  SHF.R.U32.HI R3, RZ, 0x18, R2 ;  /* 0x00000018ff037819 */ /* 0x000fc80000011602 */
[----:B------:R-:W-:-:S05]  /*81c0*/  LOP3.LUT R3, R0, R3, RZ, 0xfc, !PT ;  /* 0x0000000300037212 */ /* 0x000fca00078efcff */
[----:B------:R-:W-:Y:S01]  /*81d0*/  STG.E.U8 desc[UR36][R4.64], R3 ;  /* 0x0000000304007986 */ /* 0x000fe2000c101124 */
[----:B------:R-:W-:Y:S05]  /*81e0*/  EXIT ;  /* 0x000000000000794d */ /* 0x000fea0003800000 */
.L_x_4768:
        /* <DEDUP_REMOVED lines=8> */
.L_x_4765:
        /* <DEDUP_REMOVED lines=11> */
.L_x_4777:
        /* <DEDUP_REMOVED lines=21> */
.L_x_4780:
[----:B------:R-:W-:-:S04]  /*8470*/  LOP3.LUT R2, R7, 0x80000000, RZ, 0xc0, !PT ;  /* 0x8000000007027812 */ /* 0x000fc800078ec0ff */
[----:B------:R-:W-:-:S04]  /*8480*/  SHF.R.U32.HI R3, RZ, 0x18, R2 ;  /* 0x00000018ff037819 */ /* 0x000fc80000011602 */
[----:B------:R-:W-:-:S04]  /*8490*/  LOP3.LUT R0, R0, R3, RZ, 0xfc, !PT ;  /* 0x0000000300007212 */ /* 0x000fc800078efcff */
[----:B------:R-:W-:-:S07]  /*84a0*/  PRMT R2, R0, 0x7610, R2 ;  /* 0x0000761000027816 */ /* 0x000fce0000000002 */
.L_x_4779:
[----:B------:R-:W-:Y:S05]  /*84b0*/  BSYNC B0 ;  /* 0x0000000000007941 */ /* 0x000fea0003800000 */
.L_x_4778:
[----:B------:R-:W-:Y:S01]  /*84c0*/  STG.E.U8 desc[UR36][R4.64], R2 ;  /* 0x0000000204007986 */ /* 0x000fe2000c101124 */
[----:B------:R-:W-:Y:S05]  /*84d0*/  EXIT ;  /* 0x000000000000794d */ /* 0x000fea0003800000 */
.L_x_4776:
        /* <DEDUP_REMOVED lines=21> */
.L_x_4783:
[----:B------:R-:W-:-:S04]  /*8630*/  LOP3.LUT R2, R7, 0x80000000, RZ, 0xc0, !PT ;  /* 0x8000000007027812 */ /* 0x000fc800078ec0ff */
[----:B------:R-:W-:-:S04]  /*8640*/  SHF.R.U32.HI R3, RZ, 0x18, R2 ;  /* 0x00000018ff037819 */ /* 0x000fc80000011602 */
[----:B------:R-:W-:-:S04]  /*8650*/  LOP3.LUT R0, R0, R3, RZ, 0xfc, !PT ;  /* 0x0000000300007212 */ /* 0x000fc800078efcff */
[----:B------:R-:W-:-:S07]  /*8660*/  PRMT R2, R0, 0x7610, R2 ;  /* 0x0000761000027816 */ /* 0x000fce0000000002 */
.L_x_4782:
[----:B------:R-:W-:Y:S05]  /*8670*/  BSYNC B0 ;  /* 0x0000000000007941 */ /* 0x000fea0003800000 */
.L_x_4781:
[----:B------:R-:W-:Y:S01]  /*8680*/  STG.E.U8 desc[UR36][R4.64], R2 ;  /* 0x0000000204007986 */ /* 0x000fe2000c101124 */
[----:B------:R-:W-:Y:S05]  /*8690*/  EXIT ;  /* 0x000000000000794d */ /* 0x000fea0003800000 */
.L_x_4775:
        /* <DEDUP_REMOVED lines=26> */
.L_x_4758:
        /* <DEDUP_REMOVED lines=16> */
.L_x_4786:
[----:B------:R-:W-:Y:S05]  /*8940*/  EXIT ;  /* 0x000000000000794d */ /* 0x000fea0003800000 */
.L_x_4785:
[----:B------:R-:W0:Y:S02]  /*8950*/  F2I.U64.F64.TRUNC R16, R16 ;  /* 0x0000001000107311 */ /* 0x000e24000030d800 */
[----:B0-----:R-:W-:Y:S01]  /*8960*/  STG.E.64 desc[UR36][R4.64], R16 ;  /* 0x0000001004007986 */ /* 0x001fe2000c101b24 */
[----:B------:R-:W-:Y:S05]  /*8970*/  EXIT ;  /* 0x000000000000794d */ /* 0x000fea0003800000 */
.L_x_4784:
[----:B------:R-:W0:Y:S02]  /*8980*/  F2I.U32.F64.TRUNC R17, R16 ;  /* 0x0000001000117311 */ /* 0x000e24000030d000 */
[----:B0-----:R-:W-:Y:S01]  /*8990*/  STG.E desc[UR36][R4.64], R17 ;  /* 0x0000001104007986 */ /* 0x001fe2000c101924 */
[----:B------:R-:W-:Y:S05]  /*89a0*/  EXIT ;  /* 0x000000000000794d */ /* 0x000fea0003800000 */
.L_x_4787:
        /* <DEDUP_REMOVED lines=13> */
.L_x_42146:


//--------------------- .text._ZN2at6native18elementwise_kernelILi128ELi2EZNS0_22gpu_kernel_impl_nocastINS0_13AUnaryFunctorIdddZZZNS0_16fmin_kernel_cudaERNS_18TensorIteratorBaseEENKUlvE_clEvENKUlvE_clEvEUlddE_EEEEvS5_RKT_EUliE_EEviT1_ --------------------------
	.section	.text._ZN2at6native18elementwise_kernelILi128ELi2EZNS0_22gpu_kernel_impl_nocastINS0_13AUnaryFunctorIdddZZZNS0_16fmin_kernel_cudaERNS_18TensorIteratorBaseEENKUlvE_clEvENKUlvE_clEvEUlddE_EEEEvS5_RKT_EUliE_EEviT1_,"ax",@progbits
	.align	128
        .global         _ZN2at6native18elementwise_kernelILi128ELi2EZNS0_22gpu_kernel_impl_nocastINS0_13AUnaryFunctorIdddZZZNS0_16fmin_kernel_cudaERNS_18TensorIteratorBaseEENKUlvE_clEvENKUlvE_clEvEUlddE_EEEEvS5_RKT_EUliE_EEviT1_
        .type           _ZN2at6native18elementwise_kernelILi128ELi2EZNS0_22gpu_kernel_impl_nocastINS0_13AUnaryFunctorIdddZZZNS0_16fmin_kernel_cudaERNS_18TensorIteratorBaseEENKUlvE_clEvENKUlvE_clEvEUlddE_EEEEvS5_RKT_EUliE_EEviT1_,@function
        .size           _ZN2at6native18elementwise_kernelILi128ELi2EZNS0_22gpu_kernel_impl_nocastINS0_13AUnaryFunctorIdddZZZNS0_16fmin_kernel_cudaERNS_18TensorIteratorBaseEENKUlvE_clEvENKUlvE_clEvEUlddE_EEEEvS5_RKT_EUliE_EEviT1_,(.L_x_42147 - _ZN2at6native18elementwise_kernelILi128ELi2EZNS0_22gpu_kernel_impl_nocastINS0_13AUnaryFunctorIdddZZZNS0_16fmin_kernel_cudaERNS_18TensorIteratorBaseEENKUlvE_clEvENKUlvE_clEvEUlddE_EEEEvS5_RKT_EUliE_EEviT1_)
        .other          _ZN2at6native18elementwise_kernelILi128ELi2EZNS0_22gpu_kernel_impl_nocastINS0_13AUnaryFunctorIdddZZZNS0_16fmin_kernel_cudaERNS_18TensorIteratorBaseEENKUlvE_clEvENKUlvE_clEvEUlddE_EEEEvS5_RKT_EUliE_EEviT1_,@"STO_CUDA_ENTRY STV_DEFAULT"
_ZN2at6native18elementwise_kernelILi128ELi2EZNS0_22gpu_kernel_impl_nocastINS0_13AUnaryFunctorIdddZZZNS0_16fmin_kernel_cudaERNS_18TensorIteratorBaseEENKUlvE_clEvENKUlvE_clEvEUlddE_EEEEvS5_RKT_EUliE_EEviT1_:
.text._ZN2at6native18elementwise_kernelILi128ELi2EZNS0_22gpu_kernel_impl_nocastINS0_13AUnaryFunctorIdddZZZNS0_16fmin_kernel_cudaERNS_18TensorIteratorBaseEENKUlvE_clEvENKUlvE_clEvEUlddE_EEEEvS5_RKT_EUliE_EEviT1_:
        /* <DEDUP_REMOVED lines=305> */
[----:B------:R-:W-:-:S04]  /*1310*/  IMAD R4, R11, UR10, R5 ;  /* 0x0000000a0b047c24 */ /* 0x000fc8000f8e0205 */
[----:B------:R-:W-:Y:S02]  /*1320*/  @P0 IMAD.MOV R8, RZ, RZ, -R8 ;  /* 0x000000ffff080224 */ /* 0x000fe400078e0a08 */
[----:B------:R-:W-:Y:S02]  /*1330*/  IMAD R3, R4, UR4, R3 ;  /* 0x0000000404037c24 */ /* 0x000fe4000f8e0203 */
[----:B-1----:R-:W-:Y:S02]  /*1340*/  @P0 IMAD R8, R8, R15, R9 ;  /* 0x0000000f08080224 */ /* 0x002fe400078e0209 */
[----:B------:R-:W-:Y:S02]  /*1350*/  IMAD R2, R4, UR5, R2 ;  /* 0x0000000504027c24 */ /* 0x000fe4000f8e0202 */
[C---:B--2---:R-:W-:Y:S02]  /*1360*/  @P0 IMAD R3, R8.reuse, R6, R3 ;  /* 0x0000000608030224 */ /* 0x044fe400078e0203 */
[----:B------:R-:W-:-:S07]  /*1370*/  @P0 IMAD R2, R8, R7, R2 ;  /* 0x0000000708020224 */ /* 0x000fce00078e0202 */
.L_x_4790:
[----:B------:R-:W-:Y:S01]  /*1380*/  ULDC.64 UR4, c[0x0][0x418] ;  /* 0x0001060000047ab9 */ /* 0x000fe20000000a00 */
[----:B------:R-:W-:Y:S01]  /*1390*/  ULDC.64 UR10, c[0x0][0x410] ;  /* 0x00010400000a7ab9 */ /* 0x000fe20000000a00 */
[----:B------:R-:W-:-:S04]  /*13a0*/  IADD3 R4, P0, R2, UR4, RZ ;  /* 0x0000000402047c10 */ /* 0x000fc8000ff1e0ff */
[----:B------:R-:W-:Y:S01]  /*13b0*/  IADD3.X R5, RZ, UR5, RZ, P0, !PT ;  /* 0x00000005ff057c10 */ /* 0x000fe200087fe4ff */
[----:B------:R-:W-:-:S05]  /*13c0*/  ULDC.64 UR4, c[0x0][0x428] ;  /* 0x00010a0000047ab9 */ /* 0x000fca0000000a00 */
[----:B------:R-:W2:Y:S01]  /*13d0*/  LDG.E.64 R4, desc[UR8][R4.64] ;  /* 0x0000000804047981 */ /* 0x000ea2000c1e1b00 */
[----:B------:R-:W-:Y:S01]  /*13e0*/  UMOV UR6, UR5 ;  /* 0x0000000500067c82 */ /* 0x000fe20008000000 */
[----:B------:R-:W-:Y:S02]  /*13f0*/  IADD3 R6, P0, R3, UR10, RZ ;  /* 0x0000000a03067c10 */ /* 0x000fe4000ff1e0ff */
[----:B------:R-:W-:Y:S02]  /*1400*/  MOV R8, UR6 ;  /* 0x0000000600087c02 */ /* 0x000fe40008000f00 */
[----:B------:R-:W-:Y:S02]  /*1410*/  IADD3.X R7, RZ, UR11, RZ, P0, !PT ;  /* 0x0000000bff077c10 */ /* 0x000fe400087fe4ff */
[----:B------:R-:W-:Y:S01]  /*1420*/  IADD3 R9, R0, 0x80, RZ ;  /* 0x0000008000097810 */ /* 0x000fe20007ffe0ff */
[----:B--2---:R-:W-:Y:S01]  /*1430*/  DSETP.MIN.AND P1, P2, R4, UR4, PT ;  /* 0x0000000404007e2a */ /* 0x004fe2000ba20000 */
[----:B------:R-:W-:-:S05]  /*1440*/  MOV R2, R4 ;  /* 0x0000000400027202 */ /* 0x000fca0000000f00 */
[----:B------:R-:W-:Y:S02]  /*1450*/  FSEL R3, R5, UR6, P1 ;  /* 0x0000000605037c08 */ /* 0x000fe40008800000 */
[----:B------:R-:W-:-:S06]  /*1460*/  SEL R2, R2, UR4, P1 ;  /* 0x0000000402027c07 */ /* 0x000fcc0008800000 */
[----:B------:R-:W-:-:S05]  /*1470*/  @P2 LOP3.LUT R3, R8, 0x80000, RZ, 0xfc, !PT ;  /* 0x0008000008032812 */ /* 0x000fca00078efcff */
[----:B------:R0:W-:Y:S02]  /*1480*/  STG.E.64 desc[UR8][R6.64], R2 ;  /* 0x0000000206007986 */ /* 0x0001e4000c101b08 */
.L_x_4789:
[----:B------:R-:W-:Y:S05]  /*1490*/  BSYNC B0 ;  /* 0x0000000000007941 */ /* 0x000fea0003800000 */
.L_x_4788:
[----:B------:R-:W-:-:S13]  /*14a0*/  ISETP.GE.AND P0, PT, R9, UR7, PT ;  /* 0x0000000709007c0c */ /* 0x000fda000bf06270 */
[----:B------:R-:W-:Y:S05]  /*14b0*/  @P0 EXIT ;  /* 0x000000000000094d */ /* 0x000fea0003800000 */
[----:B------:R-:W1:Y:S01]  /*14c0*/  LDC R8, c[0x0][0x218] ;  /* 0x00008600ff087b82 */ /* 0x000e620000000800 */
[----:B0-----:R-:W-:Y:S01]  /*14d0*/  HFMA2.MMA R3, -RZ, RZ, 0, 0 ;  /* 0x00000000ff037435 */ /* 0x001fe200000001ff */
[----:B------:R-:W-:Y:S02]  /*14e0*/  MOV R0, RZ ;  /* 0x000000ff00007202 */ /* 0x000fe40000000f00 */
[----:B-1----:R-:W-:-:S13]  /*14f0*/  ISETP.NE.AND P0, PT, R8, RZ, PT ;  /* 0x000000ff0800720c */ /* 0x002fda0003f05270 */
[----:B------:R-:W-:Y:S05]  /*1500*/  @!P0 BRA `(.L_x_4791) ;  /* 0x0000001000a88947 */ /* 0x000fea0003800000 */
[----:B------:R-:W-:Y:S01]  /*1510*/  MOV R3, R9 ;  /* 0x0000000900037202 */ /* 0x000fe20000000f00 */
        /* <DEDUP_REMOVED lines=283> */
[----:B------:R-:W-:Y:S01]  /*26d0*/  @P0 IMAD.MOV.U32 R6, RZ, RZ, RZ ;  /* 0x000000ffff060224 */ /* 0x000fe200078e00ff */
[----:B------:R-:W-:Y:S02]  /*26e0*/  ULDC.64 UR4, c[0x0][0x400] ;  /* 0x0001000000047ab9 */ /* 0x000fe40000000a00 */
        /* <DEDUP_REMOVED lines=12> */
.L_x_4791:
[----:B------:R-:W-:Y:S01]  /*27b0*/  ULDC.64 UR4, c[0x0][0x418] ;  /* 0x0001060000047ab9 */ /* 0x000fe20000000a00 */
[----:B------:R-:W-:Y:S01]  /*27c0*/  ULDC.64 UR6, c[0x0][0x410] ;  /* 0x0001040000067ab9 */ /* 0x000fe20000000a00 */
[----:B------:R-:W-:-:S04]  /*27d0*/  IADD3 R4, P0, R0, UR4, RZ ;  /* 0x0000000400047c10 */ /* 0x000fc8000ff1e0ff */
[----:B------:R-:W-:Y:S01]  /*27e0*/  IADD3.X R5, RZ, UR5, RZ, P0, !PT ;  /* 0x00000005ff057c10 */ /* 0x000fe200087fe4ff */
[----:B------:R-:W-:-:S05]  /*27f0*/  ULDC.64 UR4, c[0x0][0x428] ;  /* 0x00010a0000047ab9 */ /* 0x000fca0000000a00 */
[----:B------:R-:W2:Y:S01]  /*2800*/  LDG.E.64 R4, desc[UR8][R4.64] ;  /* 0x0000000804047981 */ /* 0x000ea2000c1e1b00 */
[----:B------:R-:W-:Y:S01]  /*2810*/  IADD3 R6, P0, R3, UR6, RZ ;  /* 0x0000000603067c10 */ /* 0x000fe2000ff1e0ff */
[----:B------:R-:W-:Y:S02]  /*2820*/  UMOV UR6, UR5 ;  /* 0x0000000500067c82 */ /* 0x000fe40008000000 */
[----:B------:R-:W-:Y:S02]  /*2830*/  MOV R8, UR6 ;  /* 0x0000000600087c02 */ /* 0x000fe40008000f00 */
[----:B------:R-:W-:Y:S01]  /*2840*/  IADD3.X R7, RZ, UR7, RZ, P0, !PT ;  /* 0x00000007ff077c10 */ /* 0x000fe200087fe4ff */
[----:B--2---:R-:W-:Y:S01]  /*2850*/  DSETP.MIN.AND P1, P2, R4, UR4, PT ;  /* 0x0000000404007e2a */ /* 0x004fe2000ba20000 */
[----:B------:R-:W-:Y:S02]  /*2860*/  MOV R0, R5 ;  /* 0x0000000500007202 */ /* 0x000fe40000000f00 */
[----:B------:R-:W-:-:S03]  /*2870*/  MOV R2, R4 ;  /* 0x0000000400027202 */ /* 0x000fc60000000f00 */
[----:B------:R-:W-:Y:S02]  /*2880*/  FSEL R3, R0, UR6, P1 ;  /* 0x0000000600037c08 */ /* 0x000fe40008800000 */
[----:B------:R-:W-:-:S06]  /*2890*/  SEL R2, R2, UR4, P1 ;  /* 0x0000000402027c07 */ /* 0x000fcc0008800000 */
[----:B------:R-:W-:-:S05]  /*28a0*/  @P2 LOP3.LUT R3, R8, 0x80000, RZ, 0xfc, !PT ;  /* 0x0008000008032812 */ /* 0x000fca00078efcff */
[----:B------:R-:W-:Y:S01]  /*28b0*/  STG.E.64 desc[UR8][R6.64], R2 ;  /* 0x0000000206007986 */ /* 0x000fe2000c101b08 */
[----:B------:R-:W-:Y:S05]  /*28c0*/  EXIT ;  /* 0x000000000000794d */ /* 0x000fea0003800000 */
.L_x_4792:
        /* <DEDUP_REMOVED lines=11> */
.L_x_42147:


//--------------------- .text._ZN2at6native27unrolled_elementwise_kernelINS0_13AUnaryFunctorIdddZZZNS0_16fmin_kernel_cudaERNS_18TensorIteratorBaseEENKUlvE_clEvENKUlvE_clEvEUlddE_EESt5arrayIPcLm2EELi4E23TrivialOffsetCalculatorILi1EjESD_NS0_6memory15LoadWithoutCastENSE_16StoreWithoutCastEEEviT_T0_T2_T3_T4_T5_ --------------------------
	.section	.text._ZN2at6native27unrolled_elementwise_kernelINS0_13AUnaryFunctorIdddZZZNS0_16fmin_kernel_cudaERNS_18TensorIteratorBaseEENKUlvE_clEvENKUlvE_clEvEUlddE_EESt5arrayIPcLm2EELi4E23TrivialOffsetCalculatorILi1EjESD_NS0_6memory15LoadWithoutCastENSE_16StoreWithoutCastEEEviT_T0_T2_T3_T4_T5_,"ax",@progbits
	.align	128
        .global         _ZN2at6native27unrolled_elementwise_kernelINS0_13AUnaryFunctorIdddZZZNS0_16fmin_kernel_cudaERNS_18TensorIteratorBaseEENKUlvE_clEvENKUlvE_clEvEUlddE_EESt5arrayIPcLm2EELi4E23TrivialOffsetCalculatorILi1EjESD_NS0_6memory15LoadWithoutCastENSE_16StoreWithoutCastEEEviT_T0_T2_T3_T4_T5_
        .type           _ZN2at6native27unrolled_elementwise_kernelINS0_13AUnaryFunctorIdddZZZNS0_16fmin_kernel_cudaERNS_18TensorIteratorBaseEENKUlvE_clEvENKUlvE_clEvEUlddE_EESt5arrayIPcLm2EELi4E23TrivialOffsetCalculatorILi1EjESD_NS0_6memory15LoadWithoutCastENSE_16StoreWithoutCastEEEviT_T0_T2_T3_T4_T5_,@function
        .size           _ZN2at6native27unrolled_elementwise_kernelINS0_13AUnaryFunctorIdddZZZNS0_16fmin_kernel_cudaERNS_18TensorIteratorBaseEENKUlvE_clEvENKUlvE_clEvEUlddE_EESt5arrayIPcLm2EELi4E23TrivialOffsetCalculatorILi1EjESD_NS0_6memory15LoadWithoutCastENSE_16StoreWithoutCastEEEviT_T0_T2_T3_T4_T5_,(.L_x_42148 - _ZN2at6native27unrolled_elementwise_kernelINS0_13AUnaryFunctorIdddZZZNS0_16fmin_kernel_cudaERNS_18TensorIteratorBaseEENKUlvE_clEvENKUlvE_clEvEUlddE_EESt5arrayIPcLm2EELi4E23TrivialOffsetCalculatorILi1EjESD_NS0_6memory15LoadWithoutCastENSE_16StoreWithoutCastEEEviT_T0_T2_T3_T4_T5_)
        .other          _ZN2at6native27unrolled_elementwise_kernelINS0_13AUnaryFunctorIdddZZZNS0_16fmin_kernel_cudaERNS_18TensorIteratorBaseEENKUlvE_clEvENKUlvE_clEvEUlddE_EESt5arrayIPcLm2EELi4E23TrivialOffsetCalculatorILi1EjESD_NS0_6memory15LoadWithoutCastENSE_16StoreWithoutCastEEEviT_T0_T2_T3_T4_T5_,@"STO_CUDA_ENTRY STV_DEFAULT"
_ZN2at6native27unrolled_elementwise_kernelINS0_13AUnaryFunctorIdddZZZNS0_16fmin_kernel_cudaERNS_18TensorIteratorBaseEENKUlvE_clEvENKUlvE_clEvEUlddE_EESt5arrayIPcLm2EELi4E23TrivialOffsetCalculatorILi1EjESD_NS0_6memory15LoadWithoutCastENSE_16StoreWithoutCastEEEviT_T0_T2_T3_T4_T5_:
.text._ZN2at6native27unrolled_elementwise_kernelINS0_13AUnaryFunctorIdddZZZNS0_16fmin_kernel_cudaERNS_18TensorIteratorBaseEENKUlvE_clEvENKUlvE_clEvEUlddE_EESt5arrayIPcLm2EELi4E23TrivialOffsetCalculatorILi1EjESD_NS0_6memory15LoadWithoutCastENSE_16StoreWithoutCastEEEviT_T0_T2_T3_T4_T5_:
[----:B------:R-:W-:Y:S01]  /*0000*/  LDC R1, c[0x0][0x28] ;  /* 0x00000a00ff017b82 */ /* 0x000fe20000000800 */
[----:B------:R-:W0:Y:S07]  /*0010*/  S2R R0, SR_CTAID.X ;  /* 0x0000000000007919 */ /* 0x000e2e0000002500 */
[----:B------:R-:W0:Y:S01]  /*0020*/  LDC R9, c[0x0][0x210] ;  /* 0x00008400ff097b82 */ /* 0x000e220000000800 */
[----:B------:R-:W-:Y:S01]  /*0030*/  CS2R R14, SRZ ;  /* 0x00000000000e7805 */ /* 0x000fe2000001ff00 */
        /* <DEDUP_REMOVED lines=9> */
[----:B------:R-:W1:Y:S01]  /*00d0*/  @!P1 LDC.64 R8, c[0x0][0x230] ;  /* 0x00008c00ff089b82 */ /* 0x000e620000000a00 */
[----:B------:R-:W-:Y:S02]  /*00e0*/  @!P1 IMAD R21, R0, 0x200, R11 ;  /* 0x0000020000159824 */ /* 0x000fe400078e020b */
[----:B------:R-:W-:Y:S02]  /*00f0*/  @!P1 VIADD R11, R11, 0x80 ;  /* 0x000000800b0b9836 */ /* 0x000fe40000000000 */
[----:B0-----:R-:W-:-:S05]  /*0100*/  @!P0 IMAD.WIDE.U32 R18, R17, 0x8, R18 ;  /* 0x0000000811128825 */ /* 0x001fca00078e0012 */
[----:B------:R0:W2:Y:S01]  /*0110*/  @!P0 LDG.E.64 R14, desc[UR4][R18.64] ;  /* 0x00000004120e8981 */ /* 0x0000a2000c1e1b00 */
[----:B------:R-:W-:Y:S02]  /*0120*/  CS2R R16, SRZ ;  /* 0x0000000000107805 */ /* 0x000fe4000001ff00 */
[----:B------:R-:W-:Y:S01]  /*0130*/  ISETP.GE.AND P2, PT, R11, R12, PT ;  /* 0x0000000c0b00720c */ /* 0x000fe20003f46270 */
[----:B0-----:R-:W2:Y:S01]  /*0140*/  @!P0 LDC.64 R18, c[0x0][0x220] ;  /* 0x00008800ff128b82 */ /* 0x001ea20000000a00 */
[----:B-1----:R-:W-:-:S11]  /*0150*/  @!P1 IMAD.WIDE.U32 R20, R21, 0x8, R8 ;  /* 0x0000000815149825 */ /* 0x002fd600078e0008 */
[----:B------:R-:W0:Y:S01]  /*0160*/  @!P2 LDC.64 R8, c[0x0][0x230] ;  /* 0x00008c00ff08ab82 */ /* 0x000e220000000a00 */
[----:B------:R1:W3:Y:S01]  /*0170*/  @!P1 LDG.E.64 R16, desc[UR4][R20.64] ;  /* 0x0000000414109981 */ /* 0x0002e2000c1e1b00 */
[----:B------:R-:W-:-:S05]  /*0180*/  @!P2 LEA R25, R0, R11, 0x9 ;  /* 0x0000000b0019a211 */ /* 0x000fca00078e48ff */
[----:B0-----:R-:W-:Y:S01]  /*0190*/  @!P2 IMAD.WIDE.U32 R24, R25, 0x8, R8 ;  /* 0x000000081918a825 */ /* 0x001fe200078e0008 */
[----:B------:R-:W-:-:S06]  /*01a0*/  CS2R R8, SRZ ;  /* 0x0000000000087805 */ /* 0x000fcc000001ff00 */
[----:B------:R-:W4:Y:S01]  /*01b0*/  @!P2 LDG.E.64 R8, desc[UR4][R24.64] ;  /* 0x000000041808a981 */ /* 0x000f22000c1e1b00 */
[----:B------:R-:W-:Y:S02]  /*01c0*/  @!P2 VIADD R11, R11, 0x80 ;  /* 0x000000800b0ba836 */ /* 0x000fe40000000000 */
[----:B-1----:R-:W-:-:S03]  /*01d0*/  VIADD R21, R13, 0x80 ;  /* 0x000000800d157836 */ /* 0x002fc60000000000 */
[-C--:B------:R-:W-:Y:S02]  /*01e0*/  ISETP.GE.AND P1, PT, R11, R12.reuse, PT ;  /* 0x0000000c0b00720c */ /* 0x080fe40003f26270 */
[----:B------:R-:W-:-:S11]  /*01f0*/  ISETP.GE.AND P2, PT, R21, R12, PT ;  /* 0x0000000c1500720c */ /* 0x000fd60003f46270 */
[----:B------:R-:W0:Y:S01]  /*0200*/  @!P1 LDC.64 R22, c[0x0][0x230] ;  /* 0x00008c00ff169b82 */ /* 0x000e220000000a00 */
[----:B------:R-:W-:-:S07]  /*0210*/  @!P1 IMAD R11, R0, 0x200, R11 ;  /* 0x00000200000b9824 */ /* 0x000fce00078e020b */
[----:B------:R-:W1:Y:S01]  /*0220*/  @!P2 LDC.64 R20, c[0x0][0x220] ;  /* 0x00008800ff14ab82 */ /* 0x000e620000000a00 */
[----:B0-----:R-:W-:Y:S01]  /*0230*/  @!P1 IMAD.WIDE.U32 R22, R11, 0x8, R22 ;  /* 0x000000080b169825 */ /* 0x001fe200078e0016 */
[----:B------:R-:W-:-:S06]  /*0240*/  CS2R R10, SRZ ;  /* 0x00000000000a7805 */ /* 0x000fcc000001ff00 */
[----:B------:R1:W5:Y:S01]  /*0250*/  @!P1 LDG.E.64 R10, desc[UR4][R22.64] ;  /* 0x00000004160a9981 */ /* 0x000362000c1e1b00 */
[----:B------:R-:W-:Y:S01]  /*0260*/  BSSY B0, `(.L_x_4793) ;  /* 0x000002e000007945 */ /* 0x000fe20003800000 */
[----:B-1----:R-:W-:Y:S01]  /*0270*/  @!P2 MOV R23, R20 ;  /* 0x000000140017a202 */ /* 0x002fe20000000f00 */
[----:B--2---:R-:W-:Y:S01]  /*0280*/  @!P0 DSETP.MIN.AND P3, P4, R14, R18, PT ;  /* 0x000000120e00822a */ /* 0x004fe20003c60000 */
[----:B------:R-:W-:Y:S01]  /*0290*/  @!P0 IMAD.MOV.U32 R24, RZ, RZ, R14 ;  /* 0x000000ffff188224 */ /* 0x000fe200078e000e */
[----:B------:R-:W-:Y:S01]  /*02a0*/  @!P0 MOV R25, R15 ;  /* 0x0000000f00198202 */ /* 0x000fe20000000f00 */
[----:B------:R-:W-:Y:S02]  /*02b0*/  @!P0 IMAD.MOV.U32 R14, RZ, RZ, R19 ;  /* 0x000000ffff0e8224 */ /* 0x000fe400078e0013 */
[----:B------:R-:W-:Y:S01]  /*02c0*/  VIADD R15, R13, 0x100 ;  /* 0x000001000d0f7836 */ /* 0x000fe20000000000 */
[----:B------:R-:W-:Y:S02]  /*02d0*/  @!P0 SEL R6, R24, R18, P3 ;  /* 0x0000001218068207 */ /* 0x000fe40001800000 */
[----:B------:R-:W-:-:S02]  /*02e0*/  @!P0 FSEL R25, R25, R14, P3 ;  /* 0x0000000e19198208 */ /* 0x000fc40001800000 */
[----:B------:R-:W-:Y:S02]  /*02f0*/  @!P0 LOP3.LUT R14, R14, 0x80000, RZ, 0xfc, !PT ;  /* 0x000800000e0e8812 */ /* 0x000fe400078efcff */
[----:B------:R-:W-:Y:S02]  /*0300*/  ISETP.GE.AND P1, PT, R15, R12, PT ;  /* 0x0000000c0f00720c */ /* 0x000fe40003f26270 */
[----:B------:R-:W-:Y:S01]  /*0310*/  @!P0 SEL R7, R14, R25, P4 ;  /* 0x000000190e078207 */ /* 0x000fe20002000000 */
[----:B---3--:R-:W-:Y:S01]  /*0320*/  @!P2 IMAD.MOV.U32 R18, RZ, RZ, R16 ;  /* 0x000000ffff12a224 */ /* 0x008fe200078e0010 */
[----:B------:R-:W-:Y:S01]  /*0330*/  @!P2 DSETP.MIN.AND P3, P4, R16, R20, PT ;  /* 0x000000141000a22a */ /* 0x000fe20003c60000 */
[----:B------:R-:W-:Y:S01]  /*0340*/  @!P2 IMAD.MOV.U32 R19, RZ, RZ, R17 ;  /* 0x000000ffff13a224 */ /* 0x000fe200078e0011 */
[----:B------:R-:W-:Y:S01]  /*0350*/  @!P2 LOP3.LUT R20, R21, 0x80000, RZ, 0xfc, !PT ;  /* 0x000800001514a812 */ /* 0x000fe200078efcff */
[----:B------:R-:W0:Y:S03]  /*0360*/  @!P0 LDC.64 R16, c[0x0][0x228] ;  /* 0x00008a00ff108b82 */ /* 0x000e260000000a00 */
[----:B------:R-:W-:Y:S01]  /*0370*/  @!P2 FSEL R19, R19, R21, P3 ;  /* 0x000000151313a208 */ /* 0x000fe20001800000 */
[----:B------:R-:W-:Y:S01]  /*0380*/  @!P0 IMAD R21, R0, 0x200, R13 ;  /* 0x0000020000158824 */ /* 0x000fe200078e020d */
[----:B------:R-:W-:-:S02]  /*0390*/  @!P2 SEL R2, R18, R23, P3 ;  /* 0x000000171202a207 */ /* 0x000fc40001800000 */
[----:B------:R-:W-:Y:S01]  /*03a0*/  @!P2 SEL R3, R20, R19, P4 ;  /* 0x000000131403a207 */ /* 0x000fe20002000000 */
[----:B------:R-:W1:Y:S01]  /*03b0*/  @!P1 LDC.64 R14, c[0x0][0x220] ;  /* 0x00008800ff0e9b82 */ /* 0x000e620000000a00 */
[C---:B------:R-:W-:Y:S02]  /*03c0*/  VIADD R19, R13.reuse, 0x180 ;  /* 0x000001800d137836 */ /* 0x040fe40000000000 */
[----:B------:R-:W-:-:S05]  /*03d0*/  @!P0 VIADD R13, R13, 0x80 ;  /* 0x000000800d0d8836 */ /* 0x000fca0000000000 */
[----:B------:R-:W-:Y:S01]  /*03e0*/  ISETP.GE.AND P4, PT, R13, R12, PT ;  /* 0x0000000c0d00720c */ /* 0x000fe20003f86270 */
[----:B0-----:R-:W-:-:S04]  /*03f0*/  @!P0 IMAD.WIDE.U32 R16, R21, 0x8, R16 ;  /* 0x0000000815108825 */ /* 0x001fc800078e0010 */
[----:B----4-:R-:W-:Y:S01]  /*0400*/  @!P1 IMAD.MOV.U32 R18, RZ, RZ, R8 ;  /* 0x000000ffff129224 */ /* 0x010fe200078e0008 */
[----:B------:R0:W-:Y:S01]  /*0410*/  @!P0 STG.E.64 desc[UR4][R16.64], R6 ;  /* 0x0000000610008986 */ /* 0x0001e2000c101b04 */
[----:B-1----:R-:W-:Y:S01]  /*0420*/  @!P1 DSETP.MIN.AND P2, P3, R8, R14, PT ;  /* 0x0000000e0800922a */ /* 0x002fe20003b40000 */
[----:B------:R-:W-:Y:S02]  /*0430*/  @!P1 MOV R21, R14 ;  /* 0x0000000e00159202 */ /* 0x000fe40000000f00 */
[----:B------:R-:W-:-:S03]  /*0440*/  @!P1 LOP3.LUT R8, R15, 0x80000, RZ, 0xfc, !PT ;  /* 0x000800000f089812 */ /* 0x000fc600078efcff */
[----:B------:R-:W-:Y:S02]  /*0450*/  @!P1 FSEL R9, R9, R15, P2 ;  /* 0x0000000f09099208 */ /* 0x000fe40001000000 */
[----:B------:R-:W-:Y:S02]  /*0460*/  @!P1 SEL R4, R18, R21, P2 ;  /* 0x0000001512049207 */ /* 0x000fe40001000000 */
[----:B------:R-:W-:Y:S02]  /*0470*/  ISETP.GE.AND P2, PT, R19, R12, PT ;  /* 0x0000000c1300720c */ /* 0x000fe40003f46270 */
[----:B------:R-:W-:Y:S01]  /*0480*/  @!P1 SEL R5, R8, R9, P3 ;  /* 0x0000000908059207 */ /* 0x000fe20001800000 */
[----:B0-----:R-:W-:Y:S10]  /*0490*/  @P4 BRA `(.L_x_4794) ;  /* 0x0000000000284947 */ /* 0x001ff40003800000 */
[----:B------:R-:W0:Y:S01]  /*04a0*/  LDC.64 R8, c[0x0][0x228] ;  /* 0x00008a00ff087b82 */ /* 0x000e220000000a00 */
[----:B------:R-:W-:Y:S02]  /*04b0*/  IMAD R7, R0, 0x200, R13 ;  /* 0x0000020000077824 */ /* 0x000fe400078e020d */
[----:B------:R-:W-:-:S05]  /*04c0*/  VIADD R13, R13, 0x80 ;  /* 0x000000800d0d7836 */ /* 0x000fca0000000000 */
[----:B------:R-:W-:-:S13]  /*04d0*/  ISETP.GE.AND P0, PT, R13, R12, PT ;  /* 0x0000000c0d00720c */ /* 0x000fda0003f06270 */
[----:B------:R-:W-:Y:S02]  /*04e0*/  @!P0 IMAD R15, R0, 0x200, R13 ;  /* 0x00000200000f8824 */ /* 0x000fe400078e020d */
[----:B------:R-:W-:Y:S02]  /*04f0*/  @!P0 VIADD R13, R13, 0x80 ;  /* 0x000000800d0d8836 */ /* 0x000fe40000000000 */
[----:B0-----:R-:W-:-:S04]  /*0500*/  IMAD.WIDE.U32 R6, R7, 0x8, R8 ;  /* 0x0000000807067825 */ /* 0x001fc800078e0008 */
[----:B------:R-:W-:Y:S01]  /*0510*/  @!P0 IMAD.WIDE.U32 R8, R15, 0x8, R8 ;  /* 0x000000080f088825 */ /* 0x000fe200078e0008 */
[----:B------:R0:W-:Y:S04]  /*0520*/  STG.E.64 desc[UR4][R6.64], R2 ;  /* 0x0000000206007986 */ /* 0x0001e8000c101b04 */
[----:B------:R0:W-:Y:S02]  /*0530*/  @!P0 STG.E.64 desc[UR4][R8.64], R4 ;  /* 0x0000000408008986 */ /* 0x0001e4000c101b04 */
.L_x_4794:
[----:B------:R-:W-:Y:S05]  /*0540*/  BSYNC B0 ;  /* 0x0000000000007941 */ /* 0x000fea0003800000 */
.L_x_4793:
[----:B0-----:R-:W0:Y:S01]  /*0550*/  @!P2 LDC.64 R2, c[0x0][0x220] ;  /* 0x00008800ff02ab82 */ /* 0x001e220000000a00 */
[----:B------:R-:W-:-:S13]  /*0560*/  ISETP.GE.AND P0, PT, R13, R12, PT ;  /* 0x0000000c0d00720c */ /* 0x000fda0003f06270 */
[----:B------:R-:W-:Y:S05]  /*0570*/  @P0 EXIT ;  /* 0x000000000000094d */ /* 0x000fea0003800000 */
[----:B------:R-:W1:Y:S01]  /*0580*/  LDC.64 R4, c[0x0][0x228] ;  /* 0x00008a00ff047b82 */ /* 0x000e620000000a00 */
[----:B0----5:R-:W-:Y:S01]  /*0590*/  @!P2 DSETP.MIN.AND P0, P1, R10, R2, PT ;  /* 0x000000020a00a22a */ /* 0x021fe20003900000 */
[----:B------:R-:W-:Y:S01]  /*05a0*/  @!P2 IMAD.MOV.U32 R6, RZ, RZ, R11 ;  /* 0x000000ffff06a224 */ /* 0x000fe200078e000b */
[----:B------:R-:W-:Y:S01]  /*05b0*/  @!P2 MOV R7, R3 ;  /* 0x000000030007a202 */ /* 0x000fe20000000f00 */
[----:B------:R-:W-:-:S03]  /*05c0*/  IMAD R13, R0, 0x200, R13 ;  /* 0x00000200000d7824 */ /* 0x000fc600078e020d */
[----:B------:R-:W-:Y:S02]  /*05d0*/  @!P2 FSEL R6, R6, R7, P0 ;  /* 0x000000070606a208 */ /* 0x000fe40000000000 */
[----:B------:R-:W-:Y:S01]  /*05e0*/  @!P2 LOP3.LUT R9, R7, 0x80000, RZ, 0xfc, !PT ;  /* 0x000800000709a812 */ /* 0x000fe200078efcff */
[----:B------:R-:W-:-:S03]  /*05f0*/  @!P2 IMAD.MOV.U32 R7, RZ, RZ, R2 ;  /* 0x000000ffff07a224 */ /* 0x000fc600078e0002 */
[----:B------:R-:W-:Y:S02]  /*0600*/  @!P2 SEL R3, R9, R6, P1 ;  /* 0x000000060903a207 */ /* 0x000fe40000800000 */
[----:B------:R-:W-:Y:S01]  /*0610*/  @!P2 SEL R2, R10, R7, P0 ;  /* 0x000000070a02a207 */ /* 0x000fe20000000000 */
[----:B-1----:R-:W-:-:S05]  /*0620*/  IMAD.WIDE.U32 R4, R13, 0x8, R4 ;  /* 0x000000080d047825 */ /* 0x002fca00078e0004 */
[----:B------:R-:W-:Y:S01]  /*0630*/  STG.E.64 desc[UR4][R4.64], R2 ;  /* 0x0000000204007986 */ /* 0x000fe2000c101b04 */
[----:B------:R-:W-:Y:S05]  /*0640*/  EXIT ;  /* 0x000000000000794d */ /* 0x000fea0003800000 */
.L_x_4795:
        /* <DEDUP_REMOVED lines=11> */
.L_x_42148:


//--------------------- .text._ZN2at6native29vectorized_elementwise_kernelILi2ENS0_13AUnaryFunctorIdddZZZNS0_16fmin_kernel_cudaERNS_18TensorIteratorBaseEENKUlvE_clEvENKUlvE_clEvEUlddE_EESt5arrayIPcLm2EEEEviT0_T1_ --------------------------
	.section	.text._ZN2at6native29vectorized_elementwise_kernelILi2ENS0_13AUnaryFunctorIdddZZZNS0_16fmin_kernel_cudaERNS_18TensorIteratorBaseEENKUlvE_clEvENKUlvE_clEvEUlddE_EESt5arrayIPcLm2EEEEviT0_T1_,"ax",@progbits
	.align	128
        .global         _ZN2at6native29vectorized_elementwise_kernelILi2ENS0_13AUnaryFunctorIdddZZZNS0_16fmin_kernel_cudaERNS_18TensorIteratorBaseEENKUlvE_clEvENKUlvE_clEvEUlddE_EESt5arrayIPcLm2EEEEviT0_T1_
        .type           _ZN2at6native29vectorized_elementwise_kernelILi2ENS0_13AUnaryFunctorIdddZZZNS0_16fmin_kernel_cudaERNS_18TensorIteratorBaseEENKUlvE_clEvENKUlvE_clEvEUlddE_EESt5arrayIPcLm2EEEEviT0_T1_,@function
        .size           _ZN2at6native29vectorized_elementwise_kernelILi2ENS0_13AUnaryFunctorIdddZZZNS0_16fmin_kernel_cudaERNS_18TensorIteratorBaseEENKUlvE_clEvENKUlvE_clEvEUlddE_EESt5arrayIPcLm2EEEEviT0_T1_,(.L_x_42149 - _ZN2at6native29vectorized_elementwise_kernelILi2ENS0_13AUnaryFunctorIdddZZZNS0_16fmin_kernel_cudaERNS_18TensorIteratorBaseEENKUlvE_clEvENKUlvE_clEvEUlddE_EESt5arrayIPcLm2EEEEviT0_T1_)
        .other          _ZN2at6native29vectorized_elementwise_kernelILi2ENS0_13AUnaryFunctorIdddZZZNS0_16fmin_kernel_cudaERNS_18TensorIteratorBaseEENKUlvE_clEvENKUlvE_clEvEUlddE_EESt5arrayIPcLm2EEEEviT0_T1_,@"STO_CUDA_ENTRY STV_DEFAULT"
_ZN2at6native29vectorized_elementwise_kernelILi2ENS0_13AUnaryFunctorIdddZZZNS0_16fmin_kernel_cudaERNS_18TensorIteratorBaseEENKUlvE_clEvENKUlvE_clEvEUlddE_EESt5arrayIPcLm2EEEEviT0_T1_:
.text._ZN2at6native29vectorized_elementwise_kernelILi2ENS0_13AUnaryFunctorIdddZZZNS0_16fmin_kernel_cudaERNS_18TensorIteratorBaseEENKUlvE_clEvENKUlvE_clEvEUlddE_EESt5arrayIPcLm2EEEEviT0_T1_:
[----:B------:R-:W-:Y:S01]  /*0000*/  LDC R1, c[0x0][0x28] ;  /* 0x00000a00ff017b82 */ /* 0x000fe20000000800 */
[----:B------:R-:W0:Y:S01]  /*0010*/  S2R R0, SR_CTAID.X ;  /* 0x0000000000007919 */ /* 0x000e220000002500 */
[----:B------:R-:W-:Y:S01]  /*0020*/  ULDC UR4, c[0x0][0x210] ;  /* 0x0000840000047ab9 */ /* 0x000fe20000000800 */
[----:B------:R-:W-:Y:S01]  /*0030*/  ULDC.64 UR10, c[0x0][0x208] ;  /* 0x00008200000a7ab9 */ /* 0x000fe20000000a00 */
[----:B0-----:R-:W-:-:S05]  /*0040*/  IMAD.SHL.U32 R0, R0, 0x400, RZ ;  /* 0x0000040000007824 */ /* 0x001fca00078e00ff */
[----:B------:R-:W-:-:S04]  /*0050*/  IADD3 R36, -R0, UR4, RZ ;  /* 0x0000000400247c10 */ /* 0x000fc8000fffe1ff */
[----:B------:R-:W-:-:S13]  /*0060*/  ISETP.GE.U32.AND P0, PT, R36, 0x400, PT ;  /* 0x000004002400780c */ /* 0x000fda0003f06070 */
[----:B------:R-:W-:Y:S05]  /*0070*/  @!P0 BRA `(.L_x_4796) ;  /* 0x0000000400748947 */ /* 0x000fea0003800000 */
[----:B------:R-:W0:Y:S01]  /*0080*/  S2R R2, SR_TID.X ;  /* 0x0000000000027919 */ /* 0x000e220000002100 */
[----:B------:R-:W1:Y:S01]  /*0090*/  LDC.64 R4, c[0x0][0x230] ;  /* 0x00008c00ff047b82 */ /* 0x000e620000000a00 */
[----:B------:R-:W-:Y:S01]  /*00a0*/  ULDC.64 UR4, c[0x0][0x220] ;  /* 0x0000880000047ab9 */ /* 0x000fe20000000a00 */
[----:B-1----:R-:W-:-:S04]  /*00b0*/  IMAD.WIDE R4, R0, 0x8, R4 ;  /* 0x0000000800047825 */ /* 0x002fc800078e0204 */
[----:B0-----:R-:W-:-:S05]  /*00c0*/  IMAD.WIDE.U32 R20, R2, 0x10, R4 ;  /* 0x0000001002147825 */ /* 0x001fca00078e0004 */
[----:B------:R-:W2:Y:S04]  /*00d0*/  LDG.E.128 R12, desc[UR10][R20.64] ;  /* 0x0000000a140c7981 */ /* 0x000ea8000c1e1d00 */
[----:B------:R-:W3:Y:S04]  /*00e0*/  LDG.E.128 R16, desc[UR10][R20.64+0x800] ;  /* 0x0008000a14107981 */ /* 0x000ee8000c1e1d00 */
[----:B------:R-:W4:Y:S04]  /*00f0*/  LDG.E.128 R4, desc[UR10][R20.64+0x1000] ;  /* 0x0010000a14047981 */ /* 0x000f28000c1e1d00 */
[----:B------:R0:W5:Y:S01]  /*0100*/  LDG.E.128 R8, desc[UR10][R20.64+0x1800] ;  /* 0x0018000a14087981 */ /* 0x000162000c1e1d00 */
[----:B------:R-:W-:Y:S01]  /*0110*/  UMOV UR6, UR5 ;  /* 0x0000000500067c82 */ /* 0x000fe20008000000 */
[----:B------:R-:W-:Y:S01]  /*0120*/  UMOV UR7, UR5 ;  /* 0x0000000500077c82 */ /* 0x000fe20008000000 */
[----:B------:R-:W-:Y:S01]  /*0130*/  UMOV UR8, UR5 ;  /* 0x0000000500087c82 */ /* 0x000fe20008000000 */
[----:B------:R-:W-:-:S02]  /*0140*/  IMAD.U32 R23, RZ, RZ, UR6 ;  /* 0x00000006ff177e24 */ /* 0x000fc4000f8e00ff */
[----:B------:R-:W-:Y:S02]  /*0150*/  IMAD.U32 R24, RZ, RZ, UR7 ;  /* 0x00000007ff187e24 */ /* 0x000fe4000f8e00ff */
[----:B------:R-:W-:Y:S01]  /*0160*/  IMAD.U32 R26, RZ, RZ, UR8 ;  /* 0x00000008ff1a7e24 */ /* 0x000fe2000f8e00ff */
[----:B--2---:R-:W-:Y:S01]  /*0170*/  DSETP.MIN.AND P3, P2, R14, UR4, PT ;  /* 0x000000040e007e2a */ /* 0x004fe2000ba60000 */
[----:B------:R-:W-:Y:S01]  /*0180*/  IMAD.MOV.U32 R3, RZ, RZ, R15 ;  /* 0x000000ffff037224 */ /* 0x000fe200078e000f */
[----:B------:R-:W-:Y:S01]  /*0190*/  DSETP.MIN.AND P1, P5, R12, UR4, PT ;  /* 0x000000040c007e2a */ /* 0x000fe2000bd20000 */
[----:B0-----:R-:W-:Y:S01]  /*01a0*/  IMAD.MOV.U32 R20, RZ, RZ, R13 ;  /* 0x000000ffff147224 */ /* 0x001fe200078e000d */
[----:B---3--:R-:W-:Y:S02]  /*01b0*/  DSETP.MIN.AND P0, P4, R18, UR4, PT ;  /* 0x0000000412007e2a */ /* 0x008fe4000bc00000 */
[----:B------:R-:W-:Y:S01]  /*01c0*/  FSEL R22, R3, UR6, P3 ;  /* 0x0000000603167c08 */ /* 0x000fe20009800000 */
[----:B------:R-:W-:Y:S01]  /*01d0*/  IMAD.MOV.U32 R3, RZ, RZ, R19 ;  /* 0x000000ffff037224 */ /* 0x000fe200078e0013 */
[----:B------:R-:W-:Y:S01]  /*01e0*/  FSEL R20, R20, UR7, P1 ;  /* 0x0000000714147c08 */ /* 0x000fe20008800000 */
[----:B----4-:R-:W-:-:S03]  /*01f0*/  IMAD.MOV.U32 R21, RZ, RZ, R7 ;  /* 0x000000ffff157224 */ /* 0x010fc600078e0007 */
[----:B------:R-:W-:Y:S01]  /*0200*/  FSEL R25, R3, UR8, P0 ;  /* 0x0000000803197c08 */ /* 0x000fe20008000000 */
[----:B------:R-:W-:Y:S01]  /*0210*/  IMAD.MOV.U32 R3, RZ, RZ, R17 ;  /* 0x000000ffff037224 */ /* 0x000fe200078e0011 */
[----:B------:R-:W-:Y:S01]  /*0220*/  @P2 LOP3.LUT R22, R23, 0x80000, RZ, 0xfc, !PT ;  /* 0x0008000017162812 */ /* 0x000fe200078efcff */
[----:B------:R-:W-:Y:S01]  /*0230*/  UMOV UR8, UR4 ;  /* 0x0000000400087c82 */ /* 0x000fe20008000000 */
[----:B------:R-:W-:Y:S01]  /*0240*/  @P5 LOP3.LUT R20, R24, 0x80000, RZ, 0xfc, !PT ;  /* 0x0008000018145812 */ /* 0x000fe200078efcff */
[----:B------:R-:W-:Y:S01]  /*0250*/  DSETP.MIN.AND P2, P5, R16, UR4, PT ;  /* 0x0000000410007e2a */ /* 0x000fe2000bd40000 */
[----:B------:R-:W-:Y:S01]  /*0260*/  @P4 LOP3.LUT R25, R26, 0x80000, RZ, 0xfc, !PT ;  /* 0x000800001a194812 */ /* 0x000fe200078efcff */
[----:B------:R-:W-:Y:S01]  /*0270*/  DSETP.MIN.AND P4, P6, R6, UR4, PT ;  /* 0x0000000406007e2a */ /* 0x000fe2000be80000 */
[----:B------:R-:W-:Y:S01]  /*0280*/  IMAD.U32 R26, RZ, RZ, UR7 ;  /* 0x00000007ff1a7e24 */ /* 0x000fe2000f8e00ff */
[----:B------:R-:W-:Y:S01]  /*0290*/  MOV R24, UR6 ;  /* 0x0000000600187c02 */ /* 0x000fe20008000f00 */
[----:B------:R-:W-:Y:S01]  /*02a0*/  IMAD.MOV.U32 R7, RZ, RZ, R22 ;  /* 0x000000ffff077224 */ /* 0x000fe200078e0016 */
[----:B------:R-:W-:Y:S01]  /*02b0*/  FSEL R23, R3, UR6, P2 ;  /* 0x0000000603177c08 */ /* 0x000fe20009000000 */
[----:B------:R-:W-:Y:S01]  /*02c0*/  IMAD.MOV.U32 R3, RZ, RZ, R5 ;  /* 0x000000ffff037224 */ /* 0x000fe200078e0005 */
[----:B------:R-:W-:Y:S01]  /*02d0*/  FSEL R21, R21, UR7, P4 ;  /* 0x0000000715157c08 */ /* 0x000fe2000a000000 */
[----:B------:R-:W-:-:S02]  /*02e0*/  UMOV UR7, UR4 ;  /* 0x0000000400077c82 */ /* 0x000fc40008000000 */
[----:B------:R-:W-:-:S03]  /*02f0*/  SEL R16, R16, UR7, P2 ;  /* 0x0000000710107c07 */ /* 0x000fc60009000000 */
[----:B------:R-:W-:Y:S02]  /*0300*/  @P5 LOP3.LUT R23, R24, 0x80000, RZ, 0xfc, !PT ;  /* 0x0008000018175812 */ /* 0x000fe400078efcff */
[----:B------:R-:W-:Y:S01]  /*0310*/  @P6 LOP3.LUT R21, R26, 0x80000, RZ, 0xfc, !PT ;  /* 0x000800001a156812 */ /* 0x000fe200078efcff */
[----:B------:R-:W-:Y:S01]  /*0320*/  DSETP.MIN.AND P5, P6, R4, UR4, PT ;  /* 0x0000000404007e2a */ /* 0x000fe2000bea0000 */
[----:B------:R-:W0:Y:S01]  /*0330*/  LDC.64 R26, c[0x0][0x228] ;  /* 0x00008a00ff1a7b82 */ /* 0x000e220000000a00 */
[----:B------:R-:W-:-:S04]  /*0340*/  IMAD.MOV.U32 R5, RZ, RZ, R20 ;  /* 0x000000ffff057224 */ /* 0x000fc800078e0014 */
[----:B------:R-:W-:Y:S01]  /*0350*/  FSEL R3, R3, UR6, P5 ;  /* 0x0000000603037c08 */ /* 0x000fe2000a800000 */
[----:B------:R-:W-:Y:S02]  /*0360*/  UMOV UR6, UR4 ;  /* 0x0000000400067c82 */ /* 0x000fe40008000000 */
[----:B------:R-:W-:Y:S01]  /*0370*/  SEL R29, R14, UR6, P3 ;  /* 0x000000060e1d7c07 */ /* 0x000fe20009800000 */
[----:B-----5:R-:W-:Y:S01]  /*0380*/  IMAD.MOV.U32 R14, RZ, RZ, R11 ;  /* 0x000000ffff0e7224 */ /* 0x020fe200078e000b */
[----:B------:R-:W-:-:S03]  /*0390*/  UMOV UR6, UR5 ;  /* 0x0000000500067c82 */ /* 0x000fc60008000000 */
[----:B------:R-:W-:Y:S01]  /*03a0*/  @P6 LOP3.LUT R3, R24, 0x80000, RZ, 0xfc, !PT ;  /* 0x0008000018036812 */ /* 0x000fe200078efcff */
[----:B------:R-:W-:Y:S01]  /*03b0*/  DSETP.MIN.AND P3, P6, R10, UR4, PT ;  /* 0x000000040a007e2a */ /* 0x000fe2000be60000 */
[----:B------:R-:W-:-:S05]  /*03c0*/  IMAD.U32 R24, RZ, RZ, UR6 ;  /* 0x00000006ff187e24 */ /* 0x000fca000f8e00ff */
[----:B------:R-:W-:Y:S01]  /*03d0*/  FSEL R15, R14, UR6, P3 ;  /* 0x000000060e0f7c08 */ /* 0x000fe20009800000 */
[----:B------:R-:W-:Y:S01]  /*03e0*/  UMOV UR6, UR4 ;  /* 0x0000000400067c82 */ /* 0x000fe20008000000 */
[----:B------:R-:W-:Y:S01]  /*03f0*/  MOV R14, R12 ;  /* 0x0000000c000e7202 */ /* 0x000fe20000000f00 */
[----:B0-----:R-:W-:-:S03]  /*0400*/  IMAD.WIDE.U32 R12, R0, 0x8, R26 ;  /* 0x00000008000c7825 */ /* 0x001fc600078e001a */
[----:B------:R-:W-:Y:S01]  /*0410*/  SEL R27, R14, UR6, P1 ;  /* 0x000000060e1b7c07 */ /* 0x000fe20008800000 */
[----:B------:R-:W-:Y:S01]  /*0420*/  UMOV UR6, UR5 ;  /* 0x0000000500067c82 */ /* 0x000fe20008000000 */
[----:B------:R-:W-:Y:S01]  /*0430*/  @P6 LOP3.LUT R15, R24, 0x80000, RZ, 0xfc, !PT ;  /* 0x00080000180f6812 */ /* 0x000fe200078efcff */
[----:B------:R-:W-:Y:S01]  /*0440*/  DSETP.MIN.AND P1, P6, R8, UR4, PT ;  /* 0x0000000408007e2a */ /* 0x000fe2000be20000 */
[----:B------:R-:W-:Y:S01]  /*0450*/  IMAD.WIDE R12, R2, 0x10, R12 ;  /* 0x00000010020c7825 */ /* 0x000fe200078e020c */
[----:B------:R-:W-:-:S03]  /*0460*/  SEL R14, R10, UR8, P3 ;  /* 0x000000080a0e7c07 */ /* 0x000fc60009800000 */
[----:B------:R-:W-:Y:S01]  /*0470*/  IMAD.MOV.U32 R0, RZ, RZ, R6 ;  /* 0x000000ffff007224 */ /* 0x000fe200078e0006 */
[----:B------:R-:W-:Y:S01]  /*0480*/  SEL R8, R8, UR4, P1 ;  /* 0x0000000408087c07 */ /* 0x000fe20008800000 */
[----:B------:R-:W-:Y:S02]  /*0490*/  IMAD.MOV.U32 R2, RZ, RZ, R9 ;  /* 0x000000ffff027224 */ /* 0x000fe400078e0009 */
[----:B------:R-:W-:-:S03]  /*04a0*/  IMAD.U32 R6, RZ, RZ, UR6 ;  /* 0x00000006ff067e24 */ /* 0x000fc6000f8e00ff */
[----:B------:R-:W-:Y:S01]  /*04b0*/  FSEL R17, R2, UR6, P1 ;  /* 0x0000000602117c08 */ /* 0x000fe20008800000 */
[----:B------:R-:W-:Y:S01]  /*04c0*/  IMAD.MOV.U32 R2, RZ, RZ, R4 ;  /* 0x000000ffff027224 */ /* 0x000fe200078e0004 */
[----:B------:R-:W-:Y:S01]  /*04d0*/  @P6 LOP3.LUT R17, R6, 0x80000, RZ, 0xfc, !PT ;  /* 0x0008000006116812 */ /* 0x000fe200078efcff */
[----:B------:R-:W-:Y:S01]  /*04e0*/  UMOV UR6, UR4 ;  /* 0x0000000400067c82 */ /* 0x000fe20008000000 */
[----:B------:R-:W-:Y:S01]  /*04f0*/  IMAD.MOV.U32 R6, RZ, RZ, R29 ;  /* 0x000000ffff067224 */ /* 0x000fe200078e001d */
[----:B------:R-:W-:Y:S02]  /*0500*/  MOV R4, R27 ;  /* 0x0000001b00047202 */ /* 0x000fe40000000f00 */
[----:B------:R-:W-:Y:S02]  /*0510*/  SEL R24, R18, UR6, P0 ;  /* 0x0000000612187c07 */ /* 0x000fe40008000000 */
[----:B------:R-:W-:Y:S01]  /*0520*/  SEL R20, R0, UR6, P4 ;  /* 0x0000000600147c07 */ /* 0x000fe2000a000000 */
[----:B------:R0:W-:Y:S01]  /*0530*/  STG.E.128 desc[UR10][R12.64], R4 ;  /* 0x000000040c007986 */ /* 0x0001e2000c101d0a */
[----:B------:R-:W-:Y:S01]  /*0540*/  SEL R2, R2, UR7, P5 ;  /* 0x0000000702027c07 */ /* 0x000fe2000a800000 */
[----:B0-----:R-:W-:-:S02]  /*0550*/  IMAD.MOV.U32 R6, RZ, RZ, R24 ;  /* 0x000000ffff067224 */ /* 0x001fc400078e0018 */
[----:B------:R-:W-:Y:S02]  /*0560*/  IMAD.MOV.U32 R7, RZ, RZ, R25 ;  /* 0x000000ffff077224 */ /* 0x000fe400078e0019 */
[----:B------:R-:W-:Y:S02]  /*0570*/  IMAD.MOV.U32 R4, RZ, RZ, R16 ;  /* 0x000000ffff047224 */ /* 0x000fe400078e0010 */
[----:B------:R-:W-:-:S05]  /*0580*/  IMAD.MOV.U32 R5, RZ, RZ, R23 ;  /* 0x000000ffff057224 */ /* 0x000fca00078e0017 */
[----:B------:R0:W-:Y:S02]  /*0590*/  STG.E.128 desc[UR10][R12.64+0x800], R4 ;  /* 0x000800040c007986 */ /* 0x0001e4000c101d0a */
[----:B0-----:R-:W-:Y:S01]  /*05a0*/  IMAD.MOV.U32 R6, RZ, RZ, R20 ;  /* 0x000000ffff067224 */ /* 0x001fe200078e0014 */
[----:B------:R-:W-:Y:S01]  /*05b0*/  MOV R7, R21 ;  /* 0x0000001500077202 */ /* 0x000fe20000000f00 */
[----:B------:R-:W-:Y:S02]  /*05c0*/  IMAD.MOV.U32 R4, RZ, RZ, R2 ;  /* 0x000000ffff047224 */ /* 0x000fe400078e0002 */
[----:B------:R-:W-:-:S05]  /*05d0*/  IMAD.MOV.U32 R5, RZ, RZ, R3 ;  /* 0x000000ffff057224 */ /* 0x000fca00078e0003 */
[----:B------:R0:W-:Y:S02]  /*05e0*/  STG.E.128 desc[UR10][R12.64+0x1000], R4 ;  /* 0x001000040c007986 */ /* 0x0001e4000c101d0a */
[----:B0-----:R-:W-:Y:S02]  /*05f0*/  IMAD.MOV.U32 R6, RZ, RZ, R14 ;  /* 0x000000ffff067224 */ /* 0x001fe400078e000e */
[----:B------:R-:W-:Y:S02]  /*0600*/  IMAD.MOV.U32 R7, RZ, RZ, R15 ;  /* 0x000000ffff077224 */ /* 0x000fe400078e000f */
[----:B------:R-:W-:Y:S02]  /*0610*/  IMAD.MOV.U32 R4, RZ, RZ, R8 ;  /* 0x000000ffff047224 */ /* 0x000fe400078e0008 */
[----:B------:R-:W-:-:S05]  /*0620*/  IMAD.MOV.U32 R5, RZ, RZ, R17 ;  /* 0x000000ffff057224 */ /* 0x000fca00078e0011 */
[----:B------:R-:W-:Y:S01]  /*0630*/  STG.E.128 desc[UR10][R12.64+0x1800], R4 ;  /* 0x001800040c007986 */ /* 0x000fe2000c101d0a */
[----:B------:R-:W-:Y:S05]  /*0640*/  EXIT ;  /* 0x000000000000794d */ /* 0x000fea0003800000 */
.L_x_4796:
[----:B------:R-:W0:Y:S01]  /*0650*/  S2R R19, SR_TID.X ;  /* 0x0000000000137919 */ /* 0x000e220000002100 */
[----:B------:R-:W-:Y:S02]  /*0660*/  CS2R R38, SRZ ;  /* 0x0000000000267805 */ /* 0x000fe4000001ff00 */
[----:B0-----:R-:W-:-:S13]  /*0670*/  ISETP.GE.AND P0, PT, R19, R36, PT ;  /* 0x000000241300720c */ /* 0x001fda0003f06270 */
[----:B------:R-:W-:Y:S01]  /*0680*/  @!P0 IADD3 R25, R0, R19, RZ ;  /* 0x0000001300198210 */ /* 0x000fe20007ffe0ff */
[----:B------:R-:W-:Y:S01]  /*0690*/  @!P0 VIADD R19, R19, 0x80 ;  /* 0x0000008013138836 */ /* 0x000fe20000000000 */
[----:B------:R-:W0:Y:S04]  /*06a0*/  @!P0 LDC.64 R20, c[0x0][0x230] ;  /* 0x00008c00ff148b82 */ /* 0x000e280000000a00 */
[----:B------:R-:W-:-:S13]  /*06b0*/  ISETP.GE.AND P1, PT, R19, R36, PT ;  /* 0x000000241300720c */ /* 0x000fda0003f26270 */
[----:B------:R-:W-:Y:S01]  /*06c0*/  @!P1 IMAD.IADD R27, R0, 0x1, R19 ;  /* 0x00000001001b9824 */ /* 0x000fe200078e0213 */
[----:B------:R-:W1:Y:S01]  /*06d0*/  @!P1 LDC.64 R22, c[0x0][0x230] ;  /* 0x00008c00ff169b82 */ /* 0x000e620000000a00 */
[----:B------:R-:W-:-:S05]  /*06e0*/  @!P1 VIADD R19, R19, 0x80 ;  /* 0x0000008013139836 */ /* 0x000fca0000000000 */
[----:B------:R-:W-:Y:S01]  /*06f0*/  ISETP.GE.AND P2, PT, R19, R36, PT ;  /* 0x000000241300720c */ /* 0x000fe20003f46270 */
[----:B0-----:R-:W-:Y:S01]  /*0700*/  @!P0 IMAD.WIDE.U32 R20, R25, 0x8, R20 ;  /* 0x0000000819148825 */ /* 0x001fe200078e0014 */
[----:B------:R-:W-:-:S04]  /*0710*/  CS2R R34, SRZ ;  /* 0x0000000000227805 */ /* 0x000fc8000001ff00 */
[----:B------:R0:W2:Y:S07]  /*0720*/  @!P0 LDG.E.64 R38, desc[UR10][R20.64] ;  /* 0x0000000a14268981 */ /* 0x0000ae000c1e1b00 */
[----:B------:R-:W-:Y:S01]  /*0730*/  @!P2 IMAD.IADD R29, R0, 0x1, R19 ;  /* 0x00000001001da824 */ /* 0x000fe200078e0213 */
[----:B------:R-:W3:Y:S01]  /*0740*/  @!P2 LDC.64 R24, c[0x0][0x230] ;  /* 0x00008c00ff18ab82 */ /* 0x000ee20000000a00 */
[----:B------:R-:W-:-:S05]  /*0750*/  @!P2 VIADD R19, R19, 0x80 ;  /* 0x000000801313a836 */ /* 0x000fca0000000000 */
[----:B------:R-:W-:Y:S01]  /*0760*/  ISETP.GE.AND P3, PT, R19, R36, PT ;  /* 0x000000241300720c */ /* 0x000fe20003f66270 */
[----:B-1----:R-:W-:-:S05]  /*0770*/  @!P1 IMAD.WIDE.U32 R22, R27, 0x8, R22 ;  /* 0x000000081b169825 */ /* 0x002fca00078e0016 */
[----:B------:R1:W4:Y:S07]  /*0780*/  @!P1 LDG.E.64 R34, desc[UR10][R22.64] ;  /* 0x0000000a16229981 */ /* 0x00032e000c1e1b00 */
[----:B------:R-:W-:Y:S01]  /*0790*/  @!P3 IMAD.IADD R33, R0, 0x1, R19 ;  /* 0x000000010021b824 */ /* 0x000fe200078e0213 */
[----:B------:R-:W-:Y:S01]  /*07a0*/  @!P3 IADD3 R19, R19, 0x80, RZ ;  /* 0x000000801313b810 */ /* 0x000fe20007ffe0ff */
[----:B------:R-:W5:Y:S03]  /*07b0*/  @!P3 LDC.64 R30, c[0x0][0x230] ;  /* 0x00008c00ff1ebb82 */ /* 0x000f660000000a00 */
[----:B------:R-:W-:Y:S01]  /*07c0*/  ISETP.GE.AND P1, PT, R19, R36, PT ;  /* 0x000000241300720c */ /* 0x000fe20003f26270 */
[----:B---3--:R-:W-:Y:S01]  /*07d0*/  @!P2 IMAD.WIDE.U32 R26, R29, 0x8, R24 ;  /* 0x000000081d1aa825 */ /* 0x008fe200078e0018 */
[----:B------:R-:W-:-:S06]  /*07e0*/  CS2R R28, SRZ ;  /* 0x00000000001c7805 */ /* 0x000fcc000001ff00 */
[----:B------:R3:W4:Y:S05]  /*07f0*/  @!P2 LDG.E.64 R28, desc[UR10][R26.64] ;  /* 0x0000000a1a1ca981 */ /* 0x00072a000c1e1b00 */
[----:B------:R-:W-:Y:S01]  /*0800*/  @!P1 IMAD.IADD R41, R0, 0x1, R19 ;  /* 0x0000000100299824 */ /* 0x000fe200078e0213 */
[----:B0-----:R-:W0:Y:S01]  /*0810*/  @!P1 LDC.64 R20, c[0x0][0x230] ;  /* 0x00008c00ff149b82 */ /* 0x001e220000000a00 */
[----:B------:R-:W-:-:S05]  /*0820*/  @!P1 VIADD R19, R19, 0x80 ;  /* 0x0000008013139836 */ /* 0x000fca0000000000 */
[----:B------:R-:W-:Y:S02]  /*0830*/  ISETP.GE.AND P2, PT, R19, R36, PT ;  /* 0x000000241300720c */ /* 0x000fe40003f46270 */
[----:B------:R-:W-:Y:S01]  /*0840*/  CS2R R24, SRZ ;  /* 0x0000000000187805 */ /* 0x000fe2000001ff00 */
[----:B-----5:R-:W-:-:S05]  /*0850*/  @!P3 IMAD.WIDE.U32 R32, R33, 0x8, R30 ;  /* 0x000000082120b825 */ /* 0x020fca00078e001e */
[----:B------:R5:W4:Y:S05]  /*0860*/  @!P3 LDG.E.64 R24, desc[UR10][R32.64] ;  /* 0x0000000a2018b981 */ /* 0x000b2a000c1e1b00 */
[----:B------:R-:W-:Y:S01]  /*0870*/  @!P2 IMAD.IADD R45, R0, 0x1, R19 ;  /* 0x00000001002da824 */ /* 0x000fe200078e0213 */
[----:B-1----:R-:W1:Y:S01]  /*0880*/  @!P2 LDC.64 R22, c[0x0][0x230] ;  /* 0x00008c00ff16ab82 */ /* 0x002e620000000a00 */
[----:B------:R-:W-:-:S05]  /*0890*/  @!P2 VIADD R19, R19, 0x80 ;  /* 0x000000801313a836 */ /* 0x000fca0000000000 */
[----:B------:R-:W-:Y:S01]  /*08a0*/  ISETP.GE.AND P4, PT, R19, R36, PT ;  /* 0x000000241300720c */ /* 0x000fe20003f86270 */
[----:B0-----:R-:W-:Y:S01]  /*08b0*/  @!P1 IMAD.WIDE.U32 R40, R41, 0x8, R20 ;  /* 0x0000000829289825 */ /* 0x001fe200078e0014 */
[----:B------:R-:W-:Y:S02]  /*08c0*/  CS2R R20, SRZ ;  /* 0x0000000000147805 */ /* 0x000fe4000001ff00 */
[----:B---3--:R-:W-:-:S04]  /*08d0*/  CS2R R26, SRZ ;  /* 0x00000000001a7805 */ /* 0x008fc8000001ff00 */
[----:B------:R-:W3:Y:S05]  /*08e0*/  @!P1 LDG.E.64 R20, desc[UR10][R40.64] ;  /* 0x0000000a28149981 */ /* 0x000eea000c1e1b00 */
[----:B------:R-:W0:Y:S01]  /*08f0*/  @!P4 LDC.64 R30, c[0x0][0x230] ;  /* 0x00008c00ff1ecb82 */ /* 0x000e220000000a00 */
[----:B-1----:R-:W-:-:S04]  /*0900*/  @!P2 IMAD.WIDE.U32 R44, R45, 0x8, R22 ;  /* 0x000000082d2ca825 */ /* 0x002fc800078e0016 */
[----:B------:R-:W-:Y:S01]  /*0910*/  @!P4 IMAD.IADD R23, R0, 0x1, R19 ;  /* 0x000000010017c824 */ /* 0x000fe200078e0213 */
[----:B------:R-:W3:Y:S01]  /*0920*/  @!P2 LDG.E.64 R26, desc[UR10][R44.64] ;  /* 0x0000000a2c1aa981 */ /* 0x000ee2000c1e1b00 */
[----:B------:R-:W-:-:S05]  /*0930*/  @!P4 VIADD R19, R19, 0x80 ;  /* 0x000000801313c836 */ /* 0x000fca0000000000 */
[----:B------:R-:W-:Y:S01]  /*0940*/  ISETP.GE.AND P1, PT, R19, R36, PT ;  /* 0x000000241300720c */ /* 0x000fe20003f26270 */
[----:B0-----:R-:W-:Y:S01]  /*0950*/  @!P4 IMAD.WIDE.U32 R30, R23, 0x8, R30 ;  /* 0x00000008171ec825 */ /* 0x001fe200078e001e */
[----:B------:R-:W-:-:S11]  /*0960*/  CS2R R22, SRZ ;  /* 0x0000000000167805 */ /* 0x000fd6000001ff00 */
[----:B------:R-:W0:Y:S01]  /*0970*/  @!P1 LDC.64 R42, c[0x0][0x230] ;  /* 0x00008c00ff2a9b82 */ /* 0x000e220000000a00 */
[----:B------:R1:W3:Y:S01]  /*0980*/  @!P4 LDG.E.64 R22, desc[UR10][R30.64] ;  /* 0x0000000a1e16c981 */ /* 0x0002e2000c1e1b00 */
[----:B------:R-:W-:-:S05]  /*0990*/  @!P1 IADD3 R19, R0, R19, RZ ;  /* 0x0000001300139210 */ /* 0x000fca0007ffe0ff */
[----:B0-----:R-:W-:Y:S01]  /*09a0*/  @!P1 IMAD.WIDE.U32 R42, R19, 0x8, R42 ;  /* 0x00000008132a9825 */ /* 0x001fe200078e002a */
[----:B------:R-:W-:-:S06]  /*09b0*/  CS2R R18, SRZ ;  /* 0x0000000000127805 */ /* 0x000fcc000001ff00 */
[----:B------:R-:W3:Y:S01]  /*09c0*/  @!P1 LDG.E.64 R18, desc[UR10][R42.64] ;  /* 0x0000000a2a129981 */ /* 0x000ee2000c1e1b00 */
[----:B------:R-:W5:Y:S02]  /*09d0*/  S2R R37, SR_TID.X ;  /* 0x0000000000257919 */ /* 0x000f640000002100 */
[----:B-----5:R-:W-:-:S05]  /*09e0*/  VIADD R33, R37, 0x80 ;  /* 0x0000008025217836 */ /* 0x020fca0000000000 */
[----:B------:R-:W-:Y:S02]  /*09f0*/  ISETP.GE.AND P5, PT, R33, R36, PT ;  /* 0x000000242100720c */ /* 0x000fe40003fa6270 */
[----:B------:R-:W0:Y:S11]  /*0a00*/  @!P0 LDC.64 R32, c[0x0][0x220] ;  /* 0x00008800ff208b82 */ /* 0x000e360000000a00 */
[----:B-1----:R-:W1:Y:S01]  /*0a10*/  @!P5 LDC.64 R30, c[0x0][0x220] ;  /* 0x00008800ff1edb82 */ /* 0x002e620000000a00 */
[----:B------:R-:W-:-:S05]  /*0a20*/  VIADD R41, R37, 0x100 ;  /* 0x0000010025297836 */ /* 0x000fca0000000000 */
[----:B------:R-:W-:Y:S01]  /*0a30*/  ISETP.GE.AND P1, PT, R41, R36, PT ;  /* 0x000000242900720c */ /* 0x000fe20003f26270 */
[----:B0-----:R-:W-:Y:S01]  /*0a40*/  @!P0 IMAD.MOV.U32 R41, RZ, RZ, R32 ;  /* 0x000000ffff298224 */ /* 0x001fe200078e0020 */
[----:B--2---:R-:W-:Y:S01]  /*0a50*/  @!P0 DSETP.MIN.AND P4, P2, R38, R32, PT ;  /* 0x000000202600822a */ /* 0x004fe20003a80000 */
[----:B------:R-:W-:Y:S02]  /*0a60*/  @!P0 IMAD.MOV.U32 R40, RZ, RZ, R38 ;  /* 0x000000ffff288224 */ /* 0x000fe400078e0026 */
[----:B------:R-:W-:Y:S01]  /*0a70*/  @!P0 IMAD.MOV.U32 R38, RZ, RZ, R33 ;  /* 0x000000ffff268224 */ /* 0x000fe200078e0021 */
[----:B-1----:R-:W-:Y:S01]  /*0a80*/  @!P5 MOV R33, R30 ;  /* 0x0000001e0021d202 */ /* 0x002fe20000000f00 */
[----:B----4-:R-:W-:Y:S01]  /*0a90*/  @!P5 DSETP.MIN.AND P3, P6, R34, R30, PT ;  /* 0x0000001e2200d22a */ /* 0x010fe20003e60000 */
[----:B------:R-:W-:Y:S02]  /*0aa0*/  @!P5 IMAD.MOV.U32 R32, RZ, RZ, R34 ;  /* 0x000000ffff20d224 */ /* 0x000fe400078e0022 */
[----:B------:R-:W-:-:S03]  /*0ab0*/  @!P5 IMAD.MOV.U32 R34, RZ, RZ, R31 ;  /* 0x000000ffff22d224 */ /* 0x000fc600078e001f */
[----:B------:R-:W0:Y:S01]  /*0ac0*/  @!P1 LDC.64 R30, c[0x0][0x220] ;  /* 0x00008800ff1e9b82 */ /* 0x000e220000000a00 */
[----:B------:R-:W-:Y:S01]  /*0ad0*/  @!P5 SEL R2, R32, R33, P3 ;  /* 0x000000212002d207 */ /* 0x000fe20001800000 */
[----:B------:R-:W-:Y:S01]  /*0ae0*/  VIADD R33, R37, 0x180 ;  /* 0x0000018025217836 */ /* 0x000fe20000000000 */
[----:B------:R-:W-:-:S04]  /*0af0*/  @!P5 FSEL R35, R35, R34, P3 ;  /* 0x000000222323d208 */ /* 0x000fc80001800000 */
[----:B------:R-:W-:Y:S01]  /*0b00*/  ISETP.GE.AND P3, PT, R33, R36, PT ;  /* 0x000000242100720c */ /* 0x000fe20003f66270 */
[----:B------:R-:W-:Y:S01]  /*0b10*/  VIADD R33, R37, 0x200 ;  /* 0x0000020025217836 */ /* 0x000fe20000000000 */
[----:B------:R-:W-:-:S04]  /*0b20*/  @!P5 LOP3.LUT R34, R34, 0x80000, RZ, 0xfc, !PT ;  /* 0x000800002222d812 */ /* 0x000fc800078efcff */
[----:B------:R-:W-:Y:S02]  /*0b30*/  @!P5 SEL R3, R34, R35, P6 ;  /* 0x000000232203d207 */ /* 0x000fe40003000000 */
[----:B------:R-:W-:Y:S02]  /*0b40*/  ISETP.GE.AND P5, PT, R33, R36, PT ;  /* 0x000000242100720c */ /* 0x000fe40003fa6270 */
[----:B------:R-:W-:-:S03]  /*0b50*/  @!P0 SEL R4, R40, R41, P4 ;  /* 0x0000002928048207 */ /* 0x000fc60002000000 */
[----:B------:R-:W1:Y:S01]  /*0b60*/  @!P3 LDC.64 R32, c[0x0][0x220] ;  /* 0x00008800ff20bb82 */ /* 0x000e620000000a00 */
[----:B------:R-:W-:Y:S01]  /*0b70*/  @!P0 FSEL R39, R39, R38, P4 ;  /* 0x0000002627278208 */ /* 0x000fe20002000000 */
[----:B------:R-:W-:Y:S01]  /*0b80*/  @!P1 IMAD.MOV.U32 R34, RZ, RZ, R28 ;  /* 0x000000ffff229224 */ /* 0x000fe200078e001c */
[----:B0-----:R-:W-:Y:S01]  /*0b90*/  @!P1 DSETP.MIN.AND P4, P6, R28, R30, PT ;  /* 0x0000001e1c00922a */ /* 0x001fe20003e80000 */
[----:B------:R-:W-:Y:S02]  /*0ba0*/  @!P1 IMAD.MOV.U32 R35, RZ, RZ, R29 ;  /* 0x000000ffff239224 */ /* 0x000fe400078e001d */
[----:B------:R-:W-:Y:S01]  /*0bb0*/  @!P1 IMAD.MOV.U32 R41, RZ, RZ, R30 ;  /* 0x000000ffff299224 */ /* 0x000fe200078e001e */
[----:B------:R-:W-:Y:S02]  /*0bc0*/  IADD3 R29, R37, 0x280, RZ ;  /* 0x00000280251d7810 */ /* 0x000fe40007ffe0ff */
[----:B------:R-:W-:Y:S02]  /*0bd0*/  @!P1 FSEL R35, R35, R31, P4 ;  /* 0x0000001f23239208 */ /* 0x000fe40002000000 */
[----:B------:R-:W-:-:S02]  /*0be0*/  @!P1 SEL R6, R34, R41, P4 ;  /* 0x0000002922069207 */ /* 0x000fc40002000000 */
[-C--:B------:R-:W-:Y:S02]  /*0bf0*/  ISETP.GE.AND P4, PT, R29, R36.reuse, PT ;  /* 0x000000241d00720c */ /* 0x080fe40003f86270 */
[----:B------:R-:W3:Y:S01]  /*0c00*/  @!P5 LDC.64 R28, c[0x0][0x220] ;  /* 0x00008800ff1cdb82 */ /* 0x000ee20000000a00 */
[----:B------:R-:W-:Y:S01]  /*0c10*/  @!P1 LOP3.LUT R30, R31, 0x80000, RZ, 0xfc, !PT ;  /* 0x000800001f1e9812 */ /* 0x000fe200078efcff */
[----:B------:R-:W-:Y:S01]  /*0c20*/  VIADD R31, R37, 0x300 ;  /* 0x00000300251f7836 */ /* 0x000fe20000000000 */
[----:B------:R-:W-:Y:S02]  /*0c30*/  @!P0 LOP3.LUT R38, R38, 0x80000, RZ, 0xfc, !PT ;  /* 0x0008000026268812 */ /* 0x000fe400078efcff */
[----:B------:R-:W-:Y:S02]  /*0c40*/  @!P1 SEL R7, R30, R35, P6 ;  /* 0x000000231e079207 */ /* 0x000fe40003000000 */
[----:B------:R-:W-:Y:S01]  /*0c50*/  @!P0 SEL R5, R38, R39, P2 ;  /* 0x0000002726058207 */ /* 0x000fe20001000000 */
[----:B-1----:R-:W-:Y:S01]  /*0c60*/  @!P3 DSETP.MIN.AND P2, P6, R24, R32, PT ;  /* 0x000000201800b22a */ /* 0x002fe20003e40000 */
[----:B------:R-:W-:-:S02]  /*0c70*/  ISETP.GE.AND P1, PT, R31, R36, PT ;  /* 0x000000241f00720c */ /* 0x000fc40003f26270 */
[----:B------:R-:W0:Y:S01]  /*0c80*/  @!P4 LDC.64 R30, c[0x0][0x220] ;  /* 0x00008800ff1ecb82 */ /* 0x000e220000000a00 */
[----:B------:R-:W-:Y:S01]  /*0c90*/  @!P3 IMAD.MOV.U32 R34, RZ, RZ, R24 ;  /* 0x000000ffff22b224 */ /* 0x000fe200078e0018 */
[----:B------:R-:W-:Y:S01]  /*0ca0*/  @!P3 LOP3.LUT R24, R33, 0x80000, RZ, 0xfc, !PT ;  /* 0x000800002118b812 */ /* 0x000fe200078efcff */
[----:B------:R-:W-:Y:S01]  /*0cb0*/  @!P3 IMAD.MOV.U32 R35, RZ, RZ, R32 ;  /* 0x000000ffff23b224 */ /* 0x000fe200078e0020 */
[----:B------:R-:W-:-:S04]  /*0cc0*/  @!P3 FSEL R25, R25, R33, P2 ;  /* 0x000000211919b208 */ /* 0x000fc80001000000 */
[----:B------:R-:W-:Y:S02]  /*0cd0*/  @!P3 SEL R9, R24, R25, P6 ;  /* 0x000000191809b207 */ /* 0x000fe40003000000 */
[----:B------:R-:W-:Y:S01]  /*0ce0*/  @!P3 SEL R8, R34, R35, P2 ;  /* 0x000000232208b207 */ /* 0x000fe20001000000 */
[----:B------:R-:W1:Y:S01]  /*0cf0*/  @!P1 LDC.64 R24, c[0x0][0x220] ;  /* 0x00008800ff189b82 */ /* 0x000e620000000a00 */
[----:B---3--:R-:W-:Y:S01]  /*0d00*/  @!P5 DSETP.MIN.AND P2, P3, R20, R28, PT ;  /* 0x0000001c1400d22a */ /* 0x008fe20003b40000 */
[----:B------:R-:W-:Y:S01]  /*0d10*/  @!P5 IMAD.MOV.U32 R32, RZ, RZ, R20 ;  /* 0x000000ffff20d224 */ /* 0x000fe200078e0014 */
[----:B------:R-:W-:Y:S01]  /*0d20*/  @!P5 LOP3.LUT R20, R29, 0x80000, RZ, 0xfc, !PT ;  /* 0x000800001d14d812 */ /* 0x000fe200078efcff */
[----:B------:R-:W-:-:S03]  /*0d30*/  @!P5 IMAD.MOV.U32 R33, RZ, RZ, R28 ;  /* 0x000000ffff21d224 */ /* 0x000fc600078e001c */
[----:B------:R-:W-:Y:S02]  /*0d40*/  @!P5 FSEL R21, R21, R29, P2 ;  /* 0x0000001d1515d208 */ /* 0x000fe40001000000 */
[----:B------:R-:W-:Y:S02]  /*0d50*/  @!P5 SEL R10, R32, R33, P2 ;  /* 0x00000021200ad207 */ /* 0x000fe40001000000 */
[----:B------:R-:W-:Y:S01]  /*0d60*/  @!P5 SEL R11, R20, R21, P3 ;  /* 0x00000015140bd207 */ /* 0x000fe20001800000 */
[----:B0-----:R-:W-:Y:S01]  /*0d70*/  @!P4 DSETP.MIN.AND P2, P3, R26, R30, PT ;  /* 0x0000001e1a00c22a */ /* 0x001fe20003b40000 */
[----:B------:R-:W-:Y:S01]  /*0d80*/  @!P4 IMAD.MOV.U32 R21, RZ, RZ, R30 ;  /* 0x000000ffff15c224 */ /* 0x000fe200078e001e */
[----:B------:R-:W-:-:S04]  /*0d90*/  @!P4 MOV R20, R26 ;  /* 0x0000001a0014c202 */ /* 0x000fc80000000f00 */
[----:B------:R-:W-:Y:S02]  /*0da0*/  @!P4 SEL R12, R20, R21, P2 ;  /* 0x00000015140cc207 */ /* 0x000fe40001000000 */
[----:B------:R-:W-:Y:S02]  /*0db0*/  @!P4 FSEL R27, R27, R31, P2 ;  /* 0x0000001f1b1bc208 */ /* 0x000fe40001000000 */
[----:B------:R-:W-:Y:S01]  /*0dc0*/  @!P4 LOP3.LUT R20, R31, 0x80000, RZ, 0xfc, !PT ;  /* 0x000800001f14c812 */ /* 0x000fe200078efcff */
[----:B-1----:R-:W-:-:S03]  /*0dd0*/  @!P1 IMAD.MOV.U32 R26, RZ, RZ, R25 ;  /* 0x000000ffff1a9224 */ /* 0x002fc600078e0019 */
[----:B------:R-:W-:Y:S01]  /*0de0*/  @!P4 SEL R13, R20, R27, P3 ;  /* 0x0000001b140dc207 */ /* 0x000fe20001800000 */
[----:B------:R-:W-:Y:S02]  /*0df0*/  @!P1 IMAD.MOV.U32 R27, RZ, RZ, R24 ;  /* 0x000000ffff1b9224 */ /* 0x000fe400078e0018 */
[----:B------:R-:W-:Y:S01]  /*0e00*/  VIADD R21, R37, 0x380 ;  /* 0x0000038025157836 */ /* 0x000fe20000000000 */
[----:B------:R-:W-:Y:S01]  /*0e10*/  @!P1 DSETP.MIN.AND P2, P3, R22, R24, PT ;  /* 0x000000181600922a */ /* 0x000fe20003b40000 */
[----:B------:R-:W-:-:S05]  /*0e20*/  @!P1 IMAD.MOV.U32 R20, RZ, RZ, R22 ;  /* 0x000000ffff149224 */ /* 0x000fca00078e0016 */
[----:B------:R-:W-:Y:S02]  /*0e30*/  @!P1 SEL R14, R20, R27, P2 ;  /* 0x0000001b140e9207 */ /* 0x000fe40001000000 */
[----:B------:R-:W-:Y:S02]  /*0e40*/  @!P1 FSEL R24, R23, R26, P2 ;  /* 0x0000001a17189208 */ /* 0x000fe40001000000 */
[----:B------:R-:W-:Y:S01]  /*0e50*/  ISETP.GE.AND P2, PT, R21, R36, PT ;  /* 0x000000241500720c */ /* 0x000fe20003f46270 */
[----:B------:R-:W0:-:S12]  /*0e60*/  @!P0 LDC.64 R22, c[0x0][0x228] ;  /* 0x00008a00ff168b82 */ /* 0x000e180000000a00 */
[----:B------:R-:W1:Y:S01]  /*0e70*/  @!P2 LDC.64 R20, c[0x0][0x220] ;  /* 0x00008800ff14ab82 */ /* 0x000e620000000a00 */
[----:B------:R-:W-:Y:S01]  /*0e80*/  @!P0 IADD3 R25, R0, R37, RZ ;  /* 0x0000002500198210 */ /* 0x000fe20007ffe0ff */
[----:B------:R-:W-:-:S04]  /*0e90*/  @!P0 VIADD R37, R37, 0x80 ;  /* 0x0000008025258836 */ /* 0x000fc80000000000 */
[----:B0-----:R-:W-:Y:S01]  /*0ea0*/  @!P0 IMAD.WIDE.U32 R22, R25, 0x8, R22 ;  /* 0x0000000819168825 */ /* 0x001fe200078e0016 */
[----:B------:R-:W-:-:S04]  /*0eb0*/  @!P1 LOP3.LUT R25, R26, 0x80000, RZ, 0xfc, !PT ;  /* 0x000800001a199812 */ /* 0x000fc800078efcff */
[----:B------:R0:W-:Y:S01]  /*0ec0*/  @!P0 STG.E.64 desc[UR10][R22.64], R4 ;  /* 0x0000000416008986 */ /* 0x0001e2000c101b0a */
[----:B------:R-:W-:Y:S01]  /*0ed0*/  @!P1 SEL R15, R25, R24, P3 ;  /* 0x00000018190f9207 */ /* 0x000fe20001800000 */
[----:B------:R-:W-:Y:S01]  /*0ee0*/  @!P2 IMAD.MOV.U32 R24, RZ, RZ, R18 ;  /* 0x000000ffff18a224 */ /* 0x000fe200078e0012 */
[----:B-1----:R-:W-:Y:S01]  /*0ef0*/  @!P2 DSETP.MIN.AND P0, P1, R18, R20, PT ;  /* 0x000000141200a22a */ /* 0x002fe20003900000 */
[----:B------:R-:W-:-:S05]  /*0f00*/  @!P2 IMAD.MOV.U32 R25, RZ, RZ, R20 ;  /* 0x000000ffff19a224 */ /* 0x000fca00078e0014 */
[----:B------:R-:W-:Y:S02]  /*0f10*/  @!P2 SEL R16, R24, R25, P0 ;  /* 0x000000191810a207 */ /* 0x000fe40000000000 */
[----:B------:R-:W-:Y:S02]  /*0f20*/  @!P2 FSEL R19, R19, R21, P0 ;  /* 0x000000151313a208 */ /* 0x000fe40000000000 */
[----:B------:R-:W-:Y:S01]  /*0f30*/  ISETP.GE.AND P0, PT, R37, R36, PT ;  /* 0x000000242500720c */ /* 0x000fe20003f06270 */
[----:B------:R-:W-:Y:S01]  /*0f40*/  BSSY B0, `(.L_x_4797) ;  /* 0x000002e000007945 */ /* 0x000fe20003800000 */
[----:B------:R-:W-:-:S03]  /*0f50*/  @!P2 LOP3.LUT R18, R21, 0x80000, RZ, 0xfc, !PT ;  /* 0x000800001512a812 */ /* 0x000fc600078efcff */
[----:B------:R-:W-:Y:S01]  /*0f60*/  BSSY B1, `(.L_x_4798) ;  /* 0x0000025000017945 */ /* 0x000fe20003800000 */
[----:B------:R-:W-:-:S07]  /*0f70*/  @!P2 SEL R17, R18, R19, P1 ;  /* 0x000000131211a207 */ /* 0x000fce0000800000 */
[----:B0-----:R-:W-:Y:S05]  /*0f80*/  @P0 BRA `(.L_x_4799) ;  /* 0x0000000000300947 */ /* 0x001fea0003800000 */
[----:B------:R-:W0:Y:S01]  /*0f90*/  LDC.64 R4, c[0x0][0x228] ;  /* 0x00008a00ff047b82 */ /* 0x000e220000000a00 */
[----:B------:R-:W-:Y:S02]  /*0fa0*/  IMAD.IADD R19, R0, 0x1, R37 ;  /* 0x0000000100137824 */ /* 0x000fe400078e0225 */
[----:B------:R-:W-:-:S05]  /*0fb0*/  VIADD R37, R37, 0x80 ;  /* 0x0000008025257836 */ /* 0x000fca0000000000 */
[----:B------:R-:W-:Y:S01]  /*0fc0*/  ISETP.GE.AND P0, PT, R37, R36, PT ;  /* 0x000000242500720c */ /* 0x000fe20003f06270 */
[----:B0-----:R-:W-:-:S05]  /*0fd0*/  IMAD.WIDE.U32 R4, R19, 0x8, R4 ;  /* 0x0000000813047825 */ /* 0x001fca00078e0004 */
[----:B------:R0:W-:Y:S07]  /*0fe0*/  STG.E.64 desc[UR10][R4.64], R2 ;  /* 0x0000000204007986 */ /* 0x0001ee000c101b0a */
[----:B------:R-:W-:Y:S05]  /*0ff0*/  @P0 BRA `(.L_x_4800) ;  /* 0x0000000000300947 */ /* 0x000fea0003800000 */
[----:B0-----:R-:W0:Y:S01]  /*1000*/  LDC.64 R2, c[0x0][0x228] ;  /* 0x00008a00ff027b82 */ /* 0x001e220000000a00 */
[----:B------:R-:W-:Y:S01]  /*1010*/  IADD3 R5, R0, R37, RZ ;  /* 0x0000002500057210 */ /* 0x000fe20007ffe0ff */
[----:B------:R-:W-:-:S04]  /*1020*/  VIADD R37, R37, 0x80 ;  /* 0x0000008025257836 */ /* 0x000fc80000000000 */
[----:B0-----:R-:W-:-:S05]  /*1030*/  IMAD.WIDE.U32 R2, R5, 0x8, R2 ;  /* 0x0000000805027825 */ /* 0x001fca00078e0002 */
[----:B------:R0:W-:Y:S02]  /*1040*/  STG.E.64 desc[UR10][R2.64], R6 ;  /* 0x0000000602007986 */ /* 0x0001e4000c101b0a */
.L_x_4799:
[----:B------:R-:W-:-:S13]  /*1050*/  ISETP.GE.AND P0, PT, R37, R36, PT ;  /* 0x000000242500720c */ /* 0x000fda0003f06270 */
[----:B------:R-:W-:Y:S05]  /*1060*/  @P0 BRA `(.L_x_4801) ;  /* 0x0000000000300947 */ /* 0x000fea0003800000 */
[----:B0-----:R-:W0:Y:S01]  /*1070*/  LDC.64 R2, c[0x0][0x228] ;  /* 0x00008a00ff027b82 */ /* 0x001e220000000a00 */
[----:B------:R-:W-:Y:S02]  /*1080*/  IMAD.IADD R5, R0, 0x1, R37 ;  /* 0x0000000100057824 */ /* 0x000fe400078e0225 */
[----:B------:R-:W-:Y:S02]  /*1090*/  VIADD R37, R37, 0x80 ;  /* 0x0000008025257836 */ /* 0x000fe40000000000 */
[----:B0-----:R-:W-:-:S05]  /*10a0*/  IMAD.WIDE.U32 R2, R5, 0x8, R2 ;  /* 0x0000000805027825 */ /* 0x001fca00078e0002 */
[----:B------:R1:W-:Y:S02]  /*10b0*/  STG.E.64 desc[UR10][R2.64], R8 ;  /* 0x0000000802007986 */ /* 0x0003e4000c101b0a */
.L_x_4800:
[----:B------:R-:W-:-:S13]  /*10c0*/  ISETP.GE.AND P0, PT, R37, R36, PT ;  /* 0x000000242500720c */ /* 0x000fda0003f06270 */
[----:B------:R-:W-:Y:S05]  /*10d0*/  @P0 BRA `(.L_x_4802) ;  /* 0x0000000000340947 */ /* 0x000fea0003800000 */
[----:B01----:R-:W0:Y:S01]  /*10e0*/  LDC.64 R2, c[0x0][0x228] ;  /* 0x00008a00ff027b82 */ /* 0x003e220000000a00 */
[----:B------:R-:W-:Y:S02]  /*10f0*/  IMAD.IADD R5, R0, 0x1, R37 ;  /* 0x0000000100057824 */ /* 0x000fe400078e0225 */
[----:B------:R-:W-:Y:S02]  /*1100*/  VIADD R37, R37, 0x80 ;  /* 0x0000008025257836 */ /* 0x000fe40000000000 */
[----:B0-----:R-:W-:-:S05]  /*1110*/  IMAD.WIDE.U32 R2, R5, 0x8, R2 ;  /* 0x0000000805027825 */ /* 0x001fca00078e0002 */
[----:B------:R1:W-:Y:S02]  /*1120*/  STG.E.64 desc[UR10][R2.64], R10 ;  /* 0x0000000a02007986 */ /* 0x0003e4000c101b0a */
.L_x_4801:
[----:B------:R-:W-:-:S13]  /*1130*/  ISETP.GE.AND P0, PT, R37, R36, PT ;  /* 0x000000242500720c */ /* 0x000fda0003f06270 */
[----:B------:R-:W-:Y:S05]  /*1140*/  @P0 BREAK B1 ;  /* 0x0000000000010942 */ /* 0x000fea0003800000 */
[----:B------:R-:W-:Y:S05]  /*1150*/  @P0 BRA `(.L_x_4803) ;  /* 0x0000000000300947 */ /* 0x000fea0003800000 */
[----:B01----:R-:W0:Y:S01]  /*1160*/  LDC.64 R2, c[0x0][0x228] ;  /* 0x00008a00ff027b82 */ /* 0x003e220000000a00 */
[----:B------:R-:W-:Y:S01]  /*1170*/  IADD3 R5, R0, R37, RZ ;  /* 0x0000002500057210 */ /* 0x000fe20007ffe0ff */
[----:B------:R-:W-:-:S04]  /*1180*/  VIADD R37, R37, 0x80 ;  /* 0x0000008025257836 */ /* 0x000fc80000000000 */
[----:B0-----:R-:W-:-:S05]  /*1190*/  IMAD.WIDE.U32 R2, R5, 0x8, R2 ;  /* 0x0000000805027825 */ /* 0x001fca00078e0002 */
[----:B------:R2:W-:Y:S02]  /*11a0*/  STG.E.64 desc[UR10][R2.64], R12 ;  /* 0x0000000c02007986 */ /* 0x0005e4000c101b0a */
.L_x_4802:
[----:B------:R-:W-:Y:S05]  /*11b0*/  BSYNC B1 ;  /* 0x0000000000017941 */ /* 0x000fea0003800000 */
.L_x_4798:
[----:B------:R-:W-:-:S13]  /*11c0*/  ISETP.GE.AND P0, PT, R37, R36, PT ;  /* 0x000000242500720c */ /* 0x000fda0003f06270 */
[----:B012---:R-:W0:Y:S01]  /*11d0*/  @!P0 LDC.64 R2, c[0x0][0x228] ;  /* 0x00008a00ff028b82 */ /* 0x007e220000000a00 */
[----:B------:R-:W-:Y:S02]  /*11e0*/  @!P0 IMAD.IADD R5, R0, 0x1, R37 ;  /* 0x0000000100058824 */ /* 0x000fe400078e0225 */
[----:B------:R-:W-:Y:S02]  /*11f0*/  @!P0 VIADD R37, R37, 0x80 ;  /* 0x0000008025258836 */ /* 0x000fe40000000000 */
[----:B0-----:R-:W-:-:S05]  /*1200*/  @!P0 IMAD.WIDE.U32 R2, R5, 0x8, R2 ;  /* 0x0000000805028825 */ /* 0x001fca00078e0002 */
[----:B------:R2:W-:Y:S02]  /*1210*/  @!P0 STG.E.64 desc[UR10][R2.64], R14 ;  /* 0x0000000e02008986 */ /* 0x0005e4000c101b0a */
.L_x_4803:
[----:B------:R-:W-:Y:S05]  /*1220*/  BSYNC B0 ;  /* 0x0000000000007941 */ /* 0x000fea0003800000 */
.L_x_4797:
[----:B------:R-:W-:Y:S05]  /*1230*/  WARPSYNC.ALL ;  /* 0x0000000000007948 */ /* 0x000fea0003800000 */
[----:B------:R-:W-:-:S13]  /*1240*/  ISETP.GE.AND P0, PT, R37, R36, PT ;  /* 0x000000242500720c */ /* 0x000fda0003f06270 */
[----:B------:R-:W-:Y:S05]  /*1250*/  @P0 EXIT ;  /* 0x000000000000094d */ /* 0x000fea0003800000 */
[----:B012---:R-:W0:Y:S01]  /*1260*/  LDC.64 R2, c[0x0][0x228] ;  /* 0x00008a00ff027b82 */ /* 0x007e220000000a00 */
[----:B------:R-:W-:-:S04]  /*1270*/  IMAD.IADD R37, R0, 0x1, R37 ;  /* 0x0000000100257824 */ /* 0x000fc800078e0225 */
[----:B0-----:R-:W-:-:S05]  /*1280*/  IMAD.WIDE.U32 R2, R37, 0x8, R2 ;  /* 0x0000000825027825 */ /* 0x001fca00078e0002 */
[----:B------:R-:W-:Y:S01]  /*1290*/  STG.E.64 desc[UR10][R2.64], R16 ;  /* 0x0000001002007986 */ /* 0x000fe2000c101b0a */
[----:B------:R-:W-:Y:S05]  /*12a0*/  EXIT ;  /* 0x000000000000794d */ /* 0x000fea0003800000 */
.L_x_4804:
        /* <DEDUP_REMOVED lines=13> */
.L_x_42149:


//--------------------- .text._ZN2at6native29vectorized_elementwise_kernelILi4ENS0_13AUnaryFunctorIdddZZZNS0_16fmin_kernel_cudaERNS_18TensorIteratorBaseEENKUlvE_clEvENKUlvE_clEvEUlddE_EESt5arrayIPcLm2EEEEviT0_T1_ --------------------------
	.section	.text._ZN2at6native29vectorized_elementwise_kernelILi4ENS0_13AUnaryFunctorIdddZZZNS0_16fmin_kernel_cudaERNS_18TensorIteratorBaseEENKUlvE_clEvENKUlvE_clEvEUlddE_EESt5arrayIPcLm2EEEEviT0_T1_,"ax",@progbits
	.align	128
        .global         _ZN2at6native29vectorized_elementwise_kernelILi4ENS0_13AUnaryFunctorIdddZZZNS0_16fmin_kernel_cudaERNS_18TensorIteratorBaseEENKUlvE_clEvENKUlvE_clEvEUlddE_EESt5arrayIPcLm2EEEEviT0_T1_
        .type           _ZN2at6native29vectorized_elementwise_kernelILi4ENS0_13AUnaryFunctorIdddZZZNS0_16fmin_kernel_cudaERNS_18TensorIteratorBaseEENKUlvE_clEvENKUlvE_clEvEUlddE_EESt5arrayIPcLm2EEEEviT0_T1_,@function
        .size           _ZN2at6native29vectorized_elementwise_kernelILi4ENS0_13AUnaryFunctorIdddZZZNS0_16fmin_kernel_cudaERNS_18TensorIteratorBaseEENKUlvE_clEvENKUlvE_clEvEUlddE_EESt5arrayIPcLm2EEEEviT0_T1_,(.L_x_42150 - _ZN2at6native29vectorized_elementwise_kernelILi4ENS0_13AUnaryFunctorIdddZZZNS0_16fmin_kernel_cudaERNS_18TensorIteratorBaseEENKUlvE_clEvENKUlvE_clEvEUlddE_EESt5arrayIPcLm2EEEEviT0_T1_)
        .other          _ZN2at6native29vectorized_elementwise_kernelILi4ENS0_13AUnaryFunctorIdddZZZNS0_16fmin_kernel_cudaERNS_18TensorIteratorBaseEENKUlvE_clEvENKUlvE_clEvEUlddE_EESt5arrayIPcLm2EEEEviT0_T1_,@"STO_CUDA_ENTRY STV_DEFAULT"
_ZN2at6native29vectorized_elementwise_kernelILi4ENS0_13AUnaryFunctorIdddZZZNS0_16fmin_kernel_cudaERNS_18TensorIteratorBaseEENKUlvE_clEvENKUlvE_clEvEUlddE_EESt5arrayIPcLm2EEEEviT0_T1_:
.text._ZN2at6native29vectorized_elementwise_kernelILi4ENS0_13AUnaryFunctorIdddZZZNS0_16fmin_kernel_cudaERNS_18TensorIteratorBaseEENKUlvE_clEvENKUlvE_clEvEUlddE_EESt5arrayIPcLm2EEEEviT0_T1_:
        /* <DEDUP_REMOVED lines=101> */
.L_x_4805:
        /* <DEDUP_REMOVED lines=160> */
.L_x_4808:
[----:B------:R-:W-:-:S13]  /*1050*/  ISETP.GE.AND P0, PT, R37, R36, PT ;  /* 0x000000242500720c */ /* 0x000fda0003f06270 */
[----:B------:R-:W-:Y:S05]  /*1060*/  @P0 BRA `(.L_x_4810) ;  /* 0x0000000000300947 */ /* 0x000fea0003800000 */
[----:B0-----:R-:W0:Y:S01]  /*1070*/  LDC.64 R2, c[0x0][0x228] ;  /* 0x00008a00ff027b82 */ /* 0x001e220000000a00 */
[----:B------:R-:W-:Y:S02]  /*1080*/  IMAD.IADD R5, R0, 0x1, R37 ;  /* 0x0000000100057824 */ /* 0x000fe400078e0225 */
[----:B------:R-:W-:Y:S02]  /*1090*/  VIADD R37, R37, 0x80 ;  /* 0x0000008025257836 */ /* 0x000fe40000000000 */
[----:B0-----:R-:W-:-:S05]  /*10a0*/  IMAD.WIDE.U32 R2, R5, 0x8, R2 ;  /* 0x0000000805027825 */ /* 0x001fca00078e0002 */
[----:B------:R1:W-:Y:S02]  /*10b0*/  STG.E.64 desc[UR10][R2.64], R8 ;  /* 0x0000000802007986 */ /* 0x0003e4000c101b0a */
.L_x_4809:
[----:B------:R-:W-:-:S13]  /*10c0*/  ISETP.GE.AND P0, PT, R37, R36, PT ;  /* 0x000000242500720c */ /* 0x000fda0003f06270 */
[----:B------:R-:W-:Y:S05]  /*10d0*/  @P0 BRA `(.L_x_4811) ;  /* 0x0000000000340947 */ /* 0x000fea0003800000 */
[----:B01----:R-:W0:Y:S01]  /*10e0*/  LDC.64 R2, c[0x0][0x228] ;  /* 0x00008a00ff027b82 */ /* 0x003e220000000a00 */
[----:B------:R-:W-:Y:S02]  /*10f0*/  IMAD.IADD R5, R0, 0x1, R37 ;  /* 0x0000000100057824 */ /* 0x000fe400078e0225 */
[----:B------:R-:W-:Y:S02]  /*1100*/  VIADD R37, R37, 0x80 ;  /* 0x0000008025257836 */ /* 0x000fe40000000000 */
[----:B0-----:R-:W-:-:S05]  /*1110*/  IMAD.WIDE.U32 R2, R5, 0x8, R2 ;  /* 0x0000000805027825 */ /* 0x001fca00078e0002 */
[----:B------:R1:W-:Y:S02]  /*1120*/  STG.E.64 desc[UR10][R2.64], R10 ;  /* 0x0000000a02007986 */ /* 0x0003e4000c101b0a */
.L_x_4810:
        /* <DEDUP_REMOVED lines=8> */
.L_x_4811:
[----:B------:R-:W-:Y:S05]  /*11b0*/  BSYNC B1 ;  /* 0x0000000000017941 */ /* 0x000fea0003800000 */
.L_x_4807:
[----:B------:R-:W-:-:S13]  /*11c0*/  ISETP.GE.AND P0, PT, R37, R36, PT ;  /* 0x000000242500720c */ /* 0x000fda0003f06270 */
[----:B012---:R-:W0:Y:S01]  /*11d0*/  @!P0 LDC.64 R2, c[0x0][0x228] ;  /* 0x00008a00ff028b82 */ /* 0x007e220000000a00 */
[----:B------:R-:W-:Y:S02]  /*11e0*/  @!P0 IMAD.IADD R5, R0, 0x1, R37 ;  /* 0x0000000100058824 */ /* 0x000fe400078e0225 */
[----:B------:R-:W-:Y:S02]  /*11f0*/  @!P0 VIADD R37, R37, 0x80 ;  /* 0x0000008025258836 */ /* 0x000fe40000000000 */
[----:B0-----:R-:W-:-:S05]  /*1200*/  @!P0 IMAD.WIDE.U32 R2, R5, 0x8, R2 ;  /* 0x0000000805028825 */ /* 0x001fca00078e0002 */
[----:B------:R2:W-:Y:S02]  /*1210*/  @!P0 STG.E.64 desc[UR10][R2.64], R14 ;  /* 0x0000000e02008986 */ /* 0x0005e4000c101b0a */
.L_x_4812:
[----:B------:R-:W-:Y:S05]  /*1220*/  BSYNC B0 ;  /* 0x0000000000007941 */ /* 0x000fea0003800000 */
.L_x_4806:
        /* <DEDUP_REMOVED lines=8> */
.L_x_4813:
        /* <DEDUP_REMOVED lines=13> */
.L_x_42150:


//--------------------- .text._ZN2at6native29vectorized_elementwise_kernelILi8ENS0_13AUnaryFunctorIdddZZZNS0_16fmin_kernel_cudaERNS_18TensorIteratorBaseEENKUlvE_clEvENKUlvE_clEvEUlddE_EESt5arrayIPcLm2EEEEviT0_T1_ --------------------------
	.section	.text._ZN2at6native29vectorized_elementwise_kernelILi8ENS0_13AUnaryFunctorIdddZZZNS0_16fmin_kernel_cudaERNS_18TensorIteratorBaseEENKUlvE_clEvENKUlvE_clEvEUlddE_EESt5arrayIPcLm2EEEEviT0_T1_,"ax",@progbits
	.align	128
        .global         _ZN2at6native29vectorized_elementwise_kernelILi8ENS0_13AUnaryFunctorIdddZZZNS0_16fmin_kernel_cudaERNS_18TensorIteratorBaseEENKUlvE_clEvENKUlvE_clEvEUlddE_EESt5arrayIPcLm2EEEEviT0_T1_
        .type           _ZN2at6native29vectorized_elementwise_kernelILi8ENS0_13AUnaryFunctorIdddZZZNS0_16fmin_kernel_cudaERNS_18TensorIteratorBaseEENKUlvE_clEvENKUlvE_clEvEUlddE_EESt5arrayIPcLm2EEEEviT0_T1_,@function
        .size           _ZN2at6native29vectorized_elementwise_kernelILi8ENS0_13AUnaryFunctorIdddZZZNS0_16fmin_kernel_cudaERNS_18TensorIteratorBaseEENKUlvE_clEvENKUlvE_clEvEUlddE_EESt5arrayIPcLm2EEEEviT0_T1_,(.L_x_42151 - _ZN2at6native29vectorized_elementwise_kernelILi8ENS0_13AUnaryFunctorIdddZZZNS0_16fmin_kernel_cudaERNS_18TensorIteratorBaseEENKUlvE_clEvENKUlvE_clEvEUlddE_EESt5arrayIPcLm2EEEEviT0_T1_)
        .other          _ZN2at6native29vectorized_elementwise_kernelILi8ENS0_13AUnaryFunctorIdddZZZNS0_16fmin_kernel_cudaERNS_18TensorIteratorBaseEENKUlvE_clEvENKUlvE_clEvEUlddE_EESt5arrayIPcLm2EEEEviT0_T1_,@"STO_CUDA_ENTRY STV_DEFAULT"
_ZN2at6native29vectorized_elementwise_kernelILi8ENS0_13AUnaryFunctorIdddZZZNS0_16fmin_kernel_cudaERNS_18TensorIteratorBaseEENKUlvE_clEvENKUlvE_clEvEUlddE_EESt5arrayIPcLm2EEEEviT0_T1_:
.text._ZN2at6native29vectorized_elementwise_kernelILi8ENS0_13AUnaryFunctorIdddZZZNS0_16fmin_kernel_cudaERNS_18TensorIteratorBaseEENKUlvE_clEvENKUlvE_clEvEUlddE_EESt5arrayIPcLm2EEEEviT0_T1_:
        /* <DEDUP_REMOVED lines=101> */
.L_x_4814:
        /* <DEDUP_REMOVED lines=160> */
.L_x_4817:
[----:B------:R-:W-:-:S13]  /*1050*/  ISETP.GE.AND P0, PT, R37, R36, PT ;  /* 0x000000242500720c */ /* 0x000fda0003f06270 */
[----:B------:R-:W-:Y:S05]  /*1060*/  @P0 BRA `(.L_x_4819) ;  /* 0x0000000000300947 */ /* 0x000fea0003800000 */
[----:B0-----:R-:W0:Y:S01]  /*1070*/  LDC.64 R2, c[0x0][0x228] ;  /* 0x00008a00ff027b82 */ /* 0x001e220000000a00 */
[----:B------:R-:W-:Y:S02]  /*1080*/  IMAD.IADD R5, R0, 0x1, R37 ;  /* 0x0000000100057824 */ /* 0x000fe400078e0225 */
[----:B------:R-:W-:Y:S02]  /*1090*/  VIADD R37, R37, 0x80 ;  /* 0x0000008025257836 */ /* 0x000fe40000000000 */
[----:B0-----:R-:W-:-:S05]  /*10a0*/  IMAD.WIDE.U32 R2, R5, 0x8, R2 ;  /* 0x0000000805027825 */ /* 0x001fca00078e0002 */
[----:B------:R1:W-:Y:S02]  /*10b0*/  STG.E.64 desc[UR10][R2.64], R8 ;  /* 0x0000000802007986 */ /* 0x0003e4000c101b0a */
.L_x_4818:
[----:B------:R-:W-:-:S13]  /*10c0*/  ISETP.GE.AND P0, PT, R37, R36, PT ;  /* 0x000000242500720c */ /* 0x000fda0003f06270 */
[----:B------:R-:W-:Y:S05]  /*10d0*/  @P0 BRA `(.L_x_4820) ;  /* 0x0000000000340947 */ /* 0x000fea0003800000 */
[----:B01----:R-:W0:Y:S01]  /*10e0*/  LDC.64 R2, c[0x0][0x228] ;  /* 0x00008a00ff027b82 */ /* 0x003e220000000a00 */
[----:B------:R-:W-:Y:S02]  /*10f0*/  IMAD.IADD R5, R0, 0x1, R37 ;  /* 0x0000000100057824 */ /* 0x000fe400078e0225 */
[----:B------:R-:W-:Y:S02]  /*1100*/  VIADD R37, R37, 0x80 ;  /* 0x0000008025257836 */ /* 0x000fe40000000000 */
[----:B0-----:R-:W-:-:S05]  /*1110*/  IMAD.WIDE.U32 R2, R5, 0x8, R2 ;  /* 0x0000000805027825 */ /* 0x001fca00078e0002 */
[----:B------:R1:W-:Y:S02]  /*1120*/  STG.E.64 desc[UR10][R2.64], R10 ;  /* 0x0000000a02007986 */ /* 0x0003e4000c101b0a */
.L_x_4819:
        /* <DEDUP_REMOVED lines=8> */
.L_x_4820:
[----:B------:R-:W-:Y:S05]  /*11b0*/  BSYNC B1 ;  /* 0x0000000000017941 */ /* 0x000fea0003800000 */
.L_x_4816:
[----:B------:R-:W-:-:S13]  /*11c0*/  ISETP.GE.AND P0, PT, R37, R36, PT ;  /* 0x000000242500720c */ /* 0x000fda0003f06270 */
[----:B012---:R-:W0:Y:S01]  /*11d0*/  @!P0 LDC.64 R2, c[0x0][0x228] ;  /* 0x00008a00ff028b82 */ /* 0x007e220000000a00 */
[----:B------:R-:W-:Y:S02]  /*11e0*/  @!P0 IMAD.IADD R5, R0, 0x1, R37 ;  /* 0x0000000100058824 */ /* 0x000fe400078e0225 */
[----:B------:R-:W-:Y:S02]  /*11f0*/  @!P0 VIADD R37, R37, 0x80 ;  /* 0x0000008025258836 */ /* 0x000fe40000000000 */
[----:B0-----:R-:W-:-:S05]  /*1200*/  @!P0 IMAD.WIDE.U32 R2, R5, 0x8, R2 ;  /* 0x0000000805028825 */ /* 0x001fca00078e0002 */
[----:B------:R2:W-:Y:S02]  /*1210*/  @!P0 STG.E.64 desc[UR10][R2.64], R14 ;  /* 0x0000000e02008986 */ /* 0x0005e4000c101b0a */
.L_x_4821:
[----:B------:R-:W-:Y:S05]  /*1220*/  BSYNC B0 ;  /* 0x0000000000007941 */ /* 0x000fea0003800000 */
.L_x_4815:
        /* <DEDUP_REMOVED lines=8> */
.L_x_4822:
        /* <DEDUP_REMOVED lines=13> */
.L_x_42151:


//--------------------- .text._ZN2at6native18elementwise_kernelILi128ELi4EZNS0_15gpu_kernel_implINS0_13BinaryFunctorIdddZZZNS0_16fmin_kernel_cudaERNS_18TensorIteratorBaseEENKUlvE_clEvENKUlvE_clEvEUlddE_EEEEvS5_RKT_EUliE_EEviT1_ --------------------------
	.section	.text._ZN2at6native18elementwise_kernelILi128ELi4EZNS0_15gpu_kernel_implINS0_13BinaryFunctorIdddZZZNS0_16fmin_kernel_cudaERNS_18TensorIteratorBaseEENKUlvE_clEvENKUlvE_clEvEUlddE_EEEEvS5_RKT_EUliE_EEviT1_,"ax",@progbits
	.align	128
        .global         _ZN2at6native18elementwise_kernelILi128ELi4EZNS0_15gpu_kernel_implINS0_13BinaryFunctorIdddZZZNS0_16fmin_kernel_cudaERNS_18TensorIteratorBaseEENKUlvE_clEvENKUlvE_clEvEUlddE_EEEEvS5_RKT_EUliE_EEviT1_
        .type           _ZN2at6native18elementwise_kernelILi128ELi4EZNS0_15gpu_kernel_implINS0_13BinaryFunctorIdddZZZNS0_16fmin_kernel_cudaERNS_18TensorIteratorBaseEENKUlvE_clEvENKUlvE_clEvEUlddE_EEEEvS5_RKT_EUliE_EEviT1_,@function
        .size           _ZN2at6native18elementwise_kernelILi128ELi4EZNS0_15gpu_kernel_implINS0_13BinaryFunctorIdddZZZNS0_16fmin_kernel_cudaERNS_18TensorIteratorBaseEENKUlvE_clEvENKUlvE_clEvEUlddE_EEEEvS5_RKT_EUliE_EEviT1_,(.L_x_42152 - _ZN2at6native18elementwise_kernelILi128ELi4EZNS0_15gpu_kernel_implINS0_13BinaryFunctorIdddZZZNS0_16fmin_kernel_cudaERNS_18TensorIteratorBaseEENKUlvE_clEvENKUlvE_clEvEUlddE_EEEEvS5_RKT_EUliE_EEviT1_)
        .other          _ZN2at6native18elementwise_kernelILi128ELi4EZNS0_15gpu_kernel_implINS0_13BinaryFunctorIdddZZZNS0_16fmin_kernel_cudaERNS_18TensorIteratorBaseEENKUlvE_clEvENKUlvE_clEvEUlddE_EEEEvS5_RKT_EUliE_EEviT1_,@"STO_CUDA_ENTRY STV_DEFAULT"
_ZN2at6native18elementwise_kernelILi128ELi4EZNS0_15gpu_kernel_implINS0_13BinaryFunctorIdddZZZNS0_16fmin_kernel_cudaERNS_18TensorIteratorBaseEENKUlvE_clEvENKUlvE_clEvEUlddE_EEEEvS5_RKT_EUliE_EEviT1_:
.text._ZN2at6native18elementwise_kernelILi128ELi4EZNS0_15gpu_kernel_implINS0_13BinaryFunctorIdddZZZNS0_16fmin_kernel_cudaERNS_18TensorIteratorBaseEENKUlvE_clEvENKUlvE_clEvEUlddE_EEEEvS5_RKT_EUliE_EEviT1_:
        /* <DEDUP_REMOVED lines=365> */
.L_x_4825:
        /* <DEDUP_REMOVED lines=21> */
.L_x_4829:
[----:B------:R-:W2:Y:S02]  /*1820*/  LDG.E.U8 R2, desc[UR36][R2.64] ;  /* 0x0000002402027981 */ /* 0x000ea4000c1e1100 */
[----:B--2---:R0:W1:Y:S01]  /*1830*/  I2F.F64.U16 R18, R2 ;  /* 0x0000000200127312 */ /* 0x0040620000101800 */
[----:B------:R-:W-:Y:S05]  /*1840*/  BRA `(.L_x_4831) ;  /* 0x0000000c00707947 */ /* 0x000fea0003800000 */
.L_x_4828:
        /* <DEDUP_REMOVED lines=9> */
.L_x_4833:
[----:B------:R-:W2:Y:S02]  /*18e0*/  LDG.E R2, desc[UR36][R2.64] ;  /* 0x0000002402027981 */ /* 0x000ea4000c1e1900 */
[----:B--2---:R0:W1:Y:S01]  /*18f0*/  I2F.F64 R18, R2 ;  /* 0x0000000200127312 */ /* 0x0040620000201c00 */
[----:B------:R-:W-:Y:S05]  /*1900*/  BRA `(.L_x_4831) ;  /* 0x0000000c00407947 */ /* 0x000fea0003800000 */
.L_x_4832:
[----:B------:R-:W2:Y:S02]  /*1910*/  LDG.E.U16 R2, desc[UR36][R2.64] ;  /* 0x0000002402027981 */ /* 0x000ea4000c1e1500 */
[----:B--2---:R0:W1:Y:S01]  /*1920*/  I2F.F64.S16 R18, R2 ;  /* 0x0000000200127312 */ /* 0x0040620000101c00 */
[----:B------:R-:W-:Y:S05]  /*1930*/  BRA `(.L_x_4831) ;  /* 0x0000000c00347947 */ /* 0x000fea0003800000 */
.L_x_4827:
        /* <DEDUP_REMOVED lines=10> */
.L_x_4835:
[----:B------:R-:W2:Y:S02]  /*19e0*/  LDG.E.U16 R0, desc[UR36][R2.64] ;  /* 0x0000002402007981 */ /* 0x000ea4000c1e1500 */
[----:B--2---:R-:W-:-:S05]  /*19f0*/  HADD2.F32 R0, -RZ, R0.H0_H0 ;  /* 0x20000000ff007230 */ /* 0x004fca0000004100 */
[----:B------:R-:W-:-:S04]  /*1a00*/  FMUL.FTZ R0, R0, 1 ;  /* 0x3f80000000007820 */ /* 0x000fc80000410000 */
[----:B------:R0:W1:Y:S01]  /*1a10*/  F2F.F64.F32 R18, R0 ;  /* 0x0000000000127310 */ /* 0x0000620000201800 */
[----:B------:R-:W-:Y:S05]  /*1a20*/  BRA `(.L_x_4831) ;  /* 0x0000000800f87947 */ /* 0x000fea0003800000 */
.L_x_4834:
        /* <DEDUP_REMOVED lines=10> */
.L_x_4837:
[----:B------:R-:W2:Y:S02]  /*1ad0*/  LDG.E.U16 R2, desc[UR36][R2.64] ;  /* 0x0000002402027981 */ /* 0x000ea4000c1e1500 */
[----:B--2---:R-:W-:-:S05]  /*1ae0*/  HADD2.F32 R0, -RZ, R2.H0_H0 ;  /* 0x20000002ff007230 */ /* 0x004fca0000004100 */
[----:B------:R-:W-:-:S04]  /*1af0*/  FMUL.FTZ R0, R0, 1 ;  /* 0x3f80000000007820 */ /* 0x000fc80000410000 */
[----:B------:R0:W1:Y:S01]  /*1b00*/  F2F.F64.F32 R18, R0 ;  /* 0x0000000000127310 */ /* 0x0000620000201800 */
[----:B------:R-:W-:Y:S05]  /*1b10*/  BRA `(.L_x_4831) ;  /* 0x0000000800bc7947 */ /* 0x000fea0003800000 */
.L_x_4836:
[----:B------:R0:W5:Y:S01]  /*1b20*/  LDG.E.64 R18, desc[UR36][R2.64] ;  /* 0x0000002402127981 */ /* 0x000162000c1e1b00 */
[----:B------:R-:W-:Y:S05]  /*1b30*/  BRA `(.L_x_4831) ;  /* 0x0000000800b47947 */ /* 0x000fea0003800000 */
.L_x_4826:
        /* <DEDUP_REMOVED lines=13> */
.L_x_4840:
[----:B------:R0:W5:Y:S01]  /*1c10*/  LDG.E.64 R18, desc[UR36][R2.64] ;  /* 0x0000002402127981 */ /* 0x000162000c1e1b00 */
[----:B------:R-:W-:Y:S05]  /*1c20*/  BRA `(.L_x_4831) ;  /* 0x0000000800787947 */ /* 0x000fea0003800000 */
.L_x_4839:
        /* <DEDUP_REMOVED lines=28> */
.L_x_4842:
        /* <DEDUP_REMOVED lines=15> */
.L_x_4841:
[----:B------:R-:W2:Y:S02]  /*1ee0*/  LDG.E.U16 R0, desc[UR36][R2.64] ;  /* 0x0000002402007981 */ /* 0x000ea4000c1e1500 */
[----:B--2---:R-:W-:-:S04]  /*1ef0*/  IMAD.U32 R0, R0, 0x10000, RZ ;  /* 0x0001000000007824 */ /* 0x004fc800078e00ff */
[----:B------:R-:W-:-:S04]  /*1f00*/  FMUL.FTZ R0, R0, 1 ;  /* 0x3f80000000007820 */ /* 0x000fc80000410000 */
[----:B------:R0:W1:Y:S01]  /*1f10*/  F2F.F64.F32 R18, R0 ;  /* 0x0000000000127310 */ /* 0x0000620000201800 */
[----:B------:R-:W-:Y:S05]  /*1f20*/  BRA `(.L_x_4831) ;  /* 0x0000000400b87947 */ /* 0x000fea0003800000 */
.L_x_4838:
        /* <DEDUP_REMOVED lines=11> */
.L_x_4845:
        /* <DEDUP_REMOVED lines=21> */
.L_x_4849:
[----:B------:R-:W-:Y:S05]  /*2130*/  BSYNC B1 ;  /* 0x0000000000017941 */ /* 0x000fea0003800000 */
.L_x_4848:
[----:B------:R-:W-:Y:S01]  /*2140*/  LEA R3, R0, 0x3b800000, 0x17 ;  /* 0x3b80000000037811 */ /* 0x000fe200078eb8ff */
[----:B------:R-:W-:-:S05]  /*2150*/  IMAD.SHL.U32 R0, R2, 0x100000, RZ ;  /* 0x0010000002007824 */ /* 0x000fca00078e00ff */
[----:B------:R-:W-:-:S07]  /*2160*/  LOP3.LUT R0, R3, R0, R4, 0xfe, !PT ;  /* 0x0000000003007212 */ /* 0x000fce00078efe04 */
.L_x_4847:
[----:B------:R-:W-:Y:S05]  /*2170*/  BSYNC B0 ;  /* 0x0000000000007941 */ /* 0x000fea0003800000 */
.L_x_4846:
[----:B------:R-:W-:-:S04]  /*2180*/  FMUL.FTZ R0, R0, 1 ;  /* 0x3f80000000007820 */ /* 0x000fc80000410000 */
[----:B------:R2:W3:Y:S01]  /*2190*/  F2F.F64.F32 R18, R0 ;  /* 0x0000000000127310 */ /* 0x0004e20000201800 */
[----:B------:R-:W-:Y:S05]  /*21a0*/  BRA `(.L_x_4831) ;  /* 0x0000000400187947 */ /* 0x000fea0003800000 */
.L_x_4844:
        /* <DEDUP_REMOVED lines=12> */
[----:B------:R-:W-:Y:S02]  /*2270*/  SHF.L.U32 R4, R3, 0x1f, RZ ;  /* 0x0000001f03047819 */ /* 0x000fe400000006ff */
[----:B------:R-:W-:-:S05]  /*2280*/  SHF.R.U32.HI R0, RZ, 0x2, R0 ;  /* 0x00000002ff007819 */ /* 0x000fca0000011600 */
[----:B------:R-:W-:Y:S05]  /*2290*/  @P0 BRA `(.L_x_4853) ;  /* 0x0000000000180947 */ /* 0x000fea0003800000 */
[----:B------:R-:W0:Y:S02]  /*22a0*/  FLO.U32 R3, R2 ;  /* 0x0000000200037300 */ /* 0x000e2400000e0000 */
[----:B0-----:R-:W-:-:S04]  /*22b0*/  IADD3 R3, -R3, 0x1f, RZ ;  /* 0x0000001f03037810 */ /* 0x001fc80007ffe1ff */
[----:B------:R-:W-:Y:S01]  /*22c0*/  IADD3 R0, R0, 0x1e, -R3 ;  /* 0x0000001e00007810 */ /* 0x000fe20007ffe803 */
[----:B------:R-:W-:-:S05]  /*22d0*/  VIADD R5, R3, 0xffffffe3 ;  /* 0xffffffe303057836 */ /* 0x000fca0000000000 */
[----:B------:R-:W-:-:S04]  /*22e0*/  SHF.L.U32 R5, R2, R5, RZ ;  /* 0x0000000502057219 */ /* 0x000fc800000006ff */
[----:B------:R-:W-:-:S07]  /*22f0*/  LOP3.LUT R2, R5, 0x3, RZ, 0xc0, !PT ;  /* 0x0000000305027812 */ /* 0x000fce00078ec0ff */
.L_x_4853:
[----:B------:R-:W-:Y:S05]  /*2300*/  BSYNC B1 ;  /* 0x0000000000017941 */ /* 0x000fea0003800000 */
.L_x_4852:
[----:B------:R-:W-:Y:S01]  /*2310*/  LEA R3, R0, 0x37800000, 0x17 ;  /* 0x3780000000037811 */ /* 0x000fe200078eb8ff */
[----:B------:R-:W-:-:S05]  /*2320*/  IMAD.SHL.U32 R0, R2, 0x200000, RZ ;  /* 0x0020000002007824 */ /* 0x000fca00078e00ff */
[----:B------:R-:W-:-:S07]  /*2330*/  LOP3.LUT R0, R3, R0, R4, 0xfe, !PT ;  /* 0x0000000003007212 */ /* 0x000fce00078efe04 */
.L_x_4851:
[----:B------:R-:W-:Y:S05]  /*2340*/  BSYNC B0 ;  /* 0x0000000000007941 */ /* 0x000fea0003800000 */
.L_x_4850:
[----:B------:R-:W-:-:S04]  /*2350*/  FMUL.FTZ R0, R0, 1 ;  /* 0x3f80000000007820 */ /* 0x000fc80000410000 */
[----:B------:R4:W0:Y:S01]  /*2360*/  F2F.F64.F32 R18, R0 ;  /* 0x0000000000127310 */ /* 0x0008220000201800 */
[----:B------:R-:W-:Y:S05]  /*2370*/  BRA `(.L_x_4831) ;  /* 0x0000000000a47947 */ /* 0x000fea0003800000 */
.L_x_4843:
        /* <DEDUP_REMOVED lines=14> */
.L_x_4857:
[----:B------:R-:W-:Y:S05]  /*2460*/  BSYNC B0 ;  /* 0x0000000000007941 */ /* 0x000fea0003800000 */
.L_x_4856:
[----:B------:R-:W-:-:S04]  /*2470*/  FMUL.FTZ R0, R0, 1 ;  /* 0x3f80000000007820 */ /* 0x000fc80000410000 */
[----:B------:R0:W1:Y:S01]  /*2480*/  F2F.F64.F32 R18, R0 ;  /* 0x0000000000127310 */ /* 0x0000620000201800 */
[----:B------:R-:W-:Y:S05]  /*2490*/  BRA `(.L_x_4831) ;  /* 0x00000000005c7947 */ /* 0x000fea0003800000 */
.L_x_4830:
        /* <DEDUP_REMOVED lines=16> */
.L_x_4858:
[----:B------:R-:W-:Y:S01]  /*25a0*/  CS2R R18, SRZ ;  /* 0x0000000000127805 */ /* 0x000fe2000001ff00 */
[----:B------:R-:W-:Y:S06]  /*25b0*/  BRA `(.L_x_4831) ;  /* 0x0000000000147947 */ /* 0x000fec0003800000 */
.L_x_4855:
[----:B------:R-:W2:Y:S02]  /*25c0*/  LDG.E.64 R18, desc[UR36][R2.64] ;  /* 0x0000002402127981 */ /* 0x000ea4000c1e1b00 */
[----:B--2---:R-:W0:Y:S01]  /*25d0*/  I2F.F64.U64 R18, R18 ;  /* 0x0000001200127312 */ /* 0x004e220000301800 */
[----:B------:R-:W-:Y:S05]  /*25e0*/  BRA `(.L_x_4831) ;  /* 0x0000000000087947 */ /* 0x000fea0003800000 */
.L_x_4854:
[----:B------:R-:W2:Y:S02]  /*25f0*/  LDG.E R2, desc[UR36][R2.64] ;  /* 0x0000002402027981 */ /* 0x000ea4000c1e1900 */
[----:B--2---:R0:W1:Y:S02]  /*2600*/  I2F.F64.U32 R18, R2 ;  /* 0x0000000200127312 */ /* 0x0040640000201800 */
.L_x_4831:
[----:B0-----:R-:W2:Y:S01]  /*2610*/  LDC.U8 R2, c[0x0][0x493] ;  /* 0x000124c0ff027b82 */ /* 0x001ea20000000000 */
[----:B------:R-:W-:Y:S02]  /*2620*/  ULDC.64 UR4, c[0x0][0x488] ;  /* 0x0001220000047ab9 */ /* 0x000fe40000000a00 */
[----:B------:R-:W-:-:S05]  /*2630*/  IADD3 R4, P1, R24, UR4, RZ ;  /* 0x0000000418047c10 */ /* 0x000fca000ff3e0ff */
[----:B------:R-:W-:Y:S01]  /*2640*/  IMAD.X R5, RZ, RZ, UR5, P1 ;  /* 0x00000005ff057e24 */ /* 0x000fe200088e06ff */
[----:B--2-4-:R-:W-:-:S04]  /*2650*/  PRMT R0, R2, 0x9910, RZ ;  /* 0x0000991002007816 */ /* 0x014fc800000000ff */
        /* <DEDUP_REMOVED lines=13> */
.L_x_4862:
[----:B------:R-:W2:Y:S02]  /*2730*/  LDG.E.U8 R2, desc[UR36][R4.64] ;  /* 0x0000002404027981 */ /* 0x000ea4000c1e1100 */
[----:B--2---:R-:W0:Y:S01]  /*2740*/  I2F.F64.U16 R2, R2 ;  /* 0x0000000200027312 */ /* 0x004e220000101800 */
[----:B------:R-:W-:Y:S05]  /*2750*/  BRA `(.L_x_4864) ;  /* 0x0000000c00707947 */ /* 0x000fea0003800000 */
.L_x_4861:
        /* <DEDUP_REMOVED lines=9> */
.L_x_4866:
[----:B------:R-:W2:Y:S02]  /*27f0*/  LDG.E R2, desc[UR36][R4.64] ;  /* 0x0000002404027981 */ /* 0x000ea4000c1e1900 */
[----:B--2---:R-:W2:Y:S01]  /*2800*/  I2F.F64 R2, R2 ;  /* 0x0000000200027312 */ /* 0x004ea20000201c00 */
[----:B------:R-:W-:Y:S05]  /*2810*/  BRA `(.L_x_4864) ;  /* 0x0000000c00407947 */ /* 0x000fea0003800000 */
.L_x_4865:
[----:B------:R-:W2:Y:S02]  /*2820*/  LDG.E.U16 R2, desc[UR36][R4.64] ;  /* 0x0000002404027981 */ /* 0x000ea4000c1e1500 */
[----:B--2---:R-:W4:Y:S01]  /*2830*/  I2F.F64.S16 R2, R2 ;  /* 0x0000000200027312 */ /* 0x004f220000101c00 */
[----:B------:R-:W-:Y:S05]  /*2840*/  BRA `(.L_x_4864) ;  /* 0x0000000c00347947 */ /* 0x000fea0003800000 */
.L_x_4860:
        /* <DEDUP_REMOVED lines=10> */
.L_x_4868:
[----:B------:R-:W2:Y:S02]  /*28f0*/  LDG.E.U16 R0, desc[UR36][R4.64] ;  /* 0x0000002404007981 */ /* 0x000ea4000c1e1500 */
[----:B--2---:R-:W-:-:S05]  /*2900*/  HADD2.F32 R0, -RZ, R0.H0_H0 ;  /* 0x20000000ff007230 */ /* 0x004fca0000004100 */
[----:B------:R-:W-:-:S04]  /*2910*/  FMUL.FTZ R0, R0, 1 ;  /* 0x3f80000000007820 */ /* 0x000fc80000410000 */
[----:B------:R0:W2:Y:S01]  /*2920*/  F2F.F64.F32 R2, R0 ;  /* 0x0000000000027310 */ /* 0x0000a20000201800 */
[----:B------:R-:W-:Y:S05]  /*2930*/  BRA `(.L_x_4864) ;  /* 0x0000000800f87947 */ /* 0x000fea0003800000 */
.L_x_4867:
        /* <DEDUP_REMOVED lines=10> */
.L_x_4870:
[----:B------:R-:W2:Y:S02]  /*29e0*/  LDG.E.U16 R4, desc[UR36][R4.64] ;  /* 0x0000002404047981 */ /* 0x000ea4000c1e1500 */
[----:B--2---:R-:W-:-:S05]  /*29f0*/  HADD2.F32 R0, -RZ, R4.H0_H0 ;  /* 0x20000004ff007230 */ /* 0x004fca0000004100 */
[----:B------:R-:W-:-:S04]  /*2a00*/  FMUL.FTZ R0, R0, 1 ;  /* 0x3f80000000007820 */ /* 0x000fc80000410000 */
[----:B------:R0:W2:Y:S01]  /*2a10*/  F2F.F64.F32 R2, R0 ;  /* 0x0000000000027310 */ /* 0x0000a20000201800 */
[----:B------:R-:W-:Y:S05]  /*2a20*/  BRA `(.L_x_4864) ;  /* 0x0000000800bc7947 */ /* 0x000fea0003800000 */
.L_x_4869:
[----:B------:R0:W5:Y:S01]  /*2a30*/  LDG.E.64 R2, desc[UR36][R4.64] ;  /* 0x0000002404027981 */ /* 0x000162000c1e1b00 */
[----:B------:R-:W-:Y:S05]  /*2a40*/  BRA `(.L_x_4864) ;  /* 0x0000000800b47947 */ /* 0x000fea0003800000 */
.L_x_4859:
        /* <DEDUP_REMOVED lines=13> */
.L_x_4873:
[----:B------:R0:W5:Y:S01]  /*2b20*/  LDG.E.64 R2, desc[UR36][R4.64] ;  /* 0x0000002404027981 */ /* 0x000162000c1e1b00 */
[----:B------:R-:W-:Y:S05]  /*2b30*/  BRA `(.L_x_4864) ;  /* 0x0000000800787947 */ /* 0x000fea0003800000 */
.L_x_4872:
        /* <DEDUP_REMOVED lines=28> */
.L_x_4875:
        /* <DEDUP_REMOVED lines=15> */
.L_x_4874:
[----:B------:R-:W2:Y:S02]  /*2df0*/  LDG.E.U16 R0, desc[UR36][R4.64] ;  /* 0x0000002404007981 */ /* 0x000ea4000c1e1500 */
[----:B--2---:R-:W-:-:S04]  /*2e00*/  IMAD.U32 R0, R0, 0x10000, RZ ;  /* 0x0001000000007824 */ /* 0x004fc800078e00ff */
[----:B------:R-:W-:-:S04]  /*2e10*/  FMUL.FTZ R0, R0, 1 ;  /* 0x3f80000000007820 */ /* 0x000fc80000410000 */
[----:B------:R0:W2:Y:S01]  /*2e20*/  F2F.F64.F32 R2, R0 ;  /* 0x0000000000027310 */ /* 0x0000a20000201800 */
[----:B------:R-:W-:Y:S05]  /*2e30*/  BRA `(.L_x_4864) ;  /* 0x0000000400b87947 */ /* 0x000fea0003800000 */
.L_x_4871:
        /* <DEDUP_REMOVED lines=11> */
.L_x_4878:
        /* <DEDUP_REMOVED lines=21> */
.L_x_4882:
[----:B------:R-:W-:Y:S05]  /*3040*/  BSYNC B1 ;  /* 0x0000000000017941 */ /* 0x000fea0003800000 */
.L_x_4881:
[----:B------:R-:W-:Y:S01]  /*3050*/  LEA R3, R0, 0x3b800000, 0x17 ;  /* 0x3b80000000037811 */ /* 0x000fe200078eb8ff */
[----:B------:R-:W-:-:S05]  /*3060*/  IMAD.SHL.U32 R0, R2, 0x100000, RZ ;  /* 0x0010000002007824 */ /* 0x000fca00078e00ff */
[----:B------:R-:W-:-:S07]  /*3070*/  LOP3.LUT R0, R3, R0, R4, 0xfe, !PT ;  /* 0x0000000003007212 */ /* 0x000fce00078efe04 */
.L_x_4880:
[----:B------:R-:W-:Y:S05]  /*3080*/  BSYNC B0 ;  /* 0x0000000000007941 */ /* 0x000fea0003800000 */
.L_x_4879:
[----:B------:R-:W-:-:S04]  /*3090*/  FMUL.FTZ R0, R0, 1 ;  /* 0x3f80000000007820 */ /* 0x000fc80000410000 */
[----:B------:R0:W2:Y:S01]  /*30a0*/  F2F.F64.F32 R2, R0 ;  /* 0x0000000000027310 */ /* 0x0000a20000201800 */
[----:B------:R-:W-:Y:S05]  /*30b0*/  BRA `(.L_x_4864) ;  /* 0x0000000400187947 */ /* 0x000fea0003800000 */
.L_x_4877:
        /* <DEDUP_REMOVED lines=21> */
.L_x_4886:
[----:B------:R-:W-:Y:S05]  /*3210*/  BSYNC B1 ;  /* 0x0000000000017941 */ /* 0x000fea0003800000 */
.L_x_4885:
[----:B------:R-:W-:Y:S01]  /*3220*/  LEA R3, R0, 0x37800000, 0x17 ;  /* 0x3780000000037811 */ /* 0x000fe200078eb8ff */
[----:B------:R-:W-:-:S05]  /*3230*/  IMAD.SHL.U32 R0, R2, 0x200000, RZ ;  /* 0x0020000002007824 */ /* 0x000fca00078e00ff */
[----:B------:R-:W-:-:S07]  /*3240*/  LOP3.LUT R0, R3, R0, R4, 0xfe, !PT ;  /* 0x0000000003007212 */ /* 0x000fce00078efe04 */
.L_x_4884:
[----:B------:R-:W-:Y:S05]  /*3250*/  BSYNC B0 ;  /* 0x0000000000007941 */ /* 0x000fea0003800000 */
.L_x_4883:
[----:B------:R-:W-:-:S04]  /*3260*/  FMUL.FTZ R0, R0, 1 ;  /* 0x3f80000000007820 */ /* 0x000fc80000410000 */
[----:B------:R0:W2:Y:S01]  /*3270*/  F2F.F64.F32 R2, R0 ;  /* 0x0000000000027310 */ /* 0x0000a20000201800 */
[----:B------:R-:W-:Y:S05]  /*3280*/  BRA `(.L_x_4864) ;  /* 0x0000000000a47947 */ /* 0x000fea0003800000 */
.L_x_4876:
        /* <DEDUP_REMOVED lines=14> */
.L_x_4890:
[----:B------:R-:W-:Y:S05]  /*3370*/  BSYNC B0 ;  /* 0x0000000000007941 */ /* 0x000fea0003800000 */
.L_x_4889:
[----:B------:R-:W-:-:S04]  /*3380*/  FMUL.FTZ R0, R0, 1 ;  /* 0x3f80000000007820 */ /* 0x000fc80000410000 */
[----:B------:R0:W2:Y:S01]  /*3390*/  F2F.F64.F32 R2, R0 ;  /* 0x0000000000027310 */ /* 0x0000a20000201800 */
[----:B------:R-:W-:Y:S05]  /*33a0*/  BRA `(.L_x_4864) ;  /* 0x00000000005c7947 */ /* 0x000fea0003800000 */
.L_x_4863:
        /* <DEDUP_REMOVED lines=16> */
.L_x_4891:
[----:B------:R-:W-:Y:S01]  /*34b0*/  CS2R R2, SRZ ;  /* 0x0000000000027805 */ /* 0x000fe2000001ff00 */
[----:B------:R-:W-:Y:S06]  /*34c0*/  BRA `(.L_x_4864) ;  /* 0x0000000000147947 */ /* 0x000fec0003800000 */
.L_x_4888:
[----:B------:R-:W2:Y:S02]  /*34d0*/  LDG.E.64 R2, desc[UR36][R4.64] ;  /* 0x0000002404027981 */ /* 0x000ea4000c1e1b00 */
[----:B--2---:R-:W0:Y:S01]  /*34e0*/  I2F.F64.U64 R2, R2 ;  /* 0x0000000200027312 */ /* 0x004e220000301800 */
[----:B------:R-:W-:Y:S05]  /*34f0*/  BRA `(.L_x_4864) ;  /* 0x0000000000087947 */ /* 0x000fea0003800000 */
.L_x_4887:
[----:B------:R-:W2:Y:S02]  /*3500*/  LDG.E R2, desc[UR36][R4.64] ;  /* 0x0000002404027981 */ /* 0x000ea4000c1e1900 */
[----:B--2---:R-:W0:Y:S02]  /*3510*/  I2F.F64.U32 R2, R2 ;  /* 0x0000000200027312 */ /* 0x004e240000201800 */
.L_x_4864:
[----:B------:R-:W0:Y:S02]  /*3520*/  LDC.U8 R6, c[0x0][0x491] ;  /* 0x00012440ff067b82 */ /* 0x000e240000000000 */
[----:B012345:R-:W-:Y:S01]  /*3530*/  DSETP.MIN.AND P1, P2, R2, R18, PT ;  /* 0x000000120200722a */ /* 0x03ffe20003a20000 */
[----:B------:R-:W-:Y:S01]  /*3540*/  IMAD.MOV.U32 R4, RZ, RZ, R2 ;  /* 0x000000ffff047224 */ /* 0x000fe200078e0002 */
[----:B------:R-:W-:-:S04]  /*3550*/  MOV R2, R19 ;  /* 0x0000001300027202 */ /* 0x000fc80000000f00 */
[----:B------:R-:W-:Y:S02]  /*3560*/  FSEL R5, R3, R2, P1 ;  /* 0x0000000203057208 */ /* 0x000fe40000800000 */
[----:B------:R-:W-:-:S06]  /*3570*/  SEL R4, R4, R18, P1 ;  /* 0x0000001204047207 */ /* 0x000fcc0000800000 */
        /* <DEDUP_REMOVED lines=15> */
.L_x_4895:
[----:B------:R-:W0:Y:S02]  /*3670*/  F2I.S64.F64.TRUNC R4, R4 ;  /* 0x0000000400047311 */ /* 0x000e24000030d900 */
[----:B0-----:R-:W-:-:S05]  /*3680*/  IMAD.MOV.U32 R3, RZ, RZ, R4 ;  /* 0x000000ffff037224 */ /* 0x001fca00078e0004 */
[----:B------:R1:W-:Y:S01]  /*3690*/  STG.E.U8 desc[UR36][R16.64], R3 ;  /* 0x0000000310007986 */ /* 0x0003e2000c101124 */
[----:B------:R-:W-:Y:S05]  /*36a0*/  BRA `(.L_x_4897) ;  /* 0x0000000c00f87947 */ /* 0x000fea0003800000 */
.L_x_4894:
        /* <DEDUP_REMOVED lines=9> */
.L_x_4899:
[----:B------:R-:W0:Y:S02]  /*3740*/  F2I.F64.TRUNC R5, R4 ;  /* 0x0000000400057311 */ /* 0x000e24000030d100 */
[----:B0-----:R3:W-:Y:S01]  /*3750*/  STG.E desc[UR36][R16.64], R5 ;  /* 0x0000000510007986 */ /* 0x0017e2000c101924 */
[----:B------:R-:W-:Y:S05]  /*3760*/  BRA `(.L_x_4897) ;  /* 0x0000000c00c87947 */ /* 0x000fea0003800000 */
.L_x_4898:
[----:B------:R-:W0:Y:S02]  /*3770*/  F2I.F64.TRUNC R5, R4 ;  /* 0x0000000400057311 */ /* 0x000e24000030d100 */
[----:B0-----:R2:W-:Y:S01]  /*3780*/  STG.E.U16 desc[UR36][R16.64], R5 ;  /* 0x0000000510007986 */ /* 0x0015e2000c101524 */
[----:B------:R-:W-:Y:S05]  /*3790*/  BRA `(.L_x_4897) ;  /* 0x0000000c00bc7947 */ /* 0x000fea0003800000 */
.L_x_4893:
        /* <DEDUP_REMOVED lines=13> */
.L_x_4901:
        /* <DEDUP_REMOVED lines=8> */
.L_x_4900:
        /* <DEDUP_REMOVED lines=14> */
.L_x_4903:
        /* <DEDUP_REMOVED lines=9> */
.L_x_4902:
[----:B------:R0:W-:Y:S01]  /*3a60*/  STG.E.64 desc[UR36][R16.64], R4 ;  /* 0x0000000410007986 */ /* 0x0001e2000c101b24 */
[----:B------:R-:W-:Y:S05]  /*3a70*/  BRA `(.L_x_4897) ;  /* 0x0000000c00047947 */ /* 0x000fea0003800000 */
.L_x_4892:
        /* <DEDUP_REMOVED lines=12> */
.L_x_4906:
[----:B------:R-:W-:-:S05]  /*3b40*/  CS2R R6, SRZ ;  /* 0x0000000000067805 */ /* 0x000fca000001ff00 */
[----:B------:R0:W-:Y:S01]  /*3b50*/  STG.E.128 desc[UR36][R16.64], R4 ;  /* 0x0000000410007986 */ /* 0x0001e2000c101d24 */
[----:B------:R-:W-:Y:S05]  /*3b60*/  BRA `(.L_x_4897) ;  /* 0x0000000800c87947 */ /* 0x000fea0003800000 */
.L_x_4905:
        /* <DEDUP_REMOVED lines=25> */
.L_x_4910:
[----:B------:R-:W-:Y:S05]  /*3d00*/  BSYNC B0 ;  /* 0x0000000000007941 */ /* 0x000fea0003800000 */
.L_x_4909:
[----:B------:R-:W-:-:S05]  /*3d10*/  LOP3.LUT R3, R0, R3, RZ, 0xfc, !PT ;  /* 0x0000000300037212 */ /* 0x000fca00078efcff */
[----:B------:R0:W-:Y:S01]  /*3d20*/  STG.E.U8 desc[UR36][R16.64], R3 ;  /* 0x0000000310007986 */ /* 0x0001e2000c101124 */
[----:B------:R-:W-:Y:S05]  /*3d30*/  BRA `(.L_x_4897) ;  /* 0x0000000800547947 */ /* 0x000fea0003800000 */
.L_x_4908:
        /* <DEDUP_REMOVED lines=17> */
.L_x_4912:
[----:B------:R-:W-:Y:S01]  /*3e50*/  IMAD.MOV.U32 R0, RZ, RZ, 0x7f ;  /* 0x0000007fff007424 */ /* 0x000fe200078e00ff */
[----:B------:R-:W-:-:S04]  /*3e60*/  ISETP.GT.U32.AND P0, PT, R2, 0x7f800000, PT ;  /* 0x7f8000000200780c */ /* 0x000fc80003f04070 */
[----:B------:R-:W-:-:S09]  /*3e70*/  SEL R0, R0, 0x7c, P0 ;  /* 0x0000007c00007807 */ /* 0x000fd20000000000 */
.L_x_4913:
[----:B------:R-:W-:Y:S05]  /*3e80*/  BSYNC B0 ;  /* 0x0000000000007941 */ /* 0x000fea0003800000 */
.L_x_4911:
[----:B------:R-:W-:-:S04]  /*3e90*/  LOP3.LUT R2, R3, 0x80000000, RZ, 0xc0, !PT ;  /* 0x8000000003027812 */ /* 0x000fc800078ec0ff */
[----:B------:R-:W-:-:S04]  /*3ea0*/  SHF.R.U32.HI R3, RZ, 0x18, R2 ;  /* 0x00000018ff037819 */ /* 0x000fc80000011602 */
[----:B------:R-:W-:-:S05]  /*3eb0*/  LOP3.LUT R3, R0, R3, RZ, 0xfc, !PT ;  /* 0x0000000300037212 */ /* 0x000fca00078efcff */
[----:B------:R0:W-:Y:S01]  /*3ec0*/  STG.E.U8 desc[UR36][R16.64], R3 ;  /* 0x0000000310007986 */ /* 0x0001e2000c101124 */
[----:B------:R-:W-:Y:S05]  /*3ed0*/  BRA `(.L_x_4897) ;  /* 0x0000000400ec7947 */ /* 0x000fea0003800000 */
.L_x_4907:
        /* <DEDUP_REMOVED lines=8> */
.L_x_4904:
        /* <DEDUP_REMOVED lines=11> */
.L_x_4916:
        /* <DEDUP_REMOVED lines=21> */
.L_x_4919:
[----:B------:R-:W-:-:S04]  /*4160*/  LOP3.LUT R2, R3, 0x80000000, RZ, 0xc0, !PT ;  /* 0x8000000003027812 */ /* 0x000fc800078ec0ff */
[----:B------:R-:W-:-:S04]  /*4170*/  SHF.R.U32.HI R3, RZ, 0x18, R2 ;  /* 0x00000018ff037819 */ /* 0x000fc80000011602 */
[----:B------:R-:W-:-:S04]  /*4180*/  LOP3.LUT R0, R0, R3, RZ, 0xfc, !PT ;  /* 0x0000000300007212 */ /* 0x000fc800078efcff */
[----:B------:R-:W-:-:S07]  /*4190*/  PRMT R8, R0, 0x7610, R8 ;  /* 0x0000761000087816 */ /* 0x000fce0000000008 */
.L_x_4918:
[----:B------:R-:W-:Y:S05]  /*41a0*/  BSYNC B0 ;  /* 0x0000000000007941 */ /* 0x000fea0003800000 */
.L_x_4917:
[----:B------:R0:W-:Y:S01]  /*41b0*/  STG.E.U8 desc[UR36][R16.64], R8 ;  /* 0x0000000810007986 */ /* 0x0001e2000c101124 */
[----:B------:R-:W-:Y:S05]  /*41c0*/  BRA `(.L_x_4897) ;  /* 0x0000000400307947 */ /* 0x000fea0003800000 */
.L_x_4915:
        /* <DEDUP_REMOVED lines=21> */
.L_x_4922:
[----:B------:R-:W-:-:S04]  /*4320*/  LOP3.LUT R2, R3, 0x80000000, RZ, 0xc0, !PT ;  /* 0x8000000003027812 */ /* 0x000fc800078ec0ff */
[----:B------:R-:W-:-:S04]  /*4330*/  SHF.R.U32.HI R3, RZ, 0x18, R2 ;  /* 0x00000018ff037819 */ /* 0x000fc80000011602 */
[----:B------:R-:W-:-:S04]  /*4340*/  LOP3.LUT R0, R0, R3, RZ, 0xfc, !PT ;  /* 0x0000000300007212 */ /* 0x000fc800078efcff */
[----:B------:R-:W-:-:S07]  /*4350*/  PRMT R8, R0, 0x7610, R8 ;  /* 0x0000761000087816 */ /* 0x000fce0000000008 */
.L_x_4921:
[----:B------:R-:W-:Y:S05]  /*4360*/  BSYNC B0 ;  /* 0x0000000000007941 */ /* 0x000fea0003800000 */
.L_x_4920:
[----:B------:R0:W-:Y:S01]  /*4370*/  STG.E.U8 desc[UR36][R16.64], R8 ;  /* 0x0000000810007986 */ /* 0x0001e2000c101124 */
[----:B------:R-:W-:Y:S05]  /*4380*/  BRA `(.L_x_4897) ;  /* 0x0000000000c07947 */ /* 0x000fea0003800000 */
.L_x_4914:
        /* <DEDUP_REMOVED lines=26> */
.L_x_4896:
        /* <DEDUP_REMOVED lines=16> */
.L_x_4925:
[----:B------:R-:W-:Y:S05]  /*4630*/  BRA `(.L_x_4897) ;  /* 0x0000000000147947 */ /* 0x000fea0003800000 */
.L_x_4924:
[----:B------:R-:W0:Y:S02]  /*4640*/  F2I.U64.F64.TRUNC R4, R4 ;  /* 0x0000000400047311 */ /* 0x000e24000030d800 */
[----:B0-----:R0:W-:Y:S01]  /*4650*/  STG.E.64 desc[UR36][R16.64], R4 ;  /* 0x0000000410007986 */ /* 0x0011e2000c101b24 */
[----:B------:R-:W-:Y:S05]  /*4660*/  BRA `(.L_x_4897) ;  /* 0x0000000000087947 */ /* 0x000fea0003800000 */
.L_x_4923:
[----:B------:R-:W0:Y:S02]  /*4670*/  F2I.U32.F64.TRUNC R5, R4 ;  /* 0x0000000400057311 */ /* 0x000e24000030d000 */
[----:B0-----:R0:W-:Y:S02]  /*4680*/  STG.E desc[UR36][R16.64], R5 ;  /* 0x0000000510007986 */ /* 0x0011e4000c101924 */
.L_x_4897:
[----:B------:R-:W-:-:S04]  /*4690*/  IMAD R22, R25, 0x200, R22 ;  /* 0x0000020019167824 */ /* 0x000fc800078e0216 */
[----:B------:R-:W-:-:S07]  /*46a0*/  VIADD R23, R22, 0x80 ;  /* 0x0000008016177836 */ /* 0x000fce0000000000 */
.L_x_4824:
[----:B------:R-:W-:Y:S05]  /*46b0*/  BSYNC B6 ;  /* 0x0000000000067941 */ /* 0x000fea0003800000 */
.L_x_4823:
[----:B------:R-:W-:Y:S01]  /*46c0*/  ULDC UR4, c[0x0][0x210] ;  /* 0x0000840000047ab9 */ /* 0x000fe20000000800 */
[----:B------:R-:W-:Y:S01]  /*46d0*/  BSSY B6, `(.L_x_4926) ;  /* 0x0000462000067945 */ /* 0x000fe20003800000 */
[----:B------:R-:W-:-:S13]  /*46e0*/  ISETP.GE.AND P0, PT, R23, UR4, PT ;  /* 0x0000000417007c0c */ /* 0x000fda000bf06270 */
[----:B------:R-:W-:Y:S05]  /*46f0*/  @P0 BRA `(.L_x_4927) ;  /* 0x00000044007c0947 */ /* 0x000fea0003800000 */
[----:B0-----:R-:W0:Y:S01]  /*4700*/  LDC R6, c[0x0][0x218] ;  /* 0x00008600ff067b82 */ /* 0x001e220000000800 */
[----:B------:R-:W-:Y:S01]  /*4710*/  HFMA2.MMA R0, -RZ, RZ, 0, 0 ;  /* 0x00000000ff007435 */ /* 0x000fe200000001ff */
        /* <DEDUP_REMOVED lines=342> */
[----:B------:R-:W-:-:S03]  /*5c80*/  ULDC UR6, c[0x0][0x470] ;  /* 0x00011c0000067ab9 */ /* 0x000fc60000000800 */
        /* <DEDUP_REMOVED lines=9> */
.L_x_4928:
        /* <DEDUP_REMOVED lines=21> */
.L_x_4932:
[----:B------:R-:W2:Y:S02]  /*5e70*/  LDG.E.U8 R2, desc[UR36][R2.64] ;  /* 0x0000002402027981 */ /* 0x000ea4000c1e1100 */
[----:B--2---:R0:W1:Y:S01]  /*5e80*/  I2F.F64.U16 R18, R2 ;  /* 0x0000000200127312 */ /* 0x0040620000101800 */
[----:B------:R-:W-:Y:S05]  /*5e90*/  BRA `(.L_x_4934) ;  /* 0x0000000c00707947 */ /* 0x000fea0003800000 */
.L_x_4931:
        /* <DEDUP_REMOVED lines=9> */
.L_x_4936:
[----:B------:R-:W2:Y:S02]  /*5f30*/  LDG.E R2, desc[UR36][R2.64] ;  /* 0x0000002402027981 */ /* 0x000ea4000c1e1900 */
[----:B--2---:R0:W1:Y:S01]  /*5f40*/  I2F.F64 R18, R2 ;  /* 0x0000000200127312 */ /* 0x0040620000201c00 */
[----:B------:R-:W-:Y:S05]  /*5f50*/  BRA `(.L_x_4934) ;  /* 0x0000000c00407947 */ /* 0x000fea0003800000 */
.L_x_4935:
[----:B------:R-:W2:Y:S02]  /*5f60*/  LDG.E.U16 R2, desc[UR36][R2.64] ;  /* 0x0000002402027981 */ /* 0x000ea4000c1e1500 */
[----:B--2---:R0:W1:Y:S01]  /*5f70*/  I2F.F64.S16 R18, R2 ;  /* 0x0000000200127312 */ /* 0x0040620000101c00 */
[----:B------:R-:W-:Y:S05]  /*5f80*/  BRA `(.L_x_4934) ;  /* 0x0000000c00347947 */ /* 0x000fea0003800000 */
.L_x_4930:
        /* <DEDUP_REMOVED lines=10> */
.L_x_4938:
[----:B------:R-:W2:Y:S02]  /*6030*/  LDG.E.U16 R0, desc[UR36][R2.64] ;  /* 0x0000002402007981 */ /* 0x000ea4000c1e1500 */
[----:B--2---:R-:W-:-:S05]  /*6040*/  HADD2.F32 R0, -RZ, R0.H0_H0 ;  /* 0x20000000ff007230 */ /* 0x004fca0000004100 */
[----:B------:R-:W-:-:S04]  /*6050*/  FMUL.FTZ R0, R0, 1 ;  /* 0x3f80000000007820 */ /* 0x000fc80000410000 */
[----:B------:R0:W1:Y:S01]  /*6060*/  F2F.F64.F32 R18, R0 ;  /* 0x0000000000127310 */ /* 0x0000620000201800 */
[----:B------:R-:W-:Y:S05]  /*6070*/  BRA `(.L_x_4934) ;  /* 0x0000000800f87947 */ /* 0x000fea0003800000 */
.L_x_4937:
        /* <DEDUP_REMOVED lines=10> */
.L_x_4940:
[----:B------:R-:W2:Y:S02]  /*6120*/  LDG.E.U16 R2, desc[UR36][R2.64] ;  /* 0x0000002402027981 */ /* 0x000ea4000c1e1500 */
[----:B--2---:R-:W-:-:S05]  /*6130*/  HADD2.F32 R0, -RZ, R2.H0_H0 ;  /* 0x20000002ff007230 */ /* 0x004fca0000004100 */
[----:B------:R-:W-:-:S04]  /*6140*/  FMUL.FTZ R0, R0, 1 ;  /* 0x3f80000000007820 */ /* 0x000fc80000410000 */
[----:B------:R0:W1:Y:S01]  /*6150*/  F2F.F64.F32 R18, R0 ;  /* 0x0000000000127310 */ /* 0x0000620000201800 */
[----:B------:R-:W-:Y:S05]  /*6160*/  BRA `(.L_x_4934) ;  /* 0x0000000800bc7947 */ /* 0x000fea0003800000 */
.L_x_4939:
[----:B------:R0:W5:Y:S01]  /*6170*/  LDG.E.64 R18, desc[UR36][R2.64] ;  /* 0x0000002402127981 */ /* 0x000162000c1e1b00 */
[----:B------:R-:W-:Y:S05]  /*6180*/  BRA `(.L_x_4934) ;  /* 0x0000000800b47947 */ /* 0x000fea0003800000 */
.L_x_4929:
        /* <DEDUP_REMOVED lines=13> */
.L_x_4943:
[----:B------:R0:W5:Y:S01]  /*6260*/  LDG.E.64 R18, desc[UR36][R2.64] ;  /* 0x0000002402127981 */ /* 0x000162000c1e1b00 */
[----:B------:R-:W-:Y:S05]  /*6270*/  BRA `(.L_x_4934) ;  /* 0x0000000800787947 */ /* 0x000fea0003800000 */
.L_x_4942:
        /* <DEDUP_REMOVED lines=26> */
[----:B------:R3:W4:Y:S01]  /*6420*/  F2F.F64.F32 R18, R5 ;  /* 0x0000000500127310 */ /* 0x0007220000201800 */
[----:B------:R-:W-:Y:S05]  /*6430*/  BRA `(.L_x_4934) ;  /* 0x0000000800087947 */ /* 0x000fea0003800000 */
.L_x_4945:
        /* <DEDUP_REMOVED lines=13> */
[----:B------:R1:W2:Y:S01]  /*6510*/  F2F.F64.F32 R18, R4 ;  /* 0x0000000400127310 */ /* 0x0002a20000201800 */
[----:B------:R-:W-:Y:S05]  /*6520*/  BRA `(.L_x_4934) ;  /* 0x0000000400cc7947 */ /* 0x000fea0003800000 */
.L_x_4944:
[----:B------:R-:W2:Y:S02]  /*6530*/  LDG.E.U16 R0, desc[UR36][R2.64] ;  /* 0x0000002402007981 */ /* 0x000ea4000c1e1500 */
[----:B--2---:R-:W-:-:S04]  /*6540*/  IMAD.U32 R0, R0, 0x10000, RZ ;  /* 0x0001000000007824 */ /* 0x004fc800078e00ff */
[----:B------:R-:W-:-:S04]  /*6550*/  FMUL.FTZ R0, R0, 1 ;  /* 0x3f80000000007820 */ /* 0x000fc80000410000 */
[----:B------:R0:W1:Y:S01]  /*6560*/  F2F.F64.F32 R18, R0 ;  /* 0x0000000000127310 */ /* 0x0000620000201800 */
[----:B------:R-:W-:Y:S05]  /*6570*/  BRA `(.L_x_4934) ;  /* 0x0000000400b87947 */ /* 0x000fea0003800000 */
.L_x_4941:
        /* <DEDUP_REMOVED lines=11> */
.L_x_4948:
        /* <DEDUP_REMOVED lines=21> */
.L_x_4952:
[----:B------:R-:W-:Y:S05]  /*6780*/  BSYNC B1 ;  /* 0x0000000000017941 */ /* 0x000fea0003800000 */
.L_x_4951:
[----:B------:R-:W-:Y:S01]  /*6790*/  LEA R3, R0, 0x3b800000, 0x17 ;  /* 0x3b80000000037811 */ /* 0x000fe200078eb8ff */
[----:B------:R-:W-:-:S05]  /*67a0*/  IMAD.SHL.U32 R0, R2, 0x100000, RZ ;  /* 0x0010000002007824 */ /* 0x000fca00078e00ff */
[----:B------:R-:W-:-:S07]  /*67b0*/  LOP3.LUT R0, R3, R0, R4, 0xfe, !PT ;  /* 0x0000000003007212 */ /* 0x000fce00078efe04 */
.L_x_4950:
[----:B------:R-:W-:Y:S05]  /*67c0*/  BSYNC B0 ;  /* 0x0000000000007941 */ /* 0x000fea0003800000 */
.L_x_4949:
[----:B------:R-:W-:-:S04]  /*67d0*/  FMUL.FTZ R0, R0, 1 ;  /* 0x3f80000000007820 */ /* 0x000fc80000410000 */
[----:B------:R0:W1:Y:S01]  /*67e0*/  F2F.F64.F32 R18, R0 ;  /* 0x0000000000127310 */ /* 0x0000620000201800 */
[----:B------:R-:W-:Y:S05]  /*67f0*/  BRA `(.L_x_4934) ;  /* 0x0000000400187947 */ /* 0x000fea0003800000 */
.L_x_4947:
        /* <DEDUP_REMOVED lines=21> */
.L_x_4956:
[----:B------:R-:W-:Y:S05]  /*6950*/  BSYNC B1 ;  /* 0x0000000000017941 */ /* 0x000fea0003800000 */
.L_x_4955:
[----:B------:R-:W-:Y:S01]  /*6960*/  LEA R3, R0, 0x37800000, 0x17 ;  /* 0x3780000000037811 */ /* 0x000fe200078eb8ff */
[----:B------:R-:W-:-:S05]  /*6970*/  IMAD.SHL.U32 R0, R2, 0x200000, RZ ;  /* 0x0020000002007824 */ /* 0x000fca00078e00ff */
[----:B------:R-:W-:-:S07]  /*6980*/  LOP3.LUT R0, R3, R0, R4, 0xfe, !PT ;  /* 0x0000000003007212 */ /* 0x000fce00078efe04 */
.L_x_4954:
[----:B------:R-:W-:Y:S05]  /*6990*/  BSYNC B0 ;  /* 0x0000000000007941 */ /* 0x000fea0003800000 */
.L_x_4953:
[----:B------:R-:W-:-:S04]  /*69a0*/  FMUL.FTZ R0, R0, 1 ;  /* 0x3f80000000007820 */ /* 0x000fc80000410000 */
[----:B------:R0:W1:Y:S01]  /*69b0*/  F2F.F64.F32 R18, R0 ;  /* 0x0000000000127310 */ /* 0x0000620000201800 */
[----:B------:R-:W-:Y:S05]  /*69c0*/  BRA `(.L_x_4934) ;  /* 0x0000000000a47947 */ /* 0x000fea0003800000 */
.L_x_4946:
        /* <DEDUP_REMOVED lines=8> */
[----:B------:R-:W-:Y:S01]  /*6a50*/  HFMA2.MMA R0, -RZ, RZ, 3.814697265625e-06, 0 ;  /* 0x00400000ff007435 */ /* 0x000fe200000001ff */
[----:B--2---:R-:W-:-:S13]  /*6a60*/  ISETP.NE.AND P0, PT, R2, RZ, PT ;  /* 0x000000ff0200720c */ /* 0x004fda0003f05270 */
[----:B------:R-:W-:Y:S05]  /*6a70*/  @!P0 BRA `(.L_x_4960) ;  /* 0x00000000000c8947 */ /* 0x000fea0003800000 */
[----:B------:R-:W-:-:S13]  /*6a80*/  ISETP.NE.AND P0, PT, R2, 0xff, PT ;  /* 0x000000ff0200780c */ /* 0x000fda0003f05270 */
[----:B------:R-:W-:Y:S02]  /*6a90*/  @!P0 IMAD.MOV.U32 R0, RZ, RZ, 0x7f800001 ;  /* 0x7f800001ff008424 */ /* 0x000fe400078e00ff */
[----:B------:R-:W-:-:S07]  /*6aa0*/  @P0 IMAD.SHL.U32 R0, R2, 0x800000, RZ ;  /* 0x0080000002000824 */ /* 0x000fce00078e00ff */
.L_x_4960:
[----:B------:R-:W-:Y:S05]  /*6ab0*/  BSYNC B0 ;  /* 0x0000000000007941 */ /* 0x000fea0003800000 */
.L_x_4959:
[----:B------:R-:W-:-:S04]  /*6ac0*/  FMUL.FTZ R0, R0, 1 ;  /* 0x3f80000000007820 */ /* 0x000fc80000410000 */
[----:B------:R0:W1:Y:S01]  /*6ad0*/  F2F.F64.F32 R18, R0 ;  /* 0x0000000000127310 */ /* 0x0000620000201800 */
[----:B------:R-:W-:Y:S05]  /*6ae0*/  BRA `(.L_x_4934) ;  /* 0x00000000005c7947 */ /* 0x000fea0003800000 */
.L_x_4933:
        /* <DEDUP_REMOVED lines=16> */
.L_x_4961:
[----:B------:R-:W-:Y:S01]  /*6bf0*/  CS2R R18, SRZ ;  /* 0x0000000000127805 */ /* 0x000fe2000001ff00 */
[----:B------:R-:W-:Y:S06]  /*6c00*/  BRA `(.L_x_4934) ;  /* 0x0000000000147947 */ /* 0x000fec0003800000 */
.L_x_4958:
[----:B------:R-:W2:Y:S02]  /*6c10*/  LDG.E.64 R18, desc[UR36][R2.64] ;  /* 0x0000002402127981 */ /* 0x000ea4000c1e1b00 */
[----:B--2---:R-:W0:Y:S01]  /*6c20*/  I2F.F64.U64 R18, R18 ;  /* 0x0000001200127312 */ /* 0x004e220000301800 */
[----:B------:R-:W-:Y:S05]  /*6c30*/  BRA `(.L_x_4934) ;  /* 0x0000000000087947 */ /* 0x000fea0003800000 */
.L_x_4957:
[----:B------:R-:W2:Y:S02]  /*6c40*/  LDG.E R2, desc[UR36][R2.64] ;  /* 0x0000002402027981 */ /* 0x000ea4000c1e1900 */
[----:B--2---:R0:W1:Y:S02]  /*6c50*/  I2F.F64.U32 R18, R2 ;  /* 0x0000000200127312 */ /* 0x0040640000201800 */
.L_x_4934:
[----:B0-----:R-:W0:Y:S01]  /*6c60*/  LDC.U8 R2, c[0x0][0x493] ;  /* 0x000124c0ff027b82 */ /* 0x001e220000000000 */
[----:B------:R-:W-:Y:S02]  /*6c70*/  ULDC.64 UR4, c[0x0][0x488] ;  /* 0x0001220000047ab9 */ /* 0x000fe40000000a00 */
[----:B-1----:R-:W-:-:S05]  /*6c80*/  IADD3 R4, P0, R22, UR4, RZ ;  /* 0x0000000416047c10 */ /* 0x002fca000ff1e0ff */
[----:B---3--:R-:W-:Y:S01]  /*6c90*/  IMAD.X R5, RZ, RZ, UR5, P0 ;  /* 0x00000005ff057e24 */ /* 0x008fe200080e06ff */
        /* <DEDUP_REMOVED lines=12> */
[----:B---3--:R-:W0:Y:S01]  /*6d60*/  I2F.F64.S16 R2, R2 ;  /* 0x0000000200027312 */ /* 0x008e220000101c00 */
[----:B------:R-:W-:Y:S05]  /*6d70*/  BRA `(.L_x_4967) ;  /* 0x0000000c007c7947 */ /* 0x000fea0003800000 */
.L_x_4965:
[----:B------:R-:W3:Y:S02]  /*6d80*/  LDG.E.U8 R2, desc[UR36][R4.64] ;  /* 0x0000002404027981 */ /* 0x000ee4000c1e1100 */
[----:B---3--:R-:W0:Y:S01]  /*6d90*/  I2F.F64.U16 R2, R2 ;  /* 0x0000000200027312 */ /* 0x008e220000101800 */
[----:B------:R-:W-:Y:S05]  /*6da0*/  BRA `(.L_x_4967) ;  /* 0x0000000c00707947 */ /* 0x000fea0003800000 */
.L_x_4964:
[----:B------:R-:W-:-:S13]  /*6db0*/  ISETP.NE.AND P0, PT, R0, 0x2, PT ;  /* 0x000000020000780c */ /* 0x000fda0003f05270 */
[----:B------:R-:W-:Y:S05]  /*6dc0*/  @!P0 BRA `(.L_x_4968) ;  /* 0x0000000000288947 */ /* 0x000fea0003800000 */
[----:B------:R-:W-:-:S13]  /*6dd0*/  ISETP.NE.AND P0, PT, R0, 0x3, PT ;  /* 0x000000030000780c */ /* 0x000fda0003f05270 */
[----:B------:R-:W-:Y:S05]  /*6de0*/  @!P0 BRA `(.L_x_4969) ;  /* 0x0000000000148947 */ /* 0x000fea0003800000 */
[----:B------:R-:W-:-:S13]  /*6df0*/  ISETP.NE.AND P0, PT, R0, 0x4, PT ;  /* 0x000000040000780c */ /* 0x000fda0003f05270 */
[----:B------:R-:W-:Y:S05]  /*6e00*/  @P0 BRA `(.L_x_4966) ;  /* 0x0000000800fc0947 */ /* 0x000fea0003800000 */
[----:B------:R-:W3:Y:S02]  /*6e10*/  LDG.E.64 R2, desc[UR36][R4.64] ;  /* 0x0000002404027981 */ /* 0x000ee4000c1e1b00 */
[----:B---3--:R-:W1:Y:S01]  /*6e20*/  I2F.F64.S64 R2, R2 ;  /* 0x0000000200027312 */ /* 0x008e620000301c00 */
[----:B------:R-:W-:Y:S05]  /*6e30*/  BRA `(.L_x_4967) ;  /* 0x0000000c004c7947 */ /* 0x000fea0003800000 */
.L_x_4969:
[----:B------:R-:W3:Y:S02]  /*6e40*/  LDG.E R2, desc[UR36][R4.64] ;  /* 0x0000002404027981 */ /* 0x000ee4000c1e1900 */
[----:B---3--:R-:W3:Y:S01]  /*6e50*/  I2F.F64 R2, R2 ;  /* 0x0000000200027312 */ /* 0x008ee20000201c00 */
[----:B------:R-:W-:Y:S05]  /*6e60*/  BRA `(.L_x_4967) ;  /* 0x0000000c00407947 */ /* 0x000fea0003800000 */
.L_x_4968:
[----:B------:R-:W3:Y:S02]  /*6e70*/  LDG.E.U16 R2, desc[UR36][R4.64] ;  /* 0x0000002404027981 */ /* 0x000ee4000c1e1500 */
[----:B---3--:R-:W0:Y:S01]  /*6e80*/  I2F.F64.S16 R2, R2 ;  /* 0x0000000200027312 */ /* 0x008e220000101c00 */
[----:B------:R-:W-:Y:S05]  /*6e90*/  BRA `(.L_x_4967) ;  /* 0x0000000c00347947 */ /* 0x000fea0003800000 */
.L_x_4963:
        /* <DEDUP_REMOVED lines=10> */
.L_x_4971:
[----:B------:R-:W3:Y:S02]  /*6f40*/  LDG.E.U16 R0, desc[UR36][R4.64] ;  /* 0x0000002404007981 */ /* 0x000ee4000c1e1500 */
[----:B---3--:R-:W-:-:S05]  /*6f50*/  HADD2.F32 R0, -RZ, R0.H0_H0 ;  /* 0x20000000ff007230 */ /* 0x008fca0000004100 */
[----:B------:R-:W-:-:S04]  /*6f60*/  FMUL.FTZ R0, R0, 1 ;  /* 0x3f80000000007820 */ /* 0x000fc80000410000 */
[----:B------:R0:W1:Y:S01]  /*6f70*/  F2F.F64.F32 R2, R0 ;  /* 0x0000000000027310 */ /* 0x0000620000201800 */
[----:B------:R-:W-:Y:S05]  /*6f80*/  BRA `(.L_x_4967) ;  /* 0x0000000800f87947 */ /* 0x000fea0003800000 */
.L_x_4970:
        /* <DEDUP_REMOVED lines=10> */
.L_x_4973:
[----:B------:R-:W3:Y:S02]  /*7030*/  LDG.E.U16 R4, desc[UR36][R4.64] ;  /* 0x0000002404047981 */ /* 0x000ee4000c1e1500 */
[----:B---3--:R-:W-:-:S05]  /*7040*/  HADD2.F32 R0, -RZ, R4.H0_H0 ;  /* 0x20000004ff007230 */ /* 0x008fca0000004100 */
[----:B------:R-:W-:-:S04]  /*7050*/  FMUL.FTZ R0, R0, 1 ;  /* 0x3f80000000007820 */ /* 0x000fc80000410000 */
[----:B------:R0:W1:Y:S01]  /*7060*/  F2F.F64.F32 R2, R0 ;  /* 0x0000000000027310 */ /* 0x0000620000201800 */
[----:B------:R-:W-:Y:S05]  /*7070*/  BRA `(.L_x_4967) ;  /* 0x0000000800bc7947 */ /* 0x000fea0003800000 */
.L_x_4972:
[----:B------:R0:W5:Y:S01]  /*7080*/  LDG.E.64 R2, desc[UR36][R4.64] ;  /* 0x0000002404027981 */ /* 0x000162000c1e1b00 */
[----:B------:R-:W-:Y:S05]  /*7090*/  BRA `(.L_x_4967) ;  /* 0x0000000800b47947 */ /* 0x000fea0003800000 */
.L_x_4962:
        /* <DEDUP_REMOVED lines=13> */
.L_x_4976:
[----:B------:R0:W5:Y:S01]  /*7170*/  LDG.E.64 R2, desc[UR36][R4.64] ;  /* 0x0000002404027981 */ /* 0x000162000c1e1b00 */
[----:B------:R-:W-:Y:S05]  /*7180*/  BRA `(.L_x_4967) ;  /* 0x0000000800787947 */ /* 0x000fea0003800000 */
.L_x_4975:
        /* <DEDUP_REMOVED lines=28> */
.L_x_4978:
        /* <DEDUP_REMOVED lines=15> */
.L_x_4977:
[----:B------:R-:W3:Y:S02]  /*7440*/  LDG.E.U16 R0, desc[UR36][R4.64] ;  /* 0x0000002404007981 */ /* 0x000ee4000c1e1500 */
[----:B---3--:R-:W-:-:S04]  /*7450*/  IMAD.U32 R0, R0, 0x10000, RZ ;  /* 0x0001000000007824 */ /* 0x008fc800078e00ff */
[----:B------:R-:W-:-:S04]  /*7460*/  FMUL.FTZ R0, R0, 1 ;  /* 0x3f80000000007820 */ /* 0x000fc80000410000 */
[----:B------:R0:W1:Y:S01]  /*7470*/  F2F.F64.F32 R2, R0 ;  /* 0x0000000000027310 */ /* 0x0000620000201800 */
[----:B------:R-:W-:Y:S05]  /*7480*/  BRA `(.L_x_4967) ;  /* 0x0000000400b87947 */ /* 0x000fea0003800000 */
.L_x_4974:
        /* <DEDUP_REMOVED lines=9> */
[----:B---3--:R-:W0:Y:S01]  /*7520*/  I2F.F64.U16 R2, R2 ;  /* 0x0000000200027312 */ /* 0x008e220000101800 */
[----:B------:R-:W-:Y:S05]  /*7530*/  BRA `(.L_x_4967) ;  /* 0x00000004008c7947 */ /* 0x000fea0003800000 */
.L_x_4981:
[----:B------:R-:W3:Y:S01]  /*7540*/  LDG.E.U8 R2, desc[UR36][R4.64] ;  /* 0x0000002404027981 */ /* 0x000ee2000c1e1100 */
[----:B------:R-:W-:Y:S01]  /*7550*/  BSSY B0, `(.L_x_4982) ;  /* 0x0000018000007945 */ /* 0x000fe20003800000 */
[----:B------:R-:W-:Y:S01]  /*7560*/  IMAD.MOV.U32 R0, RZ, RZ, RZ ;  /* 0x000000ffff007224 */ /* 0x000fe200078e00ff */
[----:B---3--:R-:W-:-:S13]  /*7570*/  ISETP.NE.AND P0, PT, R2, RZ, PT ;  /* 0x000000ff0200720c */ /* 0x008fda0003f05270 */
[----:B------:R-:W-:Y:S05]  /*7580*/  @!P0 BRA `(.L_x_4983) ;  /* 0x0000000000508947 */ /* 0x000fea0003800000 */
[----:B------:R-:W-:-:S13]  /*7590*/  ISETP.NE.AND P0, PT, R2, 0x80, PT ;  /* 0x000000800200780c */ /* 0x000fda0003f05270 */
[----:B------:R-:W-:Y:S01]  /*75a0*/  @!P0 MOV R0, 0x7f800001 ;  /* 0x7f80000100008802 */ /* 0x000fe20000000f00 */
        /* <DEDUP_REMOVED lines=14> */
.L_x_4985:
[----:B------:R-:W-:Y:S05]  /*7690*/  BSYNC B1 ;  /* 0x0000000000017941 */ /* 0x000fea0003800000 */
.L_x_4984:
[----:B------:R-:W-:Y:S01]  /*76a0*/  LEA R3, R0, 0x3b800000, 0x17 ;  /* 0x3b80000000037811 */ /* 0x000fe200078eb8ff */
[----:B------:R-:W-:-:S05]  /*76b0*/  IMAD.SHL.U32 R0, R2, 0x100000, RZ ;  /* 0x0010000002007824 */ /* 0x000fca00078e00ff */
[----:B------:R-:W-:-:S07]  /*76c0*/  LOP3.LUT R0, R3, R0, R4, 0xfe, !PT ;  /* 0x0000000003007212 */ /* 0x000fce00078efe04 */
.L_x_4983:
[----:B------:R-:W-:Y:S05]  /*76d0*/  BSYNC B0 ;  /* 0x0000000000007941 */ /* 0x000fea0003800000 */
.L_x_4982:
[----:B------:R-:W-:-:S04]  /*76e0*/  FMUL.FTZ R0, R0, 1 ;  /* 0x3f80000000007820 */ /* 0x000fc80000410000 */
[----:B------:R0:W1:Y:S01]  /*76f0*/  F2F.F64.F32 R2, R0 ;  /* 0x0000000000027310 */ /* 0x0000620000201800 */
[----:B------:R-:W-:Y:S05]  /*7700*/  BRA `(.L_x_4967) ;  /* 0x0000000400187947 */ /* 0x000fea0003800000 */
.L_x_4980:
        /* <DEDUP_REMOVED lines=21> */
.L_x_4989:
[----:B------:R-:W-:Y:S05]  /*7860*/  BSYNC B1 ;  /* 0x0000000000017941 */ /* 0x000fea0003800000 */
.L_x_4988:
[----:B------:R-:W-:Y:S01]  /*7870*/  LEA R3, R0, 0x37800000, 0x17 ;  /* 0x3780000000037811 */ /* 0x000fe200078eb8ff */
[----:B------:R-:W-:-:S05]  /*7880*/  IMAD.SHL.U32 R0, R2, 0x200000, RZ ;  /* 0x0020000002007824 */ /* 0x000fca00078e00ff */
[----:B------:R-:W-:-:S07]  /*7890*/  LOP3.LUT R0, R3, R0, R4, 0xfe, !PT ;  /* 0x0000000003007212 */ /* 0x000fce00078efe04 */
.L_x_4987:
[----:B------:R-:W-:Y:S05]  /*78a0*/  BSYNC B0 ;  /* 0x0000000000007941 */ /* 0x000fea0003800000 */
.L_x_4986:
[----:B------:R-:W-:-:S04]  /*78b0*/  FMUL.FTZ R0, R0, 1 ;  /* 0x3f80000000007820 */ /* 0x000fc80000410000 */
[----:B------:R0:W1:Y:S01]  /*78c0*/  F2F.F64.F32 R2, R0 ;  /* 0x0000000000027310 */ /* 0x0000620000201800 */
[----:B------:R-:W-:Y:S05]  /*78d0*/  BRA `(.L_x_4967) ;  /* 0x0000000000a47947 */ /* 0x000fea0003800000 */
.L_x_4979:
        /* <DEDUP_REMOVED lines=14> */
.L_x_4993:
[----:B------:R-:W-:Y:S05]  /*79c0*/  BSYNC B0 ;  /* 0x0000000000007941 */ /* 0x000fea0003800000 */
.L_x_4992:
[----:B------:R-:W-:-:S04]  /*79d0*/  FMUL.FTZ R0, R0, 1 ;  /* 0x3f80000000007820 */ /* 0x000fc80000410000 */
[----:B------:R0:W1:Y:S01]  /*79e0*/  F2F.F64.F32 R2, R0 ;  /* 0x0000000000027310 */ /* 0x0000620000201800 */
[----:B------:R-:W-:Y:S05]  /*79f0*/  BRA `(.L_x_4967) ;  /* 0x00000000005c7947 */ /* 0x000fea0003800000 */
.L_x_4966:
        /* <DEDUP_REMOVED lines=16> */
.L_x_4994:
[----:B------:R-:W-:Y:S01]  /*7b00*/  CS2R R2, SRZ ;  /* 0x0000000000027805 */ /* 0x000fe2000001ff00 */
[----:B------:R-:W-:Y:S06]  /*7b10*/  BRA `(.L_x_4967) ;  /* 0x0000000000147947 */ /* 0x000fec0003800000 */
.L_x_4991:
[----:B------:R-:W3:Y:S02]  /*7b20*/  LDG.E.64 R2, desc[UR36][R4.64] ;  /* 0x0000002404027981 */ /* 0x000ee4000c1e1b00 */
[----:B---3--:R-:W0:Y:S01]  /*7b30*/  I2F.F64.U64 R2, R2 ;  /* 0x0000000200027312 */ /* 0x008e220000301800 */
[----:B------:R-:W-:Y:S05]  /*7b40*/  BRA `(.L_x_4967) ;  /* 0x0000000000087947 */ /* 0x000fea0003800000 */
.L_x_4990:
[----:B------:R-:W3:Y:S02]  /*7b50*/  LDG.E R2, desc[UR36][R4.64] ;  /* 0x0000002404027981 */ /* 0x000ee4000c1e1900 */
[----:B---3--:R-:W0:Y:S02]  /*7b60*/  I2F.F64.U32 R2, R2 ;  /* 0x0000000200027312 */ /* 0x008e240000201800 */
.L_x_4967:
[----:B------:R-:W0:Y:S02]  /*7b70*/  LDC.U8 R6, c[0x0][0x491] ;  /* 0x00012440ff067b82 */ /* 0x000e240000000000 */
[----:B012345:R-:W-:Y:S01]  /*7b80*/  DSETP.MIN.AND P1, P2, R2, R18, PT ;  /* 0x000000120200722a */ /* 0x03ffe20003a20000 */
[----:B------:R-:W-:Y:S02]  /*7b90*/  IMAD.MOV.U32 R4, RZ, RZ, R2 ;  /* 0x000000ffff047224 */ /* 0x000fe400078e0002 */
[----:B------:R-:W-:-:S03]  /*7ba0*/  IMAD.MOV.U32 R2, RZ, RZ, R19 ;  /* 0x000000ffff027224 */ /* 0x000fc600078e0013 */
[----:B------:R-:W-:Y:S02]  /*7bb0*/  SEL R4, R4, R18, P1 ;  /* 0x0000001204047207 */ /* 0x000fe40000800000 */
[----:B------:R-:W-:-:S06]  /*7bc0*/  FSEL R5, R3, R2, P1 ;  /* 0x0000000203057208 */ /* 0x000fcc0000800000 */
        /* <DEDUP_REMOVED lines=15> */
.L_x_4998:
[----:B------:R-:W0:Y:S02]  /*7cc0*/  F2I.S64.F64.TRUNC R4, R4 ;  /* 0x0000000400047311 */ /* 0x000e24000030d900 */
[----:B0-----:R-:W-:-:S05]  /*7cd0*/  IMAD.MOV.U32 R3, RZ, RZ, R4 ;  /* 0x000000ffff037224 */ /* 0x001fca00078e0004 */
[----:B------:R0:W-:Y:S01]  /*7ce0*/  STG.E.U8 desc[UR36][R16.64], R3 ;  /* 0x0000000310007986 */ /* 0x0001e2000c101124 */
[----:B------:R-:W-:Y:S05]  /*7cf0*/  BRA `(.L_x_5000) ;  /* 0x0000000c00f87947 */ /* 0x000fea0003800000 */
.L_x_4997:
        /* <DEDUP_REMOVED lines=9> */
.L_x_5002:
[----:B------:R-:W0:Y:S02]  /*7d90*/  F2I.F64.TRUNC R5, R4 ;  /* 0x0000000400057311 */ /* 0x000e24000030d100 */
[----:B0-----:R3:W-:Y:S01]  /*7da0*/  STG.E desc[UR36][R16.64], R5 ;  /* 0x0000000510007986 */ /* 0x0017e2000c101924 */
[----:B------:R-:W-:Y:S05]  /*7db0*/  BRA `(.L_x_5000) ;  /* 0x0000000c00c87947 */ /* 0x000fea0003800000 */
.L_x_5001:
[----:B------:R-:W0:Y:S02]  /*7dc0*/  F2I.F64.TRUNC R5, R4 ;  /* 0x0000000400057311 */ /* 0x000e24000030d100 */
[----:B0-----:R2:W-:Y:S01]  /*7dd0*/  STG.E.U16 desc[UR36][R16.64], R5 ;  /* 0x0000000510007986 */ /* 0x0015e2000c101524 */
[----:B------:R-:W-:Y:S05]  /*7de0*/  BRA `(.L_x_5000) ;  /* 0x0000000c00bc7947 */ /* 0x000fea0003800000 */
.L_x_4996:
        /* <DEDUP_REMOVED lines=13> */
.L_x_5004:
        /* <DEDUP_REMOVED lines=8> */
.L_x_5003:
        /* <DEDUP_REMOVED lines=14> */
.L_x_5006:
        /* <DEDUP_REMOVED lines=9> */
.L_x_5005:
[----:B------:R0:W-:Y:S01]  /*80b0*/  STG.E.64 desc[UR36][R16.64], R4 ;  /* 0x0000000410007986 */ /* 0x0001e2000c101b24 */
[----:B------:R-:W-:Y:S05]  /*80c0*/  BRA `(.L_x_5000) ;  /* 0x0000000c00047947 */ /* 0x000fea0003800000 */
.L_x_4995:
        /* <DEDUP_REMOVED lines=12> */
.L_x_5009:
[----:B------:R-:W-:-:S05]  /*8190*/  CS2R R6, SRZ ;  /* 0x0000000000067805 */ /* 0x000fca000001ff00 */
[----:B------:R0:W-:Y:S01]  /*81a0*/  STG.E.128 desc[UR36][R16.64], R4 ;  /* 0x0000000410007986 */ /* 0x0001e2000c101d24 */
[----:B------:R-:W-:Y:S05]  /*81b0*/  BRA `(.L_x_5000) ;  /* 0x0000000800c87947 */ /* 0x000fea0003800000 */
.L_x_5008:
        /* <DEDUP_REMOVED lines=15> */
[----:B------:R-:W-:Y:S02]  /*82b0*/  SHF.R.U32.HI R3, RZ, 0x18, R0 ;  /* 0x00000018ff037819 */ /* 0x000fe40000011600 */
[----:B------:R-:W-:-:S09]  /*82c0*/  MOV R0, 0x7f ;  /* 0x0000007f00007802 */ /* 0x000fd20000000f00 */
        /* <DEDUP_REMOVED lines=8> */
.L_x_5013:
[----:B------:R-:W-:Y:S05]  /*8350*/  BSYNC B0 ;  /* 0x0000000000007941 */ /* 0x000fea0003800000 */
.L_x_5012:
[----:B------:R-:W-:-:S05]  /*8360*/  LOP3.LUT R3, R0, R3, RZ, 0xfc, !PT ;  /* 0x0000000300037212 */ /* 0x000fca00078efcff */
[----:B------:R0:W-:Y:S01]  /*8370*/  STG.E.U8 desc[UR36][R16.64], R3 ;  /* 0x0000000310007986 */ /* 0x0001e2000c101124 */
[----:B------:R-:W-:Y:S05]  /*8380*/  BRA `(.L_x_5000) ;  /* 0x0000000800547947 */ /* 0x000fea0003800000 */
.L_x_5011:
        /* <DEDUP_REMOVED lines=17> */
.L_x_5015:
[----:B------:R-:W-:Y:S01]  /*84a0*/  IMAD.MOV.U32 R0, RZ, RZ, 0x7f ;  /* 0x0000007fff007424 */ /* 0x000fe200078e00ff */
[----:B------:R-:W-:-:S04]  /*84b0*/  ISETP.GT.U32.AND P0, PT, R2, 0x7f800000, PT ;  /* 0x7f8000000200780c */ /* 0x000fc80003f04070 */
[----:B------:R-:W-:-:S09]  /*84c0*/  SEL R0, R0, 0x7c, P0 ;  /* 0x0000007c00007807 */ /* 0x000fd20000000000 */
.L_x_5016:
[----:B------:R-:W-:Y:S05]  /*84d0*/  BSYNC B0 ;  /* 0x0000000000007941 */ /* 0x000fea0003800000 */
.L_x_5014:
[----:B------:R-:W-:-:S04]  /*84e0*/  LOP3.LUT R2, R3, 0x80000000, RZ, 0xc0, !PT ;  /* 0x8000000003027812 */ /* 0x000fc800078ec0ff */
[----:B------:R-:W-:-:S04]  /*84f0*/  SHF.R.U32.HI R3, RZ, 0x18, R2 ;  /* 0x00000018ff037819 */ /* 0x000fc80000011602 */
[----:B------:R-:W-:-:S05]  /*8500*/  LOP3.LUT R3, R0, R3, RZ, 0xfc, !PT ;  /* 0x0000000300037212 */ /* 0x000fca00078efcff */
[----:B------:R0:W-:Y:S01]  /*8510*/  STG.E.U8 desc[UR36][R16.64], R3 ;  /* 0x0000000310007986 */ /* 0x0001e2000c101124 */
[----:B------:R-:W-:Y:S05]  /*8520*/  BRA `(.L_x_5000) ;  /* 0x0000000400ec7947 */ /* 0x000fea0003800000 */
.L_x_5010:
        /* <DEDUP_REMOVED lines=8> */
.L_x_5007:
        /* <DEDUP_REMOVED lines=11> */
.L_x_5019:
        /* <DEDUP_REMOVED lines=21> */
.L_x_5022:
[----:B------:R-:W-:-:S04]  /*87b0*/  LOP3.LUT R2, R3, 0x80000000, RZ, 0xc0, !PT ;  /* 0x8000000003027812 */ /* 0x000fc800078ec0ff */
[----:B------:R-:W-:-:S04]  /*87c0*/  SHF.R.U32.HI R3, RZ, 0x18, R2 ;  /* 0x00000018ff037819 */ /* 0x000fc80000011602 */
[----:B------:R-:W-:-:S04]  /*87d0*/  LOP3.LUT R0, R0, R3, RZ, 0xfc, !PT ;  /* 0x0000000300007212 */ /* 0x000fc800078efcff */
[----:B------:R-:W-:-:S07]  /*87e0*/  PRMT R8, R0, 0x7610, R8 ;  /* 0x0000761000087816 */ /* 0x000fce0000000008 */
.L_x_5021:
[----:B------:R-:W-:Y:S05]  /*87f0*/  BSYNC B0 ;  /* 0x0000000000007941 */ /* 0x000fea0003800000 */
.L_x_5020:
[----:B------:R0:W-:Y:S01]  /*8800*/  STG.E.U8 desc[UR36][R16.64], R8 ;  /* 0x0000000810007986 */ /* 0x0001e2000c101124 */
[----:B------:R-:W-:Y:S05]  /*8810*/  BRA `(.L_x_5000) ;  /* 0x0000000400307947 */ /* 0x000fea0003800000 */
.L_x_5018:
        /* <DEDUP_REMOVED lines=21> */
.L_x_5025:
[----:B------:R-:W-:-:S04]  /*8970*/  LOP3.LUT R2, R3, 0x80000000, RZ, 0xc0, !PT ;  /* 0x8000000003027812 */ /* 0x000fc800078ec0ff */
[----:B------:R-:W-:-:S04]  /*8980*/  SHF.R.U32.HI R3, RZ, 0x18, R2 ;  /* 0x00000018ff037819 */ /* 0x000fc80000011602 */
[----:B------:R-:W-:-:S04]  /*8990*/  LOP3.LUT R0, R0, R3, RZ, 0xfc, !PT ;  /* 0x0000000300007212 */ /* 0x000fc800078efcff */
[----:B------:R-:W-:-:S07]  /*89a0*/  PRMT R8, R0, 0x7610, R8 ;  /* 0x0000761000087816 */ /* 0x000fce0000000008 */
.L_x_5024:
[----:B------:R-:W-:Y:S05]  /*89b0*/  BSYNC B0 ;  /* 0x0000000000007941 */ /* 0x000fea0003800000 */
.L_x_5023:
[----:B------:R0:W-:Y:S01]  /*89c0*/  STG.E.U8 desc[UR36][R16.64], R8 ;  /* 0x0000000810007986 */ /* 0x0001e2000c101124 */
[----:B------:R-:W-:Y:S05]  /*89d0*/  BRA `(.L_x_5000) ;  /* 0x0000000000c07947 */ /* 0x000fea0003800000 */
.L_x_5017:
        /* <DEDUP_REMOVED lines=26> */
.L_x_4999:
        /* <DEDUP_REMOVED lines=16> */
.L_x_5028:
[----:B------:R-:W-:Y:S05]  /*8c80*/  BRA `(.L_x_5000) ;  /* 0x0000000000147947 */ /* 0x000fea0003800000 */
.L_x_5027:
[----:B------:R-:W0:Y:S02]  /*8c90*/  F2I.U64.F64.TRUNC R4, R4 ;  /* 0x0000000400047311 */ /* 0x000e24000030d800 */
[----:B0-----:R0:W-:Y:S01]  /*8ca0*/  STG.E.64 desc[UR36][R16.64], R4 ;  /* 0x0000000410007986 */ /* 0x0011e2000c101b24 */
[----:B------:R-:W-:Y:S05]  /*8cb0*/  BRA `(.L_x_5000) ;  /* 0x0000000000087947 */ /* 0x000fea0003800000 */
.L_x_5026:
[----:B------:R-:W0:Y:S02]  /*8cc0*/  F2I.U32.F64.TRUNC R5, R4 ;  /* 0x0000000400057311 */ /* 0x000e24000030d000 */
[----:B0-----:R0:W-:Y:S02]  /*8cd0*/  STG.E desc[UR36][R16.64], R5 ;  /* 0x0000000510007986 */ /* 0x0011e4000c101924 */
.L_x_5000:
[----:B------:R-:W-:-:S07]  /*8ce0*/  VIADD R23, R23, 0x80 ;  /* 0x0000008017177836 */ /* 0x000fce0000000000 */
.L_x_4927:
[----:B------:R-:W-:Y:S05]  /*8cf0*/  BSYNC B6 ;  /* 0x0000000000067941 */ /* 0x000fea0003800000 */
.L_x_4926:
        /* <DEDUP_REMOVED lines=357> */
[----:B------:R-:W-:-:S07]  /*a350*/  IMAD R22, R5, UR6, R22 ;  /* 0x0000000605167c24 */ /* 0x000fce000f8e0216 */
.L_x_5031:
        /* <DEDUP_REMOVED lines=21> */
.L_x_5035:
[----:B------:R-:W2:Y:S02]  /*a4b0*/  LDG.E.U8 R2, desc[UR36][R2.64] ;  /* 0x0000002402027981 */ /* 0x000ea4000c1e1100 */
[----:B--2---:R0:W1:Y:S01]  /*a4c0*/  I2F.F64.U16 R18, R2 ;  /* 0x0000000200127312 */ /* 0x0040620000101800 */
[----:B------:R-:W-:Y:S05]  /*a4d0*/  BRA `(.L_x_5037) ;  /* 0x0000000c00707947 */ /* 0x000fea0003800000 */
.L_x_5034:
        /* <DEDUP_REMOVED lines=9> */
.L_x_5039:
[----:B------:R-:W2:Y:S02]  /*a570*/  LDG.E R2, desc[UR36][R2.64] ;  /* 0x0000002402027981 */ /* 0x000ea4000c1e1900 */
[----:B--2---:R0:W1:Y:S01]  /*a580*/  I2F.F64 R18, R2 ;  /* 0x0000000200127312 */ /* 0x0040620000201c00 */
[----:B------:R-:W-:Y:S05]  /*a590*/  BRA `(.L_x_5037) ;  /* 0x0000000c00407947 */ /* 0x000fea0003800000 */
.L_x_5038:
[----:B------:R-:W2:Y:S02]  /*a5a0*/  LDG.E.U16 R2, desc[UR36][R2.64] ;  /* 0x0000002402027981 */ /* 0x000ea4000c1e1500 */
[----:B--2---:R0:W1:Y:S01]  /*a5b0*/  I2F.F64.S16 R18, R2 ;  /* 0x0000000200127312 */ /* 0x0040620000101c00 */
[----:B------:R-:W-:Y:S05]  /*a5c0*/  BRA `(.L_x_5037) ;  /* 0x0000000c00347947 */ /* 0x000fea0003800000 */
.L_x_5033:
        /* <DEDUP_REMOVED lines=10> */
.L_x_5041:
[----:B------:R-:W2:Y:S02]  /*a670*/  LDG.E.U16 R0, desc[UR36][R2.64] ;  /* 0x0000002402007981 */ /* 0x000ea4000c1e1500 */
[----:B--2---:R-:W-:-:S05]  /*a680*/  HADD2.F32 R0, -RZ, R0.H0_H0 ;  /* 0x20000000ff007230 */ /* 0x004fca0000004100 */
[----:B------:R-:W-:-:S04]  /*a690*/  FMUL.FTZ R0, R0, 1 ;  /* 0x3f80000000007820 */ /* 0x000fc80000410000 */
[----:B------:R1:W2:Y:S01]  /*a6a0*/  F2F.F64.F32 R18, R0 ;  /* 0x0000000000127310 */ /* 0x0002a20000201800 */
[----:B------:R-:W-:Y:S05]  /*a6b0*/  BRA `(.L_x_5037) ;  /* 0x0000000800f87947 */ /* 0x000fea0003800000 */
.L_x_5040:
        /* <DEDUP_REMOVED lines=8> */
[----:B------:R-:W4:Y:S01]  /*a740*/  F2F.F64.F32 R18, R18 ;  /* 0x0000001200127310 */ /* 0x000f220000201800 */
[----:B------:R-:W-:Y:S05]  /*a750*/  BRA `(.L_x_5037) ;  /* 0x0000000800d07947 */ /* 0x000fea0003800000 */
.L_x_5043:
[----:B------:R-:W2:Y:S02]  /*a760*/  LDG.E.U16 R2, desc[UR36][R2.64] ;  /* 0x0000002402027981 */ /* 0x000ea4000c1e1500 */
[----:B--2---:R-:W-:-:S05]  /*a770*/  HADD2.F32 R0, -RZ, R2.H0_H0 ;  /* 0x20000002ff007230 */ /* 0x004fca0000004100 */
[----:B------:R-:W-:-:S04]  /*a780*/  FMUL.FTZ R0, R0, 1 ;  /* 0x3f80000000007820 */ /* 0x000fc80000410000 */
[----:B------:R0:W1:Y:S01]  /*a790*/  F2F.F64.F32 R18, R0 ;  /* 0x0000000000127310 */ /* 0x0000620000201800 */
[----:B------:R-:W-:Y:S05]  /*a7a0*/  BRA `(.L_x_5037) ;  /* 0x0000000800bc7947 */ /* 0x000fea0003800000 */
.L_x_5042:
[----:B------:R3:W5:Y:S01]  /*a7b0*/  LDG.E.64 R18, desc[UR36][R2.64] ;  /* 0x0000002402127981 */ /* 0x000762000c1e1b00 */
[----:B------:R-:W-:Y:S05]  /*a7c0*/  BRA `(.L_x_5037) ;  /* 0x0000000800b47947 */ /* 0x000fea0003800000 */
.L_x_5032:
        /* <DEDUP_REMOVED lines=13> */
.L_x_5046:
[----:B------:R0:W5:Y:S01]  /*a8a0*/  LDG.E.64 R18, desc[UR36][R2.64] ;  /* 0x0000002402127981 */ /* 0x000162000c1e1b00 */
[----:B------:R-:W-:Y:S05]  /*a8b0*/  BRA `(.L_x_5037) ;  /* 0x0000000800787947 */ /* 0x000fea0003800000 */
.L_x_5045:
        /* <DEDUP_REMOVED lines=28> */
.L_x_5048:
        /* <DEDUP_REMOVED lines=15> */
.L_x_5047:
[----:B------:R-:W2:Y:S02]  /*ab70*/  LDG.E.U16 R0, desc[UR36][R2.64] ;  /* 0x0000002402007981 */ /* 0x000ea4000c1e1500 */
[----:B--2---:R-:W-:-:S04]  /*ab80*/  IMAD.U32 R0, R0, 0x10000, RZ ;  /* 0x0001000000007824 */ /* 0x004fc800078e00ff */
[----:B------:R-:W-:-:S04]  /*ab90*/  FMUL.FTZ R0, R0, 1 ;  /* 0x3f80000000007820 */ /* 0x000fc80000410000 */
[----:B------:R0:W1:Y:S01]  /*aba0*/  F2F.F64.F32 R18, R0 ;  /* 0x0000000000127310 */ /* 0x0000620000201800 */
[----:B------:R-:W-:Y:S05]  /*abb0*/  BRA `(.L_x_5037) ;  /* 0x0000000400b87947 */ /* 0x000fea0003800000 */
.L_x_5044:
        /* <DEDUP_REMOVED lines=11> */
.L_x_5051:
        /* <DEDUP_REMOVED lines=21> */
.L_x_5055:
[----:B------:R-:W-:Y:S05]  /*adc0*/  BSYNC B1 ;  /* 0x0000000000017941 */ /* 0x000fea0003800000 */
.L_x_5054:
[----:B------:R-:W-:Y:S01]  /*add0*/  LEA R3, R0, 0x3b800000, 0x17 ;  /* 0x3b80000000037811 */ /* 0x000fe200078eb8ff */
[----:B------:R-:W-:-:S05]  /*ade0*/  IMAD.SHL.U32 R0, R2, 0x100000, RZ ;  /* 0x0010000002007824 */ /* 0x000fca00078e00ff */
[----:B------:R-:W-:-:S07]  /*adf0*/  LOP3.LUT R0, R3, R0, R4, 0xfe, !PT ;  /* 0x0000000003007212 */ /* 0x000fce00078efe04 */
.L_x_5053:
[----:B------:R-:W-:Y:S05]  /*ae00*/  BSYNC B0 ;  /* 0x0000000000007941 */ /* 0x000fea0003800000 */
.L_x_5052:
[----:B------:R-:W-:-:S04]  /*ae10*/  FMUL.FTZ R0, R0, 1 ;  /* 0x3f80000000007820 */ /* 0x000fc80000410000 */
[----:B------:R0:W1:Y:S01]  /*ae20*/  F2F.F64.F32 R18, R0 ;  /* 0x0000000000127310 */ /* 0x0000620000201800 */
[----:B------:R-:W-:Y:S05]  /*ae30*/  BRA `(.L_x_5037) ;  /* 0x0000000400187947 */ /* 0x000fea0003800000 */
.L_x_5050:
        /* <DEDUP_REMOVED lines=21> */
.L_x_5059:
[----:B------:R-:W-:Y:S05]  /*af90*/  BSYNC B1 ;  /* 0x0000000000017941 */ /* 0x000fea0003800000 */
.L_x_5058:
[----:B------:R-:W-:Y:S01]  /*afa0*/  LEA R3, R0, 0x37800000, 0x17 ;  /* 0x3780000000037811 */ /* 0x000fe200078eb8ff */
[----:B------:R-:W-:-:S05]  /*afb0*/  IMAD.SHL.U32 R0, R2, 0x200000, RZ ;  /* 0x0020000002007824 */ /* 0x000fca00078e00ff */
[----:B------:R-:W-:-:S07]  /*afc0*/  LOP3.LUT R0, R3, R0, R4, 0xfe, !PT ;  /* 0x0000000003007212 */ /* 0x000fce00078efe04 */
.L_x_5057:
[----:B------:R-:W-:Y:S05]  /*afd0*/  BSYNC B0 ;  /* 0x0000000000007941 */ /* 0x000fea0003800000 */
.L_x_5056:
[----:B------:R-:W-:-:S04]  /*afe0*/  FMUL.FTZ R0, R0, 1 ;  /* 0x3f80000000007820 */ /* 0x000fc80000410000 */
[----:B------:R0:W1:Y:S01]  /*aff0*/  F2F.F64.F32 R18, R0 ;  /* 0x0000000000127310 */ /* 0x0000620000201800 */
[----:B------:R-:W-:Y:S05]  /*b000*/  BRA `(.L_x_5037) ;  /* 0x0000000000a47947 */ /* 0x000fea0003800000 */
.L_x_5049:
        /* <DEDUP_REMOVED lines=14> */
.L_x_5063:
[----:B------:R-:W-:Y:S05]  /*b0f0*/  BSYNC B0 ;  /* 0x0000000000007941 */ /* 0x000fea0003800000 */
.L_x_5062:
[----:B------:R-:W-:-:S04]  /*b100*/  FMUL.FTZ R0, R0, 1 ;  /* 0x3f80000000007820 */ /* 0x000fc80000410000 */
[----:B------:R0:W1:Y:S01]  /*b110*/  F2F.F64.F32 R18, R0 ;  /* 0x0000000000127310 */ /* 0x0000620000201800 */
[----:B------:R-:W-:Y:S05]  /*b120*/  BRA `(.L_x_5037) ;  /* 0x00000000005c7947 */ /* 0x000fea0003800000 */
.L_x_5036:
        /* <DEDUP_REMOVED lines=16> */
.L_x_5064:
[----:B------:R-:W-:Y:S01]  /*b230*/  CS2R R18, SRZ ;  /* 0x0000000000127805 */ /* 0x000fe2000001ff00 */
[----:B------:R-:W-:Y:S06]  /*b240*/  BRA `(.L_x_5037) ;  /* 0x0000000000147947 */ /* 0x000fec0003800000 */
.L_x_5061:
[----:B------:R-:W2:Y:S02]  /*b250*/  LDG.E.64 R18, desc[UR36][R2.64] ;  /* 0x0000002402127981 */ /* 0x000ea4000c1e1b00 */
[----:B--2---:R-:W0:Y:S01]  /*b260*/  I2F.F64.U64 R18, R18 ;  /* 0x0000001200127312 */ /* 0x004e220000301800 */
[----:B------:R-:W-:Y:S05]  /*b270*/  BRA `(.L_x_5037) ;  /* 0x0000000000087947 */ /* 0x000fea0003800000 */
.L_x_5060:
[----:B------:R-:W2:Y:S02]  /*b280*/  LDG.E R2, desc[UR36][R2.64] ;  /* 0x0000002402027981 */ /* 0x000ea4000c1e1900 */
[----:B--2---:R0:W1:Y:S02]  /*b290*/  I2F.F64.U32 R18, R2 ;  /* 0x0000000200127312 */ /* 0x0040640000201800 */
.L_x_5037:
[----:B0--3--:R-:W1:Y:S01]  /*b2a0*/  LDC.U8 R2, c[0x0][0x493] ;  /* 0x000124c0ff027b82 */ /* 0x009e620000000000 */
[----:B------:R-:W-:Y:S02]  /*b2b0*/  ULDC.64 UR4, c[0x0][0x488] ;  /* 0x0001220000047ab9 */ /* 0x000fe40000000a00 */
[----:B------:R-:W-:-:S05]  /*b2c0*/  IADD3 R4, P0, R22, UR4, RZ ;  /* 0x0000000416047c10 */ /* 0x000fca000ff1e0ff */
        /* <DEDUP_REMOVED lines=15> */
.L_x_5068:
[----:B------:R-:W3:Y:S02]  /*b3c0*/  LDG.E.U8 R2, desc[UR36][R4.64] ;  /* 0x0000002404027981 */ /* 0x000ee4000c1e1100 */
[----:B---3--:R-:W0:Y:S01]  /*b3d0*/  I2F.F64.U16 R2, R2 ;  /* 0x0000000200027312 */ /* 0x008e220000101800 */
[----:B------:R-:W-:Y:S05]  /*b3e0*/  BRA `(.L_x_5070) ;  /* 0x0000000c00707947 */ /* 0x000fea0003800000 */
.L_x_5067:
        /* <DEDUP_REMOVED lines=9> */
.L_x_5072:
[----:B------:R-:W3:Y:S02]  /*b480*/  LDG.E R2, desc[UR36][R4.64] ;  /* 0x0000002404027981 */ /* 0x000ee4000c1e1900 */
[----:B---3--:R-:W0:Y:S01]  /*b490*/  I2F.F64 R2, R2 ;  /* 0x0000000200027312 */ /* 0x008e220000201c00 */
[----:B------:R-:W-:Y:S05]  /*b4a0*/  BRA `(.L_x_5070) ;  /* 0x0000000c00407947 */ /* 0x000fea0003800000 */
.L_x_5071:
[----:B------:R-:W3:Y:S02]  /*b4b0*/  LDG.E.U16 R2, desc[UR36][R4.64] ;  /* 0x0000002404027981 */ /* 0x000ee4000c1e1500 */
[----:B---3--:R-:W0:Y:S01]  /*b4c0*/  I2F.F64.S16 R2, R2 ;  /* 0x0000000200027312 */ /* 0x008e220000101c00 */
[----:B------:R-:W-:Y:S05]  /*b4d0*/  BRA `(.L_x_5070) ;  /* 0x0000000c00347947 */ /* 0x000fea0003800000 */
.L_x_5066:
        /* <DEDUP_REMOVED lines=8> */
[----:B------:R-:W3:Y:S01]  /*b560*/  F2F.F64.F32 R2, R2 ;  /* 0x0000000200027310 */ /* 0x000ee20000201800 */
[----:B------:R-:W-:Y:S05]  /*b570*/  BRA `(.L_x_5070) ;  /* 0x0000000c000c7947 */ /* 0x000fea0003800000 */
.L_x_5074:
[----:B------:R-:W3:Y:S02]  /*b580*/  LDG.E.U16 R0, desc[UR36][R4.64] ;  /* 0x0000002404007981 */ /* 0x000ee4000c1e1500 */
[----:B---3--:R-:W-:-:S05]  /*b590*/  HADD2.F32 R0, -RZ, R0.H0_H0 ;  /* 0x20000000ff007230 */ /* 0x008fca0000004100 */
[----:B------:R-:W-:-:S04]  /*b5a0*/  FMUL.FTZ R0, R0, 1 ;  /* 0x3f80000000007820 */ /* 0x000fc80000410000 */
[----:B------:R0:W1:Y:S01]  /*b5b0*/  F2F.F64.F32 R2, R0 ;  /* 0x0000000000027310 */ /* 0x0000620000201800 */
[----:B------:R-:W-:Y:S05]  /*b5c0*/  BRA `(.L_x_5070) ;  /* 0x0000000800f87947 */ /* 0x000fea0003800000 */
.L_x_5073:
        /* <DEDUP_REMOVED lines=10> */
.L_x_5076:
[----:B------:R-:W3:Y:S02]  /*b670*/  LDG.E.U16 R4, desc[UR36][R4.64] ;  /* 0x0000002404047981 */ /* 0x000ee4000c1e1500 */
[----:B---3--:R-:W-:-:S05]  /*b680*/  HADD2.F32 R0, -RZ, R4.H0_H0 ;  /* 0x20000004ff007230 */ /* 0x008fca0000004100 */
[----:B------:R-:W-:-:S04]  /*b690*/  FMUL.FTZ R0, R0, 1 ;  /* 0x3f80000000007820 */ /* 0x000fc80000410000 */
[----:B------:R0:W1:Y:S01]  /*b6a0*/  F2F.F64.F32 R2, R0 ;  /* 0x0000000000027310 */ /* 0x0000620000201800 */
[----:B------:R-:W-:Y:S05]  /*b6b0*/  BRA `(.L_x_5070) ;  /* 0x0000000800bc7947 */ /* 0x000fea0003800000 */
.L_x_5075:
[----:B------:R0:W5:Y:S01]  /*b6c0*/  LDG.E.64 R2, desc[UR36][R4.64] ;  /* 0x0000002404027981 */ /* 0x000162000c1e1b00 */
[----:B------:R-:W-:Y:S05]  /*b6d0*/  BRA `(.L_x_5070) ;  /* 0x0000000800b47947 */ /* 0x000fea0003800000 */
.L_x_5065:
        /* <DEDUP_REMOVED lines=13> */
.L_x_5079:
[----:B------:R0:W5:Y:S01]  /*b7b0*/  LDG.E.64 R2, desc[UR36][R4.64] ;  /* 0x0000002404027981 */ /* 0x000162000c1e1b00 */
[----:B------:R-:W-:Y:S05]  /*b7c0*/  BRA `(.L_x_5070) ;  /* 0x0000000800787947 */ /* 0x000fea0003800000 */
.L_x_5078:
        /* <DEDUP_REMOVED lines=28> */
.L_x_5081:
        /* <DEDUP_REMOVED lines=15> */
.L_x_5080:
[----:B------:R-:W3:Y:S02]  /*ba80*/  LDG.E.U16 R0, desc[UR36][R4.64] ;  /* 0x0000002404007981 */ /* 0x000ee4000c1e1500 */
[----:B---3--:R-:W-:-:S04]  /*ba90*/  IMAD.U32 R0, R0, 0x10000, RZ ;  /* 0x0001000000007824 */ /* 0x008fc800078e00ff */
[----:B------:R-:W-:-:S04]  /*baa0*/  FMUL.FTZ R0, R0, 1 ;  /* 0x3f80000000007820 */ /* 0x000fc80000410000 */
[----:B------:R0:W1:Y:S01]  /*bab0*/  F2F.F64.F32 R2, R0 ;  /* 0x0000000000027310 */ /* 0x0000620000201800 */
[----:B------:R-:W-:Y:S05]  /*bac0*/  BRA `(.L_x_5070) ;  /* 0x0000000400b87947 */ /* 0x000fea0003800000 */
.L_x_5077:
        /* <DEDUP_REMOVED lines=11> */
.L_x_5084:
[----:B------:R-:W3:Y:S01]  /*bb80*/  LDG.E.U8 R2, desc[UR36][R4.64] ;  /* 0x0000002404027981 */ /* 0x000ee2000c1e1100 */
[----:B------:R-:W-:Y:S01]  /*bb90*/  BSSY B0, `(.L_x_5085) ;  /* 0x0000018000007945 */ /* 0x000fe20003800000 */
[----:B------:R-:W-:Y:S01]  /*bba0*/  HFMA2.MMA R0, -RZ, RZ, 0, 0 ;  /* 0x00000000ff007435 */ /* 0x000fe200000001ff */
        /* <DEDUP_REMOVED lines=18> */
.L_x_5088:
[----:B------:R-:W-:Y:S05]  /*bcd0*/  BSYNC B1 ;  /* 0x0000000000017941 */ /* 0x000fea0003800000 */
.L_x_5087:
[----:B------:R-:W-:Y:S01]  /*bce0*/  LEA R3, R0, 0x3b800000, 0x17 ;  /* 0x3b80000000037811 */ /* 0x000fe200078eb8ff */
[----:B------:R-:W-:-:S05]  /*bcf0*/  IMAD.SHL.U32 R0, R2, 0x100000, RZ ;  /* 0x0010000002007824 */ /* 0x000fca00078e00ff */
[----:B------:R-:W-:-:S07]  /*bd00*/  LOP3.LUT R0, R3, R0, R4, 0xfe, !PT ;  /* 0x0000000003007212 */ /* 0x000fce00078efe04 */
.L_x_5086:
[----:B------:R-:W-:Y:S05]  /*bd10*/  BSYNC B0 ;  /* 0x0000000000007941 */ /* 0x000fea0003800000 */
.L_x_5085:
[----:B------:R-:W-:-:S04]  /*bd20*/  FMUL.FTZ R0, R0, 1 ;  /* 0x3f80000000007820 */ /* 0x000fc80000410000 */
[----:B------:R0:W1:Y:S01]  /*bd30*/  F2F.F64.F32 R2, R0 ;  /* 0x0000000000027310 */ /* 0x0000620000201800 */
[----:B------:R-:W-:Y:S05]  /*bd40*/  BRA `(.L_x_5070) ;  /* 0x0000000400187947 */ /* 0x000fea0003800000 */
.L_x_5083:
        /* <DEDUP_REMOVED lines=21> */
.L_x_5092:
[----:B------:R-:W-:Y:S05]  /*bea0*/  BSYNC B1 ;  /* 0x0000000000017941 */ /* 0x000fea0003800000 */
.L_x_5091:
[----:B------:R-:W-:Y:S01]  /*beb0*/  LEA R3, R0, 0x37800000, 0x17 ;  /* 0x3780000000037811 */ /* 0x000fe200078eb8ff */
[----:B------:R-:W-:-:S05]  /*bec0*/  IMAD.SHL.U32 R0, R2, 0x200000, RZ ;  /* 0x0020000002007824 */ /* 0x000fca00078e00ff */
[----:B------:R-:W-:-:S07]  /*bed0*/  LOP3.LUT R0, R3, R0, R4, 0xfe, !PT ;  /* 0x0000000003007212 */ /* 0x000fce00078efe04 */
.L_x_5090:
[----:B------:R-:W-:Y:S05]  /*bee0*/  BSYNC B0 ;  /* 0x0000000000007941 */ /* 0x000fea0003800000 */
.L_x_5089:
[----:B------:R-:W-:-:S04]  /*bef0*/  FMUL.FTZ R0, R0, 1 ;  /* 0x3f80000000007820 */ /* 0x000fc80000410000 */
[----:B------:R0:W1:Y:S01]  /*bf00*/  F2F.F64.F32 R2, R0 ;  /* 0x0000000000027310 */ /* 0x0000620000201800 */
[----:B------:R-:W-:Y:S05]  /*bf10*/  BRA `(.L_x_5070) ;  /* 0x0000000000a47947 */ /* 0x000fea0003800000 */
.L_x_5082:
        /* <DEDUP_REMOVED lines=14> */
.L_x_5096:
[----:B------:R-:W-:Y:S05]  /*c000*/  BSYNC B0 ;  /* 0x0000000000007941 */ /* 0x000fea0003800000 */
.L_x_5095:
[----:B------:R-:W-:-:S04]  /*c010*/  FMUL.FTZ R0, R0, 1 ;  /* 0x3f80000000007820 */ /* 0x000fc80000410000 */
[----:B------:R0:W1:Y:S01]  /*c020*/  F2F.F64.F32 R2, R0 ;  /* 0x0000000000027310 */ /* 0x0000620000201800 */
[----:B------:R-:W-:Y:S05]  /*c030*/  BRA `(.L_x_5070) ;  /* 0x00000000005c7947 */ /* 0x000fea0003800000 */
.L_x_5069:
        /* <DEDUP_REMOVED lines=16> */
.L_x_5097:
[----:B------:R-:W-:Y:S01]  /*c140*/  CS2R R2, SRZ ;  /* 0x0000000000027805 */ /* 0x000fe2000001ff00 */
[----:B------:R-:W-:Y:S06]  /*c150*/  BRA `(.L_x_5070) ;  /* 0x0000000000147947 */ /* 0x000fec0003800000 */
.L_x_5094:
[----:B------:R-:W3:Y:S02]  /*c160*/  LDG.E.64 R2, desc[UR36][R4.64] ;  /* 0x0000002404027981 */ /* 0x000ee4000c1e1b00 */
[----:B---3--:R-:W0:Y:S01]  /*c170*/  I2F.F64.U64 R2, R2 ;  /* 0x0000000200027312 */ /* 0x008e220000301800 */
[----:B------:R-:W-:Y:S05]  /*c180*/  BRA `(.L_x_5070) ;  /* 0x0000000000087947 */ /* 0x000fea0003800000 */
.L_x_5093:
[----:B------:R-:W3:Y:S02]  /*c190*/  LDG.E R2, desc[UR36][R4.64] ;  /* 0x0000002404027981 */ /* 0x000ee4000c1e1900 */
[----:B---3--:R-:W0:Y:S02]  /*c1a0*/  I2F.F64.U32 R2, R2 ;  /* 0x0000000200027312 */ /* 0x008e240000201800 */
.L_x_5070:
        /* <DEDUP_REMOVED lines=21> */
.L_x_5101:
[----:B------:R-:W0:Y:S02]  /*c300*/  F2I.S64.F64.TRUNC R4, R4 ;  /* 0x0000000400047311 */ /* 0x000e24000030d900 */
[----:B0-----:R-:W-:-:S05]  /*c310*/  MOV R3, R4 ;  /* 0x0000000400037202 */ /* 0x001fca0000000f00 */
[----:B------:R0:W-:Y:S01]  /*c320*/  STG.E.U8 desc[UR36][R16.64], R3 ;  /* 0x0000000310007986 */ /* 0x0001e2000c101124 */
[----:B------:R-:W-:Y:S05]  /*c330*/  BRA `(.L_x_5103) ;  /* 0x0000000c00f87947 */ /* 0x000fea0003800000 */
.L_x_5100:
        /* <DEDUP_REMOVED lines=9> */
.L_x_5105:
[----:B------:R-:W0:Y:S02]  /*c3d0*/  F2I.F64.TRUNC R5, R4 ;  /* 0x0000000400057311 */ /* 0x000e24000030d100 */
[----:B0-----:R0:W-:Y:S01]  /*c3e0*/  STG.E desc[UR36][R16.64], R5 ;  /* 0x0000000510007986 */ /* 0x0011e2000c101924 */
[----:B------:R-:W-:Y:S05]  /*c3f0*/  BRA `(.L_x_5103) ;  /* 0x0000000c00c87947 */ /* 0x000fea0003800000 */
.L_x_5104:
[----:B------:R-:W0:Y:S02]  /*c400*/  F2I.F64.TRUNC R5, R4 ;  /* 0x0000000400057311 */ /* 0x000e24000030d100 */
[----:B0-----:R0:W-:Y:S01]  /*c410*/  STG.E.U16 desc[UR36][R16.64], R5 ;  /* 0x0000000510007986 */ /* 0x0011e2000c101524 */
[----:B------:R-:W-:Y:S05]  /*c420*/  BRA `(.L_x_5103) ;  /* 0x0000000c00bc7947 */ /* 0x000fea0003800000 */
.L_x_5099:
        /* <DEDUP_REMOVED lines=13> */
.L_x_5107:
        /* <DEDUP_REMOVED lines=8> */
.L_x_5106:
        /* <DEDUP_REMOVED lines=14> */
.L_x_5109:
        /* <DEDUP_REMOVED lines=9> */
.L_x_5108:
[----:B------:R0:W-:Y:S01]  /*c6f0*/  STG.E.64 desc[UR36][R16.64], R4 ;  /* 0x0000000410007986 */ /* 0x0001e2000c101b24 */
[----:B------:R-:W-:Y:S05]  /*c700*/  BRA `(.L_x_5103) ;  /* 0x0000000c00047947 */ /* 0x000fea0003800000 */
.L_x_5098:
        /* <DEDUP_REMOVED lines=12> */
.L_x_5112:
[----:B------:R-:W-:-:S05]  /*c7d0*/  CS2R R6, SRZ ;  /* 0x0000000000067805 */ /* 0x000fca000001ff00 */
[----:B------:R0:W-:Y:S01]  /*c7e0*/  STG.E.128 desc[UR36][R16.64], R4 ;  /* 0x0000000410007986 */ /* 0x0001e2000c101d24 */
[----:B------:R-:W-:Y:S05]  /*c7f0*/  BRA `(.L_x_5103) ;  /* 0x0000000800c87947 */ /* 0x000fea0003800000 */
.L_x_5111:
        /* <DEDUP_REMOVED lines=25> */
.L_x_5116:
[----:B------:R-:W-:Y:S05]  /*c990*/  BSYNC B0 ;  /* 0x0000000000007941 */ /* 0x000fea0003800000 */
.L_x_5115:
[----:B------:R-:W-:-:S05]  /*c9a0*/  LOP3.LUT R3, R0, R3, RZ, 0xfc, !PT ;  /* 0x0000000300037212 */ /* 0x000fca00078efcff */
[----:B------:R0:W-:Y:S01]  /*c9b0*/  STG.E.U8 desc[UR36][R16.64], R3 ;  /* 0x0000000310007986 */ /* 0x0001e2000c101124 */
[----:B------:R-:W-:Y:S05]  /*c9c0*/  BRA `(.L_x_5103) ;  /* 0x0000000800547947 */ /* 0x000fea0003800000 */
.L_x_5114:
        /* <DEDUP_REMOVED lines=17> */
.L_x_5118:
[----:B------:R-:W-:Y:S01]  /*cae0*/  IMAD.MOV.U32 R0, RZ, RZ, 0x7f ;  /* 0x0000007fff007424 */ /* 0x000fe200078e00ff */
[----:B------:R-:W-:-:S04]  /*caf0*/  ISETP.GT.U32.AND P0, PT, R2, 0x7f800000, PT ;  /* 0x7f8000000200780c */ /* 0x000fc80003f04070 */
[----:B------:R-:W-:-:S09]  /*cb00*/  SEL R0, R0, 0x7c, P0 ;  /* 0x0000007c00007807 */ /* 0x000fd20000000000 */
.L_x_5119:
[----:B------:R-:W-:Y:S05]  /*cb10*/  BSYNC B0 ;  /* 0x0000000000007941 */ /* 0x000fea0003800000 */
.L_x_5117:
[----:B------:R-:W-:-:S04]  /*cb20*/  LOP3.LUT R2, R3, 0x80000000, RZ, 0xc0, !PT ;  /* 0x8000000003027812 */ /* 0x000fc800078ec0ff */
[----:B------:R-:W-:-:S04]  /*cb30*/  SHF.R.U32.HI R3, RZ, 0x18, R2 ;  /* 0x00000018ff037819 */ /* 0x000fc80000011602 */
[----:B------:R-:W-:-:S05]  /*cb40*/  LOP3.LUT R3, R0, R3, RZ, 0xfc, !PT ;  /* 0x0000000300037212 */ /* 0x000fca00078efcff */
[----:B------:R0:W-:Y:S01]  /*cb50*/  STG.E.U8 desc[UR36][R16.64], R3 ;  /* 0x0000000310007986 */ /* 0x0001e2000c101124 */
[----:B------:R-:W-:Y:S05]  /*cb60*/  BRA `(.L_x_5103) ;  /* 0x0000000400ec7947 */ /* 0x000fea0003800000 */
.L_x_5113:
        /* <DEDUP_REMOVED lines=8> */
.L_x_5110:
        /* <DEDUP_REMOVED lines=11> */
.L_x_5122:
        /* <DEDUP_REMOVED lines=21> */
.L_x_5125:
[----:B------:R-:W-:-:S04]  /*cdf0*/  LOP3.LUT R2, R3, 0x80000000, RZ, 0xc0, !PT ;  /* 0x8000000003027812 */ /* 0x000fc800078ec0ff */
[----:B------:R-:W-:-:S04]  /*ce00*/  SHF.R.U32.HI R3, RZ, 0x18, R2 ;  /* 0x00000018ff037819 */ /* 0x000fc80000011602 */
[----:B------:R-:W-:-:S04]  /*ce10*/  LOP3.LUT R0, R0, R3, RZ, 0xfc, !PT ;  /* 0x0000000300007212 */ /* 0x000fc800078efcff */
[----:B------:R-:W-:-:S07]  /*ce20*/  PRMT R8, R0, 0x7610, R8 ;  /* 0x0000761000087816 */ /* 0x000fce0000000008 */
.L_x_5124:
[----:B------:R-:W-:Y:S05]  /*ce30*/  BSYNC B0 ;  /* 0x0000000000007941 */ /* 0x000fea0003800000 */
.L_x_5123:
[----:B------:R3:W-:Y:S01]  /*ce40*/  STG.E.U8 desc[UR36][R16.64], R8 ;  /* 0x0000000810007986 */ /* 0x0007e2000c101124 */
[----:B------:R-:W-:Y:S05]  /*ce50*/  BRA `(.L_x_5103) ;  /* 0x0000000400307947 */ /* 0x000fea0003800000 */
.L_x_5121:
        /* <DEDUP_REMOVED lines=21> */
.L_x_5128:
[----:B------:R-:W-:-:S04]  /*cfb0*/  LOP3.LUT R2, R3, 0x80000000, RZ, 0xc0, !PT ;  /* 0x8000000003027812 */ /* 0x000fc800078ec0ff */
[----:B------:R-:W-:-:S04]  /*cfc0*/  SHF.R.U32.HI R3, RZ, 0x18, R2 ;  /* 0x00000018ff037819 */ /* 0x000fc80000011602 */
[----:B------:R-:W-:-:S04]  /*cfd0*/  LOP3.LUT R0, R0, R3, RZ, 0xfc, !PT ;  /* 0x0000000300007212 */ /* 0x000fc800078efcff */
[----:B------:R-:W-:-:S07]  /*cfe0*/  PRMT R8, R0, 0x7610, R8 ;  /* 0x0000761000087816 */ /* 0x000fce0000000008 */
.L_x_5127:
[----:B------:R-:W-:Y:S05]  /*cff0*/  BSYNC B0 ;  /* 0x0000000000007941 */ /* 0x000fea0003800000 */
.L_x_5126:
[----:B------:R0:W-:Y:S01]  /*d000*/  STG.E.U8 desc[UR36][R16.64], R8 ;  /* 0x0000000810007986 */ /* 0x0001e2000c101124 */
[----:B------:R-:W-:Y:S05]  /*d010*/  BRA `(.L_x_5103) ;  /* 0x0000000000c07947 */ /* 0x000fea0003800000 */
.L_x_5120:
        /* <DEDUP_REMOVED lines=26> */
.L_x_5102:
        /* <DEDUP_REMOVED lines=16> */
.L_x_5131:
[----:B------:R-:W-:Y:S05]  /*d2c0*/  BRA `(.L_x_5103) ;  /* 0x0000000000147947 */ /* 0x000fea0003800000 */
.L_x_5130:
[----:B------:R-:W0:Y:S02]  /*d2d0*/  F2I.U64.F64.TRUNC R4, R4 ;  /* 0x0000000400047311 */ /* 0x000e24000030d800 */
[----:B0-----:R1:W-:Y:S01]  /*d2e0*/  STG.E.64 desc[UR36][R16.64], R4 ;  /* 0x0000000410007986 */ /* 0x0013e2000c101b24 */
[----:B------:R-:W-:Y:S05]  /*d2f0*/  BRA `(.L_x_5103) ;  /* 0x0000000000087947 */ /* 0x000fea0003800000 */
.L_x_5129:
[----:B------:R-:W0:Y:S02]  /*d300*/  F2I.U32.F64.TRUNC R5, R4 ;  /* 0x0000000400057311 */ /* 0x000e24000030d000 */
[----:B0-----:R0:W-:Y:S02]  /*d310*/  STG.E desc[UR36][R16.64], R5 ;  /* 0x0000000510007986 */ /* 0x0011e4000c101924 */
.L_x_5103:
[----:B------:R-:W-:-:S07]  /*d320*/  VIADD R23, R23, 0x80 ;  /* 0x0000008017177836 */ /* 0x000fce0000000000 */
.L_x_5030:
[----:B------:R-:W-:Y:S05]  /*d330*/  BSYNC B6 ;  /* 0x0000000000067941 */ /* 0x000fea0003800000 */
.L_x_5029:
[----:B------:R-:W-:Y:S02]  /*d340*/  ULDC UR4, c[0x0][0x210] ;  /* 0x0000840000047ab9 */ /* 0x000fe40000000800 */
[----:B------:R-:W-:-:S13]  /*d350*/  ISETP.GE.AND P0, PT, R23, UR4, PT ;  /* 0x0000000417007c0c */ /* 0x000fda000bf06270 */
[----:B------:R-:W-:Y:S05]  /*d360*/  @P0 EXIT ;  /* 0x000000000000094d */ /* 0x000fea0003800000 */
[----:B0-----:R-:W0:Y:S01]  /*d370*/  LDC R6, c[0x0][0x218] ;  /* 0x00008600ff067b82 */ /* 0x001e220000000800 */
[----:B-1234-:R-:W-:Y:S01]  /*d380*/  HFMA2.MMA R16, -RZ, RZ, 0, 0 ;  /* 0x00000000ff107435 */ /* 0x01efe200000001ff */
[----:B------:R-:W-:Y:S02]  /*d390*/  IMAD.MOV.U32 R22, RZ, RZ, RZ ;  /* 0x000000ffff167224 */ /* 0x000fe400078e00ff */
[----:B------:R-:W-:Y:S01]  /*d3a0*/  IMAD.MOV.U32 R0, RZ, RZ, RZ ;  /* 0x000000ffff007224 */ /* 0x000fe200078e00ff */
        /* <DEDUP_REMOVED lines=350> */
.L_x_5132:
        /* <DEDUP_REMOVED lines=21> */
.L_x_5136:
[----:B------:R-:W2:Y:S02]  /*eae0*/  LDG.E.U8 R2, desc[UR36][R2.64] ;  /* 0x0000002402027981 */ /* 0x000ea4000c1e1100 */
[----:B--2---:R0:W1:Y:S01]  /*eaf0*/  I2F.F64.U16 R18, R2 ;  /* 0x0000000200127312 */ /* 0x0040620000101800 */
[----:B------:R-:W-:Y:S05]  /*eb00*/  BRA `(.L_x_5138) ;  /* 0x0000000c00707947 */ /* 0x000fea0003800000 */
.L_x_5135:
        /* <DEDUP_REMOVED lines=9> */
.L_x_5140:
[----:B------:R-:W2:Y:S02]  /*eba0*/  LDG.E R2, desc[UR36][R2.64] ;  /* 0x0000002402027981 */ /* 0x000ea4000c1e1900 */
[----:B--2---:R0:W1:Y:S01]  /*ebb0*/  I2F.F64 R18, R2 ;  /* 0x0000000200127312 */ /* 0x0040620000201c00 */
[----:B------:R-:W-:Y:S05]  /*ebc0*/  BRA `(.L_x_5138) ;  /* 0x0000000c00407947 */ /* 0x000fea0003800000 */
.L_x_5139:
[----:B------:R-:W2:Y:S02]  /*ebd0*/  LDG.E.U16 R2, desc[UR36][R2.64] ;  /* 0x0000002402027981 */ /* 0x000ea4000c1e1500 */
[----:B--2---:R0:W1:Y:S01]  /*ebe0*/  I2F.F64.S16 R18, R2 ;  /* 0x0000000200127312 */ /* 0x0040620000101c00 */
[----:B------:R-:W-:Y:S05]  /*ebf0*/  BRA `(.L_x_5138) ;  /* 0x0000000c00347947 */ /* 0x000fea0003800000 */
.L_x_5134:
        /* <DEDUP_REMOVED lines=10> */
.L_x_5142:
[----:B------:R-:W2:Y:S02]  /*eca0*/  LDG.E.U16 R0, desc[UR36][R2.64] ;  /* 0x0000002402007981 */ /* 0x000ea4000c1e1500 */
[----:B--2---:R-:W-:-:S05]  /*ecb0*/  HADD2.F32 R0, -RZ, R0.H0_H0 ;  /* 0x20000000ff007230 */ /* 0x004fca0000004100 */
[----:B------:R-:W-:-:S04]  /*ecc0*/  FMUL.FTZ R0, R0, 1 ;  /* 0x3f80000000007820 */ /* 0x000fc80000410000 */
[----:B------:R0:W1:Y:S01]  /*ecd0*/  F2F.F64.F32 R18, R0 ;  /* 0x0000000000127310 */ /* 0x0000620000201800 */
[----:B------:R-:W-:Y:S05]  /*ece0*/  BRA `(.L_x_5138) ;  /* 0x0000000800f87947 */ /* 0x000fea0003800000 */
.L_x_5141:
        /* <DEDUP_REMOVED lines=10> */
.L_x_5144:
[----:B------:R-:W2:Y:S02]  /*ed90*/  LDG.E.U16 R2, desc[UR36][R2.64] ;  /* 0x0000002402027981 */ /* 0x000ea4000c1e1500 */
[----:B--2---:R-:W-:-:S05]  /*eda0*/  HADD2.F32 R0, -RZ, R2.H0_H0 ;  /* 0x20000002ff007230 */ /* 0x004fca0000004100 */
[----:B------:R-:W-:-:S04]  /*edb0*/  FMUL.FTZ R0, R0, 1 ;  /* 0x3f80000000007820 */ /* 0x000fc80000410000 */
[----:B------:R0:W1:Y:S01]  /*edc0*/  F2F.F64.F32 R18, R0 ;  /* 0x0000000000127310 */ /* 0x0000620000201800 */
[----:B------:R-:W-:Y:S05]  /*edd0*/  BRA `(.L_x_5138) ;  /* 0x0000000800bc7947 */ /* 0x000fea0003800000 */
.L_x_5143:
[----:B------:R0:W5:Y:S01]  /*ede0*/  LDG.E.64 R18, desc[UR36][R2.64] ;  /* 0x0000002402127981 */ /* 0x000162000c1e1b00 */
[----:B------:R-:W-:Y:S05]  /*edf0*/  BRA `(.L_x_5138) ;  /* 0x0000000800b47947 */ /* 0x000fea0003800000 */
.L_x_5133:
        /* <DEDUP_REMOVED lines=13> */
.L_x_5147:
[----:B------:R0:W5:Y:S01]  /*eed0*/  LDG.E.64 R18, desc[UR36][R2.64] ;  /* 0x0000002402127981 */ /* 0x000162000c1e1b00 */
[----:B------:R-:W-:Y:S05]  /*eee0*/  BRA `(.L_x_5138) ;  /* 0x0000000800787947 */ /* 0x000fea0003800000 */
.L_x_5146:
        /* <DEDUP_REMOVED lines=28> */
.L_x_5149:
        /* <DEDUP_REMOVED lines=13> */
[----:B------:R2:W3:Y:S01]  /*f180*/  F2F.F64.F32 R18, R4 ;  /* 0x0000000400127310 */ /* 0x0004e20000201800 */
[----:B------:R-:W-:Y:S05]  /*f190*/  BRA `(.L_x_5138) ;  /* 0x0000000400cc7947 */ /* 0x000fea0003800000 */
.L_x_5148:
[----:B------:R-:W2:Y:S02]  /*f1a0*/  LDG.E.U16 R0, desc[UR36][R2.64] ;  /* 0x0000002402007981 */ /* 0x000ea4000c1e1500 */
[----:B--2---:R-:W-:-:S04]  /*f1b0*/  IMAD.U32 R0, R0, 0x10000, RZ ;  /* 0x0001000000007824 */ /* 0x004fc800078e00ff */
[----:B------:R-:W-:-:S04]  /*f1c0*/  FMUL.FTZ R0, R0, 1 ;  /* 0x3f80000000007820 */ /* 0x000fc80000410000 */
[----:B------:R4:W0:Y:S01]  /*f1d0*/  F2F.F64.F32 R18, R0 ;  /* 0x0000000000127310 */ /* 0x0008220000201800 */
[----:B------:R-:W-:Y:S05]  /*f1e0*/  BRA `(.L_x_5138) ;  /* 0x0000000400b87947 */ /* 0x000fea0003800000 */
.L_x_5145:
        /* <DEDUP_REMOVED lines=11> */
.L_x_5152:
        /* <DEDUP_REMOVED lines=21> */
.L_x_5156:
[----:B------:R-:W-:Y:S05]  /*f3f0*/  BSYNC B1 ;  /* 0x0000000000017941 */ /* 0x000fea0003800000 */
.L_x_5155:
[----:B------:R-:W-:Y:S01]  /*f400*/  LEA R3, R0, 0x3b800000, 0x17 ;  /* 0x3b80000000037811 */ /* 0x000fe200078eb8ff */
[----:B------:R-:W-:-:S05]  /*f410*/  IMAD.SHL.U32 R0, R2, 0x100000, RZ ;  /* 0x0010000002007824 */ /* 0x000fca00078e00ff */
[----:B------:R-:W-:-:S07]  /*f420*/  LOP3.LUT R0, R3, R0, R4, 0xfe, !PT ;  /* 0x0000000003007212 */ /* 0x000fce00078efe04 */
.L_x_5154:
[----:B------:R-:W-:Y:S05]  /*f430*/  BSYNC B0 ;  /* 0x0000000000007941 */ /* 0x000fea0003800000 */
.L_x_5153:
[----:B------:R-:W-:-:S04]  /*f440*/  FMUL.FTZ R0, R0, 1 ;  /* 0x3f80000000007820 */ /* 0x000fc80000410000 */
[----:B------:R0:W1:Y:S01]  /*f450*/  F2F.F64.F32 R18, R0 ;  /* 0x0000000000127310 */ /* 0x0000620000201800 */
[----:B------:R-:W-:Y:S05]  /*f460*/  BRA `(.L_x_5138) ;  /* 0x0000000400187947 */ /* 0x000fea0003800000 */
.L_x_5151:
        /* <DEDUP_REMOVED lines=17> */
[----:B------:R-:W-:Y:S02]  /*f580*/  IADD3 R5, R3, -0x1d, RZ ;  /* 0xffffffe303057810 */ /* 0x000fe40007ffe0ff */
[----:B------:R-:W-:Y:S02]  /*f590*/  IADD3 R0, R0, 0x1e, -R3 ;  /* 0x0000001e00007810 */ /* 0x000fe40007ffe803 */
[----:B------:R-:W-:-:S04]  /*f5a0*/  SHF.L.U32 R5, R2, R5, RZ ;  /* 0x0000000502057219 */ /* 0x000fc800000006ff */
[----:B------:R-:W-:-:S07]  /*f5b0*/  LOP3.LUT R2, R5, 0x3, RZ, 0xc0, !PT ;  /* 0x0000000305027812 */ /* 0x000fce00078ec0ff */
.L_x_5160:
[----:B------:R-:W-:Y:S05]  /*f5c0*/  BSYNC B1 ;  /* 0x0000000000017941 */ /* 0x000fea0003800000 */
.L_x_5159:
[----:B------:R-:W-:Y:S01]  /*f5d0*/  LEA R3, R0, 0x37800000, 0x17 ;  /* 0x3780000000037811 */ /* 0x000fe200078eb8ff */
[----:B------:R-:W-:-:S05]  /*f5e0*/  IMAD.SHL.U32 R0, R2, 0x200000, RZ ;  /* 0x0020000002007824 */ /* 0x000fca00078e00ff */
[----:B------:R-:W-:-:S07]  /*f5f0*/  LOP3.LUT R0, R3, R0, R4, 0xfe, !PT ;  /* 0x0000000003007212 */ /* 0x000fce00078efe04 */
.L_x_5158:
[----:B------:R-:W-:Y:S05]  /*f600*/  BSYNC B0 ;  /* 0x0000000000007941 */ /* 0x000fea0003800000 */
.L_x_5157:
[----:B------:R-:W-:-:S04]  /*f610*/  FMUL.FTZ R0, R0, 1 ;  /* 0x3f80000000007820 */ /* 0x000fc80000410000 */
[----:B------:R0:W1:Y:S01]  /*f620*/  F2F.F64.F32 R18, R0 ;  /* 0x0000000000127310 */ /* 0x0000620000201800 */
[----:B------:R-:W-:Y:S05]  /*f630*/  BRA `(.L_x_5138) ;  /* 0x0000000000a47947 */ /* 0x000fea0003800000 */
.L_x_5150:
        /* <DEDUP_REMOVED lines=14> */
.L_x_5164:
[----:B------:R-:W-:Y:S05]  /*f720*/  BSYNC B0 ;  /* 0x0000000000007941 */ /* 0x000fea0003800000 */
.L_x_5163:
[----:B------:R-:W-:-:S04]  /*f730*/  FMUL.FTZ R0, R0, 1 ;  /* 0x3f80000000007820 */ /* 0x000fc80000410000 */
[----:B------:R0:W1:Y:S01]  /*f740*/  F2F.F64.F32 R18, R0 ;  /* 0x0000000000127310 */ /* 0x0000620000201800 */
[----:B------:R-:W-:Y:S05]  /*f750*/  BRA `(.L_x_5138) ;  /* 0x00000000005c7947 */ /* 0x000fea0003800000 */
.L_x_5137:
        /* <DEDUP_REMOVED lines=16> */
.L_x_5165:
[----:B------:R-:W-:Y:S01]  /*f860*/  CS2R R18, SRZ ;  /* 0x0000000000127805 */ /* 0x000fe2000001ff00 */
[----:B------:R-:W-:Y:S06]  /*f870*/  BRA `(.L_x_5138) ;  /* 0x0000000000147947 */ /* 0x000fec0003800000 */
.L_x_5162:
[----:B------:R-:W2:Y:S02]  /*f880*/  LDG.E.64 R18, desc[UR36][R2.64] ;  /* 0x0000002402127981 */ /* 0x000ea4000c1e1b00 */
[----:B--2---:R-:W0:Y:S01]  /*f890*/  I2F.F64.U64 R18, R18 ;  /* 0x0000001200127312 */ /* 0x004e220000301800 */
[----:B------:R-:W-:Y:S05]  /*f8a0*/  BRA `(.L_x_5138) ;  /* 0x0000000000087947 */ /* 0x000fea0003800000 */
.L_x_5161:
[----:B------:R-:W2:Y:S02]  /*f8b0*/  LDG.E R2, desc[UR36][R2.64] ;  /* 0x0000002402027981 */ /* 0x000ea4000c1e1900 */
[----:B--2---:R0:W1:Y:S02]  /*f8c0*/  I2F.F64.U32 R18, R2 ;  /* 0x0000000200127312 */ /* 0x0040640000201800 */
.L_x_5138:
[----:B0-----:R-:W4:Y:S01]  /*f8d0*/  LDC.U8 R2, c[0x0][0x493] ;  /* 0x000124c0ff027b82 */ /* 0x001f220000000000 */
[----:B------:R-:W-:Y:S02]  /*f8e0*/  ULDC.64 UR4, c[0x0][0x488] ;  /* 0x0001220000047ab9 */ /* 0x000fe40000000a00 */
[----:B------:R-:W-:-:S05]  /*f8f0*/  IADD3 R22, P0, R22, UR4, RZ ;  /* 0x0000000416167c10 */ /* 0x000fca000ff1e0ff */
        /* <DEDUP_REMOVED lines=13> */
[----:B----4-:R-:W0:Y:S01]  /*f9d0*/  I2F.F64.S16 R2, R2 ;  /* 0x0000000200027312 */ /* 0x010e220000101c00 */
[----:B------:R-:W-:Y:S05]  /*f9e0*/  BRA `(.L_x_5171) ;  /* 0x0000000c007c7947 */ /* 0x000fea0003800000 */
.L_x_5169:
[----:B------:R-:W4:Y:S02]  /*f9f0*/  LDG.E.U8 R2, desc[UR36][R22.64] ;  /* 0x0000002416027981 */ /* 0x000f24000c1e1100 */
[----:B----4-:R-:W4:Y:S01]  /*fa00*/  I2F.F64.U16 R2, R2 ;  /* 0x0000000200027312 */ /* 0x010f220000101800 */
[----:B------:R-:W-:Y:S05]  /*fa10*/  BRA `(.L_x_5171) ;  /* 0x0000000c00707947 */ /* 0x000fea0003800000 */
.L_x_5168:
[----:B------:R-:W-:-:S13]  /*fa20*/  ISETP.NE.AND P0, PT, R0, 0x2, PT ;  /* 0x000000020000780c */ /* 0x000fda0003f05270 */
[----:B------:R-:W-:Y:S05]  /*fa30*/  @!P0 BRA `(.L_x_5172) ;  /* 0x0000000000288947 */ /* 0x000fea0003800000 */
[----:B------:R-:W-:-:S13]  /*fa40*/  ISETP.NE.AND P0, PT, R0, 0x3, PT ;  /* 0x000000030000780c */ /* 0x000fda0003f05270 */
[----:B------:R-:W-:Y:S05]  /*fa50*/  @!P0 BRA `(.L_x_5173) ;  /* 0x0000000000148947 */ /* 0x000fea0003800000 */
[----:B------:R-:W-:-:S13]  /*fa60*/  ISETP.NE.AND P0, PT, R0, 0x4, PT ;  /* 0x000000040000780c */ /* 0x000fda0003f05270 */
[----:B------:R-:W-:Y:S05]  /*fa70*/  @P0 BRA `(.L_x_5170) ;  /* 0x0000000800fc0947 */ /* 0x000fea0003800000 */
[----:B------:R-:W4:Y:S02]  /*fa80*/  LDG.E.64 R2, desc[UR36][R22.64] ;  /* 0x0000002416027981 */ /* 0x000f24000c1e1b00 */
[----:B----4-:R-:W0:Y:S01]  /*fa90*/  I2F.F64.S64 R2, R2 ;  /* 0x0000000200027312 */ /* 0x010e220000301c00 */
[----:B------:R-:W-:Y:S05]  /*faa0*/  BRA `(.L_x_5171) ;  /* 0x0000000c004c7947 */ /* 0x000fea0003800000 */
.L_x_5173:
[----:B------:R-:W4:Y:S02]  /*fab0*/  LDG.E R2, desc[UR36][R22.64] ;  /* 0x0000002416027981 */ /* 0x000f24000c1e1900 */
[----:B----4-:R-:W0:Y:S01]  /*fac0*/  I2F.F64 R2, R2 ;  /* 0x0000000200027312 */ /* 0x010e220000201c00 */
[----:B------:R-:W-:Y:S05]  /*fad0*/  BRA `(.L_x_5171) ;  /* 0x0000000c00407947 */ /* 0x000fea0003800000 */
.L_x_5172:
[----:B------:R-:W4:Y:S02]  /*fae0*/  LDG.E.U16 R2, desc[UR36][R22.64] ;  /* 0x0000002416027981 */ /* 0x000f24000c1e1500 */
[----:B----4-:R-:W0:Y:S01]  /*faf0*/  I2F.F64.S16 R2, R2 ;  /* 0x0000000200027312 */ /* 0x010e220000101c00 */
[----:B------:R-:W-:Y:S05]  /*fb00*/  BRA `(.L_x_5171) ;  /* 0x0000000c00347947 */ /* 0x000fea0003800000 */
.L_x_5167:
[----:B------:R-:W-:-:S13]  /*fb10*/  ISETP.GT.AND P0, PT, R0, 0x6, PT ;  /* 0x000000060000780c */ /* 0x000fda0003f04270 */
[----:B------:R-:W-:Y:S05]  /*fb20*/  @P0 BRA `(.L_x_5174) ;  /* 0x0000000000340947 */ /* 0x000fea0003800000 */
[----:B------:R-:W-:-:S13]  /*fb30*/  ISETP.NE.AND P0, PT, R0, 0x5, PT ;  /* 0x000000050000780c */ /* 0x000fda0003f05270 */
[----:B------:R-:W-:Y:S05]  /*fb40*/  @!P0 BRA `(.L_x_5175) ;  /* 0x0000000000188947 */ /* 0x000fea0003800000 */
[----:B------:R-:W-:-:S13]  /*fb50*/  ISETP.NE.AND P0, PT, R0, 0x6, PT ;  /* 0x000000060000780c */ /* 0x000fda0003f05270 */
[----:B------:R-:W-:Y:S05]  /*fb60*/  @P0 BRA `(.L_x_5170) ;  /* 0x0000000800c00947 */ /* 0x000fea0003800000 */
[----:B------:R-:W4:Y:S02]  /*fb70*/  LDG.E R2, desc[UR36][R22.64] ;  /* 0x0000002416027981 */ /* 0x000f24000c1e1900 */
[----:B----4-:R-:W-:-:S06]  /*fb80*/  FMUL.FTZ R2, R2, 1 ;  /* 0x3f80000002027820 */ /* 0x010fcc0000410000 */
[----:B------:R-:W0:Y:S01]  /*fb90*/  F2F.F64.F32 R2, R2 ;  /* 0x0000000200027310 */ /* 0x000e220000201800 */
[----:B------:R-:W-:Y:S05]  /*fba0*/  BRA `(.L_x_5171) ;  /* 0x0000000c000c7947 */ /* 0x000fea0003800000 */
.L_x_5175:
[----:B------:R-:W4:Y:S02]  /*fbb0*/  LDG.E.U16 R0, desc[UR36][R22.64] ;  /* 0x0000002416007981 */ /* 0x000f24000c1e1500 */
[----:B----4-:R-:W-:-:S05]  /*fbc0*/  HADD2.F32 R0, -RZ, R0.H0_H0 ;  /* 0x20000000ff007230 */ /* 0x010fca0000004100 */
[----:B------:R-:W-:-:S04]  /*fbd0*/  FMUL.FTZ R0, R0, 1 ;  /* 0x3f80000000007820 */ /* 0x000fc80000410000 */
[----:B------:R0:W4:Y:S01]  /*fbe0*/  F2F.F64.F32 R2, R0 ;  /* 0x0000000000027310 */ /* 0x0001220000201800 */
[----:B------:R-:W-:Y:S05]  /*fbf0*/  BRA `(.L_x_5171) ;  /* 0x0000000800f87947 */ /* 0x000fea0003800000 */
.L_x_5174:
[----:B------:R-:W-:-:S13]  /*fc00*/  ISETP.NE.AND P0, PT, R0, 0x7, PT ;  /* 0x000000070000780c */ /* 0x000fda0003f05270 */
[----:B------:R-:W-:Y:S05]  /*fc10*/  @!P0 BRA `(.L_x_5176) ;  /* 0x0000000000348947 */ /* 0x000fea0003800000 */
        /* <DEDUP_REMOVED lines=8> */
.L_x_5177:
[----:B------:R-:W4:Y:S02]  /*fca0*/  LDG.E.U16 R22, desc[UR36][R22.64] ;  /* 0x0000002416167981 */ /* 0x000f24000c1e1500 */
[----:B----4-:R-:W-:-:S05]  /*fcb0*/  HADD2.F32 R0, -RZ, R22.H0_H0 ;  /* 0x20000016ff007230 */ /* 0x010fca0000004100 */
[----:B------:R-:W-:-:S04]  /*fcc0*/  FMUL.FTZ R0, R0, 1 ;  /* 0x3f80000000007820 */ /* 0x000fc80000410000 */
[----:B------:R0:W4:Y:S01]  /*fcd0*/  F2F.F64.F32 R2, R0 ;  /* 0x0000000000027310 */ /* 0x0001220000201800 */
[----:B------:R-:W-:Y:S05]  /*fce0*/  BRA `(.L_x_5171) ;  /* 0x0000000800bc7947 */ /* 0x000fea0003800000 */
.L_x_5176:
[----:B------:R0:W5:Y:S01]  /*fcf0*/  LDG.E.64 R2, desc[UR36][R22.64] ;  /* 0x0000002416027981 */ /* 0x000162000c1e1b00 */
[----:B------:R-:W-:Y:S05]  /*fd00*/  BRA `(.L_x_5171) ;  /* 0x0000000800b47947 */ /* 0x000fea0003800000 */
.L_x_5166:
        /* <DEDUP_REMOVED lines=8> */
[----:B------:R-:W4:Y:S01]  /*fd90*/  LDG.E.U8 R22, desc[UR36][R22.64] ;  /* 0x0000002416167981 */ /* 0x000f22000c1e1100 */
[----:B------:R-:W-:Y:S01]  /*fda0*/  IMAD.MOV.U32 R2, RZ, RZ, RZ ;  /* 0x000000ffff027224 */ /* 0x000fe200078e00ff */
[----:B----4-:R-:W-:-:S04]  /*fdb0*/  ISETP.NE.AND P0, PT, R22, RZ, PT ;  /* 0x000000ff1600720c */ /* 0x010fc80003f05270 */
[----:B------:R-:W-:Y:S01]  /*fdc0*/  FSEL R3, RZ, 1.875, !P0 ;  /* 0x3ff00000ff037808 */ /* 0x000fe20004000000 */
[----:B------:R-:W-:Y:S08]  /*fdd0*/  BRA `(.L_x_5171) ;  /* 0x0000000800807947 */ /* 0x000ff00003800000 */
.L_x_5180:
[----:B------:R0:W5:Y:S01]  /*fde0*/  LDG.E.64 R2, desc[UR36][R22.64] ;  /* 0x0000002416027981 */ /* 0x000162000c1e1b00 */
[----:B------:R-:W-:Y:S05]  /*fdf0*/  BRA `(.L_x_5171) ;  /* 0x0000000800787947 */ /* 0x000fea0003800000 */
.L_x_5179:
        /* <DEDUP_REMOVED lines=11> */
[----:B--2---:R-:W-:-:S05]  /*feb0*/  VIADD R4, R2, 0x1000000 ;  /* 0x0100000002047836 */ /* 0x004fca0000000000 */
        /* <DEDUP_REMOVED lines=16> */
.L_x_5182:
[----:B------:R-:W4:Y:S02]  /*ffc0*/  LDG.E.U8 R3, desc[UR36][R22.64] ;  /* 0x0000002416037981 */ /* 0x000f24000c1e1100 */
[----:B----4-:R-:W-:-:S05]  /*ffd0*/  IMAD.SHL.U32 R0, R3, 0x2000000, RZ ;  /* 0x0200000003007824 */ /* 0x010fca00078e00ff */
        /* <DEDUP_REMOVED lines=13> */
.L_x_5181:
[----:B------:R-:W4:Y:S02]  /*100b0*/  LDG.E.U16 R0, desc[UR36][R22.64] ;  /* 0x0000002416007981 */ /* 0x000f24000c1e1500 */
[----:B----4-:R-:W-:-:S04]  /*100c0*/  IMAD.U32 R0, R0, 0x10000, RZ ;  /* 0x0001000000007824 */ /* 0x010fc800078e00ff */
[----:B------:R-:W-:-:S04]  /*100d0*/  FMUL.FTZ R0, R0, 1 ;  /* 0x3f80000000007820 */ /* 0x000fc80000410000 */
[----:B------:R0:W4:Y:S01]  /*100e0*/  F2F.F64.F32 R2, R0 ;  /* 0x0000000000027310 */ /* 0x0001220000201800 */
[----:B------:R-:W-:Y:S05]  /*100f0*/  BRA `(.L_x_5171) ;  /* 0x0000000400b87947 */ /* 0x000fea0003800000 */
.L_x_5178:
        /* <DEDUP_REMOVED lines=9> */
[----:B----4-:R-:W0:Y:S01]  /*10190*/  I2F.F64.U16 R2, R2 ;  /* 0x0000000200027312 */ /* 0x010e220000101800 */
[----:B------:R-:W-:Y:S05]  /*101a0*/  BRA `(.L_x_5171) ;  /* 0x00000004008c7947 */ /* 0x000fea0003800000 */
.L_x_5185:
[----:B------:R-:W4:Y:S01]  /*101b0*/  LDG.E.U8 R2, desc[UR36][R22.64] ;  /* 0x0000002416027981 */ /* 0x000f22000c1e1100 */
[----:B------:R-:W-:Y:S01]  /*101c0*/  BSSY B0, `(.L_x_5186) ;  /* 0x0000018000007945 */ /* 0x000fe20003800000 */
        /* <DEDUP_REMOVED lines=11> */
[----:B--2---:R-:W-:-:S06]  /*10280*/  IMAD.U32 R4, R3, -0x80000000, RZ ;  /* 0x8000000003047824 */ /* 0x004fcc00078e00ff */
[----:B------:R-:W-:Y:S05]  /*10290*/  @P0 BRA `(.L_x_5189) ;  /* 0x0000000000180947 */ /* 0x000fea0003800000 */
[----:B------:R-:W0:Y:S02]  /*102a0*/  FLO.U32 R3, R2 ;  /* 0x0000000200037300 */ /* 0x000e2400000e0000 */
[----:B0-----:R-:W-:-:S04]  /*102b0*/  IADD3 R3, -R3, 0x1f, RZ ;  /* 0x0000001f03037810 */ /* 0x001fc80007ffe1ff */
[----:B------:R-:W-:Y:S01]  /*102c0*/  IADD3 R0, R0, 0x1d, -R3 ;  /* 0x0000001d00007810 */ /* 0x000fe20007ffe803 */
[----:B------:R-:W-:-:S05]  /*102d0*/  VIADD R5, R3, 0xffffffe4 ;  /* 0xffffffe403057836 */ /* 0x000fca0000000000 */
[----:B------:R-:W-:-:S04]  /*102e0*/  SHF.L.U32 R5, R2, R5, RZ ;  /* 0x0000000502057219 */ /* 0x000fc800000006ff */
[----:B------:R-:W-:-:S07]  /*102f0*/  LOP3.LUT R2, R5, 0x7, RZ, 0xc0, !PT ;  /* 0x0000000705027812 */ /* 0x000fce00078ec0ff */
.L_x_5189:
[----:B------:R-:W-:Y:S05]  /*10300*/  BSYNC B1 ;  /* 0x0000000000017941 */ /* 0x000fea0003800000 */
.L_x_5188:
[----:B------:R-:W-:Y:S01]  /*10310*/  LEA R3, R0, 0x3b800000, 0x17 ;  /* 0x3b80000000037811 */ /* 0x000fe200078eb8ff */
[----:B------:R-:W-:-:S05]  /*10320*/  IMAD.SHL.U32 R0, R2, 0x100000, RZ ;  /* 0x0010000002007824 */ /* 0x000fca00078e00ff */
[----:B------:R-:W-:-:S07]  /*10330*/  LOP3.LUT R0, R3, R0, R4, 0xfe, !PT ;  /* 0x0000000003007212 */ /* 0x000fce00078efe04 */
.L_x_5187:
[----:B------:R-:W-:Y:S05]  /*10340*/  BSYNC B0 ;  /* 0x0000000000007941 */ /* 0x000fea0003800000 */
.L_x_5186:
[----:B------:R-:W-:-:S04]  /*10350*/  FMUL.FTZ R0, R0, 1 ;  /* 0x3f80000000007820 */ /* 0x000fc80000410000 */
[----:B------:R0:W4:Y:S01]  /*10360*/  F2F.F64.F32 R2, R0 ;  /* 0x0000000000027310 */ /* 0x0001220000201800 */
[----:B------:R-:W-:Y:S05]  /*10370*/  BRA `(.L_x_5171) ;  /* 0x0000000400187947 */ /* 0x000fea0003800000 */
.L_x_5184:
        /* <DEDUP_REMOVED lines=21> */
.L_x_5193:
[----:B------:R-:W-:Y:S05]  /*104d0*/  BSYNC B1 ;  /* 0x0000000000017941 */ /* 0x000fea0003800000 */
.L_x_5192:
[----:B------:R-:W-:Y:S01]  /*104e0*/  LEA R3, R0, 0x37800000, 0x17 ;  /* 0x3780000000037811 */ /* 0x000fe200078eb8ff */
[----:B------:R-:W-:-:S05]  /*104f0*/  IMAD.SHL.U32 R0, R2, 0x200000, RZ ;  /* 0x0020000002007824 */ /* 0x000fca00078e00ff */
[----:B------:R-:W-:-:S07]  /*10500*/  LOP3.LUT R0, R3, R0, R4, 0xfe, !PT ;  /* 0x0000000003007212 */ /* 0x000fce00078efe04 */
.L_x_5191:
[----:B------:R-:W-:Y:S05]  /*10510*/  BSYNC B0 ;  /* 0x0000000000007941 */ /* 0x000fea0003800000 */
.L_x_5190:
[----:B------:R-:W-:-:S04]  /*10520*/  FMUL.FTZ R0, R0, 1 ;  /* 0x3f80000000007820 */ /* 0x000fc80000410000 */
[----:B------:R0:W4:Y:S01]  /*10530*/  F2F.F64.F32 R2, R0 ;  /* 0x0000000000027310 */ /* 0x0001220000201800 */
[----:B------:R-:W-:Y:S05]  /*10540*/  BRA `(.L_x_5171) ;  /* 0x0000000000a47947 */ /* 0x000fea0003800000 */
.L_x_5183:
[----:B------:R-:W-:-:S13]  /*10550*/  ISETP.NE.AND P0, PT, R0, 0x1c, PT ;  /* 0x0000001c0000780c */ /* 0x000fda0003f05270 */
[----:B------:R-:W-:Y:S05]  /*10560*/  @!P0 BRA `(.L_x_5194) ;  /* 0x0000000000948947 */ /* 0x000fea0003800000 */
[----:B------:R-:W-:-:S13]  /*10570*/  ISETP.NE.AND P0, PT, R0, 0x1d, PT ;  /* 0x0000001d0000780c */ /* 0x000fda0003f05270 */
[----:B------:R-:W-:Y:S05]  /*10580*/  @!P0 BRA `(.L_x_5195) ;  /* 0x0000000000808947 */ /* 0x000fea0003800000 */
[----:B------:R-:W-:-:S13]  /*10590*/  ISETP.NE.AND P0, PT, R0, 0x2c, PT ;  /* 0x0000002c0000780c */ /* 0x000fda0003f05270 */
[----:B------:R-:W-:Y:S05]  /*105a0*/  @P0 BRA `(.L_x_5170) ;  /* 0x0000000000300947 */ /* 0x000fea0003800000 */
[----:B------:R-:W4:Y:S01]  /*105b0*/  LDG.E.U8 R22, desc[UR36][R22.64] ;  /* 0x0000002416167981 */ /* 0x000f22000c1e1100 */
[----:B------:R-:W-:Y:S01]  /*105c0*/  BSSY B0, `(.L_x_5196) ;  /* 0x0000007000007945 */ /* 0x000fe20003800000 */
[----:B------:R-:W-:Y:S01]  /*105d0*/  IMAD.MOV.U32 R0, RZ, RZ, 0x400000 ;  /* 0x00400000ff007424 */ /* 0x000fe200078e00ff */
[----:B----4-:R-:W-:-:S13]  /*105e0*/  ISETP.NE.AND P0, PT, R22, RZ, PT ;  /* 0x000000ff1600720c */ /* 0x010fda0003f05270 */
[----:B------:R-:W-:Y:S05]  /*105f0*/  @!P0 BRA `(.L_x_5197) ;  /* 0x00000000000c8947 */ /* 0x000fea0003800000 */
[----:B------:R-:W-:-:S13]  /*10600*/  ISETP.NE.AND P0, PT, R22, 0xff, PT ;  /* 0x000000ff1600780c */ /* 0x000fda0003f05270 */
[----:B------:R-:W-:Y:S02]  /*10610*/  @!P0 IMAD.MOV.U32 R0, RZ, RZ, 0x7f800001 ;  /* 0x7f800001ff008424 */ /* 0x000fe400078e00ff */
[----:B------:R-:W-:-:S07]  /*10620*/  @P0 IMAD.SHL.U32 R0, R22, 0x800000, RZ ;  /* 0x0080000016000824 */ /* 0x000fce00078e00ff */
.L_x_5197:
[----:B------:R-:W-:Y:S05]  /*10630*/  BSYNC B0 ;  /* 0x0000000000007941 */ /* 0x000fea0003800000 */
.L_x_5196:
[----:B------:R-:W-:-:S04]  /*10640*/  FMUL.FTZ R0, R0, 1 ;  /* 0x3f80000000007820 */ /* 0x000fc80000410000 */
[----:B------:R0:W4:Y:S01]  /*10650*/  F2F.F64.F32 R2, R0 ;  /* 0x0000000000027310 */ /* 0x0001220000201800 */
[----:B------:R-:W-:Y:S05]  /*10660*/  BRA `(.L_x_5171) ;  /* 0x00000000005c7947 */ /* 0x000fea0003800000 */
.L_x_5170:
[----:B------:R-:W-:Y:S01]  /*10670*/  MOV R2, 0x0 ;  /* 0x0000000000027802 */ /* 0x000fe20000000f00 */
[----:B------:R-:W-:Y:S01]  /*10680*/  ULDC.64 UR4, c[0x4][0x188] ;  /* 0x0100620000047ab9 */ /* 0x000fe20000000a00 */
[----:B------:R-:W-:Y:S01]  /*10690*/  ULDC.64 UR6, c[0x4][0x68] ;  /* 0x01001a0000067ab9 */ /* 0x000fe20000000a00 */
[----:B--2---:R-:W-:Y:S02]  /*106a0*/  IMAD.U32 R4, RZ, RZ, UR4 ;  /* 0x00000004ff047e24 */ /* 0x004fe4000f8e00ff */
        /* <DEDUP_REMOVED lines=12> */
.L_x_5198:
[----:B------:R-:W-:Y:S01]  /*10770*/  CS2R R2, SRZ ;  /* 0x0000000000027805 */ /* 0x000fe2000001ff00 */
[----:B------:R-:W-:Y:S06]  /*10780*/  BRA `(.L_x_5171) ;  /* 0x0000000000147947 */ /* 0x000fec0003800000 */
.L_x_5195:
[----:B------:R-:W4:Y:S02]  /*10790*/  LDG.E.64 R2, desc[UR36][R22.64] ;  /* 0x0000002416027981 */ /* 0x000f24000c1e1b00 */
[----:B----4-:R-:W0:Y:S01]  /*107a0*/  I2F.F64.U64 R2, R2 ;  /* 0x0000000200027312 */ /* 0x010e220000301800 */
[----:B------:R-:W-:Y:S05]  /*107b0*/  BRA `(.L_x_5171) ;  /* 0x0000000000087947 */ /* 0x000fea0003800000 */
.L_x_5194:
[----:B------:R-:W4:Y:S02]  /*107c0*/  LDG.E R2, desc[UR36][R22.64] ;  /* 0x0000002416027981 */ /* 0x000f24000c1e1900 */
[----:B----4-:R-:W0:Y:S02]  /*107d0*/  I2F.F64.U32 R2, R2 ;  /* 0x0000000200027312 */ /* 0x010e240000201800 */
.L_x_5171:
[----:B------:R-:W2:Y:S01]  /*107e0*/  LDC.U8 R6, c[0x0][0x491] ;  /* 0x00012440ff067b82 */ /* 0x000ea20000000000 */
[----:B01-345:R-:W-:Y:S01]  /*107f0*/  DSETP.MIN.AND P1, P2, R2, R18, PT ;  /* 0x000000120200722a */ /* 0x03bfe20003a20000 */
[----:B--2---:R-:W-:Y:S01]  /*10800*/  MOV R4, R2 ;  /* 0x0000000200047202 */ /* 0x004fe20000000f00 */
[----:B------:R-:W-:-:S04]  /*10810*/  IMAD.MOV.U32 R2, RZ, RZ, R19 ;  /* 0x000000ffff027224 */ /* 0x000fc800078e0013 */
        /* <DEDUP_REMOVED lines=17> */
.L_x_5202:
[----:B------:R-:W0:Y:S02]  /*10930*/  F2I.S64.F64.TRUNC R4, R4 ;  /* 0x0000000400047311 */ /* 0x000e24000030d900 */
[----:B0-----:R-:W-:-:S05]  /*10940*/  IMAD.MOV.U32 R3, RZ, RZ, R4 ;  /* 0x000000ffff037224 */ /* 0x001fca00078e0004 */
[----:B------:R-:W-:Y:S01]  /*10950*/  STG.E.U8 desc[UR36][R16.64], R3 ;  /* 0x0000000310007986 */ /* 0x000fe2000c101124 */
[----:B------:R-:W-:Y:S05]  /*10960*/  EXIT ;  /* 0x000000000000794d */ /* 0x000fea0003800000 */
.L_x_5201:
        /* <DEDUP_REMOVED lines=9> */
.L_x_5205:
[----:B------:R-:W0:Y:S02]  /*10a00*/  F2I.F64.TRUNC R5, R4 ;  /* 0x0000000400057311 */ /* 0x000e24000030d100 */
[----:B0-----:R-:W-:Y:S01]  /*10a10*/  STG.E desc[UR36][R16.64], R5 ;  /* 0x0000000510007986 */ /* 0x001fe2000c101924 */
[----:B------:R-:W-:Y:S05]  /*10a20*/  EXIT ;  /* 0x000000000000794d */ /* 0x000fea0003800000 */
.L_x_5204:
[----:B------:R-:W0:Y:S02]  /*10a30*/  F2I.F64.TRUNC R5, R4 ;  /* 0x0000000400057311 */ /* 0x000e24000030d100 */
[----:B0-----:R-:W-:Y:S01]  /*10a40*/  STG.E.U16 desc[UR36][R16.64], R5 ;  /* 0x0000000510007986 */ /* 0x001fe2000c101524 */
[----:B------:R-:W-:Y:S05]  /*10a50*/  EXIT ;  /* 0x000000000000794d */ /* 0x000fea0003800000 */
.L_x_5200:
        /* <DEDUP_REMOVED lines=13> */
.L_x_5207:
        /* <DEDUP_REMOVED lines=8> */
.L_x_5206:
        /* <DEDUP_REMOVED lines=14> */
.L_x_5209:
        /* <DEDUP_REMOVED lines=9> */
.L_x_5208:
[----:B------:R-:W-:Y:S01]  /*10d20*/  STG.E.64 desc[UR36][R16.64], R4 ;  /* 0x0000000410007986 */ /* 0x000fe2000c101b24 */
[----:B------:R-:W-:Y:S05]  /*10d30*/  EXIT ;  /* 0x000000000000794d */ /* 0x000fea0003800000 */
.L_x_5199:
        /* <DEDUP_REMOVED lines=12> */
.L_x_5212:
[----:B------:R-:W-:-:S05]  /*10e00*/  CS2R R6, SRZ ;  /* 0x0000000000067805 */ /* 0x000fca000001ff00 */
[----:B------:R-:W-:Y:S01]  /*10e10*/  STG.E.128 desc[UR36][R16.64], R4 ;  /* 0x0000000410007986 */ /* 0x000fe2000c101d24 */
[----:B------:R-:W-:Y:S05]  /*10e20*/  EXIT ;  /* 0x000000000000794d */ /* 0x000fea0003800000 */
.L_x_5211:
        /* <DEDUP_REMOVED lines=25> */
.L_x_5216:
[----:B------:R-:W-:Y:S05]  /*10fc0*/  BSYNC B0 ;  /* 0x0000000000007941 */ /* 0x000fea0003800000 */
.L_x_5215:
[----:B------:R-:W-:-:S05]  /*10fd0*/  LOP3.LUT R3, R0, R3, RZ, 0xfc, !PT ;  /* 0x0000000300037212 */ /* 0x000fca00078efcff */
[----:B------:R-:W-:Y:S01]  /*10fe0*/  STG.E.U8 desc[UR36][R16.64], R3 ;  /* 0x0000000310007986 */ /* 0x000fe2000c101124 */
[----:B------:R-:W-:Y:S05]  /*10ff0*/  EXIT ;  /* 0x000000000000794d */ /* 0x000fea0003800000 */
.L_x_5214:
        /* <DEDUP_REMOVED lines=17> */
.L_x_5218:
[----:B------:R-:W-:Y:S01]  /*11110*/  IMAD.MOV.U32 R0, RZ, RZ, 0x7f ;  /* 0x0000007fff007424 */ /* 0x000fe200078e00ff */
[----:B------:R-:W-:-:S04]  /*11120*/  ISETP.GT.U32.AND P0, PT, R2, 0x7f800000, PT ;  /* 0x7f8000000200780c */ /* 0x000fc80003f04070 */
[----:B------:R-:W-:-:S09]  /*11130*/  SEL R0, R0, 0x7c, P0 ;  /* 0x0000007c00007807 */ /* 0x000fd20000000000 */
.L_x_5219:
[----:B------:R-:W-:Y:S05]  /*11140*/  BSYNC B0 ;  /* 0x0000000000007941 */ /* 0x000fea0003800000 */
.L_x_5217:
[----:B------:R-:W-:-:S04]  /*11150*/  LOP3.LUT R2, R3, 0x80000000, RZ, 0xc0, !PT ;  /* 0x8000000003027812 */ /* 0x000fc800078ec0ff */
[----:B------:R-:W-:-:S04]  /*11160*/  SHF.R.U32.HI R3, RZ, 0x18, R2 ;  /* 0x00000018ff037819 */ /* 0x000fc80000011602 */
[----:B------:R-:W-:-:S05]  /*11170*/  LOP3.LUT R3, R0, R3, RZ, 0xfc, !PT ;  /* 0x0000000300037212 */ /* 0x000fca00078efcff */
[----:B------:R-:W-:Y:S01]  /*11180*/  STG.E.U8 desc[UR36][R16.64], R3 ;  /* 0x0000000310007986 */ /* 0x000fe2000c101124 */
[----:B------:R-:W-:Y:S05]  /*11190*/  EXIT ;  /* 0x000000000000794d */ /* 0x000fea0003800000 */
.L_x_5213:
        /* <DEDUP_REMOVED lines=8> */
.L_x_5210:
        /* <DEDUP_REMOVED lines=11> */
.L_x_5222:
        /* <DEDUP_REMOVED lines=21> */
.L_x_5225:
[----:B------:R-:W-:-:S04]  /*11420*/  LOP3.LUT R2, R3, 0x80000000, RZ, 0xc0, !PT ;  /* 0x8000000003027812 */ /* 0x000fc800078ec0ff */
[----:B------:R-:W-:-:S04]  /*11430*/  SHF.R.U32.HI R3, RZ, 0x18, R2 ;  /* 0x00000018ff037819 */ /* 0x000fc80000011602 */
[----:B------:R-:W-:-:S04]  /*11440*/  LOP3.LUT R0, R0, R3, RZ, 0xfc, !PT ;  /* 0x0000000300007212 */ /* 0x000fc800078efcff */
[----:B------:R-:W-:-:S07]  /*11450*/  PRMT R8, R0, 0x7610, R8 ;  /* 0x0000761000087816 */ /* 0x000fce0000000008 */
.L_x_5224:
[----:B------:R-:W-:Y:S05]  /*11460*/  BSYNC B0 ;  /* 0x0000000000007941 */ /* 0x000fea0003800000 */
.L_x_5223:
[----:B------:R-:W-:Y:S01]  /*11470*/  STG.E.U8 desc[UR36][R16.64], R8 ;  /* 0x0000000810007986 */ /* 0x000fe2000c101124 */
[----:B------:R-:W-:Y:S05]  /*11480*/  EXIT ;  /* 0x000000000000794d */ /* 0x000fea0003800000 */
.L_x_5221:
        /* <DEDUP_REMOVED lines=21> */
.L_x_5228:
[----:B------:R-:W-:-:S04]  /*115e0*/  LOP3.LUT R2, R3, 0x80000000, RZ, 0xc0, !PT ;  /* 0x8000000003027812 */ /* 0x000fc800078ec0ff */
[----:B------:R-:W-:-:S04]  /*115f0*/  SHF.R.U32.HI R3, RZ, 0x18, R2 ;  /* 0x00000018ff037819 */ /* 0x000fc80000011602 */
[----:B------:R-:W-:-:S04]  /*11600*/  LOP3.LUT R0, R0, R3, RZ, 0xfc, !PT ;  /* 0x0000000300007212 */ /* 0x000fc800078efcff */
[----:B------:R-:W-:-:S07]  /*11610*/  PRMT R8, R0, 0x7610, R8 ;  /* 0x0000761000087816 */ /* 0x000fce0000000008 */
.L_x_5227:
[----:B------:R-:W-:Y:S05]  /*11620*/  BSYNC B0 ;  /* 0x0000000000007941 */ /* 0x000fea0003800000 */
.L_x_5226:
[----:B------:R-:W-:Y:S01]  /*11630*/  STG.E.U8 desc[UR36][R16.64], R8 ;  /* 0x0000000810007986 */ /* 0x000fe2000c101124 */
[----:B------:R-:W-:Y:S05]  /*11640*/  EXIT ;  /* 0x000000000000794d */ /* 0x000fea0003800000 */
.L_x_5220:
        /* <DEDUP_REMOVED lines=26> */
.L_x_5203:
        /* <DEDUP_REMOVED lines=16> */
.L_x_5231:
[----:B------:R-:W-:Y:S05]  /*118f0*/  EXIT ;  /* 0x000000000000794d */ /* 0x000fea0003800000 */
.L_x_5230:
[----:B------:R-:W0:Y:S02]  /*11900*/  F2I.U64.F64.TRUNC R4, R4 ;  /* 0x0000000400047311 */ /* 0x000e24000030d800 */
[----:B0-----:R-:W-:Y:S01]  /*11910*/  STG.E.64 desc[UR36][R16.64], R4 ;  /* 0x0000000410007986 */ /* 0x001fe2000c101b24 */
[----:B------:R-:W-:Y:S05]  /*11920*/  EXIT ;  /* 0x000000000000794d */ /* 0x000fea0003800000 */
.L_x_5229:
[----:B------:R-:W0:Y:S02]  /*11930*/  F2I.U32.F64.TRUNC R5, R4 ;  /* 0x0000000400057311 */ /* 0x000e24000030d000 */
[----:B0-----:R-:W-:Y:S01]  /*11940*/  STG.E desc[UR36][R16.64], R5 ;  /* 0x0000000510007986 */ /* 0x001fe2000c101924 */
[----:B------:R-:W-:Y:S05]  /*11950*/  EXIT ;  /* 0x000000000000794d */ /* 0x000fea0003800000 */
.L_x_5232:
        /* <DEDUP_REMOVED lines=10> */
.L_x_42152:


//--------------------- .text._ZN2at6native27unrolled_elementwise_kernelINS0_13BinaryFunctorIdddZZZNS0_16fmin_kernel_cudaERNS_18TensorIteratorBaseEENKUlvE_clEvENKUlvE_clEvEUlddE_EESt5arrayIPcLm3EELi4E23TrivialOffsetCalculatorILi2EjESC_ILi1EjENS0_6memory12LoadWithCastILi2EEENSF_13StoreWithCastILi1EEEEEviT_T0_T2_T3_T4_T5_ --------------------------
	.section	.text._ZN2at6native27unrolled_elementwise_kernelINS0_13BinaryFunctorIdddZZZNS0_16fmin_kernel_cudaERNS_18TensorIteratorBaseEENKUlvE_clEvENKUlvE_clEvEUlddE_EESt5arrayIPcLm3EELi4E23TrivialOffsetCalculatorILi2EjESC_ILi1EjENS0_6memory12LoadWithCastILi2EEENSF_13StoreWithCastILi1EEEEEviT_T0_T2_T3_T4_T5_,"ax",@progbits
	.align	128
        .global         _ZN2at6native27unrolled_elementwise_kernelINS0_13BinaryFunctorIdddZZZNS0_16fmin_kernel_cudaERNS_18TensorIteratorBaseEENKUlvE_clEvENKUlvE_clEvEUlddE_EESt5arrayIPcLm3EELi4E23TrivialOffsetCalculatorILi2EjESC_ILi1EjENS0_6memory12LoadWithCastILi2EEENSF_13StoreWithCastILi1EEEEEviT_T0_T2_T3_T4_T5_
        .type           _ZN2at6native27unrolled_elementwise_kernelINS0_13BinaryFunctorIdddZZZNS0_16fmin_kernel_cudaERNS_18TensorIteratorBaseEENKUlvE_clEvENKUlvE_clEvEUlddE_EESt5arrayIPcLm3EELi4E23TrivialOffsetCalculatorILi2EjESC_ILi1EjENS0_6memory12LoadWithCastILi2EEENSF_13StoreWithCastILi1EEEEEviT_T0_T2_T3_T4_T5_,@function
        .size           _ZN2at6native27unrolled_elementwise_kernelINS0_13BinaryFunctorIdddZZZNS0_16fmin_kernel_cudaERNS_18TensorIteratorBaseEENKUlvE_clEvENKUlvE_clEvEUlddE_EESt5arrayIPcLm3EELi4E23TrivialOffsetCalculatorILi2EjESC_ILi1EjENS0_6memory12LoadWithCastILi2EEENSF_13StoreWithCastILi1EEEEEviT_T0_T2_T3_T4_T5_,(.L_x_42153 - _ZN2at6native27unrolled_elementwise_kernelINS0_13BinaryFunctorIdddZZZNS0_16fmin_kernel_cudaERNS_18TensorIteratorBaseEENKUlvE_clEvENKUlvE_clEvEUlddE_EESt5arrayIPcLm3EELi4E23TrivialOffsetCalculatorILi2EjESC_ILi1EjENS0_6memory12LoadWithCastILi2EEENSF_13StoreWithCastILi1EEEEEviT_T0_T2_T3_T4_T5_)
        .other          _ZN2at6native27unrolled_elementwise_kernelINS0_13BinaryFunctorIdddZZZNS0_16fmin_kernel_cudaERNS_18TensorIteratorBaseEENKUlvE_clEvENKUlvE_clEvEUlddE_EESt5arrayIPcLm3EELi4E23TrivialOffsetCalculatorILi2EjESC_ILi1EjENS0_6memory12LoadWithCastILi2EEENSF_13StoreWithCastILi1EEEEEviT_T0_T2_T3_T4_T5_,@"STO_CUDA_ENTRY STV_DEFAULT"
_ZN2at6native27unrolled_elementwise_kernelINS0_13BinaryFunctorIdddZZZNS0_16fmin_kernel_cudaERNS_18TensorIteratorBaseEENKUlvE_clEvENKUlvE_clEvEUlddE_EESt5arrayIPcLm3EELi4E23TrivialOffsetCalculatorILi2EjESC_ILi1EjENS0_6memory12LoadWithCastILi2EEENSF_13StoreWithCastILi1EEEEEviT_T0_T2_T3_T4_T5_:
.text._ZN2at6native27unrolled_elementwise_kernelINS0_13BinaryFunctorIdddZZZNS0_16fmin_kernel_cudaERNS_18TensorIteratorBaseEENKUlvE_clEvENKUlvE_clEvEUlddE_EESt5arrayIPcLm3EELi4E23TrivialOffsetCalculatorILi2EjESC_ILi1EjENS0_6memory12LoadWithCastILi2EEENSF_13StoreWithCastILi1EEEEEviT_T0_T2_T3_T4_T5_:
        /* <DEDUP_REMOVED lines=8> */
[----:B------:R-:W-:Y:S01]  /*0080*/  CS2R R22, SRZ ;  /* 0x0000000000167805 */ /* 0x000fe2000001ff00 */
        /* <DEDUP_REMOVED lines=25> */
.L_x_5238:
[----:B------:R-:W2:Y:S02]  /*0220*/  LDG.E.U8 R4, desc[UR36][R4.64] ;  /* 0x0000002404047981 */ /* 0x000ea4000c1e1100 */
[----:B--2---:R0:W1:Y:S01]  /*0230*/  I2F.F64.U16 R36, R4 ;  /* 0x0000000400247312 */ /* 0x0040620000101800 */
[----:B------:R-:W-:Y:S05]  /*0240*/  BRA `(.L_x_5240) ;  /* 0x0000000c00747947 */ /* 0x000fea0003800000 */
.L_x_5237:
        /* <DEDUP_REMOVED lines=9> */
.L_x_5242:
[----:B------:R-:W2:Y:S02]  /*02e0*/  LDG.E R4, desc[UR36][R4.64] ;  /* 0x0000002404047981 */ /* 0x000ea4000c1e1900 */
[----:B--2---:R1:W2:Y:S01]  /*02f0*/  I2F.F64 R36, R4 ;  /* 0x0000000400247312 */ /* 0x0042a20000201c00 */
[----:B------:R-:W-:Y:S05]  /*0300*/  BRA `(.L_x_5240) ;  /* 0x0000000c00447947 */ /* 0x000fea0003800000 */
.L_x_5241:
[----:B------:R-:W2:Y:S02]  /*0310*/  LDG.E.U16 R4, desc[UR36][R4.64] ;  /* 0x0000002404047981 */ /* 0x000ea4000c1e1500 */
[----:B--2---:R3:W4:Y:S01]  /*0320*/  I2F.F64.S16 R36, R4 ;  /* 0x0000000400247312 */ /* 0x0047220000101c00 */
[----:B------:R-:W-:Y:S05]  /*0330*/  BRA `(.L_x_5240) ;  /* 0x0000000c00387947 */ /* 0x000fea0003800000 */
.L_x_5236:
        /* <DEDUP_REMOVED lines=10> */
.L_x_5244:
[----:B------:R-:W2:Y:S02]  /*03e0*/  LDG.E.U16 R0, desc[UR36][R4.64] ;  /* 0x0000002404007981 */ /* 0x000ea4000c1e1500 */
[----:B--2---:R-:W-:-:S05]  /*03f0*/  HADD2.F32 R0, -RZ, R0.H0_H0 ;  /* 0x20000000ff007230 */ /* 0x004fca0000004100 */
[----:B------:R-:W-:-:S04]  /*0400*/  FMUL.FTZ R0, R0, 1 ;  /* 0x3f80000000007820 */ /* 0x000fc80000410000 */
[----:B------:R0:W1:Y:S01]  /*0410*/  F2F.F64.F32 R36, R0 ;  /* 0x0000000000247310 */ /* 0x0000620000201800 */
[----:B------:R-:W-:Y:S05]  /*0420*/  BRA `(.L_x_5240) ;  /* 0x0000000800fc7947 */ /* 0x000fea0003800000 */
.L_x_5243:
        /* <DEDUP_REMOVED lines=10> */
.L_x_5246:
[----:B------:R-:W2:Y:S02]  /*04d0*/  LDG.E.U16 R4, desc[UR36][R4.64] ;  /* 0x0000002404047981 */ /* 0x000ea4000c1e1500 */
[----:B--2---:R-:W-:-:S05]  /*04e0*/  HADD2.F32 R0, -RZ, R4.H0_H0 ;  /* 0x20000004ff007230 */ /* 0x004fca0000004100 */
[----:B------:R-:W-:-:S04]  /*04f0*/  FMUL.FTZ R0, R0, 1 ;  /* 0x3f80000000007820 */ /* 0x000fc80000410000 */
[----:B------:R0:W1:Y:S01]  /*0500*/  F2F.F64.F32 R36, R0 ;  /* 0x0000000000247310 */ /* 0x0000620000201800 */
[----:B------:R-:W-:Y:S05]  /*0510*/  BRA `(.L_x_5240) ;  /* 0x0000000800c07947 */ /* 0x000fea0003800000 */
.L_x_5245:
[----:B------:R0:W5:Y:S01]  /*0520*/  LDG.E.64 R36, desc[UR36][R4.64] ;  /* 0x0000002404247981 */ /* 0x000162000c1e1b00 */
[----:B------:R-:W-:Y:S05]  /*0530*/  BRA `(.L_x_5240) ;  /* 0x0000000800b87947 */ /* 0x000fea0003800000 */
.L_x_5235:
        /* <DEDUP_REMOVED lines=13> */
.L_x_5249:
[----:B------:R0:W5:Y:S01]  /*0610*/  LDG.E.64 R36, desc[UR36][R4.64] ;  /* 0x0000002404247981 */ /* 0x000162000c1e1b00 */
[----:B------:R-:W-:Y:S05]  /*0620*/  BRA `(.L_x_5240) ;  /* 0x00000008007c7947 */ /* 0x000fea0003800000 */
.L_x_5248:
        /* <DEDUP_REMOVED lines=28> */
.L_x_5251:
        /* <DEDUP_REMOVED lines=16> */
.L_x_5250:
[----:B------:R-:W2:Y:S02]  /*08f0*/  LDG.E.U16 R0, desc[UR36][R4.64] ;  /* 0x0000002404007981 */ /* 0x000ea4000c1e1500 */
[----:B--2---:R-:W-:-:S04]  /*0900*/  IMAD.U32 R0, R0, 0x10000, RZ ;  /* 0x0001000000007824 */ /* 0x004fc800078e00ff */
[----:B------:R-:W-:-:S04]  /*0910*/  FMUL.FTZ R0, R0, 1 ;  /* 0x3f80000000007820 */ /* 0x000fc80000410000 */
[----:B------:R0:W1:Y:S01]  /*0920*/  F2F.F64.F32 R36, R0 ;  /* 0x0000000000247310 */ /* 0x0000620000201800 */
[----:B------:R-:W-:Y:S05]  /*0930*/  BRA `(.L_x_5240) ;  /* 0x0000000400b87947 */ /* 0x000fea0003800000 */
.L_x_5247:
        /* <DEDUP_REMOVED lines=11> */
.L_x_5254:
        /* <DEDUP_REMOVED lines=21> */
.L_x_5258:
[----:B------:R-:W-:Y:S05]  /*0b40*/  BSYNC B1 ;  /* 0x0000000000017941 */ /* 0x000fea0003800000 */
.L_x_5257:
[----:B------:R-:W-:Y:S01]  /*0b50*/  LEA R5, R0, 0x3b800000, 0x17 ;  /* 0x3b80000000057811 */ /* 0x000fe200078eb8ff */
[----:B------:R-:W-:-:S05]  /*0b60*/  IMAD.SHL.U32 R0, R3, 0x100000, RZ ;  /* 0x0010000003007824 */ /* 0x000fca00078e00ff */
[----:B------:R-:W-:-:S07]  /*0b70*/  LOP3.LUT R0, R5, R0, R6, 0xfe, !PT ;  /* 0x0000000005007212 */ /* 0x000fce00078efe06 */
.L_x_5256:
[----:B------:R-:W-:Y:S05]  /*0b80*/  BSYNC B0 ;  /* 0x0000000000007941 */ /* 0x000fea0003800000 */
.L_x_5255:
[----:B------:R-:W-:-:S04]  /*0b90*/  FMUL.FTZ R0, R0, 1 ;  /* 0x3f80000000007820 */ /* 0x000fc80000410000 */
[----:B------:R0:W1:Y:S01]  /*0ba0*/  F2F.F64.F32 R36, R0 ;  /* 0x0000000000247310 */ /* 0x0000620000201800 */
[----:B------:R-:W-:Y:S05]  /*0bb0*/  BRA `(.L_x_5240) ;  /* 0x0000000400187947 */ /* 0x000fea0003800000 */
.L_x_5253:
        /* <DEDUP_REMOVED lines=21> */
.L_x_5262:
[----:B------:R-:W-:Y:S05]  /*0d10*/  BSYNC B1 ;  /* 0x0000000000017941 */ /* 0x000fea0003800000 */
.L_x_5261:
[----:B------:R-:W-:Y:S01]  /*0d20*/  LEA R5, R0, 0x37800000, 0x17 ;  /* 0x3780000000057811 */ /* 0x000fe200078eb8ff */
[----:B------:R-:W-:-:S05]  /*0d30*/  IMAD.SHL.U32 R0, R3, 0x200000, RZ ;  /* 0x0020000003007824 */ /* 0x000fca00078e00ff */
[----:B------:R-:W-:-:S07]  /*0d40*/  LOP3.LUT R0, R5, R0, R6, 0xfe, !PT ;  /* 0x0000000005007212 */ /* 0x000fce00078efe06 */
.L_x_5260:
[----:B------:R-:W-:Y:S05]  /*0d50*/  BSYNC B0 ;  /* 0x0000000000007941 */ /* 0x000fea0003800000 */
.L_x_5259:
[----:B------:R-:W-:-:S04]  /*0d60*/  FMUL.FTZ R0, R0, 1 ;  /* 0x3f80000000007820 */ /* 0x000fc80000410000 */
[----:B------:R0:W1:Y:S01]  /*0d70*/  F2F.F64.F32 R36, R0 ;  /* 0x0000000000247310 */ /* 0x0000620000201800 */
[----:B------:R-:W-:Y:S05]  /*0d80*/  BRA `(.L_x_5240) ;  /* 0x0000000000a47947 */ /* 0x000fea0003800000 */
.L_x_5252:
        /* <DEDUP_REMOVED lines=14> */
.L_x_5266:
[----:B------:R-:W-:Y:S05]  /*0e70*/  BSYNC B0 ;  /* 0x0000000000007941 */ /* 0x000fea0003800000 */
.L_x_5265:
[----:B------:R-:W-:-:S04]  /*0e80*/  FMUL.FTZ R0, R0, 1 ;  /* 0x3f80000000007820 */ /* 0x000fc80000410000 */
[----:B------:R0:W1:Y:S01]  /*0e90*/  F2F.F64.F32 R36, R0 ;  /* 0x0000000000247310 */ /* 0x0000620000201800 */
[----:B------:R-:W-:Y:S05]  /*0ea0*/  BRA `(.L_x_5240) ;  /* 0x00000000005c7947 */ /* 0x000fea0003800000 */
.L_x_5239:
        /* <DEDUP_REMOVED lines=16> */
.L_x_5267:
[----:B------:R-:W-:Y:S01]  /*0fb0*/  CS2R R36, SRZ ;  /* 0x0000000000247805 */ /* 0x000fe2000001ff00 */
[----:B------:R-:W-:Y:S06]  /*0fc0*/  BRA `(.L_x_5240) ;  /* 0x0000000000147947 */ /* 0x000fec0003800000 */
.L_x_5264:
[----:B------:R-:W2:Y:S02]  /*0fd0*/  LDG.E.64 R36, desc[UR36][R4.64] ;  /* 0x0000002404247981 */ /* 0x000ea4000c1e1b00 */
[----:B--2---:R-:W0:Y:S01]  /*0fe0*/  I2F.F64.U64 R36, R36 ;  /* 0x0000002400247312 */ /* 0x004e220000301800 */
[----:B------:R-:W-:Y:S05]  /*0ff0*/  BRA `(.L_x_5240) ;  /* 0x0000000000087947 */ /* 0x000fea0003800000 */
.L_x_5263:
[----:B------:R-:W2:Y:S02]  /*1000*/  LDG.E R4, desc[UR36][R4.64] ;  /* 0x0000002404047981 */ /* 0x000ea4000c1e1900 */
[----:B--2---:R0:W1:Y:S02]  /*1010*/  I2F.F64.U32 R36, R4 ;  /* 0x0000000400247312 */ /* 0x0040640000201800 */
.L_x_5240:
[----:B01-3--:R-:W0:Y:S01]  /*1020*/  LDC.64 R4, c[0x0][0x228] ;  /* 0x00008a00ff047b82 */ /* 0x00be220000000a00 */
        /* <DEDUP_REMOVED lines=18> */
.L_x_5271:
[----:B------:R-:W3:Y:S02]  /*1150*/  LDG.E.U8 R4, desc[UR36][R4.64] ;  /* 0x0000002404047981 */ /* 0x000ee4000c1e1100 */
[----:B---3--:R3:W0:Y:S01]  /*1160*/  I2F.F64.U16 R22, R4 ;  /* 0x0000000400167312 */ /* 0x0086220000101800 */
[----:B------:R-:W-:Y:S05]  /*1170*/  BRA `(.L_x_5273) ;  /* 0x0000000c00707947 */ /* 0x000fea0003800000 */
.L_x_5270:
        /* <DEDUP_REMOVED lines=9> */
.L_x_5275:
[----:B------:R-:W3:Y:S02]  /*1210*/  LDG.E R4, desc[UR36][R4.64] ;  /* 0x0000002404047981 */ /* 0x000ee4000c1e1900 */
[----:B---3--:R0:W1:Y:S01]  /*1220*/  I2F.F64 R22, R4 ;  /* 0x0000000400167312 */ /* 0x0080620000201c00 */
[----:B------:R-:W-:Y:S05]  /*1230*/  BRA `(.L_x_5273) ;  /* 0x0000000c00407947 */ /* 0x000fea0003800000 */
.L_x_5274:
[----:B------:R-:W3:Y:S02]  /*1240*/  LDG.E.U16 R4, desc[UR36][R4.64] ;  /* 0x0000002404047981 */ /* 0x000ee4000c1e1500 */
[----:B---3--:R0:W1:Y:S01]  /*1250*/  I2F.F64.S16 R22, R4 ;  /* 0x0000000400167312 */ /* 0x0080620000101c00 */
[----:B------:R-:W-:Y:S05]  /*1260*/  BRA `(.L_x_5273) ;  /* 0x0000000c00347947 */ /* 0x000fea0003800000 */
.L_x_5269:
        /* <DEDUP_REMOVED lines=10> */
.L_x_5277:
[----:B------:R-:W3:Y:S02]  /*1310*/  LDG.E.U16 R0, desc[UR36][R4.64] ;  /* 0x0000002404007981 */ /* 0x000ee4000c1e1500 */
[----:B---3--:R-:W-:-:S05]  /*1320*/  HADD2.F32 R0, -RZ, R0.H0_H0 ;  /* 0x20000000ff007230 */ /* 0x008fca0000004100 */
[----:B------:R-:W-:-:S04]  /*1330*/  FMUL.FTZ R0, R0, 1 ;  /* 0x3f80000000007820 */ /* 0x000fc80000410000 */
[----:B------:R0:W1:Y:S01]  /*1340*/  F2F.F64.F32 R22, R0 ;  /* 0x0000000000167310 */ /* 0x0000620000201800 */
[----:B------:R-:W-:Y:S05]  /*1350*/  BRA `(.L_x_5273) ;  /* 0x0000000800f87947 */ /* 0x000fea0003800000 */
.L_x_5276:
        /* <DEDUP_REMOVED lines=10> */
.L_x_5279:
[----:B------:R-:W3:Y:S02]  /*1400*/  LDG.E.U16 R4, desc[UR36][R4.64] ;  /* 0x0000002404047981 */ /* 0x000ee4000c1e1500 */
[----:B---3--:R-:W-:-:S05]  /*1410*/  HADD2.F32 R0, -RZ, R4.H0_H0 ;  /* 0x20000004ff007230 */ /* 0x008fca0000004100 */
[----:B------:R-:W-:-:S04]  /*1420*/  FMUL.FTZ R0, R0, 1 ;  /* 0x3f80000000007820 */ /* 0x000fc80000410000 */
[----:B------:R0:W1:Y:S01]  /*1430*/  F2F.F64.F32 R22, R0 ;  /* 0x0000000000167310 */ /* 0x0000620000201800 */
[----:B------:R-:W-:Y:S05]  /*1440*/  BRA `(.L_x_5273) ;  /* 0x0000000800bc7947 */ /* 0x000fea0003800000 */
.L_x_5278:
[----:B------:R0:W5:Y:S01]  /*1450*/  LDG.E.64 R22, desc[UR36][R4.64] ;  /* 0x0000002404167981 */ /* 0x000162000c1e1b00 */
[----:B------:R-:W-:Y:S05]  /*1460*/  BRA `(.L_x_5273) ;  /* 0x0000000800b47947 */ /* 0x000fea0003800000 */
.L_x_5268:
        /* <DEDUP_REMOVED lines=13> */
.L_x_5282:
[----:B------:R0:W5:Y:S01]  /*1540*/  LDG.E.64 R22, desc[UR36][R4.64] ;  /* 0x0000002404167981 */ /* 0x000162000c1e1b00 */
[----:B------:R-:W-:Y:S05]  /*1550*/  BRA `(.L_x_5273) ;  /* 0x0000000800787947 */ /* 0x000fea0003800000 */
.L_x_5281:
        /* <DEDUP_REMOVED lines=28> */
.L_x_5284:
        /* <DEDUP_REMOVED lines=15> */
.L_x_5283:
[----:B------:R-:W3:Y:S02]  /*1810*/  LDG.E.U16 R0, desc[UR36][R4.64] ;  /* 0x0000002404007981 */ /* 0x000ee4000c1e1500 */
[----:B---3--:R-:W-:-:S04]  /*1820*/  IMAD.U32 R0, R0, 0x10000, RZ ;  /* 0x0001000000007824 */ /* 0x008fc800078e00ff */
[----:B------:R-:W-:-:S04]  /*1830*/  FMUL.FTZ R0, R0, 1 ;  /* 0x3f80000000007820 */ /* 0x000fc80000410000 */
[----:B------:R0:W1:Y:S01]  /*1840*/  F2F.F64.F32 R22, R0 ;  /* 0x0000000000167310 */ /* 0x0000620000201800 */
[----:B------:R-:W-:Y:S05]  /*1850*/  BRA `(.L_x_5273) ;  /* 0x0000000400b87947 */ /* 0x000fea0003800000 */
.L_x_5280:
        /* <DEDUP_REMOVED lines=11> */
.L_x_5287:
        /* <DEDUP_REMOVED lines=21> */
.L_x_5291:
[----:B------:R-:W-:Y:S05]  /*1a60*/  BSYNC B1 ;  /* 0x0000000000017941 */ /* 0x000fea0003800000 */
.L_x_5290:
[----:B------:R-:W-:Y:S01]  /*1a70*/  LEA R5, R0, 0x3b800000, 0x17 ;  /* 0x3b80000000057811 */ /* 0x000fe200078eb8ff */
[----:B------:R-:W-:-:S05]  /*1a80*/  IMAD.SHL.U32 R0, R3, 0x100000, RZ ;  /* 0x0010000003007824 */ /* 0x000fca00078e00ff */
[----:B------:R-:W-:-:S07]  /*1a90*/  LOP3.LUT R0, R5, R0, R6, 0xfe, !PT ;  /* 0x0000000005007212 */ /* 0x000fce00078efe06 */
.L_x_5289:
[----:B------:R-:W-:Y:S05]  /*1aa0*/  BSYNC B0 ;  /* 0x0000000000007941 */ /* 0x000fea0003800000 */
.L_x_5288:
[----:B------:R-:W-:-:S04]  /*1ab0*/  FMUL.FTZ R0, R0, 1 ;  /* 0x3f80000000007820 */ /* 0x000fc80000410000 */
[----:B------:R0:W1:Y:S01]  /*1ac0*/  F2F.F64.F32 R22, R0 ;  /* 0x0000000000167310 */ /* 0x0000620000201800 */
[----:B------:R-:W-:Y:S05]  /*1ad0*/  BRA `(.L_x_5273) ;  /* 0x0000000400187947 */ /* 0x000fea0003800000 */
.L_x_5286:
        /* <DEDUP_REMOVED lines=21> */
.L_x_5295:
[----:B------:R-:W-:Y:S05]  /*1c30*/  BSYNC B1 ;  /* 0x0000000000017941 */ /* 0x000fea0003800000 */
.L_x_5294:
[----:B------:R-:W-:Y:S01]  /*1c40*/  LEA R5, R0, 0x37800000, 0x17 ;  /* 0x3780000000057811 */ /* 0x000fe200078eb8ff */
[----:B------:R-:W-:-:S05]  /*1c50*/  IMAD.SHL.U32 R0, R3, 0x200000, RZ ;  /* 0x0020000003007824 */ /* 0x000fca00078e00ff */
[----:B------:R-:W-:-:S07]  /*1c60*/  LOP3.LUT R0, R5, R0, R6, 0xfe, !PT ;  /* 0x0000000005007212 */ /* 0x000fce00078efe06 */
.L_x_5293:
[----:B------:R-:W-:Y:S05]  /*1c70*/  BSYNC B0 ;  /* 0x0000000000007941 */ /* 0x000fea0003800000 */
.L_x_5292:
[----:B------:R-:W-:-:S04]  /*1c80*/  FMUL.FTZ R0, R0, 1 ;  /* 0x3f80000000007820 */ /* 0x000fc80000410000 */
[----:B------:R0:W1:Y:S01]  /*1c90*/  F2F.F64.F32 R22, R0 ;  /* 0x0000000000167310 */ /* 0x0000620000201800 */
[----:B------:R-:W-:Y:S05]  /*1ca0*/  BRA `(.L_x_5273) ;  /* 0x0000000000a47947 */ /* 0x000fea0003800000 */
.L_x_5285:
        /* <DEDUP_REMOVED lines=14> */
.L_x_5299:
[----:B------:R-:W-:Y:S05]  /*1d90*/  BSYNC B0 ;  /* 0x0000000000007941 */ /* 0x000fea0003800000 */
.L_x_5298:
[----:B------:R-:W-:-:S04]  /*1da0*/  FMUL.FTZ R0, R0, 1 ;  /* 0x3f80000000007820 */ /* 0x000fc80000410000 */
[----:B------:R0:W1:Y:S01]  /*1db0*/  F2F.F64.F32 R22, R0 ;  /* 0x0000000000167310 */ /* 0x0000620000201800 */
[----:B------:R-:W-:Y:S05]  /*1dc0*/  BRA `(.L_x_5273) ;  /* 0x00000000005c7947 */ /* 0x000fea0003800000 */
.L_x_5272:
        /* <DEDUP_REMOVED lines=16> */
.L_x_5300:
[----:B------:R-:W-:Y:S01]  /*1ed0*/  CS2R R22, SRZ ;  /* 0x0000000000167805 */ /* 0x000fe2000001ff00 */
[----:B------:R-:W-:Y:S06]  /*1ee0*/  BRA `(.L_x_5273) ;  /* 0x0000000000147947 */ /* 0x000fec0003800000 */
.L_x_5297:
[----:B------:R-:W3:Y:S02]  /*1ef0*/  LDG.E.64 R22, desc[UR36][R4.64] ;  /* 0x0000002404167981 */ /* 0x000ee4000c1e1b00 */
[----:B---3--:R-:W0:Y:S01]  /*1f00*/  I2F.F64.U64 R22, R22 ;  /* 0x0000001600167312 */ /* 0x008e220000301800 */
[----:B------:R-:W-:Y:S05]  /*1f10*/  BRA `(.L_x_5273) ;  /* 0x0000000000087947 */ /* 0x000fea0003800000 */
.L_x_5296:
[----:B------:R-:W3:Y:S02]  /*1f20*/  LDG.E R4, desc[UR36][R4.64] ;  /* 0x0000002404047981 */ /* 0x000ee4000c1e1900 */
[----:B---3--:R0:W1:Y:S02]  /*1f30*/  I2F.F64.U32 R22, R4 ;  /* 0x0000000400167312 */ /* 0x0080640000201800 */
.L_x_5273:
[----:B------:R-:W2:Y:S02]  /*1f40*/  S2R R27, SR_TID.X ;  /* 0x00000000001b7919 */ /* 0x000ea40000002100 */
[----:B--2---:R-:W-:-:S07]  /*1f50*/  VIADD R27, R27, 0x80 ;  /* 0x000000801b1b7836 */ /* 0x004fce0000000000 */
.L_x_5234:
[----:B------:R-:W-:Y:S05]  /*1f60*/  BSYNC B6 ;  /* 0x0000000000067941 */ /* 0x000fea0003800000 */
.L_x_5233:
[----:B------:R-:W-:Y:S01]  /*1f70*/  ISETP.GE.AND P0, PT, R27, R2, PT ;  /* 0x000000021b00720c */ /* 0x000fe20003f06270 */
[----:B------:R-:W-:Y:S01]  /*1f80*/  BSSY B6, `(.L_x_5301) ;  /* 0x00001e9000067945 */ /* 0x000fe20003800000 */
[----:B------:R-:W-:-:S11]  /*1f90*/  CS2R R32, SRZ ;  /* 0x0000000000207805 */ /* 0x000fd6000001ff00 */
[----:B------:R-:W-:Y:S05]  /*1fa0*/  @P0 BRA `(.L_x_5302) ;  /* 0x0000001c00980947 */ /* 0x000fea0003800000 */
[----:B0--3--:R-:W0:Y:S01]  /*1fb0*/  LDC.64 R4, c[0x0][0x220] ;  /* 0x00008800ff047b82 */ /* 0x009e220000000a00 */
        /* <DEDUP_REMOVED lines=17> */
[----:B--2---:R0:W2:Y:S01]  /*20d0*/  I2F.F64.S16 R34, R4 ;  /* 0x0000000400227312 */ /* 0x0040a20000101c00 */
[----:B------:R-:W-:Y:S05]  /*20e0*/  BRA `(.L_x_5308) ;  /* 0x0000000c007c7947 */ /* 0x000fea0003800000 */
.L_x_5306:
[----:B------:R-:W2:Y:S02]  /*20f0*/  LDG.E.U8 R4, desc[UR36][R4.64] ;  /* 0x0000002404047981 */ /* 0x000ea4000c1e1100 */
[----:B--2---:R0:W2:Y:S01]  /*2100*/  I2F.F64.U16 R34, R4 ;  /* 0x0000000400227312 */ /* 0x0040a20000101800 */
[----:B------:R-:W-:Y:S05]  /*2110*/  BRA `(.L_x_5308) ;  /* 0x0000000c00707947 */ /* 0x000fea0003800000 */
.L_x_5305:
        /* <DEDUP_REMOVED lines=9> */
.L_x_5310:
[----:B------:R-:W2:Y:S02]  /*21b0*/  LDG.E R4, desc[UR36][R4.64] ;  /* 0x0000002404047981 */ /* 0x000ea4000c1e1900 */
[----:B--2---:R0:W2:Y:S01]  /*21c0*/  I2F.F64 R34, R4 ;  /* 0x0000000400227312 */ /* 0x0040a20000201c00 */
[----:B------:R-:W-:Y:S05]  /*21d0*/  BRA `(.L_x_5308) ;  /* 0x0000000c00407947 */ /* 0x000fea0003800000 */
.L_x_5309:
[----:B------:R-:W2:Y:S02]  /*21e0*/  LDG.E.U16 R4, desc[UR36][R4.64] ;  /* 0x0000002404047981 */ /* 0x000ea4000c1e1500 */
[----:B--2---:R0:W2:Y:S01]  /*21f0*/  I2F.F64.S16 R34, R4 ;  /* 0x0000000400227312 */ /* 0x0040a20000101c00 */
[----:B------:R-:W-:Y:S05]  /*2200*/  BRA `(.L_x_5308) ;  /* 0x0000000c00347947 */ /* 0x000fea0003800000 */
.L_x_5304:
        /* <DEDUP_REMOVED lines=10> */
.L_x_5312:
[----:B------:R-:W2:Y:S02]  /*22b0*/  LDG.E.U16 R0, desc[UR36][R4.64] ;  /* 0x0000002404007981 */ /* 0x000ea4000c1e1500 */
[----:B--2---:R-:W-:-:S05]  /*22c0*/  HADD2.F32 R0, -RZ, R0.H0_H0 ;  /* 0x20000000ff007230 */ /* 0x004fca0000004100 */
[----:B------:R-:W-:-:S04]  /*22d0*/  FMUL.FTZ R0, R0, 1 ;  /* 0x3f80000000007820 */ /* 0x000fc80000410000 */
[----:B------:R0:W2:Y:S01]  /*22e0*/  F2F.F64.F32 R34, R0 ;  /* 0x0000000000227310 */ /* 0x0000a20000201800 */
[----:B------:R-:W-:Y:S05]  /*22f0*/  BRA `(.L_x_5308) ;  /* 0x0000000800f87947 */ /* 0x000fea0003800000 */
.L_x_5311:
        /* <DEDUP_REMOVED lines=10> */
.L_x_5314:
[----:B------:R-:W2:Y:S02]  /*23a0*/  LDG.E.U16 R4, desc[UR36][R4.64] ;  /* 0x0000002404047981 */ /* 0x000ea4000c1e1500 */
[----:B--2---:R-:W-:-:S05]  /*23b0*/  HADD2.F32 R0, -RZ, R4.H0_H0 ;  /* 0x20000004ff007230 */ /* 0x004fca0000004100 */
[----:B------:R-:W-:-:S04]  /*23c0*/  FMUL.FTZ R0, R0, 1 ;  /* 0x3f80000000007820 */ /* 0x000fc80000410000 */
[----:B------:R0:W2:Y:S01]  /*23d0*/  F2F.F64.F32 R34, R0 ;  /* 0x0000000000227310 */ /* 0x0000a20000201800 */
[----:B------:R-:W-:Y:S05]  /*23e0*/  BRA `(.L_x_5308) ;  /* 0x0000000800bc7947 */ /* 0x000fea0003800000 */
.L_x_5313:
[----:B------:R0:W5:Y:S01]  /*23f0*/  LDG.E.64 R34, desc[UR36][R4.64] ;  /* 0x0000002404227981 */ /* 0x000162000c1e1b00 */
[----:B------:R-:W-:Y:S05]  /*2400*/  BRA `(.L_x_5308) ;  /* 0x0000000800b47947 */ /* 0x000fea0003800000 */
.L_x_5303:
        /* <DEDUP_REMOVED lines=13> */
.L_x_5317:
[----:B------:R0:W5:Y:S01]  /*24e0*/  LDG.E.64 R34, desc[UR36][R4.64] ;  /* 0x0000002404227981 */ /* 0x000162000c1e1b00 */
[----:B------:R-:W-:Y:S05]  /*24f0*/  BRA `(.L_x_5308) ;  /* 0x0000000800787947 */ /* 0x000fea0003800000 */
.L_x_5316:
        /* <DEDUP_REMOVED lines=26> */
[----:B------:R0:W2:Y:S01]  /*26a0*/  F2F.F64.F32 R34, R7 ;  /* 0x0000000700227310 */ /* 0x0000a20000201800 */
[----:B------:R-:W-:Y:S05]  /*26b0*/  BRA `(.L_x_5308) ;  /* 0x0000000800087947 */ /* 0x000fea0003800000 */
.L_x_5319:
        /* <DEDUP_REMOVED lines=13> */
[----:B------:R0:W2:Y:S01]  /*2790*/  F2F.F64.F32 R34, R0 ;  /* 0x0000000000227310 */ /* 0x0000a20000201800 */
[----:B------:R-:W-:Y:S05]  /*27a0*/  BRA `(.L_x_5308) ;  /* 0x0000000400cc7947 */ /* 0x000fea0003800000 */
.L_x_5318:
[----:B------:R-:W2:Y:S02]  /*27b0*/  LDG.E.U16 R0, desc[UR36][R4.64] ;  /* 0x0000002404007981 */ /* 0x000ea4000c1e1500 */
[----:B--2---:R-:W-:-:S04]  /*27c0*/  IMAD.U32 R0, R0, 0x10000, RZ ;  /* 0x0001000000007824 */ /* 0x004fc800078e00ff */
[----:B------:R-:W-:-:S04]  /*27d0*/  FMUL.FTZ R0, R0, 1 ;  /* 0x3f80000000007820 */ /* 0x000fc80000410000 */
[----:B------:R2:W3:Y:S01]  /*27e0*/  F2F.F64.F32 R34, R0 ;  /* 0x0000000000227310 */ /* 0x0004e20000201800 */
[----:B------:R-:W-:Y:S05]  /*27f0*/  BRA `(.L_x_5308) ;  /* 0x0000000400b87947 */ /* 0x000fea0003800000 */
.L_x_5315:
        /* <DEDUP_REMOVED lines=9> */
[----:B--2---:R0:W2:Y:S01]  /*2890*/  I2F.F64.U16 R34, R4 ;  /* 0x0000000400227312 */ /* 0x0040a20000101800 */
[----:B------:R-:W-:Y:S05]  /*28a0*/  BRA `(.L_x_5308) ;  /* 0x00000004008c7947 */ /* 0x000fea0003800000 */
.L_x_5322:
        /* <DEDUP_REMOVED lines=21> */
.L_x_5326:
[----:B------:R-:W-:Y:S05]  /*2a00*/  BSYNC B1 ;  /* 0x0000000000017941 */ /* 0x000fea0003800000 */
.L_x_5325:
[----:B------:R-:W-:Y:S01]  /*2a10*/  LEA R5, R0, 0x3b800000, 0x17 ;  /* 0x3b80000000057811 */ /* 0x000fe200078eb8ff */
[----:B------:R-:W-:-:S05]  /*2a20*/  IMAD.SHL.U32 R0, R3, 0x100000, RZ ;  /* 0x0010000003007824 */ /* 0x000fca00078e00ff */
[----:B------:R-:W-:-:S07]  /*2a30*/  LOP3.LUT R0, R5, R0, R6, 0xfe, !PT ;  /* 0x0000000005007212 */ /* 0x000fce00078efe06 */
.L_x_5324:
[----:B------:R-:W-:Y:S05]  /*2a40*/  BSYNC B0 ;  /* 0x0000000000007941 */ /* 0x000fea0003800000 */
.L_x_5323:
[----:B------:R-:W-:-:S04]  /*2a50*/  FMUL.FTZ R0, R0, 1 ;  /* 0x3f80000000007820 */ /* 0x000fc80000410000 */
[----:B------:R0:W2:Y:S01]  /*2a60*/  F2F.F64.F32 R34, R0 ;  /* 0x0000000000227310 */ /* 0x0000a20000201800 */
[----:B------:R-:W-:Y:S05]  /*2a70*/  BRA `(.L_x_5308) ;  /* 0x0000000400187947 */ /* 0x000fea0003800000 */
.L_x_5321:
        /* <DEDUP_REMOVED lines=21> */
.L_x_5330:
[----:B------:R-:W-:Y:S05]  /*2bd0*/  BSYNC B1 ;  /* 0x0000000000017941 */ /* 0x000fea0003800000 */
.L_x_5329:
[----:B------:R-:W-:Y:S01]  /*2be0*/  LEA R5, R0, 0x37800000, 0x17 ;  /* 0x3780000000057811 */ /* 0x000fe200078eb8ff */
[----:B------:R-:W-:-:S05]  /*2bf0*/  IMAD.SHL.U32 R0, R3, 0x200000, RZ ;  /* 0x0020000003007824 */ /* 0x000fca00078e00ff */
[----:B------:R-:W-:-:S07]  /*2c00*/  LOP3.LUT R0, R5, R0, R6, 0xfe, !PT ;  /* 0x0000000005007212 */ /* 0x000fce00078efe06 */
.L_x_5328:
[----:B------:R-:W-:Y:S05]  /*2c10*/  BSYNC B0 ;  /* 0x0000000000007941 */ /* 0x000fea0003800000 */
.L_x_5327:
[----:B------:R-:W-:-:S04]  /*2c20*/  FMUL.FTZ R0, R0, 1 ;  /* 0x3f80000000007820 */ /* 0x000fc80000410000 */
[----:B------:R0:W2:Y:S01]  /*2c30*/  F2F.F64.F32 R34, R0 ;  /* 0x0000000000227310 */ /* 0x0000a20000201800 */
[----:B------:R-:W-:Y:S05]  /*2c40*/  BRA `(.L_x_5308) ;  /* 0x0000000000a47947 */ /* 0x000fea0003800000 */
.L_x_5320:
        /* <DEDUP_REMOVED lines=14> */
.L_x_5334:
[----:B------:R-:W-:Y:S05]  /*2d30*/  BSYNC B0 ;  /* 0x0000000000007941 */ /* 0x000fea0003800000 */
.L_x_5333:
[----:B------:R-:W-:-:S04]  /*2d40*/  FMUL.FTZ R0, R0, 1 ;  /* 0x3f80000000007820 */ /* 0x000fc80000410000 */
[----:B------:R0:W2:Y:S01]  /*2d50*/  F2F.F64.F32 R34, R0 ;  /* 0x0000000000227310 */ /* 0x0000a20000201800 */
[----:B------:R-:W-:Y:S05]  /*2d60*/  BRA `(.L_x_5308) ;  /* 0x00000000005c7947 */ /* 0x000fea0003800000 */
.L_x_5307:
        /* <DEDUP_REMOVED lines=15> */
[----:B01--45:R-:W-:Y:S05]  /*2e60*/  CALL.ABS.NOINC R14 ;  /* 0x000000000e007343 */ /* 0x033fea0003c00000 */
.L_x_5335:
[----:B------:R-:W-:Y:S01]  /*2e70*/  CS2R R34, SRZ ;  /* 0x0000000000227805 */ /* 0x000fe2000001ff00 */
[----:B------:R-:W-:Y:S06]  /*2e80*/  BRA `(.L_x_5308) ;  /* 0x0000000000147947 */ /* 0x000fec0003800000 */
.L_x_5332:
[----:B------:R-:W2:Y:S02]  /*2e90*/  LDG.E.64 R34, desc[UR36][R4.64] ;  /* 0x0000002404227981 */ /* 0x000ea4000c1e1b00 */
[----:B--2---:R-:W0:Y:S01]  /*2ea0*/  I2F.F64.U64 R34, R34 ;  /* 0x0000002200227312 */ /* 0x004e220000301800 */
[----:B------:R-:W-:Y:S05]  /*2eb0*/  BRA `(.L_x_5308) ;  /* 0x0000000000087947 */ /* 0x000fea0003800000 */
.L_x_5331:
[----:B------:R-:W2:Y:S02]  /*2ec0*/  LDG.E R4, desc[UR36][R4.64] ;  /* 0x0000002404047981 */ /* 0x000ea4000c1e1900 */
[----:B--2---:R0:W2:Y:S02]  /*2ed0*/  I2F.F64.U32 R34, R4 ;  /* 0x0000000400227312 */ /* 0x0040a40000201800 */
.L_x_5308:
[----:B0-----:R-:W0:Y:S01]  /*2ee0*/  LDC.64 R4, c[0x0][0x228] ;  /* 0x00008a00ff047b82 */ /* 0x001e220000000a00 */
[----:B--2---:R-:W-:Y:S01]  /*2ef0*/  PRMT R0, R16, 0x9910, RZ ;  /* 0x0000991010007816 */ /* 0x004fe200000000ff */
        /* <DEDUP_REMOVED lines=17> */
.L_x_5339:
[----:B------:R-:W2:Y:S02]  /*3010*/  LDG.E.U8 R4, desc[UR36][R4.64] ;  /* 0x0000002404047981 */ /* 0x000ea4000c1e1100 */
[----:B--2---:R0:W2:Y:S01]  /*3020*/  I2F.F64.U16 R32, R4 ;  /* 0x0000000400207312 */ /* 0x0040a20000101800 */
[----:B------:R-:W-:Y:S05]  /*3030*/  BRA `(.L_x_5341) ;  /* 0x0000000c00707947 */ /* 0x000fea0003800000 */
.L_x_5338:
        /* <DEDUP_REMOVED lines=9> */
.L_x_5343:
[----:B------:R-:W2:Y:S02]  /*30d0*/  LDG.E R4, desc[UR36][R4.64] ;  /* 0x0000002404047981 */ /* 0x000ea4000c1e1900 */
[----:B--2---:R0:W2:Y:S01]  /*30e0*/  I2F.F64 R32, R4 ;  /* 0x0000000400207312 */ /* 0x0040a20000201c00 */
[----:B------:R-:W-:Y:S05]  /*30f0*/  BRA `(.L_x_5341) ;  /* 0x0000000c00407947 */ /* 0x000fea0003800000 */
.L_x_5342:
[----:B------:R-:W2:Y:S02]  /*3100*/  LDG.E.U16 R4, desc[UR36][R4.64] ;  /* 0x0000002404047981 */ /* 0x000ea4000c1e1500 */
[----:B--2---:R0:W2:Y:S01]  /*3110*/  I2F.F64.S16 R32, R4 ;  /* 0x0000000400207312 */ /* 0x0040a20000101c00 */
[----:B------:R-:W-:Y:S05]  /*3120*/  BRA `(.L_x_5341) ;  /* 0x0000000c00347947 */ /* 0x000fea0003800000 */
.L_x_5337:
        /* <DEDUP_REMOVED lines=10> */
.L_x_5345:
[----:B------:R-:W2:Y:S02]  /*31d0*/  LDG.E.U16 R0, desc[UR36][R4.64] ;  /* 0x0000002404007981 */ /* 0x000ea4000c1e1500 */
[----:B--2---:R-:W-:-:S05]  /*31e0*/  HADD2.F32 R0, -RZ, R0.H0_H0 ;  /* 0x20000000ff007230 */ /* 0x004fca0000004100 */
[----:B------:R-:W-:-:S04]  /*31f0*/  FMUL.FTZ R0, R0, 1 ;  /* 0x3f80000000007820 */ /* 0x000fc80000410000 */
[----:B------:R0:W2:Y:S01]  /*3200*/  F2F.F64.F32 R32, R0 ;  /* 0x0000000000207310 */ /* 0x0000a20000201800 */
[----:B------:R-:W-:Y:S05]  /*3210*/  BRA `(.L_x_5341) ;  /* 0x0000000800f87947 */ /* 0x000fea0003800000 */
.L_x_5344:
        /* <DEDUP_REMOVED lines=10> */
.L_x_5347:
[----:B------:R-:W2:Y:S02]  /*32c0*/  LDG.E.U16 R4, desc[UR36][R4.64] ;  /* 0x0000002404047981 */ /* 0x000ea4000c1e1500 */
[----:B--2---:R-:W-:-:S05]  /*32d0*/  HADD2.F32 R0, -RZ, R4.H0_H0 ;  /* 0x20000004ff007230 */ /* 0x004fca0000004100 */
[----:B------:R-:W-:-:S04]  /*32e0*/  FMUL.FTZ R0, R0, 1 ;  /* 0x3f80000000007820 */ /* 0x000fc80000410000 */
[----:B------:R0:W2:Y:S01]  /*32f0*/  F2F.F64.F32 R32, R0 ;  /* 0x0000000000207310 */ /* 0x0000a20000201800 */
[----:B------:R-:W-:Y:S05]  /*3300*/  BRA `(.L_x_5341) ;  /* 0x0000000800bc7947 */ /* 0x000fea0003800000 */
.L_x_5346:
[----:B------:R0:W5:Y:S01]  /*3310*/  LDG.E.64 R32, desc[UR36][R4.64] ;  /* 0x0000002404207981 */ /* 0x000162000c1e1b00 */
[----:B------:R-:W-:Y:S05]  /*3320*/  BRA `(.L_x_5341) ;  /* 0x0000000800b47947 */ /* 0x000fea0003800000 */
.L_x_5336:
        /* <DEDUP_REMOVED lines=13> */
.L_x_5350:
[----:B------:R0:W5:Y:S01]  /*3400*/  LDG.E.64 R32, desc[UR36][R4.64] ;  /* 0x0000002404207981 */ /* 0x000162000c1e1b00 */
[----:B------:R-:W-:Y:S05]  /*3410*/  BRA `(.L_x_5341) ;  /* 0x0000000800787947 */ /* 0x000fea0003800000 */
.L_x_5349:
        /* <DEDUP_REMOVED lines=28> */
.L_x_5352:
        /* <DEDUP_REMOVED lines=15> */
.L_x_5351:
[----:B------:R-:W2:Y:S02]  /*36d0*/  LDG.E.U16 R0, desc[UR36][R4.64] ;  /* 0x0000002404007981 */ /* 0x000ea4000c1e1500 */
[----:B--2---:R-:W-:-:S04]  /*36e0*/  IMAD.U32 R0, R0, 0x10000, RZ ;  /* 0x0001000000007824 */ /* 0x004fc800078e00ff */
[----:B------:R-:W-:-:S04]  /*36f0*/  FMUL.FTZ R0, R0, 1 ;  /* 0x3f80000000007820 */ /* 0x000fc80000410000 */
[----:B------:R0:W2:Y:S01]  /*3700*/  F2F.F64.F32 R32, R0 ;  /* 0x0000000000207310 */ /* 0x0000a20000201800 */
[----:B------:R-:W-:Y:S05]  /*3710*/  BRA `(.L_x_5341) ;  /* 0x0000000400b87947 */ /* 0x000fea0003800000 */
.L_x_5348:
        /* <DEDUP_REMOVED lines=11> */
.L_x_5355:
        /* <DEDUP_REMOVED lines=21> */
.L_x_5359:
[----:B------:R-:W-:Y:S05]  /*3920*/  BSYNC B1 ;  /* 0x0000000000017941 */ /* 0x000fea0003800000 */
.L_x_5358:
[----:B------:R-:W-:Y:S01]  /*3930*/  LEA R5, R0, 0x3b800000, 0x17 ;  /* 0x3b80000000057811 */ /* 0x000fe200078eb8ff */
[----:B------:R-:W-:-:S05]  /*3940*/  IMAD.SHL.U32 R0, R3, 0x100000, RZ ;  /* 0x0010000003007824 */ /* 0x000fca00078e00ff */
[----:B------:R-:W-:-:S07]  /*3950*/  LOP3.LUT R0, R5, R0, R6, 0xfe, !PT ;  /* 0x0000000005007212 */ /* 0x000fce00078efe06 */
.L_x_5357:
[----:B------:R-:W-:Y:S05]  /*3960*/  BSYNC B0 ;  /* 0x0000000000007941 */ /* 0x000fea0003800000 */
.L_x_5356:
[----:B------:R-:W-:-:S04]  /*3970*/  FMUL.FTZ R0, R0, 1 ;  /* 0x3f80000000007820 */ /* 0x000fc80000410000 */
[----:B------:R0:W2:Y:S01]  /*3980*/  F2F.F64.F32 R32, R0 ;  /* 0x0000000000207310 */ /* 0x0000a20000201800 */
[----:B------:R-:W-:Y:S05]  /*3990*/  BRA `(.L_x_5341) ;  /* 0x0000000400187947 */ /* 0x000fea0003800000 */
.L_x_5354:
        /* <DEDUP_REMOVED lines=21> */
.L_x_5363:
[----:B------:R-:W-:Y:S05]  /*3af0*/  BSYNC B1 ;  /* 0x0000000000017941 */ /* 0x000fea0003800000 */
.L_x_5362:
[----:B------:R-:W-:Y:S01]  /*3b00*/  LEA R5, R0, 0x37800000, 0x17 ;  /* 0x3780000000057811 */ /* 0x000fe200078eb8ff */
[----:B------:R-:W-:-:S05]  /*3b10*/  IMAD.SHL.U32 R0, R3, 0x200000, RZ ;  /* 0x0020000003007824 */ /* 0x000fca00078e00ff */
[----:B------:R-:W-:-:S07]  /*3b20*/  LOP3.LUT R0, R5, R0, R6, 0xfe, !PT ;  /* 0x0000000005007212 */ /* 0x000fce00078efe06 */
.L_x_5361:
[----:B------:R-:W-:Y:S05]  /*3b30*/  BSYNC B0 ;  /* 0x0000000000007941 */ /* 0x000fea0003800000 */
.L_x_5360:
[----:B------:R-:W-:-:S04]  /*3b40*/  FMUL.FTZ R0, R0, 1 ;  /* 0x3f80000000007820 */ /* 0x000fc80000410000 */
[----:B------:R0:W2:Y:S01]  /*3b50*/  F2F.F64.F32 R32, R0 ;  /* 0x0000000000207310 */ /* 0x0000a20000201800 */
[----:B------:R-:W-:Y:S05]  /*3b60*/  BRA `(.L_x_5341) ;  /* 0x0000000000a47947 */ /* 0x000fea0003800000 */
.L_x_5353:
        /* <DEDUP_REMOVED lines=14> */
.L_x_5367:
[----:B------:R-:W-:Y:S05]  /*3c50*/  BSYNC B0 ;  /* 0x0000000000007941 */ /* 0x000fea0003800000 */
.L_x_5366:
[----:B------:R-:W-:-:S04]  /*3c60*/  FMUL.FTZ R0, R0, 1 ;  /* 0x3f80000000007820 */ /* 0x000fc80000410000 */
[----:B------:R0:W2:Y:S01]  /*3c70*/  F2F.F64.F32 R32, R0 ;  /* 0x0000000000207310 */ /* 0x0000a20000201800 */
[----:B------:R-:W-:Y:S05]  /*3c80*/  BRA `(.L_x_5341) ;  /* 0x00000000005c7947 */ /* 0x000fea0003800000 */
.L_x_5340:
        /* <DEDUP_REMOVED lines=16> */
.L_x_5368:
[----:B------:R-:W-:Y:S01]  /*3d90*/  CS2R R32, SRZ ;  /* 0x0000000000207805 */ /* 0x000fe2000001ff00 */
[----:B------:R-:W-:Y:S06]  /*3da0*/  BRA `(.L_x_5341) ;  /* 0x0000000000147947 */ /* 0x000fec0003800000 */
.L_x_5365:
[----:B------:R-:W2:Y:S02]  /*3db0*/  LDG.E.64 R32, desc[UR36][R4.64] ;  /* 0x0000002404207981 */ /* 0x000ea4000c1e1b00 */
[----:B--2---:R-:W0:Y:S01]  /*3dc0*/  I2F.F64.U64 R32, R32 ;  /* 0x0000002000207312 */ /* 0x004e220000301800 */
[----:B------:R-:W-:Y:S05]  /*3dd0*/  BRA `(.L_x_5341) ;  /* 0x0000000000087947 */ /* 0x000fea0003800000 */
.L_x_5364:
[----:B------:R-:W2:Y:S02]  /*3de0*/  LDG.E R4, desc[UR36][R4.64] ;  /* 0x0000002404047981 */ /* 0x000ea4000c1e1900 */
[----:B--2---:R0:W2:Y:S02]  /*3df0*/  I2F.F64.U32 R32, R4 ;  /* 0x0000000400207312 */ /* 0x0040a40000201800 */
.L_x_5341:
[----:B------:R-:W-:-:S07]  /*3e00*/  VIADD R27, R27, 0x80 ;  /* 0x000000801b1b7836 */ /* 0x000fce0000000000 */
.L_x_5302:
[----:B------:R-:W-:Y:S05]  /*3e10*/  BSYNC B6 ;  /* 0x0000000000067941 */ /* 0x000fea0003800000 */
.L_x_5301:
[----:B------:R-:W-:Y:S01]  /*3e20*/  ISETP.GE.AND P0, PT, R27, R2, PT ;  /* 0x000000021b00720c */ /* 0x000fe20003f06270 */
[----:B------:R-:W-:Y:S01]  /*3e30*/  BSSY B6, `(.L_x_5369) ;  /* 0x00001eb000067945 */ /* 0x000fe20003800000 */
[----:B------:R-:W-:Y:S02]  /*3e40*/  CS2R R24, SRZ ;  /* 0x0000000000187805 */ /* 0x000fe4000001ff00 */
[----:B------:R-:W-:Y:S02]  /*3e50*/  CS2R R30, SRZ ;  /* 0x00000000001e7805 */ /* 0x000fe4000001ff00 */
[----:B------:R-:W-:-:S07]  /*3e60*/  CS2R R28, SRZ ;  /* 0x00000000001c7805 */ /* 0x000fce000001ff00 */
        /* <DEDUP_REMOVED lines=19> */
[----:B---3--:R0:W3:Y:S01]  /*3fa0*/  I2F.F64.S16 R30, R4 ;  /* 0x00000004001e7312 */ /* 0x0080e20000101c00 */
[----:B------:R-:W-:Y:S05]  /*3fb0*/  BRA `(.L_x_5376) ;  /* 0x0000000c007c7947 */ /* 0x000fea0003800000 */
.L_x_5374:
[----:B------:R-:W3:Y:S02]  /*3fc0*/  LDG.E.U8 R4, desc[UR36][R4.64] ;  /* 0x0000002404047981 */ /* 0x000ee4000c1e1100 */
[----:B---3--:R0:W3:Y:S01]  /*3fd0*/  I2F.F64.U16 R30, R4 ;  /* 0x00000004001e7312 */ /* 0x0080e20000101800 */
[----:B------:R-:W-:Y:S05]  /*3fe0*/  BRA `(.L_x_5376) ;  /* 0x0000000c00707947 */ /* 0x000fea0003800000 */
.L_x_5373:
        /* <DEDUP_REMOVED lines=9> */
.L_x_5378:
[----:B------:R-:W3:Y:S02]  /*4080*/  LDG.E R4, desc[UR36][R4.64] ;  /* 0x0000002404047981 */ /* 0x000ee4000c1e1900 */
[----:B---3--:R0:W3:Y:S01]  /*4090*/  I2F.F64 R30, R4 ;  /* 0x00000004001e7312 */ /* 0x0080e20000201c00 */
[----:B------:R-:W-:Y:S05]  /*40a0*/  BRA `(.L_x_5376) ;  /* 0x0000000c00407947 */ /* 0x000fea0003800000 */
.L_x_5377:
[----:B------:R-:W3:Y:S02]  /*40b0*/  LDG.E.U16 R4, desc[UR36][R4.64] ;  /* 0x0000002404047981 */ /* 0x000ee4000c1e1500 */
[----:B---3--:R0:W3:Y:S01]  /*40c0*/  I2F.F64.S16 R30, R4 ;  /* 0x00000004001e7312 */ /* 0x0080e20000101c00 */
[----:B------:R-:W-:Y:S05]  /*40d0*/  BRA `(.L_x_5376) ;  /* 0x0000000c00347947 */ /* 0x000fea0003800000 */
.L_x_5372:
        /* <DEDUP_REMOVED lines=10> */
.L_x_5380:
[----:B------:R-:W3:Y:S02]  /*4180*/  LDG.E.U16 R0, desc[UR36][R4.64] ;  /* 0x0000002404007981 */ /* 0x000ee4000c1e1500 */
[----:B---3--:R-:W-:-:S05]  /*4190*/  HADD2.F32 R0, -RZ, R0.H0_H0 ;  /* 0x20000000ff007230 */ /* 0x008fca0000004100 */
[----:B------:R-:W-:-:S04]  /*41a0*/  FMUL.FTZ R0, R0, 1 ;  /* 0x3f80000000007820 */ /* 0x000fc80000410000 */
[----:B------:R0:W3:Y:S01]  /*41b0*/  F2F.F64.F32 R30, R0 ;  /* 0x00000000001e7310 */ /* 0x0000e20000201800 */
[----:B------:R-:W-:Y:S05]  /*41c0*/  BRA `(.L_x_5376) ;  /* 0x0000000800f87947 */ /* 0x000fea0003800000 */
.L_x_5379:
        /* <DEDUP_REMOVED lines=10> */
.L_x_5382:
[----:B------:R-:W3:Y:S02]  /*4270*/  LDG.E.U16 R4, desc[UR36][R4.64] ;  /* 0x0000002404047981 */ /* 0x000ee4000c1e1500 */
[----:B---3--:R-:W-:-:S05]  /*4280*/  HADD2.F32 R0, -RZ, R4.H0_H0 ;  /* 0x20000004ff007230 */ /* 0x008fca0000004100 */
[----:B------:R-:W-:-:S04]  /*4290*/  FMUL.FTZ R0, R0, 1 ;  /* 0x3f80000000007820 */ /* 0x000fc80000410000 */
[----:B------:R0:W3:Y:S01]  /*42a0*/  F2F.F64.F32 R30, R0 ;  /* 0x00000000001e7310 */ /* 0x0000e20000201800 */
[----:B------:R-:W-:Y:S05]  /*42b0*/  BRA `(.L_x_5376) ;  /* 0x0000000800bc7947 */ /* 0x000fea0003800000 */
.L_x_5381:
[----:B------:R0:W5:Y:S01]  /*42c0*/  LDG.E.64 R30, desc[UR36][R4.64] ;  /* 0x00000024041e7981 */ /* 0x000162000c1e1b00 */
[----:B------:R-:W-:Y:S05]  /*42d0*/  BRA `(.L_x_5376) ;  /* 0x0000000800b47947 */ /* 0x000fea0003800000 */
.L_x_5371:
        /* <DEDUP_REMOVED lines=13> */
.L_x_5385:
[----:B------:R0:W5:Y:S01]  /*43b0*/  LDG.E.64 R30, desc[UR36][R4.64] ;  /* 0x00000024041e7981 */ /* 0x000162000c1e1b00 */
[----:B------:R-:W-:Y:S05]  /*43c0*/  BRA `(.L_x_5376) ;  /* 0x0000000800787947 */ /* 0x000fea0003800000 */
.L_x_5384:
        /* <DEDUP_REMOVED lines=26> */
[----:B------:R0:W3:Y:S01]  /*4570*/  F2F.F64.F32 R30, R7 ;  /* 0x00000007001e7310 */ /* 0x0000e20000201800 */
[----:B------:R-:W-:Y:S05]  /*4580*/  BRA `(.L_x_5376) ;  /* 0x0000000800087947 */ /* 0x000fea0003800000 */
.L_x_5387:
        /* <DEDUP_REMOVED lines=13> */
[----:B------:R0:W3:Y:S01]  /*4660*/  F2F.F64.F32 R30, R0 ;  /* 0x00000000001e7310 */ /* 0x0000e20000201800 */
[----:B------:R-:W-:Y:S05]  /*4670*/  BRA `(.L_x_5376) ;  /* 0x0000000400cc7947 */ /* 0x000fea0003800000 */
.L_x_5386:
[----:B------:R-:W3:Y:S02]  /*4680*/  LDG.E.U16 R0, desc[UR36][R4.64] ;  /* 0x0000002404007981 */ /* 0x000ee4000c1e1500 */
[----:B---3--:R-:W-:-:S04]  /*4690*/  IMAD.U32 R0, R0, 0x10000, RZ ;  /* 0x0001000000007824 */ /* 0x008fc800078e00ff */
[----:B------:R-:W-:-:S04]  /*46a0*/  FMUL.FTZ R0, R0, 1 ;  /* 0x3f80000000007820 */ /* 0x000fc80000410000 */
[----:B------:R3:W0:Y:S01]  /*46b0*/  F2F.F64.F32 R30, R0 ;  /* 0x00000000001e7310 */ /* 0x0006220000201800 */
[----:B------:R-:W-:Y:S05]  /*46c0*/  BRA `(.L_x_5376) ;  /* 0x0000000400b87947 */ /* 0x000fea0003800000 */
.L_x_5383:
        /* <DEDUP_REMOVED lines=9> */
[----:B---3--:R0:W3:Y:S01]  /*4760*/  I2F.F64.U16 R30, R4 ;  /* 0x00000004001e7312 */ /* 0x0080e20000101800 */
[----:B------:R-:W-:Y:S05]  /*4770*/  BRA `(.L_x_5376) ;  /* 0x00000004008c7947 */ /* 0x000fea0003800000 */
.L_x_5390:
        /* <DEDUP_REMOVED lines=21> */
.L_x_5394:
[----:B------:R-:W-:Y:S05]  /*48d0*/  BSYNC B1 ;  /* 0x0000000000017941 */ /* 0x000fea0003800000 */
.L_x_5393:
[----:B------:R-:W-:Y:S01]  /*48e0*/  LEA R5, R0, 0x3b800000, 0x17 ;  /* 0x3b80000000057811 */ /* 0x000fe200078eb8ff */
[----:B------:R-:W-:-:S05]  /*48f0*/  IMAD.SHL.U32 R0, R3, 0x100000, RZ ;  /* 0x0010000003007824 */ /* 0x000fca00078e00ff */
[----:B------:R-:W-:-:S07]  /*4900*/  LOP3.LUT R0, R5, R0, R6, 0xfe, !PT ;  /* 0x0000000005007212 */ /* 0x000fce00078efe06 */
.L_x_5392:
[----:B------:R-:W-:Y:S05]  /*4910*/  BSYNC B0 ;  /* 0x0000000000007941 */ /* 0x000fea0003800000 */
.L_x_5391:
[----:B------:R-:W-:-:S04]  /*4920*/  FMUL.FTZ R0, R0, 1 ;  /* 0x3f80000000007820 */ /* 0x000fc80000410000 */
[----:B------:R0:W3:Y:S01]  /*4930*/  F2F.F64.F32 R30, R0 ;  /* 0x00000000001e7310 */ /* 0x0000e20000201800 */
[----:B------:R-:W-:Y:S05]  /*4940*/  BRA `(.L_x_5376) ;  /* 0x0000000400187947 */ /* 0x000fea0003800000 */
.L_x_5389:
        /* <DEDUP_REMOVED lines=21> */
.L_x_5398:
[----:B------:R-:W-:Y:S05]  /*4aa0*/  BSYNC B1 ;  /* 0x0000000000017941 */ /* 0x000fea0003800000 */
.L_x_5397:
[----:B------:R-:W-:Y:S01]  /*4ab0*/  LEA R5, R0, 0x37800000, 0x17 ;  /* 0x3780000000057811 */ /* 0x000fe200078eb8ff */
[----:B------:R-:W-:-:S05]  /*4ac0*/  IMAD.SHL.U32 R0, R3, 0x200000, RZ ;  /* 0x0020000003007824 */ /* 0x000fca00078e00ff */
[----:B------:R-:W-:-:S07]  /*4ad0*/  LOP3.LUT R0, R5, R0, R6, 0xfe, !PT ;  /* 0x0000000005007212 */ /* 0x000fce00078efe06 */
.L_x_5396:
[----:B------:R-:W-:Y:S05]  /*4ae0*/  BSYNC B0 ;  /* 0x0000000000007941 */ /* 0x000fea0003800000 */
.L_x_5395:
[----:B------:R-:W-:-:S04]  /*4af0*/  FMUL.FTZ R0, R0, 1 ;  /* 0x3f80000000007820 */ /* 0x000fc80000410000 */
[----:B------:R0:W3:Y:S01]  /*4b00*/  F2F.F64.F32 R30, R0 ;  /* 0x00000000001e7310 */ /* 0x0000e20000201800 */
[----:B------:R-:W-:Y:S05]  /*4b10*/  BRA `(.L_x_5376) ;  /* 0x0000000000a47947 */ /* 0x000fea0003800000 */
.L_x_5388:
        /* <DEDUP_REMOVED lines=14> */
.L_x_5402:
[----:B------:R-:W-:Y:S05]  /*4c00*/  BSYNC B0 ;  /* 0x0000000000007941 */ /* 0x000fea0003800000 */
.L_x_5401:
[----:B------:R-:W-:-:S04]  /*4c10*/  FMUL.FTZ R0, R0, 1 ;  /* 0x3f80000000007820 */ /* 0x000fc80000410000 */
[----:B------:R0:W3:Y:S01]  /*4c20*/  F2F.F64.F32 R30, R0 ;  /* 0x00000000001e7310 */ /* 0x0000e20000201800 */
[----:B------:R-:W-:Y:S05]  /*4c30*/  BRA `(.L_x_5376) ;  /* 0x00000000005c7947 */ /* 0x000fea0003800000 */
.L_x_5375:
        /* <DEDUP_REMOVED lines=16> */
.L_x_5403:
[----:B------:R-:W-:Y:S01]  /*4d40*/  CS2R R30, SRZ ;  /* 0x00000000001e7805 */ /* 0x000fe2000001ff00 */
[----:B------:R-:W-:Y:S06]  /*4d50*/  BRA `(.L_x_5376) ;  /* 0x0000000000147947 */ /* 0x000fec0003800000 */
.L_x_5400:
[----:B------:R-:W3:Y:S02]  /*4d60*/  LDG.E.64 R30, desc[UR36][R4.64] ;  /* 0x00000024041e7981 */ /* 0x000ee4000c1e1b00 */
[----:B---3--:R-:W0:Y:S01]  /*4d70*/  I2F.F64.U64 R30, R30 ;  /* 0x0000001e001e7312 */ /* 0x008e220000301800 */
[----:B------:R-:W-:Y:S05]  /*4d80*/  BRA `(.L_x_5376) ;  /* 0x0000000000087947 */ /* 0x000fea0003800000 */
.L_x_5399:
[----:B------:R-:W3:Y:S02]  /*4d90*/  LDG.E R4, desc[UR36][R4.64] ;  /* 0x0000002404047981 */ /* 0x000ee4000c1e1900 */
[----:B---3--:R0:W3:Y:S02]  /*4da0*/  I2F.F64.U32 R30, R4 ;  /* 0x00000004001e7312 */ /* 0x0080e40000201800 */
.L_x_5376:
[----:B0-----:R-:W0:Y:S01]  /*4db0*/  LDC.64 R4, c[0x0][0x228] ;  /* 0x00008a00ff047b82 */ /* 0x001e220000000a00 */
[----:B---3--:R-:W-:Y:S01]  /*4dc0*/  PRMT R0, R16, 0x9910, RZ ;  /* 0x0000991010007816 */ /* 0x008fe200000000ff */
        /* <DEDUP_REMOVED lines=17> */
.L_x_5407:
[----:B------:R-:W3:Y:S02]  /*4ee0*/  LDG.E.U8 R4, desc[UR36][R4.64] ;  /* 0x0000002404047981 */ /* 0x000ee4000c1e1100 */
[----:B---3--:R0:W3:Y:S01]  /*4ef0*/  I2F.F64.U16 R28, R4 ;  /* 0x00000004001c7312 */ /* 0x0080e20000101800 */
[----:B------:R-:W-:Y:S05]  /*4f00*/  BRA `(.L_x_5409) ;  /* 0x0000000c00707947 */ /* 0x000fea0003800000 */
.L_x_5406:
        /* <DEDUP_REMOVED lines=9> */
.L_x_5411:
[----:B------:R-:W3:Y:S02]  /*4fa0*/  LDG.E R4, desc[UR36][R4.64] ;  /* 0x0000002404047981 */ /* 0x000ee4000c1e1900 */
[----:B---3--:R0:W3:Y:S01]  /*4fb0*/  I2F.F64 R28, R4 ;  /* 0x00000004001c7312 */ /* 0x0080e20000201c00 */
[----:B------:R-:W-:Y:S05]  /*4fc0*/  BRA `(.L_x_5409) ;  /* 0x0000000c00407947 */ /* 0x000fea0003800000 */
.L_x_5410:
[----:B------:R-:W3:Y:S02]  /*4fd0*/  LDG.E.U16 R4, desc[UR36][R4.64] ;  /* 0x0000002404047981 */ /* 0x000ee4000c1e1500 */
[----:B---3--:R0:W3:Y:S01]  /*4fe0*/  I2F.F64.S16 R28, R4 ;  /* 0x00000004001c7312 */ /* 0x0080e20000101c00 */
[----:B------:R-:W-:Y:S05]  /*4ff0*/  BRA `(.L_x_5409) ;  /* 0x0000000c00347947 */ /* 0x000fea0003800000 */
.L_x_5405:
        /* <DEDUP_REMOVED lines=10> */
.L_x_5413:
[----:B------:R-:W3:Y:S02]  /*50a0*/  LDG.E.U16 R0, desc[UR36][R4.64] ;  /* 0x0000002404007981 */ /* 0x000ee4000c1e1500 */
[----:B---3--:R-:W-:-:S05]  /*50b0*/  HADD2.F32 R0, -RZ, R0.H0_H0 ;  /* 0x20000000ff007230 */ /* 0x008fca0000004100 */
[----:B------:R-:W-:-:S04]  /*50c0*/  FMUL.FTZ R0, R0, 1 ;  /* 0x3f80000000007820 */ /* 0x000fc80000410000 */
[----:B------:R0:W3:Y:S01]  /*50d0*/  F2F.F64.F32 R28, R0 ;  /* 0x00000000001c7310 */ /* 0x0000e20000201800 */
[----:B------:R-:W-:Y:S05]  /*50e0*/  BRA `(.L_x_5409) ;  /* 0x0000000800f87947 */ /* 0x000fea0003800000 */
.L_x_5412:
        /* <DEDUP_REMOVED lines=10> */
.L_x_5415:
[----:B------:R-:W3:Y:S02]  /*5190*/  LDG.E.U16 R4, desc[UR36][R4.64] ;  /* 0x0000002404047981 */ /* 0x000ee4000c1e1500 */
[----:B---3--:R-:W-:-:S05]  /*51a0*/  HADD2.F32 R0, -RZ, R4.H0_H0 ;  /* 0x20000004ff007230 */ /* 0x008fca0000004100 */
[----:B------:R-:W-:-:S04]  /*51b0*/  FMUL.FTZ R0, R0, 1 ;  /* 0x3f80000000007820 */ /* 0x000fc80000410000 */
[----:B------:R0:W3:Y:S01]  /*51c0*/  F2F.F64.F32 R28, R0 ;  /* 0x00000000001c7310 */ /* 0x0000e20000201800 */
[----:B------:R-:W-:Y:S05]  /*51d0*/  BRA `(.L_x_5409) ;  /* 0x0000000800bc7947 */ /* 0x000fea0003800000 */
.L_x_5414:
[----:B------:R0:W5:Y:S01]  /*51e0*/  LDG.E.64 R28, desc[UR36][R4.64] ;  /* 0x00000024041c7981 */ /* 0x000162000c1e1b00 */
[----:B------:R-:W-:Y:S05]  /*51f0*/  BRA `(.L_x_5409) ;  /* 0x0000000800b47947 */ /* 0x000fea0003800000 */
.L_x_5404:
        /* <DEDUP_REMOVED lines=13> */
.L_x_5418:
[----:B------:R0:W5:Y:S01]  /*52d0*/  LDG.E.64 R28, desc[UR36][R4.64] ;  /* 0x00000024041c7981 */ /* 0x000162000c1e1b00 */
[----:B------:R-:W-:Y:S05]  /*52e0*/  BRA `(.L_x_5409) ;  /* 0x0000000800787947 */ /* 0x000fea0003800000 */
.L_x_5417:
        /* <DEDUP_REMOVED lines=28> */
.L_x_5420:
        /* <DEDUP_REMOVED lines=15> */
.L_x_5419:
[----:B------:R-:W3:Y:S02]  /*55a0*/  LDG.E.U16 R0, desc[UR36][R4.64] ;  /* 0x0000002404007981 */ /* 0x000ee4000c1e1500 */
[----:B---3--:R-:W-:-:S04]  /*55b0*/  IMAD.U32 R0, R0, 0x10000, RZ ;  /* 0x0001000000007824 */ /* 0x008fc800078e00ff */
[----:B------:R-:W-:-:S04]  /*55c0*/  FMUL.FTZ R0, R0, 1 ;  /* 0x3f80000000007820 */ /* 0x000fc80000410000 */
[----:B------:R0:W3:Y:S01]  /*55d0*/  F2F.F64.F32 R28, R0 ;  /* 0x00000000001c7310 */ /* 0x0000e20000201800 */
[----:B------:R-:W-:Y:S05]  /*55e0*/  BRA `(.L_x_5409) ;  /* 0x0000000400b87947 */ /* 0x000fea0003800000 */
.L_x_5416:
        /* <DEDUP_REMOVED lines=11> */
.L_x_5423:
        /* <DEDUP_REMOVED lines=21> */
.L_x_5427:
[----:B------:R-:W-:Y:S05]  /*57f0*/  BSYNC B1 ;  /* 0x0000000000017941 */ /* 0x000fea0003800000 */
.L_x_5426:
[----:B------:R-:W-:Y:S01]  /*5800*/  LEA R5, R0, 0x3b800000, 0x17 ;  /* 0x3b80000000057811 */ /* 0x000fe200078eb8ff */
[----:B------:R-:W-:-:S05]  /*5810*/  IMAD.SHL.U32 R0, R3, 0x100000, RZ ;  /* 0x0010000003007824 */ /* 0x000fca00078e00ff */
[----:B------:R-:W-:-:S07]  /*5820*/  LOP3.LUT R0, R5, R0, R6, 0xfe, !PT ;  /* 0x0000000005007212 */ /* 0x000fce00078efe06 */
.L_x_5425:
[----:B------:R-:W-:Y:S05]  /*5830*/  BSYNC B0 ;  /* 0x0000000000007941 */ /* 0x000fea0003800000 */
.L_x_5424:
[----:B------:R-:W-:-:S04]  /*5840*/  FMUL.FTZ R0, R0, 1 ;  /* 0x3f80000000007820 */ /* 0x000fc80000410000 */
[----:B------:R0:W3:Y:S01]  /*5850*/  F2F.F64.F32 R28, R0 ;  /* 0x00000000001c7310 */ /* 0x0000e20000201800 */
[----:B------:R-:W-:Y:S05]  /*5860*/  BRA `(.L_x_5409) ;  /* 0x0000000400187947 */ /* 0x000fea0003800000 */
.L_x_5422:
        /* <DEDUP_REMOVED lines=21> */
.L_x_5431:
[----:B------:R-:W-:Y:S05]  /*59c0*/  BSYNC B1 ;  /* 0x0000000000017941 */ /* 0x000fea0003800000 */
.L_x_5430:
[----:B------:R-:W-:Y:S01]  /*59d0*/  LEA R5, R0, 0x37800000, 0x17 ;  /* 0x3780000000057811 */ /* 0x000fe200078eb8ff */
[----:B------:R-:W-:-:S05]  /*59e0*/  IMAD.SHL.U32 R0, R3, 0x200000, RZ ;  /* 0x0020000003007824 */ /* 0x000fca00078e00ff */
[----:B------:R-:W-:-:S07]  /*59f0*/  LOP3.LUT R0, R5, R0, R6, 0xfe, !PT ;  /* 0x0000000005007212 */ /* 0x000fce00078efe06 */
.L_x_5429:
[----:B------:R-:W-:Y:S05]  /*5a00*/  BSYNC B0 ;  /* 0x0000000000007941 */ /* 0x000fea0003800000 */
.L_x_5428:
[----:B------:R-:W-:-:S04]  /*5a10*/  FMUL.FTZ R0, R0, 1 ;  /* 0x3f80000000007820 */ /* 0x000fc80000410000 */
[----:B------:R0:W3:Y:S01]  /*5a20*/  F2F.F64.F32 R28, R0 ;  /* 0x00000000001c7310 */ /* 0x0000e20000201800 */
[----:B------:R-:W-:Y:S05]  /*5a30*/  BRA `(.L_x_5409) ;  /* 0x0000000000a47947 */ /* 0x000fea0003800000 */
.L_x_5421:
        /* <DEDUP_REMOVED lines=14> */
.L_x_5435:
[----:B------:R-:W-:Y:S05]  /*5b20*/  BSYNC B0 ;  /* 0x0000000000007941 */ /* 0x000fea0003800000 */
.L_x_5434:
[----:B------:R-:W-:-:S04]  /*5b30*/  FMUL.FTZ R0, R0, 1 ;  /* 0x3f80000000007820 */ /* 0x000fc80000410000 */
[----:B------:R0:W3:Y:S01]  /*5b40*/  F2F.F64.F32 R28, R0 ;  /* 0x00000000001c7310 */ /* 0x0000e20000201800 */
[----:B------:R-:W-:Y:S05]  /*5b50*/  BRA `(.L_x_5409) ;  /* 0x00000000005c7947 */ /* 0x000fea0003800000 */
.L_x_5408:
        /* <DEDUP_REMOVED lines=16> */
.L_x_5436:
[----:B------:R-:W-:Y:S01]  /*5c60*/  CS2R R28, SRZ ;  /* 0x00000000001c7805 */ /* 0x000fe2000001ff00 */
[----:B------:R-:W-:Y:S06]  /*5c70*/  BRA `(.L_x_5409) ;  /* 0x0000000000147947 */ /* 0x000fec0003800000 */
.L_x_5433:
[----:B------:R-:W3:Y:S02]  /*5c80*/  LDG.E.64 R28, desc[UR36][R4.64] ;  /* 0x00000024041c7981 */ /* 0x000ee4000c1e1b00 */
[----:B---3--:R-:W0:Y:S01]  /*5c90*/  I2F.F64.U64 R28, R28 ;  /* 0x0000001c001c7312 */ /* 0x008e220000301800 */
[----:B------:R-:W-:Y:S05]  /*5ca0*/  BRA `(.L_x_5409) ;  /* 0x0000000000087947 */ /* 0x000fea0003800000 */
.L_x_5432:
[----:B------:R-:W3:Y:S02]  /*5cb0*/  LDG.E R4, desc[UR36][R4.64] ;  /* 0x0000002404047981 */ /* 0x000ee4000c1e1900 */
[----:B---3--:R0:W3:Y:S02]  /*5cc0*/  I2F.F64.U32 R28, R4 ;  /* 0x00000004001c7312 */ /* 0x0080e40000201800 */
.L_x_5409:
[----:B------:R-:W-:-:S07]  /*5cd0*/  VIADD R27, R27, 0x80 ;  /* 0x000000801b1b7836 */ /* 0x000fce0000000000 */
.L_x_5370:
[----:B------:R-:W-:Y:S05]  /*5ce0*/  BSYNC B6 ;  /* 0x0000000000067941 */ /* 0x000fea0003800000 */
.L_x_5369:
        /* <DEDUP_REMOVED lines=24> */
.L_x_5442:
[----:B------:R-:W3:Y:S02]  /*5e70*/  LDG.E.U8 R4, desc[UR36][R4.64] ;  /* 0x0000002404047981 */ /* 0x000ee4000c1e1100 */
[----:B---3--:R0:W3:Y:S01]  /*5e80*/  I2F.F64.U16 R16, R4 ;  /* 0x0000000400107312 */ /* 0x0080e20000101800 */
[----:B------:R-:W-:Y:S05]  /*5e90*/  BRA `(.L_x_5444) ;  /* 0x0000000c00707947 */ /* 0x000fea0003800000 */
.L_x_5441:
        /* <DEDUP_REMOVED lines=9> */
.L_x_5446:
[----:B------:R-:W3:Y:S02]  /*5f30*/  LDG.E R4, desc[UR36][R4.64] ;  /* 0x0000002404047981 */ /* 0x000ee4000c1e1900 */
[----:B---3--:R0:W3:Y:S01]  /*5f40*/  I2F.F64 R16, R4 ;  /* 0x0000000400107312 */ /* 0x0080e20000201c00 */
[----:B------:R-:W-:Y:S05]  /*5f50*/  BRA `(.L_x_5444) ;  /* 0x0000000c00407947 */ /* 0x000fea0003800000 */
.L_x_5445:
[----:B------:R-:W3:Y:S02]  /*5f60*/  LDG.E.U16 R4, desc[UR36][R4.64] ;  /* 0x0000002404047981 */ /* 0x000ee4000c1e1500 */
[----:B---3--:R0:W3:Y:S01]  /*5f70*/  I2F.F64.S16 R16, R4 ;  /* 0x0000000400107312 */ /* 0x0080e20000101c00 */
[----:B------:R-:W-:Y:S05]  /*5f80*/  BRA `(.L_x_5444) ;  /* 0x0000000c00347947 */ /* 0x000fea0003800000 */
.L_x_5440:
        /* <DEDUP_REMOVED lines=10> */
.L_x_5448:
[----:B------:R-:W3:Y:S02]  /*6030*/  LDG.E.U16 R0, desc[UR36][R4.64] ;  /* 0x0000002404007981 */ /* 0x000ee4000c1e1500 */
[----:B---3--:R-:W-:-:S05]  /*6040*/  HADD2.F32 R0, -RZ, R0.H0_H0 ;  /* 0x20000000ff007230 */ /* 0x008fca0000004100 */
[----:B------:R-:W-:-:S04]  /*6050*/  FMUL.FTZ R0, R0, 1 ;  /* 0x3f80000000007820 */ /* 0x000fc80000410000 */
[----:B------:R0:W3:Y:S01]  /*6060*/  F2F.F64.F32 R16, R0 ;  /* 0x0000000000107310 */ /* 0x0000e20000201800 */
[----:B------:R-:W-:Y:S05]  /*6070*/  BRA `(.L_x_5444) ;  /* 0x0000000800f87947 */ /* 0x000fea0003800000 */
.L_x_5447:
        /* <DEDUP_REMOVED lines=10> */
.L_x_5450:
[----:B------:R-:W3:Y:S02]  /*6120*/  LDG.E.U16 R4, desc[UR36][R4.64] ;  /* 0x0000002404047981 */ /* 0x000ee4000c1e1500 */
[----:B---3--:R-:W-:-:S05]  /*6130*/  HADD2.F32 R0, -RZ, R4.H0_H0 ;  /* 0x20000004ff007230 */ /* 0x008fca0000004100 */
[----:B------:R-:W-:-:S04]  /*6140*/  FMUL.FTZ R0, R0, 1 ;  /* 0x3f80000000007820 */ /* 0x000fc80000410000 */
[----:B------:R0:W3:Y:S01]  /*6150*/  F2F.F64.F32 R16, R0 ;  /* 0x0000000000107310 */ /* 0x0000e20000201800 */
[----:B------:R-:W-:Y:S05]  /*6160*/  BRA `(.L_x_5444) ;  /* 0x0000000800bc7947 */ /* 0x000fea0003800000 */
.L_x_5449:
[----:B------:R0:W5:Y:S01]  /*6170*/  LDG.E.64 R16, desc[UR36][R4.64] ;  /* 0x0000002404107981 */ /* 0x000162000c1e1b00 */
[----:B------:R-:W-:Y:S05]  /*6180*/  BRA `(.L_x_5444) ;  /* 0x0000000800b47947 */ /* 0x000fea0003800000 */
.L_x_5439:
        /* <DEDUP_REMOVED lines=13> */
.L_x_5453:
[----:B------:R0:W5:Y:S01]  /*6260*/  LDG.E.64 R16, desc[UR36][R4.64] ;  /* 0x0000002404107981 */ /* 0x000162000c1e1b00 */
[----:B------:R-:W-:Y:S05]  /*6270*/  BRA `(.L_x_5444) ;  /* 0x0000000800787947 */ /* 0x000fea0003800000 */
.L_x_5452:
        /* <DEDUP_REMOVED lines=28> */
.L_x_5455:
        /* <DEDUP_REMOVED lines=15> */
.L_x_5454:
[----:B------:R-:W3:Y:S02]  /*6530*/  LDG.E.U16 R0, desc[UR36][R4.64] ;  /* 0x0000002404007981 */ /* 0x000ee4000c1e1500 */
[----:B---3--:R-:W-:-:S04]  /*6540*/  IMAD.U32 R0, R0, 0x10000, RZ ;  /* 0x0001000000007824 */ /* 0x008fc800078e00ff */
[----:B------:R-:W-:-:S04]  /*6550*/  FMUL.FTZ R0, R0, 1 ;  /* 0x3f80000000007820 */ /* 0x000fc80000410000 */
[----:B------:R0:W3:Y:S01]  /*6560*/  F2F.F64.F32 R16, R0 ;  /* 0x0000000000107310 */ /* 0x0000e20000201800 */
[----:B------:R-:W-:Y:S05]  /*6570*/  BRA `(.L_x_5444) ;  /* 0x0000000400b87947 */ /* 0x000fea0003800000 */
.L_x_5451:
        /* <DEDUP_REMOVED lines=11> */
.L_x_5458:
        /* <DEDUP_REMOVED lines=21> */
.L_x_5462:
[----:B------:R-:W-:Y:S05]  /*6780*/  BSYNC B1 ;  /* 0x0000000000017941 */ /* 0x000fea0003800000 */
.L_x_5461:
[----:B------:R-:W-:Y:S01]  /*6790*/  LEA R5, R0, 0x3b800000, 0x17 ;  /* 0x3b80000000057811 */ /* 0x000fe200078eb8ff */
[----:B------:R-:W-:-:S05]  /*67a0*/  IMAD.SHL.U32 R0, R3, 0x100000, RZ ;  /* 0x0010000003007824 */ /* 0x000fca00078e00ff */
[----:B------:R-:W-:-:S07]  /*67b0*/  LOP3.LUT R0, R5, R0, R6, 0xfe, !PT ;  /* 0x0000000005007212 */ /* 0x000fce00078efe06 */
.L_x_5460:
[----:B------:R-:W-:Y:S05]  /*67c0*/  BSYNC B0 ;  /* 0x0000000000007941 */ /* 0x000fea0003800000 */
.L_x_5459:
[----:B------:R-:W-:-:S04]  /*67d0*/  FMUL.FTZ R0, R0, 1 ;  /* 0x3f80000000007820 */ /* 0x000fc80000410000 */
[----:B------:R0:W3:Y:S01]  /*67e0*/  F2F.F64.F32 R16, R0 ;  /* 0x0000000000107310 */ /* 0x0000e20000201800 */
[----:B------:R-:W-:Y:S05]  /*67f0*/  BRA `(.L_x_5444) ;  /* 0x0000000400187947 */ /* 0x000fea0003800000 */
.L_x_5457:
        /* <DEDUP_REMOVED lines=21> */
.L_x_5466:
[----:B------:R-:W-:Y:S05]  /*6950*/  BSYNC B1 ;  /* 0x0000000000017941 */ /* 0x000fea0003800000 */
.L_x_5465:
[----:B------:R-:W-:Y:S01]  /*6960*/  LEA R5, R0, 0x37800000, 0x17 ;  /* 0x3780000000057811 */ /* 0x000fe200078eb8ff */
[----:B------:R-:W-:-:S05]  /*6970*/  IMAD.SHL.U32 R0, R3, 0x200000, RZ ;  /* 0x0020000003007824 */ /* 0x000fca00078e00ff */
[----:B------:R-:W-:-:S07]  /*6980*/  LOP3.LUT R0, R5, R0, R6, 0xfe, !PT ;  /* 0x0000000005007212 */ /* 0x000fce00078efe06 */
.L_x_5464:
[----:B------:R-:W-:Y:S05]  /*6990*/  BSYNC B0 ;  /* 0x0000000000007941 */ /* 0x000fea0003800000 */
.L_x_5463:
[----:B------:R-:W-:-:S04]  /*69a0*/  FMUL.FTZ R0, R0, 1 ;  /* 0x3f80000000007820 */ /* 0x000fc80000410000 */
[----:B------:R0:W3:Y:S01]  /*69b0*/  F2F.F64.F32 R16, R0 ;  /* 0x0000000000107310 */ /* 0x0000e20000201800 */
[----:B------:R-:W-:Y:S05]  /*69c0*/  BRA `(.L_x_5444) ;  /* 0x0000000000a47947 */ /* 0x000fea0003800000 */
.L_x_5456:
        /* <DEDUP_REMOVED lines=14> */
.L_x_5470:
[----:B------:R-:W-:Y:S05]  /*6ab0*/  BSYNC B0 ;  /* 0x0000000000007941 */ /* 0x000fea0003800000 */
.L_x_5469:
[----:B------:R-:W-:-:S04]  /*6ac0*/  FMUL.FTZ R0, R0, 1 ;  /* 0x3f80000000007820 */ /* 0x000fc80000410000 */
[----:B------:R0:W3:Y:S01]  /*6ad0*/  F2F.F64.F32 R16, R0 ;  /* 0x0000000000107310 */ /* 0x0000e20000201800 */
[----:B------:R-:W-:Y:S05]  /*6ae0*/  BRA `(.L_x_5444) ;  /* 0x00000000005c7947 */ /* 0x000fea0003800000 */
.L_x_5443:
        /* <DEDUP_REMOVED lines=16> */
.L_x_5471:
[----:B------:R-:W-:Y:S01]  /*6bf0*/  CS2R R16, SRZ ;  /* 0x0000000000107805 */ /* 0x000fe2000001ff00 */
[----:B------:R-:W-:Y:S06]  /*6c00*/  BRA `(.L_x_5444) ;  /* 0x0000000000147947 */ /* 0x000fec0003800000 */
.L_x_5468:
[----:B------:R-:W3:Y:S02]  /*6c10*/  LDG.E.64 R16, desc[UR36][R4.64] ;  /* 0x0000002404107981 */ /* 0x000ee4000c1e1b00 */
[----:B---3--:R-:W0:Y:S01]  /*6c20*/  I2F.F64.U64 R16, R16 ;  /* 0x0000001000107312 */ /* 0x008e220000301800 */
[----:B------:R-:W-:Y:S05]  /*6c30*/  BRA `(.L_x_5444) ;  /* 0x0000000000087947 */ /* 0x000fea0003800000 */
.L_x_5467:
[----:B------:R-:W3:Y:S02]  /*6c40*/  LDG.E R4, desc[UR36][R4.64] ;  /* 0x0000002404047981 */ /* 0x000ee4000c1e1900 */
[----:B---3--:R0:W3:Y:S02]  /*6c50*/  I2F.F64.U32 R16, R4 ;  /* 0x0000000400107312 */ /* 0x0080e40000201800 */
.L_x_5444:
        /* <DEDUP_REMOVED lines=20> */
.L_x_5475:
[----:B------:R-:W2:Y:S02]  /*6da0*/  LDG.E.U8 R4, desc[UR36][R4.64] ;  /* 0x0000002404047981 */ /* 0x000ea4000c1e1100 */
[----:B--2---:R0:W1:Y:S01]  /*6db0*/  I2F.F64.U16 R24, R4 ;  /* 0x0000000400187312 */ /* 0x0040620000101800 */
[----:B------:R-:W-:Y:S05]  /*6dc0*/  BRA `(.L_x_5438) ;  /* 0x0000000c006c7947 */ /* 0x000fea0003800000 */
.L_x_5474:
        /* <DEDUP_REMOVED lines=9> */
.L_x_5478:
[----:B------:R-:W2:Y:S02]  /*6e60*/  LDG.E R4, desc[UR36][R4.64] ;  /* 0x0000002404047981 */ /* 0x000ea4000c1e1900 */
[----:B--2---:R0:W1:Y:S01]  /*6e70*/  I2F.F64 R24, R4 ;  /* 0x0000000400187312 */ /* 0x0040620000201c00 */
[----:B------:R-:W-:Y:S05]  /*6e80*/  BRA `(.L_x_5438) ;  /* 0x0000000c003c7947 */ /* 0x000fea0003800000 */
.L_x_5477:
[----:B------:R-:W2:Y:S02]  /*6e90*/  LDG.E.U16 R4, desc[UR36][R4.64] ;  /* 0x0000002404047981 */ /* 0x000ea4000c1e1500 */
[----:B--2---:R0:W1:Y:S01]  /*6ea0*/  I2F.F64.S16 R24, R4 ;  /* 0x0000000400187312 */ /* 0x0040620000101c00 */
[----:B------:R-:W-:Y:S05]  /*6eb0*/  BRA `(.L_x_5438) ;  /* 0x0000000c00307947 */ /* 0x000fea0003800000 */
.L_x_5473:
        /* <DEDUP_REMOVED lines=10> */
.L_x_5480:
[----:B------:R-:W2:Y:S02]  /*6f60*/  LDG.E.U16 R0, desc[UR36][R4.64] ;  /* 0x0000002404007981 */ /* 0x000ea4000c1e1500 */
[----:B--2---:R-:W-:-:S05]  /*6f70*/  HADD2.F32 R0, -RZ, R0.H0_H0 ;  /* 0x20000000ff007230 */ /* 0x004fca0000004100 */
[----:B------:R-:W-:-:S04]  /*6f80*/  FMUL.FTZ R0, R0, 1 ;  /* 0x3f80000000007820 */ /* 0x000fc80000410000 */
[----:B------:R0:W1:Y:S01]  /*6f90*/  F2F.F64.F32 R24, R0 ;  /* 0x0000000000187310 */ /* 0x0000620000201800 */
[----:B------:R-:W-:Y:S05]  /*6fa0*/  BRA `(.L_x_5438) ;  /* 0x0000000800f47947 */ /* 0x000fea0003800000 */
.L_x_5479:
        /* <DEDUP_REMOVED lines=10> */
.L_x_5482:
[----:B------:R-:W2:Y:S02]  /*7050*/  LDG.E.U16 R4, desc[UR36][R4.64] ;  /* 0x0000002404047981 */ /* 0x000ea4000c1e1500 */
[----:B--2---:R-:W-:-:S05]  /*7060*/  HADD2.F32 R0, -RZ, R4.H0_H0 ;  /* 0x20000004ff007230 */ /* 0x004fca0000004100 */
[----:B------:R-:W-:-:S04]  /*7070*/  FMUL.FTZ R0, R0, 1 ;  /* 0x3f80000000007820 */ /* 0x000fc80000410000 */
[----:B------:R0:W1:Y:S01]  /*7080*/  F2F.F64.F32 R24, R0 ;  /* 0x0000000000187310 */ /* 0x0000620000201800 */
[----:B------:R-:W-:Y:S05]  /*7090*/  BRA `(.L_x_5438) ;  /* 0x0000000800b87947 */ /* 0x000fea0003800000 */
.L_x_5481:
[----:B------:R0:W5:Y:S01]  /*70a0*/  LDG.E.64 R24, desc[UR36][R4.64] ;  /* 0x0000002404187981 */ /* 0x000162000c1e1b00 */
[----:B------:R-:W-:Y:S05]  /*70b0*/  BRA `(.L_x_5438) ;  /* 0x0000000800b07947 */ /* 0x000fea0003800000 */
.L_x_5472:
        /* <DEDUP_REMOVED lines=13> */
.L_x_5485:
[----:B------:R0:W5:Y:S01]  /*7190*/  LDG.E.64 R24, desc[UR36][R4.64] ;  /* 0x0000002404187981 */ /* 0x000162000c1e1b00 */
[----:B------:R-:W-:Y:S05]  /*71a0*/  BRA `(.L_x_5438) ;  /* 0x0000000800747947 */ /* 0x000fea0003800000 */
.L_x_5484:
        /* <DEDUP_REMOVED lines=28> */
.L_x_5487:
        /* <DEDUP_REMOVED lines=15> */
.L_x_5486:
[----:B------:R-:W2:Y:S02]  /*7460*/  LDG.E.U16 R0, desc[UR36][R4.64] ;  /* 0x0000002404007981 */ /* 0x000ea4000c1e1500 */
[----:B--2---:R-:W-:-:S04]  /*7470*/  IMAD.U32 R0, R0, 0x10000, RZ ;  /* 0x0001000000007824 */ /* 0x004fc800078e00ff */
[----:B------:R-:W-:-:S04]  /*7480*/  FMUL.FTZ R0, R0, 1 ;  /* 0x3f80000000007820 */ /* 0x000fc80000410000 */
[----:B------:R0:W1:Y:S01]  /*7490*/  F2F.F64.F32 R24, R0 ;  /* 0x0000000000187310 */ /* 0x0000620000201800 */
[----:B------:R-:W-:Y:S05]  /*74a0*/  BRA `(.L_x_5438) ;  /* 0x0000000400b47947 */ /* 0x000fea0003800000 */
.L_x_5483:
        /* <DEDUP_REMOVED lines=11> */
.L_x_5490:
        /* <DEDUP_REMOVED lines=21> */
.L_x_5494:
[----:B------:R-:W-:Y:S05]  /*76b0*/  BSYNC B1 ;  /* 0x0000000000017941 */ /* 0x000fea0003800000 */
.L_x_5493:
[----:B------:R-:W-:Y:S01]  /*76c0*/  LEA R5, R0, 0x3b800000, 0x17 ;  /* 0x3b80000000057811 */ /* 0x000fe200078eb8ff */
[----:B------:R-:W-:-:S05]  /*76d0*/  IMAD.SHL.U32 R0, R3, 0x100000, RZ ;  /* 0x0010000003007824 */ /* 0x000fca00078e00ff */
[----:B------:R-:W-:-:S07]  /*76e0*/  LOP3.LUT R0, R5, R0, R6, 0xfe, !PT ;  /* 0x0000000005007212 */ /* 0x000fce00078efe06 */
.L_x_5492:
[----:B------:R-:W-:Y:S05]  /*76f0*/  BSYNC B0 ;  /* 0x0000000000007941 */ /* 0x000fea0003800000 */
.L_x_5491:
[----:B------:R-:W-:-:S04]  /*7700*/  FMUL.FTZ R0, R0, 1 ;  /* 0x3f80000000007820 */ /* 0x000fc80000410000 */
[----:B------:R0:W1:Y:S01]  /*7710*/  F2F.F64.F32 R24, R0 ;  /* 0x0000000000187310 */ /* 0x0000620000201800 */
[----:B------:R-:W-:Y:S05]  /*7720*/  BRA `(.L_x_5438) ;  /* 0x0000000400147947 */ /* 0x000fea0003800000 */
.L_x_5489:
        /* <DEDUP_REMOVED lines=21> */
.L_x_5498:
[----:B------:R-:W-:Y:S05]  /*7880*/  BSYNC B1 ;  /* 0x0000000000017941 */ /* 0x000fea0003800000 */
.L_x_5497:
[----:B------:R-:W-:Y:S01]  /*7890*/  LEA R5, R0, 0x37800000, 0x17 ;  /* 0x3780000000057811 */ /* 0x000fe200078eb8ff */
[----:B------:R-:W-:-:S05]  /*78a0*/  IMAD.SHL.U32 R0, R3, 0x200000, RZ ;  /* 0x0020000003007824 */ /* 0x000fca00078e00ff */
[----:B------:R-:W-:-:S07]  /*78b0*/  LOP3.LUT R0, R5, R0, R6, 0xfe, !PT ;  /* 0x0000000005007212 */ /* 0x000fce00078efe06 */
.L_x_5496:
[----:B------:R-:W-:Y:S05]  /*78c0*/  BSYNC B0 ;  /* 0x0000000000007941 */ /* 0x000fea0003800000 */
.L_x_5495:
[----:B------:R-:W-:-:S04]  /*78d0*/  FMUL.FTZ R0, R0, 1 ;  /* 0x3f80000000007820 */ /* 0x000fc80000410000 */
[----:B------:R0:W1:Y:S01]  /*78e0*/  F2F.F64.F32 R24, R0 ;  /* 0x0000000000187310 */ /* 0x0000620000201800 */
[----:B------:R-:W-:Y:S05]  /*78f0*/  BRA `(.L_x_5438) ;  /* 0x0000000000a07947 */ /* 0x000fea0003800000 */
.L_x_5488:
        /* <DEDUP_REMOVED lines=14> */
.L_x_5502:
[----:B------:R-:W-:Y:S05]  /*79e0*/  BSYNC B0 ;  /* 0x0000000000007941 */ /* 0x000fea0003800000 */
.L_x_5501:
[----:B------:R-:W-:-:S04]  /*79f0*/  FMUL.FTZ R0, R0, 1 ;  /* 0x3f80000000007820 */ /* 0x000fc80000410000 */
[----:B------:R0:W1:Y:S01]  /*7a00*/  F2F.F64.F32 R24, R0 ;  /* 0x0000000000187310 */ /* 0x0000620000201800 */
[----:B------:R-:W-:Y:S05]  /*7a10*/  BRA `(.L_x_5438) ;  /* 0x0000000000587947 */ /* 0x000fea0003800000 */
.L_x_5476:
        /* <DEDUP_REMOVED lines=16> */
.L_x_5503:
[----:B------:R-:W-:Y:S05]  /*7b20*/  BRA `(.L_x_5438) ;  /* 0x0000000000147947 */ /* 0x000fea0003800000 */
.L_x_5500:
[----:B------:R-:W2:Y:S02]  /*7b30*/  LDG.E.64 R24, desc[UR36][R4.64] ;  /* 0x0000002404187981 */ /* 0x000ea4000c1e1b00 */
[----:B--2---:R-:W0:Y:S01]  /*7b40*/  I2F.F64.U64 R24, R24 ;  /* 0x0000001800187312 */ /* 0x004e220000301800 */
[----:B------:R-:W-:Y:S05]  /*7b50*/  BRA `(.L_x_5438) ;  /* 0x0000000000087947 */ /* 0x000fea0003800000 */
.L_x_5499:
[----:B------:R-:W2:Y:S02]  /*7b60*/  LDG.E R4, desc[UR36][R4.64] ;  /* 0x0000002404047981 */ /* 0x000ea4000c1e1900 */
[----:B--2---:R0:W1:Y:S02]  /*7b70*/  I2F.F64.U32 R24, R4 ;  /* 0x0000000400187312 */ /* 0x0040640000201800 */
.L_x_5438:
[----:B------:R-:W-:Y:S05]  /*7b80*/  BSYNC B6 ;  /* 0x0000000000067941 */ /* 0x000fea0003800000 */
.L_x_5437:
[----:B------:R-:W2:Y:S01]  /*7b90*/  S2R R3, SR_TID.X ;  /* 0x0000000000037919 */ /* 0x000ea20000002100 */
[----:B------:R-:W3:Y:S01]  /*7ba0*/  LDC.U8 R19, c[0x0][0x240] ;  /* 0x00009000ff137b82 */ /* 0x000ee20000000000 */
[----:B------:R-:W-:Y:S01]  /*7bb0*/  BSSY B6, `(.L_x_5504) ;  /* 0x000015c000067945 */ /* 0x000fe20003800000 */
[----:B--2---:R-:W-:-:S13]  /*7bc0*/  ISETP.GE.AND P0, PT, R3, R2, PT ;  /* 0x000000020300720c */ /* 0x004fda0003f06270 */
[----:B01---5:R-:W-:Y:S01]  /*7bd0*/  @!P0 IMAD.MOV.U32 R6, RZ, RZ, R23 ;  /* 0x000000ffff068224 */ /* 0x023fe200078e0017 */
[----:B----4-:R-:W-:Y:S01]  /*7be0*/  @!P0 DSETP.MIN.AND P1, P2, R22, R36, PT ;  /* 0x000000241600822a */ /* 0x010fe20003a20000 */
[----:B------:R-:W-:Y:S02]  /*7bf0*/  @!P0 IMAD.MOV.U32 R0, RZ, RZ, R22 ;  /* 0x000000ffff008224 */ /* 0x000fe400078e0016 */
[----:B------:R-:W-:Y:S02]  /*7c00*/  IMAD.MOV.U32 R23, RZ, RZ, R3 ;  /* 0x000000ffff177224 */ /* 0x000fe400078e0003 */
[----:B------:R-:W-:Y:S01]  /*7c10*/  @!P0 IMAD.MOV.U32 R7, RZ, RZ, R36 ;  /* 0x000000ffff078224 */ /* 0x000fe200078e0024 */
[----:B------:R-:W-:Y:S01]  /*7c20*/  @!P0 FSEL R6, R6, R37, P1 ;  /* 0x0000002506068208 */ /* 0x000fe20000800000 */
[----:B------:R-:W-:Y:S01]  /*7c30*/  VIADD R27, R23, 0x80 ;  /* 0x00000080171b7836 */ /* 0x000fe20000000000 */
[----:B------:R-:W-:Y:S02]  /*7c40*/  @!P0 LOP3.LUT R37, R37, 0x80000, RZ, 0xfc, !PT ;  /* 0x0008000025258812 */ /* 0x000fe400078efcff */
[----:B------:R-:W-:Y:S01]  /*7c50*/  @!P0 SEL R0, R0, R7, P1 ;  /* 0x0000000700008207 */ /* 0x000fe20000800000 */
[----:B------:R-:W-:Y:S01]  /*7c60*/  VIADD R7, R23, 0x100 ;  /* 0x0000010017077836 */ /* 0x000fe20000000000 */
[----:B------:R-:W-:-:S02]  /*7c70*/  ISETP.GE.AND P3, PT, R27, R2, PT ;  /* 0x000000021b00720c */ /* 0x000fc40003f66270 */
[----:B------:R-:W-:Y:S01]  /*7c80*/  @!P0 SEL R37, R37, R6, P2 ;  /* 0x0000000625258207 */ /* 0x000fe20001000000 */
[----:B---3--:R-:W-:Y:S01]  /*7c90*/  @!P0 IMAD.MOV.U32 R4, RZ, RZ, R0 ;  /* 0x000000ffff048224 */ /* 0x008fe200078e0000 */
[----:B------:R-:W-:Y:S01]  /*7ca0*/  ISETP.GE.AND P2, PT, R7, R2, PT ;  /* 0x000000020700720c */ /* 0x000fe20003f46270 */
[----:B------:R-:W-:Y:S02]  /*7cb0*/  VIADD R7, R23, 0x180 ;  /* 0x0000018017077836 */ /* 0x000fe40000000000 */
[----:B------:R-:W-:-:S03]  /*7cc0*/  @!P0 IMAD.MOV.U32 R5, RZ, RZ, R37 ;  /* 0x000000ffff058224 */ /* 0x000fc600078e0025 */
[----:B------:R-:W-:-:S03]  /*7cd0*/  ISETP.GE.AND P1, PT, R7, R2, PT ;  /* 0x000000020700720c */ /* 0x000fc60003f26270 */
[----:B------:R-:W-:Y:S01]  /*7ce0*/  @!P3 DSETP.MIN.AND P5, P4, R32, R34, PT ;  /* 0x000000222000b22a */ /* 0x000fe20003ca0000 */
[----:B------:R-:W-:Y:S01]  /*7cf0*/  @!P3 IMAD.MOV.U32 R0, RZ, RZ, R32 ;  /* 0x000000ffff00b224 */ /* 0x000fe200078e0020 */
[----:B------:R-:W-:Y:S01]  /*7d00*/  @!P3 LOP3.LUT R6, R35, 0x80000, RZ, 0xfc, !PT ;  /* 0x000800002306b812 */ /* 0x000fe200078efcff */
[----:B------:R-:W-:Y:S02]  /*7d10*/  @!P3 IMAD.MOV.U32 R9, RZ, RZ, R34 ;  /* 0x000000ffff09b224 */ /* 0x000fe400078e0022 */
[----:B------:R-:W-:Y:S01]  /*7d20*/  @!P2 IMAD.MOV.U32 R7, RZ, RZ, R28 ;  /* 0x000000ffff07a224 */ /* 0x000fe200078e001c */
[----:B------:R-:W-:Y:S01]  /*7d30*/  @!P3 FSEL R33, R33, R35, P5 ;  /* 0x000000232121b208 */ /* 0x000fe20002800000 */
[----:B------:R-:W-:Y:S01]  /*7d40*/  @!P2 IMAD.MOV.U32 R8, RZ, RZ, R29 ;  /* 0x000000ffff08a224 */ /* 0x000fe200078e001d */
[----:B------:R-:W-:Y:S01]  /*7d50*/  @!P3 SEL R0, R0, R9, P5 ;  /* 0x000000090000b207 */ /* 0x000fe20002800000 */
[----:B------:R-:W-:Y:S01]  /*7d60*/  @!P2 DSETP.MIN.AND P6, P5, R28, R30, PT ;  /* 0x0000001e1c00a22a */ /* 0x000fe20003dc0000 */
[----:B------:R-:W-:Y:S01]  /*7d70*/  @!P2 IMAD.MOV.U32 R10, RZ, RZ, R30 ;  /* 0x000000ffff0aa224 */ /* 0x000fe200078e001e */
[----:B------:R-:W-:Y:S01]  /*7d80*/  @!P3 SEL R33, R6, R33, P4 ;  /* 0x000000210621b207 */ /* 0x000fe20002000000 */
[----:B------:R-:W-:-:S02]  /*7d90*/  @!P1 IMAD.MOV.U32 R9, RZ, RZ, R17 ;  /* 0x000000ffff099224 */ /* 0x000fc400078e0011 */
[----:B------:R-:W-:Y:S01]  /*7da0*/  @!P1 IMAD.MOV.U32 R6, RZ, RZ, R16 ;  /* 0x000000ffff069224 */ /* 0x000fe200078e0010 */
[----:B------:R-:W-:Y:S01]  /*7db0*/  @!P2 SEL R7, R7, R10, P6 ;  /* 0x0000000a0707a207 */ /* 0x000fe20003000000 */
[----:B------:R-:W-:Y:S01]  /*7dc0*/  @!P1 IMAD.MOV.U32 R10, RZ, RZ, R25 ;  /* 0x000000ffff0a9224 */ /* 0x000fe200078e0019 */
[----:B------:R-:W-:Y:S01]  /*7dd0*/  @!P2 FSEL R8, R8, R31, P6 ;  /* 0x0000001f0808a208 */ /* 0x000fe20003000000 */
[----:B------:R-:W-:Y:S01]  /*7de0*/  @!P1 DSETP.MIN.AND P4, P6, R16, R24, PT ;  /* 0x000000181000922a */ /* 0x000fe20003e80000 */
[----:B------:R-:W-:Y:S01]  /*7df0*/  @!P1 IMAD.MOV.U32 R11, RZ, RZ, R24 ;  /* 0x000000ffff0b9224 */ /* 0x000fe200078e0018 */
[----:B------:R-:W-:Y:S01]  /*7e00*/  @!P2 LOP3.LUT R31, R31, 0x80000, RZ, 0xfc, !PT ;  /* 0x000800001f1fa812 */ /* 0x000fe200078efcff */
[----:B------:R-:W-:Y:S02]  /*7e10*/  @!P3 IMAD.MOV.U32 R28, RZ, RZ, R0 ;  /* 0x000000ffff1cb224 */ /* 0x000fe400078e0000 */
[----:B------:R-:W-:Y:S01]  /*7e20*/  @!P3 IMAD.MOV.U32 R29, RZ, RZ, R33 ;  /* 0x000000ffff1db224 */ /* 0x000fe200078e0021 */
[----:B------:R-:W-:Y:S01]  /*7e30*/  @!P1 FSEL R9, R9, R10, P4 ;  /* 0x0000000a09099208 */ /* 0x000fe20002000000 */
[----:B------:R-:W-:Y:S01]  /*7e40*/  @!P2 IMAD.MOV.U32 R24, RZ, RZ, R7 ;  /* 0x000000ffff18a224 */ /* 0x000fe200078e0007 */
[----:B------:R-:W-:-:S02]  /*7e50*/  @!P1 LOP3.LUT R10, R10, 0x80000, RZ, 0xfc, !PT ;  /* 0x000800000a0a9812 */ /* 0x000fc400078efcff */
[----:B------:R-:W-:Y:S02]  /*7e60*/  @!P1 SEL R6, R6, R11, P4 ;  /* 0x0000000b06069207 */ /* 0x000fe40002000000 */
[----:B------:R-:W-:Y:S02]  /*7e70*/  @!P2 SEL R8, R31, R8, P5 ;  /* 0x000000081f08a207 */ /* 0x000fe40002800000 */
[----:B------:R-:W-:Y:S01]  /*7e80*/  @!P1 SEL R9, R10, R9, P6 ;  /* 0x000000090a099207 */ /* 0x000fe20003000000 */
[----:B------:R-:W-:Y:S02]  /*7e90*/  @!P1 IMAD.MOV.U32 R16, RZ, RZ, R6 ;  /* 0x000000ffff109224 */ /* 0x000fe400078e0006 */
[----:B------:R-:W-:Y:S02]  /*7ea0*/  @!P2 IMAD.MOV.U32 R25, RZ, RZ, R8 ;  /* 0x000000ffff19a224 */ /* 0x000fe400078e0008 */
[----:B------:R-:W-:Y:S01]  /*7eb0*/  @!P1 IMAD.MOV.U32 R17, RZ, RZ, R9 ;  /* 0x000000ffff119224 */ /* 0x000fe200078e0009 */
        /* <DEDUP_REMOVED lines=22> */
.L_x_5509:
[----:B------:R-:W0:Y:S01]  /*8020*/  F2I.S64.F64.TRUNC R4, R4 ;  /* 0x0000000400047311 */ /* 0x000e22000030d900 */
[----:B------:R-:W-:Y:S02]  /*8030*/  IMAD.MOV.U32 R23, RZ, RZ, R27 ;  /* 0x000000ffff177224 */ /* 0x000fe400078e001b */
[----:B0-----:R-:W-:-:S05]  /*8040*/  IMAD.MOV.U32 R3, RZ, RZ, R4 ;  /* 0x000000ffff037224 */ /* 0x001fca00078e0004 */
[----:B------:R0:W-:Y:S01]  /*8050*/  STG.E.U8 desc[UR36][R8.64], R3 ;  /* 0x0000000308007986 */ /* 0x0001e2000c101124 */
[----:B------:R-:W-:Y:S05]  /*8060*/  BRA `(.L_x_5505) ;  /* 0x0000001000407947 */ /* 0x000fea0003800000 */
.L_x_5508:
        /* <DEDUP_REMOVED lines=10> */
.L_x_5512:
[----:B------:R-:W0:Y:S01]  /*8110*/  F2I.F64.TRUNC R5, R4 ;  /* 0x0000000400057311 */ /* 0x000e22000030d100 */
[----:B------:R-:W-:Y:S01]  /*8120*/  IMAD.MOV.U32 R23, RZ, RZ, R27 ;  /* 0x000000ffff177224 */ /* 0x000fe200078e001b */
[----:B0-----:R0:W-:Y:S01]  /*8130*/  STG.E desc[UR36][R8.64], R5 ;  /* 0x0000000508007986 */ /* 0x0011e2000c101924 */
[----:B------:R-:W-:Y:S05]  /*8140*/  BRA `(.L_x_5505) ;  /* 0x0000001000087947 */ /* 0x000fea0003800000 */
.L_x_5511:
[----:B------:R-:W0:Y:S01]  /*8150*/  F2I.F64.TRUNC R5, R4 ;  /* 0x0000000400057311 */ /* 0x000e22000030d100 */
[----:B------:R-:W-:Y:S01]  /*8160*/  IMAD.MOV.U32 R23, RZ, RZ, R27 ;  /* 0x000000ffff177224 */ /* 0x000fe200078e001b */
[----:B0-----:R0:W-:Y:S01]  /*8170*/  STG.E.U16 desc[UR36][R8.64], R5 ;  /* 0x0000000508007986 */ /* 0x0011e2000c101524 */
[----:B------:R-:W-:Y:S05]  /*8180*/  BRA `(.L_x_5505) ;  /* 0x0000000c00f87947 */ /* 0x000fea0003800000 */
.L_x_5507:
        /* <DEDUP_REMOVED lines=14> */
.L_x_5514:
        /* <DEDUP_REMOVED lines=9> */
.L_x_5513:
        /* <DEDUP_REMOVED lines=15> */
.L_x_5516:
        /* <DEDUP_REMOVED lines=10> */
.L_x_5515:
[----:B------:R4:W-:Y:S01]  /*8490*/  STG.E.64 desc[UR36][R8.64], R4 ;  /* 0x0000000408007986 */ /* 0x0009e2000c101b24 */
[----:B------:R-:W-:Y:S01]  /*84a0*/  IMAD.MOV.U32 R23, RZ, RZ, R27 ;  /* 0x000000ffff177224 */ /* 0x000fe200078e001b */
[----:B------:R-:W-:Y:S06]  /*84b0*/  BRA `(.L_x_5505) ;  /* 0x0000000c002c7947 */ /* 0x000fec0003800000 */
.L_x_5506:
        /* <DEDUP_REMOVED lines=13> */
.L_x_5519:
[----:B------:R-:W-:Y:S01]  /*8590*/  CS2R R6, SRZ ;  /* 0x0000000000067805 */ /* 0x000fe2000001ff00 */
[----:B------:R-:W-:-:S04]  /*85a0*/  IMAD.MOV.U32 R23, RZ, RZ, R27 ;  /* 0x000000ffff177224 */ /* 0x000fc800078e001b */
[----:B------:R0:W-:Y:S01]  /*85b0*/  STG.E.128 desc[UR36][R8.64], R4 ;  /* 0x0000000408007986 */ /* 0x0001e2000c101d24 */
[----:B------:R-:W-:Y:S05]  /*85c0*/  BRA `(.L_x_5505) ;  /* 0x0000000800e87947 */ /* 0x000fea0003800000 */
.L_x_5518:
        /* <DEDUP_REMOVED lines=25> */
.L_x_5523:
[----:B------:R-:W-:Y:S05]  /*8760*/  BSYNC B0 ;  /* 0x0000000000007941 */ /* 0x000fea0003800000 */
.L_x_5522:
[----:B------:R-:W-:Y:S01]  /*8770*/  LOP3.LUT R7, R0, R7, RZ, 0xfc, !PT ;  /* 0x0000000700077212 */ /* 0x000fe200078efcff */
[----:B------:R-:W-:-:S04]  /*8780*/  IMAD.MOV.U32 R23, RZ, RZ, R27 ;  /* 0x000000ffff177224 */ /* 0x000fc800078e001b */
[----:B------:R0:W-:Y:S01]  /*8790*/  STG.E.U8 desc[UR36][R8.64], R7 ;  /* 0x0000000708007986 */ /* 0x0001e2000c101124 */
[----:B------:R-:W-:Y:S05]  /*87a0*/  BRA `(.L_x_5505) ;  /* 0x0000000800707947 */ /* 0x000fea0003800000 */
.L_x_5521:
        /* <DEDUP_REMOVED lines=17> */
.L_x_5525:
[----:B------:R-:W-:Y:S01]  /*88c0*/  IMAD.MOV.U32 R0, RZ, RZ, 0x7f ;  /* 0x0000007fff007424 */ /* 0x000fe200078e00ff */
[----:B------:R-:W-:-:S04]  /*88d0*/  ISETP.GT.U32.AND P0, PT, R3, 0x7f800000, PT ;  /* 0x7f8000000300780c */ /* 0x000fc80003f04070 */
[----:B------:R-:W-:-:S09]  /*88e0*/  SEL R0, R0, 0x7c, P0 ;  /* 0x0000007c00007807 */ /* 0x000fd20000000000 */
.L_x_5526:
[----:B------:R-:W-:Y:S05]  /*88f0*/  BSYNC B0 ;  /* 0x0000000000007941 */ /* 0x000fea0003800000 */
.L_x_5524:
[----:B------:R-:W-:Y:S01]  /*8900*/  LOP3.LUT R3, R7, 0x80000000, RZ, 0xc0, !PT ;  /* 0x8000000007037812 */ /* 0x000fe200078ec0ff */
[----:B------:R-:W-:-:S03]  /*8910*/  IMAD.MOV.U32 R23, RZ, RZ, R27 ;  /* 0x000000ffff177224 */ /* 0x000fc600078e001b */
[----:B------:R-:W-:-:S04]  /*8920*/  SHF.R.U32.HI R3, RZ, 0x18, R3 ;  /* 0x00000018ff037819 */ /* 0x000fc80000011603 */
[----:B------:R-:W-:-:S05]  /*8930*/  LOP3.LUT R3, R0, R3, RZ, 0xfc, !PT ;  /* 0x0000000300037212 */ /* 0x000fca00078efcff */
[----:B------:R0:W-:Y:S01]  /*8940*/  STG.E.U8 desc[UR36][R8.64], R3 ;  /* 0x0000000308007986 */ /* 0x0001e2000c101124 */
[----:B------:R-:W-:Y:S05]  /*8950*/  BRA `(.L_x_5505) ;  /* 0x0000000800047947 */ /* 0x000fea0003800000 */
.L_x_5520:
        /* <DEDUP_REMOVED lines=9> */
.L_x_5517:
        /* <DEDUP_REMOVED lines=12> */
.L_x_5529:
        /* <DEDUP_REMOVED lines=21> */
.L_x_5532:
[----:B------:R-:W-:-:S04]  /*8c00*/  LOP3.LUT R0, R7, 0x80000000, RZ, 0xc0, !PT ;  /* 0x8000000007007812 */ /* 0x000fc800078ec0ff */
[----:B------:R-:W-:-:S04]  /*8c10*/  SHF.R.U32.HI R0, RZ, 0x18, R0 ;  /* 0x00000018ff007819 */ /* 0x000fc80000011600 */
[----:B------:R-:W-:-:S07]  /*8c20*/  LOP3.LUT R0, R3, R0, RZ, 0xfc, !PT ;  /* 0x0000000003007212 */ /* 0x000fce00078efcff */
.L_x_5531:
[----:B------:R-:W-:Y:S05]  /*8c30*/  BSYNC B0 ;  /* 0x0000000000007941 */ /* 0x000fea0003800000 */
.L_x_5530:
[----:B------:R0:W-:Y:S01]  /*8c40*/  STG.E.U8 desc[UR36][R8.64], R0 ;  /* 0x0000000008007986 */ /* 0x0001e2000c101124 */
[----:B------:R-:W-:Y:S01]  /*8c50*/  IMAD.MOV.U32 R23, RZ, RZ, R27 ;  /* 0x000000ffff177224 */ /* 0x000fe200078e001b */
[----:B------:R-:W-:Y:S06]  /*8c60*/  BRA `(.L_x_5505) ;  /* 0x0000000400407947 */ /* 0x000fec0003800000 */
.L_x_5528:
        /* <DEDUP_REMOVED lines=21> */
.L_x_5535:
[----:B------:R-:W-:-:S04]  /*8dc0*/  LOP3.LUT R0, R7, 0x80000000, RZ, 0xc0, !PT ;  /* 0x8000000007007812 */ /* 0x000fc800078ec0ff */
[----:B------:R-:W-:-:S04]  /*8dd0*/  SHF.R.U32.HI R0, RZ, 0x18, R0 ;  /* 0x00000018ff007819 */ /* 0x000fc80000011600 */
[----:B------:R-:W-:-:S07]  /*8de0*/  LOP3.LUT R0, R3, R0, RZ, 0xfc, !PT ;  /* 0x0000000003007212 */ /* 0x000fce00078efcff */
.L_x_5534:
[----:B------:R-:W-:Y:S05]  /*8df0*/  BSYNC B0 ;  /* 0x0000000000007941 */ /* 0x000fea0003800000 */
.L_x_5533:
[----:B------:R0:W-:Y:S01]  /*8e00*/  STG.E.U8 desc[UR36][R8.64], R0 ;  /* 0x0000000008007986 */ /* 0x0001e2000c101124 */
[----:B------:R-:W-:Y:S01]  /*8e10*/  IMAD.MOV.U32 R23, RZ, RZ, R27 ;  /* 0x000000ffff177224 */ /* 0x000fe200078e001b */
[----:B------:R-:W-:Y:S06]  /*8e20*/  BRA `(.L_x_5505) ;  /* 0x0000000000d07947 */ /* 0x000fec0003800000 */
.L_x_5527:
        /* <DEDUP_REMOVED lines=27> */
.L_x_5510:
        /* <DEDUP_REMOVED lines=16> */
.L_x_5538:
[----:B------:R-:W-:Y:S01]  /*90e0*/  IMAD.MOV.U32 R23, RZ, RZ, R27 ;  /* 0x000000ffff177224 */ /* 0x000fe200078e001b */
[----:B------:R-:W-:Y:S06]  /*90f0*/  BRA `(.L_x_5505) ;  /* 0x00000000001c7947 */ /* 0x000fec0003800000 */
.L_x_5537:
[----:B------:R-:W0:Y:S01]  /*9100*/  F2I.U64.F64.TRUNC R4, R4 ;  /* 0x0000000400047311 */ /* 0x000e22000030d800 */
[----:B------:R-:W-:Y:S01]  /*9110*/  IMAD.MOV.U32 R23, RZ, RZ, R27 ;  /* 0x000000ffff177224 */ /* 0x000fe200078e001b */
[----:B0-----:R0:W-:Y:S01]  /*9120*/  STG.E.64 desc[UR36][R8.64], R4 ;  /* 0x0000000408007986 */ /* 0x0011e2000c101b24 */
[----:B------:R-:W-:Y:S05]  /*9130*/  BRA `(.L_x_5505) ;  /* 0x00000000000c7947 */ /* 0x000fea0003800000 */
.L_x_5536:
[----:B------:R-:W0:Y:S01]  /*9140*/  F2I.U32.F64.TRUNC R5, R4 ;  /* 0x0000000400057311 */ /* 0x000e22000030d000 */
[----:B------:R-:W-:Y:S01]  /*9150*/  IMAD.MOV.U32 R23, RZ, RZ, R27 ;  /* 0x000000ffff177224 */ /* 0x000fe200078e001b */
[----:B0-----:R0:W-:Y:S06]  /*9160*/  STG.E desc[UR36][R8.64], R5 ;  /* 0x0000000508007986 */ /* 0x0011ec000c101924 */
.L_x_5505:
[----:B------:R-:W-:Y:S05]  /*9170*/  BSYNC B6 ;  /* 0x0000000000067941 */ /* 0x000fea0003800000 */
.L_x_5504:
[----:B------:R-:W-:Y:S01]  /*9180*/  ISETP.GE.AND P0, PT, R23, R2, PT ;  /* 0x000000021700720c */ /* 0x000fe20003f06270 */
[----:B------:R-:W-:-:S12]  /*9190*/  BSSY B6, `(.L_x_5539) ;  /* 0x0000230000067945 */ /* 0x000fd80003800000 */
[----:B------:R-:W-:Y:S05]  /*91a0*/  @P0 BRA `(.L_x_5540) ;  /* 0x0000002000b80947 */ /* 0x000fea0003800000 */
[----:B0---4-:R-:W0:Y:S01]  /*91b0*/  LDC.64 R4, c[0x0][0x218] ;  /* 0x00008600ff047b82 */ /* 0x011e220000000a00 */
[----:B------:R-:W-:Y:S01]  /*91c0*/  IMAD R0, R18, 0x200, R23 ;  /* 0x0000020012007824 */ /* 0x000fe200078e0217 */
[----:B--2---:R-:W-:Y:S01]  /*91d0*/  PRMT R6, R19, 0x9910, RZ ;  /* 0x0000991013067816 */ /* 0x004fe200000000ff */
[----:B------:R-:W-:Y:S02]  /*91e0*/  ULDC UR4, c[0x0][0x244] ;  /* 0x0000910000047ab9 */ /* 0x000fe40000000800 */
[----:B-1-3--:R-:W-:Y:S02]  /*91f0*/  IMAD R3, R0, UR4, RZ ;  /* 0x0000000400037c24 */ /* 0x00afe4000f8e02ff */
        /* <DEDUP_REMOVED lines=16> */
.L_x_5544:
[----:B------:R-:W0:Y:S02]  /*9300*/  F2I.S64.F64.TRUNC R28, R28 ;  /* 0x0000001c001c7311 */ /* 0x000e24000030d900 */
[----:B0-----:R-:W-:-:S05]  /*9310*/  IMAD.MOV.U32 R3, RZ, RZ, R28 ;  /* 0x000000ffff037224 */ /* 0x001fca00078e001c */
[----:B------:R0:W-:Y:S01]  /*9320*/  STG.E.U8 desc[UR36][R4.64], R3 ;  /* 0x0000000304007986 */ /* 0x0001e2000c101124 */
[----:B------:R-:W-:Y:S05]  /*9330*/  BRA `(.L_x_5546) ;  /* 0x0000000c00f07947 */ /* 0x000fea0003800000 */
.L_x_5543:
        /* <DEDUP_REMOVED lines=9> */
.L_x_5548:
[----:B------:R-:W0:Y:S02]  /*93d0*/  F2I.F64.TRUNC R29, R28 ;  /* 0x0000001c001d7311 */ /* 0x000e24000030d100 */
[----:B0-----:R0:W-:Y:S01]  /*93e0*/  STG.E desc[UR36][R4.64], R29 ;  /* 0x0000001d04007986 */ /* 0x0011e2000c101924 */
[----:B------:R-:W-:Y:S05]  /*93f0*/  BRA `(.L_x_5546) ;  /* 0x0000000c00c07947 */ /* 0x000fea0003800000 */
.L_x_5547:
[----:B------:R-:W0:Y:S02]  /*9400*/  F2I.F64.TRUNC R29, R28 ;  /* 0x0000001c001d7311 */ /* 0x000e24000030d100 */
[----:B0-----:R0:W-:Y:S01]  /*9410*/  STG.E.U16 desc[UR36][R4.64], R29 ;  /* 0x0000001d04007986 */ /* 0x0011e2000c101524 */
[----:B------:R-:W-:Y:S05]  /*9420*/  BRA `(.L_x_5546) ;  /* 0x0000000c00b47947 */ /* 0x000fea0003800000 */
.L_x_5542:
        /* <DEDUP_REMOVED lines=13> */
.L_x_5550:
        /* <DEDUP_REMOVED lines=8> */
.L_x_5549:
        /* <DEDUP_REMOVED lines=14> */
.L_x_5552:
        /* <DEDUP_REMOVED lines=9> */
.L_x_5551:
[----:B------:R4:W-:Y:S01]  /*96f0*/  STG.E.64 desc[UR36][R4.64], R28 ;  /* 0x0000001c04007986 */ /* 0x0009e2000c101b24 */
[----:B------:R-:W-:Y:S05]  /*9700*/  BRA `(.L_x_5546) ;  /* 0x0000000800fc7947 */ /* 0x000fea0003800000 */
.L_x_5541:
        /* <DEDUP_REMOVED lines=12> */
.L_x_5555:
[----:B------:R-:W-:-:S05]  /*97d0*/  CS2R R30, SRZ ;  /* 0x00000000001e7805 */ /* 0x000fca000001ff00 */
[----:B------:R0:W-:Y:S01]  /*97e0*/  STG.E.128 desc[UR36][R4.64], R28 ;  /* 0x0000001c04007986 */ /* 0x0001e2000c101d24 */
[----:B------:R-:W-:Y:S05]  /*97f0*/  BRA `(.L_x_5546) ;  /* 0x0000000800c07947 */ /* 0x000fea0003800000 */
.L_x_5554:
        /* <DEDUP_REMOVED lines=25> */
.L_x_5559:
[----:B------:R-:W-:Y:S05]  /*9990*/  BSYNC B0 ;  /* 0x0000000000007941 */ /* 0x000fea0003800000 */
.L_x_5558:
[----:B------:R-:W-:-:S05]  /*99a0*/  LOP3.LUT R7, R0, R7, RZ, 0xfc, !PT ;  /* 0x0000000700077212 */ /* 0x000fca00078efcff */
[----:B------:R0:W-:Y:S01]  /*99b0*/  STG.E.U8 desc[UR36][R4.64], R7 ;  /* 0x0000000704007986 */ /* 0x0001e2000c101124 */
[----:B------:R-:W-:Y:S05]  /*99c0*/  BRA `(.L_x_5546) ;  /* 0x00000008004c7947 */ /* 0x000fea0003800000 */
.L_x_5557:
        /* <DEDUP_REMOVED lines=17> */
.L_x_5561:
[----:B------:R-:W-:Y:S01]  /*9ae0*/  IMAD.MOV.U32 R0, RZ, RZ, 0x7f ;  /* 0x0000007fff007424 */ /* 0x000fe200078e00ff */
[----:B------:R-:W-:-:S04]  /*9af0*/  ISETP.GT.U32.AND P0, PT, R3, 0x7f800000, PT ;  /* 0x7f8000000300780c */ /* 0x000fc80003f04070 */
[----:B------:R-:W-:-:S09]  /*9b00*/  SEL R0, R0, 0x7c, P0 ;  /* 0x0000007c00007807 */ /* 0x000fd20000000000 */
.L_x_5562:
[----:B------:R-:W-:Y:S05]  /*9b10*/  BSYNC B0 ;  /* 0x0000000000007941 */ /* 0x000fea0003800000 */
.L_x_5560:
[----:B------:R-:W-:-:S04]  /*9b20*/  LOP3.LUT R3, R7, 0x80000000, RZ, 0xc0, !PT ;  /* 0x8000000007037812 */ /* 0x000fc800078ec0ff */
[----:B------:R-:W-:-:S04]  /*9b30*/  SHF.R.U32.HI R3, RZ, 0x18, R3 ;  /* 0x00000018ff037819 */ /* 0x000fc80000011603 */
[----:B------:R-:W-:-:S05]  /*9b40*/  LOP3.LUT R3, R0, R3, RZ, 0xfc, !PT ;  /* 0x0000000300037212 */ /* 0x000fca00078efcff */
[----:B------:R0:W-:Y:S01]  /*9b50*/  STG.E.U8 desc[UR36][R4.64], R3 ;  /* 0x0000000304007986 */ /* 0x0001e2000c101124 */
[----:B------:R-:W-:Y:S05]  /*9b60*/  BRA `(.L_x_5546) ;  /* 0x0000000400e47947 */ /* 0x000fea0003800000 */
.L_x_5556:
        /* <DEDUP_REMOVED lines=8> */
.L_x_5553:
        /* <DEDUP_REMOVED lines=11> */
.L_x_5565:
        /* <DEDUP_REMOVED lines=21> */
.L_x_5568:
[----:B------:R-:W-:-:S04]  /*9df0*/  LOP3.LUT R0, R7, 0x80000000, RZ, 0xc0, !PT ;  /* 0x8000000007007812 */ /* 0x000fc800078ec0ff */
[----:B------:R-:W-:-:S04]  /*9e00*/  SHF.R.U32.HI R0, RZ, 0x18, R0 ;  /* 0x00000018ff007819 */ /* 0x000fc80000011600 */
[----:B------:R-:W-:-:S07]  /*9e10*/  LOP3.LUT R0, R3, R0, RZ, 0xfc, !PT ;  /* 0x0000000003007212 */ /* 0x000fce00078efcff */
.L_x_5567:
[----:B------:R-:W-:Y:S05]  /*9e20*/  BSYNC B0 ;  /* 0x0000000000007941 */ /* 0x000fea0003800000 */
.L_x_5566:
[----:B------:R0:W-:Y:S01]  /*9e30*/  STG.E.U8 desc[UR36][R4.64], R0 ;  /* 0x0000000004007986 */ /* 0x0001e2000c101124 */
[----:B------:R-:W-:Y:S05]  /*9e40*/  BRA `(.L_x_5546) ;  /* 0x00000004002c7947 */ /* 0x000fea0003800000 */
.L_x_5564:
        /* <DEDUP_REMOVED lines=21> */
.L_x_5571:
[----:B------:R-:W-:-:S04]  /*9fa0*/  LOP3.LUT R0, R7, 0x80000000, RZ, 0xc0, !PT ;  /* 0x8000000007007812 */ /* 0x000fc800078ec0ff */
[----:B------:R-:W-:-:S04]  /*9fb0*/  SHF.R.U32.HI R0, RZ, 0x18, R0 ;  /* 0x00000018ff007819 */ /* 0x000fc80000011600 */
[----:B------:R-:W-:-:S07]  /*9fc0*/  LOP3.LUT R0, R3, R0, RZ, 0xfc, !PT ;  /* 0x0000000003007212 */ /* 0x000fce00078efcff */
.L_x_5570:
[----:B------:R-:W-:Y:S05]  /*9fd0*/  BSYNC B0 ;  /* 0x0000000000007941 */ /* 0x000fea0003800000 */
.L_x_5569:
[----:B------:R0:W-:Y:S01]  /*9fe0*/  STG.E.U8 desc[UR36][R4.64], R0 ;  /* 0x0000000004007986 */ /* 0x0001e2000c101124 */
[----:B------:R-:W-:Y:S05]  /*9ff0*/  BRA `(.L_x_5546) ;  /* 0x0000000000c07947 */ /* 0x000fea0003800000 */
.L_x_5563:
        /* <DEDUP_REMOVED lines=26> */
.L_x_5545:
        /* <DEDUP_REMOVED lines=16> */
.L_x_5574:
[----:B------:R-:W-:Y:S05]  /*a2a0*/  BRA `(.L_x_5546) ;  /* 0x0000000000147947 */ /* 0x000fea0003800000 */
.L_x_5573:
[----:B------:R-:W0:Y:S02]  /*a2b0*/  F2I.U64.F64.TRUNC R28, R28 ;  /* 0x0000001c001c7311 */ /* 0x000e24000030d800 */
[----:B0-----:R0:W-:Y:S01]  /*a2c0*/  STG.E.64 desc[UR36][R4.64], R28 ;  /* 0x0000001c04007986 */ /* 0x0011e2000c101b24 */
[----:B------:R-:W-:Y:S05]  /*a2d0*/  BRA `(.L_x_5546) ;  /* 0x0000000000087947 */ /* 0x000fea0003800000 */
.L_x_5572:
[----:B------:R-:W0:Y:S02]  /*a2e0*/  F2I.U32.F64.TRUNC R29, R28 ;  /* 0x0000001c001d7311 */ /* 0x000e24000030d000 */
[----:B0-----:R0:W-:Y:S02]  /*a2f0*/  STG.E desc[UR36][R4.64], R29 ;  /* 0x0000001d04007986 */ /* 0x0011e4000c101924 */
.L_x_5546:
        /* <DEDUP_REMOVED lines=24> */
.L_x_5578:
[----:B------:R-:W0:Y:S02]  /*a480*/  F2I.S64.F64.TRUNC R24, R24 ;  /* 0x0000001800187311 */ /* 0x000e24000030d900 */
[----:B0-----:R-:W-:-:S05]  /*a490*/  IMAD.MOV.U32 R3, RZ, RZ, R24 ;  /* 0x000000ffff037224 */ /* 0x001fca00078e0018 */
[----:B------:R0:W-:Y:S01]  /*a4a0*/  STG.E.U8 desc[UR36][R4.64], R3 ;  /* 0x0000000304007986 */ /* 0x0001e2000c101124 */
[----:B------:R-:W-:Y:S05]  /*a4b0*/  BRA `(.L_x_5580) ;  /* 0x0000000c00f07947 */ /* 0x000fea0003800000 */
.L_x_5577:
        /* <DEDUP_REMOVED lines=9> */
.L_x_5582:
[----:B------:R-:W0:Y:S02]  /*a550*/  F2I.F64.TRUNC R25, R24 ;  /* 0x0000001800197311 */ /* 0x000e24000030d100 */
[----:B0-----:R0:W-:Y:S01]  /*a560*/  STG.E desc[UR36][R4.64], R25 ;  /* 0x0000001904007986 */ /* 0x0011e2000c101924 */
[----:B------:R-:W-:Y:S05]  /*a570*/  BRA `(.L_x_5580) ;  /* 0x0000000c00c07947 */ /* 0x000fea0003800000 */
.L_x_5581:
[----:B------:R-:W0:Y:S02]  /*a580*/  F2I.F64.TRUNC R25, R24 ;  /* 0x0000001800197311 */ /* 0x000e24000030d100 */
[----:B0-----:R0:W-:Y:S01]  /*a590*/  STG.E.U16 desc[UR36][R4.64], R25 ;  /* 0x0000001904007986 */ /* 0x0011e2000c101524 */
[----:B------:R-:W-:Y:S05]  /*a5a0*/  BRA `(.L_x_5580) ;  /* 0x0000000c00b47947 */ /* 0x000fea0003800000 */
.L_x_5576:
        /* <DEDUP_REMOVED lines=13> */
.L_x_5584:
        /* <DEDUP_REMOVED lines=8> */
.L_x_5583:
        /* <DEDUP_REMOVED lines=14> */
.L_x_5586:
        /* <DEDUP_REMOVED lines=9> */
.L_x_5585:
[----:B------:R0:W-:Y:S01]  /*a870*/  STG.E.64 desc[UR36][R4.64], R24 ;  /* 0x0000001804007986 */ /* 0x0001e2000c101b24 */
[----:B------:R-:W-:Y:S05]  /*a880*/  BRA `(.L_x_5580) ;  /* 0x0000000800fc7947 */ /* 0x000fea0003800000 */
.L_x_5575:
        /* <DEDUP_REMOVED lines=12> */
.L_x_5589:
[----:B------:R-:W-:-:S05]  /*a950*/  CS2R R26, SRZ ;  /* 0x00000000001a7805 */ /* 0x000fca000001ff00 */
[----:B------:R0:W-:Y:S01]  /*a960*/  STG.E.128 desc[UR36][R4.64], R24 ;  /* 0x0000001804007986 */ /* 0x0001e2000c101d24 */
[----:B------:R-:W-:Y:S05]  /*a970*/  BRA `(.L_x_5580) ;  /* 0x0000000800c07947 */ /* 0x000fea0003800000 */
.L_x_5588:
        /* <DEDUP_REMOVED lines=25> */
.L_x_5593:
[----:B------:R-:W-:Y:S05]  /*ab10*/  BSYNC B0 ;  /* 0x0000000000007941 */ /* 0x000fea0003800000 */
.L_x_5592:
[----:B------:R-:W-:-:S05]  /*ab20*/  LOP3.LUT R7, R0, R7, RZ, 0xfc, !PT ;  /* 0x0000000700077212 */ /* 0x000fca00078efcff */
[----:B------:R0:W-:Y:S01]  /*ab30*/  STG.E.U8 desc[UR36][R4.64], R7 ;  /* 0x0000000704007986 */ /* 0x0001e2000c101124 */
[----:B------:R-:W-:Y:S05]  /*ab40*/  BRA `(.L_x_5580) ;  /* 0x00000008004c7947 */ /* 0x000fea0003800000 */
.L_x_5591:
        /* <DEDUP_REMOVED lines=17> */
.L_x_5595:
[----:B------:R-:W-:Y:S01]  /*ac60*/  IMAD.MOV.U32 R0, RZ, RZ, 0x7f ;  /* 0x0000007fff007424 */ /* 0x000fe200078e00ff */
[----:B------:R-:W-:-:S04]  /*ac70*/  ISETP.GT.U32.AND P0, PT, R3, 0x7f800000, PT ;  /* 0x7f8000000300780c */ /* 0x000fc80003f04070 */
[----:B------:R-:W-:-:S09]  /*ac80*/  SEL R0, R0, 0x7c, P0 ;  /* 0x0000007c00007807 */ /* 0x000fd20000000000 */
.L_x_5596:
[----:B------:R-:W-:Y:S05]  /*ac90*/  BSYNC B0 ;  /* 0x0000000000007941 */ /* 0x000fea0003800000 */
.L_x_5594:
[----:B------:R-:W-:-:S04]  /*aca0*/  LOP3.LUT R3, R7, 0x80000000, RZ, 0xc0, !PT ;  /* 0x8000000007037812 */ /* 0x000fc800078ec0ff */
[----:B------:R-:W-:-:S04]  /*acb0*/  SHF.R.U32.HI R3, RZ, 0x18, R3 ;  /* 0x00000018ff037819 */ /* 0x000fc80000011603 */
[----:B------:R-:W-:-:S05]  /*acc0*/  LOP3.LUT R3, R0, R3, RZ, 0xfc, !PT ;  /* 0x0000000300037212 */ /* 0x000fca00078efcff */
[----:B------:R0:W-:Y:S01]  /*acd0*/  STG.E.U8 desc[UR36][R4.64], R3 ;  /* 0x0000000304007986 */ /* 0x0001e2000c101124 */
[----:B------:R-:W-:Y:S05]  /*ace0*/  BRA `(.L_x_5580) ;  /* 0x0000000400e47947 */ /* 0x000fea0003800000 */
.L_x_5590:
        /* <DEDUP_REMOVED lines=8> */
.L_x_5587:
        /* <DEDUP_REMOVED lines=11> */
.L_x_5599:
        /* <DEDUP_REMOVED lines=21> */
.L_x_5602:
[----:B------:R-:W-:-:S04]  /*af70*/  LOP3.LUT R0, R7, 0x80000000, RZ, 0xc0, !PT ;  /* 0x8000000007007812 */ /* 0x000fc800078ec0ff */
[----:B------:R-:W-:-:S04]  /*af80*/  SHF.R.U32.HI R0, RZ, 0x18, R0 ;  /* 0x00000018ff007819 */ /* 0x000fc80000011600 */
[----:B------:R-:W-:-:S07]  /*af90*/  LOP3.LUT R0, R3, R0, RZ, 0xfc, !PT ;  /* 0x0000000003007212 */ /* 0x000fce00078efcff */
.L_x_5601:
[----:B------:R-:W-:Y:S05]  /*afa0*/  BSYNC B0 ;  /* 0x0000000000007941 */ /* 0x000fea0003800000 */
.L_x_5600:
[----:B------:R0:W-:Y:S01]  /*afb0*/  STG.E.U8 desc[UR36][R4.64], R0 ;  /* 0x0000000004007986 */ /* 0x0001e2000c101124 */
[----:B------:R-:W-:Y:S05]  /*afc0*/  BRA `(.L_x_5580) ;  /* 0x00000004002c7947 */ /* 0x000fea0003800000 */
.L_x_5598:
        /* <DEDUP_REMOVED lines=21> */
.L_x_5605:
[----:B------:R-:W-:-:S04]  /*b120*/  LOP3.LUT R0, R7, 0x80000000, RZ, 0xc0, !PT ;  /* 0x8000000007007812 */ /* 0x000fc800078ec0ff */
[----:B------:R-:W-:-:S04]  /*b130*/  SHF.R.U32.HI R0, RZ, 0x18, R0 ;  /* 0x00000018ff007819 */ /* 0x000fc80000011600 */
[----:B------:R-:W-:-:S07]  /*b140*/  LOP3.LUT R0, R3, R0, RZ, 0xfc, !PT ;  /* 0x0000000003007212 */ /* 0x000fce00078efcff */
.L_x_5604:
[----:B------:R-:W-:Y:S05]  /*b150*/  BSYNC B0 ;  /* 0x0000000000007941 */ /* 0x000fea0003800000 */
.L_x_5603:
[----:B------:R0:W-:Y:S01]  /*b160*/  STG.E.U8 desc[UR36][R4.64], R0 ;  /* 0x0000000004007986 */ /* 0x0001e2000c101124 */
[----:B------:R-:W-:Y:S05]  /*b170*/  BRA `(.L_x_5580) ;  /* 0x0000000000c07947 */ /* 0x000fea0003800000 */
.L_x_5597:
        /* <DEDUP_REMOVED lines=26> */
.L_x_5579:
        /* <DEDUP_REMOVED lines=16> */
.L_x_5608:
[----:B------:R-:W-:Y:S05]  /*b420*/  BRA `(.L_x_5580) ;  /* 0x0000000000147947 */ /* 0x000fea0003800000 */
.L_x_5607:
[----:B------:R-:W0:Y:S02]  /*b430*/  F2I.U64.F64.TRUNC R24, R24 ;  /* 0x0000001800187311 */ /* 0x000e24000030d800 */
[----:B0-----:R0:W-:Y:S01]  /*b440*/  STG.E.64 desc[UR36][R4.64], R24 ;  /* 0x0000001804007986 */ /* 0x0011e2000c101b24 */
[----:B------:R-:W-:Y:S05]  /*b450*/  BRA `(.L_x_5580) ;  /* 0x0000000000087947 */ /* 0x000fea0003800000 */
.L_x_5606:
[----:B------:R-:W0:Y:S02]  /*b460*/  F2I.U32.F64.TRUNC R25, R24 ;  /* 0x0000001800197311 */ /* 0x000e24000030d000 */
[----:B0-----:R0:W-:Y:S02]  /*b470*/  STG.E desc[UR36][R4.64], R25 ;  /* 0x0000001904007986 */ /* 0x0011e4000c101924 */
.L_x_5580:
[----:B------:R-:W-:-:S07]  /*b480*/  VIADD R23, R23, 0x80 ;  /* 0x0000008017177836 */ /* 0x000fce0000000000 */
.L_x_5540:
[----:B------:R-:W-:Y:S05]  /*b490*/  BSYNC B6 ;  /* 0x0000000000067941 */ /* 0x000fea0003800000 */
.L_x_5539:
[----:B------:R-:W-:-:S13]  /*b4a0*/  ISETP.GE.AND P0, PT, R23, R2, PT ;  /* 0x000000021700720c */ /* 0x000fda0003f06270 */
[----:B------:R-:W-:Y:S05]  /*b4b0*/  @P0 EXIT ;  /* 0x000000000000094d */ /* 0x000fea0003800000 */
[----:B0123--:R-:W0:Y:S01]  /*b4c0*/  LDC.64 R2, c[0x0][0x218] ;  /* 0x00008600ff027b82 */ /* 0x00fe220000000a00 */
[----:B----4-:R-:W-:Y:S01]  /*b4d0*/  PRMT R0, R19, 0x9910, RZ ;  /* 0x0000991013007816 */ /* 0x010fe200000000ff */
        /* <DEDUP_REMOVED lines=18> */
.L_x_5612:
[----:B------:R-:W0:Y:S02]  /*b600*/  F2I.S64.F64.TRUNC R16, R16 ;  /* 0x0000001000107311 */ /* 0x000e24000030d900 */
[----:B0-----:R-:W-:-:S05]  /*b610*/  IMAD.MOV.U32 R5, RZ, RZ, R16 ;  /* 0x000000ffff057224 */ /* 0x001fca00078e0010 */
[----:B------:R-:W-:Y:S01]  /*b620*/  STG.E.U8 desc[UR36][R2.64], R5 ;  /* 0x0000000502007986 */ /* 0x000fe2000c101124 */
[----:B------:R-:W-:Y:S05]  /*b630*/  EXIT ;  /* 0x000000000000794d */ /* 0x000fea0003800000 */
.L_x_5611:
        /* <DEDUP_REMOVED lines=9> */
.L_x_5615:
[----:B------:R-:W0:Y:S02]  /*b6d0*/  F2I.F64.TRUNC R17, R16 ;  /* 0x0000001000117311 */ /* 0x000e24000030d100 */
[----:B0-----:R-:W-:Y:S01]  /*b6e0*/  STG.E desc[UR36][R2.64], R17 ;  /* 0x0000001102007986 */ /* 0x001fe2000c101924 */
[----:B------:R-:W-:Y:S05]  /*b6f0*/  EXIT ;  /* 0x000000000000794d */ /* 0x000fea0003800000 */
.L_x_5614:
[----:B------:R-:W0:Y:S02]  /*b700*/  F2I.F64.TRUNC R17, R16 ;  /* 0x0000001000117311 */ /* 0x000e24000030d100 */
[----:B0-----:R-:W-:Y:S01]  /*b710*/  STG.E.U16 desc[UR36][R2.64], R17 ;  /* 0x0000001102007986 */ /* 0x001fe2000c101524 */
[----:B------:R-:W-:Y:S05]  /*b720*/  EXIT ;  /* 0x000000000000794d */ /* 0x000fea0003800000 */
.L_x_5610:
        /* <DEDUP_REMOVED lines=13> */
.L_x_5617:
        /* <DEDUP_REMOVED lines=8> */
.L_x_5616:
        /* <DEDUP_REMOVED lines=14> */
.L_x_5619:
        /* <DEDUP_REMOVED lines=9> */
.L_x_5618:
[----:B------:R-:W-:Y:S01]  /*b9f0*/  STG.E.64 desc[UR36][R2.64], R16 ;  /* 0x0000001002007986 */ /* 0x000fe2000c101b24 */
[----:B------:R-:W-:Y:S05]  /*ba00*/  EXIT ;  /* 0x000000000000794d */ /* 0x000fea0003800000 */
.L_x_5609:
        /* <DEDUP_REMOVED lines=12> */
.L_x_5622:
[----:B------:R-:W-:-:S05]  /*bad0*/  CS2R R18, SRZ ;  /* 0x0000000000127805 */ /* 0x000fca000001ff00 */
[----:B------:R-:W-:Y:S01]  /*bae0*/  STG.E.128 desc[UR36][R2.64], R16 ;  /* 0x0000001002007986 */ /* 0x000fe2000c101d24 */
[----:B------:R-:W-:Y:S05]  /*baf0*/  EXIT ;  /* 0x000000000000794d */ /* 0x000fea0003800000 */
.L_x_5621:
        /* <DEDUP_REMOVED lines=25> */
.L_x_5626:
[----:B------:R-:W-:Y:S05]  /*bc90*/  BSYNC B0 ;  /* 0x0000000000007941 */ /* 0x000fea0003800000 */
.L_x_5625:
[----:B------:R-:W-:-:S05]  /*bca0*/  LOP3.LUT R5, R0, R5, RZ, 0xfc, !PT ;  /* 0x0000000500057212 */ /* 0x000fca00078efcff */
[----:B------:R-:W-:Y:S01]  /*bcb0*/  STG.E.U8 desc[UR36][R2.64], R5 ;  /* 0x0000000502007986 */ /* 0x000fe2000c101124 */
[----:B------:R-:W-:Y:S05]  /*bcc0*/  EXIT ;  /* 0x000000000000794d */ /* 0x000fea0003800000 */
.L_x_5624:
        /* <DEDUP_REMOVED lines=17> */
.L_x_5628:
[----:B------:R-:W-:Y:S01]  /*bde0*/  IMAD.MOV.U32 R0, RZ, RZ, 0x7f ;  /* 0x0000007fff007424 */ /* 0x000fe200078e00ff */
[----:B------:R-:W-:-:S04]  /*bdf0*/  ISETP.GT.U32.AND P0, PT, R4, 0x7f800000, PT ;  /* 0x7f8000000400780c */ /* 0x000fc80003f04070 */
[----:B------:R-:W-:-:S09]  /*be00*/  SEL R0, R0, 0x7c, P0 ;  /* 0x0000007c00007807 */ /* 0x000fd20000000000 */
.L_x_5629:
[----:B------:R-:W-:Y:S05]  /*be10*/  BSYNC B0 ;  /* 0x0000000000007941 */ /* 0x000fea0003800000 */
.L_x_5627:
[----:B------:R-:W-:-:S04]  /*be20*/  LOP3.LUT R4, R5, 0x80000000, RZ, 0xc0, !PT ;  /* 0x8000000005047812 */ /* 0x000fc800078ec0ff */
[----:B------:R-:W-:-:S04]  /*be30*/  SHF.R.U32.HI R5, RZ, 0x18, R4 ;  /* 0x00000018ff057819 */ /* 0x000fc80000011604 */
[----:B------:R-:W-:-:S05]  /*be40*/  LOP3.LUT R5, R0, R5, RZ, 0xfc, !PT ;  /* 0x0000000500057212 */ /* 0x000fca00078efcff */
[----:B------:R-:W-:Y:S01]  /*be50*/  STG.E.U8 desc[UR36][R2.64], R5 ;  /* 0x0000000502007986 */ /* 0x000fe2000c101124 */
[----:B------:R-:W-:Y:S05]  /*be60*/  EXIT ;  /* 0x000000000000794d */ /* 0x000fea0003800000 */
.L_x_5623:
        /* <DEDUP_REMOVED lines=8> */
.L_x_5620:
        /* <DEDUP_REMOVED lines=11> */
.L_x_5632:
        /* <DEDUP_REMOVED lines=21> */
.L_x_5635:
[----:B------:R-:W-:-:S04]  /*c0f0*/  LOP3.LUT R0, R7, 0x80000000, RZ, 0xc0, !PT ;  /* 0x8000000007007812 */ /* 0x000fc800078ec0ff */
[----:B------:R-:W-:-:S04]  /*c100*/  SHF.R.U32.HI R5, RZ, 0x18, R0 ;  /* 0x00000018ff057819 */ /* 0x000fc80000011600 */
[----:B------:R-:W-:-:S04]  /*c110*/  LOP3.LUT R4, R4, R5, RZ, 0xfc, !PT ;  /* 0x0000000504047212 */ /* 0x000fc800078efcff */
[----:B------:R-:W-:-:S07]  /*c120*/  PRMT R0, R4, 0x7610, R0 ;  /* 0x0000761004007816 */ /* 0x000fce0000000000 */
.L_x_5634:
[----:B------:R-:W-:Y:S05]  /*c130*/  BSYNC B0 ;  /* 0x0000000000007941 */ /* 0x000fea0003800000 */
.L_x_5633:
[----:B------:R-:W-:Y:S01]  /*c140*/  STG.E.U8 desc[UR36][R2.64], R0 ;  /* 0x0000000002007986 */ /* 0x000fe2000c101124 */
[----:B------:R-:W-:Y:S05]  /*c150*/  EXIT ;  /* 0x000000000000794d */ /* 0x000fea0003800000 */
.L_x_5631:
        /* <DEDUP_REMOVED lines=21> */
.L_x_5638:
[----:B------:R-:W-:-:S04]  /*c2b0*/  LOP3.LUT R0, R7, 0x80000000, RZ, 0xc0, !PT ;  /* 0x8000000007007812 */ /* 0x000fc800078ec0ff */
[----:B------:R-:W-:-:S04]  /*c2c0*/  SHF.R.U32.HI R5, RZ, 0x18, R0 ;  /* 0x00000018ff057819 */ /* 0x000fc80000011600 */
[----:B------:R-:W-:-:S04]  /*c2d0*/  LOP3.LUT R4, R4, R5, RZ, 0xfc, !PT ;  /* 0x0000000504047212 */ /* 0x000fc800078efcff */
[----:B------:R-:W-:-:S07]  /*c2e0*/  PRMT R0, R4, 0x7610, R0 ;  /* 0x0000761004007816 */ /* 0x000fce0000000000 */
.L_x_5637:
[----:B------:R-:W-:Y:S05]  /*c2f0*/  BSYNC B0 ;  /* 0x0000000000007941 */ /* 0x000fea0003800000 */
.L_x_5636:
[----:B------:R-:W-:Y:S01]  /*c300*/  STG.E.U8 desc[UR36][R2.64], R0 ;  /* 0x0000000002007986 */ /* 0x000fe2000c101124 */
[----:B------:R-:W-:Y:S05]  /*c310*/  EXIT ;  /* 0x000000000000794d */ /* 0x000fea0003800000 */
.L_x_5630:
        /* <DEDUP_REMOVED lines=26> */
.L_x_5613:
        /* <DEDUP_REMOVED lines=16> */
.L_x_5641:
[----:B------:R-:W-:Y:S05]  /*c5c0*/  EXIT ;  /* 0x000000000000794d */ /* 0x000fea0003800000 */
.L_x_5640:
[----:B------:R-:W0:Y:S02]  /*c5d0*/  F2I.U64.F64.TRUNC R16, R16 ;  /* 0x0000001000107311 */ /* 0x000e24000030d800 */
[----:B0-----:R-:W-:Y:S01]  /*c5e0*/  STG.E.64 desc[UR36][R2.64], R16 ;  /* 0x0000001002007986 */ /* 0x001fe2000c101b24 */
[----:B------:R-:W-:Y:S05]  /*c5f0*/  EXIT ;  /* 0x000000000000794d */ /* 0x000fea0003800000 */
.L_x_5639:
[----:B------:R-:W0:Y:S02]  /*c600*/  F2I.U32.F64.TRUNC R17, R16 ;  /* 0x0000001000117311 */ /* 0x000e24000030d000 */
[----:B0-----:R-:W-:Y:S01]  /*c610*/  STG.E desc[UR36][R2.64], R17 ;  /* 0x0000001102007986 */ /* 0x001fe2000c101924 */
[----:B------:R-:W-:Y:S05]  /*c620*/  EXIT ;  /* 0x000000000000794d */ /* 0x000fea0003800000 */
.L_x_5642:
        /* <DEDUP_REMOVED lines=13> */
.L_x_42153:


//--------------------- .text._ZN2at6native18elementwise_kernelILi128ELi2EZNS0_22gpu_kernel_impl_nocastINS0_13BinaryFunctorIdddZZZNS0_16fmin_kernel_cudaERNS_18TensorIteratorBaseEENKUlvE_clEvENKUlvE_clEvEUlddE_EEEEvS5_RKT_EUliE_EEviT1_ --------------------------
	.section	.text._ZN2at6native18elementwise_kernelILi128ELi2EZNS0_22gpu_kernel_impl_nocastINS0_13BinaryFunctorIdddZZZNS0_16fmin_kernel_cudaERNS_18TensorIteratorBaseEENKUlvE_clEvENKUlvE_clEvEUlddE_EEEEvS5_RKT_EUliE_EEviT1_,"ax",@progbits
	.align	128
        .global         _ZN2at6native18elementwise_kernelILi128ELi2EZNS0_22gpu_kernel_impl_nocastINS0_13BinaryFunctorIdddZZZNS0_16fmin_kernel_cudaERNS_18TensorIteratorBaseEENKUlvE_clEvENKUlvE_clEvEUlddE_EEEEvS5_RKT_EUliE_EEviT1_
        .type           _ZN2at6native18elementwise_kernelILi128ELi2EZNS0_22gpu_kernel_impl_nocastINS0_13BinaryFunctorIdddZZZNS0_16fmin_kernel_cudaERNS_18TensorIteratorBaseEENKUlvE_clEvENKUlvE_clEvEUlddE_EEEEvS5_RKT_EUliE_EEviT1_,@function
        .size           _ZN2at6native18elementwise_kernelILi128ELi2EZNS0_22gpu_kernel_impl_nocastINS0_13BinaryFunctorIdddZZZNS0_16fmin_kernel_cudaERNS_18TensorIteratorBaseEENKUlvE_clEvENKUlvE_clEvEUlddE_EEEEvS5_RKT_EUliE_EEviT1_,(.L_x_42154 - _ZN2at6native18elementwise_kernelILi128ELi2EZNS0_22gpu_kernel_impl_nocastINS0_13BinaryFunctorIdddZZZNS0_16fmin_kernel_cudaERNS_18TensorIteratorBaseEENKUlvE_clEvENKUlvE_clEvEUlddE_EEEEvS5_RKT_EUliE_EEviT1_)
        .other          _ZN2at6native18elementwise_kernelILi128ELi2EZNS0_22gpu_kernel_impl_nocastINS0_13BinaryFunctorIdddZZZNS0_16fmin_kernel_cudaERNS_18TensorIteratorBaseEENKUlvE_clEvENKUlvE_clEvEUlddE_EEEEvS5_RKT_EUliE_EEviT1_,@"STO_CUDA_ENTRY STV_DEFAULT"
_ZN2at6native18elementwise_kernelILi128ELi2EZNS0_22gpu_kernel_impl_nocastINS0_13BinaryFunctorIdddZZZNS0_16fmin_kernel_cudaERNS_18TensorIteratorBaseEENKUlvE_clEvENKUlvE_clEvEUlddE_EEEEvS5_RKT_EUliE_EEviT1_:
.text._ZN2at6native18elementwise_kernelILi128ELi2EZNS0_22gpu_kernel_impl_nocastINS0_13BinaryFunctorIdddZZZNS0_16fmin_kernel_cudaERNS_18TensorIteratorBaseEENKUlvE_clEvENKUlvE_clEvEUlddE_EEEEvS5_RKT_EUliE_EEviT1_:
        /* <DEDUP_REMOVED lines=363> */
.L_x_5645:
[----:B------:R-:W-:Y:S01]  /*16b0*/  ULDC.64 UR10, c[0x0][0x488] ;  /* 0x00012200000a7ab9 */ /* 0x000fe20000000a00 */
[----:B------:R-:W-:Y:S01]  /*16c0*/  ULDC.64 UR8, c[0x0][0x480] ;  /* 0x0001200000087ab9 */ /* 0x000fe20000000a00 */
[----:B------:R-:W-:Y:S02]  /*16d0*/  IADD3 R4, P1, R4, UR10, RZ ;  /* 0x0000000a04047c10 */ /* 0x000fe4000ff3e0ff */
[----:B------:R-:W-:Y:S02]  /*16e0*/  IADD3 R6, P0, R2, UR8, RZ ;  /* 0x0000000802067c10 */ /* 0x000fe4000ff1e0ff */
[----:B------:R-:W-:Y:S02]  /*16f0*/  IADD3.X R5, RZ, UR11, RZ, P1, !PT ;  /* 0x0000000bff057c10 */ /* 0x000fe40008ffe4ff */
[----:B------:R-:W-:Y:S01]  /*1700*/  IADD3.X R7, RZ, UR9, RZ, P0, !PT ;  /* 0x00000009ff077c10 */ /* 0x000fe200087fe4ff */
[----:B------:R-:W-:-:S03]  /*1710*/  ULDC.64 UR8, c[0x0][0x478] ;  /* 0x00011e0000087ab9 */ /* 0x000fc60000000a00 */
[----:B------:R-:W2:Y:S04]  /*1720*/  LDG.E.64 R4, desc[UR4][R4.64] ;  /* 0x0000000404047981 */ /* 0x000ea8000c1e1b00 */
[----:B------:R-:W3:Y:S01]  /*1730*/  LDG.E.64 R6, desc[UR4][R6.64] ;  /* 0x0000000406067981 */ /* 0x000ee2000c1e1b00 */
[----:B------:R-:W-:-:S04]  /*1740*/  IADD3 R8, P0, R3, UR8, RZ ;  /* 0x0000000803087c10 */ /* 0x000fc8000ff1e0ff */
[----:B------:R-:W-:Y:S02]  /*1750*/  IADD3.X R9, RZ, UR9, RZ, P0, !PT ;  /* 0x00000009ff097c10 */ /* 0x000fe400087fe4ff */
[----:B--2---:R-:W-:Y:S01]  /*1760*/  MOV R2, R4 ;  /* 0x0000000400027202 */ /* 0x004fe20000000f00 */
[----:B---3--:R-:W-:Y:S01]  /*1770*/  DSETP.MIN.AND P1, P2, R4, R6, PT ;  /* 0x000000060400722a */ /* 0x008fe20003a20000 */
[----:B------:R-:W-:Y:S02]  /*1780*/  MOV R10, R7 ;  /* 0x00000007000a7202 */ /* 0x000fe40000000f00 */
[----:B------:R-:W-:-:S03]  /*1790*/  MOV R3, R6 ;  /* 0x0000000600037202 */ /* 0x000fc60000000f00 */
[----:B------:R-:W-:Y:S02]  /*17a0*/  FSEL R11, R5, R10, P1 ;  /* 0x0000000a050b7208 */ /* 0x000fe40000800000 */
[----:B------:R-:W-:-:S06]  /*17b0*/  SEL R2, R2, R3, P1 ;  /* 0x0000000302027207 */ /* 0x000fcc0000800000 */
[----:B------:R-:W-:-:S04]  /*17c0*/  @P2 LOP3.LUT R11, R10, 0x80000, RZ, 0xfc, !PT ;  /* 0x000800000a0b2812 */ /* 0x000fc800078efcff */
[----:B------:R-:W-:Y:S02]  /*17d0*/  MOV R3, R11 ;  /* 0x0000000b00037202 */ /* 0x000fe40000000f00 */
[----:B------:R-:W-:-:S03]  /*17e0*/  IADD3 R11, R0, 0x80, RZ ;  /* 0x00000080000b7810 */ /* 0x000fc60007ffe0ff */
[----:B------:R0:W-:Y:S04]  /*17f0*/  STG.E.64 desc[UR4][R8.64], R2 ;  /* 0x0000000208007986 */ /* 0x0001e8000c101b04 */
.L_x_5644:
[----:B------:R-:W-:Y:S05]  /*1800*/  BSYNC B0 ;  /* 0x0000000000007941 */ /* 0x000fea0003800000 */
.L_x_5643:
[----:B------:R-:W-:-:S13]  /*1810*/  ISETP.GE.AND P0, PT, R11, UR6, PT ;  /* 0x000000060b007c0c */ /* 0x000fda000bf06270 */
[----:B------:R-:W-:Y:S05]  /*1820*/  @P0 EXIT ;  /* 0x000000000000094d */ /* 0x000fea0003800000 */
[----:B0-----:R-:W0:Y:S01]  /*1830*/  LDC R8, c[0x0][0x218] ;  /* 0x00008600ff087b82 */ /* 0x001e220000000800 */
[----:B------:R-:W-:Y:S02]  /*1840*/  MOV R0, RZ ;  /* 0x000000ff00007202 */ /* 0x000fe40000000f00 */
        /* <DEDUP_REMOVED lines=351> */
.L_x_5646:
[----:B------:R-:W-:Y:S01]  /*2e40*/  ULDC.64 UR6, c[0x0][0x480] ;  /* 0x0001200000067ab9 */ /* 0x000fe20000000a00 */
[----:B------:R-:W-:Y:S01]  /*2e50*/  ULDC.64 UR8, c[0x0][0x488] ;  /* 0x0001220000087ab9 */ /* 0x000fe20000000a00 */
[----:B------:R-:W-:Y:S02]  /*2e60*/  IADD3 R6, P0, R2, UR6, RZ ;  /* 0x0000000602067c10 */ /* 0x000fe4000ff1e0ff */
[----:B------:R-:W-:Y:S02]  /*2e70*/  IADD3 R4, P1, R0, UR8, RZ ;  /* 0x0000000800047c10 */ /* 0x000fe4000ff3e0ff */
[----:B------:R-:W-:Y:S01]  /*2e80*/  IADD3.X R7, RZ, UR7, RZ, P0, !PT ;  /* 0x00000007ff077c10 */ /* 0x000fe200087fe4ff */
[----:B------:R-:W-:Y:S01]  /*2e90*/  ULDC.64 UR6, c[0x0][0x478] ;  /* 0x00011e0000067ab9 */ /* 0x000fe20000000a00 */
[----:B------:R-:W-:-:S04]  /*2ea0*/  IADD3.X R5, RZ, UR9, RZ, P1, !PT ;  /* 0x00000009ff057c10 */ /* 0x000fc80008ffe4ff */
        /* <DEDUP_REMOVED lines=10> */
[----:B------:R-:W-:-:S05]  /*2f50*/  @P2 LOP3.LUT R3, R7, 0x80000, RZ, 0xfc, !PT ;  /* 0x0008000007032812 */ /* 0x000fca00078efcff */
[----:B------:R-:W-:Y:S01]  /*2f60*/  STG.E.64 desc[UR4][R8.64], R2 ;  /* 0x0000000208007986 */ /* 0x000fe2000c101b04 */
[----:B------:R-:W-:Y:S05]  /*2f70*/  EXIT ;  /* 0x000000000000794d */ /* 0x000fea0003800000 */
.L_x_5647:
        /* <DEDUP_REMOVED lines=16> */
.L_x_42154:


//--------------------- .text._ZN2at6native27unrolled_elementwise_kernelINS0_13BinaryFunctorIdddZZZNS0_16fmin_kernel_cudaERNS_18TensorIteratorBaseEENKUlvE_clEvENKUlvE_clEvEUlddE_EESt5arrayIPcLm3EELi4E23TrivialOffsetCalculatorILi2EjESC_ILi1EjENS0_6memory15LoadWithoutCastENSF_16StoreWithoutCastEEEviT_T0_T2_T3_T4_T5_ --------------------------
	.section	.text._ZN2at6native27unrolled_elementwise_kernelINS0_13BinaryFunctorIdddZZZNS0_16fmin_kernel_cudaERNS_18TensorIteratorBaseEENKUlvE_clEvENKUlvE_clEvEUlddE_EESt5arrayIPcLm3EELi4E23TrivialOffsetCalculatorILi2EjESC_ILi1EjENS0_6memory15LoadWithoutCastENSF_16StoreWithoutCastEEEviT_T0_T2_T3_T4_T5_,"ax",@progbits
	.align	128
        .global         _ZN2at6native27unrolled_elementwise_kernelINS0_13BinaryFunctorIdddZZZNS0_16fmin_kernel_cudaERNS_18TensorIteratorBaseEENKUlvE_clEvENKUlvE_clEvEUlddE_EESt5arrayIPcLm3EELi4E23TrivialOffsetCalculatorILi2EjESC_ILi1EjENS0_6memory15LoadWithoutCastENSF_16StoreWithoutCastEEEviT_T0_T2_T3_T4_T5_
        .type           _ZN2at6native27unrolled_elementwise_kernelINS0_13BinaryFunctorIdddZZZNS0_16fmin_kernel_cudaERNS_18TensorIteratorBaseEENKUlvE_clEvENKUlvE_clEvEUlddE_EESt5arrayIPcLm3EELi4E23TrivialOffsetCalculatorILi2EjESC_ILi1EjENS0_6memory15LoadWithoutCastENSF_16StoreWithoutCastEEEviT_T0_T2_T3_T4_T5_,@function
        .size           _ZN2at6native27unrolled_elementwise_kernelINS0_13BinaryFunctorIdddZZZNS0_16fmin_kernel_cudaERNS_18TensorIteratorBaseEENKUlvE_clEvENKUlvE_clEvEUlddE_EESt5arrayIPcLm3EELi4E23TrivialOffsetCalculatorILi2EjESC_ILi1EjENS0_6memory15LoadWithoutCastENSF_16StoreWithoutCastEEEviT_T0_T2_T3_T4_T5_,(.L_x_42155 - _ZN2at6native27unrolled_elementwise_kernelINS0_13BinaryFunctorIdddZZZNS0_16fmin_kernel_cudaERNS_18TensorIteratorBaseEENKUlvE_clEvENKUlvE_clEvEUlddE_EESt5arrayIPcLm3EELi4E23TrivialOffsetCalculatorILi2EjESC_ILi1EjENS0_6memory15LoadWithoutCastENSF_16StoreWithoutCastEEEviT_T0_T2_T3_T4_T5_)
        .other          _ZN2at6native27unrolled_elementwise_kernelINS0_13BinaryFunctorIdddZZZNS0_16fmin_kernel_cudaERNS_18TensorIteratorBaseEENKUlvE_clEvENKUlvE_clEvEUlddE_EESt5arrayIPcLm3EELi4E23TrivialOffsetCalculatorILi2EjESC_ILi1EjENS0_6memory15LoadWithoutCastENSF_16StoreWithoutCastEEEviT_T0_T2_T3_T4_T5_,@"STO_CUDA_ENTRY STV_DEFAULT"
_ZN2at6native27unrolled_elementwise_kernelINS0_13BinaryFunctorIdddZZZNS0_16fmin_kernel_cudaERNS_18TensorIteratorBaseEENKUlvE_clEvENKUlvE_clEvEUlddE_EESt5arrayIPcLm3EELi4E23TrivialOffsetCalculatorILi2EjESC_ILi1EjENS0_6memory15LoadWithoutCastENSF_16StoreWithoutCastEEEviT_T0_T2_T3_T4_T5_:
.text._ZN2at6native27unrolled_elementwise_kernelINS0_13BinaryFunctorIdddZZZNS0_16fmin_kernel_cudaERNS_18TensorIteratorBaseEENKUlvE_clEvENKUlvE_clEvEUlddE_EESt5arrayIPcLm3EELi4E23TrivialOffsetCalculatorILi2EjESC_ILi1EjENS0_6memory15LoadWithoutCastENSF_16StoreWithoutCastEEEviT_T0_T2_T3_T4_T5_:
[----:B------:R-:W-:Y:S01]  /*0000*/  LDC R1, c[0x0][0x28] ;  /* 0x00000a00ff017b82 */ /* 0x000fe20000000800 */
[----:B------:R-:W0:Y:S07]  /*0010*/  S2R R0, SR_CTAID.X ;  /* 0x0000000000007919 */ /* 0x000e2e0000002500 */
[----:B------:R-:W0:Y:S01]  /*0020*/  LDC R7, c[0x0][0x210] ;  /* 0x00008400ff077b82 */ /* 0x000e220000000800 */
[----:B------:R-:W-:Y:S02]  /*0030*/  CS2R R22, SRZ ;  /* 0x0000000000167805 */ /* 0x000fe4000001ff00 */
[----:B------:R-:W-:Y:S01]  /*0040*/  CS2R R18, SRZ ;  /* 0x0000000000127805 */ /* 0x000fe2000001ff00 */
[----:B------:R-:W1:Y:S01]  /*0050*/  S2R R15, SR_TID.X ;  /* 0x00000000000f7919 */ /* 0x000e620000002100 */
[----:B------:R-:W-:Y:S01]  /*0060*/  ULDC.64 UR4, c[0x0][0x208] ;  /* 0x0000820000047ab9 */ /* 0x000fe20000000a00 */
[----:B0-----:R-:W-:-:S02]  /*0070*/  IMAD R14, R0, -0x200, R7 ;  /* 0xfffffe00000e7824 */ /* 0x001fc400078e0207 */
[----:B-1----:R-:W-:-:S03]  /*0080*/  IMAD.MOV.U32 R21, RZ, RZ, R15 ;  /* 0x000000ffff157224 */ /* 0x002fc600078e000f */
[----:B------:R-:W-:-:S13]  /*0090*/  ISETP.GE.AND P0, PT, R15, R14, PT ;  /* 0x0000000e0f00720c */ /* 0x000fda0003f06270 */
[----:B------:R-:W0:Y:S01]  /*00a0*/  @!P0 LDC.64 R6, c[0x0][0x220] ;  /* 0x00008800ff068b82 */ /* 0x000e220000000a00 */
[----:B------:R-:W-:-:S07]  /*00b0*/  @!P0 IMAD R11, R0, 0x200, R21 ;  /* 0x00000200000b8824 */ /* 0x000fce00078e0215 */
[----:B------:R-:W1:Y:S01]  /*00c0*/  @!P0 LDC.64 R16, c[0x0][0x228] ;  /* 0x00008a00ff108b82 */ /* 0x000e620000000a00 */
[----:B------:R-:W-:Y:S02]  /*00d0*/  @!P0 VIADD R21, R21, 0x80 ;  /* 0x0000008015158836 */ /* 0x000fe40000000000 */
[----:B0-----:R-:W-:-:S05]  /*00e0*/  @!P0 IMAD.WIDE.U32 R6, R11, 0x8, R6 ;  /* 0x000000080b068825 */ /* 0x001fca00078e0006 */
[----:B------:R0:W2:Y:S01]  /*00f0*/  @!P0 LDG.E.64 R22, desc[UR4][R6.64] ;  /* 0x0000000406168981 */ /* 0x0000a2000c1e1b00 */
[----:B-1----:R-:W-:-:S05]  /*0100*/  @!P0 IMAD.WIDE.U32 R16, R11, 0x8, R16 ;  /* 0x000000080b108825 */ /* 0x002fca00078e0010 */
[----:B------:R1:W3:Y:S01]  /*0110*/  @!P0 LDG.E.64 R18, desc[UR4][R16.64] ;  /* 0x0000000410128981 */ /* 0x0002e2000c1e1b00 */
[----:B------:R-:W-:-:S13]  /*0120*/  ISETP.GE.AND P1, PT, R21, R14, PT ;  /* 0x0000000e1500720c */ /* 0x000fda0003f26270 */
[----:B------:R-:W4:Y:S01]  /*0130*/  @!P1 LDC.64 R24, c[0x0][0x220] ;  /* 0x00008800ff189b82 */ /* 0x000f220000000a00 */
[----:B------:R-:W-:Y:S02]  /*0140*/  @!P1 IMAD R29, R0, 0x200, R21 ;  /* 0x00000200001d9824 */ /* 0x000fe400078e0215 */
[----:B------:R-:W-:-:S05]  /*0150*/  @!P1 VIADD R21, R21, 0x80 ;  /* 0x0000008015159836 */ /* 0x000fca0000000000 */
[----:B------:R-:W1:Y:S01]  /*0160*/  @!P1 LDC.64 R12, c[0x0][0x228] ;  /* 0x00008a00ff0c9b82 */ /* 0x000e620000000a00 */
[----:B------:R-:W-:Y:S02]  /*0170*/  ISETP.GE.AND P2, PT, R21, R14, PT ;  /* 0x0000000e1500720c */ /* 0x000fe40003f46270 */
[----:B0-----:R-:W-:-:S11]  /*0180*/  CS2R R6, SRZ ;  /* 0x0000000000067805 */ /* 0x001fd6000001ff00 */
[----:B------:R-:W0:Y:S01]  /*0190*/  @!P2 LDC.64 R10, c[0x0][0x220] ;  /* 0x00008800ff0aab82 */ /* 0x000e220000000a00 */
[----:B----4-:R-:W-:-:S05]  /*01a0*/  @!P1 IMAD.WIDE.U32 R26, R29, 0x8, R24 ;  /* 0x000000081d1a9825 */ /* 0x010fca00078e0018 */
[----:B------:R-:W4:Y:S02]  /*01b0*/  @!P1 LDG.E.64 R6, desc[UR4][R26.64] ;  /* 0x000000041a069981 */ /* 0x000f24000c1e1b00 */
[----:B-1----:R-:W1:Y:S01]  /*01c0*/  @!P2 LDC.64 R16, c[0x0][0x228] ;  /* 0x00008a00ff10ab82 */ /* 0x002e620000000a00 */
[----:B------:R-:W-:Y:S01]  /*01d0*/  @!P1 IMAD.WIDE.U32 R28, R29, 0x8, R12 ;  /* 0x000000081d1c9825 */ /* 0x000fe200078e000c */
[----:B------:R-:W-:-:S06]  /*01e0*/  CS2R R12, SRZ ;  /* 0x00000000000c7805 */ /* 0x000fcc000001ff00 */
[----:B------:R0:W4:Y:S01]  /*01f0*/  @!P1 LDG.E.64 R12, desc[UR4][R28.64] ;  /* 0x000000041c0c9981 */ /* 0x000122000c1e1b00 */
[----:B------:R-:W-:-:S05]  /*0200*/  @!P2 LEA R25, R0, R21, 0x9 ;  /* 0x000000150019a211 */ /* 0x000fca00078e48ff */
[----:B0-----:R-:W-:Y:S01]  /*0210*/  @!P2 IMAD.WIDE.U32 R28, R25, 0x8, R10 ;  /* 0x00000008191ca825 */ /* 0x001fe200078e000a */
[----:B------:R-:W-:-:S03]  /*0220*/  CS2R R10, SRZ ;  /* 0x00000000000a7805 */ /* 0x000fc6000001ff00 */
[----:B-1----:R-:W-:Y:S01]  /*0230*/  @!P2 IMAD.WIDE.U32 R24, R25, 0x8, R16 ;  /* 0x000000081918a825 */ /* 0x002fe200078e0010 */
[----:B------:R-:W-:Y:S02]  /*0240*/  CS2R R16, SRZ ;  /* 0x0000000000107805 */ /* 0x000fe4000001ff00 */
[----:B------:R0:W4:Y:S04]  /*0250*/  @!P2 LDG.E.64 R10, desc[UR4][R28.64] ;  /* 0x000000041c0aa981 */ /* 0x000128000c1e1b00 */
[----:B------:R1:W4:Y:S01]  /*0260*/  @!P2 LDG.E.64 R16, desc[UR4][R24.64] ;  /* 0x000000041810a981 */ /* 0x000322000c1e1b00 */
[----:B------:R-:W-:-:S05]  /*0270*/  @!P2 VIADD R21, R21, 0x80 ;  /* 0x000000801515a836 */ /* 0x000fca0000000000 */
[----:B------:R-:W-:-:S13]  /*0280*/  ISETP.GE.AND P1, PT, R21, R14, PT ;  /* 0x0000000e1500720c */ /* 0x000fda0003f26270 */
[----:B0-----:R-:W-:Y:S01]  /*0290*/  @!P1 LEA R29, R0, R21, 0x9 ;  /* 0x00000015001d9211 */ /* 0x001fe200078e48ff */
[----:B------:R-:W-:Y:S01]  /*02a0*/  BSSY B0, `(.L_x_5648) ;  /* 0x0000038000007945 */ /* 0x000fe20003800000 */
[----:B--2---:R-:W-:Y:S02]  /*02b0*/  @!P0 IMAD.MOV.U32 R26, RZ, RZ, R23 ;  /* 0x000000ffff1a8224 */ /* 0x004fe400078e0017 */
[----:B------:R-:W-:Y:S01]  /*02c0*/  @!P0 IMAD.MOV.U32 R20, RZ, RZ, R22 ;  /* 0x000000ffff148224 */ /* 0x000fe200078e0016 */
[----:B---3--:R-:W-:Y:S02]  /*02d0*/  @!P0 DSETP.MIN.AND P3, P4, R18, R22, PT ;  /* 0x000000161200822a */ /* 0x008fe40003c60000 */
[----:B------:R-:W-:Y:S01]  /*02e0*/  @!P0 LOP3.LUT R27, R26, 0x80000, RZ, 0xfc, !PT ;  /* 0x000800001a1b8812 */ /* 0x000fe200078efcff */
[----:B------:R-:W-:-:S03]  /*02f0*/  @!P0 IMAD.MOV.U32 R23, RZ, RZ, R18 ;  /* 0x000000ffff178224 */ /* 0x000fc600078e0012 */
[----:B------:R-:W-:Y:S02]  /*0300*/  @!P0 FSEL R22, R19, R26, P3 ;  /* 0x0000001a13168208 */ /* 0x000fe40001800000 */
[----:B------:R-:W0:Y:S01]  /*0310*/  @!P1 LDC.64 R18, c[0x0][0x220] ;  /* 0x00008800ff129b82 */ /* 0x000e220000000a00 */
[----:B------:R-:W-:Y:S02]  /*0320*/  @!P0 SEL R2, R23, R20, P3 ;  /* 0x0000001417028207 */ /* 0x000fe40001800000 */
[----:B------:R-:W-:-:S05]  /*0330*/  @!P0 SEL R3, R27, R22, P4 ;  /* 0x000000161b038207 */ /* 0x000fca0002000000 */
[----:B------:R-:W2:Y:S01]  /*0340*/  @!P1 LDC.64 R22, c[0x0][0x228] ;  /* 0x00008a00ff169b82 */ /* 0x000ea20000000a00 */
[----:B0-----:R-:W-:-:S04]  /*0350*/  @!P1 IMAD.WIDE.U32 R26, R29, 0x8, R18 ;  /* 0x000000081d1a9825 */ /* 0x001fc800078e0012 */
[----:B--2---:R-:W-:-:S04]  /*0360*/  @!P1 IMAD.WIDE.U32 R28, R29, 0x8, R22 ;  /* 0x000000081d1c9825 */ /* 0x004fc800078e0016 */
[----:B------:R-:W-:-:S04]  /*0370*/  IMAD.MOV.U32 R23, RZ, RZ, R15 ;  /* 0x000000ffff177224 */ /* 0x000fc800078e000f */
[----:B-1----:R-:W-:-:S05]  /*0380*/  VIADD R25, R23, 0x80 ;  /* 0x0000008017197836 */ /* 0x002fca0000000000 */
[----:B------:R-:W-:Y:S02]  /*0390*/  ISETP.GE.AND P2, PT, R25, R14, PT ;  /* 0x0000000e1900720c */ /* 0x000fe40003f46270 */
[----:B------:R-:W-:Y:S02]  /*03a0*/  CS2R R18, SRZ ;  /* 0x0000000000127805 */ /* 0x000fe4000001ff00 */
[----:B------:R-:W-:-:S04]  /*03b0*/  CS2R R20, SRZ ;  /* 0x0000000000147805 */ /* 0x000fc8000001ff00 */
[----:B------:R0:W5:Y:S04]  /*03c0*/  @!P1 LDG.E.64 R18, desc[UR4][R26.64] ;  /* 0x000000041a129981 */ /* 0x000168000c1e1b00 */
[----:B------:R0:W5:Y:S01]  /*03d0*/  @!P1 LDG.E.64 R20, desc[UR4][R28.64] ;  /* 0x000000041c149981 */ /* 0x000162000c1e1b00 */
[----:B----4-:R-:W-:Y:S01]  /*03e0*/  @!P2 DSETP.MIN.AND P3, P4, R12, R6, PT ;  /* 0x000000060c00a22a */ /* 0x010fe20003c60000 */
[----:B------:R-:W-:Y:S01]  /*03f0*/  @!P2 MOV R24, R7 ;  /* 0x000000070018a202 */ /* 0x000fe20000000f00 */
[----:B------:R-:W-:Y:S02]  /*0400*/  VIADD R7, R23, 0x100 ;  /* 0x0000010017077836 */ /* 0x000fe40000000000 */
[----:B------:R-:W-:Y:S02]  /*0410*/  @!P2 IMAD.MOV.U32 R22, RZ, RZ, R12 ;  /* 0x000000ffff16a224 */ /* 0x000fe400078e000c */
[----:B------:R-:W-:Y:S01]  /*0420*/  @!P2 IMAD.MOV.U32 R12, RZ, RZ, R6 ;  /* 0x000000ffff0ca224 */ /* 0x000fe200078e0006 */
[----:B------:R-:W-:-:S02]  /*0430*/  ISETP.GE.AND P1, PT, R7, R14, PT ;  /* 0x0000000e0700720c */ /* 0x000fc40003f26270 */
[----:B------:R-:W1:Y:S01]  /*0440*/  @!P0 LDC.64 R6, c[0x0][0x218] ;  /* 0x00008600ff068b82 */ /* 0x000e620000000a00 */
[----:B------:R-:W-:Y:S02]  /*0450*/  @!P2 FSEL R13, R13, R24, P3 ;  /* 0x000000180d0da208 */ /* 0x000fe40001800000 */
[----:B------:R-:W-:Y:S02]  /*0460*/  @!P2 LOP3.LUT R24, R24, 0x80000, RZ, 0xfc, !PT ;  /* 0x000800001818a812 */ /* 0x000fe400078efcff */
[----:B------:R-:W-:Y:S02]  /*0470*/  @!P2 SEL R4, R22, R12, P3 ;  /* 0x0000000c1604a207 */ /* 0x000fe40001800000 */
[----:B------:R-:W-:-:S04]  /*0480*/  @!P2 SEL R5, R24, R13, P4 ;  /* 0x0000000d1805a207 */ /* 0x000fc80002000000 */
[----:B------:R-:W-:Y:S01]  /*0490*/  @!P1 DSETP.MIN.AND P2, P3, R16, R10, PT ;  /* 0x0000000a1000922a */ /* 0x000fe20003b40000 */
[----:B------:R-:W-:Y:S01]  /*04a0*/  @!P1 IMAD.MOV.U32 R13, RZ, RZ, R10 ;  /* 0x000000ffff0d9224 */ /* 0x000fe200078e000a */
[----:B------:R-:W-:-:S04]  /*04b0*/  @!P1 MOV R10, R16 ;  /* 0x00000010000a9202 */ /* 0x000fc80000000f00 */
[----:B------:R-:W-:Y:S01]  /*04c0*/  @!P1 SEL R8, R10, R13, P2 ;  /* 0x0000000d0a089207 */ /* 0x000fe20001000000 */
[----:B------:R-:W-:Y:S02]  /*04d0*/  @!P0 IMAD R13, R0, 0x200, R15 ;  /* 0x00000200000d8824 */ /* 0x000fe400078e020f */
[----:B------:R-:W-:Y:S02]  /*04e0*/  @!P1 IMAD.MOV.U32 R12, RZ, RZ, R11 ;  /* 0x000000ffff0c9224 */ /* 0x000fe400078e000b */
[----:B-1----:R-:W-:-:S04]  /*04f0*/  @!P0 IMAD.WIDE.U32 R6, R13, 0x8, R6 ;  /* 0x000000080d068825 */ /* 0x002fc800078e0006 */
[----:B------:R-:W-:Y:S01]  /*0500*/  VIADD R11, R23, 0x180 ;  /* 0x00000180170b7836 */ /* 0x000fe20000000000 */
[----:B------:R0:W-:Y:S01]  /*0510*/  @!P0 STG.E.64 desc[UR4][R6.64], R2 ;  /* 0x0000000206008986 */ /* 0x0001e2000c101b04 */
[----:B------:R-:W-:Y:S01]  /*0520*/  @!P0 IMAD.MOV.U32 R23, RZ, RZ, R25 ;  /* 0x000000ffff178224 */ /* 0x000fe200078e0019 */
[----:B------:R-:W-:-:S04]  /*0530*/  @!P1 FSEL R17, R17, R12, P2 ;  /* 0x0000000c11119208 */ /* 0x000fc80001000000 */
[----:B------:R-:W-:Y:S02]  /*0540*/  ISETP.GE.AND P2, PT, R23, R14, PT ;  /* 0x0000000e1700720c */ /* 0x000fe40003f46270 */
[----:B------:R-:W-:-:S04]  /*0550*/  @!P1 LOP3.LUT R12, R12, 0x80000, RZ, 0xfc, !PT ;  /* 0x000800000c0c9812 */ /* 0x000fc800078efcff */
[----:B------:R-:W-:-:S07]  /*0560*/  @!P1 SEL R9, R12, R17, P3 ;  /* 0x000000110c099207 */ /* 0x000fce0001800000 */
[----:B0-----:R-:W-:Y:S05]  /*0570*/  @P2 BRA `(.L_x_5649) ;  /* 0x0000000000282947 */ /* 0x001fea0003800000 */
[----:B------:R-:W0:Y:S01]  /*0580*/  LDC.64 R6, c[0x0][0x218] ;  /* 0x00008600ff067b82 */ /* 0x000e220000000a00 */
[----:B------:R-:W-:Y:S01]  /*0590*/  LEA R3, R0, R23, 0x9 ;  /* 0x0000001700037211 */ /* 0x000fe200078e48ff */
        /* <DEDUP_REMOVED lines=8> */
.L_x_5649:
[----:B------:R-:W-:Y:S05]  /*0620*/  BSYNC B0 ;  /* 0x0000000000007941 */ /* 0x000fea0003800000 */
.L_x_5648:
[-C--:B------:R-:W-:Y:S02]  /*0630*/  ISETP.GE.AND P1, PT, R23, R14.reuse, PT ;  /* 0x0000000e1700720c */ /* 0x080fe40003f26270 */
[----:B------:R-:W-:-:S11]  /*0640*/  ISETP.GE.AND P0, PT, R11, R14, PT ;  /* 0x0000000e0b00720c */ /* 0x000fd60003f06270 */
[----:B------:R-:W-:Y:S05]  /*0650*/  @P1 EXIT ;  /* 0x000000000000194d */ /* 0x000fea0003800000 */
[----:B0-----:R-:W0:Y:S01]  /*0660*/  LDC.64 R4, c[0x0][0x218] ;  /* 0x00008600ff047b82 */ /* 0x001e220000000a00 */
[----:B-----5:R-:W-:Y:S01]  /*0670*/  @!P0 DSETP.MIN.AND P1, P2, R20, R18, PT ;  /* 0x000000121400822a */ /* 0x020fe20003a20000 */
[----:B------:R-:W-:Y:S01]  /*0680*/  @!P0 IMAD.MOV.U32 R6, RZ, RZ, R21 ;  /* 0x000000ffff068224 */ /* 0x000fe200078e0015 */
[----:B------:R-:W-:Y:S01]  /*0690*/  @!P0 MOV R7, R19 ;  /* 0x0000001300078202 */ /* 0x000fe20000000f00 */
[----:B------:R-:W-:-:S03]  /*06a0*/  IMAD R23, R0, 0x200, R23 ;  /* 0x0000020000177824 */ /* 0x000fc600078e0217 */
[----:B------:R-:W-:Y:S02]  /*06b0*/  @!P0 FSEL R6, R6, R7, P1 ;  /* 0x0000000706068208 */ /* 0x000fe40000800000 */
[----:B------:R-:W-:Y:S02]  /*06c0*/  @!P0 LOP3.LUT R7, R7, 0x80000, RZ, 0xfc, !PT ;  /* 0x0008000007078812 */ /* 0x000fe400078efcff */
[----:B------:R-:W-:Y:S02]  /*06d0*/  @!P0 SEL R2, R20, R18, P1 ;  /* 0x0000001214028207 */ /* 0x000fe40000800000 */
[----:B------:R-:W-:Y:S01]  /*06e0*/  @!P0 SEL R3, R7, R6, P2 ;  /* 0x0000000607038207 */ /* 0x000fe20001000000 */
[----:B0-----:R-:W-:-:S05]  /*06f0*/  IMAD.WIDE.U32 R4, R23, 0x8, R4 ;  /* 0x0000000817047825 */ /* 0x001fca00078e0004 */
[----:B------:R-:W-:Y:S01]  /*0700*/  STG.E.64 desc[UR4][R4.64], R2 ;  /* 0x0000000204007986 */ /* 0x000fe2000c101b04 */
[----:B------:R-:W-:Y:S05]  /*0710*/  EXIT ;  /* 0x000000000000794d */ /* 0x000fea0003800000 */
.L_x_5650:
        /* <DEDUP_REMOVED lines=14> */
.L_x_42155:


//--------------------- .text._ZN2at6native29vectorized_elementwise_kernelILi2ENS0_13BinaryFunctorIdddZZZNS0_16fmin_kernel_cudaERNS_18TensorIteratorBaseEENKUlvE_clEvENKUlvE_clEvEUlddE_EESt5arrayIPcLm3EEEEviT0_T1_ --------------------------
	.section	.text._ZN2at6native29vectorized_elementwise_kernelILi2ENS0_13BinaryFunctorIdddZZZNS0_16fmin_kernel_cudaERNS_18TensorIteratorBaseEENKUlvE_clEvENKUlvE_clEvEUlddE_EESt5arrayIPcLm3EEEEviT0_T1_,"ax",@progbits
	.align	128
        .global         _ZN2at6native29vectorized_elementwise_kernelILi2ENS0_13BinaryFunctorIdddZZZNS0_16fmin_kernel_cudaERNS_18TensorIteratorBaseEENKUlvE_clEvENKUlvE_clEvEUlddE_EESt5arrayIPcLm3EEEEviT0_T1_
        .type           _ZN2at6native29vectorized_elementwise_kernelILi2ENS0_13BinaryFunctorIdddZZZNS0_16fmin_kernel_cudaERNS_18TensorIteratorBaseEENKUlvE_clEvENKUlvE_clEvEUlddE_EESt5arrayIPcLm3EEEEviT0_T1_,@function
        .size           _ZN2at6native29vectorized_elementwise_kernelILi2ENS0_13BinaryFunctorIdddZZZNS0_16fmin_kernel_cudaERNS_18TensorIteratorBaseEENKUlvE_clEvENKUlvE_clEvEUlddE_EESt5arrayIPcLm3EEEEviT0_T1_,(.L_x_42156 - _ZN2at6native29vectorized_elementwise_kernelILi2ENS0_13BinaryFunctorIdddZZZNS0_16fmin_kernel_cudaERNS_18TensorIteratorBaseEENKUlvE_clEvENKUlvE_clEvEUlddE_EESt5arrayIPcLm3EEEEviT0_T1_)
        .other          _ZN2at6native29vectorized_elementwise_kernelILi2ENS0_13BinaryFunctorIdddZZZNS0_16fmin_kernel_cudaERNS_18TensorIteratorBaseEENKUlvE_clEvENKUlvE_clEvEUlddE_EESt5arrayIPcLm3EEEEviT0_T1_,@"STO_CUDA_ENTRY STV_DEFAULT"
_ZN2at6native29vectorized_elementwise_kernelILi2ENS0_13BinaryFunctorIdddZZZNS0_16fmin_kernel_cudaERNS_18TensorIteratorBaseEENKUlvE_clEvENKUlvE_clEvEUlddE_EESt5arrayIPcLm3EEEEviT0_T1_:
.text._ZN2at6native29vectorized_elementwise_kernelILi2ENS0_13BinaryFunctorIdddZZZNS0_16fmin_kernel_cudaERNS_18TensorIteratorBaseEENKUlvE_clEvENKUlvE_clEvEUlddE_EESt5arrayIPcLm3EEEEviT0_T1_:
        /* <DEDUP_REMOVED lines=17> */
[----:B------:R-:W-:-:S03]  /*0110*/  IMAD.WIDE.U32 R40, R2, 0x10, R6 ;  /* 0x0000001002287825 */ /* 0x000fc600078e0006 */
[----:B------:R-:W5:Y:S04]  /*0120*/  LDG.E.128 R16, desc[UR4][R38.64+0x1000] ;  /* 0x0010000426107981 */ /* 0x000f68000c1e1d00 */
[----:B------:R-:W3:Y:S04]  /*0130*/  LDG.E.128 R32, desc[UR4][R40.64] ;  /* 0x0000000428207981 */ /* 0x000ee8000c1e1d00 */
[----:B------:R-:W4:Y:S04]  /*0140*/  LDG.E.128 R20, desc[UR4][R40.64+0x800] ;  /* 0x0008000428147981 */ /* 0x000f28000c1e1d00 */
[----:B------:R-:W5:Y:S04]  /*0150*/  LDG.E.128 R12, desc[UR4][R40.64+0x1000] ;  /* 0x00100004280c7981 */ /* 0x000f68000c1e1d00 */
[----:B------:R-:W5:Y:S04]  /*0160*/  LDG.E.128 R8, desc[UR4][R38.64+0x1800] ;  /* 0x0018000426087981 */ /* 0x000f68000c1e1d00 */
[----:B------:R-:W5:Y:S01]  /*0170*/  LDG.E.128 R4, desc[UR4][R40.64+0x1800] ;  /* 0x0018000428047981 */ /* 0x000f62000c1e1d00 */
[----:B--2---:R-:W-:Y:S01]  /*0180*/  IMAD.MOV.U32 R42, RZ, RZ, R28 ;  /* 0x000000ffff2a7224 */ /* 0x004fe200078e001c */
[----:B---3--:R-:W-:-:S02]  /*0190*/  DSETP.MIN.AND P2, P3, R28, R32, PT ;  /* 0x000000201c00722a */ /* 0x008fc40003b40000 */
[----:B------:R-:W-:Y:S01]  /*01a0*/  DSETP.MIN.AND P0, P1, R30, R34, PT ;  /* 0x000000221e00722a */ /* 0x000fe20003900000 */
[----:B------:R-:W-:Y:S01]  /*01b0*/  IMAD.MOV.U32 R44, RZ, RZ, R33 ;  /* 0x000000ffff2c7224 */ /* 0x000fe200078e0021 */
[----:B------:R-:W-:Y:S01]  /*01c0*/  MOV R33, R34 ;  /* 0x0000002200217202 */ /* 0x000fe20000000f00 */
[----:B------:R-:W-:Y:S02]  /*01d0*/  IMAD.MOV.U32 R28, RZ, RZ, R30 ;  /* 0x000000ffff1c7224 */ /* 0x000fe400078e001e */
[----:B------:R-:W-:Y:S01]  /*01e0*/  IMAD.MOV.U32 R43, RZ, RZ, R32 ;  /* 0x000000ffff2b7224 */ /* 0x000fe200078e0020 */
[----:B------:R-:W-:Y:S02]  /*01f0*/  FSEL R29, R29, R44, P2 ;  /* 0x0000002c1d1d7208 */ /* 0x000fe40001000000 */
[----:B------:R-:W-:Y:S02]  /*0200*/  FSEL R3, R31, R35, P0 ;  /* 0x000000231f037208 */ /* 0x000fe40000000000 */
[----:B------:R-:W-:-:S02]  /*0210*/  SEL R30, R42, R43, P2 ;  /* 0x0000002b2a1e7207 */ /* 0x000fc40001000000 */
[----:B------:R-:W-:Y:S02]  /*0220*/  SEL R28, R28, R33, P0 ;  /* 0x000000211c1c7207 */ /* 0x000fe40000000000 */
[----:B------:R-:W-:Y:S01]  /*0230*/  @P3 LOP3.LUT R29, R44, 0x80000, RZ, 0xfc, !PT ;  /* 0x000800002c1d3812 */ /* 0x000fe200078efcff */
[----:B----4-:R-:W-:Y:S01]  /*0240*/  DSETP.MIN.AND P2, P3, R24, R20, PT ;  /* 0x000000141800722a */ /* 0x010fe20003b40000 */
[----:B------:R-:W-:Y:S01]  /*0250*/  @P1 LOP3.LUT R3, R35, 0x80000, RZ, 0xfc, !PT ;  /* 0x0008000023031812 */ /* 0x000fe200078efcff */
[----:B------:R-:W-:Y:S01]  /*0260*/  DSETP.MIN.AND P0, P1, R26, R22, PT ;  /* 0x000000161a00722a */ /* 0x000fe20003900000 */
[----:B------:R-:W-:Y:S02]  /*0270*/  IMAD.MOV.U32 R33, RZ, RZ, R24 ;  /* 0x000000ffff217224 */ /* 0x000fe400078e0018 */
[----:B------:R-:W-:Y:S02]  /*0280*/  IMAD.MOV.U32 R24, RZ, RZ, R20 ;  /* 0x000000ffff187224 */ /* 0x000fe400078e0014 */
[----:B------:R-:W-:-:S02]  /*0290*/  IMAD.MOV.U32 R34, RZ, RZ, R21 ;  /* 0x000000ffff227224 */ /* 0x000fc400078e0015 */
[----:B------:R-:W-:Y:S01]  /*02a0*/  IMAD.WIDE.U32 R20, R0, 0x8, R36 ;  /* 0x0000000800147825 */ /* 0x000fe200078e0024 */
[----:B------:R-:W-:Y:S01]  /*02b0*/  MOV R32, R23 ;  /* 0x0000001700207202 */ /* 0x000fe20000000f00 */
[----:B-----5:R-:W-:Y:S01]  /*02c0*/  DSETP.MIN.AND P5, P4, R18, R14, PT ;  /* 0x0000000e1200722a */ /* 0x020fe20003ca0000 */
[----:B------:R-:W-:Y:S01]  /*02d0*/  FSEL R25, R25, R34, P2 ;  /* 0x0000002219197208 */ /* 0x000fe20001000000 */
[----:B------:R-:W-:Y:S01]  /*02e0*/  IMAD.MOV.U32 R31, RZ, RZ, R26 ;  /* 0x000000ffff1f7224 */ /* 0x000fe200078e001a */
[----:B------:R-:W-:Y:S01]  /*02f0*/  FSEL R23, R27, R32, P0 ;  /* 0x000000201b177208 */ /* 0x000fe20000000000 */
[----:B------:R-:W-:Y:S01]  /*0300*/  IMAD.WIDE R20, R2, 0x10, R20 ;  /* 0x0000001002147825 */ /* 0x000fe200078e0214 */
[----:B------:R-:W-:Y:S02]  /*0310*/  @P3 LOP3.LUT R25, R34, 0x80000, RZ, 0xfc, !PT ;  /* 0x0008000022193812 */ /* 0x000fe400078efcff */
[----:B------:R-:W-:Y:S01]  /*0320*/  @P1 LOP3.LUT R23, R32, 0x80000, RZ, 0xfc, !PT ;  /* 0x0008000020171812 */ /* 0x000fe200078efcff */
[----:B------:R-:W-:Y:S01]  /*0330*/  IMAD.MOV.U32 R26, RZ, RZ, R22 ;  /* 0x000000ffff1a7224 */ /* 0x000fe200078e0016 */
[----:B------:R-:W-:Y:S01]  /*0340*/  DSETP.MIN.AND P1, P3, R16, R12, PT ;  /* 0x0000000c1000722a */ /* 0x000fe20003b20000 */
[----:B------:R-:W-:-:S02]  /*0350*/  IMAD.MOV.U32 R2, RZ, RZ, R19 ;  /* 0x000000ffff027224 */ /* 0x000fc400078e0013 */
[----:B------:R-:W-:Y:S02]  /*0360*/  IMAD.MOV.U32 R19, RZ, RZ, R17 ;  /* 0x000000ffff137224 */ /* 0x000fe400078e0011 */
[----:B------:R-:W-:Y:S02]  /*0370*/  IMAD.MOV.U32 R0, RZ, RZ, R18 ;  /* 0x000000ffff007224 */ /* 0x000fe400078e0012 */
[----:B------:R-:W-:Y:S01]  /*0380*/  IMAD.MOV.U32 R17, RZ, RZ, R14 ;  /* 0x000000ffff117224 */ /* 0x000fe200078e000e */
[----:B------:R-:W-:Y:S01]  /*0390*/  SEL R24, R33, R24, P2 ;  /* 0x0000001821187207 */ /* 0x000fe20001000000 */
[----:B------:R-:W-:Y:S01]  /*03a0*/  IMAD.MOV.U32 R14, RZ, RZ, R11 ;  /* 0x000000ffff0e7224 */ /* 0x000fe200078e000b */
[----:B------:R-:W-:Y:S01]  /*03b0*/  SEL R22, R31, R26, P0 ;  /* 0x0000001a1f167207 */ /* 0x000fe20000000000 */
[----:B------:R-:W-:Y:S01]  /*03c0*/  DSETP.MIN.AND P2, P0, R10, R6, PT ;  /* 0x000000060a00722a */ /* 0x000fe20003840000 */
[----:B------:R-:W-:Y:S02]  /*03d0*/  SEL R0, R0, R17, P5 ;  /* 0x0000001100007207 */ /* 0x000fe40002800000 */
[----:B------:R-:W-:Y:S01]  /*03e0*/  FSEL R11, R2, R15, P5 ;  /* 0x0000000f020b7208 */ /* 0x000fe20002800000 */
[----:B------:R-:W-:Y:S01]  /*03f0*/  DSETP.MIN.AND P5, P6, R8, R4, PT ;  /* 0x000000040800722a */ /* 0x000fe20003ea0000 */
[----:B------:R-:W-:Y:S01]  /*0400*/  MOV R27, R12 ;  /* 0x0000000c001b7202 */ /* 0x000fe20000000f00 */
[----:B------:R-:W-:-:S02]  /*0410*/  IMAD.MOV.U32 R12, RZ, RZ, R10 ;  /* 0x000000ffff0c7224 */ /* 0x000fc400078e000a */
[----:B------:R-:W-:Y:S01]  /*0420*/  IMAD.MOV.U32 R10, RZ, RZ, R9 ;  /* 0x000000ffff0a7224 */ /* 0x000fe200078e0009 */
[----:B------:R-:W-:Y:S01]  /*0430*/  FSEL R19, R19, R13, P1 ;  /* 0x0000000d13137208 */ /* 0x000fe20000800000 */
[----:B------:R-:W-:Y:S01]  /*0440*/  IMAD.MOV.U32 R18, RZ, RZ, R16 ;  /* 0x000000ffff127224 */ /* 0x000fe200078e0010 */
[----:B------:R-:W-:Y:S01]  /*0450*/  @P4 LOP3.LUT R11, R15, 0x80000, RZ, 0xfc, !PT ;  /* 0x000800000f0b4812 */ /* 0x000fe200078efcff */
[----:B------:R-:W-:Y:S01]  /*0460*/  IMAD.MOV.U32 R9, RZ, RZ, R6 ;  /* 0x000000ffff097224 */ /* 0x000fe200078e0006 */
[----:B------:R-:W-:Y:S02]  /*0470*/  @P3 LOP3.LUT R19, R13, 0x80000, RZ, 0xfc, !PT ;  /* 0x000800000d133812 */ /* 0x000fe400078efcff */
[----:B------:R-:W-:Y:S02]  /*0480*/  FSEL R14, R14, R7, P2 ;  /* 0x000000070e0e7208 */ /* 0x000fe40001000000 */
[----:B------:R-:W-:Y:S01]  /*0490*/  FSEL R15, R10, R5, P5 ;  /* 0x000000050a0f7208 */ /* 0x000fe20002800000 */
[----:B------:R-:W-:Y:S01]  /*04a0*/  IMAD.MOV.U32 R6, RZ, RZ, R28 ;  /* 0x000000ffff067224 */ /* 0x000fe200078e001c */
[----:B------:R-:W-:Y:S01]  /*04b0*/  MOV R13, R4 ;  /* 0x00000004000d7202 */ /* 0x000fe20000000f00 */
[----:B------:R-:W-:Y:S01]  /*04c0*/  IMAD.MOV.U32 R4, RZ, RZ, R30 ;  /* 0x000000ffff047224 */ /* 0x000fe200078e001e */
[----:B------:R-:W-:Y:S01]  /*04d0*/  @P0 LOP3.LUT R14, R7, 0x80000, RZ, 0xfc, !PT ;  /* 0x00080000070e0812 */ /* 0x000fe200078efcff */
[----:B------:R-:W-:Y:S01]  /*04e0*/  IMAD.MOV.U32 R7, RZ, RZ, R3 ;  /* 0x000000ffff077224 */ /* 0x000fe200078e0003 */
[----:B------:R-:W-:Y:S01]  /*04f0*/  @P6 LOP3.LUT R15, R5, 0x80000, RZ, 0xfc, !PT ;  /* 0x00080000050f6812 */ /* 0x000fe200078efcff */
[----:B------:R-:W-:Y:S01]  /*0500*/  IMAD.MOV.U32 R5, RZ, RZ, R29 ;  /* 0x000000ffff057224 */ /* 0x000fe200078e001d */
[----:B------:R-:W-:Y:S01]  /*0510*/  SEL R18, R18, R27, P1 ;  /* 0x0000001b12127207 */ /* 0x000fe20000800000 */
[----:B------:R-:W-:Y:S01]  /*0520*/  IMAD.MOV.U32 R2, RZ, RZ, R8 ;  /* 0x000000ffff027224 */ /* 0x000fe200078e0008 */
[----:B------:R-:W-:-:S02]  /*0530*/  SEL R9, R12, R9, P2 ;  /* 0x000000090c097207 */ /* 0x000fc40001000000 */
[----:B------:R0:W-:Y:S02]  /*0540*/  STG.E.128 desc[UR4][R20.64], R4 ;  /* 0x0000000414007986 */ /* 0x0001e4000c101d04 */
[----:B------:R-:W-:Y:S01]  /*0550*/  SEL R2, R2, R13, P5 ;  /* 0x0000000d02027207 */ /* 0x000fe20002800000 */
[----:B------:R-:W-:Y:S01]  /*0560*/  IMAD.MOV.U32 R26, RZ, RZ, R22 ;  /* 0x000000ffff1a7224 */ /* 0x000fe200078e0016 */
[----:B------:R-:W-:Y:S01]  /*0570*/  MOV R27, R23 ;  /* 0x00000017001b7202 */ /* 0x000fe20000000f00 */
[----:B0-----:R-:W-:Y:S02]  /*0580*/  IMAD.MOV.U32 R6, RZ, RZ, R0 ;  /* 0x000000ffff067224 */ /* 0x001fe400078e0000 */
[----:B------:R-:W-:Y:S02]  /*0590*/  IMAD.MOV.U32 R7, RZ, RZ, R11 ;  /* 0x000000ffff077224 */ /* 0x000fe400078e000b */
[----:B------:R-:W-:Y:S02]  /*05a0*/  IMAD.MOV.U32 R4, RZ, RZ, R18 ;  /* 0x000000ffff047224 */ /* 0x000fe400078e0012 */
[----:B------:R-:W-:-:S05]  /*05b0*/  IMAD.MOV.U32 R5, RZ, RZ, R19 ;  /* 0x000000ffff057224 */ /* 0x000fca00078e0013 */
[----:B------:R0:W-:Y:S04]  /*05c0*/  STG.E.128 desc[UR4][R20.64+0x1000], R4 ;  /* 0x0010000414007986 */ /* 0x0001e8000c101d04 */
[----:B------:R-:W-:Y:S01]  /*05d0*/  STG.E.128 desc[UR4][R20.64+0x800], R24 ;  /* 0x0008001814007986 */ /* 0x000fe2000c101d04 */
[----:B0-----:R-:W-:Y:S01]  /*05e0*/  IMAD.MOV.U32 R6, RZ, RZ, R9 ;  /* 0x000000ffff067224 */ /* 0x001fe200078e0009 */
[----:B------:R-:W-:Y:S01]  /*05f0*/  MOV R7, R14 ;  /* 0x0000000e00077202 */ /* 0x000fe20000000f00 */
[----:B------:R-:W-:Y:S02]  /*0600*/  IMAD.MOV.U32 R4, RZ, RZ, R2 ;  /* 0x000000ffff047224 */ /* 0x000fe400078e0002 */
[----:B------:R-:W-:-:S05]  /*0610*/  IMAD.MOV.U32 R5, RZ, RZ, R15 ;  /* 0x000000ffff057224 */ /* 0x000fca00078e000f */
[----:B------:R-:W-:Y:S01]  /*0620*/  STG.E.128 desc[UR4][R20.64+0x1800], R4 ;  /* 0x0018000414007986 */ /* 0x000fe2000c101d04 */
[----:B------:R-:W-:Y:S05]  /*0630*/  EXIT ;  /* 0x000000000000794d */ /* 0x000fea0003800000 */
.L_x_5651:
[----:B------:R-:W0:Y:S01]  /*0640*/  S2R R45, SR_TID.X ;  /* 0x00000000002d7919 */ /* 0x000e220000002100 */
[----:B------:R-:W-:Y:S02]  /*0650*/  CS2R R22, SRZ ;  /* 0x0000000000167805 */ /* 0x000fe4000001ff00 */
[----:B------:R-:W-:Y:S02]  /*0660*/  CS2R R30, SRZ ;  /* 0x00000000001e7805 */ /* 0x000fe4000001ff00 */
[----:B0-----:R-:W-:-:S13]  /*0670*/  ISETP.GE.AND P0, PT, R45, R44, PT ;  /* 0x0000002c2d00720c */ /* 0x001fda0003f06270 */
[----:B------:R-:W0:Y:S01]  /*0680*/  @!P0 LDC.64 R2, c[0x0][0x220] ;  /* 0x00008800ff028b82 */ /* 0x000e220000000a00 */
[----:B------:R-:W-:-:S07]  /*0690*/  @!P0 IMAD.IADD R21, R0, 0x1, R45 ;  /* 0x0000000100158824 */ /* 0x000fce00078e022d */
[----:B------:R-:W1:Y:S01]  /*06a0*/  @!P0 LDC.64 R4, c[0x0][0x228] ;  /* 0x00008a00ff048b82 */ /* 0x000e620000000a00 */
[----:B0-----:R-:W-:-:S05]  /*06b0*/  @!P0 IMAD.WIDE.U32 R2, R21, 0x8, R2 ;  /* 0x0000000815028825 */ /* 0x001fca00078e0002 */
[----:B------:R-:W2:Y:S01]  /*06c0*/  @!P0 LDG.E.64 R22, desc[UR4][R2.64] ;  /* 0x0000000402168981 */ /* 0x000ea2000c1e1b00 */
[----:B-1----:R-:W-:-:S05]  /*06d0*/  @!P0 IMAD.WIDE.U32 R4, R21, 0x8, R4 ;  /* 0x0000000815048825 */ /* 0x002fca00078e0004 */
[----:B------:R0:W3:Y:S01]  /*06e0*/  @!P0 LDG.E.64 R30, desc[UR4][R4.64] ;  /* 0x00000004041e8981 */ /* 0x0000e2000c1e1b00 */
[----:B------:R-:W-:-:S05]  /*06f0*/  @!P0 VIADD R45, R45, 0x80 ;  /* 0x000000802d2d8836 */ /* 0x000fca0000000000 */
[----:B------:R-:W-:-:S13]  /*0700*/  ISETP.GE.AND P1, PT, R45, R44, PT ;  /* 0x0000002c2d00720c */ /* 0x000fda0003f26270 */
[----:B------:R-:W-:Y:S01]  /*0710*/  @!P1 IMAD.IADD R29, R0, 0x1, R45 ;  /* 0x00000001001d9824 */ /* 0x000fe200078e022d */
[----:B------:R-:W-:Y:S01]  /*0720*/  @!P1 IADD3 R45, R45, 0x80, RZ ;  /* 0x000000802d2d9810 */ /* 0x000fe20007ffe0ff */
[----:B------:R-:W1:Y:S03]  /*0730*/  @!P1 LDC.64 R24, c[0x0][0x220] ;  /* 0x00008800ff189b82 */ /* 0x000e660000000a00 */
[----:B------:R-:W-:-:S05]  /*0740*/  ISETP.GE.AND P2, PT, R45, R44, PT ;  /* 0x0000002c2d00720c */ /* 0x000fca0003f46270 */
[----:B------:R-:W4:Y:S08]  /*0750*/  @!P1 LDC.64 R42, c[0x0][0x228] ;  /* 0x00008a00ff2a9b82 */ /* 0x000f300000000a00 */
[----:B------:R-:W-:Y:S01]  /*0760*/  @!P2 IMAD.IADD R47, R0, 0x1, R45 ;  /* 0x00000001002fa824 */ /* 0x000fe200078e022d */
[----:B------:R-:W5:Y:S01]  /*0770*/  @!P2 LDC.64 R32, c[0x0][0x220] ;  /* 0x00008800ff20ab82 */ /* 0x000f620000000a00 */
[----:B------:R-:W-:-:S05]  /*0780*/  @!P2 VIADD R45, R45, 0x80 ;  /* 0x000000802d2da836 */ /* 0x000fca0000000000 */
[C---:B------:R-:W-:Y:S02]  /*0790*/  ISETP.GE.AND P3, PT, R45.reuse, R44, PT ;  /* 0x0000002c2d00720c */ /* 0x040fe40003f66270 */
[----:B------:R-:W4:Y:S11]  /*07a0*/  @!P2 LDC.64 R20, c[0x0][0x228] ;  /* 0x00008a00ff14ab82 */ /* 0x000f360000000a00 */
[----:B------:R-:W-:Y:S01]  /*07b0*/  @!P3 IMAD.IADD R41, R0, 0x1, R45 ;  /* 0x000000010029b824 */ /* 0x000fe200078e022d */
[----:B------:R-:W4:Y:S01]  /*07c0*/  @!P3 LDC.64 R38, c[0x0][0x220] ;  /* 0x00008800ff26bb82 */ /* 0x000f220000000a00 */
[----:B------:R-:W-:-:S05]  /*07d0*/  @!P3 VIADD R45, R45, 0x80 ;  /* 0x000000802d2db836 */ /* 0x000fca0000000000 */
[----:B------:R-:W-:Y:S02]  /*07e0*/  ISETP.GE.AND P4, PT, R45, R44, PT ;  /* 0x0000002c2d00720c */ /* 0x000fe40003f86270 */
[----:B0-----:R-:W-:Y:S01]  /*07f0*/  CS2R R4, SRZ ;  /* 0x0000000000047805 */ /* 0x001fe2000001ff00 */
[----:B------:R-:W0:Y:S01]  /*0800*/  @!P3 LDC.64 R2, c[0x0][0x228] ;  /* 0x00008a00ff02bb82 */ /* 0x000e220000000a00 */
[----:B-1----:R-:W-:-:S09]  /*0810*/  @!P1 IMAD.WIDE.U32 R48, R29, 0x8, R24 ;  /* 0x000000081d309825 */ /* 0x002fd200078e0018 */
[----:B------:R-:W-:Y:S01]  /*0820*/  @!P4 IMAD.IADD R37, R0, 0x1, R45 ;  /* 0x000000010025c824 */ /* 0x000fe200078e022d */
[----:B------:R-:W-:Y:S01]  /*0830*/  @!P4 IADD3 R45, R45, 0x80, RZ ;  /* 0x000000802d2dc810 */ /* 0x000fe20007ffe0ff */
[----:B-----5:R-:W-:Y:S01]  /*0840*/  @!P2 IMAD.WIDE.U32 R52, R47, 0x8, R32 ;  /* 0x000000082f34a825 */ /* 0x020fe200078e0020 */
[----:B------:R1:W5:Y:S01]  /*0850*/  @!P1 LDG.E.64 R4, desc[UR4][R48.64] ;  /* 0x0000000430049981 */ /* 0x000362000c1e1b00 */
[----:B------:R-:W0:Y:S01]  /*0860*/  @!P4 LDC.64 R34, c[0x0][0x228] ;  /* 0x00008a00ff22cb82 */ /* 0x000e220000000a00 */
[----:B------:R-:W-:Y:S02]  /*0870*/  ISETP.GE.AND P5, PT, R45, R44, PT ;  /* 0x0000002c2d00720c */ /* 0x000fe40003fa6270 */
[----:B------:R-:W-:Y:S02]  /*0880*/  CS2R R32, SRZ ;  /* 0x0000000000207805 */ /* 0x000fe4000001ff00 */
[----:B------:R-:W-:Y:S01]  /*0890*/  CS2R R24, SRZ ;  /* 0x0000000000187805 */ /* 0x000fe2000001ff00 */
[----:B----4-:R-:W-:-:S02]  /*08a0*/  @!P1 IMAD.WIDE.U32 R42, R29, 0x8, R42 ;  /* 0x000000081d2a9825 */ /* 0x010fc400078e002a */
[----:B------:R-:W4:Y:S02]  /*08b0*/  @!P4 LDC.64 R50, c[0x0][0x220] ;  /* 0x00008800ff32cb82 */ /* 0x000f240000000a00 */
[----:B-1----:R-:W-:Y:S01]  /*08c0*/  @!P3 IMAD.WIDE.U32 R48, R41, 0x8, R38 ;  /* 0x000000082930b825 */ /* 0x002fe200078e0026 */
[----:B------:R-:W-:Y:S01]  /*08d0*/  CS2R R28, SRZ ;  /* 0x00000000001c7805 */ /* 0x000fe2000001ff00 */
[----:B------:R1:W5:Y:S02]  /*08e0*/  @!P1 LDG.E.64 R24, desc[UR4][R42.64] ;  /* 0x000000042a189981 */ /* 0x000364000c1e1b00 */
[----:B------:R-:W-:Y:S01]  /*08f0*/  @!P2 IMAD.WIDE.U32 R46, R47, 0x8, R20 ;  /* 0x000000082f2ea825 */ /* 0x000fe200078e0014 */
[----:B------:R-:W-:Y:S01]  /*0900*/  CS2R R20, SRZ ;  /* 0x0000000000147805 */ /* 0x000fe2000001ff00 */
[----:B------:R1:W5:Y:S01]  /*0910*/  @!P3 LDG.E.64 R32, desc[UR4][R48.64] ;  /* 0x000000043020b981 */ /* 0x000362000c1e1b00 */
[----:B------:R-:W4:Y:S03]  /*0920*/  @!P5 LDC.64 R38, c[0x0][0x220] ;  /* 0x00008800ff26db82 */ /* 0x000f260000000a00 */
[----:B------:R0:W5:Y:S04]  /*0930*/  @!P2 LDG.E.64 R28, desc[UR4][R52.64] ;  /* 0x00000004341ca981 */ /* 0x000168000c1e1b00 */
[----:B------:R4:W5:Y:S01]  /*0940*/  @!P2 LDG.E.64 R20, desc[UR4][R46.64] ;  /* 0x000000042e14a981 */ /* 0x000962000c1e1b00 */
[----:B-1----:R-:W1:Y:S01]  /*0950*/  @!P5 LDC.64 R42, c[0x0][0x228] ;  /* 0x00008a00ff2adb82 */ /* 0x002e620000000a00 */
[----:B------:R-:W-:-:S02]  /*0960*/  @!P5 IMAD.IADD R49, R0, 0x1, R45 ;  /* 0x000000010031d824 */ /* 0x000fc400078e022d */
[----:B------:R-:W-:-:S05]  /*0970*/  @!P5 VIADD R45, R45, 0x80 ;  /* 0x000000802d2dd836 */ /* 0x000fca0000000000 */
[----:B------:R-:W-:Y:S01]  /*0980*/  ISETP.GE.AND P2, PT, R45, R44, PT ;  /* 0x0000002c2d00720c */ /* 0x000fe20003f46270 */
[----:B0-----:R-:W-:Y:S01]  /*0990*/  @!P3 IMAD.WIDE.U32 R40, R41, 0x8, R2 ;  /* 0x000000082928b825 */ /* 0x001fe200078e0002 */
[----:B------:R-:W-:-:S03]  /*09a0*/  CS2R R2, SRZ ;  /* 0x0000000000027805 */ /* 0x000fc6000001ff00 */
[C---:B------:R-:W-:Y:S01]  /*09b0*/  @!P4 IMAD.WIDE.U32 R52, R37.reuse, 0x8, R34 ;  /* 0x000000082534c825 */ /* 0x040fe200078e0022 */
[----:B------:R-:W-:Y:S02]  /*09c0*/  CS2R R34, SRZ ;  /* 0x0000000000227805 */ /* 0x000fe4000001ff00 */
[----:B------:R0:W5:Y:S01]  /*09d0*/  @!P3 LDG.E.64 R2, desc[UR4][R40.64] ;  /* 0x000000042802b981 */ /* 0x000162000c1e1b00 */
[----:B----4-:R-:W-:-:S04]  /*09e0*/  @!P4 IMAD.WIDE.U32 R50, R37, 0x8, R50 ;  /* 0x000000082532c825 */ /* 0x010fc800078e0032 */
[----:B------:R-:W4:Y:S01]  /*09f0*/  @!P2 LDC.64 R46, c[0x0][0x220] ;  /* 0x00008800ff2eab82 */ /* 0x000f220000000a00 */
[----:B------:R0:W5:Y:S07]  /*0a00*/  @!P4 LDG.E.64 R34, desc[UR4][R50.64] ;  /* 0x000000043222c981 */ /* 0x00016e000c1e1b00 */
[----:B0-----:R-:W0:Y:S01]  /*0a10*/  @!P2 LDC.64 R40, c[0x0][0x228] ;  /* 0x00008a00ff28ab82 */ /* 0x001e220000000a00 */
[----:B------:R-:W-:-:S04]  /*0a20*/  @!P5 IMAD.WIDE.U32 R50, R49, 0x8, R38 ;  /* 0x000000083132d825 */ /* 0x000fc800078e0026 */
[----:B-1----:R-:W-:Y:S01]  /*0a30*/  @!P5 IMAD.WIDE.U32 R48, R49, 0x8, R42 ;  /* 0x000000083130d825 */ /* 0x002fe200078e002a */
[----:B------:R-:W-:Y:S02]  /*0a40*/  CS2R R42, SRZ ;  /* 0x00000000002a7805 */ /* 0x000fe4000001ff00 */
[----:B------:R-:W-:Y:S02]  /*0a50*/  CS2R R36, SRZ ;  /* 0x0000000000247805 */ /* 0x000fe4000001ff00 */
[----:B------:R-:W-:Y:S02]  /*0a60*/  CS2R R38, SRZ ;  /* 0x0000000000267805 */ /* 0x000fe4000001ff00 */
[----:B------:R1:W5:Y:S04]  /*0a70*/  @!P5 LDG.E.64 R42, desc[UR4][R48.64] ;  /* 0x00000004302ad981 */ /* 0x000368000c1e1b00 */
[----:B------:R4:W5:Y:S04]  /*0a80*/  @!P4 LDG.E.64 R36, desc[UR4][R52.64] ;  /* 0x000000043424c981 */ /* 0x000968000c1e1b00 */
[----:B------:R0:W5:Y:S01]  /*0a90*/  @!P5 LDG.E.64 R38, desc[UR4][R50.64] ;  /* 0x000000043226d981 */ /* 0x000162000c1e1b00 */
[----:B-1----:R-:W-:-:S02]  /*0aa0*/  @!P2 IMAD.IADD R49, R0, 0x1, R45 ;  /* 0x000000010031a824 */ /* 0x002fc400078e022d */
[----:B------:R-:W-:Y:S02]  /*0ab0*/  @!P2 VIADD R45, R45, 0x80 ;  /* 0x000000802d2da836 */ /* 0x000fe40000000000 */
[----:B----4-:R-:W-:-:S03]  /*0ac0*/  @!P2 IMAD.WIDE.U32 R52, R49, 0x8, R46 ;  /* 0x000000083134a825 */ /* 0x010fc600078e002e */
[----:B------:R-:W-:Y:S01]  /*0ad0*/  ISETP.GE.AND P1, PT, R45, R44, PT ;  /* 0x0000002c2d00720c */ /* 0x000fe20003f26270 */
[----:B0-----:R-:W-:Y:S01]  /*0ae0*/  @!P2 IMAD.WIDE.U32 R50, R49, 0x8, R40 ;  /* 0x000000083132a825 */ /* 0x001fe200078e0028 */
[----:B------:R-:W-:Y:S02]  /*0af0*/  CS2R R46, SRZ ;  /* 0x00000000002e7805 */ /* 0x000fe4000001ff00 */
[----:B------:R-:W-:-:S04]  /*0b00*/  CS2R R40, SRZ ;  /* 0x0000000000287805 */ /* 0x000fc8000001ff00 */
[----:B------:R-:W4:Y:S04]  /*0b10*/  @!P2 LDG.E.64 R46, desc[UR4][R52.64] ;  /* 0x00000004342ea981 */ /* 0x000f28000c1e1b00 */
[----:B------:R2:W4:Y:S01]  /*0b20*/  @!P2 LDG.E.64 R40, desc[UR4][R50.64] ;  /* 0x000000043228a981 */ /* 0x000522000c1e1b00 */
[----:B------:R-:W0:Y:S01]  /*0b30*/  @!P1 LDC.64 R48, c[0x0][0x220] ;  /* 0x00008800ff309b82 */ /* 0x000e220000000a00 */
[----:B------:R-:W-:-:S04]  /*0b40*/  @!P1 IMAD.IADD R45, R0, 0x1, R45 ;  /* 0x00000001002d9824 */ /* 0x000fc800078e022d */
[----:B0-----:R-:W-:Y:S01]  /*0b50*/  @!P1 IMAD.WIDE.U32 R48, R45, 0x8, R48 ;  /* 0x000000082d309825 */ /* 0x001fe200078e0030 */
[----:B--2---:R-:W-:Y:S01]  /*0b60*/  @!P0 MOV R50, R23 ;  /* 0x0000001700328202 */ /* 0x004fe20000000f00 */
[----:B---3--:R-:W-:Y:S02]  /*0b70*/  @!P0 DSETP.MIN.AND P2, P3, R30, R22, PT ;  /* 0x000000161e00822a */ /* 0x008fe40003b40000 */
[----:B------:R-:W-:Y:S02]  /*0b80*/  @!P0 IMAD.MOV.U32 R51, RZ, RZ, R31 ;  /* 0x000000ffff338224 */ /* 0x000fe400078e001f */
[----:B------:R-:W-:Y:S02]  /*0b90*/  @!P0 IMAD.MOV.U32 R23, RZ, RZ, R30 ;  /* 0x000000ffff178224 */ /* 0x000fe400078e001e */
[----:B------:R-:W0:Y:S01]  /*0ba0*/  @!P1 LDC.64 R30, c[0x0][0x228] ;  /* 0x00008a00ff1e9b82 */ /* 0x000e220000000a00 */
[----:B------:R-:W-:-:S05]  /*0bb0*/  @!P0 IMAD.MOV.U32 R52, RZ, RZ, R22 ;  /* 0x000000ffff348224 */ /* 0x000fca00078e0016 */
[----:B------:R-:W-:Y:S02]  /*0bc0*/  @!P0 SEL R26, R23, R52, P2 ;  /* 0x00000034171a8207 */ /* 0x000fe40001000000 */
[----:B------:R-:W-:-:S06]  /*0bd0*/  CS2R R22, SRZ ;  /* 0x0000000000167805 */ /* 0x000fcc000001ff00 */
[----:B------:R1:W2:Y:S01]  /*0be0*/  @!P1 LDG.E.64 R22, desc[UR4][R48.64] ;  /* 0x0000000430169981 */ /* 0x0002a2000c1e1b00 */
[----:B0-----:R-:W-:Y:S01]  /*0bf0*/  @!P1 IMAD.WIDE.U32 R52, R45, 0x8, R30 ;  /* 0x000000082d349825 */ /* 0x001fe200078e001e */
[----:B------:R-:W-:-:S06]  /*0c00*/  CS2R R30, SRZ ;  /* 0x00000000001e7805 */ /* 0x000fcc000001ff00 */
[----:B------:R-:W3:Y:S01]  /*0c10*/  @!P1 LDG.E.64 R30, desc[UR4][R52.64] ;  /* 0x00000004341e9981 */ /* 0x000ee2000c1e1b00 */
[----:B------:R-:W0:Y:S01]  /*0c20*/  S2R R45, SR_TID.X ;  /* 0x00000000002d7919 */ /* 0x000e220000002100 */
[----:B------:R-:W-:Y:S02]  /*0c30*/  @!P0 FSEL R51, R51, R50, P2 ;  /* 0x0000003233338208 */ /* 0x000fe40001000000 */
[----:B------:R-:W-:-:S04]  /*0c40*/  @!P0 LOP3.LUT R50, R50, 0x80000, RZ, 0xfc, !PT ;  /* 0x0008000032328812 */ /* 0x000fc800078efcff */
[----:B------:R-:W-:Y:S01]  /*0c50*/  @!P0 SEL R27, R50, R51, P3 ;  /* 0x00000033321b8207 */ /* 0x000fe20001800000 */
[----:B0-----:R-:W-:-:S05]  /*0c60*/  VIADD R51, R45, 0x80 ;  /* 0x000000802d337836 */ /* 0x001fca0000000000 */
[----:B------:R-:W-:-:S13]  /*0c70*/  ISETP.GE.AND P1, PT, R51, R44, PT ;  /* 0x0000002c3300720c */ /* 0x000fda0003f26270 */
[----:B-----5:R-:W-:Y:S01]  /*0c80*/  @!P1 DSETP.MIN.AND P3, P4, R24, R4, PT ;  /* 0x000000041800922a */ /* 0x020fe20003c60000 */
[----:B-1----:R-:W-:Y:S02]  /*0c90*/  @!P1 IMAD.MOV.U32 R48, RZ, RZ, R24 ;  /* 0x000000ffff309224 */ /* 0x002fe400078e0018 */
[----:B------:R-:W-:Y:S02]  /*0ca0*/  @!P1 IMAD.MOV.U32 R24, RZ, RZ, R5 ;  /* 0x000000ffff189224 */ /* 0x000fe400078e0005 */
[----:B------:R-:W-:Y:S01]  /*0cb0*/  VIADD R5, R45, 0x100 ;  /* 0x000001002d057836 */ /* 0x000fe20000000000 */
[----:B------:R-:W-:-:S04]  /*0cc0*/  @!P1 MOV R49, R25 ;  /* 0x0000001900319202 */ /* 0x000fc80000000f00 */
[----:B------:R-:W-:Y:S01]  /*0cd0*/  ISETP.GE.AND P2, PT, R5, R44, PT ;  /* 0x0000002c0500720c */ /* 0x000fe20003f46270 */
[----:B------:R-:W-:Y:S01]  /*0ce0*/  @!P1 IMAD.MOV.U32 R25, RZ, RZ, R4 ;  /* 0x000000ffff199224 */ /* 0x000fe200078e0004 */
[----:B------:R-:W-:Y:S01]  /*0cf0*/  @!P1 FSEL R49, R49, R24, P3 ;  /* 0x0000001831319208 */ /* 0x000fe20001800000 */
[----:B------:R-:W-:Y:S01]  /*0d00*/  VIADD R5, R45, 0x180 ;  /* 0x000001802d057836 */ /* 0x000fe20000000000 */
[----:B------:R-:W-:Y:S02]  /*0d10*/  @!P1 LOP3.LUT R24, R24, 0x80000, RZ, 0xfc, !PT ;  /* 0x0008000018189812 */ /* 0x000fe400078efcff */
[----:B------:R-:W-:Y:S02]  /*0d20*/  @!P1 SEL R6, R48, R25, P3 ;  /* 0x0000001930069207 */ /* 0x000fe40001800000 */
[----:B------:R-:W-:Y:S02]  /*0d30*/  @!P1 SEL R7, R24, R49, P4 ;  /* 0x0000003118079207 */ /* 0x000fe40002000000 */
[----:B------:R-:W-:Y:S01]  /*0d40*/  ISETP.GE.AND P3, PT, R5, R44, PT ;  /* 0x0000002c0500720c */ /* 0x000fe20003f66270 */
[----:B------:R-:W-:-:S02]  /*0d50*/  VIADD R5, R45, 0x200 ;  /* 0x000002002d057836 */ /* 0x000fc40000000000 */
[----:B------:R-:W-:Y:S01]  /*0d60*/  @!P2 DSETP.MIN.AND P1, P4, R20, R28, PT ;  /* 0x0000001c1400a22a */ /* 0x000fe20003c20000 */
[----:B------:R-:W-:Y:S01]  /*0d70*/  @!P2 IMAD.MOV.U32 R25, RZ, RZ, R28 ;  /* 0x000000ffff19a224 */ /* 0x000fe200078e001c */
[----:B------:R-:W-:-:S04]  /*0d80*/  @!P2 MOV R4, R20 ;  /* 0x000000140004a202 */ /* 0x000fc80000000f00 */
[----:B------:R-:W-:Y:S02]  /*0d90*/  @!P2 SEL R8, R4, R25, P1 ;  /* 0x000000190408a207 */ /* 0x000fe40000800000 */
[----:B------:R-:W-:Y:S02]  /*0da0*/  @!P2 FSEL R21, R21, R29, P1 ;  /* 0x0000001d1515a208 */ /* 0x000fe40000800000 */
[----:B------:R-:W-:Y:S01]  /*0db0*/  ISETP.GE.AND P1, PT, R5, R44, PT ;  /* 0x0000002c0500720c */ /* 0x000fe20003f26270 */
[----:B------:R-:W-:Y:S01]  /*0dc0*/  VIADD R5, R45, 0x280 ;  /* 0x000002802d057836 */ /* 0x000fe20000000000 */
[----:B------:R-:W-:-:S04]  /*0dd0*/  @!P2 LOP3.LUT R4, R29, 0x80000, RZ, 0xfc, !PT ;  /* 0x000800001d04a812 */ /* 0x000fc800078efcff */
[----:B------:R-:W-:Y:S01]  /*0de0*/  @!P2 SEL R9, R4, R21, P4 ;  /* 0x000000150409a207 */ /* 0x000fe20002000000 */
[----:B------:R-:W-:Y:S01]  /*0df0*/  @!P3 DSETP.MIN.AND P5, P4, R2, R32, PT ;  /* 0x000000200200b22a */ /* 0x000fe20003ca0000 */
[----:B------:R-:W-:Y:S01]  /*0e00*/  ISETP.GE.AND P2, PT, R5, R44, PT ;  /* 0x0000002c0500720c */ /* 0x000fe20003f46270 */
[----:B------:R-:W-:Y:S02]  /*0e10*/  @!P3 IMAD.MOV.U32 R5, RZ, RZ, R32 ;  /* 0x000000ffff05b224 */ /* 0x000fe400078e0020 */
[----:B------:R-:W-:-:S03]  /*0e20*/  @!P3 IMAD.MOV.U32 R4, RZ, RZ, R3 ;  /* 0x000000ffff04b224 */ /* 0x000fc600078e0003 */
[----:B------:R-:W-:Y:S02]  /*0e30*/  @!P3 SEL R10, R2, R5, P5 ;  /* 0x00000005020ab207 */ /* 0x000fe40002800000 */
[----:B------:R-:W-:Y:S01]  /*0e40*/  @!P3 FSEL R4, R4, R33, P5 ;  /* 0x000000210404b208 */ /* 0x000fe20002800000 */
[----:B------:R-:W-:Y:S01]  /*0e50*/  @!P1 IMAD.MOV.U32 R5, RZ, RZ, R34 ;  /* 0x000000ffff059224 */ /* 0x000fe200078e0022 */
[----:B------:R-:W-:Y:S02]  /*0e60*/  @!P3 LOP3.LUT R33, R33, 0x80000, RZ, 0xfc, !PT ;  /* 0x000800002121b812 */ /* 0x000fe400078efcff */
[----:B------:R-:W-:Y:S01]  /*0e70*/  IADD3 R3, R45, 0x300, RZ ;  /* 0x000003002d037810 */ /* 0x000fe20007ffe0ff */
[----:B------:R-:W-:Y:S01]  /*0e80*/  @!P1 DSETP.MIN.AND P6, P5, R36, R34, PT ;  /* 0x000000222400922a */ /* 0x000fe20003dc0000 */
[----:B------:R-:W-:Y:S01]  /*0e90*/  @!P1 IMAD.MOV.U32 R2, RZ, RZ, R37 ;  /* 0x000000ffff029224 */ /* 0x000fe200078e0025 */
[----:B------:R-:W-:-:S04]  /*0ea0*/  @!P3 SEL R11, R33, R4, P4 ;  /* 0x00000004210bb207 */ /* 0x000fc80002000000 */
[----:B------:R-:W-:Y:S02]  /*0eb0*/  @!P1 FSEL R2, R2, R35, P6 ;  /* 0x0000002302029208 */ /* 0x000fe40003000000 */
[----:B------:R-:W-:Y:S02]  /*0ec0*/  @!P1 LOP3.LUT R35, R35, 0x80000, RZ, 0xfc, !PT ;  /* 0x0008000023239812 */ /* 0x000fe400078efcff */
[----:B------:R-:W-:Y:S02]  /*0ed0*/  @!P1 SEL R12, R36, R5, P6 ;  /* 0x00000005240c9207 */ /* 0x000fe40003000000 */
[----:B------:R-:W-:Y:S02]  /*0ee0*/  ISETP.GE.AND P3, PT, R3, R44, PT ;  /* 0x0000002c0300720c */ /* 0x000fe40003f66270 */
[----:B------:R-:W-:Y:S01]  /*0ef0*/  @!P1 SEL R13, R35, R2, P5 ;  /* 0x00000002230d9207 */ /* 0x000fe20002800000 */
[----:B------:R-:W-:Y:S01]  /*0f00*/  @!P2 DSETP.MIN.AND P1, P4, R42, R38, PT ;  /* 0x000000262a00a22a */ /* 0x000fe20003c20000 */
[----:B------:R-:W-:Y:S01]  /*0f10*/  @!P2 IMAD.MOV.U32 R5, RZ, RZ, R38 ;  /* 0x000000ffff05a224 */ /* 0x000fe200078e0026 */
[----:B------:R-:W0:Y:S01]  /*0f20*/  @!P0 LDC.64 R2, c[0x0][0x218] ;  /* 0x00008600ff028b82 */ /* 0x000e220000000a00 */
[----:B------:R-:W-:-:S03]  /*0f30*/  @!P2 IMAD.MOV.U32 R4, RZ, RZ, R42 ;  /* 0x000000ffff04a224 */ /* 0x000fc600078e002a */
[----:B------:R-:W-:Y:S02]  /*0f40*/  @!P2 FSEL R43, R43, R39, P1 ;  /* 0x000000272b2ba208 */ /* 0x000fe40000800000 */
[----:B------:R-:W-:Y:S02]  /*0f50*/  @!P2 SEL R14, R4, R5, P1 ;  /* 0x00000005040ea207 */ /* 0x000fe40000800000 */
[----:B------:R-:W-:Y:S01]  /*0f60*/  @!P2 LOP3.LUT R4, R39, 0x80000, RZ, 0xfc, !PT ;  /* 0x000800002704a812 */ /* 0x000fe200078efcff */
[----:B----4-:R-:W-:-:S03]  /*0f70*/  @!P3 IMAD.MOV.U32 R21, RZ, RZ, R46 ;  /* 0x000000ffff15b224 */ /* 0x010fc600078e002e */
[----:B------:R-:W-:Y:S01]  /*0f80*/  @!P2 SEL R15, R4, R43, P4 ;  /* 0x0000002b040fa207 */ /* 0x000fe20002000000 */
[----:B------:R-:W-:Y:S01]  /*0f90*/  @!P3 DSETP.MIN.AND P1, P2, R40, R46, PT ;  /* 0x0000002e2800b22a */ /* 0x000fe20003a20000 */
[----:B------:R-:W-:Y:S01]  /*0fa0*/  @!P3 IMAD.MOV.U32 R4, RZ, RZ, R40 ;  /* 0x000000ffff04b224 */ /* 0x000fe200078e0028 */
[----:B------:R-:W-:-:S04]  /*0fb0*/  IADD3 R5, R45, 0x380, RZ ;  /* 0x000003802d057810 */ /* 0x000fc80007ffe0ff */
[----:B------:R-:W-:Y:S02]  /*0fc0*/  @!P3 SEL R16, R4, R21, P1 ;  /* 0x000000150410b207 */ /* 0x000fe40000800000 */
[----:B------:R-:W-:Y:S02]  /*0fd0*/  @!P3 FSEL R41, R41, R47, P1 ;  /* 0x0000002f2929b208 */ /* 0x000fe40000800000 */
[----:B------:R-:W-:Y:S01]  /*0fe0*/  ISETP.GE.AND P1, PT, R5, R44, PT ;  /* 0x0000002c0500720c */ /* 0x000fe20003f26270 */
[----:B------:R-:W-:Y:S01]  /*0ff0*/  @!P0 IMAD.IADD R5, R0, 0x1, R45 ;  /* 0x0000000100058824 */ /* 0x000fe200078e022d */
[----:B------:R-:W-:-:S03]  /*1000*/  @!P3 LOP3.LUT R4, R47, 0x80000, RZ, 0xfc, !PT ;  /* 0x000800002f04b812 */ /* 0x000fc600078efcff */
[----:B0-----:R-:W-:Y:S01]  /*1010*/  @!P0 IMAD.WIDE.U32 R2, R5, 0x8, R2 ;  /* 0x0000000805028825 */ /* 0x001fe200078e0002 */
[----:B------:R-:W-:-:S03]  /*1020*/  @!P3 SEL R17, R4, R41, P2 ;  /* 0x000000290411b207 */ /* 0x000fc60001000000 */
[----:B------:R-:W-:Y:S01]  /*1030*/  @!P0 IMAD.MOV.U32 R45, RZ, RZ, R51 ;  /* 0x000000ffff2d8224 */ /* 0x000fe200078e0033 */
[----:B------:R0:W-:Y:S01]  /*1040*/  @!P0 STG.E.64 desc[UR4][R2.64], R26 ;  /* 0x0000001a02008986 */ /* 0x0001e2000c101b04 */
[----:B------:R-:W-:Y:S04]  /*1050*/  BSSY B0, `(.L_x_5652) ;  /* 0x0000034000007945 */ /* 0x000fe80003800000 */
[----:B------:R-:W-:Y:S01]  /*1060*/  BSSY B1, `(.L_x_5653) ;  /* 0x000002c000017945 */ /* 0x000fe20003800000 */
[----:B--2---:R-:W-:Y:S01]  /*1070*/  @!P1 IMAD.MOV.U32 R5, RZ, RZ, R22 ;  /* 0x000000ffff059224 */ /* 0x004fe200078e0016 */
[----:B---3--:R-:W-:Y:S01]  /*1080*/  @!P1 DSETP.MIN.AND P0, P2, R30, R22, PT ;  /* 0x000000161e00922a */ /* 0x008fe20003a00000 */
[----:B------:R-:W-:-:S05]  /*1090*/  @!P1 MOV R4, R30 ;  /* 0x0000001e00049202 */ /* 0x000fca0000000f00 */
[----:B------:R-:W-:Y:S02]  /*10a0*/  @!P1 SEL R18, R4, R5, P0 ;  /* 0x0000000504129207 */ /* 0x000fe40000000000 */
[----:B------:R-:W-:Y:S02]  /*10b0*/  @!P1 FSEL R31, R31, R23, P0 ;  /* 0x000000171f1f9208 */ /* 0x000fe40000000000 */
[----:B------:R-:W-:Y:S02]  /*10c0*/  ISETP.GE.AND P0, PT, R45, R44, PT ;  /* 0x0000002c2d00720c */ /* 0x000fe40003f06270 */
[----:B------:R-:W-:-:S04]  /*10d0*/  @!P1 LOP3.LUT R4, R23, 0x80000, RZ, 0xfc, !PT ;  /* 0x0008000017049812 */ /* 0x000fc800078efcff */
        /* <DEDUP_REMOVED lines=10> */
[----:B------:R-:W-:Y:S02]  /*1180*/  IMAD.IADD R5, R0, 0x1, R45 ;  /* 0x0000000100057824 */ /* 0x000fe400078e022d */
[----:B------:R-:W-:Y:S02]  /*1190*/  VIADD R45, R45, 0x80 ;  /* 0x000000802d2d7836 */ /* 0x000fe40000000000 */
[----:B0-----:R-:W-:-:S05]  /*11a0*/  IMAD.WIDE.U32 R2, R5, 0x8, R2 ;  /* 0x0000000805027825 */ /* 0x001fca00078e0002 */
[----:B------:R0:W-:Y:S02]  /*11b0*/  STG.E.64 desc[UR4][R2.64], R8 ;  /* 0x0000000802007986 */ /* 0x0001e4000c101b04 */
.L_x_5654:
[----:B------:R-:W-:-:S13]  /*11c0*/  ISETP.GE.AND P0, PT, R45, R44, PT ;  /* 0x0000002c2d00720c */ /* 0x000fda0003f06270 */
[----:B------:R-:W-:Y:S05]  /*11d0*/  @P0 BRA `(.L_x_5656) ;  /* 0x0000000000300947 */ /* 0x000fea0003800000 */
[----:B0-----:R-:W0:Y:S01]  /*11e0*/  LDC.64 R2, c[0x0][0x218] ;  /* 0x00008600ff027b82 */ /* 0x001e220000000a00 */
[----:B------:R-:W-:Y:S01]  /*11f0*/  IADD3 R5, R0, R45, RZ ;  /* 0x0000002d00057210 */ /* 0x000fe20007ffe0ff */
[----:B------:R-:W-:-:S04]  /*1200*/  VIADD R45, R45, 0x80 ;  /* 0x000000802d2d7836 */ /* 0x000fc80000000000 */
[----:B0-----:R-:W-:-:S05]  /*1210*/  IMAD.WIDE.U32 R2, R5, 0x8, R2 ;  /* 0x0000000805027825 */ /* 0x001fca00078e0002 */
[----:B------:R1:W-:Y:S02]  /*1220*/  STG.E.64 desc[UR4][R2.64], R10 ;  /* 0x0000000a02007986 */ /* 0x0003e4000c101b04 */
.L_x_5655:
[----:B------:R-:W-:-:S13]  /*1230*/  ISETP.GE.AND P0, PT, R45, R44, PT ;  /* 0x0000002c2d00720c */ /* 0x000fda0003f06270 */
[----:B------:R-:W-:Y:S05]  /*1240*/  @P0 BRA `(.L_x_5657) ;  /* 0x0000000000340947 */ /* 0x000fea0003800000 */
[----:B01----:R-:W0:Y:S01]  /*1250*/  LDC.64 R2, c[0x0][0x218] ;  /* 0x00008600ff027b82 */ /* 0x003e220000000a00 */
[----:B------:R-:W-:Y:S02]  /*1260*/  IMAD.IADD R5, R0, 0x1, R45 ;  /* 0x0000000100057824 */ /* 0x000fe400078e022d */
[----:B------:R-:W-:Y:S02]  /*1270*/  VIADD R45, R45, 0x80 ;  /* 0x000000802d2d7836 */ /* 0x000fe40000000000 */
[----:B0-----:R-:W-:-:S05]  /*1280*/  IMAD.WIDE.U32 R2, R5, 0x8, R2 ;  /* 0x0000000805027825 */ /* 0x001fca00078e0002 */
[----:B------:R1:W-:Y:S02]  /*1290*/  STG.E.64 desc[UR4][R2.64], R12 ;  /* 0x0000000c02007986 */ /* 0x0003e4000c101b04 */
.L_x_5656:
[----:B------:R-:W-:-:S13]  /*12a0*/  ISETP.GE.AND P0, PT, R45, R44, PT ;  /* 0x0000002c2d00720c */ /* 0x000fda0003f06270 */
[----:B------:R-:W-:Y:S05]  /*12b0*/  @P0 BREAK B1 ;  /* 0x0000000000010942 */ /* 0x000fea0003800000 */
[----:B------:R-:W-:Y:S05]  /*12c0*/  @P0 BRA `(.L_x_5658) ;  /* 0x0000000000300947 */ /* 0x000fea0003800000 */
[----:B01----:R-:W0:Y:S01]  /*12d0*/  LDC.64 R2, c[0x0][0x218] ;  /* 0x00008600ff027b82 */ /* 0x003e220000000a00 */
[----:B------:R-:W-:Y:S01]  /*12e0*/  IMAD.IADD R5, R0, 0x1, R45 ;  /* 0x0000000100057824 */ /* 0x000fe200078e022d */
[----:B------:R-:W-:-:S03]  /*12f0*/  IADD3 R45, R45, 0x80, RZ ;  /* 0x000000802d2d7810 */ /* 0x000fc60007ffe0ff */
[----:B0-----:R-:W-:-:S05]  /*1300*/  IMAD.WIDE.U32 R2, R5, 0x8, R2 ;  /* 0x0000000805027825 */ /* 0x001fca00078e0002 */
[----:B------:R2:W-:Y:S02]  /*1310*/  STG.E.64 desc[UR4][R2.64], R14 ;  /* 0x0000000e02007986 */ /* 0x0005e4000c101b04 */
.L_x_5657:
[----:B------:R-:W-:Y:S05]  /*1320*/  BSYNC B1 ;  /* 0x0000000000017941 */ /* 0x000fea0003800000 */
.L_x_5653:
[----:B------:R-:W-:-:S13]  /*1330*/  ISETP.GE.AND P0, PT, R45, R44, PT ;  /* 0x0000002c2d00720c */ /* 0x000fda0003f06270 */
[----:B012---:R-:W0:Y:S01]  /*1340*/  @!P0 LDC.64 R2, c[0x0][0x218] ;  /* 0x00008600ff028b82 */ /* 0x007e220000000a00 */
[----:B------:R-:W-:Y:S02]  /*1350*/  @!P0 IMAD.IADD R5, R0, 0x1, R45 ;  /* 0x0000000100058824 */ /* 0x000fe400078e022d */
[----:B------:R-:W-:Y:S02]  /*1360*/  @!P0 VIADD R45, R45, 0x80 ;  /* 0x000000802d2d8836 */ /* 0x000fe40000000000 */
[----:B0-----:R-:W-:-:S05]  /*1370*/  @!P0 IMAD.WIDE.U32 R2, R5, 0x8, R2 ;  /* 0x0000000805028825 */ /* 0x001fca00078e0002 */
[----:B------:R2:W-:Y:S02]  /*1380*/  @!P0 STG.E.64 desc[UR4][R2.64], R16 ;  /* 0x0000001002008986 */ /* 0x0005e4000c101b04 */
.L_x_5658:
[----:B------:R-:W-:Y:S05]  /*1390*/  BSYNC B0 ;  /* 0x0000000000007941 */ /* 0x000fea0003800000 */
.L_x_5652:
        /* <DEDUP_REMOVED lines=8> */
.L_x_5659:
        /* <DEDUP_REMOVED lines=14> */
.L_x_42156:


//--------------------- .text._ZN2at6native29vectorized_elementwise_kernelILi4ENS0_13BinaryFunctorIdddZZZNS0_16fmin_kernel_cudaERNS_18TensorIteratorBaseEENKUlvE_clEvENKUlvE_clEvEUlddE_EESt5arrayIPcLm3EEEEviT0_T1_ --------------------------
	.section	.text._ZN2at6native29vectorized_elementwise_kernelILi4ENS0_13BinaryFunctorIdddZZZNS0_16fmin_kernel_cudaERNS_18TensorIteratorBaseEENKUlvE_clEvENKUlvE_clEvEUlddE_EESt5arrayIPcLm3EEEEviT0_T1_,"ax",@progbits
	.align	128
        .global         _ZN2at6native29vectorized_elementwise_kernelILi4ENS0_13BinaryFunctorIdddZZZNS0_16fmin_kernel_cudaERNS_18TensorIteratorBaseEENKUlvE_clEvENKUlvE_clEvEUlddE_EESt5arrayIPcLm3EEEEviT0_T1_
        .type           _ZN2at6native29vectorized_elementwise_kernelILi4ENS0_13BinaryFunctorIdddZZZNS0_16fmin_kernel_cudaERNS_18TensorIteratorBaseEENKUlvE_clEvENKUlvE_clEvEUlddE_EESt5arrayIPcLm3EEEEviT0_T1_,@function
        .size           _ZN2at6native29vectorized_elementwise_kernelILi4ENS0_13BinaryFunctorIdddZZZNS0_16fmin_kernel_cudaERNS_18TensorIteratorBaseEENKUlvE_clEvENKUlvE_clEvEUlddE_EESt5arrayIPcLm3EEEEviT0_T1_,(.L_x_42157 - _ZN2at6native29vectorized_elementwise_kernelILi4ENS0_13BinaryFunctorIdddZZZNS0_16fmin_kernel_cudaERNS_18TensorIteratorBaseEENKUlvE_clEvENKUlvE_clEvEUlddE_EESt5arrayIPcLm3EEEEviT0_T1_)
        .other          _ZN2at6native29vectorized_elementwise_kernelILi4ENS0_13BinaryFunctorIdddZZZNS0_16fmin_kernel_cudaERNS_18TensorIteratorBaseEENKUlvE_clEvENKUlvE_clEvEUlddE_EESt5arrayIPcLm3EEEEviT0_T1_,@"STO_CUDA_ENTRY STV_DEFAULT"
_ZN2at6native29vectorized_elementwise_kernelILi4ENS0_13BinaryFunctorIdddZZZNS0_16fmin_kernel_cudaERNS_18TensorIteratorBaseEENKUlvE_clEvENKUlvE_clEvEUlddE_EESt5arrayIPcLm3EEEEviT0_T1_:
.text._ZN2at6native29vectorized_elementwise_kernelILi4ENS0_13BinaryFunctorIdddZZZNS0_16fmin_kernel_cudaERNS_18TensorIteratorBaseEENKUlvE_clEvENKUlvE_clEvEUlddE_EESt5arrayIPcLm3EEEEviT0_T1_:
        /* <DEDUP_REMOVED lines=100> */
.L_x_5660:
        /* <DEDUP_REMOVED lines=184> */
.L_x_5663:
[----:B------:R-:W-:-:S13]  /*11c0*/  ISETP.GE.AND P0, PT, R45, R44, PT ;  /* 0x0000002c2d00720c */ /* 0x000fda0003f06270 */
[----:B------:R-:W-:Y:S05]  /*11d0*/  @P0 BRA `(.L_x_5665) ;  /* 0x0000000000300947 */ /* 0x000fea0003800000 */
[----:B0-----:R-:W0:Y:S01]  /*11e0*/  LDC.64 R2, c[0x0][0x218] ;  /* 0x00008600ff027b82 */ /* 0x001e220000000a00 */
[----:B------:R-:W-:Y:S01]  /*11f0*/  IADD3 R5, R0, R45, RZ ;  /* 0x0000002d00057210 */ /* 0x000fe20007ffe0ff */
[----:B------:R-:W-:-:S04]  /*1200*/  VIADD R45, R45, 0x80 ;  /* 0x000000802d2d7836 */ /* 0x000fc80000000000 */
[----:B0-----:R-:W-:-:S05]  /*1210*/  IMAD.WIDE.U32 R2, R5, 0x8, R2 ;  /* 0x0000000805027825 */ /* 0x001fca00078e0002 */
[----:B------:R1:W-:Y:S02]  /*1220*/  STG.E.64 desc[UR4][R2.64], R10 ;  /* 0x0000000a02007986 */ /* 0x0003e4000c101b04 */
.L_x_5664:
[----:B------:R-:W-:-:S13]  /*1230*/  ISETP.GE.AND P0, PT, R45, R44, PT ;  /* 0x0000002c2d00720c */ /* 0x000fda0003f06270 */
[----:B------:R-:W-:Y:S05]  /*1240*/  @P0 BRA `(.L_x_5666) ;  /* 0x0000000000340947 */ /* 0x000fea0003800000 */
[----:B01----:R-:W0:Y:S01]  /*1250*/  LDC.64 R2, c[0x0][0x218] ;  /* 0x00008600ff027b82 */ /* 0x003e220000000a00 */
[----:B------:R-:W-:Y:S02]  /*1260*/  IMAD.IADD R5, R0, 0x1, R45 ;  /* 0x0000000100057824 */ /* 0x000fe400078e022d */
[----:B------:R-:W-:Y:S02]  /*1270*/  VIADD R45, R45, 0x80 ;  /* 0x000000802d2d7836 */ /* 0x000fe40000000000 */
[----:B0-----:R-:W-:-:S05]  /*1280*/  IMAD.WIDE.U32 R2, R5, 0x8, R2 ;  /* 0x0000000805027825 */ /* 0x001fca00078e0002 */
[----:B------:R1:W-:Y:S02]  /*1290*/  STG.E.64 desc[UR4][R2.64], R12 ;  /* 0x0000000c02007986 */ /* 0x0003e4000c101b04 */
.L_x_5665:
        /* <DEDUP_REMOVED lines=8> */
.L_x_5666:
[----:B------:R-:W-:Y:S05]  /*1320*/  BSYNC B1 ;  /* 0x0000000000017941 */ /* 0x000fea0003800000 */
.L_x_5662:
[----:B------:R-:W-:-:S13]  /*1330*/  ISETP.GE.AND P0, PT, R45, R44, PT ;  /* 0x0000002c2d00720c */ /* 0x000fda0003f06270 */
[----:B012---:R-:W0:Y:S01]  /*1340*/  @!P0 LDC.64 R2, c[0x0][0x218] ;  /* 0x00008600ff028b82 */ /* 0x007e220000000a00 */
[----:B------:R-:W-:Y:S02]  /*1350*/  @!P0 IMAD.IADD R5, R0, 0x1, R45 ;  /* 0x0000000100058824 */ /* 0x000fe400078e022d */
[----:B------:R-:W-:Y:S02]  /*1360*/  @!P0 VIADD R45, R45, 0x80 ;  /* 0x000000802d2d8836 */ /* 0x000fe40000000000 */
[----:B0-----:R-:W-:-:S05]  /*1370*/  @!P0 IMAD.WIDE.U32 R2, R5, 0x8, R2 ;  /* 0x0000000805028825 */ /* 0x001fca00078e0002 */
[----:B------:R2:W-:Y:S02]  /*1380*/  @!P0 STG.E.64 desc[UR4][R2.64], R16 ;  /* 0x0000001002008986 */ /* 0x0005e4000c101b04 */
.L_x_5667:
[----:B------:R-:W-:Y:S05]  /*1390*/  BSYNC B0 ;  /* 0x0000000000007941 */ /* 0x000fea0003800000 */
.L_x_5661:
        /* <DEDUP_REMOVED lines=8> */
.L_x_5668:
        /* <DEDUP_REMOVED lines=14> */
.L_x_42157:


//--------------------- .text._ZN2at6native29vectorized_elementwise_kernelILi8ENS0_13BinaryFunctorIdddZZZNS0_16fmin_kernel_cudaERNS_18TensorIteratorBaseEENKUlvE_clEvENKUlvE_clEvEUlddE_EESt5arrayIPcLm3EEEEviT0_T1_ --------------------------
	.section	.text._ZN2at6native29vectorized_elementwise_kernelILi8ENS0_13BinaryFunctorIdddZZZNS0_16fmin_kernel_cudaERNS_18TensorIteratorBaseEENKUlvE_clEvENKUlvE_clEvEUlddE_EESt5arrayIPcLm3EEEEviT0_T1_,"ax",@progbits
	.align	128
        .global         _ZN2at6native29vectorized_elementwise_kernelILi8ENS0_13BinaryFunctorIdddZZZNS0_16fmin_kernel_cudaERNS_18TensorIteratorBaseEENKUlvE_clEvENKUlvE_clEvEUlddE_EESt5arrayIPcLm3EEEEviT0_T1_
        .type           _ZN2at6native29vectorized_elementwise_kernelILi8ENS0_13BinaryFunctorIdddZZZNS0_16fmin_kernel_cudaERNS_18TensorIteratorBaseEENKUlvE_clEvENKUlvE_clEvEUlddE_EESt5arrayIPcLm3EEEEviT0_T1_,@function
        .size           _ZN2at6native29vectorized_elementwise_kernelILi8ENS0_13BinaryFunctorIdddZZZNS0_16fmin_kernel_cudaERNS_18TensorIteratorBaseEENKUlvE_clEvENKUlvE_clEvEUlddE_EESt5arrayIPcLm3EEEEviT0_T1_,(.L_x_42158 - _ZN2at6native29vectorized_elementwise_kernelILi8ENS0_13BinaryFunctorIdddZZZNS0_16fmin_kernel_cudaERNS_18TensorIteratorBaseEENKUlvE_clEvENKUlvE_clEvEUlddE_EESt5arrayIPcLm3EEEEviT0_T1_)
        .other          _ZN2at6native29vectorized_elementwise_kernelILi8ENS0_13BinaryFunctorIdddZZZNS0_16fmin_kernel_cudaERNS_18TensorIteratorBaseEENKUlvE_clEvENKUlvE_clEvEUlddE_EESt5arrayIPcLm3EEEEviT0_T1_,@"STO_CUDA_ENTRY STV_DEFAULT"
_ZN2at6native29vectorized_elementwise_kernelILi8ENS0_13BinaryFunctorIdddZZZNS0_16fmin_kernel_cudaERNS_18TensorIteratorBaseEENKUlvE_clEvENKUlvE_clEvEUlddE_EESt5arrayIPcLm3EEEEviT0_T1_:
.text._ZN2at6native29vectorized_elementwise_kernelILi8ENS0_13BinaryFunctorIdddZZZNS0_16fmin_kernel_cudaERNS_18TensorIteratorBaseEENKUlvE_clEvENKUlvE_clEvEUlddE_EESt5arrayIPcLm3EEEEviT0_T1_:
        /* <DEDUP_REMOVED lines=100> */
.L_x_5669:
        /* <DEDUP_REMOVED lines=184> */
.L_x_5672:
[----:B------:R-:W-:-:S13]  /*11c0*/  ISETP.GE.AND P0, PT, R45, R44, PT ;  /* 0x0000002c2d00720c */ /* 0x000fda0003f06270 */
[----:B------:R-:W-:Y:S05]  /*11d0*/  @P0 BRA `(.L_x_5674) ;  /* 0x0000000000300947 */ /* 0x000fea0003800000 */
[----:B0-----:R-:W0:Y:S01]  /*11e0*/  LDC.64 R2, c[0x0][0x218] ;  /* 0x00008600ff027b82 */ /* 0x001e220000000a00 */
[----:B------:R-:W-:Y:S01]  /*11f0*/  IADD3 R5, R0, R45, RZ ;  /* 0x0000002d00057210 */ /* 0x000fe20007ffe0ff */
[----:B------:R-:W-:-:S04]  /*1200*/  VIADD R45, R45, 0x80 ;  /* 0x000000802d2d7836 */ /* 0x000fc80000000000 */
[----:B0-----:R-:W-:-:S05]  /*1210*/  IMAD.WIDE.U32 R2, R5, 0x8, R2 ;  /* 0x0000000805027825 */ /* 0x001fca00078e0002 */
[----:B------:R1:W-:Y:S02]  /*1220*/  STG.E.64 desc[UR4][R2.64], R10 ;  /* 0x0000000a02007986 */ /* 0x0003e4000c101b04 */
.L_x_5673:
[----:B------:R-:W-:-:S13]  /*1230*/  ISETP.GE.AND P0, PT, R45, R44, PT ;  /* 0x0000002c2d00720c */ /* 0x000fda0003f06270 */
[----:B------:R-:W-:Y:S05]  /*1240*/  @P0 BRA `(.L_x_5675) ;  /* 0x0000000000340947 */ /* 0x000fea0003800000 */
[----:B01----:R-:W0:Y:S01]  /*1250*/  LDC.64 R2, c[0x0][0x218] ;  /* 0x00008600ff027b82 */ /* 0x003e220000000a00 */
[----:B------:R-:W-:Y:S02]  /*1260*/  IMAD.IADD R5, R0, 0x1, R45 ;  /* 0x0000000100057824 */ /* 0x000fe400078e022d */
[----:B------:R-:W-:Y:S02]  /*1270*/  VIADD R45, R45, 0x80 ;  /* 0x000000802d2d7836 */ /* 0x000fe40000000000 */
[----:B0-----:R-:W-:-:S05]  /*1280*/  IMAD.WIDE.U32 R2, R5, 0x8, R2 ;  /* 0x0000000805027825 */ /* 0x001fca00078e0002 */
[----:B------:R1:W-:Y:S02]  /*1290*/  STG.E.64 desc[UR4][R2.64], R12 ;  /* 0x0000000c02007986 */ /* 0x0003e4000c101b04 */
.L_x_5674:
        /* <DEDUP_REMOVED lines=8> */
.L_x_5675:
[----:B------:R-:W-:Y:S05]  /*1320*/  BSYNC B1 ;  /* 0x0000000000017941 */ /* 0x000fea0003800000 */
.L_x_5671:
[----:B------:R-:W-:-:S13]  /*1330*/  ISETP.GE.AND P0, PT, R45, R44, PT ;  /* 0x0000002c2d00720c */ /* 0x000fda0003f06270 */
[----:B012---:R-:W0:Y:S01]  /*1340*/  @!P0 LDC.64 R2, c[0x0][0x218] ;  /* 0x00008600ff028b82 */ /* 0x007e220000000a00 */
[----:B------:R-:W-:Y:S02]  /*1350*/  @!P0 IMAD.IADD R5, R0, 0x1, R45 ;  /* 0x0000000100058824 */ /* 0x000fe400078e022d */
[----:B------:R-:W-:Y:S02]  /*1360*/  @!P0 VIADD R45, R45, 0x80 ;  /* 0x000000802d2d8836 */ /* 0x000fe40000000000 */
[----:B0-----:R-:W-:-:S05]  /*1370*/  @!P0 IMAD.WIDE.U32 R2, R5, 0x8, R2 ;  /* 0x0000000805028825 */ /* 0x001fca00078e0002 */
[----:B------:R2:W-:Y:S02]  /*1380*/  @!P0 STG.E.64 desc[UR4][R2.64], R16 ;  /* 0x0000001002008986 */ /* 0x0005e4000c101b04 */
.L_x_5676:
[----:B------:R-:W-:Y:S05]  /*1390*/  BSYNC B0 ;  /* 0x0000000000007941 */ /* 0x000fea0003800000 */
.L_x_5670:
        /* <DEDUP_REMOVED lines=8> */
.L_x_5677:
        /* <DEDUP_REMOVED lines=14> */
.L_x_42158:


//--------------------- .text._ZN2at6native18elementwise_kernelILi128ELi4EZNS0_15gpu_kernel_implINS0_13AUnaryFunctorIN3c108BFloat16ES5_S5_ZZZNS0_16fmax_kernel_cudaERNS_18TensorIteratorBaseEENKUlvE_clEvENKUlvE2_clEvEUlS5_S5_E_EEEEvS7_RKT_EUliE_EEviT1_ --------------------------
	.section	.text._ZN2at6native18elementwise_kernelILi128ELi4EZNS0_15gpu_kernel_implINS0_13AUnaryFunctorIN3c108BFloat16ES5_S5_ZZZNS0_16fmax_kernel_cudaERNS_18TensorIteratorBaseEENKUlvE_clEvENKUlvE2_clEvEUlS5_S5_E_EEEEvS7_RKT_EUliE_EEviT1_,"ax",@progbits
	.align	128
        .global         _ZN2at6native18elementwise_kernelILi128ELi4EZNS0_15gpu_kernel_implINS0_13AUnaryFunctorIN3c108BFloat16ES5_S5_ZZZNS0_16fmax_kernel_cudaERNS_18TensorIteratorBaseEENKUlvE_clEvENKUlvE2_clEvEUlS5_S5_E_EEEEvS7_RKT_EUliE_EEviT1_
        .type           _ZN2at6native18elementwise_kernelILi128ELi4EZNS0_15gpu_kernel_implINS0_13AUnaryFunctorIN3c108BFloat16ES5_S5_ZZZNS0_16fmax_kernel_cudaERNS_18TensorIteratorBaseEENKUlvE_clEvENKUlvE2_clEvEUlS5_S5_E_EEEEvS7_RKT_EUliE_EEviT1_,@function
        .size           _ZN2at6native18elementwise_kernelILi128ELi4EZNS0_15gpu_kernel_implINS0_13AUnaryFunctorIN3c108BFloat16ES5_S5_ZZZNS0_16fmax_kernel_cudaERNS_18TensorIteratorBaseEENKUlvE_clEvENKUlvE2_clEvEUlS5_S5_E_EEEEvS7_RKT_EUliE_EEviT1_,(.L_x_42159 - _ZN2at6native18elementwise_kernelILi128ELi4EZNS0_15gpu_kernel_implINS0_13AUnaryFunctorIN3c108BFloat16ES5_S5_ZZZNS0_16fmax_kernel_cudaERNS_18TensorIteratorBaseEENKUlvE_clEvENKUlvE2_clEvEUlS5_S5_E_EEEEvS7_RKT_EUliE_EEviT1_)
        .other          _ZN2at6native18elementwise_kernelILi128ELi4EZNS0_15gpu_kernel_implINS0_13AUnaryFunctorIN3c108BFloat16ES5_S5_ZZZNS0_16fmax_kernel_cudaERNS_18TensorIteratorBaseEENKUlvE_clEvENKUlvE2_clEvEUlS5_S5_E_EEEEvS7_RKT_EUliE_EEviT1_,@"STO_CUDA_ENTRY STV_DEFAULT"
_ZN2at6native18elementwise_kernelILi128ELi4EZNS0_15gpu_kernel_implINS0_13AUnaryFunctorIN3c108BFloat16ES5_S5_ZZZNS0_16fmax_kernel_cudaERNS_18TensorIteratorBaseEENKUlvE_clEvENKUlvE2_clEvEUlS5_S5_E_EEEEvS7_RKT_EUliE_EEviT1_:
.text._ZN2at6native18elementwise_kernelILi128ELi4EZNS0_15gpu_kernel_implINS0_13AUnaryFunctorIN3c108BFloat16ES5_S5_ZZZNS0_16fmax_kernel_cudaERNS_18TensorIteratorBaseEENKUlvE_clEvENKUlvE2_clEvEUlS5_S5_E_EEEEvS7_RKT_EUliE_EEviT1_:
        /* <DEDUP_REMOVED lines=314> */
.L_x_5680:
        /* <DEDUP_REMOVED lines=22> */
.L_x_5684:
[----:B------:R-:W2:Y:S02]  /*1500*/  LDG.E.U8 R2, desc[UR36][R2.64] ;  /* 0x0000002402027981 */ /* 0x000ea4000c1e1100 */
[----:B--2---:R-:W-:-:S04]  /*1510*/  I2FP.F32.U32 R0, R2 ;  /* 0x0000000200007245 */ /* 0x004fc80000201000 */
[----:B------:R-:W-:Y:S01]  /*1520*/  F2FP.BF16.F32.PACK_AB R0, RZ, R0 ;  /* 0x00000000ff00723e */ /* 0x000fe200000010ff */
[----:B------:R-:W-:Y:S06]  /*1530*/  BRA `(.L_x_5686) ;  /* 0x0000000c00907947 */ /* 0x000fec0003800000 */
.L_x_5683:
        /* <DEDUP_REMOVED lines=10> */
.L_x_5688:
[----:B------:R-:W2:Y:S02]  /*15e0*/  LDG.E R2, desc[UR36][R2.64] ;  /* 0x0000002402027981 */ /* 0x000ea4000c1e1900 */
[----:B--2---:R-:W-:-:S04]  /*15f0*/  I2FP.F32.S32 R0, R2 ;  /* 0x0000000200007245 */ /* 0x004fc80000201400 */
[----:B------:R-:W-:Y:S01]  /*1600*/  F2FP.BF16.F32.PACK_AB R0, RZ, R0 ;  /* 0x00000000ff00723e */ /* 0x000fe200000010ff */
[----:B------:R-:W-:Y:S06]  /*1610*/  BRA `(.L_x_5686) ;  /* 0x0000000c00587947 */ /* 0x000fec0003800000 */
.L_x_5687:
[----:B------:R-:W2:Y:S02]  /*1620*/  LDG.E.U16 R2, desc[UR36][R2.64] ;  /* 0x0000002402027981 */ /* 0x000ea4000c1e1500 */
[----:B--2---:R-:W0:Y:S02]  /*1630*/  I2F.S16 R0, R2 ;  /* 0x0000000200007306 */ /* 0x004e240000101400 */
[----:B0-----:R-:W-:Y:S01]  /*1640*/  F2FP.BF16.F32.PACK_AB R0, RZ, R0 ;  /* 0x00000000ff00723e */ /* 0x001fe200000010ff */
[----:B------:R-:W-:Y:S06]  /*1650*/  BRA `(.L_x_5686) ;  /* 0x0000000c00487947 */ /* 0x000fec0003800000 */
.L_x_5682:
        /* <DEDUP_REMOVED lines=9> */
.L_x_5690:
[----:B------:R-:W2:Y:S02]  /*16f0*/  LDG.E.U16 R0, desc[UR36][R2.64] ;  /* 0x0000002402007981 */ /* 0x000ea4000c1e1500 */
[----:B--2---:R-:W-:-:S05]  /*1700*/  HADD2.F32 R0, -RZ, R0.H0_H0 ;  /* 0x20000000ff007230 */ /* 0x004fca0000004100 */
[----:B------:R-:W-:Y:S01]  /*1710*/  F2FP.BF16.F32.PACK_AB R0, RZ, R0 ;  /* 0x00000000ff00723e */ /* 0x000fe200000010ff */
[----:B------:R-:W-:Y:S06]  /*1720*/  BRA `(.L_x_5686) ;  /* 0x0000000c00147947 */ /* 0x000fec0003800000 */
.L_x_5689:
        /* <DEDUP_REMOVED lines=9> */
.L_x_5692:
[----:B------:R-:W2:Y:S02]  /*17c0*/  LDG.E.U16 R2, desc[UR36][R2.64] ;  /* 0x0000002402027981 */ /* 0x000ea4000c1e1500 */
[----:B--2---:R-:W-:-:S05]  /*17d0*/  HADD2.F32 R0, -RZ, R2.H0_H0 ;  /* 0x20000002ff007230 */ /* 0x004fca0000004100 */
[----:B------:R-:W-:Y:S01]  /*17e0*/  F2FP.BF16.F32.PACK_AB R0, RZ, R0 ;  /* 0x00000000ff00723e */ /* 0x000fe200000010ff */
[----:B------:R-:W-:Y:S06]  /*17f0*/  BRA `(.L_x_5686) ;  /* 0x0000000800e07947 */ /* 0x000fec0003800000 */
.L_x_5691:
        /* <DEDUP_REMOVED lines=8> */
.L_x_5681:
        /* <DEDUP_REMOVED lines=13> */
.L_x_5695:
        /* <DEDUP_REMOVED lines=8> */
.L_x_5694:
        /* <DEDUP_REMOVED lines=28> */
.L_x_5697:
        /* <DEDUP_REMOVED lines=15> */
.L_x_5696:
[----:B------:R0:W5:Y:S01]  /*1c80*/  LDG.E.U16 R0, desc[UR36][R2.64] ;  /* 0x0000002402007981 */ /* 0x000162000c1e1500 */
[----:B------:R-:W-:Y:S05]  /*1c90*/  BRA `(.L_x_5686) ;  /* 0x0000000400b87947 */ /* 0x000fea0003800000 */
.L_x_5693:
        /* <DEDUP_REMOVED lines=12> */
.L_x_5700:
        /* <DEDUP_REMOVED lines=21> */
.L_x_5704:
[----:B------:R-:W-:Y:S05]  /*1eb0*/  BSYNC B1 ;  /* 0x0000000000017941 */ /* 0x000fea0003800000 */
.L_x_5703:
[----:B------:R-:W-:Y:S01]  /*1ec0*/  LEA R3, R0, 0x3b800000, 0x17 ;  /* 0x3b80000000037811 */ /* 0x000fe200078eb8ff */
[----:B------:R-:W-:-:S05]  /*1ed0*/  IMAD.SHL.U32 R0, R2, 0x100000, RZ ;  /* 0x0010000002007824 */ /* 0x000fca00078e00ff */
[----:B------:R-:W-:-:S07]  /*1ee0*/  LOP3.LUT R0, R3, R0, R4, 0xfe, !PT ;  /* 0x0000000003007212 */ /* 0x000fce00078efe04 */
.L_x_5702:
[----:B------:R-:W-:Y:S05]  /*1ef0*/  BSYNC B0 ;  /* 0x0000000000007941 */ /* 0x000fea0003800000 */
.L_x_5701:
[----:B------:R-:W-:Y:S01]  /*1f00*/  F2FP.BF16.F32.PACK_AB R0, RZ, R0 ;  /* 0x00000000ff00723e */ /* 0x000fe200000010ff */
[----:B------:R-:W-:Y:S06]  /*1f10*/  BRA `(.L_x_5686) ;  /* 0x0000000400187947 */ /* 0x000fec0003800000 */
.L_x_5699:
        /* <DEDUP_REMOVED lines=21> */
.L_x_5708:
[----:B------:R-:W-:Y:S05]  /*2070*/  BSYNC B1 ;  /* 0x0000000000017941 */ /* 0x000fea0003800000 */
.L_x_5707:
[----:B------:R-:W-:Y:S01]  /*2080*/  LEA R3, R0, 0x37800000, 0x17 ;  /* 0x3780000000037811 */ /* 0x000fe200078eb8ff */
[----:B------:R-:W-:-:S05]  /*2090*/  IMAD.SHL.U32 R0, R2, 0x200000, RZ ;  /* 0x0020000002007824 */ /* 0x000fca00078e00ff */
[----:B------:R-:W-:-:S07]  /*20a0*/  LOP3.LUT R0, R3, R0, R4, 0xfe, !PT ;  /* 0x0000000003007212 */ /* 0x000fce00078efe04 */
.L_x_5706:
[----:B------:R-:W-:Y:S05]  /*20b0*/  BSYNC B0 ;  /* 0x0000000000007941 */ /* 0x000fea0003800000 */
.L_x_5705:
[----:B------:R-:W-:Y:S01]  /*20c0*/  F2FP.BF16.F32.PACK_AB R0, RZ, R0 ;  /* 0x00000000ff00723e */ /* 0x000fe200000010ff */
[----:B------:R-:W-:Y:S06]  /*20d0*/  BRA `(.L_x_5686) ;  /* 0x0000000000a87947 */ /* 0x000fec0003800000 */
.L_x_5698:
        /* <DEDUP_REMOVED lines=14> */
.L_x_5712:
[----:B------:R-:W-:Y:S05]  /*21c0*/  BSYNC B0 ;  /* 0x0000000000007941 */ /* 0x000fea0003800000 */
.L_x_5711:
[----:B------:R-:W-:Y:S01]  /*21d0*/  F2FP.BF16.F32.PACK_AB R0, RZ, R0 ;  /* 0x00000000ff00723e */ /* 0x000fe200000010ff */
[----:B------:R-:W-:Y:S06]  /*21e0*/  BRA `(.L_x_5686) ;  /* 0x0000000000647947 */ /* 0x000fec0003800000 */
.L_x_5685:
        /* <DEDUP_REMOVED lines=16> */
.L_x_5713:
[----:B------:R-:W-:Y:S01]  /*22f0*/  PRMT R0, RZ, 0x7610, R0 ;  /* 0x00007610ff007816 */ /* 0x000fe20000000000 */
[----:B------:R-:W-:Y:S06]  /*2300*/  BRA `(.L_x_5686) ;  /* 0x00000000001c7947 */ /* 0x000fec0003800000 */
.L_x_5710:
[----:B------:R-:W2:Y:S02]  /*2310*/  LDG.E.64 R2, desc[UR36][R2.64] ;  /* 0x0000002402027981 */ /* 0x000ea4000c1e1b00 */
[----:B--2---:R-:W0:Y:S02]  /*2320*/  I2F.U64 R0, R2 ;  /* 0x0000000200007312 */ /* 0x004e240000301000 */
[----:B0-----:R-:W-:Y:S01]  /*2330*/  F2FP.BF16.F32.PACK_AB R0, RZ, R0 ;  /* 0x00000000ff00723e */ /* 0x001fe200000010ff */
[----:B------:R-:W-:Y:S06]  /*2340*/  BRA `(.L_x_5686) ;  /* 0x00000000000c7947 */ /* 0x000fec0003800000 */
.L_x_5709:
[----:B------:R-:W2:Y:S02]  /*2350*/  LDG.E R2, desc[UR36][R2.64] ;  /* 0x0000002402027981 */ /* 0x000ea4000c1e1900 */
[----:B--2---:R-:W-:-:S04]  /*2360*/  I2FP.F32.U32 R0, R2 ;  /* 0x0000000200007245 */ /* 0x004fc80000201000 */
[----:B------:R-:W-:-:S07]  /*2370*/  F2FP.BF16.F32.PACK_AB R0, RZ, R0 ;  /* 0x00000000ff00723e */ /* 0x000fce00000010ff */
.L_x_5686:
[----:B------:R-:W1:Y:S01]  /*2380*/  LDC.U8 R4, c[0x0][0x424] ;  /* 0x00010900ff047b82 */ /* 0x000e620000000000 */
[----:B------:R-:W-:Y:S01]  /*2390*/  ULDC.U16 UR4, c[0x0][0x422] ;  /* 0x0001088000047ab9 */ /* 0x000fe20000000400 */
[----:B-----5:R-:W-:Y:S01]  /*23a0*/  IMAD.U32 R0, R0, 0x10000, RZ ;  /* 0x0001000000007824 */ /* 0x020fe200078e00ff */
[----:B------:R-:W-:-:S06]  /*23b0*/  USHF.L.U32 UR4, UR4, 0x10, URZ ;  /* 0x0000001004047899 */ /* 0x000fcc000800063f */
[----:B------:R-:W-:-:S04]  /*23c0*/  FMNMX.FTZ R0, R0, UR4, !PT ;  /* 0x0000000400007c09 */ /* 0x000fc8000f810000 */
        /* <DEDUP_REMOVED lines=16> */
.L_x_5717:
[----:B------:R-:W-:-:S06]  /*24d0*/  IMAD.U32 R3, R3, 0x10000, RZ ;  /* 0x0001000003037824 */ /* 0x000fcc00078e00ff */
[----:B------:R-:W0:Y:S02]  /*24e0*/  F2I.S64.TRUNC R2, R3 ;  /* 0x0000000300027311 */ /* 0x000e24000020d900 */
[----:B0-----:R3:W-:Y:S01]  /*24f0*/  STG.E.U8 desc[UR36][R16.64], R2 ;  /* 0x0000000210007986 */ /* 0x0017e2000c101124 */
[----:B------:R-:W-:Y:S05]  /*2500*/  BRA `(.L_x_5719) ;  /* 0x0000000c00847947 */ /* 0x000fea0003800000 */
.L_x_5716:
        /* <DEDUP_REMOVED lines=10> */
.L_x_5721:
[----:B------:R-:W-:-:S06]  /*25b0*/  IMAD.U32 R3, R3, 0x10000, RZ ;  /* 0x0001000003037824 */ /* 0x000fcc00078e00ff */
[----:B------:R-:W0:Y:S02]  /*25c0*/  F2I.FTZ.TRUNC.NTZ R3, R3 ;  /* 0x0000000300037305 */ /* 0x000e24000021f100 */
[----:B0-----:R1:W-:Y:S01]  /*25d0*/  STG.E desc[UR36][R16.64], R3 ;  /* 0x0000000310007986 */ /* 0x0013e2000c101924 */
[----:B------:R-:W-:Y:S05]  /*25e0*/  BRA `(.L_x_5719) ;  /* 0x0000000c004c7947 */ /* 0x000fea0003800000 */
.L_x_5720:
[----:B------:R-:W-:-:S06]  /*25f0*/  IMAD.U32 R3, R3, 0x10000, RZ ;  /* 0x0001000003037824 */ /* 0x000fcc00078e00ff */
[----:B------:R-:W0:Y:S02]  /*2600*/  F2I.FTZ.TRUNC.NTZ R3, R3 ;  /* 0x0000000300037305 */ /* 0x000e24000021f100 */
[----:B0-----:R2:W-:Y:S01]  /*2610*/  STG.E.U16 desc[UR36][R16.64], R3 ;  /* 0x0000000310007986 */ /* 0x0015e2000c101524 */
[----:B------:R-:W-:Y:S05]  /*2620*/  BRA `(.L_x_5719) ;  /* 0x0000000c003c7947 */ /* 0x000fea0003800000 */
.L_x_5715:
        /* <DEDUP_REMOVED lines=9> */
.L_x_5723:
[----:B------:R-:W-:-:S05]  /*26c0*/  IMAD.U32 R0, R3, 0x10000, RZ ;  /* 0x0001000003007824 */ /* 0x000fca00078e00ff */
[----:B------:R-:W-:-:S05]  /*26d0*/  F2FP.F16.F32.PACK_AB R0, RZ, R0 ;  /* 0x00000000ff00723e */ /* 0x000fca00000000ff */
[----:B------:R0:W-:Y:S01]  /*26e0*/  STG.E.U16 desc[UR36][R16.64], R0 ;  /* 0x0000000010007986 */ /* 0x0001e2000c101524 */
[----:B------:R-:W-:Y:S05]  /*26f0*/  BRA `(.L_x_5719) ;  /* 0x0000000c00087947 */ /* 0x000fea0003800000 */
.L_x_5722:
        /* <DEDUP_REMOVED lines=10> */
.L_x_5725:
[----:B------:R-:W-:-:S05]  /*27a0*/  IMAD.U32 R3, R3, 0x10000, RZ ;  /* 0x0001000003037824 */ /* 0x000fca00078e00ff */
[----:B------:R-:W-:-:S04]  /*27b0*/  F2FP.F16.F32.PACK_AB R3, RZ, R3 ;  /* 0x00000003ff03723e */ /* 0x000fc800000000ff */
[----:B------:R-:W-:-:S05]  /*27c0*/  PRMT R3, R3, 0x5410, RZ ;  /* 0x0000541003037816 */ /* 0x000fca00000000ff */
[----:B------:R0:W-:Y:S01]  /*27d0*/  STG.E desc[UR36][R16.64], R3 ;  /* 0x0000000310007986 */ /* 0x0001e2000c101924 */
[----:B------:R-:W-:Y:S05]  /*27e0*/  BRA `(.L_x_5719) ;  /* 0x0000000800cc7947 */ /* 0x000fea0003800000 */
.L_x_5724:
[----:B------:R-:W-:-:S04]  /*27f0*/  IMAD.U32 R2, R3, 0x10000, RZ ;  /* 0x0001000003027824 */ /* 0x000fc800078e00ff */
[----:B------:R-:W-:-:S06]  /*2800*/  FMUL.FTZ R2, R2, 1 ;  /* 0x3f80000002027820 */ /* 0x000fcc0000410000 */
[----:B------:R-:W0:Y:S02]  /*2810*/  F2F.F64.F32 R2, R2 ;  /* 0x0000000200027310 */ /* 0x000e240000201800 */
[----:B0-----:R0:W-:Y:S01]  /*2820*/  STG.E.64 desc[UR36][R16.64], R2 ;  /* 0x0000000210007986 */ /* 0x0011e2000c101b24 */
[----:B------:R-:W-:Y:S05]  /*2830*/  BRA `(.L_x_5719) ;  /* 0x0000000800b87947 */ /* 0x000fea0003800000 */
.L_x_5714:
        /* <DEDUP_REMOVED lines=13> */
.L_x_5728:
[----:B------:R-:W-:Y:S01]  /*2910*/  IMAD.U32 R3, R3, 0x10000, RZ ;  /* 0x0001000003037824 */ /* 0x000fe200078e00ff */
[----:B------:R-:W-:-:S03]  /*2920*/  CS2R R6, SRZ ;  /* 0x0000000000067805 */ /* 0x000fc6000001ff00 */
[----:B------:R-:W-:-:S04]  /*2930*/  FMUL.FTZ R3, R3, 1 ;  /* 0x3f80000003037820 */ /* 0x000fc80000410000 */
[----:B------:R-:W0:Y:S02]  /*2940*/  F2F.F64.F32 R4, R3 ;  /* 0x0000000300047310 */ /* 0x000e240000201800 */
[----:B0-----:R0:W-:Y:S01]  /*2950*/  STG.E.128 desc[UR36][R16.64], R4 ;  /* 0x0000000410007986 */ /* 0x0011e2000c101d24 */
[----:B------:R-:W-:Y:S05]  /*2960*/  BRA `(.L_x_5719) ;  /* 0x00000008006c7947 */ /* 0x000fea0003800000 */
.L_x_5727:
        /* <DEDUP_REMOVED lines=21> */
.L_x_5732:
[----:B------:R-:W-:Y:S05]  /*2ac0*/  BSYNC B0 ;  /* 0x0000000000007941 */ /* 0x000fea0003800000 */
.L_x_5731:
[----:B------:R-:W-:-:S05]  /*2ad0*/  LOP3.LUT R3, R0, R3, RZ, 0xfc, !PT ;  /* 0x0000000300037212 */ /* 0x000fca00078efcff */
[----:B------:R0:W-:Y:S01]  /*2ae0*/  STG.E.U8 desc[UR36][R16.64], R3 ;  /* 0x0000000310007986 */ /* 0x0001e2000c101124 */
[----:B------:R-:W-:Y:S05]  /*2af0*/  BRA `(.L_x_5719) ;  /* 0x0000000800087947 */ /* 0x000fea0003800000 */
.L_x_5730:
        /* <DEDUP_REMOVED lines=13> */
.L_x_5734:
[----:B------:R-:W-:Y:S01]  /*2bd0*/  IMAD.MOV.U32 R0, RZ, RZ, 0x7f ;  /* 0x0000007fff007424 */ /* 0x000fe200078e00ff */
[----:B------:R-:W-:-:S04]  /*2be0*/  ISETP.GT.U32.AND P0, PT, R2, 0x7f800000, PT ;  /* 0x7f8000000200780c */ /* 0x000fc80003f04070 */
[----:B------:R-:W-:-:S09]  /*2bf0*/  SEL R0, R0, 0x7c, P0 ;  /* 0x0000007c00007807 */ /* 0x000fd20000000000 */
.L_x_5735:
[----:B------:R-:W-:Y:S05]  /*2c00*/  BSYNC B0 ;  /* 0x0000000000007941 */ /* 0x000fea0003800000 */
.L_x_5733:
[----:B------:R-:W-:-:S04]  /*2c10*/  LOP3.LUT R2, R3, 0x80000000, RZ, 0xc0, !PT ;  /* 0x8000000003027812 */ /* 0x000fc800078ec0ff */
[----:B------:R-:W-:-:S04]  /*2c20*/  SHF.R.U32.HI R3, RZ, 0x18, R2 ;  /* 0x00000018ff037819 */ /* 0x000fc80000011602 */
[----:B------:R-:W-:-:S05]  /*2c30*/  LOP3.LUT R3, R0, R3, RZ, 0xfc, !PT ;  /* 0x0000000300037212 */ /* 0x000fca00078efcff */
[----:B------:R0:W-:Y:S01]  /*2c40*/  STG.E.U8 desc[UR36][R16.64], R3 ;  /* 0x0000000310007986 */ /* 0x0001e2000c101124 */
[----:B------:R-:W-:Y:S05]  /*2c50*/  BRA `(.L_x_5719) ;  /* 0x0000000400b07947 */ /* 0x000fea0003800000 */
.L_x_5729:
[----:B------:R0:W-:Y:S01]  /*2c60*/  STG.E.U16 desc[UR36][R16.64], R3 ;  /* 0x0000000310007986 */ /* 0x0001e2000c101524 */
[----:B------:R-:W-:Y:S05]  /*2c70*/  BRA `(.L_x_5719) ;  /* 0x0000000400a87947 */ /* 0x000fea0003800000 */
.L_x_5726:
        /* <DEDUP_REMOVED lines=12> */
.L_x_5738:
        /* <DEDUP_REMOVED lines=17> */
.L_x_5741:
[----:B------:R-:W-:-:S04]  /*2e50*/  LOP3.LUT R2, R3, 0x80000000, RZ, 0xc0, !PT ;  /* 0x8000000003027812 */ /* 0x000fc800078ec0ff */
[----:B------:R-:W-:-:S04]  /*2e60*/  SHF.R.U32.HI R3, RZ, 0x18, R2 ;  /* 0x00000018ff037819 */ /* 0x000fc80000011602 */
[----:B------:R-:W-:-:S04]  /*2e70*/  LOP3.LUT R0, R0, R3, RZ, 0xfc, !PT ;  /* 0x0000000300007212 */ /* 0x000fc800078efcff */
[----:B------:R-:W-:-:S07]  /*2e80*/  PRMT R8, R0, 0x7610, R8 ;  /* 0x0000761000087816 */ /* 0x000fce0000000008 */
.L_x_5740:
[----:B------:R-:W-:Y:S05]  /*2e90*/  BSYNC B0 ;  /* 0x0000000000007941 */ /* 0x000fea0003800000 */
.L_x_5739:
[----:B------:R0:W-:Y:S01]  /*2ea0*/  STG.E.U8 desc[UR36][R16.64], R8 ;  /* 0x0000000810007986 */ /* 0x0001e2000c101124 */
[----:B------:R-:W-:Y:S05]  /*2eb0*/  BRA `(.L_x_5719) ;  /* 0x0000000400187947 */ /* 0x000fea0003800000 */
.L_x_5737:
        /* <DEDUP_REMOVED lines=17> */
.L_x_5744:
[----:B------:R-:W-:-:S04]  /*2fd0*/  LOP3.LUT R2, R3, 0x80000000, RZ, 0xc0, !PT ;  /* 0x8000000003027812 */ /* 0x000fc800078ec0ff */
[----:B------:R-:W-:-:S04]  /*2fe0*/  SHF.R.U32.HI R3, RZ, 0x18, R2 ;  /* 0x00000018ff037819 */ /* 0x000fc80000011602 */
[----:B------:R-:W-:-:S04]  /*2ff0*/  LOP3.LUT R0, R0, R3, RZ, 0xfc, !PT ;  /* 0x0000000300007212 */ /* 0x000fc800078efcff */
[----:B------:R-:W-:-:S07]  /*3000*/  PRMT R8, R0, 0x7610, R8 ;  /* 0x0000761000087816 */ /* 0x000fce0000000008 */
.L_x_5743:
[----:B------:R-:W-:Y:S05]  /*3010*/  BSYNC B0 ;  /* 0x0000000000007941 */ /* 0x000fea0003800000 */
.L_x_5742:
[----:B------:R0:W-:Y:S01]  /*3020*/  STG.E.U8 desc[UR36][R16.64], R8 ;  /* 0x0000000810007986 */ /* 0x0001e2000c101124 */
[----:B------:R-:W-:Y:S05]  /*3030*/  BRA `(.L_x_5719) ;  /* 0x0000000000b87947 */ /* 0x000fea0003800000 */
.L_x_5736:
        /* <DEDUP_REMOVED lines=22> */
.L_x_5718:
        /* <DEDUP_REMOVED lines=16> */
.L_x_5747:
[----:B------:R-:W-:Y:S05]  /*32a0*/  BRA `(.L_x_5719) ;  /* 0x00000000001c7947 */ /* 0x000fea0003800000 */
.L_x_5746:
[----:B------:R-:W-:-:S06]  /*32b0*/  IMAD.U32 R3, R3, 0x10000, RZ ;  /* 0x0001000003037824 */ /* 0x000fcc00078e00ff */
[----:B------:R-:W0:Y:S02]  /*32c0*/  F2I.U64.TRUNC R2, R3 ;  /* 0x0000000300027311 */ /* 0x000e24000020d800 */
[----:B0-----:R0:W-:Y:S01]  /*32d0*/  STG.E.64 desc[UR36][R16.64], R2 ;  /* 0x0000000210007986 */ /* 0x0011e2000c101b24 */
[----:B------:R-:W-:Y:S05]  /*32e0*/  BRA `(.L_x_5719) ;  /* 0x00000000000c7947 */ /* 0x000fea0003800000 */
.L_x_5745:
[----:B------:R-:W-:-:S06]  /*32f0*/  IMAD.U32 R3, R3, 0x10000, RZ ;  /* 0x0001000003037824 */ /* 0x000fcc00078e00ff */
[----:B------:R-:W0:Y:S02]  /*3300*/  F2I.FTZ.U32.TRUNC.NTZ R3, R3 ;  /* 0x0000000300037305 */ /* 0x000e24000021f000 */
[----:B0-----:R0:W-:Y:S02]  /*3310*/  STG.E desc[UR36][R16.64], R3 ;  /* 0x0000000310007986 */ /* 0x0011e4000c101924 */
.L_x_5719:
[----:B------:R-:W-:-:S04]  /*3320*/  IMAD R18, R23, 0x200, R18 ;  /* 0x0000020017127824 */ /* 0x000fc800078e0212 */
[----:B------:R-:W-:-:S07]  /*3330*/  VIADD R19, R18, 0x80 ;  /* 0x0000008012137836 */ /* 0x000fce0000000000 */
.L_x_5679:
[----:B------:R-:W-:Y:S05]  /*3340*/  BSYNC B6 ;  /* 0x0000000000067941 */ /* 0x000fea0003800000 */
.L_x_5678:
        /* <DEDUP_REMOVED lines=307> */
.L_x_5750:
        /* <DEDUP_REMOVED lines=22> */
.L_x_5754:
[----:B------:R-:W2:Y:S02]  /*47e0*/  LDG.E.U8 R2, desc[UR36][R2.64] ;  /* 0x0000002402027981 */ /* 0x000ea4000c1e1100 */
[----:B--2---:R-:W-:-:S04]  /*47f0*/  I2FP.F32.U32 R0, R2 ;  /* 0x0000000200007245 */ /* 0x004fc80000201000 */
[----:B------:R-:W-:Y:S01]  /*4800*/  F2FP.BF16.F32.PACK_AB R0, RZ, R0 ;  /* 0x00000000ff00723e */ /* 0x000fe200000010ff */
[----:B------:R-:W-:Y:S06]  /*4810*/  BRA `(.L_x_5756) ;  /* 0x0000000c00907947 */ /* 0x000fec0003800000 */
.L_x_5753:
        /* <DEDUP_REMOVED lines=10> */
.L_x_5758:
[----:B------:R-:W2:Y:S02]  /*48c0*/  LDG.E R2, desc[UR36][R2.64] ;  /* 0x0000002402027981 */ /* 0x000ea4000c1e1900 */
[----:B--2---:R-:W-:-:S04]  /*48d0*/  I2FP.F32.S32 R0, R2 ;  /* 0x0000000200007245 */ /* 0x004fc80000201400 */
[----:B------:R-:W-:Y:S01]  /*48e0*/  F2FP.BF16.F32.PACK_AB R0, RZ, R0 ;  /* 0x00000000ff00723e */ /* 0x000fe200000010ff */
[----:B------:R-:W-:Y:S06]  /*48f0*/  BRA `(.L_x_5756) ;  /* 0x0000000c00587947 */ /* 0x000fec0003800000 */
.L_x_5757:
[----:B------:R-:W2:Y:S02]  /*4900*/  LDG.E.U16 R2, desc[UR36][R2.64] ;  /* 0x0000002402027981 */ /* 0x000ea4000c1e1500 */
[----:B--2---:R-:W0:Y:S02]  /*4910*/  I2F.S16 R0, R2 ;  /* 0x0000000200007306 */ /* 0x004e240000101400 */
[----:B0-----:R-:W-:Y:S01]  /*4920*/  F2FP.BF16.F32.PACK_AB R0, RZ, R0 ;  /* 0x00000000ff00723e */ /* 0x001fe200000010ff */
[----:B------:R-:W-:Y:S06]  /*4930*/  BRA `(.L_x_5756) ;  /* 0x0000000c00487947 */ /* 0x000fec0003800000 */
.L_x_5752:
        /* <DEDUP_REMOVED lines=9> */
.L_x_5760:
[----:B------:R-:W2:Y:S02]  /*49d0*/  LDG.E.U16 R0, desc[UR36][R2.64] ;  /* 0x0000002402007981 */ /* 0x000ea4000c1e1500 */
[----:B--2---:R-:W-:-:S05]  /*49e0*/  HADD2.F32 R0, -RZ, R0.H0_H0 ;  /* 0x20000000ff007230 */ /* 0x004fca0000004100 */
[----:B------:R-:W-:Y:S01]  /*49f0*/  F2FP.BF16.F32.PACK_AB R0, RZ, R0 ;  /* 0x00000000ff00723e */ /* 0x000fe200000010ff */
[----:B------:R-:W-:Y:S06]  /*4a00*/  BRA `(.L_x_5756) ;  /* 0x0000000c00147947 */ /* 0x000fec0003800000 */
.L_x_5759:
        /* <DEDUP_REMOVED lines=9> */
.L_x_5762:
[----:B------:R-:W2:Y:S02]  /*4aa0*/  LDG.E.U16 R2, desc[UR36][R2.64] ;  /* 0x0000002402027981 */ /* 0x000ea4000c1e1500 */
[----:B--2---:R-:W-:-:S05]  /*4ab0*/  HADD2.F32 R0, -RZ, R2.H0_H0 ;  /* 0x20000002ff007230 */ /* 0x004fca0000004100 */
[----:B------:R-:W-:Y:S01]  /*4ac0*/  F2FP.BF16.F32.PACK_AB R0, RZ, R0 ;  /* 0x00000000ff00723e */ /* 0x000fe200000010ff */
[----:B------:R-:W-:Y:S06]  /*4ad0*/  BRA `(.L_x_5756) ;  /* 0x0000000800e07947 */ /* 0x000fec0003800000 */
.L_x_5761:
        /* <DEDUP_REMOVED lines=8> */
.L_x_5751:
        /* <DEDUP_REMOVED lines=13> */
.L_x_5765:
        /* <DEDUP_REMOVED lines=8> */
.L_x_5764:
        /* <DEDUP_REMOVED lines=28> */
.L_x_5767:
        /* <DEDUP_REMOVED lines=15> */
.L_x_5766:
[----:B------:R0:W5:Y:S01]  /*4f60*/  LDG.E.U16 R0, desc[UR36][R2.64] ;  /* 0x0000002402007981 */ /* 0x000162000c1e1500 */
[----:B------:R-:W-:Y:S05]  /*4f70*/  BRA `(.L_x_5756) ;  /* 0x0000000400b87947 */ /* 0x000fea0003800000 */
.L_x_5763:
        /* <DEDUP_REMOVED lines=12> */
.L_x_5770:
        /* <DEDUP_REMOVED lines=21> */
.L_x_5774:
[----:B------:R-:W-:Y:S05]  /*5190*/  BSYNC B1 ;  /* 0x0000000000017941 */ /* 0x000fea0003800000 */
.L_x_5773:
[----:B------:R-:W-:Y:S01]  /*51a0*/  LEA R3, R0, 0x3b800000, 0x17 ;  /* 0x3b80000000037811 */ /* 0x000fe200078eb8ff */
[----:B------:R-:W-:-:S05]  /*51b0*/  IMAD.SHL.U32 R0, R2, 0x100000, RZ ;  /* 0x0010000002007824 */ /* 0x000fca00078e00ff */
[----:B------:R-:W-:-:S07]  /*51c0*/  LOP3.LUT R0, R3, R0, R4, 0xfe, !PT ;  /* 0x0000000003007212 */ /* 0x000fce00078efe04 */
.L_x_5772:
[----:B------:R-:W-:Y:S05]  /*51d0*/  BSYNC B0 ;  /* 0x0000000000007941 */ /* 0x000fea0003800000 */
.L_x_5771:
[----:B------:R-:W-:Y:S01]  /*51e0*/  F2FP.BF16.F32.PACK_AB R0, RZ, R0 ;  /* 0x00000000ff00723e */ /* 0x000fe200000010ff */
[----:B------:R-:W-:Y:S06]  /*51f0*/  BRA `(.L_x_5756) ;  /* 0x0000000400187947 */ /* 0x000fec0003800000 */
.L_x_5769:
        /* <DEDUP_REMOVED lines=21> */
.L_x_5778:
[----:B------:R-:W-:Y:S05]  /*5350*/  BSYNC B1 ;  /* 0x0000000000017941 */ /* 0x000fea0003800000 */
.L_x_5777:
[----:B------:R-:W-:Y:S01]  /*5360*/  LEA R3, R0, 0x37800000, 0x17 ;  /* 0x3780000000037811 */ /* 0x000fe200078eb8ff */
[----:B------:R-:W-:-:S05]  /*5370*/  IMAD.SHL.U32 R0, R2, 0x200000, RZ ;  /* 0x0020000002007824 */ /* 0x000fca00078e00ff */
[----:B------:R-:W-:-:S07]  /*5380*/  LOP3.LUT R0, R3, R0, R4, 0xfe, !PT ;  /* 0x0000000003007212 */ /* 0x000fce00078efe04 */
.L_x_5776:
[----:B------:R-:W-:Y:S05]  /*5390*/  BSYNC B0 ;  /* 0x0000000000007941 */ /* 0x000fea0003800000 */
.L_x_5775:
[----:B------:R-:W-:Y:S01]  /*53a0*/  F2FP.BF16.F32.PACK_AB R0, RZ, R0 ;  /* 0x00000000ff00723e */ /* 0x000fe200000010ff */
[----:B------:R-:W-:Y:S06]  /*53b0*/  BRA `(.L_x_5756) ;  /* 0x0000000000a87947 */ /* 0x000fec0003800000 */
.L_x_5768:
        /* <DEDUP_REMOVED lines=14> */
.L_x_5782:
[----:B------:R-:W-:Y:S05]  /*54a0*/  BSYNC B0 ;  /* 0x0000000000007941 */ /* 0x000fea0003800000 */
.L_x_5781:
[----:B------:R-:W-:Y:S01]  /*54b0*/  F2FP.BF16.F32.PACK_AB R0, RZ, R0 ;  /* 0x00000000ff00723e */ /* 0x000fe200000010ff */
[----:B------:R-:W-:Y:S06]  /*54c0*/  BRA `(.L_x_5756) ;  /* 0x0000000000647947 */ /* 0x000fec0003800000 */
.L_x_5755:
        /* <DEDUP_REMOVED lines=16> */
.L_x_5783:
[----:B------:R-:W-:Y:S01]  /*55d0*/  PRMT R0, RZ, 0x7610, R0 ;  /* 0x00007610ff007816 */ /* 0x000fe20000000000 */
[----:B------:R-:W-:Y:S06]  /*55e0*/  BRA `(.L_x_5756) ;  /* 0x00000000001c7947 */ /* 0x000fec0003800000 */
.L_x_5780:
[----:B------:R-:W2:Y:S02]  /*55f0*/  LDG.E.64 R2, desc[UR36][R2.64] ;  /* 0x0000002402027981 */ /* 0x000ea4000c1e1b00 */
[----:B--2---:R-:W0:Y:S02]  /*5600*/  I2F.U64 R0, R2 ;  /* 0x0000000200007312 */ /* 0x004e240000301000 */
[----:B0-----:R-:W-:Y:S01]  /*5610*/  F2FP.BF16.F32.PACK_AB R0, RZ, R0 ;  /* 0x00000000ff00723e */ /* 0x001fe200000010ff */
[----:B------:R-:W-:Y:S06]  /*5620*/  BRA `(.L_x_5756) ;  /* 0x00000000000c7947 */ /* 0x000fec0003800000 */
.L_x_5779:
[----:B------:R-:W2:Y:S02]  /*5630*/  LDG.E R2, desc[UR36][R2.64] ;  /* 0x0000002402027981 */ /* 0x000ea4000c1e1900 */
[----:B--2---:R-:W-:-:S04]  /*5640*/  I2FP.F32.U32 R0, R2 ;  /* 0x0000000200007245 */ /* 0x004fc80000201000 */
[----:B------:R-:W-:-:S07]  /*5650*/  F2FP.BF16.F32.PACK_AB R0, RZ, R0 ;  /* 0x00000000ff00723e */ /* 0x000fce00000010ff */
.L_x_5756:
        /* <DEDUP_REMOVED lines=21> */
.L_x_5787:
[----:B------:R-:W-:-:S06]  /*57b0*/  IMAD.U32 R3, R3, 0x10000, RZ ;  /* 0x0001000003037824 */ /* 0x000fcc00078e00ff */
[----:B------:R-:W0:Y:S02]  /*57c0*/  F2I.S64.TRUNC R2, R3 ;  /* 0x0000000300027311 */ /* 0x000e24000020d900 */
[----:B0-----:R0:W-:Y:S01]  /*57d0*/  STG.E.U8 desc[UR36][R16.64], R2 ;  /* 0x0000000210007986 */ /* 0x0011e2000c101124 */
[----:B------:R-:W-:Y:S05]  /*57e0*/  BRA `(.L_x_5789) ;  /* 0x0000000c00847947 */ /* 0x000fea0003800000 */
.L_x_5786:
        /* <DEDUP_REMOVED lines=10> */
.L_x_5791:
[----:B------:R-:W-:-:S06]  /*5890*/  IMAD.U32 R3, R3, 0x10000, RZ ;  /* 0x0001000003037824 */ /* 0x000fcc00078e00ff */
[----:B------:R-:W0:Y:S02]  /*58a0*/  F2I.FTZ.TRUNC.NTZ R3, R3 ;  /* 0x0000000300037305 */ /* 0x000e24000021f100 */
[----:B0-----:R0:W-:Y:S01]  /*58b0*/  STG.E desc[UR36][R16.64], R3 ;  /* 0x0000000310007986 */ /* 0x0011e2000c101924 */
[----:B------:R-:W-:Y:S05]  /*58c0*/  BRA `(.L_x_5789) ;  /* 0x0000000c004c7947 */ /* 0x000fea0003800000 */
.L_x_5790:
[----:B------:R-:W-:-:S06]  /*58d0*/  IMAD.U32 R3, R3, 0x10000, RZ ;  /* 0x0001000003037824 */ /* 0x000fcc00078e00ff */
[----:B------:R-:W0:Y:S02]  /*58e0*/  F2I.FTZ.TRUNC.NTZ R3, R3 ;  /* 0x0000000300037305 */ /* 0x000e24000021f100 */
[----:B0-----:R0:W-:Y:S01]  /*58f0*/  STG.E.U16 desc[UR36][R16.64], R3 ;  /* 0x0000000310007986 */ /* 0x0011e2000c101524 */
[----:B------:R-:W-:Y:S05]  /*5900*/  BRA `(.L_x_5789) ;  /* 0x0000000c003c7947 */ /* 0x000fea0003800000 */
.L_x_5785:
        /* <DEDUP_REMOVED lines=9> */
.L_x_5793:
[----:B------:R-:W-:-:S05]  /*59a0*/  IMAD.U32 R0, R3, 0x10000, RZ ;  /* 0x0001000003007824 */ /* 0x000fca00078e00ff */
[----:B------:R-:W-:-:S05]  /*59b0*/  F2FP.F16.F32.PACK_AB R0, RZ, R0 ;  /* 0x00000000ff00723e */ /* 0x000fca00000000ff */
[----:B------:R0:W-:Y:S01]  /*59c0*/  STG.E.U16 desc[UR36][R16.64], R0 ;  /* 0x0000000010007986 */ /* 0x0001e2000c101524 */
[----:B------:R-:W-:Y:S05]  /*59d0*/  BRA `(.L_x_5789) ;  /* 0x0000000c00087947 */ /* 0x000fea0003800000 */
.L_x_5792:
        /* <DEDUP_REMOVED lines=10> */
.L_x_5795:
[----:B------:R-:W-:-:S05]  /*5a80*/  IMAD.U32 R3, R3, 0x10000, RZ ;  /* 0x0001000003037824 */ /* 0x000fca00078e00ff */
[----:B------:R-:W-:-:S04]  /*5a90*/  F2FP.F16.F32.PACK_AB R3, RZ, R3 ;  /* 0x00000003ff03723e */ /* 0x000fc800000000ff */
[----:B------:R-:W-:-:S05]  /*5aa0*/  PRMT R3, R3, 0x5410, RZ ;  /* 0x0000541003037816 */ /* 0x000fca00000000ff */
[----:B------:R0:W-:Y:S01]  /*5ab0*/  STG.E desc[UR36][R16.64], R3 ;  /* 0x0000000310007986 */ /* 0x0001e2000c101924 */
[----:B------:R-:W-:Y:S05]  /*5ac0*/  BRA `(.L_x_5789) ;  /* 0x0000000800cc7947 */ /* 0x000fea0003800000 */
.L_x_5794:
[----:B------:R-:W-:-:S04]  /*5ad0*/  IMAD.U32 R2, R3, 0x10000, RZ ;  /* 0x0001000003027824 */ /* 0x000fc800078e00ff */
[----:B------:R-:W-:-:S06]  /*5ae0*/  FMUL.FTZ R2, R2, 1 ;  /* 0x3f80000002027820 */ /* 0x000fcc0000410000 */
[----:B------:R-:W0:Y:S02]  /*5af0*/  F2F.F64.F32 R2, R2 ;  /* 0x0000000200027310 */ /* 0x000e240000201800 */
[----:B0-----:R0:W-:Y:S01]  /*5b00*/  STG.E.64 desc[UR36][R16.64], R2 ;  /* 0x0000000210007986 */ /* 0x0011e2000c101b24 */
[----:B------:R-:W-:Y:S05]  /*5b10*/  BRA `(.L_x_5789) ;  /* 0x0000000800b87947 */ /* 0x000fea0003800000 */
.L_x_5784:
        /* <DEDUP_REMOVED lines=13> */
.L_x_5798:
[----:B------:R-:W-:Y:S01]  /*5bf0*/  IMAD.U32 R3, R3, 0x10000, RZ ;  /* 0x0001000003037824 */ /* 0x000fe200078e00ff */
[----:B------:R-:W-:-:S03]  /*5c00*/  CS2R R6, SRZ ;  /* 0x0000000000067805 */ /* 0x000fc6000001ff00 */
[----:B------:R-:W-:-:S04]  /*5c10*/  FMUL.FTZ R3, R3, 1 ;  /* 0x3f80000003037820 */ /* 0x000fc80000410000 */
[----:B------:R-:W0:Y:S02]  /*5c20*/  F2F.F64.F32 R4, R3 ;  /* 0x0000000300047310 */ /* 0x000e240000201800 */
[----:B0-----:R0:W-:Y:S01]  /*5c30*/  STG.E.128 desc[UR36][R16.64], R4 ;  /* 0x0000000410007986 */ /* 0x0011e2000c101d24 */
[----:B------:R-:W-:Y:S05]  /*5c40*/  BRA `(.L_x_5789) ;  /* 0x00000008006c7947 */ /* 0x000fea0003800000 */
.L_x_5797:
        /* <DEDUP_REMOVED lines=21> */
.L_x_5802:
[----:B------:R-:W-:Y:S05]  /*5da0*/  BSYNC B0 ;  /* 0x0000000000007941 */ /* 0x000fea0003800000 */
.L_x_5801:
[----:B------:R-:W-:-:S05]  /*5db0*/  LOP3.LUT R3, R0, R3, RZ, 0xfc, !PT ;  /* 0x0000000300037212 */ /* 0x000fca00078efcff */
[----:B------:R0:W-:Y:S01]  /*5dc0*/  STG.E.U8 desc[UR36][R16.64], R3 ;  /* 0x0000000310007986 */ /* 0x0001e2000c101124 */
[----:B------:R-:W-:Y:S05]  /*5dd0*/  BRA `(.L_x_5789) ;  /* 0x0000000800087947 */ /* 0x000fea0003800000 */
.L_x_5800:
        /* <DEDUP_REMOVED lines=13> */
.L_x_5804:
[----:B------:R-:W-:Y:S01]  /*5eb0*/  IMAD.MOV.U32 R0, RZ, RZ, 0x7f ;  /* 0x0000007fff007424 */ /* 0x000fe200078e00ff */
[----:B------:R-:W-:-:S04]  /*5ec0*/  ISETP.GT.U32.AND P0, PT, R2, 0x7f800000, PT ;  /* 0x7f8000000200780c */ /* 0x000fc80003f04070 */
[----:B------:R-:W-:-:S09]  /*5ed0*/  SEL R0, R0, 0x7c, P0 ;  /* 0x0000007c00007807 */ /* 0x000fd20000000000 */
.L_x_5805:
[----:B------:R-:W-:Y:S05]  /*5ee0*/  BSYNC B0 ;  /* 0x0000000000007941 */ /* 0x000fea0003800000 */
.L_x_5803:
[----:B------:R-:W-:-:S04]  /*5ef0*/  LOP3.LUT R2, R3, 0x80000000, RZ, 0xc0, !PT ;  /* 0x8000000003027812 */ /* 0x000fc800078ec0ff */
[----:B------:R-:W-:-:S04]  /*5f00*/  SHF.R.U32.HI R3, RZ, 0x18, R2 ;  /* 0x00000018ff037819 */ /* 0x000fc80000011602 */
[----:B------:R-:W-:-:S05]  /*5f10*/  LOP3.LUT R3, R0, R3, RZ, 0xfc, !PT ;  /* 0x0000000300037212 */ /* 0x000fca00078efcff */
[----:B------:R0:W-:Y:S01]  /*5f20*/  STG.E.U8 desc[UR36][R16.64], R3 ;  /* 0x0000000310007986 */ /* 0x0001e2000c101124 */
[----:B------:R-:W-:Y:S05]  /*5f30*/  BRA `(.L_x_5789) ;  /* 0x0000000400b07947 */ /* 0x000fea0003800000 */
.L_x_5799:
[----:B------:R0:W-:Y:S01]  /*5f40*/  STG.E.U16 desc[UR36][R16.64], R3 ;  /* 0x0000000310007986 */ /* 0x0001e2000c101524 */
[----:B------:R-:W-:Y:S05]  /*5f50*/  BRA `(.L_x_5789) ;  /* 0x0000000400a87947 */ /* 0x000fea0003800000 */
.L_x_5796:
        /* <DEDUP_REMOVED lines=12> */
.L_x_5808:
        /* <DEDUP_REMOVED lines=17> */
.L_x_5811:
[----:B------:R-:W-:-:S04]  /*6130*/  LOP3.LUT R2, R3, 0x80000000, RZ, 0xc0, !PT ;  /* 0x8000000003027812 */ /* 0x000fc800078ec0ff */
[----:B------:R-:W-:-:S04]  /*6140*/  SHF.R.U32.HI R3, RZ, 0x18, R2 ;  /* 0x00000018ff037819 */ /* 0x000fc80000011602 */
[----:B------:R-:W-:-:S04]  /*6150*/  LOP3.LUT R0, R0, R3, RZ, 0xfc, !PT ;  /* 0x0000000300007212 */ /* 0x000fc800078efcff */
[----:B------:R-:W-:-:S07]  /*6160*/  PRMT R8, R0, 0x7610, R8 ;  /* 0x0000761000087816 */ /* 0x000fce0000000008 */
.L_x_5810:
[----:B------:R-:W-:Y:S05]  /*6170*/  BSYNC B0 ;  /* 0x0000000000007941 */ /* 0x000fea0003800000 */
.L_x_5809:
[----:B------:R3:W-:Y:S01]  /*6180*/  STG.E.U8 desc[UR36][R16.64], R8 ;  /* 0x0000000810007986 */ /* 0x0007e2000c101124 */
[----:B------:R-:W-:Y:S05]  /*6190*/  BRA `(.L_x_5789) ;  /* 0x0000000400187947 */ /* 0x000fea0003800000 */
.L_x_5807:
        /* <DEDUP_REMOVED lines=17> */
.L_x_5814:
[----:B------:R-:W-:-:S04]  /*62b0*/  LOP3.LUT R2, R3, 0x80000000, RZ, 0xc0, !PT ;  /* 0x8000000003027812 */ /* 0x000fc800078ec0ff */
[----:B------:R-:W-:-:S04]  /*62c0*/  SHF.R.U32.HI R3, RZ, 0x18, R2 ;  /* 0x00000018ff037819 */ /* 0x000fc80000011602 */
[----:B------:R-:W-:-:S04]  /*62d0*/  LOP3.LUT R0, R0, R3, RZ, 0xfc, !PT ;  /* 0x0000000300007212 */ /* 0x000fc800078efcff */
[----:B------:R-:W-:-:S07]  /*62e0*/  PRMT R8, R0, 0x7610, R8 ;  /* 0x0000761000087816 */ /* 0x000fce0000000008 */
.L_x_5813:
[----:B------:R-:W-:Y:S05]  /*62f0*/  BSYNC B0 ;  /* 0x0000000000007941 */ /* 0x000fea0003800000 */
.L_x_5812:
[----:B------:R0:W-:Y:S01]  /*6300*/  STG.E.U8 desc[UR36][R16.64], R8 ;  /* 0x0000000810007986 */ /* 0x0001e2000c101124 */
[----:B------:R-:W-:Y:S05]  /*6310*/  BRA `(.L_x_5789) ;  /* 0x0000000000b87947 */ /* 0x000fea0003800000 */
.L_x_5806:
        /* <DEDUP_REMOVED lines=22> */
.L_x_5788:
        /* <DEDUP_REMOVED lines=16> */
.L_x_5817:
[----:B------:R-:W-:Y:S05]  /*6580*/  BRA `(.L_x_5789) ;  /* 0x00000000001c7947 */ /* 0x000fea0003800000 */
.L_x_5816:
[----:B------:R-:W-:-:S06]  /*6590*/  IMAD.U32 R3, R3, 0x10000, RZ ;  /* 0x0001000003037824 */ /* 0x000fcc00078e00ff */
[----:B------:R-:W0:Y:S02]  /*65a0*/  F2I.U64.TRUNC R2, R3 ;  /* 0x0000000300027311 */ /* 0x000e24000020d800 */
[----:B0-----:R2:W-:Y:S01]  /*65b0*/  STG.E.64 desc[UR36][R16.64], R2 ;  /* 0x0000000210007986 */ /* 0x0015e2000c101b24 */
[----:B------:R-:W-:Y:S05]  /*65c0*/  BRA `(.L_x_5789) ;  /* 0x00000000000c7947 */ /* 0x000fea0003800000 */
.L_x_5815:
[----:B------:R-:W-:-:S06]  /*65d0*/  IMAD.U32 R3, R3, 0x10000, RZ ;  /* 0x0001000003037824 */ /* 0x000fcc00078e00ff */
[----:B------:R-:W0:Y:S02]  /*65e0*/  F2I.FTZ.U32.TRUNC.NTZ R3, R3 ;  /* 0x0000000300037305 */ /* 0x000e24000021f000 */
[----:B0-----:R0:W-:Y:S02]  /*65f0*/  STG.E desc[UR36][R16.64], R3 ;  /* 0x0000000310007986 */ /* 0x0011e4000c101924 */
.L_x_5789:
[----:B------:R-:W-:-:S07]  /*6600*/  VIADD R19, R19, 0x80 ;  /* 0x0000008013137836 */ /* 0x000fce0000000000 */
.L_x_5749:
[----:B------:R-:W-:Y:S05]  /*6610*/  BSYNC B6 ;  /* 0x0000000000067941 */ /* 0x000fea0003800000 */
.L_x_5748:
        /* <DEDUP_REMOVED lines=307> */
.L_x_5820:
        /* <DEDUP_REMOVED lines=22> */
.L_x_5824:
[----:B------:R-:W2:Y:S02]  /*7ab0*/  LDG.E.U8 R2, desc[UR36][R2.64] ;  /* 0x0000002402027981 */ /* 0x000ea4000c1e1100 */
[----:B--2---:R-:W-:-:S04]  /*7ac0*/  I2FP.F32.U32 R0, R2 ;  /* 0x0000000200007245 */ /* 0x004fc80000201000 */
[----:B------:R-:W-:Y:S01]  /*7ad0*/  F2FP.BF16.F32.PACK_AB R0, RZ, R0 ;  /* 0x00000000ff00723e */ /* 0x000fe200000010ff */
[----:B------:R-:W-:Y:S06]  /*7ae0*/  BRA `(.L_x_5826) ;  /* 0x0000000c00907947 */ /* 0x000fec0003800000 */
.L_x_5823:
        /* <DEDUP_REMOVED lines=10> */
.L_x_5828:
[----:B------:R-:W2:Y:S02]  /*7b90*/  LDG.E R2, desc[UR36][R2.64] ;  /* 0x0000002402027981 */ /* 0x000ea4000c1e1900 */
[----:B--2---:R-:W-:-:S04]  /*7ba0*/  I2FP.F32.S32 R0, R2 ;  /* 0x0000000200007245 */ /* 0x004fc80000201400 */
[----:B------:R-:W-:Y:S01]  /*7bb0*/  F2FP.BF16.F32.PACK_AB R0, RZ, R0 ;  /* 0x00000000ff00723e */ /* 0x000fe200000010ff */
[----:B------:R-:W-:Y:S06]  /*7bc0*/  BRA `(.L_x_5826) ;  /* 0x0000000c00587947 */ /* 0x000fec0003800000 */
.L_x_5827:
[----:B------:R-:W2:Y:S02]  /*7bd0*/  LDG.E.U16 R2, desc[UR36][R2.64] ;  /* 0x0000002402027981 */ /* 0x000ea4000c1e1500 */
[----:B--2---:R-:W0:Y:S02]  /*7be0*/  I2F.S16 R0, R2 ;  /* 0x0000000200007306 */ /* 0x004e240000101400 */
[----:B0-----:R-:W-:Y:S01]  /*7bf0*/  F2FP.BF16.F32.PACK_AB R0, RZ, R0 ;  /* 0x00000000ff00723e */ /* 0x001fe200000010ff */
[----:B------:R-:W-:Y:S06]  /*7c00*/  BRA `(.L_x_5826) ;  /* 0x0000000c00487947 */ /* 0x000fec0003800000 */
.L_x_5822:
        /* <DEDUP_REMOVED lines=9> */
.L_x_5830:
[----:B------:R-:W2:Y:S02]  /*7ca0*/  LDG.E.U16 R0, desc[UR36][R2.64] ;  /* 0x0000002402007981 */ /* 0x000ea4000c1e1500 */
[----:B--2---:R-:W-:-:S05]  /*7cb0*/  HADD2.F32 R0, -RZ, R0.H0_H0 ;  /* 0x20000000ff007230 */ /* 0x004fca0000004100 */
[----:B------:R-:W-:Y:S01]  /*7cc0*/  F2FP.BF16.F32.PACK_AB R0, RZ, R0 ;  /* 0x00000000ff00723e */ /* 0x000fe200000010ff */
[----:B------:R-:W-:Y:S06]  /*7cd0*/  BRA `(.L_x_5826) ;  /* 0x0000000c00147947 */ /* 0x000fec0003800000 */
.L_x_5829:
        /* <DEDUP_REMOVED lines=9> */
.L_x_5832:
[----:B------:R-:W2:Y:S02]  /*7d70*/  LDG.E.U16 R2, desc[UR36][R2.64] ;  /* 0x0000002402027981 */ /* 0x000ea4000c1e1500 */
[----:B--2---:R-:W-:-:S05]  /*7d80*/  HADD2.F32 R0, -RZ, R2.H0_H0 ;  /* 0x20000002ff007230 */ /* 0x004fca0000004100 */
[----:B------:R-:W-:Y:S01]  /*7d90*/  F2FP.BF16.F32.PACK_AB R0, RZ, R0 ;  /* 0x00000000ff00723e */ /* 0x000fe200000010ff */
[----:B------:R-:W-:Y:S06]  /*7da0*/  BRA `(.L_x_5826) ;  /* 0x0000000800e07947 */ /* 0x000fec0003800000 */
.L_x_5831:
        /* <DEDUP_REMOVED lines=8> */
.L_x_5821:
        /* <DEDUP_REMOVED lines=13> */
.L_x_5835:
        /* <DEDUP_REMOVED lines=8> */
.L_x_5834:
        /* <DEDUP_REMOVED lines=28> */
.L_x_5837:
        /* <DEDUP_REMOVED lines=15> */
.L_x_5836:
[----:B------:R0:W5:Y:S01]  /*8230*/  LDG.E.U16 R0, desc[UR36][R2.64] ;  /* 0x0000002402007981 */ /* 0x000162000c1e1500 */
[----:B------:R-:W-:Y:S05]  /*8240*/  BRA `(.L_x_5826) ;  /* 0x0000000400b87947 */ /* 0x000fea0003800000 */
.L_x_5833:
        /* <DEDUP_REMOVED lines=12> */
.L_x_5840:
        /* <DEDUP_REMOVED lines=21> */
.L_x_5844:
[----:B------:R-:W-:Y:S05]  /*8460*/  BSYNC B1 ;  /* 0x0000000000017941 */ /* 0x000fea0003800000 */
.L_x_5843:
[----:B------:R-:W-:Y:S01]  /*8470*/  LEA R3, R0, 0x3b800000, 0x17 ;  /* 0x3b80000000037811 */ /* 0x000fe200078eb8ff */
[----:B------:R-:W-:-:S05]  /*8480*/  IMAD.SHL.U32 R0, R2, 0x100000, RZ ;  /* 0x0010000002007824 */ /* 0x000fca00078e00ff */
[----:B------:R-:W-:-:S07]  /*8490*/  LOP3.LUT R0, R3, R0, R4, 0xfe, !PT ;  /* 0x0000000003007212 */ /* 0x000fce00078efe04 */
.L_x_5842:
[----:B------:R-:W-:Y:S05]  /*84a0*/  BSYNC B0 ;  /* 0x0000000000007941 */ /* 0x000fea0003800000 */
.L_x_5841:
[----:B------:R-:W-:Y:S01]  /*84b0*/  F2FP.BF16.F32.PACK_AB R0, RZ, R0 ;  /* 0x00000000ff00723e */ /* 0x000fe200000010ff */
[----:B------:R-:W-:Y:S06]  /*84c0*/  BRA `(.L_x_5826) ;  /* 0x0000000400187947 */ /* 0x000fec0003800000 */
.L_x_5839:
        /* <DEDUP_REMOVED lines=21> */
.L_x_5848:
[----:B------:R-:W-:Y:S05]  /*8620*/  BSYNC B1 ;  /* 0x0000000000017941 */ /* 0x000fea0003800000 */
.L_x_5847:
[----:B------:R-:W-:Y:S01]  /*8630*/  LEA R3, R0, 0x37800000, 0x17 ;  /* 0x3780000000037811 */ /* 0x000fe200078eb8ff */
[----:B------:R-:W-:-:S05]  /*8640*/  IMAD.SHL.U32 R0, R2, 0x200000, RZ ;  /* 0x0020000002007824 */ /* 0x000fca00078e00ff */
[----:B------:R-:W-:-:S07]  /*8650*/  LOP3.LUT R0, R3, R0, R4, 0xfe, !PT ;  /* 0x0000000003007212 */ /* 0x000fce00078efe04 */
.L_x_5846:
[----:B------:R-:W-:Y:S05]  /*8660*/  BSYNC B0 ;  /* 0x0000000000007941 */ /* 0x000fea0003800000 */
.L_x_5845:
[----:B------:R-:W-:Y:S01]  /*8670*/  F2FP.BF16.F32.PACK_AB R0, RZ, R0 ;  /* 0x00000000ff00723e */ /* 0x000fe200000010ff */
[----:B------:R-:W-:Y:S06]  /*8680*/  BRA `(.L_x_5826) ;  /* 0x0000000000a87947 */ /* 0x000fec0003800000 */
.L_x_5838:
        /* <DEDUP_REMOVED lines=14> */
.L_x_5852:
[----:B------:R-:W-:Y:S05]  /*8770*/  BSYNC B0 ;  /* 0x0000000000007941 */ /* 0x000fea0003800000 */
.L_x_5851:
[----:B------:R-:W-:Y:S01]  /*8780*/  F2FP.BF16.F32.PACK_AB R0, RZ, R0 ;  /* 0x00000000ff00723e */ /* 0x000fe200000010ff */
[----:B------:R-:W-:Y:S06]  /*8790*/  BRA `(.L_x_5826) ;  /* 0x0000000000647947 */ /* 0x000fec0003800000 */
.L_x_5825:
        /* <DEDUP_REMOVED lines=16> */
.L_x_5853:
[----:B------:R-:W-:Y:S01]  /*88a0*/  PRMT R0, RZ, 0x7610, R0 ;  /* 0x00007610ff007816 */ /* 0x000fe20000000000 */
[----:B------:R-:W-:Y:S06]  /*88b0*/  BRA `(.L_x_5826) ;  /* 0x00000000001c7947 */ /* 0x000fec0003800000 */
.L_x_5850:
[----:B------:R-:W2:Y:S02]  /*88c0*/  LDG.E.64 R2, desc[UR36][R2.64] ;  /* 0x0000002402027981 */ /* 0x000ea4000c1e1b00 */
[----:B--2---:R-:W0:Y:S02]  /*88d0*/  I2F.U64 R0, R2 ;  /* 0x0000000200007312 */ /* 0x004e240000301000 */
[----:B0-----:R-:W-:Y:S01]  /*88e0*/  F2FP.BF16.F32.PACK_AB R0, RZ, R0 ;  /* 0x00000000ff00723e */ /* 0x001fe200000010ff */
[----:B------:R-:W-:Y:S06]  /*88f0*/  BRA `(.L_x_5826) ;  /* 0x00000000000c7947 */ /* 0x000fec0003800000 */
.L_x_5849:
[----:B------:R-:W2:Y:S02]  /*8900*/  LDG.E R2, desc[UR36][R2.64] ;  /* 0x0000002402027981 */ /* 0x000ea4000c1e1900 */
[----:B--2---:R-:W-:-:S04]  /*8910*/  I2FP.F32.U32 R0, R2 ;  /* 0x0000000200007245 */ /* 0x004fc80000201000 */
[----:B------:R-:W-:-:S07]  /*8920*/  F2FP.BF16.F32.PACK_AB R0, RZ, R0 ;  /* 0x00000000ff00723e */ /* 0x000fce00000010ff */
.L_x_5826:
        /* <DEDUP_REMOVED lines=21> */
.L_x_5857:
[----:B------:R-:W-:-:S06]  /*8a80*/  IMAD.U32 R3, R3, 0x10000, RZ ;  /* 0x0001000003037824 */ /* 0x000fcc00078e00ff */
[----:B------:R-:W0:Y:S02]  /*8a90*/  F2I.S64.TRUNC R2, R3 ;  /* 0x0000000300027311 */ /* 0x000e24000020d900 */
[----:B0-----:R3:W-:Y:S01]  /*8aa0*/  STG.E.U8 desc[UR36][R16.64], R2 ;  /* 0x0000000210007986 */ /* 0x0017e2000c101124 */
[----:B------:R-:W-:Y:S05]  /*8ab0*/  BRA `(.L_x_5859) ;  /* 0x0000000c00847947 */ /* 0x000fea0003800000 */
.L_x_5856:
        /* <DEDUP_REMOVED lines=10> */
.L_x_5861:
[----:B------:R-:W-:-:S06]  /*8b60*/  IMAD.U32 R3, R3, 0x10000, RZ ;  /* 0x0001000003037824 */ /* 0x000fcc00078e00ff */
[----:B------:R-:W0:Y:S02]  /*8b70*/  F2I.FTZ.TRUNC.NTZ R3, R3 ;  /* 0x0000000300037305 */ /* 0x000e24000021f100 */
[----:B0-----:R2:W-:Y:S01]  /*8b80*/  STG.E desc[UR36][R16.64], R3 ;  /* 0x0000000310007986 */ /* 0x0015e2000c101924 */
[----:B------:R-:W-:Y:S05]  /*8b90*/  BRA `(.L_x_5859) ;  /* 0x0000000c004c7947 */ /* 0x000fea0003800000 */
.L_x_5860:
[----:B------:R-:W-:-:S06]  /*8ba0*/  IMAD.U32 R3, R3, 0x10000, RZ ;  /* 0x0001000003037824 */ /* 0x000fcc00078e00ff */
[----:B------:R-:W0:Y:S02]  /*8bb0*/  F2I.FTZ.TRUNC.NTZ R3, R3 ;  /* 0x0000000300037305 */ /* 0x000e24000021f100 */
[----:B0-----:R0:W-:Y:S01]  /*8bc0*/  STG.E.U16 desc[UR36][R16.64], R3 ;  /* 0x0000000310007986 */ /* 0x0011e2000c101524 */
[----:B------:R-:W-:Y:S05]  /*8bd0*/  BRA `(.L_x_5859) ;  /* 0x0000000c003c7947 */ /* 0x000fea0003800000 */
.L_x_5855:
        /* <DEDUP_REMOVED lines=9> */
.L_x_5863:
[----:B------:R-:W-:-:S05]  /*8c70*/  IMAD.U32 R0, R3, 0x10000, RZ ;  /* 0x0001000003007824 */ /* 0x000fca00078e00ff */
[----:B------:R-:W-:-:S05]  /*8c80*/  F2FP.F16.F32.PACK_AB R0, RZ, R0 ;  /* 0x00000000ff00723e */ /* 0x000fca00000000ff */
[----:B------:R0:W-:Y:S01]  /*8c90*/  STG.E.U16 desc[UR36][R16.64], R0 ;  /* 0x0000000010007986 */ /* 0x0001e2000c101524 */
[----:B------:R-:W-:Y:S05]  /*8ca0*/  BRA `(.L_x_5859) ;  /* 0x0000000c00087947 */ /* 0x000fea0003800000 */
.L_x_5862:
        /* <DEDUP_REMOVED lines=10> */
.L_x_5865:
[----:B------:R-:W-:-:S05]  /*8d50*/  IMAD.U32 R3, R3, 0x10000, RZ ;  /* 0x0001000003037824 */ /* 0x000fca00078e00ff */
[----:B------:R-:W-:-:S04]  /*8d60*/  F2FP.F16.F32.PACK_AB R3, RZ, R3 ;  /* 0x00000003ff03723e */ /* 0x000fc800000000ff */
[----:B------:R-:W-:-:S05]  /*8d70*/  PRMT R3, R3, 0x5410, RZ ;  /* 0x0000541003037816 */ /* 0x000fca00000000ff */
[----:B------:R0:W-:Y:S01]  /*8d80*/  STG.E desc[UR36][R16.64], R3 ;  /* 0x0000000310007986 */ /* 0x0001e2000c101924 */
[----:B------:R-:W-:Y:S05]  /*8d90*/  BRA `(.L_x_5859) ;  /* 0x0000000800cc7947 */ /* 0x000fea0003800000 */
.L_x_5864:
[----:B------:R-:W-:-:S04]  /*8da0*/  IMAD.U32 R2, R3, 0x10000, RZ ;  /* 0x0001000003027824 */ /* 0x000fc800078e00ff */
[----:B------:R-:W-:-:S06]  /*8db0*/  FMUL.FTZ R2, R2, 1 ;  /* 0x3f80000002027820 */ /* 0x000fcc0000410000 */
[----:B------:R-:W0:Y:S02]  /*8dc0*/  F2F.F64.F32 R2, R2 ;  /* 0x0000000200027310 */ /* 0x000e240000201800 */
[----:B0-----:R0:W-:Y:S01]  /*8dd0*/  STG.E.64 desc[UR36][R16.64], R2 ;  /* 0x0000000210007986 */ /* 0x0011e2000c101b24 */
[----:B------:R-:W-:Y:S05]  /*8de0*/  BRA `(.L_x_5859) ;  /* 0x0000000800b87947 */ /* 0x000fea0003800000 */
.L_x_5854:
        /* <DEDUP_REMOVED lines=13> */
.L_x_5868:
[----:B------:R-:W-:Y:S01]  /*8ec0*/  IMAD.U32 R3, R3, 0x10000, RZ ;  /* 0x0001000003037824 */ /* 0x000fe200078e00ff */
[----:B------:R-:W-:-:S03]  /*8ed0*/  CS2R R6, SRZ ;  /* 0x0000000000067805 */ /* 0x000fc6000001ff00 */
[----:B------:R-:W-:-:S04]  /*8ee0*/  FMUL.FTZ R3, R3, 1 ;  /* 0x3f80000003037820 */ /* 0x000fc80000410000 */
[----:B------:R-:W0:Y:S02]  /*8ef0*/  F2F.F64.F32 R4, R3 ;  /* 0x0000000300047310 */ /* 0x000e240000201800 */
[----:B0-----:R0:W-:Y:S01]  /*8f00*/  STG.E.128 desc[UR36][R16.64], R4 ;  /* 0x0000000410007986 */ /* 0x0011e2000c101d24 */
[----:B------:R-:W-:Y:S05]  /*8f10*/  BRA `(.L_x_5859) ;  /* 0x00000008006c7947 */ /* 0x000fea0003800000 */
.L_x_5867:
        /* <DEDUP_REMOVED lines=21> */
.L_x_5872:
[----:B------:R-:W-:Y:S05]  /*9070*/  BSYNC B0 ;  /* 0x0000000000007941 */ /* 0x000fea0003800000 */
.L_x_5871:
[----:B------:R-:W-:-:S05]  /*9080*/  LOP3.LUT R3, R0, R3, RZ, 0xfc, !PT ;  /* 0x0000000300037212 */ /* 0x000fca00078efcff */
[----:B------:R0:W-:Y:S01]  /*9090*/  STG.E.U8 desc[UR36][R16.64], R3 ;  /* 0x0000000310007986 */ /* 0x0001e2000c101124 */
[----:B------:R-:W-:Y:S05]  /*90a0*/  BRA `(.L_x_5859) ;  /* 0x0000000800087947 */ /* 0x000fea0003800000 */
.L_x_5870:
        /* <DEDUP_REMOVED lines=13> */
.L_x_5874:
[----:B------:R-:W-:Y:S01]  /*9180*/  IMAD.MOV.U32 R0, RZ, RZ, 0x7f ;  /* 0x0000007fff007424 */ /* 0x000fe200078e00ff */
[----:B------:R-:W-:-:S04]  /*9190*/  ISETP.GT.U32.AND P0, PT, R2, 0x7f800000, PT ;  /* 0x7f8000000200780c */ /* 0x000fc80003f04070 */
[----:B------:R-:W-:-:S09]  /*91a0*/  SEL R0, R0, 0x7c, P0 ;  /* 0x0000007c00007807 */ /* 0x000fd20000000000 */
.L_x_5875:
[----:B------:R-:W-:Y:S05]  /*91b0*/  BSYNC B0 ;  /* 0x0000000000007941 */ /* 0x000fea0003800000 */
.L_x_5873:
[----:B------:R-:W-:-:S04]  /*91c0*/  LOP3.LUT R2, R3, 0x80000000, RZ, 0xc0, !PT ;  /* 0x8000000003027812 */ /* 0x000fc800078ec0ff */
[----:B------:R-:W-:-:S04]  /*91d0*/  SHF.R.U32.HI R3, RZ, 0x18, R2 ;  /* 0x00000018ff037819 */ /* 0x000fc80000011602 */
[----:B------:R-:W-:-:S05]  /*91e0*/  LOP3.LUT R3, R0, R3, RZ, 0xfc, !PT ;  /* 0x0000000300037212 */ /* 0x000fca00078efcff */
[----:B------:R0:W-:Y:S01]  /*91f0*/  STG.E.U8 desc[UR36][R16.64], R3 ;  /* 0x0000000310007986 */ /* 0x0001e2000c101124 */
[----:B------:R-:W-:Y:S05]  /*9200*/  BRA `(.L_x_5859) ;  /* 0x0000000400b07947 */ /* 0x000fea0003800000 */
.L_x_5869:
[----:B------:R0:W-:Y:S01]  /*9210*/  STG.E.U16 desc[UR36][R16.64], R3 ;  /* 0x0000000310007986 */ /* 0x0001e2000c101524 */
[----:B------:R-:W-:Y:S05]  /*9220*/  BRA `(.L_x_5859) ;  /* 0x0000000400a87947 */ /* 0x000fea0003800000 */
.L_x_5866:
        /* <DEDUP_REMOVED lines=12> */
.L_x_5878:
        /* <DEDUP_REMOVED lines=17> */
.L_x_5881:
[----:B------:R-:W-:-:S04]  /*9400*/  LOP3.LUT R2, R3, 0x80000000, RZ, 0xc0, !PT ;  /* 0x8000000003027812 */ /* 0x000fc800078ec0ff */
[----:B------:R-:W-:-:S04]  /*9410*/  SHF.R.U32.HI R3, RZ, 0x18, R2 ;  /* 0x00000018ff037819 */ /* 0x000fc80000011602 */
[----:B------:R-:W-:-:S04]  /*9420*/  LOP3.LUT R0, R0, R3, RZ, 0xfc, !PT ;  /* 0x0000000300007212 */ /* 0x000fc800078efcff */
[----:B------:R-:W-:-:S07]  /*9430*/  PRMT R8, R0, 0x7610, R8 ;  /* 0x0000761000087816 */ /* 0x000fce0000000008 */
.L_x_5880:
[----:B------:R-:W-:Y:S05]  /*9440*/  BSYNC B0 ;  /* 0x0000000000007941 */ /* 0x000fea0003800000 */
.L_x_5879:
[----:B------:R0:W-:Y:S01]  /*9450*/  STG.E.U8 desc[UR36][R16.64], R8 ;  /* 0x0000000810007986 */ /* 0x0001e2000c101124 */
[----:B------:R-:W-:Y:S05]  /*9460*/  BRA `(.L_x_5859) ;  /* 0x0000000400187947 */ /* 0x000fea0003800000 */
.L_x_5877:
        /* <DEDUP_REMOVED lines=17> */
.L_x_5884:
[----:B------:R-:W-:-:S04]  /*9580*/  LOP3.LUT R2, R3, 0x80000000, RZ, 0xc0, !PT ;  /* 0x8000000003027812 */ /* 0x000fc800078ec0ff */
[----:B------:R-:W-:-:S04]  /*9590*/  SHF.R.U32.HI R3, RZ, 0x18, R2 ;  /* 0x00000018ff037819 */ /* 0x000fc80000011602 */
[----:B------:R-:W-:-:S04]  /*95a0*/  LOP3.LUT R0, R0, R3, RZ, 0xfc, !PT ;  /* 0x0000000300007212 */ /* 0x000fc800078efcff */
[----:B------:R-:W-:-:S07]  /*95b0*/  PRMT R8, R0, 0x7610, R8 ;  /* 0x0000761000087816 */ /* 0x000fce0000000008 */
.L_x_5883:
[----:B------:R-:W-:Y:S05]  /*95c0*/  BSYNC B0 ;  /* 0x0000000000007941 */ /* 0x000fea0003800000 */
.L_x_5882:
[----:B------:R0:W-:Y:S01]  /*95d0*/  STG.E.U8 desc[UR36][R16.64], R8 ;  /* 0x0000000810007986 */ /* 0x0001e2000c101124 */
[----:B------:R-:W-:Y:S05]  /*95e0*/  BRA `(.L_x_5859) ;  /* 0x0000000000b87947 */ /* 0x000fea0003800000 */
.L_x_5876:
        /* <DEDUP_REMOVED lines=22> */
.L_x_5858:
        /* <DEDUP_REMOVED lines=16> */
.L_x_5887:
[----:B------:R-:W-:Y:S05]  /*9850*/  BRA `(.L_x_5859) ;  /* 0x00000000001c7947 */ /* 0x000fea0003800000 */
.L_x_5886:
[----:B------:R-:W-:-:S06]  /*9860*/  IMAD.U32 R3, R3, 0x10000, RZ ;  /* 0x0001000003037824 */ /* 0x000fcc00078e00ff */
[----:B------:R-:W0:Y:S02]  /*9870*/  F2I.U64.TRUNC R2, R3 ;  /* 0x0000000300027311 */ /* 0x000e24000020d800 */
[----:B0-----:R0:W-:Y:S01]  /*9880*/  STG.E.64 desc[UR36][R16.64], R2 ;  /* 0x0000000210007986 */ /* 0x0011e2000c101b24 */
[----:B------:R-:W-:Y:S05]  /*9890*/  BRA `(.L_x_5859) ;  /* 0x00000000000c7947 */ /* 0x000fea0003800000 */
.L_x_5885:
[----:B------:R-:W-:-:S06]  /*98a0*/  IMAD.U32 R3, R3, 0x10000, RZ ;  /* 0x0001000003037824 */ /* 0x000fcc00078e00ff */
[----:B------:R-:W0:Y:S02]  /*98b0*/  F2I.FTZ.U32.TRUNC.NTZ R3, R3 ;  /* 0x0000000300037305 */ /* 0x000e24000021f000 */
[----:B0-----:R0:W-:Y:S02]  /*98c0*/  STG.E desc[UR36][R16.64], R3 ;  /* 0x0000000310007986 */ /* 0x0011e4000c101924 */
.L_x_5859:
[----:B------:R-:W-:-:S07]  /*98d0*/  VIADD R19, R19, 0x80 ;  /* 0x0000008013137836 */ /* 0x000fce0000000000 */
.L_x_5819:
[----:B------:R-:W-:Y:S05]  /*98e0*/  BSYNC B6 ;  /* 0x0000000000067941 */ /* 0x000fea0003800000 */
.L_x_5818:
        /* <DEDUP_REMOVED lines=306> */
.L_x_5888:
        /* <DEDUP_REMOVED lines=22> */
.L_x_5892:
[----:B------:R-:W2:Y:S02]  /*ad70*/  LDG.E.U8 R2, desc[UR36][R2.64] ;  /* 0x0000002402027981 */ /* 0x000ea4000c1e1100 */
[----:B--2---:R-:W-:-:S04]  /*ad80*/  I2FP.F32.U32 R0, R2 ;  /* 0x0000000200007245 */ /* 0x004fc80000201000 */
[----:B------:R-:W-:Y:S01]  /*ad90*/  F2FP.BF16.F32.PACK_AB R0, RZ, R0 ;  /* 0x00000000ff00723e */ /* 0x000fe200000010ff */
[----:B------:R-:W-:Y:S06]  /*ada0*/  BRA `(.L_x_5894) ;  /* 0x0000000c00907947 */ /* 0x000fec0003800000 */
.L_x_5891:
        /* <DEDUP_REMOVED lines=10> */
.L_x_5896:
[----:B------:R-:W2:Y:S02]  /*ae50*/  LDG.E R2, desc[UR36][R2.64] ;  /* 0x0000002402027981 */ /* 0x000ea4000c1e1900 */
[----:B--2---:R-:W-:-:S04]  /*ae60*/  I2FP.F32.S32 R0, R2 ;  /* 0x0000000200007245 */ /* 0x004fc80000201400 */
[----:B------:R-:W-:Y:S01]  /*ae70*/  F2FP.BF16.F32.PACK_AB R0, RZ, R0 ;  /* 0x00000000ff00723e */ /* 0x000fe200000010ff */
[----:B------:R-:W-:Y:S06]  /*ae80*/  BRA `(.L_x_5894) ;  /* 0x0000000c00587947 */ /* 0x000fec0003800000 */
.L_x_5895:
[----:B------:R-:W2:Y:S02]  /*ae90*/  LDG.E.U16 R2, desc[UR36][R2.64] ;  /* 0x0000002402027981 */ /* 0x000ea4000c1e1500 */
[----:B--2---:R-:W0:Y:S02]  /*aea0*/  I2F.S16 R0, R2 ;  /* 0x0000000200007306 */ /* 0x004e240000101400 */
[----:B0-----:R-:W-:Y:S01]  /*aeb0*/  F2FP.BF16.F32.PACK_AB R0, RZ, R0 ;  /* 0x00000000ff00723e */ /* 0x001fe200000010ff */
[----:B------:R-:W-:Y:S06]  /*aec0*/  BRA `(.L_x_5894) ;  /* 0x0000000c00487947 */ /* 0x000fec0003800000 */
.L_x_5890:
        /* <DEDUP_REMOVED lines=9> */
.L_x_5898:
[----:B------:R-:W2:Y:S02]  /*af60*/  LDG.E.U16 R0, desc[UR36][R2.64] ;  /* 0x0000002402007981 */ /* 0x000ea4000c1e1500 */
[----:B--2---:R-:W-:-:S05]  /*af70*/  HADD2.F32 R0, -RZ, R0.H0_H0 ;  /* 0x20000000ff007230 */ /* 0x004fca0000004100 */
[----:B------:R-:W-:Y:S01]  /*af80*/  F2FP.BF16.F32.PACK_AB R0, RZ, R0 ;  /* 0x00000000ff00723e */ /* 0x000fe200000010ff */
[----:B------:R-:W-:Y:S06]  /*af90*/  BRA `(.L_x_5894) ;  /* 0x0000000c00147947 */ /* 0x000fec0003800000 */
.L_x_5897:
        /* <DEDUP_REMOVED lines=9> */
.L_x_5900:
[----:B------:R-:W2:Y:S02]  /*b030*/  LDG.E.U16 R2, desc[UR36][R2.64] ;  /* 0x0000002402027981 */ /* 0x000ea4000c1e1500 */
[----:B--2---:R-:W-:-:S05]  /*b040*/  HADD2.F32 R0, -RZ, R2.H0_H0 ;  /* 0x20000002ff007230 */ /* 0x004fca0000004100 */
[----:B------:R-:W-:Y:S01]  /*b050*/  F2FP.BF16.F32.PACK_AB R0, RZ, R0 ;  /* 0x00000000ff00723e */ /* 0x000fe200000010ff */
[----:B------:R-:W-:Y:S06]  /*b060*/  BRA `(.L_x_5894) ;  /* 0x0000000800e07947 */ /* 0x000fec0003800000 */
.L_x_5899:
        /* <DEDUP_REMOVED lines=8> */
.L_x_5889:
        /* <DEDUP_REMOVED lines=13> */
.L_x_5903:
        /* <DEDUP_REMOVED lines=8> */
.L_x_5902:
        /* <DEDUP_REMOVED lines=28> */
.L_x_5905:
        /* <DEDUP_REMOVED lines=15> */
.L_x_5904:
[----:B------:R0:W5:Y:S01]  /*b4f0*/  LDG.E.U16 R0, desc[UR36][R2.64] ;  /* 0x0000002402007981 */ /* 0x000162000c1e1500 */
[----:B------:R-:W-:Y:S05]  /*b500*/  BRA `(.L_x_5894) ;  /* 0x0000000400b87947 */ /* 0x000fea0003800000 */
.L_x_5901:
        /* <DEDUP_REMOVED lines=12> */
.L_x_5908:
        /* <DEDUP_REMOVED lines=21> */
.L_x_5912:
[----:B------:R-:W-:Y:S05]  /*b720*/  BSYNC B1 ;  /* 0x0000000000017941 */ /* 0x000fea0003800000 */
.L_x_5911:
[----:B------:R-:W-:Y:S01]  /*b730*/  LEA R3, R0, 0x3b800000, 0x17 ;  /* 0x3b80000000037811 */ /* 0x000fe200078eb8ff */
[----:B------:R-:W-:-:S05]  /*b740*/  IMAD.SHL.U32 R0, R2, 0x100000, RZ ;  /* 0x0010000002007824 */ /* 0x000fca00078e00ff */
[----:B------:R-:W-:-:S07]  /*b750*/  LOP3.LUT R0, R3, R0, R4, 0xfe, !PT ;  /* 0x0000000003007212 */ /* 0x000fce00078efe04 */
.L_x_5910:
[----:B------:R-:W-:Y:S05]  /*b760*/  BSYNC B0 ;  /* 0x0000000000007941 */ /* 0x000fea0003800000 */
.L_x_5909:
[----:B------:R-:W-:Y:S01]  /*b770*/  F2FP.BF16.F32.PACK_AB R0, RZ, R0 ;  /* 0x00000000ff00723e */ /* 0x000fe200000010ff */
[----:B------:R-:W-:Y:S06]  /*b780*/  BRA `(.L_x_5894) ;  /* 0x0000000400187947 */ /* 0x000fec0003800000 */
.L_x_5907:
        /* <DEDUP_REMOVED lines=21> */
.L_x_5916:
[----:B------:R-:W-:Y:S05]  /*b8e0*/  BSYNC B1 ;  /* 0x0000000000017941 */ /* 0x000fea0003800000 */
.L_x_5915:
[----:B------:R-:W-:Y:S01]  /*b8f0*/  LEA R3, R0, 0x37800000, 0x17 ;  /* 0x3780000000037811 */ /* 0x000fe200078eb8ff */
[----:B------:R-:W-:-:S05]  /*b900*/  IMAD.SHL.U32 R0, R2, 0x200000, RZ ;  /* 0x0020000002007824 */ /* 0x000fca00078e00ff */
[----:B------:R-:W-:-:S07]  /*b910*/  LOP3.LUT R0, R3, R0, R4, 0xfe, !PT ;  /* 0x0000000003007212 */ /* 0x000fce00078efe04 */
.L_x_5914:
[----:B------:R-:W-:Y:S05]  /*b920*/  BSYNC B0 ;  /* 0x0000000000007941 */ /* 0x000fea0003800000 */
.L_x_5913:
[----:B------:R-:W-:Y:S01]  /*b930*/  F2FP.BF16.F32.PACK_AB R0, RZ, R0 ;  /* 0x00000000ff00723e */ /* 0x000fe200000010ff */
[----:B------:R-:W-:Y:S06]  /*b940*/  BRA `(.L_x_5894) ;  /* 0x0000000000a87947 */ /* 0x000fec0003800000 */
.L_x_5906:
        /* <DEDUP_REMOVED lines=14> */
.L_x_5920:
[----:B------:R-:W-:Y:S05]  /*ba30*/  BSYNC B0 ;  /* 0x0000000000007941 */ /* 0x000fea0003800000 */
.L_x_5919:
[----:B------:R-:W-:Y:S01]  /*ba40*/  F2FP.BF16.F32.PACK_AB R0, RZ, R0 ;  /* 0x00000000ff00723e */ /* 0x000fe200000010ff */
[----:B------:R-:W-:Y:S06]  /*ba50*/  BRA `(.L_x_5894) ;  /* 0x0000000000647947 */ /* 0x000fec0003800000 */
.L_x_5893:
        /* <DEDUP_REMOVED lines=16> */
.L_x_5921:
[----:B------:R-:W-:Y:S01]  /*bb60*/  PRMT R0, RZ, 0x7610, R0 ;  /* 0x00007610ff007816 */ /* 0x000fe20000000000 */
[----:B------:R-:W-:Y:S06]  /*bb70*/  BRA `(.L_x_5894) ;  /* 0x00000000001c7947 */ /* 0x000fec0003800000 */
.L_x_5918:
[----:B------:R-:W2:Y:S02]  /*bb80*/  LDG.E.64 R2, desc[UR36][R2.64] ;  /* 0x0000002402027981 */ /* 0x000ea4000c1e1b00 */
[----:B--2---:R-:W0:Y:S02]  /*bb90*/  I2F.U64 R0, R2 ;  /* 0x0000000200007312 */ /* 0x004e240000301000 */
[----:B0-----:R-:W-:Y:S01]  /*bba0*/  F2FP.BF16.F32.PACK_AB R0, RZ, R0 ;  /* 0x00000000ff00723e */ /* 0x001fe200000010ff */
[----:B------:R-:W-:Y:S06]  /*bbb0*/  BRA `(.L_x_5894) ;  /* 0x00000000000c7947 */ /* 0x000fec0003800000 */
.L_x_5917:
[----:B------:R-:W2:Y:S02]  /*bbc0*/  LDG.E R2, desc[UR36][R2.64] ;  /* 0x0000002402027981 */ /* 0x000ea4000c1e1900 */
[----:B--2---:R-:W-:-:S04]  /*bbd0*/  I2FP.F32.U32 R0, R2 ;  /* 0x0000000200007245 */ /* 0x004fc80000201000 */
[----:B------:R-:W-:-:S07]  /*bbe0*/  F2FP.BF16.F32.PACK_AB R0, RZ, R0 ;  /* 0x00000000ff00723e */ /* 0x000fce00000010ff */
.L_x_5894:
        /* <DEDUP_REMOVED lines=21> */
.L_x_5925:
[----:B------:R-:W-:-:S06]  /*bd40*/  IMAD.U32 R3, R3, 0x10000, RZ ;  /* 0x0001000003037824 */ /* 0x000fcc00078e00ff */
[----:B------:R-:W0:Y:S02]  /*bd50*/  F2I.S64.TRUNC R2, R3 ;  /* 0x0000000300027311 */ /* 0x000e24000020d900 */
[----:B0-----:R-:W-:Y:S01]  /*bd60*/  STG.E.U8 desc[UR36][R16.64], R2 ;  /* 0x0000000210007986 */ /* 0x001fe2000c101124 */
[----:B------:R-:W-:Y:S05]  /*bd70*/  EXIT ;  /* 0x000000000000794d */ /* 0x000fea0003800000 */
.L_x_5924:
        /* <DEDUP_REMOVED lines=10> */
.L_x_5928:
[----:B------:R-:W-:-:S06]  /*be20*/  IMAD.U32 R3, R3, 0x10000, RZ ;  /* 0x0001000003037824 */ /* 0x000fcc00078e00ff */
[----:B------:R-:W0:Y:S02]  /*be30*/  F2I.FTZ.TRUNC.NTZ R3, R3 ;  /* 0x0000000300037305 */ /* 0x000e24000021f100 */
[----:B0-----:R-:W-:Y:S01]  /*be40*/  STG.E desc[UR36][R16.64], R3 ;  /* 0x0000000310007986 */ /* 0x001fe2000c101924 */
[----:B------:R-:W-:Y:S05]  /*be50*/  EXIT ;  /* 0x000000000000794d */ /* 0x000fea0003800000 */
.L_x_5927:
[----:B------:R-:W-:-:S06]  /*be60*/  IMAD.U32 R3, R3, 0x10000, RZ ;  /* 0x0001000003037824 */ /* 0x000fcc00078e00ff */
[----:B------:R-:W0:Y:S02]  /*be70*/  F2I.FTZ.TRUNC.NTZ R3, R3 ;  /* 0x0000000300037305 */ /* 0x000e24000021f100 */
[----:B0-----:R-:W-:Y:S01]  /*be80*/  STG.E.U16 desc[UR36][R16.64], R3 ;  /* 0x0000000310007986 */ /* 0x001fe2000c101524 */
[----:B------:R-:W-:Y:S05]  /*be90*/  EXIT ;  /* 0x000000000000794d */ /* 0x000fea0003800000 */
.L_x_5923:
        /* <DEDUP_REMOVED lines=9> */
.L_x_5930:
[----:B------:R-:W-:-:S05]  /*bf30*/  IMAD.U32 R0, R3, 0x10000, RZ ;  /* 0x0001000003007824 */ /* 0x000fca00078e00ff */
[----:B------:R-:W-:-:S05]  /*bf40*/  F2FP.F16.F32.PACK_AB R0, RZ, R0 ;  /* 0x00000000ff00723e */ /* 0x000fca00000000ff */
[----:B------:R-:W-:Y:S01]  /*bf50*/  STG.E.U16 desc[UR36][R16.64], R0 ;  /* 0x0000000010007986 */ /* 0x000fe2000c101524 */
[----:B------:R-:W-:Y:S05]  /*bf60*/  EXIT ;  /* 0x000000000000794d */ /* 0x000fea0003800000 */
.L_x_5929:
        /* <DEDUP_REMOVED lines=10> */
.L_x_5932:
[----:B------:R-:W-:-:S05]  /*c010*/  IMAD.U32 R3, R3, 0x10000, RZ ;  /* 0x0001000003037824 */ /* 0x000fca00078e00ff */
[----:B------:R-:W-:-:S04]  /*c020*/  F2FP.F16.F32.PACK_AB R3, RZ, R3 ;  /* 0x00000003ff03723e */ /* 0x000fc800000000ff */
[----:B------:R-:W-:-:S05]  /*c030*/  PRMT R3, R3, 0x5410, RZ ;  /* 0x0000541003037816 */ /* 0x000fca00000000ff */
[----:B------:R-:W-:Y:S01]  /*c040*/  STG.E desc[UR36][R16.64], R3 ;  /* 0x0000000310007986 */ /* 0x000fe2000c101924 */
[----:B------:R-:W-:Y:S05]  /*c050*/  EXIT ;  /* 0x000000000000794d */ /* 0x000fea0003800000 */
.L_x_5931:
[----:B------:R-:W-:-:S04]  /*c060*/  IMAD.U32 R2, R3, 0x10000, RZ ;  /* 0x0001000003027824 */ /* 0x000fc800078e00ff */
[----:B------:R-:W-:-:S06]  /*c070*/  FMUL.FTZ R2, R2, 1 ;  /* 0x3f80000002027820 */ /* 0x000fcc0000410000 */
[----:B------:R-:W0:Y:S02]  /*c080*/  F2F.F64.F32 R2, R2 ;  /* 0x0000000200027310 */ /* 0x000e240000201800 */
[----:B0-----:R-:W-:Y:S01]  /*c090*/  STG.E.64 desc[UR36][R16.64], R2 ;  /* 0x0000000210007986 */ /* 0x001fe2000c101b24 */
[----:B------:R-:W-:Y:S05]  /*c0a0*/  EXIT ;  /* 0x000000000000794d */ /* 0x000fea0003800000 */
.L_x_5922:
        /* <DEDUP_REMOVED lines=13> */
.L_x_5935:
[----:B------:R-:W-:Y:S01]  /*c180*/  IMAD.U32 R3, R3, 0x10000, RZ ;  /* 0x0001000003037824 */ /* 0x000fe200078e00ff */
[----:B------:R-:W-:-:S03]  /*c190*/  CS2R R6, SRZ ;  /* 0x0000000000067805 */ /* 0x000fc6000001ff00 */
[----:B------:R-:W-:-:S04]  /*c1a0*/  FMUL.FTZ R3, R3, 1 ;  /* 0x3f80000003037820 */ /* 0x000fc80000410000 */
[----:B------:R-:W0:Y:S02]  /*c1b0*/  F2F.F64.F32 R4, R3 ;  /* 0x0000000300047310 */ /* 0x000e240000201800 */
[----:B0-----:R-:W-:Y:S01]  /*c1c0*/  STG.E.128 desc[UR36][R16.64], R4 ;  /* 0x0000000410007986 */ /* 0x001fe2000c101d24 */
[----:B------:R-:W-:Y:S05]  /*c1d0*/  EXIT ;  /* 0x000000000000794d */ /* 0x000fea0003800000 */
.L_x_5934:
        /* <DEDUP_REMOVED lines=21> */
.L_x_5939:
[----:B------:R-:W-:Y:S05]  /*c330*/  BSYNC B0 ;  /* 0x0000000000007941 */ /* 0x000fea0003800000 */
.L_x_5938:
[----:B------:R-:W-:-:S05]  /*c340*/  LOP3.LUT R3, R0, R3, RZ, 0xfc, !PT ;  /* 0x0000000300037212 */ /* 0x000fca00078efcff */
[----:B------:R-:W-:Y:S01]  /*c350*/  STG.E.U8 desc[UR36][R16.64], R3 ;  /* 0x0000000310007986 */ /* 0x000fe2000c101124 */
[----:B------:R-:W-:Y:S05]  /*c360*/  EXIT ;  /* 0x000000000000794d */ /* 0x000fea0003800000 */
.L_x_5937:
        /* <DEDUP_REMOVED lines=13> */
.L_x_5941:
[----:B------:R-:W-:Y:S01]  /*c440*/  IMAD.MOV.U32 R0, RZ, RZ, 0x7f ;  /* 0x0000007fff007424 */ /* 0x000fe200078e00ff */
[----:B------:R-:W-:-:S04]  /*c450*/  ISETP.GT.U32.AND P0, PT, R2, 0x7f800000, PT ;  /* 0x7f8000000200780c */ /* 0x000fc80003f04070 */
[----:B------:R-:W-:-:S09]  /*c460*/  SEL R0, R0, 0x7c, P0 ;  /* 0x0000007c00007807 */ /* 0x000fd20000000000 */
.L_x_5942:
[----:B------:R-:W-:Y:S05]  /*c470*/  BSYNC B0 ;  /* 0x0000000000007941 */ /* 0x000fea0003800000 */
.L_x_5940:
[----:B------:R-:W-:-:S04]  /*c480*/  LOP3.LUT R2, R3, 0x80000000, RZ, 0xc0, !PT ;  /* 0x8000000003027812 */ /* 0x000fc800078ec0ff */
[----:B------:R-:W-:-:S04]  /*c490*/  SHF.R.U32.HI R3, RZ, 0x18, R2 ;  /* 0x00000018ff037819 */ /* 0x000fc80000011602 */
[----:B------:R-:W-:-:S05]  /*c4a0*/  LOP3.LUT R3, R0, R3, RZ, 0xfc, !PT ;  /* 0x0000000300037212 */ /* 0x000fca00078efcff */
[----:B------:R-:W-:Y:S01]  /*c4b0*/  STG.E.U8 desc[UR36][R16.64], R3 ;  /* 0x0000000310007986 */ /* 0x000fe2000c101124 */
[----:B------:R-:W-:Y:S05]  /*c4c0*/  EXIT ;  /* 0x000000000000794d */ /* 0x000fea0003800000 */
.L_x_5936:
[----:B------:R-:W-:Y:S01]  /*c4d0*/  STG.E.U16 desc[UR36][R16.64], R3 ;  /* 0x0000000310007986 */ /* 0x000fe2000c101524 */
[----:B------:R-:W-:Y:S05]  /*c4e0*/  EXIT ;  /* 0x000000000000794d */ /* 0x000fea0003800000 */
.L_x_5933:
        /* <DEDUP_REMOVED lines=12> */
.L_x_5945:
        /* <DEDUP_REMOVED lines=17> */
.L_x_5948:
[----:B------:R-:W-:-:S04]  /*c6c0*/  LOP3.LUT R2, R3, 0x80000000, RZ, 0xc0, !PT ;  /* 0x8000000003027812 */ /* 0x000fc800078ec0ff */
[----:B------:R-:W-:-:S04]  /*c6d0*/  SHF.R.U32.HI R3, RZ, 0x18, R2 ;  /* 0x00000018ff037819 */ /* 0x000fc80000011602 */
[----:B------:R-:W-:-:S04]  /*c6e0*/  LOP3.LUT R0, R0, R3, RZ, 0xfc, !PT ;  /* 0x0000000300007212 */ /* 0x000fc800078efcff */
[----:B------:R-:W-:-:S07]  /*c6f0*/  PRMT R8, R0, 0x7610, R8 ;  /* 0x0000761000087816 */ /* 0x000fce0000000008 */
.L_x_5947:
[----:B------:R-:W-:Y:S05]  /*c700*/  BSYNC B0 ;  /* 0x0000000000007941 */ /* 0x000fea0003800000 */
.L_x_5946:
[----:B------:R-:W-:Y:S01]  /*c710*/  STG.E.U8 desc[UR36][R16.64], R8 ;  /* 0x0000000810007986 */ /* 0x000fe2000c101124 */
[----:B------:R-:W-:Y:S05]  /*c720*/  EXIT ;  /* 0x000000000000794d */ /* 0x000fea0003800000 */
.L_x_5944:
        /* <DEDUP_REMOVED lines=17> */
.L_x_5951:
[----:B------:R-:W-:-:S04]  /*c840*/  LOP3.LUT R2, R3, 0x80000000, RZ, 0xc0, !PT ;  /* 0x8000000003027812 */ /* 0x000fc800078ec0ff */
[----:B------:R-:W-:-:S04]  /*c850*/  SHF.R.U32.HI R3, RZ, 0x18, R2 ;  /* 0x00000018ff037819 */ /* 0x000fc80000011602 */
[----:B------:R-:W-:-:S04]  /*c860*/  LOP3.LUT R0, R0, R3, RZ, 0xfc, !PT ;  /* 0x0000000300007212 */ /* 0x000fc800078efcff */
[----:B------:R-:W-:-:S07]  /*c870*/  PRMT R8, R0, 0x7610, R8 ;  /* 0x0000761000087816 */ /* 0x000fce0000000008 */
.L_x_5950:
[----:B------:R-:W-:Y:S05]  /*c880*/  BSYNC B0 ;  /* 0x0000000000007941 */ /* 0x000fea0003800000 */
.L_x_5949:
[----:B------:R-:W-:Y:S01]  /*c890*/  STG.E.U8 desc[UR36][R16.64], R8 ;  /* 0x0000000810007986 */ /* 0x000fe2000c101124 */
[----:B------:R-:W-:Y:S05]  /*c8a0*/  EXIT ;  /* 0x000000000000794d */ /* 0x000fea0003800000 */
.L_x_5943:
        /* <DEDUP_REMOVED lines=22> */
.L_x_5926:
        /* <DEDUP_REMOVED lines=16> */
.L_x_5954:
[----:B------:R-:W-:Y:S05]  /*cb10*/  EXIT ;  /* 0x000000000000794d */ /* 0x000fea0003800000 */
.L_x_5953:
[----:B------:R-:W-:-:S06]  /*cb20*/  IMAD.U32 R3, R3, 0x10000, RZ ;  /* 0x0001000003037824 */ /* 0x000fcc00078e00ff */
[----:B------:R-:W0:Y:S02]  /*cb30*/  F2I.U64.TRUNC R2, R3 ;  /* 0x0000000300027311 */ /* 0x000e24000020d800 */
[----:B0-----:R-:W-:Y:S01]  /*cb40*/  STG.E.64 desc[UR36][R16.64], R2 ;  /* 0x0000000210007986 */ /* 0x001fe2000c101b24 */
[----:B------:R-:W-:Y:S05]  /*cb50*/  EXIT ;  /* 0x000000000000794d */ /* 0x000fea0003800000 */
.L_x_5952:
[----:B------:R-:W-:-:S06]  /*cb60*/  IMAD.U32 R3, R3, 0x10000, RZ ;  /* 0x0001000003037824 */ /* 0x000fcc00078e00ff */
[----:B------:R-:W0:Y:S02]  /*cb70*/  F2I.FTZ.U32.TRUNC.NTZ R3, R3 ;  /* 0x0000000300037305 */ /* 0x000e24000021f000 */
[----:B0-----:R-:W-:Y:S01]  /*cb80*/  STG.E desc[UR36][R16.64], R3 ;  /* 0x0000000310007986 */ /* 0x001fe2000c101924 */
[----:B------:R-:W-:Y:S05]  /*cb90*/  EXIT ;  /* 0x000000000000794d */ /* 0x000fea0003800000 */
.L_x_5955:
        /* <DEDUP_REMOVED lines=14> */
.L_x_42159:


//--------------------- .text._ZN2at6native27unrolled_elementwise_kernelINS0_13AUnaryFunctorIN3c108BFloat16ES4_S4_ZZZNS0_16fmax_kernel_cudaERNS_18TensorIteratorBaseEENKUlvE_clEvENKUlvE2_clEvEUlS4_S4_E_EESt5arrayIPcLm2EELi4E23TrivialOffsetCalculatorILi1EjESF_NS0_6memory12LoadWithCastILi1EEENSG_13StoreWithCastILi1EEEEEviT_T0_T2_T3_T4_T5_ --------------------------
	.section	.text._ZN2at6native27unrolled_elementwise_kernelINS0_13AUnaryFunctorIN3c108BFloat16ES4_S4_ZZZNS0_16fmax_kernel_cudaERNS_18TensorIteratorBaseEENKUlvE_clEvENKUlvE2_clEvEUlS4_S4_E_EESt5arrayIPcLm2EELi4E23TrivialOffsetCalculatorILi1EjESF_NS0_6memory12LoadWithCastILi1EEENSG_13StoreWithCastILi1EEEEEviT_T0_T2_T3_T4_T5_,"ax",@progbits
	.align	128
        .global         _ZN2at6native27unrolled_elementwise_kernelINS0_13AUnaryFunctorIN3c108BFloat16ES4_S4_ZZZNS0_16fmax_kernel_cudaERNS_18TensorIteratorBaseEENKUlvE_clEvENKUlvE2_clEvEUlS4_S4_E_EESt5arrayIPcLm2EELi4E23TrivialOffsetCalculatorILi1EjESF_NS0_6memory12LoadWithCastILi1EEENSG_13StoreWithCastILi1EEEEEviT_T0_T2_T3_T4_T5_
        .type           _ZN2at6native27unrolled_elementwise_kernelINS0_13AUnaryFunctorIN3c108BFloat16ES4_S4_ZZZNS0_16fmax_kernel_cudaERNS_18TensorIteratorBaseEENKUlvE_clEvENKUlvE2_clEvEUlS4_S4_E_EESt5arrayIPcLm2EELi4E23TrivialOffsetCalculatorILi1EjESF_NS0_6memory12LoadWithCastILi1EEENSG_13StoreWithCastILi1EEEEEviT_T0_T2_T3_T4_T5_,@function
        .size           _ZN2at6native27unrolled_elementwise_kernelINS0_13AUnaryFunctorIN3c108BFloat16ES4_S4_ZZZNS0_16fmax_kernel_cudaERNS_18TensorIteratorBaseEENKUlvE_clEvENKUlvE2_clEvEUlS4_S4_E_EESt5arrayIPcLm2EELi4E23TrivialOffsetCalculatorILi1EjESF_NS0_6memory12LoadWithCastILi1EEENSG_13StoreWithCastILi1EEEEEviT_T0_T2_T3_T4_T5_,(.L_x_42160 - _ZN2at6native27unrolled_elementwise_kernelINS0_13AUnaryFunctorIN3c108BFloat16ES4_S4_ZZZNS0_16fmax_kernel_cudaERNS_18TensorIteratorBaseEENKUlvE_clEvENKUlvE2_clEvEUlS4_S4_E_EESt5arrayIPcLm2EELi4E23TrivialOffsetCalculatorILi1EjESF_NS0_6memory12LoadWithCastILi1EEENSG_13StoreWithCastILi1EEEEEviT_T0_T2_T3_T4_T5_)
        .other          _ZN2at6native27unrolled_elementwise_kernelINS0_13AUnaryFunctorIN3c108BFloat16ES4_S4_ZZZNS0_16fmax_kernel_cudaERNS_18TensorIteratorBaseEENKUlvE_clEvENKUlvE2_clEvEUlS4_S4_E_EESt5arrayIPcLm2EELi4E23TrivialOffsetCalculatorILi1EjESF_NS0_6memory12LoadWithCastILi1EEENSG_13StoreWithCastILi1EEEEEviT_T0_T2_T3_T4_T5_,@"STO_CUDA_ENTRY STV_DEFAULT"
_ZN2at6native27unrolled_elementwise_kernelINS0_13AUnaryFunctorIN3c108BFloat16ES4_S4_ZZZNS0_16fmax_kernel_cudaERNS_18TensorIteratorBaseEENKUlvE_clEvENKUlvE2_clEvEUlS4_S4_E_EESt5arrayIPcLm2EELi4E23TrivialOffsetCalculatorILi1EjESF_NS0_6memory12LoadWithCastILi1EEENSG_13StoreWithCastILi1EEEEEviT_T0_T2_T3_T4_T5_:
.text._ZN2at6native27unrolled_elementwise_kernelINS0_13AUnaryFunctorIN3c108BFloat16ES4_S4_ZZZNS0_16fmax_kernel_cudaERNS_18TensorIteratorBaseEENKUlvE_clEvENKUlvE2_clEvEUlS4_S4_E_EESt5arrayIPcLm2EELi4E23TrivialOffsetCalculatorILi1EjESF_NS0_6memory12LoadWithCastILi1EEENSG_13StoreWithCastILi1EEEEEviT_T0_T2_T3_T4_T5_:
        /* <DEDUP_REMOVED lines=34> */
.L_x_5961:
[----:B------:R-:W2:Y:S02]  /*0220*/  LDG.E.U8 R4, desc[UR36][R4.64] ;  /* 0x0000002404047981 */ /* 0x000ea4000c1e1100 */
[----:B--2---:R-:W-:-:S04]  /*0230*/  I2FP.F32.U32 R0, R4 ;  /* 0x0000000400007245 */ /* 0x004fc80000201000 */
[----:B------:R-:W-:-:S04]  /*0240*/  F2FP.BF16.F32.PACK_AB R0, RZ, R0 ;  /* 0x00000000ff00723e */ /* 0x000fc800000010ff */
[----:B------:R-:W-:Y:S01]  /*0250*/  PRMT R17, R0, 0x7610, R17 ;  /* 0x0000761000117816 */ /* 0x000fe20000000011 */
[----:B------:R-:W-:Y:S06]  /*0260*/  BRA `(.L_x_5963) ;  /* 0x0000000c00cc7947 */ /* 0x000fec0003800000 */
.L_x_5960:
        /* <DEDUP_REMOVED lines=11> */
.L_x_5965:
[----:B------:R-:W2:Y:S02]  /*0320*/  LDG.E R4, desc[UR36][R4.64] ;  /* 0x0000002404047981 */ /* 0x000ea4000c1e1900 */
[----:B--2---:R-:W-:-:S04]  /*0330*/  I2FP.F32.S32 R0, R4 ;  /* 0x0000000400007245 */ /* 0x004fc80000201400 */
[----:B------:R-:W-:-:S04]  /*0340*/  F2FP.BF16.F32.PACK_AB R0, RZ, R0 ;  /* 0x00000000ff00723e */ /* 0x000fc800000010ff */
[----:B------:R-:W-:Y:S01]  /*0350*/  PRMT R17, R0, 0x7610, R17 ;  /* 0x0000761000117816 */ /* 0x000fe20000000011 */
[----:B------:R-:W-:Y:S06]  /*0360*/  BRA `(.L_x_5963) ;  /* 0x0000000c008c7947 */ /* 0x000fec0003800000 */
.L_x_5964:
[----:B------:R-:W2:Y:S02]  /*0370*/  LDG.E.U16 R4, desc[UR36][R4.64] ;  /* 0x0000002404047981 */ /* 0x000ea4000c1e1500 */
[----:B--2---:R-:W0:Y:S02]  /*0380*/  I2F.S16 R0, R4 ;  /* 0x0000000400007306 */ /* 0x004e240000101400 */
[----:B0-----:R-:W-:-:S04]  /*0390*/  F2FP.BF16.F32.PACK_AB R0, RZ, R0 ;  /* 0x00000000ff00723e */ /* 0x001fc800000010ff */
[----:B------:R-:W-:Y:S01]  /*03a0*/  PRMT R17, R0, 0x7610, R17 ;  /* 0x0000761000117816 */ /* 0x000fe20000000011 */
[----:B------:R-:W-:Y:S06]  /*03b0*/  BRA `(.L_x_5963) ;  /* 0x0000000c00787947 */ /* 0x000fec0003800000 */
.L_x_5959:
        /* <DEDUP_REMOVED lines=9> */
.L_x_5967:
[----:B------:R-:W2:Y:S02]  /*0450*/  LDG.E.U16 R0, desc[UR36][R4.64] ;  /* 0x0000002404007981 */ /* 0x000ea4000c1e1500 */
[----:B--2---:R-:W-:-:S05]  /*0460*/  HADD2.F32 R0, -RZ, R0.H0_H0 ;  /* 0x20000000ff007230 */ /* 0x004fca0000004100 */
[----:B------:R-:W-:-:S04]  /*0470*/  F2FP.BF16.F32.PACK_AB R0, RZ, R0 ;  /* 0x00000000ff00723e */ /* 0x000fc800000010ff */
[----:B------:R-:W-:Y:S01]  /*0480*/  PRMT R17, R0, 0x7610, R17 ;  /* 0x0000761000117816 */ /* 0x000fe20000000011 */
[----:B------:R-:W-:Y:S06]  /*0490*/  BRA `(.L_x_5963) ;  /* 0x0000000c00407947 */ /* 0x000fec0003800000 */
.L_x_5966:
        /* <DEDUP_REMOVED lines=9> */
.L_x_5969:
[----:B------:R-:W2:Y:S02]  /*0530*/  LDG.E.U16 R4, desc[UR36][R4.64] ;  /* 0x0000002404047981 */ /* 0x000ea4000c1e1500 */
[----:B--2---:R-:W-:-:S05]  /*0540*/  HADD2.F32 R0, -RZ, R4.H0_H0 ;  /* 0x20000004ff007230 */ /* 0x004fca0000004100 */
[----:B------:R-:W-:-:S04]  /*0550*/  F2FP.BF16.F32.PACK_AB R0, RZ, R0 ;  /* 0x00000000ff00723e */ /* 0x000fc800000010ff */
[----:B------:R-:W-:Y:S01]  /*0560*/  PRMT R17, R0, 0x7610, R17 ;  /* 0x0000761000117816 */ /* 0x000fe20000000011 */
[----:B------:R-:W-:Y:S06]  /*0570*/  BRA `(.L_x_5963) ;  /* 0x0000000c00087947 */ /* 0x000fec0003800000 */
.L_x_5968:
        /* <DEDUP_REMOVED lines=9> */
.L_x_5958:
        /* <DEDUP_REMOVED lines=14> */
.L_x_5972:
        /* <DEDUP_REMOVED lines=9> */
.L_x_5971:
        /* <DEDUP_REMOVED lines=28> */
.L_x_5974:
        /* <DEDUP_REMOVED lines=16> */
.L_x_5973:
[----:B------:R0:W5:Y:S01]  /*0a40*/  LDG.E.U16 R17, desc[UR36][R4.64] ;  /* 0x0000002404117981 */ /* 0x000162000c1e1500 */
[----:B------:R-:W-:Y:S05]  /*0a50*/  BRA `(.L_x_5963) ;  /* 0x0000000400d07947 */ /* 0x000fea0003800000 */
.L_x_5970:
        /* <DEDUP_REMOVED lines=13> */
.L_x_5977:
        /* <DEDUP_REMOVED lines=21> */
.L_x_5981:
[----:B------:R-:W-:Y:S05]  /*0c80*/  BSYNC B1 ;  /* 0x0000000000017941 */ /* 0x000fea0003800000 */
.L_x_5980:
[----:B------:R-:W-:Y:S01]  /*0c90*/  LEA R5, R0, 0x3b800000, 0x17 ;  /* 0x3b80000000057811 */ /* 0x000fe200078eb8ff */
[----:B------:R-:W-:-:S05]  /*0ca0*/  IMAD.SHL.U32 R0, R3, 0x100000, RZ ;  /* 0x0010000003007824 */ /* 0x000fca00078e00ff */
[----:B------:R-:W-:-:S07]  /*0cb0*/  LOP3.LUT R0, R5, R0, R6, 0xfe, !PT ;  /* 0x0000000005007212 */ /* 0x000fce00078efe06 */
.L_x_5979:
[----:B------:R-:W-:Y:S05]  /*0cc0*/  BSYNC B0 ;  /* 0x0000000000007941 */ /* 0x000fea0003800000 */
.L_x_5978:
[----:B------:R-:W-:-:S04]  /*0cd0*/  F2FP.BF16.F32.PACK_AB R0, RZ, R0 ;  /* 0x00000000ff00723e */ /* 0x000fc800000010ff */
[----:B------:R-:W-:Y:S01]  /*0ce0*/  PRMT R17, R0, 0x7610, R17 ;  /* 0x0000761000117816 */ /* 0x000fe20000000011 */
[----:B------:R-:W-:Y:S06]  /*0cf0*/  BRA `(.L_x_5963) ;  /* 0x0000000400287947 */ /* 0x000fec0003800000 */
.L_x_5976:
        /* <DEDUP_REMOVED lines=21> */
.L_x_5985:
[----:B------:R-:W-:Y:S05]  /*0e50*/  BSYNC B1 ;  /* 0x0000000000017941 */ /* 0x000fea0003800000 */
.L_x_5984:
[----:B------:R-:W-:Y:S01]  /*0e60*/  LEA R5, R0, 0x37800000, 0x17 ;  /* 0x3780000000057811 */ /* 0x000fe200078eb8ff */
[----:B------:R-:W-:-:S05]  /*0e70*/  IMAD.SHL.U32 R0, R3, 0x200000, RZ ;  /* 0x0020000003007824 */ /* 0x000fca00078e00ff */
[----:B------:R-:W-:-:S07]  /*0e80*/  LOP3.LUT R0, R5, R0, R6, 0xfe, !PT ;  /* 0x0000000005007212 */ /* 0x000fce00078efe06 */
.L_x_5983:
[----:B------:R-:W-:Y:S05]  /*0e90*/  BSYNC B0 ;  /* 0x0000000000007941 */ /* 0x000fea0003800000 */
.L_x_5982:
[----:B------:R-:W-:-:S04]  /*0ea0*/  F2FP.BF16.F32.PACK_AB R0, RZ, R0 ;  /* 0x00000000ff00723e */ /* 0x000fc800000010ff */
[----:B------:R-:W-:Y:S01]  /*0eb0*/  PRMT R17, R0, 0x7610, R17 ;  /* 0x0000761000117816 */ /* 0x000fe20000000011 */
[----:B------:R-:W-:Y:S06]  /*0ec0*/  BRA `(.L_x_5963) ;  /* 0x0000000000b47947 */ /* 0x000fec0003800000 */
.L_x_5975:
        /* <DEDUP_REMOVED lines=14> */
.L_x_5989:
[----:B------:R-:W-:Y:S05]  /*0fb0*/  BSYNC B0 ;  /* 0x0000000000007941 */ /* 0x000fea0003800000 */
.L_x_5988:
[----:B------:R-:W-:-:S04]  /*0fc0*/  F2FP.BF16.F32.PACK_AB R0, RZ, R0 ;  /* 0x00000000ff00723e */ /* 0x000fc800000010ff */
[----:B------:R-:W-:Y:S01]  /*0fd0*/  PRMT R17, R0, 0x7610, R17 ;  /* 0x0000761000117816 */ /* 0x000fe20000000011 */
[----:B------:R-:W-:Y:S06]  /*0fe0*/  BRA `(.L_x_5963) ;  /* 0x00000000006c7947 */ /* 0x000fec0003800000 */
.L_x_5962:
        /* <DEDUP_REMOVED lines=16> */
.L_x_5990:
[----:B------:R-:W-:Y:S01]  /*10f0*/  PRMT R17, RZ, 0x7610, R17 ;  /* 0x00007610ff117816 */ /* 0x000fe20000000011 */
[----:B------:R-:W-:Y:S06]  /*1100*/  BRA `(.L_x_5963) ;  /* 0x0000000000247947 */ /* 0x000fec0003800000 */
.L_x_5987:
[----:B------:R-:W2:Y:S02]  /*1110*/  LDG.E.64 R4, desc[UR36][R4.64] ;  /* 0x0000002404047981 */ /* 0x000ea4000c1e1b00 */
[----:B--2---:R-:W0:Y:S02]  /*1120*/  I2F.U64 R0, R4 ;  /* 0x0000000400007312 */ /* 0x004e240000301000 */
[----:B0-----:R-:W-:-:S04]  /*1130*/  F2FP.BF16.F32.PACK_AB R0, RZ, R0 ;  /* 0x00000000ff00723e */ /* 0x001fc800000010ff */
[----:B------:R-:W-:Y:S01]  /*1140*/  PRMT R17, R0, 0x7610, R17 ;  /* 0x0000761000117816 */ /* 0x000fe20000000011 */
[----:B------:R-:W-:Y:S06]  /*1150*/  BRA `(.L_x_5963) ;  /* 0x0000000000107947 */ /* 0x000fec0003800000 */
.L_x_5986:
[----:B------:R-:W2:Y:S02]  /*1160*/  LDG.E R4, desc[UR36][R4.64] ;  /* 0x0000002404047981 */ /* 0x000ea4000c1e1900 */
[----:B--2---:R-:W-:-:S04]  /*1170*/  I2FP.F32.U32 R0, R4 ;  /* 0x0000000400007245 */ /* 0x004fc80000201000 */
[----:B------:R-:W-:-:S04]  /*1180*/  F2FP.BF16.F32.PACK_AB R0, RZ, R0 ;  /* 0x00000000ff00723e */ /* 0x000fc800000010ff */
[----:B------:R-:W-:-:S07]  /*1190*/  PRMT R17, R0, 0x7610, R17 ;  /* 0x0000761000117816 */ /* 0x000fce0000000011 */
.L_x_5963:
[----:B------:R-:W1:Y:S02]  /*11a0*/  S2R R23, SR_TID.X ;  /* 0x0000000000177919 */ /* 0x000e640000002100 */
[----:B-1----:R-:W-:-:S07]  /*11b0*/  VIADD R23, R23, 0x80 ;  /* 0x0000008017177836 */ /* 0x002fce0000000000 */
.L_x_5957:
[----:B------:R-:W-:Y:S05]  /*11c0*/  BSYNC B6 ;  /* 0x0000000000067941 */ /* 0x000fea0003800000 */
.L_x_5956:
        /* <DEDUP_REMOVED lines=26> */
.L_x_5996:
[----:B------:R-:W2:Y:S02]  /*1370*/  LDG.E.U8 R4, desc[UR36][R4.64] ;  /* 0x0000002404047981 */ /* 0x000ea4000c1e1100 */
[----:B--2---:R-:W-:-:S04]  /*1380*/  I2FP.F32.U32 R0, R4 ;  /* 0x0000000400007245 */ /* 0x004fc80000201000 */
[----:B------:R-:W-:-:S04]  /*1390*/  F2FP.BF16.F32.PACK_AB R0, RZ, R0 ;  /* 0x00000000ff00723e */ /* 0x000fc800000010ff */
[----:B------:R-:W-:Y:S01]  /*13a0*/  PRMT R18, R0, 0x7610, R18 ;  /* 0x0000761000127816 */ /* 0x000fe20000000012 */
[----:B------:R-:W-:Y:S06]  /*13b0*/  BRA `(.L_x_5998) ;  /* 0x0000000c00c87947 */ /* 0x000fec0003800000 */
.L_x_5995:
        /* <DEDUP_REMOVED lines=11> */
.L_x_6000:
[----:B------:R-:W2:Y:S02]  /*1470*/  LDG.E R4, desc[UR36][R4.64] ;  /* 0x0000002404047981 */ /* 0x000ea4000c1e1900 */
[----:B--2---:R-:W-:-:S04]  /*1480*/  I2FP.F32.S32 R0, R4 ;  /* 0x0000000400007245 */ /* 0x004fc80000201400 */
[----:B------:R-:W-:-:S04]  /*1490*/  F2FP.BF16.F32.PACK_AB R0, RZ, R0 ;  /* 0x00000000ff00723e */ /* 0x000fc800000010ff */
[----:B------:R-:W-:Y:S01]  /*14a0*/  PRMT R18, R0, 0x7610, R18 ;  /* 0x0000761000127816 */ /* 0x000fe20000000012 */
[----:B------:R-:W-:Y:S06]  /*14b0*/  BRA `(.L_x_5998) ;  /* 0x0000000c00887947 */ /* 0x000fec0003800000 */
.L_x_5999:
[----:B------:R-:W2:Y:S02]  /*14c0*/  LDG.E.U16 R4, desc[UR36][R4.64] ;  /* 0x0000002404047981 */ /* 0x000ea4000c1e1500 */
[----:B--2---:R-:W0:Y:S02]  /*14d0*/  I2F.S16 R0, R4 ;  /* 0x0000000400007306 */ /* 0x004e240000101400 */
[----:B0-----:R-:W-:-:S04]  /*14e0*/  F2FP.BF16.F32.PACK_AB R0, RZ, R0 ;  /* 0x00000000ff00723e */ /* 0x001fc800000010ff */
[----:B------:R-:W-:Y:S01]  /*14f0*/  PRMT R18, R0, 0x7610, R18 ;  /* 0x0000761000127816 */ /* 0x000fe20000000012 */
[----:B------:R-:W-:Y:S06]  /*1500*/  BRA `(.L_x_5998) ;  /* 0x0000000c00747947 */ /* 0x000fec0003800000 */
.L_x_5994:
        /* <DEDUP_REMOVED lines=9> */
.L_x_6002:
[----:B------:R-:W2:Y:S02]  /*15a0*/  LDG.E.U16 R0, desc[UR36][R4.64] ;  /* 0x0000002404007981 */ /* 0x000ea4000c1e1500 */
[----:B--2---:R-:W-:-:S05]  /*15b0*/  HADD2.F32 R0, -RZ, R0.H0_H0 ;  /* 0x20000000ff007230 */ /* 0x004fca0000004100 */
[----:B------:R-:W-:-:S04]  /*15c0*/  F2FP.BF16.F32.PACK_AB R0, RZ, R0 ;  /* 0x00000000ff00723e */ /* 0x000fc800000010ff */
[----:B------:R-:W-:Y:S01]  /*15d0*/  PRMT R18, R0, 0x7610, R18 ;  /* 0x0000761000127816 */ /* 0x000fe20000000012 */
[----:B------:R-:W-:Y:S06]  /*15e0*/  BRA `(.L_x_5998) ;  /* 0x0000000c003c7947 */ /* 0x000fec0003800000 */
.L_x_6001:
        /* <DEDUP_REMOVED lines=9> */
.L_x_6004:
[----:B------:R-:W2:Y:S02]  /*1680*/  LDG.E.U16 R4, desc[UR36][R4.64] ;  /* 0x0000002404047981 */ /* 0x000ea4000c1e1500 */
[----:B--2---:R-:W-:-:S05]  /*1690*/  HADD2.F32 R0, -RZ, R4.H0_H0 ;  /* 0x20000004ff007230 */ /* 0x004fca0000004100 */
[----:B------:R-:W-:-:S04]  /*16a0*/  F2FP.BF16.F32.PACK_AB R0, RZ, R0 ;  /* 0x00000000ff00723e */ /* 0x000fc800000010ff */
[----:B------:R-:W-:Y:S01]  /*16b0*/  PRMT R18, R0, 0x7610, R18 ;  /* 0x0000761000127816 */ /* 0x000fe20000000012 */
[----:B------:R-:W-:Y:S06]  /*16c0*/  BRA `(.L_x_5998) ;  /* 0x0000000c00047947 */ /* 0x000fec0003800000 */
.L_x_6003:
        /* <DEDUP_REMOVED lines=9> */
.L_x_5993:
        /* <DEDUP_REMOVED lines=14> */
.L_x_6007:
        /* <DEDUP_REMOVED lines=9> */
.L_x_6006:
        /* <DEDUP_REMOVED lines=28> */
.L_x_6009:
        /* <DEDUP_REMOVED lines=15> */
.L_x_6008:
[----:B------:R0:W5:Y:S01]  /*1b80*/  LDG.E.U16 R18, desc[UR36][R4.64] ;  /* 0x0000002404127981 */ /* 0x000162000c1e1500 */
[----:B------:R-:W-:Y:S05]  /*1b90*/  BRA `(.L_x_5998) ;  /* 0x0000000400d07947 */ /* 0x000fea0003800000 */
.L_x_6005:
        /* <DEDUP_REMOVED lines=13> */
.L_x_6012:
        /* <DEDUP_REMOVED lines=21> */
.L_x_6016:
[----:B------:R-:W-:Y:S05]  /*1dc0*/  BSYNC B1 ;  /* 0x0000000000017941 */ /* 0x000fea0003800000 */
.L_x_6015:
[----:B------:R-:W-:Y:S01]  /*1dd0*/  LEA R5, R0, 0x3b800000, 0x17 ;  /* 0x3b80000000057811 */ /* 0x000fe200078eb8ff */
[----:B------:R-:W-:-:S05]  /*1de0*/  IMAD.SHL.U32 R0, R3, 0x100000, RZ ;  /* 0x0010000003007824 */ /* 0x000fca00078e00ff */
[----:B------:R-:W-:-:S07]  /*1df0*/  LOP3.LUT R0, R5, R0, R6, 0xfe, !PT ;  /* 0x0000000005007212 */ /* 0x000fce00078efe06 */
.L_x_6014:
[----:B------:R-:W-:Y:S05]  /*1e00*/  BSYNC B0 ;  /* 0x0000000000007941 */ /* 0x000fea0003800000 */
.L_x_6013:
[----:B------:R-:W-:-:S04]  /*1e10*/  F2FP.BF16.F32.PACK_AB R0, RZ, R0 ;  /* 0x00000000ff00723e */ /* 0x000fc800000010ff */
[----:B------:R-:W-:Y:S01]  /*1e20*/  PRMT R18, R0, 0x7610, R18 ;  /* 0x0000761000127816 */ /* 0x000fe20000000012 */
[----:B------:R-:W-:Y:S06]  /*1e30*/  BRA `(.L_x_5998) ;  /* 0x0000000400287947 */ /* 0x000fec0003800000 */
.L_x_6011:
        /* <DEDUP_REMOVED lines=21> */
.L_x_6020:
[----:B------:R-:W-:Y:S05]  /*1f90*/  BSYNC B1 ;  /* 0x0000000000017941 */ /* 0x000fea0003800000 */
.L_x_6019:
[----:B------:R-:W-:Y:S01]  /*1fa0*/  LEA R5, R0, 0x37800000, 0x17 ;  /* 0x3780000000057811 */ /* 0x000fe200078eb8ff */
[----:B------:R-:W-:-:S05]  /*1fb0*/  IMAD.SHL.U32 R0, R3, 0x200000, RZ ;  /* 0x0020000003007824 */ /* 0x000fca00078e00ff */
[----:B------:R-:W-:-:S07]  /*1fc0*/  LOP3.LUT R0, R5, R0, R6, 0xfe, !PT ;  /* 0x0000000005007212 */ /* 0x000fce00078efe06 */
.L_x_6018:
[----:B------:R-:W-:Y:S05]  /*1fd0*/  BSYNC B0 ;  /* 0x0000000000007941 */ /* 0x000fea0003800000 */
.L_x_6017:
[----:B------:R-:W-:-:S04]  /*1fe0*/  F2FP.BF16.F32.PACK_AB R0, RZ, R0 ;  /* 0x00000000ff00723e */ /* 0x000fc800000010ff */
[----:B------:R-:W-:Y:S01]  /*1ff0*/  PRMT R18, R0, 0x7610, R18 ;  /* 0x0000761000127816 */ /* 0x000fe20000000012 */
[----:B------:R-:W-:Y:S06]  /*2000*/  BRA `(.L_x_5998) ;  /* 0x0000000000b47947 */ /* 0x000fec0003800000 */
.L_x_6010:
        /* <DEDUP_REMOVED lines=14> */
.L_x_6024:
[----:B------:R-:W-:Y:S05]  /*20f0*/  BSYNC B0 ;  /* 0x0000000000007941 */ /* 0x000fea0003800000 */
.L_x_6023:
[----:B------:R-:W-:-:S04]  /*2100*/  F2FP.BF16.F32.PACK_AB R0, RZ, R0 ;  /* 0x00000000ff00723e */ /* 0x000fc800000010ff */
[----:B------:R-:W-:Y:S01]  /*2110*/  PRMT R18, R0, 0x7610, R18 ;  /* 0x0000761000127816 */ /* 0x000fe20000000012 */
[----:B------:R-:W-:Y:S06]  /*2120*/  BRA `(.L_x_5998) ;  /* 0x00000000006c7947 */ /* 0x000fec0003800000 */
.L_x_5997:
        /* <DEDUP_REMOVED lines=16> */
.L_x_6025:
[----:B------:R-:W-:Y:S01]  /*2230*/  PRMT R18, RZ, 0x7610, R18 ;  /* 0x00007610ff127816 */ /* 0x000fe20000000012 */
[----:B------:R-:W-:Y:S06]  /*2240*/  BRA `(.L_x_5998) ;  /* 0x0000000000247947 */ /* 0x000fec0003800000 */
.L_x_6022:
[----:B------:R-:W2:Y:S02]  /*2250*/  LDG.E.64 R4, desc[UR36][R4.64] ;  /* 0x0000002404047981 */ /* 0x000ea4000c1e1b00 */
[----:B--2---:R-:W0:Y:S02]  /*2260*/  I2F.U64 R0, R4 ;  /* 0x0000000400007312 */ /* 0x004e240000301000 */
[----:B0-----:R-:W-:-:S04]  /*2270*/  F2FP.BF16.F32.PACK_AB R0, RZ, R0 ;  /* 0x00000000ff00723e */ /* 0x001fc800000010ff */
[----:B------:R-:W-:Y:S01]  /*2280*/  PRMT R18, R0, 0x7610, R18 ;  /* 0x0000761000127816 */ /* 0x000fe20000000012 */
[----:B------:R-:W-:Y:S06]  /*2290*/  BRA `(.L_x_5998) ;  /* 0x0000000000107947 */ /* 0x000fec0003800000 */
.L_x_6021:
[----:B------:R-:W2:Y:S02]  /*22a0*/  LDG.E R4, desc[UR36][R4.64] ;  /* 0x0000002404047981 */ /* 0x000ea4000c1e1900 */
[----:B--2---:R-:W-:-:S04]  /*22b0*/  I2FP.F32.U32 R0, R4 ;  /* 0x0000000400007245 */ /* 0x004fc80000201000 */
[----:B------:R-:W-:-:S04]  /*22c0*/  F2FP.BF16.F32.PACK_AB R0, RZ, R0 ;  /* 0x00000000ff00723e */ /* 0x000fc800000010ff */
[----:B------:R-:W-:-:S07]  /*22d0*/  PRMT R18, R0, 0x7610, R18 ;  /* 0x0000761000127816 */ /* 0x000fce0000000012 */
.L_x_5998:
[----:B------:R-:W-:-:S07]  /*22e0*/  VIADD R23, R23, 0x80 ;  /* 0x0000008017177836 */ /* 0x000fce0000000000 */
.L_x_5992:
[----:B------:R-:W-:Y:S05]  /*22f0*/  BSYNC B6 ;  /* 0x0000000000067941 */ /* 0x000fea0003800000 */
.L_x_5991:
        /* <DEDUP_REMOVED lines=28> */
.L_x_6031:
[----:B------:R-:W2:Y:S02]  /*24c0*/  LDG.E.U8 R4, desc[UR36][R4.64] ;  /* 0x0000002404047981 */ /* 0x000ea4000c1e1100 */
[----:B--2---:R-:W-:-:S04]  /*24d0*/  I2FP.F32.U32 R0, R4 ;  /* 0x0000000400007245 */ /* 0x004fc80000201000 */
[----:B------:R-:W-:-:S04]  /*24e0*/  F2FP.BF16.F32.PACK_AB R0, RZ, R0 ;  /* 0x00000000ff00723e */ /* 0x000fc800000010ff */
[----:B------:R-:W-:Y:S01]  /*24f0*/  PRMT R24, R0, 0x7610, R24 ;  /* 0x0000761000187816 */ /* 0x000fe20000000018 */
[----:B------:R-:W-:Y:S06]  /*2500*/  BRA `(.L_x_6033) ;  /* 0x0000000c00c87947 */ /* 0x000fec0003800000 */
.L_x_6030:
        /* <DEDUP_REMOVED lines=11> */
.L_x_6035:
[----:B------:R-:W2:Y:S02]  /*25c0*/  LDG.E R4, desc[UR36][R4.64] ;  /* 0x0000002404047981 */ /* 0x000ea4000c1e1900 */
[----:B--2---:R-:W-:-:S04]  /*25d0*/  I2FP.F32.S32 R0, R4 ;  /* 0x0000000400007245 */ /* 0x004fc80000201400 */
[----:B------:R-:W-:-:S04]  /*25e0*/  F2FP.BF16.F32.PACK_AB R0, RZ, R0 ;  /* 0x00000000ff00723e */ /* 0x000fc800000010ff */
[----:B------:R-:W-:Y:S01]  /*25f0*/  PRMT R24, R0, 0x7610, R24 ;  /* 0x0000761000187816 */ /* 0x000fe20000000018 */
[----:B------:R-:W-:Y:S06]  /*2600*/  BRA `(.L_x_6033) ;  /* 0x0000000c00887947 */ /* 0x000fec0003800000 */
.L_x_6034:
[----:B------:R-:W2:Y:S02]  /*2610*/  LDG.E.U16 R4, desc[UR36][R4.64] ;  /* 0x0000002404047981 */ /* 0x000ea4000c1e1500 */
[----:B--2---:R-:W0:Y:S02]  /*2620*/  I2F.S16 R0, R4 ;  /* 0x0000000400007306 */ /* 0x004e240000101400 */
[----:B0-----:R-:W-:-:S04]  /*2630*/  F2FP.BF16.F32.PACK_AB R0, RZ, R0 ;  /* 0x00000000ff00723e */ /* 0x001fc800000010ff */
[----:B------:R-:W-:Y:S01]  /*2640*/  PRMT R24, R0, 0x7610, R24 ;  /* 0x0000761000187816 */ /* 0x000fe20000000018 */
[----:B------:R-:W-:Y:S06]  /*2650*/  BRA `(.L_x_6033) ;  /* 0x0000000c00747947 */ /* 0x000fec0003800000 */
.L_x_6029:
        /* <DEDUP_REMOVED lines=9> */
.L_x_6037:
[----:B------:R-:W2:Y:S02]  /*26f0*/  LDG.E.U16 R0, desc[UR36][R4.64] ;  /* 0x0000002404007981 */ /* 0x000ea4000c1e1500 */
[----:B--2---:R-:W-:-:S05]  /*2700*/  HADD2.F32 R0, -RZ, R0.H0_H0 ;  /* 0x20000000ff007230 */ /* 0x004fca0000004100 */
[----:B------:R-:W-:-:S04]  /*2710*/  F2FP.BF16.F32.PACK_AB R0, RZ, R0 ;  /* 0x00000000ff00723e */ /* 0x000fc800000010ff */
[----:B------:R-:W-:Y:S01]  /*2720*/  PRMT R24, R0, 0x7610, R24 ;  /* 0x0000761000187816 */ /* 0x000fe20000000018 */
[----:B------:R-:W-:Y:S06]  /*2730*/  BRA `(.L_x_6033) ;  /* 0x0000000c003c7947 */ /* 0x000fec0003800000 */
.L_x_6036:
        /* <DEDUP_REMOVED lines=9> */
.L_x_6039:
[----:B------:R-:W2:Y:S02]  /*27d0*/  LDG.E.U16 R4, desc[UR36][R4.64] ;  /* 0x0000002404047981 */ /* 0x000ea4000c1e1500 */
[----:B--2---:R-:W-:-:S05]  /*27e0*/  HADD2.F32 R0, -RZ, R4.H0_H0 ;  /* 0x20000004ff007230 */ /* 0x004fca0000004100 */
[----:B------:R-:W-:-:S04]  /*27f0*/  F2FP.BF16.F32.PACK_AB R0, RZ, R0 ;  /* 0x00000000ff00723e */ /* 0x000fc800000010ff */
[----:B------:R-:W-:Y:S01]  /*2800*/  PRMT R24, R0, 0x7610, R24 ;  /* 0x0000761000187816 */ /* 0x000fe20000000018 */
[----:B------:R-:W-:Y:S06]  /*2810*/  BRA `(.L_x_6033) ;  /* 0x0000000c00047947 */ /* 0x000fec0003800000 */
.L_x_6038:
        /* <DEDUP_REMOVED lines=9> */
.L_x_6028:
        /* <DEDUP_REMOVED lines=14> */
.L_x_6042:
        /* <DEDUP_REMOVED lines=9> */
.L_x_6041:
        /* <DEDUP_REMOVED lines=28> */
.L_x_6044:
        /* <DEDUP_REMOVED lines=15> */
.L_x_6043:
[----:B------:R0:W5:Y:S01]  /*2cd0*/  LDG.E.U16 R24, desc[UR36][R4.64] ;  /* 0x0000002404187981 */ /* 0x000162000c1e1500 */
[----:B------:R-:W-:Y:S05]  /*2ce0*/  BRA `(.L_x_6033) ;  /* 0x0000000400d07947 */ /* 0x000fea0003800000 */
.L_x_6040:
        /* <DEDUP_REMOVED lines=13> */
.L_x_6047:
        /* <DEDUP_REMOVED lines=21> */
.L_x_6051:
[----:B------:R-:W-:Y:S05]  /*2f10*/  BSYNC B1 ;  /* 0x0000000000017941 */ /* 0x000fea0003800000 */
.L_x_6050:
[----:B------:R-:W-:Y:S01]  /*2f20*/  LEA R5, R0, 0x3b800000, 0x17 ;  /* 0x3b80000000057811 */ /* 0x000fe200078eb8ff */
[----:B------:R-:W-:-:S05]  /*2f30*/  IMAD.SHL.U32 R0, R3, 0x100000, RZ ;  /* 0x0010000003007824 */ /* 0x000fca00078e00ff */
[----:B------:R-:W-:-:S07]  /*2f40*/  LOP3.LUT R0, R5, R0, R6, 0xfe, !PT ;  /* 0x0000000005007212 */ /* 0x000fce00078efe06 */
.L_x_6049:
[----:B------:R-:W-:Y:S05]  /*2f50*/  BSYNC B0 ;  /* 0x0000000000007941 */ /* 0x000fea0003800000 */
.L_x_6048:
[----:B------:R-:W-:-:S04]  /*2f60*/  F2FP.BF16.F32.PACK_AB R0, RZ, R0 ;  /* 0x00000000ff00723e */ /* 0x000fc800000010ff */
[----:B------:R-:W-:Y:S01]  /*2f70*/  PRMT R24, R0, 0x7610, R24 ;  /* 0x0000761000187816 */ /* 0x000fe20000000018 */
[----:B------:R-:W-:Y:S06]  /*2f80*/  BRA `(.L_x_6033) ;  /* 0x0000000400287947 */ /* 0x000fec0003800000 */
.L_x_6046:
        /* <DEDUP_REMOVED lines=21> */
.L_x_6055:
[----:B------:R-:W-:Y:S05]  /*30e0*/  BSYNC B1 ;  /* 0x0000000000017941 */ /* 0x000fea0003800000 */
.L_x_6054:
[----:B------:R-:W-:Y:S01]  /*30f0*/  LEA R5, R0, 0x37800000, 0x17 ;  /* 0x3780000000057811 */ /* 0x000fe200078eb8ff */
[----:B------:R-:W-:-:S05]  /*3100*/  IMAD.SHL.U32 R0, R3, 0x200000, RZ ;  /* 0x0020000003007824 */ /* 0x000fca00078e00ff */
[----:B------:R-:W-:-:S07]  /*3110*/  LOP3.LUT R0, R5, R0, R6, 0xfe, !PT ;  /* 0x0000000005007212 */ /* 0x000fce00078efe06 */
.L_x_6053:
[----:B------:R-:W-:Y:S05]  /*3120*/  BSYNC B0 ;  /* 0x0000000000007941 */ /* 0x000fea0003800000 */
.L_x_6052:
[----:B------:R-:W-:-:S04]  /*3130*/  F2FP.BF16.F32.PACK_AB R0, RZ, R0 ;  /* 0x00000000ff00723e */ /* 0x000fc800000010ff */
[----:B------:R-:W-:Y:S01]  /*3140*/  PRMT R24, R0, 0x7610, R24 ;  /* 0x0000761000187816 */ /* 0x000fe20000000018 */
[----:B------:R-:W-:Y:S06]  /*3150*/  BRA `(.L_x_6033) ;  /* 0x0000000000b47947 */ /* 0x000fec0003800000 */
.L_x_6045:
        /* <DEDUP_REMOVED lines=14> */
.L_x_6059:
[----:B------:R-:W-:Y:S05]  /*3240*/  BSYNC B0 ;  /* 0x0000000000007941 */ /* 0x000fea0003800000 */
.L_x_6058:
[----:B------:R-:W-:-:S04]  /*3250*/  F2FP.BF16.F32.PACK_AB R0, RZ, R0 ;  /* 0x00000000ff00723e */ /* 0x000fc800000010ff */
[----:B------:R-:W-:Y:S01]  /*3260*/  PRMT R24, R0, 0x7610, R24 ;  /* 0x0000761000187816 */ /* 0x000fe20000000018 */
[----:B------:R-:W-:Y:S06]  /*3270*/  BRA `(.L_x_6033) ;  /* 0x00000000006c7947 */ /* 0x000fec0003800000 */
.L_x_6032:
        /* <DEDUP_REMOVED lines=16> */
.L_x_6060:
[----:B------:R-:W-:Y:S01]  /*3380*/  PRMT R24, RZ, 0x7610, R24 ;  /* 0x00007610ff187816 */ /* 0x000fe20000000018 */
[----:B------:R-:W-:Y:S06]  /*3390*/  BRA `(.L_x_6033) ;  /* 0x0000000000247947 */ /* 0x000fec0003800000 */
.L_x_6057:
[----:B------:R-:W2:Y:S02]  /*33a0*/  LDG.E.64 R4, desc[UR36][R4.64] ;  /* 0x0000002404047981 */ /* 0x000ea4000c1e1b00 */
[----:B--2---:R-:W0:Y:S02]  /*33b0*/  I2F.U64 R0, R4 ;  /* 0x0000000400007312 */ /* 0x004e240000301000 */
[----:B0-----:R-:W-:-:S04]  /*33c0*/  F2FP.BF16.F32.PACK_AB R0, RZ, R0 ;  /* 0x00000000ff00723e */ /* 0x001fc800000010ff */
[----:B------:R-:W-:Y:S01]  /*33d0*/  PRMT R24, R0, 0x7610, R24 ;  /* 0x0000761000187816 */ /* 0x000fe20000000018 */
[----:B------:R-:W-:Y:S06]  /*33e0*/  BRA `(.L_x_6033) ;  /* 0x0000000000107947 */ /* 0x000fec0003800000 */
.L_x_6056:
[----:B------:R-:W2:Y:S02]  /*33f0*/  LDG.E R4, desc[UR36][R4.64] ;  /* 0x0000002404047981 */ /* 0x000ea4000c1e1900 */
[----:B--2---:R-:W-:-:S04]  /*3400*/  I2FP.F32.U32 R0, R4 ;  /* 0x0000000400007245 */ /* 0x004fc80000201000 */
[----:B------:R-:W-:-:S04]  /*3410*/  F2FP.BF16.F32.PACK_AB R0, RZ, R0 ;  /* 0x00000000ff00723e */ /* 0x000fc800000010ff */
[----:B------:R-:W-:-:S07]  /*3420*/  PRMT R24, R0, 0x7610, R24 ;  /* 0x0000761000187816 */ /* 0x000fce0000000018 */
.L_x_6033:
[----:B------:R-:W-:-:S07]  /*3430*/  VIADD R23, R23, 0x80 ;  /* 0x0000008017177836 */ /* 0x000fce0000000000 */
.L_x_6027:
[----:B------:R-:W-:Y:S05]  /*3440*/  BSYNC B6 ;  /* 0x0000000000067941 */ /* 0x000fea0003800000 */
.L_x_6026:
        /* <DEDUP_REMOVED lines=25> */
.L_x_6066:
[----:B------:R-:W2:Y:S02]  /*35e0*/  LDG.E.U8 R4, desc[UR36][R4.64] ;  /* 0x0000002404047981 */ /* 0x000ea4000c1e1100 */
[----:B--2---:R-:W-:-:S04]  /*35f0*/  I2FP.F32.U32 R0, R4 ;  /* 0x0000000400007245 */ /* 0x004fc80000201000 */
[----:B------:R-:W-:-:S04]  /*3600*/  F2FP.BF16.F32.PACK_AB R0, RZ, R0 ;  /* 0x00000000ff00723e */ /* 0x000fc800000010ff */
[----:B------:R-:W-:Y:S01]  /*3610*/  PRMT R19, R0, 0x7610, R19 ;  /* 0x0000761000137816 */ /* 0x000fe20000000013 */
[----:B------:R-:W-:Y:S06]  /*3620*/  BRA `(.L_x_6062) ;  /* 0x0000000c00c87947 */ /* 0x000fec0003800000 */
.L_x_6065:
        /* <DEDUP_REMOVED lines=11> */
.L_x_6069:
[----:B------:R-:W2:Y:S02]  /*36e0*/  LDG.E R4, desc[UR36][R4.64] ;  /* 0x0000002404047981 */ /* 0x000ea4000c1e1900 */
[----:B--2---:R-:W-:-:S04]  /*36f0*/  I2FP.F32.S32 R0, R4 ;  /* 0x0000000400007245 */ /* 0x004fc80000201400 */
[----:B------:R-:W-:-:S04]  /*3700*/  F2FP.BF16.F32.PACK_AB R0, RZ, R0 ;  /* 0x00000000ff00723e */ /* 0x000fc800000010ff */
[----:B------:R-:W-:Y:S01]  /*3710*/  PRMT R19, R0, 0x7610, R19 ;  /* 0x0000761000137816 */ /* 0x000fe20000000013 */
[----:B------:R-:W-:Y:S06]  /*3720*/  BRA `(.L_x_6062) ;  /* 0x0000000c00887947 */ /* 0x000fec0003800000 */
.L_x_6068:
[----:B------:R-:W2:Y:S02]  /*3730*/  LDG.E.U16 R4, desc[UR36][R4.64] ;  /* 0x0000002404047981 */ /* 0x000ea4000c1e1500 */
[----:B--2---:R-:W0:Y:S02]  /*3740*/  I2F.S16 R0, R4 ;  /* 0x0000000400007306 */ /* 0x004e240000101400 */
[----:B0-----:R-:W-:-:S04]  /*3750*/  F2FP.BF16.F32.PACK_AB R0, RZ, R0 ;  /* 0x00000000ff00723e */ /* 0x001fc800000010ff */
[----:B------:R-:W-:Y:S01]  /*3760*/  PRMT R19, R0, 0x7610, R19 ;  /* 0x0000761000137816 */ /* 0x000fe20000000013 */
[----:B------:R-:W-:Y:S06]  /*3770*/  BRA `(.L_x_6062) ;  /* 0x0000000c00747947 */ /* 0x000fec0003800000 */
.L_x_6064:
        /* <DEDUP_REMOVED lines=9> */
.L_x_6071:
[----:B------:R-:W2:Y:S02]  /*3810*/  LDG.E.U16 R0, desc[UR36][R4.64] ;  /* 0x0000002404007981 */ /* 0x000ea4000c1e1500 */
[----:B--2---:R-:W-:-:S05]  /*3820*/  HADD2.F32 R0, -RZ, R0.H0_H0 ;  /* 0x20000000ff007230 */ /* 0x004fca0000004100 */
[----:B------:R-:W-:-:S04]  /*3830*/  F2FP.BF16.F32.PACK_AB R0, RZ, R0 ;  /* 0x00000000ff00723e */ /* 0x000fc800000010ff */
[----:B------:R-:W-:Y:S01]  /*3840*/  PRMT R19, R0, 0x7610, R19 ;  /* 0x0000761000137816 */ /* 0x000fe20000000013 */
[----:B------:R-:W-:Y:S06]  /*3850*/  BRA `(.L_x_6062) ;  /* 0x0000000c003c7947 */ /* 0x000fec0003800000 */
.L_x_6070:
        /* <DEDUP_REMOVED lines=9> */
.L_x_6073:
[----:B------:R-:W2:Y:S02]  /*38f0*/  LDG.E.U16 R4, desc[UR36][R4.64] ;  /* 0x0000002404047981 */ /* 0x000ea4000c1e1500 */
[----:B--2---:R-:W-:-:S05]  /*3900*/  HADD2.F32 R0, -RZ, R4.H0_H0 ;  /* 0x20000004ff007230 */ /* 0x004fca0000004100 */
[----:B------:R-:W-:-:S04]  /*3910*/  F2FP.BF16.F32.PACK_AB R0, RZ, R0 ;  /* 0x00000000ff00723e */ /* 0x000fc800000010ff */
[----:B------:R-:W-:Y:S01]  /*3920*/  PRMT R19, R0, 0x7610, R19 ;  /* 0x0000761000137816 */ /* 0x000fe20000000013 */
[----:B------:R-:W-:Y:S06]  /*3930*/  BRA `(.L_x_6062) ;  /* 0x0000000c00047947 */ /* 0x000fec0003800000 */
.L_x_6072:
        /* <DEDUP_REMOVED lines=9> */
.L_x_6063:
        /* <DEDUP_REMOVED lines=14> */
.L_x_6076:
        /* <DEDUP_REMOVED lines=9> */
.L_x_6075:
        /* <DEDUP_REMOVED lines=28> */
.L_x_6078:
        /* <DEDUP_REMOVED lines=15> */
.L_x_6077:
[----:B------:R1:W5:Y:S01]  /*3df0*/  LDG.E.U16 R19, desc[UR36][R4.64] ;  /* 0x0000002404137981 */ /* 0x000362000c1e1500 */
[----:B------:R-:W-:Y:S05]  /*3e00*/  BRA `(.L_x_6062) ;  /* 0x0000000400d07947 */ /* 0x000fea0003800000 */
.L_x_6074:
        /* <DEDUP_REMOVED lines=13> */
.L_x_6081:
        /* <DEDUP_REMOVED lines=21> */
.L_x_6085:
[----:B------:R-:W-:Y:S05]  /*4030*/  BSYNC B1 ;  /* 0x0000000000017941 */ /* 0x000fea0003800000 */
.L_x_6084:
[----:B------:R-:W-:Y:S01]  /*4040*/  LEA R5, R0, 0x3b800000, 0x17 ;  /* 0x3b80000000057811 */ /* 0x000fe200078eb8ff */
[----:B------:R-:W-:-:S05]  /*4050*/  IMAD.SHL.U32 R0, R3, 0x100000, RZ ;  /* 0x0010000003007824 */ /* 0x000fca00078e00ff */
[----:B------:R-:W-:-:S07]  /*4060*/  LOP3.LUT R0, R5, R0, R6, 0xfe, !PT ;  /* 0x0000000005007212 */ /* 0x000fce00078efe06 */
.L_x_6083:
[----:B------:R-:W-:Y:S05]  /*4070*/  BSYNC B0 ;  /* 0x0000000000007941 */ /* 0x000fea0003800000 */
.L_x_6082:
[----:B------:R-:W-:-:S04]  /*4080*/  F2FP.BF16.F32.PACK_AB R0, RZ, R0 ;  /* 0x00000000ff00723e */ /* 0x000fc800000010ff */
[----:B------:R-:W-:Y:S01]  /*4090*/  PRMT R19, R0, 0x7610, R19 ;  /* 0x0000761000137816 */ /* 0x000fe20000000013 */
[----:B------:R-:W-:Y:S06]  /*40a0*/  BRA `(.L_x_6062) ;  /* 0x0000000400287947 */ /* 0x000fec0003800000 */
.L_x_6080:
        /* <DEDUP_REMOVED lines=21> */
.L_x_6089:
[----:B------:R-:W-:Y:S05]  /*4200*/  BSYNC B1 ;  /* 0x0000000000017941 */ /* 0x000fea0003800000 */
.L_x_6088:
[----:B------:R-:W-:Y:S01]  /*4210*/  LEA R5, R0, 0x37800000, 0x17 ;  /* 0x3780000000057811 */ /* 0x000fe200078eb8ff */
[----:B------:R-:W-:-:S05]  /*4220*/  IMAD.SHL.U32 R0, R3, 0x200000, RZ ;  /* 0x0020000003007824 */ /* 0x000fca00078e00ff */
[----:B------:R-:W-:-:S07]  /*4230*/  LOP3.LUT R0, R5, R0, R6, 0xfe, !PT ;  /* 0x0000000005007212 */ /* 0x000fce00078efe06 */
.L_x_6087:
[----:B------:R-:W-:Y:S05]  /*4240*/  BSYNC B0 ;  /* 0x0000000000007941 */ /* 0x000fea0003800000 */
.L_x_6086:
[----:B------:R-:W-:-:S04]  /*4250*/  F2FP.BF16.F32.PACK_AB R0, RZ, R0 ;  /* 0x00000000ff00723e */ /* 0x000fc800000010ff */
[----:B------:R-:W-:Y:S01]  /*4260*/  PRMT R19, R0, 0x7610, R19 ;  /* 0x0000761000137816 */ /* 0x000fe20000000013 */
[----:B------:R-:W-:Y:S06]  /*4270*/  BRA `(.L_x_6062) ;  /* 0x0000000000b47947 */ /* 0x000fec0003800000 */
.L_x_6079:
        /* <DEDUP_REMOVED lines=14> */
.L_x_6093:
[----:B------:R-:W-:Y:S05]  /*4360*/  BSYNC B0 ;  /* 0x0000000000007941 */ /* 0x000fea0003800000 */
.L_x_6092:
[----:B------:R-:W-:-:S04]  /*4370*/  F2FP.BF16.F32.PACK_AB R0, RZ, R0 ;  /* 0x00000000ff00723e */ /* 0x000fc800000010ff */
[----:B------:R-:W-:Y:S01]  /*4380*/  PRMT R19, R0, 0x7610, R19 ;  /* 0x0000761000137816 */ /* 0x000fe20000000013 */
[----:B------:R-:W-:Y:S06]  /*4390*/  BRA `(.L_x_6062) ;  /* 0x00000000006c7947 */ /* 0x000fec0003800000 */
.L_x_6067:
        /* <DEDUP_REMOVED lines=16> */
.L_x_6094:
[----:B------:R-:W-:Y:S01]  /*44a0*/  PRMT R19, RZ, 0x7610, R19 ;  /* 0x00007610ff137816 */ /* 0x000fe20000000013 */
[----:B------:R-:W-:Y:S06]  /*44b0*/  BRA `(.L_x_6062) ;  /* 0x0000000000247947 */ /* 0x000fec0003800000 */
.L_x_6091:
[----:B------:R-:W2:Y:S02]  /*44c0*/  LDG.E.64 R4, desc[UR36][R4.64] ;  /* 0x0000002404047981 */ /* 0x000ea4000c1e1b00 */
[----:B--2---:R-:W0:Y:S02]  /*44d0*/  I2F.U64 R0, R4 ;  /* 0x0000000400007312 */ /* 0x004e240000301000 */
[----:B0-----:R-:W-:-:S04]  /*44e0*/  F2FP.BF16.F32.PACK_AB R0, RZ, R0 ;  /* 0x00000000ff00723e */ /* 0x001fc800000010ff */
[----:B------:R-:W-:Y:S01]  /*44f0*/  PRMT R19, R0, 0x7610, R19 ;  /* 0x0000761000137816 */ /* 0x000fe20000000013 */
[----:B------:R-:W-:Y:S06]  /*4500*/  BRA `(.L_x_6062) ;  /* 0x0000000000107947 */ /* 0x000fec0003800000 */
.L_x_6090:
[----:B------:R-:W2:Y:S02]  /*4510*/  LDG.E R4, desc[UR36][R4.64] ;  /* 0x0000002404047981 */ /* 0x000ea4000c1e1900 */
[----:B--2---:R-:W-:-:S04]  /*4520*/  I2FP.F32.U32 R0, R4 ;  /* 0x0000000400007245 */ /* 0x004fc80000201000 */
[----:B------:R-:W-:-:S04]  /*4530*/  F2FP.BF16.F32.PACK_AB R0, RZ, R0 ;  /* 0x00000000ff00723e */ /* 0x000fc800000010ff */
[----:B------:R-:W-:-:S07]  /*4540*/  PRMT R19, R0, 0x7610, R19 ;  /* 0x0000761000137816 */ /* 0x000fce0000000013 */
.L_x_6062:
[----:B------:R-:W-:Y:S05]  /*4550*/  BSYNC B6 ;  /* 0x0000000000067941 */ /* 0x000fea0003800000 */
.L_x_6061:
        /* <DEDUP_REMOVED lines=11> */
[----:B------:R-:W-:Y:S01]  /*4610*/  @!P3 FMNMX.FTZ R0, R0, R5, !PT ;  /* 0x000000050000b209 */ /* 0x000fe20007810000 */
[----:B------:R-:W-:Y:S02]  /*4620*/  VIADD R5, R25, 0x180 ;  /* 0x0000018019057836 */ /* 0x000fe40000000000 */
[----:B------:R-:W-:Y:S01]  /*4630*/  @!P0 IMAD.U32 R18, R18, 0x10000, RZ ;  /* 0x0001000012128824 */ /* 0x000fe200078e00ff */
[----:B------:R0:W1:Y:S01]  /*4640*/  @!P3 F2F.BF16.F32 R3, R0 ;  /* 0x000000000003b304 */ /* 0x0000620000202000 */
[C---:B------:R-:W-:Y:S01]  /*4650*/  @!P1 IMAD.U32 R7, R6.reuse, 0x10000, RZ ;  /* 0x0001000006079824 */ /* 0x040fe200078e00ff */
[----:B------:R-:W-:Y:S01]  /*4660*/  ISETP.GE.AND P2, PT, R5, R16, PT ;  /* 0x000000100500720c */ /* 0x000fe20003f46270 */
[----:B------:R-:W-:-:S03]  /*4670*/  @!P0 IMAD.U32 R5, R6, 0x10000, RZ ;  /* 0x0001000006058824 */ /* 0x000fc600078e00ff */
[----:B------:R-:W-:Y:S02]  /*4680*/  @!P1 FMNMX.FTZ R24, R7, R24, !PT ;  /* 0x0000001807189209 */ /* 0x000fe40007810000 */
[----:B------:R-:W-:Y:S02]  /*4690*/  @!P0 FMNMX.FTZ R4, R5, R18, !PT ;  /* 0x0000001205048209 */ /* 0x000fe40007810000 */
[----:B------:R-:W2:Y:S01]  /*46a0*/  LDC.U8 R18, c[0x0][0x234] ;  /* 0x00008d00ff127b82 */ /* 0x000ea20000000000 */
[----:B------:R3:W4:Y:S04]  /*46b0*/  @!P1 F2F.BF16.F32 R17, R24 ;  /* 0x0000001800119304 */ /* 0x0007280000202000 */
[----:B0-----:R-:W-:Y:S02]  /*46c0*/  @!P2 IMAD.U32 R0, R19, 0x10000, RZ ;  /* 0x000100001300a824 */ /* 0x001fe400078e00ff */
[----:B------:R-:W-:-:S02]  /*46d0*/  @!P2 IMAD.U32 R5, R6, 0x10000, RZ ;  /* 0x000100000605a824 */ /* 0x000fc400078e00ff */
[----:B------:R3:W0:Y:S03]  /*46e0*/  @!P0 F2F.BF16.F32 R22, R4 ;  /* 0x0000000400168304 */ /* 0x0006260000202000 */
[----:B------:R-:W-:-:S05]  /*46f0*/  @!P2 FMNMX.FTZ R0, R5, R0, !PT ;  /* 0x000000000500a209 */ /* 0x000fca0007810000 */
        /* <DEDUP_REMOVED lines=24> */
.L_x_6100:
[----:B------:R-:W-:Y:S02]  /*4880*/  IMAD.U32 R5, R3, 0x10000, RZ ;  /* 0x0001000003057824 */ /* 0x000fe400078e00ff */
[----:B------:R-:W-:-:S04]  /*4890*/  IMAD.MOV.U32 R25, RZ, RZ, R23 ;  /* 0x000000ffff197224 */ /* 0x000fc800078e0017 */
[----:B------:R-:W1:Y:S02]  /*48a0*/  F2I.S64.TRUNC R4, R5 ;  /* 0x0000000500047311 */ /* 0x000e64000020d900 */
[----:B-1----:R1:W-:Y:S01]  /*48b0*/  STG.E.U8 desc[UR36][R8.64], R4 ;  /* 0x0000000408007986 */ /* 0x0023e2000c101124 */
[----:B------:R-:W-:Y:S05]  /*48c0*/  BRA `(.L_x_6096) ;  /* 0x0000000c00d47947 */ /* 0x000fea0003800000 */
.L_x_6099:
        /* <DEDUP_REMOVED lines=11> */
.L_x_6103:
[----:B------:R-:W-:Y:S02]  /*4980*/  IMAD.U32 R3, R3, 0x10000, RZ ;  /* 0x0001000003037824 */ /* 0x000fe400078e00ff */
[----:B------:R-:W-:-:S04]  /*4990*/  IMAD.MOV.U32 R25, RZ, RZ, R23 ;  /* 0x000000ffff197224 */ /* 0x000fc800078e0017 */
[----:B------:R-:W1:Y:S02]  /*49a0*/  F2I.FTZ.TRUNC.NTZ R3, R3 ;  /* 0x0000000300037305 */ /* 0x000e64000021f100 */
[----:B-1----:R1:W-:Y:S01]  /*49b0*/  STG.E desc[UR36][R8.64], R3 ;  /* 0x0000000308007986 */ /* 0x0023e2000c101924 */
[----:B------:R-:W-:Y:S05]  /*49c0*/  BRA `(.L_x_6096) ;  /* 0x0000000c00947947 */ /* 0x000fea0003800000 */
.L_x_6102:
[----:B------:R-:W-:Y:S02]  /*49d0*/  IMAD.U32 R3, R3, 0x10000, RZ ;  /* 0x0001000003037824 */ /* 0x000fe400078e00ff */
[----:B------:R-:W-:-:S04]  /*49e0*/  IMAD.MOV.U32 R25, RZ, RZ, R23 ;  /* 0x000000ffff197224 */ /* 0x000fc800078e0017 */
[----:B------:R-:W1:Y:S02]  /*49f0*/  F2I.FTZ.TRUNC.NTZ R3, R3 ;  /* 0x0000000300037305 */ /* 0x000e64000021f100 */
[----:B-1----:R1:W-:Y:S01]  /*4a00*/  STG.E.U16 desc[UR36][R8.64], R3 ;  /* 0x0000000308007986 */ /* 0x0023e2000c101524 */
[----:B------:R-:W-:Y:S05]  /*4a10*/  BRA `(.L_x_6096) ;  /* 0x0000000c00807947 */ /* 0x000fea0003800000 */
.L_x_6098:
        /* <DEDUP_REMOVED lines=10> */
.L_x_6105:
[----:B------:R-:W-:Y:S02]  /*4ac0*/  IMAD.U32 R0, R3, 0x10000, RZ ;  /* 0x0001000003007824 */ /* 0x000fe400078e00ff */
[----:B------:R-:W-:-:S03]  /*4ad0*/  IMAD.MOV.U32 R25, RZ, RZ, R23 ;  /* 0x000000ffff197224 */ /* 0x000fc600078e0017 */
[----:B------:R-:W-:-:S05]  /*4ae0*/  F2FP.F16.F32.PACK_AB R0, RZ, R0 ;  /* 0x00000000ff00723e */ /* 0x000fca00000000ff */
[----:B------:R1:W-:Y:S01]  /*4af0*/  STG.E.U16 desc[UR36][R8.64], R0 ;  /* 0x0000000008007986 */ /* 0x0003e2000c101524 */
[----:B------:R-:W-:Y:S05]  /*4b00*/  BRA `(.L_x_6096) ;  /* 0x0000000c00447947 */ /* 0x000fea0003800000 */
.L_x_6104:
        /* <DEDUP_REMOVED lines=11> */
.L_x_6107:
[----:B------:R-:W-:Y:S02]  /*4bc0*/  IMAD.U32 R3, R3, 0x10000, RZ ;  /* 0x0001000003037824 */ /* 0x000fe400078e00ff */
[----:B------:R-:W-:-:S03]  /*4bd0*/  IMAD.MOV.U32 R25, RZ, RZ, R23 ;  /* 0x000000ffff197224 */ /* 0x000fc600078e0017 */
[----:B------:R-:W-:-:S04]  /*4be0*/  F2FP.F16.F32.PACK_AB R3, RZ, R3 ;  /* 0x00000003ff03723e */ /* 0x000fc800000000ff */
[----:B------:R-:W-:-:S05]  /*4bf0*/  PRMT R3, R3, 0x5410, RZ ;  /* 0x0000541003037816 */ /* 0x000fca00000000ff */
[----:B------:R1:W-:Y:S01]  /*4c00*/  STG.E desc[UR36][R8.64], R3 ;  /* 0x0000000308007986 */ /* 0x0003e2000c101924 */
[----:B------:R-:W-:Y:S05]  /*4c10*/  BRA `(.L_x_6096) ;  /* 0x0000000c00007947 */ /* 0x000fea0003800000 */
.L_x_6106:
[----:B------:R-:W-:Y:S02]  /*4c20*/  IMAD.U32 R4, R3, 0x10000, RZ ;  /* 0x0001000003047824 */ /* 0x000fe400078e00ff */
[----:B------:R-:W-:Y:S02]  /*4c30*/  IMAD.MOV.U32 R25, RZ, RZ, R23 ;  /* 0x000000ffff197224 */ /* 0x000fe400078e0017 */
[----:B------:R-:W-:-:S06]  /*4c40*/  FMUL.FTZ R4, R4, 1 ;  /* 0x3f80000004047820 */ /* 0x000fcc0000410000 */
[----:B------:R-:W1:Y:S02]  /*4c50*/  F2F.F64.F32 R4, R4 ;  /* 0x0000000400047310 */ /* 0x000e640000201800 */
[----:B-1----:R1:W-:Y:S01]  /*4c60*/  STG.E.64 desc[UR36][R8.64], R4 ;  /* 0x0000000408007986 */ /* 0x0023e2000c101b24 */
[----:B------:R-:W-:Y:S05]  /*4c70*/  BRA `(.L_x_6096) ;  /* 0x0000000800e87947 */ /* 0x000fea0003800000 */
.L_x_6097:
        /* <DEDUP_REMOVED lines=14> */
.L_x_6110:
[----:B------:R-:W-:Y:S01]  /*4d60*/  IMAD.U32 R3, R3, 0x10000, RZ ;  /* 0x0001000003037824 */ /* 0x000fe200078e00ff */
[----:B------:R-:W-:Y:S01]  /*4d70*/  CS2R R6, SRZ ;  /* 0x0000000000067805 */ /* 0x000fe2000001ff00 */
[----:B------:R-:W-:Y:S02]  /*4d80*/  IMAD.MOV.U32 R25, RZ, RZ, R23 ;  /* 0x000000ffff197224 */ /* 0x000fe400078e0017 */
[----:B------:R-:W-:-:S04]  /*4d90*/  FMUL.FTZ R3, R3, 1 ;  /* 0x3f80000003037820 */ /* 0x000fc80000410000 */
[----:B------:R-:W1:Y:S02]  /*4da0*/  F2F.F64.F32 R4, R3 ;  /* 0x0000000300047310 */ /* 0x000e640000201800 */
[----:B-1----:R1:W-:Y:S01]  /*4db0*/  STG.E.128 desc[UR36][R8.64], R4 ;  /* 0x0000000408007986 */ /* 0x0023e2000c101d24 */
[----:B------:R-:W-:Y:S05]  /*4dc0*/  BRA `(.L_x_6096) ;  /* 0x0000000800947947 */ /* 0x000fea0003800000 */
.L_x_6109:
        /* <DEDUP_REMOVED lines=21> */
.L_x_6114:
[----:B------:R-:W-:Y:S05]  /*4f20*/  BSYNC B0 ;  /* 0x0000000000007941 */ /* 0x000fea0003800000 */
.L_x_6113:
[----:B------:R-:W-:Y:S01]  /*4f30*/  LOP3.LUT R5, R0, R5, RZ, 0xfc, !PT ;  /* 0x0000000500057212 */ /* 0x000fe200078efcff */
[----:B------:R-:W-:-:S04]  /*4f40*/  IMAD.MOV.U32 R25, RZ, RZ, R23 ;  /* 0x000000ffff197224 */ /* 0x000fc800078e0017 */
[----:B------:R1:W-:Y:S01]  /*4f50*/  STG.E.U8 desc[UR36][R8.64], R5 ;  /* 0x0000000508007986 */ /* 0x0003e2000c101124 */
[----:B------:R-:W-:Y:S05]  /*4f60*/  BRA `(.L_x_6096) ;  /* 0x00000008002c7947 */ /* 0x000fea0003800000 */
.L_x_6112:
        /* <DEDUP_REMOVED lines=13> */
.L_x_6116:
[----:B------:R-:W-:Y:S01]  /*5040*/  IMAD.MOV.U32 R0, RZ, RZ, 0x7f ;  /* 0x0000007fff007424 */ /* 0x000fe200078e00ff */
[----:B------:R-:W-:-:S04]  /*5050*/  ISETP.GT.U32.AND P0, PT, R3, 0x7f800000, PT ;  /* 0x7f8000000300780c */ /* 0x000fc80003f04070 */
[----:B------:R-:W-:-:S09]  /*5060*/  SEL R0, R0, 0x7c, P0 ;  /* 0x0000007c00007807 */ /* 0x000fd20000000000 */
.L_x_6117:
[----:B------:R-:W-:Y:S05]  /*5070*/  BSYNC B0 ;  /* 0x0000000000007941 */ /* 0x000fea0003800000 */
.L_x_6115:
[----:B------:R-:W-:Y:S01]  /*5080*/  LOP3.LUT R3, R5, 0x80000000, RZ, 0xc0, !PT ;  /* 0x8000000005037812 */ /* 0x000fe200078ec0ff */
[----:B------:R-:W-:-:S03]  /*5090*/  IMAD.MOV.U32 R25, RZ, RZ, R23 ;  /* 0x000000ffff197224 */ /* 0x000fc600078e0017 */
[----:B------:R-:W-:-:S04]  /*50a0*/  SHF.R.U32.HI R3, RZ, 0x18, R3 ;  /* 0x00000018ff037819 */ /* 0x000fc80000011603 */
[----:B------:R-:W-:-:S05]  /*50b0*/  LOP3.LUT R3, R0, R3, RZ, 0xfc, !PT ;  /* 0x0000000300037212 */ /* 0x000fca00078efcff */
[----:B------:R1:W-:Y:S01]  /*50c0*/  STG.E.U8 desc[UR36][R8.64], R3 ;  /* 0x0000000308007986 */ /* 0x0003e2000c101124 */
[----:B------:R-:W-:Y:S05]  /*50d0*/  BRA `(.L_x_6096) ;  /* 0x0000000400d07947 */ /* 0x000fea0003800000 */
.L_x_6111:
[----:B------:R1:W-:Y:S01]  /*50e0*/  STG.E.U16 desc[UR36][R8.64], R3 ;  /* 0x0000000308007986 */ /* 0x0003e2000c101524 */
[----:B------:R-:W-:Y:S01]  /*50f0*/  IMAD.MOV.U32 R25, RZ, RZ, R23 ;  /* 0x000000ffff197224 */ /* 0x000fe200078e0017 */
[----:B------:R-:W-:Y:S06]  /*5100*/  BRA `(.L_x_6096) ;  /* 0x0000000400c47947 */ /* 0x000fec0003800000 */
.L_x_6108:
        /* <DEDUP_REMOVED lines=13> */
.L_x_6120:
        /* <DEDUP_REMOVED lines=17> */
.L_x_6123:
[----:B------:R-:W-:-:S04]  /*52f0*/  LOP3.LUT R3, R5, 0x80000000, RZ, 0xc0, !PT ;  /* 0x8000000005037812 */ /* 0x000fc800078ec0ff */
[----:B------:R-:W-:-:S04]  /*5300*/  SHF.R.U32.HI R3, RZ, 0x18, R3 ;  /* 0x00000018ff037819 */ /* 0x000fc80000011603 */
[----:B------:R-:W-:-:S04]  /*5310*/  LOP3.LUT R0, R0, R3, RZ, 0xfc, !PT ;  /* 0x0000000300007212 */ /* 0x000fc800078efcff */
[----:B------:R-:W-:-:S07]  /*5320*/  PRMT R4, R0, 0x7610, R4 ;  /* 0x0000761000047816 */ /* 0x000fce0000000004 */
.L_x_6122:
[----:B------:R-:W-:Y:S05]  /*5330*/  BSYNC B0 ;  /* 0x0000000000007941 */ /* 0x000fea0003800000 */
.L_x_6121:
[----:B------:R1:W-:Y:S01]  /*5340*/  STG.E.U8 desc[UR36][R8.64], R4 ;  /* 0x0000000408007986 */ /* 0x0003e2000c101124 */
[----:B------:R-:W-:Y:S01]  /*5350*/  IMAD.MOV.U32 R25, RZ, RZ, R23 ;  /* 0x000000ffff197224 */ /* 0x000fe200078e0017 */
[----:B------:R-:W-:Y:S06]  /*5360*/  BRA `(.L_x_6096) ;  /* 0x00000004002c7947 */ /* 0x000fec0003800000 */
.L_x_6119:
        /* <DEDUP_REMOVED lines=17> */
.L_x_6126:
[----:B------:R-:W-:-:S04]  /*5480*/  LOP3.LUT R3, R5, 0x80000000, RZ, 0xc0, !PT ;  /* 0x8000000005037812 */ /* 0x000fc800078ec0ff */
[----:B------:R-:W-:-:S04]  /*5490*/  SHF.R.U32.HI R3, RZ, 0x18, R3 ;  /* 0x00000018ff037819 */ /* 0x000fc80000011603 */
[----:B------:R-:W-:-:S04]  /*54a0*/  LOP3.LUT R0, R0, R3, RZ, 0xfc, !PT ;  /* 0x0000000300007212 */ /* 0x000fc800078efcff */
[----:B------:R-:W-:-:S07]  /*54b0*/  PRMT R4, R0, 0x7610, R4 ;  /* 0x0000761000047816 */ /* 0x000fce0000000004 */
.L_x_6125:
[----:B------:R-:W-:Y:S05]  /*54c0*/  BSYNC B0 ;  /* 0x0000000000007941 */ /* 0x000fea0003800000 */
.L_x_6124:
[----:B------:R1:W-:Y:S01]  /*54d0*/  STG.E.U8 desc[UR36][R8.64], R4 ;  /* 0x0000000408007986 */ /* 0x0003e2000c101124 */
[----:B------:R-:W-:Y:S01]  /*54e0*/  IMAD.MOV.U32 R25, RZ, RZ, R23 ;  /* 0x000000ffff197224 */ /* 0x000fe200078e0017 */
[----:B------:R-:W-:Y:S06]  /*54f0*/  BRA `(.L_x_6096) ;  /* 0x0000000000c87947 */ /* 0x000fec0003800000 */
.L_x_6118:
        /* <DEDUP_REMOVED lines=23> */
.L_x_6101:
        /* <DEDUP_REMOVED lines=16> */
.L_x_6129:
[----:B------:R-:W-:Y:S01]  /*5770*/  IMAD.MOV.U32 R25, RZ, RZ, R23 ;  /* 0x000000ffff197224 */ /* 0x000fe200078e0017 */
[----:B------:R-:W-:Y:S06]  /*5780*/  BRA `(.L_x_6096) ;  /* 0x0000000000247947 */ /* 0x000fec0003800000 */
.L_x_6128:
[----:B------:R-:W-:Y:S02]  /*5790*/  IMAD.U32 R4, R3, 0x10000, RZ ;  /* 0x0001000003047824 */ /* 0x000fe400078e00ff */
[----:B------:R-:W-:-:S04]  /*57a0*/  IMAD.MOV.U32 R25, RZ, RZ, R23 ;  /* 0x000000ffff197224 */ /* 0x000fc800078e0017 */
[----:B------:R-:W1:Y:S02]  /*57b0*/  F2I.U64.TRUNC R4, R4 ;  /* 0x0000000400047311 */ /* 0x000e64000020d800 */
[----:B-1----:R1:W-:Y:S01]  /*57c0*/  STG.E.64 desc[UR36][R8.64], R4 ;  /* 0x0000000408007986 */ /* 0x0023e2000c101b24 */
[----:B------:R-:W-:Y:S05]  /*57d0*/  BRA `(.L_x_6096) ;  /* 0x0000000000107947 */ /* 0x000fea0003800000 */
.L_x_6127:
[----:B------:R-:W-:Y:S02]  /*57e0*/  IMAD.U32 R3, R3, 0x10000, RZ ;  /* 0x0001000003037824 */ /* 0x000fe400078e00ff */
[----:B------:R-:W-:-:S04]  /*57f0*/  IMAD.MOV.U32 R25, RZ, RZ, R23 ;  /* 0x000000ffff197224 */ /* 0x000fc800078e0017 */
[----:B------:R-:W1:Y:S02]  /*5800*/  F2I.FTZ.U32.TRUNC.NTZ R3, R3 ;  /* 0x0000000300037305 */ /* 0x000e64000021f000 */
[----:B-1----:R1:W-:Y:S02]  /*5810*/  STG.E desc[UR36][R8.64], R3 ;  /* 0x0000000308007986 */ /* 0x0023e4000c101924 */
.L_x_6096:
[----:B------:R-:W-:Y:S05]  /*5820*/  BSYNC B6 ;  /* 0x0000000000067941 */ /* 0x000fea0003800000 */
.L_x_6095:
        /* <DEDUP_REMOVED lines=25> */
.L_x_6135:
[----:B0-----:R-:W-:-:S06]  /*59c0*/  IMAD.U32 R5, R22, 0x10000, RZ ;  /* 0x0001000016057824 */ /* 0x001fcc00078e00ff */
[----:B------:R-:W0:Y:S02]  /*59d0*/  F2I.S64.TRUNC R4, R5 ;  /* 0x0000000500047311 */ /* 0x000e24000020d900 */
[----:B0-----:R0:W-:Y:S01]  /*59e0*/  STG.E.U8 desc[UR36][R8.64], R4 ;  /* 0x0000000408007986 */ /* 0x0011e2000c101124 */
[----:B------:R-:W-:Y:S05]  /*59f0*/  BRA `(.L_x_6137) ;  /* 0x0000000c00847947 */ /* 0x000fea0003800000 */
.L_x_6134:
        /* <DEDUP_REMOVED lines=10> */
.L_x_6139:
[----:B0-----:R-:W-:-:S04]  /*5aa0*/  IMAD.U32 R22, R22, 0x10000, RZ ;  /* 0x0001000016167824 */ /* 0x001fc800078e00ff */
[----:B------:R-:W0:Y:S02]  /*5ab0*/  F2I.FTZ.TRUNC.NTZ R3, R22 ;  /* 0x0000001600037305 */ /* 0x000e24000021f100 */
[----:B0-----:R0:W-:Y:S01]  /*5ac0*/  STG.E desc[UR36][R8.64], R3 ;  /* 0x0000000308007986 */ /* 0x0011e2000c101924 */
[----:B------:R-:W-:Y:S05]  /*5ad0*/  BRA `(.L_x_6137) ;  /* 0x0000000c004c7947 */ /* 0x000fea0003800000 */
.L_x_6138:
[----:B0-----:R-:W-:-:S04]  /*5ae0*/  IMAD.U32 R22, R22, 0x10000, RZ ;  /* 0x0001000016167824 */ /* 0x001fc800078e00ff */
[----:B------:R-:W0:Y:S02]  /*5af0*/  F2I.FTZ.TRUNC.NTZ R3, R22 ;  /* 0x0000001600037305 */ /* 0x000e24000021f100 */
[----:B0-----:R0:W-:Y:S01]  /*5b00*/  STG.E.U16 desc[UR36][R8.64], R3 ;  /* 0x0000000308007986 */ /* 0x0011e2000c101524 */
[----:B------:R-:W-:Y:S05]  /*5b10*/  BRA `(.L_x_6137) ;  /* 0x0000000c003c7947 */ /* 0x000fea0003800000 */
.L_x_6133:
        /* <DEDUP_REMOVED lines=9> */
.L_x_6141:
[----:B0-----:R-:W-:-:S05]  /*5bb0*/  IMAD.U32 R0, R22, 0x10000, RZ ;  /* 0x0001000016007824 */ /* 0x001fca00078e00ff */
[----:B------:R-:W-:-:S05]  /*5bc0*/  F2FP.F16.F32.PACK_AB R0, RZ, R0 ;  /* 0x00000000ff00723e */ /* 0x000fca00000000ff */
[----:B------:R0:W-:Y:S01]  /*5bd0*/  STG.E.U16 desc[UR36][R8.64], R0 ;  /* 0x0000000008007986 */ /* 0x0001e2000c101524 */
[----:B------:R-:W-:Y:S05]  /*5be0*/  BRA `(.L_x_6137) ;  /* 0x0000000c00087947 */ /* 0x000fea0003800000 */
.L_x_6140:
        /* <DEDUP_REMOVED lines=10> */
.L_x_6143:
[----:B0-----:R-:W-:-:S05]  /*5c90*/  IMAD.U32 R22, R22, 0x10000, RZ ;  /* 0x0001000016167824 */ /* 0x001fca00078e00ff */
[----:B------:R-:W-:-:S04]  /*5ca0*/  F2FP.F16.F32.PACK_AB R3, RZ, R22 ;  /* 0x00000016ff03723e */ /* 0x000fc800000000ff */
[----:B------:R-:W-:-:S05]  /*5cb0*/  PRMT R3, R3, 0x5410, RZ ;  /* 0x0000541003037816 */ /* 0x000fca00000000ff */
[----:B------:R0:W-:Y:S01]  /*5cc0*/  STG.E desc[UR36][R8.64], R3 ;  /* 0x0000000308007986 */ /* 0x0001e2000c101924 */
[----:B------:R-:W-:Y:S05]  /*5cd0*/  BRA `(.L_x_6137) ;  /* 0x0000000800cc7947 */ /* 0x000fea0003800000 */
.L_x_6142:
[----:B0-----:R-:W-:-:S04]  /*5ce0*/  IMAD.U32 R4, R22, 0x10000, RZ ;  /* 0x0001000016047824 */ /* 0x001fc800078e00ff */
[----:B------:R-:W-:-:S06]  /*5cf0*/  FMUL.FTZ R4, R4, 1 ;  /* 0x3f80000004047820 */ /* 0x000fcc0000410000 */
[----:B------:R-:W0:Y:S02]  /*5d00*/  F2F.F64.F32 R4, R4 ;  /* 0x0000000400047310 */ /* 0x000e240000201800 */
[----:B0-----:R0:W-:Y:S01]  /*5d10*/  STG.E.64 desc[UR36][R8.64], R4 ;  /* 0x0000000408007986 */ /* 0x0011e2000c101b24 */
[----:B------:R-:W-:Y:S05]  /*5d20*/  BRA `(.L_x_6137) ;  /* 0x0000000800b87947 */ /* 0x000fea0003800000 */
.L_x_6132:
        /* <DEDUP_REMOVED lines=13> */
.L_x_6146:
[----:B0-----:R-:W-:Y:S01]  /*5e00*/  IMAD.U32 R22, R22, 0x10000, RZ ;  /* 0x0001000016167824 */ /* 0x001fe200078e00ff */
[----:B------:R-:W-:-:S03]  /*5e10*/  CS2R R6, SRZ ;  /* 0x0000000000067805 */ /* 0x000fc6000001ff00 */
[----:B------:R-:W-:-:S06]  /*5e20*/  FMUL.FTZ R4, R22, 1 ;  /* 0x3f80000016047820 */ /* 0x000fcc0000410000 */
[----:B------:R-:W0:Y:S02]  /*5e30*/  F2F.F64.F32 R4, R4 ;  /* 0x0000000400047310 */ /* 0x000e240000201800 */
[----:B0-----:R0:W-:Y:S01]  /*5e40*/  STG.E.128 desc[UR36][R8.64], R4 ;  /* 0x0000000408007986 */ /* 0x0011e2000c101d24 */
[----:B------:R-:W-:Y:S05]  /*5e50*/  BRA `(.L_x_6137) ;  /* 0x00000008006c7947 */ /* 0x000fea0003800000 */
.L_x_6145:
        /* <DEDUP_REMOVED lines=21> */
.L_x_6150:
[----:B------:R-:W-:Y:S05]  /*5fb0*/  BSYNC B0 ;  /* 0x0000000000007941 */ /* 0x000fea0003800000 */
.L_x_6149:
[----:B------:R-:W-:-:S05]  /*5fc0*/  LOP3.LUT R5, R0, R5, RZ, 0xfc, !PT ;  /* 0x0000000500057212 */ /* 0x000fca00078efcff */
[----:B------:R0:W-:Y:S01]  /*5fd0*/  STG.E.U8 desc[UR36][R8.64], R5 ;  /* 0x0000000508007986 */ /* 0x0001e2000c101124 */
[----:B------:R-:W-:Y:S05]  /*5fe0*/  BRA `(.L_x_6137) ;  /* 0x0000000800087947 */ /* 0x000fea0003800000 */
.L_x_6148:
        /* <DEDUP_REMOVED lines=13> */
.L_x_6152:
[----:B------:R-:W-:Y:S01]  /*60c0*/  IMAD.MOV.U32 R0, RZ, RZ, 0x7f ;  /* 0x0000007fff007424 */ /* 0x000fe200078e00ff */
[----:B------:R-:W-:-:S04]  /*60d0*/  ISETP.GT.U32.AND P0, PT, R3, 0x7f800000, PT ;  /* 0x7f8000000300780c */ /* 0x000fc80003f04070 */
[----:B------:R-:W-:-:S09]  /*60e0*/  SEL R0, R0, 0x7c, P0 ;  /* 0x0000007c00007807 */ /* 0x000fd20000000000 */
.L_x_6153:
[----:B------:R-:W-:Y:S05]  /*60f0*/  BSYNC B0 ;  /* 0x0000000000007941 */ /* 0x000fea0003800000 */
.L_x_6151:
[----:B------:R-:W-:-:S04]  /*6100*/  LOP3.LUT R3, R5, 0x80000000, RZ, 0xc0, !PT ;  /* 0x8000000005037812 */ /* 0x000fc800078ec0ff */
[----:B------:R-:W-:-:S04]  /*6110*/  SHF.R.U32.HI R3, RZ, 0x18, R3 ;  /* 0x00000018ff037819 */ /* 0x000fc80000011603 */
[----:B------:R-:W-:-:S05]  /*6120*/  LOP3.LUT R3, R0, R3, RZ, 0xfc, !PT ;  /* 0x0000000300037212 */ /* 0x000fca00078efcff */
[----:B------:R0:W-:Y:S01]  /*6130*/  STG.E.U8 desc[UR36][R8.64], R3 ;  /* 0x0000000308007986 */ /* 0x0001e2000c101124 */
[----:B------:R-:W-:Y:S05]  /*6140*/  BRA `(.L_x_6137) ;  /* 0x0000000400b07947 */ /* 0x000fea0003800000 */
.L_x_6147:
[----:B0-----:R0:W-:Y:S01]  /*6150*/  STG.E.U16 desc[UR36][R8.64], R22 ;  /* 0x0000001608007986 */ /* 0x0011e2000c101524 */
[----:B------:R-:W-:Y:S05]  /*6160*/  BRA `(.L_x_6137) ;  /* 0x0000000400a87947 */ /* 0x000fea0003800000 */
.L_x_6144:
        /* <DEDUP_REMOVED lines=12> */
.L_x_6156:
        /* <DEDUP_REMOVED lines=17> */
.L_x_6159:
[----:B------:R-:W-:-:S04]  /*6340*/  LOP3.LUT R3, R5, 0x80000000, RZ, 0xc0, !PT ;  /* 0x8000000005037812 */ /* 0x000fc800078ec0ff */
[----:B------:R-:W-:-:S04]  /*6350*/  SHF.R.U32.HI R3, RZ, 0x18, R3 ;  /* 0x00000018ff037819 */ /* 0x000fc80000011603 */
[----:B------:R-:W-:-:S04]  /*6360*/  LOP3.LUT R0, R0, R3, RZ, 0xfc, !PT ;  /* 0x0000000300007212 */ /* 0x000fc800078efcff */
[----:B------:R-:W-:-:S07]  /*6370*/  PRMT R4, R0, 0x7610, R4 ;  /* 0x0000761000047816 */ /* 0x000fce0000000004 */
.L_x_6158:
[----:B------:R-:W-:Y:S05]  /*6380*/  BSYNC B0 ;  /* 0x0000000000007941 */ /* 0x000fea0003800000 */
.L_x_6157:
[----:B------:R3:W-:Y:S01]  /*6390*/  STG.E.U8 desc[UR36][R8.64], R4 ;  /* 0x0000000408007986 */ /* 0x0007e2000c101124 */
[----:B------:R-:W-:Y:S05]  /*63a0*/  BRA `(.L_x_6137) ;  /* 0x0000000400187947 */ /* 0x000fea0003800000 */
.L_x_6155:
        /* <DEDUP_REMOVED lines=17> */
.L_x_6162:
[----:B------:R-:W-:-:S04]  /*64c0*/  LOP3.LUT R3, R5, 0x80000000, RZ, 0xc0, !PT ;  /* 0x8000000005037812 */ /* 0x000fc800078ec0ff */
[----:B------:R-:W-:-:S04]  /*64d0*/  SHF.R.U32.HI R3, RZ, 0x18, R3 ;  /* 0x00000018ff037819 */ /* 0x000fc80000011603 */
[----:B------:R-:W-:-:S04]  /*64e0*/  LOP3.LUT R0, R0, R3, RZ, 0xfc, !PT ;  /* 0x0000000300007212 */ /* 0x000fc800078efcff */
[----:B------:R-:W-:-:S07]  /*64f0*/  PRMT R4, R0, 0x7610, R4 ;  /* 0x0000761000047816 */ /* 0x000fce0000000004 */
.L_x_6161:
[----:B------:R-:W-:Y:S05]  /*6500*/  BSYNC B0 ;  /* 0x0000000000007941 */ /* 0x000fea0003800000 */
.L_x_6160:
[----:B------:R0:W-:Y:S01]  /*6510*/  STG.E.U8 desc[UR36][R8.64], R4 ;  /* 0x0000000408007986 */ /* 0x0001e2000c101124 */
[----:B------:R-:W-:Y:S05]  /*6520*/  BRA `(.L_x_6137) ;  /* 0x0000000000b87947 */ /* 0x000fea0003800000 */
.L_x_6154:
        /* <DEDUP_REMOVED lines=22> */
.L_x_6136:
        /* <DEDUP_REMOVED lines=16> */
.L_x_6165:
[----:B------:R-:W-:Y:S05]  /*6790*/  BRA `(.L_x_6137) ;  /* 0x00000000001c7947 */ /* 0x000fea0003800000 */
.L_x_6164:
[----:B0-----:R-:W-:-:S06]  /*67a0*/  IMAD.U32 R4, R22, 0x10000, RZ ;  /* 0x0001000016047824 */ /* 0x001fcc00078e00ff */
[----:B------:R-:W0:Y:S02]  /*67b0*/  F2I.U64.TRUNC R4, R4 ;  /* 0x0000000400047311 */ /* 0x000e24000020d800 */
[----:B0-----:R2:W-:Y:S01]  /*67c0*/  STG.E.64 desc[UR36][R8.64], R4 ;  /* 0x0000000408007986 */ /* 0x0015e2000c101b24 */
[----:B------:R-:W-:Y:S05]  /*67d0*/  BRA `(.L_x_6137) ;  /* 0x00000000000c7947 */ /* 0x000fea0003800000 */
.L_x_6163:
[----:B0-----:R-:W-:-:S04]  /*67e0*/  IMAD.U32 R22, R22, 0x10000, RZ ;  /* 0x0001000016167824 */ /* 0x001fc800078e00ff */
[----:B------:R-:W0:Y:S02]  /*67f0*/  F2I.FTZ.U32.TRUNC.NTZ R3, R22 ;  /* 0x0000001600037305 */ /* 0x000e24000021f000 */
[----:B0-----:R0:W-:Y:S02]  /*6800*/  STG.E desc[UR36][R8.64], R3 ;  /* 0x0000000308007986 */ /* 0x0011e4000c101924 */
.L_x_6137:
        /* <DEDUP_REMOVED lines=25> */
.L_x_6169:
[----:B------:R-:W-:-:S06]  /*69a0*/  IMAD.U32 R5, R17, 0x10000, RZ ;  /* 0x0001000011057824 */ /* 0x000fcc00078e00ff */
[----:B------:R-:W0:Y:S02]  /*69b0*/  F2I.S64.TRUNC R4, R5 ;  /* 0x0000000500047311 */ /* 0x000e24000020d900 */
[----:B0-----:R3:W-:Y:S01]  /*69c0*/  STG.E.U8 desc[UR36][R8.64], R4 ;  /* 0x0000000408007986 */ /* 0x0017e2000c101124 */
[----:B------:R-:W-:Y:S05]  /*69d0*/  BRA `(.L_x_6171) ;  /* 0x0000000c00847947 */ /* 0x000fea0003800000 */
.L_x_6168:
        /* <DEDUP_REMOVED lines=10> */
.L_x_6173:
[----:B------:R-:W-:-:S06]  /*6a80*/  IMAD.U32 R17, R17, 0x10000, RZ ;  /* 0x0001000011117824 */ /* 0x000fcc00078e00ff */
[----:B------:R-:W0:Y:S02]  /*6a90*/  F2I.FTZ.TRUNC.NTZ R17, R17 ;  /* 0x0000001100117305 */ /* 0x000e24000021f100 */
[----:B0-----:R2:W-:Y:S01]  /*6aa0*/  STG.E desc[UR36][R8.64], R17 ;  /* 0x0000001108007986 */ /* 0x0015e2000c101924 */
[----:B------:R-:W-:Y:S05]  /*6ab0*/  BRA `(.L_x_6171) ;  /* 0x0000000c004c7947 */ /* 0x000fea0003800000 */
.L_x_6172:
[----:B------:R-:W-:-:S06]  /*6ac0*/  IMAD.U32 R17, R17, 0x10000, RZ ;  /* 0x0001000011117824 */ /* 0x000fcc00078e00ff */
[----:B------:R-:W0:Y:S02]  /*6ad0*/  F2I.FTZ.TRUNC.NTZ R17, R17 ;  /* 0x0000001100117305 */ /* 0x000e24000021f100 */
[----:B0-----:R0:W-:Y:S01]  /*6ae0*/  STG.E.U16 desc[UR36][R8.64], R17 ;  /* 0x0000001108007986 */ /* 0x0011e2000c101524 */
[----:B------:R-:W-:Y:S05]  /*6af0*/  BRA `(.L_x_6171) ;  /* 0x0000000c003c7947 */ /* 0x000fea0003800000 */
.L_x_6167:
        /* <DEDUP_REMOVED lines=9> */
.L_x_6175:
[----:B------:R-:W-:-:S05]  /*6b90*/  IMAD.U32 R0, R17, 0x10000, RZ ;  /* 0x0001000011007824 */ /* 0x000fca00078e00ff */
[----:B------:R-:W-:-:S05]  /*6ba0*/  F2FP.F16.F32.PACK_AB R0, RZ, R0 ;  /* 0x00000000ff00723e */ /* 0x000fca00000000ff */
[----:B------:R0:W-:Y:S01]  /*6bb0*/  STG.E.U16 desc[UR36][R8.64], R0 ;  /* 0x0000000008007986 */ /* 0x0001e2000c101524 */
[----:B------:R-:W-:Y:S05]  /*6bc0*/  BRA `(.L_x_6171) ;  /* 0x0000000c00087947 */ /* 0x000fea0003800000 */
.L_x_6174:
        /* <DEDUP_REMOVED lines=10> */
.L_x_6177:
[----:B------:R-:W-:-:S05]  /*6c70*/  IMAD.U32 R17, R17, 0x10000, RZ ;  /* 0x0001000011117824 */ /* 0x000fca00078e00ff */
[----:B------:R-:W-:-:S04]  /*6c80*/  F2FP.F16.F32.PACK_AB R3, RZ, R17 ;  /* 0x00000011ff03723e */ /* 0x000fc800000000ff */
[----:B------:R-:W-:-:S05]  /*6c90*/  PRMT R3, R3, 0x5410, RZ ;  /* 0x0000541003037816 */ /* 0x000fca00000000ff */
[----:B------:R0:W-:Y:S01]  /*6ca0*/  STG.E desc[UR36][R8.64], R3 ;  /* 0x0000000308007986 */ /* 0x0001e2000c101924 */
[----:B------:R-:W-:Y:S05]  /*6cb0*/  BRA `(.L_x_6171) ;  /* 0x0000000800cc7947 */ /* 0x000fea0003800000 */
.L_x_6176:
[----:B------:R-:W-:-:S04]  /*6cc0*/  IMAD.U32 R4, R17, 0x10000, RZ ;  /* 0x0001000011047824 */ /* 0x000fc800078e00ff */
[----:B------:R-:W-:-:S06]  /*6cd0*/  FMUL.FTZ R4, R4, 1 ;  /* 0x3f80000004047820 */ /* 0x000fcc0000410000 */
[----:B------:R-:W0:Y:S02]  /*6ce0*/  F2F.F64.F32 R4, R4 ;  /* 0x0000000400047310 */ /* 0x000e240000201800 */
[----:B0-----:R0:W-:Y:S01]  /*6cf0*/  STG.E.64 desc[UR36][R8.64], R4 ;  /* 0x0000000408007986 */ /* 0x0011e2000c101b24 */
[----:B------:R-:W-:Y:S05]  /*6d00*/  BRA `(.L_x_6171) ;  /* 0x0000000800b87947 */ /* 0x000fea0003800000 */
.L_x_6166:
        /* <DEDUP_REMOVED lines=13> */
.L_x_6180:
[----:B------:R-:W-:Y:S01]  /*6de0*/  IMAD.U32 R17, R17, 0x10000, RZ ;  /* 0x0001000011117824 */ /* 0x000fe200078e00ff */
[----:B------:R-:W-:-:S03]  /*6df0*/  CS2R R6, SRZ ;  /* 0x0000000000067805 */ /* 0x000fc6000001ff00 */
[----:B------:R-:W-:-:S06]  /*6e00*/  FMUL.FTZ R4, R17, 1 ;  /* 0x3f80000011047820 */ /* 0x000fcc0000410000 */
[----:B------:R-:W0:Y:S02]  /*6e10*/  F2F.F64.F32 R4, R4 ;  /* 0x0000000400047310 */ /* 0x000e240000201800 */
[----:B0-----:R0:W-:Y:S01]  /*6e20*/  STG.E.128 desc[UR36][R8.64], R4 ;  /* 0x0000000408007986 */ /* 0x0011e2000c101d24 */
[----:B------:R-:W-:Y:S05]  /*6e30*/  BRA `(.L_x_6171) ;  /* 0x00000008006c7947 */ /* 0x000fea0003800000 */
.L_x_6179:
        /* <DEDUP_REMOVED lines=21> */
.L_x_6184:
[----:B------:R-:W-:Y:S05]  /*6f90*/  BSYNC B0 ;  /* 0x0000000000007941 */ /* 0x000fea0003800000 */
.L_x_6183:
[----:B------:R-:W-:-:S05]  /*6fa0*/  LOP3.LUT R5, R0, R5, RZ, 0xfc, !PT ;  /* 0x0000000500057212 */ /* 0x000fca00078efcff */
[----:B------:R0:W-:Y:S01]  /*6fb0*/  STG.E.U8 desc[UR36][R8.64], R5 ;  /* 0x0000000508007986 */ /* 0x0001e2000c101124 */
[----:B------:R-:W-:Y:S05]  /*6fc0*/  BRA `(.L_x_6171) ;  /* 0x0000000800087947 */ /* 0x000fea0003800000 */
.L_x_6182:
        /* <DEDUP_REMOVED lines=13> */
.L_x_6186:
[----:B------:R-:W-:Y:S01]  /*70a0*/  IMAD.MOV.U32 R0, RZ, RZ, 0x7f ;  /* 0x0000007fff007424 */ /* 0x000fe200078e00ff */
[----:B------:R-:W-:-:S04]  /*70b0*/  ISETP.GT.U32.AND P0, PT, R3, 0x7f800000, PT ;  /* 0x7f8000000300780c */ /* 0x000fc80003f04070 */
[----:B------:R-:W-:-:S09]  /*70c0*/  SEL R0, R0, 0x7c, P0 ;  /* 0x0000007c00007807 */ /* 0x000fd20000000000 */
.L_x_6187:
[----:B------:R-:W-:Y:S05]  /*70d0*/  BSYNC B0 ;  /* 0x0000000000007941 */ /* 0x000fea0003800000 */
.L_x_6185:
[----:B------:R-:W-:-:S04]  /*70e0*/  LOP3.LUT R3, R17, 0x80000000, RZ, 0xc0, !PT ;  /* 0x8000000011037812 */ /* 0x000fc800078ec0ff */
[----:B------:R-:W-:-:S04]  /*70f0*/  SHF.R.U32.HI R3, RZ, 0x18, R3 ;  /* 0x00000018ff037819 */ /* 0x000fc80000011603 */
[----:B------:R-:W-:-:S05]  /*7100*/  LOP3.LUT R3, R0, R3, RZ, 0xfc, !PT ;  /* 0x0000000300037212 */ /* 0x000fca00078efcff */
[----:B------:R0:W-:Y:S01]  /*7110*/  STG.E.U8 desc[UR36][R8.64], R3 ;  /* 0x0000000308007986 */ /* 0x0001e2000c101124 */
[----:B------:R-:W-:Y:S05]  /*7120*/  BRA `(.L_x_6171) ;  /* 0x0000000400b07947 */ /* 0x000fea0003800000 */
.L_x_6181:
[----:B------:R0:W-:Y:S01]  /*7130*/  STG.E.U16 desc[UR36][R8.64], R17 ;  /* 0x0000001108007986 */ /* 0x0001e2000c101524 */
[----:B------:R-:W-:Y:S05]  /*7140*/  BRA `(.L_x_6171) ;  /* 0x0000000400a87947 */ /* 0x000fea0003800000 */
.L_x_6178:
        /* <DEDUP_REMOVED lines=12> */
.L_x_6190:
        /* <DEDUP_REMOVED lines=17> */
.L_x_6193:
[----:B------:R-:W-:-:S04]  /*7320*/  LOP3.LUT R3, R17, 0x80000000, RZ, 0xc0, !PT ;  /* 0x8000000011037812 */ /* 0x000fc800078ec0ff */
[----:B------:R-:W-:-:S04]  /*7330*/  SHF.R.U32.HI R3, RZ, 0x18, R3 ;  /* 0x00000018ff037819 */ /* 0x000fc80000011603 */
[----:B------:R-:W-:-:S04]  /*7340*/  LOP3.LUT R0, R0, R3, RZ, 0xfc, !PT ;  /* 0x0000000300007212 */ /* 0x000fc800078efcff */
[----:B------:R-:W-:-:S07]  /*7350*/  PRMT R4, R0, 0x7610, R4 ;  /* 0x0000761000047816 */ /* 0x000fce0000000004 */
.L_x_6192:
[----:B------:R-:W-:Y:S05]  /*7360*/  BSYNC B0 ;  /* 0x0000000000007941 */ /* 0x000fea0003800000 */
.L_x_6191:
[----:B------:R0:W-:Y:S01]  /*7370*/  STG.E.U8 desc[UR36][R8.64], R4 ;  /* 0x0000000408007986 */ /* 0x0001e2000c101124 */
[----:B------:R-:W-:Y:S05]  /*7380*/  BRA `(.L_x_6171) ;  /* 0x0000000400187947 */ /* 0x000fea0003800000 */
.L_x_6189:
        /* <DEDUP_REMOVED lines=17> */
.L_x_6196:
[----:B------:R-:W-:-:S04]  /*74a0*/  LOP3.LUT R3, R17, 0x80000000, RZ, 0xc0, !PT ;  /* 0x8000000011037812 */ /* 0x000fc800078ec0ff */
[----:B------:R-:W-:-:S04]  /*74b0*/  SHF.R.U32.HI R3, RZ, 0x18, R3 ;  /* 0x00000018ff037819 */ /* 0x000fc80000011603 */
[----:B------:R-:W-:-:S04]  /*74c0*/  LOP3.LUT R0, R0, R3, RZ, 0xfc, !PT ;  /* 0x0000000300007212 */ /* 0x000fc800078efcff */
[----:B------:R-:W-:-:S07]  /*74d0*/  PRMT R4, R0, 0x7610, R4 ;  /* 0x0000761000047816 */ /* 0x000fce0000000004 */
.L_x_6195:
[----:B------:R-:W-:Y:S05]  /*74e0*/  BSYNC B0 ;  /* 0x0000000000007941 */ /* 0x000fea0003800000 */
.L_x_6194:
[----:B------:R0:W-:Y:S01]  /*74f0*/  STG.E.U8 desc[UR36][R8.64], R4 ;  /* 0x0000000408007986 */ /* 0x0001e2000c101124 */
[----:B------:R-:W-:Y:S05]  /*7500*/  BRA `(.L_x_6171) ;  /* 0x0000000000b87947 */ /* 0x000fea0003800000 */
.L_x_6188:
        /* <DEDUP_REMOVED lines=22> */
.L_x_6170:
        /* <DEDUP_REMOVED lines=16> */
.L_x_6199:
[----:B------:R-:W-:Y:S05]  /*7770*/  BRA `(.L_x_6171) ;  /* 0x00000000001c7947 */ /* 0x000fea0003800000 */
.L_x_6198:
[----:B------:R-:W-:-:S06]  /*7780*/  IMAD.U32 R4, R17, 0x10000, RZ ;  /* 0x0001000011047824 */ /* 0x000fcc00078e00ff */
[----:B------:R-:W0:Y:S02]  /*7790*/  F2I.U64.TRUNC R4, R4 ;  /* 0x0000000400047311 */ /* 0x000e24000020d800 */
[----:B0-----:R0:W-:Y:S01]  /*77a0*/  STG.E.64 desc[UR36][R8.64], R4 ;  /* 0x0000000408007986 */ /* 0x0011e2000c101b24 */
[----:B------:R-:W-:Y:S05]  /*77b0*/  BRA `(.L_x_6171) ;  /* 0x00000000000c7947 */ /* 0x000fea0003800000 */
.L_x_6197:
[----:B------:R-:W-:-:S06]  /*77c0*/  IMAD.U32 R17, R17, 0x10000, RZ ;  /* 0x0001000011117824 */ /* 0x000fcc00078e00ff */
[----:B------:R-:W0:Y:S02]  /*77d0*/  F2I.FTZ.U32.TRUNC.NTZ R17, R17 ;  /* 0x0000001100117305 */ /* 0x000e24000021f000 */
[----:B0-----:R0:W-:Y:S02]  /*77e0*/  STG.E desc[UR36][R8.64], R17 ;  /* 0x0000001108007986 */ /* 0x0011e4000c101924 */
.L_x_6171:
[----:B------:R-:W-:-:S07]  /*77f0*/  VIADD R25, R25, 0x80 ;  /* 0x0000008019197836 */ /* 0x000fce0000000000 */
.L_x_6131:
[----:B------:R-:W-:Y:S05]  /*7800*/  BSYNC B6 ;  /* 0x0000000000067941 */ /* 0x000fea0003800000 */
.L_x_6130:
        /* <DEDUP_REMOVED lines=23> */
.L_x_6203:
[----:B------:R-:W-:-:S06]  /*7980*/  IMAD.U32 R5, R19, 0x10000, RZ ;  /* 0x0001000013057824 */ /* 0x000fcc00078e00ff */
[----:B------:R-:W0:Y:S02]  /*7990*/  F2I.S64.TRUNC R4, R5 ;  /* 0x0000000500047311 */ /* 0x000e24000020d900 */
[----:B0-----:R-:W-:Y:S01]  /*79a0*/  STG.E.U8 desc[UR36][R2.64], R4 ;  /* 0x0000000402007986 */ /* 0x001fe2000c101124 */
[----:B------:R-:W-:Y:S05]  /*79b0*/  EXIT ;  /* 0x000000000000794d */ /* 0x000fea0003800000 */
.L_x_6202:
        /* <DEDUP_REMOVED lines=10> */
.L_x_6206:
[----:B------:R-:W-:-:S06]  /*7a60*/  IMAD.U32 R19, R19, 0x10000, RZ ;  /* 0x0001000013137824 */ /* 0x000fcc00078e00ff */
[----:B------:R-:W0:Y:S02]  /*7a70*/  F2I.FTZ.TRUNC.NTZ R19, R19 ;  /* 0x0000001300137305 */ /* 0x000e24000021f100 */
[----:B0-----:R-:W-:Y:S01]  /*7a80*/  STG.E desc[UR36][R2.64], R19 ;  /* 0x0000001302007986 */ /* 0x001fe2000c101924 */
[----:B------:R-:W-:Y:S05]  /*7a90*/  EXIT ;  /* 0x000000000000794d */ /* 0x000fea0003800000 */
.L_x_6205:
[----:B------:R-:W-:-:S06]  /*7aa0*/  IMAD.U32 R19, R19, 0x10000, RZ ;  /* 0x0001000013137824 */ /* 0x000fcc00078e00ff */
[----:B------:R-:W0:Y:S02]  /*7ab0*/  F2I.FTZ.TRUNC.NTZ R19, R19 ;  /* 0x0000001300137305 */ /* 0x000e24000021f100 */
[----:B0-----:R-:W-:Y:S01]  /*7ac0*/  STG.E.U16 desc[UR36][R2.64], R19 ;  /* 0x0000001302007986 */ /* 0x001fe2000c101524 */
[----:B------:R-:W-:Y:S05]  /*7ad0*/  EXIT ;  /* 0x000000000000794d */ /* 0x000fea0003800000 */
.L_x_6201:
        /* <DEDUP_REMOVED lines=9> */
.L_x_6208:
[----:B------:R-:W-:-:S05]  /*7b70*/  IMAD.U32 R0, R19, 0x10000, RZ ;  /* 0x0001000013007824 */ /* 0x000fca00078e00ff */
[----:B------:R-:W-:-:S05]  /*7b80*/  F2FP.F16.F32.PACK_AB R0, RZ, R0 ;  /* 0x00000000ff00723e */ /* 0x000fca00000000ff */
[----:B------:R-:W-:Y:S01]  /*7b90*/  STG.E.U16 desc[UR36][R2.64], R0 ;  /* 0x0000000002007986 */ /* 0x000fe2000c101524 */
[----:B------:R-:W-:Y:S05]  /*7ba0*/  EXIT ;  /* 0x000000000000794d */ /* 0x000fea0003800000 */
.L_x_6207:
        /* <DEDUP_REMOVED lines=10> */
.L_x_6210:
[----:B------:R-:W-:-:S05]  /*7c50*/  IMAD.U32 R19, R19, 0x10000, RZ ;  /* 0x0001000013137824 */ /* 0x000fca00078e00ff */
[----:B------:R-:W-:-:S04]  /*7c60*/  F2FP.F16.F32.PACK_AB R5, RZ, R19 ;  /* 0x00000013ff05723e */ /* 0x000fc800000000ff */
[----:B------:R-:W-:-:S05]  /*7c70*/  PRMT R5, R5, 0x5410, RZ ;  /* 0x0000541005057816 */ /* 0x000fca00000000ff */
[----:B------:R-:W-:Y:S01]  /*7c80*/  STG.E desc[UR36][R2.64], R5 ;  /* 0x0000000502007986 */ /* 0x000fe2000c101924 */
[----:B------:R-:W-:Y:S05]  /*7c90*/  EXIT ;  /* 0x000000000000794d */ /* 0x000fea0003800000 */
.L_x_6209:
[----:B------:R-:W-:-:S04]  /*7ca0*/  IMAD.U32 R4, R19, 0x10000, RZ ;  /* 0x0001000013047824 */ /* 0x000fc800078e00ff */
[----:B------:R-:W-:-:S06]  /*7cb0*/  FMUL.FTZ R4, R4, 1 ;  /* 0x3f80000004047820 */ /* 0x000fcc0000410000 */
[----:B------:R-:W0:Y:S02]  /*7cc0*/  F2F.F64.F32 R4, R4 ;  /* 0x0000000400047310 */ /* 0x000e240000201800 */
[----:B0-----:R-:W-:Y:S01]  /*7cd0*/  STG.E.64 desc[UR36][R2.64], R4 ;  /* 0x0000000402007986 */ /* 0x001fe2000c101b24 */
[----:B------:R-:W-:Y:S05]  /*7ce0*/  EXIT ;  /* 0x000000000000794d */ /* 0x000fea0003800000 */
.L_x_6200:
        /* <DEDUP_REMOVED lines=13> */
.L_x_6213:
[----:B------:R-:W-:Y:S01]  /*7dc0*/  IMAD.U32 R19, R19, 0x10000, RZ ;  /* 0x0001000013137824 */ /* 0x000fe200078e00ff */
[----:B------:R-:W-:-:S03]  /*7dd0*/  CS2R R6, SRZ ;  /* 0x0000000000067805 */ /* 0x000fc6000001ff00 */
[----:B------:R-:W-:-:S06]  /*7de0*/  FMUL.FTZ R4, R19, 1 ;  /* 0x3f80000013047820 */ /* 0x000fcc0000410000 */
[----:B------:R-:W0:Y:S02]  /*7df0*/  F2F.F64.F32 R4, R4 ;  /* 0x0000000400047310 */ /* 0x000e240000201800 */
[----:B0-----:R-:W-:Y:S01]  /*7e00*/  STG.E.128 desc[UR36][R2.64], R4 ;  /* 0x0000000402007986 */ /* 0x001fe2000c101d24 */
[----:B------:R-:W-:Y:S05]  /*7e10*/  EXIT ;  /* 0x000000000000794d */ /* 0x000fea0003800000 */
.L_x_6212:
        /* <DEDUP_REMOVED lines=21> */
.L_x_6217:
[----:B------:R-:W-:Y:S05]  /*7f70*/  BSYNC B0 ;  /* 0x0000000000007941 */ /* 0x000fea0003800000 */
.L_x_6216:
[----:B------:R-:W-:-:S05]  /*7f80*/  LOP3.LUT R5, R0, R5, RZ, 0xfc, !PT ;  /* 0x0000000500057212 */ /* 0x000fca00078efcff */
[----:B------:R-:W-:Y:S01]  /*7f90*/  STG.E.U8 desc[UR36][R2.64], R5 ;  /* 0x0000000502007986 */ /* 0x000fe2000c101124 */
[----:B------:R-:W-:Y:S05]  /*7fa0*/  EXIT ;  /* 0x000000000000794d */ /* 0x000fea0003800000 */
.L_x_6215:
        /* <DEDUP_REMOVED lines=13> */
.L_x_6219:
[----:B------:R-:W-:Y:S01]  /*8080*/  IMAD.MOV.U32 R0, RZ, RZ, 0x7f ;  /* 0x0000007fff007424 */ /* 0x000fe200078e00ff */
[----:B------:R-:W-:-:S04]  /*8090*/  ISETP.GT.U32.AND P0, PT, R4, 0x7f800000, PT ;  /* 0x7f8000000400780c */ /* 0x000fc80003f04070 */
[----:B------:R-:W-:-:S09]  /*80a0*/  SEL R0, R0, 0x7c, P0 ;  /* 0x0000007c00007807 */ /* 0x000fd20000000000 */
.L_x_6220:
[----:B------:R-:W-:Y:S05]  /*80b0*/  BSYNC B0 ;  /* 0x0000000000007941 */ /* 0x000fea0003800000 */
.L_x_6218:
[----:B------:R-:W-:-:S04]  /*80c0*/  LOP3.LUT R4, R19, 0x80000000, RZ, 0xc0, !PT ;  /* 0x8000000013047812 */ /* 0x000fc800078ec0ff */
[----:B------:R-:W-:-:S04]  /*80d0*/  SHF.R.U32.HI R5, RZ, 0x18, R4 ;  /* 0x00000018ff057819 */ /* 0x000fc80000011604 */
[----:B------:R-:W-:-:S05]  /*80e0*/  LOP3.LUT R5, R0, R5, RZ, 0xfc, !PT ;  /* 0x0000000500057212 */ /* 0x000fca00078efcff */
[----:B------:R-:W-:Y:S01]  /*80f0*/  STG.E.U8 desc[UR36][R2.64], R5 ;  /* 0x0000000502007986 */ /* 0x000fe2000c101124 */
[----:B------:R-:W-:Y:S05]  /*8100*/  EXIT ;  /* 0x000000000000794d */ /* 0x000fea0003800000 */
.L_x_6214:
[----:B------:R-:W-:Y:S01]  /*8110*/  STG.E.U16 desc[UR36][R2.64], R19 ;  /* 0x0000001302007986 */ /* 0x000fe2000c101524 */
[----:B------:R-:W-:Y:S05]  /*8120*/  EXIT ;  /* 0x000000000000794d */ /* 0x000fea0003800000 */
.L_x_6211:
        /* <DEDUP_REMOVED lines=12> */
.L_x_6223:
        /* <DEDUP_REMOVED lines=17> */
.L_x_6226:
[----:B------:R-:W-:-:S04]  /*8300*/  LOP3.LUT R0, R19, 0x80000000, RZ, 0xc0, !PT ;  /* 0x8000000013007812 */ /* 0x000fc800078ec0ff */
[----:B------:R-:W-:-:S04]  /*8310*/  SHF.R.U32.HI R5, RZ, 0x18, R0 ;  /* 0x00000018ff057819 */ /* 0x000fc80000011600 */
[----:B------:R-:W-:-:S04]  /*8320*/  LOP3.LUT R4, R4, R5, RZ, 0xfc, !PT ;  /* 0x0000000504047212 */ /* 0x000fc800078efcff */
[----:B------:R-:W-:-:S07]  /*8330*/  PRMT R0, R4, 0x7610, R0 ;  /* 0x0000761004007816 */ /* 0x000fce0000000000 */
.L_x_6225:
[----:B------:R-:W-:Y:S05]  /*8340*/  BSYNC B0 ;  /* 0x0000000000007941 */ /* 0x000fea0003800000 */
.L_x_6224:
[----:B------:R-:W-:Y:S01]  /*8350*/  STG.E.U8 desc[UR36][R2.64], R0 ;  /* 0x0000000002007986 */ /* 0x000fe2000c101124 */
[----:B------:R-:W-:Y:S05]  /*8360*/  EXIT ;  /* 0x000000000000794d */ /* 0x000fea0003800000 */
.L_x_6222:
        /* <DEDUP_REMOVED lines=17> */
.L_x_6229:
[----:B------:R-:W-:-:S04]  /*8480*/  LOP3.LUT R0, R19, 0x80000000, RZ, 0xc0, !PT ;  /* 0x8000000013007812 */ /* 0x000fc800078ec0ff */
[----:B------:R-:W-:-:S04]  /*8490*/  SHF.R.U32.HI R5, RZ, 0x18, R0 ;  /* 0x00000018ff057819 */ /* 0x000fc80000011600 */
[----:B------:R-:W-:-:S04]  /*84a0*/  LOP3.LUT R4, R4, R5, RZ, 0xfc, !PT ;  /* 0x0000000504047212 */ /* 0x000fc800078efcff */
[----:B------:R-:W-:-:S07]  /*84b0*/  PRMT R0, R4, 0x7610, R0 ;  /* 0x0000761004007816 */ /* 0x000fce0000000000 */
.L_x_6228:
[----:B------:R-:W-:Y:S05]  /*84c0*/  BSYNC B0 ;  /* 0x0000000000007941 */ /* 0x000fea0003800000 */
.L_x_6227:
[----:B------:R-:W-:Y:S01]  /*84d0*/  STG.E.U8 desc[UR36][R2.64], R0 ;  /* 0x0000000002007986 */ /* 0x000fe2000c101124 */
[----:B------:R-:W-:Y:S05]  /*84e0*/  EXIT ;  /* 0x000000000000794d */ /* 0x000fea0003800000 */
.L_x_6221:
        /* <DEDUP_REMOVED lines=22> */
.L_x_6204:
        /* <DEDUP_REMOVED lines=16> */
.L_x_6232:
[----:B------:R-:W-:Y:S05]  /*8750*/  EXIT ;  /* 0x000000000000794d */ /* 0x000fea0003800000 */
.L_x_6231:
[----:B------:R-:W-:-:S06]  /*8760*/  IMAD.U32 R4, R19, 0x10000, RZ ;  /* 0x0001000013047824 */ /* 0x000fcc00078e00ff */
[----:B------:R-:W0:Y:S02]  /*8770*/  F2I.U64.TRUNC R4, R4 ;  /* 0x0000000400047311 */ /* 0x000e24000020d800 */
[----:B0-----:R-:W-:Y:S01]  /*8780*/  STG.E.64 desc[UR36][R2.64], R4 ;  /* 0x0000000402007986 */ /* 0x001fe2000c101b24 */
[----:B------:R-:W-:Y:S05]  /*8790*/  EXIT ;  /* 0x000000000000794d */ /* 0x000fea0003800000 */
.L_x_6230:
[----:B------:R-:W-:-:S06]  /*87a0*/  IMAD.U32 R19, R19, 0x10000, RZ ;  /* 0x0001000013137824 */ /* 0x000fcc00078e00ff */
[----:B------:R-:W0:Y:S02]  /*87b0*/  F2I.FTZ.U32.TRUNC.NTZ R19, R19 ;  /* 0x0000001300137305 */ /* 0x000e24000021f000 */
[----:B0-----:R-:W-:Y:S01]  /*87c0*/  STG.E desc[UR36][R2.64], R19 ;  /* 0x0000001302007986 */ /* 0x001fe2000c101924 */
[----:B------:R-:W-:Y:S05]  /*87d0*/  EXIT ;  /* 0x000000000000794d */ /* 0x000fea0003800000 */
.L_x_6233:
        /* <DEDUP_REMOVED lines=10> */
.L_x_42160:


//--------------------- .text._ZN2at6native18elementwise_kernelILi128ELi4EZNS0_22gpu_kernel_impl_nocastINS0_13AUnaryFunctorIN3c108BFloat16ES5_S5_ZZZNS0_16fmax_kernel_cudaERNS_18TensorIteratorBaseEENKUlvE_clEvENKUlvE2_clEvEUlS5_S5_E_EEEEvS7_RKT_EUliE_EEviT1_ --------------------------
	.section	.text._ZN2at6native18elementwise_kernelILi128ELi4EZNS0_22gpu_kernel_impl_nocastINS0_13AUnaryFunctorIN3c108BFloat16ES5_S5_ZZZNS0_16fmax_kernel_cudaERNS_18TensorIteratorBaseEENKUlvE_clEvENKUlvE2_clEvEUlS5_S5_E_EEEEvS7_RKT_EUliE_EEviT1_,"ax",@progbits
	.align	128
        .global         _ZN2at6native18elementwise_kernelILi128ELi4EZNS0_22gpu_kernel_impl_nocastINS0_13AUnaryFunctorIN3c108BFloat16ES5_S5_ZZZNS0_16fmax_kernel_cudaERNS_18TensorIteratorBaseEENKUlvE_clEvENKUlvE2_clEvEUlS5_S5_E_EEEEvS7_RKT_EUliE_EEviT1_
        .type           _ZN2at6native18elementwise_kernelILi128ELi4EZNS0_22gpu_kernel_impl_nocastINS0_13AUnaryFunctorIN3c108BFloat16ES5_S5_ZZZNS0_16fmax_kernel_cudaERNS_18TensorIteratorBaseEENKUlvE_clEvENKUlvE2_clEvEUlS5_S5_E_EEEEvS7_RKT_EUliE_EEviT1_,@function
        .size           _ZN2at6native18elementwise_kernelILi128ELi4EZNS0_22gpu_kernel_impl_nocastINS0_13AUnaryFunctorIN3c108BFloat16ES5_S5_ZZZNS0_16fmax_kernel_cudaERNS_18TensorIteratorBaseEENKUlvE_clEvENKUlvE2_clEvEUlS5_S5_E_EEEEvS7_RKT_EUliE_EEviT1_,(.L_x_42161 - _ZN2at6native18elementwise_kernelILi128ELi4EZNS0_22gpu_kernel_impl_nocastINS0_13AUnaryFunctorIN3c108BFloat16ES5_S5_ZZZNS0_16fmax_kernel_cudaERNS_18TensorIteratorBaseEENKUlvE_clEvENKUlvE2_clEvEUlS5_S5_E_EEEEvS7_RKT_EUliE_EEviT1_)
        .other          _ZN2at6native18elementwise_kernelILi128ELi4EZNS0_22gpu_kernel_impl_nocastINS0_13AUnaryFunctorIN3c108BFloat16ES5_S5_ZZZNS0_16fmax_kernel_cudaERNS_18TensorIteratorBaseEENKUlvE_clEvENKUlvE2_clEvEUlS5_S5_E_EEEEvS7_RKT_EUliE_EEviT1_,@"STO_CUDA_ENTRY STV_DEFAULT"
_ZN2at6native18elementwise_kernelILi128ELi4EZNS0_22gpu_kernel_impl_nocastINS0_13AUnaryFunctorIN3c108BFloat16ES5_S5_ZZZNS0_16fmax_kernel_cudaERNS_18TensorIteratorBaseEENKUlvE_clEvENKUlvE2_clEvEUlS5_S5_E_EEEEvS7_RKT_EUliE_EEviT1_:
.text._ZN2at6native18elementwise_kernelILi128ELi4EZNS0_22gpu_kernel_impl_nocastINS0_13AUnaryFunctorIN3c108BFloat16ES5_S5_ZZZNS0_16fmax_kernel_cudaERNS_18TensorIteratorBaseEENKUlvE_clEvENKUlvE2_clEvEUlS5_S5_E_EEEEvS7_RKT_EUliE_EEviT1_:
        /* <DEDUP_REMOVED lines=312> */
.L_x_6236:
[----:B------:R-:W-:Y:S02]  /*1380*/  ULDC.64 UR8, c[0x0][0x418] ;  /* 0x0001060000087ab9 */ /* 0x000fe40000000a00 */
[----:B------:R-:W-:-:S04]  /*1390*/  IADD3 R4, P0, R2, UR8, RZ ;  /* 0x0000000802047c10 */ /* 0x000fc8000ff1e0ff */
[----:B------:R-:W-:-:S05]  /*13a0*/  IADD3.X R5, RZ, UR9, RZ, P0, !PT ;  /* 0x00000009ff057c10 */ /* 0x000fca00087fe4ff */
[----:B------:R-:W2:Y:S01]  /*13b0*/  LDG.E.U16 R4, desc[UR4][R4.64] ;  /* 0x0000000404047981 */ /* 0x000ea2000c1e1500 */
[----:B------:R-:W-:Y:S01]  /*13c0*/  USHF.L.U32 UR8, UR7, 0x10, URZ ;  /* 0x0000001007087899 */ /* 0x000fe2000800063f */
[----:B------:R-:W-:Y:S02]  /*13d0*/  IADD3 R0, R0, 0x80, RZ ;  /* 0x0000008000007810 */ /* 0x000fe40007ffe0ff */
[----:B--2---:R-:W-:-:S04]  /*13e0*/  SHF.L.U32 R2, R4, 0x10, RZ ;  /* 0x0000001004027819 */ /* 0x004fc800000006ff */
[----:B------:R-:W-:Y:S01]  /*13f0*/  FMNMX.FTZ R6, R2, UR8, !PT ;  /* 0x0000000802067c09 */ /* 0x000fe2000f810000 */
[----:B------:R-:W-:Y:S02]  /*1400*/  ULDC.64 UR8, c[0x0][0x410] ;  /* 0x0001040000087ab9 */ /* 0x000fe40000000a00 */
[----:B------:R-:W-:Y:S02]  /*1410*/  IADD3 R2, P0, R3, UR8, RZ ;  /* 0x0000000803027c10 */ /* 0x000fe4000ff1e0ff */
[----:B------:R-:W-:-:S03]  /*1420*/  F2FP.BF16.F32.PACK_AB R6, RZ, R6 ;  /* 0x00000006ff06723e */ /* 0x000fc600000010ff */
[----:B------:R-:W-:-:S05]  /*1430*/  IMAD.X R3, RZ, RZ, UR9, P0 ;  /* 0x00000009ff037e24 */ /* 0x000fca00080e06ff */
[----:B------:R0:W-:Y:S03]  /*1440*/  STG.E.U16 desc[UR4][R2.64], R6 ;  /* 0x0000000602007986 */ /* 0x0001e6000c101504 */
.L_x_6235:
[----:B------:R-:W-:Y:S05]  /*1450*/  BSYNC B0 ;  /* 0x0000000000007941 */ /* 0x000fea0003800000 */
.L_x_6234:
        /* <DEDUP_REMOVED lines=305> */
.L_x_6239:
[----:B------:R-:W-:Y:S02]  /*2770*/  ULDC.64 UR8, c[0x0][0x418] ;  /* 0x0001060000087ab9 */ /* 0x000fe40000000a00 */
[----:B------:R-:W-:-:S04]  /*2780*/  IADD3 R4, P0, R2, UR8, RZ ;  /* 0x0000000802047c10 */ /* 0x000fc8000ff1e0ff */
[----:B------:R-:W-:-:S05]  /*2790*/  IADD3.X R5, RZ, UR9, RZ, P0, !PT ;  /* 0x00000009ff057c10 */ /* 0x000fca00087fe4ff */
[----:B------:R-:W2:Y:S01]  /*27a0*/  LDG.E.U16 R4, desc[UR4][R4.64] ;  /* 0x0000000404047981 */ /* 0x000ea2000c1e1500 */
[----:B------:R-:W-:Y:S01]  /*27b0*/  USHF.L.U32 UR8, UR7, 0x10, URZ ;  /* 0x0000001007087899 */ /* 0x000fe2000800063f */
[----:B------:R-:W-:Y:S01]  /*27c0*/  VIADD R0, R0, 0x80 ;  /* 0x0000008000007836 */ /* 0x000fe20000000000 */
[----:B--2---:R-:W-:-:S04]  /*27d0*/  SHF.L.U32 R2, R4, 0x10, RZ ;  /* 0x0000001004027819 */ /* 0x004fc800000006ff */
[----:B------:R-:W-:Y:S01]  /*27e0*/  FMNMX.FTZ R6, R2, UR8, !PT ;  /* 0x0000000802067c09 */ /* 0x000fe2000f810000 */
        /* <DEDUP_REMOVED lines=309> */
.L_x_6240:
        /* <DEDUP_REMOVED lines=10> */
[----:B------:R-:W-:Y:S02]  /*3be0*/  F2FP.BF16.F32.PACK_AB R6, RZ, R6 ;  /* 0x00000006ff06723e */ /* 0x000fe400000010ff */
[----:B------:R-:W-:-:S05]  /*3bf0*/  IADD3.X R3, RZ, UR9, RZ, P0, !PT ;  /* 0x00000009ff037c10 */ /* 0x000fca00087fe4ff */
[----:B------:R2:W-:Y:S04]  /*3c00*/  STG.E.U16 desc[UR4][R2.64], R6 ;  /* 0x0000000602007986 */ /* 0x0005e8000c101504 */
.L_x_6238:
[----:B------:R-:W-:Y:S05]  /*3c10*/  BSYNC B0 ;  /* 0x0000000000007941 */ /* 0x000fea0003800000 */
.L_x_6237:
        /* <DEDUP_REMOVED lines=304> */
.L_x_6241:
        /* <DEDUP_REMOVED lines=9> */
[----:B------:R-:W-:-:S04]  /*4fb0*/  FMNMX.FTZ R0, R0, UR6, !PT ;  /* 0x0000000600007c09 */ /* 0x000fc8000f810000 */
[----:B------:R-:W-:-:S05]  /*4fc0*/  F2FP.BF16.F32.PACK_AB R0, RZ, R0 ;  /* 0x00000000ff00723e */ /* 0x000fca00000010ff */
[----:B------:R-:W-:Y:S01]  /*4fd0*/  STG.E.U16 desc[UR4][R2.64], R0 ;  /* 0x0000000002007986 */ /* 0x000fe2000c101504 */
[----:B------:R-:W-:Y:S05]  /*4fe0*/  EXIT ;  /* 0x000000000000794d */ /* 0x000fea0003800000 */
.L_x_6242:
        /* <DEDUP_REMOVED lines=9> */
.L_x_42161:


//--------------------- .text._ZN2at6native27unrolled_elementwise_kernelINS0_13AUnaryFunctorIN3c108BFloat16ES4_S4_ZZZNS0_16fmax_kernel_cudaERNS_18TensorIteratorBaseEENKUlvE_clEvENKUlvE2_clEvEUlS4_S4_E_EESt5arrayIPcLm2EELi4E23TrivialOffsetCalculatorILi1EjESF_NS0_6memory15LoadWithoutCastENSG_16StoreWithoutCastEEEviT_T0_T2_T3_T4_T5_ --------------------------
	.section	.text._ZN2at6native27unrolled_elementwise_kernelINS0_13AUnaryFunctorIN3c108BFloat16ES4_S4_ZZZNS0_16fmax_kernel_cudaERNS_18TensorIteratorBaseEENKUlvE_clEvENKUlvE2_clEvEUlS4_S4_E_EESt5arrayIPcLm2EELi4E23TrivialOffsetCalculatorILi1EjESF_NS0_6memory15LoadWithoutCastENSG_16StoreWithoutCastEEEviT_T0_T2_T3_T4_T5_,"ax",@progbits
	.align	128
        .global         _ZN2at6native27unrolled_elementwise_kernelINS0_13AUnaryFunctorIN3c108BFloat16ES4_S4_ZZZNS0_16fmax_kernel_cudaERNS_18TensorIteratorBaseEENKUlvE_clEvENKUlvE2_clEvEUlS4_S4_E_EESt5arrayIPcLm2EELi4E23TrivialOffsetCalculatorILi1EjESF_NS0_6memory15LoadWithoutCastENSG_16StoreWithoutCastEEEviT_T0_T2_T3_T4_T5_
        .type           _ZN2at6native27unrolled_elementwise_kernelINS0_13AUnaryFunctorIN3c108BFloat16ES4_S4_ZZZNS0_16fmax_kernel_cudaERNS_18TensorIteratorBaseEENKUlvE_clEvENKUlvE2_clEvEUlS4_S4_E_EESt5arrayIPcLm2EELi4E23TrivialOffsetCalculatorILi1EjESF_NS0_6memory15LoadWithoutCastENSG_16StoreWithoutCastEEEviT_T0_T2_T3_T4_T5_,@function
        .size           _ZN2at6native27unrolled_elementwise_kernelINS0_13AUnaryFunctorIN3c108BFloat16ES4_S4_ZZZNS0_16fmax_kernel_cudaERNS_18TensorIteratorBaseEENKUlvE_clEvENKUlvE2_clEvEUlS4_S4_E_EESt5arrayIPcLm2EELi4E23TrivialOffsetCalculatorILi1EjESF_NS0_6memory15LoadWithoutCastENSG_16StoreWithoutCastEEEviT_T0_T2_T3_T4_T5_,(.L_x_42162 - _ZN2at6native27unrolled_elementwise_kernelINS0_13AUnaryFunctorIN3c108BFloat16ES4_S4_ZZZNS0_16fmax_kernel_cudaERNS_18TensorIteratorBaseEENKUlvE_clEvENKUlvE2_clEvEUlS4_S4_E_EESt5arrayIPcLm2EELi4E23TrivialOffsetCalculatorILi1EjESF_NS0_6memory15LoadWithoutCastENSG_16StoreWithoutCastEEEviT_T0_T2_T3_T4_T5_)
        .other          _ZN2at6native27unrolled_elementwise_kernelINS0_13AUnaryFunctorIN3c108BFloat16ES4_S4_ZZZNS0_16fmax_kernel_cudaERNS_18TensorIteratorBaseEENKUlvE_clEvENKUlvE2_clEvEUlS4_S4_E_EESt5arrayIPcLm2EELi4E23TrivialOffsetCalculatorILi1EjESF_NS0_6memory15LoadWithoutCastENSG_16StoreWithoutCastEEEviT_T0_T2_T3_T4_T5_,@"STO_CUDA_ENTRY STV_DEFAULT"
_ZN2at6native27unrolled_elementwise_kernelINS0_13AUnaryFunctorIN3c108BFloat16ES4_S4_ZZZNS0_16fmax_kernel_cudaERNS_18TensorIteratorBaseEENKUlvE_clEvENKUlvE2_clEvEUlS4_S4_E_EESt5arrayIPcLm2EELi4E23TrivialOffsetCalculatorILi1EjESF_NS0_6memory15LoadWithoutCastENSG_16StoreWithoutCastEEEviT_T0_T2_T3_T4_T5_:
.text._ZN2at6native27unrolled_elementwise_kernelINS0_13AUnaryFunctorIN3c108BFloat16ES4_S4_ZZZNS0_16fmax_kernel_cudaERNS_18TensorIteratorBaseEENKUlvE_clEvENKUlvE2_clEvEUlS4_S4_E_EESt5arrayIPcLm2EELi4E23TrivialOffsetCalculatorILi1EjESF_NS0_6memory15LoadWithoutCastENSG_16StoreWithoutCastEEEviT_T0_T2_T3_T4_T5_:
        /* <DEDUP_REMOVED lines=48> */
[----:B------:R-:W-:-:S04]  /*0300*/  @!P0 FMNMX.FTZ R16, R16, R17, !PT ;  /* 0x0000001110108209 */ /* 0x000fc80007810000 */
[----:B------:R-:W-:-:S05]  /*0310*/  @!P0 F2FP.BF16.F32.PACK_AB R4, RZ, R16 ;  /* 0x00000010ff04823e */ /* 0x000fca00000010ff */
[----:B------:R0:W-:Y:S01]  /*0320*/  @!P0 STG.E.U16 desc[UR4][R8.64], R4 ;  /* 0x0000000408008986 */ /* 0x0001e2000c101504 */
[C---:B------:R-:W-:Y:S01]  /*0330*/  @!P2 IMAD.U32 R6, R13.reuse, 0x10000, RZ ;  /* 0x000100000d06a824 */ /* 0x040fe200078e00ff */
[----:B------:R-:W-:Y:S01]  /*0340*/  @!P1 SHF.L.U32 R17, R13, 0x10, RZ ;  /* 0x000000100d119819 */ /* 0x000fe200000006ff */
[----:B----4-:R-:W-:-:S05]  /*0350*/  @!P1 IMAD.U32 R12, R12, 0x10000, RZ ;  /* 0x000100000c0c9824 */ /* 0x010fca00078e00ff */
[----:B------:R-:W-:-:S04]  /*0360*/  @!P1 FMNMX.FTZ R12, R17, R12, !PT ;  /* 0x0000000c110c9209 */ /* 0x000fc80007810000 */
[----:B------:R-:W-:Y:S02]  /*0370*/  @!P1 F2FP.BF16.F32.PACK_AB R5, RZ, R12 ;  /* 0x0000000cff05923e */ /* 0x000fe400000010ff */
[----:B------:R-:W-:-:S04]  /*0380*/  @!P2 SHF.L.U32 R11, R11, 0x10, RZ ;  /* 0x000000100b0ba819 */ /* 0x000fc800000006ff */
[----:B------:R-:W-:-:S04]  /*0390*/  @!P2 FMNMX.FTZ R11, R6, R11, !PT ;  /* 0x0000000b060ba209 */ /* 0x000fc80007810000 */
        /* <DEDUP_REMOVED lines=13> */
.L_x_6244:
[----:B------:R-:W-:Y:S05]  /*0470*/  BSYNC B0 ;  /* 0x0000000000007941 */ /* 0x000fea0003800000 */
.L_x_6243:
[-C--:B------:R-:W-:Y:S02]  /*0480*/  ISETP.GE.AND P1, PT, R7, R2.reuse, PT ;  /* 0x000000020700720c */ /* 0x080fe40003f26270 */
[----:B------:R-:W-:-:S11]  /*0490*/  ISETP.GE.AND P0, PT, R15, R2, PT ;  /* 0x000000020f00720c */ /* 0x000fd60003f06270 */
[----:B------:R-:W-:Y:S05]  /*04a0*/  @P1 EXIT ;  /* 0x000000000000194d */ /* 0x000fea0003800000 */
[----:B0-----:R-:W0:Y:S01]  /*04b0*/  LDC.64 R2, c[0x0][0x218] ;  /* 0x00008600ff027b82 */ /* 0x001e220000000a00 */
[----:B------:R-:W-:Y:S01]  /*04c0*/  @!P0 IMAD.U32 R13, R13, 0x10000, RZ ;  /* 0x000100000d0d8824 */ /* 0x000fe200078e00ff */
[----:B-----5:R-:W-:Y:S01]  /*04d0*/  @!P0 SHF.L.U32 R10, R10, 0x10, RZ ;  /* 0x000000100a0a8819 */ /* 0x020fe200000006ff */
[----:B------:R-:W-:-:S03]  /*04e0*/  IMAD R7, R0, 0x200, R7 ;  /* 0x0000020000077824 */ /* 0x000fc600078e0207 */
[----:B------:R-:W-:-:S04]  /*04f0*/  @!P0 FMNMX.FTZ R10, R13, R10, !PT ;  /* 0x0000000a0d0a8209 */ /* 0x000fc80007810000 */
[----:B------:R-:W-:Y:S01]  /*0500*/  @!P0 F2FP.BF16.F32.PACK_AB R4, RZ, R10 ;  /* 0x0000000aff04823e */ /* 0x000fe200000010ff */
[----:B0-----:R-:W-:-:S05]  /*0510*/  IMAD.WIDE.U32 R2, R7, 0x2, R2 ;  /* 0x0000000207027825 */ /* 0x001fca00078e0002 */
[----:B------:R-:W-:Y:S01]  /*0520*/  STG.E.U16 desc[UR4][R2.64], R4 ;  /* 0x0000000402007986 */ /* 0x000fe2000c101504 */
[----:B------:R-:W-:Y:S05]  /*0530*/  EXIT ;  /* 0x000000000000794d */ /* 0x000fea0003800000 */
.L_x_6245:
        /* <DEDUP_REMOVED lines=12> */
.L_x_42162:


//--------------------- .text._ZN2at6native29vectorized_elementwise_kernelILi2ENS0_13AUnaryFunctorIN3c108BFloat16ES4_S4_ZZZNS0_16fmax_kernel_cudaERNS_18TensorIteratorBaseEENKUlvE_clEvENKUlvE2_clEvEUlS4_S4_E_EESt5arrayIPcLm2EEEEviT0_T1_ --------------------------
	.section	.text._ZN2at6native29vectorized_elementwise_kernelILi2ENS0_13AUnaryFunctorIN3c108BFloat16ES4_S4_ZZZNS0_16fmax_kernel_cudaERNS_18TensorIteratorBaseEENKUlvE_clEvENKUlvE2_clEvEUlS4_S4_E_EESt5arrayIPcLm2EEEEviT0_T1_,"ax",@progbits
	.align	128
        .global         _ZN2at6native29vectorized_elementwise_kernelILi2ENS0_13AUnaryFunctorIN3c108BFloat16ES4_S4_ZZZNS0_16fmax_kernel_cudaERNS_18TensorIteratorBaseEENKUlvE_clEvENKUlvE2_clEvEUlS4_S4_E_EESt5arrayIPcLm2EEEEviT0_T1_
        .type           _ZN2at6native29vectorized_elementwise_kernelILi2ENS0_13AUnaryFunctorIN3c108BFloat16ES4_S4_ZZZNS0_16fmax_kernel_cudaERNS_18TensorIteratorBaseEENKUlvE_clEvENKUlvE2_clEvEUlS4_S4_E_EESt5arrayIPcLm2EEEEviT0_T1_,@function
        .size           _ZN2at6native29vectorized_elementwise_kernelILi2ENS0_13AUnaryFunctorIN3c108BFloat16ES4_S4_ZZZNS0_16fmax_kernel_cudaERNS_18TensorIteratorBaseEENKUlvE_clEvENKUlvE2_clEvEUlS4_S4_E_EESt5arrayIPcLm2EEEEviT0_T1_,(.L_x_42163 - _ZN2at6native29vectorized_elementwise_kernelILi2ENS0_13AUnaryFunctorIN3c108BFloat16ES4_S4_ZZZNS0_16fmax_kernel_cudaERNS_18TensorIteratorBaseEENKUlvE_clEvENKUlvE2_clEvEUlS4_S4_E_EESt5arrayIPcLm2EEEEviT0_T1_)
        .other          _ZN2at6native29vectorized_elementwise_kernelILi2ENS0_13AUnaryFunctorIN3c108BFloat16ES4_S4_ZZZNS0_16fmax_kernel_cudaERNS_18TensorIteratorBaseEENKUlvE_clEvENKUlvE2_clEvEUlS4_S4_E_EESt5arrayIPcLm2EEEEviT0_T1_,@"STO_CUDA_ENTRY STV_DEFAULT"
_ZN2at6native29vectorized_elementwise_kernelILi2ENS0_13AUnaryFunctorIN3c108BFloat16ES4_S4_ZZZNS0_16fmax_kernel_cudaERNS_18TensorIteratorBaseEENKUlvE_clEvENKUlvE2_clEvEUlS4_S4_E_EESt5arrayIPcLm2EEEEviT0_T1_:
.text._ZN2at6native29vectorized_elementwise_kernelILi2ENS0_13AUnaryFunctorIN3c108BFloat16ES4_S4_ZZZNS0_16fmax_kernel_cudaERNS_18TensorIteratorBaseEENKUlvE_clEvENKUlvE2_clEvEUlS4_S4_E_EESt5arrayIPcLm2EEEEviT0_T1_:
        /* <DEDUP_REMOVED lines=25> */
[----:B------:R-:W-:Y:S01]  /*0190*/  FMNMX.FTZ R9, R8, R9, !PT ;  /* 0x0000000908097209 */ /* 0x000fe20007810000 */
[----:B0-----:R-:W-:Y:S01]  /*01a0*/  IMAD.U32 R5, R0, 0x10000, RZ ;  /* 0x0001000000057824 */ /* 0x001fe200078e00ff */
[C---:B-----5:R-:W-:Y:S01]  /*01b0*/  PRMT R7, R15.reuse, 0x7632, R7 ;  /* 0x000076320f077816 */ /* 0x060fe20000000007 */
[----:B------:R-:W-:Y:S01]  /*01c0*/  IMAD.U32 R15, R15, 0x10000, RZ ;  /* 0x000100000f0f7824 */ /* 0x000fe200078e00ff */
[----:B------:R-:W-:Y:S01]  /*01d0*/  FMNMX.FTZ R11, R8, R11, !PT ;  /* 0x0000000b080b7209 */ /* 0x000fe20007810000 */
[----:B------:R-:W-:Y:S01]  /*01e0*/  IMAD.U32 R13, R6, 0x10000, RZ ;  /* 0x00010000060d7824 */ /* 0x000fe200078e00ff */
[----:B------:R-:W-:Y:S01]  /*01f0*/  PRMT R4, R17, 0x7632, R4 ;  /* 0x0000763211047816 */ /* 0x000fe20000000004 */
[----:B------:R-:W-:Y:S01]  /*0200*/  IMAD.U32 R7, R7, 0x10000, RZ ;  /* 0x0001000007077824 */ /* 0x000fe200078e00ff */
[----:B------:R-:W-:Y:S02]  /*0210*/  SHF.L.U32 R17, R17, 0x10, RZ ;  /* 0x0000001011117819 */ /* 0x000fe400000006ff */
[----:B------:R-:W-:Y:S01]  /*0220*/  FMNMX.FTZ R15, R8, R15, !PT ;  /* 0x0000000f080f7209 */ /* 0x000fe20007810000 */
[----:B------:R-:W-:Y:S01]  /*0230*/  IMAD.U32 R19, R4, 0x10000, RZ ;  /* 0x0001000004137824 */ /* 0x000fe200078e00ff */
[----:B------:R-:W-:-:S02]  /*0240*/  FMNMX.FTZ R17, R8, R17, !PT ;  /* 0x0000001108117209 */ /* 0x000fc40007810000 */
[C---:B------:R-:W-:Y:S02]  /*0250*/  FMNMX.FTZ R0, R8.reuse, R5, !PT ;  /* 0x0000000508007209 */ /* 0x040fe40007810000 */
[C---:B------:R-:W-:Y:S02]  /*0260*/  FMNMX.FTZ R4, R8.reuse, R13, !PT ;  /* 0x0000000d08047209 */ /* 0x040fe40007810000 */
[C---:B------:R-:W-:Y:S02]  /*0270*/  FMNMX.FTZ R6, R8.reuse, R7, !PT ;  /* 0x0000000708067209 */ /* 0x040fe40007810000 */
[----:B------:R-:W-:Y:S02]  /*0280*/  FMNMX.FTZ R8, R8, R19, !PT ;  /* 0x0000001308087209 */ /* 0x000fe40007810000 */
        /* <DEDUP_REMOVED lines=9> */
.L_x_6246:
        /* <DEDUP_REMOVED lines=79> */
[----:B------:R-:W-:Y:S02]  /*0810*/  @!P5 FMNMX.FTZ R12, R15, R12, !PT ;  /* 0x0000000c0f0cd209 */ /* 0x000fe40007810000 */
[----:B------:R-:W-:Y:S01]  /*0820*/  ISETP.GE.AND P4, PT, R0, R5, PT ;  /* 0x000000050000720c */ /* 0x000fe20003f86270 */
[----:B-----5:R-:W-:-:S05]  /*0830*/  @!P0 IMAD.U32 R26, R26, 0x10000, RZ ;  /* 0x000100001a1a8824 */ /* 0x020fca00078e00ff */
[----:B------:R-:W-:Y:S02]  /*0840*/  @!P0 FMNMX.FTZ R13, R26, R13, !PT ;  /* 0x0000000d1a0d8209 */ /* 0x000fe40007810000 */
        /* <DEDUP_REMOVED lines=9> */
[----:B------:R-:W-:-:S03]  /*08e0*/  @!P1 FMNMX.FTZ R0, R0, R11, !PT ;  /* 0x0000000b00009209 */ /* 0x000fc60007810000 */
[----:B------:R-:W-:Y:S02]  /*08f0*/  @!P5 IMAD.U32 R11, R7, 0x10000, RZ ;  /* 0x00010000070bd824 */ /* 0x000fe400078e00ff */
[----:B----4-:R-:W-:Y:S02]  /*0900*/  @!P3 IMAD.U32 R23, R23, 0x10000, RZ ;  /* 0x000100001717b824 */ /* 0x010fe400078e00ff */
[----:B------:R-:W-:-:S03]  /*0910*/  @!P2 IMAD.U32 R29, R29, 0x10000, RZ ;  /* 0x000100001d1da824 */ /* 0x000fc600078e00ff */
[----:B------:R-:W-:Y:S01]  /*0920*/  @!P3 FMNMX.FTZ R23, R23, R10, !PT ;  /* 0x0000000a1717b209 */ /* 0x000fe20007810000 */
[----:B------:R-:W-:Y:S01]  /*0930*/  @!P6 IMAD.U32 R10, R7, 0x10000, RZ ;  /* 0x00010000070ae824 */ /* 0x000fe200078e00ff */
[----:B------:R-:W-:Y:S01]  /*0940*/  @!P2 FMNMX.FTZ R29, R29, R4, !PT ;  /* 0x000000041d1da209 */ /* 0x000fe20007810000 */
[----:B------:R-:W-:Y:S01]  /*0950*/  @!P4 IMAD.U32 R25, R25, 0x10000, RZ ;  /* 0x000100001919c824 */ /* 0x000fe200078e00ff */
[----:B------:R-:W-:Y:S01]  /*0960*/  @!P4 SHF.L.U32 R4, R7, 0x10, RZ ;  /* 0x000000100704c819 */ /* 0x000fe200000006ff */
[----:B------:R-:W-:-:S03]  /*0970*/  @!P6 IMAD.U32 R27, R27, 0x10000, RZ ;  /* 0x000100001b1be824 */ /* 0x000fc600078e00ff */
[----:B------:R-:W-:Y:S02]  /*0980*/  @!P4 FMNMX.FTZ R25, R25, R4, !PT ;  /* 0x000000041919c209 */ /* 0x000fe40007810000 */
[----:B------:R-:W-:Y:S02]  /*0990*/  @!P6 FMNMX.FTZ R27, R27, R10, !PT ;  /* 0x0000000a1b1be209 */ /* 0x000fe40007810000 */
[----:B--2---:R-:W-:-:S04]  /*09a0*/  @!P5 SHF.L.U32 R2, R2, 0x10, RZ ;  /* 0x000000100202d819 */ /* 0x004fc800000006ff */
[----:B------:R-:W-:Y:S02]  /*09b0*/  @!P5 FMNMX.FTZ R2, R2, R11, !PT ;  /* 0x0000000b0202d209 */ /* 0x000fe40007810000 */
        /* <DEDUP_REMOVED lines=19> */
.L_x_6249:
[----:B------:R-:W-:-:S13]  /*0af0*/  ISETP.GE.AND P0, PT, R24, R5, PT ;  /* 0x000000051800720c */ /* 0x000fda0003f06270 */
[----:B------:R-:W-:Y:S05]  /*0b00*/  @P0 BRA `(.L_x_6251) ;  /* 0x0000000000300947 */ /* 0x000fea0003800000 */
[----:B0-----:R-:W0:Y:S01]  /*0b10*/  LDC.64 R6, c[0x0][0x218] ;  /* 0x00008600ff067b82 */ /* 0x001e220000000a00 */
[----:B------:R-:W-:Y:S01]  /*0b20*/  IADD3 R11, R3, R24, RZ ;  /* 0x00000018030b7210 */ /* 0x000fe20007ffe0ff */
[----:B------:R-:W-:-:S04]  /*0b30*/  VIADD R24, R24, 0x80 ;  /* 0x0000008018187836 */ /* 0x000fc80000000000 */
[----:B0-----:R-:W-:-:S05]  /*0b40*/  IMAD.WIDE.U32 R6, R11, 0x2, R6 ;  /* 0x000000020b067825 */ /* 0x001fca00078e0006 */
[----:B------:R1:W-:Y:S02]  /*0b50*/  STG.E.U16 desc[UR4][R6.64], R8 ;  /* 0x0000000806007986 */ /* 0x0003e4000c101504 */
.L_x_6250:
[----:B------:R-:W-:-:S13]  /*0b60*/  ISETP.GE.AND P0, PT, R24, R5, PT ;  /* 0x000000051800720c */ /* 0x000fda0003f06270 */
[----:B------:R-:W-:Y:S05]  /*0b70*/  @P0 BRA `(.L_x_6252) ;  /* 0x0000000000340947 */ /* 0x000fea0003800000 */
[----:B01----:R-:W0:Y:S01]  /*0b80*/  LDC.64 R6, c[0x0][0x218] ;  /* 0x00008600ff067b82 */ /* 0x003e220000000a00 */
[----:B------:R-:W-:Y:S02]  /*0b90*/  IMAD.IADD R11, R3, 0x1, R24 ;  /* 0x00000001030b7824 */ /* 0x000fe400078e0218 */
[----:B------:R-:W-:Y:S02]  /*0ba0*/  VIADD R24, R24, 0x80 ;  /* 0x0000008018187836 */ /* 0x000fe40000000000 */
[----:B0-----:R-:W-:-:S05]  /*0bb0*/  IMAD.WIDE.U32 R6, R11, 0x2, R6 ;  /* 0x000000020b067825 */ /* 0x001fca00078e0006 */
[----:B------:R1:W-:Y:S02]  /*0bc0*/  STG.E.U16 desc[UR4][R6.64], R9 ;  /* 0x0000000906007986 */ /* 0x0003e4000c101504 */
.L_x_6251:
        /* <DEDUP_REMOVED lines=8> */
.L_x_6252:
[----:B------:R-:W-:Y:S05]  /*0c50*/  BSYNC B1 ;  /* 0x0000000000017941 */ /* 0x000fea0003800000 */
.L_x_6248:
[----:B------:R-:W-:-:S13]  /*0c60*/  ISETP.GE.AND P0, PT, R24, R5, PT ;  /* 0x000000051800720c */ /* 0x000fda0003f06270 */
[----:B012---:R-:W0:Y:S01]  /*0c70*/  @!P0 LDC.64 R6, c[0x0][0x218] ;  /* 0x00008600ff068b82 */ /* 0x007e220000000a00 */
[----:B------:R-:W-:Y:S02]  /*0c80*/  @!P0 IMAD.IADD R9, R3, 0x1, R24 ;  /* 0x0000000103098824 */ /* 0x000fe400078e0218 */
[----:B------:R-:W-:Y:S02]  /*0c90*/  @!P0 VIADD R24, R24, 0x80 ;  /* 0x0000008018188836 */ /* 0x000fe40000000000 */
[----:B0-----:R-:W-:-:S05]  /*0ca0*/  @!P0 IMAD.WIDE.U32 R6, R9, 0x2, R6 ;  /* 0x0000000209068825 */ /* 0x001fca00078e0006 */
[----:B------:R2:W-:Y:S02]  /*0cb0*/  @!P0 STG.E.U16 desc[UR4][R6.64], R21 ;  /* 0x0000001506008986 */ /* 0x0005e4000c101504 */
.L_x_6253:
[----:B------:R-:W-:Y:S05]  /*0cc0*/  BSYNC B0 ;  /* 0x0000000000007941 */ /* 0x000fea0003800000 */
.L_x_6247:
        /* <DEDUP_REMOVED lines=8> */
.L_x_6254:
        /* <DEDUP_REMOVED lines=11> */
.L_x_42163:


//--------------------- .text._ZN2at6native29vectorized_elementwise_kernelILi4ENS0_13AUnaryFunctorIN3c108BFloat16ES4_S4_ZZZNS0_16fmax_kernel_cudaERNS_18TensorIteratorBaseEENKUlvE_clEvENKUlvE2_clEvEUlS4_S4_E_EESt5arrayIPcLm2EEEEviT0_T1_ --------------------------
	.section	.text._ZN2at6native29vectorized_elementwise_kernelILi4ENS0_13AUnaryFunctorIN3c108BFloat16ES4_S4_ZZZNS0_16fmax_kernel_cudaERNS_18TensorIteratorBaseEENKUlvE_clEvENKUlvE2_clEvEUlS4_S4_E_EESt5arrayIPcLm2EEEEviT0_T1_,"ax",@progbits
	.align	128
        .global         _ZN2at6native29vectorized_elementwise_kernelILi4ENS0_13AUnaryFunctorIN3c108BFloat16ES4_S4_ZZZNS0_16fmax_kernel_cudaERNS_18TensorIteratorBaseEENKUlvE_clEvENKUlvE2_clEvEUlS4_S4_E_EESt5arrayIPcLm2EEEEviT0_T1_
        .type           _ZN2at6native29vectorized_elementwise_kernelILi4ENS0_13AUnaryFunctorIN3c108BFloat16ES4_S4_ZZZNS0_16fmax_kernel_cudaERNS_18TensorIteratorBaseEENKUlvE_clEvENKUlvE2_clEvEUlS4_S4_E_EESt5arrayIPcLm2EEEEviT0_T1_,@function
        .size           _ZN2at6native29vectorized_elementwise_kernelILi4ENS0_13AUnaryFunctorIN3c108BFloat16ES4_S4_ZZZNS0_16fmax_kernel_cudaERNS_18TensorIteratorBaseEENKUlvE_clEvENKUlvE2_clEvEUlS4_S4_E_EESt5arrayIPcLm2EEEEviT0_T1_,(.L_x_42164 - _ZN2at6native29vectorized_elementwise_kernelILi4ENS0_13AUnaryFunctorIN3c108BFloat16ES4_S4_ZZZNS0_16fmax_kernel_cudaERNS_18TensorIteratorBaseEENKUlvE_clEvENKUlvE2_clEvEUlS4_S4_E_EESt5arrayIPcLm2EEEEviT0_T1_)
        .other          _ZN2at6native29vectorized_elementwise_kernelILi4ENS0_13AUnaryFunctorIN3c108BFloat16ES4_S4_ZZZNS0_16fmax_kernel_cudaERNS_18TensorIteratorBaseEENKUlvE_clEvENKUlvE2_clEvEUlS4_S4_E_EESt5arrayIPcLm2EEEEviT0_T1_,@"STO_CUDA_ENTRY STV_DEFAULT"
_ZN2at6native29vectorized_elementwise_kernelILi4ENS0_13AUnaryFunctorIN3c108BFloat16ES4_S4_ZZZNS0_16fmax_kernel_cudaERNS_18TensorIteratorBaseEENKUlvE_clEvENKUlvE2_clEvEUlS4_S4_E_EESt5arrayIPcLm2EEEEviT0_T1_:
.text._ZN2at6native29vectorized_elementwise_kernelILi4ENS0_13AUnaryFunctorIN3c108BFloat16ES4_S4_ZZZNS0_16fmax_kernel_cudaERNS_18TensorIteratorBaseEENKUlvE_clEvENKUlvE2_clEvEUlS4_S4_E_EESt5arrayIPcLm2EEEEviT0_T1_:
        /* <DEDUP_REMOVED lines=29> */
[C---:B------:R-:W-:Y:S01]  /*01d0*/  FMNMX.FTZ R11, R10.reuse, R11, !PT ;  /* 0x0000000b0a0b7209 */ /* 0x040fe20007810000 */
[----:B------:R-:W-:Y:S01]  /*01e0*/  IMAD.U32 R7, R7, 0x10000, RZ ;  /* 0x0001000007077824 */ /* 0x000fe200078e00ff */
[----:B------:R-:W-:Y:S01]  /*01f0*/  FMNMX.FTZ R13, R10, R13, !PT ;  /* 0x0000000d0a0d7209 */ /* 0x000fe20007810000 */
[----:B------:R-:W-:Y:S01]  /*0200*/  IMAD.U32 R19, R4, 0x10000, RZ ;  /* 0x0001000004137824 */ /* 0x000fe200078e00ff */
[----:B------:R-:W-:-:S02]  /*0210*/  FMNMX.FTZ R15, R10, R15, !PT ;  /* 0x0000000f0a0f7209 */ /* 0x000fc40007810000 */
[C---:B------:R-:W-:Y:S02]  /*0220*/  FMNMX.FTZ R17, R10.reuse, R17, !PT ;  /* 0x000000110a117209 */ /* 0x040fe40007810000 */
[C---:B------:R-:W-:Y:S02]  /*0230*/  FMNMX.FTZ R0, R10.reuse, R5, !PT ;  /* 0x000000050a007209 */ /* 0x040fe40007810000 */
[C---:B------:R-:W-:Y:S02]  /*0240*/  FMNMX.FTZ R4, R10.reuse, R9, !PT ;  /* 0x000000090a047209 */ /* 0x040fe40007810000 */
[C---:B------:R-:W-:Y:S02]  /*0250*/  FMNMX.FTZ R6, R10.reuse, R7, !PT ;  /* 0x000000070a067209 */ /* 0x040fe40007810000 */
[----:B------:R-:W-:Y:S02]  /*0260*/  FMNMX.FTZ R10, R10, R19, !PT ;  /* 0x000000130a0a7209 */ /* 0x000fe40007810000 */
[----:B------:R-:W-:-:S02]  /*0270*/  F2FP.BF16.F32.PACK_AB R12, R0, R11 ;  /* 0x0000000b000c723e */ /* 0x000fc400000010ff */
[----:B------:R-:W-:Y:S02]  /*0280*/  F2FP.BF16.F32.PACK_AB R13, R4, R13 ;  /* 0x0000000d040d723e */ /* 0x000fe400000010ff */
[----:B------:R-:W-:Y:S02]  /*0290*/  F2FP.BF16.F32.PACK_AB R6, R6, R15 ;  /* 0x0000000f0606723e */ /* 0x000fe400000010ff */
[----:B------:R-:W-:Y:S01]  /*02a0*/  F2FP.BF16.F32.PACK_AB R7, R10, R17 ;  /* 0x000000110a07723e */ /* 0x000fe200000010ff */
[----:B------:R-:W-:Y:S04]  /*02b0*/  STG.E.64 desc[UR4][R2.64], R12 ;  /* 0x0000000c02007986 */ /* 0x000fe8000c101b04 */
[----:B------:R-:W-:Y:S01]  /*02c0*/  STG.E.64 desc[UR4][R2.64+0x400], R6 ;  /* 0x0004000602007986 */ /* 0x000fe2000c101b04 */
[----:B------:R-:W-:Y:S05]  /*02d0*/  EXIT ;  /* 0x000000000000794d */ /* 0x000fea0003800000 */
.L_x_6255:
        /* <DEDUP_REMOVED lines=125> */
.L_x_6258:
[----:B------:R-:W-:-:S13]  /*0ab0*/  ISETP.GE.AND P0, PT, R24, R5, PT ;  /* 0x000000051800720c */ /* 0x000fda0003f06270 */
[----:B------:R-:W-:Y:S05]  /*0ac0*/  @P0 BRA `(.L_x_6260) ;  /* 0x0000000000300947 */ /* 0x000fea0003800000 */
[----:B0-----:R-:W0:Y:S01]  /*0ad0*/  LDC.64 R6, c[0x0][0x218] ;  /* 0x00008600ff067b82 */ /* 0x001e220000000a00 */
[----:B------:R-:W-:Y:S01]  /*0ae0*/  IADD3 R11, R3, R24, RZ ;  /* 0x00000018030b7210 */ /* 0x000fe20007ffe0ff */
[----:B------:R-:W-:-:S04]  /*0af0*/  VIADD R24, R24, 0x80 ;  /* 0x0000008018187836 */ /* 0x000fc80000000000 */
[----:B0-----:R-:W-:-:S05]  /*0b00*/  IMAD.WIDE.U32 R6, R11, 0x2, R6 ;  /* 0x000000020b067825 */ /* 0x001fca00078e0006 */
[----:B------:R1:W-:Y:S02]  /*0b10*/  STG.E.U16 desc[UR4][R6.64], R8 ;  /* 0x0000000806007986 */ /* 0x0003e4000c101504 */
.L_x_6259:
[----:B------:R-:W-:-:S13]  /*0b20*/  ISETP.GE.AND P0, PT, R24, R5, PT ;  /* 0x000000051800720c */ /* 0x000fda0003f06270 */
[----:B------:R-:W-:Y:S05]  /*0b30*/  @P0 BRA `(.L_x_6261) ;  /* 0x0000000000340947 */ /* 0x000fea0003800000 */
[----:B01----:R-:W0:Y:S01]  /*0b40*/  LDC.64 R6, c[0x0][0x218] ;  /* 0x00008600ff067b82 */ /* 0x003e220000000a00 */
[----:B------:R-:W-:Y:S02]  /*0b50*/  IMAD.IADD R11, R3, 0x1, R24 ;  /* 0x00000001030b7824 */ /* 0x000fe400078e0218 */
[----:B------:R-:W-:Y:S02]  /*0b60*/  VIADD R24, R24, 0x80 ;  /* 0x0000008018187836 */ /* 0x000fe40000000000 */
[----:B0-----:R-:W-:-:S05]  /*0b70*/  IMAD.WIDE.U32 R6, R11, 0x2, R6 ;  /* 0x000000020b067825 */ /* 0x001fca00078e0006 */
[----:B------:R1:W-:Y:S02]  /*0b80*/  STG.E.U16 desc[UR4][R6.64], R9 ;  /* 0x0000000906007986 */ /* 0x0003e4000c101504 */
.L_x_6260:
        /* <DEDUP_REMOVED lines=8> */
.L_x_6261:
[----:B------:R-:W-:Y:S05]  /*0c10*/  BSYNC B1 ;  /* 0x0000000000017941 */ /* 0x000fea0003800000 */
.L_x_6257:
[----:B------:R-:W-:-:S13]  /*0c20*/  ISETP.GE.AND P0, PT, R24, R5, PT ;  /* 0x000000051800720c */ /* 0x000fda0003f06270 */
[----:B012---:R-:W0:Y:S01]  /*0c30*/  @!P0 LDC.64 R6, c[0x0][0x218] ;  /* 0x00008600ff068b82 */ /* 0x007e220000000a00 */
[----:B------:R-:W-:Y:S02]  /*0c40*/  @!P0 IMAD.IADD R9, R3, 0x1, R24 ;  /* 0x0000000103098824 */ /* 0x000fe400078e0218 */
[----:B------:R-:W-:Y:S02]  /*0c50*/  @!P0 VIADD R24, R24, 0x80 ;  /* 0x0000008018188836 */ /* 0x000fe40000000000 */
[----:B0-----:R-:W-:-:S05]  /*0c60*/  @!P0 IMAD.WIDE.U32 R6, R9, 0x2, R6 ;  /* 0x0000000209068825 */ /* 0x001fca00078e0006 */
[----:B------:R2:W-:Y:S02]  /*0c70*/  @!P0 STG.E.U16 desc[UR4][R6.64], R21 ;  /* 0x0000001506008986 */ /* 0x0005e4000c101504 */
.L_x_6262:
[----:B------:R-:W-:Y:S05]  /*0c80*/  BSYNC B0 ;  /* 0x0000000000007941 */ /* 0x000fea0003800000 */
.L_x_6256:
        /* <DEDUP_REMOVED lines=8> */
.L_x_6263:
        /* <DEDUP_REMOVED lines=15> */
.L_x_42164:


//--------------------- .text._ZN2at6native29vectorized_elementwise_kernelILi8ENS0_13AUnaryFunctorIN3c108BFloat16ES4_S4_ZZZNS0_16fmax_kernel_cudaERNS_18TensorIteratorBaseEENKUlvE_clEvENKUlvE2_clEvEUlS4_S4_E_EESt5arrayIPcLm2EEEEviT0_T1_ --------------------------
	.section	.text._ZN2at6native29vectorized_elementwise_kernelILi8ENS0_13AUnaryFunctorIN3c108BFloat16ES4_S4_ZZZNS0_16fmax_kernel_cudaERNS_18TensorIteratorBaseEENKUlvE_clEvENKUlvE2_clEvEUlS4_S4_E_EESt5arrayIPcLm2EEEEviT0_T1_,"ax",@progbits
	.align	128
        .global         _ZN2at6native29vectorized_elementwise_kernelILi8ENS0_13AUnaryFunctorIN3c108BFloat16ES4_S4_ZZZNS0_16fmax_kernel_cudaERNS_18TensorIteratorBaseEENKUlvE_clEvENKUlvE2_clEvEUlS4_S4_E_EESt5arrayIPcLm2EEEEviT0_T1_
        .type           _ZN2at6native29vectorized_elementwise_kernelILi8ENS0_13AUnaryFunctorIN3c108BFloat16ES4_S4_ZZZNS0_16fmax_kernel_cudaERNS_18TensorIteratorBaseEENKUlvE_clEvENKUlvE2_clEvEUlS4_S4_E_EESt5arrayIPcLm2EEEEviT0_T1_,@function
        .size           _ZN2at6native29vectorized_elementwise_kernelILi8ENS0_13AUnaryFunctorIN3c108BFloat16ES4_S4_ZZZNS0_16fmax_kernel_cudaERNS_18TensorIteratorBaseEENKUlvE_clEvENKUlvE2_clEvEUlS4_S4_E_EESt5arrayIPcLm2EEEEviT0_T1_,(.L_x_42165 - _ZN2at6native29vectorized_elementwise_kernelILi8ENS0_13AUnaryFunctorIN3c108BFloat16ES4_S4_ZZZNS0_16fmax_kernel_cudaERNS_18TensorIteratorBaseEENKUlvE_clEvENKUlvE2_clEvEUlS4_S4_E_EESt5arrayIPcLm2EEEEviT0_T1_)
        .other          _ZN2at6native29vectorized_elementwise_kernelILi8ENS0_13AUnaryFunctorIN3c108BFloat16ES4_S4_ZZZNS0_16fmax_kernel_cudaERNS_18TensorIteratorBaseEENKUlvE_clEvENKUlvE2_clEvEUlS4_S4_E_EESt5arrayIPcLm2EEEEviT0_T1_,@"STO_CUDA_ENTRY STV_DEFAULT"
_ZN2at6native29vectorized_elementwise_kernelILi8ENS0_13AUnaryFunctorIN3c108BFloat16ES4_S4_ZZZNS0_16fmax_kernel_cudaERNS_18TensorIteratorBaseEENKUlvE_clEvENKUlvE2_clEvEUlS4_S4_E_EESt5arrayIPcLm2EEEEviT0_T1_:
.text._ZN2at6native29vectorized_elementwise_kernelILi8ENS0_13AUnaryFunctorIN3c108BFloat16ES4_S4_ZZZNS0_16fmax_kernel_cudaERNS_18TensorIteratorBaseEENKUlvE_clEvENKUlvE2_clEvEUlS4_S4_E_EESt5arrayIPcLm2EEEEviT0_T1_:
        /* <DEDUP_REMOVED lines=28> */
[C---:B------:R-:W-:Y:S01]  /*01c0*/  FMNMX.FTZ R14, R7.reuse, R14, !PT ;  /* 0x0000000e070e7209 */ /* 0x040fe20007810000 */
[----:B------:R-:W-:Y:S01]  /*01d0*/  IMAD.U32 R6, R6, 0x10000, RZ ;  /* 0x0001000006067824 */ /* 0x000fe200078e00ff */
[C---:B------:R-:W-:Y:S01]  /*01e0*/  FMNMX.FTZ R16, R7.reuse, R16, !PT ;  /* 0x0000001007107209 */ /* 0x040fe20007810000 */
        /* <DEDUP_REMOVED lines=10> */
[----:B------:R-:W-:-:S05]  /*0290*/  F2FP.BF16.F32.PACK_AB R7, R7, R20 ;  /* 0x000000140707723e */ /* 0x000fca00000010ff */
[----:B------:R-:W-:Y:S01]  /*02a0*/  STG.E.128 desc[UR4][R2.64], R4 ;  /* 0x0000000402007986 */ /* 0x000fe2000c101d04 */
[----:B------:R-:W-:Y:S05]  /*02b0*/  EXIT ;  /* 0x000000000000794d */ /* 0x000fea0003800000 */
.L_x_6264:
        /* <DEDUP_REMOVED lines=125> */
.L_x_6267:
[----:B------:R-:W-:-:S13]  /*0a90*/  ISETP.GE.AND P0, PT, R24, R5, PT ;  /* 0x000000051800720c */ /* 0x000fda0003f06270 */
[----:B------:R-:W-:Y:S05]  /*0aa0*/  @P0 BRA `(.L_x_6269) ;  /* 0x0000000000300947 */ /* 0x000fea0003800000 */
[----:B0-----:R-:W0:Y:S01]  /*0ab0*/  LDC.64 R6, c[0x0][0x218] ;  /* 0x00008600ff067b82 */ /* 0x001e220000000a00 */
[----:B------:R-:W-:Y:S01]  /*0ac0*/  IADD3 R11, R3, R24, RZ ;  /* 0x00000018030b7210 */ /* 0x000fe20007ffe0ff */
[----:B------:R-:W-:-:S04]  /*0ad0*/  VIADD R24, R24, 0x80 ;  /* 0x0000008018187836 */ /* 0x000fc80000000000 */
[----:B0-----:R-:W-:-:S05]  /*0ae0*/  IMAD.WIDE.U32 R6, R11, 0x2, R6 ;  /* 0x000000020b067825 */ /* 0x001fca00078e0006 */
[----:B------:R1:W-:Y:S02]  /*0af0*/  STG.E.U16 desc[UR4][R6.64], R8 ;  /* 0x0000000806007986 */ /* 0x0003e4000c101504 */
.L_x_6268:
[----:B------:R-:W-:-:S13]  /*0b00*/  ISETP.GE.AND P0, PT, R24, R5, PT ;  /* 0x000000051800720c */ /* 0x000fda0003f06270 */
[----:B------:R-:W-:Y:S05]  /*0b10*/  @P0 BRA `(.L_x_6270) ;  /* 0x0000000000340947 */ /* 0x000fea0003800000 */
[----:B01----:R-:W0:Y:S01]  /*0b20*/  LDC.64 R6, c[0x0][0x218] ;  /* 0x00008600ff067b82 */ /* 0x003e220000000a00 */
[----:B------:R-:W-:Y:S02]  /*0b30*/  IMAD.IADD R11, R3, 0x1, R24 ;  /* 0x00000001030b7824 */ /* 0x000fe400078e0218 */
[----:B------:R-:W-:Y:S02]  /*0b40*/  VIADD R24, R24, 0x80 ;  /* 0x0000008018187836 */ /* 0x000fe40000000000 */
[----:B0-----:R-:W-:-:S05]  /*0b50*/  IMAD.WIDE.U32 R6, R11, 0x2, R6 ;  /* 0x000000020b067825 */ /* 0x001fca00078e0006 */
[----:B------:R1:W-:Y:S02]  /*0b60*/  STG.E.U16 desc[UR4][R6.64], R9 ;  /* 0x0000000906007986 */ /* 0x0003e4000c101504 */
.L_x_6269:
        /* <DEDUP_REMOVED lines=8> */
.L_x_6270:
[----:B------:R-:W-:Y:S05]  /*0bf0*/  BSYNC B1 ;  /* 0x0000000000017941 */ /* 0x000fea0003800000 */
.L_x_6266:
[----:B------:R-:W-:-:S13]  /*0c00*/  ISETP.GE.AND P0, PT, R24, R5, PT ;  /* 0x000000051800720c */ /* 0x000fda0003f06270 */
[----:B012---:R-:W0:Y:S01]  /*0c10*/  @!P0 LDC.64 R6, c[0x0][0x218] ;  /* 0x00008600ff068b82 */ /* 0x007e220000000a00 */
[----:B------:R-:W-:Y:S02]  /*0c20*/  @!P0 IMAD.IADD R9, R3, 0x1, R24 ;  /* 0x0000000103098824 */ /* 0x000fe400078e0218 */
[----:B------:R-:W-:Y:S02]  /*0c30*/  @!P0 VIADD R24, R24, 0x80 ;  /* 0x0000008018188836 */ /* 0x000fe40000000000 */
[----:B0-----:R-:W-:-:S05]  /*0c40*/  @!P0 IMAD.WIDE.U32 R6, R9, 0x2, R6 ;  /* 0x0000000209068825 */ /* 0x001fca00078e0006 */
[----:B------:R2:W-:Y:S02]  /*0c50*/  @!P0 STG.E.U16 desc[UR4][R6.64], R21 ;  /* 0x0000001506008986 */ /* 0x0005e4000c101504 */
.L_x_6271:
[----:B------:R-:W-:Y:S05]  /*0c60*/  BSYNC B0 ;  /* 0x0000000000007941 */ /* 0x000fea0003800000 */
.L_x_6265:
        /* <DEDUP_REMOVED lines=8> */
.L_x_6272:
        /* <DEDUP_REMOVED lines=9> */
.L_x_42165:


//--------------------- .text._ZN2at6native18elementwise_kernelILi128ELi4EZNS0_15gpu_kernel_implINS0_13BinaryFunctorIN3c108BFloat16ES5_S5_ZZZNS0_16fmax_kernel_cudaERNS_18TensorIteratorBaseEENKUlvE_clEvENKUlvE2_clEvEUlS5_S5_E_EEEEvS7_RKT_EUliE_EEviT1_ --------------------------
	.section	.text._ZN2at6native18elementwise_kernelILi128ELi4EZNS0_15gpu_kernel_implINS0_13BinaryFunctorIN3c108BFloat16ES5_S5_ZZZNS0_16fmax_kernel_cudaERNS_18TensorIteratorBaseEENKUlvE_clEvENKUlvE2_clEvEUlS5_S5_E_EEEEvS7_RKT_EUliE_EEviT1_,"ax",@progbits
	.align	128
        .global         _ZN2at6native18elementwise_kernelILi128ELi4EZNS0_15gpu_kernel_implINS0_13BinaryFunctorIN3c108BFloat16ES5_S5_ZZZNS0_16fmax_kernel_cudaERNS_18TensorIteratorBaseEENKUlvE_clEvENKUlvE2_clEvEUlS5_S5_E_EEEEvS7_RKT_EUliE_EEviT1_
        .type           _ZN2at6native18elementwise_kernelILi128ELi4EZNS0_15gpu_kernel_implINS0_13BinaryFunctorIN3c108BFloat16ES5_S5_ZZZNS0_16fmax_kernel_cudaERNS_18TensorIteratorBaseEENKUlvE_clEvENKUlvE2_clEvEUlS5_S5_E_EEEEvS7_RKT_EUliE_EEviT1_,@function
        .size           _ZN2at6native18elementwise_kernelILi128ELi4EZNS0_15gpu_kernel_implINS0_13BinaryFunctorIN3c108BFloat16ES5_S5_ZZZNS0_16fmax_kernel_cudaERNS_18TensorIteratorBaseEENKUlvE_clEvENKUlvE2_clEvEUlS5_S5_E_EEEEvS7_RKT_EUliE_EEviT1_,(.L_x_42166 - _ZN2at6native18elementwise_kernelILi128ELi4EZNS0_15gpu_kernel_implINS0_13BinaryFunctorIN3c108BFloat16ES5_S5_ZZZNS0_16fmax_kernel_cudaERNS_18TensorIteratorBaseEENKUlvE_clEvENKUlvE2_clEvEUlS5_S5_E_EEEEvS7_RKT_EUliE_EEviT1_)
        .other          _ZN2at6native18elementwise_kernelILi128ELi4EZNS0_15gpu_kernel_implINS0_13BinaryFunctorIN3c108BFloat16ES5_S5_ZZZNS0_16fmax_kernel_cudaERNS_18TensorIteratorBaseEENKUlvE_clEvENKUlvE2_clEvEUlS5_S5_E_EEEEvS7_RKT_EUliE_EEviT1_,@"STO_CUDA_ENTRY STV_DEFAULT"
_ZN2at6native18elementwise_kernelILi128ELi4EZNS0_15gpu_kernel_implINS0_13BinaryFunctorIN3c108BFloat16ES5_S5_ZZZNS0_16fmax_kernel_cudaERNS_18TensorIteratorBaseEENKUlvE_clEvENKUlvE2_clEvEUlS5_S5_E_EEEEvS7_RKT_EUliE_EEviT1_:
.text._ZN2at6native18elementwise_kernelILi128ELi4EZNS0_15gpu_kernel_implINS0_13BinaryFunctorIN3c108BFloat16ES5_S5_ZZZNS0_16fmax_kernel_cudaERNS_18TensorIteratorBaseEENKUlvE_clEvENKUlvE2_clEvEUlS5_S5_E_EEEEvS7_RKT_EUliE_EEviT1_:
        /* <DEDUP_REMOVED lines=365> */
.L_x_6275:
        /* <DEDUP_REMOVED lines=23> */
.L_x_6279:
[----:B------:R-:W2:Y:S02]  /*1840*/  LDG.E.U8 R2, desc[UR36][R2.64] ;  /* 0x0000002402027981 */ /* 0x000ea4000c1e1100 */
[----:B--2---:R-:W-:-:S04]  /*1850*/  I2FP.F32.U32 R0, R2 ;  /* 0x0000000200007245 */ /* 0x004fc80000201000 */
[----:B------:R-:W-:-:S04]  /*1860*/  F2FP.BF16.F32.PACK_AB R0, RZ, R0 ;  /* 0x00000000ff00723e */ /* 0x000fc800000010ff */
[----:B------:R-:W-:Y:S01]  /*1870*/  PRMT R19, R0, 0x7610, R19 ;  /* 0x0000761000137816 */ /* 0x000fe20000000013 */
[----:B------:R-:W-:Y:S06]  /*1880*/  BRA `(.L_x_6281) ;  /* 0x0000000c00c87947 */ /* 0x000fec0003800000 */
.L_x_6278:
        /* <DEDUP_REMOVED lines=11> */
.L_x_6283:
[----:B------:R-:W2:Y:S02]  /*1940*/  LDG.E R2, desc[UR36][R2.64] ;  /* 0x0000002402027981 */ /* 0x000ea4000c1e1900 */
[----:B--2---:R-:W-:-:S04]  /*1950*/  I2FP.F32.S32 R0, R2 ;  /* 0x0000000200007245 */ /* 0x004fc80000201400 */
[----:B------:R-:W-:-:S04]  /*1960*/  F2FP.BF16.F32.PACK_AB R0, RZ, R0 ;  /* 0x00000000ff00723e */ /* 0x000fc800000010ff */
[----:B------:R-:W-:Y:S01]  /*1970*/  PRMT R19, R0, 0x7610, R19 ;  /* 0x0000761000137816 */ /* 0x000fe20000000013 */
[----:B------:R-:W-:Y:S06]  /*1980*/  BRA `(.L_x_6281) ;  /* 0x0000000c00887947 */ /* 0x000fec0003800000 */
.L_x_6282:
[----:B------:R-:W2:Y:S02]  /*1990*/  LDG.E.U16 R2, desc[UR36][R2.64] ;  /* 0x0000002402027981 */ /* 0x000ea4000c1e1500 */
[----:B--2---:R-:W0:Y:S02]  /*19a0*/  I2F.S16 R0, R2 ;  /* 0x0000000200007306 */ /* 0x004e240000101400 */
[----:B0-----:R-:W-:-:S04]  /*19b0*/  F2FP.BF16.F32.PACK_AB R0, RZ, R0 ;  /* 0x00000000ff00723e */ /* 0x001fc800000010ff */
[----:B------:R-:W-:Y:S01]  /*19c0*/  PRMT R19, R0, 0x7610, R19 ;  /* 0x0000761000137816 */ /* 0x000fe20000000013 */
[----:B------:R-:W-:Y:S06]  /*19d0*/  BRA `(.L_x_6281) ;  /* 0x0000000c00747947 */ /* 0x000fec0003800000 */
.L_x_6277:
        /* <DEDUP_REMOVED lines=9> */
.L_x_6285:
[----:B------:R-:W2:Y:S02]  /*1a70*/  LDG.E.U16 R0, desc[UR36][R2.64] ;  /* 0x0000002402007981 */ /* 0x000ea4000c1e1500 */
[----:B--2---:R-:W-:-:S05]  /*1a80*/  HADD2.F32 R0, -RZ, R0.H0_H0 ;  /* 0x20000000ff007230 */ /* 0x004fca0000004100 */
[----:B------:R-:W-:-:S04]  /*1a90*/  F2FP.BF16.F32.PACK_AB R0, RZ, R0 ;  /* 0x00000000ff00723e */ /* 0x000fc800000010ff */
[----:B------:R-:W-:Y:S01]  /*1aa0*/  PRMT R19, R0, 0x7610, R19 ;  /* 0x0000761000137816 */ /* 0x000fe20000000013 */
[----:B------:R-:W-:Y:S06]  /*1ab0*/  BRA `(.L_x_6281) ;  /* 0x0000000c003c7947 */ /* 0x000fec0003800000 */
.L_x_6284:
        /* <DEDUP_REMOVED lines=9> */
.L_x_6287:
[----:B------:R-:W2:Y:S02]  /*1b50*/  LDG.E.U16 R2, desc[UR36][R2.64] ;  /* 0x0000002402027981 */ /* 0x000ea4000c1e1500 */
[----:B--2---:R-:W-:-:S05]  /*1b60*/  HADD2.F32 R0, -RZ, R2.H0_H0 ;  /* 0x20000002ff007230 */ /* 0x004fca0000004100 */
[----:B------:R-:W-:-:S04]  /*1b70*/  F2FP.BF16.F32.PACK_AB R0, RZ, R0 ;  /* 0x00000000ff00723e */ /* 0x000fc800000010ff */
[----:B------:R-:W-:Y:S01]  /*1b80*/  PRMT R19, R0, 0x7610, R19 ;  /* 0x0000761000137816 */ /* 0x000fe20000000013 */
[----:B------:R-:W-:Y:S06]  /*1b90*/  BRA `(.L_x_6281) ;  /* 0x0000000c00047947 */ /* 0x000fec0003800000 */
.L_x_6286:
        /* <DEDUP_REMOVED lines=9> */
.L_x_6276:
        /* <DEDUP_REMOVED lines=14> */
.L_x_6290:
        /* <DEDUP_REMOVED lines=9> */
.L_x_6289:
        /* <DEDUP_REMOVED lines=28> */
.L_x_6292:
        /* <DEDUP_REMOVED lines=15> */
.L_x_6291:
[----:B------:R0:W5:Y:S01]  /*2050*/  LDG.E.U16 R19, desc[UR36][R2.64] ;  /* 0x0000002402137981 */ /* 0x000162000c1e1500 */
[----:B------:R-:W-:Y:S05]  /*2060*/  BRA `(.L_x_6281) ;  /* 0x0000000400d07947 */ /* 0x000fea0003800000 */
.L_x_6288:
        /* <DEDUP_REMOVED lines=13> */
.L_x_6295:
        /* <DEDUP_REMOVED lines=21> */
.L_x_6299:
[----:B------:R-:W-:Y:S05]  /*2290*/  BSYNC B1 ;  /* 0x0000000000017941 */ /* 0x000fea0003800000 */
.L_x_6298:
[----:B------:R-:W-:Y:S01]  /*22a0*/  LEA R3, R0, 0x3b800000, 0x17 ;  /* 0x3b80000000037811 */ /* 0x000fe200078eb8ff */
[----:B------:R-:W-:-:S05]  /*22b0*/  IMAD.SHL.U32 R0, R2, 0x100000, RZ ;  /* 0x0010000002007824 */ /* 0x000fca00078e00ff */
[----:B------:R-:W-:-:S07]  /*22c0*/  LOP3.LUT R0, R3, R0, R4, 0xfe, !PT ;  /* 0x0000000003007212 */ /* 0x000fce00078efe04 */
.L_x_6297:
[----:B------:R-:W-:Y:S05]  /*22d0*/  BSYNC B0 ;  /* 0x0000000000007941 */ /* 0x000fea0003800000 */
.L_x_6296:
[----:B------:R-:W-:-:S04]  /*22e0*/  F2FP.BF16.F32.PACK_AB R0, RZ, R0 ;  /* 0x00000000ff00723e */ /* 0x000fc800000010ff */
[----:B------:R-:W-:Y:S01]  /*22f0*/  PRMT R19, R0, 0x7610, R19 ;  /* 0x0000761000137816 */ /* 0x000fe20000000013 */
[----:B------:R-:W-:Y:S06]  /*2300*/  BRA `(.L_x_6281) ;  /* 0x0000000400287947 */ /* 0x000fec0003800000 */
.L_x_6294:
        /* <DEDUP_REMOVED lines=21> */
.L_x_6303:
[----:B------:R-:W-:Y:S05]  /*2460*/  BSYNC B1 ;  /* 0x0000000000017941 */ /* 0x000fea0003800000 */
.L_x_6302:
[----:B------:R-:W-:Y:S01]  /*2470*/  LEA R3, R0, 0x37800000, 0x17 ;  /* 0x3780000000037811 */ /* 0x000fe200078eb8ff */
[----:B------:R-:W-:-:S05]  /*2480*/  IMAD.SHL.U32 R0, R2, 0x200000, RZ ;  /* 0x0020000002007824 */ /* 0x000fca00078e00ff */
[----:B------:R-:W-:-:S07]  /*2490*/  LOP3.LUT R0, R3, R0, R4, 0xfe, !PT ;  /* 0x0000000003007212 */ /* 0x000fce00078efe04 */
.L_x_6301:
[----:B------:R-:W-:Y:S05]  /*24a0*/  BSYNC B0 ;  /* 0x0000000000007941 */ /* 0x000fea0003800000 */
.L_x_6300:
[----:B------:R-:W-:-:S04]  /*24b0*/  F2FP.BF16.F32.PACK_AB R0, RZ, R0 ;  /* 0x00000000ff00723e */ /* 0x000fc800000010ff */
[----:B------:R-:W-:Y:S01]  /*24c0*/  PRMT R19, R0, 0x7610, R19 ;  /* 0x0000761000137816 */ /* 0x000fe20000000013 */
[----:B------:R-:W-:Y:S06]  /*24d0*/  BRA `(.L_x_6281) ;  /* 0x0000000000b47947 */ /* 0x000fec0003800000 */
.L_x_6293:
        /* <DEDUP_REMOVED lines=14> */
.L_x_6307:
[----:B------:R-:W-:Y:S05]  /*25c0*/  BSYNC B0 ;  /* 0x0000000000007941 */ /* 0x000fea0003800000 */
.L_x_6306:
[----:B------:R-:W-:-:S04]  /*25d0*/  F2FP.BF16.F32.PACK_AB R0, RZ, R0 ;  /* 0x00000000ff00723e */ /* 0x000fc800000010ff */
[----:B------:R-:W-:Y:S01]  /*25e0*/  PRMT R19, R0, 0x7610, R19 ;  /* 0x0000761000137816 */ /* 0x000fe20000000013 */
[----:B------:R-:W-:Y:S06]  /*25f0*/  BRA `(.L_x_6281) ;  /* 0x00000000006c7947 */ /* 0x000fec0003800000 */
.L_x_6280:
        /* <DEDUP_REMOVED lines=16> */
.L_x_6308:
[----:B------:R-:W-:Y:S01]  /*2700*/  PRMT R19, RZ, 0x7610, R19 ;  /* 0x00007610ff137816 */ /* 0x000fe20000000013 */
[----:B------:R-:W-:Y:S06]  /*2710*/  BRA `(.L_x_6281) ;  /* 0x0000000000247947 */ /* 0x000fec0003800000 */
.L_x_6305:
[----:B------:R-:W2:Y:S02]  /*2720*/  LDG.E.64 R2, desc[UR36][R2.64] ;  /* 0x0000002402027981 */ /* 0x000ea4000c1e1b00 */
[----:B--2---:R-:W0:Y:S02]  /*2730*/  I2F.U64 R0, R2 ;  /* 0x0000000200007312 */ /* 0x004e240000301000 */
[----:B0-----:R-:W-:-:S04]  /*2740*/  F2FP.BF16.F32.PACK_AB R0, RZ, R0 ;  /* 0x00000000ff00723e */ /* 0x001fc800000010ff */
[----:B------:R-:W-:Y:S01]  /*2750*/  PRMT R19, R0, 0x7610, R19 ;  /* 0x0000761000137816 */ /* 0x000fe20000000013 */
[----:B------:R-:W-:Y:S06]  /*2760*/  BRA `(.L_x_6281) ;  /* 0x0000000000107947 */ /* 0x000fec0003800000 */
.L_x_6304:
[----:B------:R-:W2:Y:S02]  /*2770*/  LDG.E R2, desc[UR36][R2.64] ;  /* 0x0000002402027981 */ /* 0x000ea4000c1e1900 */
[----:B--2---:R-:W-:-:S04]  /*2780*/  I2FP.F32.U32 R0, R2 ;  /* 0x0000000200007245 */ /* 0x004fc80000201000 */
[----:B------:R-:W-:-:S04]  /*2790*/  F2FP.BF16.F32.PACK_AB R0, RZ, R0 ;  /* 0x00000000ff00723e */ /* 0x000fc800000010ff */
[----:B------:R-:W-:-:S07]  /*27a0*/  PRMT R19, R0, 0x7610, R19 ;  /* 0x0000761000137816 */ /* 0x000fce0000000013 */
.L_x_6281:
        /* <DEDUP_REMOVED lines=19> */
.L_x_6312:
[----:B------:R-:W2:Y:S02]  /*28e0*/  LDG.E.U8 R2, desc[UR36][R2.64] ;  /* 0x0000002402027981 */ /* 0x000ea4000c1e1100 */
[----:B--2---:R-:W-:-:S04]  /*28f0*/  I2FP.F32.U32 R0, R2 ;  /* 0x0000000200007245 */ /* 0x004fc80000201000 */
[----:B------:R-:W-:Y:S01]  /*2900*/  F2FP.BF16.F32.PACK_AB R0, RZ, R0 ;  /* 0x00000000ff00723e */ /* 0x000fe200000010ff */
[----:B------:R-:W-:Y:S06]  /*2910*/  BRA `(.L_x_6314) ;  /* 0x0000000c00907947 */ /* 0x000fec0003800000 */
.L_x_6311:
        /* <DEDUP_REMOVED lines=10> */
.L_x_6316:
[----:B------:R-:W2:Y:S02]  /*29c0*/  LDG.E R2, desc[UR36][R2.64] ;  /* 0x0000002402027981 */ /* 0x000ea4000c1e1900 */
[----:B--2---:R-:W-:-:S04]  /*29d0*/  I2FP.F32.S32 R0, R2 ;  /* 0x0000000200007245 */ /* 0x004fc80000201400 */
[----:B------:R-:W-:Y:S01]  /*29e0*/  F2FP.BF16.F32.PACK_AB R0, RZ, R0 ;  /* 0x00000000ff00723e */ /* 0x000fe200000010ff */
[----:B------:R-:W-:Y:S06]  /*29f0*/  BRA `(.L_x_6314) ;  /* 0x0000000c00587947 */ /* 0x000fec0003800000 */
.L_x_6315:
[----:B------:R-:W2:Y:S02]  /*2a00*/  LDG.E.U16 R2, desc[UR36][R2.64] ;  /* 0x0000002402027981 */ /* 0x000ea4000c1e1500 */
[----:B--2---:R-:W0:Y:S02]  /*2a10*/  I2F.S16 R0, R2 ;  /* 0x0000000200007306 */ /* 0x004e240000101400 */
[----:B0-----:R-:W-:Y:S01]  /*2a20*/  F2FP.BF16.F32.PACK_AB R0, RZ, R0 ;  /* 0x00000000ff00723e */ /* 0x001fe200000010ff */
[----:B------:R-:W-:Y:S06]  /*2a30*/  BRA `(.L_x_6314) ;  /* 0x0000000c00487947 */ /* 0x000fec0003800000 */
.L_x_6310:
        /* <DEDUP_REMOVED lines=9> */
.L_x_6318:
[----:B------:R-:W2:Y:S02]  /*2ad0*/  LDG.E.U16 R0, desc[UR36][R2.64] ;  /* 0x0000002402007981 */ /* 0x000ea4000c1e1500 */
[----:B--2---:R-:W-:-:S05]  /*2ae0*/  HADD2.F32 R0, -RZ, R0.H0_H0 ;  /* 0x20000000ff007230 */ /* 0x004fca0000004100 */
[----:B------:R-:W-:Y:S01]  /*2af0*/  F2FP.BF16.F32.PACK_AB R0, RZ, R0 ;  /* 0x00000000ff00723e */ /* 0x000fe200000010ff */
[----:B------:R-:W-:Y:S06]  /*2b00*/  BRA `(.L_x_6314) ;  /* 0x0000000c00147947 */ /* 0x000fec0003800000 */
.L_x_6317:
        /* <DEDUP_REMOVED lines=9> */
.L_x_6320:
[----:B------:R-:W2:Y:S02]  /*2ba0*/  LDG.E.U16 R2, desc[UR36][R2.64] ;  /* 0x0000002402027981 */ /* 0x000ea4000c1e1500 */
[----:B--2---:R-:W-:-:S05]  /*2bb0*/  HADD2.F32 R0, -RZ, R2.H0_H0 ;  /* 0x20000002ff007230 */ /* 0x004fca0000004100 */
[----:B------:R-:W-:Y:S01]  /*2bc0*/  F2FP.BF16.F32.PACK_AB R0, RZ, R0 ;  /* 0x00000000ff00723e */ /* 0x000fe200000010ff */
[----:B------:R-:W-:Y:S06]  /*2bd0*/  BRA `(.L_x_6314) ;  /* 0x0000000800e07947 */ /* 0x000fec0003800000 */
.L_x_6319:
        /* <DEDUP_REMOVED lines=8> */
.L_x_6309:
        /* <DEDUP_REMOVED lines=13> */
.L_x_6323:
        /* <DEDUP_REMOVED lines=8> */
.L_x_6322:
        /* <DEDUP_REMOVED lines=28> */
.L_x_6325:
        /* <DEDUP_REMOVED lines=15> */
.L_x_6324:
[----:B------:R0:W5:Y:S01]  /*3060*/  LDG.E.U16 R0, desc[UR36][R2.64] ;  /* 0x0000002402007981 */ /* 0x000162000c1e1500 */
[----:B------:R-:W-:Y:S05]  /*3070*/  BRA `(.L_x_6314) ;  /* 0x0000000400b87947 */ /* 0x000fea0003800000 */
.L_x_6321:
        /* <DEDUP_REMOVED lines=12> */
.L_x_6328:
        /* <DEDUP_REMOVED lines=21> */
.L_x_6332:
[----:B------:R-:W-:Y:S05]  /*3290*/  BSYNC B1 ;  /* 0x0000000000017941 */ /* 0x000fea0003800000 */
.L_x_6331:
[----:B------:R-:W-:Y:S01]  /*32a0*/  LEA R3, R0, 0x3b800000, 0x17 ;  /* 0x3b80000000037811 */ /* 0x000fe200078eb8ff */
[----:B------:R-:W-:-:S05]  /*32b0*/  IMAD.SHL.U32 R0, R2, 0x100000, RZ ;  /* 0x0010000002007824 */ /* 0x000fca00078e00ff */
[----:B------:R-:W-:-:S07]  /*32c0*/  LOP3.LUT R0, R3, R0, R4, 0xfe, !PT ;  /* 0x0000000003007212 */ /* 0x000fce00078efe04 */
.L_x_6330:
[----:B------:R-:W-:Y:S05]  /*32d0*/  BSYNC B0 ;  /* 0x0000000000007941 */ /* 0x000fea0003800000 */
.L_x_6329:
[----:B------:R-:W-:Y:S01]  /*32e0*/  F2FP.BF16.F32.PACK_AB R0, RZ, R0 ;  /* 0x00000000ff00723e */ /* 0x000fe200000010ff */
[----:B------:R-:W-:Y:S06]  /*32f0*/  BRA `(.L_x_6314) ;  /* 0x0000000400187947 */ /* 0x000fec0003800000 */
.L_x_6327:
        /* <DEDUP_REMOVED lines=21> */
.L_x_6336:
[----:B------:R-:W-:Y:S05]  /*3450*/  BSYNC B1 ;  /* 0x0000000000017941 */ /* 0x000fea0003800000 */
.L_x_6335:
[----:B------:R-:W-:Y:S01]  /*3460*/  LEA R3, R0, 0x37800000, 0x17 ;  /* 0x3780000000037811 */ /* 0x000fe200078eb8ff */
[----:B------:R-:W-:-:S05]  /*3470*/  IMAD.SHL.U32 R0, R2, 0x200000, RZ ;  /* 0x0020000002007824 */ /* 0x000fca00078e00ff */
[----:B------:R-:W-:-:S07]  /*3480*/  LOP3.LUT R0, R3, R0, R4, 0xfe, !PT ;  /* 0x0000000003007212 */ /* 0x000fce00078efe04 */
.L_x_6334:
[----:B------:R-:W-:Y:S05]  /*3490*/  BSYNC B0 ;  /* 0x0000000000007941 */ /* 0x000fea0003800000 */
.L_x_6333:
[----:B------:R-:W-:Y:S01]  /*34a0*/  F2FP.BF16.F32.PACK_AB R0, RZ, R0 ;  /* 0x00000000ff00723e */ /* 0x000fe200000010ff */
[----:B------:R-:W-:Y:S06]  /*34b0*/  BRA `(.L_x_6314) ;  /* 0x0000000000a87947 */ /* 0x000fec0003800000 */
.L_x_6326:
        /* <DEDUP_REMOVED lines=14> */
.L_x_6340:
[----:B------:R-:W-:Y:S05]  /*35a0*/  BSYNC B0 ;  /* 0x0000000000007941 */ /* 0x000fea0003800000 */
.L_x_6339:
[----:B------:R-:W-:Y:S01]  /*35b0*/  F2FP.BF16.F32.PACK_AB R0, RZ, R0 ;  /* 0x00000000ff00723e */ /* 0x000fe200000010ff */
[----:B------:R-:W-:Y:S06]  /*35c0*/  BRA `(.L_x_6314) ;  /* 0x0000000000647947 */ /* 0x000fec0003800000 */
.L_x_6313:
        /* <DEDUP_REMOVED lines=16> */
.L_x_6341:
[----:B------:R-:W-:Y:S01]  /*36d0*/  PRMT R0, RZ, 0x7610, R0 ;  /* 0x00007610ff007816 */ /* 0x000fe20000000000 */
[----:B------:R-:W-:Y:S06]  /*36e0*/  BRA `(.L_x_6314) ;  /* 0x00000000001c7947 */ /* 0x000fec0003800000 */
.L_x_6338:
[----:B------:R-:W2:Y:S02]  /*36f0*/  LDG.E.64 R2, desc[UR36][R2.64] ;  /* 0x0000002402027981 */ /* 0x000ea4000c1e1b00 */
[----:B--2---:R-:W0:Y:S02]  /*3700*/  I2F.U64 R0, R2 ;  /* 0x0000000200007312 */ /* 0x004e240000301000 */
[----:B0-----:R-:W-:Y:S01]  /*3710*/  F2FP.BF16.F32.PACK_AB R0, RZ, R0 ;  /* 0x00000000ff00723e */ /* 0x001fe200000010ff */
[----:B------:R-:W-:Y:S06]  /*3720*/  BRA `(.L_x_6314) ;  /* 0x00000000000c7947 */ /* 0x000fec0003800000 */
.L_x_6337:
[----:B------:R-:W2:Y:S02]  /*3730*/  LDG.E R2, desc[UR36][R2.64] ;  /* 0x0000002402027981 */ /* 0x000ea4000c1e1900 */
[----:B--2---:R-:W-:-:S04]  /*3740*/  I2FP.F32.U32 R0, R2 ;  /* 0x0000000200007245 */ /* 0x004fc80000201000 */
[----:B------:R-:W-:-:S07]  /*3750*/  F2FP.BF16.F32.PACK_AB R0, RZ, R0 ;  /* 0x00000000ff00723e */ /* 0x000fce00000010ff */
.L_x_6314:
[----:B------:R-:W1:Y:S01]  /*3760*/  LDC.U8 R4, c[0x0][0x491] ;  /* 0x00012440ff047b82 */ /* 0x000e620000000000 */
[----:B-----5:R-:W-:Y:S02]  /*3770*/  IMAD.U32 R19, R19, 0x10000, RZ ;  /* 0x0001000013137824 */ /* 0x020fe400078e00ff */
[----:B------:R-:W-:-:S05]  /*3780*/  IMAD.U32 R0, R0, 0x10000, RZ ;  /* 0x0001000000007824 */ /* 0x000fca00078e00ff */
[----:B------:R-:W-:-:S04]  /*3790*/  FMNMX.FTZ R0, R19, R0, !PT ;  /* 0x0000000013007209 */ /* 0x000fc80007810000 */
        /* <DEDUP_REMOVED lines=16> */
.L_x_6345:
[----:B------:R-:W-:-:S06]  /*38a0*/  IMAD.U32 R3, R3, 0x10000, RZ ;  /* 0x0001000003037824 */ /* 0x000fcc00078e00ff */
[----:B------:R-:W0:Y:S02]  /*38b0*/  F2I.S64.TRUNC R2, R3 ;  /* 0x0000000300027311 */ /* 0x000e24000020d900 */
[----:B0-----:R1:W-:Y:S01]  /*38c0*/  STG.E.U8 desc[UR36][R16.64], R2 ;  /* 0x0000000210007986 */ /* 0x0013e2000c101124 */
[----:B------:R-:W-:Y:S05]  /*38d0*/  BRA `(.L_x_6347) ;  /* 0x0000000c00847947 */ /* 0x000fea0003800000 */
.L_x_6344:
        /* <DEDUP_REMOVED lines=10> */
.L_x_6349:
[----:B------:R-:W-:-:S06]  /*3980*/  IMAD.U32 R3, R3, 0x10000, RZ ;  /* 0x0001000003037824 */ /* 0x000fcc00078e00ff */
[----:B------:R-:W0:Y:S02]  /*3990*/  F2I.FTZ.TRUNC.NTZ R3, R3 ;  /* 0x0000000300037305 */ /* 0x000e24000021f100 */
[----:B0-----:R3:W-:Y:S01]  /*39a0*/  STG.E desc[UR36][R16.64], R3 ;  /* 0x0000000310007986 */ /* 0x0017e2000c101924 */
[----:B------:R-:W-:Y:S05]  /*39b0*/  BRA `(.L_x_6347) ;  /* 0x0000000c004c7947 */ /* 0x000fea0003800000 */
.L_x_6348:
[----:B------:R-:W-:-:S06]  /*39c0*/  IMAD.U32 R3, R3, 0x10000, RZ ;  /* 0x0001000003037824 */ /* 0x000fcc00078e00ff */
[----:B------:R-:W0:Y:S02]  /*39d0*/  F2I.FTZ.TRUNC.NTZ R3, R3 ;  /* 0x0000000300037305 */ /* 0x000e24000021f100 */
[----:B0-----:R2:W-:Y:S01]  /*39e0*/  STG.E.U16 desc[UR36][R16.64], R3 ;  /* 0x0000000310007986 */ /* 0x0015e2000c101524 */
[----:B------:R-:W-:Y:S05]  /*39f0*/  BRA `(.L_x_6347) ;  /* 0x0000000c003c7947 */ /* 0x000fea0003800000 */
.L_x_6343:
        /* <DEDUP_REMOVED lines=9> */
.L_x_6351:
[----:B------:R-:W-:-:S05]  /*3a90*/  IMAD.U32 R0, R3, 0x10000, RZ ;  /* 0x0001000003007824 */ /* 0x000fca00078e00ff */
[----:B------:R-:W-:-:S05]  /*3aa0*/  F2FP.F16.F32.PACK_AB R0, RZ, R0 ;  /* 0x00000000ff00723e */ /* 0x000fca00000000ff */
[----:B------:R0:W-:Y:S01]  /*3ab0*/  STG.E.U16 desc[UR36][R16.64], R0 ;  /* 0x0000000010007986 */ /* 0x0001e2000c101524 */
[----:B------:R-:W-:Y:S05]  /*3ac0*/  BRA `(.L_x_6347) ;  /* 0x0000000c00087947 */ /* 0x000fea0003800000 */
.L_x_6350:
        /* <DEDUP_REMOVED lines=10> */
.L_x_6353:
[----:B------:R-:W-:-:S05]  /*3b70*/  IMAD.U32 R3, R3, 0x10000, RZ ;  /* 0x0001000003037824 */ /* 0x000fca00078e00ff */
[----:B------:R-:W-:-:S04]  /*3b80*/  F2FP.F16.F32.PACK_AB R3, RZ, R3 ;  /* 0x00000003ff03723e */ /* 0x000fc800000000ff */
[----:B------:R-:W-:-:S05]  /*3b90*/  PRMT R3, R3, 0x5410, RZ ;  /* 0x0000541003037816 */ /* 0x000fca00000000ff */
[----:B------:R0:W-:Y:S01]  /*3ba0*/  STG.E desc[UR36][R16.64], R3 ;  /* 0x0000000310007986 */ /* 0x0001e2000c101924 */
[----:B------:R-:W-:Y:S05]  /*3bb0*/  BRA `(.L_x_6347) ;  /* 0x0000000800cc7947 */ /* 0x000fea0003800000 */
.L_x_6352:
[----:B------:R-:W-:-:S04]  /*3bc0*/  IMAD.U32 R2, R3, 0x10000, RZ ;  /* 0x0001000003027824 */ /* 0x000fc800078e00ff */
[----:B------:R-:W-:-:S06]  /*3bd0*/  FMUL.FTZ R2, R2, 1 ;  /* 0x3f80000002027820 */ /* 0x000fcc0000410000 */
[----:B------:R-:W0:Y:S02]  /*3be0*/  F2F.F64.F32 R2, R2 ;  /* 0x0000000200027310 */ /* 0x000e240000201800 */
[----:B0-----:R0:W-:Y:S01]  /*3bf0*/  STG.E.64 desc[UR36][R16.64], R2 ;  /* 0x0000000210007986 */ /* 0x0011e2000c101b24 */
[----:B------:R-:W-:Y:S05]  /*3c00*/  BRA `(.L_x_6347) ;  /* 0x0000000800b87947 */ /* 0x000fea0003800000 */
.L_x_6342:
        /* <DEDUP_REMOVED lines=13> */
.L_x_6356:
[----:B------:R-:W-:Y:S01]  /*3ce0*/  IMAD.U32 R3, R3, 0x10000, RZ ;  /* 0x0001000003037824 */ /* 0x000fe200078e00ff */
[----:B------:R-:W-:-:S03]  /*3cf0*/  CS2R R6, SRZ ;  /* 0x0000000000067805 */ /* 0x000fc6000001ff00 */
[----:B------:R-:W-:-:S04]  /*3d00*/  FMUL.FTZ R3, R3, 1 ;  /* 0x3f80000003037820 */ /* 0x000fc80000410000 */
[----:B------:R-:W0:Y:S02]  /*3d10*/  F2F.F64.F32 R4, R3 ;  /* 0x0000000300047310 */ /* 0x000e240000201800 */
[----:B0-----:R0:W-:Y:S01]  /*3d20*/  STG.E.128 desc[UR36][R16.64], R4 ;  /* 0x0000000410007986 */ /* 0x0011e2000c101d24 */
[----:B------:R-:W-:Y:S05]  /*3d30*/  BRA `(.L_x_6347) ;  /* 0x00000008006c7947 */ /* 0x000fea0003800000 */
.L_x_6355:
        /* <DEDUP_REMOVED lines=21> */
.L_x_6360:
[----:B------:R-:W-:Y:S05]  /*3e90*/  BSYNC B0 ;  /* 0x0000000000007941 */ /* 0x000fea0003800000 */
.L_x_6359:
[----:B------:R-:W-:-:S05]  /*3ea0*/  LOP3.LUT R3, R0, R3, RZ, 0xfc, !PT ;  /* 0x0000000300037212 */ /* 0x000fca00078efcff */
[----:B------:R0:W-:Y:S01]  /*3eb0*/  STG.E.U8 desc[UR36][R16.64], R3 ;  /* 0x0000000310007986 */ /* 0x0001e2000c101124 */
[----:B------:R-:W-:Y:S05]  /*3ec0*/  BRA `(.L_x_6347) ;  /* 0x0000000800087947 */ /* 0x000fea0003800000 */
.L_x_6358:
        /* <DEDUP_REMOVED lines=13> */
.L_x_6362:
[----:B------:R-:W-:Y:S01]  /*3fa0*/  IMAD.MOV.U32 R0, RZ, RZ, 0x7f ;  /* 0x0000007fff007424 */ /* 0x000fe200078e00ff */
[----:B------:R-:W-:-:S04]  /*3fb0*/  ISETP.GT.U32.AND P0, PT, R2, 0x7f800000, PT ;  /* 0x7f8000000200780c */ /* 0x000fc80003f04070 */
[----:B------:R-:W-:-:S09]  /*3fc0*/  SEL R0, R0, 0x7c, P0 ;  /* 0x0000007c00007807 */ /* 0x000fd20000000000 */
.L_x_6363:
[----:B------:R-:W-:Y:S05]  /*3fd0*/  BSYNC B0 ;  /* 0x0000000000007941 */ /* 0x000fea0003800000 */
.L_x_6361:
[----:B------:R-:W-:-:S04]  /*3fe0*/  LOP3.LUT R2, R3, 0x80000000, RZ, 0xc0, !PT ;  /* 0x8000000003027812 */ /* 0x000fc800078ec0ff */
[----:B------:R-:W-:-:S04]  /*3ff0*/  SHF.R.U32.HI R3, RZ, 0x18, R2 ;  /* 0x00000018ff037819 */ /* 0x000fc80000011602 */
[----:B------:R-:W-:-:S05]  /*4000*/  LOP3.LUT R3, R0, R3, RZ, 0xfc, !PT ;  /* 0x0000000300037212 */ /* 0x000fca00078efcff */
[----:B------:R0:W-:Y:S01]  /*4010*/  STG.E.U8 desc[UR36][R16.64], R3 ;  /* 0x0000000310007986 */ /* 0x0001e2000c101124 */
[----:B------:R-:W-:Y:S05]  /*4020*/  BRA `(.L_x_6347) ;  /* 0x0000000400b07947 */ /* 0x000fea0003800000 */
.L_x_6357:
[----:B------:R0:W-:Y:S01]  /*4030*/  STG.E.U16 desc[UR36][R16.64], R3 ;  /* 0x0000000310007986 */ /* 0x0001e2000c101524 */
[----:B------:R-:W-:Y:S05]  /*4040*/  BRA `(.L_x_6347) ;  /* 0x0000000400a87947 */ /* 0x000fea0003800000 */
.L_x_6354:
        /* <DEDUP_REMOVED lines=12> */
.L_x_6366:
        /* <DEDUP_REMOVED lines=17> */
.L_x_6369:
[----:B------:R-:W-:-:S04]  /*4220*/  LOP3.LUT R2, R3, 0x80000000, RZ, 0xc0, !PT ;  /* 0x8000000003027812 */ /* 0x000fc800078ec0ff */
[----:B------:R-:W-:-:S04]  /*4230*/  SHF.R.U32.HI R3, RZ, 0x18, R2 ;  /* 0x00000018ff037819 */ /* 0x000fc80000011602 */
[----:B------:R-:W-:-:S04]  /*4240*/  LOP3.LUT R0, R0, R3, RZ, 0xfc, !PT ;  /* 0x0000000300007212 */ /* 0x000fc800078efcff */
[----:B------:R-:W-:-:S07]  /*4250*/  PRMT R8, R0, 0x7610, R8 ;  /* 0x0000761000087816 */ /* 0x000fce0000000008 */
.L_x_6368:
[----:B------:R-:W-:Y:S05]  /*4260*/  BSYNC B0 ;  /* 0x0000000000007941 */ /* 0x000fea0003800000 */
.L_x_6367:
[----:B------:R0:W-:Y:S01]  /*4270*/  STG.E.U8 desc[UR36][R16.64], R8 ;  /* 0x0000000810007986 */ /* 0x0001e2000c101124 */
[----:B------:R-:W-:Y:S05]  /*4280*/  BRA `(.L_x_6347) ;  /* 0x0000000400187947 */ /* 0x000fea0003800000 */
.L_x_6365:
        /* <DEDUP_REMOVED lines=17> */
.L_x_6372:
[----:B------:R-:W-:-:S04]  /*43a0*/  LOP3.LUT R2, R3, 0x80000000, RZ, 0xc0, !PT ;  /* 0x8000000003027812 */ /* 0x000fc800078ec0ff */
[----:B------:R-:W-:-:S04]  /*43b0*/  SHF.R.U32.HI R3, RZ, 0x18, R2 ;  /* 0x00000018ff037819 */ /* 0x000fc80000011602 */
[----:B------:R-:W-:-:S04]  /*43c0*/  LOP3.LUT R0, R0, R3, RZ, 0xfc, !PT ;  /* 0x0000000300007212 */ /* 0x000fc800078efcff */
[----:B------:R-:W-:-:S07]  /*43d0*/  PRMT R8, R0, 0x7610, R8 ;  /* 0x0000761000087816 */ /* 0x000fce0000000008 */
.L_x_6371:
[----:B------:R-:W-:Y:S05]  /*43e0*/  BSYNC B0 ;  /* 0x0000000000007941 */ /* 0x000fea0003800000 */
.L_x_6370:
[----:B------:R0:W-:Y:S01]  /*43f0*/  STG.E.U8 desc[UR36][R16.64], R8 ;  /* 0x0000000810007986 */ /* 0x0001e2000c101124 */
[----:B------:R-:W-:Y:S05]  /*4400*/  BRA `(.L_x_6347) ;  /* 0x0000000000b87947 */ /* 0x000fea0003800000 */
.L_x_6364:
        /* <DEDUP_REMOVED lines=22> */
.L_x_6346:
        /* <DEDUP_REMOVED lines=16> */
.L_x_6375:
[----:B------:R-:W-:Y:S05]  /*4670*/  BRA `(.L_x_6347) ;  /* 0x00000000001c7947 */ /* 0x000fea0003800000 */
.L_x_6374:
[----:B------:R-:W-:-:S06]  /*4680*/  IMAD.U32 R3, R3, 0x10000, RZ ;  /* 0x0001000003037824 */ /* 0x000fcc00078e00ff */
[----:B------:R-:W0:Y:S02]  /*4690*/  F2I.U64.TRUNC R2, R3 ;  /* 0x0000000300027311 */ /* 0x000e24000020d800 */
[----:B0-----:R0:W-:Y:S01]  /*46a0*/  STG.E.64 desc[UR36][R16.64], R2 ;  /* 0x0000000210007986 */ /* 0x0011e2000c101b24 */
[----:B------:R-:W-:Y:S05]  /*46b0*/  BRA `(.L_x_6347) ;  /* 0x00000000000c7947 */ /* 0x000fea0003800000 */
.L_x_6373:
[----:B------:R-:W-:-:S06]  /*46c0*/  IMAD.U32 R3, R3, 0x10000, RZ ;  /* 0x0001000003037824 */ /* 0x000fcc00078e00ff */
[----:B------:R-:W0:Y:S02]  /*46d0*/  F2I.FTZ.U32.TRUNC.NTZ R3, R3 ;  /* 0x0000000300037305 */ /* 0x000e24000021f000 */
[----:B0-----:R0:W-:Y:S02]  /*46e0*/  STG.E desc[UR36][R16.64], R3 ;  /* 0x0000000310007986 */ /* 0x0011e4000c101924 */
.L_x_6347:
[----:B------:R-:W-:-:S04]  /*46f0*/  IMAD R18, R18, 0x200, R23 ;  /* 0x0000020012127824 */ /* 0x000fc800078e0217 */
[----:B------:R-:W-:-:S07]  /*4700*/  VIADD R19, R18, 0x80 ;  /* 0x0000008012137836 */ /* 0x000fce0000000000 */
.L_x_6274:
[----:B------:R-:W-:Y:S05]  /*4710*/  BSYNC B6 ;  /* 0x0000000000067941 */ /* 0x000fea0003800000 */
.L_x_6273:
        /* <DEDUP_REMOVED lines=358> */
.L_x_6378:
        /* <DEDUP_REMOVED lines=23> */
.L_x_6382:
[----:B------:R-:W2:Y:S02]  /*5ef0*/  LDG.E.U8 R2, desc[UR36][R2.64] ;  /* 0x0000002402027981 */ /* 0x000ea4000c1e1100 */
[----:B--2---:R-:W-:-:S04]  /*5f00*/  I2FP.F32.U32 R0, R2 ;  /* 0x0000000200007245 */ /* 0x004fc80000201000 */
[----:B------:R-:W-:-:S04]  /*5f10*/  F2FP.BF16.F32.PACK_AB R0, RZ, R0 ;  /* 0x00000000ff00723e */ /* 0x000fc800000010ff */
[----:B------:R-:W-:Y:S01]  /*5f20*/  PRMT R22, R0, 0x7610, R22 ;  /* 0x0000761000167816 */ /* 0x000fe20000000016 */
[----:B------:R-:W-:Y:S06]  /*5f30*/  BRA `(.L_x_6384) ;  /* 0x0000000c00c87947 */ /* 0x000fec0003800000 */
.L_x_6381:
        /* <DEDUP_REMOVED lines=11> */
.L_x_6386:
[----:B------:R-:W2:Y:S02]  /*5ff0*/  LDG.E R2, desc[UR36][R2.64] ;  /* 0x0000002402027981 */ /* 0x000ea4000c1e1900 */
[----:B--2---:R-:W-:-:S04]  /*6000*/  I2FP.F32.S32 R0, R2 ;  /* 0x0000000200007245 */ /* 0x004fc80000201400 */
[----:B------:R-:W-:-:S04]  /*6010*/  F2FP.BF16.F32.PACK_AB R0, RZ, R0 ;  /* 0x00000000ff00723e */ /* 0x000fc800000010ff */
[----:B------:R-:W-:Y:S01]  /*6020*/  PRMT R22, R0, 0x7610, R22 ;  /* 0x0000761000167816 */ /* 0x000fe20000000016 */
[----:B------:R-:W-:Y:S06]  /*6030*/  BRA `(.L_x_6384) ;  /* 0x0000000c00887947 */ /* 0x000fec0003800000 */
.L_x_6385:
[----:B------:R-:W2:Y:S02]  /*6040*/  LDG.E.U16 R2, desc[UR36][R2.64] ;  /* 0x0000002402027981 */ /* 0x000ea4000c1e1500 */
[----:B--2---:R-:W0:Y:S02]  /*6050*/  I2F.S16 R0, R2 ;  /* 0x0000000200007306 */ /* 0x004e240000101400 */
[----:B0-----:R-:W-:-:S04]  /*6060*/  F2FP.BF16.F32.PACK_AB R0, RZ, R0 ;  /* 0x00000000ff00723e */ /* 0x001fc800000010ff */
[----:B------:R-:W-:Y:S01]  /*6070*/  PRMT R22, R0, 0x7610, R22 ;  /* 0x0000761000167816 */ /* 0x000fe20000000016 */
[----:B------:R-:W-:Y:S06]  /*6080*/  BRA `(.L_x_6384) ;  /* 0x0000000c00747947 */ /* 0x000fec0003800000 */
.L_x_6380:
        /* <DEDUP_REMOVED lines=9> */
.L_x_6388:
[----:B------:R-:W2:Y:S02]  /*6120*/  LDG.E.U16 R0, desc[UR36][R2.64] ;  /* 0x0000002402007981 */ /* 0x000ea4000c1e1500 */
[----:B--2---:R-:W-:-:S05]  /*6130*/  HADD2.F32 R0, -RZ, R0.H0_H0 ;  /* 0x20000000ff007230 */ /* 0x004fca0000004100 */
[----:B------:R-:W-:-:S04]  /*6140*/  F2FP.BF16.F32.PACK_AB R0, RZ, R0 ;  /* 0x00000000ff00723e */ /* 0x000fc800000010ff */
[----:B------:R-:W-:Y:S01]  /*6150*/  PRMT R22, R0, 0x7610, R22 ;  /* 0x0000761000167816 */ /* 0x000fe20000000016 */
[----:B------:R-:W-:Y:S06]  /*6160*/  BRA `(.L_x_6384) ;  /* 0x0000000c003c7947 */ /* 0x000fec0003800000 */
.L_x_6387:
        /* <DEDUP_REMOVED lines=9> */
.L_x_6390:
[----:B------:R-:W2:Y:S02]  /*6200*/  LDG.E.U16 R2, desc[UR36][R2.64] ;  /* 0x0000002402027981 */ /* 0x000ea4000c1e1500 */
[----:B--2---:R-:W-:-:S05]  /*6210*/  HADD2.F32 R0, -RZ, R2.H0_H0 ;  /* 0x20000002ff007230 */ /* 0x004fca0000004100 */
[----:B------:R-:W-:-:S04]  /*6220*/  F2FP.BF16.F32.PACK_AB R0, RZ, R0 ;  /* 0x00000000ff00723e */ /* 0x000fc800000010ff */
[----:B------:R-:W-:Y:S01]  /*6230*/  PRMT R22, R0, 0x7610, R22 ;  /* 0x0000761000167816 */ /* 0x000fe20000000016 */
[----:B------:R-:W-:Y:S06]  /*6240*/  BRA `(.L_x_6384) ;  /* 0x0000000c00047947 */ /* 0x000fec0003800000 */
.L_x_6389:
        /* <DEDUP_REMOVED lines=9> */
.L_x_6379:
        /* <DEDUP_REMOVED lines=14> */
.L_x_6393:
        /* <DEDUP_REMOVED lines=9> */
.L_x_6392:
        /* <DEDUP_REMOVED lines=28> */
.L_x_6395:
        /* <DEDUP_REMOVED lines=15> */
.L_x_6394:
[----:B------:R0:W5:Y:S01]  /*6700*/  LDG.E.U16 R22, desc[UR36][R2.64] ;  /* 0x0000002402167981 */ /* 0x000162000c1e1500 */
[----:B------:R-:W-:Y:S05]  /*6710*/  BRA `(.L_x_6384) ;  /* 0x0000000400d07947 */ /* 0x000fea0003800000 */
.L_x_6391:
        /* <DEDUP_REMOVED lines=13> */
.L_x_6398:
        /* <DEDUP_REMOVED lines=21> */
.L_x_6402:
[----:B------:R-:W-:Y:S05]  /*6940*/  BSYNC B1 ;  /* 0x0000000000017941 */ /* 0x000fea0003800000 */
.L_x_6401:
[----:B------:R-:W-:Y:S01]  /*6950*/  LEA R3, R0, 0x3b800000, 0x17 ;  /* 0x3b80000000037811 */ /* 0x000fe200078eb8ff */
[----:B------:R-:W-:-:S05]  /*6960*/  IMAD.SHL.U32 R0, R2, 0x100000, RZ ;  /* 0x0010000002007824 */ /* 0x000fca00078e00ff */
[----:B------:R-:W-:-:S07]  /*6970*/  LOP3.LUT R0, R3, R0, R4, 0xfe, !PT ;  /* 0x0000000003007212 */ /* 0x000fce00078efe04 */
.L_x_6400:
[----:B------:R-:W-:Y:S05]  /*6980*/  BSYNC B0 ;  /* 0x0000000000007941 */ /* 0x000fea0003800000 */
.L_x_6399:
[----:B------:R-:W-:-:S04]  /*6990*/  F2FP.BF16.F32.PACK_AB R0, RZ, R0 ;  /* 0x00000000ff00723e */ /* 0x000fc800000010ff */
[----:B------:R-:W-:Y:S01]  /*69a0*/  PRMT R22, R0, 0x7610, R22 ;  /* 0x0000761000167816 */ /* 0x000fe20000000016 */
[----:B------:R-:W-:Y:S06]  /*69b0*/  BRA `(.L_x_6384) ;  /* 0x0000000400287947 */ /* 0x000fec0003800000 */
.L_x_6397:
        /* <DEDUP_REMOVED lines=21> */
.L_x_6406:
[----:B------:R-:W-:Y:S05]  /*6b10*/  BSYNC B1 ;  /* 0x0000000000017941 */ /* 0x000fea0003800000 */
.L_x_6405:
[----:B------:R-:W-:Y:S01]  /*6b20*/  LEA R3, R0, 0x37800000, 0x17 ;  /* 0x3780000000037811 */ /* 0x000fe200078eb8ff */
[----:B------:R-:W-:-:S05]  /*6b30*/  IMAD.SHL.U32 R0, R2, 0x200000, RZ ;  /* 0x0020000002007824 */ /* 0x000fca00078e00ff */
[----:B------:R-:W-:-:S07]  /*6b40*/  LOP3.LUT R0, R3, R0, R4, 0xfe, !PT ;  /* 0x0000000003007212 */ /* 0x000fce00078efe04 */
.L_x_6404:
[----:B------:R-:W-:Y:S05]  /*6b50*/  BSYNC B0 ;  /* 0x0000000000007941 */ /* 0x000fea0003800000 */
.L_x_6403:
[----:B------:R-:W-:-:S04]  /*6b60*/  F2FP.BF16.F32.PACK_AB R0, RZ, R0 ;  /* 0x00000000ff00723e */ /* 0x000fc800000010ff */
[----:B------:R-:W-:Y:S01]  /*6b70*/  PRMT R22, R0, 0x7610, R22 ;  /* 0x0000761000167816 */ /* 0x000fe20000000016 */
[----:B------:R-:W-:Y:S06]  /*6b80*/  BRA `(.L_x_6384) ;  /* 0x0000000000b47947 */ /* 0x000fec0003800000 */
.L_x_6396:
        /* <DEDUP_REMOVED lines=14> */
.L_x_6410:
[----:B------:R-:W-:Y:S05]  /*6c70*/  BSYNC B0 ;  /* 0x0000000000007941 */ /* 0x000fea0003800000 */
.L_x_6409:
[----:B------:R-:W-:-:S04]  /*6c80*/  F2FP.BF16.F32.PACK_AB R0, RZ, R0 ;  /* 0x00000000ff00723e */ /* 0x000fc800000010ff */
[----:B------:R-:W-:Y:S01]  /*6c90*/  PRMT R22, R0, 0x7610, R22 ;  /* 0x0000761000167816 */ /* 0x000fe20000000016 */
[----:B------:R-:W-:Y:S06]  /*6ca0*/  BRA `(.L_x_6384) ;  /* 0x00000000006c7947 */ /* 0x000fec0003800000 */
.L_x_6383:
        /* <DEDUP_REMOVED lines=16> */
.L_x_6411:
[----:B------:R-:W-:Y:S01]  /*6db0*/  PRMT R22, RZ, 0x7610, R22 ;  /* 0x00007610ff167816 */ /* 0x000fe20000000016 */
[----:B------:R-:W-:Y:S06]  /*6dc0*/  BRA `(.L_x_6384) ;  /* 0x0000000000247947 */ /* 0x000fec0003800000 */
.L_x_6408:
[----:B------:R-:W2:Y:S02]  /*6dd0*/  LDG.E.64 R2, desc[UR36][R2.64] ;  /* 0x0000002402027981 */ /* 0x000ea4000c1e1b00 */
[----:B--2---:R-:W0:Y:S02]  /*6de0*/  I2F.U64 R0, R2 ;  /* 0x0000000200007312 */ /* 0x004e240000301000 */
[----:B0-----:R-:W-:-:S04]  /*6df0*/  F2FP.BF16.F32.PACK_AB R0, RZ, R0 ;  /* 0x00000000ff00723e */ /* 0x001fc800000010ff */
[----:B------:R-:W-:Y:S01]  /*6e00*/  PRMT R22, R0, 0x7610, R22 ;  /* 0x0000761000167816 */ /* 0x000fe20000000016 */
[----:B------:R-:W-:Y:S06]  /*6e10*/  BRA `(.L_x_6384) ;  /* 0x0000000000107947 */ /* 0x000fec0003800000 */
.L_x_6407:
[----:B------:R-:W2:Y:S02]  /*6e20*/  LDG.E R2, desc[UR36][R2.64] ;  /* 0x0000002402027981 */ /* 0x000ea4000c1e1900 */
[----:B--2---:R-:W-:-:S04]  /*6e30*/  I2FP.F32.U32 R0, R2 ;  /* 0x0000000200007245 */ /* 0x004fc80000201000 */
[----:B------:R-:W-:-:S04]  /*6e40*/  F2FP.BF16.F32.PACK_AB R0, RZ, R0 ;  /* 0x00000000ff00723e */ /* 0x000fc800000010ff */
[----:B------:R-:W-:-:S07]  /*6e50*/  PRMT R22, R0, 0x7610, R22 ;  /* 0x0000761000167816 */ /* 0x000fce0000000016 */
.L_x_6384:
        /* <DEDUP_REMOVED lines=19> */
.L_x_6415:
[----:B------:R-:W2:Y:S02]  /*6f90*/  LDG.E.U8 R2, desc[UR36][R2.64] ;  /* 0x0000002402027981 */ /* 0x000ea4000c1e1100 */
[----:B--2---:R-:W-:-:S04]  /*6fa0*/  I2FP.F32.U32 R0, R2 ;  /* 0x0000000200007245 */ /* 0x004fc80000201000 */
[----:B------:R-:W-:Y:S01]  /*6fb0*/  F2FP.BF16.F32.PACK_AB R0, RZ, R0 ;  /* 0x00000000ff00723e */ /* 0x000fe200000010ff */
[----:B------:R-:W-:Y:S06]  /*6fc0*/  BRA `(.L_x_6417) ;  /* 0x0000000c00907947 */ /* 0x000fec0003800000 */
.L_x_6414:
        /* <DEDUP_REMOVED lines=10> */
.L_x_6419:
[----:B------:R-:W2:Y:S02]  /*7070*/  LDG.E R2, desc[UR36][R2.64] ;  /* 0x0000002402027981 */ /* 0x000ea4000c1e1900 */
[----:B--2---:R-:W-:-:S04]  /*7080*/  I2FP.F32.S32 R0, R2 ;  /* 0x0000000200007245 */ /* 0x004fc80000201400 */
[----:B------:R-:W-:Y:S01]  /*7090*/  F2FP.BF16.F32.PACK_AB R0, RZ, R0 ;  /* 0x00000000ff00723e */ /* 0x000fe200000010ff */
[----:B------:R-:W-:Y:S06]  /*70a0*/  BRA `(.L_x_6417) ;  /* 0x0000000c00587947 */ /* 0x000fec0003800000 */
.L_x_6418:
[----:B------:R-:W2:Y:S02]  /*70b0*/  LDG.E.U16 R2, desc[UR36][R2.64] ;  /* 0x0000002402027981 */ /* 0x000ea4000c1e1500 */
[----:B--2---:R-:W0:Y:S02]  /*70c0*/  I2F.S16 R0, R2 ;  /* 0x0000000200007306 */ /* 0x004e240000101400 */
[----:B0-----:R-:W-:Y:S01]  /*70d0*/  F2FP.BF16.F32.PACK_AB R0, RZ, R0 ;  /* 0x00000000ff00723e */ /* 0x001fe200000010ff */
[----:B------:R-:W-:Y:S06]  /*70e0*/  BRA `(.L_x_6417) ;  /* 0x0000000c00487947 */ /* 0x000fec0003800000 */
.L_x_6413:
        /* <DEDUP_REMOVED lines=9> */
.L_x_6421:
[----:B------:R-:W2:Y:S02]  /*7180*/  LDG.E.U16 R0, desc[UR36][R2.64] ;  /* 0x0000002402007981 */ /* 0x000ea4000c1e1500 */
[----:B--2---:R-:W-:-:S05]  /*7190*/  HADD2.F32 R0, -RZ, R0.H0_H0 ;  /* 0x20000000ff007230 */ /* 0x004fca0000004100 */
[----:B------:R-:W-:Y:S01]  /*71a0*/  F2FP.BF16.F32.PACK_AB R0, RZ, R0 ;  /* 0x00000000ff00723e */ /* 0x000fe200000010ff */
[----:B------:R-:W-:Y:S06]  /*71b0*/  BRA `(.L_x_6417) ;  /* 0x0000000c00147947 */ /* 0x000fec0003800000 */
.L_x_6420:
        /* <DEDUP_REMOVED lines=9> */
.L_x_6423:
[----:B------:R-:W2:Y:S02]  /*7250*/  LDG.E.U16 R2, desc[UR36][R2.64] ;  /* 0x0000002402027981 */ /* 0x000ea4000c1e1500 */
[----:B--2---:R-:W-:-:S05]  /*7260*/  HADD2.F32 R0, -RZ, R2.H0_H0 ;  /* 0x20000002ff007230 */ /* 0x004fca0000004100 */
[----:B------:R-:W-:Y:S01]  /*7270*/  F2FP.BF16.F32.PACK_AB R0, RZ, R0 ;  /* 0x00000000ff00723e */ /* 0x000fe200000010ff */
[----:B------:R-:W-:Y:S06]  /*7280*/  BRA `(.L_x_6417) ;  /* 0x0000000800e07947 */ /* 0x000fec0003800000 */
.L_x_6422:
        /* <DEDUP_REMOVED lines=8> */
.L_x_6412:
        /* <DEDUP_REMOVED lines=13> */
.L_x_6426:
        /* <DEDUP_REMOVED lines=8> */
.L_x_6425:
        /* <DEDUP_REMOVED lines=28> */
.L_x_6428:
        /* <DEDUP_REMOVED lines=15> */
.L_x_6427:
[----:B------:R0:W5:Y:S01]  /*7710*/  LDG.E.U16 R0, desc[UR36][R2.64] ;  /* 0x0000002402007981 */ /* 0x000162000c1e1500 */
[----:B------:R-:W-:Y:S05]  /*7720*/  BRA `(.L_x_6417) ;  /* 0x0000000400b87947 */ /* 0x000fea0003800000 */
.L_x_6424:
        /* <DEDUP_REMOVED lines=12> */
.L_x_6431:
        /* <DEDUP_REMOVED lines=21> */
.L_x_6435:
[----:B------:R-:W-:Y:S05]  /*7940*/  BSYNC B1 ;  /* 0x0000000000017941 */ /* 0x000fea0003800000 */
.L_x_6434:
[----:B------:R-:W-:Y:S01]  /*7950*/  LEA R3, R0, 0x3b800000, 0x17 ;  /* 0x3b80000000037811 */ /* 0x000fe200078eb8ff */
[----:B------:R-:W-:-:S05]  /*7960*/  IMAD.SHL.U32 R0, R2, 0x100000, RZ ;  /* 0x0010000002007824 */ /* 0x000fca00078e00ff */
[----:B------:R-:W-:-:S07]  /*7970*/  LOP3.LUT R0, R3, R0, R4, 0xfe, !PT ;  /* 0x0000000003007212 */ /* 0x000fce00078efe04 */
.L_x_6433:
[----:B------:R-:W-:Y:S05]  /*7980*/  BSYNC B0 ;  /* 0x0000000000007941 */ /* 0x000fea0003800000 */
.L_x_6432:
[----:B------:R-:W-:Y:S01]  /*7990*/  F2FP.BF16.F32.PACK_AB R0, RZ, R0 ;  /* 0x00000000ff00723e */ /* 0x000fe200000010ff */
[----:B------:R-:W-:Y:S06]  /*79a0*/  BRA `(.L_x_6417) ;  /* 0x0000000400187947 */ /* 0x000fec0003800000 */
.L_x_6430:
        /* <DEDUP_REMOVED lines=21> */
.L_x_6439:
[----:B------:R-:W-:Y:S05]  /*7b00*/  BSYNC B1 ;  /* 0x0000000000017941 */ /* 0x000fea0003800000 */
.L_x_6438:
[----:B------:R-:W-:Y:S01]  /*7b10*/  LEA R3, R0, 0x37800000, 0x17 ;  /* 0x3780000000037811 */ /* 0x000fe200078eb8ff */
[----:B------:R-:W-:-:S05]  /*7b20*/  IMAD.SHL.U32 R0, R2, 0x200000, RZ ;  /* 0x0020000002007824 */ /* 0x000fca00078e00ff */
[----:B------:R-:W-:-:S07]  /*7b30*/  LOP3.LUT R0, R3, R0, R4, 0xfe, !PT ;  /* 0x0000000003007212 */ /* 0x000fce00078efe04 */
.L_x_6437:
[----:B------:R-:W-:Y:S05]  /*7b40*/  BSYNC B0 ;  /* 0x0000000000007941 */ /* 0x000fea0003800000 */
.L_x_6436:
[----:B------:R-:W-:Y:S01]  /*7b50*/  F2FP.BF16.F32.PACK_AB R0, RZ, R0 ;  /* 0x00000000ff00723e */ /* 0x000fe200000010ff */
[----:B------:R-:W-:Y:S06]  /*7b60*/  BRA `(.L_x_6417) ;  /* 0x0000000000a87947 */ /* 0x000fec0003800000 */
.L_x_6429:
        /* <DEDUP_REMOVED lines=14> */
.L_x_6443:
[----:B------:R-:W-:Y:S05]  /*7c50*/  BSYNC B0 ;  /* 0x0000000000007941 */ /* 0x000fea0003800000 */
.L_x_6442:
[----:B------:R-:W-:Y:S01]  /*7c60*/  F2FP.BF16.F32.PACK_AB R0, RZ, R0 ;  /* 0x00000000ff00723e */ /* 0x000fe200000010ff */
[----:B------:R-:W-:Y:S06]  /*7c70*/  BRA `(.L_x_6417) ;  /* 0x0000000000647947 */ /* 0x000fec0003800000 */
.L_x_6416:
        /* <DEDUP_REMOVED lines=16> */
.L_x_6444:
[----:B------:R-:W-:Y:S01]  /*7d80*/  PRMT R0, RZ, 0x7610, R0 ;  /* 0x00007610ff007816 */ /* 0x000fe20000000000 */
[----:B------:R-:W-:Y:S06]  /*7d90*/  BRA `(.L_x_6417) ;  /* 0x00000000001c7947 */ /* 0x000fec0003800000 */
.L_x_6441:
[----:B------:R-:W2:Y:S02]  /*7da0*/  LDG.E.64 R2, desc[UR36][R2.64] ;  /* 0x0000002402027981 */ /* 0x000ea4000c1e1b00 */
[----:B--2---:R-:W0:Y:S02]  /*7db0*/  I2F.U64 R0, R2 ;  /* 0x0000000200007312 */ /* 0x004e240000301000 */
[----:B0-----:R-:W-:Y:S01]  /*7dc0*/  F2FP.BF16.F32.PACK_AB R0, RZ, R0 ;  /* 0x00000000ff00723e */ /* 0x001fe200000010ff */
[----:B------:R-:W-:Y:S06]  /*7dd0*/  BRA `(.L_x_6417) ;  /* 0x00000000000c7947 */ /* 0x000fec0003800000 */
.L_x_6440:
[----:B------:R-:W2:Y:S02]  /*7de0*/  LDG.E R2, desc[UR36][R2.64] ;  /* 0x0000002402027981 */ /* 0x000ea4000c1e1900 */
[----:B--2---:R-:W-:-:S04]  /*7df0*/  I2FP.F32.U32 R0, R2 ;  /* 0x0000000200007245 */ /* 0x004fc80000201000 */
[----:B------:R-:W-:-:S07]  /*7e00*/  F2FP.BF16.F32.PACK_AB R0, RZ, R0 ;  /* 0x00000000ff00723e */ /* 0x000fce00000010ff */
.L_x_6417:
[----:B0-----:R-:W0:Y:S01]  /*7e10*/  LDC.U8 R2, c[0x0][0x491] ;  /* 0x00012440ff027b82 */ /* 0x001e220000000000 */
[----:B-----5:R-:W-:Y:S02]  /*7e20*/  IMAD.U32 R22, R22, 0x10000, RZ ;  /* 0x0001000016167824 */ /* 0x020fe400078e00ff */
[----:B------:R-:W-:-:S05]  /*7e30*/  IMAD.U32 R3, R0, 0x10000, RZ ;  /* 0x0001000000037824 */ /* 0x000fca00078e00ff */
[----:B------:R-:W-:-:S06]  /*7e40*/  FMNMX.FTZ R3, R22, R3, !PT ;  /* 0x0000000316037209 */ /* 0x000fcc0007810000 */
        /* <DEDUP_REMOVED lines=16> */
.L_x_6448:
[----:B------:R-:W-:-:S06]  /*7f50*/  IMAD.U32 R3, R3, 0x10000, RZ ;  /* 0x0001000003037824 */ /* 0x000fcc00078e00ff */
[----:B------:R-:W0:Y:S02]  /*7f60*/  F2I.S64.TRUNC R2, R3 ;  /* 0x0000000300027311 */ /* 0x000e24000020d900 */
[----:B0-----:R0:W-:Y:S01]  /*7f70*/  STG.E.U8 desc[UR36][R16.64], R2 ;  /* 0x0000000210007986 */ /* 0x0011e2000c101124 */
[----:B------:R-:W-:Y:S05]  /*7f80*/  BRA `(.L_x_6450) ;  /* 0x0000000c00847947 */ /* 0x000fea0003800000 */
.L_x_6447:
        /* <DEDUP_REMOVED lines=10> */
.L_x_6452:
[----:B------:R-:W-:-:S06]  /*8030*/  IMAD.U32 R3, R3, 0x10000, RZ ;  /* 0x0001000003037824 */ /* 0x000fcc00078e00ff */
[----:B------:R-:W0:Y:S02]  /*8040*/  F2I.FTZ.TRUNC.NTZ R3, R3 ;  /* 0x0000000300037305 */ /* 0x000e24000021f100 */
[----:B0-----:R3:W-:Y:S01]  /*8050*/  STG.E desc[UR36][R16.64], R3 ;  /* 0x0000000310007986 */ /* 0x0017e2000c101924 */
[----:B------:R-:W-:Y:S05]  /*8060*/  BRA `(.L_x_6450) ;  /* 0x0000000c004c7947 */ /* 0x000fea0003800000 */
.L_x_6451:
[----:B------:R-:W-:-:S06]  /*8070*/  IMAD.U32 R3, R3, 0x10000, RZ ;  /* 0x0001000003037824 */ /* 0x000fcc00078e00ff */
[----:B------:R-:W0:Y:S02]  /*8080*/  F2I.FTZ.TRUNC.NTZ R3, R3 ;  /* 0x0000000300037305 */ /* 0x000e24000021f100 */
[----:B0-----:R2:W-:Y:S01]  /*8090*/  STG.E.U16 desc[UR36][R16.64], R3 ;  /* 0x0000000310007986 */ /* 0x0015e2000c101524 */
[----:B------:R-:W-:Y:S05]  /*80a0*/  BRA `(.L_x_6450) ;  /* 0x0000000c003c7947 */ /* 0x000fea0003800000 */
.L_x_6446:
        /* <DEDUP_REMOVED lines=9> */
.L_x_6454:
[----:B------:R-:W-:-:S05]  /*8140*/  IMAD.U32 R0, R3, 0x10000, RZ ;  /* 0x0001000003007824 */ /* 0x000fca00078e00ff */
[----:B------:R-:W-:-:S05]  /*8150*/  F2FP.F16.F32.PACK_AB R0, RZ, R0 ;  /* 0x00000000ff00723e */ /* 0x000fca00000000ff */
[----:B------:R0:W-:Y:S01]  /*8160*/  STG.E.U16 desc[UR36][R16.64], R0 ;  /* 0x0000000010007986 */ /* 0x0001e2000c101524 */
[----:B------:R-:W-:Y:S05]  /*8170*/  BRA `(.L_x_6450) ;  /* 0x0000000c00087947 */ /* 0x000fea0003800000 */
.L_x_6453:
        /* <DEDUP_REMOVED lines=10> */
.L_x_6456:
[----:B------:R-:W-:-:S05]  /*8220*/  IMAD.U32 R3, R3, 0x10000, RZ ;  /* 0x0001000003037824 */ /* 0x000fca00078e00ff */
[----:B------:R-:W-:-:S04]  /*8230*/  F2FP.F16.F32.PACK_AB R3, RZ, R3 ;  /* 0x00000003ff03723e */ /* 0x000fc800000000ff */
[----:B------:R-:W-:-:S05]  /*8240*/  PRMT R3, R3, 0x5410, RZ ;  /* 0x0000541003037816 */ /* 0x000fca00000000ff */
[----:B------:R0:W-:Y:S01]  /*8250*/  STG.E desc[UR36][R16.64], R3 ;  /* 0x0000000310007986 */ /* 0x0001e2000c101924 */
[----:B------:R-:W-:Y:S05]  /*8260*/  BRA `(.L_x_6450) ;  /* 0x0000000800cc7947 */ /* 0x000fea0003800000 */
.L_x_6455:
[----:B------:R-:W-:-:S04]  /*8270*/  IMAD.U32 R2, R3, 0x10000, RZ ;  /* 0x0001000003027824 */ /* 0x000fc800078e00ff */
[----:B------:R-:W-:-:S06]  /*8280*/  FMUL.FTZ R2, R2, 1 ;  /* 0x3f80000002027820 */ /* 0x000fcc0000410000 */
[----:B------:R-:W0:Y:S02]  /*8290*/  F2F.F64.F32 R2, R2 ;  /* 0x0000000200027310 */ /* 0x000e240000201800 */
[----:B0-----:R0:W-:Y:S01]  /*82a0*/  STG.E.64 desc[UR36][R16.64], R2 ;  /* 0x0000000210007986 */ /* 0x0011e2000c101b24 */
[----:B------:R-:W-:Y:S05]  /*82b0*/  BRA `(.L_x_6450) ;  /* 0x0000000800b87947 */ /* 0x000fea0003800000 */
.L_x_6445:
        /* <DEDUP_REMOVED lines=13> */
.L_x_6459:
[----:B------:R-:W-:Y:S01]  /*8390*/  IMAD.U32 R3, R3, 0x10000, RZ ;  /* 0x0001000003037824 */ /* 0x000fe200078e00ff */
[----:B------:R-:W-:-:S03]  /*83a0*/  CS2R R6, SRZ ;  /* 0x0000000000067805 */ /* 0x000fc6000001ff00 */
[----:B------:R-:W-:-:S04]  /*83b0*/  FMUL.FTZ R3, R3, 1 ;  /* 0x3f80000003037820 */ /* 0x000fc80000410000 */
[----:B------:R-:W0:Y:S02]  /*83c0*/  F2F.F64.F32 R4, R3 ;  /* 0x0000000300047310 */ /* 0x000e240000201800 */
[----:B0-----:R0:W-:Y:S01]  /*83d0*/  STG.E.128 desc[UR36][R16.64], R4 ;  /* 0x0000000410007986 */ /* 0x0011e2000c101d24 */
[----:B------:R-:W-:Y:S05]  /*83e0*/  BRA `(.L_x_6450) ;  /* 0x00000008006c7947 */ /* 0x000fea0003800000 */
.L_x_6458:
        /* <DEDUP_REMOVED lines=21> */
.L_x_6463:
[----:B------:R-:W-:Y:S05]  /*8540*/  BSYNC B0 ;  /* 0x0000000000007941 */ /* 0x000fea0003800000 */
.L_x_6462:
[----:B------:R-:W-:-:S05]  /*8550*/  LOP3.LUT R3, R0, R3, RZ, 0xfc, !PT ;  /* 0x0000000300037212 */ /* 0x000fca00078efcff */
[----:B------:R0:W-:Y:S01]  /*8560*/  STG.E.U8 desc[UR36][R16.64], R3 ;  /* 0x0000000310007986 */ /* 0x0001e2000c101124 */
[----:B------:R-:W-:Y:S05]  /*8570*/  BRA `(.L_x_6450) ;  /* 0x0000000800087947 */ /* 0x000fea0003800000 */
.L_x_6461:
        /* <DEDUP_REMOVED lines=13> */
.L_x_6465:
[----:B------:R-:W-:Y:S01]  /*8650*/  IMAD.MOV.U32 R0, RZ, RZ, 0x7f ;  /* 0x0000007fff007424 */ /* 0x000fe200078e00ff */
[----:B------:R-:W-:-:S04]  /*8660*/  ISETP.GT.U32.AND P0, PT, R2, 0x7f800000, PT ;  /* 0x7f8000000200780c */ /* 0x000fc80003f04070 */
[----:B------:R-:W-:-:S09]  /*8670*/  SEL R0, R0, 0x7c, P0 ;  /* 0x0000007c00007807 */ /* 0x000fd20000000000 */
.L_x_6466:
[----:B------:R-:W-:Y:S05]  /*8680*/  BSYNC B0 ;  /* 0x0000000000007941 */ /* 0x000fea0003800000 */
.L_x_6464:
[----:B------:R-:W-:-:S04]  /*8690*/  LOP3.LUT R2, R3, 0x80000000, RZ, 0xc0, !PT ;  /* 0x8000000003027812 */ /* 0x000fc800078ec0ff */
[----:B------:R-:W-:-:S04]  /*86a0*/  SHF.R.U32.HI R3, RZ, 0x18, R2 ;  /* 0x00000018ff037819 */ /* 0x000fc80000011602 */
[----:B------:R-:W-:-:S05]  /*86b0*/  LOP3.LUT R3, R0, R3, RZ, 0xfc, !PT ;  /* 0x0000000300037212 */ /* 0x000fca00078efcff */
[----:B------:R0:W-:Y:S01]  /*86c0*/  STG.E.U8 desc[UR36][R16.64], R3 ;  /* 0x0000000310007986 */ /* 0x0001e2000c101124 */
[----:B------:R-:W-:Y:S05]  /*86d0*/  BRA `(.L_x_6450) ;  /* 0x0000000400b07947 */ /* 0x000fea0003800000 */
.L_x_6460:
[----:B------:R0:W-:Y:S01]  /*86e0*/  STG.E.U16 desc[UR36][R16.64], R3 ;  /* 0x0000000310007986 */ /* 0x0001e2000c101524 */
[----:B------:R-:W-:Y:S05]  /*86f0*/  BRA `(.L_x_6450) ;  /* 0x0000000400a87947 */ /* 0x000fea0003800000 */
.L_x_6457:
        /* <DEDUP_REMOVED lines=12> */
.L_x_6469:
        /* <DEDUP_REMOVED lines=17> */
.L_x_6472:
[----:B------:R-:W-:-:S04]  /*88d0*/  LOP3.LUT R2, R3, 0x80000000, RZ, 0xc0, !PT ;  /* 0x8000000003027812 */ /* 0x000fc800078ec0ff */
[----:B------:R-:W-:-:S04]  /*88e0*/  SHF.R.U32.HI R3, RZ, 0x18, R2 ;  /* 0x00000018ff037819 */ /* 0x000fc80000011602 */
[----:B------:R-:W-:-:S04]  /*88f0*/  LOP3.LUT R0, R0, R3, RZ, 0xfc, !PT ;  /* 0x0000000300007212 */ /* 0x000fc800078efcff */
[----:B------:R-:W-:-:S07]  /*8900*/  PRMT R8, R0, 0x7610, R8 ;  /* 0x0000761000087816 */ /* 0x000fce0000000008 */
.L_x_6471:
[----:B------:R-:W-:Y:S05]  /*8910*/  BSYNC B0 ;  /* 0x0000000000007941 */ /* 0x000fea0003800000 */
.L_x_6470:
[----:B------:R0:W-:Y:S01]  /*8920*/  STG.E.U8 desc[UR36][R16.64], R8 ;  /* 0x0000000810007986 */ /* 0x0001e2000c101124 */
[----:B------:R-:W-:Y:S05]  /*8930*/  BRA `(.L_x_6450) ;  /* 0x0000000400187947 */ /* 0x000fea0003800000 */
.L_x_6468:
        /* <DEDUP_REMOVED lines=17> */
.L_x_6475:
[----:B------:R-:W-:-:S04]  /*8a50*/  LOP3.LUT R2, R3, 0x80000000, RZ, 0xc0, !PT ;  /* 0x8000000003027812 */ /* 0x000fc800078ec0ff */
[----:B------:R-:W-:-:S04]  /*8a60*/  SHF.R.U32.HI R3, RZ, 0x18, R2 ;  /* 0x00000018ff037819 */ /* 0x000fc80000011602 */
[----:B------:R-:W-:-:S04]  /*8a70*/  LOP3.LUT R0, R0, R3, RZ, 0xfc, !PT ;  /* 0x0000000300007212 */ /* 0x000fc800078efcff */
[----:B------:R-:W-:-:S07]  /*8a80*/  PRMT R8, R0, 0x7610, R8 ;  /* 0x0000761000087816 */ /* 0x000fce0000000008 */
.L_x_6474:
[----:B------:R-:W-:Y:S05]  /*8a90*/  BSYNC B0 ;  /* 0x0000000000007941 */ /* 0x000fea0003800000 */
.L_x_6473:
[----:B------:R0:W-:Y:S01]  /*8aa0*/  STG.E.U8 desc[UR36][R16.64], R8 ;  /* 0x0000000810007986 */ /* 0x0001e2000c101124 */
[----:B------:R-:W-:Y:S05]  /*8ab0*/  BRA `(.L_x_6450) ;  /* 0x0000000000b87947 */ /* 0x000fea0003800000 */
.L_x_6467:
        /* <DEDUP_REMOVED lines=22> */
.L_x_6449:
        /* <DEDUP_REMOVED lines=16> */
.L_x_6478:
[----:B------:R-:W-:Y:S05]  /*8d20*/  BRA `(.L_x_6450) ;  /* 0x00000000001c7947 */ /* 0x000fea0003800000 */
.L_x_6477:
[----:B------:R-:W-:-:S06]  /*8d30*/  IMAD.U32 R3, R3, 0x10000, RZ ;  /* 0x0001000003037824 */ /* 0x000fcc00078e00ff */
[----:B------:R-:W0:Y:S02]  /*8d40*/  F2I.U64.TRUNC R2, R3 ;  /* 0x0000000300027311 */ /* 0x000e24000020d800 */
[----:B0-----:R0:W-:Y:S01]  /*8d50*/  STG.E.64 desc[UR36][R16.64], R2 ;  /* 0x0000000210007986 */ /* 0x0011e2000c101b24 */
[----:B------:R-:W-:Y:S05]  /*8d60*/  BRA `(.L_x_6450) ;  /* 0x00000000000c7947 */ /* 0x000fea0003800000 */
.L_x_6476:
[----:B------:R-:W-:-:S06]  /*8d70*/  IMAD.U32 R3, R3, 0x10000, RZ ;  /* 0x0001000003037824 */ /* 0x000fcc00078e00ff */
[----:B------:R-:W0:Y:S02]  /*8d80*/  F2I.FTZ.U32.TRUNC.NTZ R3, R3 ;  /* 0x0000000300037305 */ /* 0x000e24000021f000 */
[----:B0-----:R0:W-:Y:S02]  /*8d90*/  STG.E desc[UR36][R16.64], R3 ;  /* 0x0000000310007986 */ /* 0x0011e4000c101924 */
.L_x_6450:
[----:B------:R-:W-:-:S07]  /*8da0*/  VIADD R19, R19, 0x80 ;  /* 0x0000008013137836 */ /* 0x000fce0000000000 */
.L_x_6377:
[----:B------:R-:W-:Y:S05]  /*8db0*/  BSYNC B6 ;  /* 0x0000000000067941 */ /* 0x000fea0003800000 */
.L_x_6376:
        /* <DEDUP_REMOVED lines=358> */
.L_x_6481:
        /* <DEDUP_REMOVED lines=23> */
.L_x_6485:
[----:B------:R-:W2:Y:S02]  /*a590*/  LDG.E.U8 R2, desc[UR36][R2.64] ;  /* 0x0000002402027981 */ /* 0x000ea4000c1e1100 */
[----:B--2---:R-:W-:-:S04]  /*a5a0*/  I2FP.F32.U32 R0, R2 ;  /* 0x0000000200007245 */ /* 0x004fc80000201000 */
[----:B------:R-:W-:-:S04]  /*a5b0*/  F2FP.BF16.F32.PACK_AB R0, RZ, R0 ;  /* 0x00000000ff00723e */ /* 0x000fc800000010ff */
[----:B------:R-:W-:Y:S01]  /*a5c0*/  PRMT R22, R0, 0x7610, R22 ;  /* 0x0000761000167816 */ /* 0x000fe20000000016 */
[----:B------:R-:W-:Y:S06]  /*a5d0*/  BRA `(.L_x_6487) ;  /* 0x0000000c00c87947 */ /* 0x000fec0003800000 */
.L_x_6484:
        /* <DEDUP_REMOVED lines=11> */
.L_x_6489:
[----:B------:R-:W2:Y:S02]  /*a690*/  LDG.E R2, desc[UR36][R2.64] ;  /* 0x0000002402027981 */ /* 0x000ea4000c1e1900 */
[----:B--2---:R-:W-:-:S04]  /*a6a0*/  I2FP.F32.S32 R0, R2 ;  /* 0x0000000200007245 */ /* 0x004fc80000201400 */
[----:B------:R-:W-:-:S04]  /*a6b0*/  F2FP.BF16.F32.PACK_AB R0, RZ, R0 ;  /* 0x00000000ff00723e */ /* 0x000fc800000010ff */
[----:B------:R-:W-:Y:S01]  /*a6c0*/  PRMT R22, R0, 0x7610, R22 ;  /* 0x0000761000167816 */ /* 0x000fe20000000016 */
[----:B------:R-:W-:Y:S06]  /*a6d0*/  BRA `(.L_x_6487) ;  /* 0x0000000c00887947 */ /* 0x000fec0003800000 */
.L_x_6488:
[----:B------:R-:W2:Y:S02]  /*a6e0*/  LDG.E.U16 R2, desc[UR36][R2.64] ;  /* 0x0000002402027981 */ /* 0x000ea4000c1e1500 */
[----:B--2---:R-:W0:Y:S02]  /*a6f0*/  I2F.S16 R0, R2 ;  /* 0x0000000200007306 */ /* 0x004e240000101400 */
[----:B0-----:R-:W-:-:S04]  /*a700*/  F2FP.BF16.F32.PACK_AB R0, RZ, R0 ;  /* 0x00000000ff00723e */ /* 0x001fc800000010ff */
[----:B------:R-:W-:Y:S01]  /*a710*/  PRMT R22, R0, 0x7610, R22 ;  /* 0x0000761000167816 */ /* 0x000fe20000000016 */
[----:B------:R-:W-:Y:S06]  /*a720*/  BRA `(.L_x_6487) ;  /* 0x0000000c00747947 */ /* 0x000fec0003800000 */
.L_x_6483:
        /* <DEDUP_REMOVED lines=9> */
.L_x_6491:
[----:B------:R-:W2:Y:S02]  /*a7c0*/  LDG.E.U16 R0, desc[UR36][R2.64] ;  /* 0x0000002402007981 */ /* 0x000ea4000c1e1500 */
[----:B--2---:R-:W-:-:S05]  /*a7d0*/  HADD2.F32 R0, -RZ, R0.H0_H0 ;  /* 0x20000000ff007230 */ /* 0x004fca0000004100 */
[----:B------:R-:W-:-:S04]  /*a7e0*/  F2FP.BF16.F32.PACK_AB R0, RZ, R0 ;  /* 0x00000000ff00723e */ /* 0x000fc800000010ff */
[----:B------:R-:W-:Y:S01]  /*a7f0*/  PRMT R22, R0, 0x7610, R22 ;  /* 0x0000761000167816 */ /* 0x000fe20000000016 */
[----:B------:R-:W-:Y:S06]  /*a800*/  BRA `(.L_x_6487) ;  /* 0x0000000c003c7947 */ /* 0x000fec0003800000 */
.L_x_6490:
        /* <DEDUP_REMOVED lines=9> */
.L_x_6493:
[----:B------:R-:W2:Y:S02]  /*a8a0*/  LDG.E.U16 R2, desc[UR36][R2.64] ;  /* 0x0000002402027981 */ /* 0x000ea4000c1e1500 */
[----:B--2---:R-:W-:-:S05]  /*a8b0*/  HADD2.F32 R0, -RZ, R2.H0_H0 ;  /* 0x20000002ff007230 */ /* 0x004fca0000004100 */
[----:B------:R-:W-:-:S04]  /*a8c0*/  F2FP.BF16.F32.PACK_AB R0, RZ, R0 ;  /* 0x00000000ff00723e */ /* 0x000fc800000010ff */
[----:B------:R-:W-:Y:S01]  /*a8d0*/  PRMT R22, R0, 0x7610, R22 ;  /* 0x0000761000167816 */ /* 0x000fe20000000016 */
[----:B------:R-:W-:Y:S06]  /*a8e0*/  BRA `(.L_x_6487) ;  /* 0x0000000c00047947 */ /* 0x000fec0003800000 */
.L_x_6492:
        /* <DEDUP_REMOVED lines=9> */
.L_x_6482:
        /* <DEDUP_REMOVED lines=14> */
.L_x_6496:
        /* <DEDUP_REMOVED lines=9> */
.L_x_6495:
        /* <DEDUP_REMOVED lines=28> */
.L_x_6498:
        /* <DEDUP_REMOVED lines=15> */
.L_x_6497:
[----:B------:R0:W5:Y:S01]  /*ada0*/  LDG.E.U16 R22, desc[UR36][R2.64] ;  /* 0x0000002402167981 */ /* 0x000162000c1e1500 */
[----:B------:R-:W-:Y:S05]  /*adb0*/  BRA `(.L_x_6487) ;  /* 0x0000000400d07947 */ /* 0x000fea0003800000 */
.L_x_6494:
        /* <DEDUP_REMOVED lines=13> */
.L_x_6501:
        /* <DEDUP_REMOVED lines=21> */
.L_x_6505:
[----:B------:R-:W-:Y:S05]  /*afe0*/  BSYNC B1 ;  /* 0x0000000000017941 */ /* 0x000fea0003800000 */
.L_x_6504:
[----:B------:R-:W-:Y:S01]  /*aff0*/  LEA R3, R0, 0x3b800000, 0x17 ;  /* 0x3b80000000037811 */ /* 0x000fe200078eb8ff */
[----:B------:R-:W-:-:S05]  /*b000*/  IMAD.SHL.U32 R0, R2, 0x100000, RZ ;  /* 0x0010000002007824 */ /* 0x000fca00078e00ff */
[----:B------:R-:W-:-:S07]  /*b010*/  LOP3.LUT R0, R3, R0, R4, 0xfe, !PT ;  /* 0x0000000003007212 */ /* 0x000fce00078efe04 */
.L_x_6503:
[----:B------:R-:W-:Y:S05]  /*b020*/  BSYNC B0 ;  /* 0x0000000000007941 */ /* 0x000fea0003800000 */
.L_x_6502:
[----:B------:R-:W-:-:S04]  /*b030*/  F2FP.BF16.F32.PACK_AB R0, RZ, R0 ;  /* 0x00000000ff00723e */ /* 0x000fc800000010ff */
[----:B------:R-:W-:Y:S01]  /*b040*/  PRMT R22, R0, 0x7610, R22 ;  /* 0x0000761000167816 */ /* 0x000fe20000000016 */
[----:B------:R-:W-:Y:S06]  /*b050*/  BRA `(.L_x_6487) ;  /* 0x0000000400287947 */ /* 0x000fec0003800000 */
.L_x_6500:
        /* <DEDUP_REMOVED lines=21> */
.L_x_6509:
[----:B------:R-:W-:Y:S05]  /*b1b0*/  BSYNC B1 ;  /* 0x0000000000017941 */ /* 0x000fea0003800000 */
.L_x_6508:
[----:B------:R-:W-:Y:S01]  /*b1c0*/  LEA R3, R0, 0x37800000, 0x17 ;  /* 0x3780000000037811 */ /* 0x000fe200078eb8ff */
[----:B------:R-:W-:-:S05]  /*b1d0*/  IMAD.SHL.U32 R0, R2, 0x200000, RZ ;  /* 0x0020000002007824 */ /* 0x000fca00078e00ff */
[----:B------:R-:W-:-:S07]  /*b1e0*/  LOP3.LUT R0, R3, R0, R4, 0xfe, !PT ;  /* 0x0000000003007212 */ /* 0x000fce00078efe04 */
.L_x_6507:
[----:B------:R-:W-:Y:S05]  /*b1f0*/  BSYNC B0 ;  /* 0x0000000000007941 */ /* 0x000fea0003800000 */
.L_x_6506:
[----:B------:R-:W-:-:S04]  /*b200*/  F2FP.BF16.F32.PACK_AB R0, RZ, R0 ;  /* 0x00000000ff00723e */ /* 0x000fc800000010ff */
[----:B------:R-:W-:Y:S01]  /*b210*/  PRMT R22, R0, 0x7610, R22 ;  /* 0x0000761000167816 */ /* 0x000fe20000000016 */
[----:B------:R-:W-:Y:S06]  /*b220*/  BRA `(.L_x_6487) ;  /* 0x0000000000b47947 */ /* 0x000fec0003800000 */
.L_x_6499:
        /* <DEDUP_REMOVED lines=14> */
.L_x_6513:
[----:B------:R-:W-:Y:S05]  /*b310*/  BSYNC B0 ;  /* 0x0000000000007941 */ /* 0x000fea0003800000 */
.L_x_6512:
[----:B------:R-:W-:-:S04]  /*b320*/  F2FP.BF16.F32.PACK_AB R0, RZ, R0 ;  /* 0x00000000ff00723e */ /* 0x000fc800000010ff */
[----:B------:R-:W-:Y:S01]  /*b330*/  PRMT R22, R0, 0x7610, R22 ;  /* 0x0000761000167816 */ /* 0x000fe20000000016 */
[----:B------:R-:W-:Y:S06]  /*b340*/  BRA `(.L_x_6487) ;  /* 0x00000000006c7947 */ /* 0x000fec0003800000 */
.L_x_6486:
        /* <DEDUP_REMOVED lines=16> */
.L_x_6514:
[----:B------:R-:W-:Y:S01]  /*b450*/  PRMT R22, RZ, 0x7610, R22 ;  /* 0x00007610ff167816 */ /* 0x000fe20000000016 */
[----:B------:R-:W-:Y:S06]  /*b460*/  BRA `(.L_x_6487) ;  /* 0x0000000000247947 */ /* 0x000fec0003800000 */
.L_x_6511:
[----:B------:R-:W2:Y:S02]  /*b470*/  LDG.E.64 R2, desc[UR36][R2.64] ;  /* 0x0000002402027981 */ /* 0x000ea4000c1e1b00 */
[----:B--2---:R-:W0:Y:S02]  /*b480*/  I2F.U64 R0, R2 ;  /* 0x0000000200007312 */ /* 0x004e240000301000 */
[----:B0-----:R-:W-:-:S04]  /*b490*/  F2FP.BF16.F32.PACK_AB R0, RZ, R0 ;  /* 0x00000000ff00723e */ /* 0x001fc800000010ff */
[----:B------:R-:W-:Y:S01]  /*b4a0*/  PRMT R22, R0, 0x7610, R22 ;  /* 0x0000761000167816 */ /* 0x000fe20000000016 */
[----:B------:R-:W-:Y:S06]  /*b4b0*/  BRA `(.L_x_6487) ;  /* 0x0000000000107947 */ /* 0x000fec0003800000 */
.L_x_6510:
[----:B------:R-:W2:Y:S02]  /*b4c0*/  LDG.E R2, desc[UR36][R2.64] ;  /* 0x0000002402027981 */ /* 0x000ea4000c1e1900 */
[----:B--2---:R-:W-:-:S04]  /*b4d0*/  I2FP.F32.U32 R0, R2 ;  /* 0x0000000200007245 */ /* 0x004fc80000201000 */
[----:B------:R-:W-:-:S04]  /*b4e0*/  F2FP.BF16.F32.PACK_AB R0, RZ, R0 ;  /* 0x00000000ff00723e */ /* 0x000fc800000010ff */
[----:B------:R-:W-:-:S07]  /*b4f0*/  PRMT R22, R0, 0x7610, R22 ;  /* 0x0000761000167816 */ /* 0x000fce0000000016 */
.L_x_6487:
        /* <DEDUP_REMOVED lines=19> */
.L_x_6518:
[----:B------:R-:W2:Y:S02]  /*b630*/  LDG.E.U8 R2, desc[UR36][R2.64] ;  /* 0x0000002402027981 */ /* 0x000ea4000c1e1100 */
[----:B--2---:R-:W-:-:S04]  /*b640*/  I2FP.F32.U32 R0, R2 ;  /* 0x0000000200007245 */ /* 0x004fc80000201000 */
[----:B------:R-:W-:Y:S01]  /*b650*/  F2FP.BF16.F32.PACK_AB R0, RZ, R0 ;  /* 0x00000000ff00723e */ /* 0x000fe200000010ff */
[----:B------:R-:W-:Y:S06]  /*b660*/  BRA `(.L_x_6520) ;  /* 0x0000000c00907947 */ /* 0x000fec0003800000 */
.L_x_6517:
        /* <DEDUP_REMOVED lines=10> */
.L_x_6522:
[----:B------:R-:W2:Y:S02]  /*b710*/  LDG.E R2, desc[UR36][R2.64] ;  /* 0x0000002402027981 */ /* 0x000ea4000c1e1900 */
[----:B--2---:R-:W-:-:S04]  /*b720*/  I2FP.F32.S32 R0, R2 ;  /* 0x0000000200007245 */ /* 0x004fc80000201400 */
[----:B------:R-:W-:Y:S01]  /*b730*/  F2FP.BF16.F32.PACK_AB R0, RZ, R0 ;  /* 0x00000000ff00723e */ /* 0x000fe200000010ff */
[----:B------:R-:W-:Y:S06]  /*b740*/  BRA `(.L_x_6520) ;  /* 0x0000000c00587947 */ /* 0x000fec0003800000 */
.L_x_6521:
[----:B------:R-:W2:Y:S02]  /*b750*/  LDG.E.U16 R2, desc[UR36][R2.64] ;  /* 0x0000002402027981 */ /* 0x000ea4000c1e1500 */
[----:B--2---:R-:W0:Y:S02]  /*b760*/  I2F.S16 R0, R2 ;  /* 0x0000000200007306 */ /* 0x004e240000101400 */
[----:B0-----:R-:W-:Y:S01]  /*b770*/  F2FP.BF16.F32.PACK_AB R0, RZ, R0 ;  /* 0x00000000ff00723e */ /* 0x001fe200000010ff */
[----:B------:R-:W-:Y:S06]  /*b780*/  BRA `(.L_x_6520) ;  /* 0x0000000c00487947 */ /* 0x000fec0003800000 */
.L_x_6516:
        /* <DEDUP_REMOVED lines=9> */
.L_x_6524:
[----:B------:R-:W2:Y:S02]  /*b820*/  LDG.E.U16 R0, desc[UR36][R2.64] ;  /* 0x0000002402007981 */ /* 0x000ea4000c1e1500 */
[----:B--2---:R-:W-:-:S05]  /*b830*/  HADD2.F32 R0, -RZ, R0.H0_H0 ;  /* 0x20000000ff007230 */ /* 0x004fca0000004100 */
[----:B------:R-:W-:Y:S01]  /*b840*/  F2FP.BF16.F32.PACK_AB R0, RZ, R0 ;  /* 0x00000000ff00723e */ /* 0x000fe200000010ff */
[----:B------:R-:W-:Y:S06]  /*b850*/  BRA `(.L_x_6520) ;  /* 0x0000000c00147947 */ /* 0x000fec0003800000 */
.L_x_6523:
        /* <DEDUP_REMOVED lines=9> */
.L_x_6526:
[----:B------:R-:W2:Y:S02]  /*b8f0*/  LDG.E.U16 R2, desc[UR36][R2.64] ;  /* 0x0000002402027981 */ /* 0x000ea4000c1e1500 */
[----:B--2---:R-:W-:-:S05]  /*b900*/  HADD2.F32 R0, -RZ, R2.H0_H0 ;  /* 0x20000002ff007230 */ /* 0x004fca0000004100 */
[----:B------:R-:W-:Y:S01]  /*b910*/  F2FP.BF16.F32.PACK_AB R0, RZ, R0 ;  /* 0x00000000ff00723e */ /* 0x000fe200000010ff */
[----:B------:R-:W-:Y:S06]  /*b920*/  BRA `(.L_x_6520) ;  /* 0x0000000800e07947 */ /* 0x000fec0003800000 */
.L_x_6525:
        /* <DEDUP_REMOVED lines=8> */
.L_x_6515:
        /* <DEDUP_REMOVED lines=13> */
.L_x_6529:
        /* <DEDUP_REMOVED lines=8> */
.L_x_6528:
        /* <DEDUP_REMOVED lines=28> */
.L_x_6531:
        /* <DEDUP_REMOVED lines=15> */
.L_x_6530:
[----:B------:R0:W5:Y:S01]  /*bdb0*/  LDG.E.U16 R0, desc[UR36][R2.64] ;  /* 0x0000002402007981 */ /* 0x000162000c1e1500 */
[----:B------:R-:W-:Y:S05]  /*bdc0*/  BRA `(.L_x_6520) ;  /* 0x0000000400b87947 */ /* 0x000fea0003800000 */
.L_x_6527:
        /* <DEDUP_REMOVED lines=12> */
.L_x_6534:
        /* <DEDUP_REMOVED lines=21> */
.L_x_6538:
[----:B------:R-:W-:Y:S05]  /*bfe0*/  BSYNC B1 ;  /* 0x0000000000017941 */ /* 0x000fea0003800000 */
.L_x_6537:
[----:B------:R-:W-:Y:S01]  /*bff0*/  LEA R3, R0, 0x3b800000, 0x17 ;  /* 0x3b80000000037811 */ /* 0x000fe200078eb8ff */
[----:B------:R-:W-:-:S05]  /*c000*/  IMAD.SHL.U32 R0, R2, 0x100000, RZ ;  /* 0x0010000002007824 */ /* 0x000fca00078e00ff */
[----:B------:R-:W-:-:S07]  /*c010*/  LOP3.LUT R0, R3, R0, R4, 0xfe, !PT ;  /* 0x0000000003007212 */ /* 0x000fce00078efe04 */
.L_x_6536:
[----:B------:R-:W-:Y:S05]  /*c020*/  BSYNC B0 ;  /* 0x0000000000007941 */ /* 0x000fea0003800000 */
.L_x_6535:
[----:B------:R-:W-:Y:S01]  /*c030*/  F2FP.BF16.F32.PACK_AB R0, RZ, R0 ;  /* 0x00000000ff00723e */ /* 0x000fe200000010ff */
[----:B------:R-:W-:Y:S06]  /*c040*/  BRA `(.L_x_6520) ;  /* 0x0000000400187947 */ /* 0x000fec0003800000 */
.L_x_6533:
        /* <DEDUP_REMOVED lines=21> */
.L_x_6542:
[----:B------:R-:W-:Y:S05]  /*c1a0*/  BSYNC B1 ;  /* 0x0000000000017941 */ /* 0x000fea0003800000 */
.L_x_6541:
[----:B------:R-:W-:Y:S01]  /*c1b0*/  LEA R3, R0, 0x37800000, 0x17 ;  /* 0x3780000000037811 */ /* 0x000fe200078eb8ff */
[----:B------:R-:W-:-:S05]  /*c1c0*/  IMAD.SHL.U32 R0, R2, 0x200000, RZ ;  /* 0x0020000002007824 */ /* 0x000fca00078e00ff */
[----:B------:R-:W-:-:S07]  /*c1d0*/  LOP3.LUT R0, R3, R0, R4, 0xfe, !PT ;  /* 0x0000000003007212 */ /* 0x000fce00078efe04 */
.L_x_6540:
[----:B------:R-:W-:Y:S05]  /*c1e0*/  BSYNC B0 ;  /* 0x0000000000007941 */ /* 0x000fea0003800000 */
.L_x_6539:
[----:B------:R-:W-:Y:S01]  /*c1f0*/  F2FP.BF16.F32.PACK_AB R0, RZ, R0 ;  /* 0x00000000ff00723e */ /* 0x000fe200000010ff */
[----:B------:R-:W-:Y:S06]  /*c200*/  BRA `(.L_x_6520) ;  /* 0x0000000000a87947 */ /* 0x000fec0003800000 */
.L_x_6532:
        /* <DEDUP_REMOVED lines=14> */
.L_x_6546:
[----:B------:R-:W-:Y:S05]  /*c2f0*/  BSYNC B0 ;  /* 0x0000000000007941 */ /* 0x000fea0003800000 */
.L_x_6545:
[----:B------:R-:W-:Y:S01]  /*c300*/  F2FP.BF16.F32.PACK_AB R0, RZ, R0 ;  /* 0x00000000ff00723e */ /* 0x000fe200000010ff */
[----:B------:R-:W-:Y:S06]  /*c310*/  BRA `(.L_x_6520) ;  /* 0x0000000000647947 */ /* 0x000fec0003800000 */
.L_x_6519:
        /* <DEDUP_REMOVED lines=16> */
.L_x_6547:
[----:B------:R-:W-:Y:S01]  /*c420*/  PRMT R0, RZ, 0x7610, R0 ;  /* 0x00007610ff007816 */ /* 0x000fe20000000000 */
[----:B------:R-:W-:Y:S06]  /*c430*/  BRA `(.L_x_6520) ;  /* 0x00000000001c7947 */ /* 0x000fec0003800000 */
.L_x_6544:
[----:B------:R-:W2:Y:S02]  /*c440*/  LDG.E.64 R2, desc[UR36][R2.64] ;  /* 0x0000002402027981 */ /* 0x000ea4000c1e1b00 */
[----:B--2---:R-:W0:Y:S02]  /*c450*/  I2F.U64 R0, R2 ;  /* 0x0000000200007312 */ /* 0x004e240000301000 */
[----:B0-----:R-:W-:Y:S01]  /*c460*/  F2FP.BF16.F32.PACK_AB R0, RZ, R0 ;  /* 0x00000000ff00723e */ /* 0x001fe200000010ff */
[----:B------:R-:W-:Y:S06]  /*c470*/  BRA `(.L_x_6520) ;  /* 0x00000000000c7947 */ /* 0x000fec0003800000 */
.L_x_6543:
[----:B------:R-:W2:Y:S02]  /*c480*/  LDG.E R2, desc[UR36][R2.64] ;  /* 0x0000002402027981 */ /* 0x000ea4000c1e1900 */
[----:B--2---:R-:W-:-:S04]  /*c490*/  I2FP.F32.U32 R0, R2 ;  /* 0x0000000200007245 */ /* 0x004fc80000201000 */
[----:B------:R-:W-:-:S07]  /*c4a0*/  F2FP.BF16.F32.PACK_AB R0, RZ, R0 ;  /* 0x00000000ff00723e */ /* 0x000fce00000010ff */
.L_x_6520:
        /* <DEDUP_REMOVED lines=20> */
.L_x_6551:
[----:B------:R-:W-:-:S06]  /*c5f0*/  IMAD.U32 R3, R3, 0x10000, RZ ;  /* 0x0001000003037824 */ /* 0x000fcc00078e00ff */
[----:B------:R-:W0:Y:S02]  /*c600*/  F2I.S64.TRUNC R2, R3 ;  /* 0x0000000300027311 */ /* 0x000e24000020d900 */
[----:B0-----:R0:W-:Y:S01]  /*c610*/  STG.E.U8 desc[UR36][R16.64], R2 ;  /* 0x0000000210007986 */ /* 0x0011e2000c101124 */
[----:B------:R-:W-:Y:S05]  /*c620*/  BRA `(.L_x_6553) ;  /* 0x0000000c00847947 */ /* 0x000fea0003800000 */
.L_x_6550:
        /* <DEDUP_REMOVED lines=10> */
.L_x_6555:
[----:B------:R-:W-:-:S06]  /*c6d0*/  IMAD.U32 R3, R3, 0x10000, RZ ;  /* 0x0001000003037824 */ /* 0x000fcc00078e00ff */
[----:B------:R-:W0:Y:S02]  /*c6e0*/  F2I.FTZ.TRUNC.NTZ R3, R3 ;  /* 0x0000000300037305 */ /* 0x000e24000021f100 */
[----:B0-----:R0:W-:Y:S01]  /*c6f0*/  STG.E desc[UR36][R16.64], R3 ;  /* 0x0000000310007986 */ /* 0x0011e2000c101924 */
[----:B------:R-:W-:Y:S05]  /*c700*/  BRA `(.L_x_6553) ;  /* 0x0000000c004c7947 */ /* 0x000fea0003800000 */
.L_x_6554:
[----:B------:R-:W-:-:S06]  /*c710*/  IMAD.U32 R3, R3, 0x10000, RZ ;  /* 0x0001000003037824 */ /* 0x000fcc00078e00ff */
[----:B------:R-:W0:Y:S02]  /*c720*/  F2I.FTZ.TRUNC.NTZ R3, R3 ;  /* 0x0000000300037305 */ /* 0x000e24000021f100 */
[----:B0-----:R0:W-:Y:S01]  /*c730*/  STG.E.U16 desc[UR36][R16.64], R3 ;  /* 0x0000000310007986 */ /* 0x0011e2000c101524 */
[----:B------:R-:W-:Y:S05]  /*c740*/  BRA `(.L_x_6553) ;  /* 0x0000000c003c7947 */ /* 0x000fea0003800000 */
.L_x_6549:
        /* <DEDUP_REMOVED lines=9> */
.L_x_6557:
[----:B------:R-:W-:-:S05]  /*c7e0*/  IMAD.U32 R0, R3, 0x10000, RZ ;  /* 0x0001000003007824 */ /* 0x000fca00078e00ff */
[----:B------:R-:W-:-:S05]  /*c7f0*/  F2FP.F16.F32.PACK_AB R0, RZ, R0 ;  /* 0x00000000ff00723e */ /* 0x000fca00000000ff */
[----:B------:R0:W-:Y:S01]  /*c800*/  STG.E.U16 desc[UR36][R16.64], R0 ;  /* 0x0000000010007986 */ /* 0x0001e2000c101524 */
[----:B------:R-:W-:Y:S05]  /*c810*/  BRA `(.L_x_6553) ;  /* 0x0000000c00087947 */ /* 0x000fea0003800000 */
.L_x_6556:
        /* <DEDUP_REMOVED lines=10> */
.L_x_6559:
[----:B------:R-:W-:-:S05]  /*c8c0*/  IMAD.U32 R3, R3, 0x10000, RZ ;  /* 0x0001000003037824 */ /* 0x000fca00078e00ff */
[----:B------:R-:W-:-:S04]  /*c8d0*/  F2FP.F16.F32.PACK_AB R3, RZ, R3 ;  /* 0x00000003ff03723e */ /* 0x000fc800000000ff */
[----:B------:R-:W-:-:S05]  /*c8e0*/  PRMT R3, R3, 0x5410, RZ ;  /* 0x0000541003037816 */ /* 0x000fca00000000ff */
[----:B------:R0:W-:Y:S01]  /*c8f0*/  STG.E desc[UR36][R16.64], R3 ;  /* 0x0000000310007986 */ /* 0x0001e2000c101924 */
[----:B------:R-:W-:Y:S05]  /*c900*/  BRA `(.L_x_6553) ;  /* 0x0000000800cc7947 */ /* 0x000fea0003800000 */
.L_x_6558:
[----:B------:R-:W-:-:S04]  /*c910*/  IMAD.U32 R2, R3, 0x10000, RZ ;  /* 0x0001000003027824 */ /* 0x000fc800078e00ff */
[----:B------:R-:W-:-:S06]  /*c920*/  FMUL.FTZ R2, R2, 1 ;  /* 0x3f80000002027820 */ /* 0x000fcc0000410000 */
[----:B------:R-:W0:Y:S02]  /*c930*/  F2F.F64.F32 R2, R2 ;  /* 0x0000000200027310 */ /* 0x000e240000201800 */
[----:B0-----:R0:W-:Y:S01]  /*c940*/  STG.E.64 desc[UR36][R16.64], R2 ;  /* 0x0000000210007986 */ /* 0x0011e2000c101b24 */
[----:B------:R-:W-:Y:S05]  /*c950*/  BRA `(.L_x_6553) ;  /* 0x0000000800b87947 */ /* 0x000fea0003800000 */
.L_x_6548:
        /* <DEDUP_REMOVED lines=13> */
.L_x_6562:
[----:B------:R-:W-:Y:S01]  /*ca30*/  IMAD.U32 R3, R3, 0x10000, RZ ;  /* 0x0001000003037824 */ /* 0x000fe200078e00ff */
[----:B------:R-:W-:-:S03]  /*ca40*/  CS2R R6, SRZ ;  /* 0x0000000000067805 */ /* 0x000fc6000001ff00 */
[----:B------:R-:W-:-:S04]  /*ca50*/  FMUL.FTZ R3, R3, 1 ;  /* 0x3f80000003037820 */ /* 0x000fc80000410000 */
[----:B------:R-:W0:Y:S02]  /*ca60*/  F2F.F64.F32 R4, R3 ;  /* 0x0000000300047310 */ /* 0x000e240000201800 */
[----:B0-----:R0:W-:Y:S01]  /*ca70*/  STG.E.128 desc[UR36][R16.64], R4 ;  /* 0x0000000410007986 */ /* 0x0011e2000c101d24 */
[----:B------:R-:W-:Y:S05]  /*ca80*/  BRA `(.L_x_6553) ;  /* 0x00000008006c7947 */ /* 0x000fea0003800000 */
.L_x_6561:
        /* <DEDUP_REMOVED lines=21> */
.L_x_6566:
[----:B------:R-:W-:Y:S05]  /*cbe0*/  BSYNC B0 ;  /* 0x0000000000007941 */ /* 0x000fea0003800000 */
.L_x_6565:
[----:B------:R-:W-:-:S05]  /*cbf0*/  LOP3.LUT R3, R0, R3, RZ, 0xfc, !PT ;  /* 0x0000000300037212 */ /* 0x000fca00078efcff */
[----:B------:R0:W-:Y:S01]  /*cc00*/  STG.E.U8 desc[UR36][R16.64], R3 ;  /* 0x0000000310007986 */ /* 0x0001e2000c101124 */
[----:B------:R-:W-:Y:S05]  /*cc10*/  BRA `(.L_x_6553) ;  /* 0x0000000800087947 */ /* 0x000fea0003800000 */
.L_x_6564:
        /* <DEDUP_REMOVED lines=13> */
.L_x_6568:
[----:B------:R-:W-:Y:S01]  /*ccf0*/  IMAD.MOV.U32 R0, RZ, RZ, 0x7f ;  /* 0x0000007fff007424 */ /* 0x000fe200078e00ff */
[----:B------:R-:W-:-:S04]  /*cd00*/  ISETP.GT.U32.AND P0, PT, R2, 0x7f800000, PT ;  /* 0x7f8000000200780c */ /* 0x000fc80003f04070 */
[----:B------:R-:W-:-:S09]  /*cd10*/  SEL R0, R0, 0x7c, P0 ;  /* 0x0000007c00007807 */ /* 0x000fd20000000000 */
.L_x_6569:
[----:B------:R-:W-:Y:S05]  /*cd20*/  BSYNC B0 ;  /* 0x0000000000007941 */ /* 0x000fea0003800000 */
.L_x_6567:
[----:B------:R-:W-:-:S04]  /*cd30*/  LOP3.LUT R2, R3, 0x80000000, RZ, 0xc0, !PT ;  /* 0x8000000003027812 */ /* 0x000fc800078ec0ff */
[----:B------:R-:W-:-:S04]  /*cd40*/  SHF.R.U32.HI R3, RZ, 0x18, R2 ;  /* 0x00000018ff037819 */ /* 0x000fc80000011602 */
[----:B------:R-:W-:-:S05]  /*cd50*/  LOP3.LUT R3, R0, R3, RZ, 0xfc, !PT ;  /* 0x0000000300037212 */ /* 0x000fca00078efcff */
[----:B------:R0:W-:Y:S01]  /*cd60*/  STG.E.U8 desc[UR36][R16.64], R3 ;  /* 0x0000000310007986 */ /* 0x0001e2000c101124 */
[----:B------:R-:W-:Y:S05]  /*cd70*/  BRA `(.L_x_6553) ;  /* 0x0000000400b07947 */ /* 0x000fea0003800000 */
.L_x_6563:
[----:B------:R0:W-:Y:S01]  /*cd80*/  STG.E.U16 desc[UR36][R16.64], R3 ;  /* 0x0000000310007986 */ /* 0x0001e2000c101524 */
[----:B------:R-:W-:Y:S05]  /*cd90*/  BRA `(.L_x_6553) ;  /* 0x0000000400a87947 */ /* 0x000fea0003800000 */
.L_x_6560:
        /* <DEDUP_REMOVED lines=12> */
.L_x_6572:
        /* <DEDUP_REMOVED lines=17> */
.L_x_6575:
[----:B------:R-:W-:-:S04]  /*cf70*/  LOP3.LUT R2, R3, 0x80000000, RZ, 0xc0, !PT ;  /* 0x8000000003027812 */ /* 0x000fc800078ec0ff */
[----:B------:R-:W-:-:S04]  /*cf80*/  SHF.R.U32.HI R3, RZ, 0x18, R2 ;  /* 0x00000018ff037819 */ /* 0x000fc80000011602 */
[----:B------:R-:W-:-:S04]  /*cf90*/  LOP3.LUT R0, R0, R3, RZ, 0xfc, !PT ;  /* 0x0000000300007212 */ /* 0x000fc800078efcff */
[----:B------:R-:W-:-:S07]  /*cfa0*/  PRMT R8, R0, 0x7610, R8 ;  /* 0x0000761000087816 */ /* 0x000fce0000000008 */
.L_x_6574:
[----:B------:R-:W-:Y:S05]  /*cfb0*/  BSYNC B0 ;  /* 0x0000000000007941 */ /* 0x000fea0003800000 */
.L_x_6573:
[----:B------:R3:W-:Y:S01]  /*cfc0*/  STG.E.U8 desc[UR36][R16.64], R8 ;  /* 0x0000000810007986 */ /* 0x0007e2000c101124 */
[----:B------:R-:W-:Y:S05]  /*cfd0*/  BRA `(.L_x_6553) ;  /* 0x0000000400187947 */ /* 0x000fea0003800000 */
.L_x_6571:
        /* <DEDUP_REMOVED lines=17> */
.L_x_6578:
[----:B------:R-:W-:-:S04]  /*d0f0*/  LOP3.LUT R2, R3, 0x80000000, RZ, 0xc0, !PT ;  /* 0x8000000003027812 */ /* 0x000fc800078ec0ff */
[----:B------:R-:W-:-:S04]  /*d100*/  SHF.R.U32.HI R3, RZ, 0x18, R2 ;  /* 0x00000018ff037819 */ /* 0x000fc80000011602 */
[----:B------:R-:W-:-:S04]  /*d110*/  LOP3.LUT R0, R0, R3, RZ, 0xfc, !PT ;  /* 0x0000000300007212 */ /* 0x000fc800078efcff */
[----:B------:R-:W-:-:S07]  /*d120*/  PRMT R8, R0, 0x7610, R8 ;  /* 0x0000761000087816 */ /* 0x000fce0000000008 */
.L_x_6577:
[----:B------:R-:W-:Y:S05]  /*d130*/  BSYNC B0 ;  /* 0x0000000000007941 */ /* 0x000fea0003800000 */
.L_x_6576:
[----:B------:R0:W-:Y:S01]  /*d140*/  STG.E.U8 desc[UR36][R16.64], R8 ;  /* 0x0000000810007986 */ /* 0x0001e2000c101124 */
[----:B------:R-:W-:Y:S05]  /*d150*/  BRA `(.L_x_6553) ;  /* 0x0000000000b87947 */ /* 0x000fea0003800000 */
.L_x_6570:
        /* <DEDUP_REMOVED lines=22> */
.L_x_6552:
        /* <DEDUP_REMOVED lines=16> */
.L_x_6581:
[----:B------:R-:W-:Y:S05]  /*d3c0*/  BRA `(.L_x_6553) ;  /* 0x00000000001c7947 */ /* 0x000fea0003800000 */
.L_x_6580:
[----:B------:R-:W-:-:S06]  /*d3d0*/  IMAD.U32 R3, R3, 0x10000, RZ ;  /* 0x0001000003037824 */ /* 0x000fcc00078e00ff */
[----:B------:R-:W0:Y:S02]  /*d3e0*/  F2I.U64.TRUNC R2, R3 ;  /* 0x0000000300027311 */ /* 0x000e24000020d800 */
[----:B0-----:R1:W-:Y:S01]  /*d3f0*/  STG.E.64 desc[UR36][R16.64], R2 ;  /* 0x0000000210007986 */ /* 0x0013e2000c101b24 */
[----:B------:R-:W-:Y:S05]  /*d400*/  BRA `(.L_x_6553) ;  /* 0x00000000000c7947 */ /* 0x000fea0003800000 */
.L_x_6579:
[----:B------:R-:W-:-:S06]  /*d410*/  IMAD.U32 R3, R3, 0x10000, RZ ;  /* 0x0001000003037824 */ /* 0x000fcc00078e00ff */
[----:B------:R-:W0:Y:S02]  /*d420*/  F2I.FTZ.U32.TRUNC.NTZ R3, R3 ;  /* 0x0000000300037305 */ /* 0x000e24000021f000 */
[----:B0-----:R0:W-:Y:S02]  /*d430*/  STG.E desc[UR36][R16.64], R3 ;  /* 0x0000000310007986 */ /* 0x0011e4000c101924 */
.L_x_6553:
[----:B------:R-:W-:-:S07]  /*d440*/  VIADD R19, R19, 0x80 ;  /* 0x0000008013137836 */ /* 0x000fce0000000000 */
.L_x_6480:
[----:B------:R-:W-:Y:S05]  /*d450*/  BSYNC B6 ;  /* 0x0000000000067941 */ /* 0x000fea0003800000 */
.L_x_6479:
        /* <DEDUP_REMOVED lines=357> */
.L_x_6582:
        /* <DEDUP_REMOVED lines=23> */
.L_x_6586:
[----:B------:R-:W2:Y:S02]  /*ec20*/  LDG.E.U8 R2, desc[UR36][R2.64] ;  /* 0x0000002402027981 */ /* 0x000ea4000c1e1100 */
[----:B--2---:R-:W-:-:S04]  /*ec30*/  I2FP.F32.U32 R0, R2 ;  /* 0x0000000200007245 */ /* 0x004fc80000201000 */
[----:B------:R-:W-:-:S04]  /*ec40*/  F2FP.BF16.F32.PACK_AB R0, RZ, R0 ;  /* 0x00000000ff00723e */ /* 0x000fc800000010ff */
[----:B------:R-:W-:Y:S01]  /*ec50*/  PRMT R19, R0, 0x7610, R19 ;  /* 0x0000761000137816 */ /* 0x000fe20000000013 */
[----:B------:R-:W-:Y:S06]  /*ec60*/  BRA `(.L_x_6588) ;  /* 0x0000000c00c87947 */ /* 0x000fec0003800000 */
.L_x_6585:
        /* <DEDUP_REMOVED lines=11> */
.L_x_6590:
[----:B------:R-:W2:Y:S02]  /*ed20*/  LDG.E R2, desc[UR36][R2.64] ;  /* 0x0000002402027981 */ /* 0x000ea4000c1e1900 */
[----:B--2---:R-:W-:-:S04]  /*ed30*/  I2FP.F32.S32 R0, R2 ;  /* 0x0000000200007245 */ /* 0x004fc80000201400 */
[----:B------:R-:W-:-:S04]  /*ed40*/  F2FP.BF16.F32.PACK_AB R0, RZ, R0 ;  /* 0x00000000ff00723e */ /* 0x000fc800000010ff */
[----:B------:R-:W-:Y:S01]  /*ed50*/  PRMT R19, R0, 0x7610, R19 ;  /* 0x0000761000137816 */ /* 0x000fe20000000013 */
[----:B------:R-:W-:Y:S06]  /*ed60*/  BRA `(.L_x_6588) ;  /* 0x0000000c00887947 */ /* 0x000fec0003800000 */
.L_x_6589:
[----:B------:R-:W2:Y:S02]  /*ed70*/  LDG.E.U16 R2, desc[UR36][R2.64] ;  /* 0x0000002402027981 */ /* 0x000ea4000c1e1500 */
[----:B--2---:R-:W0:Y:S02]  /*ed80*/  I2F.S16 R0, R2 ;  /* 0x0000000200007306 */ /* 0x004e240000101400 */
[----:B0-----:R-:W-:-:S04]  /*ed90*/  F2FP.BF16.F32.PACK_AB R0, RZ, R0 ;  /* 0x00000000ff00723e */ /* 0x001fc800000010ff */
[----:B------:R-:W-:Y:S01]  /*eda0*/  PRMT R19, R0, 0x7610, R19 ;  /* 0x0000761000137816 */ /* 0x000fe20000000013 */
[----:B------:R-:W-:Y:S06]  /*edb0*/  BRA `(.L_x_6588) ;  /* 0x0000000c00747947 */ /* 0x000fec0003800000 */
.L_x_6584:
        /* <DEDUP_REMOVED lines=9> */
.L_x_6592:
[----:B------:R-:W2:Y:S02]  /*ee50*/  LDG.E.U16 R0, desc[UR36][R2.64] ;  /* 0x0000002402007981 */ /* 0x000ea4000c1e1500 */
[----:B--2---:R-:W-:-:S05]  /*ee60*/  HADD2.F32 R0, -RZ, R0.H0_H0 ;  /* 0x20000000ff007230 */ /* 0x004fca0000004100 */
[----:B------:R-:W-:-:S04]  /*ee70*/  F2FP.BF16.F32.PACK_AB R0, RZ, R0 ;  /* 0x00000000ff00723e */ /* 0x000fc800000010ff */
[----:B------:R-:W-:Y:S01]  /*ee80*/  PRMT R19, R0, 0x7610, R19 ;  /* 0x0000761000137816 */ /* 0x000fe20000000013 */
[----:B------:R-:W-:Y:S06]  /*ee90*/  BRA `(.L_x_6588) ;  /* 0x0000000c003c7947 */ /* 0x000fec0003800000 */
.L_x_6591:
        /* <DEDUP_REMOVED lines=9> */
.L_x_6594:
[----:B------:R-:W2:Y:S02]  /*ef30*/  LDG.E.U16 R2, desc[UR36][R2.64] ;  /* 0x0000002402027981 */ /* 0x000ea4000c1e1500 */
[----:B--2---:R-:W-:-:S05]  /*ef40*/  HADD2.F32 R0, -RZ, R2.H0_H0 ;  /* 0x20000002ff007230 */ /* 0x004fca0000004100 */
[----:B------:R-:W-:-:S04]  /*ef50*/  F2FP.BF16.F32.PACK_AB R0, RZ, R0 ;  /* 0x00000000ff00723e */ /* 0x000fc800000010ff */
[----:B------:R-:W-:Y:S01]  /*ef60*/  PRMT R19, R0, 0x7610, R19 ;  /* 0x0000761000137816 */ /* 0x000fe20000000013 */
[----:B------:R-:W-:Y:S06]  /*ef70*/  BRA `(.L_x_6588) ;  /* 0x0000000c00047947 */ /* 0x000fec0003800000 */
.L_x_6593:
        /* <DEDUP_REMOVED lines=9> */
.L_x_6583:
        /* <DEDUP_REMOVED lines=14> */
.L_x_6597:
        /* <DEDUP_REMOVED lines=9> */
.L_x_6596:
        /* <DEDUP_REMOVED lines=28> */
.L_x_6599:
        /* <DEDUP_REMOVED lines=15> */
.L_x_6598:
[----:B------:R0:W5:Y:S01]  /*f430*/  LDG.E.U16 R19, desc[UR36][R2.64] ;  /* 0x0000002402137981 */ /* 0x000162000c1e1500 */
[----:B------:R-:W-:Y:S05]  /*f440*/  BRA `(.L_x_6588) ;  /* 0x0000000400d07947 */ /* 0x000fea0003800000 */
.L_x_6595:
        /* <DEDUP_REMOVED lines=13> */
.L_x_6602:
        /* <DEDUP_REMOVED lines=21> */
.L_x_6606:
[----:B------:R-:W-:Y:S05]  /*f670*/  BSYNC B1 ;  /* 0x0000000000017941 */ /* 0x000fea0003800000 */
.L_x_6605:
[----:B------:R-:W-:Y:S01]  /*f680*/  LEA R3, R0, 0x3b800000, 0x17 ;  /* 0x3b80000000037811 */ /* 0x000fe200078eb8ff */
[----:B------:R-:W-:-:S05]  /*f690*/  IMAD.SHL.U32 R0, R2, 0x100000, RZ ;  /* 0x0010000002007824 */ /* 0x000fca00078e00ff */
[----:B------:R-:W-:-:S07]  /*f6a0*/  LOP3.LUT R0, R3, R0, R4, 0xfe, !PT ;  /* 0x0000000003007212 */ /* 0x000fce00078efe04 */
.L_x_6604:
[----:B------:R-:W-:Y:S05]  /*f6b0*/  BSYNC B0 ;  /* 0x0000000000007941 */ /* 0x000fea0003800000 */
.L_x_6603:
[----:B------:R-:W-:-:S04]  /*f6c0*/  F2FP.BF16.F32.PACK_AB R0, RZ, R0 ;  /* 0x00000000ff00723e */ /* 0x000fc800000010ff */
[----:B------:R-:W-:Y:S01]  /*f6d0*/  PRMT R19, R0, 0x7610, R19 ;  /* 0x0000761000137816 */ /* 0x000fe20000000013 */
[----:B------:R-:W-:Y:S06]  /*f6e0*/  BRA `(.L_x_6588) ;  /* 0x0000000400287947 */ /* 0x000fec0003800000 */
.L_x_6601:
        /* <DEDUP_REMOVED lines=21> */
.L_x_6610:
[----:B------:R-:W-:Y:S05]  /*f840*/  BSYNC B1 ;  /* 0x0000000000017941 */ /* 0x000fea0003800000 */
.L_x_6609:
[----:B------:R-:W-:Y:S01]  /*f850*/  LEA R3, R0, 0x37800000, 0x17 ;  /* 0x3780000000037811 */ /* 0x000fe200078eb8ff */
[----:B------:R-:W-:-:S05]  /*f860*/  IMAD.SHL.U32 R0, R2, 0x200000, RZ ;  /* 0x0020000002007824 */ /* 0x000fca00078e00ff */
[----:B------:R-:W-:-:S07]  /*f870*/  LOP3.LUT R0, R3, R0, R4, 0xfe, !PT ;  /* 0x0000000003007212 */ /* 0x000fce00078efe04 */
.L_x_6608:
[----:B------:R-:W-:Y:S05]  /*f880*/  BSYNC B0 ;  /* 0x0000000000007941 */ /* 0x000fea0003800000 */
.L_x_6607:
[----:B------:R-:W-:-:S04]  /*f890*/  F2FP.BF16.F32.PACK_AB R0, RZ, R0 ;  /* 0x00000000ff00723e */ /* 0x000fc800000010ff */
[----:B------:R-:W-:Y:S01]  /*f8a0*/  PRMT R19, R0, 0x7610, R19 ;  /* 0x0000761000137816 */ /* 0x000fe20000000013 */
[----:B------:R-:W-:Y:S06]  /*f8b0*/  BRA `(.L_x_6588) ;  /* 0x0000000000b47947 */ /* 0x000fec0003800000 */
.L_x_6600:
        /* <DEDUP_REMOVED lines=14> */
.L_x_6614:
[----:B------:R-:W-:Y:S05]  /*f9a0*/  BSYNC B0 ;  /* 0x0000000000007941 */ /* 0x000fea0003800000 */
.L_x_6613:
[----:B------:R-:W-:-:S04]  /*f9b0*/  F2FP.BF16.F32.PACK_AB R0, RZ, R0 ;  /* 0x00000000ff00723e */ /* 0x000fc800000010ff */
[----:B------:R-:W-:Y:S01]  /*f9c0*/  PRMT R19, R0, 0x7610, R19 ;  /* 0x0000761000137816 */ /* 0x000fe20000000013 */
[----:B------:R-:W-:Y:S06]  /*f9d0*/  BRA `(.L_x_6588) ;  /* 0x00000000006c7947 */ /* 0x000fec0003800000 */
.L_x_6587:
        /* <DEDUP_REMOVED lines=16> */
.L_x_6615:
[----:B------:R-:W-:Y:S01]  /*fae0*/  PRMT R19, RZ, 0x7610, R19 ;  /* 0x00007610ff137816 */ /* 0x000fe20000000013 */
[----:B------:R-:W-:Y:S06]  /*faf0*/  BRA `(.L_x_6588) ;  /* 0x0000000000247947 */ /* 0x000fec0003800000 */
.L_x_6612:
[----:B------:R-:W2:Y:S02]  /*fb00*/  LDG.E.64 R2, desc[UR36][R2.64] ;  /* 0x0000002402027981 */ /* 0x000ea4000c1e1b00 */
[----:B--2---:R-:W0:Y:S02]  /*fb10*/  I2F.U64 R0, R2 ;  /* 0x0000000200007312 */ /* 0x004e240000301000 */
[----:B0-----:R-:W-:-:S04]  /*fb20*/  F2FP.BF16.F32.PACK_AB R0, RZ, R0 ;  /* 0x00000000ff00723e */ /* 0x001fc800000010ff */
[----:B------:R-:W-:Y:S01]  /*fb30*/  PRMT R19, R0, 0x7610, R19 ;  /* 0x0000761000137816 */ /* 0x000fe20000000013 */
[----:B------:R-:W-:Y:S06]  /*fb40*/  BRA `(.L_x_6588) ;  /* 0x0000000000107947 */ /* 0x000fec0003800000 */
.L_x_6611:
[----:B------:R-:W2:Y:S02]  /*fb50*/  LDG.E R2, desc[UR36][R2.64] ;  /* 0x0000002402027981 */ /* 0x000ea4000c1e1900 */
[----:B--2---:R-:W-:-:S04]  /*fb60*/  I2FP.F32.U32 R0, R2 ;  /* 0x0000000200007245 */ /* 0x004fc80000201000 */
[----:B------:R-:W-:-:S04]  /*fb70*/  F2FP.BF16.F32.PACK_AB R0, RZ, R0 ;  /* 0x00000000ff00723e */ /* 0x000fc800000010ff */
[----:B------:R-:W-:-:S07]  /*fb80*/  PRMT R19, R0, 0x7610, R19 ;  /* 0x0000761000137816 */ /* 0x000fce0000000013 */
.L_x_6588:
        /* <DEDUP_REMOVED lines=19> */
.L_x_6619:
[----:B------:R-:W2:Y:S02]  /*fcc0*/  LDG.E.U8 R2, desc[UR36][R2.64] ;  /* 0x0000002402027981 */ /* 0x000ea4000c1e1100 */
[----:B--2---:R-:W-:-:S04]  /*fcd0*/  I2FP.F32.U32 R0, R2 ;  /* 0x0000000200007245 */ /* 0x004fc80000201000 */
[----:B------:R-:W-:Y:S01]  /*fce0*/  F2FP.BF16.F32.PACK_AB R0, RZ, R0 ;  /* 0x00000000ff00723e */ /* 0x000fe200000010ff */
[----:B------:R-:W-:Y:S06]  /*fcf0*/  BRA `(.L_x_6621) ;  /* 0x0000000c00907947 */ /* 0x000fec0003800000 */
.L_x_6618:
        /* <DEDUP_REMOVED lines=10> */
.L_x_6623:
[----:B------:R-:W2:Y:S02]  /*fda0*/  LDG.E R2, desc[UR36][R2.64] ;  /* 0x0000002402027981 */ /* 0x000ea4000c1e1900 */
[----:B--2---:R-:W-:-:S04]  /*fdb0*/  I2FP.F32.S32 R0, R2 ;  /* 0x0000000200007245 */ /* 0x004fc80000201400 */
[----:B------:R-:W-:Y:S01]  /*fdc0*/  F2FP.BF16.F32.PACK_AB R0, RZ, R0 ;  /* 0x00000000ff00723e */ /* 0x000fe200000010ff */
[----:B------:R-:W-:Y:S06]  /*fdd0*/  BRA `(.L_x_6621) ;  /* 0x0000000c00587947 */ /* 0x000fec0003800000 */
.L_x_6622:
[----:B------:R-:W2:Y:S02]  /*fde0*/  LDG.E.U16 R2, desc[UR36][R2.64] ;  /* 0x0000002402027981 */ /* 0x000ea4000c1e1500 */
[----:B--2---:R-:W0:Y:S02]  /*fdf0*/  I2F.S16 R0, R2 ;  /* 0x0000000200007306 */ /* 0x004e240000101400 */
[----:B0-----:R-:W-:Y:S01]  /*fe00*/  F2FP.BF16.F32.PACK_AB R0, RZ, R0 ;  /* 0x00000000ff00723e */ /* 0x001fe200000010ff */
[----:B------:R-:W-:Y:S06]  /*fe10*/  BRA `(.L_x_6621) ;  /* 0x0000000c00487947 */ /* 0x000fec0003800000 */
.L_x_6617:
        /* <DEDUP_REMOVED lines=9> */
.L_x_6625:
[----:B------:R-:W2:Y:S02]  /*feb0*/  LDG.E.U16 R0, desc[UR36][R2.64] ;  /* 0x0000002402007981 */ /* 0x000ea4000c1e1500 */
[----:B--2---:R-:W-:-:S05]  /*fec0*/  HADD2.F32 R0, -RZ, R0.H0_H0 ;  /* 0x20000000ff007230 */ /* 0x004fca0000004100 */
[----:B------:R-:W-:Y:S01]  /*fed0*/  F2FP.BF16.F32.PACK_AB R0, RZ, R0 ;  /* 0x00000000ff00723e */ /* 0x000fe200000010ff */
[----:B------:R-:W-:Y:S06]  /*fee0*/  BRA `(.L_x_6621) ;  /* 0x0000000c00147947 */ /* 0x000fec0003800000 */
.L_x_6624:
        /* <DEDUP_REMOVED lines=9> */
.L_x_6627:
[----:B------:R-:W2:Y:S02]  /*ff80*/  LDG.E.U16 R2, desc[UR36][R2.64] ;  /* 0x0000002402027981 */ /* 0x000ea4000c1e1500 */
[----:B--2---:R-:W-:-:S05]  /*ff90*/  HADD2.F32 R0, -RZ, R2.H0_H0 ;  /* 0x20000002ff007230 */ /* 0x004fca0000004100 */
[----:B------:R-:W-:Y:S01]  /*ffa0*/  F2FP.BF16.F32.PACK_AB R0, RZ, R0 ;  /* 0x00000000ff00723e */ /* 0x000fe200000010ff */
[----:B------:R-:W-:Y:S06]  /*ffb0*/  BRA `(.L_x_6621) ;  /* 0x0000000800e07947 */ /* 0x000fec0003800000 */
.L_x_6626:
        /* <DEDUP_REMOVED lines=8> */
.L_x_6616:
        /* <DEDUP_REMOVED lines=13> */
.L_x_6630:
        /* <DEDUP_REMOVED lines=8> */
.L_x_6629:
        /* <DEDUP_REMOVED lines=28> */
.L_x_6632:
        /* <DEDUP_REMOVED lines=15> */
.L_x_6631:
[----:B------:R0:W5:Y:S01]  /*10440*/  LDG.E.U16 R0, desc[UR36][R2.64] ;  /* 0x0000002402007981 */ /* 0x000162000c1e1500 */
[----:B------:R-:W-:Y:S05]  /*10450*/  BRA `(.L_x_6621) ;  /* 0x0000000400b87947 */ /* 0x000fea0003800000 */
.L_x_6628:
        /* <DEDUP_REMOVED lines=12> */
.L_x_6635:
        /* <DEDUP_REMOVED lines=21> */
.L_x_6639:
[----:B------:R-:W-:Y:S05]  /*10670*/  BSYNC B1 ;  /* 0x0000000000017941 */ /* 0x000fea0003800000 */
.L_x_6638:
[----:B------:R-:W-:Y:S01]  /*10680*/  LEA R3, R0, 0x3b800000, 0x17 ;  /* 0x3b80000000037811 */ /* 0x000fe200078eb8ff */
[----:B------:R-:W-:-:S05]  /*10690*/  IMAD.SHL.U32 R0, R2, 0x100000, RZ ;  /* 0x0010000002007824 */ /* 0x000fca00078e00ff */
[----:B------:R-:W-:-:S07]  /*106a0*/  LOP3.LUT R0, R3, R0, R4, 0xfe, !PT ;  /* 0x0000000003007212 */ /* 0x000fce00078efe04 */
.L_x_6637:
[----:B------:R-:W-:Y:S05]  /*106b0*/  BSYNC B0 ;  /* 0x0000000000007941 */ /* 0x000fea0003800000 */
.L_x_6636:
[----:B------:R-:W-:Y:S01]  /*106c0*/  F2FP.BF16.F32.PACK_AB R0, RZ, R0 ;  /* 0x00000000ff00723e */ /* 0x000fe200000010ff */
[----:B------:R-:W-:Y:S06]  /*106d0*/  BRA `(.L_x_6621) ;  /* 0x0000000400187947 */ /* 0x000fec0003800000 */
.L_x_6634:
        /* <DEDUP_REMOVED lines=21> */
.L_x_6643:
[----:B------:R-:W-:Y:S05]  /*10830*/  BSYNC B1 ;  /* 0x0000000000017941 */ /* 0x000fea0003800000 */
.L_x_6642:
[----:B------:R-:W-:Y:S01]  /*10840*/  LEA R3, R0, 0x37800000, 0x17 ;  /* 0x3780000000037811 */ /* 0x000fe200078eb8ff */
[----:B------:R-:W-:-:S05]  /*10850*/  IMAD.SHL.U32 R0, R2, 0x200000, RZ ;  /* 0x0020000002007824 */ /* 0x000fca00078e00ff */
[----:B------:R-:W-:-:S07]  /*10860*/  LOP3.LUT R0, R3, R0, R4, 0xfe, !PT ;  /* 0x0000000003007212 */ /* 0x000fce00078efe04 */
.L_x_6641:
[----:B------:R-:W-:Y:S05]  /*10870*/  BSYNC B0 ;  /* 0x0000000000007941 */ /* 0x000fea0003800000 */
.L_x_6640:
[----:B------:R-:W-:Y:S01]  /*10880*/  F2FP.BF16.F32.PACK_AB R0, RZ, R0 ;  /* 0x00000000ff00723e */ /* 0x000fe200000010ff */
[----:B------:R-:W-:Y:S06]  /*10890*/  BRA `(.L_x_6621) ;  /* 0x0000000000a87947 */ /* 0x000fec0003800000 */
.L_x_6633:
        /* <DEDUP_REMOVED lines=14> */
.L_x_6647:
[----:B------:R-:W-:Y:S05]  /*10980*/  BSYNC B0 ;  /* 0x0000000000007941 */ /* 0x000fea0003800000 */
.L_x_6646:
[----:B------:R-:W-:Y:S01]  /*10990*/  F2FP.BF16.F32.PACK_AB R0, RZ, R0 ;  /* 0x00000000ff00723e */ /* 0x000fe200000010ff */
[----:B------:R-:W-:Y:S06]  /*109a0*/  BRA `(.L_x_6621) ;  /* 0x0000000000647947 */ /* 0x000fec0003800000 */
.L_x_6620:
        /* <DEDUP_REMOVED lines=16> */
.L_x_6648:
[----:B------:R-:W-:Y:S01]  /*10ab0*/  PRMT R0, RZ, 0x7610, R0 ;  /* 0x00007610ff007816 */ /* 0x000fe20000000000 */
[----:B------:R-:W-:Y:S06]  /*10ac0*/  BRA `(.L_x_6621) ;  /* 0x00000000001c7947 */ /* 0x000fec0003800000 */
.L_x_6645:
[----:B------:R-:W2:Y:S02]  /*10ad0*/  LDG.E.64 R2, desc[UR36][R2.64] ;  /* 0x0000002402027981 */ /* 0x000ea4000c1e1b00 */
[----:B--2---:R-:W0:Y:S02]  /*10ae0*/  I2F.U64 R0, R2 ;  /* 0x0000000200007312 */ /* 0x004e240000301000 */
[----:B0-----:R-:W-:Y:S01]  /*10af0*/  F2FP.BF16.F32.PACK_AB R0, RZ, R0 ;  /* 0x00000000ff00723e */ /* 0x001fe200000010ff */
[----:B------:R-:W-:Y:S06]  /*10b00*/  BRA `(.L_x_6621) ;  /* 0x00000000000c7947 */ /* 0x000fec0003800000 */
.L_x_6644:
[----:B------:R-:W2:Y:S02]  /*10b10*/  LDG.E R2, desc[UR36][R2.64] ;  /* 0x0000002402027981 */ /* 0x000ea4000c1e1900 */
[----:B--2---:R-:W-:-:S04]  /*10b20*/  I2FP.F32.U32 R0, R2 ;  /* 0x0000000200007245 */ /* 0x004fc80000201000 */
[----:B------:R-:W-:-:S07]  /*10b30*/  F2FP.BF16.F32.PACK_AB R0, RZ, R0 ;  /* 0x00000000ff00723e */ /* 0x000fce00000010ff */
.L_x_6621:
        /* <DEDUP_REMOVED lines=20> */
.L_x_6652:
[----:B------:R-:W-:-:S06]  /*10c80*/  IMAD.U32 R3, R3, 0x10000, RZ ;  /* 0x0001000003037824 */ /* 0x000fcc00078e00ff */
[----:B------:R-:W0:Y:S02]  /*10c90*/  F2I.S64.TRUNC R2, R3 ;  /* 0x0000000300027311 */ /* 0x000e24000020d900 */
[----:B0-----:R-:W-:Y:S01]  /*10ca0*/  STG.E.U8 desc[UR36][R16.64], R2 ;  /* 0x0000000210007986 */ /* 0x001fe2000c101124 */
[----:B------:R-:W-:Y:S05]  /*10cb0*/  EXIT ;  /* 0x000000000000794d */ /* 0x000fea0003800000 */
.L_x_6651:
        /* <DEDUP_REMOVED lines=10> */
.L_x_6655:
[----:B------:R-:W-:-:S06]  /*10d60*/  IMAD.U32 R3, R3, 0x10000, RZ ;  /* 0x0001000003037824 */ /* 0x000fcc00078e00ff */
[----:B------:R-:W0:Y:S02]  /*10d70*/  F2I.FTZ.TRUNC.NTZ R3, R3 ;  /* 0x0000000300037305 */ /* 0x000e24000021f100 */
[----:B0-----:R-:W-:Y:S01]  /*10d80*/  STG.E desc[UR36][R16.64], R3 ;  /* 0x0000000310007986 */ /* 0x001fe2000c101924 */
[----:B------:R-:W-:Y:S05]  /*10d90*/  EXIT ;  /* 0x000000000000794d */ /* 0x000fea0003800000 */
.L_x_6654:
[----:B------:R-:W-:-:S06]  /*10da0*/  IMAD.U32 R3, R3, 0x10000, RZ ;  /* 0x0001000003037824 */ /* 0x000fcc00078e00ff */
[----:B------:R-:W0:Y:S02]  /*10db0*/  F2I.FTZ.TRUNC.NTZ R3, R3 ;  /* 0x0000000300037305 */ /* 0x000e24000021f100 */
[----:B0-----:R-:W-:Y:S01]  /*10dc0*/  STG.E.U16 desc[UR36][R16.64], R3 ;  /* 0x0000000310007986 */ /* 0x001fe2000c101524 */
[----:B------:R-:W-:Y:S05]  /*10dd0*/  EXIT ;  /* 0x000000000000794d */ /* 0x000fea0003800000 */
.L_x_6650:
        /* <DEDUP_REMOVED lines=9> */
.L_x_6657:
[----:B------:R-:W-:-:S05]  /*10e70*/  IMAD.U32 R0, R3, 0x10000, RZ ;  /* 0x0001000003007824 */ /* 0x000fca00078e00ff */
[----:B------:R-:W-:-:S05]  /*10e80*/  F2FP.F16.F32.PACK_AB R0, RZ, R0 ;  /* 0x00000000ff00723e */ /* 0x000fca00000000ff */
[----:B------:R-:W-:Y:S01]  /*10e90*/  STG.E.U16 desc[UR36][R16.64], R0 ;  /* 0x0000000010007986 */ /* 0x000fe2000c101524 */
[----:B------:R-:W-:Y:S05]  /*10ea0*/  EXIT ;  /* 0x000000000000794d */ /* 0x000fea0003800000 */
.L_x_6656:
        /* <DEDUP_REMOVED lines=10> */
.L_x_6659:
[----:B------:R-:W-:-:S05]  /*10f50*/  IMAD.U32 R3, R3, 0x10000, RZ ;  /* 0x0001000003037824 */ /* 0x000fca00078e00ff */
[----:B------:R-:W-:-:S04]  /*10f60*/  F2FP.F16.F32.PACK_AB R3, RZ, R3 ;  /* 0x00000003ff03723e */ /* 0x000fc800000000ff */
[----:B------:R-:W-:-:S05]  /*10f70*/  PRMT R3, R3, 0x5410, RZ ;  /* 0x0000541003037816 */ /* 0x000fca00000000ff */
[----:B------:R-:W-:Y:S01]  /*10f80*/  STG.E desc[UR36][R16.64], R3 ;  /* 0x0000000310007986 */ /* 0x000fe2000c101924 */
[----:B------:R-:W-:Y:S05]  /*10f90*/  EXIT ;  /* 0x000000000000794d */ /* 0x000fea0003800000 */
.L_x_6658:
[----:B------:R-:W-:-:S04]  /*10fa0*/  IMAD.U32 R2, R3, 0x10000, RZ ;  /* 0x0001000003027824 */ /* 0x000fc800078e00ff */
[----:B------:R-:W-:-:S06]  /*10fb0*/  FMUL.FTZ R2, R2, 1 ;  /* 0x3f80000002027820 */ /* 0x000fcc0000410000 */
[----:B------:R-:W0:Y:S02]  /*10fc0*/  F2F.F64.F32 R2, R2 ;  /* 0x0000000200027310 */ /* 0x000e240000201800 */
[----:B0-----:R-:W-:Y:S01]  /*10fd0*/  STG.E.64 desc[UR36][R16.64], R2 ;  /* 0x0000000210007986 */ /* 0x001fe2000c101b24 */
[----:B------:R-:W-:Y:S05]  /*10fe0*/  EXIT ;  /* 0x000000000000794d */ /* 0x000fea0003800000 */
.L_x_6649:
        /* <DEDUP_REMOVED lines=13> */
.L_x_6662:
[----:B------:R-:W-:Y:S01]  /*110c0*/  IMAD.U32 R3, R3, 0x10000, RZ ;  /* 0x0001000003037824 */ /* 0x000fe200078e00ff */
[----:B------:R-:W-:-:S03]  /*110d0*/  CS2R R6, SRZ ;  /* 0x0000000000067805 */ /* 0x000fc6000001ff00 */
[----:B------:R-:W-:-:S04]  /*110e0*/  FMUL.FTZ R3, R3, 1 ;  /* 0x3f80000003037820 */ /* 0x000fc80000410000 */
[----:B------:R-:W0:Y:S02]  /*110f0*/  F2F.F64.F32 R4, R3 ;  /* 0x0000000300047310 */ /* 0x000e240000201800 */
[----:B0-----:R-:W-:Y:S01]  /*11100*/  STG.E.128 desc[UR36][R16.64], R4 ;  /* 0x0000000410007986 */ /* 0x001fe2000c101d24 */
[----:B------:R-:W-:Y:S05]  /*11110*/  EXIT ;  /* 0x000000000000794d */ /* 0x000fea0003800000 */
.L_x_6661:
        /* <DEDUP_REMOVED lines=21> */
.L_x_6666:
[----:B------:R-:W-:Y:S05]  /*11270*/  BSYNC B0 ;  /* 0x0000000000007941 */ /* 0x000fea0003800000 */
.L_x_6665:
[----:B------:R-:W-:-:S05]  /*11280*/  LOP3.LUT R3, R0, R3, RZ, 0xfc, !PT ;  /* 0x0000000300037212 */ /* 0x000fca00078efcff */
[----:B------:R-:W-:Y:S01]  /*11290*/  STG.E.U8 desc[UR36][R16.64], R3 ;  /* 0x0000000310007986 */ /* 0x000fe2000c101124 */
[----:B------:R-:W-:Y:S05]  /*112a0*/  EXIT ;  /* 0x000000000000794d */ /* 0x000fea0003800000 */
.L_x_6664:
        /* <DEDUP_REMOVED lines=13> */
.L_x_6668:
[----:B------:R-:W-:Y:S01]  /*11380*/  IMAD.MOV.U32 R0, RZ, RZ, 0x7f ;  /* 0x0000007fff007424 */ /* 0x000fe200078e00ff */
[----:B------:R-:W-:-:S04]  /*11390*/  ISETP.GT.U32.AND P0, PT, R2, 0x7f800000, PT ;  /* 0x7f8000000200780c */ /* 0x000fc80003f04070 */
[----:B------:R-:W-:-:S09]  /*113a0*/  SEL R0, R0, 0x7c, P0 ;  /* 0x0000007c00007807 */ /* 0x000fd20000000000 */
.L_x_6669:
[----:B------:R-:W-:Y:S05]  /*113b0*/  BSYNC B0 ;  /* 0x0000000000007941 */ /* 0x000fea0003800000 */
.L_x_6667:
[----:B------:R-:W-:-:S04]  /*113c0*/  LOP3.LUT R2, R3, 0x80000000, RZ, 0xc0, !PT ;  /* 0x8000000003027812 */ /* 0x000fc800078ec0ff */
[----:B------:R-:W-:-:S04]  /*113d0*/  SHF.R.U32.HI R3, RZ, 0x18, R2 ;  /* 0x00000018ff037819 */ /* 0x000fc80000011602 */
[----:B------:R-:W-:-:S05]  /*113e0*/  LOP3.LUT R3, R0, R3, RZ, 0xfc, !PT ;  /* 0x0000000300037212 */ /* 0x000fca00078efcff */
[----:B------:R-:W-:Y:S01]  /*113f0*/  STG.E.U8 desc[UR36][R16.64], R3 ;  /* 0x0000000310007986 */ /* 0x000fe2000c101124 */
[----:B------:R-:W-:Y:S05]  /*11400*/  EXIT ;  /* 0x000000000000794d */ /* 0x000fea0003800000 */
.L_x_6663:
[----:B------:R-:W-:Y:S01]  /*11410*/  STG.E.U16 desc[UR36][R16.64], R3 ;  /* 0x0000000310007986 */ /* 0x000fe2000c101524 */
[----:B------:R-:W-:Y:S05]  /*11420*/  EXIT ;  /* 0x000000000000794d */ /* 0x000fea0003800000 */
.L_x_6660:
        /* <DEDUP_REMOVED lines=12> */
.L_x_6672:
        /* <DEDUP_REMOVED lines=17> */
.L_x_6675:
[----:B------:R-:W-:-:S04]  /*11600*/  LOP3.LUT R2, R3, 0x80000000, RZ, 0xc0, !PT ;  /* 0x8000000003027812 */ /* 0x000fc800078ec0ff */
[----:B------:R-:W-:-:S04]  /*11610*/  SHF.R.U32.HI R3, RZ, 0x18, R2 ;  /* 0x00000018ff037819 */ /* 0x000fc80000011602 */
[----:B------:R-:W-:-:S04]  /*11620*/  LOP3.LUT R0, R0, R3, RZ, 0xfc, !PT ;  /* 0x0000000300007212 */ /* 0x000fc800078efcff */
[----:B------:R-:W-:-:S07]  /*11630*/  PRMT R8, R0, 0x7610, R8 ;  /* 0x0000761000087816 */ /* 0x000fce0000000008 */
.L_x_6674:
[----:B------:R-:W-:Y:S05]  /*11640*/  BSYNC B0 ;  /* 0x0000000000007941 */ /* 0x000fea0003800000 */
.L_x_6673:
[----:B------:R-:W-:Y:S01]  /*11650*/  STG.E.U8 desc[UR36][R16.64], R8 ;  /* 0x0000000810007986 */ /* 0x000fe2000c101124 */
[----:B------:R-:W-:Y:S05]  /*11660*/  EXIT ;  /* 0x000000000000794d */ /* 0x000fea0003800000 */
.L_x_6671:
        /* <DEDUP_REMOVED lines=17> */
.L_x_6678:
[----:B------:R-:W-:-:S04]  /*11780*/  LOP3.LUT R2, R3, 0x80000000, RZ, 0xc0, !PT ;  /* 0x8000000003027812 */ /* 0x000fc800078ec0ff */
[----:B------:R-:W-:-:S04]  /*11790*/  SHF.R.U32.HI R3, RZ, 0x18, R2 ;  /* 0x00000018ff037819 */ /* 0x000fc80000011602 */
[----:B------:R-:W-:-:S04]  /*117a0*/  LOP3.LUT R0, R0, R3, RZ, 0xfc, !PT ;  /* 0x0000000300007212 */ /* 0x000fc800078efcff */
[----:B------:R-:W-:-:S07]  /*117b0*/  PRMT R8, R0, 0x7610, R8 ;  /* 0x0000761000087816 */ /* 0x000fce0000000008 */
.L_x_6677:
[----:B------:R-:W-:Y:S05]  /*117c0*/  BSYNC B0 ;  /* 0x0000000000007941 */ /* 0x000fea0003800000 */
.L_x_6676:
[----:B------:R-:W-:Y:S01]  /*117d0*/  STG.E.U8 desc[UR36][R16.64], R8 ;  /* 0x0000000810007986 */ /* 0x000fe2000c101124 */
[----:B------:R-:W-:Y:S05]  /*117e0*/  EXIT ;  /* 0x000000000000794d */ /* 0x000fea0003800000 */
.L_x_6670:
        /* <DEDUP_REMOVED lines=22> */
.L_x_6653:
        /* <DEDUP_REMOVED lines=16> */
.L_x_6681:
[----:B------:R-:W-:Y:S05]  /*11a50*/  EXIT ;  /* 0x000000000000794d */ /* 0x000fea0003800000 */
.L_x_6680:
[----:B------:R-:W-:-:S06]  /*11a60*/  IMAD.U32 R3, R3, 0x10000, RZ ;  /* 0x0001000003037824 */ /* 0x000fcc00078e00ff */
[----:B------:R-:W0:Y:S02]  /*11a70*/  F2I.U64.TRUNC R2, R3 ;  /* 0x0000000300027311 */ /* 0x000e24000020d800 */
[----:B0-----:R-:W-:Y:S01]  /*11a80*/  STG.E.64 desc[UR36][R16.64], R2 ;  /* 0x0000000210007986 */ /* 0x001fe2000c101b24 */
[----:B------:R-:W-:Y:S05]  /*11a90*/  EXIT ;  /* 0x000000000000794d */ /* 0x000fea0003800000 */
.L_x_6679:
[----:B------:R-:W-:-:S06]  /*11aa0*/  IMAD.U32 R3, R3, 0x10000, RZ ;  /* 0x0001000003037824 */ /* 0x000fcc00078e00ff */
[----:B------:R-:W0:Y:S02]  /*11ab0*/  F2I.FTZ.U32.TRUNC.NTZ R3, R3 ;  /* 0x0000000300037305 */ /* 0x000e24000021f000 */
[----:B0-----:R-:W-:Y:S01]  /*11ac0*/  STG.E desc[UR36][R16.64], R3 ;  /* 0x0000000310007986 */ /* 0x001fe2000c101924 */
[----:B------:R-:W-:Y:S05]  /*11ad0*/  EXIT ;  /* 0x000000000000794d */ /* 0x000fea0003800000 */
.L_x_6682:
        /* <DEDUP_REMOVED lines=10> */
.L_x_42166:


//--------------------- .text._ZN2at6native27unrolled_elementwise_kernelINS0_13BinaryFunctorIN3c108BFloat16ES4_S4_ZZZNS0_16fmax_kernel_cudaERNS_18TensorIteratorBaseEENKUlvE_clEvENKUlvE2_clEvEUlS4_S4_E_EESt5arrayIPcLm3EELi4E23TrivialOffsetCalculatorILi2EjESE_ILi1EjENS0_6memory12LoadWithCastILi2EEENSH_13StoreWithCastILi1EEEEEviT_T0_T2_T3_T4_T5_ --------------------------
	.section	.text._ZN2at6native27unrolled_elementwise_kernelINS0_13BinaryFunctorIN3c108BFloat16ES4_S4_ZZZNS0_16fmax_kernel_cudaERNS_18TensorIteratorBaseEENKUlvE_clEvENKUlvE2_clEvEUlS4_S4_E_EESt5arrayIPcLm3EELi4E23TrivialOffsetCalculatorILi2EjESE_ILi1EjENS0_6memory12LoadWithCastILi2EEENSH_13StoreWithCastILi1EEEEEviT_T0_T2_T3_T4_T5_,"ax",@progbits
	.align	128
        .global         _ZN2at6native27unrolled_elementwise_kernelINS0_13BinaryFunctorIN3c108BFloat16ES4_S4_ZZZNS0_16fmax_kernel_cudaERNS_18TensorIteratorBaseEENKUlvE_clEvENKUlvE2_clEvEUlS4_S4_E_EESt5arrayIPcLm3EELi4E23TrivialOffsetCalculatorILi2EjESE_ILi1EjENS0_6memory12LoadWithCastILi2EEENSH_13StoreWithCastILi1EEEEEviT_T0_T2_T3_T4_T5_
        .type           _ZN2at6native27unrolled_elementwise_kernelINS0_13BinaryFunctorIN3c108BFloat16ES4_S4_ZZZNS0_16fmax_kernel_cudaERNS_18TensorIteratorBaseEENKUlvE_clEvENKUlvE2_clEvEUlS4_S4_E_EESt5arrayIPcLm3EELi4E23TrivialOffsetCalculatorILi2EjESE_ILi1EjENS0_6memory12LoadWithCastILi2EEENSH_13StoreWithCastILi1EEEEEviT_T0_T2_T3_T4_T5_,@function
        .size           _ZN2at6native27unrolled_elementwise_kernelINS0_13BinaryFunctorIN3c108BFloat16ES4_S4_ZZZNS0_16fmax_kernel_cudaERNS_18TensorIteratorBaseEENKUlvE_clEvENKUlvE2_clEvEUlS4_S4_E_EESt5arrayIPcLm3EELi4E23TrivialOffsetCalculatorILi2EjESE_ILi1EjENS0_6memory12LoadWithCastILi2EEENSH_13StoreWithCastILi1EEEEEviT_T0_T2_T3_T4_T5_,(.L_x_42167 - _ZN2at6native27unrolled_elementwise_kernelINS0_13BinaryFunctorIN3c108BFloat16ES4_S4_ZZZNS0_16fmax_kernel_cudaERNS_18TensorIteratorBaseEENKUlvE_clEvENKUlvE2_clEvEUlS4_S4_E_EESt5arrayIPcLm3EELi4E23TrivialOffsetCalculatorILi2EjESE_ILi1EjENS0_6memory12LoadWithCastILi2EEENSH_13StoreWithCastILi1EEEEEviT_T0_T2_T3_T4_T5_)
        .other          _ZN2at6native27unrolled_elementwise_kernelINS0_13BinaryFunctorIN3c108BFloat16ES4_S4_ZZZNS0_16fmax_kernel_cudaERNS_18TensorIteratorBaseEENKUlvE_clEvENKUlvE2_clEvEUlS4_S4_E_EESt5arrayIPcLm3EELi4E23TrivialOffsetCalculatorILi2EjESE_ILi1EjENS0_6memory12LoadWithCastILi2EEENSH_13StoreWithCastILi1EEEEEviT_T0_T2_T3_T4_T5_,@"STO_CUDA_ENTRY STV_DEFAULT"
_ZN2at6native27unrolled_elementwise_kernelINS0_13BinaryFunctorIN3c108BFloat16ES4_S4_ZZZNS0_16fmax_kernel_cudaERNS_18TensorIteratorBaseEENKUlvE_clEvENKUlvE2_clEvEUlS4_S4_E_EESt5arrayIPcLm3EELi4E23TrivialOffsetCalculatorILi2EjESE_ILi1EjENS0_6memory12LoadWithCastILi2EEENSH_13StoreWithCastILi1EEEEEviT_T0_T2_T3_T4_T5_:
.text._ZN2at6native27unrolled_elementwise_kernelINS0_13BinaryFunctorIN3c108BFloat16ES4_S4_ZZZNS0_16fmax_kernel_cudaERNS_18TensorIteratorBaseEENKUlvE_clEvENKUlvE2_clEvEUlS4_S4_E_EESt5arrayIPcLm3EELi4E23TrivialOffsetCalculatorILi2EjESE_ILi1EjENS0_6memory12LoadWithCastILi2EEENSH_13StoreWithCastILi1EEEEEviT_T0_T2_T3_T4_T5_:
        /* <DEDUP_REMOVED lines=36> */
.L_x_6688:
[----:B------:R-:W2:Y:S02]  /*0240*/  LDG.E.U8 R4, desc[UR36][R4.64] ;  /* 0x0000002404047981 */ /* 0x000ea4000c1e1100 */
[----:B--2---:R-:W-:-:S04]  /*0250*/  I2FP.F32.U32 R0, R4 ;  /* 0x0000000400007245 */ /* 0x004fc80000201000 */
[----:B------:R-:W-:-:S04]  /*0260*/  F2FP.BF16.F32.PACK_AB R0, RZ, R0 ;  /* 0x00000000ff00723e */ /* 0x000fc800000010ff */
[----:B------:R-:W-:Y:S01]  /*0270*/  PRMT R17, R0, 0x7610, R17 ;  /* 0x0000761000117816 */ /* 0x000fe20000000011 */
[----:B------:R-:W-:Y:S06]  /*0280*/  BRA `(.L_x_6690) ;  /* 0x0000000c00c87947 */ /* 0x000fec0003800000 */
.L_x_6687:
        /* <DEDUP_REMOVED lines=11> */
.L_x_6692:
[----:B------:R-:W2:Y:S02]  /*0340*/  LDG.E R4, desc[UR36][R4.64] ;  /* 0x0000002404047981 */ /* 0x000ea4000c1e1900 */
[----:B--2---:R-:W-:-:S04]  /*0350*/  I2FP.F32.S32 R0, R4 ;  /* 0x0000000400007245 */ /* 0x004fc80000201400 */
[----:B------:R-:W-:-:S04]  /*0360*/  F2FP.BF16.F32.PACK_AB R0, RZ, R0 ;  /* 0x00000000ff00723e */ /* 0x000fc800000010ff */
[----:B------:R-:W-:Y:S01]  /*0370*/  PRMT R17, R0, 0x7610, R17 ;  /* 0x0000761000117816 */ /* 0x000fe20000000011 */
[----:B------:R-:W-:Y:S06]  /*0380*/  BRA `(.L_x_6690) ;  /* 0x0000000c00887947 */ /* 0x000fec0003800000 */
.L_x_6691:
[----:B------:R-:W2:Y:S02]  /*0390*/  LDG.E.U16 R4, desc[UR36][R4.64] ;  /* 0x0000002404047981 */ /* 0x000ea4000c1e1500 */
[----:B--2---:R-:W0:Y:S02]  /*03a0*/  I2F.S16 R0, R4 ;  /* 0x0000000400007306 */ /* 0x004e240000101400 */
[----:B0-----:R-:W-:-:S04]  /*03b0*/  F2FP.BF16.F32.PACK_AB R0, RZ, R0 ;  /* 0x00000000ff00723e */ /* 0x001fc800000010ff */
[----:B------:R-:W-:Y:S01]  /*03c0*/  PRMT R17, R0, 0x7610, R17 ;  /* 0x0000761000117816 */ /* 0x000fe20000000011 */
[----:B------:R-:W-:Y:S06]  /*03d0*/  BRA `(.L_x_6690) ;  /* 0x0000000c00747947 */ /* 0x000fec0003800000 */
.L_x_6686:
        /* <DEDUP_REMOVED lines=9> */
.L_x_6694:
[----:B------:R-:W2:Y:S02]  /*0470*/  LDG.E.U16 R0, desc[UR36][R4.64] ;  /* 0x0000002404007981 */ /* 0x000ea4000c1e1500 */
[----:B--2---:R-:W-:-:S05]  /*0480*/  HADD2.F32 R0, -RZ, R0.H0_H0 ;  /* 0x20000000ff007230 */ /* 0x004fca0000004100 */
[----:B------:R-:W-:-:S04]  /*0490*/  F2FP.BF16.F32.PACK_AB R0, RZ, R0 ;  /* 0x00000000ff00723e */ /* 0x000fc800000010ff */
[----:B------:R-:W-:Y:S01]  /*04a0*/  PRMT R17, R0, 0x7610, R17 ;  /* 0x0000761000117816 */ /* 0x000fe20000000011 */
[----:B------:R-:W-:Y:S06]  /*04b0*/  BRA `(.L_x_6690) ;  /* 0x0000000c003c7947 */ /* 0x000fec0003800000 */
.L_x_6693:
        /* <DEDUP_REMOVED lines=9> */
.L_x_6696:
[----:B------:R-:W2:Y:S02]  /*0550*/  LDG.E.U16 R4, desc[UR36][R4.64] ;  /* 0x0000002404047981 */ /* 0x000ea4000c1e1500 */
[----:B--2---:R-:W-:-:S05]  /*0560*/  HADD2.F32 R0, -RZ, R4.H0_H0 ;  /* 0x20000004ff007230 */ /* 0x004fca0000004100 */
[----:B------:R-:W-:-:S04]  /*0570*/  F2FP.BF16.F32.PACK_AB R0, RZ, R0 ;  /* 0x00000000ff00723e */ /* 0x000fc800000010ff */
[----:B------:R-:W-:Y:S01]  /*0580*/  PRMT R17, R0, 0x7610, R17 ;  /* 0x0000761000117816 */ /* 0x000fe20000000011 */
[----:B------:R-:W-:Y:S06]  /*0590*/  BRA `(.L_x_6690) ;  /* 0x0000000c00047947 */ /* 0x000fec0003800000 */
.L_x_6695:
        /* <DEDUP_REMOVED lines=9> */
.L_x_6685:
        /* <DEDUP_REMOVED lines=14> */
.L_x_6699:
        /* <DEDUP_REMOVED lines=9> */
.L_x_6698:
        /* <DEDUP_REMOVED lines=28> */
.L_x_6701:
        /* <DEDUP_REMOVED lines=15> */
.L_x_6700:
[----:B------:R0:W5:Y:S01]  /*0a50*/  LDG.E.U16 R17, desc[UR36][R4.64] ;  /* 0x0000002404117981 */ /* 0x000162000c1e1500 */
[----:B------:R-:W-:Y:S05]  /*0a60*/  BRA `(.L_x_6690) ;  /* 0x0000000400d07947 */ /* 0x000fea0003800000 */
.L_x_6697:
        /* <DEDUP_REMOVED lines=13> */
.L_x_6704:
        /* <DEDUP_REMOVED lines=21> */
.L_x_6708:
[----:B------:R-:W-:Y:S05]  /*0c90*/  BSYNC B1 ;  /* 0x0000000000017941 */ /* 0x000fea0003800000 */
.L_x_6707:
[----:B------:R-:W-:Y:S01]  /*0ca0*/  LEA R5, R0, 0x3b800000, 0x17 ;  /* 0x3b80000000057811 */ /* 0x000fe200078eb8ff */
[----:B------:R-:W-:-:S05]  /*0cb0*/  IMAD.SHL.U32 R0, R3, 0x100000, RZ ;  /* 0x0010000003007824 */ /* 0x000fca00078e00ff */
[----:B------:R-:W-:-:S07]  /*0cc0*/  LOP3.LUT R0, R5, R0, R6, 0xfe, !PT ;  /* 0x0000000005007212 */ /* 0x000fce00078efe06 */
.L_x_6706:
[----:B------:R-:W-:Y:S05]  /*0cd0*/  BSYNC B0 ;  /* 0x0000000000007941 */ /* 0x000fea0003800000 */
.L_x_6705:
[----:B------:R-:W-:-:S04]  /*0ce0*/  F2FP.BF16.F32.PACK_AB R0, RZ, R0 ;  /* 0x00000000ff00723e */ /* 0x000fc800000010ff */
[----:B------:R-:W-:Y:S01]  /*0cf0*/  PRMT R17, R0, 0x7610, R17 ;  /* 0x0000761000117816 */ /* 0x000fe20000000011 */
[----:B------:R-:W-:Y:S06]  /*0d00*/  BRA `(.L_x_6690) ;  /* 0x0000000400287947 */ /* 0x000fec0003800000 */
.L_x_6703:
        /* <DEDUP_REMOVED lines=21> */
.L_x_6712:
[----:B------:R-:W-:Y:S05]  /*0e60*/  BSYNC B1 ;  /* 0x0000000000017941 */ /* 0x000fea0003800000 */
.L_x_6711:
[----:B------:R-:W-:Y:S01]  /*0e70*/  LEA R5, R0, 0x37800000, 0x17 ;  /* 0x3780000000057811 */ /* 0x000fe200078eb8ff */
[----:B------:R-:W-:-:S05]  /*0e80*/  IMAD.SHL.U32 R0, R3, 0x200000, RZ ;  /* 0x0020000003007824 */ /* 0x000fca00078e00ff */
[----:B------:R-:W-:-:S07]  /*0e90*/  LOP3.LUT R0, R5, R0, R6, 0xfe, !PT ;  /* 0x0000000005007212 */ /* 0x000fce00078efe06 */
.L_x_6710:
[----:B------:R-:W-:Y:S05]  /*0ea0*/  BSYNC B0 ;  /* 0x0000000000007941 */ /* 0x000fea0003800000 */
.L_x_6709:
[----:B------:R-:W-:-:S04]  /*0eb0*/  F2FP.BF16.F32.PACK_AB R0, RZ, R0 ;  /* 0x00000000ff00723e */ /* 0x000fc800000010ff */
[----:B------:R-:W-:Y:S01]  /*0ec0*/  PRMT R17, R0, 0x7610, R17 ;  /* 0x0000761000117816 */ /* 0x000fe20000000011 */
[----:B------:R-:W-:Y:S06]  /*0ed0*/  BRA `(.L_x_6690) ;  /* 0x0000000000b47947 */ /* 0x000fec0003800000 */
.L_x_6702:
        /* <DEDUP_REMOVED lines=14> */
.L_x_6716:
[----:B------:R-:W-:Y:S05]  /*0fc0*/  BSYNC B0 ;  /* 0x0000000000007941 */ /* 0x000fea0003800000 */
.L_x_6715:
[----:B------:R-:W-:-:S04]  /*0fd0*/  F2FP.BF16.F32.PACK_AB R0, RZ, R0 ;  /* 0x00000000ff00723e */ /* 0x000fc800000010ff */
[----:B------:R-:W-:Y:S01]  /*0fe0*/  PRMT R17, R0, 0x7610, R17 ;  /* 0x0000761000117816 */ /* 0x000fe20000000011 */
[----:B------:R-:W-:Y:S06]  /*0ff0*/  BRA `(.L_x_6690) ;  /* 0x00000000006c7947 */ /* 0x000fec0003800000 */
.L_x_6689:
        /* <DEDUP_REMOVED lines=16> */
.L_x_6717:
[----:B------:R-:W-:Y:S01]  /*1100*/  PRMT R17, RZ, 0x7610, R17 ;  /* 0x00007610ff117816 */ /* 0x000fe20000000011 */
[----:B------:R-:W-:Y:S06]  /*1110*/  BRA `(.L_x_6690) ;  /* 0x0000000000247947 */ /* 0x000fec0003800000 */
.L_x_6714:
[----:B------:R-:W2:Y:S02]  /*1120*/  LDG.E.64 R4, desc[UR36][R4.64] ;  /* 0x0000002404047981 */ /* 0x000ea4000c1e1b00 */
[----:B--2---:R-:W0:Y:S02]  /*1130*/  I2F.U64 R0, R4 ;  /* 0x0000000400007312 */ /* 0x004e240000301000 */
[----:B0-----:R-:W-:-:S04]  /*1140*/  F2FP.BF16.F32.PACK_AB R0, RZ, R0 ;  /* 0x00000000ff00723e */ /* 0x001fc800000010ff */
[----:B------:R-:W-:Y:S01]  /*1150*/  PRMT R17, R0, 0x7610, R17 ;  /* 0x0000761000117816 */ /* 0x000fe20000000011 */
[----:B------:R-:W-:Y:S06]  /*1160*/  BRA `(.L_x_6690) ;  /* 0x0000000000107947 */ /* 0x000fec0003800000 */
.L_x_6713:
[----:B------:R-:W2:Y:S02]  /*1170*/  LDG.E R4, desc[UR36][R4.64] ;  /* 0x0000002404047981 */ /* 0x000ea4000c1e1900 */
[----:B--2---:R-:W-:-:S04]  /*1180*/  I2FP.F32.U32 R0, R4 ;  /* 0x0000000400007245 */ /* 0x004fc80000201000 */
[----:B------:R-:W-:-:S04]  /*1190*/  F2FP.BF16.F32.PACK_AB R0, RZ, R0 ;  /* 0x00000000ff00723e */ /* 0x000fc800000010ff */
[----:B------:R-:W-:-:S07]  /*11a0*/  PRMT R17, R0, 0x7610, R17 ;  /* 0x0000761000117816 */ /* 0x000fce0000000011 */
.L_x_6690:
        /* <DEDUP_REMOVED lines=21> */
.L_x_6721:
[----:B------:R-:W2:Y:S02]  /*1300*/  LDG.E.U8 R4, desc[UR36][R4.64] ;  /* 0x0000002404047981 */ /* 0x000ea4000c1e1100 */
[----:B--2---:R-:W-:-:S04]  /*1310*/  I2FP.F32.U32 R0, R4 ;  /* 0x0000000400007245 */ /* 0x004fc80000201000 */
[----:B------:R-:W-:-:S04]  /*1320*/  F2FP.BF16.F32.PACK_AB R0, RZ, R0 ;  /* 0x00000000ff00723e */ /* 0x000fc800000010ff */
[----:B------:R-:W-:Y:S01]  /*1330*/  PRMT R19, R0, 0x7610, R19 ;  /* 0x0000761000137816 */ /* 0x000fe20000000013 */
[----:B------:R-:W-:Y:S06]  /*1340*/  BRA `(.L_x_6723) ;  /* 0x0000000c00c87947 */ /* 0x000fec0003800000 */
.L_x_6720:
        /* <DEDUP_REMOVED lines=11> */
.L_x_6725:
[----:B------:R-:W2:Y:S02]  /*1400*/  LDG.E R4, desc[UR36][R4.64] ;  /* 0x0000002404047981 */ /* 0x000ea4000c1e1900 */
[----:B--2---:R-:W-:-:S04]  /*1410*/  I2FP.F32.S32 R0, R4 ;  /* 0x0000000400007245 */ /* 0x004fc80000201400 */
[----:B------:R-:W-:-:S04]  /*1420*/  F2FP.BF16.F32.PACK_AB R0, RZ, R0 ;  /* 0x00000000ff00723e */ /* 0x000fc800000010ff */
[----:B------:R-:W-:Y:S01]  /*1430*/  PRMT R19, R0, 0x7610, R19 ;  /* 0x0000761000137816 */ /* 0x000fe20000000013 */
[----:B------:R-:W-:Y:S06]  /*1440*/  BRA `(.L_x_6723) ;  /* 0x0000000c00887947 */ /* 0x000fec0003800000 */
.L_x_6724:
[----:B------:R-:W2:Y:S02]  /*1450*/  LDG.E.U16 R4, desc[UR36][R4.64] ;  /* 0x0000002404047981 */ /* 0x000ea4000c1e1500 */
[----:B--2---:R-:W0:Y:S02]  /*1460*/  I2F.S16 R0, R4 ;  /* 0x0000000400007306 */ /* 0x004e240000101400 */
[----:B0-----:R-:W-:-:S04]  /*1470*/  F2FP.BF16.F32.PACK_AB R0, RZ, R0 ;  /* 0x00000000ff00723e */ /* 0x001fc800000010ff */
[----:B------:R-:W-:Y:S01]  /*1480*/  PRMT R19, R0, 0x7610, R19 ;  /* 0x0000761000137816 */ /* 0x000fe20000000013 */
[----:B------:R-:W-:Y:S06]  /*1490*/  BRA `(.L_x_6723) ;  /* 0x0000000c00747947 */ /* 0x000fec0003800000 */
.L_x_6719:
        /* <DEDUP_REMOVED lines=9> */
.L_x_6727:
[----:B------:R-:W2:Y:S02]  /*1530*/  LDG.E.U16 R0, desc[UR36][R4.64] ;  /* 0x0000002404007981 */ /* 0x000ea4000c1e1500 */
[----:B--2---:R-:W-:-:S05]  /*1540*/  HADD2.F32 R0, -RZ, R0.H0_H0 ;  /* 0x20000000ff007230 */ /* 0x004fca0000004100 */
[----:B------:R-:W-:-:S04]  /*1550*/  F2FP.BF16.F32.PACK_AB R0, RZ, R0 ;  /* 0x00000000ff00723e */ /* 0x000fc800000010ff */
[----:B------:R-:W-:Y:S01]  /*1560*/  PRMT R19, R0, 0x7610, R19 ;  /* 0x0000761000137816 */ /* 0x000fe20000000013 */
[----:B------:R-:W-:Y:S06]  /*1570*/  BRA `(.L_x_6723) ;  /* 0x0000000c003c7947 */ /* 0x000fec0003800000 */
.L_x_6726:
        /* <DEDUP_REMOVED lines=9> */
.L_x_6729:
[----:B------:R-:W2:Y:S02]  /*1610*/  LDG.E.U16 R4, desc[UR36][R4.64] ;  /* 0x0000002404047981 */ /* 0x000ea4000c1e1500 */
[----:B--2---:R-:W-:-:S05]  /*1620*/  HADD2.F32 R0, -RZ, R4.H0_H0 ;  /* 0x20000004ff007230 */ /* 0x004fca0000004100 */
[----:B------:R-:W-:-:S04]  /*1630*/  F2FP.BF16.F32.PACK_AB R0, RZ, R0 ;  /* 0x00000000ff00723e */ /* 0x000fc800000010ff */
[----:B------:R-:W-:Y:S01]  /*1640*/  PRMT R19, R0, 0x7610, R19 ;  /* 0x0000761000137816 */ /* 0x000fe20000000013 */
[----:B------:R-:W-:Y:S06]  /*1650*/  BRA `(.L_x_6723) ;  /* 0x0000000c00047947 */ /* 0x000fec0003800000 */
.L_x_6728:
        /* <DEDUP_REMOVED lines=9> */
.L_x_6718:
        /* <DEDUP_REMOVED lines=14> */
.L_x_6732:
        /* <DEDUP_REMOVED lines=9> */
.L_x_6731:
        /* <DEDUP_REMOVED lines=28> */
.L_x_6734:
        /* <DEDUP_REMOVED lines=15> */
.L_x_6733:
[----:B------:R0:W5:Y:S01]  /*1b10*/  LDG.E.U16 R19, desc[UR36][R4.64] ;  /* 0x0000002404137981 */ /* 0x000162000c1e1500 */
[----:B------:R-:W-:Y:S05]  /*1b20*/  BRA `(.L_x_6723) ;  /* 0x0000000400d07947 */ /* 0x000fea0003800000 */
.L_x_6730:
        /* <DEDUP_REMOVED lines=13> */
.L_x_6737:
        /* <DEDUP_REMOVED lines=21> */
.L_x_6741:
[----:B------:R-:W-:Y:S05]  /*1d50*/  BSYNC B1 ;  /* 0x0000000000017941 */ /* 0x000fea0003800000 */
.L_x_6740:
[----:B------:R-:W-:Y:S01]  /*1d60*/  LEA R5, R0, 0x3b800000, 0x17 ;  /* 0x3b80000000057811 */ /* 0x000fe200078eb8ff */
[----:B------:R-:W-:-:S05]  /*1d70*/  IMAD.SHL.U32 R0, R3, 0x100000, RZ ;  /* 0x0010000003007824 */ /* 0x000fca00078e00ff */
[----:B------:R-:W-:-:S07]  /*1d80*/  LOP3.LUT R0, R5, R0, R6, 0xfe, !PT ;  /* 0x0000000005007212 */ /* 0x000fce00078efe06 */
.L_x_6739:
[----:B------:R-:W-:Y:S05]  /*1d90*/  BSYNC B0 ;  /* 0x0000000000007941 */ /* 0x000fea0003800000 */
.L_x_6738:
[----:B------:R-:W-:-:S04]  /*1da0*/  F2FP.BF16.F32.PACK_AB R0, RZ, R0 ;  /* 0x00000000ff00723e */ /* 0x000fc800000010ff */
[----:B------:R-:W-:Y:S01]  /*1db0*/  PRMT R19, R0, 0x7610, R19 ;  /* 0x0000761000137816 */ /* 0x000fe20000000013 */
[----:B------:R-:W-:Y:S06]  /*1dc0*/  BRA `(.L_x_6723) ;  /* 0x0000000400287947 */ /* 0x000fec0003800000 */
.L_x_6736:
        /* <DEDUP_REMOVED lines=21> */
.L_x_6745:
[----:B------:R-:W-:Y:S05]  /*1f20*/  BSYNC B1 ;  /* 0x0000000000017941 */ /* 0x000fea0003800000 */
.L_x_6744:
[----:B------:R-:W-:Y:S01]  /*1f30*/  LEA R5, R0, 0x37800000, 0x17 ;  /* 0x3780000000057811 */ /* 0x000fe200078eb8ff */
[----:B------:R-:W-:-:S05]  /*1f40*/  IMAD.SHL.U32 R0, R3, 0x200000, RZ ;  /* 0x0020000003007824 */ /* 0x000fca00078e00ff */
[----:B------:R-:W-:-:S07]  /*1f50*/  LOP3.LUT R0, R5, R0, R6, 0xfe, !PT ;  /* 0x0000000005007212 */ /* 0x000fce00078efe06 */
.L_x_6743:
[----:B------:R-:W-:Y:S05]  /*1f60*/  BSYNC B0 ;  /* 0x0000000000007941 */ /* 0x000fea0003800000 */
.L_x_6742:
[----:B------:R-:W-:-:S04]  /*1f70*/  F2FP.BF16.F32.PACK_AB R0, RZ, R0 ;  /* 0x00000000ff00723e */ /* 0x000fc800000010ff */
[----:B------:R-:W-:Y:S01]  /*1f80*/  PRMT R19, R0, 0x7610, R19 ;  /* 0x0000761000137816 */ /* 0x000fe20000000013 */
[----:B------:R-:W-:Y:S06]  /*1f90*/  BRA `(.L_x_6723) ;  /* 0x0000000000b47947 */ /* 0x000fec0003800000 */
.L_x_6735:
        /* <DEDUP_REMOVED lines=14> */
.L_x_6749:
[----:B------:R-:W-:Y:S05]  /*2080*/  BSYNC B0 ;  /* 0x0000000000007941 */ /* 0x000fea0003800000 */
.L_x_6748:
[----:B------:R-:W-:-:S04]  /*2090*/  F2FP.BF16.F32.PACK_AB R0, RZ, R0 ;  /* 0x00000000ff00723e */ /* 0x000fc800000010ff */
[----:B------:R-:W-:Y:S01]  /*20a0*/  PRMT R19, R0, 0x7610, R19 ;  /* 0x0000761000137816 */ /* 0x000fe20000000013 */
[----:B------:R-:W-:Y:S06]  /*20b0*/  BRA `(.L_x_6723) ;  /* 0x00000000006c7947 */ /* 0x000fec0003800000 */
.L_x_6722:
        /* <DEDUP_REMOVED lines=16> */
.L_x_6750:
[----:B------:R-:W-:Y:S01]  /*21c0*/  PRMT R19, RZ, 0x7610, R19 ;  /* 0x00007610ff137816 */ /* 0x000fe20000000013 */
[----:B------:R-:W-:Y:S06]  /*21d0*/  BRA `(.L_x_6723) ;  /* 0x0000000000247947 */ /* 0x000fec0003800000 */
.L_x_6747:
[----:B------:R-:W2:Y:S02]  /*21e0*/  LDG.E.64 R4, desc[UR36][R4.64] ;  /* 0x0000002404047981 */ /* 0x000ea4000c1e1b00 */
[----:B--2---:R-:W0:Y:S02]  /*21f0*/  I2F.U64 R0, R4 ;  /* 0x0000000400007312 */ /* 0x004e240000301000 */
[----:B0-----:R-:W-:-:S04]  /*2200*/  F2FP.BF16.F32.PACK_AB R0, RZ, R0 ;  /* 0x00000000ff00723e */ /* 0x001fc800000010ff */
[----:B------:R-:W-:Y:S01]  /*2210*/  PRMT R19, R0, 0x7610, R19 ;  /* 0x0000761000137816 */ /* 0x000fe20000000013 */
[----:B------:R-:W-:Y:S06]  /*2220*/  BRA `(.L_x_6723) ;  /* 0x0000000000107947 */ /* 0x000fec0003800000 */
.L_x_6746:
[----:B------:R-:W2:Y:S02]  /*2230*/  LDG.E R4, desc[UR36][R4.64] ;  /* 0x0000002404047981 */ /* 0x000ea4000c1e1900 */
[----:B--2---:R-:W-:-:S04]  /*2240*/  I2FP.F32.U32 R0, R4 ;  /* 0x0000000400007245 */ /* 0x004fc80000201000 */
[----:B------:R-:W-:-:S04]  /*2250*/  F2FP.BF16.F32.PACK_AB R0, RZ, R0 ;  /* 0x00000000ff00723e */ /* 0x000fc800000010ff */
[----:B------:R-:W-:-:S07]  /*2260*/  PRMT R19, R0, 0x7610, R19 ;  /* 0x0000761000137816 */ /* 0x000fce0000000013 */
.L_x_6723:
[----:B------:R-:W-:-:S07]  /*2270*/  VIADD R27, R27, 0x80 ;  /* 0x000000801b1b7836 */ /* 0x000fce0000000000 */
.L_x_6684:
[----:B------:R-:W-:Y:S05]  /*2280*/  BSYNC B6 ;  /* 0x0000000000067941 */ /* 0x000fea0003800000 */
.L_x_6683:
        /* <DEDUP_REMOVED lines=26> */
.L_x_6756:
[----:B------:R-:W2:Y:S02]  /*2430*/  LDG.E.U8 R4, desc[UR36][R4.64] ;  /* 0x0000002404047981 */ /* 0x000ea4000c1e1100 */
[----:B--2---:R-:W-:-:S04]  /*2440*/  I2FP.F32.U32 R0, R4 ;  /* 0x0000000400007245 */ /* 0x004fc80000201000 */
[----:B------:R-:W-:-:S04]  /*2450*/  F2FP.BF16.F32.PACK_AB R0, RZ, R0 ;  /* 0x00000000ff00723e */ /* 0x000fc800000010ff */
[----:B------:R-:W-:Y:S01]  /*2460*/  PRMT R22, R0, 0x7610, R22 ;  /* 0x0000761000167816 */ /* 0x000fe20000000016 */
[----:B------:R-:W-:Y:S06]  /*2470*/  BRA `(.L_x_6758) ;  /* 0x0000000c00cc7947 */ /* 0x000fec0003800000 */
.L_x_6755:
        /* <DEDUP_REMOVED lines=11> */
.L_x_6760:
[----:B------:R-:W2:Y:S02]  /*2530*/  LDG.E R4, desc[UR36][R4.64] ;  /* 0x0000002404047981 */ /* 0x000ea4000c1e1900 */
[----:B--2---:R-:W-:-:S04]  /*2540*/  I2FP.F32.S32 R0, R4 ;  /* 0x0000000400007245 */ /* 0x004fc80000201400 */
[----:B------:R-:W-:-:S04]  /*2550*/  F2FP.BF16.F32.PACK_AB R0, RZ, R0 ;  /* 0x00000000ff00723e */ /* 0x000fc800000010ff */
[----:B------:R-:W-:Y:S01]  /*2560*/  PRMT R22, R0, 0x7610, R22 ;  /* 0x0000761000167816 */ /* 0x000fe20000000016 */
[----:B------:R-:W-:Y:S06]  /*2570*/  BRA `(.L_x_6758) ;  /* 0x0000000c008c7947 */ /* 0x000fec0003800000 */
.L_x_6759:
[----:B------:R-:W2:Y:S02]  /*2580*/  LDG.E.U16 R4, desc[UR36][R4.64] ;  /* 0x0000002404047981 */ /* 0x000ea4000c1e1500 */
[----:B--2---:R-:W0:Y:S02]  /*2590*/  I2F.S16 R0, R4 ;  /* 0x0000000400007306 */ /* 0x004e240000101400 */
[----:B0-----:R-:W-:-:S04]  /*25a0*/  F2FP.BF16.F32.PACK_AB R0, RZ, R0 ;  /* 0x00000000ff00723e */ /* 0x001fc800000010ff */
[----:B------:R-:W-:Y:S01]  /*25b0*/  PRMT R22, R0, 0x7610, R22 ;  /* 0x0000761000167816 */ /* 0x000fe20000000016 */
[----:B------:R-:W-:Y:S06]  /*25c0*/  BRA `(.L_x_6758) ;  /* 0x0000000c00787947 */ /* 0x000fec0003800000 */
.L_x_6754:
        /* <DEDUP_REMOVED lines=9> */
.L_x_6762:
[----:B------:R-:W2:Y:S02]  /*2660*/  LDG.E.U16 R0, desc[UR36][R4.64] ;  /* 0x0000002404007981 */ /* 0x000ea4000c1e1500 */
[----:B--2---:R-:W-:-:S05]  /*2670*/  HADD2.F32 R0, -RZ, R0.H0_H0 ;  /* 0x20000000ff007230 */ /* 0x004fca0000004100 */
[----:B------:R-:W-:-:S04]  /*2680*/  F2FP.BF16.F32.PACK_AB R0, RZ, R0 ;  /* 0x00000000ff00723e */ /* 0x000fc800000010ff */
[----:B------:R-:W-:Y:S01]  /*2690*/  PRMT R22, R0, 0x7610, R22 ;  /* 0x0000761000167816 */ /* 0x000fe20000000016 */
[----:B------:R-:W-:Y:S06]  /*26a0*/  BRA `(.L_x_6758) ;  /* 0x0000000c00407947 */ /* 0x000fec0003800000 */
.L_x_6761:
        /* <DEDUP_REMOVED lines=9> */
.L_x_6764:
[----:B------:R-:W2:Y:S02]  /*2740*/  LDG.E.U16 R4, desc[UR36][R4.64] ;  /* 0x0000002404047981 */ /* 0x000ea4000c1e1500 */
[----:B--2---:R-:W-:-:S05]  /*2750*/  HADD2.F32 R0, -RZ, R4.H0_H0 ;  /* 0x20000004ff007230 */ /* 0x004fca0000004100 */
[----:B------:R-:W-:-:S04]  /*2760*/  F2FP.BF16.F32.PACK_AB R0, RZ, R0 ;  /* 0x00000000ff00723e */ /* 0x000fc800000010ff */
[----:B------:R-:W-:Y:S01]  /*2770*/  PRMT R22, R0, 0x7610, R22 ;  /* 0x0000761000167816 */ /* 0x000fe20000000016 */
[----:B------:R-:W-:Y:S06]  /*2780*/  BRA `(.L_x_6758) ;  /* 0x0000000c00087947 */ /* 0x000fec0003800000 */
.L_x_6763:
        /* <DEDUP_REMOVED lines=9> */
.L_x_6753:
        /* <DEDUP_REMOVED lines=14> */
.L_x_6767:
        /* <DEDUP_REMOVED lines=9> */
.L_x_6766:
        /* <DEDUP_REMOVED lines=28> */
.L_x_6769:
        /* <DEDUP_REMOVED lines=16> */
.L_x_6768:
[----:B------:R0:W5:Y:S01]  /*2c50*/  LDG.E.U16 R22, desc[UR36][R4.64] ;  /* 0x0000002404167981 */ /* 0x000162000c1e1500 */
[----:B------:R-:W-:Y:S05]  /*2c60*/  BRA `(.L_x_6758) ;  /* 0x0000000400d07947 */ /* 0x000fea0003800000 */
.L_x_6765:
        /* <DEDUP_REMOVED lines=13> */
.L_x_6772:
        /* <DEDUP_REMOVED lines=21> */
.L_x_6776:
[----:B------:R-:W-:Y:S05]  /*2e90*/  BSYNC B1 ;  /* 0x0000000000017941 */ /* 0x000fea0003800000 */
.L_x_6775:
[----:B------:R-:W-:Y:S01]  /*2ea0*/  LEA R5, R0, 0x3b800000, 0x17 ;  /* 0x3b80000000057811 */ /* 0x000fe200078eb8ff */
[----:B------:R-:W-:-:S05]  /*2eb0*/  IMAD.SHL.U32 R0, R3, 0x100000, RZ ;  /* 0x0010000003007824 */ /* 0x000fca00078e00ff */
[----:B------:R-:W-:-:S07]  /*2ec0*/  LOP3.LUT R0, R5, R0, R6, 0xfe, !PT ;  /* 0x0000000005007212 */ /* 0x000fce00078efe06 */
.L_x_6774:
[----:B------:R-:W-:Y:S05]  /*2ed0*/  BSYNC B0 ;  /* 0x0000000000007941 */ /* 0x000fea0003800000 */
.L_x_6773:
[----:B------:R-:W-:-:S04]  /*2ee0*/  F2FP.BF16.F32.PACK_AB R0, RZ, R0 ;  /* 0x00000000ff00723e */ /* 0x000fc800000010ff */
[----:B------:R-:W-:Y:S01]  /*2ef0*/  PRMT R22, R0, 0x7610, R22 ;  /* 0x0000761000167816 */ /* 0x000fe20000000016 */
[----:B------:R-:W-:Y:S06]  /*2f00*/  BRA `(.L_x_6758) ;  /* 0x0000000400287947 */ /* 0x000fec0003800000 */
.L_x_6771:
        /* <DEDUP_REMOVED lines=21> */
.L_x_6780:
[----:B------:R-:W-:Y:S05]  /*3060*/  BSYNC B1 ;  /* 0x0000000000017941 */ /* 0x000fea0003800000 */
.L_x_6779:
[----:B------:R-:W-:Y:S01]  /*3070*/  LEA R5, R0, 0x37800000, 0x17 ;  /* 0x3780000000057811 */ /* 0x000fe200078eb8ff */
[----:B------:R-:W-:-:S05]  /*3080*/  IMAD.SHL.U32 R0, R3, 0x200000, RZ ;  /* 0x0020000003007824 */ /* 0x000fca00078e00ff */
[----:B------:R-:W-:-:S07]  /*3090*/  LOP3.LUT R0, R5, R0, R6, 0xfe, !PT ;  /* 0x0000000005007212 */ /* 0x000fce00078efe06 */
.L_x_6778:
[----:B------:R-:W-:Y:S05]  /*30a0*/  BSYNC B0 ;  /* 0x0000000000007941 */ /* 0x000fea0003800000 */
.L_x_6777:
[----:B------:R-:W-:-:S04]  /*30b0*/  F2FP.BF16.F32.PACK_AB R0, RZ, R0 ;  /* 0x00000000ff00723e */ /* 0x000fc800000010ff */
[----:B------:R-:W-:Y:S01]  /*30c0*/  PRMT R22, R0, 0x7610, R22 ;  /* 0x0000761000167816 */ /* 0x000fe20000000016 */
[----:B------:R-:W-:Y:S06]  /*30d0*/  BRA `(.L_x_6758) ;  /* 0x0000000000b47947 */ /* 0x000fec0003800000 */
.L_x_6770:
        /* <DEDUP_REMOVED lines=14> */
.L_x_6784:
[----:B------:R-:W-:Y:S05]  /*31c0*/  BSYNC B0 ;  /* 0x0000000000007941 */ /* 0x000fea0003800000 */
.L_x_6783:
[----:B------:R-:W-:-:S04]  /*31d0*/  F2FP.BF16.F32.PACK_AB R0, RZ, R0 ;  /* 0x00000000ff00723e */ /* 0x000fc800000010ff */
[----:B------:R-:W-:Y:S01]  /*31e0*/  PRMT R22, R0, 0x7610, R22 ;  /* 0x0000761000167816 */ /* 0x000fe20000000016 */
[----:B------:R-:W-:Y:S06]  /*31f0*/  BRA `(.L_x_6758) ;  /* 0x00000000006c7947 */ /* 0x000fec0003800000 */
.L_x_6757:
        /* <DEDUP_REMOVED lines=16> */
.L_x_6785:
[----:B------:R-:W-:Y:S01]  /*3300*/  PRMT R22, RZ, 0x7610, R22 ;  /* 0x00007610ff167816 */ /* 0x000fe20000000016 */
[----:B------:R-:W-:Y:S06]  /*3310*/  BRA `(.L_x_6758) ;  /* 0x0000000000247947 */ /* 0x000fec0003800000 */
.L_x_6782:
[----:B------:R-:W2:Y:S02]  /*3320*/  LDG.E.64 R4, desc[UR36][R4.64] ;  /* 0x0000002404047981 */ /* 0x000ea4000c1e1b00 */
[----:B--2---:R-:W0:Y:S02]  /*3330*/  I2F.U64 R0, R4 ;  /* 0x0000000400007312 */ /* 0x004e240000301000 */
[----:B0-----:R-:W-:-:S04]  /*3340*/  F2FP.BF16.F32.PACK_AB R0, RZ, R0 ;  /* 0x00000000ff00723e */ /* 0x001fc800000010ff */
[----:B------:R-:W-:Y:S01]  /*3350*/  PRMT R22, R0, 0x7610, R22 ;  /* 0x0000761000167816 */ /* 0x000fe20000000016 */
[----:B------:R-:W-:Y:S06]  /*3360*/  BRA `(.L_x_6758) ;  /* 0x0000000000107947 */ /* 0x000fec0003800000 */
.L_x_6781:
[----:B------:R-:W2:Y:S02]  /*3370*/  LDG.E R4, desc[UR36][R4.64] ;  /* 0x0000002404047981 */ /* 0x000ea4000c1e1900 */
[----:B--2---:R-:W-:-:S04]  /*3380*/  I2FP.F32.U32 R0, R4 ;  /* 0x0000000400007245 */ /* 0x004fc80000201000 */
[----:B------:R-:W-:-:S04]  /*3390*/  F2FP.BF16.F32.PACK_AB R0, RZ, R0 ;  /* 0x00000000ff00723e */ /* 0x000fc800000010ff */
[----:B------:R-:W-:-:S07]  /*33a0*/  PRMT R22, R0, 0x7610, R22 ;  /* 0x0000761000167816 */ /* 0x000fce0000000016 */
.L_x_6758:
        /* <DEDUP_REMOVED lines=21> */
.L_x_6789:
[----:B------:R-:W2:Y:S02]  /*3500*/  LDG.E.U8 R4, desc[UR36][R4.64] ;  /* 0x0000002404047981 */ /* 0x000ea4000c1e1100 */
[----:B--2---:R-:W-:-:S04]  /*3510*/  I2FP.F32.U32 R0, R4 ;  /* 0x0000000400007245 */ /* 0x004fc80000201000 */
[----:B------:R-:W-:-:S04]  /*3520*/  F2FP.BF16.F32.PACK_AB R0, RZ, R0 ;  /* 0x00000000ff00723e */ /* 0x000fc800000010ff */
[----:B------:R-:W-:Y:S01]  /*3530*/  PRMT R24, R0, 0x7610, R24 ;  /* 0x0000761000187816 */ /* 0x000fe20000000018 */
[----:B------:R-:W-:Y:S06]  /*3540*/  BRA `(.L_x_6791) ;  /* 0x0000000c00c87947 */ /* 0x000fec0003800000 */
.L_x_6788:
        /* <DEDUP_REMOVED lines=11> */
.L_x_6793:
[----:B------:R-:W2:Y:S02]  /*3600*/  LDG.E R4, desc[UR36][R4.64] ;  /* 0x0000002404047981 */ /* 0x000ea4000c1e1900 */
[----:B--2---:R-:W-:-:S04]  /*3610*/  I2FP.F32.S32 R0, R4 ;  /* 0x0000000400007245 */ /* 0x004fc80000201400 */
[----:B------:R-:W-:-:S04]  /*3620*/  F2FP.BF16.F32.PACK_AB R0, RZ, R0 ;  /* 0x00000000ff00723e */ /* 0x000fc800000010ff */
[----:B------:R-:W-:Y:S01]  /*3630*/  PRMT R24, R0, 0x7610, R24 ;  /* 0x0000761000187816 */ /* 0x000fe20000000018 */
[----:B------:R-:W-:Y:S06]  /*3640*/  BRA `(.L_x_6791) ;  /* 0x0000000c00887947 */ /* 0x000fec0003800000 */
.L_x_6792:
[----:B------:R-:W2:Y:S02]  /*3650*/  LDG.E.U16 R4, desc[UR36][R4.64] ;  /* 0x0000002404047981 */ /* 0x000ea4000c1e1500 */
[----:B--2---:R-:W0:Y:S02]  /*3660*/  I2F.S16 R0, R4 ;  /* 0x0000000400007306 */ /* 0x004e240000101400 */
[----:B0-----:R-:W-:-:S04]  /*3670*/  F2FP.BF16.F32.PACK_AB R0, RZ, R0 ;  /* 0x00000000ff00723e */ /* 0x001fc800000010ff */
[----:B------:R-:W-:Y:S01]  /*3680*/  PRMT R24, R0, 0x7610, R24 ;  /* 0x0000761000187816 */ /* 0x000fe20000000018 */
[----:B------:R-:W-:Y:S06]  /*3690*/  BRA `(.L_x_6791) ;  /* 0x0000000c00747947 */ /* 0x000fec0003800000 */
.L_x_6787:
        /* <DEDUP_REMOVED lines=9> */
.L_x_6795:
[----:B------:R-:W2:Y:S02]  /*3730*/  LDG.E.U16 R0, desc[UR36][R4.64] ;  /* 0x0000002404007981 */ /* 0x000ea4000c1e1500 */
[----:B--2---:R-:W-:-:S05]  /*3740*/  HADD2.F32 R0, -RZ, R0.H0_H0 ;  /* 0x20000000ff007230 */ /* 0x004fca0000004100 */
[----:B------:R-:W-:-:S04]  /*3750*/  F2FP.BF16.F32.PACK_AB R0, RZ, R0 ;  /* 0x00000000ff00723e */ /* 0x000fc800000010ff */
[----:B------:R-:W-:Y:S01]  /*3760*/  PRMT R24, R0, 0x7610, R24 ;  /* 0x0000761000187816 */ /* 0x000fe20000000018 */
[----:B------:R-:W-:Y:S06]  /*3770*/  BRA `(.L_x_6791) ;  /* 0x0000000c003c7947 */ /* 0x000fec0003800000 */
.L_x_6794:
        /* <DEDUP_REMOVED lines=9> */
.L_x_6797:
[----:B------:R-:W2:Y:S02]  /*3810*/  LDG.E.U16 R4, desc[UR36][R4.64] ;  /* 0x0000002404047981 */ /* 0x000ea4000c1e1500 */
[----:B--2---:R-:W-:-:S05]  /*3820*/  HADD2.F32 R0, -RZ, R4.H0_H0 ;  /* 0x20000004ff007230 */ /* 0x004fca0000004100 */
[----:B------:R-:W-:-:S04]  /*3830*/  F2FP.BF16.F32.PACK_AB R0, RZ, R0 ;  /* 0x00000000ff00723e */ /* 0x000fc800000010ff */
[----:B------:R-:W-:Y:S01]  /*3840*/  PRMT R24, R0, 0x7610, R24 ;  /* 0x0000761000187816 */ /* 0x000fe20000000018 */
[----:B------:R-:W-:Y:S06]  /*3850*/  BRA `(.L_x_6791) ;  /* 0x0000000c00047947 */ /* 0x000fec0003800000 */
.L_x_6796:
        /* <DEDUP_REMOVED lines=9> */
.L_x_6786:
        /* <DEDUP_REMOVED lines=14> */
.L_x_6800:
        /* <DEDUP_REMOVED lines=9> */
.L_x_6799:
        /* <DEDUP_REMOVED lines=28> */
.L_x_6802:
        /* <DEDUP_REMOVED lines=15> */
.L_x_6801:
[----:B------:R0:W5:Y:S01]  /*3d10*/  LDG.E.U16 R24, desc[UR36][R4.64] ;  /* 0x0000002404187981 */ /* 0x000162000c1e1500 */
[----:B------:R-:W-:Y:S05]  /*3d20*/  BRA `(.L_x_6791) ;  /* 0x0000000400d07947 */ /* 0x000fea0003800000 */
.L_x_6798:
        /* <DEDUP_REMOVED lines=13> */
.L_x_6805:
        /* <DEDUP_REMOVED lines=21> */
.L_x_6809:
[----:B------:R-:W-:Y:S05]  /*3f50*/  BSYNC B1 ;  /* 0x0000000000017941 */ /* 0x000fea0003800000 */
.L_x_6808:
[----:B------:R-:W-:Y:S01]  /*3f60*/  LEA R5, R0, 0x3b800000, 0x17 ;  /* 0x3b80000000057811 */ /* 0x000fe200078eb8ff */
[----:B------:R-:W-:-:S05]  /*3f70*/  IMAD.SHL.U32 R0, R3, 0x100000, RZ ;  /* 0x0010000003007824 */ /* 0x000fca00078e00ff */
[----:B------:R-:W-:-:S07]  /*3f80*/  LOP3.LUT R0, R5, R0, R6, 0xfe, !PT ;  /* 0x0000000005007212 */ /* 0x000fce00078efe06 */
.L_x_6807:
[----:B------:R-:W-:Y:S05]  /*3f90*/  BSYNC B0 ;  /* 0x0000000000007941 */ /* 0x000fea0003800000 */
.L_x_6806:
[----:B------:R-:W-:-:S04]  /*3fa0*/  F2FP.BF16.F32.PACK_AB R0, RZ, R0 ;  /* 0x00000000ff00723e */ /* 0x000fc800000010ff */
[----:B------:R-:W-:Y:S01]  /*3fb0*/  PRMT R24, R0, 0x7610, R24 ;  /* 0x0000761000187816 */ /* 0x000fe20000000018 */
[----:B------:R-:W-:Y:S06]  /*3fc0*/  BRA `(.L_x_6791) ;  /* 0x0000000400287947 */ /* 0x000fec0003800000 */
.L_x_6804:
        /* <DEDUP_REMOVED lines=21> */
.L_x_6813:
[----:B------:R-:W-:Y:S05]  /*4120*/  BSYNC B1 ;  /* 0x0000000000017941 */ /* 0x000fea0003800000 */
.L_x_6812:
[----:B------:R-:W-:Y:S01]  /*4130*/  LEA R5, R0, 0x37800000, 0x17 ;  /* 0x3780000000057811 */ /* 0x000fe200078eb8ff */
[----:B------:R-:W-:-:S05]  /*4140*/  IMAD.SHL.U32 R0, R3, 0x200000, RZ ;  /* 0x0020000003007824 */ /* 0x000fca00078e00ff */
[----:B------:R-:W-:-:S07]  /*4150*/  LOP3.LUT R0, R5, R0, R6, 0xfe, !PT ;  /* 0x0000000005007212 */ /* 0x000fce00078efe06 */
.L_x_6811:
[----:B------:R-:W-:Y:S05]  /*4160*/  BSYNC B0 ;  /* 0x0000000000007941 */ /* 0x000fea0003800000 */
.L_x_6810:
[----:B------:R-:W-:-:S04]  /*4170*/  F2FP.BF16.F32.PACK_AB R0, RZ, R0 ;  /* 0x00000000ff00723e */ /* 0x000fc800000010ff */
[----:B------:R-:W-:Y:S01]  /*4180*/  PRMT R24, R0, 0x7610, R24 ;  /* 0x0000761000187816 */ /* 0x000fe20000000018 */
[----:B------:R-:W-:Y:S06]  /*4190*/  BRA `(.L_x_6791) ;  /* 0x0000000000b47947 */ /* 0x000fec0003800000 */
.L_x_6803:
        /* <DEDUP_REMOVED lines=14> */
.L_x_6817:
[----:B------:R-:W-:Y:S05]  /*4280*/  BSYNC B0 ;  /* 0x0000000000007941 */ /* 0x000fea0003800000 */
.L_x_6816:
[----:B------:R-:W-:-:S04]  /*4290*/  F2FP.BF16.F32.PACK_AB R0, RZ, R0 ;  /* 0x00000000ff00723e */ /* 0x000fc800000010ff */
[----:B------:R-:W-:Y:S01]  /*42a0*/  PRMT R24, R0, 0x7610, R24 ;  /* 0x0000761000187816 */ /* 0x000fe20000000018 */
[----:B------:R-:W-:Y:S06]  /*42b0*/  BRA `(.L_x_6791) ;  /* 0x00000000006c7947 */ /* 0x000fec0003800000 */
.L_x_6790:
        /* <DEDUP_REMOVED lines=16> */
.L_x_6818:
[----:B------:R-:W-:Y:S01]  /*43c0*/  PRMT R24, RZ, 0x7610, R24 ;  /* 0x00007610ff187816 */ /* 0x000fe20000000018 */
[----:B------:R-:W-:Y:S06]  /*43d0*/  BRA `(.L_x_6791) ;  /* 0x0000000000247947 */ /* 0x000fec0003800000 */
.L_x_6815:
[----:B------:R-:W2:Y:S02]  /*43e0*/  LDG.E.64 R4, desc[UR36][R4.64] ;  /* 0x0000002404047981 */ /* 0x000ea4000c1e1b00 */
[----:B--2---:R-:W0:Y:S02]  /*43f0*/  I2F.U64 R0, R4 ;  /* 0x0000000400007312 */ /* 0x004e240000301000 */
[----:B0-----:R-:W-:-:S04]  /*4400*/  F2FP.BF16.F32.PACK_AB R0, RZ, R0 ;  /* 0x00000000ff00723e */ /* 0x001fc800000010ff */
[----:B------:R-:W-:Y:S01]  /*4410*/  PRMT R24, R0, 0x7610, R24 ;  /* 0x0000761000187816 */ /* 0x000fe20000000018 */
[----:B------:R-:W-:Y:S06]  /*4420*/  BRA `(.L_x_6791) ;  /* 0x0000000000107947 */ /* 0x000fec0003800000 */
.L_x_6814:
[----:B------:R-:W2:Y:S02]  /*4430*/  LDG.E R4, desc[UR36][R4.64] ;  /* 0x0000002404047981 */ /* 0x000ea4000c1e1900 */
[----:B--2---:R-:W-:-:S04]  /*4440*/  I2FP.F32.U32 R0, R4 ;  /* 0x0000000400007245 */ /* 0x004fc80000201000 */
[----:B------:R-:W-:-:S04]  /*4450*/  F2FP.BF16.F32.PACK_AB R0, RZ, R0 ;  /* 0x00000000ff00723e */ /* 0x000fc800000010ff */
[----:B------:R-:W-:-:S07]  /*4460*/  PRMT R24, R0, 0x7610, R24 ;  /* 0x0000761000187816 */ /* 0x000fce0000000018 */
.L_x_6791:
[----:B------:R-:W-:-:S07]  /*4470*/  VIADD R27, R27, 0x80 ;  /* 0x000000801b1b7836 */ /* 0x000fce0000000000 */
.L_x_6752:
[----:B------:R-:W-:Y:S05]  /*4480*/  BSYNC B6 ;  /* 0x0000000000067941 */ /* 0x000fea0003800000 */
.L_x_6751:
        /* <DEDUP_REMOVED lines=28> */
.L_x_6824:
[----:B------:R-:W2:Y:S02]  /*4650*/  LDG.E.U8 R4, desc[UR36][R4.64] ;  /* 0x0000002404047981 */ /* 0x000ea4000c1e1100 */
[----:B--2---:R-:W-:-:S04]  /*4660*/  I2FP.F32.U32 R0, R4 ;  /* 0x0000000400007245 */ /* 0x004fc80000201000 */
[----:B------:R-:W-:-:S04]  /*4670*/  F2FP.BF16.F32.PACK_AB R0, RZ, R0 ;  /* 0x00000000ff00723e */ /* 0x000fc800000010ff */
[----:B------:R-:W-:Y:S01]  /*4680*/  PRMT R23, R0, 0x7610, R23 ;  /* 0x0000761000177816 */ /* 0x000fe20000000017 */
[----:B------:R-:W-:Y:S06]  /*4690*/  BRA `(.L_x_6826) ;  /* 0x0000000c00c87947 */ /* 0x000fec0003800000 */
.L_x_6823:
        /* <DEDUP_REMOVED lines=11> */
.L_x_6828:
[----:B------:R-:W2:Y:S02]  /*4750*/  LDG.E R4, desc[UR36][R4.64] ;  /* 0x0000002404047981 */ /* 0x000ea4000c1e1900 */
[----:B--2---:R-:W-:-:S04]  /*4760*/  I2FP.F32.S32 R0, R4 ;  /* 0x0000000400007245 */ /* 0x004fc80000201400 */
[----:B------:R-:W-:-:S04]  /*4770*/  F2FP.BF16.F32.PACK_AB R0, RZ, R0 ;  /* 0x00000000ff00723e */ /* 0x000fc800000010ff */
[----:B------:R-:W-:Y:S01]  /*4780*/  PRMT R23, R0, 0x7610, R23 ;  /* 0x0000761000177816 */ /* 0x000fe20000000017 */
[----:B------:R-:W-:Y:S06]  /*4790*/  BRA `(.L_x_6826) ;  /* 0x0000000c00887947 */ /* 0x000fec0003800000 */
.L_x_6827:
[----:B------:R-:W2:Y:S02]  /*47a0*/  LDG.E.U16 R4, desc[UR36][R4.64] ;  /* 0x0000002404047981 */ /* 0x000ea4000c1e1500 */
[----:B--2---:R-:W0:Y:S02]  /*47b0*/  I2F.S16 R0, R4 ;  /* 0x0000000400007306 */ /* 0x004e240000101400 */
[----:B0-----:R-:W-:-:S04]  /*47c0*/  F2FP.BF16.F32.PACK_AB R0, RZ, R0 ;  /* 0x00000000ff00723e */ /* 0x001fc800000010ff */
[----:B------:R-:W-:Y:S01]  /*47d0*/  PRMT R23, R0, 0x7610, R23 ;  /* 0x0000761000177816 */ /* 0x000fe20000000017 */
[----:B------:R-:W-:Y:S06]  /*47e0*/  BRA `(.L_x_6826) ;  /* 0x0000000c00747947 */ /* 0x000fec0003800000 */
.L_x_6822:
        /* <DEDUP_REMOVED lines=9> */
.L_x_6830:
[----:B------:R-:W2:Y:S02]  /*4880*/  LDG.E.U16 R0, desc[UR36][R4.64] ;  /* 0x0000002404007981 */ /* 0x000ea4000c1e1500 */
[----:B--2---:R-:W-:-:S05]  /*4890*/  HADD2.F32 R0, -RZ, R0.H0_H0 ;  /* 0x20000000ff007230 */ /* 0x004fca0000004100 */
[----:B------:R-:W-:-:S04]  /*48a0*/  F2FP.BF16.F32.PACK_AB R0, RZ, R0 ;  /* 0x00000000ff00723e */ /* 0x000fc800000010ff */
[----:B------:R-:W-:Y:S01]  /*48b0*/  PRMT R23, R0, 0x7610, R23 ;  /* 0x0000761000177816 */ /* 0x000fe20000000017 */
[----:B------:R-:W-:Y:S06]  /*48c0*/  BRA `(.L_x_6826) ;  /* 0x0000000c003c7947 */ /* 0x000fec0003800000 */
.L_x_6829:
        /* <DEDUP_REMOVED lines=9> */
.L_x_6832:
[----:B------:R-:W2:Y:S02]  /*4960*/  LDG.E.U16 R4, desc[UR36][R4.64] ;  /* 0x0000002404047981 */ /* 0x000ea4000c1e1500 */
[----:B--2---:R-:W-:-:S05]  /*4970*/  HADD2.F32 R0, -RZ, R4.H0_H0 ;  /* 0x20000004ff007230 */ /* 0x004fca0000004100 */
[----:B------:R-:W-:-:S04]  /*4980*/  F2FP.BF16.F32.PACK_AB R0, RZ, R0 ;  /* 0x00000000ff00723e */ /* 0x000fc800000010ff */
[----:B------:R-:W-:Y:S01]  /*4990*/  PRMT R23, R0, 0x7610, R23 ;  /* 0x0000761000177816 */ /* 0x000fe20000000017 */
[----:B------:R-:W-:Y:S06]  /*49a0*/  BRA `(.L_x_6826) ;  /* 0x0000000c00047947 */ /* 0x000fec0003800000 */
.L_x_6831:
        /* <DEDUP_REMOVED lines=9> */
.L_x_6821:
        /* <DEDUP_REMOVED lines=14> */
.L_x_6835:
        /* <DEDUP_REMOVED lines=9> */
.L_x_6834:
        /* <DEDUP_REMOVED lines=28> */
.L_x_6837:
        /* <DEDUP_REMOVED lines=15> */
.L_x_6836:
[----:B------:R0:W5:Y:S01]  /*4e60*/  LDG.E.U16 R23, desc[UR36][R4.64] ;  /* 0x0000002404177981 */ /* 0x000162000c1e1500 */
[----:B------:R-:W-:Y:S05]  /*4e70*/  BRA `(.L_x_6826) ;  /* 0x0000000400d07947 */ /* 0x000fea0003800000 */
.L_x_6833:
        /* <DEDUP_REMOVED lines=13> */
.L_x_6840:
        /* <DEDUP_REMOVED lines=21> */
.L_x_6844:
[----:B------:R-:W-:Y:S05]  /*50a0*/  BSYNC B1 ;  /* 0x0000000000017941 */ /* 0x000fea0003800000 */
.L_x_6843:
[----:B------:R-:W-:Y:S01]  /*50b0*/  LEA R5, R0, 0x3b800000, 0x17 ;  /* 0x3b80000000057811 */ /* 0x000fe200078eb8ff */
[----:B------:R-:W-:-:S05]  /*50c0*/  IMAD.SHL.U32 R0, R3, 0x100000, RZ ;  /* 0x0010000003007824 */ /* 0x000fca00078e00ff */
[----:B------:R-:W-:-:S07]  /*50d0*/  LOP3.LUT R0, R5, R0, R6, 0xfe, !PT ;  /* 0x0000000005007212 */ /* 0x000fce00078efe06 */
.L_x_6842:
[----:B------:R-:W-:Y:S05]  /*50e0*/  BSYNC B0 ;  /* 0x0000000000007941 */ /* 0x000fea0003800000 */
.L_x_6841:
[----:B------:R-:W-:-:S04]  /*50f0*/  F2FP.BF16.F32.PACK_AB R0, RZ, R0 ;  /* 0x00000000ff00723e */ /* 0x000fc800000010ff */
[----:B------:R-:W-:Y:S01]  /*5100*/  PRMT R23, R0, 0x7610, R23 ;  /* 0x0000761000177816 */ /* 0x000fe20000000017 */
[----:B------:R-:W-:Y:S06]  /*5110*/  BRA `(.L_x_6826) ;  /* 0x0000000400287947 */ /* 0x000fec0003800000 */
.L_x_6839:
        /* <DEDUP_REMOVED lines=21> */
.L_x_6848:
[----:B------:R-:W-:Y:S05]  /*5270*/  BSYNC B1 ;  /* 0x0000000000017941 */ /* 0x000fea0003800000 */
.L_x_6847:
[----:B------:R-:W-:Y:S01]  /*5280*/  LEA R5, R0, 0x37800000, 0x17 ;  /* 0x3780000000057811 */ /* 0x000fe200078eb8ff */
[----:B------:R-:W-:-:S05]  /*5290*/  IMAD.SHL.U32 R0, R3, 0x200000, RZ ;  /* 0x0020000003007824 */ /* 0x000fca00078e00ff */
[----:B------:R-:W-:-:S07]  /*52a0*/  LOP3.LUT R0, R5, R0, R6, 0xfe, !PT ;  /* 0x0000000005007212 */ /* 0x000fce00078efe06 */
.L_x_6846:
[----:B------:R-:W-:Y:S05]  /*52b0*/  BSYNC B0 ;  /* 0x0000000000007941 */ /* 0x000fea0003800000 */
.L_x_6845:
[----:B------:R-:W-:-:S04]  /*52c0*/  F2FP.BF16.F32.PACK_AB R0, RZ, R0 ;  /* 0x00000000ff00723e */ /* 0x000fc800000010ff */
[----:B------:R-:W-:Y:S01]  /*52d0*/  PRMT R23, R0, 0x7610, R23 ;  /* 0x0000761000177816 */ /* 0x000fe20000000017 */
[----:B------:R-:W-:Y:S06]  /*52e0*/  BRA `(.L_x_6826) ;  /* 0x0000000000b47947 */ /* 0x000fec0003800000 */
.L_x_6838:
        /* <DEDUP_REMOVED lines=14> */
.L_x_6852:
[----:B------:R-:W-:Y:S05]  /*53d0*/  BSYNC B0 ;  /* 0x0000000000007941 */ /* 0x000fea0003800000 */
.L_x_6851:
[----:B------:R-:W-:-:S04]  /*53e0*/  F2FP.BF16.F32.PACK_AB R0, RZ, R0 ;  /* 0x00000000ff00723e */ /* 0x000fc800000010ff */
[----:B------:R-:W-:Y:S01]  /*53f0*/  PRMT R23, R0, 0x7610, R23 ;  /* 0x0000761000177816 */ /* 0x000fe20000000017 */
[----:B------:R-:W-:Y:S06]  /*5400*/  BRA `(.L_x_6826) ;  /* 0x00000000006c7947 */ /* 0x000fec0003800000 */
.L_x_6825:
        /* <DEDUP_REMOVED lines=16> */
.L_x_6853:
[----:B------:R-:W-:Y:S01]  /*5510*/  PRMT R23, RZ, 0x7610, R23 ;  /* 0x00007610ff177816 */ /* 0x000fe20000000017 */
[----:B------:R-:W-:Y:S06]  /*5520*/  BRA `(.L_x_6826) ;  /* 0x0000000000247947 */ /* 0x000fec0003800000 */
.L_x_6850:
[----:B------:R-:W2:Y:S02]  /*5530*/  LDG.E.64 R4, desc[UR36][R4.64] ;  /* 0x0000002404047981 */ /* 0x000ea4000c1e1b00 */
[----:B--2---:R-:W0:Y:S02]  /*5540*/  I2F.U64 R0, R4 ;  /* 0x0000000400007312 */ /* 0x004e240000301000 */
[----:B0-----:R-:W-:-:S04]  /*5550*/  F2FP.BF16.F32.PACK_AB R0, RZ, R0 ;  /* 0x00000000ff00723e */ /* 0x001fc800000010ff */
[----:B------:R-:W-:Y:S01]  /*5560*/  PRMT R23, R0, 0x7610, R23 ;  /* 0x0000761000177816 */ /* 0x000fe20000000017 */
[----:B------:R-:W-:Y:S06]  /*5570*/  BRA `(.L_x_6826) ;  /* 0x0000000000107947 */ /* 0x000fec0003800000 */
.L_x_6849:
[----:B------:R-:W2:Y:S02]  /*5580*/  LDG.E R4, desc[UR36][R4.64] ;  /* 0x0000002404047981 */ /* 0x000ea4000c1e1900 */
[----:B--2---:R-:W-:-:S04]  /*5590*/  I2FP.F32.U32 R0, R4 ;  /* 0x0000000400007245 */ /* 0x004fc80000201000 */
[----:B------:R-:W-:-:S04]  /*55a0*/  F2FP.BF16.F32.PACK_AB R0, RZ, R0 ;  /* 0x00000000ff00723e */ /* 0x000fc800000010ff */
[----:B------:R-:W-:-:S07]  /*55b0*/  PRMT R23, R0, 0x7610, R23 ;  /* 0x0000761000177816 */ /* 0x000fce0000000017 */
.L_x_6826:
        /* <DEDUP_REMOVED lines=22> */
.L_x_6857:
[----:B------:R-:W2:Y:S02]  /*5720*/  LDG.E.U8 R4, desc[UR36][R4.64] ;  /* 0x0000002404047981 */ /* 0x000ea4000c1e1100 */
[----:B--2---:R-:W-:-:S04]  /*5730*/  I2FP.F32.U32 R0, R4 ;  /* 0x0000000400007245 */ /* 0x004fc80000201000 */
[----:B------:R-:W-:-:S04]  /*5740*/  F2FP.BF16.F32.PACK_AB R0, RZ, R0 ;  /* 0x00000000ff00723e */ /* 0x000fc800000010ff */
[----:B------:R-:W-:Y:S01]  /*5750*/  PRMT R26, R0, 0x7610, R26 ;  /* 0x00007610001a7816 */ /* 0x000fe2000000001a */
[----:B------:R-:W-:Y:S06]  /*5760*/  BRA `(.L_x_6859) ;  /* 0x0000000c00c87947 */ /* 0x000fec0003800000 */
.L_x_6856:
        /* <DEDUP_REMOVED lines=11> */
.L_x_6861:
[----:B------:R-:W2:Y:S02]  /*5820*/  LDG.E R4, desc[UR36][R4.64] ;  /* 0x0000002404047981 */ /* 0x000ea4000c1e1900 */
[----:B--2---:R-:W-:-:S04]  /*5830*/  I2FP.F32.S32 R0, R4 ;  /* 0x0000000400007245 */ /* 0x004fc80000201400 */
[----:B------:R-:W-:-:S04]  /*5840*/  F2FP.BF16.F32.PACK_AB R0, RZ, R0 ;  /* 0x00000000ff00723e */ /* 0x000fc800000010ff */
[----:B------:R-:W-:Y:S01]  /*5850*/  PRMT R26, R0, 0x7610, R26 ;  /* 0x00007610001a7816 */ /* 0x000fe2000000001a */
[----:B------:R-:W-:Y:S06]  /*5860*/  BRA `(.L_x_6859) ;  /* 0x0000000c00887947 */ /* 0x000fec0003800000 */
.L_x_6860:
[----:B------:R-:W2:Y:S02]  /*5870*/  LDG.E.U16 R4, desc[UR36][R4.64] ;  /* 0x0000002404047981 */ /* 0x000ea4000c1e1500 */
[----:B--2---:R-:W0:Y:S02]  /*5880*/  I2F.S16 R0, R4 ;  /* 0x0000000400007306 */ /* 0x004e240000101400 */
[----:B0-----:R-:W-:-:S04]  /*5890*/  F2FP.BF16.F32.PACK_AB R0, RZ, R0 ;  /* 0x00000000ff00723e */ /* 0x001fc800000010ff */
[----:B------:R-:W-:Y:S01]  /*58a0*/  PRMT R26, R0, 0x7610, R26 ;  /* 0x00007610001a7816 */ /* 0x000fe2000000001a */
[----:B------:R-:W-:Y:S06]  /*58b0*/  BRA `(.L_x_6859) ;  /* 0x0000000c00747947 */ /* 0x000fec0003800000 */
.L_x_6855:
        /* <DEDUP_REMOVED lines=9> */
.L_x_6863:
[----:B------:R-:W2:Y:S02]  /*5950*/  LDG.E.U16 R0, desc[UR36][R4.64] ;  /* 0x0000002404007981 */ /* 0x000ea4000c1e1500 */
[----:B--2---:R-:W-:-:S05]  /*5960*/  HADD2.F32 R0, -RZ, R0.H0_H0 ;  /* 0x20000000ff007230 */ /* 0x004fca0000004100 */
[----:B------:R-:W-:-:S04]  /*5970*/  F2FP.BF16.F32.PACK_AB R0, RZ, R0 ;  /* 0x00000000ff00723e */ /* 0x000fc800000010ff */
[----:B------:R-:W-:Y:S01]  /*5980*/  PRMT R26, R0, 0x7610, R26 ;  /* 0x00007610001a7816 */ /* 0x000fe2000000001a */
[----:B------:R-:W-:Y:S06]  /*5990*/  BRA `(.L_x_6859) ;  /* 0x0000000c003c7947 */ /* 0x000fec0003800000 */
.L_x_6862:
        /* <DEDUP_REMOVED lines=9> */
.L_x_6865:
[----:B------:R-:W2:Y:S02]  /*5a30*/  LDG.E.U16 R4, desc[UR36][R4.64] ;  /* 0x0000002404047981 */ /* 0x000ea4000c1e1500 */
[----:B--2---:R-:W-:-:S05]  /*5a40*/  HADD2.F32 R0, -RZ, R4.H0_H0 ;  /* 0x20000004ff007230 */ /* 0x004fca0000004100 */
[----:B------:R-:W-:-:S04]  /*5a50*/  F2FP.BF16.F32.PACK_AB R0, RZ, R0 ;  /* 0x00000000ff00723e */ /* 0x000fc800000010ff */
[----:B------:R-:W-:Y:S01]  /*5a60*/  PRMT R26, R0, 0x7610, R26 ;  /* 0x00007610001a7816 */ /* 0x000fe2000000001a */
[----:B------:R-:W-:Y:S06]  /*5a70*/  BRA `(.L_x_6859) ;  /* 0x0000000c00047947 */ /* 0x000fec0003800000 */
.L_x_6864:
        /* <DEDUP_REMOVED lines=9> */
.L_x_6854:
        /* <DEDUP_REMOVED lines=14> */
.L_x_6868:
        /* <DEDUP_REMOVED lines=9> */
.L_x_6867:
        /* <DEDUP_REMOVED lines=28> */
.L_x_6870:
        /* <DEDUP_REMOVED lines=15> */
.L_x_6869:
[----:B------:R0:W5:Y:S01]  /*5f30*/  LDG.E.U16 R26, desc[UR36][R4.64] ;  /* 0x00000024041a7981 */ /* 0x000162000c1e1500 */
[----:B------:R-:W-:Y:S05]  /*5f40*/  BRA `(.L_x_6859) ;  /* 0x0000000400d07947 */ /* 0x000fea0003800000 */
.L_x_6866:
        /* <DEDUP_REMOVED lines=13> */
.L_x_6873:
        /* <DEDUP_REMOVED lines=21> */
.L_x_6877:
[----:B------:R-:W-:Y:S05]  /*6170*/  BSYNC B1 ;  /* 0x0000000000017941 */ /* 0x000fea0003800000 */
.L_x_6876:
[----:B------:R-:W-:Y:S01]  /*6180*/  LEA R5, R0, 0x3b800000, 0x17 ;  /* 0x3b80000000057811 */ /* 0x000fe200078eb8ff */
[----:B------:R-:W-:-:S05]  /*6190*/  IMAD.SHL.U32 R0, R3, 0x100000, RZ ;  /* 0x0010000003007824 */ /* 0x000fca00078e00ff */
[----:B------:R-:W-:-:S07]  /*61a0*/  LOP3.LUT R0, R5, R0, R6, 0xfe, !PT ;  /* 0x0000000005007212 */ /* 0x000fce00078efe06 */
.L_x_6875:
[----:B------:R-:W-:Y:S05]  /*61b0*/  BSYNC B0 ;  /* 0x0000000000007941 */ /* 0x000fea0003800000 */
.L_x_6874:
[----:B------:R-:W-:-:S04]  /*61c0*/  F2FP.BF16.F32.PACK_AB R0, RZ, R0 ;  /* 0x00000000ff00723e */ /* 0x000fc800000010ff */
[----:B------:R-:W-:Y:S01]  /*61d0*/  PRMT R26, R0, 0x7610, R26 ;  /* 0x00007610001a7816 */ /* 0x000fe2000000001a */
[----:B------:R-:W-:Y:S06]  /*61e0*/  BRA `(.L_x_6859) ;  /* 0x0000000400287947 */ /* 0x000fec0003800000 */
.L_x_6872:
        /* <DEDUP_REMOVED lines=21> */
.L_x_6881:
[----:B------:R-:W-:Y:S05]  /*6340*/  BSYNC B1 ;  /* 0x0000000000017941 */ /* 0x000fea0003800000 */
.L_x_6880:
[----:B------:R-:W-:Y:S01]  /*6350*/  LEA R5, R0, 0x37800000, 0x17 ;  /* 0x3780000000057811 */ /* 0x000fe200078eb8ff */
[----:B------:R-:W-:-:S05]  /*6360*/  IMAD.SHL.U32 R0, R3, 0x200000, RZ ;  /* 0x0020000003007824 */ /* 0x000fca00078e00ff */
[----:B------:R-:W-:-:S07]  /*6370*/  LOP3.LUT R0, R5, R0, R6, 0xfe, !PT ;  /* 0x0000000005007212 */ /* 0x000fce00078efe06 */
.L_x_6879:
[----:B------:R-:W-:Y:S05]  /*6380*/  BSYNC B0 ;  /* 0x0000000000007941 */ /* 0x000fea0003800000 */
.L_x_6878:
[----:B------:R-:W-:-:S04]  /*6390*/  F2FP.BF16.F32.PACK_AB R0, RZ, R0 ;  /* 0x00000000ff00723e */ /* 0x000fc800000010ff */
[----:B------:R-:W-:Y:S01]  /*63a0*/  PRMT R26, R0, 0x7610, R26 ;  /* 0x00007610001a7816 */ /* 0x000fe2000000001a */
[----:B------:R-:W-:Y:S06]  /*63b0*/  BRA `(.L_x_6859) ;  /* 0x0000000000b47947 */ /* 0x000fec0003800000 */
.L_x_6871:
        /* <DEDUP_REMOVED lines=14> */
.L_x_6885:
[----:B------:R-:W-:Y:S05]  /*64a0*/  BSYNC B0 ;  /* 0x0000000000007941 */ /* 0x000fea0003800000 */
.L_x_6884:
[----:B------:R-:W-:-:S04]  /*64b0*/  F2FP.BF16.F32.PACK_AB R0, RZ, R0 ;  /* 0x00000000ff00723e */ /* 0x000fc800000010ff */
[----:B------:R-:W-:Y:S01]  /*64c0*/  PRMT R26, R0, 0x7610, R26 ;  /* 0x00007610001a7816 */ /* 0x000fe2000000001a */
[----:B------:R-:W-:Y:S06]  /*64d0*/  BRA `(.L_x_6859) ;  /* 0x00000000006c7947 */ /* 0x000fec0003800000 */
.L_x_6858:
        /* <DEDUP_REMOVED lines=16> */
.L_x_6886:
[----:B------:R-:W-:Y:S01]  /*65e0*/  PRMT R26, RZ, 0x7610, R26 ;  /* 0x00007610ff1a7816 */ /* 0x000fe2000000001a */
[----:B------:R-:W-:Y:S06]  /*65f0*/  BRA `(.L_x_6859) ;  /* 0x0000000000247947 */ /* 0x000fec0003800000 */
.L_x_6883:
[----:B------:R-:W2:Y:S02]  /*6600*/  LDG.E.64 R4, desc[UR36][R4.64] ;  /* 0x0000002404047981 */ /* 0x000ea4000c1e1b00 */
[----:B--2---:R-:W0:Y:S02]  /*6610*/  I2F.U64 R0, R4 ;  /* 0x0000000400007312 */ /* 0x004e240000301000 */
[----:B0-----:R-:W-:-:S04]  /*6620*/  F2FP.BF16.F32.PACK_AB R0, RZ, R0 ;  /* 0x00000000ff00723e */ /* 0x001fc800000010ff */
[----:B------:R-:W-:Y:S01]  /*6630*/  PRMT R26, R0, 0x7610, R26 ;  /* 0x00007610001a7816 */ /* 0x000fe2000000001a */
[----:B------:R-:W-:Y:S06]  /*6640*/  BRA `(.L_x_6859) ;  /* 0x0000000000107947 */ /* 0x000fec0003800000 */
.L_x_6882:
[----:B------:R-:W2:Y:S02]  /*6650*/  LDG.E R4, desc[UR36][R4.64] ;  /* 0x0000002404047981 */ /* 0x000ea4000c1e1900 */
[----:B--2---:R-:W-:-:S04]  /*6660*/  I2FP.F32.U32 R0, R4 ;  /* 0x0000000400007245 */ /* 0x004fc80000201000 */
[----:B------:R-:W-:-:S04]  /*6670*/  F2FP.BF16.F32.PACK_AB R0, RZ, R0 ;  /* 0x00000000ff00723e */ /* 0x000fc800000010ff */
[----:B------:R-:W-:-:S07]  /*6680*/  PRMT R26, R0, 0x7610, R26 ;  /* 0x00007610001a7816 */ /* 0x000fce000000001a */
.L_x_6859:
[----:B------:R-:W-:-:S07]  /*6690*/  VIADD R27, R27, 0x80 ;  /* 0x000000801b1b7836 */ /* 0x000fce0000000000 */
.L_x_6820:
[----:B------:R-:W-:Y:S05]  /*66a0*/  BSYNC B6 ;  /* 0x0000000000067941 */ /* 0x000fea0003800000 */
.L_x_6819:
        /* <DEDUP_REMOVED lines=26> */
.L_x_6892:
[----:B------:R-:W2:Y:S02]  /*6850*/  LDG.E.U8 R4, desc[UR36][R4.64] ;  /* 0x0000002404047981 */ /* 0x000ea4000c1e1100 */
[----:B--2---:R-:W-:-:S04]  /*6860*/  I2FP.F32.U32 R0, R4 ;  /* 0x0000000400007245 */ /* 0x004fc80000201000 */
[----:B------:R-:W-:-:S04]  /*6870*/  F2FP.BF16.F32.PACK_AB R0, RZ, R0 ;  /* 0x00000000ff00723e */ /* 0x000fc800000010ff */
[----:B------:R-:W-:Y:S01]  /*6880*/  PRMT R18, R0, 0x7610, R18 ;  /* 0x0000761000127816 */ /* 0x000fe20000000012 */
[----:B------:R-:W-:Y:S06]  /*6890*/  BRA `(.L_x_6894) ;  /* 0x0000000c00c87947 */ /* 0x000fec0003800000 */
.L_x_6891:
        /* <DEDUP_REMOVED lines=11> */
.L_x_6896:
[----:B------:R-:W2:Y:S02]  /*6950*/  LDG.E R4, desc[UR36][R4.64] ;  /* 0x0000002404047981 */ /* 0x000ea4000c1e1900 */
[----:B--2---:R-:W-:-:S04]  /*6960*/  I2FP.F32.S32 R0, R4 ;  /* 0x0000000400007245 */ /* 0x004fc80000201400 */
[----:B------:R-:W-:-:S04]  /*6970*/  F2FP.BF16.F32.PACK_AB R0, RZ, R0 ;  /* 0x00000000ff00723e */ /* 0x000fc800000010ff */
[----:B------:R-:W-:Y:S01]  /*6980*/  PRMT R18, R0, 0x7610, R18 ;  /* 0x0000761000127816 */ /* 0x000fe20000000012 */
[----:B------:R-:W-:Y:S06]  /*6990*/  BRA `(.L_x_6894) ;  /* 0x0000000c00887947 */ /* 0x000fec0003800000 */
.L_x_6895:
[----:B------:R-:W2:Y:S02]  /*69a0*/  LDG.E.U16 R4, desc[UR36][R4.64] ;  /* 0x0000002404047981 */ /* 0x000ea4000c1e1500 */
[----:B--2---:R-:W0:Y:S02]  /*69b0*/  I2F.S16 R0, R4 ;  /* 0x0000000400007306 */ /* 0x004e240000101400 */
[----:B0-----:R-:W-:-:S04]  /*69c0*/  F2FP.BF16.F32.PACK_AB R0, RZ, R0 ;  /* 0x00000000ff00723e */ /* 0x001fc800000010ff */
[----:B------:R-:W-:Y:S01]  /*69d0*/  PRMT R18, R0, 0x7610, R18 ;  /* 0x0000761000127816 */ /* 0x000fe20000000012 */
[----:B------:R-:W-:Y:S06]  /*69e0*/  BRA `(.L_x_6894) ;  /* 0x0000000c00747947 */ /* 0x000fec0003800000 */
.L_x_6890:
        /* <DEDUP_REMOVED lines=9> */
.L_x_6898:
[----:B------:R-:W2:Y:S02]  /*6a80*/  LDG.E.U16 R0, desc[UR36][R4.64] ;  /* 0x0000002404007981 */ /* 0x000ea4000c1e1500 */
[----:B--2---:R-:W-:-:S05]  /*6a90*/  HADD2.F32 R0, -RZ, R0.H0_H0 ;  /* 0x20000000ff007230 */ /* 0x004fca0000004100 */
[----:B------:R-:W-:-:S04]  /*6aa0*/  F2FP.BF16.F32.PACK_AB R0, RZ, R0 ;  /* 0x00000000ff00723e */ /* 0x000fc800000010ff */
[----:B------:R-:W-:Y:S01]  /*6ab0*/  PRMT R18, R0, 0x7610, R18 ;  /* 0x0000761000127816 */ /* 0x000fe20000000012 */
[----:B------:R-:W-:Y:S06]  /*6ac0*/  BRA `(.L_x_6894) ;  /* 0x0000000c003c7947 */ /* 0x000fec0003800000 */
.L_x_6897:
        /* <DEDUP_REMOVED lines=9> */
.L_x_6900:
[----:B------:R-:W2:Y:S02]  /*6b60*/  LDG.E.U16 R4, desc[UR36][R4.64] ;  /* 0x0000002404047981 */ /* 0x000ea4000c1e1500 */
[----:B--2---:R-:W-:-:S05]  /*6b70*/  HADD2.F32 R0, -RZ, R4.H0_H0 ;  /* 0x20000004ff007230 */ /* 0x004fca0000004100 */
[----:B------:R-:W-:-:S04]  /*6b80*/  F2FP.BF16.F32.PACK_AB R0, RZ, R0 ;  /* 0x00000000ff00723e */ /* 0x000fc800000010ff */
[----:B------:R-:W-:Y:S01]  /*6b90*/  PRMT R18, R0, 0x7610, R18 ;  /* 0x0000761000127816 */ /* 0x000fe20000000012 */
[----:B------:R-:W-:Y:S06]  /*6ba0*/  BRA `(.L_x_6894) ;  /* 0x0000000c00047947 */ /* 0x000fec0003800000 */
.L_x_6899:
        /* <DEDUP_REMOVED lines=9> */
.L_x_6889:
        /* <DEDUP_REMOVED lines=14> */
.L_x_6903:
        /* <DEDUP_REMOVED lines=9> */
.L_x_6902:
        /* <DEDUP_REMOVED lines=28> */
.L_x_6905:
        /* <DEDUP_REMOVED lines=15> */
.L_x_6904:
[----:B------:R0:W5:Y:S01]  /*7060*/  LDG.E.U16 R18, desc[UR36][R4.64] ;  /* 0x0000002404127981 */ /* 0x000162000c1e1500 */
[----:B------:R-:W-:Y:S05]  /*7070*/  BRA `(.L_x_6894) ;  /* 0x0000000400d07947 */ /* 0x000fea0003800000 */
.L_x_6901:
        /* <DEDUP_REMOVED lines=13> */
.L_x_6908:
        /* <DEDUP_REMOVED lines=21> */
.L_x_6912:
[----:B------:R-:W-:Y:S05]  /*72a0*/  BSYNC B1 ;  /* 0x0000000000017941 */ /* 0x000fea0003800000 */
.L_x_6911:
[----:B------:R-:W-:Y:S01]  /*72b0*/  LEA R5, R0, 0x3b800000, 0x17 ;  /* 0x3b80000000057811 */ /* 0x000fe200078eb8ff */
[----:B------:R-:W-:-:S05]  /*72c0*/  IMAD.SHL.U32 R0, R3, 0x100000, RZ ;  /* 0x0010000003007824 */ /* 0x000fca00078e00ff */
[----:B------:R-:W-:-:S07]  /*72d0*/  LOP3.LUT R0, R5, R0, R6, 0xfe, !PT ;  /* 0x0000000005007212 */ /* 0x000fce00078efe06 */
.L_x_6910:
[----:B------:R-:W-:Y:S05]  /*72e0*/  BSYNC B0 ;  /* 0x0000000000007941 */ /* 0x000fea0003800000 */
.L_x_6909:
[----:B------:R-:W-:-:S04]  /*72f0*/  F2FP.BF16.F32.PACK_AB R0, RZ, R0 ;  /* 0x00000000ff00723e */ /* 0x000fc800000010ff */
[----:B------:R-:W-:Y:S01]  /*7300*/  PRMT R18, R0, 0x7610, R18 ;  /* 0x0000761000127816 */ /* 0x000fe20000000012 */
[----:B------:R-:W-:Y:S06]  /*7310*/  BRA `(.L_x_6894) ;  /* 0x0000000400287947 */ /* 0x000fec0003800000 */
.L_x_6907:
        /* <DEDUP_REMOVED lines=21> */
.L_x_6916:
[----:B------:R-:W-:Y:S05]  /*7470*/  BSYNC B1 ;  /* 0x0000000000017941 */ /* 0x000fea0003800000 */
.L_x_6915:
[----:B------:R-:W-:Y:S01]  /*7480*/  LEA R5, R0, 0x37800000, 0x17 ;  /* 0x3780000000057811 */ /* 0x000fe200078eb8ff */
[----:B------:R-:W-:-:S05]  /*7490*/  IMAD.SHL.U32 R0, R3, 0x200000, RZ ;  /* 0x0020000003007824 */ /* 0x000fca00078e00ff */
[----:B------:R-:W-:-:S07]  /*74a0*/  LOP3.LUT R0, R5, R0, R6, 0xfe, !PT ;  /* 0x0000000005007212 */ /* 0x000fce00078efe06 */
.L_x_6914:
[----:B------:R-:W-:Y:S05]  /*74b0*/  BSYNC B0 ;  /* 0x0000000000007941 */ /* 0x000fea0003800000 */
.L_x_6913:
[----:B------:R-:W-:-:S04]  /*74c0*/  F2FP.BF16.F32.PACK_AB R0, RZ, R0 ;  /* 0x00000000ff00723e */ /* 0x000fc800000010ff */
[----:B------:R-:W-:Y:S01]  /*74d0*/  PRMT R18, R0, 0x7610, R18 ;  /* 0x0000761000127816 */ /* 0x000fe20000000012 */
[----:B------:R-:W-:Y:S06]  /*74e0*/  BRA `(.L_x_6894) ;  /* 0x0000000000b47947 */ /* 0x000fec0003800000 */
.L_x_6906:
        /* <DEDUP_REMOVED lines=14> */
.L_x_6920:
[----:B------:R-:W-:Y:S05]  /*75d0*/  BSYNC B0 ;  /* 0x0000000000007941 */ /* 0x000fea0003800000 */
.L_x_6919:
[----:B------:R-:W-:-:S04]  /*75e0*/  F2FP.BF16.F32.PACK_AB R0, RZ, R0 ;  /* 0x00000000ff00723e */ /* 0x000fc800000010ff */
[----:B------:R-:W-:Y:S01]  /*75f0*/  PRMT R18, R0, 0x7610, R18 ;  /* 0x0000761000127816 */ /* 0x000fe20000000012 */
[----:B------:R-:W-:Y:S06]  /*7600*/  BRA `(.L_x_6894) ;  /* 0x00000000006c7947 */ /* 0x000fec0003800000 */
.L_x_6893:
        /* <DEDUP_REMOVED lines=16> */
.L_x_6921:
[----:B------:R-:W-:Y:S01]  /*7710*/  PRMT R18, RZ, 0x7610, R18 ;  /* 0x00007610ff127816 */ /* 0x000fe20000000012 */
[----:B------:R-:W-:Y:S06]  /*7720*/  BRA `(.L_x_6894) ;  /* 0x0000000000247947 */ /* 0x000fec0003800000 */
.L_x_6918:
[----:B------:R-:W2:Y:S02]  /*7730*/  LDG.E.64 R4, desc[UR36][R4.64] ;  /* 0x0000002404047981 */ /* 0x000ea4000c1e1b00 */
[----:B--2---:R-:W0:Y:S02]  /*7740*/  I2F.U64 R0, R4 ;  /* 0x0000000400007312 */ /* 0x004e240000301000 */
[----:B0-----:R-:W-:-:S04]  /*7750*/  F2FP.BF16.F32.PACK_AB R0, RZ, R0 ;  /* 0x00000000ff00723e */ /* 0x001fc800000010ff */
[----:B------:R-:W-:Y:S01]  /*7760*/  PRMT R18, R0, 0x7610, R18 ;  /* 0x0000761000127816 */ /* 0x000fe20000000012 */
[----:B------:R-:W-:Y:S06]  /*7770*/  BRA `(.L_x_6894) ;  /* 0x0000000000107947 */ /* 0x000fec0003800000 */
.L_x_6917:
[----:B------:R-:W2:Y:S02]  /*7780*/  LDG.E R4, desc[UR36][R4.64] ;  /* 0x0000002404047981 */ /* 0x000ea4000c1e1900 */
[----:B--2---:R-:W-:-:S04]  /*7790*/  I2FP.F32.U32 R0, R4 ;  /* 0x0000000400007245 */ /* 0x004fc80000201000 */
[----:B------:R-:W-:-:S04]  /*77a0*/  F2FP.BF16.F32.PACK_AB R0, RZ, R0 ;  /* 0x00000000ff00723e */ /* 0x000fc800000010ff */
[----:B------:R-:W-:-:S07]  /*77b0*/  PRMT R18, R0, 0x7610, R18 ;  /* 0x0000761000127816 */ /* 0x000fce0000000012 */
.L_x_6894:
        /* <DEDUP_REMOVED lines=21> */
.L_x_6925:
[----:B------:R-:W2:Y:S02]  /*7910*/  LDG.E.U8 R4, desc[UR36][R4.64] ;  /* 0x0000002404047981 */ /* 0x000ea4000c1e1100 */
[----:B--2---:R-:W-:-:S04]  /*7920*/  I2FP.F32.U32 R0, R4 ;  /* 0x0000000400007245 */ /* 0x004fc80000201000 */
[----:B------:R-:W-:Y:S01]  /*7930*/  F2FP.BF16.F32.PACK_AB R0, RZ, R0 ;  /* 0x00000000ff00723e */ /* 0x000fe200000010ff */
[----:B------:R-:W-:Y:S06]  /*7940*/  BRA `(.L_x_6888) ;  /* 0x0000000c008c7947 */ /* 0x000fec0003800000 */
.L_x_6924:
        /* <DEDUP_REMOVED lines=10> */
.L_x_6928:
[----:B------:R-:W2:Y:S02]  /*79f0*/  LDG.E R4, desc[UR36][R4.64] ;  /* 0x0000002404047981 */ /* 0x000ea4000c1e1900 */
[----:B--2---:R-:W-:-:S04]  /*7a00*/  I2FP.F32.S32 R0, R4 ;  /* 0x0000000400007245 */ /* 0x004fc80000201400 */
[----:B------:R-:W-:Y:S01]  /*7a10*/  F2FP.BF16.F32.PACK_AB R0, RZ, R0 ;  /* 0x00000000ff00723e */ /* 0x000fe200000010ff */
[----:B------:R-:W-:Y:S06]  /*7a20*/  BRA `(.L_x_6888) ;  /* 0x0000000c00547947 */ /* 0x000fec0003800000 */
.L_x_6927:
[----:B------:R-:W2:Y:S02]  /*7a30*/  LDG.E.U16 R4, desc[UR36][R4.64] ;  /* 0x0000002404047981 */ /* 0x000ea4000c1e1500 */
[----:B--2---:R-:W0:Y:S02]  /*7a40*/  I2F.S16 R0, R4 ;  /* 0x0000000400007306 */ /* 0x004e240000101400 */
[----:B0-----:R-:W-:Y:S01]  /*7a50*/  F2FP.BF16.F32.PACK_AB R0, RZ, R0 ;  /* 0x00000000ff00723e */ /* 0x001fe200000010ff */
[----:B------:R-:W-:Y:S06]  /*7a60*/  BRA `(.L_x_6888) ;  /* 0x0000000c00447947 */ /* 0x000fec0003800000 */
.L_x_6923:
        /* <DEDUP_REMOVED lines=9> */
.L_x_6930:
[----:B------:R-:W2:Y:S02]  /*7b00*/  LDG.E.U16 R0, desc[UR36][R4.64] ;  /* 0x0000002404007981 */ /* 0x000ea4000c1e1500 */
[----:B--2---:R-:W-:-:S05]  /*7b10*/  HADD2.F32 R0, -RZ, R0.H0_H0 ;  /* 0x20000000ff007230 */ /* 0x004fca0000004100 */
[----:B------:R-:W-:Y:S01]  /*7b20*/  F2FP.BF16.F32.PACK_AB R0, RZ, R0 ;  /* 0x00000000ff00723e */ /* 0x000fe200000010ff */
[----:B------:R-:W-:Y:S06]  /*7b30*/  BRA `(.L_x_6888) ;  /* 0x0000000c00107947 */ /* 0x000fec0003800000 */
.L_x_6929:
        /* <DEDUP_REMOVED lines=9> */
.L_x_6932:
[----:B------:R-:W2:Y:S02]  /*7bd0*/  LDG.E.U16 R4, desc[UR36][R4.64] ;  /* 0x0000002404047981 */ /* 0x000ea4000c1e1500 */
[----:B--2---:R-:W-:-:S05]  /*7be0*/  HADD2.F32 R0, -RZ, R4.H0_H0 ;  /* 0x20000004ff007230 */ /* 0x004fca0000004100 */
[----:B------:R-:W-:Y:S01]  /*7bf0*/  F2FP.BF16.F32.PACK_AB R0, RZ, R0 ;  /* 0x00000000ff00723e */ /* 0x000fe200000010ff */
[----:B------:R-:W-:Y:S06]  /*7c00*/  BRA `(.L_x_6888) ;  /* 0x0000000800dc7947 */ /* 0x000fec0003800000 */
.L_x_6931:
        /* <DEDUP_REMOVED lines=8> */
.L_x_6922:
        /* <DEDUP_REMOVED lines=13> */
.L_x_6935:
        /* <DEDUP_REMOVED lines=8> */
.L_x_6934:
        /* <DEDUP_REMOVED lines=28> */
.L_x_6937:
        /* <DEDUP_REMOVED lines=14> */
.L_x_6936:
[----:B------:R1:W5:Y:S01]  /*8080*/  LDG.E.U16 R0, desc[UR36][R4.64] ;  /* 0x0000002404007981 */ /* 0x000362000c1e1500 */
[----:B------:R-:W-:Y:S05]  /*8090*/  BRA `(.L_x_6888) ;  /* 0x0000000400b87947 */ /* 0x000fea0003800000 */
.L_x_6933:
        /* <DEDUP_REMOVED lines=12> */
.L_x_6940:
        /* <DEDUP_REMOVED lines=21> */
.L_x_6944:
[----:B------:R-:W-:Y:S05]  /*82b0*/  BSYNC B1 ;  /* 0x0000000000017941 */ /* 0x000fea0003800000 */
.L_x_6943:
[----:B------:R-:W-:Y:S01]  /*82c0*/  LEA R5, R0, 0x3b800000, 0x17 ;  /* 0x3b80000000057811 */ /* 0x000fe200078eb8ff */
[----:B------:R-:W-:-:S05]  /*82d0*/  IMAD.SHL.U32 R0, R3, 0x100000, RZ ;  /* 0x0010000003007824 */ /* 0x000fca00078e00ff */
[----:B------:R-:W-:-:S07]  /*82e0*/  LOP3.LUT R0, R5, R0, R6, 0xfe, !PT ;  /* 0x0000000005007212 */ /* 0x000fce00078efe06 */
.L_x_6942:
[----:B------:R-:W-:Y:S05]  /*82f0*/  BSYNC B0 ;  /* 0x0000000000007941 */ /* 0x000fea0003800000 */
.L_x_6941:
[----:B------:R-:W-:Y:S01]  /*8300*/  F2FP.BF16.F32.PACK_AB R0, RZ, R0 ;  /* 0x00000000ff00723e */ /* 0x000fe200000010ff */
[----:B------:R-:W-:Y:S06]  /*8310*/  BRA `(.L_x_6888) ;  /* 0x0000000400187947 */ /* 0x000fec0003800000 */
.L_x_6939:
        /* <DEDUP_REMOVED lines=21> */
.L_x_6948:
[----:B------:R-:W-:Y:S05]  /*8470*/  BSYNC B1 ;  /* 0x0000000000017941 */ /* 0x000fea0003800000 */
.L_x_6947:
[----:B------:R-:W-:Y:S01]  /*8480*/  LEA R5, R0, 0x37800000, 0x17 ;  /* 0x3780000000057811 */ /* 0x000fe200078eb8ff */
[----:B------:R-:W-:-:S05]  /*8490*/  IMAD.SHL.U32 R0, R3, 0x200000, RZ ;  /* 0x0020000003007824 */ /* 0x000fca00078e00ff */
[----:B------:R-:W-:-:S07]  /*84a0*/  LOP3.LUT R0, R5, R0, R6, 0xfe, !PT ;  /* 0x0000000005007212 */ /* 0x000fce00078efe06 */
.L_x_6946:
[----:B------:R-:W-:Y:S05]  /*84b0*/  BSYNC B0 ;  /* 0x0000000000007941 */ /* 0x000fea0003800000 */
.L_x_6945:
[----:B------:R-:W-:Y:S01]  /*84c0*/  F2FP.BF16.F32.PACK_AB R0, RZ, R0 ;  /* 0x00000000ff00723e */ /* 0x000fe200000010ff */
[----:B------:R-:W-:Y:S06]  /*84d0*/  BRA `(.L_x_6888) ;  /* 0x0000000000a87947 */ /* 0x000fec0003800000 */
.L_x_6938:
        /* <DEDUP_REMOVED lines=14> */
.L_x_6952:
[----:B------:R-:W-:Y:S05]  /*85c0*/  BSYNC B0 ;  /* 0x0000000000007941 */ /* 0x000fea0003800000 */
.L_x_6951:
[----:B------:R-:W-:Y:S01]  /*85d0*/  F2FP.BF16.F32.PACK_AB R0, RZ, R0 ;  /* 0x00000000ff00723e */ /* 0x000fe200000010ff */
[----:B------:R-:W-:Y:S06]  /*85e0*/  BRA `(.L_x_6888) ;  /* 0x0000000000647947 */ /* 0x000fec0003800000 */
.L_x_6926:
        /* <DEDUP_REMOVED lines=16> */
.L_x_6953:
[----:B------:R-:W-:Y:S01]  /*86f0*/  PRMT R0, RZ, 0x7610, R0 ;  /* 0x00007610ff007816 */ /* 0x000fe20000000000 */
[----:B------:R-:W-:Y:S06]  /*8700*/  BRA `(.L_x_6888) ;  /* 0x00000000001c7947 */ /* 0x000fec0003800000 */
.L_x_6950:
[----:B------:R-:W2:Y:S02]  /*8710*/  LDG.E.64 R4, desc[UR36][R4.64] ;  /* 0x0000002404047981 */ /* 0x000ea4000c1e1b00 */
[----:B--2---:R-:W0:Y:S02]  /*8720*/  I2F.U64 R0, R4 ;  /* 0x0000000400007312 */ /* 0x004e240000301000 */
[----:B0-----:R-:W-:Y:S01]  /*8730*/  F2FP.BF16.F32.PACK_AB R0, RZ, R0 ;  /* 0x00000000ff00723e */ /* 0x001fe200000010ff */
[----:B------:R-:W-:Y:S06]  /*8740*/  BRA `(.L_x_6888) ;  /* 0x00000000000c7947 */ /* 0x000fec0003800000 */
.L_x_6949:
[----:B------:R-:W2:Y:S02]  /*8750*/  LDG.E R4, desc[UR36][R4.64] ;  /* 0x0000002404047981 */ /* 0x000ea4000c1e1900 */
[----:B--2---:R-:W-:-:S04]  /*8760*/  I2FP.F32.U32 R0, R4 ;  /* 0x0000000400007245 */ /* 0x004fc80000201000 */
[----:B------:R-:W-:-:S07]  /*8770*/  F2FP.BF16.F32.PACK_AB R0, RZ, R0 ;  /* 0x00000000ff00723e */ /* 0x000fce00000010ff */
.L_x_6888:
[----:B------:R-:W-:Y:S05]  /*8780*/  BSYNC B6 ;  /* 0x0000000000067941 */ /* 0x000fea0003800000 */
.L_x_6887:
        /* <DEDUP_REMOVED lines=11> */
[----:B------:R-:W-:Y:S01]  /*8840*/  @!P3 FMNMX.FTZ R4, R4, R19, !PT ;  /* 0x000000130404b209 */ /* 0x000fe20007810000 */
[----:B------:R-:W-:Y:S01]  /*8850*/  @!P1 IMAD.U32 R26, R26, 0x10000, RZ ;  /* 0x000100001a1a9824 */ /* 0x000fe200078e00ff */
[----:B------:R-:W0:Y:S01]  /*8860*/  LDC.U8 R19, c[0x0][0x240] ;  /* 0x00009000ff137b82 */ /* 0x000e220000000000 */
[----:B------:R-:W-:Y:S01]  /*8870*/  @!P2 IMAD.U32 R0, R0, 0x10000, RZ ;  /* 0x000100000000a824 */ /* 0x000fe200078e00ff */
[----:B------:R-:W-:Y:S01]  /*8880*/  ISETP.GE.AND P0, PT, R23, R16, PT ;  /* 0x000000101700720c */ /* 0x000fe20003f06270 */
[----:B------:R1:W2:Y:S01]  /*8890*/  @!P3 F2F.BF16.F32 R3, R4 ;  /* 0x000000040003b304 */ /* 0x0002a20000202000 */
[----:B------:R-:W-:Y:S01]  /*88a0*/  @!P1 FMNMX.FTZ R26, R5, R26, !PT ;  /* 0x0000001a051a9209 */ /* 0x000fe20007810000 */
[----:B------:R-:W-:-:S05]  /*88b0*/  @!P2 IMAD.U32 R5, R18, 0x10000, RZ ;  /* 0x000100001205a824 */ /* 0x000fca00078e00ff */
[----:B------:R-:W-:Y:S01]  /*88c0*/  @!P2 FMNMX.FTZ R6, R5, R0, !PT ;  /* 0x000000000506a209 */ /* 0x000fe20007810000 */
[----:B------:R1:W3:Y:S04]  /*88d0*/  @!P1 F2F.BF16.F32 R17, R26 ;  /* 0x0000001a00119304 */ /* 0x0002e80000202000 */
[----:B------:R-:W-:Y:S02]  /*88e0*/  @!P0 IMAD.U32 R0, R22, 0x10000, RZ ;  /* 0x0001000016008824 */ /* 0x000fe400078e00ff */
[----:B------:R-:W-:Y:S02]  /*88f0*/  @!P0 IMAD.U32 R5, R24, 0x10000, RZ ;  /* 0x0001000018058824 */ /* 0x000fe400078e00ff */
[----:B------:R1:W4:Y:S03]  /*8900*/  @!P2 F2F.BF16.F32 R18, R6 ;  /* 0x000000060012a304 */ /* 0x0003260000202000 */
[----:B------:R-:W-:-:S05]  /*8910*/  @!P0 FMNMX.FTZ R0, R0, R5, !PT ;  /* 0x0000000500008209 */ /* 0x000fca0007810000 */
        /* <DEDUP_REMOVED lines=24> */
.L_x_6959:
[----:B------:R-:W-:Y:S02]  /*8aa0*/  IMAD.U32 R5, R3, 0x10000, RZ ;  /* 0x0001000003057824 */ /* 0x000fe400078e00ff */
[----:B------:R-:W-:-:S04]  /*8ab0*/  IMAD.MOV.U32 R25, RZ, RZ, R23 ;  /* 0x000000ffff197224 */ /* 0x000fc800078e0017 */
[----:B------:R-:W0:Y:S02]  /*8ac0*/  F2I.S64.TRUNC R4, R5 ;  /* 0x0000000500047311 */ /* 0x000e24000020d900 */
[----:B0-----:R0:W-:Y:S01]  /*8ad0*/  STG.E.U8 desc[UR36][R8.64], R4 ;  /* 0x0000000408007986 */ /* 0x0011e2000c101124 */
[----:B------:R-:W-:Y:S05]  /*8ae0*/  BRA `(.L_x_6955) ;  /* 0x0000000c00d47947 */ /* 0x000fea0003800000 */
.L_x_6958:
        /* <DEDUP_REMOVED lines=11> */
.L_x_6962:
[----:B------:R-:W-:Y:S02]  /*8ba0*/  IMAD.U32 R3, R3, 0x10000, RZ ;  /* 0x0001000003037824 */ /* 0x000fe400078e00ff */
[----:B------:R-:W-:-:S04]  /*8bb0*/  IMAD.MOV.U32 R25, RZ, RZ, R23 ;  /* 0x000000ffff197224 */ /* 0x000fc800078e0017 */
[----:B------:R-:W0:Y:S02]  /*8bc0*/  F2I.FTZ.TRUNC.NTZ R3, R3 ;  /* 0x0000000300037305 */ /* 0x000e24000021f100 */
[----:B0-----:R0:W-:Y:S01]  /*8bd0*/  STG.E desc[UR36][R8.64], R3 ;  /* 0x0000000308007986 */ /* 0x0011e2000c101924 */
[----:B------:R-:W-:Y:S05]  /*8be0*/  BRA `(.L_x_6955) ;  /* 0x0000000c00947947 */ /* 0x000fea0003800000 */
.L_x_6961:
[----:B------:R-:W-:Y:S02]  /*8bf0*/  IMAD.U32 R3, R3, 0x10000, RZ ;  /* 0x0001000003037824 */ /* 0x000fe400078e00ff */
[----:B------:R-:W-:-:S04]  /*8c00*/  IMAD.MOV.U32 R25, RZ, RZ, R23 ;  /* 0x000000ffff197224 */ /* 0x000fc800078e0017 */
[----:B------:R-:W0:Y:S02]  /*8c10*/  F2I.FTZ.TRUNC.NTZ R3, R3 ;  /* 0x0000000300037305 */ /* 0x000e24000021f100 */
[----:B0-----:R0:W-:Y:S01]  /*8c20*/  STG.E.U16 desc[UR36][R8.64], R3 ;  /* 0x0000000308007986 */ /* 0x0011e2000c101524 */
[----:B------:R-:W-:Y:S05]  /*8c30*/  BRA `(.L_x_6955) ;  /* 0x0000000c00807947 */ /* 0x000fea0003800000 */
.L_x_6957:
        /* <DEDUP_REMOVED lines=10> */
.L_x_6964:
[----:B------:R-:W-:Y:S02]  /*8ce0*/  IMAD.U32 R0, R3, 0x10000, RZ ;  /* 0x0001000003007824 */ /* 0x000fe400078e00ff */
[----:B------:R-:W-:-:S03]  /*8cf0*/  IMAD.MOV.U32 R25, RZ, RZ, R23 ;  /* 0x000000ffff197224 */ /* 0x000fc600078e0017 */
[----:B------:R-:W-:-:S05]  /*8d00*/  F2FP.F16.F32.PACK_AB R0, RZ, R0 ;  /* 0x00000000ff00723e */ /* 0x000fca00000000ff */
[----:B------:R2:W-:Y:S01]  /*8d10*/  STG.E.U16 desc[UR36][R8.64], R0 ;  /* 0x0000000008007986 */ /* 0x0005e2000c101524 */
[----:B------:R-:W-:Y:S05]  /*8d20*/  BRA `(.L_x_6955) ;  /* 0x0000000c00447947 */ /* 0x000fea0003800000 */
.L_x_6963:
        /* <DEDUP_REMOVED lines=11> */
.L_x_6966:
[----:B------:R-:W-:Y:S02]  /*8de0*/  IMAD.U32 R3, R3, 0x10000, RZ ;  /* 0x0001000003037824 */ /* 0x000fe400078e00ff */
[----:B------:R-:W-:-:S03]  /*8df0*/  IMAD.MOV.U32 R25, RZ, RZ, R23 ;  /* 0x000000ffff197224 */ /* 0x000fc600078e0017 */
[----:B------:R-:W-:-:S04]  /*8e00*/  F2FP.F16.F32.PACK_AB R3, RZ, R3 ;  /* 0x00000003ff03723e */ /* 0x000fc800000000ff */
[----:B------:R-:W-:-:S05]  /*8e10*/  PRMT R3, R3, 0x5410, RZ ;  /* 0x0000541003037816 */ /* 0x000fca00000000ff */
[----:B------:R0:W-:Y:S01]  /*8e20*/  STG.E desc[UR36][R8.64], R3 ;  /* 0x0000000308007986 */ /* 0x0001e2000c101924 */
[----:B------:R-:W-:Y:S05]  /*8e30*/  BRA `(.L_x_6955) ;  /* 0x0000000c00007947 */ /* 0x000fea0003800000 */
.L_x_6965:
[----:B------:R-:W-:Y:S02]  /*8e40*/  IMAD.U32 R4, R3, 0x10000, RZ ;  /* 0x0001000003047824 */ /* 0x000fe400078e00ff */
[----:B------:R-:W-:Y:S02]  /*8e50*/  IMAD.MOV.U32 R25, RZ, RZ, R23 ;  /* 0x000000ffff197224 */ /* 0x000fe400078e0017 */
[----:B------:R-:W-:-:S06]  /*8e60*/  FMUL.FTZ R4, R4, 1 ;  /* 0x3f80000004047820 */ /* 0x000fcc0000410000 */
[----:B------:R-:W0:Y:S02]  /*8e70*/  F2F.F64.F32 R4, R4 ;  /* 0x0000000400047310 */ /* 0x000e240000201800 */
[----:B0-----:R0:W-:Y:S01]  /*8e80*/  STG.E.64 desc[UR36][R8.64], R4 ;  /* 0x0000000408007986 */ /* 0x0011e2000c101b24 */
[----:B------:R-:W-:Y:S05]  /*8e90*/  BRA `(.L_x_6955) ;  /* 0x0000000800e87947 */ /* 0x000fea0003800000 */
.L_x_6956:
        /* <DEDUP_REMOVED lines=14> */
.L_x_6969:
[----:B------:R-:W-:Y:S01]  /*8f80*/  IMAD.U32 R3, R3, 0x10000, RZ ;  /* 0x0001000003037824 */ /* 0x000fe200078e00ff */
[----:B------:R-:W-:Y:S01]  /*8f90*/  CS2R R6, SRZ ;  /* 0x0000000000067805 */ /* 0x000fe2000001ff00 */
[----:B------:R-:W-:Y:S02]  /*8fa0*/  IMAD.MOV.U32 R25, RZ, RZ, R23 ;  /* 0x000000ffff197224 */ /* 0x000fe400078e0017 */
[----:B------:R-:W-:-:S04]  /*8fb0*/  FMUL.FTZ R3, R3, 1 ;  /* 0x3f80000003037820 */ /* 0x000fc80000410000 */
[----:B------:R-:W0:Y:S02]  /*8fc0*/  F2F.F64.F32 R4, R3 ;  /* 0x0000000300047310 */ /* 0x000e240000201800 */
[----:B0-----:R0:W-:Y:S01]  /*8fd0*/  STG.E.128 desc[UR36][R8.64], R4 ;  /* 0x0000000408007986 */ /* 0x0011e2000c101d24 */
[----:B------:R-:W-:Y:S05]  /*8fe0*/  BRA `(.L_x_6955) ;  /* 0x0000000800947947 */ /* 0x000fea0003800000 */
.L_x_6968:
        /* <DEDUP_REMOVED lines=21> */
.L_x_6973:
[----:B------:R-:W-:Y:S05]  /*9140*/  BSYNC B0 ;  /* 0x0000000000007941 */ /* 0x000fea0003800000 */
.L_x_6972:
[----:B------:R-:W-:Y:S01]  /*9150*/  LOP3.LUT R5, R0, R5, RZ, 0xfc, !PT ;  /* 0x0000000500057212 */ /* 0x000fe200078efcff */
[----:B------:R-:W-:-:S04]  /*9160*/  IMAD.MOV.U32 R25, RZ, RZ, R23 ;  /* 0x000000ffff197224 */ /* 0x000fc800078e0017 */
[----:B------:R0:W-:Y:S01]  /*9170*/  STG.E.U8 desc[UR36][R8.64], R5 ;  /* 0x0000000508007986 */ /* 0x0001e2000c101124 */
[----:B------:R-:W-:Y:S05]  /*9180*/  BRA `(.L_x_6955) ;  /* 0x00000008002c7947 */ /* 0x000fea0003800000 */
.L_x_6971:
        /* <DEDUP_REMOVED lines=13> */
.L_x_6975:
[----:B------:R-:W-:Y:S01]  /*9260*/  IMAD.MOV.U32 R0, RZ, RZ, 0x7f ;  /* 0x0000007fff007424 */ /* 0x000fe200078e00ff */
[----:B------:R-:W-:-:S04]  /*9270*/  ISETP.GT.U32.AND P0, PT, R3, 0x7f800000, PT ;  /* 0x7f8000000300780c */ /* 0x000fc80003f04070 */
[----:B------:R-:W-:-:S09]  /*9280*/  SEL R0, R0, 0x7c, P0 ;  /* 0x0000007c00007807 */ /* 0x000fd20000000000 */
.L_x_6976:
[----:B------:R-:W-:Y:S05]  /*9290*/  BSYNC B0 ;  /* 0x0000000000007941 */ /* 0x000fea0003800000 */
.L_x_6974:
[----:B------:R-:W-:Y:S01]  /*92a0*/  LOP3.LUT R3, R5, 0x80000000, RZ, 0xc0, !PT ;  /* 0x8000000005037812 */ /* 0x000fe200078ec0ff */
[----:B------:R-:W-:-:S03]  /*92b0*/  IMAD.MOV.U32 R25, RZ, RZ, R23 ;  /* 0x000000ffff197224 */ /* 0x000fc600078e0017 */
[----:B------:R-:W-:-:S04]  /*92c0*/  SHF.R.U32.HI R3, RZ, 0x18, R3 ;  /* 0x00000018ff037819 */ /* 0x000fc80000011603 */
[----:B------:R-:W-:-:S05]  /*92d0*/  LOP3.LUT R3, R0, R3, RZ, 0xfc, !PT ;  /* 0x0000000300037212 */ /* 0x000fca00078efcff */
[----:B------:R0:W-:Y:S01]  /*92e0*/  STG.E.U8 desc[UR36][R8.64], R3 ;  /* 0x0000000308007986 */ /* 0x0001e2000c101124 */
[----:B------:R-:W-:Y:S05]  /*92f0*/  BRA `(.L_x_6955) ;  /* 0x0000000400d07947 */ /* 0x000fea0003800000 */
.L_x_6970:
[----:B------:R0:W-:Y:S01]  /*9300*/  STG.E.U16 desc[UR36][R8.64], R3 ;  /* 0x0000000308007986 */ /* 0x0001e2000c101524 */
[----:B------:R-:W-:Y:S01]  /*9310*/  IMAD.MOV.U32 R25, RZ, RZ, R23 ;  /* 0x000000ffff197224 */ /* 0x000fe200078e0017 */
[----:B------:R-:W-:Y:S06]  /*9320*/  BRA `(.L_x_6955) ;  /* 0x0000000400c47947 */ /* 0x000fec0003800000 */
.L_x_6967:
        /* <DEDUP_REMOVED lines=13> */
.L_x_6979:
        /* <DEDUP_REMOVED lines=17> */
.L_x_6982:
[----:B------:R-:W-:-:S04]  /*9510*/  LOP3.LUT R3, R5, 0x80000000, RZ, 0xc0, !PT ;  /* 0x8000000005037812 */ /* 0x000fc800078ec0ff */
[----:B------:R-:W-:-:S04]  /*9520*/  SHF.R.U32.HI R3, RZ, 0x18, R3 ;  /* 0x00000018ff037819 */ /* 0x000fc80000011603 */
[----:B------:R-:W-:-:S04]  /*9530*/  LOP3.LUT R0, R0, R3, RZ, 0xfc, !PT ;  /* 0x0000000300007212 */ /* 0x000fc800078efcff */
[----:B------:R-:W-:-:S07]  /*9540*/  PRMT R4, R0, 0x7610, R4 ;  /* 0x0000761000047816 */ /* 0x000fce0000000004 */
.L_x_6981:
[----:B------:R-:W-:Y:S05]  /*9550*/  BSYNC B0 ;  /* 0x0000000000007941 */ /* 0x000fea0003800000 */
.L_x_6980:
[----:B------:R0:W-:Y:S01]  /*9560*/  STG.E.U8 desc[UR36][R8.64], R4 ;  /* 0x0000000408007986 */ /* 0x0001e2000c101124 */
[----:B------:R-:W-:Y:S01]  /*9570*/  IMAD.MOV.U32 R25, RZ, RZ, R23 ;  /* 0x000000ffff197224 */ /* 0x000fe200078e0017 */
[----:B------:R-:W-:Y:S06]  /*9580*/  BRA `(.L_x_6955) ;  /* 0x00000004002c7947 */ /* 0x000fec0003800000 */
.L_x_6978:
        /* <DEDUP_REMOVED lines=17> */
.L_x_6985:
[----:B------:R-:W-:-:S04]  /*96a0*/  LOP3.LUT R3, R5, 0x80000000, RZ, 0xc0, !PT ;  /* 0x8000000005037812 */ /* 0x000fc800078ec0ff */
[----:B------:R-:W-:-:S04]  /*96b0*/  SHF.R.U32.HI R3, RZ, 0x18, R3 ;  /* 0x00000018ff037819 */ /* 0x000fc80000011603 */
[----:B------:R-:W-:-:S04]  /*96c0*/  LOP3.LUT R0, R0, R3, RZ, 0xfc, !PT ;  /* 0x0000000300007212 */ /* 0x000fc800078efcff */
[----:B------:R-:W-:-:S07]  /*96d0*/  PRMT R4, R0, 0x7610, R4 ;  /* 0x0000761000047816 */ /* 0x000fce0000000004 */
.L_x_6984:
[----:B------:R-:W-:Y:S05]  /*96e0*/  BSYNC B0 ;  /* 0x0000000000007941 */ /* 0x000fea0003800000 */
.L_x_6983:
[----:B------:R0:W-:Y:S01]  /*96f0*/  STG.E.U8 desc[UR36][R8.64], R4 ;  /* 0x0000000408007986 */ /* 0x0001e2000c101124 */
[----:B------:R-:W-:Y:S01]  /*9700*/  IMAD.MOV.U32 R25, RZ, RZ, R23 ;  /* 0x000000ffff197224 */ /* 0x000fe200078e0017 */
[----:B------:R-:W-:Y:S06]  /*9710*/  BRA `(.L_x_6955) ;  /* 0x0000000000c87947 */ /* 0x000fec0003800000 */
.L_x_6977:
        /* <DEDUP_REMOVED lines=23> */
.L_x_6960:
        /* <DEDUP_REMOVED lines=16> */
.L_x_6988:
[----:B------:R-:W-:Y:S01]  /*9990*/  IMAD.MOV.U32 R25, RZ, RZ, R23 ;  /* 0x000000ffff197224 */ /* 0x000fe200078e0017 */
[----:B------:R-:W-:Y:S06]  /*99a0*/  BRA `(.L_x_6955) ;  /* 0x0000000000247947 */ /* 0x000fec0003800000 */
.L_x_6987:
[----:B------:R-:W-:Y:S02]  /*99b0*/  IMAD.U32 R4, R3, 0x10000, RZ ;  /* 0x0001000003047824 */ /* 0x000fe400078e00ff */
[----:B------:R-:W-:-:S04]  /*99c0*/  IMAD.MOV.U32 R25, RZ, RZ, R23 ;  /* 0x000000ffff197224 */ /* 0x000fc800078e0017 */
[----:B------:R-:W0:Y:S02]  /*99d0*/  F2I.U64.TRUNC R4, R4 ;  /* 0x0000000400047311 */ /* 0x000e24000020d800 */
[----:B0-----:R0:W-:Y:S01]  /*99e0*/  STG.E.64 desc[UR36][R8.64], R4 ;  /* 0x0000000408007986 */ /* 0x0011e2000c101b24 */
[----:B------:R-:W-:Y:S05]  /*99f0*/  BRA `(.L_x_6955) ;  /* 0x0000000000107947 */ /* 0x000fea0003800000 */
.L_x_6986:
[----:B------:R-:W-:Y:S02]  /*9a00*/  IMAD.U32 R3, R3, 0x10000, RZ ;  /* 0x0001000003037824 */ /* 0x000fe400078e00ff */
[----:B------:R-:W-:-:S04]  /*9a10*/  IMAD.MOV.U32 R25, RZ, RZ, R23 ;  /* 0x000000ffff197224 */ /* 0x000fc800078e0017 */
[----:B------:R-:W0:Y:S02]  /*9a20*/  F2I.FTZ.U32.TRUNC.NTZ R3, R3 ;  /* 0x0000000300037305 */ /* 0x000e24000021f000 */
[----:B0-----:R0:W-:Y:S02]  /*9a30*/  STG.E desc[UR36][R8.64], R3 ;  /* 0x0000000308007986 */ /* 0x0011e4000c101924 */
.L_x_6955:
[----:B------:R-:W-:Y:S05]  /*9a40*/  BSYNC B6 ;  /* 0x0000000000067941 */ /* 0x000fea0003800000 */
.L_x_6954:
        /* <DEDUP_REMOVED lines=25> */
.L_x_6994:
[----:B------:R-:W-:-:S06]  /*9be0*/  IMAD.U32 R5, R22, 0x10000, RZ ;  /* 0x0001000016057824 */ /* 0x000fcc00078e00ff */
[----:B------:R-:W0:Y:S02]  /*9bf0*/  F2I.S64.TRUNC R4, R5 ;  /* 0x0000000500047311 */ /* 0x000e24000020d900 */
[----:B0-----:R0:W-:Y:S01]  /*9c00*/  STG.E.U8 desc[UR36][R8.64], R4 ;  /* 0x0000000408007986 */ /* 0x0011e2000c101124 */
[----:B------:R-:W-:Y:S05]  /*9c10*/  BRA `(.L_x_6996) ;  /* 0x0000000c00847947 */ /* 0x000fea0003800000 */
.L_x_6993:
        /* <DEDUP_REMOVED lines=10> */
.L_x_6998:
[----:B------:R-:W-:-:S04]  /*9cc0*/  IMAD.U32 R22, R22, 0x10000, RZ ;  /* 0x0001000016167824 */ /* 0x000fc800078e00ff */
[----:B------:R-:W0:Y:S02]  /*9cd0*/  F2I.FTZ.TRUNC.NTZ R3, R22 ;  /* 0x0000001600037305 */ /* 0x000e24000021f100 */
[----:B0-----:R0:W-:Y:S01]  /*9ce0*/  STG.E desc[UR36][R8.64], R3 ;  /* 0x0000000308007986 */ /* 0x0011e2000c101924 */
[----:B------:R-:W-:Y:S05]  /*9cf0*/  BRA `(.L_x_6996) ;  /* 0x0000000c004c7947 */ /* 0x000fea0003800000 */
.L_x_6997:
[----:B------:R-:W-:-:S04]  /*9d00*/  IMAD.U32 R22, R22, 0x10000, RZ ;  /* 0x0001000016167824 */ /* 0x000fc800078e00ff */
[----:B------:R-:W0:Y:S02]  /*9d10*/  F2I.FTZ.TRUNC.NTZ R3, R22 ;  /* 0x0000001600037305 */ /* 0x000e24000021f100 */
[----:B0-----:R0:W-:Y:S01]  /*9d20*/  STG.E.U16 desc[UR36][R8.64], R3 ;  /* 0x0000000308007986 */ /* 0x0011e2000c101524 */
[----:B------:R-:W-:Y:S05]  /*9d30*/  BRA `(.L_x_6996) ;  /* 0x0000000c003c7947 */ /* 0x000fea0003800000 */
.L_x_6992:
        /* <DEDUP_REMOVED lines=9> */
.L_x_7000:
[----:B------:R-:W-:-:S05]  /*9dd0*/  IMAD.U32 R0, R22, 0x10000, RZ ;  /* 0x0001000016007824 */ /* 0x000fca00078e00ff */
[----:B------:R-:W-:-:S05]  /*9de0*/  F2FP.F16.F32.PACK_AB R0, RZ, R0 ;  /* 0x00000000ff00723e */ /* 0x000fca00000000ff */
[----:B------:R0:W-:Y:S01]  /*9df0*/  STG.E.U16 desc[UR36][R8.64], R0 ;  /* 0x0000000008007986 */ /* 0x0001e2000c101524 */
[----:B------:R-:W-:Y:S05]  /*9e00*/  BRA `(.L_x_6996) ;  /* 0x0000000c00087947 */ /* 0x000fea0003800000 */
.L_x_6999:
        /* <DEDUP_REMOVED lines=10> */
.L_x_7002:
[----:B------:R-:W-:-:S05]  /*9eb0*/  IMAD.U32 R22, R22, 0x10000, RZ ;  /* 0x0001000016167824 */ /* 0x000fca00078e00ff */
[----:B------:R-:W-:-:S04]  /*9ec0*/  F2FP.F16.F32.PACK_AB R3, RZ, R22 ;  /* 0x00000016ff03723e */ /* 0x000fc800000000ff */
[----:B------:R-:W-:-:S05]  /*9ed0*/  PRMT R3, R3, 0x5410, RZ ;  /* 0x0000541003037816 */ /* 0x000fca00000000ff */
[----:B------:R3:W-:Y:S01]  /*9ee0*/  STG.E desc[UR36][R8.64], R3 ;  /* 0x0000000308007986 */ /* 0x0007e2000c101924 */
[----:B------:R-:W-:Y:S05]  /*9ef0*/  BRA `(.L_x_6996) ;  /* 0x0000000800cc7947 */ /* 0x000fea0003800000 */
.L_x_7001:
[----:B------:R-:W-:-:S04]  /*9f00*/  IMAD.U32 R4, R22, 0x10000, RZ ;  /* 0x0001000016047824 */ /* 0x000fc800078e00ff */
[----:B------:R-:W-:-:S06]  /*9f10*/  FMUL.FTZ R4, R4, 1 ;  /* 0x3f80000004047820 */ /* 0x000fcc0000410000 */
[----:B------:R-:W0:Y:S02]  /*9f20*/  F2F.F64.F32 R4, R4 ;  /* 0x0000000400047310 */ /* 0x000e240000201800 */
[----:B0-----:R0:W-:Y:S01]  /*9f30*/  STG.E.64 desc[UR36][R8.64], R4 ;  /* 0x0000000408007986 */ /* 0x0011e2000c101b24 */
[----:B------:R-:W-:Y:S05]  /*9f40*/  BRA `(.L_x_6996) ;  /* 0x0000000800b87947 */ /* 0x000fea0003800000 */
.L_x_6991:
        /* <DEDUP_REMOVED lines=13> */
.L_x_7005:
[----:B------:R-:W-:Y:S01]  /*a020*/  IMAD.U32 R22, R22, 0x10000, RZ ;  /* 0x0001000016167824 */ /* 0x000fe200078e00ff */
[----:B------:R-:W-:-:S03]  /*a030*/  CS2R R6, SRZ ;  /* 0x0000000000067805 */ /* 0x000fc6000001ff00 */
[----:B------:R-:W-:-:S06]  /*a040*/  FMUL.FTZ R4, R22, 1 ;  /* 0x3f80000016047820 */ /* 0x000fcc0000410000 */
[----:B------:R-:W0:Y:S02]  /*a050*/  F2F.F64.F32 R4, R4 ;  /* 0x0000000400047310 */ /* 0x000e240000201800 */
[----:B0-----:R0:W-:Y:S01]  /*a060*/  STG.E.128 desc[UR36][R8.64], R4 ;  /* 0x0000000408007986 */ /* 0x0011e2000c101d24 */
[----:B------:R-:W-:Y:S05]  /*a070*/  BRA `(.L_x_6996) ;  /* 0x00000008006c7947 */ /* 0x000fea0003800000 */
.L_x_7004:
        /* <DEDUP_REMOVED lines=21> */
.L_x_7009:
[----:B------:R-:W-:Y:S05]  /*a1d0*/  BSYNC B0 ;  /* 0x0000000000007941 */ /* 0x000fea0003800000 */
.L_x_7008:
[----:B------:R-:W-:-:S05]  /*a1e0*/  LOP3.LUT R5, R0, R5, RZ, 0xfc, !PT ;  /* 0x0000000500057212 */ /* 0x000fca00078efcff */
[----:B------:R0:W-:Y:S01]  /*a1f0*/  STG.E.U8 desc[UR36][R8.64], R5 ;  /* 0x0000000508007986 */ /* 0x0001e2000c101124 */
[----:B------:R-:W-:Y:S05]  /*a200*/  BRA `(.L_x_6996) ;  /* 0x0000000800087947 */ /* 0x000fea0003800000 */
.L_x_7007:
        /* <DEDUP_REMOVED lines=13> */
.L_x_7011:
[----:B------:R-:W-:Y:S01]  /*a2e0*/  IMAD.MOV.U32 R0, RZ, RZ, 0x7f ;  /* 0x0000007fff007424 */ /* 0x000fe200078e00ff */
[----:B------:R-:W-:-:S04]  /*a2f0*/  ISETP.GT.U32.AND P0, PT, R3, 0x7f800000, PT ;  /* 0x7f8000000300780c */ /* 0x000fc80003f04070 */
[----:B------:R-:W-:-:S09]  /*a300*/  SEL R0, R0, 0x7c, P0 ;  /* 0x0000007c00007807 */ /* 0x000fd20000000000 */
.L_x_7012:
[----:B------:R-:W-:Y:S05]  /*a310*/  BSYNC B0 ;  /* 0x0000000000007941 */ /* 0x000fea0003800000 */
.L_x_7010:
[----:B------:R-:W-:-:S04]  /*a320*/  LOP3.LUT R3, R5, 0x80000000, RZ, 0xc0, !PT ;  /* 0x8000000005037812 */ /* 0x000fc800078ec0ff */
[----:B------:R-:W-:-:S04]  /*a330*/  SHF.R.U32.HI R3, RZ, 0x18, R3 ;  /* 0x00000018ff037819 */ /* 0x000fc80000011603 */
[----:B------:R-:W-:-:S05]  /*a340*/  LOP3.LUT R3, R0, R3, RZ, 0xfc, !PT ;  /* 0x0000000300037212 */ /* 0x000fca00078efcff */
[----:B------:R0:W-:Y:S01]  /*a350*/  STG.E.U8 desc[UR36][R8.64], R3 ;  /* 0x0000000308007986 */ /* 0x0001e2000c101124 */
[----:B------:R-:W-:Y:S05]  /*a360*/  BRA `(.L_x_6996) ;  /* 0x0000000400b07947 */ /* 0x000fea0003800000 */
.L_x_7006:
[----:B------:R0:W-:Y:S01]  /*a370*/  STG.E.U16 desc[UR36][R8.64], R22 ;  /* 0x0000001608007986 */ /* 0x0001e2000c101524 */
[----:B------:R-:W-:Y:S05]  /*a380*/  BRA `(.L_x_6996) ;  /* 0x0000000400a87947 */ /* 0x000fea0003800000 */
.L_x_7003:
        /* <DEDUP_REMOVED lines=12> */
.L_x_7015:
        /* <DEDUP_REMOVED lines=17> */
.L_x_7018:
[----:B------:R-:W-:-:S04]  /*a560*/  LOP3.LUT R3, R5, 0x80000000, RZ, 0xc0, !PT ;  /* 0x8000000005037812 */ /* 0x000fc800078ec0ff */
[----:B------:R-:W-:-:S04]  /*a570*/  SHF.R.U32.HI R3, RZ, 0x18, R3 ;  /* 0x00000018ff037819 */ /* 0x000fc80000011603 */
[----:B------:R-:W-:-:S04]  /*a580*/  LOP3.LUT R0, R0, R3, RZ, 0xfc, !PT ;  /* 0x0000000300007212 */ /* 0x000fc800078efcff */
[----:B------:R-:W-:-:S07]  /*a590*/  PRMT R4, R0, 0x7610, R4 ;  /* 0x0000761000047816 */ /* 0x000fce0000000004 */
.L_x_7017:
[----:B------:R-:W-:Y:S05]  /*a5a0*/  BSYNC B0 ;  /* 0x0000000000007941 */ /* 0x000fea0003800000 */
.L_x_7016:
[----:B------:R0:W-:Y:S01]  /*a5b0*/  STG.E.U8 desc[UR36][R8.64], R4 ;  /* 0x0000000408007986 */ /* 0x0001e2000c101124 */
[----:B------:R-:W-:Y:S05]  /*a5c0*/  BRA `(.L_x_6996) ;  /* 0x0000000400187947 */ /* 0x000fea0003800000 */
.L_x_7014:
        /* <DEDUP_REMOVED lines=17> */
.L_x_7021:
[----:B------:R-:W-:-:S04]  /*a6e0*/  LOP3.LUT R3, R5, 0x80000000, RZ, 0xc0, !PT ;  /* 0x8000000005037812 */ /* 0x000fc800078ec0ff */
[----:B------:R-:W-:-:S04]  /*a6f0*/  SHF.R.U32.HI R3, RZ, 0x18, R3 ;  /* 0x00000018ff037819 */ /* 0x000fc80000011603 */
[----:B------:R-:W-:-:S04]  /*a700*/  LOP3.LUT R0, R0, R3, RZ, 0xfc, !PT ;  /* 0x0000000300007212 */ /* 0x000fc800078efcff */
[----:B------:R-:W-:-:S07]  /*a710*/  PRMT R4, R0, 0x7610, R4 ;  /* 0x0000761000047816 */ /* 0x000fce0000000004 */
.L_x_7020:
[----:B------:R-:W-:Y:S05]  /*a720*/  BSYNC B0 ;  /* 0x0000000000007941 */ /* 0x000fea0003800000 */
.L_x_7019:
[----:B------:R0:W-:Y:S01]  /*a730*/  STG.E.U8 desc[UR36][R8.64], R4 ;  /* 0x0000000408007986 */ /* 0x0001e2000c101124 */
[----:B------:R-:W-:Y:S05]  /*a740*/  BRA `(.L_x_6996) ;  /* 0x0000000000b87947 */ /* 0x000fea0003800000 */
.L_x_7013:
        /* <DEDUP_REMOVED lines=22> */
.L_x_6995:
        /* <DEDUP_REMOVED lines=16> */
.L_x_7024:
[----:B------:R-:W-:Y:S05]  /*a9b0*/  BRA `(.L_x_6996) ;  /* 0x00000000001c7947 */ /* 0x000fea0003800000 */
.L_x_7023:
[----:B------:R-:W-:-:S06]  /*a9c0*/  IMAD.U32 R4, R22, 0x10000, RZ ;  /* 0x0001000016047824 */ /* 0x000fcc00078e00ff */
[----:B------:R-:W0:Y:S02]  /*a9d0*/  F2I.U64.TRUNC R4, R4 ;  /* 0x0000000400047311 */ /* 0x000e24000020d800 */
[----:B0-----:R0:W-:Y:S01]  /*a9e0*/  STG.E.64 desc[UR36][R8.64], R4 ;  /* 0x0000000408007986 */ /* 0x0011e2000c101b24 */
[----:B------:R-:W-:Y:S05]  /*a9f0*/  BRA `(.L_x_6996) ;  /* 0x00000000000c7947 */ /* 0x000fea0003800000 */
.L_x_7022:
[----:B------:R-:W-:-:S04]  /*aa00*/  IMAD.U32 R22, R22, 0x10000, RZ ;  /* 0x0001000016167824 */ /* 0x000fc800078e00ff */
[----:B------:R-:W0:Y:S02]  /*aa10*/  F2I.FTZ.U32.TRUNC.NTZ R3, R22 ;  /* 0x0000001600037305 */ /* 0x000e24000021f000 */
[----:B0-----:R0:W-:Y:S02]  /*aa20*/  STG.E desc[UR36][R8.64], R3 ;  /* 0x0000000308007986 */ /* 0x0011e4000c101924 */
.L_x_6996:
        /* <DEDUP_REMOVED lines=25> */
.L_x_7028:
[----:B------:R-:W-:-:S06]  /*abc0*/  IMAD.U32 R5, R17, 0x10000, RZ ;  /* 0x0001000011057824 */ /* 0x000fcc00078e00ff */
[----:B------:R-:W0:Y:S02]  /*abd0*/  F2I.S64.TRUNC R4, R5 ;  /* 0x0000000500047311 */ /* 0x000e24000020d900 */
[----:B0-----:R0:W-:Y:S01]  /*abe0*/  STG.E.U8 desc[UR36][R8.64], R4 ;  /* 0x0000000408007986 */ /* 0x0011e2000c101124 */
[----:B------:R-:W-:Y:S05]  /*abf0*/  BRA `(.L_x_7030) ;  /* 0x0000000c00847947 */ /* 0x000fea0003800000 */
.L_x_7027:
        /* <DEDUP_REMOVED lines=10> */
.L_x_7032:
[----:B------:R-:W-:-:S06]  /*aca0*/  IMAD.U32 R17, R17, 0x10000, RZ ;  /* 0x0001000011117824 */ /* 0x000fcc00078e00ff */
[----:B------:R-:W0:Y:S02]  /*acb0*/  F2I.FTZ.TRUNC.NTZ R17, R17 ;  /* 0x0000001100117305 */ /* 0x000e24000021f100 */
[----:B0-----:R0:W-:Y:S01]  /*acc0*/  STG.E desc[UR36][R8.64], R17 ;  /* 0x0000001108007986 */ /* 0x0011e2000c101924 */
[----:B------:R-:W-:Y:S05]  /*acd0*/  BRA `(.L_x_7030) ;  /* 0x0000000c004c7947 */ /* 0x000fea0003800000 */
.L_x_7031:
[----:B------:R-:W-:-:S06]  /*ace0*/  IMAD.U32 R17, R17, 0x10000, RZ ;  /* 0x0001000011117824 */ /* 0x000fcc00078e00ff */
[----:B------:R-:W0:Y:S02]  /*acf0*/  F2I.FTZ.TRUNC.NTZ R17, R17 ;  /* 0x0000001100117305 */ /* 0x000e24000021f100 */
[----:B0-----:R0:W-:Y:S01]  /*ad00*/  STG.E.U16 desc[UR36][R8.64], R17 ;  /* 0x0000001108007986 */ /* 0x0011e2000c101524 */
[----:B------:R-:W-:Y:S05]  /*ad10*/  BRA `(.L_x_7030) ;  /* 0x0000000c003c7947 */ /* 0x000fea0003800000 */
.L_x_7026:
        /* <DEDUP_REMOVED lines=9> */
.L_x_7034:
[----:B------:R-:W-:-:S05]  /*adb0*/  IMAD.U32 R0, R17, 0x10000, RZ ;  /* 0x0001000011007824 */ /* 0x000fca00078e00ff */
[----:B------:R-:W-:-:S05]  /*adc0*/  F2FP.F16.F32.PACK_AB R0, RZ, R0 ;  /* 0x00000000ff00723e */ /* 0x000fca00000000ff */
[----:B------:R0:W-:Y:S01]  /*add0*/  STG.E.U16 desc[UR36][R8.64], R0 ;  /* 0x0000000008007986 */ /* 0x0001e2000c101524 */
[----:B------:R-:W-:Y:S05]  /*ade0*/  BRA `(.L_x_7030) ;  /* 0x0000000c00087947 */ /* 0x000fea0003800000 */
.L_x_7033:
        /* <DEDUP_REMOVED lines=10> */
.L_x_7036:
[----:B------:R-:W-:-:S05]  /*ae90*/  IMAD.U32 R17, R17, 0x10000, RZ ;  /* 0x0001000011117824 */ /* 0x000fca00078e00ff */
[----:B------:R-:W-:-:S04]  /*aea0*/  F2FP.F16.F32.PACK_AB R3, RZ, R17 ;  /* 0x00000011ff03723e */ /* 0x000fc800000000ff */
[----:B------:R-:W-:-:S05]  /*aeb0*/  PRMT R3, R3, 0x5410, RZ ;  /* 0x0000541003037816 */ /* 0x000fca00000000ff */
[----:B------:R2:W-:Y:S01]  /*aec0*/  STG.E desc[UR36][R8.64], R3 ;  /* 0x0000000308007986 */ /* 0x0005e2000c101924 */
[----:B------:R-:W-:Y:S05]  /*aed0*/  BRA `(.L_x_7030) ;  /* 0x0000000800cc7947 */ /* 0x000fea0003800000 */
.L_x_7035:
[----:B------:R-:W-:-:S04]  /*aee0*/  IMAD.U32 R4, R17, 0x10000, RZ ;  /* 0x0001000011047824 */ /* 0x000fc800078e00ff */
[----:B------:R-:W-:-:S06]  /*aef0*/  FMUL.FTZ R4, R4, 1 ;  /* 0x3f80000004047820 */ /* 0x000fcc0000410000 */
[----:B------:R-:W0:Y:S02]  /*af00*/  F2F.F64.F32 R4, R4 ;  /* 0x0000000400047310 */ /* 0x000e240000201800 */
[----:B0-----:R0:W-:Y:S01]  /*af10*/  STG.E.64 desc[UR36][R8.64], R4 ;  /* 0x0000000408007986 */ /* 0x0011e2000c101b24 */
[----:B------:R-:W-:Y:S05]  /*af20*/  BRA `(.L_x_7030) ;  /* 0x0000000800b87947 */ /* 0x000fea0003800000 */
.L_x_7025:
        /* <DEDUP_REMOVED lines=13> */
.L_x_7039:
[----:B------:R-:W-:Y:S01]  /*b000*/  IMAD.U32 R17, R17, 0x10000, RZ ;  /* 0x0001000011117824 */ /* 0x000fe200078e00ff */
[----:B------:R-:W-:-:S03]  /*b010*/  CS2R R6, SRZ ;  /* 0x0000000000067805 */ /* 0x000fc6000001ff00 */
[----:B------:R-:W-:-:S06]  /*b020*/  FMUL.FTZ R4, R17, 1 ;  /* 0x3f80000011047820 */ /* 0x000fcc0000410000 */
[----:B------:R-:W0:Y:S02]  /*b030*/  F2F.F64.F32 R4, R4 ;  /* 0x0000000400047310 */ /* 0x000e240000201800 */
[----:B0-----:R0:W-:Y:S01]  /*b040*/  STG.E.128 desc[UR36][R8.64], R4 ;  /* 0x0000000408007986 */ /* 0x0011e2000c101d24 */
[----:B------:R-:W-:Y:S05]  /*b050*/  BRA `(.L_x_7030) ;  /* 0x00000008006c7947 */ /* 0x000fea0003800000 */
.L_x_7038:
        /* <DEDUP_REMOVED lines=21> */
.L_x_7043:
[----:B------:R-:W-:Y:S05]  /*b1b0*/  BSYNC B0 ;  /* 0x0000000000007941 */ /* 0x000fea0003800000 */
.L_x_7042:
[----:B------:R-:W-:-:S05]  /*b1c0*/  LOP3.LUT R5, R0, R5, RZ, 0xfc, !PT ;  /* 0x0000000500057212 */ /* 0x000fca00078efcff */
[----:B------:R0:W-:Y:S01]  /*b1d0*/  STG.E.U8 desc[UR36][R8.64], R5 ;  /* 0x0000000508007986 */ /* 0x0001e2000c101124 */
[----:B------:R-:W-:Y:S05]  /*b1e0*/  BRA `(.L_x_7030) ;  /* 0x0000000800087947 */ /* 0x000fea0003800000 */
.L_x_7041:
        /* <DEDUP_REMOVED lines=13> */
.L_x_7045:
[----:B------:R-:W-:Y:S01]  /*b2c0*/  IMAD.MOV.U32 R0, RZ, RZ, 0x7f ;  /* 0x0000007fff007424 */ /* 0x000fe200078e00ff */
[----:B------:R-:W-:-:S04]  /*b2d0*/  ISETP.GT.U32.AND P0, PT, R3, 0x7f800000, PT ;  /* 0x7f8000000300780c */ /* 0x000fc80003f04070 */
[----:B------:R-:W-:-:S09]  /*b2e0*/  SEL R0, R0, 0x7c, P0 ;  /* 0x0000007c00007807 */ /* 0x000fd20000000000 */
.L_x_7046:
[----:B------:R-:W-:Y:S05]  /*b2f0*/  BSYNC B0 ;  /* 0x0000000000007941 */ /* 0x000fea0003800000 */
.L_x_7044:
[----:B------:R-:W-:-:S04]  /*b300*/  LOP3.LUT R3, R17, 0x80000000, RZ, 0xc0, !PT ;  /* 0x8000000011037812 */ /* 0x000fc800078ec0ff */
[----:B------:R-:W-:-:S04]  /*b310*/  SHF.R.U32.HI R3, RZ, 0x18, R3 ;  /* 0x00000018ff037819 */ /* 0x000fc80000011603 */
[----:B------:R-:W-:-:S05]  /*b320*/  LOP3.LUT R3, R0, R3, RZ, 0xfc, !PT ;  /* 0x0000000300037212 */ /* 0x000fca00078efcff */
[----:B------:R0:W-:Y:S01]  /*b330*/  STG.E.U8 desc[UR36][R8.64], R3 ;  /* 0x0000000308007986 */ /* 0x0001e2000c101124 */
[----:B------:R-:W-:Y:S05]  /*b340*/  BRA `(.L_x_7030) ;  /* 0x0000000400b07947 */ /* 0x000fea0003800000 */
.L_x_7040:
[----:B------:R0:W-:Y:S01]  /*b350*/  STG.E.U16 desc[UR36][R8.64], R17 ;  /* 0x0000001108007986 */ /* 0x0001e2000c101524 */
[----:B------:R-:W-:Y:S05]  /*b360*/  BRA `(.L_x_7030) ;  /* 0x0000000400a87947 */ /* 0x000fea0003800000 */
.L_x_7037:
        /* <DEDUP_REMOVED lines=12> */
.L_x_7049:
        /* <DEDUP_REMOVED lines=17> */
.L_x_7052:
[----:B------:R-:W-:-:S04]  /*b540*/  LOP3.LUT R3, R17, 0x80000000, RZ, 0xc0, !PT ;  /* 0x8000000011037812 */ /* 0x000fc800078ec0ff */
[----:B------:R-:W-:-:S04]  /*b550*/  SHF.R.U32.HI R3, RZ, 0x18, R3 ;  /* 0x00000018ff037819 */ /* 0x000fc80000011603 */
[----:B------:R-:W-:-:S04]  /*b560*/  LOP3.LUT R0, R0, R3, RZ, 0xfc, !PT ;  /* 0x0000000300007212 */ /* 0x000fc800078efcff */
[----:B------:R-:W-:-:S07]  /*b570*/  PRMT R4, R0, 0x7610, R4 ;  /* 0x0000761000047816 */ /* 0x000fce0000000004 */
.L_x_7051:
[----:B------:R-:W-:Y:S05]  /*b580*/  BSYNC B0 ;  /* 0x0000000000007941 */ /* 0x000fea0003800000 */
.L_x_7050:
[----:B------:R0:W-:Y:S01]  /*b590*/  STG.E.U8 desc[UR36][R8.64], R4 ;  /* 0x0000000408007986 */ /* 0x0001e2000c101124 */
[----:B------:R-:W-:Y:S05]  /*b5a0*/  BRA `(.L_x_7030) ;  /* 0x0000000400187947 */ /* 0x000fea0003800000 */
.L_x_7048:
        /* <DEDUP_REMOVED lines=17> */
.L_x_7055:
[----:B------:R-:W-:-:S04]  /*b6c0*/  LOP3.LUT R3, R17, 0x80000000, RZ, 0xc0, !PT ;  /* 0x8000000011037812 */ /* 0x000fc800078ec0ff */
[----:B------:R-:W-:-:S04]  /*b6d0*/  SHF.R.U32.HI R3, RZ, 0x18, R3 ;  /* 0x00000018ff037819 */ /* 0x000fc80000011603 */
[----:B------:R-:W-:-:S04]  /*b6e0*/  LOP3.LUT R0, R0, R3, RZ, 0xfc, !PT ;  /* 0x0000000300007212 */ /* 0x000fc800078efcff */
[----:B------:R-:W-:-:S07]  /*b6f0*/  PRMT R4, R0, 0x7610, R4 ;  /* 0x0000761000047816 */ /* 0x000fce0000000004 */
.L_x_7054:
[----:B------:R-:W-:Y:S05]  /*b700*/  BSYNC B0 ;  /* 0x0000000000007941 */ /* 0x000fea0003800000 */
.L_x_7053:
[----:B------:R0:W-:Y:S01]  /*b710*/  STG.E.U8 desc[UR36][R8.64], R4 ;  /* 0x0000000408007986 */ /* 0x0001e2000c101124 */
[----:B------:R-:W-:Y:S05]  /*b720*/  BRA `(.L_x_7030) ;  /* 0x0000000000b87947 */ /* 0x000fea0003800000 */
.L_x_7047:
        /* <DEDUP_REMOVED lines=22> */
.L_x_7029:
        /* <DEDUP_REMOVED lines=16> */
.L_x_7058:
[----:B------:R-:W-:Y:S05]  /*b990*/  BRA `(.L_x_7030) ;  /* 0x00000000001c7947 */ /* 0x000fea0003800000 */
.L_x_7057:
[----:B------:R-:W-:-:S06]  /*b9a0*/  IMAD.U32 R4, R17, 0x10000, RZ ;  /* 0x0001000011047824 */ /* 0x000fcc00078e00ff */
[----:B------:R-:W0:Y:S02]  /*b9b0*/  F2I.U64.TRUNC R4, R4 ;  /* 0x0000000400047311 */ /* 0x000e24000020d800 */
[----:B0-----:R0:W-:Y:S01]  /*b9c0*/  STG.E.64 desc[UR36][R8.64], R4 ;  /* 0x0000000408007986 */ /* 0x0011e2000c101b24 */
[----:B------:R-:W-:Y:S05]  /*b9d0*/  BRA `(.L_x_7030) ;  /* 0x00000000000c7947 */ /* 0x000fea0003800000 */
.L_x_7056:
[----:B------:R-:W-:-:S06]  /*b9e0*/  IMAD.U32 R17, R17, 0x10000, RZ ;  /* 0x0001000011117824 */ /* 0x000fcc00078e00ff */
[----:B------:R-:W0:Y:S02]  /*b9f0*/  F2I.FTZ.U32.TRUNC.NTZ R17, R17 ;  /* 0x0000001100117305 */ /* 0x000e24000021f000 */
[----:B0-----:R0:W-:Y:S02]  /*ba00*/  STG.E desc[UR36][R8.64], R17 ;  /* 0x0000001108007986 */ /* 0x0011e4000c101924 */
.L_x_7030:
[----:B------:R-:W-:-:S07]  /*ba10*/  VIADD R25, R25, 0x80 ;  /* 0x0000008019197836 */ /* 0x000fce0000000000 */
.L_x_6990:
[----:B------:R-:W-:Y:S05]  /*ba20*/  BSYNC B6 ;  /* 0x0000000000067941 */ /* 0x000fea0003800000 */
.L_x_6989:
        /* <DEDUP_REMOVED lines=23> */
.L_x_7062:
[----:B----4-:R-:W-:-:S06]  /*bba0*/  IMAD.U32 R5, R18, 0x10000, RZ ;  /* 0x0001000012057824 */ /* 0x010fcc00078e00ff */
[----:B------:R-:W0:Y:S02]  /*bbb0*/  F2I.S64.TRUNC R4, R5 ;  /* 0x0000000500047311 */ /* 0x000e24000020d900 */
[----:B0-----:R-:W-:Y:S01]  /*bbc0*/  STG.E.U8 desc[UR36][R2.64], R4 ;  /* 0x0000000402007986 */ /* 0x001fe2000c101124 */
[----:B------:R-:W-:Y:S05]  /*bbd0*/  EXIT ;  /* 0x000000000000794d */ /* 0x000fea0003800000 */
.L_x_7061:
        /* <DEDUP_REMOVED lines=10> */
.L_x_7065:
[----:B----4-:R-:W-:-:S04]  /*bc80*/  IMAD.U32 R18, R18, 0x10000, RZ ;  /* 0x0001000012127824 */ /* 0x010fc800078e00ff */
[----:B------:R-:W0:Y:S02]  /*bc90*/  F2I.FTZ.TRUNC.NTZ R5, R18 ;  /* 0x0000001200057305 */ /* 0x000e24000021f100 */
[----:B0-----:R-:W-:Y:S01]  /*bca0*/  STG.E desc[UR36][R2.64], R5 ;  /* 0x0000000502007986 */ /* 0x001fe2000c101924 */
[----:B------:R-:W-:Y:S05]  /*bcb0*/  EXIT ;  /* 0x000000000000794d */ /* 0x000fea0003800000 */
.L_x_7064:
[----:B----4-:R-:W-:-:S04]  /*bcc0*/  IMAD.U32 R18, R18, 0x10000, RZ ;  /* 0x0001000012127824 */ /* 0x010fc800078e00ff */
[----:B------:R-:W0:Y:S02]  /*bcd0*/  F2I.FTZ.TRUNC.NTZ R5, R18 ;  /* 0x0000001200057305 */ /* 0x000e24000021f100 */
[----:B0-----:R-:W-:Y:S01]  /*bce0*/  STG.E.U16 desc[UR36][R2.64], R5 ;  /* 0x0000000502007986 */ /* 0x001fe2000c101524 */
[----:B------:R-:W-:Y:S05]  /*bcf0*/  EXIT ;  /* 0x000000000000794d */ /* 0x000fea0003800000 */
.L_x_7060:
        /* <DEDUP_REMOVED lines=9> */
.L_x_7067:
[----:B----4-:R-:W-:-:S05]  /*bd90*/  IMAD.U32 R0, R18, 0x10000, RZ ;  /* 0x0001000012007824 */ /* 0x010fca00078e00ff */
[----:B------:R-:W-:-:S05]  /*bda0*/  F2FP.F16.F32.PACK_AB R0, RZ, R0 ;  /* 0x00000000ff00723e */ /* 0x000fca00000000ff */
[----:B------:R-:W-:Y:S01]  /*bdb0*/  STG.E.U16 desc[UR36][R2.64], R0 ;  /* 0x0000000002007986 */ /* 0x000fe2000c101524 */
[----:B------:R-:W-:Y:S05]  /*bdc0*/  EXIT ;  /* 0x000000000000794d */ /* 0x000fea0003800000 */
.L_x_7066:
        /* <DEDUP_REMOVED lines=10> */
.L_x_7069:
[----:B----4-:R-:W-:-:S05]  /*be70*/  IMAD.U32 R18, R18, 0x10000, RZ ;  /* 0x0001000012127824 */ /* 0x010fca00078e00ff */
[----:B------:R-:W-:-:S04]  /*be80*/  F2FP.F16.F32.PACK_AB R5, RZ, R18 ;  /* 0x00000012ff05723e */ /* 0x000fc800000000ff */
[----:B------:R-:W-:-:S05]  /*be90*/  PRMT R5, R5, 0x5410, RZ ;  /* 0x0000541005057816 */ /* 0x000fca00000000ff */
[----:B------:R-:W-:Y:S01]  /*bea0*/  STG.E desc[UR36][R2.64], R5 ;  /* 0x0000000502007986 */ /* 0x000fe2000c101924 */
[----:B------:R-:W-:Y:S05]  /*beb0*/  EXIT ;  /* 0x000000000000794d */ /* 0x000fea0003800000 */
.L_x_7068:
[----:B----4-:R-:W-:-:S04]  /*bec0*/  IMAD.U32 R4, R18, 0x10000, RZ ;  /* 0x0001000012047824 */ /* 0x010fc800078e00ff */
[----:B------:R-:W-:-:S06]  /*bed0*/  FMUL.FTZ R4, R4, 1 ;  /* 0x3f80000004047820 */ /* 0x000fcc0000410000 */
[----:B------:R-:W0:Y:S02]  /*bee0*/  F2F.F64.F32 R4, R4 ;  /* 0x0000000400047310 */ /* 0x000e240000201800 */
[----:B0-----:R-:W-:Y:S01]  /*bef0*/  STG.E.64 desc[UR36][R2.64], R4 ;  /* 0x0000000402007986 */ /* 0x001fe2000c101b24 */
[----:B------:R-:W-:Y:S05]  /*bf00*/  EXIT ;  /* 0x000000000000794d */ /* 0x000fea0003800000 */
.L_x_7059:
        /* <DEDUP_REMOVED lines=13> */
.L_x_7072:
[----:B----4-:R-:W-:Y:S01]  /*bfe0*/  IMAD.U32 R18, R18, 0x10000, RZ ;  /* 0x0001000012127824 */ /* 0x010fe200078e00ff */
[----:B------:R-:W-:-:S03]  /*bff0*/  CS2R R6, SRZ ;  /* 0x0000000000067805 */ /* 0x000fc6000001ff00 */
[----:B------:R-:W-:-:S06]  /*c000*/  FMUL.FTZ R4, R18, 1 ;  /* 0x3f80000012047820 */ /* 0x000fcc0000410000 */
[----:B------:R-:W0:Y:S02]  /*c010*/  F2F.F64.F32 R4, R4 ;  /* 0x0000000400047310 */ /* 0x000e240000201800 */
[----:B0-----:R-:W-:Y:S01]  /*c020*/  STG.E.128 desc[UR36][R2.64], R4 ;  /* 0x0000000402007986 */ /* 0x001fe2000c101d24 */
[----:B------:R-:W-:Y:S05]  /*c030*/  EXIT ;  /* 0x000000000000794d */ /* 0x000fea0003800000 */
.L_x_7071:
        /* <DEDUP_REMOVED lines=21> */
.L_x_7076:
[----:B------:R-:W-:Y:S05]  /*c190*/  BSYNC B0 ;  /* 0x0000000000007941 */ /* 0x000fea0003800000 */
.L_x_7075:
[----:B------:R-:W-:-:S05]  /*c1a0*/  LOP3.LUT R5, R0, R5, RZ, 0xfc, !PT ;  /* 0x0000000500057212 */ /* 0x000fca00078efcff */
[----:B------:R-:W-:Y:S01]  /*c1b0*/  STG.E.U8 desc[UR36][R2.64], R5 ;  /* 0x0000000502007986 */ /* 0x000fe2000c101124 */
[----:B------:R-:W-:Y:S05]  /*c1c0*/  EXIT ;  /* 0x000000000000794d */ /* 0x000fea0003800000 */
.L_x_7074:
        /* <DEDUP_REMOVED lines=13> */
.L_x_7078:
[----:B------:R-:W-:Y:S01]  /*c2a0*/  IMAD.MOV.U32 R0, RZ, RZ, 0x7f ;  /* 0x0000007fff007424 */ /* 0x000fe200078e00ff */
[----:B------:R-:W-:-:S04]  /*c2b0*/  ISETP.GT.U32.AND P0, PT, R4, 0x7f800000, PT ;  /* 0x7f8000000400780c */ /* 0x000fc80003f04070 */
[----:B------:R-:W-:-:S09]  /*c2c0*/  SEL R0, R0, 0x7c, P0 ;  /* 0x0000007c00007807 */ /* 0x000fd20000000000 */
.L_x_7079:
[----:B------:R-:W-:Y:S05]  /*c2d0*/  BSYNC B0 ;  /* 0x0000000000007941 */ /* 0x000fea0003800000 */
.L_x_7077:
[----:B------:R-:W-:-:S04]  /*c2e0*/  LOP3.LUT R4, R5, 0x80000000, RZ, 0xc0, !PT ;  /* 0x8000000005047812 */ /* 0x000fc800078ec0ff */
[----:B------:R-:W-:-:S04]  /*c2f0*/  SHF.R.U32.HI R5, RZ, 0x18, R4 ;  /* 0x00000018ff057819 */ /* 0x000fc80000011604 */
[----:B------:R-:W-:-:S05]  /*c300*/  LOP3.LUT R5, R0, R5, RZ, 0xfc, !PT ;  /* 0x0000000500057212 */ /* 0x000fca00078efcff */
[----:B------:R-:W-:Y:S01]  /*c310*/  STG.E.U8 desc[UR36][R2.64], R5 ;  /* 0x0000000502007986 */ /* 0x000fe2000c101124 */
[----:B------:R-:W-:Y:S05]  /*c320*/  EXIT ;  /* 0x000000000000794d */ /* 0x000fea0003800000 */
.L_x_7073:
[----:B----4-:R-:W-:Y:S01]  /*c330*/  STG.E.U16 desc[UR36][R2.64], R18 ;  /* 0x0000001202007986 */ /* 0x010fe2000c101524 */
[----:B------:R-:W-:Y:S05]  /*c340*/  EXIT ;  /* 0x000000000000794d */ /* 0x000fea0003800000 */
.L_x_7070:
        /* <DEDUP_REMOVED lines=12> */
.L_x_7082:
        /* <DEDUP_REMOVED lines=17> */
.L_x_7085:
[----:B------:R-:W-:-:S04]  /*c520*/  LOP3.LUT R0, R7, 0x80000000, RZ, 0xc0, !PT ;  /* 0x8000000007007812 */ /* 0x000fc800078ec0ff */
[----:B------:R-:W-:-:S04]  /*c530*/  SHF.R.U32.HI R5, RZ, 0x18, R0 ;  /* 0x00000018ff057819 */ /* 0x000fc80000011600 */
[----:B------:R-:W-:-:S04]  /*c540*/  LOP3.LUT R4, R4, R5, RZ, 0xfc, !PT ;  /* 0x0000000504047212 */ /* 0x000fc800078efcff */
[----:B------:R-:W-:-:S07]  /*c550*/  PRMT R0, R4, 0x7610, R0 ;  /* 0x0000761004007816 */ /* 0x000fce0000000000 */
.L_x_7084:
[----:B------:R-:W-:Y:S05]  /*c560*/  BSYNC B0 ;  /* 0x0000000000007941 */ /* 0x000fea0003800000 */
.L_x_7083:
[----:B------:R-:W-:Y:S01]  /*c570*/  STG.E.U8 desc[UR36][R2.64], R0 ;  /* 0x0000000002007986 */ /* 0x000fe2000c101124 */
[----:B------:R-:W-:Y:S05]  /*c580*/  EXIT ;  /* 0x000000000000794d */ /* 0x000fea0003800000 */
.L_x_7081:
        /* <DEDUP_REMOVED lines=17> */
.L_x_7088:
[----:B------:R-:W-:-:S04]  /*c6a0*/  LOP3.LUT R0, R7, 0x80000000, RZ, 0xc0, !PT ;  /* 0x8000000007007812 */ /* 0x000fc800078ec0ff */
[----:B------:R-:W-:-:S04]  /*c6b0*/  SHF.R.U32.HI R5, RZ, 0x18, R0 ;  /* 0x00000018ff057819 */ /* 0x000fc80000011600 */
[----:B------:R-:W-:-:S04]  /*c6c0*/  LOP3.LUT R4, R4, R5, RZ, 0xfc, !PT ;  /* 0x0000000504047212 */ /* 0x000fc800078efcff */
[----:B------:R-:W-:-:S07]  /*c6d0*/  PRMT R0, R4, 0x7610, R0 ;  /* 0x0000761004007816 */ /* 0x000fce0000000000 */
.L_x_7087:
[----:B------:R-:W-:Y:S05]  /*c6e0*/  BSYNC B0 ;  /* 0x0000000000007941 */ /* 0x000fea0003800000 */
.L_x_7086:
[----:B------:R-:W-:Y:S01]  /*c6f0*/  STG.E.U8 desc[UR36][R2.64], R0 ;  /* 0x0000000002007986 */ /* 0x000fe2000c101124 */
[----:B------:R-:W-:Y:S05]  /*c700*/  EXIT ;  /* 0x000000000000794d */ /* 0x000fea0003800000 */
.L_x_7080:
        /* <DEDUP_REMOVED lines=22> */
.L_x_7063:
        /* <DEDUP_REMOVED lines=16> */
.L_x_7091:
[----:B------:R-:W-:Y:S05]  /*c970*/  EXIT ;  /* 0x000000000000794d */ /* 0x000fea0003800000 */
.L_x_7090:
[----:B----4-:R-:W-:-:S06]  /*c980*/  IMAD.U32 R4, R18, 0x10000, RZ ;  /* 0x0001000012047824 */ /* 0x010fcc00078e00ff */
[----:B------:R-:W0:Y:S02]  /*c990*/  F2I.U64.TRUNC R4, R4 ;  /* 0x0000000400047311 */ /* 0x000e24000020d800 */
[----:B0-----:R-:W-:Y:S01]  /*c9a0*/  STG.E.64 desc[UR36][R2.64], R4 ;  /* 0x0000000402007986 */ /* 0x001fe2000c101b24 */
[----:B------:R-:W-:Y:S05]  /*c9b0*/  EXIT ;  /* 0x000000000000794d */ /* 0x000fea0003800000 */
.L_x_7089:
[----:B----4-:R-:W-:-:S04]  /*c9c0*/  IMAD.U32 R18, R18, 0x10000, RZ ;  /* 0x0001000012127824 */ /* 0x010fc800078e00ff */
[----:B------:R-:W0:Y:S02]  /*c9d0*/  F2I.FTZ.U32.TRUNC.NTZ R5, R18 ;  /* 0x0000001200057305 */ /* 0x000e24000021f000 */
[----:B0-----:R-:W-:Y:S01]  /*c9e0*/  STG.E desc[UR36][R2.64], R5 ;  /* 0x0000000502007986 */ /* 0x001fe2000c101924 */
[----:B------:R-:W-:Y:S05]  /*c9f0*/  EXIT ;  /* 0x000000000000794d */ /* 0x000fea0003800000 */
.L_x_7092:
        /* <DEDUP_REMOVED lines=16> */
.L_x_42167:


//--------------------- .text._ZN2at6native18elementwise_kernelILi128ELi4EZNS0_22gpu_kernel_impl_nocastINS0_13BinaryFunctorIN3c108BFloat16ES5_S5_ZZZNS0_16fmax_kernel_cudaERNS_18TensorIteratorBaseEENKUlvE_clEvENKUlvE2_clEvEUlS5_S5_E_EEEEvS7_RKT_EUliE_EEviT1_ --------------------------
	.section	.text._ZN2at6native18elementwise_kernelILi128ELi4EZNS0_22gpu_kernel_impl_nocastINS0_13BinaryFunctorIN3c108BFloat16ES5_S5_ZZZNS0_16fmax_kernel_cudaERNS_18TensorIteratorBaseEENKUlvE_clEvENKUlvE2_clEvEUlS5_S5_E_EEEEvS7_RKT_EUliE_EEviT1_,"ax",@progbits
	.align	128
        .global         _ZN2at6native18elementwise_kernelILi128ELi4EZNS0_22gpu_kernel_impl_nocastINS0_13BinaryFunctorIN3c108BFloat16ES5_S5_ZZZNS0_16fmax_kernel_cudaERNS_18TensorIteratorBaseEENKUlvE_clEvENKUlvE2_clEvEUlS5_S5_E_EEEEvS7_RKT_EUliE_EEviT1_
        .type           _ZN2at6native18elementwise_kernelILi128ELi4EZNS0_22gpu_kernel_impl_nocastINS0_13BinaryFunctorIN3c108BFloat16ES5_S5_ZZZNS0_16fmax_kernel_cudaERNS_18TensorIteratorBaseEENKUlvE_clEvENKUlvE2_clEvEUlS5_S5_E_EEEEvS7_RKT_EUliE_EEviT1_,@function
        .size           _ZN2at6native18elementwise_kernelILi128ELi4EZNS0_22gpu_kernel_impl_nocastINS0_13BinaryFunctorIN3c108BFloat16ES5_S5_ZZZNS0_16fmax_kernel_cudaERNS_18TensorIteratorBaseEENKUlvE_clEvENKUlvE2_clEvEUlS5_S5_E_EEEEvS7_RKT_EUliE_EEviT1_,(.L_x_42168 - _ZN2at6native18elementwise_kernelILi128ELi4EZNS0_22gpu_kernel_impl_nocastINS0_13BinaryFunctorIN3c108BFloat16ES5_S5_ZZZNS0_16fmax_kernel_cudaERNS_18TensorIteratorBaseEENKUlvE_clEvENKUlvE2_clEvEUlS5_S5_E_EEEEvS7_RKT_EUliE_EEviT1_)
        .other          _ZN2at6native18elementwise_kernelILi128ELi4EZNS0_22gpu_kernel_impl_nocastINS0_13BinaryFunctorIN3c108BFloat16ES5_S5_ZZZNS0_16fmax_kernel_cudaERNS_18TensorIteratorBaseEENKUlvE_clEvENKUlvE2_clEvEUlS5_S5_E_EEEEvS7_RKT_EUliE_EEviT1_,@"STO_CUDA_ENTRY STV_DEFAULT"
_ZN2at6native18elementwise_kernelILi128ELi4EZNS0_22gpu_kernel_impl_nocastINS0_13BinaryFunctorIN3c108BFloat16ES5_S5_ZZZNS0_16fmax_kernel_cudaERNS_18TensorIteratorBaseEENKUlvE_clEvENKUlvE2_clEvEUlS5_S5_E_EEEEvS7_RKT_EUliE_EEviT1_:
.text._ZN2at6native18elementwise_kernelILi128ELi4EZNS0_22gpu_kernel_impl_nocastINS0_13BinaryFunctorIN3c108BFloat16ES5_S5_ZZZNS0_16fmax_kernel_cudaERNS_18TensorIteratorBaseEENKUlvE_clEvENKUlvE2_clEvEUlS5_S5_E_EEEEvS7_RKT_EUliE_EEviT1_:
        /* <DEDUP_REMOVED lines=363> */
.L_x_7095:
        /* <DEDUP_REMOVED lines=14> */
[----:B------:R-:W-:-:S04]  /*1790*/  FMNMX.FTZ R0, R0, R11, !PT ;  /* 0x0000000b00007209 */ /* 0x000fc80007810000 */
[----:B------:R-:W-:-:S05]  /*17a0*/  F2FP.BF16.F32.PACK_AB R0, RZ, R0 ;  /* 0x00000000ff00723e */ /* 0x000fca00000010ff */
[----:B------:R0:W-:Y:S02]  /*17b0*/  STG.E.U16 desc[UR4][R4.64], R0 ;  /* 0x0000000004007986 */ /* 0x0001e4000c101504 */
.L_x_7094:
[----:B------:R-:W-:Y:S05]  /*17c0*/  BSYNC B0 ;  /* 0x0000000000007941 */ /* 0x000fea0003800000 */
.L_x_7093:
        /* <DEDUP_REMOVED lines=356> */
.L_x_7098:
        /* <DEDUP_REMOVED lines=15> */
[----:B------:R-:W-:-:S04]  /*2f00*/  FMNMX.FTZ R0, R0, R11, !PT ;  /* 0x0000000b00007209 */ /* 0x000fc80007810000 */
        /* <DEDUP_REMOVED lines=356> */
.L_x_7099:
        /* <DEDUP_REMOVED lines=17> */
.L_x_7097:
[----:B------:R-:W-:Y:S05]  /*4660*/  BSYNC B0 ;  /* 0x0000000000007941 */ /* 0x000fea0003800000 */
.L_x_7096:
        /* <DEDUP_REMOVED lines=355> */
.L_x_7100:
        /* <DEDUP_REMOVED lines=13> */
[----:B------:R-:W-:-:S04]  /*5d70*/  FMNMX.FTZ R0, R0, R9, !PT ;  /* 0x0000000900007209 */ /* 0x000fc80007810000 */
[----:B------:R-:W-:-:S05]  /*5d80*/  F2FP.BF16.F32.PACK_AB R0, RZ, R0 ;  /* 0x00000000ff00723e */ /* 0x000fca00000010ff */
[----:B------:R-:W-:Y:S01]  /*5d90*/  STG.E.U16 desc[UR4][R4.64], R0 ;  /* 0x0000000004007986 */ /* 0x000fe2000c101504 */
[----:B------:R-:W-:Y:S05]  /*5da0*/  EXIT ;  /* 0x000000000000794d */ /* 0x000fea0003800000 */
.L_x_7101:
        /* <DEDUP_REMOVED lines=13> */
.L_x_42168:


//--------------------- .text._ZN2at6native27unrolled_elementwise_kernelINS0_13BinaryFunctorIN3c108BFloat16ES4_S4_ZZZNS0_16fmax_kernel_cudaERNS_18TensorIteratorBaseEENKUlvE_clEvENKUlvE2_clEvEUlS4_S4_E_EESt5arrayIPcLm3EELi4E23TrivialOffsetCalculatorILi2EjESE_ILi1EjENS0_6memory15LoadWithoutCastENSH_16StoreWithoutCastEEEviT_T0_T2_T3_T4_T5_ --------------------------
	.section	.text._ZN2at6native27unrolled_elementwise_kernelINS0_13BinaryFunctorIN3c108BFloat16ES4_S4_ZZZNS0_16fmax_kernel_cudaERNS_18TensorIteratorBaseEENKUlvE_clEvENKUlvE2_clEvEUlS4_S4_E_EESt5arrayIPcLm3EELi4E23TrivialOffsetCalculatorILi2EjESE_ILi1EjENS0_6memory15LoadWithoutCastENSH_16StoreWithoutCastEEEviT_T0_T2_T3_T4_T5_,"ax",@progbits
	.align	128
        .global         _ZN2at6native27unrolled_elementwise_kernelINS0_13BinaryFunctorIN3c108BFloat16ES4_S4_ZZZNS0_16fmax_kernel_cudaERNS_18TensorIteratorBaseEENKUlvE_clEvENKUlvE2_clEvEUlS4_S4_E_EESt5arrayIPcLm3EELi4E23TrivialOffsetCalculatorILi2EjESE_ILi1EjENS0_6memory15LoadWithoutCastENSH_16StoreWithoutCastEEEviT_T0_T2_T3_T4_T5_
        .type           _ZN2at6native27unrolled_elementwise_kernelINS0_13BinaryFunctorIN3c108BFloat16ES4_S4_ZZZNS0_16fmax_kernel_cudaERNS_18TensorIteratorBaseEENKUlvE_clEvENKUlvE2_clEvEUlS4_S4_E_EESt5arrayIPcLm3EELi4E23TrivialOffsetCalculatorILi2EjESE_ILi1EjENS0_6memory15LoadWithoutCastENSH_16StoreWithoutCastEEEviT_T0_T2_T3_T4_T5_,@function
        .size           _ZN2at6native27unrolled_elementwise_kernelINS0_13BinaryFunctorIN3c108BFloat16ES4_S4_ZZZNS0_16fmax_kernel_cudaERNS_18TensorIteratorBaseEENKUlvE_clEvENKUlvE2_clEvEUlS4_S4_E_EESt5arrayIPcLm3EELi4E23TrivialOffsetCalculatorILi2EjESE_ILi1EjENS0_6memory15LoadWithoutCastENSH_16StoreWithoutCastEEEviT_T0_T2_T3_T4_T5_,(.L_x_42169 - _ZN2at6native27unrolled_elementwise_kernelINS0_13BinaryFunctorIN3c108BFloat16ES4_S4_ZZZNS0_16fmax_kernel_cudaERNS_18TensorIteratorBaseEENKUlvE_clEvENKUlvE2_clEvEUlS4_S4_E_EESt5arrayIPcLm3EELi4E23TrivialOffsetCalculatorILi2EjESE_ILi1EjENS0_6memory15LoadWithoutCastENSH_16StoreWithoutCastEEEviT_T0_T2_T3_T4_T5_)
        .other          _ZN2at6native27unrolled_elementwise_kernelINS0_13BinaryFunctorIN3c108BFloat16ES4_S4_ZZZNS0_16fmax_kernel_cudaERNS_18TensorIteratorBaseEENKUlvE_clEvENKUlvE2_clEvEUlS4_S4_E_EESt5arrayIPcLm3EELi4E23TrivialOffsetCalculatorILi2EjESE_ILi1EjENS0_6memory15LoadWithoutCastENSH_16StoreWithoutCastEEEviT_T0_T2_T3_T4_T5_,@"STO_CUDA_ENTRY STV_DEFAULT"
_ZN2at6native27unrolled_elementwise_kernelINS0_13BinaryFunctorIN3c108BFloat16ES4_S4_ZZZNS0_16fmax_kernel_cudaERNS_18TensorIteratorBaseEENKUlvE_clEvENKUlvE2_clEvEUlS4_S4_E_EESt5arrayIPcLm3EELi4E23TrivialOffsetCalculatorILi2EjESE_ILi1EjENS0_6memory15LoadWithoutCastENSH_16StoreWithoutCastEEEviT_T0_T2_T3_T4_T5_:
.text._ZN2at6native27unrolled_elementwise_kernelINS0_13BinaryFunctorIN3c108BFloat16ES4_S4_ZZZNS0_16fmax_kernel_cudaERNS_18TensorIteratorBaseEENKUlvE_clEvENKUlvE2_clEvEUlS4_S4_E_EESt5arrayIPcLm3EELi4E23TrivialOffsetCalculatorILi2EjESE_ILi1EjENS0_6memory15LoadWithoutCastENSH_16StoreWithoutCastEEEviT_T0_T2_T3_T4_T5_:
        /* <DEDUP_REMOVED lines=63> */
[----:B------:R-:W-:-:S04]  /*03f0*/  @!P0 FMNMX.FTZ R15, R16, R15, !PT ;  /* 0x0000000f100f8209 */ /* 0x000fc80007810000 */
[----:B------:R-:W-:-:S05]  /*0400*/  @!P0 F2FP.BF16.F32.PACK_AB R20, RZ, R15 ;  /* 0x0000000fff14823e */ /* 0x000fca00000010ff */
[----:B------:R0:W-:Y:S01]  /*0410*/  @!P0 STG.E.U16 desc[UR4][R2.64], R20 ;  /* 0x0000001402008986 */ /* 0x0001e2000c101504 */
[----:B--2---:R-:W-:Y:S02]  /*0420*/  @!P1 IMAD.U32 R24, R24, 0x10000, RZ ;  /* 0x0001000018189824 */ /* 0x004fe400078e00ff */
[----:B------:R-:W-:Y:S01]  /*0430*/  @!P2 IMAD.U32 R22, R22, 0x10000, RZ ;  /* 0x000100001616a824 */ /* 0x000fe200078e00ff */
[----:B------:R-:W-:Y:S02]  /*0440*/  @!P2 SHF.L.U32 R23, R23, 0x10, RZ ;  /* 0x000000101717a819 */ /* 0x000fe400000006ff */
[----:B------:R-:W-:Y:S02]  /*0450*/  @!P1 SHF.L.U32 R25, R25, 0x10, RZ ;  /* 0x0000001019199819 */ /* 0x000fe400000006ff */
[----:B------:R-:W-:Y:S02]  /*0460*/  @!P2 FMNMX.FTZ R22, R22, R23, !PT ;  /* 0x000000171616a209 */ /* 0x000fe40007810000 */
[----:B------:R-:W-:-:S02]  /*0470*/  @!P1 FMNMX.FTZ R24, R25, R24, !PT ;  /* 0x0000001819189209 */ /* 0x000fc40007810000 */
        /* <DEDUP_REMOVED lines=13> */
.L_x_7103:
[----:B------:R-:W-:Y:S05]  /*0550*/  BSYNC B0 ;  /* 0x0000000000007941 */ /* 0x000fea0003800000 */
.L_x_7102:
[-C--:B------:R-:W-:Y:S02]  /*0560*/  ISETP.GE.AND P1, PT, R19, R14.reuse, PT ;  /* 0x0000000e1300720c */ /* 0x080fe40003f26270 */
[----:B------:R-:W-:-:S11]  /*0570*/  ISETP.GE.AND P0, PT, R5, R14, PT ;  /* 0x0000000e0500720c */ /* 0x000fd60003f06270 */
[----:B------:R-:W-:Y:S05]  /*0580*/  @P1 EXIT ;  /* 0x000000000000194d */ /* 0x000fea0003800000 */
[----:B0-----:R-:W0:Y:S01]  /*0590*/  LDC.64 R2, c[0x0][0x218] ;  /* 0x00008600ff027b82 */ /* 0x001e220000000a00 */
[----:B-----5:R-:W-:Y:S01]  /*05a0*/  @!P0 IMAD.U32 R21, R21, 0x10000, RZ ;  /* 0x0001000015158824 */ /* 0x020fe200078e00ff */
[----:B------:R-:W-:Y:S01]  /*05b0*/  @!P0 SHF.L.U32 R26, R26, 0x10, RZ ;  /* 0x000000101a1a8819 */ /* 0x000fe200000006ff */
[----:B------:R-:W-:-:S03]  /*05c0*/  IMAD R19, R0, 0x200, R19 ;  /* 0x0000020000137824 */ /* 0x000fc600078e0213 */
[----:B------:R-:W-:-:S04]  /*05d0*/  @!P0 FMNMX.FTZ R21, R21, R26, !PT ;  /* 0x0000001a15158209 */ /* 0x000fc80007810000 */
[----:B------:R-:W-:Y:S01]  /*05e0*/  @!P0 F2FP.BF16.F32.PACK_AB R4, RZ, R21 ;  /* 0x00000015ff04823e */ /* 0x000fe200000010ff */
[----:B0-----:R-:W-:-:S05]  /*05f0*/  IMAD.WIDE.U32 R2, R19, 0x2, R2 ;  /* 0x0000000213027825 */ /* 0x001fca00078e0002 */
[----:B------:R-:W-:Y:S01]  /*0600*/  STG.E.U16 desc[UR4][R2.64], R4 ;  /* 0x0000000402007986 */ /* 0x000fe2000c101504 */
[----:B------:R-:W-:Y:S05]  /*0610*/  EXIT ;  /* 0x000000000000794d */ /* 0x000fea0003800000 */
.L_x_7104:
        /* <DEDUP_REMOVED lines=14> */
.L_x_42169:


//--------------------- .text._ZN2at6native29vectorized_elementwise_kernelILi2ENS0_13BinaryFunctorIN3c108BFloat16ES4_S4_ZZZNS0_16fmax_kernel_cudaERNS_18TensorIteratorBaseEENKUlvE_clEvENKUlvE2_clEvEUlS4_S4_E_EESt5arrayIPcLm3EEEEviT0_T1_ --------------------------
	.section	.text._ZN2at6native29vectorized_elementwise_kernelILi2ENS0_13BinaryFunctorIN3c108BFloat16ES4_S4_ZZZNS0_16fmax_kernel_cudaERNS_18TensorIteratorBaseEENKUlvE_clEvENKUlvE2_clEvEUlS4_S4_E_EESt5arrayIPcLm3EEEEviT0_T1_,"ax",@progbits
	.align	128
        .global         _ZN2at6native29vectorized_elementwise_kernelILi2ENS0_13BinaryFunctorIN3c108BFloat16ES4_S4_ZZZNS0_16fmax_kernel_cudaERNS_18TensorIteratorBaseEENKUlvE_clEvENKUlvE2_clEvEUlS4_S4_E_EESt5arrayIPcLm3EEEEviT0_T1_
        .type           _ZN2at6native29vectorized_elementwise_kernelILi2ENS0_13BinaryFunctorIN3c108BFloat16ES4_S4_ZZZNS0_16fmax_kernel_cudaERNS_18TensorIteratorBaseEENKUlvE_clEvENKUlvE2_clEvEUlS4_S4_E_EESt5arrayIPcLm3EEEEviT0_T1_,@function
        .size           _ZN2at6native29vectorized_elementwise_kernelILi2ENS0_13BinaryFunctorIN3c108BFloat16ES4_S4_ZZZNS0_16fmax_kernel_cudaERNS_18TensorIteratorBaseEENKUlvE_clEvENKUlvE2_clEvEUlS4_S4_E_EESt5arrayIPcLm3EEEEviT0_T1_,(.L_x_42170 - _ZN2at6native29vectorized_elementwise_kernelILi2ENS0_13BinaryFunctorIN3c108BFloat16ES4_S4_ZZZNS0_16fmax_kernel_cudaERNS_18TensorIteratorBaseEENKUlvE_clEvENKUlvE2_clEvEUlS4_S4_E_EESt5arrayIPcLm3EEEEviT0_T1_)
        .other          _ZN2at6native29vectorized_elementwise_kernelILi2ENS0_13BinaryFunctorIN3c108BFloat16ES4_S4_ZZZNS0_16fmax_kernel_cudaERNS_18TensorIteratorBaseEENKUlvE_clEvENKUlvE2_clEvEUlS4_S4_E_EESt5arrayIPcLm3EEEEviT0_T1_,@"STO_CUDA_ENTRY STV_DEFAULT"
_ZN2at6native29vectorized_elementwise_kernelILi2ENS0_13BinaryFunctorIN3c108BFloat16ES4_S4_ZZZNS0_16fmax_kernel_cudaERNS_18TensorIteratorBaseEENKUlvE_clEvENKUlvE2_clEvEUlS4_S4_E_EESt5arrayIPcLm3EEEEviT0_T1_:
.text._ZN2at6native29vectorized_elementwise_kernelILi2ENS0_13BinaryFunctorIN3c108BFloat16ES4_S4_ZZZNS0_16fmax_kernel_cudaERNS_18TensorIteratorBaseEENKUlvE_clEvENKUlvE2_clEvEUlS4_S4_E_EESt5arrayIPcLm3EEEEviT0_T1_:
        /* <DEDUP_REMOVED lines=33> */
[----:B------:R-:W-:Y:S02]  /*0210*/  FMNMX.FTZ R14, R9, R14, !PT ;  /* 0x0000000e090e7209 */ /* 0x000fe40007810000 */
[C---:B------:R-:W-:Y:S01]  /*0220*/  PRMT R9, R17.reuse, 0x7632, R9 ;  /* 0x0000763211097816 */ /* 0x040fe20000000009 */
[----:B-1----:R-:W-:Y:S01]  /*0230*/  IMAD.U32 R12, R18, 0x10000, RZ ;  /* 0x00010000120c7824 */ /* 0x002fe200078e00ff */
[----:B------:R-:W-:Y:S02]  /*0240*/  SHF.L.U32 R11, R17, 0x10, RZ ;  /* 0x00000010110b7819 */ /* 0x000fe400000006ff */
[----:B------:R-:W-:Y:S01]  /*0250*/  FMNMX.FTZ R15, R15, R16, !PT ;  /* 0x000000100f0f7209 */ /* 0x000fe20007810000 */
[----:B------:R-:W-:-:S02]  /*0260*/  IMAD.U32 R13, R9, 0x10000, RZ ;  /* 0x00010000090d7824 */ /* 0x000fc400078e00ff */
[----:B------:R-:W-:Y:S01]  /*0270*/  IMAD.U32 R16, R10, 0x10000, RZ ;  /* 0x000100000a107824 */ /* 0x000fe200078e00ff */
[----:B------:R-:W-:Y:S01]  /*0280*/  FMNMX.FTZ R10, R11, R12, !PT ;  /* 0x0000000c0b0a7209 */ /* 0x000fe20007810000 */
[C---:B----4-:R-:W-:Y:S01]  /*0290*/  IMAD.U32 R12, R3.reuse, 0x10000, RZ ;  /* 0x00010000030c7824 */ /* 0x050fe200078e00ff */
[----:B------:R-:W-:Y:S01]  /*02a0*/  F2FP.BF16.F32.PACK_AB R9, R14, R15 ;  /* 0x0000000f0e09723e */ /* 0x000fe200000010ff */
[C---:B------:R-:W-:Y:S01]  /*02b0*/  IMAD.U32 R14, R8.reuse, 0x10000, RZ ;  /* 0x00010000080e7824 */ /* 0x040fe200078e00ff */
[----:B------:R-:W-:Y:S02]  /*02c0*/  PRMT R0, R3, 0x7632, R0 ;  /* 0x0000763203007816 */ /* 0x000fe40000000000 */
[----:B------:R-:W-:Y:S02]  /*02d0*/  PRMT R3, R8, 0x7632, R3 ;  /* 0x0000763208037816 */ /* 0x000fe40000000003 */
[----:B------:R-:W-:Y:S02]  /*02e0*/  FMNMX.FTZ R11, R13, R16, !PT ;  /* 0x000000100d0b7209 */ /* 0x000fe40007810000 */
        /* <DEDUP_REMOVED lines=8> */
[----:B------:R-:W-:-:S02]  /*0370*/  FMNMX.FTZ R12, R12, R13, !PT ;  /* 0x0000000d0c0c7209 */ /* 0x000fc40007810000 */
[----:B------:R-:W-:Y:S02]  /*0380*/  FMNMX.FTZ R7, R0, R7, !PT ;  /* 0x0000000700077209 */ /* 0x000fe40007810000 */
[----:B------:R-:W-:Y:S02]  /*0390*/  FMNMX.FTZ R14, R14, R15, !PT ;  /* 0x0000000f0e0e7209 */ /* 0x000fe40007810000 */
[----:B------:R-:W-:Y:S02]  /*03a0*/  FMNMX.FTZ R3, R3, R6, !PT ;  /* 0x0000000603037209 */ /* 0x000fe40007810000 */
        /* <DEDUP_REMOVED lines=8> */
.L_x_7105:
        /* <DEDUP_REMOVED lines=96> */
[----:B------:R-:W-:Y:S01]  /*0a30*/  @!P0 FMNMX.FTZ R25, R25, R16, !PT ;  /* 0x0000001019198209 */ /* 0x000fe20007810000 */
[----:B------:R-:W-:-:S05]  /*0a40*/  VIADD R16, R3, 0x80 ;  /* 0x0000008003107836 */ /* 0x000fca0000000000 */
[----:B------:R-:W-:-:S13]  /*0a50*/  ISETP.GE.AND P4, PT, R16, R2, PT ;  /* 0x000000021000720c */ /* 0x000fda0003f86270 */
[----:B--2---:R-:W-:Y:S01]  /*0a60*/  @!P4 IMAD.U32 R27, R27, 0x10000, RZ ;  /* 0x000100001b1bc824 */ /* 0x004fe200078e00ff */
[----:B------:R-:W-:-:S04]  /*0a70*/  @!P4 SHF.L.U32 R26, R26, 0x10, RZ ;  /* 0x000000101a1ac819 */ /* 0x000fc800000006ff */
[----:B------:R-:W-:Y:S01]  /*0a80*/  @!P4 FMNMX.FTZ R26, R27, R26, !PT ;  /* 0x0000001a1b1ac209 */ /* 0x000fe20007810000 */
        /* <DEDUP_REMOVED lines=25> */
[----:B------:R-:W-:Y:S02]  /*0c20*/  @!P1 FMNMX.FTZ R16, R23, R24, !PT ;  /* 0x0000001817109209 */ /* 0x000fe40007810000 */
[----:B------:R-:W-:Y:S02]  /*0c30*/  @!P2 FMNMX.FTZ R12, R22, R21, !PT ;  /* 0x00000015160ca209 */ /* 0x000fe40007810000 */
[----:B------:R-:W-:Y:S02]  /*0c40*/  @!P3 FMNMX.FTZ R19, R20, R19, !PT ;  /* 0x000000131413b209 */ /* 0x000fe40007810000 */
[----:B------:R-:W-:Y:S01]  /*0c50*/  @!P1 F2FP.BF16.F32.PACK_AB R5, RZ, R16 ;  /* 0x00000010ff05923e */ /* 0x000fe200000010ff */
[----:B------:R-:W-:-:S05]  /*0c60*/  @!P6 IMAD.U32 R18, R18, 0x10000, RZ ;  /* 0x000100001212e824 */ /* 0x000fca00078e00ff */
[----:B------:R-:W-:Y:S01]  /*0c70*/  @!P6 FMNMX.FTZ R11, R11, R18, !PT ;  /* 0x000000120b0be209 */ /* 0x000fe20007810000 */
[----:B------:R-:W-:Y:S02]  /*0c80*/  @!P5 IMAD.U32 R17, R17, 0x10000, RZ ;  /* 0x000100001111d824 */ /* 0x000fe400078e00ff */
[----:B------:R-:W-:Y:S01]  /*0c90*/  @!P5 IMAD.U32 R14, R14, 0x10000, RZ ;  /* 0x000100000e0ed824 */ /* 0x000fe200078e00ff */
[----:B------:R-:W-:-:S04]  /*0ca0*/  @!P2 F2FP.BF16.F32.PACK_AB R6, RZ, R12 ;  /* 0x0000000cff06a23e */ /* 0x000fc800000010ff */
[----:B------:R-:W-:Y:S02]  /*0cb0*/  @!P5 FMNMX.FTZ R14, R14, R17, !PT ;  /* 0x000000110e0ed209 */ /* 0x000fe40007810000 */
[----:B------:R-:W-:Y:S02]  /*0cc0*/  @!P3 F2FP.BF16.F32.PACK_AB R7, RZ, R19 ;  /* 0x00000013ff07b23e */ /* 0x000fe400000010ff */
[----:B------:R-:W-:Y:S02]  /*0cd0*/  @!P6 F2FP.BF16.F32.PACK_AB R8, RZ, R11 ;  /* 0x0000000bff08e23e */ /* 0x000fe400000010ff */
[----:B------:R-:W-:Y:S02]  /*0ce0*/  @!P5 F2FP.BF16.F32.PACK_AB R9, RZ, R14 ;  /* 0x0000000eff09d23e */ /* 0x000fe400000010ff */
[----:B------:R-:W-:Y:S01]  /*0cf0*/  @!P4 SHF.L.U32 R18, R15, 0x10, RZ ;  /* 0x000000100f12c819 */ /* 0x000fe200000006ff */
[----:B------:R-:W-:-:S05]  /*0d00*/  @!P4 IMAD.U32 R13, R13, 0x10000, RZ ;  /* 0x000100000d0dc824 */ /* 0x000fca00078e00ff */
[----:B------:R-:W-:-:S04]  /*0d10*/  @!P4 FMNMX.FTZ R13, R13, R18, !PT ;  /* 0x000000120d0dc209 */ /* 0x000fc80007810000 */
        /* <DEDUP_REMOVED lines=14> */
.L_x_7108:
[----:B------:R-:W-:-:S13]  /*0e00*/  ISETP.GE.AND P0, PT, R3, R2, PT ;  /* 0x000000020300720c */ /* 0x000fda0003f06270 */
[----:B------:R-:W-:Y:S05]  /*0e10*/  @P0 BRA `(.L_x_7110) ;  /* 0x0000000000300947 */ /* 0x000fea0003800000 */
[----:B0-----:R-:W0:Y:S01]  /*0e20*/  LDC.64 R4, c[0x0][0x218] ;  /* 0x00008600ff047b82 */ /* 0x001e220000000a00 */
[----:B------:R-:W-:Y:S01]  /*0e30*/  IADD3 R11, R0, R3, RZ ;  /* 0x00000003000b7210 */ /* 0x000fe20007ffe0ff */
[----:B------:R-:W-:-:S04]  /*0e40*/  VIADD R3, R3, 0x80 ;  /* 0x0000008003037836 */ /* 0x000fc80000000000 */
[----:B0-----:R-:W-:-:S05]  /*0e50*/  IMAD.WIDE.U32 R4, R11, 0x2, R4 ;  /* 0x000000020b047825 */ /* 0x001fca00078e0004 */
[----:B------:R1:W-:Y:S02]  /*0e60*/  STG.E.U16 desc[UR4][R4.64], R6 ;  /* 0x0000000604007986 */ /* 0x0003e4000c101504 */
.L_x_7109:
[----:B------:R-:W-:-:S13]  /*0e70*/  ISETP.GE.AND P0, PT, R3, R2, PT ;  /* 0x000000020300720c */ /* 0x000fda0003f06270 */
[----:B------:R-:W-:Y:S05]  /*0e80*/  @P0 BRA `(.L_x_7111) ;  /* 0x0000000000340947 */ /* 0x000fea0003800000 */
[----:B01----:R-:W0:Y:S01]  /*0e90*/  LDC.64 R4, c[0x0][0x218] ;  /* 0x00008600ff047b82 */ /* 0x003e220000000a00 */
[----:B------:R-:W-:Y:S02]  /*0ea0*/  IMAD.IADD R11, R0, 0x1, R3 ;  /* 0x00000001000b7824 */ /* 0x000fe400078e0203 */
[----:B------:R-:W-:Y:S02]  /*0eb0*/  VIADD R3, R3, 0x80 ;  /* 0x0000008003037836 */ /* 0x000fe40000000000 */
[----:B0-----:R-:W-:-:S05]  /*0ec0*/  IMAD.WIDE.U32 R4, R11, 0x2, R4 ;  /* 0x000000020b047825 */ /* 0x001fca00078e0004 */
[----:B------:R1:W-:Y:S02]  /*0ed0*/  STG.E.U16 desc[UR4][R4.64], R7 ;  /* 0x0000000704007986 */ /* 0x0003e4000c101504 */
.L_x_7110:
        /* <DEDUP_REMOVED lines=8> */
.L_x_7111:
[----:B------:R-:W-:Y:S05]  /*0f60*/  BSYNC B1 ;  /* 0x0000000000017941 */ /* 0x000fea0003800000 */
.L_x_7107:
[----:B------:R-:W-:-:S13]  /*0f70*/  ISETP.GE.AND P0, PT, R3, R2, PT ;  /* 0x000000020300720c */ /* 0x000fda0003f06270 */
[----:B012---:R-:W0:Y:S01]  /*0f80*/  @!P0 LDC.64 R4, c[0x0][0x218] ;  /* 0x00008600ff048b82 */ /* 0x007e220000000a00 */
[----:B------:R-:W-:Y:S02]  /*0f90*/  @!P0 IMAD.IADD R7, R0, 0x1, R3 ;  /* 0x0000000100078824 */ /* 0x000fe400078e0203 */
[----:B------:R-:W-:Y:S02]  /*0fa0*/  @!P0 VIADD R3, R3, 0x80 ;  /* 0x0000008003038836 */ /* 0x000fe40000000000 */
[----:B0-----:R-:W-:-:S05]  /*0fb0*/  @!P0 IMAD.WIDE.U32 R4, R7, 0x2, R4 ;  /* 0x0000000207048825 */ /* 0x001fca00078e0004 */
[----:B------:R2:W-:Y:S02]  /*0fc0*/  @!P0 STG.E.U16 desc[UR4][R4.64], R9 ;  /* 0x0000000904008986 */ /* 0x0005e4000c101504 */
.L_x_7112:
[----:B------:R-:W-:Y:S05]  /*0fd0*/  BSYNC B0 ;  /* 0x0000000000007941 */ /* 0x000fea0003800000 */
.L_x_7106:
        /* <DEDUP_REMOVED lines=8> */
.L_x_7113:
        /* <DEDUP_REMOVED lines=10> */
.L_x_42170:


//--------------------- .text._ZN2at6native29vectorized_elementwise_kernelILi4ENS0_13BinaryFunctorIN3c108BFloat16ES4_S4_ZZZNS0_16fmax_kernel_cudaERNS_18TensorIteratorBaseEENKUlvE_clEvENKUlvE2_clEvEUlS4_S4_E_EESt5arrayIPcLm3EEEEviT0_T1_ --------------------------
	.section	.text._ZN2at6native29vectorized_elementwise_kernelILi4ENS0_13BinaryFunctorIN3c108BFloat16ES4_S4_ZZZNS0_16fmax_kernel_cudaERNS_18TensorIteratorBaseEENKUlvE_clEvENKUlvE2_clEvEUlS4_S4_E_EESt5arrayIPcLm3EEEEviT0_T1_,"ax",@progbits
	.align	128
        .global         _ZN2at6native29vectorized_elementwise_kernelILi4ENS0_13BinaryFunctorIN3c108BFloat16ES4_S4_ZZZNS0_16fmax_kernel_cudaERNS_18TensorIteratorBaseEENKUlvE_clEvENKUlvE2_clEvEUlS4_S4_E_EESt5arrayIPcLm3EEEEviT0_T1_
        .type           _ZN2at6native29vectorized_elementwise_kernelILi4ENS0_13BinaryFunctorIN3c108BFloat16ES4_S4_ZZZNS0_16fmax_kernel_cudaERNS_18TensorIteratorBaseEENKUlvE_clEvENKUlvE2_clEvEUlS4_S4_E_EESt5arrayIPcLm3EEEEviT0_T1_,@function
        .size           _ZN2at6native29vectorized_elementwise_kernelILi4ENS0_13BinaryFunctorIN3c108BFloat16ES4_S4_ZZZNS0_16fmax_kernel_cudaERNS_18TensorIteratorBaseEENKUlvE_clEvENKUlvE2_clEvEUlS4_S4_E_EESt5arrayIPcLm3EEEEviT0_T1_,(.L_x_42171 - _ZN2at6native29vectorized_elementwise_kernelILi4ENS0_13BinaryFunctorIN3c108BFloat16ES4_S4_ZZZNS0_16fmax_kernel_cudaERNS_18TensorIteratorBaseEENKUlvE_clEvENKUlvE2_clEvEUlS4_S4_E_EESt5arrayIPcLm3EEEEviT0_T1_)
        .other          _ZN2at6native29vectorized_elementwise_kernelILi4ENS0_13BinaryFunctorIN3c108BFloat16ES4_S4_ZZZNS0_16fmax_kernel_cudaERNS_18TensorIteratorBaseEENKUlvE_clEvENKUlvE2_clEvEUlS4_S4_E_EESt5arrayIPcLm3EEEEviT0_T1_,@"STO_CUDA_ENTRY STV_DEFAULT"
_ZN2at6native29vectorized_elementwise_kernelILi4ENS0_13BinaryFunctorIN3c108BFloat16ES4_S4_ZZZNS0_16fmax_kernel_cudaERNS_18TensorIteratorBaseEENKUlvE_clEvENKUlvE2_clEvEUlS4_S4_E_EESt5arrayIPcLm3EEEEviT0_T1_:
.text._ZN2at6native29vectorized_elementwise_kernelILi4ENS0_13BinaryFunctorIN3c108BFloat16ES4_S4_ZZZNS0_16fmax_kernel_cudaERNS_18TensorIteratorBaseEENKUlvE_clEvENKUlvE2_clEvEUlS4_S4_E_EESt5arrayIPcLm3EEEEviT0_T1_:
        /* <DEDUP_REMOVED lines=30> */
[----:B------:R-:W-:Y:S01]  /*01e0*/  FMNMX.FTZ R10, R20, R11, !PT ;  /* 0x0000000b140a7209 */ /* 0x000fe20007810000 */
[----:B----4-:R-:W-:Y:S01]  /*01f0*/  IMAD.U32 R15, R5, 0x10000, RZ ;  /* 0x00010000050f7824 */ /* 0x010fe200078e00ff */
[----:B------:R-:W-:-:S02]  /*0200*/  PRMT R0, R4, 0x7632, R0 ;  /* 0x0000763204007816 */ /* 0x000fc40000000000 */
[----:B------:R-:W-:Y:S01]  /*0210*/  FMNMX.FTZ R11, R16, R13, !PT ;  /* 0x0000000d100b7209 */ /* 0x000fe20007810000 */
        /* <DEDUP_REMOVED lines=14> */
[----:B------:R-:W-:Y:S02]  /*0300*/  FMNMX.FTZ R3, R18, R19, !PT ;  /* 0x0000001312037209 */ /* 0x000fe40007810000 */
[----:B------:R-:W-:Y:S02]  /*0310*/  FMNMX.FTZ R12, R12, R17, !PT ;  /* 0x000000110c0c7209 */ /* 0x000fe40007810000 */
[----:B------:R-:W-:-:S02]  /*0320*/  FMNMX.FTZ R13, R13, R14, !PT ;  /* 0x0000000e0d0d7209 */ /* 0x000fc40007810000 */
[----:B------:R-:W-:Y:S02]  /*0330*/  FMNMX.FTZ R15, R15, R16, !PT ;  /* 0x000000100f0f7209 */ /* 0x000fe40007810000 */
[----:B------:R-:W-:Y:S02]  /*0340*/  FMNMX.FTZ R0, R0, R5, !PT ;  /* 0x0000000500007209 */ /* 0x000fe40007810000 */
[----:B------:R-:W-:Y:S02]  /*0350*/  FMNMX.FTZ R4, R4, R7, !PT ;  /* 0x0000000704047209 */ /* 0x000fe40007810000 */
[----:B------:R-:W-:Y:S02]  /*0360*/  F2FP.BF16.F32.PACK_AB R2, R12, R3 ;  /* 0x000000030c02723e */ /* 0x000fe400000010ff */
[----:B------:R-:W-:Y:S02]  /*0370*/  F2FP.BF16.F32.PACK_AB R3, R11, R10 ;  /* 0x0000000a0b03723e */ /* 0x000fe400000010ff */
[----:B------:R-:W-:-:S02]  /*0380*/  F2FP.BF16.F32.PACK_AB R14, R0, R13 ;  /* 0x0000000d000e723e */ /* 0x000fc400000010ff */
[----:B------:R-:W-:Y:S01]  /*0390*/  F2FP.BF16.F32.PACK_AB R15, R4, R15 ;  /* 0x0000000f040f723e */ /* 0x000fe200000010ff */
[----:B------:R-:W-:Y:S04]  /*03a0*/  STG.E.64 desc[UR4][R8.64], R2 ;  /* 0x0000000208007986 */ /* 0x000fe8000c101b04 */
[----:B------:R-:W-:Y:S01]  /*03b0*/  STG.E.64 desc[UR4][R8.64+0x400], R14 ;  /* 0x0004000e08007986 */ /* 0x000fe2000c101b04 */
[----:B------:R-:W-:Y:S05]  /*03c0*/  EXIT ;  /* 0x000000000000794d */ /* 0x000fea0003800000 */
.L_x_7114:
        /* <DEDUP_REMOVED lines=157> */
.L_x_7117:
[----:B------:R-:W-:-:S13]  /*0da0*/  ISETP.GE.AND P0, PT, R3, R2, PT ;  /* 0x000000020300720c */ /* 0x000fda0003f06270 */
[----:B------:R-:W-:Y:S05]  /*0db0*/  @P0 BRA `(.L_x_7119) ;  /* 0x0000000000300947 */ /* 0x000fea0003800000 */
[----:B0-----:R-:W0:Y:S01]  /*0dc0*/  LDC.64 R4, c[0x0][0x218] ;  /* 0x00008600ff047b82 */ /* 0x001e220000000a00 */
[----:B------:R-:W-:Y:S01]  /*0dd0*/  IADD3 R11, R0, R3, RZ ;  /* 0x00000003000b7210 */ /* 0x000fe20007ffe0ff */
[----:B------:R-:W-:-:S04]  /*0de0*/  VIADD R3, R3, 0x80 ;  /* 0x0000008003037836 */ /* 0x000fc80000000000 */
[----:B0-----:R-:W-:-:S05]  /*0df0*/  IMAD.WIDE.U32 R4, R11, 0x2, R4 ;  /* 0x000000020b047825 */ /* 0x001fca00078e0004 */
[----:B------:R1:W-:Y:S02]  /*0e00*/  STG.E.U16 desc[UR4][R4.64], R6 ;  /* 0x0000000604007986 */ /* 0x0003e4000c101504 */
.L_x_7118:
[----:B------:R-:W-:-:S13]  /*0e10*/  ISETP.GE.AND P0, PT, R3, R2, PT ;  /* 0x000000020300720c */ /* 0x000fda0003f06270 */
[----:B------:R-:W-:Y:S05]  /*0e20*/  @P0 BRA `(.L_x_7120) ;  /* 0x0000000000340947 */ /* 0x000fea0003800000 */
[----:B01----:R-:W0:Y:S01]  /*0e30*/  LDC.64 R4, c[0x0][0x218] ;  /* 0x00008600ff047b82 */ /* 0x003e220000000a00 */
[----:B------:R-:W-:Y:S02]  /*0e40*/  IMAD.IADD R11, R0, 0x1, R3 ;  /* 0x00000001000b7824 */ /* 0x000fe400078e0203 */
[----:B------:R-:W-:Y:S02]  /*0e50*/  VIADD R3, R3, 0x80 ;  /* 0x0000008003037836 */ /* 0x000fe40000000000 */
[----:B0-----:R-:W-:-:S05]  /*0e60*/  IMAD.WIDE.U32 R4, R11, 0x2, R4 ;  /* 0x000000020b047825 */ /* 0x001fca00078e0004 */
[----:B------:R1:W-:Y:S02]  /*0e70*/  STG.E.U16 desc[UR4][R4.64], R7 ;  /* 0x0000000704007986 */ /* 0x0003e4000c101504 */
.L_x_7119:
        /* <DEDUP_REMOVED lines=8> */
.L_x_7120:
[----:B------:R-:W-:Y:S05]  /*0f00*/  BSYNC B1 ;  /* 0x0000000000017941 */ /* 0x000fea0003800000 */
.L_x_7116:
[----:B------:R-:W-:-:S13]  /*0f10*/  ISETP.GE.AND P0, PT, R3, R2, PT ;  /* 0x000000020300720c */ /* 0x000fda0003f06270 */
[----:B012---:R-:W0:Y:S01]  /*0f20*/  @!P0 LDC.64 R4, c[0x0][0x218] ;  /* 0x00008600ff048b82 */ /* 0x007e220000000a00 */
[----:B------:R-:W-:Y:S02]  /*0f30*/  @!P0 IMAD.IADD R7, R0, 0x1, R3 ;  /* 0x0000000100078824 */ /* 0x000fe400078e0203 */
[----:B------:R-:W-:Y:S02]  /*0f40*/  @!P0 VIADD R3, R3, 0x80 ;  /* 0x0000008003038836 */ /* 0x000fe40000000000 */
[----:B0-----:R-:W-:-:S05]  /*0f50*/  @!P0 IMAD.WIDE.U32 R4, R7, 0x2, R4 ;  /* 0x0000000207048825 */ /* 0x001fca00078e0004 */
[----:B------:R2:W-:Y:S02]  /*0f60*/  @!P0 STG.E.U16 desc[UR4][R4.64], R9 ;  /* 0x0000000904008986 */ /* 0x0005e4000c101504 */
.L_x_7121:
[----:B------:R-:W-:Y:S05]  /*0f70*/  BSYNC B0 ;  /* 0x0000000000007941 */ /* 0x000fea0003800000 */
.L_x_7115:
        /* <DEDUP_REMOVED lines=8> */
.L_x_7122:
        /* <DEDUP_REMOVED lines=16> */
.L_x_42171:


//--------------------- .text._ZN2at6native29vectorized_elementwise_kernelILi8ENS0_13BinaryFunctorIN3c108BFloat16ES4_S4_ZZZNS0_16fmax_kernel_cudaERNS_18TensorIteratorBaseEENKUlvE_clEvENKUlvE2_clEvEUlS4_S4_E_EESt5arrayIPcLm3EEEEviT0_T1_ --------------------------
	.section	.text._ZN2at6native29vectorized_elementwise_kernelILi8ENS0_13BinaryFunctorIN3c108BFloat16ES4_S4_ZZZNS0_16fmax_kernel_cudaERNS_18TensorIteratorBaseEENKUlvE_clEvENKUlvE2_clEvEUlS4_S4_E_EESt5arrayIPcLm3EEEEviT0_T1_,"ax",@progbits
	.align	128
        .global         _ZN2at6native29vectorized_elementwise_kernelILi8ENS0_13BinaryFunctorIN3c108BFloat16ES4_S4_ZZZNS0_16fmax_kernel_cudaERNS_18TensorIteratorBaseEENKUlvE_clEvENKUlvE2_clEvEUlS4_S4_E_EESt5arrayIPcLm3EEEEviT0_T1_
        .type           _ZN2at6native29vectorized_elementwise_kernelILi8ENS0_13BinaryFunctorIN3c108BFloat16ES4_S4_ZZZNS0_16fmax_kernel_cudaERNS_18TensorIteratorBaseEENKUlvE_clEvENKUlvE2_clEvEUlS4_S4_E_EESt5arrayIPcLm3EEEEviT0_T1_,@function
        .size           _ZN2at6native29vectorized_elementwise_kernelILi8ENS0_13BinaryFunctorIN3c108BFloat16ES4_S4_ZZZNS0_16fmax_kernel_cudaERNS_18TensorIteratorBaseEENKUlvE_clEvENKUlvE2_clEvEUlS4_S4_E_EESt5arrayIPcLm3EEEEviT0_T1_,(.L_x_42172 - _ZN2at6native29vectorized_elementwise_kernelILi8ENS0_13BinaryFunctorIN3c108BFloat16ES4_S4_ZZZNS0_16fmax_kernel_cudaERNS_18TensorIteratorBaseEENKUlvE_clEvENKUlvE2_clEvEUlS4_S4_E_EESt5arrayIPcLm3EEEEviT0_T1_)
        .other          _ZN2at6native29vectorized_elementwise_kernelILi8ENS0_13BinaryFunctorIN3c108BFloat16ES4_S4_ZZZNS0_16fmax_kernel_cudaERNS_18TensorIteratorBaseEENKUlvE_clEvENKUlvE2_clEvEUlS4_S4_E_EESt5arrayIPcLm3EEEEviT0_T1_,@"STO_CUDA_ENTRY STV_DEFAULT"
_ZN2at6native29vectorized_elementwise_kernelILi8ENS0_13BinaryFunctorIN3c108BFloat16ES4_S4_ZZZNS0_16fmax_kernel_cudaERNS_18TensorIteratorBaseEENKUlvE_clEvENKUlvE2_clEvEUlS4_S4_E_EESt5arrayIPcLm3EEEEviT0_T1_:
.text._ZN2at6native29vectorized_elementwise_kernelILi8ENS0_13BinaryFunctorIN3c108BFloat16ES4_S4_ZZZNS0_16fmax_kernel_cudaERNS_18TensorIteratorBaseEENKUlvE_clEvENKUlvE2_clEvEUlS4_S4_E_EESt5arrayIPcLm3EEEEviT0_T1_:
        /* <DEDUP_REMOVED lines=37> */
[----:B------:R-:W-:Y:S01]  /*0250*/  FMNMX.FTZ R6, R16, R15, !PT ;  /* 0x0000000f10067209 */ /* 0x000fe20007810000 */
[----:B------:R-:W-:Y:S01]  /*0260*/  IMAD.U32 R8, R8, 0x10000, RZ ;  /* 0x0001000008087824 */ /* 0x000fe200078e00ff */
[----:B------:R-:W-:Y:S01]  /*0270*/  PRMT R14, R7, 0x7632, R14 ;  /* 0x00007632070e7816 */ /* 0x000fe2000000000e */
[----:B------:R-:W-:Y:S01]  /*0280*/  IMAD.U32 R10, R10, 0x10000, RZ ;  /* 0x000100000a0a7824 */ /* 0x000fe200078e00ff */
[----:B------:R-:W-:-:S02]  /*0290*/  FMNMX.FTZ R15, R17, R18, !PT ;  /* 0x00000012110f7209 */ /* 0x000fc40007810000 */
[----:B------:R-:W-:Y:S01]  /*02a0*/  SHF.L.U32 R17, R9, 0x10, RZ ;  /* 0x0000001009117819 */ /* 0x000fe200000006ff */
[----:B------:R-:W-:Y:S01]  /*02b0*/  IMAD.U32 R9, R4, 0x10000, RZ ;  /* 0x0001000004097824 */ /* 0x000fe200078e00ff */
[----:B------:R-:W-:Y:S01]  /*02c0*/  FMNMX.FTZ R13, R13, R0, !PT ;  /* 0x000000000d0d7209 */ /* 0x000fe20007810000 */
[----:B------:R-:W-:Y:S01]  /*02d0*/  IMAD.U32 R4, R5, 0x10000, RZ ;  /* 0x0001000005047824 */ /* 0x000fe200078e00ff */
[----:B------:R-:W-:Y:S02]  /*02e0*/  SHF.L.U32 R5, R14, 0x10, RZ ;  /* 0x000000100e057819 */ /* 0x000fe400000006ff */
[----:B------:R-:W-:Y:S02]  /*02f0*/  FMNMX.FTZ R16, R19, R20, !PT ;  /* 0x0000001413107209 */ /* 0x000fe40007810000 */
[----:B------:R-:W-:Y:S02]  /*0300*/  FMNMX.FTZ R7, R21, R22, !PT ;  /* 0x0000001615077209 */ /* 0x000fe40007810000 */
[----:B------:R-:W-:-:S02]  /*0310*/  FMNMX.FTZ R8, R8, R9, !PT ;  /* 0x0000000908087209 */ /* 0x000fc40007810000 */
[----:B------:R-:W-:Y:S02]  /*0320*/  FMNMX.FTZ R17, R17, R4, !PT ;  /* 0x0000000411117209 */ /* 0x000fe40007810000 */
[----:B------:R-:W-:Y:S02]  /*0330*/  FMNMX.FTZ R10, R10, R5, !PT ;  /* 0x000000050a0a7209 */ /* 0x000fe40007810000 */
[----:B------:R-:W-:Y:S02]  /*0340*/  F2FP.BF16.F32.PACK_AB R4, R13, R6 ;  /* 0x000000060d04723e */ /* 0x000fe400000010ff */
[----:B------:R-:W-:Y:S02]  /*0350*/  F2FP.BF16.F32.PACK_AB R5, R8, R15 ;  /* 0x0000000f0805723e */ /* 0x000fe400000010ff */
[----:B------:R-:W-:Y:S02]  /*0360*/  F2FP.BF16.F32.PACK_AB R6, R17, R16 ;  /* 0x000000101106723e */ /* 0x000fe400000010ff */
[----:B------:R-:W-:-:S05]  /*0370*/  F2FP.BF16.F32.PACK_AB R7, R10, R7 ;  /* 0x000000070a07723e */ /* 0x000fca00000010ff */
[----:B------:R-:W-:Y:S01]  /*0380*/  STG.E.128 desc[UR4][R2.64], R4 ;  /* 0x0000000402007986 */ /* 0x000fe2000c101d04 */
[----:B------:R-:W-:Y:S05]  /*0390*/  EXIT ;  /* 0x000000000000794d */ /* 0x000fea0003800000 */
.L_x_7123:
        /* <DEDUP_REMOVED lines=157> */
.L_x_7126:
[----:B------:R-:W-:-:S13]  /*0d70*/  ISETP.GE.AND P0, PT, R3, R2, PT ;  /* 0x000000020300720c */ /* 0x000fda0003f06270 */
[----:B------:R-:W-:Y:S05]  /*0d80*/  @P0 BRA `(.L_x_7128) ;  /* 0x0000000000300947 */ /* 0x000fea0003800000 */
[----:B0-----:R-:W0:Y:S01]  /*0d90*/  LDC.64 R4, c[0x0][0x218] ;  /* 0x00008600ff047b82 */ /* 0x001e220000000a00 */
[----:B------:R-:W-:Y:S01]  /*0da0*/  IADD3 R11, R0, R3, RZ ;  /* 0x00000003000b7210 */ /* 0x000fe20007ffe0ff */
[----:B------:R-:W-:-:S04]  /*0db0*/  VIADD R3, R3, 0x80 ;  /* 0x0000008003037836 */ /* 0x000fc80000000000 */
[----:B0-----:R-:W-:-:S05]  /*0dc0*/  IMAD.WIDE.U32 R4, R11, 0x2, R4 ;  /* 0x000000020b047825 */ /* 0x001fca00078e0004 */
[----:B------:R1:W-:Y:S02]  /*0dd0*/  STG.E.U16 desc[UR4][R4.64], R6 ;  /* 0x0000000604007986 */ /* 0x0003e4000c101504 */
.L_x_7127:
[----:B------:R-:W-:-:S13]  /*0de0*/  ISETP.GE.AND P0, PT, R3, R2, PT ;  /* 0x000000020300720c */ /* 0x000fda0003f06270 */
[----:B------:R-:W-:Y:S05]  /*0df0*/  @P0 BRA `(.L_x_7129) ;  /* 0x0000000000340947 */ /* 0x000fea0003800000 */
[----:B01----:R-:W0:Y:S01]  /*0e00*/  LDC.64 R4, c[0x0][0x218] ;  /* 0x00008600ff047b82 */ /* 0x003e220000000a00 */
[----:B------:R-:W-:Y:S02]  /*0e10*/  IMAD.IADD R11, R0, 0x1, R3 ;  /* 0x00000001000b7824 */ /* 0x000fe400078e0203 */
[----:B------:R-:W-:Y:S02]  /*0e20*/  VIADD R3, R3, 0x80 ;  /* 0x0000008003037836 */ /* 0x000fe40000000000 */
[----:B0-----:R-:W-:-:S05]  /*0e30*/  IMAD.WIDE.U32 R4, R11, 0x2, R4 ;  /* 0x000000020b047825 */ /* 0x001fca00078e0004 */
[----:B------:R1:W-:Y:S02]  /*0e40*/  STG.E.U16 desc[UR4][R4.64], R7 ;  /* 0x0000000704007986 */ /* 0x0003e4000c101504 */
.L_x_7128:
        /* <DEDUP_REMOVED lines=8> */
.L_x_7129:
[----:B------:R-:W-:Y:S05]  /*0ed0*/  BSYNC B1 ;  /* 0x0000000000017941 */ /* 0x000fea0003800000 */
.L_x_7125:
[----:B------:R-:W-:-:S13]  /*0ee0*/  ISETP.GE.AND P0, PT, R3, R2, PT ;  /* 0x000000020300720c */ /* 0x000fda0003f06270 */
[----:B012---:R-:W0:Y:S01]  /*0ef0*/  @!P0 LDC.64 R4, c[0x0][0x218] ;  /* 0x00008600ff048b82 */ /* 0x007e220000000a00 */
[----:B------:R-:W-:Y:S02]  /*0f00*/  @!P0 IMAD.IADD R7, R0, 0x1, R3 ;  /* 0x0000000100078824 */ /* 0x000fe400078e0203 */
[----:B------:R-:W-:Y:S02]  /*0f10*/  @!P0 VIADD R3, R3, 0x80 ;  /* 0x0000008003038836 */ /* 0x000fe40000000000 */
[----:B0-----:R-:W-:-:S05]  /*0f20*/  @!P0 IMAD.WIDE.U32 R4, R7, 0x2, R4 ;  /* 0x0000000207048825 */ /* 0x001fca00078e0004 */
[----:B------:R2:W-:Y:S02]  /*0f30*/  @!P0 STG.E.U16 desc[UR4][R4.64], R9 ;  /* 0x0000000904008986 */ /* 0x0005e4000c101504 */
.L_x_7130:
[----:B------:R-:W-:Y:S05]  /*0f40*/  BSYNC B0 ;  /* 0x0000000000007941 */ /* 0x000fea0003800000 */
.L_x_7124:
        /* <DEDUP_REMOVED lines=8> */
.L_x_7131:
        /* <DEDUP_REMOVED lines=11> */
.L_x_42172:


//--------------------- .text._ZN2at6native18elementwise_kernelILi128ELi4EZNS0_15gpu_kernel_implINS0_13AUnaryFunctorIN3c104HalfES5_S5_ZZZNS0_16fmax_kernel_cudaERNS_18TensorIteratorBaseEENKUlvE_clEvENKUlvE1_clEvEUlS5_S5_E_EEEEvS7_RKT_EUliE_EEviT1_ --------------------------
	.section	.text._ZN2at6native18elementwise_kernelILi128ELi4EZNS0_15gpu_kernel_implINS0_13AUnaryFunctorIN3c104HalfES5_S5_ZZZNS0_16fmax_kernel_cudaERNS_18TensorIteratorBaseEENKUlvE_clEvENKUlvE1_clEvEUlS5_S5_E_EEEEvS7_RKT_EUliE_EEviT1_,"ax",@progbits
	.align	128
        .global         _ZN2at6native18elementwise_kernelILi128ELi4EZNS0_15gpu_kernel_implINS0_13AUnaryFunctorIN3c104HalfES5_S5_ZZZNS0_16fmax_kernel_cudaERNS_18TensorIteratorBaseEENKUlvE_clEvENKUlvE1_clEvEUlS5_S5_E_EEEEvS7_RKT_EUliE_EEviT1_
        .type           _ZN2at6native18elementwise_kernelILi128ELi4EZNS0_15gpu_kernel_implINS0_13AUnaryFunctorIN3c104HalfES5_S5_ZZZNS0_16fmax_kernel_cudaERNS_18TensorIteratorBaseEENKUlvE_clEvENKUlvE1_clEvEUlS5_S5_E_EEEEvS7_RKT_EUliE_EEviT1_,@function
        .size           _ZN2at6native18elementwise_kernelILi128ELi4EZNS0_15gpu_kernel_implINS0_13AUnaryFunctorIN3c104HalfES5_S5_ZZZNS0_16fmax_kernel_cudaERNS_18TensorIteratorBaseEENKUlvE_clEvENKUlvE1_clEvEUlS5_S5_E_EEEEvS7_RKT_EUliE_EEviT1_,(.L_x_42173 - _ZN2at6native18elementwise_kernelILi128ELi4EZNS0_15gpu_kernel_implINS0_13AUnaryFunctorIN3c104HalfES5_S5_ZZZNS0_16fmax_kernel_cudaERNS_18TensorIteratorBaseEENKUlvE_clEvENKUlvE1_clEvEUlS5_S5_E_EEEEvS7_RKT_EUliE_EEviT1_)
        .other          _ZN2at6native18elementwise_kernelILi128ELi4EZNS0_15gpu_kernel_implINS0_13AUnaryFunctorIN3c104HalfES5_S5_ZZZNS0_16fmax_kernel_cudaERNS_18TensorIteratorBaseEENKUlvE_clEvENKUlvE1_clEvEUlS5_S5_E_EEEEvS7_RKT_EUliE_EEviT1_,@"STO_CUDA_ENTRY STV_DEFAULT"
_ZN2at6native18elementwise_kernelILi128ELi4EZNS0_15gpu_kernel_implINS0_13AUnaryFunctorIN3c104HalfES5_S5_ZZZNS0_16fmax_kernel_cudaERNS_18TensorIteratorBaseEENKUlvE_clEvENKUlvE1_clEvEUlS5_S5_E_EEEEvS7_RKT_EUliE_EEviT1_:
.text._ZN2at6native18elementwise_kernelILi128ELi4EZNS0_15gpu_kernel_implINS0_13AUnaryFunctorIN3c104HalfES5_S5_ZZZNS0_16fmax_kernel_cudaERNS_18TensorIteratorBaseEENKUlvE_clEvENKUlvE1_clEvEUlS5_S5_E_EEEEvS7_RKT_EUliE_EEviT1_:
        /* <DEDUP_REMOVED lines=314> */
.L_x_7134:
        /* <DEDUP_REMOVED lines=22> */
.L_x_7138:
[----:B------:R-:W2:Y:S02]  /*1500*/  LDG.E.U8 R2, desc[UR36][R2.64] ;  /* 0x0000002402027981 */ /* 0x000ea4000c1e1100 */
[----:B--2---:R-:W-:-:S04]  /*1510*/  I2FP.F32.U32 R0, R2 ;  /* 0x0000000200007245 */ /* 0x004fc80000201000 */
[----:B------:R-:W-:Y:S01]  /*1520*/  F2FP.F16.F32.PACK_AB R0, RZ, R0 ;  /* 0x00000000ff00723e */ /* 0x000fe200000000ff */
[----:B------:R-:W-:Y:S06]  /*1530*/  BRA `(.L_x_7140) ;  /* 0x0000000c00887947 */ /* 0x000fec0003800000 */
.L_x_7137:
        /* <DEDUP_REMOVED lines=10> */
.L_x_7142:
[----:B------:R-:W2:Y:S02]  /*15e0*/  LDG.E R2, desc[UR36][R2.64] ;  /* 0x0000002402027981 */ /* 0x000ea4000c1e1900 */
[----:B--2---:R-:W-:-:S04]  /*15f0*/  I2FP.F32.S32 R0, R2 ;  /* 0x0000000200007245 */ /* 0x004fc80000201400 */
[----:B------:R-:W-:Y:S01]  /*1600*/  F2FP.F16.F32.PACK_AB R0, RZ, R0 ;  /* 0x00000000ff00723e */ /* 0x000fe200000000ff */
[----:B------:R-:W-:Y:S06]  /*1610*/  BRA `(.L_x_7140) ;  /* 0x0000000c00507947 */ /* 0x000fec0003800000 */
.L_x_7141:
[----:B------:R-:W2:Y:S02]  /*1620*/  LDG.E.U16 R2, desc[UR36][R2.64] ;  /* 0x0000002402027981 */ /* 0x000ea4000c1e1500 */
[----:B--2---:R-:W0:Y:S02]  /*1630*/  I2F.S16 R0, R2 ;  /* 0x0000000200007306 */ /* 0x004e240000101400 */
[----:B0-----:R-:W-:Y:S01]  /*1640*/  F2FP.F16.F32.PACK_AB R0, RZ, R0 ;  /* 0x00000000ff00723e */ /* 0x001fe200000000ff */
[----:B------:R-:W-:Y:S06]  /*1650*/  BRA `(.L_x_7140) ;  /* 0x0000000c00407947 */ /* 0x000fec0003800000 */
.L_x_7136:
        /* <DEDUP_REMOVED lines=9> */
.L_x_7144:
[----:B------:R0:W5:Y:S01]  /*16f0*/  LDG.E.U16 R0, desc[UR36][R2.64] ;  /* 0x0000002402007981 */ /* 0x000162000c1e1500 */
[----:B------:R-:W-:Y:S05]  /*1700*/  BRA `(.L_x_7140) ;  /* 0x0000000c00147947 */ /* 0x000fea0003800000 */
.L_x_7143:
        /* <DEDUP_REMOVED lines=9> */
.L_x_7146:
[----:B------:R1:W5:Y:S01]  /*17a0*/  LDG.E.U16 R0, desc[UR36][R2.64] ;  /* 0x0000002402007981 */ /* 0x000362000c1e1500 */
[----:B------:R-:W-:Y:S05]  /*17b0*/  BRA `(.L_x_7140) ;  /* 0x0000000800e87947 */ /* 0x000fea0003800000 */
.L_x_7145:
        /* <DEDUP_REMOVED lines=8> */
.L_x_7135:
        /* <DEDUP_REMOVED lines=13> */
.L_x_7149:
        /* <DEDUP_REMOVED lines=8> */
.L_x_7148:
        /* <DEDUP_REMOVED lines=28> */
.L_x_7151:
        /* <DEDUP_REMOVED lines=15> */
.L_x_7150:
[----:B------:R-:W2:Y:S02]  /*1c40*/  LDG.E.U16 R0, desc[UR36][R2.64] ;  /* 0x0000002402007981 */ /* 0x000ea4000c1e1500 */
[----:B--2---:R-:W-:-:S05]  /*1c50*/  IMAD.U32 R0, R0, 0x10000, RZ ;  /* 0x0001000000007824 */ /* 0x004fca00078e00ff */
[----:B------:R-:W-:Y:S01]  /*1c60*/  F2FP.F16.F32.PACK_AB R0, RZ, R0 ;  /* 0x00000000ff00723e */ /* 0x000fe200000000ff */
[----:B------:R-:W-:Y:S06]  /*1c70*/  BRA `(.L_x_7140) ;  /* 0x0000000400b87947 */ /* 0x000fec0003800000 */
.L_x_7147:
        /* <DEDUP_REMOVED lines=12> */
.L_x_7154:
        /* <DEDUP_REMOVED lines=21> */
.L_x_7158:
[----:B------:R-:W-:Y:S05]  /*1e90*/  BSYNC B1 ;  /* 0x0000000000017941 */ /* 0x000fea0003800000 */
.L_x_7157:
[----:B------:R-:W-:Y:S01]  /*1ea0*/  LEA R3, R0, 0x3b800000, 0x17 ;  /* 0x3b80000000037811 */ /* 0x000fe200078eb8ff */
[----:B------:R-:W-:-:S05]  /*1eb0*/  IMAD.SHL.U32 R0, R2, 0x100000, RZ ;  /* 0x0010000002007824 */ /* 0x000fca00078e00ff */
[----:B------:R-:W-:-:S07]  /*1ec0*/  LOP3.LUT R0, R3, R0, R4, 0xfe, !PT ;  /* 0x0000000003007212 */ /* 0x000fce00078efe04 */
.L_x_7156:
[----:B------:R-:W-:Y:S05]  /*1ed0*/  BSYNC B0 ;  /* 0x0000000000007941 */ /* 0x000fea0003800000 */
.L_x_7155:
[----:B------:R-:W-:Y:S01]  /*1ee0*/  F2FP.F16.F32.PACK_AB R0, RZ, R0 ;  /* 0x00000000ff00723e */ /* 0x000fe200000000ff */
[----:B------:R-:W-:Y:S06]  /*1ef0*/  BRA `(.L_x_7140) ;  /* 0x0000000400187947 */ /* 0x000fec0003800000 */
.L_x_7153:
        /* <DEDUP_REMOVED lines=21> */
.L_x_7162:
[----:B------:R-:W-:Y:S05]  /*2050*/  BSYNC B1 ;  /* 0x0000000000017941 */ /* 0x000fea0003800000 */
.L_x_7161:
[----:B------:R-:W-:Y:S01]  /*2060*/  LEA R3, R0, 0x37800000, 0x17 ;  /* 0x3780000000037811 */ /* 0x000fe200078eb8ff */
[----:B------:R-:W-:-:S05]  /*2070*/  IMAD.SHL.U32 R0, R2, 0x200000, RZ ;  /* 0x0020000002007824 */ /* 0x000fca00078e00ff */
[----:B------:R-:W-:-:S07]  /*2080*/  LOP3.LUT R0, R3, R0, R4, 0xfe, !PT ;  /* 0x0000000003007212 */ /* 0x000fce00078efe04 */
.L_x_7160:
[----:B------:R-:W-:Y:S05]  /*2090*/  BSYNC B0 ;  /* 0x0000000000007941 */ /* 0x000fea0003800000 */
.L_x_7159:
[----:B------:R-:W-:Y:S01]  /*20a0*/  F2FP.F16.F32.PACK_AB R0, RZ, R0 ;  /* 0x00000000ff00723e */ /* 0x000fe200000000ff */
[----:B------:R-:W-:Y:S06]  /*20b0*/  BRA `(.L_x_7140) ;  /* 0x0000000000a87947 */ /* 0x000fec0003800000 */
.L_x_7152:
        /* <DEDUP_REMOVED lines=14> */
.L_x_7166:
[----:B------:R-:W-:Y:S05]  /*21a0*/  BSYNC B0 ;  /* 0x0000000000007941 */ /* 0x000fea0003800000 */
.L_x_7165:
[----:B------:R-:W-:Y:S01]  /*21b0*/  F2FP.F16.F32.PACK_AB R0, RZ, R0 ;  /* 0x00000000ff00723e */ /* 0x000fe200000000ff */
[----:B------:R-:W-:Y:S06]  /*21c0*/  BRA `(.L_x_7140) ;  /* 0x0000000000647947 */ /* 0x000fec0003800000 */
.L_x_7139:
        /* <DEDUP_REMOVED lines=16> */
.L_x_7167:
[----:B------:R-:W-:Y:S01]  /*22d0*/  PRMT R0, RZ, 0x7610, R0 ;  /* 0x00007610ff007816 */ /* 0x000fe20000000000 */
[----:B------:R-:W-:Y:S06]  /*22e0*/  BRA `(.L_x_7140) ;  /* 0x00000000001c7947 */ /* 0x000fec0003800000 */
.L_x_7164:
[----:B------:R-:W2:Y:S02]  /*22f0*/  LDG.E.64 R2, desc[UR36][R2.64] ;  /* 0x0000002402027981 */ /* 0x000ea4000c1e1b00 */
[----:B--2---:R-:W0:Y:S02]  /*2300*/  I2F.U64 R0, R2 ;  /* 0x0000000200007312 */ /* 0x004e240000301000 */
[----:B0-----:R-:W-:Y:S01]  /*2310*/  F2FP.F16.F32.PACK_AB R0, RZ, R0 ;  /* 0x00000000ff00723e */ /* 0x001fe200000000ff */
[----:B------:R-:W-:Y:S06]  /*2320*/  BRA `(.L_x_7140) ;  /* 0x00000000000c7947 */ /* 0x000fec0003800000 */
.L_x_7163:
[----:B------:R-:W2:Y:S02]  /*2330*/  LDG.E R2, desc[UR36][R2.64] ;  /* 0x0000002402027981 */ /* 0x000ea4000c1e1900 */
[----:B--2---:R-:W-:-:S04]  /*2340*/  I2FP.F32.U32 R0, R2 ;  /* 0x0000000200007245 */ /* 0x004fc80000201000 */
[----:B------:R-:W-:-:S07]  /*2350*/  F2FP.F16.F32.PACK_AB R0, RZ, R0 ;  /* 0x00000000ff00723e */ /* 0x000fce00000000ff */
.L_x_7140:
[----:B------:R-:W2:Y:S01]  /*2360*/  LDC.U8 R5, c[0x0][0x424] ;  /* 0x00010900ff057b82 */ /* 0x000ea20000000000 */
[----:B01---5:R-:W-:-:S07]  /*2370*/  HADD2.F32 R3, -RZ, R0.H0_H0 ;  /* 0x20000000ff037230 */ /* 0x023fce0000004100 */
[----:B------:R-:W0:Y:S01]  /*2380*/  LDC.U16 R4, c[0x0][0x422] ;  /* 0x00010880ff047b82 */ /* 0x000e220000000400 */
[----:B--2---:R-:W-:-:S04]  /*2390*/  PRMT R2, R5, 0x9910, RZ ;  /* 0x0000991005027816 */ /* 0x004fc800000000ff */
[----:B------:R-:W-:Y:S01]  /*23a0*/  ISETP.GT.AND P0, PT, R2, 0x9, PT ;  /* 0x000000090200780c */ /* 0x000fe20003f04270 */
[----:B0-----:R-:W-:-:S05]  /*23b0*/  HADD2.F32 R0, -RZ, R4.H0_H0 ;  /* 0x20000004ff007230 */ /* 0x001fca0000004100 */
[----:B------:R-:W-:-:S04]  /*23c0*/  FMNMX.FTZ R0, R0, R3, !PT ;  /* 0x0000000300007209 */ /* 0x000fc80007810000 */
        /* <DEDUP_REMOVED lines=14> */
.L_x_7171:
[----:B------:R-:W-:-:S06]  /*24b0*/  HADD2.F32 R3, -RZ, R0.H0_H0 ;  /* 0x20000000ff037230 */ /* 0x000fcc0000004100 */
[----:B------:R-:W0:Y:S02]  /*24c0*/  F2I.S64.TRUNC R2, R3 ;  /* 0x0000000300027311 */ /* 0x000e24000020d900 */
[----:B0-----:R3:W-:Y:S01]  /*24d0*/  STG.E.U8 desc[UR36][R16.64], R2 ;  /* 0x0000000210007986 */ /* 0x0017e2000c101124 */
[----:B------:R-:W-:Y:S05]  /*24e0*/  BRA `(.L_x_7173) ;  /* 0x0000000c00847947 */ /* 0x000fea0003800000 */
.L_x_7170:
        /* <DEDUP_REMOVED lines=10> */
.L_x_7175:
[----:B------:R-:W-:-:S04]  /*2590*/  HADD2.F32 R0, -RZ, R0.H0_H0 ;  /* 0x20000000ff007230 */ /* 0x000fc80000004100 */
[----:B------:R-:W0:Y:S02]  /*25a0*/  F2I.FTZ.TRUNC.NTZ R3, R0 ;  /* 0x0000000000037305 */ /* 0x000e24000021f100 */
[----:B0-----:R1:W-:Y:S01]  /*25b0*/  STG.E desc[UR36][R16.64], R3 ;  /* 0x0000000310007986 */ /* 0x0013e2000c101924 */
[----:B------:R-:W-:Y:S05]  /*25c0*/  BRA `(.L_x_7173) ;  /* 0x0000000c004c7947 */ /* 0x000fea0003800000 */
.L_x_7174:
[----:B------:R-:W-:-:S04]  /*25d0*/  HADD2.F32 R0, -RZ, R0.H0_H0 ;  /* 0x20000000ff007230 */ /* 0x000fc80000004100 */
[----:B------:R-:W0:Y:S02]  /*25e0*/  F2I.FTZ.TRUNC.NTZ R3, R0 ;  /* 0x0000000000037305 */ /* 0x000e24000021f100 */
[----:B0-----:R2:W-:Y:S01]  /*25f0*/  STG.E.U16 desc[UR36][R16.64], R3 ;  /* 0x0000000310007986 */ /* 0x0015e2000c101524 */
[----:B------:R-:W-:Y:S05]  /*2600*/  BRA `(.L_x_7173) ;  /* 0x0000000c003c7947 */ /* 0x000fea0003800000 */
.L_x_7169:
        /* <DEDUP_REMOVED lines=9> */
.L_x_7177:
[----:B------:R0:W-:Y:S01]  /*26a0*/  STG.E.U16 desc[UR36][R16.64], R0 ;  /* 0x0000000010007986 */ /* 0x0001e2000c101524 */
[----:B------:R-:W-:Y:S05]  /*26b0*/  BRA `(.L_x_7173) ;  /* 0x0000000c00107947 */ /* 0x000fea0003800000 */
.L_x_7176:
        /* <DEDUP_REMOVED lines=10> */
.L_x_7179:
[----:B------:R-:W-:-:S05]  /*2760*/  HADD2.F32 R0, -RZ, R0.H0_H0 ;  /* 0x20000000ff007230 */ /* 0x000fca0000004100 */
[----:B------:R-:W-:-:S04]  /*2770*/  F2FP.F16.F32.PACK_AB R0, RZ, R0 ;  /* 0x00000000ff00723e */ /* 0x000fc800000000ff */
[----:B------:R-:W-:-:S05]  /*2780*/  PRMT R0, R0, 0x5410, RZ ;  /* 0x0000541000007816 */ /* 0x000fca00000000ff */
[----:B------:R0:W-:Y:S01]  /*2790*/  STG.E desc[UR36][R16.64], R0 ;  /* 0x0000000010007986 */ /* 0x0001e2000c101924 */
[----:B------:R-:W-:Y:S05]  /*27a0*/  BRA `(.L_x_7173) ;  /* 0x0000000800d47947 */ /* 0x000fea0003800000 */
.L_x_7178:
[----:B------:R-:W-:-:S05]  /*27b0*/  HADD2.F32 R2, -RZ, R0.H0_H0 ;  /* 0x20000000ff027230 */ /* 0x000fca0000004100 */
[----:B------:R-:W-:-:S06]  /*27c0*/  FMUL.FTZ R2, R2, 1 ;  /* 0x3f80000002027820 */ /* 0x000fcc0000410000 */
[----:B------:R-:W0:Y:S02]  /*27d0*/  F2F.F64.F32 R2, R2 ;  /* 0x0000000200027310 */ /* 0x000e240000201800 */
[----:B0-----:R0:W-:Y:S01]  /*27e0*/  STG.E.64 desc[UR36][R16.64], R2 ;  /* 0x0000000210007986 */ /* 0x0011e2000c101b24 */
[----:B------:R-:W-:Y:S05]  /*27f0*/  BRA `(.L_x_7173) ;  /* 0x0000000800c07947 */ /* 0x000fea0003800000 */
.L_x_7168:
        /* <DEDUP_REMOVED lines=13> */
.L_x_7182:
[----:B------:R-:W-:Y:S01]  /*28d0*/  HADD2.F32 R0, -RZ, R0.H0_H0 ;  /* 0x20000000ff007230 */ /* 0x000fe20000004100 */
[----:B------:R-:W-:-:S04]  /*28e0*/  CS2R R6, SRZ ;  /* 0x0000000000067805 */ /* 0x000fc8000001ff00 */
[----:B------:R-:W-:-:S04]  /*28f0*/  FMUL.FTZ R0, R0, 1 ;  /* 0x3f80000000007820 */ /* 0x000fc80000410000 */
[----:B------:R-:W0:Y:S02]  /*2900*/  F2F.F64.F32 R4, R0 ;  /* 0x0000000000047310 */ /* 0x000e240000201800 */
[----:B0-----:R0:W-:Y:S01]  /*2910*/  STG.E.128 desc[UR36][R16.64], R4 ;  /* 0x0000000410007986 */ /* 0x0011e2000c101d24 */
[----:B------:R-:W-:Y:S05]  /*2920*/  BRA `(.L_x_7173) ;  /* 0x0000000800747947 */ /* 0x000fea0003800000 */
.L_x_7181:
        /* <DEDUP_REMOVED lines=21> */
.L_x_7186:
[----:B------:R-:W-:Y:S05]  /*2a80*/  BSYNC B0 ;  /* 0x0000000000007941 */ /* 0x000fea0003800000 */
.L_x_7185:
[----:B------:R-:W-:-:S05]  /*2a90*/  LOP3.LUT R3, R0, R3, RZ, 0xfc, !PT ;  /* 0x0000000300037212 */ /* 0x000fca00078efcff */
[----:B------:R0:W-:Y:S01]  /*2aa0*/  STG.E.U8 desc[UR36][R16.64], R3 ;  /* 0x0000000310007986 */ /* 0x0001e2000c101124 */
[----:B------:R-:W-:Y:S05]  /*2ab0*/  BRA `(.L_x_7173) ;  /* 0x0000000800107947 */ /* 0x000fea0003800000 */
.L_x_7184:
        /* <DEDUP_REMOVED lines=13> */
.L_x_7188:
[----:B------:R-:W-:Y:S01]  /*2b90*/  IMAD.MOV.U32 R0, RZ, RZ, 0x7f ;  /* 0x0000007fff007424 */ /* 0x000fe200078e00ff */
[----:B------:R-:W-:-:S04]  /*2ba0*/  ISETP.GT.U32.AND P0, PT, R2, 0x7f800000, PT ;  /* 0x7f8000000200780c */ /* 0x000fc80003f04070 */
[----:B------:R-:W-:-:S09]  /*2bb0*/  SEL R0, R0, 0x7c, P0 ;  /* 0x0000007c00007807 */ /* 0x000fd20000000000 */
.L_x_7189:
[----:B------:R-:W-:Y:S05]  /*2bc0*/  BSYNC B0 ;  /* 0x0000000000007941 */ /* 0x000fea0003800000 */
.L_x_7187:
[----:B------:R-:W-:-:S04]  /*2bd0*/  LOP3.LUT R2, R3, 0x80000000, RZ, 0xc0, !PT ;  /* 0x8000000003027812 */ /* 0x000fc800078ec0ff */
[----:B------:R-:W-:-:S04]  /*2be0*/  SHF.R.U32.HI R3, RZ, 0x18, R2 ;  /* 0x00000018ff037819 */ /* 0x000fc80000011602 */
[----:B------:R-:W-:-:S05]  /*2bf0*/  LOP3.LUT R3, R0, R3, RZ, 0xfc, !PT ;  /* 0x0000000300037212 */ /* 0x000fca00078efcff */
[----:B------:R0:W-:Y:S01]  /*2c00*/  STG.E.U8 desc[UR36][R16.64], R3 ;  /* 0x0000000310007986 */ /* 0x0001e2000c101124 */
[----:B------:R-:W-:Y:S05]  /*2c10*/  BRA `(.L_x_7173) ;  /* 0x0000000400b87947 */ /* 0x000fea0003800000 */
.L_x_7183:
[----:B------:R-:W-:-:S05]  /*2c20*/  HADD2.F32 R0, -RZ, R0.H0_H0 ;  /* 0x20000000ff007230 */ /* 0x000fca0000004100 */
[----:B------:R-:W-:-:S05]  /*2c30*/  F2FP.BF16.F32.PACK_AB R0, RZ, R0 ;  /* 0x00000000ff00723e */ /* 0x000fca00000010ff */
[----:B------:R0:W-:Y:S01]  /*2c40*/  STG.E.U16 desc[UR36][R16.64], R0 ;  /* 0x0000000010007986 */ /* 0x0001e2000c101524 */
[----:B------:R-:W-:Y:S05]  /*2c50*/  BRA `(.L_x_7173) ;  /* 0x0000000400a87947 */ /* 0x000fea0003800000 */
.L_x_7180:
        /* <DEDUP_REMOVED lines=12> */
.L_x_7192:
        /* <DEDUP_REMOVED lines=17> */
.L_x_7195:
[----:B------:R-:W-:-:S04]  /*2e30*/  LOP3.LUT R2, R3, 0x80000000, RZ, 0xc0, !PT ;  /* 0x8000000003027812 */ /* 0x000fc800078ec0ff */
[----:B------:R-:W-:-:S04]  /*2e40*/  SHF.R.U32.HI R3, RZ, 0x18, R2 ;  /* 0x00000018ff037819 */ /* 0x000fc80000011602 */
[----:B------:R-:W-:-:S04]  /*2e50*/  LOP3.LUT R0, R0, R3, RZ, 0xfc, !PT ;  /* 0x0000000300007212 */ /* 0x000fc800078efcff */
[----:B------:R-:W-:-:S07]  /*2e60*/  PRMT R8, R0, 0x7610, R8 ;  /* 0x0000761000087816 */ /* 0x000fce0000000008 */
.L_x_7194:
[----:B------:R-:W-:Y:S05]  /*2e70*/  BSYNC B0 ;  /* 0x0000000000007941 */ /* 0x000fea0003800000 */
.L_x_7193:
[----:B------:R0:W-:Y:S01]  /*2e80*/  STG.E.U8 desc[UR36][R16.64], R8 ;  /* 0x0000000810007986 */ /* 0x0001e2000c101124 */
[----:B------:R-:W-:Y:S05]  /*2e90*/  BRA `(.L_x_7173) ;  /* 0x0000000400187947 */ /* 0x000fea0003800000 */
.L_x_7191:
        /* <DEDUP_REMOVED lines=17> */
.L_x_7198:
[----:B------:R-:W-:-:S04]  /*2fb0*/  LOP3.LUT R2, R3, 0x80000000, RZ, 0xc0, !PT ;  /* 0x8000000003027812 */ /* 0x000fc800078ec0ff */
[----:B------:R-:W-:-:S04]  /*2fc0*/  SHF.R.U32.HI R3, RZ, 0x18, R2 ;  /* 0x00000018ff037819 */ /* 0x000fc80000011602 */
[----:B------:R-:W-:-:S04]  /*2fd0*/  LOP3.LUT R0, R0, R3, RZ, 0xfc, !PT ;  /* 0x0000000300007212 */ /* 0x000fc800078efcff */
[----:B------:R-:W-:-:S07]  /*2fe0*/  PRMT R8, R0, 0x7610, R8 ;  /* 0x0000761000087816 */ /* 0x000fce0000000008 */
.L_x_7197:
[----:B------:R-:W-:Y:S05]  /*2ff0*/  BSYNC B0 ;  /* 0x0000000000007941 */ /* 0x000fea0003800000 */
.L_x_7196:
[----:B------:R0:W-:Y:S01]  /*3000*/  STG.E.U8 desc[UR36][R16.64], R8 ;  /* 0x0000000810007986 */ /* 0x0001e2000c101124 */
[----:B------:R-:W-:Y:S05]  /*3010*/  BRA `(.L_x_7173) ;  /* 0x0000000000b87947 */ /* 0x000fea0003800000 */
.L_x_7190:
        /* <DEDUP_REMOVED lines=22> */
.L_x_7172:
        /* <DEDUP_REMOVED lines=16> */
.L_x_7201:
[----:B------:R-:W-:Y:S05]  /*3280*/  BRA `(.L_x_7173) ;  /* 0x00000000001c7947 */ /* 0x000fea0003800000 */
.L_x_7200:
[----:B------:R-:W-:-:S06]  /*3290*/  HADD2.F32 R2, -RZ, R0.H0_H0 ;  /* 0x20000000ff027230 */ /* 0x000fcc0000004100 */
[----:B------:R-:W0:Y:S02]  /*32a0*/  F2I.U64.TRUNC R2, R2 ;  /* 0x0000000200027311 */ /* 0x000e24000020d800 */
[----:B0-----:R0:W-:Y:S01]  /*32b0*/  STG.E.64 desc[UR36][R16.64], R2 ;  /* 0x0000000210007986 */ /* 0x0011e2000c101b24 */
[----:B------:R-:W-:Y:S05]  /*32c0*/  BRA `(.L_x_7173) ;  /* 0x00000000000c7947 */ /* 0x000fea0003800000 */
.L_x_7199:
[----:B------:R-:W-:-:S04]  /*32d0*/  HADD2.F32 R0, -RZ, R0.H0_H0 ;  /* 0x20000000ff007230 */ /* 0x000fc80000004100 */
[----:B------:R-:W0:Y:S02]  /*32e0*/  F2I.FTZ.U32.TRUNC.NTZ R3, R0 ;  /* 0x0000000000037305 */ /* 0x000e24000021f000 */
[----:B0-----:R0:W-:Y:S02]  /*32f0*/  STG.E desc[UR36][R16.64], R3 ;  /* 0x0000000310007986 */ /* 0x0011e4000c101924 */
.L_x_7173:
[----:B------:R-:W-:-:S04]  /*3300*/  IMAD R18, R23, 0x200, R18 ;  /* 0x0000020017127824 */ /* 0x000fc800078e0212 */
[----:B------:R-:W-:-:S07]  /*3310*/  VIADD R19, R18, 0x80 ;  /* 0x0000008012137836 */ /* 0x000fce0000000000 */
.L_x_7133:
[----:B------:R-:W-:Y:S05]  /*3320*/  BSYNC B6 ;  /* 0x0000000000067941 */ /* 0x000fea0003800000 */
.L_x_7132:
        /* <DEDUP_REMOVED lines=307> */
.L_x_7204:
        /* <DEDUP_REMOVED lines=22> */
.L_x_7208:
[----:B------:R-:W2:Y:S02]  /*47c0*/  LDG.E.U8 R2, desc[UR36][R2.64] ;  /* 0x0000002402027981 */ /* 0x000ea4000c1e1100 */
[----:B--2---:R-:W-:-:S04]  /*47d0*/  I2FP.F32.U32 R0, R2 ;  /* 0x0000000200007245 */ /* 0x004fc80000201000 */
[----:B------:R-:W-:Y:S01]  /*47e0*/  F2FP.F16.F32.PACK_AB R0, RZ, R0 ;  /* 0x00000000ff00723e */ /* 0x000fe200000000ff */
[----:B------:R-:W-:Y:S06]  /*47f0*/  BRA `(.L_x_7210) ;  /* 0x0000000c00887947 */ /* 0x000fec0003800000 */
.L_x_7207:
        /* <DEDUP_REMOVED lines=10> */
.L_x_7212:
[----:B------:R-:W2:Y:S02]  /*48a0*/  LDG.E R2, desc[UR36][R2.64] ;  /* 0x0000002402027981 */ /* 0x000ea4000c1e1900 */
[----:B--2---:R-:W-:-:S04]  /*48b0*/  I2FP.F32.S32 R0, R2 ;  /* 0x0000000200007245 */ /* 0x004fc80000201400 */
[----:B------:R-:W-:Y:S01]  /*48c0*/  F2FP.F16.F32.PACK_AB R0, RZ, R0 ;  /* 0x00000000ff00723e */ /* 0x000fe200000000ff */
[----:B------:R-:W-:Y:S06]  /*48d0*/  BRA `(.L_x_7210) ;  /* 0x0000000c00507947 */ /* 0x000fec0003800000 */
.L_x_7211:
[----:B------:R-:W2:Y:S02]  /*48e0*/  LDG.E.U16 R2, desc[UR36][R2.64] ;  /* 0x0000002402027981 */ /* 0x000ea4000c1e1500 */
[----:B--2---:R-:W0:Y:S02]  /*48f0*/  I2F.S16 R0, R2 ;  /* 0x0000000200007306 */ /* 0x004e240000101400 */
[----:B0-----:R-:W-:Y:S01]  /*4900*/  F2FP.F16.F32.PACK_AB R0, RZ, R0 ;  /* 0x00000000ff00723e */ /* 0x001fe200000000ff */
[----:B------:R-:W-:Y:S06]  /*4910*/  BRA `(.L_x_7210) ;  /* 0x0000000c00407947 */ /* 0x000fec0003800000 */
.L_x_7206:
        /* <DEDUP_REMOVED lines=9> */
.L_x_7214:
[----:B------:R0:W5:Y:S01]  /*49b0*/  LDG.E.U16 R0, desc[UR36][R2.64] ;  /* 0x0000002402007981 */ /* 0x000162000c1e1500 */
[----:B------:R-:W-:Y:S05]  /*49c0*/  BRA `(.L_x_7210) ;  /* 0x0000000c00147947 */ /* 0x000fea0003800000 */
.L_x_7213:
        /* <DEDUP_REMOVED lines=9> */
.L_x_7216:
[----:B------:R1:W5:Y:S01]  /*4a60*/  LDG.E.U16 R0, desc[UR36][R2.64] ;  /* 0x0000002402007981 */ /* 0x000362000c1e1500 */
[----:B------:R-:W-:Y:S05]  /*4a70*/  BRA `(.L_x_7210) ;  /* 0x0000000800e87947 */ /* 0x000fea0003800000 */
.L_x_7215:
        /* <DEDUP_REMOVED lines=8> */
.L_x_7205:
        /* <DEDUP_REMOVED lines=13> */
.L_x_7219:
        /* <DEDUP_REMOVED lines=8> */
.L_x_7218:
        /* <DEDUP_REMOVED lines=28> */
.L_x_7221:
        /* <DEDUP_REMOVED lines=15> */
.L_x_7220:
[----:B------:R-:W2:Y:S02]  /*4f00*/  LDG.E.U16 R0, desc[UR36][R2.64] ;  /* 0x0000002402007981 */ /* 0x000ea4000c1e1500 */
[----:B--2---:R-:W-:-:S05]  /*4f10*/  IMAD.U32 R0, R0, 0x10000, RZ ;  /* 0x0001000000007824 */ /* 0x004fca00078e00ff */
[----:B------:R-:W-:Y:S01]  /*4f20*/  F2FP.F16.F32.PACK_AB R0, RZ, R0 ;  /* 0x00000000ff00723e */ /* 0x000fe200000000ff */
[----:B------:R-:W-:Y:S06]  /*4f30*/  BRA `(.L_x_7210) ;  /* 0x0000000400b87947 */ /* 0x000fec0003800000 */
.L_x_7217:
        /* <DEDUP_REMOVED lines=12> */
.L_x_7224:
        /* <DEDUP_REMOVED lines=21> */
.L_x_7228:
[----:B------:R-:W-:Y:S05]  /*5150*/  BSYNC B1 ;  /* 0x0000000000017941 */ /* 0x000fea0003800000 */
.L_x_7227:
[----:B------:R-:W-:Y:S01]  /*5160*/  LEA R3, R0, 0x3b800000, 0x17 ;  /* 0x3b80000000037811 */ /* 0x000fe200078eb8ff */
[----:B------:R-:W-:-:S05]  /*5170*/  IMAD.SHL.U32 R0, R2, 0x100000, RZ ;  /* 0x0010000002007824 */ /* 0x000fca00078e00ff */
[----:B------:R-:W-:-:S07]  /*5180*/  LOP3.LUT R0, R3, R0, R4, 0xfe, !PT ;  /* 0x0000000003007212 */ /* 0x000fce00078efe04 */
.L_x_7226:
[----:B------:R-:W-:Y:S05]  /*5190*/  BSYNC B0 ;  /* 0x0000000000007941 */ /* 0x000fea0003800000 */
.L_x_7225:
[----:B------:R-:W-:Y:S01]  /*51a0*/  F2FP.F16.F32.PACK_AB R0, RZ, R0 ;  /* 0x00000000ff00723e */ /* 0x000fe200000000ff */
[----:B------:R-:W-:Y:S06]  /*51b0*/  BRA `(.L_x_7210) ;  /* 0x0000000400187947 */ /* 0x000fec0003800000 */
.L_x_7223:
        /* <DEDUP_REMOVED lines=21> */
.L_x_7232:
[----:B------:R-:W-:Y:S05]  /*5310*/  BSYNC B1 ;  /* 0x0000000000017941 */ /* 0x000fea0003800000 */
.L_x_7231:
[----:B------:R-:W-:Y:S01]  /*5320*/  LEA R3, R0, 0x37800000, 0x17 ;  /* 0x3780000000037811 */ /* 0x000fe200078eb8ff */
[----:B------:R-:W-:-:S05]  /*5330*/  IMAD.SHL.U32 R0, R2, 0x200000, RZ ;  /* 0x0020000002007824 */ /* 0x000fca00078e00ff */
[----:B------:R-:W-:-:S07]  /*5340*/  LOP3.LUT R0, R3, R0, R4, 0xfe, !PT ;  /* 0x0000000003007212 */ /* 0x000fce00078efe04 */
.L_x_7230:
[----:B------:R-:W-:Y:S05]  /*5350*/  BSYNC B0 ;  /* 0x0000000000007941 */ /* 0x000fea0003800000 */
.L_x_7229:
[----:B------:R-:W-:Y:S01]  /*5360*/  F2FP.F16.F32.PACK_AB R0, RZ, R0 ;  /* 0x00000000ff00723e */ /* 0x000fe200000000ff */
[----:B------:R-:W-:Y:S06]  /*5370*/  BRA `(.L_x_7210) ;  /* 0x0000000000a87947 */ /* 0x000fec0003800000 */
.L_x_7222:
        /* <DEDUP_REMOVED lines=14> */
.L_x_7236:
[----:B------:R-:W-:Y:S05]  /*5460*/  BSYNC B0 ;  /* 0x0000000000007941 */ /* 0x000fea0003800000 */
.L_x_7235:
[----:B------:R-:W-:Y:S01]  /*5470*/  F2FP.F16.F32.PACK_AB R0, RZ, R0 ;  /* 0x00000000ff00723e */ /* 0x000fe200000000ff */
[----:B------:R-:W-:Y:S06]  /*5480*/  BRA `(.L_x_7210) ;  /* 0x0000000000647947 */ /* 0x000fec0003800000 */
.L_x_7209:
        /* <DEDUP_REMOVED lines=16> */
.L_x_7237:
[----:B------:R-:W-:Y:S01]  /*5590*/  PRMT R0, RZ, 0x7610, R0 ;  /* 0x00007610ff007816 */ /* 0x000fe20000000000 */
[----:B------:R-:W-:Y:S06]  /*55a0*/  BRA `(.L_x_7210) ;  /* 0x00000000001c7947 */ /* 0x000fec0003800000 */
.L_x_7234:
[----:B------:R-:W2:Y:S02]  /*55b0*/  LDG.E.64 R2, desc[UR36][R2.64] ;  /* 0x0000002402027981 */ /* 0x000ea4000c1e1b00 */
[----:B--2---:R-:W0:Y:S02]  /*55c0*/  I2F.U64 R0, R2 ;  /* 0x0000000200007312 */ /* 0x004e240000301000 */
[----:B0-----:R-:W-:Y:S01]  /*55d0*/  F2FP.F16.F32.PACK_AB R0, RZ, R0 ;  /* 0x00000000ff00723e */ /* 0x001fe200000000ff */
[----:B------:R-:W-:Y:S06]  /*55e0*/  BRA `(.L_x_7210) ;  /* 0x00000000000c7947 */ /* 0x000fec0003800000 */
.L_x_7233:
[----:B------:R-:W2:Y:S02]  /*55f0*/  LDG.E R2, desc[UR36][R2.64] ;  /* 0x0000002402027981 */ /* 0x000ea4000c1e1900 */
[----:B--2---:R-:W-:-:S04]  /*5600*/  I2FP.F32.U32 R0, R2 ;  /* 0x0000000200007245 */ /* 0x004fc80000201000 */
[----:B------:R-:W-:-:S07]  /*5610*/  F2FP.F16.F32.PACK_AB R0, RZ, R0 ;  /* 0x00000000ff00723e */ /* 0x000fce00000000ff */
.L_x_7210:
[----:B------:R-:W2:Y:S01]  /*5620*/  LDC.U8 R5, c[0x0][0x424] ;  /* 0x00010900ff057b82 */ /* 0x000ea20000000000 */
[----:B-----5:R-:W-:-:S07]  /*5630*/  HADD2.F32 R0, -RZ, R0.H0_H0 ;  /* 0x20000000ff007230 */ /* 0x020fce0000004100 */
[----:B01----:R-:W0:Y:S01]  /*5640*/  LDC.U16 R2, c[0x0][0x422] ;  /* 0x00010880ff027b82 */ /* 0x003e220000000400 */
        /* <DEDUP_REMOVED lines=18> */
.L_x_7241:
[----:B------:R-:W-:-:S06]  /*5770*/  HADD2.F32 R3, -RZ, R0.H0_H0 ;  /* 0x20000000ff037230 */ /* 0x000fcc0000004100 */
[----:B------:R-:W0:Y:S02]  /*5780*/  F2I.S64.TRUNC R2, R3 ;  /* 0x0000000300027311 */ /* 0x000e24000020d900 */
[----:B0-----:R0:W-:Y:S01]  /*5790*/  STG.E.U8 desc[UR36][R16.64], R2 ;  /* 0x0000000210007986 */ /* 0x0011e2000c101124 */
[----:B------:R-:W-:Y:S05]  /*57a0*/  BRA `(.L_x_7243) ;  /* 0x0000000c00847947 */ /* 0x000fea0003800000 */
.L_x_7240:
        /* <DEDUP_REMOVED lines=10> */
.L_x_7245:
[----:B------:R-:W-:-:S04]  /*5850*/  HADD2.F32 R0, -RZ, R0.H0_H0 ;  /* 0x20000000ff007230 */ /* 0x000fc80000004100 */
[----:B------:R-:W0:Y:S02]  /*5860*/  F2I.FTZ.TRUNC.NTZ R3, R0 ;  /* 0x0000000000037305 */ /* 0x000e24000021f100 */
[----:B0-----:R0:W-:Y:S01]  /*5870*/  STG.E desc[UR36][R16.64], R3 ;  /* 0x0000000310007986 */ /* 0x0011e2000c101924 */
[----:B------:R-:W-:Y:S05]  /*5880*/  BRA `(.L_x_7243) ;  /* 0x0000000c004c7947 */ /* 0x000fea0003800000 */
.L_x_7244:
[----:B------:R-:W-:-:S04]  /*5890*/  HADD2.F32 R0, -RZ, R0.H0_H0 ;  /* 0x20000000ff007230 */ /* 0x000fc80000004100 */
[----:B------:R-:W0:Y:S02]  /*58a0*/  F2I.FTZ.TRUNC.NTZ R3, R0 ;  /* 0x0000000000037305 */ /* 0x000e24000021f100 */
[----:B0-----:R0:W-:Y:S01]  /*58b0*/  STG.E.U16 desc[UR36][R16.64], R3 ;  /* 0x0000000310007986 */ /* 0x0011e2000c101524 */
[----:B------:R-:W-:Y:S05]  /*58c0*/  BRA `(.L_x_7243) ;  /* 0x0000000c003c7947 */ /* 0x000fea0003800000 */
.L_x_7239:
        /* <DEDUP_REMOVED lines=9> */
.L_x_7247:
[----:B------:R0:W-:Y:S01]  /*5960*/  STG.E.U16 desc[UR36][R16.64], R0 ;  /* 0x0000000010007986 */ /* 0x0001e2000c101524 */
[----:B------:R-:W-:Y:S05]  /*5970*/  BRA `(.L_x_7243) ;  /* 0x0000000c00107947 */ /* 0x000fea0003800000 */
.L_x_7246:
        /* <DEDUP_REMOVED lines=10> */
.L_x_7249:
[----:B------:R-:W-:-:S05]  /*5a20*/  HADD2.F32 R0, -RZ, R0.H0_H0 ;  /* 0x20000000ff007230 */ /* 0x000fca0000004100 */
[----:B------:R-:W-:-:S04]  /*5a30*/  F2FP.F16.F32.PACK_AB R0, RZ, R0 ;  /* 0x00000000ff00723e */ /* 0x000fc800000000ff */
[----:B------:R-:W-:-:S05]  /*5a40*/  PRMT R0, R0, 0x5410, RZ ;  /* 0x0000541000007816 */ /* 0x000fca00000000ff */
[----:B------:R0:W-:Y:S01]  /*5a50*/  STG.E desc[UR36][R16.64], R0 ;  /* 0x0000000010007986 */ /* 0x0001e2000c101924 */
[----:B------:R-:W-:Y:S05]  /*5a60*/  BRA `(.L_x_7243) ;  /* 0x0000000800d47947 */ /* 0x000fea0003800000 */
.L_x_7248:
[----:B------:R-:W-:-:S05]  /*5a70*/  HADD2.F32 R2, -RZ, R0.H0_H0 ;  /* 0x20000000ff027230 */ /* 0x000fca0000004100 */
[----:B------:R-:W-:-:S06]  /*5a80*/  FMUL.FTZ R2, R2, 1 ;  /* 0x3f80000002027820 */ /* 0x000fcc0000410000 */
[----:B------:R-:W0:Y:S02]  /*5a90*/  F2F.F64.F32 R2, R2 ;  /* 0x0000000200027310 */ /* 0x000e240000201800 */
[----:B0-----:R0:W-:Y:S01]  /*5aa0*/  STG.E.64 desc[UR36][R16.64], R2 ;  /* 0x0000000210007986 */ /* 0x0011e2000c101b24 */
[----:B------:R-:W-:Y:S05]  /*5ab0*/  BRA `(.L_x_7243) ;  /* 0x0000000800c07947 */ /* 0x000fea0003800000 */
.L_x_7238:
        /* <DEDUP_REMOVED lines=13> */
.L_x_7252:
[----:B------:R-:W-:Y:S01]  /*5b90*/  HADD2.F32 R0, -RZ, R0.H0_H0 ;  /* 0x20000000ff007230 */ /* 0x000fe20000004100 */
[----:B------:R-:W-:-:S04]  /*5ba0*/  CS2R R6, SRZ ;  /* 0x0000000000067805 */ /* 0x000fc8000001ff00 */
[----:B------:R-:W-:-:S04]  /*5bb0*/  FMUL.FTZ R0, R0, 1 ;  /* 0x3f80000000007820 */ /* 0x000fc80000410000 */
[----:B------:R-:W0:Y:S02]  /*5bc0*/  F2F.F64.F32 R4, R0 ;  /* 0x0000000000047310 */ /* 0x000e240000201800 */
[----:B0-----:R0:W-:Y:S01]  /*5bd0*/  STG.E.128 desc[UR36][R16.64], R4 ;  /* 0x0000000410007986 */ /* 0x0011e2000c101d24 */
[----:B------:R-:W-:Y:S05]  /*5be0*/  BRA `(.L_x_7243) ;  /* 0x0000000800747947 */ /* 0x000fea0003800000 */
.L_x_7251:
        /* <DEDUP_REMOVED lines=21> */
.L_x_7256:
[----:B------:R-:W-:Y:S05]  /*5d40*/  BSYNC B0 ;  /* 0x0000000000007941 */ /* 0x000fea0003800000 */
.L_x_7255:
[----:B------:R-:W-:-:S05]  /*5d50*/  LOP3.LUT R3, R0, R3, RZ, 0xfc, !PT ;  /* 0x0000000300037212 */ /* 0x000fca00078efcff */
[----:B------:R0:W-:Y:S01]  /*5d60*/  STG.E.U8 desc[UR36][R16.64], R3 ;  /* 0x0000000310007986 */ /* 0x0001e2000c101124 */
[----:B------:R-:W-:Y:S05]  /*5d70*/  BRA `(.L_x_7243) ;  /* 0x0000000800107947 */ /* 0x000fea0003800000 */
.L_x_7254:
        /* <DEDUP_REMOVED lines=13> */
.L_x_7258:
[----:B------:R-:W-:Y:S01]  /*5e50*/  IMAD.MOV.U32 R0, RZ, RZ, 0x7f ;  /* 0x0000007fff007424 */ /* 0x000fe200078e00ff */
[----:B------:R-:W-:-:S04]  /*5e60*/  ISETP.GT.U32.AND P0, PT, R2, 0x7f800000, PT ;  /* 0x7f8000000200780c */ /* 0x000fc80003f04070 */
[----:B------:R-:W-:-:S09]  /*5e70*/  SEL R0, R0, 0x7c, P0 ;  /* 0x0000007c00007807 */ /* 0x000fd20000000000 */
.L_x_7259:
[----:B------:R-:W-:Y:S05]  /*5e80*/  BSYNC B0 ;  /* 0x0000000000007941 */ /* 0x000fea0003800000 */
.L_x_7257:
[----:B------:R-:W-:-:S04]  /*5e90*/  LOP3.LUT R2, R3, 0x80000000, RZ, 0xc0, !PT ;  /* 0x8000000003027812 */ /* 0x000fc800078ec0ff */
[----:B------:R-:W-:-:S04]  /*5ea0*/  SHF.R.U32.HI R3, RZ, 0x18, R2 ;  /* 0x00000018ff037819 */ /* 0x000fc80000011602 */
[----:B------:R-:W-:-:S05]  /*5eb0*/  LOP3.LUT R3, R0, R3, RZ, 0xfc, !PT ;  /* 0x0000000300037212 */ /* 0x000fca00078efcff */
[----:B------:R0:W-:Y:S01]  /*5ec0*/  STG.E.U8 desc[UR36][R16.64], R3 ;  /* 0x0000000310007986 */ /* 0x0001e2000c101124 */
[----:B------:R-:W-:Y:S05]  /*5ed0*/  BRA `(.L_x_7243) ;  /* 0x0000000400b87947 */ /* 0x000fea0003800000 */
.L_x_7253:
[----:B------:R-:W-:-:S05]  /*5ee0*/  HADD2.F32 R0, -RZ, R0.H0_H0 ;  /* 0x20000000ff007230 */ /* 0x000fca0000004100 */
[----:B------:R-:W-:-:S05]  /*5ef0*/  F2FP.BF16.F32.PACK_AB R0, RZ, R0 ;  /* 0x00000000ff00723e */ /* 0x000fca00000010ff */
[----:B------:R0:W-:Y:S01]  /*5f00*/  STG.E.U16 desc[UR36][R16.64], R0 ;  /* 0x0000000010007986 */ /* 0x0001e2000c101524 */
[----:B------:R-:W-:Y:S05]  /*5f10*/  BRA `(.L_x_7243) ;  /* 0x0000000400a87947 */ /* 0x000fea0003800000 */
.L_x_7250:
        /* <DEDUP_REMOVED lines=12> */
.L_x_7262:
        /* <DEDUP_REMOVED lines=17> */
.L_x_7265:
[----:B------:R-:W-:-:S04]  /*60f0*/  LOP3.LUT R2, R3, 0x80000000, RZ, 0xc0, !PT ;  /* 0x8000000003027812 */ /* 0x000fc800078ec0ff */
[----:B------:R-:W-:-:S04]  /*6100*/  SHF.R.U32.HI R3, RZ, 0x18, R2 ;  /* 0x00000018ff037819 */ /* 0x000fc80000011602 */
[----:B------:R-:W-:-:S04]  /*6110*/  LOP3.LUT R0, R0, R3, RZ, 0xfc, !PT ;  /* 0x0000000300007212 */ /* 0x000fc800078efcff */
[----:B------:R-:W-:-:S07]  /*6120*/  PRMT R8, R0, 0x7610, R8 ;  /* 0x0000761000087816 */ /* 0x000fce0000000008 */
.L_x_7264:
[----:B------:R-:W-:Y:S05]  /*6130*/  BSYNC B0 ;  /* 0x0000000000007941 */ /* 0x000fea0003800000 */
.L_x_7263:
[----:B------:R3:W-:Y:S01]  /*6140*/  STG.E.U8 desc[UR36][R16.64], R8 ;  /* 0x0000000810007986 */ /* 0x0007e2000c101124 */
[----:B------:R-:W-:Y:S05]  /*6150*/  BRA `(.L_x_7243) ;  /* 0x0000000400187947 */ /* 0x000fea0003800000 */
.L_x_7261:
        /* <DEDUP_REMOVED lines=17> */
.L_x_7268:
[----:B------:R-:W-:-:S04]  /*6270*/  LOP3.LUT R2, R3, 0x80000000, RZ, 0xc0, !PT ;  /* 0x8000000003027812 */ /* 0x000fc800078ec0ff */
[----:B------:R-:W-:-:S04]  /*6280*/  SHF.R.U32.HI R3, RZ, 0x18, R2 ;  /* 0x00000018ff037819 */ /* 0x000fc80000011602 */
[----:B------:R-:W-:-:S04]  /*6290*/  LOP3.LUT R0, R0, R3, RZ, 0xfc, !PT ;  /* 0x0000000300007212 */ /* 0x000fc800078efcff */
[----:B------:R-:W-:-:S07]  /*62a0*/  PRMT R8, R0, 0x7610, R8 ;  /* 0x0000761000087816 */ /* 0x000fce0000000008 */
.L_x_7267:
[----:B------:R-:W-:Y:S05]  /*62b0*/  BSYNC B0 ;  /* 0x0000000000007941 */ /* 0x000fea0003800000 */
.L_x_7266:
[----:B------:R0:W-:Y:S01]  /*62c0*/  STG.E.U8 desc[UR36][R16.64], R8 ;  /* 0x0000000810007986 */ /* 0x0001e2000c101124 */
[----:B------:R-:W-:Y:S05]  /*62d0*/  BRA `(.L_x_7243) ;  /* 0x0000000000b87947 */ /* 0x000fea0003800000 */
.L_x_7260:
        /* <DEDUP_REMOVED lines=22> */
.L_x_7242:
        /* <DEDUP_REMOVED lines=16> */
.L_x_7271:
[----:B------:R-:W-:Y:S05]  /*6540*/  BRA `(.L_x_7243) ;  /* 0x00000000001c7947 */ /* 0x000fea0003800000 */
.L_x_7270:
[----:B------:R-:W-:-:S06]  /*6550*/  HADD2.F32 R2, -RZ, R0.H0_H0 ;  /* 0x20000000ff027230 */ /* 0x000fcc0000004100 */
[----:B------:R-:W0:Y:S02]  /*6560*/  F2I.U64.TRUNC R2, R2 ;  /* 0x0000000200027311 */ /* 0x000e24000020d800 */
[----:B0-----:R2:W-:Y:S01]  /*6570*/  STG.E.64 desc[UR36][R16.64], R2 ;  /* 0x0000000210007986 */ /* 0x0015e2000c101b24 */
[----:B------:R-:W-:Y:S05]  /*6580*/  BRA `(.L_x_7243) ;  /* 0x00000000000c7947 */ /* 0x000fea0003800000 */
.L_x_7269:
[----:B------:R-:W-:-:S04]  /*6590*/  HADD2.F32 R0, -RZ, R0.H0_H0 ;  /* 0x20000000ff007230 */ /* 0x000fc80000004100 */
[----:B------:R-:W0:Y:S02]  /*65a0*/  F2I.FTZ.U32.TRUNC.NTZ R3, R0 ;  /* 0x0000000000037305 */ /* 0x000e24000021f000 */
[----:B0-----:R0:W-:Y:S02]  /*65b0*/  STG.E desc[UR36][R16.64], R3 ;  /* 0x0000000310007986 */ /* 0x0011e4000c101924 */
.L_x_7243:
[----:B------:R-:W-:-:S07]  /*65c0*/  VIADD R19, R19, 0x80 ;  /* 0x0000008013137836 */ /* 0x000fce0000000000 */
.L_x_7203:
[----:B------:R-:W-:Y:S05]  /*65d0*/  BSYNC B6 ;  /* 0x0000000000067941 */ /* 0x000fea0003800000 */
.L_x_7202:
        /* <DEDUP_REMOVED lines=307> */
.L_x_7274:
        /* <DEDUP_REMOVED lines=22> */
.L_x_7278:
[----:B------:R-:W2:Y:S02]  /*7a70*/  LDG.E.U8 R2, desc[UR36][R2.64] ;  /* 0x0000002402027981 */ /* 0x000ea4000c1e1100 */
[----:B--2---:R-:W-:-:S04]  /*7a80*/  I2FP.F32.U32 R0, R2 ;  /* 0x0000000200007245 */ /* 0x004fc80000201000 */
[----:B------:R-:W-:Y:S01]  /*7a90*/  F2FP.F16.F32.PACK_AB R0, RZ, R0 ;  /* 0x00000000ff00723e */ /* 0x000fe200000000ff */
[----:B------:R-:W-:Y:S06]  /*7aa0*/  BRA `(.L_x_7280) ;  /* 0x0000000c00887947 */ /* 0x000fec0003800000 */
.L_x_7277:
        /* <DEDUP_REMOVED lines=10> */
.L_x_7282:
[----:B------:R-:W2:Y:S02]  /*7b50*/  LDG.E R2, desc[UR36][R2.64] ;  /* 0x0000002402027981 */ /* 0x000ea4000c1e1900 */
[----:B--2---:R-:W-:-:S04]  /*7b60*/  I2FP.F32.S32 R0, R2 ;  /* 0x0000000200007245 */ /* 0x004fc80000201400 */
[----:B------:R-:W-:Y:S01]  /*7b70*/  F2FP.F16.F32.PACK_AB R0, RZ, R0 ;  /* 0x00000000ff00723e */ /* 0x000fe200000000ff */
[----:B------:R-:W-:Y:S06]  /*7b80*/  BRA `(.L_x_7280) ;  /* 0x0000000c00507947 */ /* 0x000fec0003800000 */
.L_x_7281:
[----:B------:R-:W2:Y:S02]  /*7b90*/  LDG.E.U16 R2, desc[UR36][R2.64] ;  /* 0x0000002402027981 */ /* 0x000ea4000c1e1500 */
[----:B--2---:R-:W0:Y:S02]  /*7ba0*/  I2F.S16 R0, R2 ;  /* 0x0000000200007306 */ /* 0x004e240000101400 */
[----:B0-----:R-:W-:Y:S01]  /*7bb0*/  F2FP.F16.F32.PACK_AB R0, RZ, R0 ;  /* 0x00000000ff00723e */ /* 0x001fe200000000ff */
[----:B------:R-:W-:Y:S06]  /*7bc0*/  BRA `(.L_x_7280) ;  /* 0x0000000c00407947 */ /* 0x000fec0003800000 */
.L_x_7276:
        /* <DEDUP_REMOVED lines=9> */
.L_x_7284:
[----:B------:R1:W5:Y:S01]  /*7c60*/  LDG.E.U16 R0, desc[UR36][R2.64] ;  /* 0x0000002402007981 */ /* 0x000362000c1e1500 */
[----:B------:R-:W-:Y:S05]  /*7c70*/  BRA `(.L_x_7280) ;  /* 0x0000000c00147947 */ /* 0x000fea0003800000 */
.L_x_7283:
        /* <DEDUP_REMOVED lines=9> */
.L_x_7286:
[----:B------:R0:W5:Y:S01]  /*7d10*/  LDG.E.U16 R0, desc[UR36][R2.64] ;  /* 0x0000002402007981 */ /* 0x000162000c1e1500 */
[----:B------:R-:W-:Y:S05]  /*7d20*/  BRA `(.L_x_7280) ;  /* 0x0000000800e87947 */ /* 0x000fea0003800000 */
.L_x_7285:
        /* <DEDUP_REMOVED lines=8> */
.L_x_7275:
        /* <DEDUP_REMOVED lines=13> */
.L_x_7289:
        /* <DEDUP_REMOVED lines=8> */
.L_x_7288:
        /* <DEDUP_REMOVED lines=28> */
.L_x_7291:
        /* <DEDUP_REMOVED lines=15> */
.L_x_7290:
[----:B------:R-:W2:Y:S02]  /*81b0*/  LDG.E.U16 R0, desc[UR36][R2.64] ;  /* 0x0000002402007981 */ /* 0x000ea4000c1e1500 */
[----:B--2---:R-:W-:-:S05]  /*81c0*/  IMAD.U32 R0, R0, 0x10000, RZ ;  /* 0x0001000000007824 */ /* 0x004fca00078e00ff */
[----:B------:R-:W-:Y:S01]  /*81d0*/  F2FP.F16.F32.PACK_AB R0, RZ, R0 ;  /* 0x00000000ff00723e */ /* 0x000fe200000000ff */
[----:B------:R-:W-:Y:S06]  /*81e0*/  BRA `(.L_x_7280) ;  /* 0x0000000400b87947 */ /* 0x000fec0003800000 */
.L_x_7287:
        /* <DEDUP_REMOVED lines=12> */
.L_x_7294:
        /* <DEDUP_REMOVED lines=21> */
.L_x_7298:
[----:B------:R-:W-:Y:S05]  /*8400*/  BSYNC B1 ;  /* 0x0000000000017941 */ /* 0x000fea0003800000 */
.L_x_7297:
[----:B------:R-:W-:Y:S01]  /*8410*/  LEA R3, R0, 0x3b800000, 0x17 ;  /* 0x3b80000000037811 */ /* 0x000fe200078eb8ff */
[----:B------:R-:W-:-:S05]  /*8420*/  IMAD.SHL.U32 R0, R2, 0x100000, RZ ;  /* 0x0010000002007824 */ /* 0x000fca00078e00ff */
[----:B------:R-:W-:-:S07]  /*8430*/  LOP3.LUT R0, R3, R0, R4, 0xfe, !PT ;  /* 0x0000000003007212 */ /* 0x000fce00078efe04 */
.L_x_7296:
[----:B------:R-:W-:Y:S05]  /*8440*/  BSYNC B0 ;  /* 0x0000000000007941 */ /* 0x000fea0003800000 */
.L_x_7295:
[----:B------:R-:W-:Y:S01]  /*8450*/  F2FP.F16.F32.PACK_AB R0, RZ, R0 ;  /* 0x00000000ff00723e */ /* 0x000fe200000000ff */
[----:B------:R-:W-:Y:S06]  /*8460*/  BRA `(.L_x_7280) ;  /* 0x0000000400187947 */ /* 0x000fec0003800000 */
.L_x_7293:
        /* <DEDUP_REMOVED lines=21> */
.L_x_7302:
[----:B------:R-:W-:Y:S05]  /*85c0*/  BSYNC B1 ;  /* 0x0000000000017941 */ /* 0x000fea0003800000 */
.L_x_7301:
[----:B------:R-:W-:Y:S01]  /*85d0*/  LEA R3, R0, 0x37800000, 0x17 ;  /* 0x3780000000037811 */ /* 0x000fe200078eb8ff */
[----:B------:R-:W-:-:S05]  /*85e0*/  IMAD.SHL.U32 R0, R2, 0x200000, RZ ;  /* 0x0020000002007824 */ /* 0x000fca00078e00ff */
[----:B------:R-:W-:-:S07]  /*85f0*/  LOP3.LUT R0, R3, R0, R4, 0xfe, !PT ;  /* 0x0000000003007212 */ /* 0x000fce00078efe04 */
.L_x_7300:
[----:B------:R-:W-:Y:S05]  /*8600*/  BSYNC B0 ;  /* 0x0000000000007941 */ /* 0x000fea0003800000 */
.L_x_7299:
[----:B------:R-:W-:Y:S01]  /*8610*/  F2FP.F16.F32.PACK_AB R0, RZ, R0 ;  /* 0x00000000ff00723e */ /* 0x000fe200000000ff */
[----:B------:R-:W-:Y:S06]  /*8620*/  BRA `(.L_x_7280) ;  /* 0x0000000000a87947 */ /* 0x000fec0003800000 */
.L_x_7292:
        /* <DEDUP_REMOVED lines=14> */
.L_x_7306:
[----:B------:R-:W-:Y:S05]  /*8710*/  BSYNC B0 ;  /* 0x0000000000007941 */ /* 0x000fea0003800000 */
.L_x_7305:
[----:B------:R-:W-:Y:S01]  /*8720*/  F2FP.F16.F32.PACK_AB R0, RZ, R0 ;  /* 0x00000000ff00723e */ /* 0x000fe200000000ff */
[----:B------:R-:W-:Y:S06]  /*8730*/  BRA `(.L_x_7280) ;  /* 0x0000000000647947 */ /* 0x000fec0003800000 */
.L_x_7279:
        /* <DEDUP_REMOVED lines=16> */
.L_x_7307:
[----:B------:R-:W-:Y:S01]  /*8840*/  PRMT R0, RZ, 0x7610, R0 ;  /* 0x00007610ff007816 */ /* 0x000fe20000000000 */
[----:B------:R-:W-:Y:S06]  /*8850*/  BRA `(.L_x_7280) ;  /* 0x00000000001c7947 */ /* 0x000fec0003800000 */
.L_x_7304:
[----:B------:R-:W2:Y:S02]  /*8860*/  LDG.E.64 R2, desc[UR36][R2.64] ;  /* 0x0000002402027981 */ /* 0x000ea4000c1e1b00 */
[----:B--2---:R-:W0:Y:S02]  /*8870*/  I2F.U64 R0, R2 ;  /* 0x0000000200007312 */ /* 0x004e240000301000 */
[----:B0-----:R-:W-:Y:S01]  /*8880*/  F2FP.F16.F32.PACK_AB R0, RZ, R0 ;  /* 0x00000000ff00723e */ /* 0x001fe200000000ff */
[----:B------:R-:W-:Y:S06]  /*8890*/  BRA `(.L_x_7280) ;  /* 0x00000000000c7947 */ /* 0x000fec0003800000 */
.L_x_7303:
[----:B------:R-:W2:Y:S02]  /*88a0*/  LDG.E R2, desc[UR36][R2.64] ;  /* 0x0000002402027981 */ /* 0x000ea4000c1e1900 */
[----:B--2---:R-:W-:-:S04]  /*88b0*/  I2FP.F32.U32 R0, R2 ;  /* 0x0000000200007245 */ /* 0x004fc80000201000 */
[----:B------:R-:W-:-:S07]  /*88c0*/  F2FP.F16.F32.PACK_AB R0, RZ, R0 ;  /* 0x00000000ff00723e */ /* 0x000fce00000000ff */
.L_x_7280:
        /* <DEDUP_REMOVED lines=21> */
.L_x_7311:
[----:B------:R-:W-:-:S06]  /*8a20*/  HADD2.F32 R3, -RZ, R0.H0_H0 ;  /* 0x20000000ff037230 */ /* 0x000fcc0000004100 */
[----:B------:R-:W0:Y:S02]  /*8a30*/  F2I.S64.TRUNC R2, R3 ;  /* 0x0000000300027311 */ /* 0x000e24000020d900 */
[----:B0-----:R3:W-:Y:S01]  /*8a40*/  STG.E.U8 desc[UR36][R16.64], R2 ;  /* 0x0000000210007986 */ /* 0x0017e2000c101124 */
[----:B------:R-:W-:Y:S05]  /*8a50*/  BRA `(.L_x_7313) ;  /* 0x0000000c00847947 */ /* 0x000fea0003800000 */
.L_x_7310:
        /* <DEDUP_REMOVED lines=10> */
.L_x_7315:
[----:B------:R-:W-:-:S04]  /*8b00*/  HADD2.F32 R0, -RZ, R0.H0_H0 ;  /* 0x20000000ff007230 */ /* 0x000fc80000004100 */
[----:B------:R-:W0:Y:S02]  /*8b10*/  F2I.FTZ.TRUNC.NTZ R3, R0 ;  /* 0x0000000000037305 */ /* 0x000e24000021f100 */
[----:B0-----:R2:W-:Y:S01]  /*8b20*/  STG.E desc[UR36][R16.64], R3 ;  /* 0x0000000310007986 */ /* 0x0015e2000c101924 */
[----:B------:R-:W-:Y:S05]  /*8b30*/  BRA `(.L_x_7313) ;  /* 0x0000000c004c7947 */ /* 0x000fea0003800000 */
.L_x_7314:
[----:B------:R-:W-:-:S04]  /*8b40*/  HADD2.F32 R0, -RZ, R0.H0_H0 ;  /* 0x20000000ff007230 */ /* 0x000fc80000004100 */
[----:B------:R-:W0:Y:S02]  /*8b50*/  F2I.FTZ.TRUNC.NTZ R3, R0 ;  /* 0x0000000000037305 */ /* 0x000e24000021f100 */
[----:B0-----:R0:W-:Y:S01]  /*8b60*/  STG.E.U16 desc[UR36][R16.64], R3 ;  /* 0x0000000310007986 */ /* 0x0011e2000c101524 */
[----:B------:R-:W-:Y:S05]  /*8b70*/  BRA `(.L_x_7313) ;  /* 0x0000000c003c7947 */ /* 0x000fea0003800000 */
.L_x_7309:
        /* <DEDUP_REMOVED lines=9> */
.L_x_7317:
[----:B------:R0:W-:Y:S01]  /*8c10*/  STG.E.U16 desc[UR36][R16.64], R0 ;  /* 0x0000000010007986 */ /* 0x0001e2000c101524 */
[----:B------:R-:W-:Y:S05]  /*8c20*/  BRA `(.L_x_7313) ;  /* 0x0000000c00107947 */ /* 0x000fea0003800000 */
.L_x_7316:
        /* <DEDUP_REMOVED lines=10> */
.L_x_7319:
[----:B------:R-:W-:-:S05]  /*8cd0*/  HADD2.F32 R0, -RZ, R0.H0_H0 ;  /* 0x20000000ff007230 */ /* 0x000fca0000004100 */
[----:B------:R-:W-:-:S04]  /*8ce0*/  F2FP.F16.F32.PACK_AB R0, RZ, R0 ;  /* 0x00000000ff00723e */ /* 0x000fc800000000ff */
[----:B------:R-:W-:-:S05]  /*8cf0*/  PRMT R0, R0, 0x5410, RZ ;  /* 0x0000541000007816 */ /* 0x000fca00000000ff */
[----:B------:R0:W-:Y:S01]  /*8d00*/  STG.E desc[UR36][R16.64], R0 ;  /* 0x0000000010007986 */ /* 0x0001e2000c101924 */
[----:B------:R-:W-:Y:S05]  /*8d10*/  BRA `(.L_x_7313) ;  /* 0x0000000800d47947 */ /* 0x000fea0003800000 */
.L_x_7318:
[----:B------:R-:W-:-:S05]  /*8d20*/  HADD2.F32 R2, -RZ, R0.H0_H0 ;  /* 0x20000000ff027230 */ /* 0x000fca0000004100 */
[----:B------:R-:W-:-:S06]  /*8d30*/  FMUL.FTZ R2, R2, 1 ;  /* 0x3f80000002027820 */ /* 0x000fcc0000410000 */
[----:B------:R-:W0:Y:S02]  /*8d40*/  F2F.F64.F32 R2, R2 ;  /* 0x0000000200027310 */ /* 0x000e240000201800 */
[----:B0-----:R0:W-:Y:S01]  /*8d50*/  STG.E.64 desc[UR36][R16.64], R2 ;  /* 0x0000000210007986 */ /* 0x0011e2000c101b24 */
[----:B------:R-:W-:Y:S05]  /*8d60*/  BRA `(.L_x_7313) ;  /* 0x0000000800c07947 */ /* 0x000fea0003800000 */
.L_x_7308:
        /* <DEDUP_REMOVED lines=13> */
.L_x_7322:
[----:B------:R-:W-:Y:S01]  /*8e40*/  HADD2.F32 R0, -RZ, R0.H0_H0 ;  /* 0x20000000ff007230 */ /* 0x000fe20000004100 */
[----:B------:R-:W-:-:S04]  /*8e50*/  CS2R R6, SRZ ;  /* 0x0000000000067805 */ /* 0x000fc8000001ff00 */
[----:B------:R-:W-:-:S04]  /*8e60*/  FMUL.FTZ R0, R0, 1 ;  /* 0x3f80000000007820 */ /* 0x000fc80000410000 */
[----:B------:R-:W0:Y:S02]  /*8e70*/  F2F.F64.F32 R4, R0 ;  /* 0x0000000000047310 */ /* 0x000e240000201800 */
[----:B0-----:R0:W-:Y:S01]  /*8e80*/  STG.E.128 desc[UR36][R16.64], R4 ;  /* 0x0000000410007986 */ /* 0x0011e2000c101d24 */
[----:B------:R-:W-:Y:S05]  /*8e90*/  BRA `(.L_x_7313) ;  /* 0x0000000800747947 */ /* 0x000fea0003800000 */
.L_x_7321:
        /* <DEDUP_REMOVED lines=21> */
.L_x_7326:
[----:B------:R-:W-:Y:S05]  /*8ff0*/  BSYNC B0 ;  /* 0x0000000000007941 */ /* 0x000fea0003800000 */
.L_x_7325:
[----:B------:R-:W-:-:S05]  /*9000*/  LOP3.LUT R3, R0, R3, RZ, 0xfc, !PT ;  /* 0x0000000300037212 */ /* 0x000fca00078efcff */
[----:B------:R0:W-:Y:S01]  /*9010*/  STG.E.U8 desc[UR36][R16.64], R3 ;  /* 0x0000000310007986 */ /* 0x0001e2000c101124 */
[----:B------:R-:W-:Y:S05]  /*9020*/  BRA `(.L_x_7313) ;  /* 0x0000000800107947 */ /* 0x000fea0003800000 */
.L_x_7324:
        /* <DEDUP_REMOVED lines=13> */
.L_x_7328:
[----:B------:R-:W-:Y:S01]  /*9100*/  IMAD.MOV.U32 R0, RZ, RZ, 0x7f ;  /* 0x0000007fff007424 */ /* 0x000fe200078e00ff */
[----:B------:R-:W-:-:S04]  /*9110*/  ISETP.GT.U32.AND P0, PT, R2, 0x7f800000, PT ;  /* 0x7f8000000200780c */ /* 0x000fc80003f04070 */
[----:B------:R-:W-:-:S09]  /*9120*/  SEL R0, R0, 0x7c, P0 ;  /* 0x0000007c00007807 */ /* 0x000fd20000000000 */
.L_x_7329:
[----:B------:R-:W-:Y:S05]  /*9130*/  BSYNC B0 ;  /* 0x0000000000007941 */ /* 0x000fea0003800000 */
.L_x_7327:
[----:B------:R-:W-:-:S04]  /*9140*/  LOP3.LUT R2, R3, 0x80000000, RZ, 0xc0, !PT ;  /* 0x8000000003027812 */ /* 0x000fc800078ec0ff */
[----:B------:R-:W-:-:S04]  /*9150*/  SHF.R.U32.HI R3, RZ, 0x18, R2 ;  /* 0x00000018ff037819 */ /* 0x000fc80000011602 */
[----:B------:R-:W-:-:S05]  /*9160*/  LOP3.LUT R3, R0, R3, RZ, 0xfc, !PT ;  /* 0x0000000300037212 */ /* 0x000fca00078efcff */
[----:B------:R0:W-:Y:S01]  /*9170*/  STG.E.U8 desc[UR36][R16.64], R3 ;  /* 0x0000000310007986 */ /* 0x0001e2000c101124 */
[----:B------:R-:W-:Y:S05]  /*9180*/  BRA `(.L_x_7313) ;  /* 0x0000000400b87947 */ /* 0x000fea0003800000 */
.L_x_7323:
[----:B------:R-:W-:-:S05]  /*9190*/  HADD2.F32 R0, -RZ, R0.H0_H0 ;  /* 0x20000000ff007230 */ /* 0x000fca0000004100 */
[----:B------:R-:W-:-:S05]  /*91a0*/  F2FP.BF16.F32.PACK_AB R0, RZ, R0 ;  /* 0x00000000ff00723e */ /* 0x000fca00000010ff */
[----:B------:R0:W-:Y:S01]  /*91b0*/  STG.E.U16 desc[UR36][R16.64], R0 ;  /* 0x0000000010007986 */ /* 0x0001e2000c101524 */
[----:B------:R-:W-:Y:S05]  /*91c0*/  BRA `(.L_x_7313) ;  /* 0x0000000400a87947 */ /* 0x000fea0003800000 */
.L_x_7320:
        /* <DEDUP_REMOVED lines=12> */
.L_x_7332:
        /* <DEDUP_REMOVED lines=17> */
.L_x_7335:
[----:B------:R-:W-:-:S04]  /*93a0*/  LOP3.LUT R2, R3, 0x80000000, RZ, 0xc0, !PT ;  /* 0x8000000003027812 */ /* 0x000fc800078ec0ff */
[----:B------:R-:W-:-:S04]  /*93b0*/  SHF.R.U32.HI R3, RZ, 0x18, R2 ;  /* 0x00000018ff037819 */ /* 0x000fc80000011602 */
[----:B------:R-:W-:-:S04]  /*93c0*/  LOP3.LUT R0, R0, R3, RZ, 0xfc, !PT ;  /* 0x0000000300007212 */ /* 0x000fc800078efcff */
[----:B------:R-:W-:-:S07]  /*93d0*/  PRMT R8, R0, 0x7610, R8 ;  /* 0x0000761000087816 */ /* 0x000fce0000000008 */
.L_x_7334:
[----:B------:R-:W-:Y:S05]  /*93e0*/  BSYNC B0 ;  /* 0x0000000000007941 */ /* 0x000fea0003800000 */
.L_x_7333:
[----:B------:R0:W-:Y:S01]  /*93f0*/  STG.E.U8 desc[UR36][R16.64], R8 ;  /* 0x0000000810007986 */ /* 0x0001e2000c101124 */
[----:B------:R-:W-:Y:S05]  /*9400*/  BRA `(.L_x_7313) ;  /* 0x0000000400187947 */ /* 0x000fea0003800000 */
.L_x_7331:
        /* <DEDUP_REMOVED lines=17> */
.L_x_7338:
[----:B------:R-:W-:-:S04]  /*9520*/  LOP3.LUT R2, R3, 0x80000000, RZ, 0xc0, !PT ;  /* 0x8000000003027812 */ /* 0x000fc800078ec0ff */
[----:B------:R-:W-:-:S04]  /*9530*/  SHF.R.U32.HI R3, RZ, 0x18, R2 ;  /* 0x00000018ff037819 */ /* 0x000fc80000011602 */
[----:B------:R-:W-:-:S04]  /*9540*/  LOP3.LUT R0, R0, R3, RZ, 0xfc, !PT ;  /* 0x0000000300007212 */ /* 0x000fc800078efcff */
[----:B------:R-:W-:-:S07]  /*9550*/  PRMT R8, R0, 0x7610, R8 ;  /* 0x0000761000087816 */ /* 0x000fce0000000008 */
.L_x_7337:
[----:B------:R-:W-:Y:S05]  /*9560*/  BSYNC B0 ;  /* 0x0000000000007941 */ /* 0x000fea0003800000 */
.L_x_7336:
[----:B------:R0:W-:Y:S01]  /*9570*/  STG.E.U8 desc[UR36][R16.64], R8 ;  /* 0x0000000810007986 */ /* 0x0001e2000c101124 */
[----:B------:R-:W-:Y:S05]  /*9580*/  BRA `(.L_x_7313) ;  /* 0x0000000000b87947 */ /* 0x000fea0003800000 */
.L_x_7330:
        /* <DEDUP_REMOVED lines=22> */
.L_x_7312:
        /* <DEDUP_REMOVED lines=16> */
.L_x_7341:
[----:B------:R-:W-:Y:S05]  /*97f0*/  BRA `(.L_x_7313) ;  /* 0x00000000001c7947 */ /* 0x000fea0003800000 */
.L_x_7340:
[----:B------:R-:W-:-:S06]  /*9800*/  HADD2.F32 R2, -RZ, R0.H0_H0 ;  /* 0x20000000ff027230 */ /* 0x000fcc0000004100 */
[----:B------:R-:W0:Y:S02]  /*9810*/  F2I.U64.TRUNC R2, R2 ;  /* 0x0000000200027311 */ /* 0x000e24000020d800 */
[----:B0-----:R0:W-:Y:S01]  /*9820*/  STG.E.64 desc[UR36][R16.64], R2 ;  /* 0x0000000210007986 */ /* 0x0011e2000c101b24 */
[----:B------:R-:W-:Y:S05]  /*9830*/  BRA `(.L_x_7313) ;  /* 0x00000000000c7947 */ /* 0x000fea0003800000 */
.L_x_7339:
[----:B------:R-:W-:-:S04]  /*9840*/  HADD2.F32 R0, -RZ, R0.H0_H0 ;  /* 0x20000000ff007230 */ /* 0x000fc80000004100 */
[----:B------:R-:W0:Y:S02]  /*9850*/  F2I.FTZ.U32.TRUNC.NTZ R3, R0 ;  /* 0x0000000000037305 */ /* 0x000e24000021f000 */
[----:B0-----:R0:W-:Y:S02]  /*9860*/  STG.E desc[UR36][R16.64], R3 ;  /* 0x0000000310007986 */ /* 0x0011e4000c101924 */
.L_x_7313:
[----:B------:R-:W-:-:S07]  /*9870*/  VIADD R19, R19, 0x80 ;  /* 0x0000008013137836 */ /* 0x000fce0000000000 */
.L_x_7273:
[----:B------:R-:W-:Y:S05]  /*9880*/  BSYNC B6 ;  /* 0x0000000000067941 */ /* 0x000fea0003800000 */
.L_x_7272:
        /* <DEDUP_REMOVED lines=306> */
.L_x_7342:
        /* <DEDUP_REMOVED lines=22> */
.L_x_7346:
[----:B------:R-:W2:Y:S02]  /*ad10*/  LDG.E.U8 R2, desc[UR36][R2.64] ;  /* 0x0000002402027981 */ /* 0x000ea4000c1e1100 */
[----:B--2---:R-:W-:-:S04]  /*ad20*/  I2FP.F32.U32 R0, R2 ;  /* 0x0000000200007245 */ /* 0x004fc80000201000 */
[----:B------:R-:W-:Y:S01]  /*ad30*/  F2FP.F16.F32.PACK_AB R0, RZ, R0 ;  /* 0x00000000ff00723e */ /* 0x000fe200000000ff */
[----:B------:R-:W-:Y:S06]  /*ad40*/  BRA `(.L_x_7348) ;  /* 0x0000000c00887947 */ /* 0x000fec0003800000 */
.L_x_7345:
        /* <DEDUP_REMOVED lines=10> */
.L_x_7350:
[----:B------:R-:W2:Y:S02]  /*adf0*/  LDG.E R2, desc[UR36][R2.64] ;  /* 0x0000002402027981 */ /* 0x000ea4000c1e1900 */
[----:B--2---:R-:W-:-:S04]  /*ae00*/  I2FP.F32.S32 R0, R2 ;  /* 0x0000000200007245 */ /* 0x004fc80000201400 */
[----:B------:R-:W-:Y:S01]  /*ae10*/  F2FP.F16.F32.PACK_AB R0, RZ, R0 ;  /* 0x00000000ff00723e */ /* 0x000fe200000000ff */
[----:B------:R-:W-:Y:S06]  /*ae20*/  BRA `(.L_x_7348) ;  /* 0x0000000c00507947 */ /* 0x000fec0003800000 */
.L_x_7349:
[----:B------:R-:W2:Y:S02]  /*ae30*/  LDG.E.U16 R2, desc[UR36][R2.64] ;  /* 0x0000002402027981 */ /* 0x000ea4000c1e1500 */
[----:B--2---:R-:W0:Y:S02]  /*ae40*/  I2F.S16 R0, R2 ;  /* 0x0000000200007306 */ /* 0x004e240000101400 */
[----:B0-----:R-:W-:Y:S01]  /*ae50*/  F2FP.F16.F32.PACK_AB R0, RZ, R0 ;  /* 0x00000000ff00723e */ /* 0x001fe200000000ff */
[----:B------:R-:W-:Y:S06]  /*ae60*/  BRA `(.L_x_7348) ;  /* 0x0000000c00407947 */ /* 0x000fec0003800000 */
.L_x_7344:
        /* <DEDUP_REMOVED lines=9> */
.L_x_7352:
[----:B------:R1:W5:Y:S01]  /*af00*/  LDG.E.U16 R0, desc[UR36][R2.64] ;  /* 0x0000002402007981 */ /* 0x000362000c1e1500 */
[----:B------:R-:W-:Y:S05]  /*af10*/  BRA `(.L_x_7348) ;  /* 0x0000000c00147947 */ /* 0x000fea0003800000 */
.L_x_7351:
        /* <DEDUP_REMOVED lines=9> */
.L_x_7354:
[----:B------:R0:W5:Y:S01]  /*afb0*/  LDG.E.U16 R0, desc[UR36][R2.64] ;  /* 0x0000002402007981 */ /* 0x000162000c1e1500 */
[----:B------:R-:W-:Y:S05]  /*afc0*/  BRA `(.L_x_7348) ;  /* 0x0000000800e87947 */ /* 0x000fea0003800000 */
.L_x_7353:
        /* <DEDUP_REMOVED lines=8> */
.L_x_7343:
        /* <DEDUP_REMOVED lines=13> */
.L_x_7357:
        /* <DEDUP_REMOVED lines=8> */
.L_x_7356:
        /* <DEDUP_REMOVED lines=28> */
.L_x_7359:
        /* <DEDUP_REMOVED lines=15> */
.L_x_7358:
[----:B------:R-:W2:Y:S02]  /*b450*/  LDG.E.U16 R0, desc[UR36][R2.64] ;  /* 0x0000002402007981 */ /* 0x000ea4000c1e1500 */
[----:B--2---:R-:W-:-:S05]  /*b460*/  IMAD.U32 R0, R0, 0x10000, RZ ;  /* 0x0001000000007824 */ /* 0x004fca00078e00ff */
[----:B------:R-:W-:Y:S01]  /*b470*/  F2FP.F16.F32.PACK_AB R0, RZ, R0 ;  /* 0x00000000ff00723e */ /* 0x000fe200000000ff */
[----:B------:R-:W-:Y:S06]  /*b480*/  BRA `(.L_x_7348) ;  /* 0x0000000400b87947 */ /* 0x000fec0003800000 */
.L_x_7355:
        /* <DEDUP_REMOVED lines=12> */
.L_x_7362:
        /* <DEDUP_REMOVED lines=21> */
.L_x_7366:
[----:B------:R-:W-:Y:S05]  /*b6a0*/  BSYNC B1 ;  /* 0x0000000000017941 */ /* 0x000fea0003800000 */
.L_x_7365:
[----:B------:R-:W-:Y:S01]  /*b6b0*/  LEA R3, R0, 0x3b800000, 0x17 ;  /* 0x3b80000000037811 */ /* 0x000fe200078eb8ff */
[----:B------:R-:W-:-:S05]  /*b6c0*/  IMAD.SHL.U32 R0, R2, 0x100000, RZ ;  /* 0x0010000002007824 */ /* 0x000fca00078e00ff */
[----:B------:R-:W-:-:S07]  /*b6d0*/  LOP3.LUT R0, R3, R0, R4, 0xfe, !PT ;  /* 0x0000000003007212 */ /* 0x000fce00078efe04 */
.L_x_7364:
[----:B------:R-:W-:Y:S05]  /*b6e0*/  BSYNC B0 ;  /* 0x0000000000007941 */ /* 0x000fea0003800000 */
.L_x_7363:
[----:B------:R-:W-:Y:S01]  /*b6f0*/  F2FP.F16.F32.PACK_AB R0, RZ, R0 ;  /* 0x00000000ff00723e */ /* 0x000fe200000000ff */
[----:B------:R-:W-:Y:S06]  /*b700*/  BRA `(.L_x_7348) ;  /* 0x0000000400187947 */ /* 0x000fec0003800000 */
.L_x_7361:
        /* <DEDUP_REMOVED lines=21> */
.L_x_7370:
[----:B------:R-:W-:Y:S05]  /*b860*/  BSYNC B1 ;  /* 0x0000000000017941 */ /* 0x000fea0003800000 */
.L_x_7369:
[----:B------:R-:W-:Y:S01]  /*b870*/  LEA R3, R0, 0x37800000, 0x17 ;  /* 0x3780000000037811 */ /* 0x000fe200078eb8ff */
[----:B------:R-:W-:-:S05]  /*b880*/  IMAD.SHL.U32 R0, R2, 0x200000, RZ ;  /* 0x0020000002007824 */ /* 0x000fca00078e00ff */
[----:B------:R-:W-:-:S07]  /*b890*/  LOP3.LUT R0, R3, R0, R4, 0xfe, !PT ;  /* 0x0000000003007212 */ /* 0x000fce00078efe04 */
.L_x_7368:
[----:B------:R-:W-:Y:S05]  /*b8a0*/  BSYNC B0 ;  /* 0x0000000000007941 */ /* 0x000fea0003800000 */
.L_x_7367:
[----:B------:R-:W-:Y:S01]  /*b8b0*/  F2FP.F16.F32.PACK_AB R0, RZ, R0 ;  /* 0x00000000ff00723e */ /* 0x000fe200000000ff */
[----:B------:R-:W-:Y:S06]  /*b8c0*/  BRA `(.L_x_7348) ;  /* 0x0000000000a87947 */ /* 0x000fec0003800000 */
.L_x_7360:
        /* <DEDUP_REMOVED lines=14> */
.L_x_7374:
[----:B------:R-:W-:Y:S05]  /*b9b0*/  BSYNC B0 ;  /* 0x0000000000007941 */ /* 0x000fea0003800000 */
.L_x_7373:
[----:B------:R-:W-:Y:S01]  /*b9c0*/  F2FP.F16.F32.PACK_AB R0, RZ, R0 ;  /* 0x00000000ff00723e */ /* 0x000fe200000000ff */
[----:B------:R-:W-:Y:S06]  /*b9d0*/  BRA `(.L_x_7348) ;  /* 0x0000000000647947 */ /* 0x000fec0003800000 */
.L_x_7347:
        /* <DEDUP_REMOVED lines=16> */
.L_x_7375:
[----:B------:R-:W-:Y:S01]  /*bae0*/  PRMT R0, RZ, 0x7610, R0 ;  /* 0x00007610ff007816 */ /* 0x000fe20000000000 */
[----:B------:R-:W-:Y:S06]  /*baf0*/  BRA `(.L_x_7348) ;  /* 0x00000000001c7947 */ /* 0x000fec0003800000 */
.L_x_7372:
[----:B------:R-:W2:Y:S02]  /*bb00*/  LDG.E.64 R2, desc[UR36][R2.64] ;  /* 0x0000002402027981 */ /* 0x000ea4000c1e1b00 */
[----:B--2---:R-:W0:Y:S02]  /*bb10*/  I2F.U64 R0, R2 ;  /* 0x0000000200007312 */ /* 0x004e240000301000 */
[----:B0-----:R-:W-:Y:S01]  /*bb20*/  F2FP.F16.F32.PACK_AB R0, RZ, R0 ;  /* 0x00000000ff00723e */ /* 0x001fe200000000ff */
[----:B------:R-:W-:Y:S06]  /*bb30*/  BRA `(.L_x_7348) ;  /* 0x00000000000c7947 */ /* 0x000fec0003800000 */
.L_x_7371:
[----:B------:R-:W2:Y:S02]  /*bb40*/  LDG.E R2, desc[UR36][R2.64] ;  /* 0x0000002402027981 */ /* 0x000ea4000c1e1900 */
[----:B--2---:R-:W-:-:S04]  /*bb50*/  I2FP.F32.U32 R0, R2 ;  /* 0x0000000200007245 */ /* 0x004fc80000201000 */
[----:B------:R-:W-:-:S07]  /*bb60*/  F2FP.F16.F32.PACK_AB R0, RZ, R0 ;  /* 0x00000000ff00723e */ /* 0x000fce00000000ff */
.L_x_7348:
        /* <DEDUP_REMOVED lines=21> */
.L_x_7379:
[----:B------:R-:W-:-:S06]  /*bcc0*/  HADD2.F32 R3, -RZ, R0.H0_H0 ;  /* 0x20000000ff037230 */ /* 0x000fcc0000004100 */
[----:B------:R-:W0:Y:S02]  /*bcd0*/  F2I.S64.TRUNC R2, R3 ;  /* 0x0000000300027311 */ /* 0x000e24000020d900 */
[----:B0-----:R-:W-:Y:S01]  /*bce0*/  STG.E.U8 desc[UR36][R16.64], R2 ;  /* 0x0000000210007986 */ /* 0x001fe2000c101124 */
[----:B------:R-:W-:Y:S05]  /*bcf0*/  EXIT ;  /* 0x000000000000794d */ /* 0x000fea0003800000 */
.L_x_7378:
        /* <DEDUP_REMOVED lines=10> */
.L_x_7382:
[----:B------:R-:W-:-:S04]  /*bda0*/  HADD2.F32 R0, -RZ, R0.H0_H0 ;  /* 0x20000000ff007230 */ /* 0x000fc80000004100 */
[----:B------:R-:W0:Y:S02]  /*bdb0*/  F2I.FTZ.TRUNC.NTZ R3, R0 ;  /* 0x0000000000037305 */ /* 0x000e24000021f100 */
[----:B0-----:R-:W-:Y:S01]  /*bdc0*/  STG.E desc[UR36][R16.64], R3 ;  /* 0x0000000310007986 */ /* 0x001fe2000c101924 */
[----:B------:R-:W-:Y:S05]  /*bdd0*/  EXIT ;  /* 0x000000000000794d */ /* 0x000fea0003800000 */
.L_x_7381:
[----:B------:R-:W-:-:S04]  /*bde0*/  HADD2.F32 R0, -RZ, R0.H0_H0 ;  /* 0x20000000ff007230 */ /* 0x000fc80000004100 */
[----:B------:R-:W0:Y:S02]  /*bdf0*/  F2I.FTZ.TRUNC.NTZ R3, R0 ;  /* 0x0000000000037305 */ /* 0x000e24000021f100 */
[----:B0-----:R-:W-:Y:S01]  /*be00*/  STG.E.U16 desc[UR36][R16.64], R3 ;  /* 0x0000000310007986 */ /* 0x001fe2000c101524 */
[----:B------:R-:W-:Y:S05]  /*be10*/  EXIT ;  /* 0x000000000000794d */ /* 0x000fea0003800000 */
.L_x_7377:
        /* <DEDUP_REMOVED lines=9> */
.L_x_7384:
[----:B------:R-:W-:Y:S01]  /*beb0*/  STG.E.U16 desc[UR36][R16.64], R0 ;  /* 0x0000000010007986 */ /* 0x000fe2000c101524 */
[----:B------:R-:W-:Y:S05]  /*bec0*/  EXIT ;  /* 0x000000000000794d */ /* 0x000fea0003800000 */
.L_x_7383:
        /* <DEDUP_REMOVED lines=10> */
.L_x_7386:
[----:B------:R-:W-:-:S05]  /*bf70*/  HADD2.F32 R0, -RZ, R0.H0_H0 ;  /* 0x20000000ff007230 */ /* 0x000fca0000004100 */
[----:B------:R-:W-:-:S04]  /*bf80*/  F2FP.F16.F32.PACK_AB R0, RZ, R0 ;  /* 0x00000000ff00723e */ /* 0x000fc800000000ff */
[----:B------:R-:W-:-:S05]  /*bf90*/  PRMT R0, R0, 0x5410, RZ ;  /* 0x0000541000007816 */ /* 0x000fca00000000ff */
[----:B------:R-:W-:Y:S01]  /*bfa0*/  STG.E desc[UR36][R16.64], R0 ;  /* 0x0000000010007986 */ /* 0x000fe2000c101924 */
[----:B------:R-:W-:Y:S05]  /*bfb0*/  EXIT ;  /* 0x000000000000794d */ /* 0x000fea0003800000 */
.L_x_7385:
[----:B------:R-:W-:-:S05]  /*bfc0*/  HADD2.F32 R2, -RZ, R0.H0_H0 ;  /* 0x20000000ff027230 */ /* 0x000fca0000004100 */
[----:B------:R-:W-:-:S06]  /*bfd0*/  FMUL.FTZ R2, R2, 1 ;  /* 0x3f80000002027820 */ /* 0x000fcc0000410000 */
[----:B------:R-:W0:Y:S02]  /*bfe0*/  F2F.F64.F32 R2, R2 ;  /* 0x0000000200027310 */ /* 0x000e240000201800 */
[----:B0-----:R-:W-:Y:S01]  /*bff0*/  STG.E.64 desc[UR36][R16.64], R2 ;  /* 0x0000000210007986 */ /* 0x001fe2000c101b24 */
[----:B------:R-:W-:Y:S05]  /*c000*/  EXIT ;  /* 0x000000000000794d */ /* 0x000fea0003800000 */
.L_x_7376:
        /* <DEDUP_REMOVED lines=13> */
.L_x_7389:
[----:B------:R-:W-:Y:S01]  /*c0e0*/  HADD2.F32 R0, -RZ, R0.H0_H0 ;  /* 0x20000000ff007230 */ /* 0x000fe20000004100 */
[----:B------:R-:W-:-:S04]  /*c0f0*/  CS2R R6, SRZ ;  /* 0x0000000000067805 */ /* 0x000fc8000001ff00 */
[----:B------:R-:W-:-:S04]  /*c100*/  FMUL.FTZ R0, R0, 1 ;  /* 0x3f80000000007820 */ /* 0x000fc80000410000 */
[----:B------:R-:W0:Y:S02]  /*c110*/  F2F.F64.F32 R4, R0 ;  /* 0x0000000000047310 */ /* 0x000e240000201800 */
[----:B0-----:R-:W-:Y:S01]  /*c120*/  STG.E.128 desc[UR36][R16.64], R4 ;  /* 0x0000000410007986 */ /* 0x001fe2000c101d24 */
[----:B------:R-:W-:Y:S05]  /*c130*/  EXIT ;  /* 0x000000000000794d */ /* 0x000fea0003800000 */
.L_x_7388:
        /* <DEDUP_REMOVED lines=21> */
.L_x_7393:
[----:B------:R-:W-:Y:S05]  /*c290*/  BSYNC B0 ;  /* 0x0000000000007941 */ /* 0x000fea0003800000 */
.L_x_7392:
[----:B------:R-:W-:-:S05]  /*c2a0*/  LOP3.LUT R3, R0, R3, RZ, 0xfc, !PT ;  /* 0x0000000300037212 */ /* 0x000fca00078efcff */
[----:B------:R-:W-:Y:S01]  /*c2b0*/  STG.E.U8 desc[UR36][R16.64], R3 ;  /* 0x0000000310007986 */ /* 0x000fe2000c101124 */
[----:B------:R-:W-:Y:S05]  /*c2c0*/  EXIT ;  /* 0x000000000000794d */ /* 0x000fea0003800000 */
.L_x_7391:
        /* <DEDUP_REMOVED lines=13> */
.L_x_7395:
[----:B------:R-:W-:Y:S01]  /*c3a0*/  IMAD.MOV.U32 R0, RZ, RZ, 0x7f ;  /* 0x0000007fff007424 */ /* 0x000fe200078e00ff */
[----:B------:R-:W-:-:S04]  /*c3b0*/  ISETP.GT.U32.AND P0, PT, R2, 0x7f800000, PT ;  /* 0x7f8000000200780c */ /* 0x000fc80003f04070 */
[----:B------:R-:W-:-:S09]  /*c3c0*/  SEL R0, R0, 0x7c, P0 ;  /* 0x0000007c00007807 */ /* 0x000fd20000000000 */
.L_x_7396:
[----:B------:R-:W-:Y:S05]  /*c3d0*/  BSYNC B0 ;  /* 0x0000000000007941 */ /* 0x000fea0003800000 */
.L_x_7394:
[----:B------:R-:W-:-:S04]  /*c3e0*/  LOP3.LUT R2, R3, 0x80000000, RZ, 0xc0, !PT ;  /* 0x8000000003027812 */ /* 0x000fc800078ec0ff */
[----:B------:R-:W-:-:S04]  /*c3f0*/  SHF.R.U32.HI R3, RZ, 0x18, R2 ;  /* 0x00000018ff037819 */ /* 0x000fc80000011602 */
[----:B------:R-:W-:-:S05]  /*c400*/  LOP3.LUT R3, R0, R3, RZ, 0xfc, !PT ;  /* 0x0000000300037212 */ /* 0x000fca00078efcff */
[----:B------:R-:W-:Y:S01]  /*c410*/  STG.E.U8 desc[UR36][R16.64], R3 ;  /* 0x0000000310007986 */ /* 0x000fe2000c101124 */
[----:B------:R-:W-:Y:S05]  /*c420*/  EXIT ;  /* 0x000000000000794d */ /* 0x000fea0003800000 */
.L_x_7390:
[----:B------:R-:W-:-:S05]  /*c430*/  HADD2.F32 R0, -RZ, R0.H0_H0 ;  /* 0x20000000ff007230 */ /* 0x000fca0000004100 */
[----:B------:R-:W-:-:S05]  /*c440*/  F2FP.BF16.F32.PACK_AB R0, RZ, R0 ;  /* 0x00000000ff00723e */ /* 0x000fca00000010ff */
[----:B------:R-:W-:Y:S01]  /*c450*/  STG.E.U16 desc[UR36][R16.64], R0 ;  /* 0x0000000010007986 */ /* 0x000fe2000c101524 */
[----:B------:R-:W-:Y:S05]  /*c460*/  EXIT ;  /* 0x000000000000794d */ /* 0x000fea0003800000 */
.L_x_7387:
        /* <DEDUP_REMOVED lines=12> */
.L_x_7399:
        /* <DEDUP_REMOVED lines=17> */
.L_x_7402:
[----:B------:R-:W-:-:S04]  /*c640*/  LOP3.LUT R2, R3, 0x80000000, RZ, 0xc0, !PT ;  /* 0x8000000003027812 */ /* 0x000fc800078ec0ff */
[----:B------:R-:W-:-:S04]  /*c650*/  SHF.R.U32.HI R3, RZ, 0x18, R2 ;  /* 0x00000018ff037819 */ /* 0x000fc80000011602 */
[----:B------:R-:W-:-:S04]  /*c660*/  LOP3.LUT R0, R0, R3, RZ, 0xfc, !PT ;  /* 0x0000000300007212 */ /* 0x000fc800078efcff */
[----:B------:R-:W-:-:S07]  /*c670*/  PRMT R8, R0, 0x7610, R8 ;  /* 0x0000761000087816 */ /* 0x000fce0000000008 */
.L_x_7401:
[----:B------:R-:W-:Y:S05]  /*c680*/  BSYNC B0 ;  /* 0x0000000000007941 */ /* 0x000fea0003800000 */
.L_x_7400:
[----:B------:R-:W-:Y:S01]  /*c690*/  STG.E.U8 desc[UR36][R16.64], R8 ;  /* 0x0000000810007986 */ /* 0x000fe2000c101124 */
[----:B------:R-:W-:Y:S05]  /*c6a0*/  EXIT ;  /* 0x000000000000794d */ /* 0x000fea0003800000 */
.L_x_7398:
        /* <DEDUP_REMOVED lines=17> */
.L_x_7405:
[----:B------:R-:W-:-:S04]  /*c7c0*/  LOP3.LUT R2, R3, 0x80000000, RZ, 0xc0, !PT ;  /* 0x8000000003027812 */ /* 0x000fc800078ec0ff */
[----:B------:R-:W-:-:S04]  /*c7d0*/  SHF.R.U32.HI R3, RZ, 0x18, R2 ;  /* 0x00000018ff037819 */ /* 0x000fc80000011602 */
[----:B------:R-:W-:-:S04]  /*c7e0*/  LOP3.LUT R0, R0, R3, RZ, 0xfc, !PT ;  /* 0x0000000300007212 */ /* 0x000fc800078efcff */
[----:B------:R-:W-:-:S07]  /*c7f0*/  PRMT R8, R0, 0x7610, R8 ;  /* 0x0000761000087816 */ /* 0x000fce0000000008 */
.L_x_7404:
[----:B------:R-:W-:Y:S05]  /*c800*/  BSYNC B0 ;  /* 0x0000000000007941 */ /* 0x000fea0003800000 */
.L_x_7403:
[----:B------:R-:W-:Y:S01]  /*c810*/  STG.E.U8 desc[UR36][R16.64], R8 ;  /* 0x0000000810007986 */ /* 0x000fe2000c101124 */
[----:B------:R-:W-:Y:S05]  /*c820*/  EXIT ;  /* 0x000000000000794d */ /* 0x000fea0003800000 */
.L_x_7397:
        /* <DEDUP_REMOVED lines=22> */
.L_x_7380:
        /* <DEDUP_REMOVED lines=16> */
.L_x_7408:
[----:B------:R-:W-:Y:S05]  /*ca90*/  EXIT ;  /* 0x000000000000794d */ /* 0x000fea0003800000 */
.L_x_7407:
[----:B------:R-:W-:-:S06]  /*caa0*/  HADD2.F32 R2, -RZ, R0.H0_H0 ;  /* 0x20000000ff027230 */ /* 0x000fcc0000004100 */
[----:B------:R-:W0:Y:S02]  /*cab0*/  F2I.U64.TRUNC R2, R2 ;  /* 0x0000000200027311 */ /* 0x000e24000020d800 */
[----:B0-----:R-:W-:Y:S01]  /*cac0*/  STG.E.64 desc[UR36][R16.64], R2 ;  /* 0x0000000210007986 */ /* 0x001fe2000c101b24 */
[----:B------:R-:W-:Y:S05]  /*cad0*/  EXIT ;  /* 0x000000000000794d */ /* 0x000fea0003800000 */
.L_x_7406:
[----:B------:R-:W-:-:S04]  /*cae0*/  HADD2.F32 R0, -RZ, R0.H0_H0 ;  /* 0x20000000ff007230 */ /* 0x000fc80000004100 */
[----:B------:R-:W0:Y:S02]  /*caf0*/  F2I.FTZ.U32.TRUNC.NTZ R3, R0 ;  /* 0x0000000000037305 */ /* 0x000e24000021f000 */
[----:B0-----:R-:W-:Y:S01]  /*cb00*/  STG.E desc[UR36][R16.64], R3 ;  /* 0x0000000310007986 */ /* 0x001fe2000c101924 */
[----:B------:R-:W-:Y:S05]  /*cb10*/  EXIT ;  /* 0x000000000000794d */ /* 0x000fea0003800000 */
.L_x_7409:
        /* <DEDUP_REMOVED lines=14> */
.L_x_42173:


//--------------------- .text._ZN2at6native27unrolled_elementwise_kernelINS0_13AUnaryFunctorIN3c104HalfES4_S4_ZZZNS0_16fmax_kernel_cudaERNS_18TensorIteratorBaseEENKUlvE_clEvENKUlvE1_clEvEUlS4_S4_E_EESt5arrayIPcLm2EELi4E23TrivialOffsetCalculatorILi1EjESF_NS0_6memory12LoadWithCastILi1EEENSG_13StoreWithCastILi1EEEEEviT_T0_T2_T3_T4_T5_ --------------------------
	.section	.text._ZN2at6native27unrolled_elementwise_kernelINS0_13AUnaryFunctorIN3c104HalfES4_S4_ZZZNS0_16fmax_kernel_cudaERNS_18TensorIteratorBaseEENKUlvE_clEvENKUlvE1_clEvEUlS4_S4_E_EESt5arrayIPcLm2EELi4E23TrivialOffsetCalculatorILi1EjESF_NS0_6memory12LoadWithCastILi1EEENSG_13StoreWithCastILi1EEEEEviT_T0_T2_T3_T4_T5_,"ax",@progbits
	.align	128
        .global         _ZN2at6native27unrolled_elementwise_kernelINS0_13AUnaryFunctorIN3c104HalfES4_S4_ZZZNS0_16fmax_kernel_cudaERNS_18TensorIteratorBaseEENKUlvE_clEvENKUlvE1_clEvEUlS4_S4_E_EESt5arrayIPcLm2EELi4E23TrivialOffsetCalculatorILi1EjESF_NS0_6memory12LoadWithCastILi1EEENSG_13StoreWithCastILi1EEEEEviT_T0_T2_T3_T4_T5_
        .type           _ZN2at6native27unrolled_elementwise_kernelINS0_13AUnaryFunctorIN3c104HalfES4_S4_ZZZNS0_16fmax_kernel_cudaERNS_18TensorIteratorBaseEENKUlvE_clEvENKUlvE1_clEvEUlS4_S4_E_EESt5arrayIPcLm2EELi4E23TrivialOffsetCalculatorILi1EjESF_NS0_6memory12LoadWithCastILi1EEENSG_13StoreWithCastILi1EEEEEviT_T0_T2_T3_T4_T5_,@function
        .size           _ZN2at6native27unrolled_elementwise_kernelINS0_13AUnaryFunctorIN3c104HalfES4_S4_ZZZNS0_16fmax_kernel_cudaERNS_18TensorIteratorBaseEENKUlvE_clEvENKUlvE1_clEvEUlS4_S4_E_EESt5arrayIPcLm2EELi4E23TrivialOffsetCalculatorILi1EjESF_NS0_6memory12LoadWithCastILi1EEENSG_13StoreWithCastILi1EEEEEviT_T0_T2_T3_T4_T5_,(.L_x_42174 - _ZN2at6native27unrolled_elementwise_kernelINS0_13AUnaryFunctorIN3c104HalfES4_S4_ZZZNS0_16fmax_kernel_cudaERNS_18TensorIteratorBaseEENKUlvE_clEvENKUlvE1_clEvEUlS4_S4_E_EESt5arrayIPcLm2EELi4E23TrivialOffsetCalculatorILi1EjESF_NS0_6memory12LoadWithCastILi1EEENSG_13StoreWithCastILi1EEEEEviT_T0_T2_T3_T4_T5_)
        .other          _ZN2at6native27unrolled_elementwise_kernelINS0_13AUnaryFunctorIN3c104HalfES4_S4_ZZZNS0_16fmax_kernel_cudaERNS_18TensorIteratorBaseEENKUlvE_clEvENKUlvE1_clEvEUlS4_S4_E_EESt5arrayIPcLm2EELi4E23TrivialOffsetCalculatorILi1EjESF_NS0_6memory12LoadWithCastILi1EEENSG_13StoreWithCastILi1EEEEEviT_T0_T2_T3_T4_T5_,@"STO_CUDA_ENTRY STV_DEFAULT"
_ZN2at6native27unrolled_elementwise_kernelINS0_13AUnaryFunctorIN3c104HalfES4_S4_ZZZNS0_16fmax_kernel_cudaERNS_18TensorIteratorBaseEENKUlvE_clEvENKUlvE1_clEvEUlS4_S4_E_EESt5arrayIPcLm2EELi4E23TrivialOffsetCalculatorILi1EjESF_NS0_6memory12LoadWithCastILi1EEENSG_13StoreWithCastILi1EEEEEviT_T0_T2_T3_T4_T5_:
.text._ZN2at6native27unrolled_elementwise_kernelINS0_13AUnaryFunctorIN3c104HalfES4_S4_ZZZNS0_16fmax_kernel_cudaERNS_18TensorIteratorBaseEENKUlvE_clEvENKUlvE1_clEvEUlS4_S4_E_EESt5arrayIPcLm2EELi4E23TrivialOffsetCalculatorILi1EjESF_NS0_6memory12LoadWithCastILi1EEENSG_13StoreWithCastILi1EEEEEviT_T0_T2_T3_T4_T5_:
        /* <DEDUP_REMOVED lines=34> */
.L_x_7415:
[----:B------:R-:W2:Y:S02]  /*0220*/  LDG.E.U8 R2, desc[UR36][R2.64] ;  /* 0x0000002402027981 */ /* 0x000ea4000c1e1100 */
[----:B--2---:R-:W-:-:S04]  /*0230*/  I2FP.F32.U32 R0, R2 ;  /* 0x0000000200007245 */ /* 0x004fc80000201000 */
[----:B------:R-:W-:-:S04]  /*0240*/  F2FP.F16.F32.PACK_AB R0, RZ, R0 ;  /* 0x00000000ff00723e */ /* 0x000fc800000000ff */
[----:B------:R-:W-:Y:S01]  /*0250*/  PRMT R22, R0, 0x7610, R22 ;  /* 0x0000761000167816 */ /* 0x000fe20000000016 */
[----:B------:R-:W-:Y:S06]  /*0260*/  BRA `(.L_x_7417) ;  /* 0x0000000c00c07947 */ /* 0x000fec0003800000 */
.L_x_7414:
        /* <DEDUP_REMOVED lines=11> */
.L_x_7419:
[----:B------:R-:W2:Y:S02]  /*0320*/  LDG.E R2, desc[UR36][R2.64] ;  /* 0x0000002402027981 */ /* 0x000ea4000c1e1900 */
[----:B--2---:R-:W-:-:S04]  /*0330*/  I2FP.F32.S32 R0, R2 ;  /* 0x0000000200007245 */ /* 0x004fc80000201400 */
[----:B------:R-:W-:-:S04]  /*0340*/  F2FP.F16.F32.PACK_AB R0, RZ, R0 ;  /* 0x00000000ff00723e */ /* 0x000fc800000000ff */
[----:B------:R-:W-:Y:S01]  /*0350*/  PRMT R22, R0, 0x7610, R22 ;  /* 0x0000761000167816 */ /* 0x000fe20000000016 */
[----:B------:R-:W-:Y:S06]  /*0360*/  BRA `(.L_x_7417) ;  /* 0x0000000c00807947 */ /* 0x000fec0003800000 */
.L_x_7418:
[----:B------:R-:W2:Y:S02]  /*0370*/  LDG.E.U16 R2, desc[UR36][R2.64] ;  /* 0x0000002402027981 */ /* 0x000ea4000c1e1500 */
[----:B--2---:R-:W0:Y:S02]  /*0380*/  I2F.S16 R0, R2 ;  /* 0x0000000200007306 */ /* 0x004e240000101400 */
[----:B0-----:R-:W-:-:S04]  /*0390*/  F2FP.F16.F32.PACK_AB R0, RZ, R0 ;  /* 0x00000000ff00723e */ /* 0x001fc800000000ff */
[----:B------:R-:W-:Y:S01]  /*03a0*/  PRMT R22, R0, 0x7610, R22 ;  /* 0x0000761000167816 */ /* 0x000fe20000000016 */
[----:B------:R-:W-:Y:S06]  /*03b0*/  BRA `(.L_x_7417) ;  /* 0x0000000c006c7947 */ /* 0x000fec0003800000 */
.L_x_7413:
        /* <DEDUP_REMOVED lines=9> */
.L_x_7421:
[----:B------:R1:W5:Y:S01]  /*0450*/  LDG.E.U16 R22, desc[UR36][R2.64] ;  /* 0x0000002402167981 */ /* 0x000362000c1e1500 */
[----:B------:R-:W-:Y:S05]  /*0460*/  BRA `(.L_x_7417) ;  /* 0x0000000c00407947 */ /* 0x000fea0003800000 */
.L_x_7420:
        /* <DEDUP_REMOVED lines=9> */
.L_x_7423:
[----:B------:R0:W5:Y:S01]  /*0500*/  LDG.E.U16 R22, desc[UR36][R2.64] ;  /* 0x0000002402167981 */ /* 0x000162000c1e1500 */
[----:B------:R-:W-:Y:S05]  /*0510*/  BRA `(.L_x_7417) ;  /* 0x0000000c00147947 */ /* 0x000fea0003800000 */
.L_x_7422:
        /* <DEDUP_REMOVED lines=9> */
.L_x_7412:
        /* <DEDUP_REMOVED lines=14> */
.L_x_7426:
        /* <DEDUP_REMOVED lines=9> */
.L_x_7425:
        /* <DEDUP_REMOVED lines=28> */
.L_x_7428:
        /* <DEDUP_REMOVED lines=16> */
.L_x_7427:
[----:B------:R-:W2:Y:S02]  /*09e0*/  LDG.E.U16 R0, desc[UR36][R2.64] ;  /* 0x0000002402007981 */ /* 0x000ea4000c1e1500 */
[----:B--2---:R-:W-:-:S05]  /*09f0*/  IMAD.U32 R0, R0, 0x10000, RZ ;  /* 0x0001000000007824 */ /* 0x004fca00078e00ff */
[----:B------:R-:W-:-:S04]  /*0a00*/  F2FP.F16.F32.PACK_AB R0, RZ, R0 ;  /* 0x00000000ff00723e */ /* 0x000fc800000000ff */
[----:B------:R-:W-:Y:S01]  /*0a10*/  PRMT R22, R0, 0x7610, R22 ;  /* 0x0000761000167816 */ /* 0x000fe20000000016 */
[----:B------:R-:W-:Y:S06]  /*0a20*/  BRA `(.L_x_7417) ;  /* 0x0000000400d07947 */ /* 0x000fec0003800000 */
.L_x_7424:
        /* <DEDUP_REMOVED lines=13> */
.L_x_7431:
        /* <DEDUP_REMOVED lines=21> */
.L_x_7435:
[----:B------:R-:W-:Y:S05]  /*0c50*/  BSYNC B1 ;  /* 0x0000000000017941 */ /* 0x000fea0003800000 */
.L_x_7434:
[----:B------:R-:W-:Y:S01]  /*0c60*/  LEA R3, R0, 0x3b800000, 0x17 ;  /* 0x3b80000000037811 */ /* 0x000fe200078eb8ff */
[----:B------:R-:W-:-:S05]  /*0c70*/  IMAD.SHL.U32 R0, R2, 0x100000, RZ ;  /* 0x0010000002007824 */ /* 0x000fca00078e00ff */
[----:B------:R-:W-:-:S07]  /*0c80*/  LOP3.LUT R0, R3, R0, R4, 0xfe, !PT ;  /* 0x0000000003007212 */ /* 0x000fce00078efe04 */
.L_x_7433:
[----:B------:R-:W-:Y:S05]  /*0c90*/  BSYNC B0 ;  /* 0x0000000000007941 */ /* 0x000fea0003800000 */
.L_x_7432:
[----:B------:R-:W-:-:S04]  /*0ca0*/  F2FP.F16.F32.PACK_AB R0, RZ, R0 ;  /* 0x00000000ff00723e */ /* 0x000fc800000000ff */
[----:B------:R-:W-:Y:S01]  /*0cb0*/  PRMT R22, R0, 0x7610, R22 ;  /* 0x0000761000167816 */ /* 0x000fe20000000016 */
[----:B------:R-:W-:Y:S06]  /*0cc0*/  BRA `(.L_x_7417) ;  /* 0x0000000400287947 */ /* 0x000fec0003800000 */
.L_x_7430:
        /* <DEDUP_REMOVED lines=21> */
.L_x_7439:
[----:B------:R-:W-:Y:S05]  /*0e20*/  BSYNC B1 ;  /* 0x0000000000017941 */ /* 0x000fea0003800000 */
.L_x_7438:
[----:B------:R-:W-:Y:S01]  /*0e30*/  LEA R3, R0, 0x37800000, 0x17 ;  /* 0x3780000000037811 */ /* 0x000fe200078eb8ff */
[----:B------:R-:W-:-:S05]  /*0e40*/  IMAD.SHL.U32 R0, R2, 0x200000, RZ ;  /* 0x0020000002007824 */ /* 0x000fca00078e00ff */
[----:B------:R-:W-:-:S07]  /*0e50*/  LOP3.LUT R0, R3, R0, R4, 0xfe, !PT ;  /* 0x0000000003007212 */ /* 0x000fce00078efe04 */
.L_x_7437:
[----:B------:R-:W-:Y:S05]  /*0e60*/  BSYNC B0 ;  /* 0x0000000000007941 */ /* 0x000fea0003800000 */
.L_x_7436:
[----:B------:R-:W-:-:S04]  /*0e70*/  F2FP.F16.F32.PACK_AB R0, RZ, R0 ;  /* 0x00000000ff00723e */ /* 0x000fc800000000ff */
[----:B------:R-:W-:Y:S01]  /*0e80*/  PRMT R22, R0, 0x7610, R22 ;  /* 0x0000761000167816 */ /* 0x000fe20000000016 */
[----:B------:R-:W-:Y:S06]  /*0e90*/  BRA `(.L_x_7417) ;  /* 0x0000000000b47947 */ /* 0x000fec0003800000 */
.L_x_7429:
        /* <DEDUP_REMOVED lines=14> */
.L_x_7443:
[----:B------:R-:W-:Y:S05]  /*0f80*/  BSYNC B0 ;  /* 0x0000000000007941 */ /* 0x000fea0003800000 */
.L_x_7442:
[----:B------:R-:W-:-:S04]  /*0f90*/  F2FP.F16.F32.PACK_AB R0, RZ, R0 ;  /* 0x00000000ff00723e */ /* 0x000fc800000000ff */
[----:B------:R-:W-:Y:S01]  /*0fa0*/  PRMT R22, R0, 0x7610, R22 ;  /* 0x0000761000167816 */ /* 0x000fe20000000016 */
[----:B------:R-:W-:Y:S06]  /*0fb0*/  BRA `(.L_x_7417) ;  /* 0x00000000006c7947 */ /* 0x000fec0003800000 */
.L_x_7416:
        /* <DEDUP_REMOVED lines=16> */
.L_x_7444:
[----:B------:R-:W-:Y:S01]  /*10c0*/  PRMT R22, RZ, 0x7610, R22 ;  /* 0x00007610ff167816 */ /* 0x000fe20000000016 */
[----:B------:R-:W-:Y:S06]  /*10d0*/  BRA `(.L_x_7417) ;  /* 0x0000000000247947 */ /* 0x000fec0003800000 */
.L_x_7441:
[----:B------:R-:W2:Y:S02]  /*10e0*/  LDG.E.64 R2, desc[UR36][R2.64] ;  /* 0x0000002402027981 */ /* 0x000ea4000c1e1b00 */
[----:B--2---:R-:W0:Y:S02]  /*10f0*/  I2F.U64 R0, R2 ;  /* 0x0000000200007312 */ /* 0x004e240000301000 */
[----:B0-----:R-:W-:-:S04]  /*1100*/  F2FP.F16.F32.PACK_AB R0, RZ, R0 ;  /* 0x00000000ff00723e */ /* 0x001fc800000000ff */
[----:B------:R-:W-:Y:S01]  /*1110*/  PRMT R22, R0, 0x7610, R22 ;  /* 0x0000761000167816 */ /* 0x000fe20000000016 */
[----:B------:R-:W-:Y:S06]  /*1120*/  BRA `(.L_x_7417) ;  /* 0x0000000000107947 */ /* 0x000fec0003800000 */
.L_x_7440:
[----:B------:R-:W2:Y:S02]  /*1130*/  LDG.E R2, desc[UR36][R2.64] ;  /* 0x0000002402027981 */ /* 0x000ea4000c1e1900 */
[----:B--2---:R-:W-:-:S04]  /*1140*/  I2FP.F32.U32 R0, R2 ;  /* 0x0000000200007245 */ /* 0x004fc80000201000 */
[----:B------:R-:W-:-:S04]  /*1150*/  F2FP.F16.F32.PACK_AB R0, RZ, R0 ;  /* 0x00000000ff00723e */ /* 0x000fc800000000ff */
[----:B------:R-:W-:-:S07]  /*1160*/  PRMT R22, R0, 0x7610, R22 ;  /* 0x0000761000167816 */ /* 0x000fce0000000016 */
.L_x_7417:
[----:B------:R-:W2:Y:S02]  /*1170*/  S2R R19, SR_TID.X ;  /* 0x0000000000137919 */ /* 0x000ea40000002100 */
[----:B--2---:R-:W-:-:S07]  /*1180*/  VIADD R19, R19, 0x80 ;  /* 0x0000008013137836 */ /* 0x004fce0000000000 */
.L_x_7411:
[----:B------:R-:W-:Y:S05]  /*1190*/  BSYNC B6 ;  /* 0x0000000000067941 */ /* 0x000fea0003800000 */
.L_x_7410:
        /* <DEDUP_REMOVED lines=26> */
.L_x_7450:
[----:B------:R-:W2:Y:S02]  /*1340*/  LDG.E.U8 R2, desc[UR36][R2.64] ;  /* 0x0000002402027981 */ /* 0x000ea4000c1e1100 */
[----:B--2---:R-:W-:-:S04]  /*1350*/  I2FP.F32.U32 R0, R2 ;  /* 0x0000000200007245 */ /* 0x004fc80000201000 */
[----:B------:R-:W-:-:S04]  /*1360*/  F2FP.F16.F32.PACK_AB R0, RZ, R0 ;  /* 0x00000000ff00723e */ /* 0x000fc800000000ff */
[----:B------:R-:W-:Y:S01]  /*1370*/  PRMT R23, R0, 0x7610, R23 ;  /* 0x0000761000177816 */ /* 0x000fe20000000017 */
[----:B------:R-:W-:Y:S06]  /*1380*/  BRA `(.L_x_7452) ;  /* 0x0000000c00bc7947 */ /* 0x000fec0003800000 */
.L_x_7449:
        /* <DEDUP_REMOVED lines=11> */
.L_x_7454:
[----:B------:R-:W2:Y:S02]  /*1440*/  LDG.E R2, desc[UR36][R2.64] ;  /* 0x0000002402027981 */ /* 0x000ea4000c1e1900 */
[----:B--2---:R-:W-:-:S04]  /*1450*/  I2FP.F32.S32 R0, R2 ;  /* 0x0000000200007245 */ /* 0x004fc80000201400 */
[----:B------:R-:W-:-:S04]  /*1460*/  F2FP.F16.F32.PACK_AB R0, RZ, R0 ;  /* 0x00000000ff00723e */ /* 0x000fc800000000ff */
[----:B------:R-:W-:Y:S01]  /*1470*/  PRMT R23, R0, 0x7610, R23 ;  /* 0x0000761000177816 */ /* 0x000fe20000000017 */
[----:B------:R-:W-:Y:S06]  /*1480*/  BRA `(.L_x_7452) ;  /* 0x0000000c007c7947 */ /* 0x000fec0003800000 */
.L_x_7453:
[----:B------:R-:W2:Y:S02]  /*1490*/  LDG.E.U16 R2, desc[UR36][R2.64] ;  /* 0x0000002402027981 */ /* 0x000ea4000c1e1500 */
[----:B--2---:R-:W0:Y:S02]  /*14a0*/  I2F.S16 R0, R2 ;  /* 0x0000000200007306 */ /* 0x004e240000101400 */
[----:B0-----:R-:W-:-:S04]  /*14b0*/  F2FP.F16.F32.PACK_AB R0, RZ, R0 ;  /* 0x00000000ff00723e */ /* 0x001fc800000000ff */
[----:B------:R-:W-:Y:S01]  /*14c0*/  PRMT R23, R0, 0x7610, R23 ;  /* 0x0000761000177816 */ /* 0x000fe20000000017 */
[----:B------:R-:W-:Y:S06]  /*14d0*/  BRA `(.L_x_7452) ;  /* 0x0000000c00687947 */ /* 0x000fec0003800000 */
.L_x_7448:
        /* <DEDUP_REMOVED lines=9> */
.L_x_7456:
[----:B------:R0:W5:Y:S01]  /*1570*/  LDG.E.U16 R23, desc[UR36][R2.64] ;  /* 0x0000002402177981 */ /* 0x000162000c1e1500 */
[----:B------:R-:W-:Y:S05]  /*1580*/  BRA `(.L_x_7452) ;  /* 0x0000000c003c7947 */ /* 0x000fea0003800000 */
.L_x_7455:
        /* <DEDUP_REMOVED lines=9> */
.L_x_7458:
[----:B------:R1:W5:Y:S01]  /*1620*/  LDG.E.U16 R23, desc[UR36][R2.64] ;  /* 0x0000002402177981 */ /* 0x000362000c1e1500 */
[----:B------:R-:W-:Y:S05]  /*1630*/  BRA `(.L_x_7452) ;  /* 0x0000000c00107947 */ /* 0x000fea0003800000 */
.L_x_7457:
        /* <DEDUP_REMOVED lines=9> */
.L_x_7447:
        /* <DEDUP_REMOVED lines=14> */
.L_x_7461:
        /* <DEDUP_REMOVED lines=9> */
.L_x_7460:
        /* <DEDUP_REMOVED lines=28> */
.L_x_7463:
        /* <DEDUP_REMOVED lines=15> */
.L_x_7462:
[----:B------:R-:W2:Y:S02]  /*1af0*/  LDG.E.U16 R0, desc[UR36][R2.64] ;  /* 0x0000002402007981 */ /* 0x000ea4000c1e1500 */
[----:B--2---:R-:W-:-:S05]  /*1b00*/  IMAD.U32 R0, R0, 0x10000, RZ ;  /* 0x0001000000007824 */ /* 0x004fca00078e00ff */
[----:B------:R-:W-:-:S04]  /*1b10*/  F2FP.F16.F32.PACK_AB R0, RZ, R0 ;  /* 0x00000000ff00723e */ /* 0x000fc800000000ff */
[----:B------:R-:W-:Y:S01]  /*1b20*/  PRMT R23, R0, 0x7610, R23 ;  /* 0x0000761000177816 */ /* 0x000fe20000000017 */
[----:B------:R-:W-:Y:S06]  /*1b30*/  BRA `(.L_x_7452) ;  /* 0x0000000400d07947 */ /* 0x000fec0003800000 */
.L_x_7459:
        /* <DEDUP_REMOVED lines=13> */
.L_x_7466:
        /* <DEDUP_REMOVED lines=21> */
.L_x_7470:
[----:B------:R-:W-:Y:S05]  /*1d60*/  BSYNC B1 ;  /* 0x0000000000017941 */ /* 0x000fea0003800000 */
.L_x_7469:
[----:B------:R-:W-:Y:S01]  /*1d70*/  LEA R3, R0, 0x3b800000, 0x17 ;  /* 0x3b80000000037811 */ /* 0x000fe200078eb8ff */
[----:B------:R-:W-:-:S05]  /*1d80*/  IMAD.SHL.U32 R0, R2, 0x100000, RZ ;  /* 0x0010000002007824 */ /* 0x000fca00078e00ff */
[----:B------:R-:W-:-:S07]  /*1d90*/  LOP3.LUT R0, R3, R0, R4, 0xfe, !PT ;  /* 0x0000000003007212 */ /* 0x000fce00078efe04 */
.L_x_7468:
[----:B------:R-:W-:Y:S05]  /*1da0*/  BSYNC B0 ;  /* 0x0000000000007941 */ /* 0x000fea0003800000 */
.L_x_7467:
[----:B------:R-:W-:-:S04]  /*1db0*/  F2FP.F16.F32.PACK_AB R0, RZ, R0 ;  /* 0x00000000ff00723e */ /* 0x000fc800000000ff */
[----:B------:R-:W-:Y:S01]  /*1dc0*/  PRMT R23, R0, 0x7610, R23 ;  /* 0x0000761000177816 */ /* 0x000fe20000000017 */
[----:B------:R-:W-:Y:S06]  /*1dd0*/  BRA `(.L_x_7452) ;  /* 0x0000000400287947 */ /* 0x000fec0003800000 */
.L_x_7465:
        /* <DEDUP_REMOVED lines=21> */
.L_x_7474:
[----:B------:R-:W-:Y:S05]  /*1f30*/  BSYNC B1 ;  /* 0x0000000000017941 */ /* 0x000fea0003800000 */
.L_x_7473:
[----:B------:R-:W-:Y:S01]  /*1f40*/  LEA R3, R0, 0x37800000, 0x17 ;  /* 0x3780000000037811 */ /* 0x000fe200078eb8ff */
[----:B------:R-:W-:-:S05]  /*1f50*/  IMAD.SHL.U32 R0, R2, 0x200000, RZ ;  /* 0x0020000002007824 */ /* 0x000fca00078e00ff */
[----:B------:R-:W-:-:S07]  /*1f60*/  LOP3.LUT R0, R3, R0, R4, 0xfe, !PT ;  /* 0x0000000003007212 */ /* 0x000fce00078efe04 */
.L_x_7472:
[----:B------:R-:W-:Y:S05]  /*1f70*/  BSYNC B0 ;  /* 0x0000000000007941 */ /* 0x000fea0003800000 */
.L_x_7471:
[----:B------:R-:W-:-:S04]  /*1f80*/  F2FP.F16.F32.PACK_AB R0, RZ, R0 ;  /* 0x00000000ff00723e */ /* 0x000fc800000000ff */
[----:B------:R-:W-:Y:S01]  /*1f90*/  PRMT R23, R0, 0x7610, R23 ;  /* 0x0000761000177816 */ /* 0x000fe20000000017 */
[----:B------:R-:W-:Y:S06]  /*1fa0*/  BRA `(.L_x_7452) ;  /* 0x0000000000b47947 */ /* 0x000fec0003800000 */
.L_x_7464:
        /* <DEDUP_REMOVED lines=14> */
.L_x_7478:
[----:B------:R-:W-:Y:S05]  /*2090*/  BSYNC B0 ;  /* 0x0000000000007941 */ /* 0x000fea0003800000 */
.L_x_7477:
[----:B------:R-:W-:-:S04]  /*20a0*/  F2FP.F16.F32.PACK_AB R0, RZ, R0 ;  /* 0x00000000ff00723e */ /* 0x000fc800000000ff */
[----:B------:R-:W-:Y:S01]  /*20b0*/  PRMT R23, R0, 0x7610, R23 ;  /* 0x0000761000177816 */ /* 0x000fe20000000017 */
[----:B------:R-:W-:Y:S06]  /*20c0*/  BRA `(.L_x_7452) ;  /* 0x00000000006c7947 */ /* 0x000fec0003800000 */
.L_x_7451:
        /* <DEDUP_REMOVED lines=16> */
.L_x_7479:
[----:B------:R-:W-:Y:S01]  /*21d0*/  PRMT R23, RZ, 0x7610, R23 ;  /* 0x00007610ff177816 */ /* 0x000fe20000000017 */
[----:B------:R-:W-:Y:S06]  /*21e0*/  BRA `(.L_x_7452) ;  /* 0x0000000000247947 */ /* 0x000fec0003800000 */
.L_x_7476:
[----:B------:R-:W2:Y:S02]  /*21f0*/  LDG.E.64 R2, desc[UR36][R2.64] ;  /* 0x0000002402027981 */ /* 0x000ea4000c1e1b00 */
[----:B--2---:R-:W0:Y:S02]  /*2200*/  I2F.U64 R0, R2 ;  /* 0x0000000200007312 */ /* 0x004e240000301000 */
[----:B0-----:R-:W-:-:S04]  /*2210*/  F2FP.F16.F32.PACK_AB R0, RZ, R0 ;  /* 0x00000000ff00723e */ /* 0x001fc800000000ff */
[----:B------:R-:W-:Y:S01]  /*2220*/  PRMT R23, R0, 0x7610, R23 ;  /* 0x0000761000177816 */ /* 0x000fe20000000017 */
[----:B------:R-:W-:Y:S06]  /*2230*/  BRA `(.L_x_7452) ;  /* 0x0000000000107947 */ /* 0x000fec0003800000 */
.L_x_7475:
[----:B------:R-:W2:Y:S02]  /*2240*/  LDG.E R2, desc[UR36][R2.64] ;  /* 0x0000002402027981 */ /* 0x000ea4000c1e1900 */
[----:B--2---:R-:W-:-:S04]  /*2250*/  I2FP.F32.U32 R0, R2 ;  /* 0x0000000200007245 */ /* 0x004fc80000201000 */
[----:B------:R-:W-:-:S04]  /*2260*/  F2FP.F16.F32.PACK_AB R0, RZ, R0 ;  /* 0x00000000ff00723e */ /* 0x000fc800000000ff */
[----:B------:R-:W-:-:S07]  /*2270*/  PRMT R23, R0, 0x7610, R23 ;  /* 0x0000761000177816 */ /* 0x000fce0000000017 */
.L_x_7452:
[----:B------:R-:W-:-:S07]  /*2280*/  VIADD R19, R19, 0x80 ;  /* 0x0000008013137836 */ /* 0x000fce0000000000 */
.L_x_7446:
[----:B------:R-:W-:Y:S05]  /*2290*/  BSYNC B6 ;  /* 0x0000000000067941 */ /* 0x000fea0003800000 */
.L_x_7445:
        /* <DEDUP_REMOVED lines=28> */
.L_x_7485:
[----:B------:R-:W2:Y:S02]  /*2460*/  LDG.E.U8 R2, desc[UR36][R2.64] ;  /* 0x0000002402027981 */ /* 0x000ea4000c1e1100 */
[----:B--2---:R-:W-:-:S04]  /*2470*/  I2FP.F32.U32 R0, R2 ;  /* 0x0000000200007245 */ /* 0x004fc80000201000 */
[----:B------:R-:W-:-:S04]  /*2480*/  F2FP.F16.F32.PACK_AB R0, RZ, R0 ;  /* 0x00000000ff00723e */ /* 0x000fc800000000ff */
[----:B------:R-:W-:Y:S01]  /*2490*/  PRMT R25, R0, 0x7610, R25 ;  /* 0x0000761000197816 */ /* 0x000fe20000000019 */
[----:B------:R-:W-:Y:S06]  /*24a0*/  BRA `(.L_x_7487) ;  /* 0x0000000c00bc7947 */ /* 0x000fec0003800000 */
.L_x_7484:
        /* <DEDUP_REMOVED lines=11> */
.L_x_7489:
[----:B------:R-:W2:Y:S02]  /*2560*/  LDG.E R2, desc[UR36][R2.64] ;  /* 0x0000002402027981 */ /* 0x000ea4000c1e1900 */
[----:B--2---:R-:W-:-:S04]  /*2570*/  I2FP.F32.S32 R0, R2 ;  /* 0x0000000200007245 */ /* 0x004fc80000201400 */
[----:B------:R-:W-:-:S04]  /*2580*/  F2FP.F16.F32.PACK_AB R0, RZ, R0 ;  /* 0x00000000ff00723e */ /* 0x000fc800000000ff */
[----:B------:R-:W-:Y:S01]  /*2590*/  PRMT R25, R0, 0x7610, R25 ;  /* 0x0000761000197816 */ /* 0x000fe20000000019 */
[----:B------:R-:W-:Y:S06]  /*25a0*/  BRA `(.L_x_7487) ;  /* 0x0000000c007c7947 */ /* 0x000fec0003800000 */
.L_x_7488:
[----:B------:R-:W2:Y:S02]  /*25b0*/  LDG.E.U16 R2, desc[UR36][R2.64] ;  /* 0x0000002402027981 */ /* 0x000ea4000c1e1500 */
[----:B--2---:R-:W0:Y:S02]  /*25c0*/  I2F.S16 R0, R2 ;  /* 0x0000000200007306 */ /* 0x004e240000101400 */
[----:B0-----:R-:W-:-:S04]  /*25d0*/  F2FP.F16.F32.PACK_AB R0, RZ, R0 ;  /* 0x00000000ff00723e */ /* 0x001fc800000000ff */
[----:B------:R-:W-:Y:S01]  /*25e0*/  PRMT R25, R0, 0x7610, R25 ;  /* 0x0000761000197816 */ /* 0x000fe20000000019 */
[----:B------:R-:W-:Y:S06]  /*25f0*/  BRA `(.L_x_7487) ;  /* 0x0000000c00687947 */ /* 0x000fec0003800000 */
.L_x_7483:
        /* <DEDUP_REMOVED lines=9> */
.L_x_7491:
[----:B------:R0:W5:Y:S01]  /*2690*/  LDG.E.U16 R25, desc[UR36][R2.64] ;  /* 0x0000002402197981 */ /* 0x000162000c1e1500 */
[----:B------:R-:W-:Y:S05]  /*26a0*/  BRA `(.L_x_7487) ;  /* 0x0000000c003c7947 */ /* 0x000fea0003800000 */
.L_x_7490:
        /* <DEDUP_REMOVED lines=9> */
.L_x_7493:
[----:B------:R1:W5:Y:S01]  /*2740*/  LDG.E.U16 R25, desc[UR36][R2.64] ;  /* 0x0000002402197981 */ /* 0x000362000c1e1500 */
[----:B------:R-:W-:Y:S05]  /*2750*/  BRA `(.L_x_7487) ;  /* 0x0000000c00107947 */ /* 0x000fea0003800000 */
.L_x_7492:
        /* <DEDUP_REMOVED lines=9> */
.L_x_7482:
        /* <DEDUP_REMOVED lines=14> */
.L_x_7496:
        /* <DEDUP_REMOVED lines=9> */
.L_x_7495:
        /* <DEDUP_REMOVED lines=28> */
.L_x_7498:
        /* <DEDUP_REMOVED lines=15> */
.L_x_7497:
[----:B------:R-:W2:Y:S02]  /*2c10*/  LDG.E.U16 R0, desc[UR36][R2.64] ;  /* 0x0000002402007981 */ /* 0x000ea4000c1e1500 */
[----:B--2---:R-:W-:-:S05]  /*2c20*/  IMAD.U32 R0, R0, 0x10000, RZ ;  /* 0x0001000000007824 */ /* 0x004fca00078e00ff */
[----:B------:R-:W-:-:S04]  /*2c30*/  F2FP.F16.F32.PACK_AB R0, RZ, R0 ;  /* 0x00000000ff00723e */ /* 0x000fc800000000ff */
[----:B------:R-:W-:Y:S01]  /*2c40*/  PRMT R25, R0, 0x7610, R25 ;  /* 0x0000761000197816 */ /* 0x000fe20000000019 */
[----:B------:R-:W-:Y:S06]  /*2c50*/  BRA `(.L_x_7487) ;  /* 0x0000000400d07947 */ /* 0x000fec0003800000 */
.L_x_7494:
        /* <DEDUP_REMOVED lines=13> */
.L_x_7501:
        /* <DEDUP_REMOVED lines=21> */
.L_x_7505:
[----:B------:R-:W-:Y:S05]  /*2e80*/  BSYNC B1 ;  /* 0x0000000000017941 */ /* 0x000fea0003800000 */
.L_x_7504:
[----:B------:R-:W-:Y:S01]  /*2e90*/  LEA R3, R0, 0x3b800000, 0x17 ;  /* 0x3b80000000037811 */ /* 0x000fe200078eb8ff */
[----:B------:R-:W-:-:S05]  /*2ea0*/  IMAD.SHL.U32 R0, R2, 0x100000, RZ ;  /* 0x0010000002007824 */ /* 0x000fca00078e00ff */
[----:B------:R-:W-:-:S07]  /*2eb0*/  LOP3.LUT R0, R3, R0, R4, 0xfe, !PT ;  /* 0x0000000003007212 */ /* 0x000fce00078efe04 */
.L_x_7503:
[----:B------:R-:W-:Y:S05]  /*2ec0*/  BSYNC B0 ;  /* 0x0000000000007941 */ /* 0x000fea0003800000 */
.L_x_7502:
[----:B------:R-:W-:-:S04]  /*2ed0*/  F2FP.F16.F32.PACK_AB R0, RZ, R0 ;  /* 0x00000000ff00723e */ /* 0x000fc800000000ff */
[----:B------:R-:W-:Y:S01]  /*2ee0*/  PRMT R25, R0, 0x7610, R25 ;  /* 0x0000761000197816 */ /* 0x000fe20000000019 */
[----:B------:R-:W-:Y:S06]  /*2ef0*/  BRA `(.L_x_7487) ;  /* 0x0000000400287947 */ /* 0x000fec0003800000 */
.L_x_7500:
        /* <DEDUP_REMOVED lines=21> */
.L_x_7509:
[----:B------:R-:W-:Y:S05]  /*3050*/  BSYNC B1 ;  /* 0x0000000000017941 */ /* 0x000fea0003800000 */
.L_x_7508:
[----:B------:R-:W-:Y:S01]  /*3060*/  LEA R3, R0, 0x37800000, 0x17 ;  /* 0x3780000000037811 */ /* 0x000fe200078eb8ff */
[----:B------:R-:W-:-:S05]  /*3070*/  IMAD.SHL.U32 R0, R2, 0x200000, RZ ;  /* 0x0020000002007824 */ /* 0x000fca00078e00ff */
[----:B------:R-:W-:-:S07]  /*3080*/  LOP3.LUT R0, R3, R0, R4, 0xfe, !PT ;  /* 0x0000000003007212 */ /* 0x000fce00078efe04 */
.L_x_7507:
[----:B------:R-:W-:Y:S05]  /*3090*/  BSYNC B0 ;  /* 0x0000000000007941 */ /* 0x000fea0003800000 */
.L_x_7506:
[----:B------:R-:W-:-:S04]  /*30a0*/  F2FP.F16.F32.PACK_AB R0, RZ, R0 ;  /* 0x00000000ff00723e */ /* 0x000fc800000000ff */
[----:B------:R-:W-:Y:S01]  /*30b0*/  PRMT R25, R0, 0x7610, R25 ;  /* 0x0000761000197816 */ /* 0x000fe20000000019 */
[----:B------:R-:W-:Y:S06]  /*30c0*/  BRA `(.L_x_7487) ;  /* 0x0000000000b47947 */ /* 0x000fec0003800000 */
.L_x_7499:
        /* <DEDUP_REMOVED lines=14> */
.L_x_7513:
[----:B------:R-:W-:Y:S05]  /*31b0*/  BSYNC B0 ;  /* 0x0000000000007941 */ /* 0x000fea0003800000 */
.L_x_7512:
[----:B------:R-:W-:-:S04]  /*31c0*/  F2FP.F16.F32.PACK_AB R0, RZ, R0 ;  /* 0x00000000ff00723e */ /* 0x000fc800000000ff */
[----:B------:R-:W-:Y:S01]  /*31d0*/  PRMT R25, R0, 0x7610, R25 ;  /* 0x0000761000197816 */ /* 0x000fe20000000019 */
[----:B------:R-:W-:Y:S06]  /*31e0*/  BRA `(.L_x_7487) ;  /* 0x00000000006c7947 */ /* 0x000fec0003800000 */
.L_x_7486:
        /* <DEDUP_REMOVED lines=16> */
.L_x_7514:
[----:B------:R-:W-:Y:S01]  /*32f0*/  PRMT R25, RZ, 0x7610, R25 ;  /* 0x00007610ff197816 */ /* 0x000fe20000000019 */
[----:B------:R-:W-:Y:S06]  /*3300*/  BRA `(.L_x_7487) ;  /* 0x0000000000247947 */ /* 0x000fec0003800000 */
.L_x_7511:
[----:B------:R-:W2:Y:S02]  /*3310*/  LDG.E.64 R2, desc[UR36][R2.64] ;  /* 0x0000002402027981 */ /* 0x000ea4000c1e1b00 */
[----:B--2---:R-:W0:Y:S02]  /*3320*/  I2F.U64 R0, R2 ;  /* 0x0000000200007312 */ /* 0x004e240000301000 */
[----:B0-----:R-:W-:-:S04]  /*3330*/  F2FP.F16.F32.PACK_AB R0, RZ, R0 ;  /* 0x00000000ff00723e */ /* 0x001fc800000000ff */
[----:B------:R-:W-:Y:S01]  /*3340*/  PRMT R25, R0, 0x7610, R25 ;  /* 0x0000761000197816 */ /* 0x000fe20000000019 */
[----:B------:R-:W-:Y:S06]  /*3350*/  BRA `(.L_x_7487) ;  /* 0x0000000000107947 */ /* 0x000fec0003800000 */
.L_x_7510:
[----:B------:R-:W2:Y:S02]  /*3360*/  LDG.E R2, desc[UR36][R2.64] ;  /* 0x0000002402027981 */ /* 0x000ea4000c1e1900 */
[----:B--2---:R-:W-:-:S04]  /*3370*/  I2FP.F32.U32 R0, R2 ;  /* 0x0000000200007245 */ /* 0x004fc80000201000 */
[----:B------:R-:W-:-:S04]  /*3380*/  F2FP.F16.F32.PACK_AB R0, RZ, R0 ;  /* 0x00000000ff00723e */ /* 0x000fc800000000ff */
[----:B------:R-:W-:-:S07]  /*3390*/  PRMT R25, R0, 0x7610, R25 ;  /* 0x0000761000197816 */ /* 0x000fce0000000019 */
.L_x_7487:
[----:B------:R-:W-:-:S07]  /*33a0*/  VIADD R19, R19, 0x80 ;  /* 0x0000008013137836 */ /* 0x000fce0000000000 */
.L_x_7481:
[----:B------:R-:W-:Y:S05]  /*33b0*/  BSYNC B6 ;  /* 0x0000000000067941 */ /* 0x000fea0003800000 */
.L_x_7480:
        /* <DEDUP_REMOVED lines=25> */
.L_x_7520:
[----:B------:R-:W2:Y:S02]  /*3550*/  LDG.E.U8 R2, desc[UR36][R2.64] ;  /* 0x0000002402027981 */ /* 0x000ea4000c1e1100 */
[----:B--2---:R-:W-:-:S04]  /*3560*/  I2FP.F32.U32 R0, R2 ;  /* 0x0000000200007245 */ /* 0x004fc80000201000 */
[----:B------:R-:W-:-:S04]  /*3570*/  F2FP.F16.F32.PACK_AB R0, RZ, R0 ;  /* 0x00000000ff00723e */ /* 0x000fc800000000ff */
[----:B------:R-:W-:Y:S01]  /*3580*/  PRMT R24, R0, 0x7610, R24 ;  /* 0x0000761000187816 */ /* 0x000fe20000000018 */
[----:B------:R-:W-:Y:S06]  /*3590*/  BRA `(.L_x_7516) ;  /* 0x0000000c00bc7947 */ /* 0x000fec0003800000 */
.L_x_7519:
        /* <DEDUP_REMOVED lines=11> */
.L_x_7523:
[----:B------:R-:W2:Y:S02]  /*3650*/  LDG.E R2, desc[UR36][R2.64] ;  /* 0x0000002402027981 */ /* 0x000ea4000c1e1900 */
[----:B--2---:R-:W-:-:S04]  /*3660*/  I2FP.F32.S32 R0, R2 ;  /* 0x0000000200007245 */ /* 0x004fc80000201400 */
[----:B------:R-:W-:-:S04]  /*3670*/  F2FP.F16.F32.PACK_AB R0, RZ, R0 ;  /* 0x00000000ff00723e */ /* 0x000fc800000000ff */
[----:B------:R-:W-:Y:S01]  /*3680*/  PRMT R24, R0, 0x7610, R24 ;  /* 0x0000761000187816 */ /* 0x000fe20000000018 */
[----:B------:R-:W-:Y:S06]  /*3690*/  BRA `(.L_x_7516) ;  /* 0x0000000c007c7947 */ /* 0x000fec0003800000 */
.L_x_7522:
[----:B------:R-:W2:Y:S02]  /*36a0*/  LDG.E.U16 R2, desc[UR36][R2.64] ;  /* 0x0000002402027981 */ /* 0x000ea4000c1e1500 */
[----:B--2---:R-:W0:Y:S02]  /*36b0*/  I2F.S16 R0, R2 ;  /* 0x0000000200007306 */ /* 0x004e240000101400 */
[----:B0-----:R-:W-:-:S04]  /*36c0*/  F2FP.F16.F32.PACK_AB R0, RZ, R0 ;  /* 0x00000000ff00723e */ /* 0x001fc800000000ff */
[----:B------:R-:W-:Y:S01]  /*36d0*/  PRMT R24, R0, 0x7610, R24 ;  /* 0x0000761000187816 */ /* 0x000fe20000000018 */
[----:B------:R-:W-:Y:S06]  /*36e0*/  BRA `(.L_x_7516) ;  /* 0x0000000c00687947 */ /* 0x000fec0003800000 */
.L_x_7518:
        /* <DEDUP_REMOVED lines=9> */
.L_x_7525:
[----:B------:R2:W5:Y:S01]  /*3780*/  LDG.E.U16 R24, desc[UR36][R2.64] ;  /* 0x0000002402187981 */ /* 0x000562000c1e1500 */
[----:B------:R-:W-:Y:S05]  /*3790*/  BRA `(.L_x_7516) ;  /* 0x0000000c003c7947 */ /* 0x000fea0003800000 */
.L_x_7524:
        /* <DEDUP_REMOVED lines=9> */
.L_x_7527:
[----:B------:R3:W5:Y:S01]  /*3830*/  LDG.E.U16 R24, desc[UR36][R2.64] ;  /* 0x0000002402187981 */ /* 0x000762000c1e1500 */
[----:B------:R-:W-:Y:S05]  /*3840*/  BRA `(.L_x_7516) ;  /* 0x0000000c00107947 */ /* 0x000fea0003800000 */
.L_x_7526:
        /* <DEDUP_REMOVED lines=9> */
.L_x_7517:
        /* <DEDUP_REMOVED lines=14> */
.L_x_7530:
        /* <DEDUP_REMOVED lines=9> */
.L_x_7529:
        /* <DEDUP_REMOVED lines=28> */
.L_x_7532:
        /* <DEDUP_REMOVED lines=15> */
.L_x_7531:
[----:B------:R-:W2:Y:S02]  /*3d00*/  LDG.E.U16 R0, desc[UR36][R2.64] ;  /* 0x0000002402007981 */ /* 0x000ea4000c1e1500 */
[----:B--2---:R-:W-:-:S05]  /*3d10*/  IMAD.U32 R0, R0, 0x10000, RZ ;  /* 0x0001000000007824 */ /* 0x004fca00078e00ff */
[----:B------:R-:W-:-:S04]  /*3d20*/  F2FP.F16.F32.PACK_AB R0, RZ, R0 ;  /* 0x00000000ff00723e */ /* 0x000fc800000000ff */
[----:B------:R-:W-:Y:S01]  /*3d30*/  PRMT R24, R0, 0x7610, R24 ;  /* 0x0000761000187816 */ /* 0x000fe20000000018 */
[----:B------:R-:W-:Y:S06]  /*3d40*/  BRA `(.L_x_7516) ;  /* 0x0000000400d07947 */ /* 0x000fec0003800000 */
.L_x_7528:
        /* <DEDUP_REMOVED lines=13> */
.L_x_7535:
        /* <DEDUP_REMOVED lines=21> */
.L_x_7539:
[----:B------:R-:W-:Y:S05]  /*3f70*/  BSYNC B1 ;  /* 0x0000000000017941 */ /* 0x000fea0003800000 */
.L_x_7538:
[----:B------:R-:W-:Y:S01]  /*3f80*/  LEA R3, R0, 0x3b800000, 0x17 ;  /* 0x3b80000000037811 */ /* 0x000fe200078eb8ff */
[----:B------:R-:W-:-:S05]  /*3f90*/  IMAD.SHL.U32 R0, R2, 0x100000, RZ ;  /* 0x0010000002007824 */ /* 0x000fca00078e00ff */
[----:B------:R-:W-:-:S07]  /*3fa0*/  LOP3.LUT R0, R3, R0, R4, 0xfe, !PT ;  /* 0x0000000003007212 */ /* 0x000fce00078efe04 */
.L_x_7537:
[----:B------:R-:W-:Y:S05]  /*3fb0*/  BSYNC B0 ;  /* 0x0000000000007941 */ /* 0x000fea0003800000 */
.L_x_7536:
[----:B------:R-:W-:-:S04]  /*3fc0*/  F2FP.F16.F32.PACK_AB R0, RZ, R0 ;  /* 0x00000000ff00723e */ /* 0x000fc800000000ff */
[----:B------:R-:W-:Y:S01]  /*3fd0*/  PRMT R24, R0, 0x7610, R24 ;  /* 0x0000761000187816 */ /* 0x000fe20000000018 */
[----:B------:R-:W-:Y:S06]  /*3fe0*/  BRA `(.L_x_7516) ;  /* 0x0000000400287947 */ /* 0x000fec0003800000 */
.L_x_7534:
        /* <DEDUP_REMOVED lines=21> */
.L_x_7543:
[----:B------:R-:W-:Y:S05]  /*4140*/  BSYNC B1 ;  /* 0x0000000000017941 */ /* 0x000fea0003800000 */
.L_x_7542:
[----:B------:R-:W-:Y:S01]  /*4150*/  LEA R3, R0, 0x37800000, 0x17 ;  /* 0x3780000000037811 */ /* 0x000fe200078eb8ff */
[----:B------:R-:W-:-:S05]  /*4160*/  IMAD.SHL.U32 R0, R2, 0x200000, RZ ;  /* 0x0020000002007824 */ /* 0x000fca00078e00ff */
[----:B------:R-:W-:-:S07]  /*4170*/  LOP3.LUT R0, R3, R0, R4, 0xfe, !PT ;  /* 0x0000000003007212 */ /* 0x000fce00078efe04 */
.L_x_7541:
[----:B------:R-:W-:Y:S05]  /*4180*/  BSYNC B0 ;  /* 0x0000000000007941 */ /* 0x000fea0003800000 */
.L_x_7540:
[----:B------:R-:W-:-:S04]  /*4190*/  F2FP.F16.F32.PACK_AB R0, RZ, R0 ;  /* 0x00000000ff00723e */ /* 0x000fc800000000ff */
[----:B------:R-:W-:Y:S01]  /*41a0*/  PRMT R24, R0, 0x7610, R24 ;  /* 0x0000761000187816 */ /* 0x000fe20000000018 */
[----:B------:R-:W-:Y:S06]  /*41b0*/  BRA `(.L_x_7516) ;  /* 0x0000000000b47947 */ /* 0x000fec0003800000 */
.L_x_7533:
        /* <DEDUP_REMOVED lines=14> */
.L_x_7547:
[----:B------:R-:W-:Y:S05]  /*42a0*/  BSYNC B0 ;  /* 0x0000000000007941 */ /* 0x000fea0003800000 */
.L_x_7546:
[----:B------:R-:W-:-:S04]  /*42b0*/  F2FP.F16.F32.PACK_AB R0, RZ, R0 ;  /* 0x00000000ff00723e */ /* 0x000fc800000000ff */
[----:B------:R-:W-:Y:S01]  /*42c0*/  PRMT R24, R0, 0x7610, R24 ;  /* 0x0000761000187816 */ /* 0x000fe20000000018 */
[----:B------:R-:W-:Y:S06]  /*42d0*/  BRA `(.L_x_7516) ;  /* 0x00000000006c7947 */ /* 0x000fec0003800000 */
.L_x_7521:
        /* <DEDUP_REMOVED lines=16> */
.L_x_7548:
[----:B------:R-:W-:Y:S01]  /*43e0*/  PRMT R24, RZ, 0x7610, R24 ;  /* 0x00007610ff187816 */ /* 0x000fe20000000018 */
[----:B------:R-:W-:Y:S06]  /*43f0*/  BRA `(.L_x_7516) ;  /* 0x0000000000247947 */ /* 0x000fec0003800000 */
.L_x_7545:
[----:B------:R-:W2:Y:S02]  /*4400*/  LDG.E.64 R2, desc[UR36][R2.64] ;  /* 0x0000002402027981 */ /* 0x000ea4000c1e1b00 */
[----:B--2---:R-:W0:Y:S02]  /*4410*/  I2F.U64 R0, R2 ;  /* 0x0000000200007312 */ /* 0x004e240000301000 */
[----:B0-----:R-:W-:-:S04]  /*4420*/  F2FP.F16.F32.PACK_AB R0, RZ, R0 ;  /* 0x00000000ff00723e */ /* 0x001fc800000000ff */
[----:B------:R-:W-:Y:S01]  /*4430*/  PRMT R24, R0, 0x7610, R24 ;  /* 0x0000761000187816 */ /* 0x000fe20000000018 */
[----:B------:R-:W-:Y:S06]  /*4440*/  BRA `(.L_x_7516) ;  /* 0x0000000000107947 */ /* 0x000fec0003800000 */
.L_x_7544:
[----:B------:R-:W2:Y:S02]  /*4450*/  LDG.E R2, desc[UR36][R2.64] ;  /* 0x0000002402027981 */ /* 0x000ea4000c1e1900 */
[----:B--2---:R-:W-:-:S04]  /*4460*/  I2FP.F32.U32 R0, R2 ;  /* 0x0000000200007245 */ /* 0x004fc80000201000 */
[----:B------:R-:W-:-:S04]  /*4470*/  F2FP.F16.F32.PACK_AB R0, RZ, R0 ;  /* 0x00000000ff00723e */ /* 0x000fc800000000ff */
[----:B------:R-:W-:-:S07]  /*4480*/  PRMT R24, R0, 0x7610, R24 ;  /* 0x0000761000187816 */ /* 0x000fce0000000018 */
.L_x_7516:
[----:B------:R-:W-:Y:S05]  /*4490*/  BSYNC B6 ;  /* 0x0000000000067941 */ /* 0x000fea0003800000 */
.L_x_7515:
        /* <DEDUP_REMOVED lines=19> */
[----:B------:R-:W-:Y:S01]  /*45d0*/  @!P3 FMNMX.FTZ R2, R2, R3, !PT ;  /* 0x000000030202b209 */ /* 0x000fe20007810000 */
[----:B-1----:R-:W-:-:S03]  /*45e0*/  @!P1 HADD2.F32 R8, -RZ, R7.H0_H0 ;  /* 0x20000007ff089230 */ /* 0x002fc60000004100 */
[----:B------:R-:W-:Y:S02]  /*45f0*/  @!P3 F2FP.F16.F32.PACK_AB R0, RZ, R2 ;  /* 0x00000002ff00b23e */ /* 0x000fe400000000ff */
[----:B------:R-:W-:Y:S01]  /*4600*/  @!P1 FMNMX.FTZ R25, R8, R25, !PT ;  /* 0x0000001908199209 */ /* 0x000fe20007810000 */
[----:B--2---:R-:W-:-:S03]  /*4610*/  @!P2 HADD2.F32 R10, -RZ, R9.H0_H0 ;  /* 0x20000009ff0aa230 */ /* 0x004fc60000004100 */
[----:B------:R-:W-:Y:S02]  /*4620*/  @!P1 F2FP.F16.F32.PACK_AB R23, RZ, R25 ;  /* 0x00000019ff17923e */ /* 0x000fe400000000ff */
[----:B------:R-:W-:Y:S01]  /*4630*/  @!P2 FMNMX.FTZ R5, R10, R5, !PT ;  /* 0x000000050a05a209 */ /* 0x000fe20007810000 */
[----:B---3--:R-:W-:-:S03]  /*4640*/  @!P0 HADD2.F32 R7, -RZ, R6.H0_H0 ;  /* 0x20000006ff078230 */ /* 0x008fc60000004100 */
[----:B------:R-:W-:Y:S02]  /*4650*/  @!P2 F2FP.F16.F32.PACK_AB R22, RZ, R5 ;  /* 0x00000005ff16a23e */ /* 0x000fe400000000ff */
[----:B------:R-:W-:-:S04]  /*4660*/  @!P0 FMNMX.FTZ R4, R7, R4, !PT ;  /* 0x0000000407048209 */ /* 0x000fc80007810000 */
        /* <DEDUP_REMOVED lines=24> */
.L_x_7554:
[----:B------:R-:W-:Y:S02]  /*47f0*/  HADD2.F32 R5, -RZ, R0.H0_H0 ;  /* 0x20000000ff057230 */ /* 0x000fe40000004100 */
[----:B------:R-:W-:-:S04]  /*4800*/  IMAD.MOV.U32 R19, RZ, RZ, R27 ;  /* 0x000000ffff137224 */ /* 0x000fc800078e001b */
[----:B------:R-:W0:Y:S02]  /*4810*/  F2I.S64.TRUNC R4, R5 ;  /* 0x0000000500047311 */ /* 0x000e24000020d900 */
[----:B0-----:R0:W-:Y:S01]  /*4820*/  STG.E.U8 desc[UR36][R2.64], R4 ;  /* 0x0000000402007986 */ /* 0x0011e2000c101124 */
[----:B------:R-:W-:Y:S05]  /*4830*/  BRA `(.L_x_7550) ;  /* 0x0000000c00d47947 */ /* 0x000fea0003800000 */
.L_x_7553:
        /* <DEDUP_REMOVED lines=11> */
.L_x_7557:
[----:B------:R-:W-:Y:S02]  /*48f0*/  HADD2.F32 R0, -RZ, R0.H0_H0 ;  /* 0x20000000ff007230 */ /* 0x000fe40000004100 */
[----:B------:R-:W-:Y:S02]  /*4900*/  IMAD.MOV.U32 R19, RZ, RZ, R27 ;  /* 0x000000ffff137224 */ /* 0x000fe400078e001b */
[----:B------:R-:W0:Y:S02]  /*4910*/  F2I.FTZ.TRUNC.NTZ R5, R0 ;  /* 0x0000000000057305 */ /* 0x000e24000021f100 */
[----:B0-----:R0:W-:Y:S01]  /*4920*/  STG.E desc[UR36][R2.64], R5 ;  /* 0x0000000502007986 */ /* 0x0011e2000c101924 */
[----:B------:R-:W-:Y:S05]  /*4930*/  BRA `(.L_x_7550) ;  /* 0x0000000c00947947 */ /* 0x000fea0003800000 */
.L_x_7556:
[----:B------:R-:W-:Y:S02]  /*4940*/  HADD2.F32 R0, -RZ, R0.H0_H0 ;  /* 0x20000000ff007230 */ /* 0x000fe40000004100 */
[----:B------:R-:W-:Y:S02]  /*4950*/  IMAD.MOV.U32 R19, RZ, RZ, R27 ;  /* 0x000000ffff137224 */ /* 0x000fe400078e001b */
[----:B------:R-:W0:Y:S02]  /*4960*/  F2I.FTZ.TRUNC.NTZ R5, R0 ;  /* 0x0000000000057305 */ /* 0x000e24000021f100 */
[----:B0-----:R0:W-:Y:S01]  /*4970*/  STG.E.U16 desc[UR36][R2.64], R5 ;  /* 0x0000000502007986 */ /* 0x0011e2000c101524 */
[----:B------:R-:W-:Y:S05]  /*4980*/  BRA `(.L_x_7550) ;  /* 0x0000000c00807947 */ /* 0x000fea0003800000 */
.L_x_7552:
        /* <DEDUP_REMOVED lines=10> */
.L_x_7559:
[----:B------:R0:W-:Y:S01]  /*4a30*/  STG.E.U16 desc[UR36][R2.64], R0 ;  /* 0x0000000002007986 */ /* 0x0001e2000c101524 */
[----:B------:R-:W-:Y:S01]  /*4a40*/  IMAD.MOV.U32 R19, RZ, RZ, R27 ;  /* 0x000000ffff137224 */ /* 0x000fe200078e001b */
[----:B------:R-:W-:Y:S06]  /*4a50*/  BRA `(.L_x_7550) ;  /* 0x0000000c004c7947 */ /* 0x000fec0003800000 */
.L_x_7558:
        /* <DEDUP_REMOVED lines=11> */
.L_x_7561:
[----:B------:R-:W-:Y:S02]  /*4b10*/  HADD2.F32 R0, -RZ, R0.H0_H0 ;  /* 0x20000000ff007230 */ /* 0x000fe40000004100 */
[----:B------:R-:W-:-:S03]  /*4b20*/  IMAD.MOV.U32 R19, RZ, RZ, R27 ;  /* 0x000000ffff137224 */ /* 0x000fc600078e001b */
[----:B------:R-:W-:-:S04]  /*4b30*/  F2FP.F16.F32.PACK_AB R0, RZ, R0 ;  /* 0x00000000ff00723e */ /* 0x000fc800000000ff */
[----:B------:R-:W-:-:S05]  /*4b40*/  PRMT R0, R0, 0x5410, RZ ;  /* 0x0000541000007816 */ /* 0x000fca00000000ff */
[----:B------:R0:W-:Y:S01]  /*4b50*/  STG.E desc[UR36][R2.64], R0 ;  /* 0x0000000002007986 */ /* 0x0001e2000c101924 */
[----:B------:R-:W-:Y:S05]  /*4b60*/  BRA `(.L_x_7550) ;  /* 0x0000000c00087947 */ /* 0x000fea0003800000 */
.L_x_7560:
[----:B------:R-:W-:Y:S02]  /*4b70*/  HADD2.F32 R4, -RZ, R0.H0_H0 ;  /* 0x20000000ff047230 */ /* 0x000fe40000004100 */
[----:B------:R-:W-:-:S03]  /*4b80*/  IMAD.MOV.U32 R19, RZ, RZ, R27 ;  /* 0x000000ffff137224 */ /* 0x000fc600078e001b */
[----:B------:R-:W-:-:S06]  /*4b90*/  FMUL.FTZ R4, R4, 1 ;  /* 0x3f80000004047820 */ /* 0x000fcc0000410000 */
[----:B------:R-:W0:Y:S02]  /*4ba0*/  F2F.F64.F32 R4, R4 ;  /* 0x0000000400047310 */ /* 0x000e240000201800 */
[----:B0-----:R0:W-:Y:S01]  /*4bb0*/  STG.E.64 desc[UR36][R2.64], R4 ;  /* 0x0000000402007986 */ /* 0x0011e2000c101b24 */
[----:B------:R-:W-:Y:S05]  /*4bc0*/  BRA `(.L_x_7550) ;  /* 0x0000000800f07947 */ /* 0x000fea0003800000 */
.L_x_7551:
        /* <DEDUP_REMOVED lines=14> */
.L_x_7564:
[----:B------:R-:W-:Y:S01]  /*4cb0*/  HADD2.F32 R0, -RZ, R0.H0_H0 ;  /* 0x20000000ff007230 */ /* 0x000fe20000004100 */
[----:B------:R-:W-:Y:S01]  /*4cc0*/  CS2R R6, SRZ ;  /* 0x0000000000067805 */ /* 0x000fe2000001ff00 */
[----:B------:R-:W-:-:S03]  /*4cd0*/  IMAD.MOV.U32 R19, RZ, RZ, R27 ;  /* 0x000000ffff137224 */ /* 0x000fc600078e001b */
[----:B------:R-:W-:-:S04]  /*4ce0*/  FMUL.FTZ R0, R0, 1 ;  /* 0x3f80000000007820 */ /* 0x000fc80000410000 */
[----:B------:R-:W0:Y:S02]  /*4cf0*/  F2F.F64.F32 R4, R0 ;  /* 0x0000000000047310 */ /* 0x000e240000201800 */
[----:B0-----:R0:W-:Y:S01]  /*4d00*/  STG.E.128 desc[UR36][R2.64], R4 ;  /* 0x0000000402007986 */ /* 0x0011e2000c101d24 */
[----:B------:R-:W-:Y:S05]  /*4d10*/  BRA `(.L_x_7550) ;  /* 0x00000008009c7947 */ /* 0x000fea0003800000 */
.L_x_7563:
        /* <DEDUP_REMOVED lines=21> */
.L_x_7568:
[----:B------:R-:W-:Y:S05]  /*4e70*/  BSYNC B0 ;  /* 0x0000000000007941 */ /* 0x000fea0003800000 */
.L_x_7567:
[----:B------:R-:W-:Y:S01]  /*4e80*/  LOP3.LUT R5, R0, R5, RZ, 0xfc, !PT ;  /* 0x0000000500057212 */ /* 0x000fe200078efcff */
[----:B------:R-:W-:-:S04]  /*4e90*/  IMAD.MOV.U32 R19, RZ, RZ, R27 ;  /* 0x000000ffff137224 */ /* 0x000fc800078e001b */
[----:B------:R0:W-:Y:S01]  /*4ea0*/  STG.E.U8 desc[UR36][R2.64], R5 ;  /* 0x0000000502007986 */ /* 0x0001e2000c101124 */
[----:B------:R-:W-:Y:S05]  /*4eb0*/  BRA `(.L_x_7550) ;  /* 0x0000000800347947 */ /* 0x000fea0003800000 */
.L_x_7566:
        /* <DEDUP_REMOVED lines=13> */
.L_x_7570:
[----:B------:R-:W-:Y:S01]  /*4f90*/  IMAD.MOV.U32 R0, RZ, RZ, 0x7f ;  /* 0x0000007fff007424 */ /* 0x000fe200078e00ff */
[----:B------:R-:W-:-:S04]  /*4fa0*/  ISETP.GT.U32.AND P0, PT, R4, 0x7f800000, PT ;  /* 0x7f8000000400780c */ /* 0x000fc80003f04070 */
[----:B------:R-:W-:-:S09]  /*4fb0*/  SEL R0, R0, 0x7c, P0 ;  /* 0x0000007c00007807 */ /* 0x000fd20000000000 */
.L_x_7571:
[----:B------:R-:W-:Y:S05]  /*4fc0*/  BSYNC B0 ;  /* 0x0000000000007941 */ /* 0x000fea0003800000 */
.L_x_7569:
[----:B------:R-:W-:Y:S01]  /*4fd0*/  LOP3.LUT R4, R5, 0x80000000, RZ, 0xc0, !PT ;  /* 0x8000000005047812 */ /* 0x000fe200078ec0ff */
[----:B------:R-:W-:-:S03]  /*4fe0*/  IMAD.MOV.U32 R19, RZ, RZ, R27 ;  /* 0x000000ffff137224 */ /* 0x000fc600078e001b */
[----:B------:R-:W-:-:S04]  /*4ff0*/  SHF.R.U32.HI R5, RZ, 0x18, R4 ;  /* 0x00000018ff057819 */ /* 0x000fc80000011604 */
[----:B------:R-:W-:-:S05]  /*5000*/  LOP3.LUT R5, R0, R5, RZ, 0xfc, !PT ;  /* 0x0000000500057212 */ /* 0x000fca00078efcff */
[----:B------:R0:W-:Y:S01]  /*5010*/  STG.E.U8 desc[UR36][R2.64], R5 ;  /* 0x0000000502007986 */ /* 0x0001e2000c101124 */
[----:B------:R-:W-:Y:S05]  /*5020*/  BRA `(.L_x_7550) ;  /* 0x0000000400d87947 */ /* 0x000fea0003800000 */
.L_x_7565:
[----:B------:R-:W-:Y:S02]  /*5030*/  HADD2.F32 R0, -RZ, R0.H0_H0 ;  /* 0x20000000ff007230 */ /* 0x000fe40000004100 */
[----:B------:R-:W-:-:S03]  /*5040*/  IMAD.MOV.U32 R19, RZ, RZ, R27 ;  /* 0x000000ffff137224 */ /* 0x000fc600078e001b */
[----:B------:R-:W-:-:S05]  /*5050*/  F2FP.BF16.F32.PACK_AB R0, RZ, R0 ;  /* 0x00000000ff00723e */ /* 0x000fca00000010ff */
[----:B------:R0:W-:Y:S01]  /*5060*/  STG.E.U16 desc[UR36][R2.64], R0 ;  /* 0x0000000002007986 */ /* 0x0001e2000c101524 */
[----:B------:R-:W-:Y:S05]  /*5070*/  BRA `(.L_x_7550) ;  /* 0x0000000400c47947 */ /* 0x000fea0003800000 */
.L_x_7562:
        /* <DEDUP_REMOVED lines=13> */
.L_x_7574:
        /* <DEDUP_REMOVED lines=17> */
.L_x_7577:
[----:B------:R-:W-:-:S04]  /*5260*/  LOP3.LUT R0, R7, 0x80000000, RZ, 0xc0, !PT ;  /* 0x8000000007007812 */ /* 0x000fc800078ec0ff */
[----:B------:R-:W-:-:S04]  /*5270*/  SHF.R.U32.HI R5, RZ, 0x18, R0 ;  /* 0x00000018ff057819 */ /* 0x000fc80000011600 */
[----:B------:R-:W-:-:S04]  /*5280*/  LOP3.LUT R4, R4, R5, RZ, 0xfc, !PT ;  /* 0x0000000504047212 */ /* 0x000fc800078efcff */
[----:B------:R-:W-:-:S07]  /*5290*/  PRMT R0, R4, 0x7610, R0 ;  /* 0x0000761004007816 */ /* 0x000fce0000000000 */
.L_x_7576:
[----:B------:R-:W-:Y:S05]  /*52a0*/  BSYNC B0 ;  /* 0x0000000000007941 */ /* 0x000fea0003800000 */
.L_x_7575:
[----:B------:R3:W-:Y:S01]  /*52b0*/  STG.E.U8 desc[UR36][R2.64], R0 ;  /* 0x0000000002007986 */ /* 0x0007e2000c101124 */
[----:B------:R-:W-:Y:S01]  /*52c0*/  IMAD.MOV.U32 R19, RZ, RZ, R27 ;  /* 0x000000ffff137224 */ /* 0x000fe200078e001b */
[----:B------:R-:W-:Y:S06]  /*52d0*/  BRA `(.L_x_7550) ;  /* 0x00000004002c7947 */ /* 0x000fec0003800000 */
.L_x_7573:
        /* <DEDUP_REMOVED lines=17> */
.L_x_7580:
[----:B------:R-:W-:-:S04]  /*53f0*/  LOP3.LUT R0, R7, 0x80000000, RZ, 0xc0, !PT ;  /* 0x8000000007007812 */ /* 0x000fc800078ec0ff */
[----:B------:R-:W-:-:S04]  /*5400*/  SHF.R.U32.HI R5, RZ, 0x18, R0 ;  /* 0x00000018ff057819 */ /* 0x000fc80000011600 */
[----:B------:R-:W-:-:S04]  /*5410*/  LOP3.LUT R4, R4, R5, RZ, 0xfc, !PT ;  /* 0x0000000504047212 */ /* 0x000fc800078efcff */
[----:B------:R-:W-:-:S07]  /*5420*/  PRMT R0, R4, 0x7610, R0 ;  /* 0x0000761004007816 */ /* 0x000fce0000000000 */
.L_x_7579:
[----:B------:R-:W-:Y:S05]  /*5430*/  BSYNC B0 ;  /* 0x0000000000007941 */ /* 0x000fea0003800000 */
.L_x_7578:
[----:B------:R0:W-:Y:S01]  /*5440*/  STG.E.U8 desc[UR36][R2.64], R0 ;  /* 0x0000000002007986 */ /* 0x0001e2000c101124 */
[----:B------:R-:W-:Y:S01]  /*5450*/  IMAD.MOV.U32 R19, RZ, RZ, R27 ;  /* 0x000000ffff137224 */ /* 0x000fe200078e001b */
[----:B------:R-:W-:Y:S06]  /*5460*/  BRA `(.L_x_7550) ;  /* 0x0000000000c87947 */ /* 0x000fec0003800000 */
.L_x_7572:
        /* <DEDUP_REMOVED lines=23> */
.L_x_7555:
        /* <DEDUP_REMOVED lines=16> */
.L_x_7583:
[----:B------:R-:W-:Y:S01]  /*56e0*/  IMAD.MOV.U32 R19, RZ, RZ, R27 ;  /* 0x000000ffff137224 */ /* 0x000fe200078e001b */
[----:B------:R-:W-:Y:S06]  /*56f0*/  BRA `(.L_x_7550) ;  /* 0x0000000000247947 */ /* 0x000fec0003800000 */
.L_x_7582:
[----:B------:R-:W-:Y:S02]  /*5700*/  HADD2.F32 R4, -RZ, R0.H0_H0 ;  /* 0x20000000ff047230 */ /* 0x000fe40000004100 */
[----:B------:R-:W-:-:S04]  /*5710*/  IMAD.MOV.U32 R19, RZ, RZ, R27 ;  /* 0x000000ffff137224 */ /* 0x000fc800078e001b */
[----:B------:R-:W0:Y:S02]  /*5720*/  F2I.U64.TRUNC R4, R4 ;  /* 0x0000000400047311 */ /* 0x000e24000020d800 */
[----:B0-----:R2:W-:Y:S01]  /*5730*/  STG.E.64 desc[UR36][R2.64], R4 ;  /* 0x0000000402007986 */ /* 0x0015e2000c101b24 */
[----:B------:R-:W-:Y:S05]  /*5740*/  BRA `(.L_x_7550) ;  /* 0x0000000000107947 */ /* 0x000fea0003800000 */
.L_x_7581:
[----:B------:R-:W-:Y:S02]  /*5750*/  HADD2.F32 R0, -RZ, R0.H0_H0 ;  /* 0x20000000ff007230 */ /* 0x000fe40000004100 */
[----:B------:R-:W-:Y:S02]  /*5760*/  IMAD.MOV.U32 R19, RZ, RZ, R27 ;  /* 0x000000ffff137224 */ /* 0x000fe400078e001b */
[----:B------:R-:W0:Y:S02]  /*5770*/  F2I.FTZ.U32.TRUNC.NTZ R5, R0 ;  /* 0x0000000000057305 */ /* 0x000e24000021f000 */
[----:B0-----:R0:W-:Y:S03]  /*5780*/  STG.E desc[UR36][R2.64], R5 ;  /* 0x0000000502007986 */ /* 0x0011e6000c101924 */
.L_x_7550:
[----:B------:R-:W-:Y:S05]  /*5790*/  BSYNC B6 ;  /* 0x0000000000067941 */ /* 0x000fea0003800000 */
.L_x_7549:
        /* <DEDUP_REMOVED lines=25> */
.L_x_7589:
[----:B------:R-:W-:-:S06]  /*5930*/  HADD2.F32 R5, -RZ, R24.H0_H0 ;  /* 0x20000018ff057230 */ /* 0x000fcc0000004100 */
[----:B------:R-:W0:Y:S02]  /*5940*/  F2I.S64.TRUNC R4, R5 ;  /* 0x0000000500047311 */ /* 0x000e24000020d900 */
[----:B0-----:R0:W-:Y:S01]  /*5950*/  STG.E.U8 desc[UR36][R2.64], R4 ;  /* 0x0000000402007986 */ /* 0x0011e2000c101124 */
[----:B------:R-:W-:Y:S05]  /*5960*/  BRA `(.L_x_7591) ;  /* 0x0000000c00847947 */ /* 0x000fea0003800000 */
.L_x_7588:
        /* <DEDUP_REMOVED lines=10> */
.L_x_7593:
[----:B------:R-:W-:-:S04]  /*5a10*/  HADD2.F32 R24, -RZ, R24.H0_H0 ;  /* 0x20000018ff187230 */ /* 0x000fc80000004100 */
[----:B------:R-:W0:Y:S02]  /*5a20*/  F2I.FTZ.TRUNC.NTZ R5, R24 ;  /* 0x0000001800057305 */ /* 0x000e24000021f100 */
[----:B0-----:R0:W-:Y:S01]  /*5a30*/  STG.E desc[UR36][R2.64], R5 ;  /* 0x0000000502007986 */ /* 0x0011e2000c101924 */
[----:B------:R-:W-:Y:S05]  /*5a40*/  BRA `(.L_x_7591) ;  /* 0x0000000c004c7947 */ /* 0x000fea0003800000 */
.L_x_7592:
[----:B------:R-:W-:-:S04]  /*5a50*/  HADD2.F32 R24, -RZ, R24.H0_H0 ;  /* 0x20000018ff187230 */ /* 0x000fc80000004100 */
[----:B------:R-:W0:Y:S02]  /*5a60*/  F2I.FTZ.TRUNC.NTZ R5, R24 ;  /* 0x0000001800057305 */ /* 0x000e24000021f100 */
[----:B0-----:R0:W-:Y:S01]  /*5a70*/  STG.E.U16 desc[UR36][R2.64], R5 ;  /* 0x0000000502007986 */ /* 0x0011e2000c101524 */
[----:B------:R-:W-:Y:S05]  /*5a80*/  BRA `(.L_x_7591) ;  /* 0x0000000c003c7947 */ /* 0x000fea0003800000 */
.L_x_7587:
        /* <DEDUP_REMOVED lines=9> */
.L_x_7595:
[----:B------:R0:W-:Y:S01]  /*5b20*/  STG.E.U16 desc[UR36][R2.64], R24 ;  /* 0x0000001802007986 */ /* 0x0001e2000c101524 */
[----:B------:R-:W-:Y:S05]  /*5b30*/  BRA `(.L_x_7591) ;  /* 0x0000000c00107947 */ /* 0x000fea0003800000 */
.L_x_7594:
        /* <DEDUP_REMOVED lines=10> */
.L_x_7597:
[----:B------:R-:W-:-:S05]  /*5be0*/  HADD2.F32 R0, -RZ, R24.H0_H0 ;  /* 0x20000018ff007230 */ /* 0x000fca0000004100 */
[----:B------:R-:W-:-:S04]  /*5bf0*/  F2FP.F16.F32.PACK_AB R0, RZ, R0 ;  /* 0x00000000ff00723e */ /* 0x000fc800000000ff */
[----:B------:R-:W-:-:S05]  /*5c00*/  PRMT R0, R0, 0x5410, RZ ;  /* 0x0000541000007816 */ /* 0x000fca00000000ff */
[----:B------:R0:W-:Y:S01]  /*5c10*/  STG.E desc[UR36][R2.64], R0 ;  /* 0x0000000002007986 */ /* 0x0001e2000c101924 */
[----:B------:R-:W-:Y:S05]  /*5c20*/  BRA `(.L_x_7591) ;  /* 0x0000000800d47947 */ /* 0x000fea0003800000 */
.L_x_7596:
[----:B------:R-:W-:-:S05]  /*5c30*/  HADD2.F32 R4, -RZ, R24.H0_H0 ;  /* 0x20000018ff047230 */ /* 0x000fca0000004100 */
[----:B------:R-:W-:-:S06]  /*5c40*/  FMUL.FTZ R4, R4, 1 ;  /* 0x3f80000004047820 */ /* 0x000fcc0000410000 */
[----:B------:R-:W0:Y:S02]  /*5c50*/  F2F.F64.F32 R4, R4 ;  /* 0x0000000400047310 */ /* 0x000e240000201800 */
[----:B0-----:R0:W-:Y:S01]  /*5c60*/  STG.E.64 desc[UR36][R2.64], R4 ;  /* 0x0000000402007986 */ /* 0x0011e2000c101b24 */
[----:B------:R-:W-:Y:S05]  /*5c70*/  BRA `(.L_x_7591) ;  /* 0x0000000800c07947 */ /* 0x000fea0003800000 */
.L_x_7586:
        /* <DEDUP_REMOVED lines=13> */
.L_x_7600:
[----:B------:R-:W-:Y:S01]  /*5d50*/  HADD2.F32 R24, -RZ, R24.H0_H0 ;  /* 0x20000018ff187230 */ /* 0x000fe20000004100 */
[----:B------:R-:W-:-:S04]  /*5d60*/  CS2R R6, SRZ ;  /* 0x0000000000067805 */ /* 0x000fc8000001ff00 */
[----:B------:R-:W-:-:S06]  /*5d70*/  FMUL.FTZ R4, R24, 1 ;  /* 0x3f80000018047820 */ /* 0x000fcc0000410000 */
[----:B------:R-:W0:Y:S02]  /*5d80*/  F2F.F64.F32 R4, R4 ;  /* 0x0000000400047310 */ /* 0x000e240000201800 */
[----:B0-----:R0:W-:Y:S01]  /*5d90*/  STG.E.128 desc[UR36][R2.64], R4 ;  /* 0x0000000402007986 */ /* 0x0011e2000c101d24 */
[----:B------:R-:W-:Y:S05]  /*5da0*/  BRA `(.L_x_7591) ;  /* 0x0000000800747947 */ /* 0x000fea0003800000 */
.L_x_7599:
        /* <DEDUP_REMOVED lines=21> */
.L_x_7604:
[----:B------:R-:W-:Y:S05]  /*5f00*/  BSYNC B0 ;  /* 0x0000000000007941 */ /* 0x000fea0003800000 */
.L_x_7603:
[----:B------:R-:W-:-:S05]  /*5f10*/  LOP3.LUT R5, R0, R5, RZ, 0xfc, !PT ;  /* 0x0000000500057212 */ /* 0x000fca00078efcff */
[----:B------:R0:W-:Y:S01]  /*5f20*/  STG.E.U8 desc[UR36][R2.64], R5 ;  /* 0x0000000502007986 */ /* 0x0001e2000c101124 */
[----:B------:R-:W-:Y:S05]  /*5f30*/  BRA `(.L_x_7591) ;  /* 0x0000000800107947 */ /* 0x000fea0003800000 */
.L_x_7602:
        /* <DEDUP_REMOVED lines=13> */
.L_x_7606:
[----:B------:R-:W-:Y:S01]  /*6010*/  IMAD.MOV.U32 R0, RZ, RZ, 0x7f ;  /* 0x0000007fff007424 */ /* 0x000fe200078e00ff */
[----:B------:R-:W-:-:S04]  /*6020*/  ISETP.GT.U32.AND P0, PT, R4, 0x7f800000, PT ;  /* 0x7f8000000400780c */ /* 0x000fc80003f04070 */
[----:B------:R-:W-:-:S09]  /*6030*/  SEL R0, R0, 0x7c, P0 ;  /* 0x0000007c00007807 */ /* 0x000fd20000000000 */
.L_x_7607:
[----:B------:R-:W-:Y:S05]  /*6040*/  BSYNC B0 ;  /* 0x0000000000007941 */ /* 0x000fea0003800000 */
.L_x_7605:
[----:B------:R-:W-:-:S04]  /*6050*/  LOP3.LUT R4, R5, 0x80000000, RZ, 0xc0, !PT ;  /* 0x8000000005047812 */ /* 0x000fc800078ec0ff */
[----:B------:R-:W-:-:S04]  /*6060*/  SHF.R.U32.HI R5, RZ, 0x18, R4 ;  /* 0x00000018ff057819 */ /* 0x000fc80000011604 */
[----:B------:R-:W-:-:S05]  /*6070*/  LOP3.LUT R5, R0, R5, RZ, 0xfc, !PT ;  /* 0x0000000500057212 */ /* 0x000fca00078efcff */
[----:B------:R0:W-:Y:S01]  /*6080*/  STG.E.U8 desc[UR36][R2.64], R5 ;  /* 0x0000000502007986 */ /* 0x0001e2000c101124 */
[----:B------:R-:W-:Y:S05]  /*6090*/  BRA `(.L_x_7591) ;  /* 0x0000000400b87947 */ /* 0x000fea0003800000 */
.L_x_7601:
[----:B------:R-:W-:-:S05]  /*60a0*/  HADD2.F32 R0, -RZ, R24.H0_H0 ;  /* 0x20000018ff007230 */ /* 0x000fca0000004100 */
[----:B------:R-:W-:-:S05]  /*60b0*/  F2FP.BF16.F32.PACK_AB R0, RZ, R0 ;  /* 0x00000000ff00723e */ /* 0x000fca00000010ff */
[----:B------:R0:W-:Y:S01]  /*60c0*/  STG.E.U16 desc[UR36][R2.64], R0 ;  /* 0x0000000002007986 */ /* 0x0001e2000c101524 */
[----:B------:R-:W-:Y:S05]  /*60d0*/  BRA `(.L_x_7591) ;  /* 0x0000000400a87947 */ /* 0x000fea0003800000 */
.L_x_7598:
        /* <DEDUP_REMOVED lines=12> */
.L_x_7610:
        /* <DEDUP_REMOVED lines=17> */
.L_x_7613:
[----:B------:R-:W-:-:S04]  /*62b0*/  LOP3.LUT R0, R7, 0x80000000, RZ, 0xc0, !PT ;  /* 0x8000000007007812 */ /* 0x000fc800078ec0ff */
[----:B------:R-:W-:-:S04]  /*62c0*/  SHF.R.U32.HI R5, RZ, 0x18, R0 ;  /* 0x00000018ff057819 */ /* 0x000fc80000011600 */
[----:B------:R-:W-:-:S04]  /*62d0*/  LOP3.LUT R4, R4, R5, RZ, 0xfc, !PT ;  /* 0x0000000504047212 */ /* 0x000fc800078efcff */
[----:B------:R-:W-:-:S07]  /*62e0*/  PRMT R0, R4, 0x7610, R0 ;  /* 0x0000761004007816 */ /* 0x000fce0000000000 */
.L_x_7612:
[----:B------:R-:W-:Y:S05]  /*62f0*/  BSYNC B0 ;  /* 0x0000000000007941 */ /* 0x000fea0003800000 */
.L_x_7611:
[----:B------:R3:W-:Y:S01]  /*6300*/  STG.E.U8 desc[UR36][R2.64], R0 ;  /* 0x0000000002007986 */ /* 0x0007e2000c101124 */
[----:B------:R-:W-:Y:S05]  /*6310*/  BRA `(.L_x_7591) ;  /* 0x0000000400187947 */ /* 0x000fea0003800000 */
.L_x_7609:
        /* <DEDUP_REMOVED lines=17> */
.L_x_7616:
[----:B------:R-:W-:-:S04]  /*6430*/  LOP3.LUT R0, R7, 0x80000000, RZ, 0xc0, !PT ;  /* 0x8000000007007812 */ /* 0x000fc800078ec0ff */
[----:B------:R-:W-:-:S04]  /*6440*/  SHF.R.U32.HI R5, RZ, 0x18, R0 ;  /* 0x00000018ff057819 */ /* 0x000fc80000011600 */
[----:B------:R-:W-:-:S04]  /*6450*/  LOP3.LUT R4, R4, R5, RZ, 0xfc, !PT ;  /* 0x0000000504047212 */ /* 0x000fc800078efcff */
[----:B------:R-:W-:-:S07]  /*6460*/  PRMT R0, R4, 0x7610, R0 ;  /* 0x0000761004007816 */ /* 0x000fce0000000000 */
.L_x_7615:
[----:B------:R-:W-:Y:S05]  /*6470*/  BSYNC B0 ;  /* 0x0000000000007941 */ /* 0x000fea0003800000 */
.L_x_7614:
[----:B------:R0:W-:Y:S01]  /*6480*/  STG.E.U8 desc[UR36][R2.64], R0 ;  /* 0x0000000002007986 */ /* 0x0001e2000c101124 */
[----:B------:R-:W-:Y:S05]  /*6490*/  BRA `(.L_x_7591) ;  /* 0x0000000000b87947 */ /* 0x000fea0003800000 */
.L_x_7608:
        /* <DEDUP_REMOVED lines=22> */
.L_x_7590:
        /* <DEDUP_REMOVED lines=16> */
.L_x_7619:
[----:B------:R-:W-:Y:S05]  /*6700*/  BRA `(.L_x_7591) ;  /* 0x00000000001c7947 */ /* 0x000fea0003800000 */
.L_x_7618:
[----:B------:R-:W-:-:S06]  /*6710*/  HADD2.F32 R4, -RZ, R24.H0_H0 ;  /* 0x20000018ff047230 */ /* 0x000fcc0000004100 */
[----:B------:R-:W0:Y:S02]  /*6720*/  F2I.U64.TRUNC R4, R4 ;  /* 0x0000000400047311 */ /* 0x000e24000020d800 */
[----:B0-----:R2:W-:Y:S01]  /*6730*/  STG.E.64 desc[UR36][R2.64], R4 ;  /* 0x0000000402007986 */ /* 0x0015e2000c101b24 */
[----:B------:R-:W-:Y:S05]  /*6740*/  BRA `(.L_x_7591) ;  /* 0x00000000000c7947 */ /* 0x000fea0003800000 */
.L_x_7617:
[----:B------:R-:W-:-:S04]  /*6750*/  HADD2.F32 R24, -RZ, R24.H0_H0 ;  /* 0x20000018ff187230 */ /* 0x000fc80000004100 */
[----:B------:R-:W0:Y:S02]  /*6760*/  F2I.FTZ.U32.TRUNC.NTZ R5, R24 ;  /* 0x0000001800057305 */ /* 0x000e24000021f000 */
[----:B0-----:R0:W-:Y:S02]  /*6770*/  STG.E desc[UR36][R2.64], R5 ;  /* 0x0000000502007986 */ /* 0x0011e4000c101924 */
.L_x_7591:
        /* <DEDUP_REMOVED lines=25> */
.L_x_7623:
[----:B------:R-:W-:-:S06]  /*6910*/  HADD2.F32 R5, -RZ, R23.H0_H0 ;  /* 0x20000017ff057230 */ /* 0x000fcc0000004100 */
[----:B------:R-:W0:Y:S02]  /*6920*/  F2I.S64.TRUNC R4, R5 ;  /* 0x0000000500047311 */ /* 0x000e24000020d900 */
[----:B0-----:R3:W-:Y:S01]  /*6930*/  STG.E.U8 desc[UR36][R2.64], R4 ;  /* 0x0000000402007986 */ /* 0x0017e2000c101124 */
[----:B------:R-:W-:Y:S05]  /*6940*/  BRA `(.L_x_7625) ;  /* 0x0000000c00847947 */ /* 0x000fea0003800000 */
.L_x_7622:
        /* <DEDUP_REMOVED lines=10> */
.L_x_7627:
[----:B------:R-:W-:-:S06]  /*69f0*/  HADD2.F32 R23, -RZ, R23.H0_H0 ;  /* 0x20000017ff177230 */ /* 0x000fcc0000004100 */
[----:B------:R-:W0:Y:S02]  /*6a00*/  F2I.FTZ.TRUNC.NTZ R23, R23 ;  /* 0x0000001700177305 */ /* 0x000e24000021f100 */
[----:B0-----:R2:W-:Y:S01]  /*6a10*/  STG.E desc[UR36][R2.64], R23 ;  /* 0x0000001702007986 */ /* 0x0015e2000c101924 */
[----:B------:R-:W-:Y:S05]  /*6a20*/  BRA `(.L_x_7625) ;  /* 0x0000000c004c7947 */ /* 0x000fea0003800000 */
.L_x_7626:
[----:B------:R-:W-:-:S06]  /*6a30*/  HADD2.F32 R23, -RZ, R23.H0_H0 ;  /* 0x20000017ff177230 */ /* 0x000fcc0000004100 */
[----:B------:R-:W0:Y:S02]  /*6a40*/  F2I.FTZ.TRUNC.NTZ R23, R23 ;  /* 0x0000001700177305 */ /* 0x000e24000021f100 */
[----:B0-----:R0:W-:Y:S01]  /*6a50*/  STG.E.U16 desc[UR36][R2.64], R23 ;  /* 0x0000001702007986 */ /* 0x0011e2000c101524 */
[----:B------:R-:W-:Y:S05]  /*6a60*/  BRA `(.L_x_7625) ;  /* 0x0000000c003c7947 */ /* 0x000fea0003800000 */
.L_x_7621:
        /* <DEDUP_REMOVED lines=9> */
.L_x_7629:
[----:B------:R0:W-:Y:S01]  /*6b00*/  STG.E.U16 desc[UR36][R2.64], R23 ;  /* 0x0000001702007986 */ /* 0x0001e2000c101524 */
[----:B------:R-:W-:Y:S05]  /*6b10*/  BRA `(.L_x_7625) ;  /* 0x0000000c00107947 */ /* 0x000fea0003800000 */
.L_x_7628:
        /* <DEDUP_REMOVED lines=10> */
.L_x_7631:
[----:B------:R-:W-:-:S05]  /*6bc0*/  HADD2.F32 R0, -RZ, R23.H0_H0 ;  /* 0x20000017ff007230 */ /* 0x000fca0000004100 */
[----:B------:R-:W-:-:S04]  /*6bd0*/  F2FP.F16.F32.PACK_AB R0, RZ, R0 ;  /* 0x00000000ff00723e */ /* 0x000fc800000000ff */
[----:B------:R-:W-:-:S05]  /*6be0*/  PRMT R0, R0, 0x5410, RZ ;  /* 0x0000541000007816 */ /* 0x000fca00000000ff */
[----:B------:R0:W-:Y:S01]  /*6bf0*/  STG.E desc[UR36][R2.64], R0 ;  /* 0x0000000002007986 */ /* 0x0001e2000c101924 */
[----:B------:R-:W-:Y:S05]  /*6c00*/  BRA `(.L_x_7625) ;  /* 0x0000000800d47947 */ /* 0x000fea0003800000 */
.L_x_7630:
[----:B------:R-:W-:-:S05]  /*6c10*/  HADD2.F32 R4, -RZ, R23.H0_H0 ;  /* 0x20000017ff047230 */ /* 0x000fca0000004100 */
[----:B------:R-:W-:-:S06]  /*6c20*/  FMUL.FTZ R4, R4, 1 ;  /* 0x3f80000004047820 */ /* 0x000fcc0000410000 */
[----:B------:R-:W0:Y:S02]  /*6c30*/  F2F.F64.F32 R4, R4 ;  /* 0x0000000400047310 */ /* 0x000e240000201800 */
[----:B0-----:R0:W-:Y:S01]  /*6c40*/  STG.E.64 desc[UR36][R2.64], R4 ;  /* 0x0000000402007986 */ /* 0x0011e2000c101b24 */
[----:B------:R-:W-:Y:S05]  /*6c50*/  BRA `(.L_x_7625) ;  /* 0x0000000800c07947 */ /* 0x000fea0003800000 */
.L_x_7620:
        /* <DEDUP_REMOVED lines=13> */
.L_x_7634:
[----:B------:R-:W-:Y:S01]  /*6d30*/  HADD2.F32 R23, -RZ, R23.H0_H0 ;  /* 0x20000017ff177230 */ /* 0x000fe20000004100 */
[----:B------:R-:W-:-:S04]  /*6d40*/  CS2R R6, SRZ ;  /* 0x0000000000067805 */ /* 0x000fc8000001ff00 */
[----:B------:R-:W-:-:S06]  /*6d50*/  FMUL.FTZ R4, R23, 1 ;  /* 0x3f80000017047820 */ /* 0x000fcc0000410000 */
[----:B------:R-:W0:Y:S02]  /*6d60*/  F2F.F64.F32 R4, R4 ;  /* 0x0000000400047310 */ /* 0x000e240000201800 */
[----:B0-----:R0:W-:Y:S01]  /*6d70*/  STG.E.128 desc[UR36][R2.64], R4 ;  /* 0x0000000402007986 */ /* 0x0011e2000c101d24 */
[----:B------:R-:W-:Y:S05]  /*6d80*/  BRA `(.L_x_7625) ;  /* 0x0000000800747947 */ /* 0x000fea0003800000 */
.L_x_7633:
        /* <DEDUP_REMOVED lines=21> */
.L_x_7638:
[----:B------:R-:W-:Y:S05]  /*6ee0*/  BSYNC B0 ;  /* 0x0000000000007941 */ /* 0x000fea0003800000 */
.L_x_7637:
[----:B------:R-:W-:-:S05]  /*6ef0*/  LOP3.LUT R5, R0, R5, RZ, 0xfc, !PT ;  /* 0x0000000500057212 */ /* 0x000fca00078efcff */
[----:B------:R0:W-:Y:S01]  /*6f00*/  STG.E.U8 desc[UR36][R2.64], R5 ;  /* 0x0000000502007986 */ /* 0x0001e2000c101124 */
[----:B------:R-:W-:Y:S05]  /*6f10*/  BRA `(.L_x_7625) ;  /* 0x0000000800107947 */ /* 0x000fea0003800000 */
.L_x_7636:
        /* <DEDUP_REMOVED lines=13> */
.L_x_7640:
[----:B------:R-:W-:Y:S01]  /*6ff0*/  IMAD.MOV.U32 R0, RZ, RZ, 0x7f ;  /* 0x0000007fff007424 */ /* 0x000fe200078e00ff */
[----:B------:R-:W-:-:S04]  /*7000*/  ISETP.GT.U32.AND P0, PT, R4, 0x7f800000, PT ;  /* 0x7f8000000400780c */ /* 0x000fc80003f04070 */
[----:B------:R-:W-:-:S09]  /*7010*/  SEL R0, R0, 0x7c, P0 ;  /* 0x0000007c00007807 */ /* 0x000fd20000000000 */
.L_x_7641:
[----:B------:R-:W-:Y:S05]  /*7020*/  BSYNC B0 ;  /* 0x0000000000007941 */ /* 0x000fea0003800000 */
.L_x_7639:
[----:B------:R-:W-:-:S04]  /*7030*/  LOP3.LUT R4, R23, 0x80000000, RZ, 0xc0, !PT ;  /* 0x8000000017047812 */ /* 0x000fc800078ec0ff */
[----:B------:R-:W-:-:S04]  /*7040*/  SHF.R.U32.HI R5, RZ, 0x18, R4 ;  /* 0x00000018ff057819 */ /* 0x000fc80000011604 */
[----:B------:R-:W-:-:S05]  /*7050*/  LOP3.LUT R5, R0, R5, RZ, 0xfc, !PT ;  /* 0x0000000500057212 */ /* 0x000fca00078efcff */
[----:B------:R0:W-:Y:S01]  /*7060*/  STG.E.U8 desc[UR36][R2.64], R5 ;  /* 0x0000000502007986 */ /* 0x0001e2000c101124 */
[----:B------:R-:W-:Y:S05]  /*7070*/  BRA `(.L_x_7625) ;  /* 0x0000000400b87947 */ /* 0x000fea0003800000 */
.L_x_7635:
[----:B------:R-:W-:-:S05]  /*7080*/  HADD2.F32 R0, -RZ, R23.H0_H0 ;  /* 0x20000017ff007230 */ /* 0x000fca0000004100 */
[----:B------:R-:W-:-:S05]  /*7090*/  F2FP.BF16.F32.PACK_AB R0, RZ, R0 ;  /* 0x00000000ff00723e */ /* 0x000fca00000010ff */
[----:B------:R0:W-:Y:S01]  /*70a0*/  STG.E.U16 desc[UR36][R2.64], R0 ;  /* 0x0000000002007986 */ /* 0x0001e2000c101524 */
[----:B------:R-:W-:Y:S05]  /*70b0*/  BRA `(.L_x_7625) ;  /* 0x0000000400a87947 */ /* 0x000fea0003800000 */
.L_x_7632:
        /* <DEDUP_REMOVED lines=12> */
.L_x_7644:
        /* <DEDUP_REMOVED lines=17> */
.L_x_7647:
[----:B------:R-:W-:-:S04]  /*7290*/  LOP3.LUT R0, R23, 0x80000000, RZ, 0xc0, !PT ;  /* 0x8000000017007812 */ /* 0x000fc800078ec0ff */
[----:B------:R-:W-:-:S04]  /*72a0*/  SHF.R.U32.HI R5, RZ, 0x18, R0 ;  /* 0x00000018ff057819 */ /* 0x000fc80000011600 */
[----:B------:R-:W-:-:S04]  /*72b0*/  LOP3.LUT R4, R4, R5, RZ, 0xfc, !PT ;  /* 0x0000000504047212 */ /* 0x000fc800078efcff */
[----:B------:R-:W-:-:S07]  /*72c0*/  PRMT R0, R4, 0x7610, R0 ;  /* 0x0000761004007816 */ /* 0x000fce0000000000 */
.L_x_7646:
[----:B------:R-:W-:Y:S05]  /*72d0*/  BSYNC B0 ;  /* 0x0000000000007941 */ /* 0x000fea0003800000 */
.L_x_7645:
[----:B------:R0:W-:Y:S01]  /*72e0*/  STG.E.U8 desc[UR36][R2.64], R0 ;  /* 0x0000000002007986 */ /* 0x0001e2000c101124 */
[----:B------:R-:W-:Y:S05]  /*72f0*/  BRA `(.L_x_7625) ;  /* 0x0000000400187947 */ /* 0x000fea0003800000 */
.L_x_7643:
        /* <DEDUP_REMOVED lines=17> */
.L_x_7650:
[----:B------:R-:W-:-:S04]  /*7410*/  LOP3.LUT R0, R23, 0x80000000, RZ, 0xc0, !PT ;  /* 0x8000000017007812 */ /* 0x000fc800078ec0ff */
[----:B------:R-:W-:-:S04]  /*7420*/  SHF.R.U32.HI R5, RZ, 0x18, R0 ;  /* 0x00000018ff057819 */ /* 0x000fc80000011600 */
[----:B------:R-:W-:-:S04]  /*7430*/  LOP3.LUT R4, R4, R5, RZ, 0xfc, !PT ;  /* 0x0000000504047212 */ /* 0x000fc800078efcff */
[----:B------:R-:W-:-:S07]  /*7440*/  PRMT R0, R4, 0x7610, R0 ;  /* 0x0000761004007816 */ /* 0x000fce0000000000 */
.L_x_7649:
[----:B------:R-:W-:Y:S05]  /*7450*/  BSYNC B0 ;  /* 0x0000000000007941 */ /* 0x000fea0003800000 */
.L_x_7648:
[----:B------:R0:W-:Y:S01]  /*7460*/  STG.E.U8 desc[UR36][R2.64], R0 ;  /* 0x0000000002007986 */ /* 0x0001e2000c101124 */
[----:B------:R-:W-:Y:S05]  /*7470*/  BRA `(.L_x_7625) ;  /* 0x0000000000b87947 */ /* 0x000fea0003800000 */
.L_x_7642:
        /* <DEDUP_REMOVED lines=22> */
.L_x_7624:
        /* <DEDUP_REMOVED lines=16> */
.L_x_7653:
[----:B------:R-:W-:Y:S05]  /*76e0*/  BRA `(.L_x_7625) ;  /* 0x00000000001c7947 */ /* 0x000fea0003800000 */
.L_x_7652:
[----:B------:R-:W-:-:S06]  /*76f0*/  HADD2.F32 R4, -RZ, R23.H0_H0 ;  /* 0x20000017ff047230 */ /* 0x000fcc0000004100 */
[----:B------:R-:W0:Y:S02]  /*7700*/  F2I.U64.TRUNC R4, R4 ;  /* 0x0000000400047311 */ /* 0x000e24000020d800 */
[----:B0-----:R0:W-:Y:S01]  /*7710*/  STG.E.64 desc[UR36][R2.64], R4 ;  /* 0x0000000402007986 */ /* 0x0011e2000c101b24 */
[----:B------:R-:W-:Y:S05]  /*7720*/  BRA `(.L_x_7625) ;  /* 0x00000000000c7947 */ /* 0x000fea0003800000 */
.L_x_7651:
[----:B------:R-:W-:-:S06]  /*7730*/  HADD2.F32 R23, -RZ, R23.H0_H0 ;  /* 0x20000017ff177230 */ /* 0x000fcc0000004100 */
[----:B------:R-:W0:Y:S02]  /*7740*/  F2I.FTZ.U32.TRUNC.NTZ R23, R23 ;  /* 0x0000001700177305 */ /* 0x000e24000021f000 */
[----:B0-----:R0:W-:Y:S02]  /*7750*/  STG.E desc[UR36][R2.64], R23 ;  /* 0x0000001702007986 */ /* 0x0011e4000c101924 */
.L_x_7625:
[----:B------:R-:W-:-:S07]  /*7760*/  VIADD R19, R19, 0x80 ;  /* 0x0000008013137836 */ /* 0x000fce0000000000 */
.L_x_7585:
[----:B------:R-:W-:Y:S05]  /*7770*/  BSYNC B6 ;  /* 0x0000000000067941 */ /* 0x000fea0003800000 */
.L_x_7584:
        /* <DEDUP_REMOVED lines=23> */
.L_x_7657:
[----:B------:R-:W-:-:S06]  /*78f0*/  HADD2.F32 R5, -RZ, R22.H0_H0 ;  /* 0x20000016ff057230 */ /* 0x000fcc0000004100 */
[----:B------:R-:W0:Y:S02]  /*7900*/  F2I.S64.TRUNC R4, R5 ;  /* 0x0000000500047311 */ /* 0x000e24000020d900 */
[----:B0-----:R-:W-:Y:S01]  /*7910*/  STG.E.U8 desc[UR36][R2.64], R4 ;  /* 0x0000000402007986 */ /* 0x001fe2000c101124 */
[----:B------:R-:W-:Y:S05]  /*7920*/  EXIT ;  /* 0x000000000000794d */ /* 0x000fea0003800000 */
.L_x_7656:
        /* <DEDUP_REMOVED lines=10> */
.L_x_7660:
[----:B------:R-:W-:-:S04]  /*79d0*/  HADD2.F32 R22, -RZ, R22.H0_H0 ;  /* 0x20000016ff167230 */ /* 0x000fc80000004100 */
[----:B------:R-:W0:Y:S02]  /*79e0*/  F2I.FTZ.TRUNC.NTZ R5, R22 ;  /* 0x0000001600057305 */ /* 0x000e24000021f100 */
[----:B0-----:R-:W-:Y:S01]  /*79f0*/  STG.E desc[UR36][R2.64], R5 ;  /* 0x0000000502007986 */ /* 0x001fe2000c101924 */
[----:B------:R-:W-:Y:S05]  /*7a00*/  EXIT ;  /* 0x000000000000794d */ /* 0x000fea0003800000 */
.L_x_7659:
[----:B------:R-:W-:-:S04]  /*7a10*/  HADD2.F32 R22, -RZ, R22.H0_H0 ;  /* 0x20000016ff167230 */ /* 0x000fc80000004100 */
[----:B------:R-:W0:Y:S02]  /*7a20*/  F2I.FTZ.TRUNC.NTZ R5, R22 ;  /* 0x0000001600057305 */ /* 0x000e24000021f100 */
[----:B0-----:R-:W-:Y:S01]  /*7a30*/  STG.E.U16 desc[UR36][R2.64], R5 ;  /* 0x0000000502007986 */ /* 0x001fe2000c101524 */
[----:B------:R-:W-:Y:S05]  /*7a40*/  EXIT ;  /* 0x000000000000794d */ /* 0x000fea0003800000 */
.L_x_7655:
        /* <DEDUP_REMOVED lines=9> */
.L_x_7662:
[----:B------:R-:W-:Y:S01]  /*7ae0*/  STG.E.U16 desc[UR36][R2.64], R22 ;  /* 0x0000001602007986 */ /* 0x000fe2000c101524 */
[----:B------:R-:W-:Y:S05]  /*7af0*/  EXIT ;  /* 0x000000000000794d */ /* 0x000fea0003800000 */
.L_x_7661:
        /* <DEDUP_REMOVED lines=10> */
.L_x_7664:
[----:B------:R-:W-:-:S05]  /*7ba0*/  HADD2.F32 R0, -RZ, R22.H0_H0 ;  /* 0x20000016ff007230 */ /* 0x000fca0000004100 */
[----:B------:R-:W-:-:S04]  /*7bb0*/  F2FP.F16.F32.PACK_AB R0, RZ, R0 ;  /* 0x00000000ff00723e */ /* 0x000fc800000000ff */
[----:B------:R-:W-:-:S05]  /*7bc0*/  PRMT R0, R0, 0x5410, RZ ;  /* 0x0000541000007816 */ /* 0x000fca00000000ff */
[----:B------:R-:W-:Y:S01]  /*7bd0*/  STG.E desc[UR36][R2.64], R0 ;  /* 0x0000000002007986 */ /* 0x000fe2000c101924 */
[----:B------:R-:W-:Y:S05]  /*7be0*/  EXIT ;  /* 0x000000000000794d */ /* 0x000fea0003800000 */
.L_x_7663:
[----:B------:R-:W-:-:S05]  /*7bf0*/  HADD2.F32 R4, -RZ, R22.H0_H0 ;  /* 0x20000016ff047230 */ /* 0x000fca0000004100 */
[----:B------:R-:W-:-:S06]  /*7c00*/  FMUL.FTZ R4, R4, 1 ;  /* 0x3f80000004047820 */ /* 0x000fcc0000410000 */
[----:B------:R-:W0:Y:S02]  /*7c10*/  F2F.F64.F32 R4, R4 ;  /* 0x0000000400047310 */ /* 0x000e240000201800 */
[----:B0-----:R-:W-:Y:S01]  /*7c20*/  STG.E.64 desc[UR36][R2.64], R4 ;  /* 0x0000000402007986 */ /* 0x001fe2000c101b24 */
[----:B------:R-:W-:Y:S05]  /*7c30*/  EXIT ;  /* 0x000000000000794d */ /* 0x000fea0003800000 */
.L_x_7654:
        /* <DEDUP_REMOVED lines=13> */
.L_x_7667:
[----:B------:R-:W-:Y:S01]  /*7d10*/  HADD2.F32 R22, -RZ, R22.H0_H0 ;  /* 0x20000016ff167230 */ /* 0x000fe20000004100 */
[----:B------:R-:W-:-:S04]  /*7d20*/  CS2R R6, SRZ ;  /* 0x0000000000067805 */ /* 0x000fc8000001ff00 */
[----:B------:R-:W-:-:S06]  /*7d30*/  FMUL.FTZ R4, R22, 1 ;  /* 0x3f80000016047820 */ /* 0x000fcc0000410000 */
[----:B------:R-:W0:Y:S02]  /*7d40*/  F2F.F64.F32 R4, R4 ;  /* 0x0000000400047310 */ /* 0x000e240000201800 */
[----:B0-----:R-:W-:Y:S01]  /*7d50*/  STG.E.128 desc[UR36][R2.64], R4 ;  /* 0x0000000402007986 */ /* 0x001fe2000c101d24 */
[----:B------:R-:W-:Y:S05]  /*7d60*/  EXIT ;  /* 0x000000000000794d */ /* 0x000fea0003800000 */
.L_x_7666:
        /* <DEDUP_REMOVED lines=21> */
.L_x_7671:
[----:B------:R-:W-:Y:S05]  /*7ec0*/  BSYNC B0 ;  /* 0x0000000000007941 */ /* 0x000fea0003800000 */
.L_x_7670:
[----:B------:R-:W-:-:S05]  /*7ed0*/  LOP3.LUT R5, R0, R5, RZ, 0xfc, !PT ;  /* 0x0000000500057212 */ /* 0x000fca00078efcff */
[----:B------:R-:W-:Y:S01]  /*7ee0*/  STG.E.U8 desc[UR36][R2.64], R5 ;  /* 0x0000000502007986 */ /* 0x000fe2000c101124 */
[----:B------:R-:W-:Y:S05]  /*7ef0*/  EXIT ;  /* 0x000000000000794d */ /* 0x000fea0003800000 */
.L_x_7669:
        /* <DEDUP_REMOVED lines=13> */
.L_x_7673:
[----:B------:R-:W-:Y:S01]  /*7fd0*/  IMAD.MOV.U32 R0, RZ, RZ, 0x7f ;  /* 0x0000007fff007424 */ /* 0x000fe200078e00ff */
[----:B------:R-:W-:-:S04]  /*7fe0*/  ISETP.GT.U32.AND P0, PT, R4, 0x7f800000, PT ;  /* 0x7f8000000400780c */ /* 0x000fc80003f04070 */
[----:B------:R-:W-:-:S09]  /*7ff0*/  SEL R0, R0, 0x7c, P0 ;  /* 0x0000007c00007807 */ /* 0x000fd20000000000 */
.L_x_7674:
[----:B------:R-:W-:Y:S05]  /*8000*/  BSYNC B0 ;  /* 0x0000000000007941 */ /* 0x000fea0003800000 */
.L_x_7672:
[----:B------:R-:W-:-:S04]  /*8010*/  LOP3.LUT R4, R5, 0x80000000, RZ, 0xc0, !PT ;  /* 0x8000000005047812 */ /* 0x000fc800078ec0ff */
[----:B------:R-:W-:-:S04]  /*8020*/  SHF.R.U32.HI R5, RZ, 0x18, R4 ;  /* 0x00000018ff057819 */ /* 0x000fc80000011604 */
[----:B------:R-:W-:-:S05]  /*8030*/  LOP3.LUT R5, R0, R5, RZ, 0xfc, !PT ;  /* 0x0000000500057212 */ /* 0x000fca00078efcff */
[----:B------:R-:W-:Y:S01]  /*8040*/  STG.E.U8 desc[UR36][R2.64], R5 ;  /* 0x0000000502007986 */ /* 0x000fe2000c101124 */
[----:B------:R-:W-:Y:S05]  /*8050*/  EXIT ;  /* 0x000000000000794d */ /* 0x000fea0003800000 */
.L_x_7668:
[----:B------:R-:W-:-:S05]  /*8060*/  HADD2.F32 R0, -RZ, R22.H0_H0 ;  /* 0x20000016ff007230 */ /* 0x000fca0000004100 */
[----:B------:R-:W-:-:S05]  /*8070*/  F2FP.BF16.F32.PACK_AB R0, RZ, R0 ;  /* 0x00000000ff00723e */ /* 0x000fca00000010ff */
[----:B------:R-:W-:Y:S01]  /*8080*/  STG.E.U16 desc[UR36][R2.64], R0 ;  /* 0x0000000002007986 */ /* 0x000fe2000c101524 */
[----:B------:R-:W-:Y:S05]  /*8090*/  EXIT ;  /* 0x000000000000794d */ /* 0x000fea0003800000 */
.L_x_7665:
        /* <DEDUP_REMOVED lines=12> */
.L_x_7677:
        /* <DEDUP_REMOVED lines=17> */
.L_x_7680:
[----:B------:R-:W-:-:S04]  /*8270*/  LOP3.LUT R0, R7, 0x80000000, RZ, 0xc0, !PT ;  /* 0x8000000007007812 */ /* 0x000fc800078ec0ff */
[----:B------:R-:W-:-:S04]  /*8280*/  SHF.R.U32.HI R5, RZ, 0x18, R0 ;  /* 0x00000018ff057819 */ /* 0x000fc80000011600 */
[----:B------:R-:W-:-:S04]  /*8290*/  LOP3.LUT R4, R4, R5, RZ, 0xfc, !PT ;  /* 0x0000000504047212 */ /* 0x000fc800078efcff */
[----:B------:R-:W-:-:S07]  /*82a0*/  PRMT R0, R4, 0x7610, R0 ;  /* 0x0000761004007816 */ /* 0x000fce0000000000 */
.L_x_7679:
[----:B------:R-:W-:Y:S05]  /*82b0*/  BSYNC B0 ;  /* 0x0000000000007941 */ /* 0x000fea0003800000 */
.L_x_7678:
[----:B------:R-:W-:Y:S01]  /*82c0*/  STG.E.U8 desc[UR36][R2.64], R0 ;  /* 0x0000000002007986 */ /* 0x000fe2000c101124 */
[----:B------:R-:W-:Y:S05]  /*82d0*/  EXIT ;  /* 0x000000000000794d */ /* 0x000fea0003800000 */
.L_x_7676:
        /* <DEDUP_REMOVED lines=17> */
.L_x_7683:
[----:B------:R-:W-:-:S04]  /*83f0*/  LOP3.LUT R0, R7, 0x80000000, RZ, 0xc0, !PT ;  /* 0x8000000007007812 */ /* 0x000fc800078ec0ff */
[----:B------:R-:W-:-:S04]  /*8400*/  SHF.R.U32.HI R5, RZ, 0x18, R0 ;  /* 0x00000018ff057819 */ /* 0x000fc80000011600 */
[----:B------:R-:W-:-:S04]  /*8410*/  LOP3.LUT R4, R4, R5, RZ, 0xfc, !PT ;  /* 0x0000000504047212 */ /* 0x000fc800078efcff */
[----:B------:R-:W-:-:S07]  /*8420*/  PRMT R0, R4, 0x7610, R0 ;  /* 0x0000761004007816 */ /* 0x000fce0000000000 */
.L_x_7682:
[----:B------:R-:W-:Y:S05]  /*8430*/  BSYNC B0 ;  /* 0x0000000000007941 */ /* 0x000fea0003800000 */
.L_x_7681:
[----:B------:R-:W-:Y:S01]  /*8440*/  STG.E.U8 desc[UR36][R2.64], R0 ;  /* 0x0000000002007986 */ /* 0x000fe2000c101124 */
[----:B------:R-:W-:Y:S05]  /*8450*/  EXIT ;  /* 0x000000000000794d */ /* 0x000fea0003800000 */
.L_x_7675:
        /* <DEDUP_REMOVED lines=22> */
.L_x_7658:
        /* <DEDUP_REMOVED lines=16> */
.L_x_7686:
[----:B------:R-:W-:Y:S05]  /*86c0*/  EXIT ;  /* 0x000000000000794d */ /* 0x000fea0003800000 */
.L_x_7685:
[----:B------:R-:W-:-:S06]  /*86d0*/  HADD2.F32 R4, -RZ, R22.H0_H0 ;  /* 0x20000016ff047230 */ /* 0x000fcc0000004100 */
[----:B------:R-:W0:Y:S02]  /*86e0*/  F2I.U64.TRUNC R4, R4 ;  /* 0x0000000400047311 */ /* 0x000e24000020d800 */
[----:B0-----:R-:W-:Y:S01]  /*86f0*/  STG.E.64 desc[UR36][R2.64], R4 ;  /* 0x0000000402007986 */ /* 0x001fe2000c101b24 */
[----:B------:R-:W-:Y:S05]  /*8700*/  EXIT ;  /* 0x000000000000794d */ /* 0x000fea0003800000 */
.L_x_7684:
[----:B------:R-:W-:-:S04]  /*8710*/  HADD2.F32 R22, -RZ, R22.H0_H0 ;  /* 0x20000016ff167230 */ /* 0x000fc80000004100 */
[----:B------:R-:W0:Y:S02]  /*8720*/  F2I.FTZ.U32.TRUNC.NTZ R5, R22 ;  /* 0x0000001600057305 */ /* 0x000e24000021f000 */
[----:B0-----:R-:W-:Y:S01]  /*8730*/  STG.E desc[UR36][R2.64], R5 ;  /* 0x0000000502007986 */ /* 0x001fe2000c101924 */
[----:B------:R-:W-:Y:S05]  /*8740*/  EXIT ;  /* 0x000000000000794d */ /* 0x000fea0003800000 */
.L_x_7687:
        /* <DEDUP_REMOVED lines=11> */
.L_x_42174:


//--------------------- .text._ZN2at6native18elementwise_kernelILi128ELi4EZNS0_22gpu_kernel_impl_nocastINS0_13AUnaryFunctorIN3c104HalfES5_S5_ZZZNS0_16fmax_kernel_cudaERNS_18TensorIteratorBaseEENKUlvE_clEvENKUlvE1_clEvEUlS5_S5_E_EEEEvS7_RKT_EUliE_EEviT1_ --------------------------
	.section	.text._ZN2at6native18elementwise_kernelILi128ELi4EZNS0_22gpu_kernel_impl_nocastINS0_13AUnaryFunctorIN3c104HalfES5_S5_ZZZNS0_16fmax_kernel_cudaERNS_18TensorIteratorBaseEENKUlvE_clEvENKUlvE1_clEvEUlS5_S5_E_EEEEvS7_RKT_EUliE_EEviT1_,"ax",@progbits
	.align	128
        .global         _ZN2at6native18elementwise_kernelILi128ELi4EZNS0_22gpu_kernel_impl_nocastINS0_13AUnaryFunctorIN3c104HalfES5_S5_ZZZNS0_16fmax_kernel_cudaERNS_18TensorIteratorBaseEENKUlvE_clEvENKUlvE1_clEvEUlS5_S5_E_EEEEvS7_RKT_EUliE_EEviT1_
        .type           _ZN2at6native18elementwise_kernelILi128ELi4EZNS0_22gpu_kernel_impl_nocastINS0_13AUnaryFunctorIN3c104HalfES5_S5_ZZZNS0_16fmax_kernel_cudaERNS_18TensorIteratorBaseEENKUlvE_clEvENKUlvE1_clEvEUlS5_S5_E_EEEEvS7_RKT_EUliE_EEviT1_,@function
        .size           _ZN2at6native18elementwise_kernelILi128ELi4EZNS0_22gpu_kernel_impl_nocastINS0_13AUnaryFunctorIN3c104HalfES5_S5_ZZZNS0_16fmax_kernel_cudaERNS_18TensorIteratorBaseEENKUlvE_clEvENKUlvE1_clEvEUlS5_S5_E_EEEEvS7_RKT_EUliE_EEviT1_,(.L_x_42175 - _ZN2at6native18elementwise_kernelILi128ELi4EZNS0_22gpu_kernel_impl_nocastINS0_13AUnaryFunctorIN3c104HalfES5_S5_ZZZNS0_16fmax_kernel_cudaERNS_18TensorIteratorBaseEENKUlvE_clEvENKUlvE1_clEvEUlS5_S5_E_EEEEvS7_RKT_EUliE_EEviT1_)
        .other          _ZN2at6native18elementwise_kernelILi128ELi4EZNS0_22gpu_kernel_impl_nocastINS0_13AUnaryFunctorIN3c104HalfES5_S5_ZZZNS0_16fmax_kernel_cudaERNS_18TensorIteratorBaseEENKUlvE_clEvENKUlvE1_clEvEUlS5_S5_E_EEEEvS7_RKT_EUliE_EEviT1_,@"STO_CUDA_ENTRY STV_DEFAULT"
_ZN2at6native18elementwise_kernelILi128ELi4EZNS0_22gpu_kernel_impl_nocastINS0_13AUnaryFunctorIN3c104HalfES5_S5_ZZZNS0_16fmax_kernel_cudaERNS_18TensorIteratorBaseEENKUlvE_clEvENKUlvE1_clEvEUlS5_S5_E_EEEEvS7_RKT_EUliE_EEviT1_:
.text._ZN2at6native18elementwise_kernelILi128ELi4EZNS0_22gpu_kernel_impl_nocastINS0_13AUnaryFunctorIN3c104HalfES5_S5_ZZZNS0_16fmax_kernel_cudaERNS_18TensorIteratorBaseEENKUlvE_clEvENKUlvE1_clEvEUlS5_S5_E_EEEEvS7_RKT_EUliE_EEviT1_:
        /* <DEDUP_REMOVED lines=311> */
.L_x_7690:
        /* <DEDUP_REMOVED lines=9> */
[----:B------:R-:W-:Y:S02]  /*1400*/  FMNMX.FTZ R7, R2, R7, !PT ;  /* 0x0000000702077209 */ /* 0x000fe40007810000 */
[----:B------:R-:W-:Y:S02]  /*1410*/  IADD3 R2, P0, R3, UR8, RZ ;  /* 0x0000000803027c10 */ /* 0x000fe4000ff1e0ff */
[----:B------:R-:W-:Y:S02]  /*1420*/  F2FP.F16.F32.PACK_AB R7, RZ, R7 ;  /* 0x00000007ff07723e */ /* 0x000fe400000000ff */
[----:B------:R-:W-:-:S05]  /*1430*/  IADD3.X R3, RZ, UR9, RZ, P0, !PT ;  /* 0x00000009ff037c10 */ /* 0x000fca00087fe4ff */
[----:B------:R0:W-:Y:S04]  /*1440*/  STG.E.U16 desc[UR4][R2.64], R7 ;  /* 0x0000000702007986 */ /* 0x0001e8000c101504 */
.L_x_7689:
[----:B------:R-:W-:Y:S05]  /*1450*/  BSYNC B0 ;  /* 0x0000000000007941 */ /* 0x000fea0003800000 */
.L_x_7688:
        /* <DEDUP_REMOVED lines=305> */
.L_x_7693:
        /* <DEDUP_REMOVED lines=318> */
.L_x_7694:
        /* <DEDUP_REMOVED lines=14> */
.L_x_7692:
[----:B------:R-:W-:Y:S05]  /*3c30*/  BSYNC B0 ;  /* 0x0000000000007941 */ /* 0x000fea0003800000 */
.L_x_7691:
        /* <DEDUP_REMOVED lines=304> */
.L_x_7695:
        /* <DEDUP_REMOVED lines=10> */
[----:B------:R-:W-:-:S04]  /*4fe0*/  FMNMX.FTZ R0, R7, R0, !PT ;  /* 0x0000000007007209 */ /* 0x000fc80007810000 */
[----:B------:R-:W-:-:S05]  /*4ff0*/  F2FP.F16.F32.PACK_AB R0, RZ, R0 ;  /* 0x00000000ff00723e */ /* 0x000fca00000000ff */
[----:B------:R-:W-:Y:S01]  /*5000*/  STG.E.U16 desc[UR4][R2.64], R0 ;  /* 0x0000000002007986 */ /* 0x000fe2000c101504 */
[----:B------:R-:W-:Y:S05]  /*5010*/  EXIT ;  /* 0x000000000000794d */ /* 0x000fea0003800000 */
.L_x_7696:
        /* <DEDUP_REMOVED lines=14> */
.L_x_42175:


//--------------------- .text._ZN2at6native27unrolled_elementwise_kernelINS0_13AUnaryFunctorIN3c104HalfES4_S4_ZZZNS0_16fmax_kernel_cudaERNS_18TensorIteratorBaseEENKUlvE_clEvENKUlvE1_clEvEUlS4_S4_E_EESt5arrayIPcLm2EELi4E23TrivialOffsetCalculatorILi1EjESF_NS0_6memory15LoadWithoutCastENSG_16StoreWithoutCastEEEviT_T0_T2_T3_T4_T5_ --------------------------
	.section	.text._ZN2at6native27unrolled_elementwise_kernelINS0_13AUnaryFunctorIN3c104HalfES4_S4_ZZZNS0_16fmax_kernel_cudaERNS_18TensorIteratorBaseEENKUlvE_clEvENKUlvE1_clEvEUlS4_S4_E_EESt5arrayIPcLm2EELi4E23TrivialOffsetCalculatorILi1EjESF_NS0_6memory15LoadWithoutCastENSG_16StoreWithoutCastEEEviT_T0_T2_T3_T4_T5_,"ax",@progbits
	.align	128
        .global         _ZN2at6native27unrolled_elementwise_kernelINS0_13AUnaryFunctorIN3c104HalfES4_S4_ZZZNS0_16fmax_kernel_cudaERNS_18TensorIteratorBaseEENKUlvE_clEvENKUlvE1_clEvEUlS4_S4_E_EESt5arrayIPcLm2EELi4E23TrivialOffsetCalculatorILi1EjESF_NS0_6memory15LoadWithoutCastENSG_16StoreWithoutCastEEEviT_T0_T2_T3_T4_T5_
        .type           _ZN2at6native27unrolled_elementwise_kernelINS0_13AUnaryFunctorIN3c104HalfES4_S4_ZZZNS0_16fmax_kernel_cudaERNS_18TensorIteratorBaseEENKUlvE_clEvENKUlvE1_clEvEUlS4_S4_E_EESt5arrayIPcLm2EELi4E23TrivialOffsetCalculatorILi1EjESF_NS0_6memory15LoadWithoutCastENSG_16StoreWithoutCastEEEviT_T0_T2_T3_T4_T5_,@function
        .size           _ZN2at6native27unrolled_elementwise_kernelINS0_13AUnaryFunctorIN3c104HalfES4_S4_ZZZNS0_16fmax_kernel_cudaERNS_18TensorIteratorBaseEENKUlvE_clEvENKUlvE1_clEvEUlS4_S4_E_EESt5arrayIPcLm2EELi4E23TrivialOffsetCalculatorILi1EjESF_NS0_6memory15LoadWithoutCastENSG_16StoreWithoutCastEEEviT_T0_T2_T3_T4_T5_,(.L_x_42176 - _ZN2at6native27unrolled_elementwise_kernelINS0_13AUnaryFunctorIN3c104HalfES4_S4_ZZZNS0_16fmax_kernel_cudaERNS_18TensorIteratorBaseEENKUlvE_clEvENKUlvE1_clEvEUlS4_S4_E_EESt5arrayIPcLm2EELi4E23TrivialOffsetCalculatorILi1EjESF_NS0_6memory15LoadWithoutCastENSG_16StoreWithoutCastEEEviT_T0_T2_T3_T4_T5_)
        .other          _ZN2at6native27unrolled_elementwise_kernelINS0_13AUnaryFunctorIN3c104HalfES4_S4_ZZZNS0_16fmax_kernel_cudaERNS_18TensorIteratorBaseEENKUlvE_clEvENKUlvE1_clEvEUlS4_S4_E_EESt5arrayIPcLm2EELi4E23TrivialOffsetCalculatorILi1EjESF_NS0_6memory15LoadWithoutCastENSG_16StoreWithoutCastEEEviT_T0_T2_T3_T4_T5_,@"STO_CUDA_ENTRY STV_DEFAULT"
_ZN2at6native27unrolled_elementwise_kernelINS0_13AUnaryFunctorIN3c104HalfES4_S4_ZZZNS0_16fmax_kernel_cudaERNS_18TensorIteratorBaseEENKUlvE_clEvENKUlvE1_clEvEUlS4_S4_E_EESt5arrayIPcLm2EELi4E23TrivialOffsetCalculatorILi1EjESF_NS0_6memory15LoadWithoutCastENSG_16StoreWithoutCastEEEviT_T0_T2_T3_T4_T5_:
.text._ZN2at6native27unrolled_elementwise_kernelINS0_13AUnaryFunctorIN3c104HalfES4_S4_ZZZNS0_16fmax_kernel_cudaERNS_18TensorIteratorBaseEENKUlvE_clEvENKUlvE1_clEvEUlS4_S4_E_EESt5arrayIPcLm2EELi4E23TrivialOffsetCalculatorILi1EjESF_NS0_6memory15LoadWithoutCastENSG_16StoreWithoutCastEEEviT_T0_T2_T3_T4_T5_:
        /* <DEDUP_REMOVED lines=53> */
[----:B------:R-:W-:-:S04]  /*0350*/  @!P0 FMNMX.FTZ R13, R13, R14, !PT ;  /* 0x0000000e0d0d8209 */ /* 0x000fc80007810000 */
[----:B------:R-:W-:Y:S01]  /*0360*/  @!P0 F2FP.F16.F32.PACK_AB R5, RZ, R13 ;  /* 0x0000000dff05823e */ /* 0x000fe200000000ff */
[----:B------:R-:W0:Y:S04]  /*0370*/  @!P1 LDC.U16 R6, c[0x0][0x216] ;  /* 0x00008580ff069b82 */ /* 0x000e280000000400 */
[----:B------:R1:W-:Y:S01]  /*0380*/  @!P0 STG.E.U16 desc[UR4][R8.64], R5 ;  /* 0x0000000508008986 */ /* 0x0003e2000c101504 */
[----:B---3--:R-:W-:-:S05]  /*0390*/  @!P2 HADD2.F32 R12, -RZ, R12.H0_H0 ;  /* 0x2000000cff0ca230 */ /* 0x008fca0000004100 */
[----:B------:R-:W-:-:S04]  /*03a0*/  @!P2 FMNMX.FTZ R12, R17, R12, !PT ;  /* 0x0000000c110ca209 */ /* 0x000fc80007810000 */
[----:B------:R-:W-:Y:S01]  /*03b0*/  @!P2 F2FP.F16.F32.PACK_AB R4, RZ, R12 ;  /* 0x0000000cff04a23e */ /* 0x000fe200000000ff */
[----:B----4-:R-:W-:-:S05]  /*03c0*/  @!P3 HADD2.F32 R11, -RZ, R11.H0_H0 ;  /* 0x2000000bff0bb230 */ /* 0x010fca0000004100 */
[----:B------:R-:W-:-:S04]  /*03d0*/  @!P3 FMNMX.FTZ R11, R18, R11, !PT ;  /* 0x0000000b120bb209 */ /* 0x000fc80007810000 */
        /* <DEDUP_REMOVED lines=13> */
.L_x_7698:
[----:B------:R-:W-:Y:S05]  /*04b0*/  BSYNC B0 ;  /* 0x0000000000007941 */ /* 0x000fea0003800000 */
.L_x_7697:
[----:B------:R-:W-:-:S13]  /*04c0*/  ISETP.GE.AND P0, PT, R7, R2, PT ;  /* 0x000000020700720c */ /* 0x000fda0003f06270 */
[----:B------:R-:W-:Y:S05]  /*04d0*/  @P0 EXIT ;  /* 0x000000000000094d */ /* 0x000fea0003800000 */
[----:B0-----:R-:W0:Y:S01]  /*04e0*/  LDC.64 R2, c[0x0][0x218] ;  /* 0x00008600ff027b82 */ /* 0x001e220000000a00 */
[----:B------:R-:W-:Y:S01]  /*04f0*/  @!P1 HADD2.F32 R5, -RZ, R6.H0_H0 ;  /* 0x20000006ff059230 */ /* 0x000fe20000004100 */
[----:B------:R-:W-:Y:S01]  /*0500*/  LEA R7, R0, R7, 0x9 ;  /* 0x0000000700077211 */ /* 0x000fe200078e48ff */
[----:B-----5:R-:W-:-:S05]  /*0510*/  @!P1 HADD2.F32 R10, -RZ, R10.H0_H0 ;  /* 0x2000000aff0a9230 */ /* 0x020fca0000004100 */
[----:B------:R-:W-:-:S04]  /*0520*/  @!P1 FMNMX.FTZ R10, R5, R10, !PT ;  /* 0x0000000a050a9209 */ /* 0x000fc80007810000 */
[----:B------:R-:W-:Y:S01]  /*0530*/  @!P1 F2FP.F16.F32.PACK_AB R4, RZ, R10 ;  /* 0x0000000aff04923e */ /* 0x000fe200000000ff */
[----:B0-----:R-:W-:-:S05]  /*0540*/  IMAD.WIDE.U32 R2, R7, 0x2, R2 ;  /* 0x0000000207027825 */ /* 0x001fca00078e0002 */
[----:B------:R-:W-:Y:S01]  /*0550*/  STG.E.U16 desc[UR4][R2.64], R4 ;  /* 0x0000000402007986 */ /* 0x000fe2000c101504 */
[----:B------:R-:W-:Y:S05]  /*0560*/  EXIT ;  /* 0x000000000000794d */ /* 0x000fea0003800000 */
.L_x_7699:
        /* <DEDUP_REMOVED lines=9> */
.L_x_42176:


//--------------------- .text._ZN2at6native29vectorized_elementwise_kernelILi2ENS0_13AUnaryFunctorIN3c104HalfES4_S4_ZZZNS0_16fmax_kernel_cudaERNS_18TensorIteratorBaseEENKUlvE_clEvENKUlvE1_clEvEUlS4_S4_E_EESt5arrayIPcLm2EEEEviT0_T1_ --------------------------
	.section	.text._ZN2at6native29vectorized_elementwise_kernelILi2ENS0_13AUnaryFunctorIN3c104HalfES4_S4_ZZZNS0_16fmax_kernel_cudaERNS_18TensorIteratorBaseEENKUlvE_clEvENKUlvE1_clEvEUlS4_S4_E_EESt5arrayIPcLm2EEEEviT0_T1_,"ax",@progbits
	.align	128
        .global         _ZN2at6native29vectorized_elementwise_kernelILi2ENS0_13AUnaryFunctorIN3c104HalfES4_S4_ZZZNS0_16fmax_kernel_cudaERNS_18TensorIteratorBaseEENKUlvE_clEvENKUlvE1_clEvEUlS4_S4_E_EESt5arrayIPcLm2EEEEviT0_T1_
        .type           _ZN2at6native29vectorized_elementwise_kernelILi2ENS0_13AUnaryFunctorIN3c104HalfES4_S4_ZZZNS0_16fmax_kernel_cudaERNS_18TensorIteratorBaseEENKUlvE_clEvENKUlvE1_clEvEUlS4_S4_E_EESt5arrayIPcLm2EEEEviT0_T1_,@function
        .size           _ZN2at6native29vectorized_elementwise_kernelILi2ENS0_13AUnaryFunctorIN3c104HalfES4_S4_ZZZNS0_16fmax_kernel_cudaERNS_18TensorIteratorBaseEENKUlvE_clEvENKUlvE1_clEvEUlS4_S4_E_EESt5arrayIPcLm2EEEEviT0_T1_,(.L_x_42177 - _ZN2at6native29vectorized_elementwise_kernelILi2ENS0_13AUnaryFunctorIN3c104HalfES4_S4_ZZZNS0_16fmax_kernel_cudaERNS_18TensorIteratorBaseEENKUlvE_clEvENKUlvE1_clEvEUlS4_S4_E_EESt5arrayIPcLm2EEEEviT0_T1_)
        .other          _ZN2at6native29vectorized_elementwise_kernelILi2ENS0_13AUnaryFunctorIN3c104HalfES4_S4_ZZZNS0_16fmax_kernel_cudaERNS_18TensorIteratorBaseEENKUlvE_clEvENKUlvE1_clEvEUlS4_S4_E_EESt5arrayIPcLm2EEEEviT0_T1_,@"STO_CUDA_ENTRY STV_DEFAULT"
_ZN2at6native29vectorized_elementwise_kernelILi2ENS0_13AUnaryFunctorIN3c104HalfES4_S4_ZZZNS0_16fmax_kernel_cudaERNS_18TensorIteratorBaseEENKUlvE_clEvENKUlvE1_clEvEUlS4_S4_E_EESt5arrayIPcLm2EEEEviT0_T1_:
.text._ZN2at6native29vectorized_elementwise_kernelILi2ENS0_13AUnaryFunctorIN3c104HalfES4_S4_ZZZNS0_16fmax_kernel_cudaERNS_18TensorIteratorBaseEENKUlvE_clEvENKUlvE1_clEvEUlS4_S4_E_EESt5arrayIPcLm2EEEEviT0_T1_:
        /* <DEDUP_REMOVED lines=24> */
[C---:B------:R-:W-:Y:S01]  /*0180*/  FMNMX.FTZ R7, R0.reuse, R7, !PT ;  /* 0x0000000700077209 */ /* 0x040fe20007810000 */
[----:B------:R-:W-:Y:S01]  /*0190*/  HADD2.F32 R13, -RZ, R13.H1_H1 ;  /* 0x3000000dff0d7230 */ /* 0x000fe20000004100 */
[C---:B------:R-:W-:Y:S01]  /*01a0*/  FMNMX.FTZ R4, R0.reuse, R9, !PT ;  /* 0x0000000900047209 */ /* 0x040fe20007810000 */
[--C-:B----4-:R-:W-:Y:S01]  /*01b0*/  HADD2.F32 R15, -RZ, R6.reuse.H0_H0 ;  /* 0x20000006ff0f7230 */ /* 0x110fe20000004100 */
[C---:B------:R-:W-:Y:S01]  /*01c0*/  FMNMX.FTZ R11, R0.reuse, R11, !PT ;  /* 0x0000000b000b7209 */ /* 0x040fe20007810000 */
[----:B------:R-:W-:Y:S01]  /*01d0*/  HADD2.F32 R5, -RZ, R6.H1_H1 ;  /* 0x30000006ff057230 */ /* 0x000fe20000004100 */
[C---:B------:R-:W-:Y:S01]  /*01e0*/  FMNMX.FTZ R6, R0.reuse, R13, !PT ;  /* 0x0000000d00067209 */ /* 0x040fe20007810000 */
[--C-:B-----5:R-:W-:Y:S01]  /*01f0*/  HADD2.F32 R17, -RZ, R19.reuse.H0_H0 ;  /* 0x20000013ff117230 */ /* 0x120fe20000004100 */
[C---:B------:R-:W-:Y:S01]  /*0200*/  FMNMX.FTZ R15, R0.reuse, R15, !PT ;  /* 0x0000000f000f7209 */ /* 0x040fe20007810000 */
[----:B------:R-:W-:Y:S01]  /*0210*/  HADD2.F32 R19, -RZ, R19.H1_H1 ;  /* 0x30000013ff137230 */ /* 0x000fe20000004100 */
[----:B------:R-:W-:-:S02]  /*0220*/  FMNMX.FTZ R8, R0, R5, !PT ;  /* 0x0000000500087209 */ /* 0x000fc40007810000 */
[C---:B------:R-:W-:Y:S02]  /*0230*/  FMNMX.FTZ R17, R0.reuse, R17, !PT ;  /* 0x0000001100117209 */ /* 0x040fe40007810000 */
[----:B------:R-:W-:Y:S02]  /*0240*/  FMNMX.FTZ R0, R0, R19, !PT ;  /* 0x0000001300007209 */ /* 0x000fe40007810000 */
        /* <DEDUP_REMOVED lines=9> */
.L_x_7700:
        /* <DEDUP_REMOVED lines=83> */
[----:B------:R-:W-:Y:S02]  /*0810*/  @!P5 FMNMX.FTZ R3, R3, R10, !PT ;  /* 0x0000000a0303d209 */ /* 0x000fe40007810000 */
        /* <DEDUP_REMOVED lines=8> */
[----:B------:R-:W-:Y:S02]  /*08a0*/  @!P0 FMNMX.FTZ R21, R21, R14, !PT ;  /* 0x0000000e15158209 */ /* 0x000fe40007810000 */
[----:B------:R-:W0:Y:S02]  /*08b0*/  @!P5 LDC.U16 R14, c[0x0][0x216] ;  /* 0x00008580ff0edb82 */ /* 0x000e240000000400 */
[----:B------:R-:W-:-:S05]  /*08c0*/  @!P0 F2FP.F16.F32.PACK_AB R22, RZ, R21 ;  /* 0x00000015ff16823e */ /* 0x000fca00000000ff */
[----:B------:R2:W-:Y:S01]  /*08d0*/  @!P0 STG.E.U16 desc[UR4][R10.64], R22 ;  /* 0x000000160a008986 */ /* 0x0005e2000c101504 */
[----:B------:R-:W-:Y:S01]  /*08e0*/  ISETP.GE.AND P0, PT, R25, R2, PT ;  /* 0x000000021900720c */ /* 0x000fe20003f06270 */
[----:B---3--:R-:W-:Y:S02]  /*08f0*/  @!P1 HADD2.F32 R3, -RZ, R3.H0_H0 ;  /* 0x20000003ff039230 */ /* 0x008fe40000004100 */
[----:B------:R-:W-:-:S05]  /*0900*/  @!P1 HADD2.F32 R28, -RZ, R28.H0_H0 ;  /* 0x2000001cff1c9230 */ /* 0x000fca0000004100 */
[----:B------:R-:W-:Y:S01]  /*0910*/  @!P1 FMNMX.FTZ R3, R28, R3, !PT ;  /* 0x000000031c039209 */ /* 0x000fe20007810000 */
[----:B----4-:R-:W-:Y:S02]  /*0920*/  @!P2 HADD2.F32 R12, -RZ, R23.H0_H0 ;  /* 0x20000017ff0ca230 */ /* 0x010fe40000004100 */
[----:B0-----:R-:W-:-:S03]  /*0930*/  @!P5 HADD2.F32 R14, -RZ, R14.H0_H0 ;  /* 0x2000000eff0ed230 */ /* 0x001fc60000004100 */
[----:B------:R-:W-:Y:S01]  /*0940*/  @!P2 FMNMX.FTZ R12, R12, R17, !PT ;  /* 0x000000110c0ca209 */ /* 0x000fe20007810000 */
[----:B-1----:R-:W-:Y:S02]  /*0950*/  @!P4 HADD2.F32 R17, -RZ, R16.H0_H0 ;  /* 0x20000010ff11c230 */ /* 0x002fe40000004100 */
[----:B------:R-:W-:Y:S02]  /*0960*/  @!P6 HADD2.F32 R16, -RZ, R15.H0_H0 ;  /* 0x2000000fff10e230 */ /* 0x000fe40000004100 */
[----:B------:R-:W-:Y:S02]  /*0970*/  @!P4 HADD2.F32 R26, -RZ, R26.H0_H0 ;  /* 0x2000001aff1ac230 */ /* 0x000fe40000004100 */
[----:B------:R-:W-:Y:S02]  /*0980*/  @!P3 HADD2.F32 R24, -RZ, R24.H0_H0 ;  /* 0x20000018ff18b230 */ /* 0x000fe40000004100 */
[----:B------:R-:W-:Y:S01]  /*0990*/  @!P6 HADD2.F32 R27, -RZ, R27.H0_H0 ;  /* 0x2000001bff1be230 */ /* 0x000fe20000004100 */
[----:B------:R-:W-:-:S02]  /*09a0*/  @!P4 FMNMX.FTZ R26, R26, R17, !PT ;  /* 0x000000111a1ac209 */ /* 0x000fc40007810000 */
[----:B------:R-:W-:Y:S01]  /*09b0*/  @!P3 FMNMX.FTZ R24, R24, R13, !PT ;  /* 0x0000000d1818b209 */ /* 0x000fe20007810000 */
[----:B-----5:R-:W-:Y:S01]  /*09c0*/  @!P5 HADD2.F32 R29, -RZ, R29.H0_H0 ;  /* 0x2000001dff1dd230 */ /* 0x020fe20000004100 */
[----:B------:R-:W-:-:S04]  /*09d0*/  @!P6 FMNMX.FTZ R27, R27, R16, !PT ;  /* 0x000000101b1be209 */ /* 0x000fc80007810000 */
[----:B------:R-:W-:Y:S02]  /*09e0*/  @!P5 FMNMX.FTZ R29, R29, R14, !PT ;  /* 0x0000000e1d1dd209 */ /* 0x000fe40007810000 */
        /* <DEDUP_REMOVED lines=19> */
.L_x_7703:
[----:B------:R-:W-:-:S13]  /*0b20*/  ISETP.GE.AND P0, PT, R25, R2, PT ;  /* 0x000000021900720c */ /* 0x000fda0003f06270 */
[----:B------:R-:W-:Y:S05]  /*0b30*/  @P0 BRA `(.L_x_7705) ;  /* 0x0000000000300947 */ /* 0x000fea0003800000 */
[----:B0-----:R-:W0:Y:S01]  /*0b40*/  LDC.64 R4, c[0x0][0x218] ;  /* 0x00008600ff047b82 */ /* 0x001e220000000a00 */
[----:B------:R-:W-:Y:S01]  /*0b50*/  IADD3 R3, R0, R25, RZ ;  /* 0x0000001900037210 */ /* 0x000fe20007ffe0ff */
[----:B------:R-:W-:-:S04]  /*0b60*/  VIADD R25, R25, 0x80 ;  /* 0x0000008019197836 */ /* 0x000fc80000000000 */
[----:B0-----:R-:W-:-:S05]  /*0b70*/  IMAD.WIDE.U32 R4, R3, 0x2, R4 ;  /* 0x0000000203047825 */ /* 0x001fca00078e0004 */
[----:B------:R1:W-:Y:S02]  /*0b80*/  STG.E.U16 desc[UR4][R4.64], R6 ;  /* 0x0000000604007986 */ /* 0x0003e4000c101504 */
.L_x_7704:
[----:B------:R-:W-:-:S13]  /*0b90*/  ISETP.GE.AND P0, PT, R25, R2, PT ;  /* 0x000000021900720c */ /* 0x000fda0003f06270 */
[----:B------:R-:W-:Y:S05]  /*0ba0*/  @P0 BRA `(.L_x_7706) ;  /* 0x0000000000340947 */ /* 0x000fea0003800000 */
[----:B01----:R-:W0:Y:S01]  /*0bb0*/  LDC.64 R4, c[0x0][0x218] ;  /* 0x00008600ff047b82 */ /* 0x003e220000000a00 */
[----:B------:R-:W-:Y:S01]  /*0bc0*/  IMAD.IADD R3, R0, 0x1, R25 ;  /* 0x0000000100037824 */ /* 0x000fe200078e0219 */
[----:B------:R-:W-:-:S03]  /*0bd0*/  IADD3 R25, R25, 0x80, RZ ;  /* 0x0000008019197810 */ /* 0x000fc60007ffe0ff */
[----:B0-----:R-:W-:-:S05]  /*0be0*/  IMAD.WIDE.U32 R4, R3, 0x2, R4 ;  /* 0x0000000203047825 */ /* 0x001fca00078e0004 */
[----:B------:R1:W-:Y:S02]  /*0bf0*/  STG.E.U16 desc[UR4][R4.64], R7 ;  /* 0x0000000704007986 */ /* 0x0003e4000c101504 */
.L_x_7705:
        /* <DEDUP_REMOVED lines=8> */
.L_x_7706:
[----:B------:R-:W-:Y:S05]  /*0c80*/  BSYNC B1 ;  /* 0x0000000000017941 */ /* 0x000fea0003800000 */
.L_x_7702:
[----:B------:R-:W-:-:S13]  /*0c90*/  ISETP.GE.AND P0, PT, R25, R2, PT ;  /* 0x000000021900720c */ /* 0x000fda0003f06270 */
[----:B012---:R-:W0:Y:S01]  /*0ca0*/  @!P0 LDC.64 R4, c[0x0][0x218] ;  /* 0x00008600ff048b82 */ /* 0x007e220000000a00 */
[----:B------:R-:W-:Y:S01]  /*0cb0*/  @!P0 IADD3 R3, R0, R25, RZ ;  /* 0x0000001900038210 */ /* 0x000fe20007ffe0ff */
[----:B------:R-:W-:-:S04]  /*0cc0*/  @!P0 VIADD R25, R25, 0x80 ;  /* 0x0000008019198836 */ /* 0x000fc80000000000 */
[----:B0-----:R-:W-:-:S05]  /*0cd0*/  @!P0 IMAD.WIDE.U32 R4, R3, 0x2, R4 ;  /* 0x0000000203048825 */ /* 0x001fca00078e0004 */
[----:B------:R2:W-:Y:S02]  /*0ce0*/  @!P0 STG.E.U16 desc[UR4][R4.64], R9 ;  /* 0x0000000904008986 */ /* 0x0005e4000c101504 */
.L_x_7707:
[----:B------:R-:W-:Y:S05]  /*0cf0*/  BSYNC B0 ;  /* 0x0000000000007941 */ /* 0x000fea0003800000 */
.L_x_7701:
        /* <DEDUP_REMOVED lines=8> */
.L_x_7708:
        /* <DEDUP_REMOVED lines=16> */
.L_x_42177:


//--------------------- .text._ZN2at6native29vectorized_elementwise_kernelILi4ENS0_13AUnaryFunctorIN3c104HalfES4_S4_ZZZNS0_16fmax_kernel_cudaERNS_18TensorIteratorBaseEENKUlvE_clEvENKUlvE1_clEvEUlS4_S4_E_EESt5arrayIPcLm2EEEEviT0_T1_ --------------------------
	.section	.text._ZN2at6native29vectorized_elementwise_kernelILi4ENS0_13AUnaryFunctorIN3c104HalfES4_S4_ZZZNS0_16fmax_kernel_cudaERNS_18TensorIteratorBaseEENKUlvE_clEvENKUlvE1_clEvEUlS4_S4_E_EESt5arrayIPcLm2EEEEviT0_T1_,"ax",@progbits
	.align	128
        .global         _ZN2at6native29vectorized_elementwise_kernelILi4ENS0_13AUnaryFunctorIN3c104HalfES4_S4_ZZZNS0_16fmax_kernel_cudaERNS_18TensorIteratorBaseEENKUlvE_clEvENKUlvE1_clEvEUlS4_S4_E_EESt5arrayIPcLm2EEEEviT0_T1_
        .type           _ZN2at6native29vectorized_elementwise_kernelILi4ENS0_13AUnaryFunctorIN3c104HalfES4_S4_ZZZNS0_16fmax_kernel_cudaERNS_18TensorIteratorBaseEENKUlvE_clEvENKUlvE1_clEvEUlS4_S4_E_EESt5arrayIPcLm2EEEEviT0_T1_,@function
        .size           _ZN2at6native29vectorized_elementwise_kernelILi4ENS0_13AUnaryFunctorIN3c104HalfES4_S4_ZZZNS0_16fmax_kernel_cudaERNS_18TensorIteratorBaseEENKUlvE_clEvENKUlvE1_clEvEUlS4_S4_E_EESt5arrayIPcLm2EEEEviT0_T1_,(.L_x_42178 - _ZN2at6native29vectorized_elementwise_kernelILi4ENS0_13AUnaryFunctorIN3c104HalfES4_S4_ZZZNS0_16fmax_kernel_cudaERNS_18TensorIteratorBaseEENKUlvE_clEvENKUlvE1_clEvEUlS4_S4_E_EESt5arrayIPcLm2EEEEviT0_T1_)
        .other          _ZN2at6native29vectorized_elementwise_kernelILi4ENS0_13AUnaryFunctorIN3c104HalfES4_S4_ZZZNS0_16fmax_kernel_cudaERNS_18TensorIteratorBaseEENKUlvE_clEvENKUlvE1_clEvEUlS4_S4_E_EESt5arrayIPcLm2EEEEviT0_T1_,@"STO_CUDA_ENTRY STV_DEFAULT"
_ZN2at6native29vectorized_elementwise_kernelILi4ENS0_13AUnaryFunctorIN3c104HalfES4_S4_ZZZNS0_16fmax_kernel_cudaERNS_18TensorIteratorBaseEENKUlvE_clEvENKUlvE1_clEvEUlS4_S4_E_EESt5arrayIPcLm2EEEEviT0_T1_:
.text._ZN2at6native29vectorized_elementwise_kernelILi4ENS0_13AUnaryFunctorIN3c104HalfES4_S4_ZZZNS0_16fmax_kernel_cudaERNS_18TensorIteratorBaseEENKUlvE_clEvENKUlvE1_clEvEUlS4_S4_E_EESt5arrayIPcLm2EEEEviT0_T1_:
        /* <DEDUP_REMOVED lines=22> */
[C---:B------:R-:W-:Y:S01]  /*0160*/  FMNMX.FTZ R13, R0.reuse, R13, !PT ;  /* 0x0000000d000d7209 */ /* 0x040fe20007810000 */
[----:B------:R-:W-:Y:S01]  /*0170*/  HADD2.F32 R15, -RZ, R15.H1_H1 ;  /* 0x3000000fff0f7230 */ /* 0x000fe20000004100 */
[----:B------:R-:W-:Y:S01]  /*0180*/  FMNMX.FTZ R9, R0, R9, !PT ;  /* 0x0000000900097209 */ /* 0x000fe20007810000 */
[----:B---3--:R-:W-:-:S02]  /*0190*/  HADD2.F32 R17, -RZ, R4.H0_H0 ;  /* 0x20000004ff117230 */ /* 0x008fc40000004100 */
[----:B------:R-:W-:Y:S01]  /*01a0*/  HADD2.F32 R7, -RZ, R4.H1_H1 ;  /* 0x30000004ff077230 */ /* 0x000fe20000004100 */
[C---:B------:R-:W-:Y:S01]  /*01b0*/  FMNMX.FTZ R4, R0.reuse, R11, !PT ;  /* 0x0000000b00047209 */ /* 0x040fe20007810000 */
[--C-:B------:R-:W-:Y:S01]  /*01c0*/  HADD2.F32 R19, -RZ, R5.reuse.H0_H0 ;  /* 0x20000005ff137230 */ /* 0x100fe20000004100 */
[C---:B------:R-:W-:Y:S01]  /*01d0*/  FMNMX.FTZ R6, R0.reuse, R15, !PT ;  /* 0x0000000f00067209 */ /* 0x040fe20007810000 */
[----:B------:R-:W-:Y:S01]  /*01e0*/  HADD2.F32 R5, -RZ, R5.H1_H1 ;  /* 0x30000005ff057230 */ /* 0x000fe20000004100 */
[C---:B------:R-:W-:Y:S02]  /*01f0*/  FMNMX.FTZ R17, R0.reuse, R17, !PT ;  /* 0x0000001100117209 */ /* 0x040fe40007810000 */
[C---:B------:R-:W-:Y:S02]  /*0200*/  FMNMX.FTZ R8, R0.reuse, R7, !PT ;  /* 0x0000000700087209 */ /* 0x040fe40007810000 */
[C---:B------:R-:W-:Y:S02]  /*0210*/  FMNMX.FTZ R19, R0.reuse, R19, !PT ;  /* 0x0000001300137209 */ /* 0x040fe40007810000 */
[----:B------:R-:W-:-:S02]  /*0220*/  FMNMX.FTZ R0, R0, R5, !PT ;  /* 0x0000000500007209 */ /* 0x000fc40007810000 */
[----:B------:R-:W-:Y:S02]  /*0230*/  F2FP.F16.F32.PACK_AB R4, R4, R9 ;  /* 0x000000090404723e */ /* 0x000fe400000000ff */
[----:B------:R-:W-:Y:S02]  /*0240*/  F2FP.F16.F32.PACK_AB R5, R6, R13 ;  /* 0x0000000d0605723e */ /* 0x000fe400000000ff */
[----:B------:R-:W-:Y:S02]  /*0250*/  F2FP.F16.F32.PACK_AB R8, R8, R17 ;  /* 0x000000110808723e */ /* 0x000fe400000000ff */
[----:B------:R-:W-:Y:S01]  /*0260*/  F2FP.F16.F32.PACK_AB R9, R0, R19 ;  /* 0x000000130009723e */ /* 0x000fe200000000ff */
[----:B------:R-:W-:Y:S04]  /*0270*/  STG.E.64 desc[UR4][R2.64], R4 ;  /* 0x0000000402007986 */ /* 0x000fe8000c101b04 */
[----:B------:R-:W-:Y:S01]  /*0280*/  STG.E.64 desc[UR4][R2.64+0x400], R8 ;  /* 0x0004000802007986 */ /* 0x000fe2000c101b04 */
[----:B------:R-:W-:Y:S05]  /*0290*/  EXIT ;  /* 0x000000000000794d */ /* 0x000fea0003800000 */
.L_x_7709:
        /* <DEDUP_REMOVED lines=132> */
.L_x_7712:
[----:B------:R-:W-:-:S13]  /*0ae0*/  ISETP.GE.AND P0, PT, R25, R2, PT ;  /* 0x000000021900720c */ /* 0x000fda0003f06270 */
[----:B------:R-:W-:Y:S05]  /*0af0*/  @P0 BRA `(.L_x_7714) ;  /* 0x0000000000300947 */ /* 0x000fea0003800000 */
[----:B0-----:R-:W0:Y:S01]  /*0b00*/  LDC.64 R4, c[0x0][0x218] ;  /* 0x00008600ff047b82 */ /* 0x001e220000000a00 */
[----:B------:R-:W-:Y:S01]  /*0b10*/  IADD3 R3, R0, R25, RZ ;  /* 0x0000001900037210 */ /* 0x000fe20007ffe0ff */
[----:B------:R-:W-:-:S04]  /*0b20*/  VIADD R25, R25, 0x80 ;  /* 0x0000008019197836 */ /* 0x000fc80000000000 */
[----:B0-----:R-:W-:-:S05]  /*0b30*/  IMAD.WIDE.U32 R4, R3, 0x2, R4 ;  /* 0x0000000203047825 */ /* 0x001fca00078e0004 */
[----:B------:R1:W-:Y:S02]  /*0b40*/  STG.E.U16 desc[UR4][R4.64], R6 ;  /* 0x0000000604007986 */ /* 0x0003e4000c101504 */
.L_x_7713:
[----:B------:R-:W-:-:S13]  /*0b50*/  ISETP.GE.AND P0, PT, R25, R2, PT ;  /* 0x000000021900720c */ /* 0x000fda0003f06270 */
[----:B------:R-:W-:Y:S05]  /*0b60*/  @P0 BRA `(.L_x_7715) ;  /* 0x0000000000340947 */ /* 0x000fea0003800000 */
[----:B01----:R-:W0:Y:S01]  /*0b70*/  LDC.64 R4, c[0x0][0x218] ;  /* 0x00008600ff047b82 */ /* 0x003e220000000a00 */
[----:B------:R-:W-:Y:S01]  /*0b80*/  IMAD.IADD R3, R0, 0x1, R25 ;  /* 0x0000000100037824 */ /* 0x000fe200078e0219 */
[----:B------:R-:W-:-:S03]  /*0b90*/  IADD3 R25, R25, 0x80, RZ ;  /* 0x0000008019197810 */ /* 0x000fc60007ffe0ff */
[----:B0-----:R-:W-:-:S05]  /*0ba0*/  IMAD.WIDE.U32 R4, R3, 0x2, R4 ;  /* 0x0000000203047825 */ /* 0x001fca00078e0004 */
[----:B------:R1:W-:Y:S02]  /*0bb0*/  STG.E.U16 desc[UR4][R4.64], R7 ;  /* 0x0000000704007986 */ /* 0x0003e4000c101504 */
.L_x_7714:
        /* <DEDUP_REMOVED lines=8> */
.L_x_7715:
[----:B------:R-:W-:Y:S05]  /*0c40*/  BSYNC B1 ;  /* 0x0000000000017941 */ /* 0x000fea0003800000 */
.L_x_7711:
[----:B------:R-:W-:-:S13]  /*0c50*/  ISETP.GE.AND P0, PT, R25, R2, PT ;  /* 0x000000021900720c */ /* 0x000fda0003f06270 */
[----:B012---:R-:W0:Y:S01]  /*0c60*/  @!P0 LDC.64 R4, c[0x0][0x218] ;  /* 0x00008600ff048b82 */ /* 0x007e220000000a00 */
[----:B------:R-:W-:Y:S01]  /*0c70*/  @!P0 IADD3 R3, R0, R25, RZ ;  /* 0x0000001900038210 */ /* 0x000fe20007ffe0ff */
[----:B------:R-:W-:-:S04]  /*0c80*/  @!P0 VIADD R25, R25, 0x80 ;  /* 0x0000008019198836 */ /* 0x000fc80000000000 */
[----:B0-----:R-:W-:-:S05]  /*0c90*/  @!P0 IMAD.WIDE.U32 R4, R3, 0x2, R4 ;  /* 0x0000000203048825 */ /* 0x001fca00078e0004 */
[----:B------:R2:W-:Y:S02]  /*0ca0*/  @!P0 STG.E.U16 desc[UR4][R4.64], R9 ;  /* 0x0000000904008986 */ /* 0x0005e4000c101504 */
.L_x_7716:
[----:B------:R-:W-:Y:S05]  /*0cb0*/  BSYNC B0 ;  /* 0x0000000000007941 */ /* 0x000fea0003800000 */
.L_x_7710:
        /* <DEDUP_REMOVED lines=8> */
.L_x_7717:
        /* <DEDUP_REMOVED lines=12> */
.L_x_42178:


//--------------------- .text._ZN2at6native29vectorized_elementwise_kernelILi8ENS0_13AUnaryFunctorIN3c104HalfES4_S4_ZZZNS0_16fmax_kernel_cudaERNS_18TensorIteratorBaseEENKUlvE_clEvENKUlvE1_clEvEUlS4_S4_E_EESt5arrayIPcLm2EEEEviT0_T1_ --------------------------
	.section	.text._ZN2at6native29vectorized_elementwise_kernelILi8ENS0_13AUnaryFunctorIN3c104HalfES4_S4_ZZZNS0_16fmax_kernel_cudaERNS_18TensorIteratorBaseEENKUlvE_clEvENKUlvE1_clEvEUlS4_S4_E_EESt5arrayIPcLm2EEEEviT0_T1_,"ax",@progbits
	.align	128
        .global         _ZN2at6native29vectorized_elementwise_kernelILi8ENS0_13AUnaryFunctorIN3c104HalfES4_S4_ZZZNS0_16fmax_kernel_cudaERNS_18TensorIteratorBaseEENKUlvE_clEvENKUlvE1_clEvEUlS4_S4_E_EESt5arrayIPcLm2EEEEviT0_T1_
        .type           _ZN2at6native29vectorized_elementwise_kernelILi8ENS0_13AUnaryFunctorIN3c104HalfES4_S4_ZZZNS0_16fmax_kernel_cudaERNS_18TensorIteratorBaseEENKUlvE_clEvENKUlvE1_clEvEUlS4_S4_E_EESt5arrayIPcLm2EEEEviT0_T1_,@function
        .size           _ZN2at6native29vectorized_elementwise_kernelILi8ENS0_13AUnaryFunctorIN3c104HalfES4_S4_ZZZNS0_16fmax_kernel_cudaERNS_18TensorIteratorBaseEENKUlvE_clEvENKUlvE1_clEvEUlS4_S4_E_EESt5arrayIPcLm2EEEEviT0_T1_,(.L_x_42179 - _ZN2at6native29vectorized_elementwise_kernelILi8ENS0_13AUnaryFunctorIN3c104HalfES4_S4_ZZZNS0_16fmax_kernel_cudaERNS_18TensorIteratorBaseEENKUlvE_clEvENKUlvE1_clEvEUlS4_S4_E_EESt5arrayIPcLm2EEEEviT0_T1_)
        .other          _ZN2at6native29vectorized_elementwise_kernelILi8ENS0_13AUnaryFunctorIN3c104HalfES4_S4_ZZZNS0_16fmax_kernel_cudaERNS_18TensorIteratorBaseEENKUlvE_clEvENKUlvE1_clEvEUlS4_S4_E_EESt5arrayIPcLm2EEEEviT0_T1_,@"STO_CUDA_ENTRY STV_DEFAULT"
_ZN2at6native29vectorized_elementwise_kernelILi8ENS0_13AUnaryFunctorIN3c104HalfES4_S4_ZZZNS0_16fmax_kernel_cudaERNS_18TensorIteratorBaseEENKUlvE_clEvENKUlvE1_clEvEUlS4_S4_E_EESt5arrayIPcLm2EEEEviT0_T1_:
.text._ZN2at6native29vectorized_elementwise_kernelILi8ENS0_13AUnaryFunctorIN3c104HalfES4_S4_ZZZNS0_16fmax_kernel_cudaERNS_18TensorIteratorBaseEENKUlvE_clEvENKUlvE1_clEvEUlS4_S4_E_EESt5arrayIPcLm2EEEEviT0_T1_:
        /* <DEDUP_REMOVED lines=21> */
[C---:B------:R-:W-:Y:S01]  /*0150*/  FMNMX.FTZ R4, R8.reuse, R11, !PT ;  /* 0x0000000b08047209 */ /* 0x040fe20007810000 */
[----:B------:R-:W-:Y:S01]  /*0160*/  HADD2.F32 R17, -RZ, R5.H1_H1 ;  /* 0x30000005ff117230 */ /* 0x000fe20000004100 */
[C---:B------:R-:W-:Y:S01]  /*0170*/  FMNMX.FTZ R13, R8.reuse, R13, !PT ;  /* 0x0000000d080d7209 */ /* 0x040fe20007810000 */
[--C-:B------:R-:W-:Y:S01]  /*0180*/  HADD2.F32 R19, -RZ, R6.reuse.H0_H0 ;  /* 0x20000006ff137230 */ /* 0x100fe20000004100 */
[C---:B------:R-:W-:Y:S01]  /*0190*/  FMNMX.FTZ R5, R8.reuse, R15, !PT ;  /* 0x0000000f08057209 */ /* 0x040fe20007810000 */
[----:B------:R-:W-:Y:S01]  /*01a0*/  HADD2.F32 R21, -RZ, R6.H1_H1 ;  /* 0x30000006ff157230 */ /* 0x000fe20000004100 */
[C---:B------:R-:W-:Y:S01]  /*01b0*/  FMNMX.FTZ R0, R8.reuse, R17, !PT ;  /* 0x0000001108007209 */ /* 0x040fe20007810000 */
[--C-:B------:R-:W-:Y:S01]  /*01c0*/  HADD2.F32 R23, -RZ, R7.reuse.H0_H0 ;  /* 0x20000007ff177230 */ /* 0x100fe20000004100 */
[C---:B------:R-:W-:Y:S01]  /*01d0*/  FMNMX.FTZ R6, R8.reuse, R19, !PT ;  /* 0x0000001308067209 */ /* 0x040fe20007810000 */
[----:B------:R-:W-:Y:S01]  /*01e0*/  HADD2.F32 R25, -RZ, R7.H1_H1 ;  /* 0x30000007ff197230 */ /* 0x000fe20000004100 */
[----:B------:R-:W-:-:S02]  /*01f0*/  FMNMX.FTZ R21, R8, R21, !PT ;  /* 0x0000001508157209 */ /* 0x000fc40007810000 */
[C---:B------:R-:W-:Y:S02]  /*0200*/  FMNMX.FTZ R7, R8.reuse, R23, !PT ;  /* 0x0000001708077209 */ /* 0x040fe40007810000 */
[----:B------:R-:W-:Y:S02]  /*0210*/  FMNMX.FTZ R8, R8, R25, !PT ;  /* 0x0000001908087209 */ /* 0x000fe40007810000 */
[----:B------:R-:W-:Y:S02]  /*0220*/  F2FP.F16.F32.PACK_AB R4, R13, R4 ;  /* 0x000000040d04723e */ /* 0x000fe400000000ff */
[----:B------:R-:W-:Y:S02]  /*0230*/  F2FP.F16.F32.PACK_AB R5, R0, R5 ;  /* 0x000000050005723e */ /* 0x000fe400000000ff */
[----:B------:R-:W-:Y:S02]  /*0240*/  F2FP.F16.F32.PACK_AB R6, R21, R6 ;  /* 0x000000061506723e */ /* 0x000fe400000000ff */
[----:B------:R-:W-:-:S05]  /*0250*/  F2FP.F16.F32.PACK_AB R7, R8, R7 ;  /* 0x000000070807723e */ /* 0x000fca00000000ff */
[----:B------:R-:W-:Y:S01]  /*0260*/  STG.E.128 desc[UR4][R2.64], R4 ;  /* 0x0000000402007986 */ /* 0x000fe2000c101d04 */
[----:B------:R-:W-:Y:S05]  /*0270*/  EXIT ;  /* 0x000000000000794d */ /* 0x000fea0003800000 */
.L_x_7718:
        /* <DEDUP_REMOVED lines=132> */
.L_x_7721:
[----:B------:R-:W-:-:S13]  /*0ac0*/  ISETP.GE.AND P0, PT, R25, R2, PT ;  /* 0x000000021900720c */ /* 0x000fda0003f06270 */
[----:B------:R-:W-:Y:S05]  /*0ad0*/  @P0 BRA `(.L_x_7723) ;  /* 0x0000000000300947 */ /* 0x000fea0003800000 */
[----:B0-----:R-:W0:Y:S01]  /*0ae0*/  LDC.64 R4, c[0x0][0x218] ;  /* 0x00008600ff047b82 */ /* 0x001e220000000a00 */
[----:B------:R-:W-:Y:S01]  /*0af0*/  IADD3 R3, R0, R25, RZ ;  /* 0x0000001900037210 */ /* 0x000fe20007ffe0ff */
[----:B------:R-:W-:-:S04]  /*0b00*/  VIADD R25, R25, 0x80 ;  /* 0x0000008019197836 */ /* 0x000fc80000000000 */
[----:B0-----:R-:W-:-:S05]  /*0b10*/  IMAD.WIDE.U32 R4, R3, 0x2, R4 ;  /* 0x0000000203047825 */ /* 0x001fca00078e0004 */
[----:B------:R1:W-:Y:S02]  /*0b20*/  STG.E.U16 desc[UR4][R4.64], R6 ;  /* 0x0000000604007986 */ /* 0x0003e4000c101504 */
.L_x_7722:
[----:B------:R-:W-:-:S13]  /*0b30*/  ISETP.GE.AND P0, PT, R25, R2, PT ;  /* 0x000000021900720c */ /* 0x000fda0003f06270 */
[----:B------:R-:W-:Y:S05]  /*0b40*/  @P0 BRA `(.L_x_7724) ;  /* 0x0000000000340947 */ /* 0x000fea0003800000 */
[----:B01----:R-:W0:Y:S01]  /*0b50*/  LDC.64 R4, c[0x0][0x218] ;  /* 0x00008600ff047b82 */ /* 0x003e220000000a00 */
[----:B------:R-:W-:Y:S01]  /*0b60*/  IMAD.IADD R3, R0, 0x1, R25 ;  /* 0x0000000100037824 */ /* 0x000fe200078e0219 */
[----:B------:R-:W-:-:S03]  /*0b70*/  IADD3 R25, R25, 0x80, RZ ;  /* 0x0000008019197810 */ /* 0x000fc60007ffe0ff */
[----:B0-----:R-:W-:-:S05]  /*0b80*/  IMAD.WIDE.U32 R4, R3, 0x2, R4 ;  /* 0x0000000203047825 */ /* 0x001fca00078e0004 */
[----:B------:R1:W-:Y:S02]  /*0b90*/  STG.E.U16 desc[UR4][R4.64], R7 ;  /* 0x0000000704007986 */ /* 0x0003e4000c101504 */
.L_x_7723:
        /* <DEDUP_REMOVED lines=8> */
.L_x_7724:
[----:B------:R-:W-:Y:S05]  /*0c20*/  BSYNC B1 ;  /* 0x0000000000017941 */ /* 0x000fea0003800000 */
.L_x_7720:
[----:B------:R-:W-:-:S13]  /*0c30*/  ISETP.GE.AND P0, PT, R25, R2, PT ;  /* 0x000000021900720c */ /* 0x000fda0003f06270 */
[----:B012---:R-:W0:Y:S01]  /*0c40*/  @!P0 LDC.64 R4, c[0x0][0x218] ;  /* 0x00008600ff048b82 */ /* 0x007e220000000a00 */
[----:B------:R-:W-:Y:S01]  /*0c50*/  @!P0 IADD3 R3, R0, R25, RZ ;  /* 0x0000001900038210 */ /* 0x000fe20007ffe0ff */
[----:B------:R-:W-:-:S04]  /*0c60*/  @!P0 VIADD R25, R25, 0x80 ;  /* 0x0000008019198836 */ /* 0x000fc80000000000 */
[----:B0-----:R-:W-:-:S05]  /*0c70*/  @!P0 IMAD.WIDE.U32 R4, R3, 0x2, R4 ;  /* 0x0000000203048825 */ /* 0x001fca00078e0004 */
[----:B------:R2:W-:Y:S02]  /*0c80*/  @!P0 STG.E.U16 desc[UR4][R4.64], R9 ;  /* 0x0000000904008986 */ /* 0x0005e4000c101504 */
.L_x_7725:
[----:B------:R-:W-:Y:S05]  /*0c90*/  BSYNC B0 ;  /* 0x0000000000007941 */ /* 0x000fea0003800000 */
.L_x_7719:
        /* <DEDUP_REMOVED lines=8> */
.L_x_7726:
        /* <DEDUP_REMOVED lines=14> */
.L_x_42179:


//--------------------- .text._ZN2at6native18elementwise_kernelILi128ELi4EZNS0_15gpu_kernel_implINS0_13BinaryFunctorIN3c104HalfES5_S5_ZZZNS0_16fmax_kernel_cudaERNS_18TensorIteratorBaseEENKUlvE_clEvENKUlvE1_clEvEUlS5_S5_E_EEEEvS7_RKT_EUliE_EEviT1_ --------------------------
	.section	.text._ZN2at6native18elementwise_kernelILi128ELi4EZNS0_15gpu_kernel_implINS0_13BinaryFunctorIN3c104HalfES5_S5_ZZZNS0_16fmax_kernel_cudaERNS_18TensorIteratorBaseEENKUlvE_clEvENKUlvE1_clEvEUlS5_S5_E_EEEEvS7_RKT_EUliE_EEviT1_,"ax",@progbits
	.align	128
        .global         _ZN2at6native18elementwise_kernelILi128ELi4EZNS0_15gpu_kernel_implINS0_13BinaryFunctorIN3c104HalfES5_S5_ZZZNS0_16fmax_kernel_cudaERNS_18TensorIteratorBaseEENKUlvE_clEvENKUlvE1_clEvEUlS5_S5_E_EEEEvS7_RKT_EUliE_EEviT1_
        .type           _ZN2at6native18elementwise_kernelILi128ELi4EZNS0_15gpu_kernel_implINS0_13BinaryFunctorIN3c104HalfES5_S5_ZZZNS0_16fmax_kernel_cudaERNS_18TensorIteratorBaseEENKUlvE_clEvENKUlvE1_clEvEUlS5_S5_E_EEEEvS7_RKT_EUliE_EEviT1_,@function
        .size           _ZN2at6native18elementwise_kernelILi128ELi4EZNS0_15gpu_kernel_implINS0_13BinaryFunctorIN3c104HalfES5_S5_ZZZNS0_16fmax_kernel_cudaERNS_18TensorIteratorBaseEENKUlvE_clEvENKUlvE1_clEvEUlS5_S5_E_EEEEvS7_RKT_EUliE_EEviT1_,(.L_x_42180 - _ZN2at6native18elementwise_kernelILi128ELi4EZNS0_15gpu_kernel_implINS0_13BinaryFunctorIN3c104HalfES5_S5_ZZZNS0_16fmax_kernel_cudaERNS_18TensorIteratorBaseEENKUlvE_clEvENKUlvE1_clEvEUlS5_S5_E_EEEEvS7_RKT_EUliE_EEviT1_)
        .other          _ZN2at6native18elementwise_kernelILi128ELi4EZNS0_15gpu_kernel_implINS0_13BinaryFunctorIN3c104HalfES5_S5_ZZZNS0_16fmax_kernel_cudaERNS_18TensorIteratorBaseEENKUlvE_clEvENKUlvE1_clEvEUlS5_S5_E_EEEEvS7_RKT_EUliE_EEviT1_,@"STO_CUDA_ENTRY STV_DEFAULT"
_ZN2at6native18elementwise_kernelILi128ELi4EZNS0_15gpu_kernel_implINS0_13BinaryFunctorIN3c104HalfES5_S5_ZZZNS0_16fmax_kernel_cudaERNS_18TensorIteratorBaseEENKUlvE_clEvENKUlvE1_clEvEUlS5_S5_E_EEEEvS7_RKT_EUliE_EEviT1_:
.text._ZN2at6native18elementwise_kernelILi128ELi4EZNS0_15gpu_kernel_implINS0_13BinaryFunctorIN3c104HalfES5_S5_ZZZNS0_16fmax_kernel_cudaERNS_18TensorIteratorBaseEENKUlvE_clEvENKUlvE1_clEvEUlS5_S5_E_EEEEvS7_RKT_EUliE_EEviT1_:
        /* <DEDUP_REMOVED lines=365> */
.L_x_7729:
        /* <DEDUP_REMOVED lines=23> */
.L_x_7733:
[----:B------:R-:W2:Y:S02]  /*1840*/  LDG.E.U8 R2, desc[UR36][R2.64] ;  /* 0x0000002402027981 */ /* 0x000ea4000c1e1100 */
[----:B--2---:R-:W-:-:S04]  /*1850*/  I2FP.F32.U32 R0, R2 ;  /* 0x0000000200007245 */ /* 0x004fc80000201000 */
[----:B------:R-:W-:-:S04]  /*1860*/  F2FP.F16.F32.PACK_AB R0, RZ, R0 ;  /* 0x00000000ff00723e */ /* 0x000fc800000000ff */
[----:B------:R-:W-:Y:S01]  /*1870*/  PRMT R19, R0, 0x7610, R19 ;  /* 0x0000761000137816 */ /* 0x000fe20000000013 */
[----:B------:R-:W-:Y:S06]  /*1880*/  BRA `(.L_x_7735) ;  /* 0x0000000c00bc7947 */ /* 0x000fec0003800000 */
.L_x_7732:
        /* <DEDUP_REMOVED lines=11> */
.L_x_7737:
[----:B------:R-:W2:Y:S02]  /*1940*/  LDG.E R2, desc[UR36][R2.64] ;  /* 0x0000002402027981 */ /* 0x000ea4000c1e1900 */
[----:B--2---:R-:W-:-:S04]  /*1950*/  I2FP.F32.S32 R0, R2 ;  /* 0x0000000200007245 */ /* 0x004fc80000201400 */
[----:B------:R-:W-:-:S04]  /*1960*/  F2FP.F16.F32.PACK_AB R0, RZ, R0 ;  /* 0x00000000ff00723e */ /* 0x000fc800000000ff */
[----:B------:R-:W-:Y:S01]  /*1970*/  PRMT R19, R0, 0x7610, R19 ;  /* 0x0000761000137816 */ /* 0x000fe20000000013 */
[----:B------:R-:W-:Y:S06]  /*1980*/  BRA `(.L_x_7735) ;  /* 0x0000000c007c7947 */ /* 0x000fec0003800000 */
.L_x_7736:
[----:B------:R-:W2:Y:S02]  /*1990*/  LDG.E.U16 R2, desc[UR36][R2.64] ;  /* 0x0000002402027981 */ /* 0x000ea4000c1e1500 */
[----:B--2---:R-:W0:Y:S02]  /*19a0*/  I2F.S16 R0, R2 ;  /* 0x0000000200007306 */ /* 0x004e240000101400 */
[----:B0-----:R-:W-:-:S04]  /*19b0*/  F2FP.F16.F32.PACK_AB R0, RZ, R0 ;  /* 0x00000000ff00723e */ /* 0x001fc800000000ff */
[----:B------:R-:W-:Y:S01]  /*19c0*/  PRMT R19, R0, 0x7610, R19 ;  /* 0x0000761000137816 */ /* 0x000fe20000000013 */
[----:B------:R-:W-:Y:S06]  /*19d0*/  BRA `(.L_x_7735) ;  /* 0x0000000c00687947 */ /* 0x000fec0003800000 */
.L_x_7731:
        /* <DEDUP_REMOVED lines=9> */
.L_x_7739:
[----:B------:R0:W5:Y:S01]  /*1a70*/  LDG.E.U16 R19, desc[UR36][R2.64] ;  /* 0x0000002402137981 */ /* 0x000162000c1e1500 */
[----:B------:R-:W-:Y:S05]  /*1a80*/  BRA `(.L_x_7735) ;  /* 0x0000000c003c7947 */ /* 0x000fea0003800000 */
.L_x_7738:
        /* <DEDUP_REMOVED lines=9> */
.L_x_7741:
[----:B------:R1:W5:Y:S01]  /*1b20*/  LDG.E.U16 R19, desc[UR36][R2.64] ;  /* 0x0000002402137981 */ /* 0x000362000c1e1500 */
[----:B------:R-:W-:Y:S05]  /*1b30*/  BRA `(.L_x_7735) ;  /* 0x0000000c00107947 */ /* 0x000fea0003800000 */
.L_x_7740:
        /* <DEDUP_REMOVED lines=9> */
.L_x_7730:
        /* <DEDUP_REMOVED lines=14> */
.L_x_7744:
        /* <DEDUP_REMOVED lines=9> */
.L_x_7743:
        /* <DEDUP_REMOVED lines=28> */
.L_x_7746:
        /* <DEDUP_REMOVED lines=15> */
.L_x_7745:
[----:B------:R-:W2:Y:S02]  /*1ff0*/  LDG.E.U16 R0, desc[UR36][R2.64] ;  /* 0x0000002402007981 */ /* 0x000ea4000c1e1500 */
[----:B--2---:R-:W-:-:S05]  /*2000*/  IMAD.U32 R0, R0, 0x10000, RZ ;  /* 0x0001000000007824 */ /* 0x004fca00078e00ff */
[----:B------:R-:W-:-:S04]  /*2010*/  F2FP.F16.F32.PACK_AB R0, RZ, R0 ;  /* 0x00000000ff00723e */ /* 0x000fc800000000ff */
[----:B------:R-:W-:Y:S01]  /*2020*/  PRMT R19, R0, 0x7610, R19 ;  /* 0x0000761000137816 */ /* 0x000fe20000000013 */
[----:B------:R-:W-:Y:S06]  /*2030*/  BRA `(.L_x_7735) ;  /* 0x0000000400d07947 */ /* 0x000fec0003800000 */
.L_x_7742:
        /* <DEDUP_REMOVED lines=13> */
.L_x_7749:
        /* <DEDUP_REMOVED lines=21> */
.L_x_7753:
[----:B------:R-:W-:Y:S05]  /*2260*/  BSYNC B1 ;  /* 0x0000000000017941 */ /* 0x000fea0003800000 */
.L_x_7752:
[----:B------:R-:W-:Y:S01]  /*2270*/  LEA R3, R0, 0x3b800000, 0x17 ;  /* 0x3b80000000037811 */ /* 0x000fe200078eb8ff */
[----:B------:R-:W-:-:S05]  /*2280*/  IMAD.SHL.U32 R0, R2, 0x100000, RZ ;  /* 0x0010000002007824 */ /* 0x000fca00078e00ff */
[----:B------:R-:W-:-:S07]  /*2290*/  LOP3.LUT R0, R3, R0, R4, 0xfe, !PT ;  /* 0x0000000003007212 */ /* 0x000fce00078efe04 */
.L_x_7751:
[----:B------:R-:W-:Y:S05]  /*22a0*/  BSYNC B0 ;  /* 0x0000000000007941 */ /* 0x000fea0003800000 */
.L_x_7750:
[----:B------:R-:W-:-:S04]  /*22b0*/  F2FP.F16.F32.PACK_AB R0, RZ, R0 ;  /* 0x00000000ff00723e */ /* 0x000fc800000000ff */
[----:B------:R-:W-:Y:S01]  /*22c0*/  PRMT R19, R0, 0x7610, R19 ;  /* 0x0000761000137816 */ /* 0x000fe20000000013 */
[----:B------:R-:W-:Y:S06]  /*22d0*/  BRA `(.L_x_7735) ;  /* 0x0000000400287947 */ /* 0x000fec0003800000 */
.L_x_7748:
        /* <DEDUP_REMOVED lines=21> */
.L_x_7757:
[----:B------:R-:W-:Y:S05]  /*2430*/  BSYNC B1 ;  /* 0x0000000000017941 */ /* 0x000fea0003800000 */
.L_x_7756:
[----:B------:R-:W-:Y:S01]  /*2440*/  LEA R3, R0, 0x37800000, 0x17 ;  /* 0x3780000000037811 */ /* 0x000fe200078eb8ff */
[----:B------:R-:W-:-:S05]  /*2450*/  IMAD.SHL.U32 R0, R2, 0x200000, RZ ;  /* 0x0020000002007824 */ /* 0x000fca00078e00ff */
[----:B------:R-:W-:-:S07]  /*2460*/  LOP3.LUT R0, R3, R0, R4, 0xfe, !PT ;  /* 0x0000000003007212 */ /* 0x000fce00078efe04 */
.L_x_7755:
[----:B------:R-:W-:Y:S05]  /*2470*/  BSYNC B0 ;  /* 0x0000000000007941 */ /* 0x000fea0003800000 */
.L_x_7754:
[----:B------:R-:W-:-:S04]  /*2480*/  F2FP.F16.F32.PACK_AB R0, RZ, R0 ;  /* 0x00000000ff00723e */ /* 0x000fc800000000ff */
[----:B------:R-:W-:Y:S01]  /*2490*/  PRMT R19, R0, 0x7610, R19 ;  /* 0x0000761000137816 */ /* 0x000fe20000000013 */
[----:B------:R-:W-:Y:S06]  /*24a0*/  BRA `(.L_x_7735) ;  /* 0x0000000000b47947 */ /* 0x000fec0003800000 */
.L_x_7747:
        /* <DEDUP_REMOVED lines=14> */
.L_x_7761:
[----:B------:R-:W-:Y:S05]  /*2590*/  BSYNC B0 ;  /* 0x0000000000007941 */ /* 0x000fea0003800000 */
.L_x_7760:
[----:B------:R-:W-:-:S04]  /*25a0*/  F2FP.F16.F32.PACK_AB R0, RZ, R0 ;  /* 0x00000000ff00723e */ /* 0x000fc800000000ff */
[----:B------:R-:W-:Y:S01]  /*25b0*/  PRMT R19, R0, 0x7610, R19 ;  /* 0x0000761000137816 */ /* 0x000fe20000000013 */
[----:B------:R-:W-:Y:S06]  /*25c0*/  BRA `(.L_x_7735) ;  /* 0x00000000006c7947 */ /* 0x000fec0003800000 */
.L_x_7734:
        /* <DEDUP_REMOVED lines=16> */
.L_x_7762:
[----:B------:R-:W-:Y:S01]  /*26d0*/  PRMT R19, RZ, 0x7610, R19 ;  /* 0x00007610ff137816 */ /* 0x000fe20000000013 */
[----:B------:R-:W-:Y:S06]  /*26e0*/  BRA `(.L_x_7735) ;  /* 0x0000000000247947 */ /* 0x000fec0003800000 */
.L_x_7759:
[----:B------:R-:W2:Y:S02]  /*26f0*/  LDG.E.64 R2, desc[UR36][R2.64] ;  /* 0x0000002402027981 */ /* 0x000ea4000c1e1b00 */
[----:B--2---:R-:W0:Y:S02]  /*2700*/  I2F.U64 R0, R2 ;  /* 0x0000000200007312 */ /* 0x004e240000301000 */
[----:B0-----:R-:W-:-:S04]  /*2710*/  F2FP.F16.F32.PACK_AB R0, RZ, R0 ;  /* 0x00000000ff00723e */ /* 0x001fc800000000ff */
[----:B------:R-:W-:Y:S01]  /*2720*/  PRMT R19, R0, 0x7610, R19 ;  /* 0x0000761000137816 */ /* 0x000fe20000000013 */
[----:B------:R-:W-:Y:S06]  /*2730*/  BRA `(.L_x_7735) ;  /* 0x0000000000107947 */ /* 0x000fec0003800000 */
.L_x_7758:
[----:B------:R-:W2:Y:S02]  /*2740*/  LDG.E R2, desc[UR36][R2.64] ;  /* 0x0000002402027981 */ /* 0x000ea4000c1e1900 */
[----:B--2---:R-:W-:-:S04]  /*2750*/  I2FP.F32.U32 R0, R2 ;  /* 0x0000000200007245 */ /* 0x004fc80000201000 */
[----:B------:R-:W-:-:S04]  /*2760*/  F2FP.F16.F32.PACK_AB R0, RZ, R0 ;  /* 0x00000000ff00723e */ /* 0x000fc800000000ff */
[----:B------:R-:W-:-:S07]  /*2770*/  PRMT R19, R0, 0x7610, R19 ;  /* 0x0000761000137816 */ /* 0x000fce0000000013 */
.L_x_7735:
        /* <DEDUP_REMOVED lines=19> */
.L_x_7766:
[----:B------:R-:W2:Y:S02]  /*28b0*/  LDG.E.U8 R2, desc[UR36][R2.64] ;  /* 0x0000002402027981 */ /* 0x000ea4000c1e1100 */
[----:B--2---:R-:W-:-:S04]  /*28c0*/  I2FP.F32.U32 R0, R2 ;  /* 0x0000000200007245 */ /* 0x004fc80000201000 */
[----:B------:R-:W-:Y:S01]  /*28d0*/  F2FP.F16.F32.PACK_AB R0, RZ, R0 ;  /* 0x00000000ff00723e */ /* 0x000fe200000000ff */
[----:B------:R-:W-:Y:S06]  /*28e0*/  BRA `(.L_x_7768) ;  /* 0x0000000c00887947 */ /* 0x000fec0003800000 */
.L_x_7765:
        /* <DEDUP_REMOVED lines=10> */
.L_x_7770:
[----:B------:R-:W2:Y:S02]  /*2990*/  LDG.E R2, desc[UR36][R2.64] ;  /* 0x0000002402027981 */ /* 0x000ea4000c1e1900 */
[----:B--2---:R-:W-:-:S04]  /*29a0*/  I2FP.F32.S32 R0, R2 ;  /* 0x0000000200007245 */ /* 0x004fc80000201400 */
[----:B------:R-:W-:Y:S01]  /*29b0*/  F2FP.F16.F32.PACK_AB R0, RZ, R0 ;  /* 0x00000000ff00723e */ /* 0x000fe200000000ff */
[----:B------:R-:W-:Y:S06]  /*29c0*/  BRA `(.L_x_7768) ;  /* 0x0000000c00507947 */ /* 0x000fec0003800000 */
.L_x_7769:
[----:B------:R-:W2:Y:S02]  /*29d0*/  LDG.E.U16 R2, desc[UR36][R2.64] ;  /* 0x0000002402027981 */ /* 0x000ea4000c1e1500 */
[----:B--2---:R-:W0:Y:S02]  /*29e0*/  I2F.S16 R0, R2 ;  /* 0x0000000200007306 */ /* 0x004e240000101400 */
[----:B0-----:R-:W-:Y:S01]  /*29f0*/  F2FP.F16.F32.PACK_AB R0, RZ, R0 ;  /* 0x00000000ff00723e */ /* 0x001fe200000000ff */
[----:B------:R-:W-:Y:S06]  /*2a00*/  BRA `(.L_x_7768) ;  /* 0x0000000c00407947 */ /* 0x000fec0003800000 */
.L_x_7764:
        /* <DEDUP_REMOVED lines=9> */
.L_x_7772:
[----:B------:R1:W5:Y:S01]  /*2aa0*/  LDG.E.U16 R0, desc[UR36][R2.64] ;  /* 0x0000002402007981 */ /* 0x000362000c1e1500 */
[----:B------:R-:W-:Y:S05]  /*2ab0*/  BRA `(.L_x_7768) ;  /* 0x0000000c00147947 */ /* 0x000fea0003800000 */
.L_x_7771:
        /* <DEDUP_REMOVED lines=9> */
.L_x_7774:
[----:B------:R0:W5:Y:S01]  /*2b50*/  LDG.E.U16 R0, desc[UR36][R2.64] ;  /* 0x0000002402007981 */ /* 0x000162000c1e1500 */
[----:B------:R-:W-:Y:S05]  /*2b60*/  BRA `(.L_x_7768) ;  /* 0x0000000800e87947 */ /* 0x000fea0003800000 */
.L_x_7773:
        /* <DEDUP_REMOVED lines=8> */
.L_x_7763:
        /* <DEDUP_REMOVED lines=13> */
.L_x_7777:
        /* <DEDUP_REMOVED lines=8> */
.L_x_7776:
        /* <DEDUP_REMOVED lines=28> */
.L_x_7779:
        /* <DEDUP_REMOVED lines=15> */
.L_x_7778:
[----:B------:R-:W2:Y:S02]  /*2ff0*/  LDG.E.U16 R0, desc[UR36][R2.64] ;  /* 0x0000002402007981 */ /* 0x000ea4000c1e1500 */
[----:B--2---:R-:W-:-:S05]  /*3000*/  IMAD.U32 R0, R0, 0x10000, RZ ;  /* 0x0001000000007824 */ /* 0x004fca00078e00ff */
[----:B------:R-:W-:Y:S01]  /*3010*/  F2FP.F16.F32.PACK_AB R0, RZ, R0 ;  /* 0x00000000ff00723e */ /* 0x000fe200000000ff */
[----:B------:R-:W-:Y:S06]  /*3020*/  BRA `(.L_x_7768) ;  /* 0x0000000400b87947 */ /* 0x000fec0003800000 */
.L_x_7775:
        /* <DEDUP_REMOVED lines=12> */
.L_x_7782:
        /* <DEDUP_REMOVED lines=21> */
.L_x_7786:
[----:B------:R-:W-:Y:S05]  /*3240*/  BSYNC B1 ;  /* 0x0000000000017941 */ /* 0x000fea0003800000 */
.L_x_7785:
[----:B------:R-:W-:Y:S01]  /*3250*/  LEA R3, R0, 0x3b800000, 0x17 ;  /* 0x3b80000000037811 */ /* 0x000fe200078eb8ff */
[----:B------:R-:W-:-:S05]  /*3260*/  IMAD.SHL.U32 R0, R2, 0x100000, RZ ;  /* 0x0010000002007824 */ /* 0x000fca00078e00ff */
[----:B------:R-:W-:-:S07]  /*3270*/  LOP3.LUT R0, R3, R0, R4, 0xfe, !PT ;  /* 0x0000000003007212 */ /* 0x000fce00078efe04 */
.L_x_7784:
[----:B------:R-:W-:Y:S05]  /*3280*/  BSYNC B0 ;  /* 0x0000000000007941 */ /* 0x000fea0003800000 */
.L_x_7783:
[----:B------:R-:W-:Y:S01]  /*3290*/  F2FP.F16.F32.PACK_AB R0, RZ, R0 ;  /* 0x00000000ff00723e */ /* 0x000fe200000000ff */
[----:B------:R-:W-:Y:S06]  /*32a0*/  BRA `(.L_x_7768) ;  /* 0x0000000400187947 */ /* 0x000fec0003800000 */
.L_x_7781:
        /* <DEDUP_REMOVED lines=21> */
.L_x_7790:
[----:B------:R-:W-:Y:S05]  /*3400*/  BSYNC B1 ;  /* 0x0000000000017941 */ /* 0x000fea0003800000 */
.L_x_7789:
[----:B------:R-:W-:Y:S01]  /*3410*/  LEA R3, R0, 0x37800000, 0x17 ;  /* 0x3780000000037811 */ /* 0x000fe200078eb8ff */
[----:B------:R-:W-:-:S05]  /*3420*/  IMAD.SHL.U32 R0, R2, 0x200000, RZ ;  /* 0x0020000002007824 */ /* 0x000fca00078e00ff */
[----:B------:R-:W-:-:S07]  /*3430*/  LOP3.LUT R0, R3, R0, R4, 0xfe, !PT ;  /* 0x0000000003007212 */ /* 0x000fce00078efe04 */
.L_x_7788:
[----:B------:R-:W-:Y:S05]  /*3440*/  BSYNC B0 ;  /* 0x0000000000007941 */ /* 0x000fea0003800000 */
.L_x_7787:
[----:B------:R-:W-:Y:S01]  /*3450*/  F2FP.F16.F32.PACK_AB R0, RZ, R0 ;  /* 0x00000000ff00723e */ /* 0x000fe200000000ff */
[----:B------:R-:W-:Y:S06]  /*3460*/  BRA `(.L_x_7768) ;  /* 0x0000000000a87947 */ /* 0x000fec0003800000 */
.L_x_7780:
        /* <DEDUP_REMOVED lines=14> */
.L_x_7794:
[----:B------:R-:W-:Y:S05]  /*3550*/  BSYNC B0 ;  /* 0x0000000000007941 */ /* 0x000fea0003800000 */
.L_x_7793:
[----:B------:R-:W-:Y:S01]  /*3560*/  F2FP.F16.F32.PACK_AB R0, RZ, R0 ;  /* 0x00000000ff00723e */ /* 0x000fe200000000ff */
[----:B------:R-:W-:Y:S06]  /*3570*/  BRA `(.L_x_7768) ;  /* 0x0000000000647947 */ /* 0x000fec0003800000 */
.L_x_7767:
        /* <DEDUP_REMOVED lines=16> */
.L_x_7795:
[----:B------:R-:W-:Y:S01]  /*3680*/  PRMT R0, RZ, 0x7610, R0 ;  /* 0x00007610ff007816 */ /* 0x000fe20000000000 */
[----:B------:R-:W-:Y:S06]  /*3690*/  BRA `(.L_x_7768) ;  /* 0x00000000001c7947 */ /* 0x000fec0003800000 */
.L_x_7792:
[----:B------:R-:W2:Y:S02]  /*36a0*/  LDG.E.64 R2, desc[UR36][R2.64] ;  /* 0x0000002402027981 */ /* 0x000ea4000c1e1b00 */
[----:B--2---:R-:W0:Y:S02]  /*36b0*/  I2F.U64 R0, R2 ;  /* 0x0000000200007312 */ /* 0x004e240000301000 */
[----:B0-----:R-:W-:Y:S01]  /*36c0*/  F2FP.F16.F32.PACK_AB R0, RZ, R0 ;  /* 0x00000000ff00723e */ /* 0x001fe200000000ff */
[----:B------:R-:W-:Y:S06]  /*36d0*/  BRA `(.L_x_7768) ;  /* 0x00000000000c7947 */ /* 0x000fec0003800000 */
.L_x_7791:
[----:B------:R-:W2:Y:S02]  /*36e0*/  LDG.E R2, desc[UR36][R2.64] ;  /* 0x0000002402027981 */ /* 0x000ea4000c1e1900 */
[----:B--2---:R-:W-:-:S04]  /*36f0*/  I2FP.F32.U32 R0, R2 ;  /* 0x0000000200007245 */ /* 0x004fc80000201000 */
[----:B------:R-:W-:-:S07]  /*3700*/  F2FP.F16.F32.PACK_AB R0, RZ, R0 ;  /* 0x00000000ff00723e */ /* 0x000fce00000000ff */
.L_x_7768:
[----:B01----:R-:W0:Y:S01]  /*3710*/  LDC.U8 R3, c[0x0][0x491] ;  /* 0x00012440ff037b82 */ /* 0x003e220000000000 */
[----:B-----5:R-:W-:Y:S02]  /*3720*/  HADD2.F32 R19, -RZ, R19.H0_H0 ;  /* 0x20000013ff137230 */ /* 0x020fe40000004100 */
[----:B------:R-:W-:-:S05]  /*3730*/  HADD2.F32 R0, -RZ, R0.H0_H0 ;  /* 0x20000000ff007230 */ /* 0x000fca0000004100 */
[----:B------:R-:W-:-:S04]  /*3740*/  FMNMX.FTZ R0, R19, R0, !PT ;  /* 0x0000000013007209 */ /* 0x000fc80007810000 */
        /* <DEDUP_REMOVED lines=16> */
.L_x_7799:
[----:B------:R-:W-:-:S06]  /*3850*/  HADD2.F32 R3, -RZ, R0.H0_H0 ;  /* 0x20000000ff037230 */ /* 0x000fcc0000004100 */
[----:B------:R-:W0:Y:S02]  /*3860*/  F2I.S64.TRUNC R2, R3 ;  /* 0x0000000300027311 */ /* 0x000e24000020d900 */
[----:B0-----:R1:W-:Y:S01]  /*3870*/  STG.E.U8 desc[UR36][R16.64], R2 ;  /* 0x0000000210007986 */ /* 0x0013e2000c101124 */
[----:B------:R-:W-:Y:S05]  /*3880*/  BRA `(.L_x_7801) ;  /* 0x0000000c00847947 */ /* 0x000fea0003800000 */
.L_x_7798:
        /* <DEDUP_REMOVED lines=10> */
.L_x_7803:
[----:B------:R-:W-:-:S04]  /*3930*/  HADD2.F32 R0, -RZ, R0.H0_H0 ;  /* 0x20000000ff007230 */ /* 0x000fc80000004100 */
[----:B------:R-:W0:Y:S02]  /*3940*/  F2I.FTZ.TRUNC.NTZ R3, R0 ;  /* 0x0000000000037305 */ /* 0x000e24000021f100 */
[----:B0-----:R3:W-:Y:S01]  /*3950*/  STG.E desc[UR36][R16.64], R3 ;  /* 0x0000000310007986 */ /* 0x0017e2000c101924 */
[----:B------:R-:W-:Y:S05]  /*3960*/  BRA `(.L_x_7801) ;  /* 0x0000000c004c7947 */ /* 0x000fea0003800000 */
.L_x_7802:
[----:B------:R-:W-:-:S04]  /*3970*/  HADD2.F32 R0, -RZ, R0.H0_H0 ;  /* 0x20000000ff007230 */ /* 0x000fc80000004100 */
[----:B------:R-:W0:Y:S02]  /*3980*/  F2I.FTZ.TRUNC.NTZ R3, R0 ;  /* 0x0000000000037305 */ /* 0x000e24000021f100 */
[----:B0-----:R2:W-:Y:S01]  /*3990*/  STG.E.U16 desc[UR36][R16.64], R3 ;  /* 0x0000000310007986 */ /* 0x0015e2000c101524 */
[----:B------:R-:W-:Y:S05]  /*39a0*/  BRA `(.L_x_7801) ;  /* 0x0000000c003c7947 */ /* 0x000fea0003800000 */
.L_x_7797:
        /* <DEDUP_REMOVED lines=9> */
.L_x_7805:
[----:B------:R0:W-:Y:S01]  /*3a40*/  STG.E.U16 desc[UR36][R16.64], R0 ;  /* 0x0000000010007986 */ /* 0x0001e2000c101524 */
[----:B------:R-:W-:Y:S05]  /*3a50*/  BRA `(.L_x_7801) ;  /* 0x0000000c00107947 */ /* 0x000fea0003800000 */
.L_x_7804:
        /* <DEDUP_REMOVED lines=10> */
.L_x_7807:
[----:B------:R-:W-:-:S05]  /*3b00*/  HADD2.F32 R0, -RZ, R0.H0_H0 ;  /* 0x20000000ff007230 */ /* 0x000fca0000004100 */
[----:B------:R-:W-:-:S04]  /*3b10*/  F2FP.F16.F32.PACK_AB R0, RZ, R0 ;  /* 0x00000000ff00723e */ /* 0x000fc800000000ff */
[----:B------:R-:W-:-:S05]  /*3b20*/  PRMT R0, R0, 0x5410, RZ ;  /* 0x0000541000007816 */ /* 0x000fca00000000ff */
[----:B------:R0:W-:Y:S01]  /*3b30*/  STG.E desc[UR36][R16.64], R0 ;  /* 0x0000000010007986 */ /* 0x0001e2000c101924 */
[----:B------:R-:W-:Y:S05]  /*3b40*/  BRA `(.L_x_7801) ;  /* 0x0000000800d47947 */ /* 0x000fea0003800000 */
.L_x_7806:
[----:B------:R-:W-:-:S05]  /*3b50*/  HADD2.F32 R2, -RZ, R0.H0_H0 ;  /* 0x20000000ff027230 */ /* 0x000fca0000004100 */
[----:B------:R-:W-:-:S06]  /*3b60*/  FMUL.FTZ R2, R2, 1 ;  /* 0x3f80000002027820 */ /* 0x000fcc0000410000 */
[----:B------:R-:W0:Y:S02]  /*3b70*/  F2F.F64.F32 R2, R2 ;  /* 0x0000000200027310 */ /* 0x000e240000201800 */
[----:B0-----:R0:W-:Y:S01]  /*3b80*/  STG.E.64 desc[UR36][R16.64], R2 ;  /* 0x0000000210007986 */ /* 0x0011e2000c101b24 */
[----:B------:R-:W-:Y:S05]  /*3b90*/  BRA `(.L_x_7801) ;  /* 0x0000000800c07947 */ /* 0x000fea0003800000 */
.L_x_7796:
        /* <DEDUP_REMOVED lines=13> */
.L_x_7810:
[----:B------:R-:W-:Y:S01]  /*3c70*/  HADD2.F32 R0, -RZ, R0.H0_H0 ;  /* 0x20000000ff007230 */ /* 0x000fe20000004100 */
[----:B------:R-:W-:-:S04]  /*3c80*/  CS2R R6, SRZ ;  /* 0x0000000000067805 */ /* 0x000fc8000001ff00 */
[----:B------:R-:W-:-:S04]  /*3c90*/  FMUL.FTZ R0, R0, 1 ;  /* 0x3f80000000007820 */ /* 0x000fc80000410000 */
[----:B------:R-:W0:Y:S02]  /*3ca0*/  F2F.F64.F32 R4, R0 ;  /* 0x0000000000047310 */ /* 0x000e240000201800 */
[----:B0-----:R0:W-:Y:S01]  /*3cb0*/  STG.E.128 desc[UR36][R16.64], R4 ;  /* 0x0000000410007986 */ /* 0x0011e2000c101d24 */
[----:B------:R-:W-:Y:S05]  /*3cc0*/  BRA `(.L_x_7801) ;  /* 0x0000000800747947 */ /* 0x000fea0003800000 */
.L_x_7809:
        /* <DEDUP_REMOVED lines=21> */
.L_x_7814:
[----:B------:R-:W-:Y:S05]  /*3e20*/  BSYNC B0 ;  /* 0x0000000000007941 */ /* 0x000fea0003800000 */
.L_x_7813:
[----:B------:R-:W-:-:S05]  /*3e30*/  LOP3.LUT R3, R0, R3, RZ, 0xfc, !PT ;  /* 0x0000000300037212 */ /* 0x000fca00078efcff */
[----:B------:R0:W-:Y:S01]  /*3e40*/  STG.E.U8 desc[UR36][R16.64], R3 ;  /* 0x0000000310007986 */ /* 0x0001e2000c101124 */
[----:B------:R-:W-:Y:S05]  /*3e50*/  BRA `(.L_x_7801) ;  /* 0x0000000800107947 */ /* 0x000fea0003800000 */
.L_x_7812:
        /* <DEDUP_REMOVED lines=13> */
.L_x_7816:
[----:B------:R-:W-:Y:S01]  /*3f30*/  IMAD.MOV.U32 R0, RZ, RZ, 0x7f ;  /* 0x0000007fff007424 */ /* 0x000fe200078e00ff */
[----:B------:R-:W-:-:S04]  /*3f40*/  ISETP.GT.U32.AND P0, PT, R2, 0x7f800000, PT ;  /* 0x7f8000000200780c */ /* 0x000fc80003f04070 */
[----:B------:R-:W-:-:S09]  /*3f50*/  SEL R0, R0, 0x7c, P0 ;  /* 0x0000007c00007807 */ /* 0x000fd20000000000 */
.L_x_7817:
[----:B------:R-:W-:Y:S05]  /*3f60*/  BSYNC B0 ;  /* 0x0000000000007941 */ /* 0x000fea0003800000 */
.L_x_7815:
[----:B------:R-:W-:-:S04]  /*3f70*/  LOP3.LUT R2, R3, 0x80000000, RZ, 0xc0, !PT ;  /* 0x8000000003027812 */ /* 0x000fc800078ec0ff */
[----:B------:R-:W-:-:S04]  /*3f80*/  SHF.R.U32.HI R3, RZ, 0x18, R2 ;  /* 0x00000018ff037819 */ /* 0x000fc80000011602 */
[----:B------:R-:W-:-:S05]  /*3f90*/  LOP3.LUT R3, R0, R3, RZ, 0xfc, !PT ;  /* 0x0000000300037212 */ /* 0x000fca00078efcff */
[----:B------:R0:W-:Y:S01]  /*3fa0*/  STG.E.U8 desc[UR36][R16.64], R3 ;  /* 0x0000000310007986 */ /* 0x0001e2000c101124 */
[----:B------:R-:W-:Y:S05]  /*3fb0*/  BRA `(.L_x_7801) ;  /* 0x0000000400b87947 */ /* 0x000fea0003800000 */
.L_x_7811:
[----:B------:R-:W-:-:S05]  /*3fc0*/  HADD2.F32 R0, -RZ, R0.H0_H0 ;  /* 0x20000000ff007230 */ /* 0x000fca0000004100 */
[----:B------:R-:W-:-:S05]  /*3fd0*/  F2FP.BF16.F32.PACK_AB R0, RZ, R0 ;  /* 0x00000000ff00723e */ /* 0x000fca00000010ff */
[----:B------:R0:W-:Y:S01]  /*3fe0*/  STG.E.U16 desc[UR36][R16.64], R0 ;  /* 0x0000000010007986 */ /* 0x0001e2000c101524 */
[----:B------:R-:W-:Y:S05]  /*3ff0*/  BRA `(.L_x_7801) ;  /* 0x0000000400a87947 */ /* 0x000fea0003800000 */
.L_x_7808:
        /* <DEDUP_REMOVED lines=12> */
.L_x_7820:
        /* <DEDUP_REMOVED lines=17> */
.L_x_7823:
[----:B------:R-:W-:-:S04]  /*41d0*/  LOP3.LUT R2, R3, 0x80000000, RZ, 0xc0, !PT ;  /* 0x8000000003027812 */ /* 0x000fc800078ec0ff */
[----:B------:R-:W-:-:S04]  /*41e0*/  SHF.R.U32.HI R3, RZ, 0x18, R2 ;  /* 0x00000018ff037819 */ /* 0x000fc80000011602 */
[----:B------:R-:W-:-:S04]  /*41f0*/  LOP3.LUT R0, R0, R3, RZ, 0xfc, !PT ;  /* 0x0000000300007212 */ /* 0x000fc800078efcff */
[----:B------:R-:W-:-:S07]  /*4200*/  PRMT R8, R0, 0x7610, R8 ;  /* 0x0000761000087816 */ /* 0x000fce0000000008 */
.L_x_7822:
[----:B------:R-:W-:Y:S05]  /*4210*/  BSYNC B0 ;  /* 0x0000000000007941 */ /* 0x000fea0003800000 */
.L_x_7821:
[----:B------:R0:W-:Y:S01]  /*4220*/  STG.E.U8 desc[UR36][R16.64], R8 ;  /* 0x0000000810007986 */ /* 0x0001e2000c101124 */
[----:B------:R-:W-:Y:S05]  /*4230*/  BRA `(.L_x_7801) ;  /* 0x0000000400187947 */ /* 0x000fea0003800000 */
.L_x_7819:
        /* <DEDUP_REMOVED lines=17> */
.L_x_7826:
[----:B------:R-:W-:-:S04]  /*4350*/  LOP3.LUT R2, R3, 0x80000000, RZ, 0xc0, !PT ;  /* 0x8000000003027812 */ /* 0x000fc800078ec0ff */
[----:B------:R-:W-:-:S04]  /*4360*/  SHF.R.U32.HI R3, RZ, 0x18, R2 ;  /* 0x00000018ff037819 */ /* 0x000fc80000011602 */
[----:B------:R-:W-:-:S04]  /*4370*/  LOP3.LUT R0, R0, R3, RZ, 0xfc, !PT ;  /* 0x0000000300007212 */ /* 0x000fc800078efcff */
[----:B------:R-:W-:-:S07]  /*4380*/  PRMT R8, R0, 0x7610, R8 ;  /* 0x0000761000087816 */ /* 0x000fce0000000008 */
.L_x_7825:
[----:B------:R-:W-:Y:S05]  /*4390*/  BSYNC B0 ;  /* 0x0000000000007941 */ /* 0x000fea0003800000 */
.L_x_7824:
[----:B------:R0:W-:Y:S01]  /*43a0*/  STG.E.U8 desc[UR36][R16.64], R8 ;  /* 0x0000000810007986 */ /* 0x0001e2000c101124 */
[----:B------:R-:W-:Y:S05]  /*43b0*/  BRA `(.L_x_7801) ;  /* 0x0000000000b87947 */ /* 0x000fea0003800000 */
.L_x_7818:
        /* <DEDUP_REMOVED lines=22> */
.L_x_7800:
        /* <DEDUP_REMOVED lines=16> */
.L_x_7829:
[----:B------:R-:W-:Y:S05]  /*4620*/  BRA `(.L_x_7801) ;  /* 0x00000000001c7947 */ /* 0x000fea0003800000 */
.L_x_7828:
[----:B------:R-:W-:-:S06]  /*4630*/  HADD2.F32 R2, -RZ, R0.H0_H0 ;  /* 0x20000000ff027230 */ /* 0x000fcc0000004100 */
[----:B------:R-:W0:Y:S02]  /*4640*/  F2I.U64.TRUNC R2, R2 ;  /* 0x0000000200027311 */ /* 0x000e24000020d800 */
[----:B0-----:R0:W-:Y:S01]  /*4650*/  STG.E.64 desc[UR36][R16.64], R2 ;  /* 0x0000000210007986 */ /* 0x0011e2000c101b24 */
[----:B------:R-:W-:Y:S05]  /*4660*/  BRA `(.L_x_7801) ;  /* 0x00000000000c7947 */ /* 0x000fea0003800000 */
.L_x_7827:
[----:B------:R-:W-:-:S04]  /*4670*/  HADD2.F32 R0, -RZ, R0.H0_H0 ;  /* 0x20000000ff007230 */ /* 0x000fc80000004100 */
[----:B------:R-:W0:Y:S02]  /*4680*/  F2I.FTZ.U32.TRUNC.NTZ R3, R0 ;  /* 0x0000000000037305 */ /* 0x000e24000021f000 */
[----:B0-----:R0:W-:Y:S02]  /*4690*/  STG.E desc[UR36][R16.64], R3 ;  /* 0x0000000310007986 */ /* 0x0011e4000c101924 */
.L_x_7801:
[----:B------:R-:W-:-:S04]  /*46a0*/  IMAD R18, R18, 0x200, R23 ;  /* 0x0000020012127824 */ /* 0x000fc800078e0217 */
[----:B------:R-:W-:-:S07]  /*46b0*/  VIADD R19, R18, 0x80 ;  /* 0x0000008012137836 */ /* 0x000fce0000000000 */
.L_x_7728:
[----:B------:R-:W-:Y:S05]  /*46c0*/  BSYNC B6 ;  /* 0x0000000000067941 */ /* 0x000fea0003800000 */
.L_x_7727:
        /* <DEDUP_REMOVED lines=358> */
.L_x_7832:
        /* <DEDUP_REMOVED lines=23> */
.L_x_7836:
[----:B------:R-:W2:Y:S02]  /*5ea0*/  LDG.E.U8 R2, desc[UR36][R2.64] ;  /* 0x0000002402027981 */ /* 0x000ea4000c1e1100 */
[----:B--2---:R-:W-:-:S04]  /*5eb0*/  I2FP.F32.U32 R0, R2 ;  /* 0x0000000200007245 */ /* 0x004fc80000201000 */
[----:B------:R-:W-:-:S04]  /*5ec0*/  F2FP.F16.F32.PACK_AB R0, RZ, R0 ;  /* 0x00000000ff00723e */ /* 0x000fc800000000ff */
[----:B------:R-:W-:Y:S01]  /*5ed0*/  PRMT R22, R0, 0x7610, R22 ;  /* 0x0000761000167816 */ /* 0x000fe20000000016 */
[----:B------:R-:W-:Y:S06]  /*5ee0*/  BRA `(.L_x_7838) ;  /* 0x0000000c00bc7947 */ /* 0x000fec0003800000 */
.L_x_7835:
        /* <DEDUP_REMOVED lines=11> */
.L_x_7840:
[----:B------:R-:W2:Y:S02]  /*5fa0*/  LDG.E R2, desc[UR36][R2.64] ;  /* 0x0000002402027981 */ /* 0x000ea4000c1e1900 */
[----:B--2---:R-:W-:-:S04]  /*5fb0*/  I2FP.F32.S32 R0, R2 ;  /* 0x0000000200007245 */ /* 0x004fc80000201400 */
[----:B------:R-:W-:-:S04]  /*5fc0*/  F2FP.F16.F32.PACK_AB R0, RZ, R0 ;  /* 0x00000000ff00723e */ /* 0x000fc800000000ff */
[----:B------:R-:W-:Y:S01]  /*5fd0*/  PRMT R22, R0, 0x7610, R22 ;  /* 0x0000761000167816 */ /* 0x000fe20000000016 */
[----:B------:R-:W-:Y:S06]  /*5fe0*/  BRA `(.L_x_7838) ;  /* 0x0000000c007c7947 */ /* 0x000fec0003800000 */
.L_x_7839:
[----:B------:R-:W2:Y:S02]  /*5ff0*/  LDG.E.U16 R2, desc[UR36][R2.64] ;  /* 0x0000002402027981 */ /* 0x000ea4000c1e1500 */
[----:B--2---:R-:W0:Y:S02]  /*6000*/  I2F.S16 R0, R2 ;  /* 0x0000000200007306 */ /* 0x004e240000101400 */
[----:B0-----:R-:W-:-:S04]  /*6010*/  F2FP.F16.F32.PACK_AB R0, RZ, R0 ;  /* 0x00000000ff00723e */ /* 0x001fc800000000ff */
[----:B------:R-:W-:Y:S01]  /*6020*/  PRMT R22, R0, 0x7610, R22 ;  /* 0x0000761000167816 */ /* 0x000fe20000000016 */
[----:B------:R-:W-:Y:S06]  /*6030*/  BRA `(.L_x_7838) ;  /* 0x0000000c00687947 */ /* 0x000fec0003800000 */
.L_x_7834:
        /* <DEDUP_REMOVED lines=9> */
.L_x_7842:
[----:B------:R1:W5:Y:S01]  /*60d0*/  LDG.E.U16 R22, desc[UR36][R2.64] ;  /* 0x0000002402167981 */ /* 0x000362000c1e1500 */
[----:B------:R-:W-:Y:S05]  /*60e0*/  BRA `(.L_x_7838) ;  /* 0x0000000c003c7947 */ /* 0x000fea0003800000 */
.L_x_7841:
        /* <DEDUP_REMOVED lines=9> */
.L_x_7844:
[----:B------:R0:W5:Y:S01]  /*6180*/  LDG.E.U16 R22, desc[UR36][R2.64] ;  /* 0x0000002402167981 */ /* 0x000162000c1e1500 */
[----:B------:R-:W-:Y:S05]  /*6190*/  BRA `(.L_x_7838) ;  /* 0x0000000c00107947 */ /* 0x000fea0003800000 */
.L_x_7843:
        /* <DEDUP_REMOVED lines=9> */
.L_x_7833:
        /* <DEDUP_REMOVED lines=14> */
.L_x_7847:
        /* <DEDUP_REMOVED lines=9> */
.L_x_7846:
        /* <DEDUP_REMOVED lines=28> */
.L_x_7849:
        /* <DEDUP_REMOVED lines=15> */
.L_x_7848:
[----:B------:R-:W2:Y:S02]  /*6650*/  LDG.E.U16 R0, desc[UR36][R2.64] ;  /* 0x0000002402007981 */ /* 0x000ea4000c1e1500 */
[----:B--2---:R-:W-:-:S05]  /*6660*/  IMAD.U32 R0, R0, 0x10000, RZ ;  /* 0x0001000000007824 */ /* 0x004fca00078e00ff */
[----:B------:R-:W-:-:S04]  /*6670*/  F2FP.F16.F32.PACK_AB R0, RZ, R0 ;  /* 0x00000000ff00723e */ /* 0x000fc800000000ff */
[----:B------:R-:W-:Y:S01]  /*6680*/  PRMT R22, R0, 0x7610, R22 ;  /* 0x0000761000167816 */ /* 0x000fe20000000016 */
[----:B------:R-:W-:Y:S06]  /*6690*/  BRA `(.L_x_7838) ;  /* 0x0000000400d07947 */ /* 0x000fec0003800000 */
.L_x_7845:
        /* <DEDUP_REMOVED lines=13> */
.L_x_7852:
        /* <DEDUP_REMOVED lines=21> */
.L_x_7856:
[----:B------:R-:W-:Y:S05]  /*68c0*/  BSYNC B1 ;  /* 0x0000000000017941 */ /* 0x000fea0003800000 */
.L_x_7855:
[----:B------:R-:W-:Y:S01]  /*68d0*/  LEA R3, R0, 0x3b800000, 0x17 ;  /* 0x3b80000000037811 */ /* 0x000fe200078eb8ff */
[----:B------:R-:W-:-:S05]  /*68e0*/  IMAD.SHL.U32 R0, R2, 0x100000, RZ ;  /* 0x0010000002007824 */ /* 0x000fca00078e00ff */
[----:B------:R-:W-:-:S07]  /*68f0*/  LOP3.LUT R0, R3, R0, R4, 0xfe, !PT ;  /* 0x0000000003007212 */ /* 0x000fce00078efe04 */
.L_x_7854:
[----:B------:R-:W-:Y:S05]  /*6900*/  BSYNC B0 ;  /* 0x0000000000007941 */ /* 0x000fea0003800000 */
.L_x_7853:
[----:B------:R-:W-:-:S04]  /*6910*/  F2FP.F16.F32.PACK_AB R0, RZ, R0 ;  /* 0x00000000ff00723e */ /* 0x000fc800000000ff */
[----:B------:R-:W-:Y:S01]  /*6920*/  PRMT R22, R0, 0x7610, R22 ;  /* 0x0000761000167816 */ /* 0x000fe20000000016 */
[----:B------:R-:W-:Y:S06]  /*6930*/  BRA `(.L_x_7838) ;  /* 0x0000000400287947 */ /* 0x000fec0003800000 */
.L_x_7851:
        /* <DEDUP_REMOVED lines=21> */
.L_x_7860:
[----:B------:R-:W-:Y:S05]  /*6a90*/  BSYNC B1 ;  /* 0x0000000000017941 */ /* 0x000fea0003800000 */
.L_x_7859:
[----:B------:R-:W-:Y:S01]  /*6aa0*/  LEA R3, R0, 0x37800000, 0x17 ;  /* 0x3780000000037811 */ /* 0x000fe200078eb8ff */
[----:B------:R-:W-:-:S05]  /*6ab0*/  IMAD.SHL.U32 R0, R2, 0x200000, RZ ;  /* 0x0020000002007824 */ /* 0x000fca00078e00ff */
[----:B------:R-:W-:-:S07]  /*6ac0*/  LOP3.LUT R0, R3, R0, R4, 0xfe, !PT ;  /* 0x0000000003007212 */ /* 0x000fce00078efe04 */
.L_x_7858:
[----:B------:R-:W-:Y:S05]  /*6ad0*/  BSYNC B0 ;  /* 0x0000000000007941 */ /* 0x000fea0003800000 */
.L_x_7857:
[----:B------:R-:W-:-:S04]  /*6ae0*/  F2FP.F16.F32.PACK_AB R0, RZ, R0 ;  /* 0x00000000ff00723e */ /* 0x000fc800000000ff */
[----:B------:R-:W-:Y:S01]  /*6af0*/  PRMT R22, R0, 0x7610, R22 ;  /* 0x0000761000167816 */ /* 0x000fe20000000016 */
[----:B------:R-:W-:Y:S06]  /*6b00*/  BRA `(.L_x_7838) ;  /* 0x0000000000b47947 */ /* 0x000fec0003800000 */
.L_x_7850:
        /* <DEDUP_REMOVED lines=14> */
.L_x_7864:
[----:B------:R-:W-:Y:S05]  /*6bf0*/  BSYNC B0 ;  /* 0x0000000000007941 */ /* 0x000fea0003800000 */
.L_x_7863:
[----:B------:R-:W-:-:S04]  /*6c00*/  F2FP.F16.F32.PACK_AB R0, RZ, R0 ;  /* 0x00000000ff00723e */ /* 0x000fc800000000ff */
[----:B------:R-:W-:Y:S01]  /*6c10*/  PRMT R22, R0, 0x7610, R22 ;  /* 0x0000761000167816 */ /* 0x000fe20000000016 */
[----:B------:R-:W-:Y:S06]  /*6c20*/  BRA `(.L_x_7838) ;  /* 0x00000000006c7947 */ /* 0x000fec0003800000 */
.L_x_7837:
        /* <DEDUP_REMOVED lines=16> */
.L_x_7865:
[----:B------:R-:W-:Y:S01]  /*6d30*/  PRMT R22, RZ, 0x7610, R22 ;  /* 0x00007610ff167816 */ /* 0x000fe20000000016 */
[----:B------:R-:W-:Y:S06]  /*6d40*/  BRA `(.L_x_7838) ;  /* 0x0000000000247947 */ /* 0x000fec0003800000 */
.L_x_7862:
[----:B------:R-:W2:Y:S02]  /*6d50*/  LDG.E.64 R2, desc[UR36][R2.64] ;  /* 0x0000002402027981 */ /* 0x000ea4000c1e1b00 */
[----:B--2---:R-:W0:Y:S02]  /*6d60*/  I2F.U64 R0, R2 ;  /* 0x0000000200007312 */ /* 0x004e240000301000 */
[----:B0-----:R-:W-:-:S04]  /*6d70*/  F2FP.F16.F32.PACK_AB R0, RZ, R0 ;  /* 0x00000000ff00723e */ /* 0x001fc800000000ff */
[----:B------:R-:W-:Y:S01]  /*6d80*/  PRMT R22, R0, 0x7610, R22 ;  /* 0x0000761000167816 */ /* 0x000fe20000000016 */
[----:B------:R-:W-:Y:S06]  /*6d90*/  BRA `(.L_x_7838) ;  /* 0x0000000000107947 */ /* 0x000fec0003800000 */
.L_x_7861:
[----:B------:R-:W2:Y:S02]  /*6da0*/  LDG.E R2, desc[UR36][R2.64] ;  /* 0x0000002402027981 */ /* 0x000ea4000c1e1900 */
[----:B--2---:R-:W-:-:S04]  /*6db0*/  I2FP.F32.U32 R0, R2 ;  /* 0x0000000200007245 */ /* 0x004fc80000201000 */
[----:B------:R-:W-:-:S04]  /*6dc0*/  F2FP.F16.F32.PACK_AB R0, RZ, R0 ;  /* 0x00000000ff00723e */ /* 0x000fc800000000ff */
[----:B------:R-:W-:-:S07]  /*6dd0*/  PRMT R22, R0, 0x7610, R22 ;  /* 0x0000761000167816 */ /* 0x000fce0000000016 */
.L_x_7838:
        /* <DEDUP_REMOVED lines=19> */
.L_x_7869:
[----:B------:R-:W2:Y:S02]  /*6f10*/  LDG.E.U8 R2, desc[UR36][R2.64] ;  /* 0x0000002402027981 */ /* 0x000ea4000c1e1100 */
[----:B--2---:R-:W-:-:S04]  /*6f20*/  I2FP.F32.U32 R0, R2 ;  /* 0x0000000200007245 */ /* 0x004fc80000201000 */
[----:B------:R-:W-:Y:S01]  /*6f30*/  F2FP.F16.F32.PACK_AB R0, RZ, R0 ;  /* 0x00000000ff00723e */ /* 0x000fe200000000ff */
[----:B------:R-:W-:Y:S06]  /*6f40*/  BRA `(.L_x_7871) ;  /* 0x0000000c00887947 */ /* 0x000fec0003800000 */
.L_x_7868:
        /* <DEDUP_REMOVED lines=10> */
.L_x_7873:
[----:B------:R-:W2:Y:S02]  /*6ff0*/  LDG.E R2, desc[UR36][R2.64] ;  /* 0x0000002402027981 */ /* 0x000ea4000c1e1900 */
[----:B--2---:R-:W-:-:S04]  /*7000*/  I2FP.F32.S32 R0, R2 ;  /* 0x0000000200007245 */ /* 0x004fc80000201400 */
[----:B------:R-:W-:Y:S01]  /*7010*/  F2FP.F16.F32.PACK_AB R0, RZ, R0 ;  /* 0x00000000ff00723e */ /* 0x000fe200000000ff */
[----:B------:R-:W-:Y:S06]  /*7020*/  BRA `(.L_x_7871) ;  /* 0x0000000c00507947 */ /* 0x000fec0003800000 */
.L_x_7872:
[----:B------:R-:W2:Y:S02]  /*7030*/  LDG.E.U16 R2, desc[UR36][R2.64] ;  /* 0x0000002402027981 */ /* 0x000ea4000c1e1500 */
[----:B--2---:R-:W0:Y:S02]  /*7040*/  I2F.S16 R0, R2 ;  /* 0x0000000200007306 */ /* 0x004e240000101400 */
[----:B0-----:R-:W-:Y:S01]  /*7050*/  F2FP.F16.F32.PACK_AB R0, RZ, R0 ;  /* 0x00000000ff00723e */ /* 0x001fe200000000ff */
[----:B------:R-:W-:Y:S06]  /*7060*/  BRA `(.L_x_7871) ;  /* 0x0000000c00407947 */ /* 0x000fec0003800000 */
.L_x_7867:
        /* <DEDUP_REMOVED lines=9> */
.L_x_7875:
[----:B------:R1:W5:Y:S01]  /*7100*/  LDG.E.U16 R0, desc[UR36][R2.64] ;  /* 0x0000002402007981 */ /* 0x000362000c1e1500 */
[----:B------:R-:W-:Y:S05]  /*7110*/  BRA `(.L_x_7871) ;  /* 0x0000000c00147947 */ /* 0x000fea0003800000 */
.L_x_7874:
        /* <DEDUP_REMOVED lines=9> */
.L_x_7877:
[----:B------:R0:W5:Y:S01]  /*71b0*/  LDG.E.U16 R0, desc[UR36][R2.64] ;  /* 0x0000002402007981 */ /* 0x000162000c1e1500 */
[----:B------:R-:W-:Y:S05]  /*71c0*/  BRA `(.L_x_7871) ;  /* 0x0000000800e87947 */ /* 0x000fea0003800000 */
.L_x_7876:
        /* <DEDUP_REMOVED lines=8> */
.L_x_7866:
        /* <DEDUP_REMOVED lines=13> */
.L_x_7880:
        /* <DEDUP_REMOVED lines=8> */
.L_x_7879:
        /* <DEDUP_REMOVED lines=28> */
.L_x_7882:
        /* <DEDUP_REMOVED lines=15> */
.L_x_7881:
[----:B------:R-:W2:Y:S02]  /*7650*/  LDG.E.U16 R0, desc[UR36][R2.64] ;  /* 0x0000002402007981 */ /* 0x000ea4000c1e1500 */
[----:B--2---:R-:W-:-:S05]  /*7660*/  IMAD.U32 R0, R0, 0x10000, RZ ;  /* 0x0001000000007824 */ /* 0x004fca00078e00ff */
[----:B------:R-:W-:Y:S01]  /*7670*/  F2FP.F16.F32.PACK_AB R0, RZ, R0 ;  /* 0x00000000ff00723e */ /* 0x000fe200000000ff */
[----:B------:R-:W-:Y:S06]  /*7680*/  BRA `(.L_x_7871) ;  /* 0x0000000400b87947 */ /* 0x000fec0003800000 */
.L_x_7878:
        /* <DEDUP_REMOVED lines=12> */
.L_x_7885:
        /* <DEDUP_REMOVED lines=21> */
.L_x_7889:
[----:B------:R-:W-:Y:S05]  /*78a0*/  BSYNC B1 ;  /* 0x0000000000017941 */ /* 0x000fea0003800000 */
.L_x_7888:
[----:B------:R-:W-:Y:S01]  /*78b0*/  LEA R3, R0, 0x3b800000, 0x17 ;  /* 0x3b80000000037811 */ /* 0x000fe200078eb8ff */
[----:B------:R-:W-:-:S05]  /*78c0*/  IMAD.SHL.U32 R0, R2, 0x100000, RZ ;  /* 0x0010000002007824 */ /* 0x000fca00078e00ff */
[----:B------:R-:W-:-:S07]  /*78d0*/  LOP3.LUT R0, R3, R0, R4, 0xfe, !PT ;  /* 0x0000000003007212 */ /* 0x000fce00078efe04 */
.L_x_7887:
[----:B------:R-:W-:Y:S05]  /*78e0*/  BSYNC B0 ;  /* 0x0000000000007941 */ /* 0x000fea0003800000 */
.L_x_7886:
[----:B------:R-:W-:Y:S01]  /*78f0*/  F2FP.F16.F32.PACK_AB R0, RZ, R0 ;  /* 0x00000000ff00723e */ /* 0x000fe200000000ff */
[----:B------:R-:W-:Y:S06]  /*7900*/  BRA `(.L_x_7871) ;  /* 0x0000000400187947 */ /* 0x000fec0003800000 */
.L_x_7884:
        /* <DEDUP_REMOVED lines=21> */
.L_x_7893:
[----:B------:R-:W-:Y:S05]  /*7a60*/  BSYNC B1 ;  /* 0x0000000000017941 */ /* 0x000fea0003800000 */
.L_x_7892:
[----:B------:R-:W-:Y:S01]  /*7a70*/  LEA R3, R0, 0x37800000, 0x17 ;  /* 0x3780000000037811 */ /* 0x000fe200078eb8ff */
[----:B------:R-:W-:-:S05]  /*7a80*/  IMAD.SHL.U32 R0, R2, 0x200000, RZ ;  /* 0x0020000002007824 */ /* 0x000fca00078e00ff */
[----:B------:R-:W-:-:S07]  /*7a90*/  LOP3.LUT R0, R3, R0, R4, 0xfe, !PT ;  /* 0x0000000003007212 */ /* 0x000fce00078efe04 */
.L_x_7891:
[----:B------:R-:W-:Y:S05]  /*7aa0*/  BSYNC B0 ;  /* 0x0000000000007941 */ /* 0x000fea0003800000 */
.L_x_7890:
[----:B------:R-:W-:Y:S01]  /*7ab0*/  F2FP.F16.F32.PACK_AB R0, RZ, R0 ;  /* 0x00000000ff00723e */ /* 0x000fe200000000ff */
[----:B------:R-:W-:Y:S06]  /*7ac0*/  BRA `(.L_x_7871) ;  /* 0x0000000000a87947 */ /* 0x000fec0003800000 */
.L_x_7883:
        /* <DEDUP_REMOVED lines=14> */
.L_x_7897:
[----:B------:R-:W-:Y:S05]  /*7bb0*/  BSYNC B0 ;  /* 0x0000000000007941 */ /* 0x000fea0003800000 */
.L_x_7896:
[----:B------:R-:W-:Y:S01]  /*7bc0*/  F2FP.F16.F32.PACK_AB R0, RZ, R0 ;  /* 0x00000000ff00723e */ /* 0x000fe200000000ff */
[----:B------:R-:W-:Y:S06]  /*7bd0*/  BRA `(.L_x_7871) ;  /* 0x0000000000647947 */ /* 0x000fec0003800000 */
.L_x_7870:
        /* <DEDUP_REMOVED lines=16> */
.L_x_7898:
[----:B------:R-:W-:Y:S01]  /*7ce0*/  PRMT R0, RZ, 0x7610, R0 ;  /* 0x00007610ff007816 */ /* 0x000fe20000000000 */
[----:B------:R-:W-:Y:S06]  /*7cf0*/  BRA `(.L_x_7871) ;  /* 0x00000000001c7947 */ /* 0x000fec0003800000 */
.L_x_7895:
[----:B------:R-:W2:Y:S02]  /*7d00*/  LDG.E.64 R2, desc[UR36][R2.64] ;  /* 0x0000002402027981 */ /* 0x000ea4000c1e1b00 */
[----:B--2---:R-:W0:Y:S02]  /*7d10*/  I2F.U64 R0, R2 ;  /* 0x0000000200007312 */ /* 0x004e240000301000 */
[----:B0-----:R-:W-:Y:S01]  /*7d20*/  F2FP.F16.F32.PACK_AB R0, RZ, R0 ;  /* 0x00000000ff00723e */ /* 0x001fe200000000ff */
[----:B------:R-:W-:Y:S06]  /*7d30*/  BRA `(.L_x_7871) ;  /* 0x00000000000c7947 */ /* 0x000fec0003800000 */
.L_x_7894:
[----:B------:R-:W2:Y:S02]  /*7d40*/  LDG.E R2, desc[UR36][R2.64] ;  /* 0x0000002402027981 */ /* 0x000ea4000c1e1900 */
[----:B--2---:R-:W-:-:S04]  /*7d50*/  I2FP.F32.U32 R0, R2 ;  /* 0x0000000200007245 */ /* 0x004fc80000201000 */
[----:B------:R-:W-:-:S07]  /*7d60*/  F2FP.F16.F32.PACK_AB R0, RZ, R0 ;  /* 0x00000000ff00723e */ /* 0x000fce00000000ff */
.L_x_7871:
[----:B------:R-:W2:Y:S01]  /*7d70*/  LDC.U8 R4, c[0x0][0x491] ;  /* 0x00012440ff047b82 */ /* 0x000ea20000000000 */
[----:B-----5:R-:W-:Y:S02]  /*7d80*/  HADD2.F32 R22, -RZ, R22.H0_H0 ;  /* 0x20000016ff167230 */ /* 0x020fe40000004100 */
[----:B01----:R-:W-:-:S05]  /*7d90*/  HADD2.F32 R3, -RZ, R0.H0_H0 ;  /* 0x20000000ff037230 */ /* 0x003fca0000004100 */
[----:B------:R-:W-:-:S04]  /*7da0*/  FMNMX.FTZ R3, R22, R3, !PT ;  /* 0x0000000316037209 */ /* 0x000fc80007810000 */
        /* <DEDUP_REMOVED lines=16> */
.L_x_7902:
[----:B------:R-:W-:-:S06]  /*7eb0*/  HADD2.F32 R3, -RZ, R3.H0_H0 ;  /* 0x20000003ff037230 */ /* 0x000fcc0000004100 */
[----:B------:R-:W0:Y:S02]  /*7ec0*/  F2I.S64.TRUNC R2, R3 ;  /* 0x0000000300027311 */ /* 0x000e24000020d900 */
[----:B0-----:R0:W-:Y:S01]  /*7ed0*/  STG.E.U8 desc[UR36][R16.64], R2 ;  /* 0x0000000210007986 */ /* 0x0011e2000c101124 */
[----:B------:R-:W-:Y:S05]  /*7ee0*/  BRA `(.L_x_7904) ;  /* 0x0000000c00847947 */ /* 0x000fea0003800000 */
.L_x_7901:
        /* <DEDUP_REMOVED lines=10> */
.L_x_7906:
[----:B------:R-:W-:-:S06]  /*7f90*/  HADD2.F32 R3, -RZ, R3.H0_H0 ;  /* 0x20000003ff037230 */ /* 0x000fcc0000004100 */
[----:B------:R-:W0:Y:S02]  /*7fa0*/  F2I.FTZ.TRUNC.NTZ R3, R3 ;  /* 0x0000000300037305 */ /* 0x000e24000021f100 */
[----:B0-----:R3:W-:Y:S01]  /*7fb0*/  STG.E desc[UR36][R16.64], R3 ;  /* 0x0000000310007986 */ /* 0x0017e2000c101924 */
[----:B------:R-:W-:Y:S05]  /*7fc0*/  BRA `(.L_x_7904) ;  /* 0x0000000c004c7947 */ /* 0x000fea0003800000 */
.L_x_7905:
[----:B------:R-:W-:-:S06]  /*7fd0*/  HADD2.F32 R3, -RZ, R3.H0_H0 ;  /* 0x20000003ff037230 */ /* 0x000fcc0000004100 */
[----:B------:R-:W0:Y:S02]  /*7fe0*/  F2I.FTZ.TRUNC.NTZ R3, R3 ;  /* 0x0000000300037305 */ /* 0x000e24000021f100 */
[----:B0-----:R2:W-:Y:S01]  /*7ff0*/  STG.E.U16 desc[UR36][R16.64], R3 ;  /* 0x0000000310007986 */ /* 0x0015e2000c101524 */
[----:B------:R-:W-:Y:S05]  /*8000*/  BRA `(.L_x_7904) ;  /* 0x0000000c003c7947 */ /* 0x000fea0003800000 */
.L_x_7900:
        /* <DEDUP_REMOVED lines=9> */
.L_x_7908:
[----:B------:R0:W-:Y:S01]  /*80a0*/  STG.E.U16 desc[UR36][R16.64], R3 ;  /* 0x0000000310007986 */ /* 0x0001e2000c101524 */
[----:B------:R-:W-:Y:S05]  /*80b0*/  BRA `(.L_x_7904) ;  /* 0x0000000c00107947 */ /* 0x000fea0003800000 */
.L_x_7907:
        /* <DEDUP_REMOVED lines=10> */
.L_x_7910:
[----:B------:R-:W-:-:S05]  /*8160*/  HADD2.F32 R0, -RZ, R3.H0_H0 ;  /* 0x20000003ff007230 */ /* 0x000fca0000004100 */
[----:B------:R-:W-:-:S04]  /*8170*/  F2FP.F16.F32.PACK_AB R0, RZ, R0 ;  /* 0x00000000ff00723e */ /* 0x000fc800000000ff */
[----:B------:R-:W-:-:S05]  /*8180*/  PRMT R0, R0, 0x5410, RZ ;  /* 0x0000541000007816 */ /* 0x000fca00000000ff */
[----:B------:R0:W-:Y:S01]  /*8190*/  STG.E desc[UR36][R16.64], R0 ;  /* 0x0000000010007986 */ /* 0x0001e2000c101924 */
[----:B------:R-:W-:Y:S05]  /*81a0*/  BRA `(.L_x_7904) ;  /* 0x0000000800d47947 */ /* 0x000fea0003800000 */
.L_x_7909:
[----:B------:R-:W-:-:S05]  /*81b0*/  HADD2.F32 R2, -RZ, R3.H0_H0 ;  /* 0x20000003ff027230 */ /* 0x000fca0000004100 */
[----:B------:R-:W-:-:S06]  /*81c0*/  FMUL.FTZ R2, R2, 1 ;  /* 0x3f80000002027820 */ /* 0x000fcc0000410000 */
[----:B------:R-:W0:Y:S02]  /*81d0*/  F2F.F64.F32 R2, R2 ;  /* 0x0000000200027310 */ /* 0x000e240000201800 */
[----:B0-----:R0:W-:Y:S01]  /*81e0*/  STG.E.64 desc[UR36][R16.64], R2 ;  /* 0x0000000210007986 */ /* 0x0011e2000c101b24 */
[----:B------:R-:W-:Y:S05]  /*81f0*/  BRA `(.L_x_7904) ;  /* 0x0000000800c07947 */ /* 0x000fea0003800000 */
.L_x_7899:
        /* <DEDUP_REMOVED lines=13> */
.L_x_7913:
[----:B------:R-:W-:Y:S01]  /*82d0*/  HADD2.F32 R3, -RZ, R3.H0_H0 ;  /* 0x20000003ff037230 */ /* 0x000fe20000004100 */
[----:B------:R-:W-:-:S04]  /*82e0*/  CS2R R6, SRZ ;  /* 0x0000000000067805 */ /* 0x000fc8000001ff00 */
[----:B------:R-:W-:-:S04]  /*82f0*/  FMUL.FTZ R3, R3, 1 ;  /* 0x3f80000003037820 */ /* 0x000fc80000410000 */
[----:B------:R-:W0:Y:S02]  /*8300*/  F2F.F64.F32 R4, R3 ;  /* 0x0000000300047310 */ /* 0x000e240000201800 */
[----:B0-----:R0:W-:Y:S01]  /*8310*/  STG.E.128 desc[UR36][R16.64], R4 ;  /* 0x0000000410007986 */ /* 0x0011e2000c101d24 */
[----:B------:R-:W-:Y:S05]  /*8320*/  BRA `(.L_x_7904) ;  /* 0x0000000800747947 */ /* 0x000fea0003800000 */
.L_x_7912:
        /* <DEDUP_REMOVED lines=21> */
.L_x_7917:
[----:B------:R-:W-:Y:S05]  /*8480*/  BSYNC B0 ;  /* 0x0000000000007941 */ /* 0x000fea0003800000 */
.L_x_7916:
[----:B------:R-:W-:-:S05]  /*8490*/  LOP3.LUT R3, R0, R3, RZ, 0xfc, !PT ;  /* 0x0000000300037212 */ /* 0x000fca00078efcff */
[----:B------:R0:W-:Y:S01]  /*84a0*/  STG.E.U8 desc[UR36][R16.64], R3 ;  /* 0x0000000310007986 */ /* 0x0001e2000c101124 */
[----:B------:R-:W-:Y:S05]  /*84b0*/  BRA `(.L_x_7904) ;  /* 0x0000000800107947 */ /* 0x000fea0003800000 */
.L_x_7915:
        /* <DEDUP_REMOVED lines=13> */
.L_x_7919:
[----:B------:R-:W-:Y:S01]  /*8590*/  IMAD.MOV.U32 R0, RZ, RZ, 0x7f ;  /* 0x0000007fff007424 */ /* 0x000fe200078e00ff */
[----:B------:R-:W-:-:S04]  /*85a0*/  ISETP.GT.U32.AND P0, PT, R2, 0x7f800000, PT ;  /* 0x7f8000000200780c */ /* 0x000fc80003f04070 */
[----:B------:R-:W-:-:S09]  /*85b0*/  SEL R0, R0, 0x7c, P0 ;  /* 0x0000007c00007807 */ /* 0x000fd20000000000 */
.L_x_7920:
[----:B------:R-:W-:Y:S05]  /*85c0*/  BSYNC B0 ;  /* 0x0000000000007941 */ /* 0x000fea0003800000 */
.L_x_7918:
[----:B------:R-:W-:-:S04]  /*85d0*/  LOP3.LUT R2, R3, 0x80000000, RZ, 0xc0, !PT ;  /* 0x8000000003027812 */ /* 0x000fc800078ec0ff */
[----:B------:R-:W-:-:S04]  /*85e0*/  SHF.R.U32.HI R3, RZ, 0x18, R2 ;  /* 0x00000018ff037819 */ /* 0x000fc80000011602 */
[----:B------:R-:W-:-:S05]  /*85f0*/  LOP3.LUT R3, R0, R3, RZ, 0xfc, !PT ;  /* 0x0000000300037212 */ /* 0x000fca00078efcff */
[----:B------:R0:W-:Y:S01]  /*8600*/  STG.E.U8 desc[UR36][R16.64], R3 ;  /* 0x0000000310007986 */ /* 0x0001e2000c101124 */
[----:B------:R-:W-:Y:S05]  /*8610*/  BRA `(.L_x_7904) ;  /* 0x0000000400b87947 */ /* 0x000fea0003800000 */
.L_x_7914:
[----:B------:R-:W-:-:S05]  /*8620*/  HADD2.F32 R0, -RZ, R3.H0_H0 ;  /* 0x20000003ff007230 */ /* 0x000fca0000004100 */
[----:B------:R-:W-:-:S05]  /*8630*/  F2FP.BF16.F32.PACK_AB R0, RZ, R0 ;  /* 0x00000000ff00723e */ /* 0x000fca00000010ff */
[----:B------:R0:W-:Y:S01]  /*8640*/  STG.E.U16 desc[UR36][R16.64], R0 ;  /* 0x0000000010007986 */ /* 0x0001e2000c101524 */
[----:B------:R-:W-:Y:S05]  /*8650*/  BRA `(.L_x_7904) ;  /* 0x0000000400a87947 */ /* 0x000fea0003800000 */
.L_x_7911:
        /* <DEDUP_REMOVED lines=12> */
.L_x_7923:
        /* <DEDUP_REMOVED lines=17> */
.L_x_7926:
[----:B------:R-:W-:-:S04]  /*8830*/  LOP3.LUT R2, R3, 0x80000000, RZ, 0xc0, !PT ;  /* 0x8000000003027812 */ /* 0x000fc800078ec0ff */
[----:B------:R-:W-:-:S04]  /*8840*/  SHF.R.U32.HI R3, RZ, 0x18, R2 ;  /* 0x00000018ff037819 */ /* 0x000fc80000011602 */
[----:B------:R-:W-:-:S04]  /*8850*/  LOP3.LUT R0, R0, R3, RZ, 0xfc, !PT ;  /* 0x0000000300007212 */ /* 0x000fc800078efcff */
[----:B------:R-:W-:-:S07]  /*8860*/  PRMT R8, R0, 0x7610, R8 ;  /* 0x0000761000087816 */ /* 0x000fce0000000008 */
.L_x_7925:
[----:B------:R-:W-:Y:S05]  /*8870*/  BSYNC B0 ;  /* 0x0000000000007941 */ /* 0x000fea0003800000 */
.L_x_7924:
[----:B------:R0:W-:Y:S01]  /*8880*/  STG.E.U8 desc[UR36][R16.64], R8 ;  /* 0x0000000810007986 */ /* 0x0001e2000c101124 */
[----:B------:R-:W-:Y:S05]  /*8890*/  BRA `(.L_x_7904) ;  /* 0x0000000400187947 */ /* 0x000fea0003800000 */
.L_x_7922:
        /* <DEDUP_REMOVED lines=17> */
.L_x_7929:
[----:B------:R-:W-:-:S04]  /*89b0*/  LOP3.LUT R2, R3, 0x80000000, RZ, 0xc0, !PT ;  /* 0x8000000003027812 */ /* 0x000fc800078ec0ff */
[----:B------:R-:W-:-:S04]  /*89c0*/  SHF.R.U32.HI R3, RZ, 0x18, R2 ;  /* 0x00000018ff037819 */ /* 0x000fc80000011602 */
[----:B------:R-:W-:-:S04]  /*89d0*/  LOP3.LUT R0, R0, R3, RZ, 0xfc, !PT ;  /* 0x0000000300007212 */ /* 0x000fc800078efcff */
[----:B------:R-:W-:-:S07]  /*89e0*/  PRMT R8, R0, 0x7610, R8 ;  /* 0x0000761000087816 */ /* 0x000fce0000000008 */
.L_x_7928:
[----:B------:R-:W-:Y:S05]  /*89f0*/  BSYNC B0 ;  /* 0x0000000000007941 */ /* 0x000fea0003800000 */
.L_x_7927:
[----:B------:R0:W-:Y:S01]  /*8a00*/  STG.E.U8 desc[UR36][R16.64], R8 ;  /* 0x0000000810007986 */ /* 0x0001e2000c101124 */
[----:B------:R-:W-:Y:S05]  /*8a10*/  BRA `(.L_x_7904) ;  /* 0x0000000000b87947 */ /* 0x000fea0003800000 */
.L_x_7921:
        /* <DEDUP_REMOVED lines=22> */
.L_x_7903:
        /* <DEDUP_REMOVED lines=16> */
.L_x_7932:
[----:B------:R-:W-:Y:S05]  /*8c80*/  BRA `(.L_x_7904) ;  /* 0x00000000001c7947 */ /* 0x000fea0003800000 */
.L_x_7931:
[----:B------:R-:W-:-:S06]  /*8c90*/  HADD2.F32 R3, -RZ, R3.H0_H0 ;  /* 0x20000003ff037230 */ /* 0x000fcc0000004100 */
[----:B------:R-:W0:Y:S02]  /*8ca0*/  F2I.U64.TRUNC R2, R3 ;  /* 0x0000000300027311 */ /* 0x000e24000020d800 */
[----:B0-----:R0:W-:Y:S01]  /*8cb0*/  STG.E.64 desc[UR36][R16.64], R2 ;  /* 0x0000000210007986 */ /* 0x0011e2000c101b24 */
[----:B------:R-:W-:Y:S05]  /*8cc0*/  BRA `(.L_x_7904) ;  /* 0x00000000000c7947 */ /* 0x000fea0003800000 */
.L_x_7930:
[----:B------:R-:W-:-:S06]  /*8cd0*/  HADD2.F32 R3, -RZ, R3.H0_H0 ;  /* 0x20000003ff037230 */ /* 0x000fcc0000004100 */
[----:B------:R-:W0:Y:S02]  /*8ce0*/  F2I.FTZ.U32.TRUNC.NTZ R3, R3 ;  /* 0x0000000300037305 */ /* 0x000e24000021f000 */
[----:B0-----:R0:W-:Y:S02]  /*8cf0*/  STG.E desc[UR36][R16.64], R3 ;  /* 0x0000000310007986 */ /* 0x0011e4000c101924 */
.L_x_7904:
[----:B------:R-:W-:-:S07]  /*8d00*/  VIADD R19, R19, 0x80 ;  /* 0x0000008013137836 */ /* 0x000fce0000000000 */
.L_x_7831:
[----:B------:R-:W-:Y:S05]  /*8d10*/  BSYNC B6 ;  /* 0x0000000000067941 */ /* 0x000fea0003800000 */
.L_x_7830:
        /* <DEDUP_REMOVED lines=358> */
.L_x_7935:
        /* <DEDUP_REMOVED lines=23> */
.L_x_7939:
[----:B------:R-:W2:Y:S02]  /*a4f0*/  LDG.E.U8 R2, desc[UR36][R2.64] ;  /* 0x0000002402027981 */ /* 0x000ea4000c1e1100 */
[----:B--2---:R-:W-:-:S04]  /*a500*/  I2FP.F32.U32 R0, R2 ;  /* 0x0000000200007245 */ /* 0x004fc80000201000 */
[----:B------:R-:W-:-:S04]  /*a510*/  F2FP.F16.F32.PACK_AB R0, RZ, R0 ;  /* 0x00000000ff00723e */ /* 0x000fc800000000ff */
[----:B------:R-:W-:Y:S01]  /*a520*/  PRMT R22, R0, 0x7610, R22 ;  /* 0x0000761000167816 */ /* 0x000fe20000000016 */
[----:B------:R-:W-:Y:S06]  /*a530*/  BRA `(.L_x_7941) ;  /* 0x0000000c00bc7947 */ /* 0x000fec0003800000 */
.L_x_7938:
        /* <DEDUP_REMOVED lines=11> */
.L_x_7943:
[----:B------:R-:W2:Y:S02]  /*a5f0*/  LDG.E R2, desc[UR36][R2.64] ;  /* 0x0000002402027981 */ /* 0x000ea4000c1e1900 */
[----:B--2---:R-:W-:-:S04]  /*a600*/  I2FP.F32.S32 R0, R2 ;  /* 0x0000000200007245 */ /* 0x004fc80000201400 */
[----:B------:R-:W-:-:S04]  /*a610*/  F2FP.F16.F32.PACK_AB R0, RZ, R0 ;  /* 0x00000000ff00723e */ /* 0x000fc800000000ff */
[----:B------:R-:W-:Y:S01]  /*a620*/  PRMT R22, R0, 0x7610, R22 ;  /* 0x0000761000167816 */ /* 0x000fe20000000016 */
[----:B------:R-:W-:Y:S06]  /*a630*/  BRA `(.L_x_7941) ;  /* 0x0000000c007c7947 */ /* 0x000fec0003800000 */
.L_x_7942:
[----:B------:R-:W2:Y:S02]  /*a640*/  LDG.E.U16 R2, desc[UR36][R2.64] ;  /* 0x0000002402027981 */ /* 0x000ea4000c1e1500 */
[----:B--2---:R-:W0:Y:S02]  /*a650*/  I2F.S16 R0, R2 ;  /* 0x0000000200007306 */ /* 0x004e240000101400 */
[----:B0-----:R-:W-:-:S04]  /*a660*/  F2FP.F16.F32.PACK_AB R0, RZ, R0 ;  /* 0x00000000ff00723e */ /* 0x001fc800000000ff */
[----:B------:R-:W-:Y:S01]  /*a670*/  PRMT R22, R0, 0x7610, R22 ;  /* 0x0000761000167816 */ /* 0x000fe20000000016 */
[----:B------:R-:W-:Y:S06]  /*a680*/  BRA `(.L_x_7941) ;  /* 0x0000000c00687947 */ /* 0x000fec0003800000 */
.L_x_7937:
        /* <DEDUP_REMOVED lines=9> */
.L_x_7945:
[----:B------:R0:W5:Y:S01]  /*a720*/  LDG.E.U16 R22, desc[UR36][R2.64] ;  /* 0x0000002402167981 */ /* 0x000162000c1e1500 */
[----:B------:R-:W-:Y:S05]  /*a730*/  BRA `(.L_x_7941) ;  /* 0x0000000c003c7947 */ /* 0x000fea0003800000 */
.L_x_7944:
        /* <DEDUP_REMOVED lines=9> */
.L_x_7947:
[----:B------:R1:W5:Y:S01]  /*a7d0*/  LDG.E.U16 R22, desc[UR36][R2.64] ;  /* 0x0000002402167981 */ /* 0x000362000c1e1500 */
[----:B------:R-:W-:Y:S05]  /*a7e0*/  BRA `(.L_x_7941) ;  /* 0x0000000c00107947 */ /* 0x000fea0003800000 */
.L_x_7946:
        /* <DEDUP_REMOVED lines=9> */
.L_x_7936:
        /* <DEDUP_REMOVED lines=14> */
.L_x_7950:
        /* <DEDUP_REMOVED lines=9> */
.L_x_7949:
        /* <DEDUP_REMOVED lines=28> */
.L_x_7952:
        /* <DEDUP_REMOVED lines=15> */
.L_x_7951:
[----:B------:R-:W2:Y:S02]  /*aca0*/  LDG.E.U16 R0, desc[UR36][R2.64] ;  /* 0x0000002402007981 */ /* 0x000ea4000c1e1500 */
[----:B--2---:R-:W-:-:S05]  /*acb0*/  IMAD.U32 R0, R0, 0x10000, RZ ;  /* 0x0001000000007824 */ /* 0x004fca00078e00ff */
[----:B------:R-:W-:-:S04]  /*acc0*/  F2FP.F16.F32.PACK_AB R0, RZ, R0 ;  /* 0x00000000ff00723e */ /* 0x000fc800000000ff */
[----:B------:R-:W-:Y:S01]  /*acd0*/  PRMT R22, R0, 0x7610, R22 ;  /* 0x0000761000167816 */ /* 0x000fe20000000016 */
[----:B------:R-:W-:Y:S06]  /*ace0*/  BRA `(.L_x_7941) ;  /* 0x0000000400d07947 */ /* 0x000fec0003800000 */
.L_x_7948:
        /* <DEDUP_REMOVED lines=13> */
.L_x_7955:
        /* <DEDUP_REMOVED lines=21> */
.L_x_7959:
[----:B------:R-:W-:Y:S05]  /*af10*/  BSYNC B1 ;  /* 0x0000000000017941 */ /* 0x000fea0003800000 */
.L_x_7958:
[----:B------:R-:W-:Y:S01]  /*af20*/  LEA R3, R0, 0x3b800000, 0x17 ;  /* 0x3b80000000037811 */ /* 0x000fe200078eb8ff */
[----:B------:R-:W-:-:S05]  /*af30*/  IMAD.SHL.U32 R0, R2, 0x100000, RZ ;  /* 0x0010000002007824 */ /* 0x000fca00078e00ff */
[----:B------:R-:W-:-:S07]  /*af40*/  LOP3.LUT R0, R3, R0, R4, 0xfe, !PT ;  /* 0x0000000003007212 */ /* 0x000fce00078efe04 */
.L_x_7957:
[----:B------:R-:W-:Y:S05]  /*af50*/  BSYNC B0 ;  /* 0x0000000000007941 */ /* 0x000fea0003800000 */
.L_x_7956:
[----:B------:R-:W-:-:S04]  /*af60*/  F2FP.F16.F32.PACK_AB R0, RZ, R0 ;  /* 0x00000000ff00723e */ /* 0x000fc800000000ff */
[----:B------:R-:W-:Y:S01]  /*af70*/  PRMT R22, R0, 0x7610, R22 ;  /* 0x0000761000167816 */ /* 0x000fe20000000016 */
[----:B------:R-:W-:Y:S06]  /*af80*/  BRA `(.L_x_7941) ;  /* 0x0000000400287947 */ /* 0x000fec0003800000 */
.L_x_7954:
        /* <DEDUP_REMOVED lines=21> */
.L_x_7963:
[----:B------:R-:W-:Y:S05]  /*b0e0*/  BSYNC B1 ;  /* 0x0000000000017941 */ /* 0x000fea0003800000 */
.L_x_7962:
[----:B------:R-:W-:Y:S01]  /*b0f0*/  LEA R3, R0, 0x37800000, 0x17 ;  /* 0x3780000000037811 */ /* 0x000fe200078eb8ff */
[----:B------:R-:W-:-:S05]  /*b100*/  IMAD.SHL.U32 R0, R2, 0x200000, RZ ;  /* 0x0020000002007824 */ /* 0x000fca00078e00ff */
[----:B------:R-:W-:-:S07]  /*b110*/  LOP3.LUT R0, R3, R0, R4, 0xfe, !PT ;  /* 0x0000000003007212 */ /* 0x000fce00078efe04 */
.L_x_7961:
[----:B------:R-:W-:Y:S05]  /*b120*/  BSYNC B0 ;  /* 0x0000000000007941 */ /* 0x000fea0003800000 */
.L_x_7960:
[----:B------:R-:W-:-:S04]  /*b130*/  F2FP.F16.F32.PACK_AB R0, RZ, R0 ;  /* 0x00000000ff00723e */ /* 0x000fc800000000ff */
[----:B------:R-:W-:Y:S01]  /*b140*/  PRMT R22, R0, 0x7610, R22 ;  /* 0x0000761000167816 */ /* 0x000fe20000000016 */
[----:B------:R-:W-:Y:S06]  /*b150*/  BRA `(.L_x_7941) ;  /* 0x0000000000b47947 */ /* 0x000fec0003800000 */
.L_x_7953:
        /* <DEDUP_REMOVED lines=14> */
.L_x_7967:
[----:B------:R-:W-:Y:S05]  /*b240*/  BSYNC B0 ;  /* 0x0000000000007941 */ /* 0x000fea0003800000 */
.L_x_7966:
[----:B------:R-:W-:-:S04]  /*b250*/  F2FP.F16.F32.PACK_AB R0, RZ, R0 ;  /* 0x00000000ff00723e */ /* 0x000fc800000000ff */
[----:B------:R-:W-:Y:S01]  /*b260*/  PRMT R22, R0, 0x7610, R22 ;  /* 0x0000761000167816 */ /* 0x000fe20000000016 */
[----:B------:R-:W-:Y:S06]  /*b270*/  BRA `(.L_x_7941) ;  /* 0x00000000006c7947 */ /* 0x000fec0003800000 */
.L_x_7940:
        /* <DEDUP_REMOVED lines=16> */
.L_x_7968:
[----:B------:R-:W-:Y:S01]  /*b380*/  PRMT R22, RZ, 0x7610, R22 ;  /* 0x00007610ff167816 */ /* 0x000fe20000000016 */
[----:B------:R-:W-:Y:S06]  /*b390*/  BRA `(.L_x_7941) ;  /* 0x0000000000247947 */ /* 0x000fec0003800000 */
.L_x_7965:
[----:B------:R-:W2:Y:S02]  /*b3a0*/  LDG.E.64 R2, desc[UR36][R2.64] ;  /* 0x0000002402027981 */ /* 0x000ea4000c1e1b00 */
[----:B--2---:R-:W0:Y:S02]  /*b3b0*/  I2F.U64 R0, R2 ;  /* 0x0000000200007312 */ /* 0x004e240000301000 */
[----:B0-----:R-:W-:-:S04]  /*b3c0*/  F2FP.F16.F32.PACK_AB R0, RZ, R0 ;  /* 0x00000000ff00723e */ /* 0x001fc800000000ff */
[----:B------:R-:W-:Y:S01]  /*b3d0*/  PRMT R22, R0, 0x7610, R22 ;  /* 0x0000761000167816 */ /* 0x000fe20000000016 */
[----:B------:R-:W-:Y:S06]  /*b3e0*/  BRA `(.L_x_7941) ;  /* 0x0000000000107947 */ /* 0x000fec0003800000 */
.L_x_7964:
[----:B------:R-:W2:Y:S02]  /*b3f0*/  LDG.E R2, desc[UR36][R2.64] ;  /* 0x0000002402027981 */ /* 0x000ea4000c1e1900 */
[----:B--2---:R-:W-:-:S04]  /*b400*/  I2FP.F32.U32 R0, R2 ;  /* 0x0000000200007245 */ /* 0x004fc80000201000 */
[----:B------:R-:W-:-:S04]  /*b410*/  F2FP.F16.F32.PACK_AB R0, RZ, R0 ;  /* 0x00000000ff00723e */ /* 0x000fc800000000ff */
[----:B------:R-:W-:-:S07]  /*b420*/  PRMT R22, R0, 0x7610, R22 ;  /* 0x0000761000167816 */ /* 0x000fce0000000016 */
.L_x_7941:
        /* <DEDUP_REMOVED lines=19> */
.L_x_7972:
[----:B------:R-:W2:Y:S02]  /*b560*/  LDG.E.U8 R2, desc[UR36][R2.64] ;  /* 0x0000002402027981 */ /* 0x000ea4000c1e1100 */
[----:B--2---:R-:W-:-:S04]  /*b570*/  I2FP.F32.U32 R0, R2 ;  /* 0x0000000200007245 */ /* 0x004fc80000201000 */
[----:B------:R-:W-:Y:S01]  /*b580*/  F2FP.F16.F32.PACK_AB R0, RZ, R0 ;  /* 0x00000000ff00723e */ /* 0x000fe200000000ff */
[----:B------:R-:W-:Y:S06]  /*b590*/  BRA `(.L_x_7974) ;  /* 0x0000000c00887947 */ /* 0x000fec0003800000 */
.L_x_7971:
        /* <DEDUP_REMOVED lines=10> */
.L_x_7976:
[----:B------:R-:W2:Y:S02]  /*b640*/  LDG.E R2, desc[UR36][R2.64] ;  /* 0x0000002402027981 */ /* 0x000ea4000c1e1900 */
[----:B--2---:R-:W-:-:S04]  /*b650*/  I2FP.F32.S32 R0, R2 ;  /* 0x0000000200007245 */ /* 0x004fc80000201400 */
[----:B------:R-:W-:Y:S01]  /*b660*/  F2FP.F16.F32.PACK_AB R0, RZ, R0 ;  /* 0x00000000ff00723e */ /* 0x000fe200000000ff */
[----:B------:R-:W-:Y:S06]  /*b670*/  BRA `(.L_x_7974) ;  /* 0x0000000c00507947 */ /* 0x000fec0003800000 */
.L_x_7975:
[----:B------:R-:W2:Y:S02]  /*b680*/  LDG.E.U16 R2, desc[UR36][R2.64] ;  /* 0x0000002402027981 */ /* 0x000ea4000c1e1500 */
[----:B--2---:R-:W0:Y:S02]  /*b690*/  I2F.S16 R0, R2 ;  /* 0x0000000200007306 */ /* 0x004e240000101400 */
[----:B0-----:R-:W-:Y:S01]  /*b6a0*/  F2FP.F16.F32.PACK_AB R0, RZ, R0 ;  /* 0x00000000ff00723e */ /* 0x001fe200000000ff */
[----:B------:R-:W-:Y:S06]  /*b6b0*/  BRA `(.L_x_7974) ;  /* 0x0000000c00407947 */ /* 0x000fec0003800000 */
.L_x_7970:
        /* <DEDUP_REMOVED lines=9> */
.L_x_7978:
[----:B------:R0:W5:Y:S01]  /*b750*/  LDG.E.U16 R0, desc[UR36][R2.64] ;  /* 0x0000002402007981 */ /* 0x000162000c1e1500 */
[----:B------:R-:W-:Y:S05]  /*b760*/  BRA `(.L_x_7974) ;  /* 0x0000000c00147947 */ /* 0x000fea0003800000 */
.L_x_7977:
        /* <DEDUP_REMOVED lines=9> */
.L_x_7980:
[----:B------:R1:W5:Y:S01]  /*b800*/  LDG.E.U16 R0, desc[UR36][R2.64] ;  /* 0x0000002402007981 */ /* 0x000362000c1e1500 */
[----:B------:R-:W-:Y:S05]  /*b810*/  BRA `(.L_x_7974) ;  /* 0x0000000800e87947 */ /* 0x000fea0003800000 */
.L_x_7979:
        /* <DEDUP_REMOVED lines=8> */
.L_x_7969:
        /* <DEDUP_REMOVED lines=13> */
.L_x_7983:
        /* <DEDUP_REMOVED lines=8> */
.L_x_7982:
        /* <DEDUP_REMOVED lines=28> */
.L_x_7985:
        /* <DEDUP_REMOVED lines=15> */
.L_x_7984:
[----:B------:R-:W2:Y:S02]  /*bca0*/  LDG.E.U16 R0, desc[UR36][R2.64] ;  /* 0x0000002402007981 */ /* 0x000ea4000c1e1500 */
[----:B--2---:R-:W-:-:S05]  /*bcb0*/  IMAD.U32 R0, R0, 0x10000, RZ ;  /* 0x0001000000007824 */ /* 0x004fca00078e00ff */
[----:B------:R-:W-:Y:S01]  /*bcc0*/  F2FP.F16.F32.PACK_AB R0, RZ, R0 ;  /* 0x00000000ff00723e */ /* 0x000fe200000000ff */
[----:B------:R-:W-:Y:S06]  /*bcd0*/  BRA `(.L_x_7974) ;  /* 0x0000000400b87947 */ /* 0x000fec0003800000 */
.L_x_7981:
        /* <DEDUP_REMOVED lines=12> */
.L_x_7988:
        /* <DEDUP_REMOVED lines=21> */
.L_x_7992:
[----:B------:R-:W-:Y:S05]  /*bef0*/  BSYNC B1 ;  /* 0x0000000000017941 */ /* 0x000fea0003800000 */
.L_x_7991:
[----:B------:R-:W-:Y:S01]  /*bf00*/  LEA R3, R0, 0x3b800000, 0x17 ;  /* 0x3b80000000037811 */ /* 0x000fe200078eb8ff */
[----:B------:R-:W-:-:S05]  /*bf10*/  IMAD.SHL.U32 R0, R2, 0x100000, RZ ;  /* 0x0010000002007824 */ /* 0x000fca00078e00ff */
[----:B------:R-:W-:-:S07]  /*bf20*/  LOP3.LUT R0, R3, R0, R4, 0xfe, !PT ;  /* 0x0000000003007212 */ /* 0x000fce00078efe04 */
.L_x_7990:
[----:B------:R-:W-:Y:S05]  /*bf30*/  BSYNC B0 ;  /* 0x0000000000007941 */ /* 0x000fea0003800000 */
.L_x_7989:
[----:B------:R-:W-:Y:S01]  /*bf40*/  F2FP.F16.F32.PACK_AB R0, RZ, R0 ;  /* 0x00000000ff00723e */ /* 0x000fe200000000ff */
[----:B------:R-:W-:Y:S06]  /*bf50*/  BRA `(.L_x_7974) ;  /* 0x0000000400187947 */ /* 0x000fec0003800000 */
.L_x_7987:
        /* <DEDUP_REMOVED lines=21> */
.L_x_7996:
[----:B------:R-:W-:Y:S05]  /*c0b0*/  BSYNC B1 ;  /* 0x0000000000017941 */ /* 0x000fea0003800000 */
.L_x_7995:
[----:B------:R-:W-:Y:S01]  /*c0c0*/  LEA R3, R0, 0x37800000, 0x17 ;  /* 0x3780000000037811 */ /* 0x000fe200078eb8ff */
[----:B------:R-:W-:-:S05]  /*c0d0*/  IMAD.SHL.U32 R0, R2, 0x200000, RZ ;  /* 0x0020000002007824 */ /* 0x000fca00078e00ff */
[----:B------:R-:W-:-:S07]  /*c0e0*/  LOP3.LUT R0, R3, R0, R4, 0xfe, !PT ;  /* 0x0000000003007212 */ /* 0x000fce00078efe04 */
.L_x_7994:
[----:B------:R-:W-:Y:S05]  /*c0f0*/  BSYNC B0 ;  /* 0x0000000000007941 */ /* 0x000fea0003800000 */
.L_x_7993:
[----:B------:R-:W-:Y:S01]  /*c100*/  F2FP.F16.F32.PACK_AB R0, RZ, R0 ;  /* 0x00000000ff00723e */ /* 0x000fe200000000ff */
[----:B------:R-:W-:Y:S06]  /*c110*/  BRA `(.L_x_7974) ;  /* 0x0000000000a87947 */ /* 0x000fec0003800000 */
.L_x_7986:
        /* <DEDUP_REMOVED lines=14> */
.L_x_8000:
[----:B------:R-:W-:Y:S05]  /*c200*/  BSYNC B0 ;  /* 0x0000000000007941 */ /* 0x000fea0003800000 */
.L_x_7999:
[----:B------:R-:W-:Y:S01]  /*c210*/  F2FP.F16.F32.PACK_AB R0, RZ, R0 ;  /* 0x00000000ff00723e */ /* 0x000fe200000000ff */
[----:B------:R-:W-:Y:S06]  /*c220*/  BRA `(.L_x_7974) ;  /* 0x0000000000647947 */ /* 0x000fec0003800000 */
.L_x_7973:
        /* <DEDUP_REMOVED lines=16> */
.L_x_8001:
[----:B------:R-:W-:Y:S01]  /*c330*/  PRMT R0, RZ, 0x7610, R0 ;  /* 0x00007610ff007816 */ /* 0x000fe20000000000 */
[----:B------:R-:W-:Y:S06]  /*c340*/  BRA `(.L_x_7974) ;  /* 0x00000000001c7947 */ /* 0x000fec0003800000 */
.L_x_7998:
[----:B------:R-:W2:Y:S02]  /*c350*/  LDG.E.64 R2, desc[UR36][R2.64] ;  /* 0x0000002402027981 */ /* 0x000ea4000c1e1b00 */
[----:B--2---:R-:W0:Y:S02]  /*c360*/  I2F.U64 R0, R2 ;  /* 0x0000000200007312 */ /* 0x004e240000301000 */
[----:B0-----:R-:W-:Y:S01]  /*c370*/  F2FP.F16.F32.PACK_AB R0, RZ, R0 ;  /* 0x00000000ff00723e */ /* 0x001fe200000000ff */
[----:B------:R-:W-:Y:S06]  /*c380*/  BRA `(.L_x_7974) ;  /* 0x00000000000c7947 */ /* 0x000fec0003800000 */
.L_x_7997:
[----:B------:R-:W2:Y:S02]  /*c390*/  LDG.E R2, desc[UR36][R2.64] ;  /* 0x0000002402027981 */ /* 0x000ea4000c1e1900 */
[----:B--2---:R-:W-:-:S04]  /*c3a0*/  I2FP.F32.U32 R0, R2 ;  /* 0x0000000200007245 */ /* 0x004fc80000201000 */
[----:B------:R-:W-:-:S07]  /*c3b0*/  F2FP.F16.F32.PACK_AB R0, RZ, R0 ;  /* 0x00000000ff00723e */ /* 0x000fce00000000ff */
.L_x_7974:
        /* <DEDUP_REMOVED lines=20> */
.L_x_8005:
[----:B------:R-:W-:-:S06]  /*c500*/  HADD2.F32 R3, -RZ, R3.H0_H0 ;  /* 0x20000003ff037230 */ /* 0x000fcc0000004100 */
[----:B------:R-:W0:Y:S02]  /*c510*/  F2I.S64.TRUNC R2, R3 ;  /* 0x0000000300027311 */ /* 0x000e24000020d900 */
[----:B0-----:R0:W-:Y:S01]  /*c520*/  STG.E.U8 desc[UR36][R16.64], R2 ;  /* 0x0000000210007986 */ /* 0x0011e2000c101124 */
[----:B------:R-:W-:Y:S05]  /*c530*/  BRA `(.L_x_8007) ;  /* 0x0000000c00847947 */ /* 0x000fea0003800000 */
.L_x_8004:
        /* <DEDUP_REMOVED lines=10> */
.L_x_8009:
[----:B------:R-:W-:-:S06]  /*c5e0*/  HADD2.F32 R3, -RZ, R3.H0_H0 ;  /* 0x20000003ff037230 */ /* 0x000fcc0000004100 */
[----:B------:R-:W0:Y:S02]  /*c5f0*/  F2I.FTZ.TRUNC.NTZ R3, R3 ;  /* 0x0000000300037305 */ /* 0x000e24000021f100 */
[----:B0-----:R0:W-:Y:S01]  /*c600*/  STG.E desc[UR36][R16.64], R3 ;  /* 0x0000000310007986 */ /* 0x0011e2000c101924 */
[----:B------:R-:W-:Y:S05]  /*c610*/  BRA `(.L_x_8007) ;  /* 0x0000000c004c7947 */ /* 0x000fea0003800000 */
.L_x_8008:
[----:B------:R-:W-:-:S06]  /*c620*/  HADD2.F32 R3, -RZ, R3.H0_H0 ;  /* 0x20000003ff037230 */ /* 0x000fcc0000004100 */
[----:B------:R-:W0:Y:S02]  /*c630*/  F2I.FTZ.TRUNC.NTZ R3, R3 ;  /* 0x0000000300037305 */ /* 0x000e24000021f100 */
[----:B0-----:R0:W-:Y:S01]  /*c640*/  STG.E.U16 desc[UR36][R16.64], R3 ;  /* 0x0000000310007986 */ /* 0x0011e2000c101524 */
[----:B------:R-:W-:Y:S05]  /*c650*/  BRA `(.L_x_8007) ;  /* 0x0000000c003c7947 */ /* 0x000fea0003800000 */
.L_x_8003:
        /* <DEDUP_REMOVED lines=9> */
.L_x_8011:
[----:B------:R0:W-:Y:S01]  /*c6f0*/  STG.E.U16 desc[UR36][R16.64], R3 ;  /* 0x0000000310007986 */ /* 0x0001e2000c101524 */
[----:B------:R-:W-:Y:S05]  /*c700*/  BRA `(.L_x_8007) ;  /* 0x0000000c00107947 */ /* 0x000fea0003800000 */
.L_x_8010:
        /* <DEDUP_REMOVED lines=10> */
.L_x_8013:
[----:B------:R-:W-:-:S05]  /*c7b0*/  HADD2.F32 R0, -RZ, R3.H0_H0 ;  /* 0x20000003ff007230 */ /* 0x000fca0000004100 */
[----:B------:R-:W-:-:S04]  /*c7c0*/  F2FP.F16.F32.PACK_AB R0, RZ, R0 ;  /* 0x00000000ff00723e */ /* 0x000fc800000000ff */
[----:B------:R-:W-:-:S05]  /*c7d0*/  PRMT R0, R0, 0x5410, RZ ;  /* 0x0000541000007816 */ /* 0x000fca00000000ff */
[----:B------:R0:W-:Y:S01]  /*c7e0*/  STG.E desc[UR36][R16.64], R0 ;  /* 0x0000000010007986 */ /* 0x0001e2000c101924 */
[----:B------:R-:W-:Y:S05]  /*c7f0*/  BRA `(.L_x_8007) ;  /* 0x0000000800d47947 */ /* 0x000fea0003800000 */
.L_x_8012:
[----:B------:R-:W-:-:S05]  /*c800*/  HADD2.F32 R2, -RZ, R3.H0_H0 ;  /* 0x20000003ff027230 */ /* 0x000fca0000004100 */
[----:B------:R-:W-:-:S06]  /*c810*/  FMUL.FTZ R2, R2, 1 ;  /* 0x3f80000002027820 */ /* 0x000fcc0000410000 */
[----:B------:R-:W0:Y:S02]  /*c820*/  F2F.F64.F32 R2, R2 ;  /* 0x0000000200027310 */ /* 0x000e240000201800 */
[----:B0-----:R0:W-:Y:S01]  /*c830*/  STG.E.64 desc[UR36][R16.64], R2 ;  /* 0x0000000210007986 */ /* 0x0011e2000c101b24 */
[----:B------:R-:W-:Y:S05]  /*c840*/  BRA `(.L_x_8007) ;  /* 0x0000000800c07947 */ /* 0x000fea0003800000 */
.L_x_8002:
        /* <DEDUP_REMOVED lines=13> */
.L_x_8016:
[----:B------:R-:W-:Y:S01]  /*c920*/  HADD2.F32 R3, -RZ, R3.H0_H0 ;  /* 0x20000003ff037230 */ /* 0x000fe20000004100 */
[----:B------:R-:W-:-:S04]  /*c930*/  CS2R R6, SRZ ;  /* 0x0000000000067805 */ /* 0x000fc8000001ff00 */
[----:B------:R-:W-:-:S04]  /*c940*/  FMUL.FTZ R3, R3, 1 ;  /* 0x3f80000003037820 */ /* 0x000fc80000410000 */
[----:B------:R-:W0:Y:S02]  /*c950*/  F2F.F64.F32 R4, R3 ;  /* 0x0000000300047310 */ /* 0x000e240000201800 */
[----:B0-----:R0:W-:Y:S01]  /*c960*/  STG.E.128 desc[UR36][R16.64], R4 ;  /* 0x0000000410007986 */ /* 0x0011e2000c101d24 */
[----:B------:R-:W-:Y:S05]  /*c970*/  BRA `(.L_x_8007) ;  /* 0x0000000800747947 */ /* 0x000fea0003800000 */
.L_x_8015:
        /* <DEDUP_REMOVED lines=21> */
.L_x_8020:
[----:B------:R-:W-:Y:S05]  /*cad0*/  BSYNC B0 ;  /* 0x0000000000007941 */ /* 0x000fea0003800000 */
.L_x_8019:
[----:B------:R-:W-:-:S05]  /*cae0*/  LOP3.LUT R3, R0, R3, RZ, 0xfc, !PT ;  /* 0x0000000300037212 */ /* 0x000fca00078efcff */
[----:B------:R0:W-:Y:S01]  /*caf0*/  STG.E.U8 desc[UR36][R16.64], R3 ;  /* 0x0000000310007986 */ /* 0x0001e2000c101124 */
[----:B------:R-:W-:Y:S05]  /*cb00*/  BRA `(.L_x_8007) ;  /* 0x0000000800107947 */ /* 0x000fea0003800000 */
.L_x_8018:
        /* <DEDUP_REMOVED lines=13> */
.L_x_8022:
[----:B------:R-:W-:Y:S01]  /*cbe0*/  IMAD.MOV.U32 R0, RZ, RZ, 0x7f ;  /* 0x0000007fff007424 */ /* 0x000fe200078e00ff */
[----:B------:R-:W-:-:S04]  /*cbf0*/  ISETP.GT.U32.AND P0, PT, R2, 0x7f800000, PT ;  /* 0x7f8000000200780c */ /* 0x000fc80003f04070 */
[----:B------:R-:W-:-:S09]  /*cc00*/  SEL R0, R0, 0x7c, P0 ;  /* 0x0000007c00007807 */ /* 0x000fd20000000000 */
.L_x_8023:
[----:B------:R-:W-:Y:S05]  /*cc10*/  BSYNC B0 ;  /* 0x0000000000007941 */ /* 0x000fea0003800000 */
.L_x_8021:
[----:B------:R-:W-:-:S04]  /*cc20*/  LOP3.LUT R2, R3, 0x80000000, RZ, 0xc0, !PT ;  /* 0x8000000003027812 */ /* 0x000fc800078ec0ff */
[----:B------:R-:W-:-:S04]  /*cc30*/  SHF.R.U32.HI R3, RZ, 0x18, R2 ;  /* 0x00000018ff037819 */ /* 0x000fc80000011602 */
[----:B------:R-:W-:-:S05]  /*cc40*/  LOP3.LUT R3, R0, R3, RZ, 0xfc, !PT ;  /* 0x0000000300037212 */ /* 0x000fca00078efcff */
[----:B------:R0:W-:Y:S01]  /*cc50*/  STG.E.U8 desc[UR36][R16.64], R3 ;  /* 0x0000000310007986 */ /* 0x0001e2000c101124 */
[----:B------:R-:W-:Y:S05]  /*cc60*/  BRA `(.L_x_8007) ;  /* 0x0000000400b87947 */ /* 0x000fea0003800000 */
.L_x_8017:
[----:B------:R-:W-:-:S05]  /*cc70*/  HADD2.F32 R0, -RZ, R3.H0_H0 ;  /* 0x20000003ff007230 */ /* 0x000fca0000004100 */
[----:B------:R-:W-:-:S05]  /*cc80*/  F2FP.BF16.F32.PACK_AB R0, RZ, R0 ;  /* 0x00000000ff00723e */ /* 0x000fca00000010ff */
[----:B------:R0:W-:Y:S01]  /*cc90*/  STG.E.U16 desc[UR36][R16.64], R0 ;  /* 0x0000000010007986 */ /* 0x0001e2000c101524 */
[----:B------:R-:W-:Y:S05]  /*cca0*/  BRA `(.L_x_8007) ;  /* 0x0000000400a87947 */ /* 0x000fea0003800000 */
.L_x_8014:
        /* <DEDUP_REMOVED lines=12> */
.L_x_8026:
        /* <DEDUP_REMOVED lines=17> */
.L_x_8029:
[----:B------:R-:W-:-:S04]  /*ce80*/  LOP3.LUT R2, R3, 0x80000000, RZ, 0xc0, !PT ;  /* 0x8000000003027812 */ /* 0x000fc800078ec0ff */
[----:B------:R-:W-:-:S04]  /*ce90*/  SHF.R.U32.HI R3, RZ, 0x18, R2 ;  /* 0x00000018ff037819 */ /* 0x000fc80000011602 */
[----:B------:R-:W-:-:S04]  /*cea0*/  LOP3.LUT R0, R0, R3, RZ, 0xfc, !PT ;  /* 0x0000000300007212 */ /* 0x000fc800078efcff */
[----:B------:R-:W-:-:S07]  /*ceb0*/  PRMT R8, R0, 0x7610, R8 ;  /* 0x0000761000087816 */ /* 0x000fce0000000008 */
.L_x_8028:
[----:B------:R-:W-:Y:S05]  /*cec0*/  BSYNC B0 ;  /* 0x0000000000007941 */ /* 0x000fea0003800000 */
.L_x_8027:
[----:B------:R3:W-:Y:S01]  /*ced0*/  STG.E.U8 desc[UR36][R16.64], R8 ;  /* 0x0000000810007986 */ /* 0x0007e2000c101124 */
[----:B------:R-:W-:Y:S05]  /*cee0*/  BRA `(.L_x_8007) ;  /* 0x0000000400187947 */ /* 0x000fea0003800000 */
.L_x_8025:
        /* <DEDUP_REMOVED lines=17> */
.L_x_8032:
[----:B------:R-:W-:-:S04]  /*d000*/  LOP3.LUT R2, R3, 0x80000000, RZ, 0xc0, !PT ;  /* 0x8000000003027812 */ /* 0x000fc800078ec0ff */
[----:B------:R-:W-:-:S04]  /*d010*/  SHF.R.U32.HI R3, RZ, 0x18, R2 ;  /* 0x00000018ff037819 */ /* 0x000fc80000011602 */
[----:B------:R-:W-:-:S04]  /*d020*/  LOP3.LUT R0, R0, R3, RZ, 0xfc, !PT ;  /* 0x0000000300007212 */ /* 0x000fc800078efcff */
[----:B------:R-:W-:-:S07]  /*d030*/  PRMT R8, R0, 0x7610, R8 ;  /* 0x0000761000087816 */ /* 0x000fce0000000008 */
.L_x_8031:
[----:B------:R-:W-:Y:S05]  /*d040*/  BSYNC B0 ;  /* 0x0000000000007941 */ /* 0x000fea0003800000 */
.L_x_8030:
[----:B------:R0:W-:Y:S01]  /*d050*/  STG.E.U8 desc[UR36][R16.64], R8 ;  /* 0x0000000810007986 */ /* 0x0001e2000c101124 */
[----:B------:R-:W-:Y:S05]  /*d060*/  BRA `(.L_x_8007) ;  /* 0x0000000000b87947 */ /* 0x000fea0003800000 */
.L_x_8024:
        /* <DEDUP_REMOVED lines=22> */
.L_x_8006:
        /* <DEDUP_REMOVED lines=16> */
.L_x_8035:
[----:B------:R-:W-:Y:S05]  /*d2d0*/  BRA `(.L_x_8007) ;  /* 0x00000000001c7947 */ /* 0x000fea0003800000 */
.L_x_8034:
[----:B------:R-:W-:-:S06]  /*d2e0*/  HADD2.F32 R3, -RZ, R3.H0_H0 ;  /* 0x20000003ff037230 */ /* 0x000fcc0000004100 */
[----:B------:R-:W0:Y:S02]  /*d2f0*/  F2I.U64.TRUNC R2, R3 ;  /* 0x0000000300027311 */ /* 0x000e24000020d800 */
[----:B0-----:R1:W-:Y:S01]  /*d300*/  STG.E.64 desc[UR36][R16.64], R2 ;  /* 0x0000000210007986 */ /* 0x0013e2000c101b24 */
[----:B------:R-:W-:Y:S05]  /*d310*/  BRA `(.L_x_8007) ;  /* 0x00000000000c7947 */ /* 0x000fea0003800000 */
.L_x_8033:
[----:B------:R-:W-:-:S06]  /*d320*/  HADD2.F32 R3, -RZ, R3.H0_H0 ;  /* 0x20000003ff037230 */ /* 0x000fcc0000004100 */
[----:B------:R-:W0:Y:S02]  /*d330*/  F2I.FTZ.U32.TRUNC.NTZ R3, R3 ;  /* 0x0000000300037305 */ /* 0x000e24000021f000 */
[----:B0-----:R0:W-:Y:S02]  /*d340*/  STG.E desc[UR36][R16.64], R3 ;  /* 0x0000000310007986 */ /* 0x0011e4000c101924 */
.L_x_8007:
[----:B------:R-:W-:-:S07]  /*d350*/  VIADD R19, R19, 0x80 ;  /* 0x0000008013137836 */ /* 0x000fce0000000000 */
.L_x_7934:
[----:B------:R-:W-:Y:S05]  /*d360*/  BSYNC B6 ;  /* 0x0000000000067941 */ /* 0x000fea0003800000 */
.L_x_7933:
        /* <DEDUP_REMOVED lines=357> */
.L_x_8036:
        /* <DEDUP_REMOVED lines=23> */
.L_x_8040:
[----:B------:R-:W2:Y:S02]  /*eb30*/  LDG.E.U8 R2, desc[UR36][R2.64] ;  /* 0x0000002402027981 */ /* 0x000ea4000c1e1100 */
[----:B--2---:R-:W-:-:S04]  /*eb40*/  I2FP.F32.U32 R0, R2 ;  /* 0x0000000200007245 */ /* 0x004fc80000201000 */
[----:B------:R-:W-:-:S04]  /*eb50*/  F2FP.F16.F32.PACK_AB R0, RZ, R0 ;  /* 0x00000000ff00723e */ /* 0x000fc800000000ff */
[----:B------:R-:W-:Y:S01]  /*eb60*/  PRMT R19, R0, 0x7610, R19 ;  /* 0x0000761000137816 */ /* 0x000fe20000000013 */
[----:B------:R-:W-:Y:S06]  /*eb70*/  BRA `(.L_x_8042) ;  /* 0x0000000c00bc7947 */ /* 0x000fec0003800000 */
.L_x_8039:
        /* <DEDUP_REMOVED lines=11> */
.L_x_8044:
[----:B------:R-:W2:Y:S02]  /*ec30*/  LDG.E R2, desc[UR36][R2.64] ;  /* 0x0000002402027981 */ /* 0x000ea4000c1e1900 */
[----:B--2---:R-:W-:-:S04]  /*ec40*/  I2FP.F32.S32 R0, R2 ;  /* 0x0000000200007245 */ /* 0x004fc80000201400 */
[----:B------:R-:W-:-:S04]  /*ec50*/  F2FP.F16.F32.PACK_AB R0, RZ, R0 ;  /* 0x00000000ff00723e */ /* 0x000fc800000000ff */
[----:B------:R-:W-:Y:S01]  /*ec60*/  PRMT R19, R0, 0x7610, R19 ;  /* 0x0000761000137816 */ /* 0x000fe20000000013 */
[----:B------:R-:W-:Y:S06]  /*ec70*/  BRA `(.L_x_8042) ;  /* 0x0000000c007c7947 */ /* 0x000fec0003800000 */
.L_x_8043:
[----:B------:R-:W2:Y:S02]  /*ec80*/  LDG.E.U16 R2, desc[UR36][R2.64] ;  /* 0x0000002402027981 */ /* 0x000ea4000c1e1500 */
[----:B--2---:R-:W0:Y:S02]  /*ec90*/  I2F.S16 R0, R2 ;  /* 0x0000000200007306 */ /* 0x004e240000101400 */
[----:B0-----:R-:W-:-:S04]  /*eca0*/  F2FP.F16.F32.PACK_AB R0, RZ, R0 ;  /* 0x00000000ff00723e */ /* 0x001fc800000000ff */
[----:B------:R-:W-:Y:S01]  /*ecb0*/  PRMT R19, R0, 0x7610, R19 ;  /* 0x0000761000137816 */ /* 0x000fe20000000013 */
[----:B------:R-:W-:Y:S06]  /*ecc0*/  BRA `(.L_x_8042) ;  /* 0x0000000c00687947 */ /* 0x000fec0003800000 */
.L_x_8038:
        /* <DEDUP_REMOVED lines=9> */
.L_x_8046:
[----:B------:R1:W5:Y:S01]  /*ed60*/  LDG.E.U16 R19, desc[UR36][R2.64] ;  /* 0x0000002402137981 */ /* 0x000362000c1e1500 */
[----:B------:R-:W-:Y:S05]  /*ed70*/  BRA `(.L_x_8042) ;  /* 0x0000000c003c7947 */ /* 0x000fea0003800000 */
.L_x_8045:
        /* <DEDUP_REMOVED lines=9> */
.L_x_8048:
[----:B------:R0:W5:Y:S01]  /*ee10*/  LDG.E.U16 R19, desc[UR36][R2.64] ;  /* 0x0000002402137981 */ /* 0x000162000c1e1500 */
[----:B------:R-:W-:Y:S05]  /*ee20*/  BRA `(.L_x_8042) ;  /* 0x0000000c00107947 */ /* 0x000fea0003800000 */
.L_x_8047:
        /* <DEDUP_REMOVED lines=9> */
.L_x_8037:
        /* <DEDUP_REMOVED lines=14> */
.L_x_8051:
        /* <DEDUP_REMOVED lines=9> */
.L_x_8050:
        /* <DEDUP_REMOVED lines=28> */
.L_x_8053:
        /* <DEDUP_REMOVED lines=15> */
.L_x_8052:
[----:B------:R-:W2:Y:S02]  /*f2e0*/  LDG.E.U16 R0, desc[UR36][R2.64] ;  /* 0x0000002402007981 */ /* 0x000ea4000c1e1500 */
[----:B--2---:R-:W-:-:S05]  /*f2f0*/  IMAD.U32 R0, R0, 0x10000, RZ ;  /* 0x0001000000007824 */ /* 0x004fca00078e00ff */
[----:B------:R-:W-:-:S04]  /*f300*/  F2FP.F16.F32.PACK_AB R0, RZ, R0 ;  /* 0x00000000ff00723e */ /* 0x000fc800000000ff */
[----:B------:R-:W-:Y:S01]  /*f310*/  PRMT R19, R0, 0x7610, R19 ;  /* 0x0000761000137816 */ /* 0x000fe20000000013 */
[----:B------:R-:W-:Y:S06]  /*f320*/  BRA `(.L_x_8042) ;  /* 0x0000000400d07947 */ /* 0x000fec0003800000 */
.L_x_8049:
        /* <DEDUP_REMOVED lines=13> */
.L_x_8056:
        /* <DEDUP_REMOVED lines=21> */
.L_x_8060:
[----:B------:R-:W-:Y:S05]  /*f550*/  BSYNC B1 ;  /* 0x0000000000017941 */ /* 0x000fea0003800000 */
.L_x_8059:
[----:B------:R-:W-:Y:S01]  /*f560*/  LEA R3, R0, 0x3b800000, 0x17 ;  /* 0x3b80000000037811 */ /* 0x000fe200078eb8ff */
[----:B------:R-:W-:-:S05]  /*f570*/  IMAD.SHL.U32 R0, R2, 0x100000, RZ ;  /* 0x0010000002007824 */ /* 0x000fca00078e00ff */
[----:B------:R-:W-:-:S07]  /*f580*/  LOP3.LUT R0, R3, R0, R4, 0xfe, !PT ;  /* 0x0000000003007212 */ /* 0x000fce00078efe04 */
.L_x_8058:
[----:B------:R-:W-:Y:S05]  /*f590*/  BSYNC B0 ;  /* 0x0000000000007941 */ /* 0x000fea0003800000 */
.L_x_8057:
[----:B------:R-:W-:-:S04]  /*f5a0*/  F2FP.F16.F32.PACK_AB R0, RZ, R0 ;  /* 0x00000000ff00723e */ /* 0x000fc800000000ff */
[----:B------:R-:W-:Y:S01]  /*f5b0*/  PRMT R19, R0, 0x7610, R19 ;  /* 0x0000761000137816 */ /* 0x000fe20000000013 */
[----:B------:R-:W-:Y:S06]  /*f5c0*/  BRA `(.L_x_8042) ;  /* 0x0000000400287947 */ /* 0x000fec0003800000 */
.L_x_8055:
        /* <DEDUP_REMOVED lines=21> */
.L_x_8064:
[----:B------:R-:W-:Y:S05]  /*f720*/  BSYNC B1 ;  /* 0x0000000000017941 */ /* 0x000fea0003800000 */
.L_x_8063:
[----:B------:R-:W-:Y:S01]  /*f730*/  LEA R3, R0, 0x37800000, 0x17 ;  /* 0x3780000000037811 */ /* 0x000fe200078eb8ff */
[----:B------:R-:W-:-:S05]  /*f740*/  IMAD.SHL.U32 R0, R2, 0x200000, RZ ;  /* 0x0020000002007824 */ /* 0x000fca00078e00ff */
[----:B------:R-:W-:-:S07]  /*f750*/  LOP3.LUT R0, R3, R0, R4, 0xfe, !PT ;  /* 0x0000000003007212 */ /* 0x000fce00078efe04 */
.L_x_8062:
[----:B------:R-:W-:Y:S05]  /*f760*/  BSYNC B0 ;  /* 0x0000000000007941 */ /* 0x000fea0003800000 */
.L_x_8061:
[----:B------:R-:W-:-:S04]  /*f770*/  F2FP.F16.F32.PACK_AB R0, RZ, R0 ;  /* 0x00000000ff00723e */ /* 0x000fc800000000ff */
[----:B------:R-:W-:Y:S01]  /*f780*/  PRMT R19, R0, 0x7610, R19 ;  /* 0x0000761000137816 */ /* 0x000fe20000000013 */
[----:B------:R-:W-:Y:S06]  /*f790*/  BRA `(.L_x_8042) ;  /* 0x0000000000b47947 */ /* 0x000fec0003800000 */
.L_x_8054:
        /* <DEDUP_REMOVED lines=14> */
.L_x_8068:
[----:B------:R-:W-:Y:S05]  /*f880*/  BSYNC B0 ;  /* 0x0000000000007941 */ /* 0x000fea0003800000 */
.L_x_8067:
[----:B------:R-:W-:-:S04]  /*f890*/  F2FP.F16.F32.PACK_AB R0, RZ, R0 ;  /* 0x00000000ff00723e */ /* 0x000fc800000000ff */
[----:B------:R-:W-:Y:S01]  /*f8a0*/  PRMT R19, R0, 0x7610, R19 ;  /* 0x0000761000137816 */ /* 0x000fe20000000013 */
[----:B------:R-:W-:Y:S06]  /*f8b0*/  BRA `(.L_x_8042) ;  /* 0x00000000006c7947 */ /* 0x000fec0003800000 */
.L_x_8041:
        /* <DEDUP_REMOVED lines=16> */
.L_x_8069:
[----:B------:R-:W-:Y:S01]  /*f9c0*/  PRMT R19, RZ, 0x7610, R19 ;  /* 0x00007610ff137816 */ /* 0x000fe20000000013 */
[----:B------:R-:W-:Y:S06]  /*f9d0*/  BRA `(.L_x_8042) ;  /* 0x0000000000247947 */ /* 0x000fec0003800000 */
.L_x_8066:
[----:B------:R-:W2:Y:S02]  /*f9e0*/  LDG.E.64 R2, desc[UR36][R2.64] ;  /* 0x0000002402027981 */ /* 0x000ea4000c1e1b00 */
[----:B--2---:R-:W0:Y:S02]  /*f9f0*/  I2F.U64 R0, R2 ;  /* 0x0000000200007312 */ /* 0x004e240000301000 */
[----:B0-----:R-:W-:-:S04]  /*fa00*/  F2FP.F16.F32.PACK_AB R0, RZ, R0 ;  /* 0x00000000ff00723e */ /* 0x001fc800000000ff */
[----:B------:R-:W-:Y:S01]  /*fa10*/  PRMT R19, R0, 0x7610, R19 ;  /* 0x0000761000137816 */ /* 0x000fe20000000013 */
[----:B------:R-:W-:Y:S06]  /*fa20*/  BRA `(.L_x_8042) ;  /* 0x0000000000107947 */ /* 0x000fec0003800000 */
.L_x_8065:
[----:B------:R-:W2:Y:S02]  /*fa30*/  LDG.E R2, desc[UR36][R2.64] ;  /* 0x0000002402027981 */ /* 0x000ea4000c1e1900 */
[----:B--2---:R-:W-:-:S04]  /*fa40*/  I2FP.F32.U32 R0, R2 ;  /* 0x0000000200007245 */ /* 0x004fc80000201000 */
[----:B------:R-:W-:-:S04]  /*fa50*/  F2FP.F16.F32.PACK_AB R0, RZ, R0 ;  /* 0x00000000ff00723e */ /* 0x000fc800000000ff */
[----:B------:R-:W-:-:S07]  /*fa60*/  PRMT R19, R0, 0x7610, R19 ;  /* 0x0000761000137816 */ /* 0x000fce0000000013 */
.L_x_8042:
        /* <DEDUP_REMOVED lines=19> */
.L_x_8073:
[----:B------:R-:W2:Y:S02]  /*fba0*/  LDG.E.U8 R2, desc[UR36][R2.64] ;  /* 0x0000002402027981 */ /* 0x000ea4000c1e1100 */
[----:B--2---:R-:W-:-:S04]  /*fbb0*/  I2FP.F32.U32 R0, R2 ;  /* 0x0000000200007245 */ /* 0x004fc80000201000 */
[----:B------:R-:W-:Y:S01]  /*fbc0*/  F2FP.F16.F32.PACK_AB R0, RZ, R0 ;  /* 0x00000000ff00723e */ /* 0x000fe200000000ff */
[----:B------:R-:W-:Y:S06]  /*fbd0*/  BRA `(.L_x_8075) ;  /* 0x0000000c00887947 */ /* 0x000fec0003800000 */
.L_x_8072:
        /* <DEDUP_REMOVED lines=10> */
.L_x_8077:
[----:B------:R-:W2:Y:S02]  /*fc80*/  LDG.E R2, desc[UR36][R2.64] ;  /* 0x0000002402027981 */ /* 0x000ea4000c1e1900 */
[----:B--2---:R-:W-:-:S04]  /*fc90*/  I2FP.F32.S32 R0, R2 ;  /* 0x0000000200007245 */ /* 0x004fc80000201400 */
[----:B------:R-:W-:Y:S01]  /*fca0*/  F2FP.F16.F32.PACK_AB R0, RZ, R0 ;  /* 0x00000000ff00723e */ /* 0x000fe200000000ff */
[----:B------:R-:W-:Y:S06]  /*fcb0*/  BRA `(.L_x_8075) ;  /* 0x0000000c00507947 */ /* 0x000fec0003800000 */
.L_x_8076:
[----:B------:R-:W2:Y:S02]  /*fcc0*/  LDG.E.U16 R2, desc[UR36][R2.64] ;  /* 0x0000002402027981 */ /* 0x000ea4000c1e1500 */
[----:B--2---:R-:W0:Y:S02]  /*fcd0*/  I2F.S16 R0, R2 ;  /* 0x0000000200007306 */ /* 0x004e240000101400 */
[----:B0-----:R-:W-:Y:S01]  /*fce0*/  F2FP.F16.F32.PACK_AB R0, RZ, R0 ;  /* 0x00000000ff00723e */ /* 0x001fe200000000ff */
[----:B------:R-:W-:Y:S06]  /*fcf0*/  BRA `(.L_x_8075) ;  /* 0x0000000c00407947 */ /* 0x000fec0003800000 */
.L_x_8071:
        /* <DEDUP_REMOVED lines=9> */
.L_x_8079:
[----:B------:R1:W5:Y:S01]  /*fd90*/  LDG.E.U16 R0, desc[UR36][R2.64] ;  /* 0x0000002402007981 */ /* 0x000362000c1e1500 */
[----:B------:R-:W-:Y:S05]  /*fda0*/  BRA `(.L_x_8075) ;  /* 0x0000000c00147947 */ /* 0x000fea0003800000 */
.L_x_8078:
        /* <DEDUP_REMOVED lines=9> */
.L_x_8081:
[----:B------:R0:W5:Y:S01]  /*fe40*/  LDG.E.U16 R0, desc[UR36][R2.64] ;  /* 0x0000002402007981 */ /* 0x000162000c1e1500 */
[----:B------:R-:W-:Y:S05]  /*fe50*/  BRA `(.L_x_8075) ;  /* 0x0000000800e87947 */ /* 0x000fea0003800000 */
.L_x_8080:
        /* <DEDUP_REMOVED lines=8> */
.L_x_8070:
        /* <DEDUP_REMOVED lines=13> */
.L_x_8084:
        /* <DEDUP_REMOVED lines=8> */
.L_x_8083:
        /* <DEDUP_REMOVED lines=28> */
.L_x_8086:
        /* <DEDUP_REMOVED lines=15> */
.L_x_8085:
[----:B------:R-:W2:Y:S02]  /*102e0*/  LDG.E.U16 R0, desc[UR36][R2.64] ;  /* 0x0000002402007981 */ /* 0x000ea4000c1e1500 */
[----:B--2---:R-:W-:-:S05]  /*102f0*/  IMAD.U32 R0, R0, 0x10000, RZ ;  /* 0x0001000000007824 */ /* 0x004fca00078e00ff */
[----:B------:R-:W-:Y:S01]  /*10300*/  F2FP.F16.F32.PACK_AB R0, RZ, R0 ;  /* 0x00000000ff00723e */ /* 0x000fe200000000ff */
[----:B------:R-:W-:Y:S06]  /*10310*/  BRA `(.L_x_8075) ;  /* 0x0000000400b87947 */ /* 0x000fec0003800000 */
.L_x_8082:
        /* <DEDUP_REMOVED lines=12> */
.L_x_8089:
        /* <DEDUP_REMOVED lines=21> */
.L_x_8093:
[----:B------:R-:W-:Y:S05]  /*10530*/  BSYNC B1 ;  /* 0x0000000000017941 */ /* 0x000fea0003800000 */
.L_x_8092:
[----:B------:R-:W-:Y:S01]  /*10540*/  LEA R3, R0, 0x3b800000, 0x17 ;  /* 0x3b80000000037811 */ /* 0x000fe200078eb8ff */
[----:B------:R-:W-:-:S05]  /*10550*/  IMAD.SHL.U32 R0, R2, 0x100000, RZ ;  /* 0x0010000002007824 */ /* 0x000fca00078e00ff */
[----:B------:R-:W-:-:S07]  /*10560*/  LOP3.LUT R0, R3, R0, R4, 0xfe, !PT ;  /* 0x0000000003007212 */ /* 0x000fce00078efe04 */
.L_x_8091:
[----:B------:R-:W-:Y:S05]  /*10570*/  BSYNC B0 ;  /* 0x0000000000007941 */ /* 0x000fea0003800000 */
.L_x_8090:
[----:B------:R-:W-:Y:S01]  /*10580*/  F2FP.F16.F32.PACK_AB R0, RZ, R0 ;  /* 0x00000000ff00723e */ /* 0x000fe200000000ff */
[----:B------:R-:W-:Y:S06]  /*10590*/  BRA `(.L_x_8075) ;  /* 0x0000000400187947 */ /* 0x000fec0003800000 */
.L_x_8088:
        /* <DEDUP_REMOVED lines=21> */
.L_x_8097:
[----:B------:R-:W-:Y:S05]  /*106f0*/  BSYNC B1 ;  /* 0x0000000000017941 */ /* 0x000fea0003800000 */
.L_x_8096:
[----:B------:R-:W-:Y:S01]  /*10700*/  LEA R3, R0, 0x37800000, 0x17 ;  /* 0x3780000000037811 */ /* 0x000fe200078eb8ff */
[----:B------:R-:W-:-:S05]  /*10710*/  IMAD.SHL.U32 R0, R2, 0x200000, RZ ;  /* 0x0020000002007824 */ /* 0x000fca00078e00ff */
[----:B------:R-:W-:-:S07]  /*10720*/  LOP3.LUT R0, R3, R0, R4, 0xfe, !PT ;  /* 0x0000000003007212 */ /* 0x000fce00078efe04 */
.L_x_8095:
[----:B------:R-:W-:Y:S05]  /*10730*/  BSYNC B0 ;  /* 0x0000000000007941 */ /* 0x000fea0003800000 */
.L_x_8094:
[----:B------:R-:W-:Y:S01]  /*10740*/  F2FP.F16.F32.PACK_AB R0, RZ, R0 ;  /* 0x00000000ff00723e */ /* 0x000fe200000000ff */
[----:B------:R-:W-:Y:S06]  /*10750*/  BRA `(.L_x_8075) ;  /* 0x0000000000a87947 */ /* 0x000fec0003800000 */
.L_x_8087:
        /* <DEDUP_REMOVED lines=14> */
.L_x_8101:
[----:B------:R-:W-:Y:S05]  /*10840*/  BSYNC B0 ;  /* 0x0000000000007941 */ /* 0x000fea0003800000 */
.L_x_8100:
[----:B------:R-:W-:Y:S01]  /*10850*/  F2FP.F16.F32.PACK_AB R0, RZ, R0 ;  /* 0x00000000ff00723e */ /* 0x000fe200000000ff */
[----:B------:R-:W-:Y:S06]  /*10860*/  BRA `(.L_x_8075) ;  /* 0x0000000000647947 */ /* 0x000fec0003800000 */
.L_x_8074:
        /* <DEDUP_REMOVED lines=16> */
.L_x_8102:
[----:B------:R-:W-:Y:S01]  /*10970*/  PRMT R0, RZ, 0x7610, R0 ;  /* 0x00007610ff007816 */ /* 0x000fe20000000000 */
[----:B------:R-:W-:Y:S06]  /*10980*/  BRA `(.L_x_8075) ;  /* 0x00000000001c7947 */ /* 0x000fec0003800000 */
.L_x_8099:
[----:B------:R-:W2:Y:S02]  /*10990*/  LDG.E.64 R2, desc[UR36][R2.64] ;  /* 0x0000002402027981 */ /* 0x000ea4000c1e1b00 */
[----:B--2---:R-:W0:Y:S02]  /*109a0*/  I2F.U64 R0, R2 ;  /* 0x0000000200007312 */ /* 0x004e240000301000 */
[----:B0-----:R-:W-:Y:S01]  /*109b0*/  F2FP.F16.F32.PACK_AB R0, RZ, R0 ;  /* 0x00000000ff00723e */ /* 0x001fe200000000ff */
[----:B------:R-:W-:Y:S06]  /*109c0*/  BRA `(.L_x_8075) ;  /* 0x00000000000c7947 */ /* 0x000fec0003800000 */
.L_x_8098:
[----:B------:R-:W2:Y:S02]  /*109d0*/  LDG.E R2, desc[UR36][R2.64] ;  /* 0x0000002402027981 */ /* 0x000ea4000c1e1900 */
[----:B--2---:R-:W-:-:S04]  /*109e0*/  I2FP.F32.U32 R0, R2 ;  /* 0x0000000200007245 */ /* 0x004fc80000201000 */
[----:B------:R-:W-:-:S07]  /*109f0*/  F2FP.F16.F32.PACK_AB R0, RZ, R0 ;  /* 0x00000000ff00723e */ /* 0x000fce00000000ff */
.L_x_8075:
        /* <DEDUP_REMOVED lines=20> */
.L_x_8106:
[----:B------:R-:W-:-:S06]  /*10b40*/  HADD2.F32 R3, -RZ, R0.H0_H0 ;  /* 0x20000000ff037230 */ /* 0x000fcc0000004100 */
[----:B------:R-:W0:Y:S02]  /*10b50*/  F2I.S64.TRUNC R2, R3 ;  /* 0x0000000300027311 */ /* 0x000e24000020d900 */
[----:B0-----:R-:W-:Y:S01]  /*10b60*/  STG.E.U8 desc[UR36][R16.64], R2 ;  /* 0x0000000210007986 */ /* 0x001fe2000c101124 */
[----:B------:R-:W-:Y:S05]  /*10b70*/  EXIT ;  /* 0x000000000000794d */ /* 0x000fea0003800000 */
.L_x_8105:
        /* <DEDUP_REMOVED lines=10> */
.L_x_8109:
[----:B------:R-:W-:-:S04]  /*10c20*/  HADD2.F32 R0, -RZ, R0.H0_H0 ;  /* 0x20000000ff007230 */ /* 0x000fc80000004100 */
[----:B------:R-:W0:Y:S02]  /*10c30*/  F2I.FTZ.TRUNC.NTZ R3, R0 ;  /* 0x0000000000037305 */ /* 0x000e24000021f100 */
[----:B0-----:R-:W-:Y:S01]  /*10c40*/  STG.E desc[UR36][R16.64], R3 ;  /* 0x0000000310007986 */ /* 0x001fe2000c101924 */
[----:B------:R-:W-:Y:S05]  /*10c50*/  EXIT ;  /* 0x000000000000794d */ /* 0x000fea0003800000 */
.L_x_8108:
[----:B------:R-:W-:-:S04]  /*10c60*/  HADD2.F32 R0, -RZ, R0.H0_H0 ;  /* 0x20000000ff007230 */ /* 0x000fc80000004100 */
[----:B------:R-:W0:Y:S02]  /*10c70*/  F2I.FTZ.TRUNC.NTZ R3, R0 ;  /* 0x0000000000037305 */ /* 0x000e24000021f100 */
[----:B0-----:R-:W-:Y:S01]  /*10c80*/  STG.E.U16 desc[UR36][R16.64], R3 ;  /* 0x0000000310007986 */ /* 0x001fe2000c101524 */
[----:B------:R-:W-:Y:S05]  /*10c90*/  EXIT ;  /* 0x000000000000794d */ /* 0x000fea0003800000 */
.L_x_8104:
        /* <DEDUP_REMOVED lines=9> */
.L_x_8111:
[----:B------:R-:W-:Y:S01]  /*10d30*/  STG.E.U16 desc[UR36][R16.64], R0 ;  /* 0x0000000010007986 */ /* 0x000fe2000c101524 */
[----:B------:R-:W-:Y:S05]  /*10d40*/  EXIT ;  /* 0x000000000000794d */ /* 0x000fea0003800000 */
.L_x_8110:
        /* <DEDUP_REMOVED lines=10> */
.L_x_8113:
[----:B------:R-:W-:-:S05]  /*10df0*/  HADD2.F32 R0, -RZ, R0.H0_H0 ;  /* 0x20000000ff007230 */ /* 0x000fca0000004100 */
[----:B------:R-:W-:-:S04]  /*10e00*/  F2FP.F16.F32.PACK_AB R0, RZ, R0 ;  /* 0x00000000ff00723e */ /* 0x000fc800000000ff */
[----:B------:R-:W-:-:S05]  /*10e10*/  PRMT R0, R0, 0x5410, RZ ;  /* 0x0000541000007816 */ /* 0x000fca00000000ff */
[----:B------:R-:W-:Y:S01]  /*10e20*/  STG.E desc[UR36][R16.64], R0 ;  /* 0x0000000010007986 */ /* 0x000fe2000c101924 */
[----:B------:R-:W-:Y:S05]  /*10e30*/  EXIT ;  /* 0x000000000000794d */ /* 0x000fea0003800000 */
.L_x_8112:
[----:B------:R-:W-:-:S05]  /*10e40*/  HADD2.F32 R2, -RZ, R0.H0_H0 ;  /* 0x20000000ff027230 */ /* 0x000fca0000004100 */
[----:B------:R-:W-:-:S06]  /*10e50*/  FMUL.FTZ R2, R2, 1 ;  /* 0x3f80000002027820 */ /* 0x000fcc0000410000 */
[----:B------:R-:W0:Y:S02]  /*10e60*/  F2F.F64.F32 R2, R2 ;  /* 0x0000000200027310 */ /* 0x000e240000201800 */
[----:B0-----:R-:W-:Y:S01]  /*10e70*/  STG.E.64 desc[UR36][R16.64], R2 ;  /* 0x0000000210007986 */ /* 0x001fe2000c101b24 */
[----:B------:R-:W-:Y:S05]  /*10e80*/  EXIT ;  /* 0x000000000000794d */ /* 0x000fea0003800000 */
.L_x_8103:
        /* <DEDUP_REMOVED lines=13> */
.L_x_8116:
[----:B------:R-:W-:Y:S01]  /*10f60*/  HADD2.F32 R0, -RZ, R0.H0_H0 ;  /* 0x20000000ff007230 */ /* 0x000fe20000004100 */
[----:B------:R-:W-:-:S04]  /*10f70*/  CS2R R6, SRZ ;  /* 0x0000000000067805 */ /* 0x000fc8000001ff00 */
[----:B------:R-:W-:-:S04]  /*10f80*/  FMUL.FTZ R0, R0, 1 ;  /* 0x3f80000000007820 */ /* 0x000fc80000410000 */
[----:B------:R-:W0:Y:S02]  /*10f90*/  F2F.F64.F32 R4, R0 ;  /* 0x0000000000047310 */ /* 0x000e240000201800 */
[----:B0-----:R-:W-:Y:S01]  /*10fa0*/  STG.E.128 desc[UR36][R16.64], R4 ;  /* 0x0000000410007986 */ /* 0x001fe2000c101d24 */
[----:B------:R-:W-:Y:S05]  /*10fb0*/  EXIT ;  /* 0x000000000000794d */ /* 0x000fea0003800000 */
.L_x_8115:
        /* <DEDUP_REMOVED lines=21> */
.L_x_8120:
[----:B------:R-:W-:Y:S05]  /*11110*/  BSYNC B0 ;  /* 0x0000000000007941 */ /* 0x000fea0003800000 */
.L_x_8119:
[----:B------:R-:W-:-:S05]  /*11120*/  LOP3.LUT R3, R0, R3, RZ, 0xfc, !PT ;  /* 0x0000000300037212 */ /* 0x000fca00078efcff */
[----:B------:R-:W-:Y:S01]  /*11130*/  STG.E.U8 desc[UR36][R16.64], R3 ;  /* 0x0000000310007986 */ /* 0x000fe2000c101124 */
[----:B------:R-:W-:Y:S05]  /*11140*/  EXIT ;  /* 0x000000000000794d */ /* 0x000fea0003800000 */
.L_x_8118:
        /* <DEDUP_REMOVED lines=13> */
.L_x_8122:
[----:B------:R-:W-:Y:S01]  /*11220*/  IMAD.MOV.U32 R0, RZ, RZ, 0x7f ;  /* 0x0000007fff007424 */ /* 0x000fe200078e00ff */
[----:B------:R-:W-:-:S04]  /*11230*/  ISETP.GT.U32.AND P0, PT, R2, 0x7f800000, PT ;  /* 0x7f8000000200780c */ /* 0x000fc80003f04070 */
[----:B------:R-:W-:-:S09]  /*11240*/  SEL R0, R0, 0x7c, P0 ;  /* 0x0000007c00007807 */ /* 0x000fd20000000000 */
.L_x_8123:
[----:B------:R-:W-:Y:S05]  /*11250*/  BSYNC B0 ;  /* 0x0000000000007941 */ /* 0x000fea0003800000 */
.L_x_8121:
[----:B------:R-:W-:-:S04]  /*11260*/  LOP3.LUT R2, R3, 0x80000000, RZ, 0xc0, !PT ;  /* 0x8000000003027812 */ /* 0x000fc800078ec0ff */
[----:B------:R-:W-:-:S04]  /*11270*/  SHF.R.U32.HI R3, RZ, 0x18, R2 ;  /* 0x00000018ff037819 */ /* 0x000fc80000011602 */
[----:B------:R-:W-:-:S05]  /*11280*/  LOP3.LUT R3, R0, R3, RZ, 0xfc, !PT ;  /* 0x0000000300037212 */ /* 0x000fca00078efcff */
[----:B------:R-:W-:Y:S01]  /*11290*/  STG.E.U8 desc[UR36][R16.64], R3 ;  /* 0x0000000310007986 */ /* 0x000fe2000c101124 */
[----:B------:R-:W-:Y:S05]  /*112a0*/  EXIT ;  /* 0x000000000000794d */ /* 0x000fea0003800000 */
.L_x_8117:
[----:B------:R-:W-:-:S05]  /*112b0*/  HADD2.F32 R0, -RZ, R0.H0_H0 ;  /* 0x20000000ff007230 */ /* 0x000fca0000004100 */
[----:B------:R-:W-:-:S05]  /*112c0*/  F2FP.BF16.F32.PACK_AB R0, RZ, R0 ;  /* 0x00000000ff00723e */ /* 0x000fca00000010ff */
[----:B------:R-:W-:Y:S01]  /*112d0*/  STG.E.U16 desc[UR36][R16.64], R0 ;  /* 0x0000000010007986 */ /* 0x000fe2000c101524 */
[----:B------:R-:W-:Y:S05]  /*112e0*/  EXIT ;  /* 0x000000000000794d */ /* 0x000fea0003800000 */
.L_x_8114:
        /* <DEDUP_REMOVED lines=12> */
.L_x_8126:
        /* <DEDUP_REMOVED lines=17> */
.L_x_8129:
[----:B------:R-:W-:-:S04]  /*114c0*/  LOP3.LUT R2, R3, 0x80000000, RZ, 0xc0, !PT ;  /* 0x8000000003027812 */ /* 0x000fc800078ec0ff */
[----:B------:R-:W-:-:S04]  /*114d0*/  SHF.R.U32.HI R3, RZ, 0x18, R2 ;  /* 0x00000018ff037819 */ /* 0x000fc80000011602 */
[----:B------:R-:W-:-:S04]  /*114e0*/  LOP3.LUT R0, R0, R3, RZ, 0xfc, !PT ;  /* 0x0000000300007212 */ /* 0x000fc800078efcff */
[----:B------:R-:W-:-:S07]  /*114f0*/  PRMT R8, R0, 0x7610, R8 ;  /* 0x0000761000087816 */ /* 0x000fce0000000008 */
.L_x_8128:
[----:B------:R-:W-:Y:S05]  /*11500*/  BSYNC B0 ;  /* 0x0000000000007941 */ /* 0x000fea0003800000 */
.L_x_8127:
[----:B------:R-:W-:Y:S01]  /*11510*/  STG.E.U8 desc[UR36][R16.64], R8 ;  /* 0x0000000810007986 */ /* 0x000fe2000c101124 */
[----:B------:R-:W-:Y:S05]  /*11520*/  EXIT ;  /* 0x000000000000794d */ /* 0x000fea0003800000 */
.L_x_8125:
        /* <DEDUP_REMOVED lines=17> */
.L_x_8132:
[----:B------:R-:W-:-:S04]  /*11640*/  LOP3.LUT R2, R3, 0x80000000, RZ, 0xc0, !PT ;  /* 0x8000000003027812 */ /* 0x000fc800078ec0ff */
[----:B------:R-:W-:-:S04]  /*11650*/  SHF.R.U32.HI R3, RZ, 0x18, R2 ;  /* 0x00000018ff037819 */ /* 0x000fc80000011602 */
[----:B------:R-:W-:-:S04]  /*11660*/  LOP3.LUT R0, R0, R3, RZ, 0xfc, !PT ;  /* 0x0000000300007212 */ /* 0x000fc800078efcff */
[----:B------:R-:W-:-:S07]  /*11670*/  PRMT R8, R0, 0x7610, R8 ;  /* 0x0000761000087816 */ /* 0x000fce0000000008 */
.L_x_8131:
[----:B------:R-:W-:Y:S05]  /*11680*/  BSYNC B0 ;  /* 0x0000000000007941 */ /* 0x000fea0003800000 */
.L_x_8130:
[----:B------:R-:W-:Y:S01]  /*11690*/  STG.E.U8 desc[UR36][R16.64], R8 ;  /* 0x0000000810007986 */ /* 0x000fe2000c101124 */
[----:B------:R-:W-:Y:S05]  /*116a0*/  EXIT ;  /* 0x000000000000794d */ /* 0x000fea0003800000 */
.L_x_8124:
        /* <DEDUP_REMOVED lines=22> */
.L_x_8107:
        /* <DEDUP_REMOVED lines=16> */
.L_x_8135:
[----:B------:R-:W-:Y:S05]  /*11910*/  EXIT ;  /* 0x000000000000794d */ /* 0x000fea0003800000 */
.L_x_8134:
[----:B------:R-:W-:-:S06]  /*11920*/  HADD2.F32 R2, -RZ, R0.H0_H0 ;  /* 0x20000000ff027230 */ /* 0x000fcc0000004100 */
[----:B------:R-:W0:Y:S02]  /*11930*/  F2I.U64.TRUNC R2, R2 ;  /* 0x0000000200027311 */ /* 0x000e24000020d800 */
[----:B0-----:R-:W-:Y:S01]  /*11940*/  STG.E.64 desc[UR36][R16.64], R2 ;  /* 0x0000000210007986 */ /* 0x001fe2000c101b24 */
[----:B------:R-:W-:Y:S05]  /*11950*/  EXIT ;  /* 0x000000000000794d */ /* 0x000fea0003800000 */
.L_x_8133:
[----:B------:R-:W-:-:S04]  /*11960*/  HADD2.F32 R0, -RZ, R0.H0_H0 ;  /* 0x20000000ff007230 */ /* 0x000fc80000004100 */
[----:B------:R-:W0:Y:S02]  /*11970*/  F2I.FTZ.U32.TRUNC.NTZ R3, R0 ;  /* 0x0000000000037305 */ /* 0x000e24000021f000 */
[----:B0-----:R-:W-:Y:S01]  /*11980*/  STG.E desc[UR36][R16.64], R3 ;  /* 0x0000000310007986 */ /* 0x001fe2000c101924 */
[----:B------:R-:W-:Y:S05]  /*11990*/  EXIT ;  /* 0x000000000000794d */ /* 0x000fea0003800000 */
.L_x_8136:
        /* <DEDUP_REMOVED lines=14> */
.L_x_42180:


//--------------------- .text._ZN2at6native27unrolled_elementwise_kernelINS0_13BinaryFunctorIN3c104HalfES4_S4_ZZZNS0_16fmax_kernel_cudaERNS_18TensorIteratorBaseEENKUlvE_clEvENKUlvE1_clEvEUlS4_S4_E_EESt5arrayIPcLm3EELi4E23TrivialOffsetCalculatorILi2EjESE_ILi1EjENS0_6memory12LoadWithCastILi2EEENSH_13StoreWithCastILi1EEEEEviT_T0_T2_T3_T4_T5_ --------------------------
	.section	.text._ZN2at6native27unrolled_elementwise_kernelINS0_13BinaryFunctorIN3c104HalfES4_S4_ZZZNS0_16fmax_kernel_cudaERNS_18TensorIteratorBaseEENKUlvE_clEvENKUlvE1_clEvEUlS4_S4_E_EESt5arrayIPcLm3EELi4E23TrivialOffsetCalculatorILi2EjESE_ILi1EjENS0_6memory12LoadWithCastILi2EEENSH_13StoreWithCastILi1EEEEEviT_T0_T2_T3_T4_T5_,"ax",@progbits
	.align	128
        .global         _ZN2at6native27unrolled_elementwise_kernelINS0_13BinaryFunctorIN3c104HalfES4_S4_ZZZNS0_16fmax_kernel_cudaERNS_18TensorIteratorBaseEENKUlvE_clEvENKUlvE1_clEvEUlS4_S4_E_EESt5arrayIPcLm3EELi4E23TrivialOffsetCalculatorILi2EjESE_ILi1EjENS0_6memory12LoadWithCastILi2EEENSH_13StoreWithCastILi1EEEEEviT_T0_T2_T3_T4_T5_
        .type           _ZN2at6native27unrolled_elementwise_kernelINS0_13BinaryFunctorIN3c104HalfES4_S4_ZZZNS0_16fmax_kernel_cudaERNS_18TensorIteratorBaseEENKUlvE_clEvENKUlvE1_clEvEUlS4_S4_E_EESt5arrayIPcLm3EELi4E23TrivialOffsetCalculatorILi2EjESE_ILi1EjENS0_6memory12LoadWithCastILi2EEENSH_13StoreWithCastILi1EEEEEviT_T0_T2_T3_T4_T5_,@function
        .size           _ZN2at6native27unrolled_elementwise_kernelINS0_13BinaryFunctorIN3c104HalfES4_S4_ZZZNS0_16fmax_kernel_cudaERNS_18TensorIteratorBaseEENKUlvE_clEvENKUlvE1_clEvEUlS4_S4_E_EESt5arrayIPcLm3EELi4E23TrivialOffsetCalculatorILi2EjESE_ILi1EjENS0_6memory12LoadWithCastILi2EEENSH_13StoreWithCastILi1EEEEEviT_T0_T2_T3_T4_T5_,(.L_x_42181 - _ZN2at6native27unrolled_elementwise_kernelINS0_13BinaryFunctorIN3c104HalfES4_S4_ZZZNS0_16fmax_kernel_cudaERNS_18TensorIteratorBaseEENKUlvE_clEvENKUlvE1_clEvEUlS4_S4_E_EESt5arrayIPcLm3EELi4E23TrivialOffsetCalculatorILi2EjESE_ILi1EjENS0_6memory12LoadWithCastILi2EEENSH_13StoreWithCastILi1EEEEEviT_T0_T2_T3_T4_T5_)
        .other          _ZN2at6native27unrolled_elementwise_kernelINS0_13BinaryFunctorIN3c104HalfES4_S4_ZZZNS0_16fmax_kernel_cudaERNS_18TensorIteratorBaseEENKUlvE_clEvENKUlvE1_clEvEUlS4_S4_E_EESt5arrayIPcLm3EELi4E23TrivialOffsetCalculatorILi2EjESE_ILi1EjENS0_6memory12LoadWithCastILi2EEENSH_13StoreWithCastILi1EEEEEviT_T0_T2_T3_T4_T5_,@"STO_CUDA_ENTRY STV_DEFAULT"
_ZN2at6native27unrolled_elementwise_kernelINS0_13BinaryFunctorIN3c104HalfES4_S4_ZZZNS0_16fmax_kernel_cudaERNS_18TensorIteratorBaseEENKUlvE_clEvENKUlvE1_clEvEUlS4_S4_E_EESt5arrayIPcLm3EELi4E23TrivialOffsetCalculatorILi2EjESE_ILi1EjENS0_6memory12LoadWithCastILi2EEENSH_13StoreWithCastILi1EEEEEviT_T0_T2_T3_T4_T5_:
.text._ZN2at6native27unrolled_elementwise_kernelINS0_13BinaryFunctorIN3c104HalfES4_S4_ZZZNS0_16fmax_kernel_cudaERNS_18TensorIteratorBaseEENKUlvE_clEvENKUlvE1_clEvEUlS4_S4_E_EESt5arrayIPcLm3EELi4E23TrivialOffsetCalculatorILi2EjESE_ILi1EjENS0_6memory12LoadWithCastILi2EEENSH_13StoreWithCastILi1EEEEEviT_T0_T2_T3_T4_T5_:
        /* <DEDUP_REMOVED lines=36> */
.L_x_8142:
[----:B------:R-:W2:Y:S02]  /*0240*/  LDG.E.U8 R4, desc[UR36][R4.64] ;  /* 0x0000002404047981 */ /* 0x000ea4000c1e1100 */
[----:B--2---:R-:W-:-:S04]  /*0250*/  I2FP.F32.U32 R0, R4 ;  /* 0x0000000400007245 */ /* 0x004fc80000201000 */
[----:B------:R-:W-:-:S04]  /*0260*/  F2FP.F16.F32.PACK_AB R0, RZ, R0 ;  /* 0x00000000ff00723e */ /* 0x000fc800000000ff */
[----:B------:R-:W-:Y:S01]  /*0270*/  PRMT R17, R0, 0x7610, R17 ;  /* 0x0000761000117816 */ /* 0x000fe20000000011 */
[----:B------:R-:W-:Y:S06]  /*0280*/  BRA `(.L_x_8144) ;  /* 0x0000000c00bc7947 */ /* 0x000fec0003800000 */
.L_x_8141:
        /* <DEDUP_REMOVED lines=11> */
.L_x_8146:
[----:B------:R-:W2:Y:S02]  /*0340*/  LDG.E R4, desc[UR36][R4.64] ;  /* 0x0000002404047981 */ /* 0x000ea4000c1e1900 */
[----:B--2---:R-:W-:-:S04]  /*0350*/  I2FP.F32.S32 R0, R4 ;  /* 0x0000000400007245 */ /* 0x004fc80000201400 */
[----:B------:R-:W-:-:S04]  /*0360*/  F2FP.F16.F32.PACK_AB R0, RZ, R0 ;  /* 0x00000000ff00723e */ /* 0x000fc800000000ff */
[----:B------:R-:W-:Y:S01]  /*0370*/  PRMT R17, R0, 0x7610, R17 ;  /* 0x0000761000117816 */ /* 0x000fe20000000011 */
[----:B------:R-:W-:Y:S06]  /*0380*/  BRA `(.L_x_8144) ;  /* 0x0000000c007c7947 */ /* 0x000fec0003800000 */
.L_x_8145:
[----:B------:R-:W2:Y:S02]  /*0390*/  LDG.E.U16 R4, desc[UR36][R4.64] ;  /* 0x0000002404047981 */ /* 0x000ea4000c1e1500 */
[----:B--2---:R-:W0:Y:S02]  /*03a0*/  I2F.S16 R0, R4 ;  /* 0x0000000400007306 */ /* 0x004e240000101400 */
[----:B0-----:R-:W-:-:S04]  /*03b0*/  F2FP.F16.F32.PACK_AB R0, RZ, R0 ;  /* 0x00000000ff00723e */ /* 0x001fc800000000ff */
[----:B------:R-:W-:Y:S01]  /*03c0*/  PRMT R17, R0, 0x7610, R17 ;  /* 0x0000761000117816 */ /* 0x000fe20000000011 */
[----:B------:R-:W-:Y:S06]  /*03d0*/  BRA `(.L_x_8144) ;  /* 0x0000000c00687947 */ /* 0x000fec0003800000 */
.L_x_8140:
        /* <DEDUP_REMOVED lines=9> */
.L_x_8148:
[----:B------:R1:W5:Y:S01]  /*0470*/  LDG.E.U16 R17, desc[UR36][R4.64] ;  /* 0x0000002404117981 */ /* 0x000362000c1e1500 */
[----:B------:R-:W-:Y:S05]  /*0480*/  BRA `(.L_x_8144) ;  /* 0x0000000c003c7947 */ /* 0x000fea0003800000 */
.L_x_8147:
        /* <DEDUP_REMOVED lines=9> */
.L_x_8150:
[----:B------:R0:W5:Y:S01]  /*0520*/  LDG.E.U16 R17, desc[UR36][R4.64] ;  /* 0x0000002404117981 */ /* 0x000162000c1e1500 */
[----:B------:R-:W-:Y:S05]  /*0530*/  BRA `(.L_x_8144) ;  /* 0x0000000c00107947 */ /* 0x000fea0003800000 */
.L_x_8149:
        /* <DEDUP_REMOVED lines=9> */
.L_x_8139:
        /* <DEDUP_REMOVED lines=14> */
.L_x_8153:
        /* <DEDUP_REMOVED lines=9> */
.L_x_8152:
        /* <DEDUP_REMOVED lines=28> */
.L_x_8155:
        /* <DEDUP_REMOVED lines=15> */
.L_x_8154:
[----:B------:R-:W2:Y:S02]  /*09f0*/  LDG.E.U16 R0, desc[UR36][R4.64] ;  /* 0x0000002404007981 */ /* 0x000ea4000c1e1500 */
[----:B--2---:R-:W-:-:S05]  /*0a00*/  IMAD.U32 R0, R0, 0x10000, RZ ;  /* 0x0001000000007824 */ /* 0x004fca00078e00ff */
[----:B------:R-:W-:-:S04]  /*0a10*/  F2FP.F16.F32.PACK_AB R0, RZ, R0 ;  /* 0x00000000ff00723e */ /* 0x000fc800000000ff */
[----:B------:R-:W-:Y:S01]  /*0a20*/  PRMT R17, R0, 0x7610, R17 ;  /* 0x0000761000117816 */ /* 0x000fe20000000011 */
[----:B------:R-:W-:Y:S06]  /*0a30*/  BRA `(.L_x_8144) ;  /* 0x0000000400d07947 */ /* 0x000fec0003800000 */
.L_x_8151:
        /* <DEDUP_REMOVED lines=13> */
.L_x_8158:
        /* <DEDUP_REMOVED lines=21> */
.L_x_8162:
[----:B------:R-:W-:Y:S05]  /*0c60*/  BSYNC B1 ;  /* 0x0000000000017941 */ /* 0x000fea0003800000 */
.L_x_8161:
[----:B------:R-:W-:Y:S01]  /*0c70*/  LEA R5, R0, 0x3b800000, 0x17 ;  /* 0x3b80000000057811 */ /* 0x000fe200078eb8ff */
[----:B------:R-:W-:-:S05]  /*0c80*/  IMAD.SHL.U32 R0, R3, 0x100000, RZ ;  /* 0x0010000003007824 */ /* 0x000fca00078e00ff */
[----:B------:R-:W-:-:S07]  /*0c90*/  LOP3.LUT R0, R5, R0, R6, 0xfe, !PT ;  /* 0x0000000005007212 */ /* 0x000fce00078efe06 */
.L_x_8160:
[----:B------:R-:W-:Y:S05]  /*0ca0*/  BSYNC B0 ;  /* 0x0000000000007941 */ /* 0x000fea0003800000 */
.L_x_8159:
[----:B------:R-:W-:-:S04]  /*0cb0*/  F2FP.F16.F32.PACK_AB R0, RZ, R0 ;  /* 0x00000000ff00723e */ /* 0x000fc800000000ff */
[----:B------:R-:W-:Y:S01]  /*0cc0*/  PRMT R17, R0, 0x7610, R17 ;  /* 0x0000761000117816 */ /* 0x000fe20000000011 */
[----:B------:R-:W-:Y:S06]  /*0cd0*/  BRA `(.L_x_8144) ;  /* 0x0000000400287947 */ /* 0x000fec0003800000 */
.L_x_8157:
        /* <DEDUP_REMOVED lines=21> */
.L_x_8166:
[----:B------:R-:W-:Y:S05]  /*0e30*/  BSYNC B1 ;  /* 0x0000000000017941 */ /* 0x000fea0003800000 */
.L_x_8165:
[----:B------:R-:W-:Y:S01]  /*0e40*/  LEA R5, R0, 0x37800000, 0x17 ;  /* 0x3780000000057811 */ /* 0x000fe200078eb8ff */
[----:B------:R-:W-:-:S05]  /*0e50*/  IMAD.SHL.U32 R0, R3, 0x200000, RZ ;  /* 0x0020000003007824 */ /* 0x000fca00078e00ff */
[----:B------:R-:W-:-:S07]  /*0e60*/  LOP3.LUT R0, R5, R0, R6, 0xfe, !PT ;  /* 0x0000000005007212 */ /* 0x000fce00078efe06 */
.L_x_8164:
[----:B------:R-:W-:Y:S05]  /*0e70*/  BSYNC B0 ;  /* 0x0000000000007941 */ /* 0x000fea0003800000 */
.L_x_8163:
[----:B------:R-:W-:-:S04]  /*0e80*/  F2FP.F16.F32.PACK_AB R0, RZ, R0 ;  /* 0x00000000ff00723e */ /* 0x000fc800000000ff */
[----:B------:R-:W-:Y:S01]  /*0e90*/  PRMT R17, R0, 0x7610, R17 ;  /* 0x0000761000117816 */ /* 0x000fe20000000011 */
[----:B------:R-:W-:Y:S06]  /*0ea0*/  BRA `(.L_x_8144) ;  /* 0x0000000000b47947 */ /* 0x000fec0003800000 */
.L_x_8156:
        /* <DEDUP_REMOVED lines=14> */
.L_x_8170:
[----:B------:R-:W-:Y:S05]  /*0f90*/  BSYNC B0 ;  /* 0x0000000000007941 */ /* 0x000fea0003800000 */
.L_x_8169:
[----:B------:R-:W-:-:S04]  /*0fa0*/  F2FP.F16.F32.PACK_AB R0, RZ, R0 ;  /* 0x00000000ff00723e */ /* 0x000fc800000000ff */
[----:B------:R-:W-:Y:S01]  /*0fb0*/  PRMT R17, R0, 0x7610, R17 ;  /* 0x0000761000117816 */ /* 0x000fe20000000011 */
[----:B------:R-:W-:Y:S06]  /*0fc0*/  BRA `(.L_x_8144) ;  /* 0x00000000006c7947 */ /* 0x000fec0003800000 */
.L_x_8143:
        /* <DEDUP_REMOVED lines=16> */
.L_x_8171:
[----:B------:R-:W-:Y:S01]  /*10d0*/  PRMT R17, RZ, 0x7610, R17 ;  /* 0x00007610ff117816 */ /* 0x000fe20000000011 */
[----:B------:R-:W-:Y:S06]  /*10e0*/  BRA `(.L_x_8144) ;  /* 0x0000000000247947 */ /* 0x000fec0003800000 */
.L_x_8168:
[----:B------:R-:W2:Y:S02]  /*10f0*/  LDG.E.64 R4, desc[UR36][R4.64] ;  /* 0x0000002404047981 */ /* 0x000ea4000c1e1b00 */
[----:B--2---:R-:W0:Y:S02]  /*1100*/  I2F.U64 R0, R4 ;  /* 0x0000000400007312 */ /* 0x004e240000301000 */
[----:B0-----:R-:W-:-:S04]  /*1110*/  F2FP.F16.F32.PACK_AB R0, RZ, R0 ;  /* 0x00000000ff00723e */ /* 0x001fc800000000ff */
[----:B------:R-:W-:Y:S01]  /*1120*/  PRMT R17, R0, 0x7610, R17 ;  /* 0x0000761000117816 */ /* 0x000fe20000000011 */
[----:B------:R-:W-:Y:S06]  /*1130*/  BRA `(.L_x_8144) ;  /* 0x0000000000107947 */ /* 0x000fec0003800000 */
.L_x_8167:
[----:B------:R-:W2:Y:S02]  /*1140*/  LDG.E R4, desc[UR36][R4.64] ;  /* 0x0000002404047981 */ /* 0x000ea4000c1e1900 */
[----:B--2---:R-:W-:-:S04]  /*1150*/  I2FP.F32.U32 R0, R4 ;  /* 0x0000000400007245 */ /* 0x004fc80000201000 */
[----:B------:R-:W-:-:S04]  /*1160*/  F2FP.F16.F32.PACK_AB R0, RZ, R0 ;  /* 0x00000000ff00723e */ /* 0x000fc800000000ff */
[----:B------:R-:W-:-:S07]  /*1170*/  PRMT R17, R0, 0x7610, R17 ;  /* 0x0000761000117816 */ /* 0x000fce0000000011 */
.L_x_8144:
        /* <DEDUP_REMOVED lines=21> */
.L_x_8175:
[----:B------:R-:W2:Y:S02]  /*12d0*/  LDG.E.U8 R4, desc[UR36][R4.64] ;  /* 0x0000002404047981 */ /* 0x000ea4000c1e1100 */
[----:B--2---:R-:W-:-:S04]  /*12e0*/  I2FP.F32.U32 R0, R4 ;  /* 0x0000000400007245 */ /* 0x004fc80000201000 */
[----:B------:R-:W-:-:S04]  /*12f0*/  F2FP.F16.F32.PACK_AB R0, RZ, R0 ;  /* 0x00000000ff00723e */ /* 0x000fc800000000ff */
[----:B------:R-:W-:Y:S01]  /*1300*/  PRMT R18, R0, 0x7610, R18 ;  /* 0x0000761000127816 */ /* 0x000fe20000000012 */
[----:B------:R-:W-:Y:S06]  /*1310*/  BRA `(.L_x_8177) ;  /* 0x0000000c00bc7947 */ /* 0x000fec0003800000 */
.L_x_8174:
        /* <DEDUP_REMOVED lines=11> */
.L_x_8179:
[----:B------:R-:W2:Y:S02]  /*13d0*/  LDG.E R4, desc[UR36][R4.64] ;  /* 0x0000002404047981 */ /* 0x000ea4000c1e1900 */
[----:B--2---:R-:W-:-:S04]  /*13e0*/  I2FP.F32.S32 R0, R4 ;  /* 0x0000000400007245 */ /* 0x004fc80000201400 */
[----:B------:R-:W-:-:S04]  /*13f0*/  F2FP.F16.F32.PACK_AB R0, RZ, R0 ;  /* 0x00000000ff00723e */ /* 0x000fc800000000ff */
[----:B------:R-:W-:Y:S01]  /*1400*/  PRMT R18, R0, 0x7610, R18 ;  /* 0x0000761000127816 */ /* 0x000fe20000000012 */
[----:B------:R-:W-:Y:S06]  /*1410*/  BRA `(.L_x_8177) ;  /* 0x0000000c007c7947 */ /* 0x000fec0003800000 */
.L_x_8178:
[----:B------:R-:W2:Y:S02]  /*1420*/  LDG.E.U16 R4, desc[UR36][R4.64] ;  /* 0x0000002404047981 */ /* 0x000ea4000c1e1500 */
[----:B--2---:R-:W0:Y:S02]  /*1430*/  I2F.S16 R0, R4 ;  /* 0x0000000400007306 */ /* 0x004e240000101400 */
[----:B0-----:R-:W-:-:S04]  /*1440*/  F2FP.F16.F32.PACK_AB R0, RZ, R0 ;  /* 0x00000000ff00723e */ /* 0x001fc800000000ff */
[----:B------:R-:W-:Y:S01]  /*1450*/  PRMT R18, R0, 0x7610, R18 ;  /* 0x0000761000127816 */ /* 0x000fe20000000012 */
[----:B------:R-:W-:Y:S06]  /*1460*/  BRA `(.L_x_8177) ;  /* 0x0000000c00687947 */ /* 0x000fec0003800000 */
.L_x_8173:
        /* <DEDUP_REMOVED lines=9> */
.L_x_8181:
[----:B------:R1:W5:Y:S01]  /*1500*/  LDG.E.U16 R18, desc[UR36][R4.64] ;  /* 0x0000002404127981 */ /* 0x000362000c1e1500 */
[----:B------:R-:W-:Y:S05]  /*1510*/  BRA `(.L_x_8177) ;  /* 0x0000000c003c7947 */ /* 0x000fea0003800000 */
.L_x_8180:
        /* <DEDUP_REMOVED lines=9> */
.L_x_8183:
[----:B------:R0:W5:Y:S01]  /*15b0*/  LDG.E.U16 R18, desc[UR36][R4.64] ;  /* 0x0000002404127981 */ /* 0x000162000c1e1500 */
[----:B------:R-:W-:Y:S05]  /*15c0*/  BRA `(.L_x_8177) ;  /* 0x0000000c00107947 */ /* 0x000fea0003800000 */
.L_x_8182:
        /* <DEDUP_REMOVED lines=9> */
.L_x_8172:
        /* <DEDUP_REMOVED lines=14> */
.L_x_8186:
        /* <DEDUP_REMOVED lines=9> */
.L_x_8185:
        /* <DEDUP_REMOVED lines=28> */
.L_x_8188:
        /* <DEDUP_REMOVED lines=15> */
.L_x_8187:
[----:B------:R-:W2:Y:S02]  /*1a80*/  LDG.E.U16 R0, desc[UR36][R4.64] ;  /* 0x0000002404007981 */ /* 0x000ea4000c1e1500 */
[----:B--2---:R-:W-:-:S05]  /*1a90*/  IMAD.U32 R0, R0, 0x10000, RZ ;  /* 0x0001000000007824 */ /* 0x004fca00078e00ff */
[----:B------:R-:W-:-:S04]  /*1aa0*/  F2FP.F16.F32.PACK_AB R0, RZ, R0 ;  /* 0x00000000ff00723e */ /* 0x000fc800000000ff */
[----:B------:R-:W-:Y:S01]  /*1ab0*/  PRMT R18, R0, 0x7610, R18 ;  /* 0x0000761000127816 */ /* 0x000fe20000000012 */
[----:B------:R-:W-:Y:S06]  /*1ac0*/  BRA `(.L_x_8177) ;  /* 0x0000000400d07947 */ /* 0x000fec0003800000 */
.L_x_8184:
        /* <DEDUP_REMOVED lines=13> */
.L_x_8191:
        /* <DEDUP_REMOVED lines=21> */
.L_x_8195:
[----:B------:R-:W-:Y:S05]  /*1cf0*/  BSYNC B1 ;  /* 0x0000000000017941 */ /* 0x000fea0003800000 */
.L_x_8194:
[----:B------:R-:W-:Y:S01]  /*1d00*/  LEA R5, R0, 0x3b800000, 0x17 ;  /* 0x3b80000000057811 */ /* 0x000fe200078eb8ff */
[----:B------:R-:W-:-:S05]  /*1d10*/  IMAD.SHL.U32 R0, R3, 0x100000, RZ ;  /* 0x0010000003007824 */ /* 0x000fca00078e00ff */
[----:B------:R-:W-:-:S07]  /*1d20*/  LOP3.LUT R0, R5, R0, R6, 0xfe, !PT ;  /* 0x0000000005007212 */ /* 0x000fce00078efe06 */
.L_x_8193:
[----:B------:R-:W-:Y:S05]  /*1d30*/  BSYNC B0 ;  /* 0x0000000000007941 */ /* 0x000fea0003800000 */
.L_x_8192:
[----:B------:R-:W-:-:S04]  /*1d40*/  F2FP.F16.F32.PACK_AB R0, RZ, R0 ;  /* 0x00000000ff00723e */ /* 0x000fc800000000ff */
[----:B------:R-:W-:Y:S01]  /*1d50*/  PRMT R18, R0, 0x7610, R18 ;  /* 0x0000761000127816 */ /* 0x000fe20000000012 */
[----:B------:R-:W-:Y:S06]  /*1d60*/  BRA `(.L_x_8177) ;  /* 0x0000000400287947 */ /* 0x000fec0003800000 */
.L_x_8190:
        /* <DEDUP_REMOVED lines=21> */
.L_x_8199:
[----:B------:R-:W-:Y:S05]  /*1ec0*/  BSYNC B1 ;  /* 0x0000000000017941 */ /* 0x000fea0003800000 */
.L_x_8198:
[----:B------:R-:W-:Y:S01]  /*1ed0*/  LEA R5, R0, 0x37800000, 0x17 ;  /* 0x3780000000057811 */ /* 0x000fe200078eb8ff */
[----:B------:R-:W-:-:S05]  /*1ee0*/  IMAD.SHL.U32 R0, R3, 0x200000, RZ ;  /* 0x0020000003007824 */ /* 0x000fca00078e00ff */
[----:B------:R-:W-:-:S07]  /*1ef0*/  LOP3.LUT R0, R5, R0, R6, 0xfe, !PT ;  /* 0x0000000005007212 */ /* 0x000fce00078efe06 */
.L_x_8197:
[----:B------:R-:W-:Y:S05]  /*1f00*/  BSYNC B0 ;  /* 0x0000000000007941 */ /* 0x000fea0003800000 */
.L_x_8196:
[----:B------:R-:W-:-:S04]  /*1f10*/  F2FP.F16.F32.PACK_AB R0, RZ, R0 ;  /* 0x00000000ff00723e */ /* 0x000fc800000000ff */
[----:B------:R-:W-:Y:S01]  /*1f20*/  PRMT R18, R0, 0x7610, R18 ;  /* 0x0000761000127816 */ /* 0x000fe20000000012 */
[----:B------:R-:W-:Y:S06]  /*1f30*/  BRA `(.L_x_8177) ;  /* 0x0000000000b47947 */ /* 0x000fec0003800000 */
.L_x_8189:
        /* <DEDUP_REMOVED lines=14> */
.L_x_8203:
[----:B------:R-:W-:Y:S05]  /*2020*/  BSYNC B0 ;  /* 0x0000000000007941 */ /* 0x000fea0003800000 */
.L_x_8202:
[----:B------:R-:W-:-:S04]  /*2030*/  F2FP.F16.F32.PACK_AB R0, RZ, R0 ;  /* 0x00000000ff00723e */ /* 0x000fc800000000ff */
[----:B------:R-:W-:Y:S01]  /*2040*/  PRMT R18, R0, 0x7610, R18 ;  /* 0x0000761000127816 */ /* 0x000fe20000000012 */
[----:B------:R-:W-:Y:S06]  /*2050*/  BRA `(.L_x_8177) ;  /* 0x00000000006c7947 */ /* 0x000fec0003800000 */
.L_x_8176:
        /* <DEDUP_REMOVED lines=16> */
.L_x_8204:
[----:B------:R-:W-:Y:S01]  /*2160*/  PRMT R18, RZ, 0x7610, R18 ;  /* 0x00007610ff127816 */ /* 0x000fe20000000012 */
[----:B------:R-:W-:Y:S06]  /*2170*/  BRA `(.L_x_8177) ;  /* 0x0000000000247947 */ /* 0x000fec0003800000 */
.L_x_8201:
[----:B------:R-:W2:Y:S02]  /*2180*/  LDG.E.64 R4, desc[UR36][R4.64] ;  /* 0x0000002404047981 */ /* 0x000ea4000c1e1b00 */
[----:B--2---:R-:W0:Y:S02]  /*2190*/  I2F.U64 R0, R4 ;  /* 0x0000000400007312 */ /* 0x004e240000301000 */
[----:B0-----:R-:W-:-:S04]  /*21a0*/  F2FP.F16.F32.PACK_AB R0, RZ, R0 ;  /* 0x00000000ff00723e */ /* 0x001fc800000000ff */
[----:B------:R-:W-:Y:S01]  /*21b0*/  PRMT R18, R0, 0x7610, R18 ;  /* 0x0000761000127816 */ /* 0x000fe20000000012 */
[----:B------:R-:W-:Y:S06]  /*21c0*/  BRA `(.L_x_8177) ;  /* 0x0000000000107947 */ /* 0x000fec0003800000 */
.L_x_8200:
[----:B------:R-:W2:Y:S02]  /*21d0*/  LDG.E R4, desc[UR36][R4.64] ;  /* 0x0000002404047981 */ /* 0x000ea4000c1e1900 */
[----:B--2---:R-:W-:-:S04]  /*21e0*/  I2FP.F32.U32 R0, R4 ;  /* 0x0000000400007245 */ /* 0x004fc80000201000 */
[----:B------:R-:W-:-:S04]  /*21f0*/  F2FP.F16.F32.PACK_AB R0, RZ, R0 ;  /* 0x00000000ff00723e */ /* 0x000fc800000000ff */
[----:B------:R-:W-:-:S07]  /*2200*/  PRMT R18, R0, 0x7610, R18 ;  /* 0x0000761000127816 */ /* 0x000fce0000000012 */
.L_x_8177:
[----:B------:R-:W-:-:S07]  /*2210*/  VIADD R27, R27, 0x80 ;  /* 0x000000801b1b7836 */ /* 0x000fce0000000000 */
.L_x_8138:
[----:B------:R-:W-:Y:S05]  /*2220*/  BSYNC B6 ;  /* 0x0000000000067941 */ /* 0x000fea0003800000 */
.L_x_8137:
        /* <DEDUP_REMOVED lines=26> */
.L_x_8210:
[----:B------:R-:W2:Y:S02]  /*23d0*/  LDG.E.U8 R4, desc[UR36][R4.64] ;  /* 0x0000002404047981 */ /* 0x000ea4000c1e1100 */
[----:B--2---:R-:W-:-:S04]  /*23e0*/  I2FP.F32.U32 R0, R4 ;  /* 0x0000000400007245 */ /* 0x004fc80000201000 */
[----:B------:R-:W-:-:S04]  /*23f0*/  F2FP.F16.F32.PACK_AB R0, RZ, R0 ;  /* 0x00000000ff00723e */ /* 0x000fc800000000ff */
[----:B------:R-:W-:Y:S01]  /*2400*/  PRMT R16, R0, 0x7610, R16 ;  /* 0x0000761000107816 */ /* 0x000fe20000000010 */
[----:B------:R-:W-:Y:S06]  /*2410*/  BRA `(.L_x_8212) ;  /* 0x0000000c00c07947 */ /* 0x000fec0003800000 */
.L_x_8209:
        /* <DEDUP_REMOVED lines=11> */
.L_x_8214:
[----:B------:R-:W2:Y:S02]  /*24d0*/  LDG.E R4, desc[UR36][R4.64] ;  /* 0x0000002404047981 */ /* 0x000ea4000c1e1900 */
[----:B--2---:R-:W-:-:S04]  /*24e0*/  I2FP.F32.S32 R0, R4 ;  /* 0x0000000400007245 */ /* 0x004fc80000201400 */
[----:B------:R-:W-:-:S04]  /*24f0*/  F2FP.F16.F32.PACK_AB R0, RZ, R0 ;  /* 0x00000000ff00723e */ /* 0x000fc800000000ff */
[----:B------:R-:W-:Y:S01]  /*2500*/  PRMT R16, R0, 0x7610, R16 ;  /* 0x0000761000107816 */ /* 0x000fe20000000010 */
[----:B------:R-:W-:Y:S06]  /*2510*/  BRA `(.L_x_8212) ;  /* 0x0000000c00807947 */ /* 0x000fec0003800000 */
.L_x_8213:
[----:B------:R-:W2:Y:S02]  /*2520*/  LDG.E.U16 R4, desc[UR36][R4.64] ;  /* 0x0000002404047981 */ /* 0x000ea4000c1e1500 */
[----:B--2---:R-:W0:Y:S02]  /*2530*/  I2F.S16 R0, R4 ;  /* 0x0000000400007306 */ /* 0x004e240000101400 */
[----:B0-----:R-:W-:-:S04]  /*2540*/  F2FP.F16.F32.PACK_AB R0, RZ, R0 ;  /* 0x00000000ff00723e */ /* 0x001fc800000000ff */
[----:B------:R-:W-:Y:S01]  /*2550*/  PRMT R16, R0, 0x7610, R16 ;  /* 0x0000761000107816 */ /* 0x000fe20000000010 */
[----:B------:R-:W-:Y:S06]  /*2560*/  BRA `(.L_x_8212) ;  /* 0x0000000c006c7947 */ /* 0x000fec0003800000 */
.L_x_8208:
        /* <DEDUP_REMOVED lines=9> */
.L_x_8216:
[----:B------:R1:W5:Y:S01]  /*2600*/  LDG.E.U16 R16, desc[UR36][R4.64] ;  /* 0x0000002404107981 */ /* 0x000362000c1e1500 */
[----:B------:R-:W-:Y:S05]  /*2610*/  BRA `(.L_x_8212) ;  /* 0x0000000c00407947 */ /* 0x000fea0003800000 */
.L_x_8215:
        /* <DEDUP_REMOVED lines=9> */
.L_x_8218:
[----:B------:R0:W5:Y:S01]  /*26b0*/  LDG.E.U16 R16, desc[UR36][R4.64] ;  /* 0x0000002404107981 */ /* 0x000162000c1e1500 */
[----:B------:R-:W-:Y:S05]  /*26c0*/  BRA `(.L_x_8212) ;  /* 0x0000000c00147947 */ /* 0x000fea0003800000 */
.L_x_8217:
        /* <DEDUP_REMOVED lines=9> */
.L_x_8207:
        /* <DEDUP_REMOVED lines=14> */
.L_x_8221:
        /* <DEDUP_REMOVED lines=9> */
.L_x_8220:
        /* <DEDUP_REMOVED lines=28> */
.L_x_8223:
        /* <DEDUP_REMOVED lines=16> */
.L_x_8222:
[----:B------:R-:W2:Y:S02]  /*2b90*/  LDG.E.U16 R0, desc[UR36][R4.64] ;  /* 0x0000002404007981 */ /* 0x000ea4000c1e1500 */
[----:B--2---:R-:W-:-:S05]  /*2ba0*/  IMAD.U32 R0, R0, 0x10000, RZ ;  /* 0x0001000000007824 */ /* 0x004fca00078e00ff */
[----:B------:R-:W-:-:S04]  /*2bb0*/  F2FP.F16.F32.PACK_AB R0, RZ, R0 ;  /* 0x00000000ff00723e */ /* 0x000fc800000000ff */
[----:B------:R-:W-:Y:S01]  /*2bc0*/  PRMT R16, R0, 0x7610, R16 ;  /* 0x0000761000107816 */ /* 0x000fe20000000010 */
[----:B------:R-:W-:Y:S06]  /*2bd0*/  BRA `(.L_x_8212) ;  /* 0x0000000400d07947 */ /* 0x000fec0003800000 */
.L_x_8219:
        /* <DEDUP_REMOVED lines=13> */
.L_x_8226:
        /* <DEDUP_REMOVED lines=21> */
.L_x_8230:
[----:B------:R-:W-:Y:S05]  /*2e00*/  BSYNC B1 ;  /* 0x0000000000017941 */ /* 0x000fea0003800000 */
.L_x_8229:
[----:B------:R-:W-:Y:S01]  /*2e10*/  LEA R5, R0, 0x3b800000, 0x17 ;  /* 0x3b80000000057811 */ /* 0x000fe200078eb8ff */
[----:B------:R-:W-:-:S05]  /*2e20*/  IMAD.SHL.U32 R0, R3, 0x100000, RZ ;  /* 0x0010000003007824 */ /* 0x000fca00078e00ff */
[----:B------:R-:W-:-:S07]  /*2e30*/  LOP3.LUT R0, R5, R0, R6, 0xfe, !PT ;  /* 0x0000000005007212 */ /* 0x000fce00078efe06 */
.L_x_8228:
[----:B------:R-:W-:Y:S05]  /*2e40*/  BSYNC B0 ;  /* 0x0000000000007941 */ /* 0x000fea0003800000 */
.L_x_8227:
[----:B------:R-:W-:-:S04]  /*2e50*/  F2FP.F16.F32.PACK_AB R0, RZ, R0 ;  /* 0x00000000ff00723e */ /* 0x000fc800000000ff */
[----:B------:R-:W-:Y:S01]  /*2e60*/  PRMT R16, R0, 0x7610, R16 ;  /* 0x0000761000107816 */ /* 0x000fe20000000010 */
[----:B------:R-:W-:Y:S06]  /*2e70*/  BRA `(.L_x_8212) ;  /* 0x0000000400287947 */ /* 0x000fec0003800000 */
.L_x_8225:
        /* <DEDUP_REMOVED lines=21> */
.L_x_8234:
[----:B------:R-:W-:Y:S05]  /*2fd0*/  BSYNC B1 ;  /* 0x0000000000017941 */ /* 0x000fea0003800000 */
.L_x_8233:
[----:B------:R-:W-:Y:S01]  /*2fe0*/  LEA R5, R0, 0x37800000, 0x17 ;  /* 0x3780000000057811 */ /* 0x000fe200078eb8ff */
[----:B------:R-:W-:-:S05]  /*2ff0*/  IMAD.SHL.U32 R0, R3, 0x200000, RZ ;  /* 0x0020000003007824 */ /* 0x000fca00078e00ff */
[----:B------:R-:W-:-:S07]  /*3000*/  LOP3.LUT R0, R5, R0, R6, 0xfe, !PT ;  /* 0x0000000005007212 */ /* 0x000fce00078efe06 */
.L_x_8232:
[----:B------:R-:W-:Y:S05]  /*3010*/  BSYNC B0 ;  /* 0x0000000000007941 */ /* 0x000fea0003800000 */
.L_x_8231:
[----:B------:R-:W-:-:S04]  /*3020*/  F2FP.F16.F32.PACK_AB R0, RZ, R0 ;  /* 0x00000000ff00723e */ /* 0x000fc800000000ff */
[----:B------:R-:W-:Y:S01]  /*3030*/  PRMT R16, R0, 0x7610, R16 ;  /* 0x0000761000107816 */ /* 0x000fe20000000010 */
[----:B------:R-:W-:Y:S06]  /*3040*/  BRA `(.L_x_8212) ;  /* 0x0000000000b47947 */ /* 0x000fec0003800000 */
.L_x_8224:
        /* <DEDUP_REMOVED lines=14> */
.L_x_8238:
[----:B------:R-:W-:Y:S05]  /*3130*/  BSYNC B0 ;  /* 0x0000000000007941 */ /* 0x000fea0003800000 */
.L_x_8237:
[----:B------:R-:W-:-:S04]  /*3140*/  F2FP.F16.F32.PACK_AB R0, RZ, R0 ;  /* 0x00000000ff00723e */ /* 0x000fc800000000ff */
[----:B------:R-:W-:Y:S01]  /*3150*/  PRMT R16, R0, 0x7610, R16 ;  /* 0x0000761000107816 */ /* 0x000fe20000000010 */
[----:B------:R-:W-:Y:S06]  /*3160*/  BRA `(.L_x_8212) ;  /* 0x00000000006c7947 */ /* 0x000fec0003800000 */
.L_x_8211:
        /* <DEDUP_REMOVED lines=16> */
.L_x_8239:
[----:B------:R-:W-:Y:S01]  /*3270*/  PRMT R16, RZ, 0x7610, R16 ;  /* 0x00007610ff107816 */ /* 0x000fe20000000010 */
[----:B------:R-:W-:Y:S06]  /*3280*/  BRA `(.L_x_8212) ;  /* 0x0000000000247947 */ /* 0x000fec0003800000 */
.L_x_8236:
[----:B------:R-:W2:Y:S02]  /*3290*/  LDG.E.64 R4, desc[UR36][R4.64] ;  /* 0x0000002404047981 */ /* 0x000ea4000c1e1b00 */
[----:B--2---:R-:W0:Y:S02]  /*32a0*/  I2F.U64 R0, R4 ;  /* 0x0000000400007312 */ /* 0x004e240000301000 */
[----:B0-----:R-:W-:-:S04]  /*32b0*/  F2FP.F16.F32.PACK_AB R0, RZ, R0 ;  /* 0x00000000ff00723e */ /* 0x001fc800000000ff */
[----:B------:R-:W-:Y:S01]  /*32c0*/  PRMT R16, R0, 0x7610, R16 ;  /* 0x0000761000107816 */ /* 0x000fe20000000010 */
[----:B------:R-:W-:Y:S06]  /*32d0*/  BRA `(.L_x_8212) ;  /* 0x0000000000107947 */ /* 0x000fec0003800000 */
.L_x_8235:
[----:B------:R-:W2:Y:S02]  /*32e0*/  LDG.E R4, desc[UR36][R4.64] ;  /* 0x0000002404047981 */ /* 0x000ea4000c1e1900 */
[----:B--2---:R-:W-:-:S04]  /*32f0*/  I2FP.F32.U32 R0, R4 ;  /* 0x0000000400007245 */ /* 0x004fc80000201000 */
[----:B------:R-:W-:-:S04]  /*3300*/  F2FP.F16.F32.PACK_AB R0, RZ, R0 ;  /* 0x00000000ff00723e */ /* 0x000fc800000000ff */
[----:B------:R-:W-:-:S07]  /*3310*/  PRMT R16, R0, 0x7610, R16 ;  /* 0x0000761000107816 */ /* 0x000fce0000000010 */
.L_x_8212:
        /* <DEDUP_REMOVED lines=21> */
.L_x_8243:
[----:B------:R-:W2:Y:S02]  /*3470*/  LDG.E.U8 R4, desc[UR36][R4.64] ;  /* 0x0000002404047981 */ /* 0x000ea4000c1e1100 */
[----:B--2---:R-:W-:-:S04]  /*3480*/  I2FP.F32.U32 R0, R4 ;  /* 0x0000000400007245 */ /* 0x004fc80000201000 */
[----:B------:R-:W-:-:S04]  /*3490*/  F2FP.F16.F32.PACK_AB R0, RZ, R0 ;  /* 0x00000000ff00723e */ /* 0x000fc800000000ff */
[----:B------:R-:W-:Y:S01]  /*34a0*/  PRMT R19, R0, 0x7610, R19 ;  /* 0x0000761000137816 */ /* 0x000fe20000000013 */
[----:B------:R-:W-:Y:S06]  /*34b0*/  BRA `(.L_x_8245) ;  /* 0x0000000c00bc7947 */ /* 0x000fec0003800000 */
.L_x_8242:
        /* <DEDUP_REMOVED lines=11> */
.L_x_8247:
[----:B------:R-:W2:Y:S02]  /*3570*/  LDG.E R4, desc[UR36][R4.64] ;  /* 0x0000002404047981 */ /* 0x000ea4000c1e1900 */
[----:B--2---:R-:W-:-:S04]  /*3580*/  I2FP.F32.S32 R0, R4 ;  /* 0x0000000400007245 */ /* 0x004fc80000201400 */
[----:B------:R-:W-:-:S04]  /*3590*/  F2FP.F16.F32.PACK_AB R0, RZ, R0 ;  /* 0x00000000ff00723e */ /* 0x000fc800000000ff */
[----:B------:R-:W-:Y:S01]  /*35a0*/  PRMT R19, R0, 0x7610, R19 ;  /* 0x0000761000137816 */ /* 0x000fe20000000013 */
[----:B------:R-:W-:Y:S06]  /*35b0*/  BRA `(.L_x_8245) ;  /* 0x0000000c007c7947 */ /* 0x000fec0003800000 */
.L_x_8246:
[----:B------:R-:W2:Y:S02]  /*35c0*/  LDG.E.U16 R4, desc[UR36][R4.64] ;  /* 0x0000002404047981 */ /* 0x000ea4000c1e1500 */
[----:B--2---:R-:W0:Y:S02]  /*35d0*/  I2F.S16 R0, R4 ;  /* 0x0000000400007306 */ /* 0x004e240000101400 */
[----:B0-----:R-:W-:-:S04]  /*35e0*/  F2FP.F16.F32.PACK_AB R0, RZ, R0 ;  /* 0x00000000ff00723e */ /* 0x001fc800000000ff */
[----:B------:R-:W-:Y:S01]  /*35f0*/  PRMT R19, R0, 0x7610, R19 ;  /* 0x0000761000137816 */ /* 0x000fe20000000013 */
[----:B------:R-:W-:Y:S06]  /*3600*/  BRA `(.L_x_8245) ;  /* 0x0000000c00687947 */ /* 0x000fec0003800000 */
.L_x_8241:
        /* <DEDUP_REMOVED lines=9> */
.L_x_8249:
[----:B------:R1:W5:Y:S01]  /*36a0*/  LDG.E.U16 R19, desc[UR36][R4.64] ;  /* 0x0000002404137981 */ /* 0x000362000c1e1500 */
[----:B------:R-:W-:Y:S05]  /*36b0*/  BRA `(.L_x_8245) ;  /* 0x0000000c003c7947 */ /* 0x000fea0003800000 */
.L_x_8248:
        /* <DEDUP_REMOVED lines=9> */
.L_x_8251:
[----:B------:R0:W5:Y:S01]  /*3750*/  LDG.E.U16 R19, desc[UR36][R4.64] ;  /* 0x0000002404137981 */ /* 0x000162000c1e1500 */
[----:B------:R-:W-:Y:S05]  /*3760*/  BRA `(.L_x_8245) ;  /* 0x0000000c00107947 */ /* 0x000fea0003800000 */
.L_x_8250:
        /* <DEDUP_REMOVED lines=9> */
.L_x_8240:
        /* <DEDUP_REMOVED lines=14> */
.L_x_8254:
        /* <DEDUP_REMOVED lines=9> */
.L_x_8253:
        /* <DEDUP_REMOVED lines=28> */
.L_x_8256:
        /* <DEDUP_REMOVED lines=15> */
.L_x_8255:
[----:B------:R-:W2:Y:S02]  /*3c20*/  LDG.E.U16 R0, desc[UR36][R4.64] ;  /* 0x0000002404007981 */ /* 0x000ea4000c1e1500 */
[----:B--2---:R-:W-:-:S05]  /*3c30*/  IMAD.U32 R0, R0, 0x10000, RZ ;  /* 0x0001000000007824 */ /* 0x004fca00078e00ff */
[----:B------:R-:W-:-:S04]  /*3c40*/  F2FP.F16.F32.PACK_AB R0, RZ, R0 ;  /* 0x00000000ff00723e */ /* 0x000fc800000000ff */
[----:B------:R-:W-:Y:S01]  /*3c50*/  PRMT R19, R0, 0x7610, R19 ;  /* 0x0000761000137816 */ /* 0x000fe20000000013 */
[----:B------:R-:W-:Y:S06]  /*3c60*/  BRA `(.L_x_8245) ;  /* 0x0000000400d07947 */ /* 0x000fec0003800000 */
.L_x_8252:
        /* <DEDUP_REMOVED lines=13> */
.L_x_8259:
        /* <DEDUP_REMOVED lines=21> */
.L_x_8263:
[----:B------:R-:W-:Y:S05]  /*3e90*/  BSYNC B1 ;  /* 0x0000000000017941 */ /* 0x000fea0003800000 */
.L_x_8262:
[----:B------:R-:W-:Y:S01]  /*3ea0*/  LEA R5, R0, 0x3b800000, 0x17 ;  /* 0x3b80000000057811 */ /* 0x000fe200078eb8ff */
[----:B------:R-:W-:-:S05]  /*3eb0*/  IMAD.SHL.U32 R0, R3, 0x100000, RZ ;  /* 0x0010000003007824 */ /* 0x000fca00078e00ff */
[----:B------:R-:W-:-:S07]  /*3ec0*/  LOP3.LUT R0, R5, R0, R6, 0xfe, !PT ;  /* 0x0000000005007212 */ /* 0x000fce00078efe06 */
.L_x_8261:
[----:B------:R-:W-:Y:S05]  /*3ed0*/  BSYNC B0 ;  /* 0x0000000000007941 */ /* 0x000fea0003800000 */
.L_x_8260:
[----:B------:R-:W-:-:S04]  /*3ee0*/  F2FP.F16.F32.PACK_AB R0, RZ, R0 ;  /* 0x00000000ff00723e */ /* 0x000fc800000000ff */
[----:B------:R-:W-:Y:S01]  /*3ef0*/  PRMT R19, R0, 0x7610, R19 ;  /* 0x0000761000137816 */ /* 0x000fe20000000013 */
[----:B------:R-:W-:Y:S06]  /*3f00*/  BRA `(.L_x_8245) ;  /* 0x0000000400287947 */ /* 0x000fec0003800000 */
.L_x_8258:
        /* <DEDUP_REMOVED lines=21> */
.L_x_8267:
[----:B------:R-:W-:Y:S05]  /*4060*/  BSYNC B1 ;  /* 0x0000000000017941 */ /* 0x000fea0003800000 */
.L_x_8266:
[----:B------:R-:W-:Y:S01]  /*4070*/  LEA R5, R0, 0x37800000, 0x17 ;  /* 0x3780000000057811 */ /* 0x000fe200078eb8ff */
[----:B------:R-:W-:-:S05]  /*4080*/  IMAD.SHL.U32 R0, R3, 0x200000, RZ ;  /* 0x0020000003007824 */ /* 0x000fca00078e00ff */
[----:B------:R-:W-:-:S07]  /*4090*/  LOP3.LUT R0, R5, R0, R6, 0xfe, !PT ;  /* 0x0000000005007212 */ /* 0x000fce00078efe06 */
.L_x_8265:
[----:B------:R-:W-:Y:S05]  /*40a0*/  BSYNC B0 ;  /* 0x0000000000007941 */ /* 0x000fea0003800000 */
.L_x_8264:
[----:B------:R-:W-:-:S04]  /*40b0*/  F2FP.F16.F32.PACK_AB R0, RZ, R0 ;  /* 0x00000000ff00723e */ /* 0x000fc800000000ff */
[----:B------:R-:W-:Y:S01]  /*40c0*/  PRMT R19, R0, 0x7610, R19 ;  /* 0x0000761000137816 */ /* 0x000fe20000000013 */
[----:B------:R-:W-:Y:S06]  /*40d0*/  BRA `(.L_x_8245) ;  /* 0x0000000000b47947 */ /* 0x000fec0003800000 */
.L_x_8257:
        /* <DEDUP_REMOVED lines=14> */
.L_x_8271:
[----:B------:R-:W-:Y:S05]  /*41c0*/  BSYNC B0 ;  /* 0x0000000000007941 */ /* 0x000fea0003800000 */
.L_x_8270:
[----:B------:R-:W-:-:S04]  /*41d0*/  F2FP.F16.F32.PACK_AB R0, RZ, R0 ;  /* 0x00000000ff00723e */ /* 0x000fc800000000ff */
[----:B------:R-:W-:Y:S01]  /*41e0*/  PRMT R19, R0, 0x7610, R19 ;  /* 0x0000761000137816 */ /* 0x000fe20000000013 */
[----:B------:R-:W-:Y:S06]  /*41f0*/  BRA `(.L_x_8245) ;  /* 0x00000000006c7947 */ /* 0x000fec0003800000 */
.L_x_8244:
        /* <DEDUP_REMOVED lines=16> */
.L_x_8272:
[----:B------:R-:W-:Y:S01]  /*4300*/  PRMT R19, RZ, 0x7610, R19 ;  /* 0x00007610ff137816 */ /* 0x000fe20000000013 */
[----:B------:R-:W-:Y:S06]  /*4310*/  BRA `(.L_x_8245) ;  /* 0x0000000000247947 */ /* 0x000fec0003800000 */
.L_x_8269:
[----:B------:R-:W2:Y:S02]  /*4320*/  LDG.E.64 R4, desc[UR36][R4.64] ;  /* 0x0000002404047981 */ /* 0x000ea4000c1e1b00 */
[----:B--2---:R-:W0:Y:S02]  /*4330*/  I2F.U64 R0, R4 ;  /* 0x0000000400007312 */ /* 0x004e240000301000 */
[----:B0-----:R-:W-:-:S04]  /*4340*/  F2FP.F16.F32.PACK_AB R0, RZ, R0 ;  /* 0x00000000ff00723e */ /* 0x001fc800000000ff */
[----:B------:R-:W-:Y:S01]  /*4350*/  PRMT R19, R0, 0x7610, R19 ;  /* 0x0000761000137816 */ /* 0x000fe20000000013 */
[----:B------:R-:W-:Y:S06]  /*4360*/  BRA `(.L_x_8245) ;  /* 0x0000000000107947 */ /* 0x000fec0003800000 */
.L_x_8268:
[----:B------:R-:W2:Y:S02]  /*4370*/  LDG.E R4, desc[UR36][R4.64] ;  /* 0x0000002404047981 */ /* 0x000ea4000c1e1900 */
[----:B--2---:R-:W-:-:S04]  /*4380*/  I2FP.F32.U32 R0, R4 ;  /* 0x0000000400007245 */ /* 0x004fc80000201000 */
[----:B------:R-:W-:-:S04]  /*4390*/  F2FP.F16.F32.PACK_AB R0, RZ, R0 ;  /* 0x00000000ff00723e */ /* 0x000fc800000000ff */
[----:B------:R-:W-:-:S07]  /*43a0*/  PRMT R19, R0, 0x7610, R19 ;  /* 0x0000761000137816 */ /* 0x000fce0000000013 */
.L_x_8245:
[----:B------:R-:W-:-:S07]  /*43b0*/  VIADD R27, R27, 0x80 ;  /* 0x000000801b1b7836 */ /* 0x000fce0000000000 */
.L_x_8206:
[----:B------:R-:W-:Y:S05]  /*43c0*/  BSYNC B6 ;  /* 0x0000000000067941 */ /* 0x000fea0003800000 */
.L_x_8205:
        /* <DEDUP_REMOVED lines=28> */
.L_x_8278:
[----:B------:R-:W2:Y:S02]  /*4590*/  LDG.E.U8 R4, desc[UR36][R4.64] ;  /* 0x0000002404047981 */ /* 0x000ea4000c1e1100 */
[----:B--2---:R-:W-:-:S04]  /*45a0*/  I2FP.F32.U32 R0, R4 ;  /* 0x0000000400007245 */ /* 0x004fc80000201000 */
[----:B------:R-:W-:-:S04]  /*45b0*/  F2FP.F16.F32.PACK_AB R0, RZ, R0 ;  /* 0x00000000ff00723e */ /* 0x000fc800000000ff */
[----:B------:R-:W-:Y:S01]  /*45c0*/  PRMT R23, R0, 0x7610, R23 ;  /* 0x0000761000177816 */ /* 0x000fe20000000017 */
[----:B------:R-:W-:Y:S06]  /*45d0*/  BRA `(.L_x_8280) ;  /* 0x0000000c00bc7947 */ /* 0x000fec0003800000 */
.L_x_8277:
        /* <DEDUP_REMOVED lines=11> */
.L_x_8282:
[----:B------:R-:W2:Y:S02]  /*4690*/  LDG.E R4, desc[UR36][R4.64] ;  /* 0x0000002404047981 */ /* 0x000ea4000c1e1900 */
[----:B--2---:R-:W-:-:S04]  /*46a0*/  I2FP.F32.S32 R0, R4 ;  /* 0x0000000400007245 */ /* 0x004fc80000201400 */
[----:B------:R-:W-:-:S04]  /*46b0*/  F2FP.F16.F32.PACK_AB R0, RZ, R0 ;  /* 0x00000000ff00723e */ /* 0x000fc800000000ff */
[----:B------:R-:W-:Y:S01]  /*46c0*/  PRMT R23, R0, 0x7610, R23 ;  /* 0x0000761000177816 */ /* 0x000fe20000000017 */
[----:B------:R-:W-:Y:S06]  /*46d0*/  BRA `(.L_x_8280) ;  /* 0x0000000c007c7947 */ /* 0x000fec0003800000 */
.L_x_8281:
[----:B------:R-:W2:Y:S02]  /*46e0*/  LDG.E.U16 R4, desc[UR36][R4.64] ;  /* 0x0000002404047981 */ /* 0x000ea4000c1e1500 */
[----:B--2---:R-:W0:Y:S02]  /*46f0*/  I2F.S16 R0, R4 ;  /* 0x0000000400007306 */ /* 0x004e240000101400 */
[----:B0-----:R-:W-:-:S04]  /*4700*/  F2FP.F16.F32.PACK_AB R0, RZ, R0 ;  /* 0x00000000ff00723e */ /* 0x001fc800000000ff */
[----:B------:R-:W-:Y:S01]  /*4710*/  PRMT R23, R0, 0x7610, R23 ;  /* 0x0000761000177816 */ /* 0x000fe20000000017 */
[----:B------:R-:W-:Y:S06]  /*4720*/  BRA `(.L_x_8280) ;  /* 0x0000000c00687947 */ /* 0x000fec0003800000 */
.L_x_8276:
        /* <DEDUP_REMOVED lines=9> */
.L_x_8284:
[----:B------:R1:W5:Y:S01]  /*47c0*/  LDG.E.U16 R23, desc[UR36][R4.64] ;  /* 0x0000002404177981 */ /* 0x000362000c1e1500 */
[----:B------:R-:W-:Y:S05]  /*47d0*/  BRA `(.L_x_8280) ;  /* 0x0000000c003c7947 */ /* 0x000fea0003800000 */
.L_x_8283:
        /* <DEDUP_REMOVED lines=9> */
.L_x_8286:
[----:B------:R0:W5:Y:S01]  /*4870*/  LDG.E.U16 R23, desc[UR36][R4.64] ;  /* 0x0000002404177981 */ /* 0x000162000c1e1500 */
[----:B------:R-:W-:Y:S05]  /*4880*/  BRA `(.L_x_8280) ;  /* 0x0000000c00107947 */ /* 0x000fea0003800000 */
.L_x_8285:
        /* <DEDUP_REMOVED lines=9> */
.L_x_8275:
        /* <DEDUP_REMOVED lines=14> */
.L_x_8289:
        /* <DEDUP_REMOVED lines=9> */
.L_x_8288:
        /* <DEDUP_REMOVED lines=28> */
.L_x_8291:
        /* <DEDUP_REMOVED lines=15> */
.L_x_8290:
[----:B------:R-:W2:Y:S02]  /*4d40*/  LDG.E.U16 R0, desc[UR36][R4.64] ;  /* 0x0000002404007981 */ /* 0x000ea4000c1e1500 */
[----:B--2---:R-:W-:-:S05]  /*4d50*/  IMAD.U32 R0, R0, 0x10000, RZ ;  /* 0x0001000000007824 */ /* 0x004fca00078e00ff */
[----:B------:R-:W-:-:S04]  /*4d60*/  F2FP.F16.F32.PACK_AB R0, RZ, R0 ;  /* 0x00000000ff00723e */ /* 0x000fc800000000ff */
[----:B------:R-:W-:Y:S01]  /*4d70*/  PRMT R23, R0, 0x7610, R23 ;  /* 0x0000761000177816 */ /* 0x000fe20000000017 */
[----:B------:R-:W-:Y:S06]  /*4d80*/  BRA `(.L_x_8280) ;  /* 0x0000000400d07947 */ /* 0x000fec0003800000 */
.L_x_8287:
        /* <DEDUP_REMOVED lines=13> */
.L_x_8294:
        /* <DEDUP_REMOVED lines=21> */
.L_x_8298:
[----:B------:R-:W-:Y:S05]  /*4fb0*/  BSYNC B1 ;  /* 0x0000000000017941 */ /* 0x000fea0003800000 */
.L_x_8297:
[----:B------:R-:W-:Y:S01]  /*4fc0*/  LEA R5, R0, 0x3b800000, 0x17 ;  /* 0x3b80000000057811 */ /* 0x000fe200078eb8ff */
[----:B------:R-:W-:-:S05]  /*4fd0*/  IMAD.SHL.U32 R0, R3, 0x100000, RZ ;  /* 0x0010000003007824 */ /* 0x000fca00078e00ff */
[----:B------:R-:W-:-:S07]  /*4fe0*/  LOP3.LUT R0, R5, R0, R6, 0xfe, !PT ;  /* 0x0000000005007212 */ /* 0x000fce00078efe06 */
.L_x_8296:
[----:B------:R-:W-:Y:S05]  /*4ff0*/  BSYNC B0 ;  /* 0x0000000000007941 */ /* 0x000fea0003800000 */
.L_x_8295:
[----:B------:R-:W-:-:S04]  /*5000*/  F2FP.F16.F32.PACK_AB R0, RZ, R0 ;  /* 0x00000000ff00723e */ /* 0x000fc800000000ff */
[----:B------:R-:W-:Y:S01]  /*5010*/  PRMT R23, R0, 0x7610, R23 ;  /* 0x0000761000177816 */ /* 0x000fe20000000017 */
[----:B------:R-:W-:Y:S06]  /*5020*/  BRA `(.L_x_8280) ;  /* 0x0000000400287947 */ /* 0x000fec0003800000 */
.L_x_8293:
        /* <DEDUP_REMOVED lines=21> */
.L_x_8302:
[----:B------:R-:W-:Y:S05]  /*5180*/  BSYNC B1 ;  /* 0x0000000000017941 */ /* 0x000fea0003800000 */
.L_x_8301:
[----:B------:R-:W-:Y:S01]  /*5190*/  LEA R5, R0, 0x37800000, 0x17 ;  /* 0x3780000000057811 */ /* 0x000fe200078eb8ff */
[----:B------:R-:W-:-:S05]  /*51a0*/  IMAD.SHL.U32 R0, R3, 0x200000, RZ ;  /* 0x0020000003007824 */ /* 0x000fca00078e00ff */
[----:B------:R-:W-:-:S07]  /*51b0*/  LOP3.LUT R0, R5, R0, R6, 0xfe, !PT ;  /* 0x0000000005007212 */ /* 0x000fce00078efe06 */
.L_x_8300:
[----:B------:R-:W-:Y:S05]  /*51c0*/  BSYNC B0 ;  /* 0x0000000000007941 */ /* 0x000fea0003800000 */
.L_x_8299:
[----:B------:R-:W-:-:S04]  /*51d0*/  F2FP.F16.F32.PACK_AB R0, RZ, R0 ;  /* 0x00000000ff00723e */ /* 0x000fc800000000ff */
[----:B------:R-:W-:Y:S01]  /*51e0*/  PRMT R23, R0, 0x7610, R23 ;  /* 0x0000761000177816 */ /* 0x000fe20000000017 */
[----:B------:R-:W-:Y:S06]  /*51f0*/  BRA `(.L_x_8280) ;  /* 0x0000000000b47947 */ /* 0x000fec0003800000 */
.L_x_8292:
        /* <DEDUP_REMOVED lines=14> */
.L_x_8306:
[----:B------:R-:W-:Y:S05]  /*52e0*/  BSYNC B0 ;  /* 0x0000000000007941 */ /* 0x000fea0003800000 */
.L_x_8305:
[----:B------:R-:W-:-:S04]  /*52f0*/  F2FP.F16.F32.PACK_AB R0, RZ, R0 ;  /* 0x00000000ff00723e */ /* 0x000fc800000000ff */
[----:B------:R-:W-:Y:S01]  /*5300*/  PRMT R23, R0, 0x7610, R23 ;  /* 0x0000761000177816 */ /* 0x000fe20000000017 */
[----:B------:R-:W-:Y:S06]  /*5310*/  BRA `(.L_x_8280) ;  /* 0x00000000006c7947 */ /* 0x000fec0003800000 */
.L_x_8279:
        /* <DEDUP_REMOVED lines=16> */
.L_x_8307:
[----:B------:R-:W-:Y:S01]  /*5420*/  PRMT R23, RZ, 0x7610, R23 ;  /* 0x00007610ff177816 */ /* 0x000fe20000000017 */
[----:B------:R-:W-:Y:S06]  /*5430*/  BRA `(.L_x_8280) ;  /* 0x0000000000247947 */ /* 0x000fec0003800000 */
.L_x_8304:
[----:B------:R-:W2:Y:S02]  /*5440*/  LDG.E.64 R4, desc[UR36][R4.64] ;  /* 0x0000002404047981 */ /* 0x000ea4000c1e1b00 */
[----:B--2---:R-:W0:Y:S02]  /*5450*/  I2F.U64 R0, R4 ;  /* 0x0000000400007312 */ /* 0x004e240000301000 */
[----:B0-----:R-:W-:-:S04]  /*5460*/  F2FP.F16.F32.PACK_AB R0, RZ, R0 ;  /* 0x00000000ff00723e */ /* 0x001fc800000000ff */
[----:B------:R-:W-:Y:S01]  /*5470*/  PRMT R23, R0, 0x7610, R23 ;  /* 0x0000761000177816 */ /* 0x000fe20000000017 */
[----:B------:R-:W-:Y:S06]  /*5480*/  BRA `(.L_x_8280) ;  /* 0x0000000000107947 */ /* 0x000fec0003800000 */
.L_x_8303:
[----:B------:R-:W2:Y:S02]  /*5490*/  LDG.E R4, desc[UR36][R4.64] ;  /* 0x0000002404047981 */ /* 0x000ea4000c1e1900 */
[----:B--2---:R-:W-:-:S04]  /*54a0*/  I2FP.F32.U32 R0, R4 ;  /* 0x0000000400007245 */ /* 0x004fc80000201000 */
[----:B------:R-:W-:-:S04]  /*54b0*/  F2FP.F16.F32.PACK_AB R0, RZ, R0 ;  /* 0x00000000ff00723e */ /* 0x000fc800000000ff */
[----:B------:R-:W-:-:S07]  /*54c0*/  PRMT R23, R0, 0x7610, R23 ;  /* 0x0000761000177816 */ /* 0x000fce0000000017 */
.L_x_8280:
        /* <DEDUP_REMOVED lines=22> */
.L_x_8311:
[----:B------:R-:W2:Y:S02]  /*5630*/  LDG.E.U8 R4, desc[UR36][R4.64] ;  /* 0x0000002404047981 */ /* 0x000ea4000c1e1100 */
[----:B--2---:R-:W-:-:S04]  /*5640*/  I2FP.F32.U32 R0, R4 ;  /* 0x0000000400007245 */ /* 0x004fc80000201000 */
[----:B------:R-:W-:-:S04]  /*5650*/  F2FP.F16.F32.PACK_AB R0, RZ, R0 ;  /* 0x00000000ff00723e */ /* 0x000fc800000000ff */
[----:B------:R-:W-:Y:S01]  /*5660*/  PRMT R24, R0, 0x7610, R24 ;  /* 0x0000761000187816 */ /* 0x000fe20000000018 */
[----:B------:R-:W-:Y:S06]  /*5670*/  BRA `(.L_x_8313) ;  /* 0x0000000c00bc7947 */ /* 0x000fec0003800000 */
.L_x_8310:
        /* <DEDUP_REMOVED lines=11> */
.L_x_8315:
[----:B------:R-:W2:Y:S02]  /*5730*/  LDG.E R4, desc[UR36][R4.64] ;  /* 0x0000002404047981 */ /* 0x000ea4000c1e1900 */
[----:B--2---:R-:W-:-:S04]  /*5740*/  I2FP.F32.S32 R0, R4 ;  /* 0x0000000400007245 */ /* 0x004fc80000201400 */
[----:B------:R-:W-:-:S04]  /*5750*/  F2FP.F16.F32.PACK_AB R0, RZ, R0 ;  /* 0x00000000ff00723e */ /* 0x000fc800000000ff */
[----:B------:R-:W-:Y:S01]  /*5760*/  PRMT R24, R0, 0x7610, R24 ;  /* 0x0000761000187816 */ /* 0x000fe20000000018 */
[----:B------:R-:W-:Y:S06]  /*5770*/  BRA `(.L_x_8313) ;  /* 0x0000000c007c7947 */ /* 0x000fec0003800000 */
.L_x_8314:
[----:B------:R-:W2:Y:S02]  /*5780*/  LDG.E.U16 R4, desc[UR36][R4.64] ;  /* 0x0000002404047981 */ /* 0x000ea4000c1e1500 */
[----:B--2---:R-:W0:Y:S02]  /*5790*/  I2F.S16 R0, R4 ;  /* 0x0000000400007306 */ /* 0x004e240000101400 */
[----:B0-----:R-:W-:-:S04]  /*57a0*/  F2FP.F16.F32.PACK_AB R0, RZ, R0 ;  /* 0x00000000ff00723e */ /* 0x001fc800000000ff */
[----:B------:R-:W-:Y:S01]  /*57b0*/  PRMT R24, R0, 0x7610, R24 ;  /* 0x0000761000187816 */ /* 0x000fe20000000018 */
[----:B------:R-:W-:Y:S06]  /*57c0*/  BRA `(.L_x_8313) ;  /* 0x0000000c00687947 */ /* 0x000fec0003800000 */
.L_x_8309:
        /* <DEDUP_REMOVED lines=9> */
.L_x_8317:
[----:B------:R1:W5:Y:S01]  /*5860*/  LDG.E.U16 R24, desc[UR36][R4.64] ;  /* 0x0000002404187981 */ /* 0x000362000c1e1500 */
[----:B------:R-:W-:Y:S05]  /*5870*/  BRA `(.L_x_8313) ;  /* 0x0000000c003c7947 */ /* 0x000fea0003800000 */
.L_x_8316:
        /* <DEDUP_REMOVED lines=9> */
.L_x_8319:
[----:B------:R0:W5:Y:S01]  /*5910*/  LDG.E.U16 R24, desc[UR36][R4.64] ;  /* 0x0000002404187981 */ /* 0x000162000c1e1500 */
[----:B------:R-:W-:Y:S05]  /*5920*/  BRA `(.L_x_8313) ;  /* 0x0000000c00107947 */ /* 0x000fea0003800000 */
.L_x_8318:
        /* <DEDUP_REMOVED lines=9> */
.L_x_8308:
        /* <DEDUP_REMOVED lines=14> */
.L_x_8322:
        /* <DEDUP_REMOVED lines=9> */
.L_x_8321:
        /* <DEDUP_REMOVED lines=28> */
.L_x_8324:
        /* <DEDUP_REMOVED lines=15> */
.L_x_8323:
[----:B------:R-:W2:Y:S02]  /*5de0*/  LDG.E.U16 R0, desc[UR36][R4.64] ;  /* 0x0000002404007981 */ /* 0x000ea4000c1e1500 */
[----:B--2---:R-:W-:-:S05]  /*5df0*/  IMAD.U32 R0, R0, 0x10000, RZ ;  /* 0x0001000000007824 */ /* 0x004fca00078e00ff */
[----:B------:R-:W-:-:S04]  /*5e00*/  F2FP.F16.F32.PACK_AB R0, RZ, R0 ;  /* 0x00000000ff00723e */ /* 0x000fc800000000ff */
[----:B------:R-:W-:Y:S01]  /*5e10*/  PRMT R24, R0, 0x7610, R24 ;  /* 0x0000761000187816 */ /* 0x000fe20000000018 */
[----:B------:R-:W-:Y:S06]  /*5e20*/  BRA `(.L_x_8313) ;  /* 0x0000000400d07947 */ /* 0x000fec0003800000 */
.L_x_8320:
        /* <DEDUP_REMOVED lines=13> */
.L_x_8327:
        /* <DEDUP_REMOVED lines=21> */
.L_x_8331:
[----:B------:R-:W-:Y:S05]  /*6050*/  BSYNC B1 ;  /* 0x0000000000017941 */ /* 0x000fea0003800000 */
.L_x_8330:
[----:B------:R-:W-:Y:S01]  /*6060*/  LEA R5, R0, 0x3b800000, 0x17 ;  /* 0x3b80000000057811 */ /* 0x000fe200078eb8ff */
[----:B------:R-:W-:-:S05]  /*6070*/  IMAD.SHL.U32 R0, R3, 0x100000, RZ ;  /* 0x0010000003007824 */ /* 0x000fca00078e00ff */
[----:B------:R-:W-:-:S07]  /*6080*/  LOP3.LUT R0, R5, R0, R6, 0xfe, !PT ;  /* 0x0000000005007212 */ /* 0x000fce00078efe06 */
.L_x_8329:
[----:B------:R-:W-:Y:S05]  /*6090*/  BSYNC B0 ;  /* 0x0000000000007941 */ /* 0x000fea0003800000 */
.L_x_8328:
[----:B------:R-:W-:-:S04]  /*60a0*/  F2FP.F16.F32.PACK_AB R0, RZ, R0 ;  /* 0x00000000ff00723e */ /* 0x000fc800000000ff */
[----:B------:R-:W-:Y:S01]  /*60b0*/  PRMT R24, R0, 0x7610, R24 ;  /* 0x0000761000187816 */ /* 0x000fe20000000018 */
[----:B------:R-:W-:Y:S06]  /*60c0*/  BRA `(.L_x_8313) ;  /* 0x0000000400287947 */ /* 0x000fec0003800000 */
.L_x_8326:
        /* <DEDUP_REMOVED lines=21> */
.L_x_8335:
[----:B------:R-:W-:Y:S05]  /*6220*/  BSYNC B1 ;  /* 0x0000000000017941 */ /* 0x000fea0003800000 */
.L_x_8334:
[----:B------:R-:W-:Y:S01]  /*6230*/  LEA R5, R0, 0x37800000, 0x17 ;  /* 0x3780000000057811 */ /* 0x000fe200078eb8ff */
[----:B------:R-:W-:-:S05]  /*6240*/  IMAD.SHL.U32 R0, R3, 0x200000, RZ ;  /* 0x0020000003007824 */ /* 0x000fca00078e00ff */
[----:B------:R-:W-:-:S07]  /*6250*/  LOP3.LUT R0, R5, R0, R6, 0xfe, !PT ;  /* 0x0000000005007212 */ /* 0x000fce00078efe06 */
.L_x_8333:
[----:B------:R-:W-:Y:S05]  /*6260*/  BSYNC B0 ;  /* 0x0000000000007941 */ /* 0x000fea0003800000 */
.L_x_8332:
[----:B------:R-:W-:-:S04]  /*6270*/  F2FP.F16.F32.PACK_AB R0, RZ, R0 ;  /* 0x00000000ff00723e */ /* 0x000fc800000000ff */
[----:B------:R-:W-:Y:S01]  /*6280*/  PRMT R24, R0, 0x7610, R24 ;  /* 0x0000761000187816 */ /* 0x000fe20000000018 */
[----:B------:R-:W-:Y:S06]  /*6290*/  BRA `(.L_x_8313) ;  /* 0x0000000000b47947 */ /* 0x000fec0003800000 */
.L_x_8325:
        /* <DEDUP_REMOVED lines=14> */
.L_x_8339:
[----:B------:R-:W-:Y:S05]  /*6380*/  BSYNC B0 ;  /* 0x0000000000007941 */ /* 0x000fea0003800000 */
.L_x_8338:
[----:B------:R-:W-:-:S04]  /*6390*/  F2FP.F16.F32.PACK_AB R0, RZ, R0 ;  /* 0x00000000ff00723e */ /* 0x000fc800000000ff */
[----:B------:R-:W-:Y:S01]  /*63a0*/  PRMT R24, R0, 0x7610, R24 ;  /* 0x0000761000187816 */ /* 0x000fe20000000018 */
[----:B------:R-:W-:Y:S06]  /*63b0*/  BRA `(.L_x_8313) ;  /* 0x00000000006c7947 */ /* 0x000fec0003800000 */
.L_x_8312:
        /* <DEDUP_REMOVED lines=16> */
.L_x_8340:
[----:B------:R-:W-:Y:S01]  /*64c0*/  PRMT R24, RZ, 0x7610, R24 ;  /* 0x00007610ff187816 */ /* 0x000fe20000000018 */
[----:B------:R-:W-:Y:S06]  /*64d0*/  BRA `(.L_x_8313) ;  /* 0x0000000000247947 */ /* 0x000fec0003800000 */
.L_x_8337:
[----:B------:R-:W2:Y:S02]  /*64e0*/  LDG.E.64 R4, desc[UR36][R4.64] ;  /* 0x0000002404047981 */ /* 0x000ea4000c1e1b00 */
[----:B--2---:R-:W0:Y:S02]  /*64f0*/  I2F.U64 R0, R4 ;  /* 0x0000000400007312 */ /* 0x004e240000301000 */
[----:B0-----:R-:W-:-:S04]  /*6500*/  F2FP.F16.F32.PACK_AB R0, RZ, R0 ;  /* 0x00000000ff00723e */ /* 0x001fc800000000ff */
[----:B------:R-:W-:Y:S01]  /*6510*/  PRMT R24, R0, 0x7610, R24 ;  /* 0x0000761000187816 */ /* 0x000fe20000000018 */
[----:B------:R-:W-:Y:S06]  /*6520*/  BRA `(.L_x_8313) ;  /* 0x0000000000107947 */ /* 0x000fec0003800000 */
.L_x_8336:
[----:B------:R-:W2:Y:S02]  /*6530*/  LDG.E R4, desc[UR36][R4.64] ;  /* 0x0000002404047981 */ /* 0x000ea4000c1e1900 */
[----:B--2---:R-:W-:-:S04]  /*6540*/  I2FP.F32.U32 R0, R4 ;  /* 0x0000000400007245 */ /* 0x004fc80000201000 */
[----:B------:R-:W-:-:S04]  /*6550*/  F2FP.F16.F32.PACK_AB R0, RZ, R0 ;  /* 0x00000000ff00723e */ /* 0x000fc800000000ff */
[----:B------:R-:W-:-:S07]  /*6560*/  PRMT R24, R0, 0x7610, R24 ;  /* 0x0000761000187816 */ /* 0x000fce0000000018 */
.L_x_8313:
[----:B------:R-:W-:-:S07]  /*6570*/  VIADD R27, R27, 0x80 ;  /* 0x000000801b1b7836 */ /* 0x000fce0000000000 */
.L_x_8274:
[----:B------:R-:W-:Y:S05]  /*6580*/  BSYNC B6 ;  /* 0x0000000000067941 */ /* 0x000fea0003800000 */
.L_x_8273:
        /* <DEDUP_REMOVED lines=26> */
.L_x_8346:
[----:B------:R-:W2:Y:S02]  /*6730*/  LDG.E.U8 R4, desc[UR36][R4.64] ;  /* 0x0000002404047981 */ /* 0x000ea4000c1e1100 */
[----:B--2---:R-:W-:-:S04]  /*6740*/  I2FP.F32.U32 R0, R4 ;  /* 0x0000000400007245 */ /* 0x004fc80000201000 */
[----:B------:R-:W-:-:S04]  /*6750*/  F2FP.F16.F32.PACK_AB R0, RZ, R0 ;  /* 0x00000000ff00723e */ /* 0x000fc800000000ff */
[----:B------:R-:W-:Y:S01]  /*6760*/  PRMT R22, R0, 0x7610, R22 ;  /* 0x0000761000167816 */ /* 0x000fe20000000016 */
[----:B------:R-:W-:Y:S06]  /*6770*/  BRA `(.L_x_8348) ;  /* 0x0000000c00bc7947 */ /* 0x000fec0003800000 */
.L_x_8345:
        /* <DEDUP_REMOVED lines=11> */
.L_x_8350:
[----:B------:R-:W2:Y:S02]  /*6830*/  LDG.E R4, desc[UR36][R4.64] ;  /* 0x0000002404047981 */ /* 0x000ea4000c1e1900 */
[----:B--2---:R-:W-:-:S04]  /*6840*/  I2FP.F32.S32 R0, R4 ;  /* 0x0000000400007245 */ /* 0x004fc80000201400 */
[----:B------:R-:W-:-:S04]  /*6850*/  F2FP.F16.F32.PACK_AB R0, RZ, R0 ;  /* 0x00000000ff00723e */ /* 0x000fc800000000ff */
[----:B------:R-:W-:Y:S01]  /*6860*/  PRMT R22, R0, 0x7610, R22 ;  /* 0x0000761000167816 */ /* 0x000fe20000000016 */
[----:B------:R-:W-:Y:S06]  /*6870*/  BRA `(.L_x_8348) ;  /* 0x0000000c007c7947 */ /* 0x000fec0003800000 */
.L_x_8349:
[----:B------:R-:W2:Y:S02]  /*6880*/  LDG.E.U16 R4, desc[UR36][R4.64] ;  /* 0x0000002404047981 */ /* 0x000ea4000c1e1500 */
[----:B--2---:R-:W0:Y:S02]  /*6890*/  I2F.S16 R0, R4 ;  /* 0x0000000400007306 */ /* 0x004e240000101400 */
[----:B0-----:R-:W-:-:S04]  /*68a0*/  F2FP.F16.F32.PACK_AB R0, RZ, R0 ;  /* 0x00000000ff00723e */ /* 0x001fc800000000ff */
[----:B------:R-:W-:Y:S01]  /*68b0*/  PRMT R22, R0, 0x7610, R22 ;  /* 0x0000761000167816 */ /* 0x000fe20000000016 */
[----:B------:R-:W-:Y:S06]  /*68c0*/  BRA `(.L_x_8348) ;  /* 0x0000000c00687947 */ /* 0x000fec0003800000 */
.L_x_8344:
        /* <DEDUP_REMOVED lines=9> */
.L_x_8352:
[----:B------:R0:W5:Y:S01]  /*6960*/  LDG.E.U16 R22, desc[UR36][R4.64] ;  /* 0x0000002404167981 */ /* 0x000162000c1e1500 */
[----:B------:R-:W-:Y:S05]  /*6970*/  BRA `(.L_x_8348) ;  /* 0x0000000c003c7947 */ /* 0x000fea0003800000 */
.L_x_8351:
        /* <DEDUP_REMOVED lines=9> */
.L_x_8354:
[----:B------:R1:W5:Y:S01]  /*6a10*/  LDG.E.U16 R22, desc[UR36][R4.64] ;  /* 0x0000002404167981 */ /* 0x000362000c1e1500 */
[----:B------:R-:W-:Y:S05]  /*6a20*/  BRA `(.L_x_8348) ;  /* 0x0000000c00107947 */ /* 0x000fea0003800000 */
.L_x_8353:
        /* <DEDUP_REMOVED lines=9> */
.L_x_8343:
        /* <DEDUP_REMOVED lines=14> */
.L_x_8357:
        /* <DEDUP_REMOVED lines=9> */
.L_x_8356:
        /* <DEDUP_REMOVED lines=28> */
.L_x_8359:
        /* <DEDUP_REMOVED lines=15> */
.L_x_8358:
[----:B------:R-:W2:Y:S02]  /*6ee0*/  LDG.E.U16 R0, desc[UR36][R4.64] ;  /* 0x0000002404007981 */ /* 0x000ea4000c1e1500 */
[----:B--2---:R-:W-:-:S05]  /*6ef0*/  IMAD.U32 R0, R0, 0x10000, RZ ;  /* 0x0001000000007824 */ /* 0x004fca00078e00ff */
[----:B------:R-:W-:-:S04]  /*6f00*/  F2FP.F16.F32.PACK_AB R0, RZ, R0 ;  /* 0x00000000ff00723e */ /* 0x000fc800000000ff */
[----:B------:R-:W-:Y:S01]  /*6f10*/  PRMT R22, R0, 0x7610, R22 ;  /* 0x0000761000167816 */ /* 0x000fe20000000016 */
[----:B------:R-:W-:Y:S06]  /*6f20*/  BRA `(.L_x_8348) ;  /* 0x0000000400d07947 */ /* 0x000fec0003800000 */
.L_x_8355:
        /* <DEDUP_REMOVED lines=13> */
.L_x_8362:
        /* <DEDUP_REMOVED lines=21> */
.L_x_8366:
[----:B------:R-:W-:Y:S05]  /*7150*/  BSYNC B1 ;  /* 0x0000000000017941 */ /* 0x000fea0003800000 */
.L_x_8365:
[----:B------:R-:W-:Y:S01]  /*7160*/  LEA R5, R0, 0x3b800000, 0x17 ;  /* 0x3b80000000057811 */ /* 0x000fe200078eb8ff */
[----:B------:R-:W-:-:S05]  /*7170*/  IMAD.SHL.U32 R0, R3, 0x100000, RZ ;  /* 0x0010000003007824 */ /* 0x000fca00078e00ff */
[----:B------:R-:W-:-:S07]  /*7180*/  LOP3.LUT R0, R5, R0, R6, 0xfe, !PT ;  /* 0x0000000005007212 */ /* 0x000fce00078efe06 */
.L_x_8364:
[----:B------:R-:W-:Y:S05]  /*7190*/  BSYNC B0 ;  /* 0x0000000000007941 */ /* 0x000fea0003800000 */
.L_x_8363:
[----:B------:R-:W-:-:S04]  /*71a0*/  F2FP.F16.F32.PACK_AB R0, RZ, R0 ;  /* 0x00000000ff00723e */ /* 0x000fc800000000ff */
[----:B------:R-:W-:Y:S01]  /*71b0*/  PRMT R22, R0, 0x7610, R22 ;  /* 0x0000761000167816 */ /* 0x000fe20000000016 */
[----:B------:R-:W-:Y:S06]  /*71c0*/  BRA `(.L_x_8348) ;  /* 0x0000000400287947 */ /* 0x000fec0003800000 */
.L_x_8361:
        /* <DEDUP_REMOVED lines=21> */
.L_x_8370:
[----:B------:R-:W-:Y:S05]  /*7320*/  BSYNC B1 ;  /* 0x0000000000017941 */ /* 0x000fea0003800000 */
.L_x_8369:
[----:B------:R-:W-:Y:S01]  /*7330*/  LEA R5, R0, 0x37800000, 0x17 ;  /* 0x3780000000057811 */ /* 0x000fe200078eb8ff */
[----:B------:R-:W-:-:S05]  /*7340*/  IMAD.SHL.U32 R0, R3, 0x200000, RZ ;  /* 0x0020000003007824 */ /* 0x000fca00078e00ff */
[----:B------:R-:W-:-:S07]  /*7350*/  LOP3.LUT R0, R5, R0, R6, 0xfe, !PT ;  /* 0x0000000005007212 */ /* 0x000fce00078efe06 */
.L_x_8368:
[----:B------:R-:W-:Y:S05]  /*7360*/  BSYNC B0 ;  /* 0x0000000000007941 */ /* 0x000fea0003800000 */
.L_x_8367:
[----:B------:R-:W-:-:S04]  /*7370*/  F2FP.F16.F32.PACK_AB R0, RZ, R0 ;  /* 0x00000000ff00723e */ /* 0x000fc800000000ff */
[----:B------:R-:W-:Y:S01]  /*7380*/  PRMT R22, R0, 0x7610, R22 ;  /* 0x0000761000167816 */ /* 0x000fe20000000016 */
[----:B------:R-:W-:Y:S06]  /*7390*/  BRA `(.L_x_8348) ;  /* 0x0000000000b47947 */ /* 0x000fec0003800000 */
.L_x_8360:
        /* <DEDUP_REMOVED lines=14> */
.L_x_8374:
[----:B------:R-:W-:Y:S05]  /*7480*/  BSYNC B0 ;  /* 0x0000000000007941 */ /* 0x000fea0003800000 */
.L_x_8373:
[----:B------:R-:W-:-:S04]  /*7490*/  F2FP.F16.F32.PACK_AB R0, RZ, R0 ;  /* 0x00000000ff00723e */ /* 0x000fc800000000ff */
[----:B------:R-:W-:Y:S01]  /*74a0*/  PRMT R22, R0, 0x7610, R22 ;  /* 0x0000761000167816 */ /* 0x000fe20000000016 */
[----:B------:R-:W-:Y:S06]  /*74b0*/  BRA `(.L_x_8348) ;  /* 0x00000000006c7947 */ /* 0x000fec0003800000 */
.L_x_8347:
        /* <DEDUP_REMOVED lines=16> */
.L_x_8375:
[----:B------:R-:W-:Y:S01]  /*75c0*/  PRMT R22, RZ, 0x7610, R22 ;  /* 0x00007610ff167816 */ /* 0x000fe20000000016 */
[----:B------:R-:W-:Y:S06]  /*75d0*/  BRA `(.L_x_8348) ;  /* 0x0000000000247947 */ /* 0x000fec0003800000 */
.L_x_8372:
[----:B------:R-:W2:Y:S02]  /*75e0*/  LDG.E.64 R4, desc[UR36][R4.64] ;  /* 0x0000002404047981 */ /* 0x000ea4000c1e1b00 */
[----:B--2---:R-:W0:Y:S02]  /*75f0*/  I2F.U64 R0, R4 ;  /* 0x0000000400007312 */ /* 0x004e240000301000 */
[----:B0-----:R-:W-:-:S04]  /*7600*/  F2FP.F16.F32.PACK_AB R0, RZ, R0 ;  /* 0x00000000ff00723e */ /* 0x001fc800000000ff */
[----:B------:R-:W-:Y:S01]  /*7610*/  PRMT R22, R0, 0x7610, R22 ;  /* 0x0000761000167816 */ /* 0x000fe20000000016 */
[----:B------:R-:W-:Y:S06]  /*7620*/  BRA `(.L_x_8348) ;  /* 0x0000000000107947 */ /* 0x000fec0003800000 */
.L_x_8371:
[----:B------:R-:W2:Y:S02]  /*7630*/  LDG.E R4, desc[UR36][R4.64] ;  /* 0x0000002404047981 */ /* 0x000ea4000c1e1900 */
[----:B--2---:R-:W-:-:S04]  /*7640*/  I2FP.F32.U32 R0, R4 ;  /* 0x0000000400007245 */ /* 0x004fc80000201000 */
[----:B------:R-:W-:-:S04]  /*7650*/  F2FP.F16.F32.PACK_AB R0, RZ, R0 ;  /* 0x00000000ff00723e */ /* 0x000fc800000000ff */
[----:B------:R-:W-:-:S07]  /*7660*/  PRMT R22, R0, 0x7610, R22 ;  /* 0x0000761000167816 */ /* 0x000fce0000000016 */
.L_x_8348:
        /* <DEDUP_REMOVED lines=21> */
.L_x_8379:
[----:B------:R-:W2:Y:S02]  /*77c0*/  LDG.E.U8 R4, desc[UR36][R4.64] ;  /* 0x0000002404047981 */ /* 0x000ea4000c1e1100 */
[----:B--2---:R-:W-:-:S04]  /*77d0*/  I2FP.F32.U32 R0, R4 ;  /* 0x0000000400007245 */ /* 0x004fc80000201000 */
[----:B------:R-:W-:Y:S01]  /*77e0*/  F2FP.F16.F32.PACK_AB R0, RZ, R0 ;  /* 0x00000000ff00723e */ /* 0x000fe200000000ff */
[----:B------:R-:W-:Y:S06]  /*77f0*/  BRA `(.L_x_8342) ;  /* 0x0000000c00847947 */ /* 0x000fec0003800000 */
.L_x_8378:
        /* <DEDUP_REMOVED lines=10> */
.L_x_8382:
[----:B------:R-:W2:Y:S02]  /*78a0*/  LDG.E R4, desc[UR36][R4.64] ;  /* 0x0000002404047981 */ /* 0x000ea4000c1e1900 */
[----:B--2---:R-:W-:-:S04]  /*78b0*/  I2FP.F32.S32 R0, R4 ;  /* 0x0000000400007245 */ /* 0x004fc80000201400 */
[----:B------:R-:W-:Y:S01]  /*78c0*/  F2FP.F16.F32.PACK_AB R0, RZ, R0 ;  /* 0x00000000ff00723e */ /* 0x000fe200000000ff */
[----:B------:R-:W-:Y:S06]  /*78d0*/  BRA `(.L_x_8342) ;  /* 0x0000000c004c7947 */ /* 0x000fec0003800000 */
.L_x_8381:
[----:B------:R-:W2:Y:S02]  /*78e0*/  LDG.E.U16 R4, desc[UR36][R4.64] ;  /* 0x0000002404047981 */ /* 0x000ea4000c1e1500 */
[----:B--2---:R-:W0:Y:S02]  /*78f0*/  I2F.S16 R0, R4 ;  /* 0x0000000400007306 */ /* 0x004e240000101400 */
[----:B0-----:R-:W-:Y:S01]  /*7900*/  F2FP.F16.F32.PACK_AB R0, RZ, R0 ;  /* 0x00000000ff00723e */ /* 0x001fe200000000ff */
[----:B------:R-:W-:Y:S06]  /*7910*/  BRA `(.L_x_8342) ;  /* 0x0000000c003c7947 */ /* 0x000fec0003800000 */
.L_x_8377:
        /* <DEDUP_REMOVED lines=9> */
.L_x_8384:
[----:B------:R2:W5:Y:S01]  /*79b0*/  LDG.E.U16 R0, desc[UR36][R4.64] ;  /* 0x0000002404007981 */ /* 0x000562000c1e1500 */
[----:B------:R-:W-:Y:S05]  /*79c0*/  BRA `(.L_x_8342) ;  /* 0x0000000c00107947 */ /* 0x000fea0003800000 */
.L_x_8383:
        /* <DEDUP_REMOVED lines=9> */
.L_x_8386:
[----:B------:R3:W5:Y:S01]  /*7a60*/  LDG.E.U16 R0, desc[UR36][R4.64] ;  /* 0x0000002404007981 */ /* 0x000762000c1e1500 */
[----:B------:R-:W-:Y:S05]  /*7a70*/  BRA `(.L_x_8342) ;  /* 0x0000000800e47947 */ /* 0x000fea0003800000 */
.L_x_8385:
        /* <DEDUP_REMOVED lines=8> */
.L_x_8376:
        /* <DEDUP_REMOVED lines=13> */
.L_x_8389:
        /* <DEDUP_REMOVED lines=8> */
.L_x_8388:
        /* <DEDUP_REMOVED lines=28> */
.L_x_8391:
        /* <DEDUP_REMOVED lines=14> */
.L_x_8390:
[----:B------:R-:W2:Y:S02]  /*7ef0*/  LDG.E.U16 R0, desc[UR36][R4.64] ;  /* 0x0000002404007981 */ /* 0x000ea4000c1e1500 */
[----:B--2---:R-:W-:-:S05]  /*7f00*/  IMAD.U32 R0, R0, 0x10000, RZ ;  /* 0x0001000000007824 */ /* 0x004fca00078e00ff */
[----:B------:R-:W-:Y:S01]  /*7f10*/  F2FP.F16.F32.PACK_AB R0, RZ, R0 ;  /* 0x00000000ff00723e */ /* 0x000fe200000000ff */
[----:B------:R-:W-:Y:S06]  /*7f20*/  BRA `(.L_x_8342) ;  /* 0x0000000400b87947 */ /* 0x000fec0003800000 */
.L_x_8387:
        /* <DEDUP_REMOVED lines=12> */
.L_x_8394:
        /* <DEDUP_REMOVED lines=21> */
.L_x_8398:
[----:B------:R-:W-:Y:S05]  /*8140*/  BSYNC B1 ;  /* 0x0000000000017941 */ /* 0x000fea0003800000 */
.L_x_8397:
[----:B------:R-:W-:Y:S01]  /*8150*/  LEA R5, R0, 0x3b800000, 0x17 ;  /* 0x3b80000000057811 */ /* 0x000fe200078eb8ff */
[----:B------:R-:W-:-:S05]  /*8160*/  IMAD.SHL.U32 R0, R3, 0x100000, RZ ;  /* 0x0010000003007824 */ /* 0x000fca00078e00ff */
[----:B------:R-:W-:-:S07]  /*8170*/  LOP3.LUT R0, R5, R0, R6, 0xfe, !PT ;  /* 0x0000000005007212 */ /* 0x000fce00078efe06 */
.L_x_8396:
[----:B------:R-:W-:Y:S05]  /*8180*/  BSYNC B0 ;  /* 0x0000000000007941 */ /* 0x000fea0003800000 */
.L_x_8395:
[----:B------:R-:W-:Y:S01]  /*8190*/  F2FP.F16.F32.PACK_AB R0, RZ, R0 ;  /* 0x00000000ff00723e */ /* 0x000fe200000000ff */
[----:B------:R-:W-:Y:S06]  /*81a0*/  BRA `(.L_x_8342) ;  /* 0x0000000400187947 */ /* 0x000fec0003800000 */
.L_x_8393:
        /* <DEDUP_REMOVED lines=21> */
.L_x_8402:
[----:B------:R-:W-:Y:S05]  /*8300*/  BSYNC B1 ;  /* 0x0000000000017941 */ /* 0x000fea0003800000 */
.L_x_8401:
[----:B------:R-:W-:Y:S01]  /*8310*/  LEA R5, R0, 0x37800000, 0x17 ;  /* 0x3780000000057811 */ /* 0x000fe200078eb8ff */
[----:B------:R-:W-:-:S05]  /*8320*/  IMAD.SHL.U32 R0, R3, 0x200000, RZ ;  /* 0x0020000003007824 */ /* 0x000fca00078e00ff */
[----:B------:R-:W-:-:S07]  /*8330*/  LOP3.LUT R0, R5, R0, R6, 0xfe, !PT ;  /* 0x0000000005007212 */ /* 0x000fce00078efe06 */
.L_x_8400:
[----:B------:R-:W-:Y:S05]  /*8340*/  BSYNC B0 ;  /* 0x0000000000007941 */ /* 0x000fea0003800000 */
.L_x_8399:
[----:B------:R-:W-:Y:S01]  /*8350*/  F2FP.F16.F32.PACK_AB R0, RZ, R0 ;  /* 0x00000000ff00723e */ /* 0x000fe200000000ff */
[----:B------:R-:W-:Y:S06]  /*8360*/  BRA `(.L_x_8342) ;  /* 0x0000000000a87947 */ /* 0x000fec0003800000 */
.L_x_8392:
        /* <DEDUP_REMOVED lines=14> */
.L_x_8406:
[----:B------:R-:W-:Y:S05]  /*8450*/  BSYNC B0 ;  /* 0x0000000000007941 */ /* 0x000fea0003800000 */
.L_x_8405:
[----:B------:R-:W-:Y:S01]  /*8460*/  F2FP.F16.F32.PACK_AB R0, RZ, R0 ;  /* 0x00000000ff00723e */ /* 0x000fe200000000ff */
[----:B------:R-:W-:Y:S06]  /*8470*/  BRA `(.L_x_8342) ;  /* 0x0000000000647947 */ /* 0x000fec0003800000 */
.L_x_8380:
        /* <DEDUP_REMOVED lines=16> */
.L_x_8407:
[----:B------:R-:W-:Y:S01]  /*8580*/  PRMT R0, RZ, 0x7610, R0 ;  /* 0x00007610ff007816 */ /* 0x000fe20000000000 */
[----:B------:R-:W-:Y:S06]  /*8590*/  BRA `(.L_x_8342) ;  /* 0x00000000001c7947 */ /* 0x000fec0003800000 */
.L_x_8404:
[----:B------:R-:W2:Y:S02]  /*85a0*/  LDG.E.64 R4, desc[UR36][R4.64] ;  /* 0x0000002404047981 */ /* 0x000ea4000c1e1b00 */
[----:B--2---:R-:W0:Y:S02]  /*85b0*/  I2F.U64 R0, R4 ;  /* 0x0000000400007312 */ /* 0x004e240000301000 */
[----:B0-----:R-:W-:Y:S01]  /*85c0*/  F2FP.F16.F32.PACK_AB R0, RZ, R0 ;  /* 0x00000000ff00723e */ /* 0x001fe200000000ff */
[----:B------:R-:W-:Y:S06]  /*85d0*/  BRA `(.L_x_8342) ;  /* 0x00000000000c7947 */ /* 0x000fec0003800000 */
.L_x_8403:
[----:B------:R-:W2:Y:S02]  /*85e0*/  LDG.E R4, desc[UR36][R4.64] ;  /* 0x0000002404047981 */ /* 0x000ea4000c1e1900 */
[----:B--2---:R-:W-:-:S04]  /*85f0*/  I2FP.F32.U32 R0, R4 ;  /* 0x0000000400007245 */ /* 0x004fc80000201000 */
[----:B------:R-:W-:-:S07]  /*8600*/  F2FP.F16.F32.PACK_AB R0, RZ, R0 ;  /* 0x00000000ff00723e */ /* 0x000fce00000000ff */
.L_x_8342:
[----:B------:R-:W-:Y:S05]  /*8610*/  BSYNC B6 ;  /* 0x0000000000067941 */ /* 0x000fea0003800000 */
.L_x_8341:
        /* <DEDUP_REMOVED lines=14> */
[----:B------:R-:W-:Y:S01]  /*8700*/  @!P3 FMNMX.FTZ R3, R3, R4, !PT ;  /* 0x000000040303b209 */ /* 0x000fe20007810000 */
[----:B------:R-:W-:Y:S02]  /*8710*/  @!P2 HADD2.F32 R22, -RZ, R22.H0_H0 ;  /* 0x20000016ff16a230 */ /* 0x000fe40000004100 */
[----:B------:R-:W-:Y:S01]  /*8720*/  @!P2 HADD2.F32 R7, -RZ, R0.H0_H0 ;  /* 0x20000000ff07a230 */ /* 0x000fe20000004100 */
[----:B------:R-:W-:Y:S01]  /*8730*/  @!P1 FMNMX.FTZ R23, R23, R24, !PT ;  /* 0x0000001817179209 */ /* 0x000fe20007810000 */
[----:B------:R-:W-:Y:S01]  /*8740*/  @!P0 HADD2.F32 R5, -RZ, R16.H0_H0 ;  /* 0x20000010ff058230 */ /* 0x000fe20000004100 */
[----:B------:R-:W-:Y:S01]  /*8750*/  @!P3 F2FP.F16.F32.PACK_AB R0, RZ, R3 ;  /* 0x00000003ff00b23e */ /* 0x000fe200000000ff */
[----:B------:R-:W-:Y:S01]  /*8760*/  @!P0 HADD2.F32 R6, -RZ, R19.H0_H0 ;  /* 0x20000013ff068230 */ /* 0x000fe20000004100 */
[----:B------:R-:W-:-:S02]  /*8770*/  @!P2 FMNMX.FTZ R7, R22, R7, !PT ;  /* 0x000000071607a209 */ /* 0x000fc40007810000 */
[----:B------:R-:W-:Y:S02]  /*8780*/  @!P1 F2FP.F16.F32.PACK_AB R17, RZ, R23 ;  /* 0x00000017ff11923e */ /* 0x000fe400000000ff */
[----:B------:R-:W-:Y:S02]  /*8790*/  @!P0 FMNMX.FTZ R5, R5, R6, !PT ;  /* 0x0000000605058209 */ /* 0x000fe40007810000 */
        /* <DEDUP_REMOVED lines=25> */
.L_x_8413:
[----:B------:R-:W-:Y:S02]  /*8930*/  HADD2.F32 R5, -RZ, R0.H0_H0 ;  /* 0x20000000ff057230 */ /* 0x000fe40000004100 */
[----:B------:R-:W-:-:S04]  /*8940*/  IMAD.MOV.U32 R25, RZ, RZ, R26 ;  /* 0x000000ffff197224 */ /* 0x000fc800078e001a */
[----:B------:R-:W0:Y:S02]  /*8950*/  F2I.S64.TRUNC R4, R5 ;  /* 0x0000000500047311 */ /* 0x000e24000020d900 */
[----:B0-----:R0:W-:Y:S01]  /*8960*/  STG.E.U8 desc[UR36][R8.64], R4 ;  /* 0x0000000408007986 */ /* 0x0011e2000c101124 */
[----:B------:R-:W-:Y:S05]  /*8970*/  BRA `(.L_x_8409) ;  /* 0x0000000c00d47947 */ /* 0x000fea0003800000 */
.L_x_8412:
        /* <DEDUP_REMOVED lines=11> */
.L_x_8416:
[----:B------:R-:W-:Y:S02]  /*8a30*/  HADD2.F32 R0, -RZ, R0.H0_H0 ;  /* 0x20000000ff007230 */ /* 0x000fe40000004100 */
[----:B------:R-:W-:Y:S02]  /*8a40*/  IMAD.MOV.U32 R25, RZ, RZ, R26 ;  /* 0x000000ffff197224 */ /* 0x000fe400078e001a */
[----:B------:R-:W0:Y:S02]  /*8a50*/  F2I.FTZ.TRUNC.NTZ R3, R0 ;  /* 0x0000000000037305 */ /* 0x000e24000021f100 */
[----:B0-----:R0:W-:Y:S01]  /*8a60*/  STG.E desc[UR36][R8.64], R3 ;  /* 0x0000000308007986 */ /* 0x0011e2000c101924 */
[----:B------:R-:W-:Y:S05]  /*8a70*/  BRA `(.L_x_8409) ;  /* 0x0000000c00947947 */ /* 0x000fea0003800000 */
.L_x_8415:
[----:B------:R-:W-:Y:S02]  /*8a80*/  HADD2.F32 R0, -RZ, R0.H0_H0 ;  /* 0x20000000ff007230 */ /* 0x000fe40000004100 */
[----:B------:R-:W-:Y:S02]  /*8a90*/  IMAD.MOV.U32 R25, RZ, RZ, R26 ;  /* 0x000000ffff197224 */ /* 0x000fe400078e001a */
[----:B------:R-:W0:Y:S02]  /*8aa0*/  F2I.FTZ.TRUNC.NTZ R3, R0 ;  /* 0x0000000000037305 */ /* 0x000e24000021f100 */
[----:B0-----:R0:W-:Y:S01]  /*8ab0*/  STG.E.U16 desc[UR36][R8.64], R3 ;  /* 0x0000000308007986 */ /* 0x0011e2000c101524 */
[----:B------:R-:W-:Y:S05]  /*8ac0*/  BRA `(.L_x_8409) ;  /* 0x0000000c00807947 */ /* 0x000fea0003800000 */
.L_x_8411:
        /* <DEDUP_REMOVED lines=10> */
.L_x_8418:
[----:B------:R0:W-:Y:S01]  /*8b70*/  STG.E.U16 desc[UR36][R8.64], R0 ;  /* 0x0000000008007986 */ /* 0x0001e2000c101524 */
[----:B------:R-:W-:Y:S01]  /*8b80*/  IMAD.MOV.U32 R25, RZ, RZ, R26 ;  /* 0x000000ffff197224 */ /* 0x000fe200078e001a */
[----:B------:R-:W-:Y:S06]  /*8b90*/  BRA `(.L_x_8409) ;  /* 0x0000000c004c7947 */ /* 0x000fec0003800000 */
.L_x_8417:
        /* <DEDUP_REMOVED lines=11> */
.L_x_8420:
[----:B------:R-:W-:Y:S02]  /*8c50*/  HADD2.F32 R0, -RZ, R0.H0_H0 ;  /* 0x20000000ff007230 */ /* 0x000fe40000004100 */
[----:B------:R-:W-:-:S03]  /*8c60*/  IMAD.MOV.U32 R25, RZ, RZ, R26 ;  /* 0x000000ffff197224 */ /* 0x000fc600078e001a */
[----:B------:R-:W-:-:S04]  /*8c70*/  F2FP.F16.F32.PACK_AB R0, RZ, R0 ;  /* 0x00000000ff00723e */ /* 0x000fc800000000ff */
[----:B------:R-:W-:-:S05]  /*8c80*/  PRMT R0, R0, 0x5410, RZ ;  /* 0x0000541000007816 */ /* 0x000fca00000000ff */
[----:B------:R3:W-:Y:S01]  /*8c90*/  STG.E desc[UR36][R8.64], R0 ;  /* 0x0000000008007986 */ /* 0x0007e2000c101924 */
[----:B------:R-:W-:Y:S05]  /*8ca0*/  BRA `(.L_x_8409) ;  /* 0x0000000c00087947 */ /* 0x000fea0003800000 */
.L_x_8419:
[----:B------:R-:W-:Y:S02]  /*8cb0*/  HADD2.F32 R4, -RZ, R0.H0_H0 ;  /* 0x20000000ff047230 */ /* 0x000fe40000004100 */
[----:B------:R-:W-:-:S03]  /*8cc0*/  IMAD.MOV.U32 R25, RZ, RZ, R26 ;  /* 0x000000ffff197224 */ /* 0x000fc600078e001a */
[----:B------:R-:W-:-:S06]  /*8cd0*/  FMUL.FTZ R4, R4, 1 ;  /* 0x3f80000004047820 */ /* 0x000fcc0000410000 */
[----:B------:R-:W0:Y:S02]  /*8ce0*/  F2F.F64.F32 R4, R4 ;  /* 0x0000000400047310 */ /* 0x000e240000201800 */
[----:B0-----:R4:W-:Y:S01]  /*8cf0*/  STG.E.64 desc[UR36][R8.64], R4 ;  /* 0x0000000408007986 */ /* 0x0019e2000c101b24 */
[----:B------:R-:W-:Y:S05]  /*8d00*/  BRA `(.L_x_8409) ;  /* 0x0000000800f07947 */ /* 0x000fea0003800000 */
.L_x_8410:
        /* <DEDUP_REMOVED lines=14> */
.L_x_8423:
[----:B------:R-:W-:Y:S01]  /*8df0*/  HADD2.F32 R0, -RZ, R0.H0_H0 ;  /* 0x20000000ff007230 */ /* 0x000fe20000004100 */
[----:B------:R-:W-:Y:S01]  /*8e00*/  CS2R R6, SRZ ;  /* 0x0000000000067805 */ /* 0x000fe2000001ff00 */
[----:B------:R-:W-:-:S03]  /*8e10*/  IMAD.MOV.U32 R25, RZ, RZ, R26 ;  /* 0x000000ffff197224 */ /* 0x000fc600078e001a */
[----:B------:R-:W-:-:S04]  /*8e20*/  FMUL.FTZ R0, R0, 1 ;  /* 0x3f80000000007820 */ /* 0x000fc80000410000 */
[----:B------:R-:W0:Y:S02]  /*8e30*/  F2F.F64.F32 R4, R0 ;  /* 0x0000000000047310 */ /* 0x000e240000201800 */
[----:B0-----:R0:W-:Y:S01]  /*8e40*/  STG.E.128 desc[UR36][R8.64], R4 ;  /* 0x0000000408007986 */ /* 0x0011e2000c101d24 */
[----:B------:R-:W-:Y:S05]  /*8e50*/  BRA `(.L_x_8409) ;  /* 0x00000008009c7947 */ /* 0x000fea0003800000 */
.L_x_8422:
        /* <DEDUP_REMOVED lines=21> */
.L_x_8427:
[----:B------:R-:W-:Y:S05]  /*8fb0*/  BSYNC B0 ;  /* 0x0000000000007941 */ /* 0x000fea0003800000 */
.L_x_8426:
[----:B------:R-:W-:Y:S01]  /*8fc0*/  LOP3.LUT R5, R0, R5, RZ, 0xfc, !PT ;  /* 0x0000000500057212 */ /* 0x000fe200078efcff */
[----:B------:R-:W-:-:S04]  /*8fd0*/  IMAD.MOV.U32 R25, RZ, RZ, R26 ;  /* 0x000000ffff197224 */ /* 0x000fc800078e001a */
[----:B------:R0:W-:Y:S01]  /*8fe0*/  STG.E.U8 desc[UR36][R8.64], R5 ;  /* 0x0000000508007986 */ /* 0x0001e2000c101124 */
[----:B------:R-:W-:Y:S05]  /*8ff0*/  BRA `(.L_x_8409) ;  /* 0x0000000800347947 */ /* 0x000fea0003800000 */
.L_x_8425:
        /* <DEDUP_REMOVED lines=13> */
.L_x_8429:
[----:B------:R-:W-:Y:S01]  /*90d0*/  IMAD.MOV.U32 R0, RZ, RZ, 0x7f ;  /* 0x0000007fff007424 */ /* 0x000fe200078e00ff */
[----:B------:R-:W-:-:S04]  /*90e0*/  ISETP.GT.U32.AND P0, PT, R3, 0x7f800000, PT ;  /* 0x7f8000000300780c */ /* 0x000fc80003f04070 */
[----:B------:R-:W-:-:S09]  /*90f0*/  SEL R0, R0, 0x7c, P0 ;  /* 0x0000007c00007807 */ /* 0x000fd20000000000 */
.L_x_8430:
[----:B------:R-:W-:Y:S05]  /*9100*/  BSYNC B0 ;  /* 0x0000000000007941 */ /* 0x000fea0003800000 */
.L_x_8428:
[----:B------:R-:W-:Y:S01]  /*9110*/  LOP3.LUT R3, R5, 0x80000000, RZ, 0xc0, !PT ;  /* 0x8000000005037812 */ /* 0x000fe200078ec0ff */
[----:B------:R-:W-:-:S03]  /*9120*/  IMAD.MOV.U32 R25, RZ, RZ, R26 ;  /* 0x000000ffff197224 */ /* 0x000fc600078e001a */
[----:B------:R-:W-:-:S04]  /*9130*/  SHF.R.U32.HI R3, RZ, 0x18, R3 ;  /* 0x00000018ff037819 */ /* 0x000fc80000011603 */
[----:B------:R-:W-:-:S05]  /*9140*/  LOP3.LUT R3, R0, R3, RZ, 0xfc, !PT ;  /* 0x0000000300037212 */ /* 0x000fca00078efcff */
[----:B------:R0:W-:Y:S01]  /*9150*/  STG.E.U8 desc[UR36][R8.64], R3 ;  /* 0x0000000308007986 */ /* 0x0001e2000c101124 */
[----:B------:R-:W-:Y:S05]  /*9160*/  BRA `(.L_x_8409) ;  /* 0x0000000400d87947 */ /* 0x000fea0003800000 */
.L_x_8424:
[----:B------:R-:W-:Y:S02]  /*9170*/  HADD2.F32 R0, -RZ, R0.H0_H0 ;  /* 0x20000000ff007230 */ /* 0x000fe40000004100 */
[----:B------:R-:W-:-:S03]  /*9180*/  IMAD.MOV.U32 R25, RZ, RZ, R26 ;  /* 0x000000ffff197224 */ /* 0x000fc600078e001a */
[----:B------:R-:W-:-:S05]  /*9190*/  F2FP.BF16.F32.PACK_AB R0, RZ, R0 ;  /* 0x00000000ff00723e */ /* 0x000fca00000010ff */
[----:B------:R0:W-:Y:S01]  /*91a0*/  STG.E.U16 desc[UR36][R8.64], R0 ;  /* 0x0000000008007986 */ /* 0x0001e2000c101524 */
[----:B------:R-:W-:Y:S05]  /*91b0*/  BRA `(.L_x_8409) ;  /* 0x0000000400c47947 */ /* 0x000fea0003800000 */
.L_x_8421:
        /* <DEDUP_REMOVED lines=13> */
.L_x_8433:
        /* <DEDUP_REMOVED lines=17> */
.L_x_8436:
[----:B------:R-:W-:-:S04]  /*93a0*/  LOP3.LUT R3, R5, 0x80000000, RZ, 0xc0, !PT ;  /* 0x8000000005037812 */ /* 0x000fc800078ec0ff */
[----:B------:R-:W-:-:S04]  /*93b0*/  SHF.R.U32.HI R3, RZ, 0x18, R3 ;  /* 0x00000018ff037819 */ /* 0x000fc80000011603 */
[----:B------:R-:W-:-:S04]  /*93c0*/  LOP3.LUT R0, R0, R3, RZ, 0xfc, !PT ;  /* 0x0000000300007212 */ /* 0x000fc800078efcff */
[----:B------:R-:W-:-:S07]  /*93d0*/  PRMT R4, R0, 0x7610, R4 ;  /* 0x0000761000047816 */ /* 0x000fce0000000004 */
.L_x_8435:
[----:B------:R-:W-:Y:S05]  /*93e0*/  BSYNC B0 ;  /* 0x0000000000007941 */ /* 0x000fea0003800000 */
.L_x_8434:
[----:B------:R0:W-:Y:S01]  /*93f0*/  STG.E.U8 desc[UR36][R8.64], R4 ;  /* 0x0000000408007986 */ /* 0x0001e2000c101124 */
[----:B------:R-:W-:Y:S01]  /*9400*/  IMAD.MOV.U32 R25, RZ, RZ, R26 ;  /* 0x000000ffff197224 */ /* 0x000fe200078e001a */
[----:B------:R-:W-:Y:S06]  /*9410*/  BRA `(.L_x_8409) ;  /* 0x00000004002c7947 */ /* 0x000fec0003800000 */
.L_x_8432:
        /* <DEDUP_REMOVED lines=17> */
.L_x_8439:
[----:B------:R-:W-:-:S04]  /*9530*/  LOP3.LUT R3, R5, 0x80000000, RZ, 0xc0, !PT ;  /* 0x8000000005037812 */ /* 0x000fc800078ec0ff */
[----:B------:R-:W-:-:S04]  /*9540*/  SHF.R.U32.HI R3, RZ, 0x18, R3 ;  /* 0x00000018ff037819 */ /* 0x000fc80000011603 */
[----:B------:R-:W-:-:S04]  /*9550*/  LOP3.LUT R0, R0, R3, RZ, 0xfc, !PT ;  /* 0x0000000300007212 */ /* 0x000fc800078efcff */
[----:B------:R-:W-:-:S07]  /*9560*/  PRMT R4, R0, 0x7610, R4 ;  /* 0x0000761000047816 */ /* 0x000fce0000000004 */
.L_x_8438:
[----:B------:R-:W-:Y:S05]  /*9570*/  BSYNC B0 ;  /* 0x0000000000007941 */ /* 0x000fea0003800000 */
.L_x_8437:
[----:B------:R0:W-:Y:S01]  /*9580*/  STG.E.U8 desc[UR36][R8.64], R4 ;  /* 0x0000000408007986 */ /* 0x0001e2000c101124 */
[----:B------:R-:W-:Y:S01]  /*9590*/  IMAD.MOV.U32 R25, RZ, RZ, R26 ;  /* 0x000000ffff197224 */ /* 0x000fe200078e001a */
[----:B------:R-:W-:Y:S06]  /*95a0*/  BRA `(.L_x_8409) ;  /* 0x0000000000c87947 */ /* 0x000fec0003800000 */
.L_x_8431:
        /* <DEDUP_REMOVED lines=23> */
.L_x_8414:
        /* <DEDUP_REMOVED lines=16> */
.L_x_8442:
[----:B------:R-:W-:Y:S01]  /*9820*/  IMAD.MOV.U32 R25, RZ, RZ, R26 ;  /* 0x000000ffff197224 */ /* 0x000fe200078e001a */
[----:B------:R-:W-:Y:S06]  /*9830*/  BRA `(.L_x_8409) ;  /* 0x0000000000247947 */ /* 0x000fec0003800000 */
.L_x_8441:
[----:B------:R-:W-:Y:S02]  /*9840*/  HADD2.F32 R4, -RZ, R0.H0_H0 ;  /* 0x20000000ff047230 */ /* 0x000fe40000004100 */
[----:B------:R-:W-:-:S04]  /*9850*/  IMAD.MOV.U32 R25, RZ, RZ, R26 ;  /* 0x000000ffff197224 */ /* 0x000fc800078e001a */
[----:B------:R-:W0:Y:S02]  /*9860*/  F2I.U64.TRUNC R4, R4 ;  /* 0x0000000400047311 */ /* 0x000e24000020d800 */
[----:B0-----:R0:W-:Y:S01]  /*9870*/  STG.E.64 desc[UR36][R8.64], R4 ;  /* 0x0000000408007986 */ /* 0x0011e2000c101b24 */
[----:B------:R-:W-:Y:S05]  /*9880*/  BRA `(.L_x_8409) ;  /* 0x0000000000107947 */ /* 0x000fea0003800000 */
.L_x_8440:
[----:B------:R-:W-:Y:S02]  /*9890*/  HADD2.F32 R0, -RZ, R0.H0_H0 ;  /* 0x20000000ff007230 */ /* 0x000fe40000004100 */
[----:B------:R-:W-:Y:S02]  /*98a0*/  IMAD.MOV.U32 R25, RZ, RZ, R26 ;  /* 0x000000ffff197224 */ /* 0x000fe400078e001a */
[----:B------:R-:W0:Y:S02]  /*98b0*/  F2I.FTZ.U32.TRUNC.NTZ R3, R0 ;  /* 0x0000000000037305 */ /* 0x000e24000021f000 */
[----:B0-----:R0:W-:Y:S03]  /*98c0*/  STG.E desc[UR36][R8.64], R3 ;  /* 0x0000000308007986 */ /* 0x0011e6000c101924 */
.L_x_8409:
[----:B------:R-:W-:Y:S05]  /*98d0*/  BSYNC B6 ;  /* 0x0000000000067941 */ /* 0x000fea0003800000 */
.L_x_8408:
        /* <DEDUP_REMOVED lines=25> */
.L_x_8448:
[----:B------:R-:W-:-:S06]  /*9a70*/  HADD2.F32 R5, -RZ, R18.H0_H0 ;  /* 0x20000012ff057230 */ /* 0x000fcc0000004100 */
[----:B------:R-:W0:Y:S02]  /*9a80*/  F2I.S64.TRUNC R4, R5 ;  /* 0x0000000500047311 */ /* 0x000e24000020d900 */
[----:B0-----:R0:W-:Y:S01]  /*9a90*/  STG.E.U8 desc[UR36][R8.64], R4 ;  /* 0x0000000408007986 */ /* 0x0011e2000c101124 */
[----:B------:R-:W-:Y:S05]  /*9aa0*/  BRA `(.L_x_8450) ;  /* 0x0000000c00847947 */ /* 0x000fea0003800000 */
.L_x_8447:
        /* <DEDUP_REMOVED lines=10> */
.L_x_8452:
[----:B------:R-:W-:-:S04]  /*9b50*/  HADD2.F32 R18, -RZ, R18.H0_H0 ;  /* 0x20000012ff127230 */ /* 0x000fc80000004100 */
[----:B------:R-:W0:Y:S02]  /*9b60*/  F2I.FTZ.TRUNC.NTZ R3, R18 ;  /* 0x0000001200037305 */ /* 0x000e24000021f100 */
[----:B0-----:R0:W-:Y:S01]  /*9b70*/  STG.E desc[UR36][R8.64], R3 ;  /* 0x0000000308007986 */ /* 0x0011e2000c101924 */
[----:B------:R-:W-:Y:S05]  /*9b80*/  BRA `(.L_x_8450) ;  /* 0x0000000c004c7947 */ /* 0x000fea0003800000 */
.L_x_8451:
[----:B------:R-:W-:-:S04]  /*9b90*/  HADD2.F32 R18, -RZ, R18.H0_H0 ;  /* 0x20000012ff127230 */ /* 0x000fc80000004100 */
[----:B------:R-:W0:Y:S02]  /*9ba0*/  F2I.FTZ.TRUNC.NTZ R3, R18 ;  /* 0x0000001200037305 */ /* 0x000e24000021f100 */
[----:B0-----:R0:W-:Y:S01]  /*9bb0*/  STG.E.U16 desc[UR36][R8.64], R3 ;  /* 0x0000000308007986 */ /* 0x0011e2000c101524 */
[----:B------:R-:W-:Y:S05]  /*9bc0*/  BRA `(.L_x_8450) ;  /* 0x0000000c003c7947 */ /* 0x000fea0003800000 */
.L_x_8446:
        /* <DEDUP_REMOVED lines=9> */
.L_x_8454:
[----:B------:R0:W-:Y:S01]  /*9c60*/  STG.E.U16 desc[UR36][R8.64], R18 ;  /* 0x0000001208007986 */ /* 0x0001e2000c101524 */
[----:B------:R-:W-:Y:S05]  /*9c70*/  BRA `(.L_x_8450) ;  /* 0x0000000c00107947 */ /* 0x000fea0003800000 */
.L_x_8453:
        /* <DEDUP_REMOVED lines=10> */
.L_x_8456:
[----:B------:R-:W-:-:S05]  /*9d20*/  HADD2.F32 R0, -RZ, R18.H0_H0 ;  /* 0x20000012ff007230 */ /* 0x000fca0000004100 */
[----:B------:R-:W-:-:S04]  /*9d30*/  F2FP.F16.F32.PACK_AB R0, RZ, R0 ;  /* 0x00000000ff00723e */ /* 0x000fc800000000ff */
[----:B------:R-:W-:-:S05]  /*9d40*/  PRMT R0, R0, 0x5410, RZ ;  /* 0x0000541000007816 */ /* 0x000fca00000000ff */
[----:B------:R3:W-:Y:S01]  /*9d50*/  STG.E desc[UR36][R8.64], R0 ;  /* 0x0000000008007986 */ /* 0x0007e2000c101924 */
[----:B------:R-:W-:Y:S05]  /*9d60*/  BRA `(.L_x_8450) ;  /* 0x0000000800d47947 */ /* 0x000fea0003800000 */
.L_x_8455:
[----:B------:R-:W-:-:S05]  /*9d70*/  HADD2.F32 R4, -RZ, R18.H0_H0 ;  /* 0x20000012ff047230 */ /* 0x000fca0000004100 */
[----:B------:R-:W-:-:S06]  /*9d80*/  FMUL.FTZ R4, R4, 1 ;  /* 0x3f80000004047820 */ /* 0x000fcc0000410000 */
[----:B------:R-:W0:Y:S02]  /*9d90*/  F2F.F64.F32 R4, R4 ;  /* 0x0000000400047310 */ /* 0x000e240000201800 */
[----:B0-----:R4:W-:Y:S01]  /*9da0*/  STG.E.64 desc[UR36][R8.64], R4 ;  /* 0x0000000408007986 */ /* 0x0019e2000c101b24 */
[----:B------:R-:W-:Y:S05]  /*9db0*/  BRA `(.L_x_8450) ;  /* 0x0000000800c07947 */ /* 0x000fea0003800000 */
.L_x_8445:
        /* <DEDUP_REMOVED lines=13> */
.L_x_8459:
[----:B------:R-:W-:Y:S01]  /*9e90*/  HADD2.F32 R18, -RZ, R18.H0_H0 ;  /* 0x20000012ff127230 */ /* 0x000fe20000004100 */
[----:B------:R-:W-:-:S04]  /*9ea0*/  CS2R R6, SRZ ;  /* 0x0000000000067805 */ /* 0x000fc8000001ff00 */
[----:B------:R-:W-:-:S06]  /*9eb0*/  FMUL.FTZ R4, R18, 1 ;  /* 0x3f80000012047820 */ /* 0x000fcc0000410000 */
[----:B------:R-:W0:Y:S02]  /*9ec0*/  F2F.F64.F32 R4, R4 ;  /* 0x0000000400047310 */ /* 0x000e240000201800 */
[----:B0-----:R0:W-:Y:S01]  /*9ed0*/  STG.E.128 desc[UR36][R8.64], R4 ;  /* 0x0000000408007986 */ /* 0x0011e2000c101d24 */
[----:B------:R-:W-:Y:S05]  /*9ee0*/  BRA `(.L_x_8450) ;  /* 0x0000000800747947 */ /* 0x000fea0003800000 */
.L_x_8458:
        /* <DEDUP_REMOVED lines=21> */
.L_x_8463:
[----:B------:R-:W-:Y:S05]  /*a040*/  BSYNC B0 ;  /* 0x0000000000007941 */ /* 0x000fea0003800000 */
.L_x_8462:
[----:B------:R-:W-:-:S05]  /*a050*/  LOP3.LUT R5, R0, R5, RZ, 0xfc, !PT ;  /* 0x0000000500057212 */ /* 0x000fca00078efcff */
[----:B------:R0:W-:Y:S01]  /*a060*/  STG.E.U8 desc[UR36][R8.64], R5 ;  /* 0x0000000508007986 */ /* 0x0001e2000c101124 */
[----:B------:R-:W-:Y:S05]  /*a070*/  BRA `(.L_x_8450) ;  /* 0x0000000800107947 */ /* 0x000fea0003800000 */
.L_x_8461:
        /* <DEDUP_REMOVED lines=13> */
.L_x_8465:
[----:B------:R-:W-:Y:S01]  /*a150*/  IMAD.MOV.U32 R0, RZ, RZ, 0x7f ;  /* 0x0000007fff007424 */ /* 0x000fe200078e00ff */
[----:B------:R-:W-:-:S04]  /*a160*/  ISETP.GT.U32.AND P0, PT, R3, 0x7f800000, PT ;  /* 0x7f8000000300780c */ /* 0x000fc80003f04070 */
[----:B------:R-:W-:-:S09]  /*a170*/  SEL R0, R0, 0x7c, P0 ;  /* 0x0000007c00007807 */ /* 0x000fd20000000000 */
.L_x_8466:
[----:B------:R-:W-:Y:S05]  /*a180*/  BSYNC B0 ;  /* 0x0000000000007941 */ /* 0x000fea0003800000 */
.L_x_8464:
[----:B------:R-:W-:-:S04]  /*a190*/  LOP3.LUT R3, R5, 0x80000000, RZ, 0xc0, !PT ;  /* 0x8000000005037812 */ /* 0x000fc800078ec0ff */
[----:B------:R-:W-:-:S04]  /*a1a0*/  SHF.R.U32.HI R3, RZ, 0x18, R3 ;  /* 0x00000018ff037819 */ /* 0x000fc80000011603 */
[----:B------:R-:W-:-:S05]  /*a1b0*/  LOP3.LUT R3, R0, R3, RZ, 0xfc, !PT ;  /* 0x0000000300037212 */ /* 0x000fca00078efcff */
[----:B------:R0:W-:Y:S01]  /*a1c0*/  STG.E.U8 desc[UR36][R8.64], R3 ;  /* 0x0000000308007986 */ /* 0x0001e2000c101124 */
[----:B------:R-:W-:Y:S05]  /*a1d0*/  BRA `(.L_x_8450) ;  /* 0x0000000400b87947 */ /* 0x000fea0003800000 */
.L_x_8460:
[----:B------:R-:W-:-:S05]  /*a1e0*/  HADD2.F32 R0, -RZ, R18.H0_H0 ;  /* 0x20000012ff007230 */ /* 0x000fca0000004100 */
[----:B------:R-:W-:-:S05]  /*a1f0*/  F2FP.BF16.F32.PACK_AB R0, RZ, R0 ;  /* 0x00000000ff00723e */ /* 0x000fca00000010ff */
[----:B------:R0:W-:Y:S01]  /*a200*/  STG.E.U16 desc[UR36][R8.64], R0 ;  /* 0x0000000008007986 */ /* 0x0001e2000c101524 */
[----:B------:R-:W-:Y:S05]  /*a210*/  BRA `(.L_x_8450) ;  /* 0x0000000400a87947 */ /* 0x000fea0003800000 */
.L_x_8457:
        /* <DEDUP_REMOVED lines=12> */
.L_x_8469:
        /* <DEDUP_REMOVED lines=17> */
.L_x_8472:
[----:B------:R-:W-:-:S04]  /*a3f0*/  LOP3.LUT R3, R5, 0x80000000, RZ, 0xc0, !PT ;  /* 0x8000000005037812 */ /* 0x000fc800078ec0ff */
[----:B------:R-:W-:-:S04]  /*a400*/  SHF.R.U32.HI R3, RZ, 0x18, R3 ;  /* 0x00000018ff037819 */ /* 0x000fc80000011603 */
[----:B------:R-:W-:-:S04]  /*a410*/  LOP3.LUT R0, R0, R3, RZ, 0xfc, !PT ;  /* 0x0000000300007212 */ /* 0x000fc800078efcff */
[----:B------:R-:W-:-:S07]  /*a420*/  PRMT R4, R0, 0x7610, R4 ;  /* 0x0000761000047816 */ /* 0x000fce0000000004 */
.L_x_8471:
[----:B------:R-:W-:Y:S05]  /*a430*/  BSYNC B0 ;  /* 0x0000000000007941 */ /* 0x000fea0003800000 */
.L_x_8470:
[----:B------:R0:W-:Y:S01]  /*a440*/  STG.E.U8 desc[UR36][R8.64], R4 ;  /* 0x0000000408007986 */ /* 0x0001e2000c101124 */
[----:B------:R-:W-:Y:S05]  /*a450*/  BRA `(.L_x_8450) ;  /* 0x0000000400187947 */ /* 0x000fea0003800000 */
.L_x_8468:
        /* <DEDUP_REMOVED lines=17> */
.L_x_8475:
[----:B------:R-:W-:-:S04]  /*a570*/  LOP3.LUT R3, R5, 0x80000000, RZ, 0xc0, !PT ;  /* 0x8000000005037812 */ /* 0x000fc800078ec0ff */
[----:B------:R-:W-:-:S04]  /*a580*/  SHF.R.U32.HI R3, RZ, 0x18, R3 ;  /* 0x00000018ff037819 */ /* 0x000fc80000011603 */
[----:B------:R-:W-:-:S04]  /*a590*/  LOP3.LUT R0, R0, R3, RZ, 0xfc, !PT ;  /* 0x0000000300007212 */ /* 0x000fc800078efcff */
[----:B------:R-:W-:-:S07]  /*a5a0*/  PRMT R4, R0, 0x7610, R4 ;  /* 0x0000761000047816 */ /* 0x000fce0000000004 */
.L_x_8474:
[----:B------:R-:W-:Y:S05]  /*a5b0*/  BSYNC B0 ;  /* 0x0000000000007941 */ /* 0x000fea0003800000 */
.L_x_8473:
[----:B------:R0:W-:Y:S01]  /*a5c0*/  STG.E.U8 desc[UR36][R8.64], R4 ;  /* 0x0000000408007986 */ /* 0x0001e2000c101124 */
[----:B------:R-:W-:Y:S05]  /*a5d0*/  BRA `(.L_x_8450) ;  /* 0x0000000000b87947 */ /* 0x000fea0003800000 */
.L_x_8467:
        /* <DEDUP_REMOVED lines=22> */
.L_x_8449:
        /* <DEDUP_REMOVED lines=16> */
.L_x_8478:
[----:B------:R-:W-:Y:S05]  /*a840*/  BRA `(.L_x_8450) ;  /* 0x00000000001c7947 */ /* 0x000fea0003800000 */
.L_x_8477:
[----:B------:R-:W-:-:S06]  /*a850*/  HADD2.F32 R4, -RZ, R18.H0_H0 ;  /* 0x20000012ff047230 */ /* 0x000fcc0000004100 */
[----:B------:R-:W0:Y:S02]  /*a860*/  F2I.U64.TRUNC R4, R4 ;  /* 0x0000000400047311 */ /* 0x000e24000020d800 */
[----:B0-----:R0:W-:Y:S01]  /*a870*/  STG.E.64 desc[UR36][R8.64], R4 ;  /* 0x0000000408007986 */ /* 0x0011e2000c101b24 */
[----:B------:R-:W-:Y:S05]  /*a880*/  BRA `(.L_x_8450) ;  /* 0x00000000000c7947 */ /* 0x000fea0003800000 */
.L_x_8476:
[----:B------:R-:W-:-:S04]  /*a890*/  HADD2.F32 R18, -RZ, R18.H0_H0 ;  /* 0x20000012ff127230 */ /* 0x000fc80000004100 */
[----:B------:R-:W0:Y:S02]  /*a8a0*/  F2I.FTZ.U32.TRUNC.NTZ R3, R18 ;  /* 0x0000001200037305 */ /* 0x000e24000021f000 */
[----:B0-----:R0:W-:Y:S02]  /*a8b0*/  STG.E desc[UR36][R8.64], R3 ;  /* 0x0000000308007986 */ /* 0x0011e4000c101924 */
.L_x_8450:
        /* <DEDUP_REMOVED lines=25> */
.L_x_8482:
[----:B------:R-:W-:-:S06]  /*aa50*/  HADD2.F32 R5, -RZ, R17.H0_H0 ;  /* 0x20000011ff057230 */ /* 0x000fcc0000004100 */
[----:B------:R-:W0:Y:S02]  /*aa60*/  F2I.S64.TRUNC R4, R5 ;  /* 0x0000000500047311 */ /* 0x000e24000020d900 */
[----:B0-----:R0:W-:Y:S01]  /*aa70*/  STG.E.U8 desc[UR36][R8.64], R4 ;  /* 0x0000000408007986 */ /* 0x0011e2000c101124 */
[----:B------:R-:W-:Y:S05]  /*aa80*/  BRA `(.L_x_8484) ;  /* 0x0000000c00847947 */ /* 0x000fea0003800000 */
.L_x_8481:
        /* <DEDUP_REMOVED lines=10> */
.L_x_8486:
[----:B------:R-:W-:-:S06]  /*ab30*/  HADD2.F32 R17, -RZ, R17.H0_H0 ;  /* 0x20000011ff117230 */ /* 0x000fcc0000004100 */
[----:B------:R-:W0:Y:S02]  /*ab40*/  F2I.FTZ.TRUNC.NTZ R17, R17 ;  /* 0x0000001100117305 */ /* 0x000e24000021f100 */
[----:B0-----:R0:W-:Y:S01]  /*ab50*/  STG.E desc[UR36][R8.64], R17 ;  /* 0x0000001108007986 */ /* 0x0011e2000c101924 */
[----:B------:R-:W-:Y:S05]  /*ab60*/  BRA `(.L_x_8484) ;  /* 0x0000000c004c7947 */ /* 0x000fea0003800000 */
.L_x_8485:
[----:B------:R-:W-:-:S06]  /*ab70*/  HADD2.F32 R17, -RZ, R17.H0_H0 ;  /* 0x20000011ff117230 */ /* 0x000fcc0000004100 */
[----:B------:R-:W0:Y:S02]  /*ab80*/  F2I.FTZ.TRUNC.NTZ R17, R17 ;  /* 0x0000001100117305 */ /* 0x000e24000021f100 */
[----:B0-----:R0:W-:Y:S01]  /*ab90*/  STG.E.U16 desc[UR36][R8.64], R17 ;  /* 0x0000001108007986 */ /* 0x0011e2000c101524 */
[----:B------:R-:W-:Y:S05]  /*aba0*/  BRA `(.L_x_8484) ;  /* 0x0000000c003c7947 */ /* 0x000fea0003800000 */
.L_x_8480:
        /* <DEDUP_REMOVED lines=9> */
.L_x_8488:
[----:B------:R4:W-:Y:S01]  /*ac40*/  STG.E.U16 desc[UR36][R8.64], R17 ;  /* 0x0000001108007986 */ /* 0x0009e2000c101524 */
[----:B------:R-:W-:Y:S05]  /*ac50*/  BRA `(.L_x_8484) ;  /* 0x0000000c00107947 */ /* 0x000fea0003800000 */
.L_x_8487:
        /* <DEDUP_REMOVED lines=10> */
.L_x_8490:
[----:B------:R-:W-:-:S05]  /*ad00*/  HADD2.F32 R0, -RZ, R17.H0_H0 ;  /* 0x20000011ff007230 */ /* 0x000fca0000004100 */
[----:B------:R-:W-:-:S04]  /*ad10*/  F2FP.F16.F32.PACK_AB R0, RZ, R0 ;  /* 0x00000000ff00723e */ /* 0x000fc800000000ff */
[----:B------:R-:W-:-:S05]  /*ad20*/  PRMT R0, R0, 0x5410, RZ ;  /* 0x0000541000007816 */ /* 0x000fca00000000ff */
[----:B------:R2:W-:Y:S01]  /*ad30*/  STG.E desc[UR36][R8.64], R0 ;  /* 0x0000000008007986 */ /* 0x0005e2000c101924 */
[----:B------:R-:W-:Y:S05]  /*ad40*/  BRA `(.L_x_8484) ;  /* 0x0000000800d47947 */ /* 0x000fea0003800000 */
.L_x_8489:
[----:B------:R-:W-:-:S05]  /*ad50*/  HADD2.F32 R4, -RZ, R17.H0_H0 ;  /* 0x20000011ff047230 */ /* 0x000fca0000004100 */
[----:B------:R-:W-:-:S06]  /*ad60*/  FMUL.FTZ R4, R4, 1 ;  /* 0x3f80000004047820 */ /* 0x000fcc0000410000 */
[----:B------:R-:W0:Y:S02]  /*ad70*/  F2F.F64.F32 R4, R4 ;  /* 0x0000000400047310 */ /* 0x000e240000201800 */
[----:B0-----:R0:W-:Y:S01]  /*ad80*/  STG.E.64 desc[UR36][R8.64], R4 ;  /* 0x0000000408007986 */ /* 0x0011e2000c101b24 */
[----:B------:R-:W-:Y:S05]  /*ad90*/  BRA `(.L_x_8484) ;  /* 0x0000000800c07947 */ /* 0x000fea0003800000 */
.L_x_8479:
        /* <DEDUP_REMOVED lines=13> */
.L_x_8493:
[----:B------:R-:W-:Y:S01]  /*ae70*/  HADD2.F32 R17, -RZ, R17.H0_H0 ;  /* 0x20000011ff117230 */ /* 0x000fe20000004100 */
[----:B------:R-:W-:-:S04]  /*ae80*/  CS2R R6, SRZ ;  /* 0x0000000000067805 */ /* 0x000fc8000001ff00 */
[----:B------:R-:W-:-:S06]  /*ae90*/  FMUL.FTZ R4, R17, 1 ;  /* 0x3f80000011047820 */ /* 0x000fcc0000410000 */
[----:B------:R-:W0:Y:S02]  /*aea0*/  F2F.F64.F32 R4, R4 ;  /* 0x0000000400047310 */ /* 0x000e240000201800 */
[----:B0-----:R0:W-:Y:S01]  /*aeb0*/  STG.E.128 desc[UR36][R8.64], R4 ;  /* 0x0000000408007986 */ /* 0x0011e2000c101d24 */
[----:B------:R-:W-:Y:S05]  /*aec0*/  BRA `(.L_x_8484) ;  /* 0x0000000800747947 */ /* 0x000fea0003800000 */
.L_x_8492:
        /* <DEDUP_REMOVED lines=21> */
.L_x_8497:
[----:B------:R-:W-:Y:S05]  /*b020*/  BSYNC B0 ;  /* 0x0000000000007941 */ /* 0x000fea0003800000 */
.L_x_8496:
[----:B------:R-:W-:-:S05]  /*b030*/  LOP3.LUT R5, R0, R5, RZ, 0xfc, !PT ;  /* 0x0000000500057212 */ /* 0x000fca00078efcff */
[----:B------:R0:W-:Y:S01]  /*b040*/  STG.E.U8 desc[UR36][R8.64], R5 ;  /* 0x0000000508007986 */ /* 0x0001e2000c101124 */
[----:B------:R-:W-:Y:S05]  /*b050*/  BRA `(.L_x_8484) ;  /* 0x0000000800107947 */ /* 0x000fea0003800000 */
.L_x_8495:
        /* <DEDUP_REMOVED lines=13> */
.L_x_8499:
[----:B------:R-:W-:Y:S01]  /*b130*/  IMAD.MOV.U32 R0, RZ, RZ, 0x7f ;  /* 0x0000007fff007424 */ /* 0x000fe200078e00ff */
[----:B------:R-:W-:-:S04]  /*b140*/  ISETP.GT.U32.AND P0, PT, R3, 0x7f800000, PT ;  /* 0x7f8000000300780c */ /* 0x000fc80003f04070 */
[----:B------:R-:W-:-:S09]  /*b150*/  SEL R0, R0, 0x7c, P0 ;  /* 0x0000007c00007807 */ /* 0x000fd20000000000 */
.L_x_8500:
[----:B------:R-:W-:Y:S05]  /*b160*/  BSYNC B0 ;  /* 0x0000000000007941 */ /* 0x000fea0003800000 */
.L_x_8498:
[----:B------:R-:W-:-:S04]  /*b170*/  LOP3.LUT R3, R17, 0x80000000, RZ, 0xc0, !PT ;  /* 0x8000000011037812 */ /* 0x000fc800078ec0ff */
[----:B------:R-:W-:-:S04]  /*b180*/  SHF.R.U32.HI R3, RZ, 0x18, R3 ;  /* 0x00000018ff037819 */ /* 0x000fc80000011603 */
[----:B------:R-:W-:-:S05]  /*b190*/  LOP3.LUT R3, R0, R3, RZ, 0xfc, !PT ;  /* 0x0000000300037212 */ /* 0x000fca00078efcff */
[----:B------:R0:W-:Y:S01]  /*b1a0*/  STG.E.U8 desc[UR36][R8.64], R3 ;  /* 0x0000000308007986 */ /* 0x0001e2000c101124 */
[----:B------:R-:W-:Y:S05]  /*b1b0*/  BRA `(.L_x_8484) ;  /* 0x0000000400b87947 */ /* 0x000fea0003800000 */
.L_x_8494:
[----:B------:R-:W-:-:S05]  /*b1c0*/  HADD2.F32 R0, -RZ, R17.H0_H0 ;  /* 0x20000011ff007230 */ /* 0x000fca0000004100 */
[----:B------:R-:W-:-:S05]  /*b1d0*/  F2FP.BF16.F32.PACK_AB R0, RZ, R0 ;  /* 0x00000000ff00723e */ /* 0x000fca00000010ff */
[----:B------:R0:W-:Y:S01]  /*b1e0*/  STG.E.U16 desc[UR36][R8.64], R0 ;  /* 0x0000000008007986 */ /* 0x0001e2000c101524 */
[----:B------:R-:W-:Y:S05]  /*b1f0*/  BRA `(.L_x_8484) ;  /* 0x0000000400a87947 */ /* 0x000fea0003800000 */
.L_x_8491:
        /* <DEDUP_REMOVED lines=12> */
.L_x_8503:
        /* <DEDUP_REMOVED lines=17> */
.L_x_8506:
[----:B------:R-:W-:-:S04]  /*b3d0*/  LOP3.LUT R3, R17, 0x80000000, RZ, 0xc0, !PT ;  /* 0x8000000011037812 */ /* 0x000fc800078ec0ff */
[----:B------:R-:W-:-:S04]  /*b3e0*/  SHF.R.U32.HI R3, RZ, 0x18, R3 ;  /* 0x00000018ff037819 */ /* 0x000fc80000011603 */
[----:B------:R-:W-:-:S04]  /*b3f0*/  LOP3.LUT R0, R0, R3, RZ, 0xfc, !PT ;  /* 0x0000000300007212 */ /* 0x000fc800078efcff */
[----:B------:R-:W-:-:S07]  /*b400*/  PRMT R4, R0, 0x7610, R4 ;  /* 0x0000761000047816 */ /* 0x000fce0000000004 */
.L_x_8505:
[----:B------:R-:W-:Y:S05]  /*b410*/  BSYNC B0 ;  /* 0x0000000000007941 */ /* 0x000fea0003800000 */
.L_x_8504:
[----:B------:R0:W-:Y:S01]  /*b420*/  STG.E.U8 desc[UR36][R8.64], R4 ;  /* 0x0000000408007986 */ /* 0x0001e2000c101124 */
[----:B------:R-:W-:Y:S05]  /*b430*/  BRA `(.L_x_8484) ;  /* 0x0000000400187947 */ /* 0x000fea0003800000 */
.L_x_8502:
        /* <DEDUP_REMOVED lines=17> */
.L_x_8509:
[----:B------:R-:W-:-:S04]  /*b550*/  LOP3.LUT R3, R17, 0x80000000, RZ, 0xc0, !PT ;  /* 0x8000000011037812 */ /* 0x000fc800078ec0ff */
[----:B------:R-:W-:-:S04]  /*b560*/  SHF.R.U32.HI R3, RZ, 0x18, R3 ;  /* 0x00000018ff037819 */ /* 0x000fc80000011603 */
[----:B------:R-:W-:-:S04]  /*b570*/  LOP3.LUT R0, R0, R3, RZ, 0xfc, !PT ;  /* 0x0000000300007212 */ /* 0x000fc800078efcff */
[----:B------:R-:W-:-:S07]  /*b580*/  PRMT R4, R0, 0x7610, R4 ;  /* 0x0000761000047816 */ /* 0x000fce0000000004 */
.L_x_8508:
[----:B------:R-:W-:Y:S05]  /*b590*/  BSYNC B0 ;  /* 0x0000000000007941 */ /* 0x000fea0003800000 */
.L_x_8507:
[----:B------:R0:W-:Y:S01]  /*b5a0*/  STG.E.U8 desc[UR36][R8.64], R4 ;  /* 0x0000000408007986 */ /* 0x0001e2000c101124 */
[----:B------:R-:W-:Y:S05]  /*b5b0*/  BRA `(.L_x_8484) ;  /* 0x0000000000b87947 */ /* 0x000fea0003800000 */
.L_x_8501:
        /* <DEDUP_REMOVED lines=22> */
.L_x_8483:
        /* <DEDUP_REMOVED lines=16> */
.L_x_8512:
[----:B------:R-:W-:Y:S05]  /*b820*/  BRA `(.L_x_8484) ;  /* 0x00000000001c7947 */ /* 0x000fea0003800000 */
.L_x_8511:
[----:B------:R-:W-:-:S06]  /*b830*/  HADD2.F32 R4, -RZ, R17.H0_H0 ;  /* 0x20000011ff047230 */ /* 0x000fcc0000004100 */
[----:B------:R-:W0:Y:S02]  /*b840*/  F2I.U64.TRUNC R4, R4 ;  /* 0x0000000400047311 */ /* 0x000e24000020d800 */
[----:B0-----:R0:W-:Y:S01]  /*b850*/  STG.E.64 desc[UR36][R8.64], R4 ;  /* 0x0000000408007986 */ /* 0x0011e2000c101b24 */
[----:B------:R-:W-:Y:S05]  /*b860*/  BRA `(.L_x_8484) ;  /* 0x00000000000c7947 */ /* 0x000fea0003800000 */
.L_x_8510:
[----:B------:R-:W-:-:S06]  /*b870*/  HADD2.F32 R17, -RZ, R17.H0_H0 ;  /* 0x20000011ff117230 */ /* 0x000fcc0000004100 */
[----:B------:R-:W0:Y:S02]  /*b880*/  F2I.FTZ.U32.TRUNC.NTZ R17, R17 ;  /* 0x0000001100117305 */ /* 0x000e24000021f000 */
[----:B0-----:R0:W-:Y:S02]  /*b890*/  STG.E desc[UR36][R8.64], R17 ;  /* 0x0000001108007986 */ /* 0x0011e4000c101924 */
.L_x_8484:
[----:B------:R-:W-:-:S07]  /*b8a0*/  VIADD R25, R25, 0x80 ;  /* 0x0000008019197836 */ /* 0x000fce0000000000 */
.L_x_8444:
[----:B------:R-:W-:Y:S05]  /*b8b0*/  BSYNC B6 ;  /* 0x0000000000067941 */ /* 0x000fea0003800000 */
.L_x_8443:
        /* <DEDUP_REMOVED lines=23> */
.L_x_8516:
[----:B------:R-:W-:-:S06]  /*ba30*/  HADD2.F32 R5, -RZ, R16.H0_H0 ;  /* 0x20000010ff057230 */ /* 0x000fcc0000004100 */
[----:B------:R-:W0:Y:S02]  /*ba40*/  F2I.S64.TRUNC R4, R5 ;  /* 0x0000000500047311 */ /* 0x000e24000020d900 */
[----:B0-----:R-:W-:Y:S01]  /*ba50*/  STG.E.U8 desc[UR36][R2.64], R4 ;  /* 0x0000000402007986 */ /* 0x001fe2000c101124 */
[----:B------:R-:W-:Y:S05]  /*ba60*/  EXIT ;  /* 0x000000000000794d */ /* 0x000fea0003800000 */
.L_x_8515:
        /* <DEDUP_REMOVED lines=10> */
.L_x_8519:
[----:B------:R-:W-:-:S04]  /*bb10*/  HADD2.F32 R16, -RZ, R16.H0_H0 ;  /* 0x20000010ff107230 */ /* 0x000fc80000004100 */
[----:B------:R-:W0:Y:S02]  /*bb20*/  F2I.FTZ.TRUNC.NTZ R5, R16 ;  /* 0x0000001000057305 */ /* 0x000e24000021f100 */
[----:B0-----:R-:W-:Y:S01]  /*bb30*/  STG.E desc[UR36][R2.64], R5 ;  /* 0x0000000502007986 */ /* 0x001fe2000c101924 */
[----:B------:R-:W-:Y:S05]  /*bb40*/  EXIT ;  /* 0x000000000000794d */ /* 0x000fea0003800000 */
.L_x_8518:
[----:B------:R-:W-:-:S04]  /*bb50*/  HADD2.F32 R16, -RZ, R16.H0_H0 ;  /* 0x20000010ff107230 */ /* 0x000fc80000004100 */
[----:B------:R-:W0:Y:S02]  /*bb60*/  F2I.FTZ.TRUNC.NTZ R5, R16 ;  /* 0x0000001000057305 */ /* 0x000e24000021f100 */
[----:B0-----:R-:W-:Y:S01]  /*bb70*/  STG.E.U16 desc[UR36][R2.64], R5 ;  /* 0x0000000502007986 */ /* 0x001fe2000c101524 */
[----:B------:R-:W-:Y:S05]  /*bb80*/  EXIT ;  /* 0x000000000000794d */ /* 0x000fea0003800000 */
.L_x_8514:
        /* <DEDUP_REMOVED lines=9> */
.L_x_8521:
[----:B------:R-:W-:Y:S01]  /*bc20*/  STG.E.U16 desc[UR36][R2.64], R16 ;  /* 0x0000001002007986 */ /* 0x000fe2000c101524 */
[----:B------:R-:W-:Y:S05]  /*bc30*/  EXIT ;  /* 0x000000000000794d */ /* 0x000fea0003800000 */
.L_x_8520:
        /* <DEDUP_REMOVED lines=10> */
.L_x_8523:
[----:B------:R-:W-:-:S05]  /*bce0*/  HADD2.F32 R0, -RZ, R16.H0_H0 ;  /* 0x20000010ff007230 */ /* 0x000fca0000004100 */
[----:B------:R-:W-:-:S04]  /*bcf0*/  F2FP.F16.F32.PACK_AB R0, RZ, R0 ;  /* 0x00000000ff00723e */ /* 0x000fc800000000ff */
[----:B------:R-:W-:-:S05]  /*bd00*/  PRMT R0, R0, 0x5410, RZ ;  /* 0x0000541000007816 */ /* 0x000fca00000000ff */
[----:B------:R-:W-:Y:S01]  /*bd10*/  STG.E desc[UR36][R2.64], R0 ;  /* 0x0000000002007986 */ /* 0x000fe2000c101924 */
[----:B------:R-:W-:Y:S05]  /*bd20*/  EXIT ;  /* 0x000000000000794d */ /* 0x000fea0003800000 */
.L_x_8522:
[----:B------:R-:W-:-:S05]  /*bd30*/  HADD2.F32 R4, -RZ, R16.H0_H0 ;  /* 0x20000010ff047230 */ /* 0x000fca0000004100 */
[----:B------:R-:W-:-:S06]  /*bd40*/  FMUL.FTZ R4, R4, 1 ;  /* 0x3f80000004047820 */ /* 0x000fcc0000410000 */
[----:B------:R-:W0:Y:S02]  /*bd50*/  F2F.F64.F32 R4, R4 ;  /* 0x0000000400047310 */ /* 0x000e240000201800 */
[----:B0-----:R-:W-:Y:S01]  /*bd60*/  STG.E.64 desc[UR36][R2.64], R4 ;  /* 0x0000000402007986 */ /* 0x001fe2000c101b24 */
[----:B------:R-:W-:Y:S05]  /*bd70*/  EXIT ;  /* 0x000000000000794d */ /* 0x000fea0003800000 */
.L_x_8513:
        /* <DEDUP_REMOVED lines=13> */
.L_x_8526:
[----:B------:R-:W-:Y:S01]  /*be50*/  HADD2.F32 R16, -RZ, R16.H0_H0 ;  /* 0x20000010ff107230 */ /* 0x000fe20000004100 */
[----:B------:R-:W-:-:S04]  /*be60*/  CS2R R6, SRZ ;  /* 0x0000000000067805 */ /* 0x000fc8000001ff00 */
[----:B------:R-:W-:-:S06]  /*be70*/  FMUL.FTZ R4, R16, 1 ;  /* 0x3f80000010047820 */ /* 0x000fcc0000410000 */
[----:B------:R-:W0:Y:S02]  /*be80*/  F2F.F64.F32 R4, R4 ;  /* 0x0000000400047310 */ /* 0x000e240000201800 */
[----:B0-----:R-:W-:Y:S01]  /*be90*/  STG.E.128 desc[UR36][R2.64], R4 ;  /* 0x0000000402007986 */ /* 0x001fe2000c101d24 */
[----:B------:R-:W-:Y:S05]  /*bea0*/  EXIT ;  /* 0x000000000000794d */ /* 0x000fea0003800000 */
.L_x_8525:
        /* <DEDUP_REMOVED lines=21> */
.L_x_8530:
[----:B------:R-:W-:Y:S05]  /*c000*/  BSYNC B0 ;  /* 0x0000000000007941 */ /* 0x000fea0003800000 */
.L_x_8529:
[----:B------:R-:W-:-:S05]  /*c010*/  LOP3.LUT R5, R0, R5, RZ, 0xfc, !PT ;  /* 0x0000000500057212 */ /* 0x000fca00078efcff */
[----:B------:R-:W-:Y:S01]  /*c020*/  STG.E.U8 desc[UR36][R2.64], R5 ;  /* 0x0000000502007986 */ /* 0x000fe2000c101124 */
[----:B------:R-:W-:Y:S05]  /*c030*/  EXIT ;  /* 0x000000000000794d */ /* 0x000fea0003800000 */
.L_x_8528:
        /* <DEDUP_REMOVED lines=13> */
.L_x_8532:
[----:B------:R-:W-:Y:S01]  /*c110*/  IMAD.MOV.U32 R0, RZ, RZ, 0x7f ;  /* 0x0000007fff007424 */ /* 0x000fe200078e00ff */
[----:B------:R-:W-:-:S04]  /*c120*/  ISETP.GT.U32.AND P0, PT, R4, 0x7f800000, PT ;  /* 0x7f8000000400780c */ /* 0x000fc80003f04070 */
[----:B------:R-:W-:-:S09]  /*c130*/  SEL R0, R0, 0x7c, P0 ;  /* 0x0000007c00007807 */ /* 0x000fd20000000000 */
.L_x_8533:
[----:B------:R-:W-:Y:S05]  /*c140*/  BSYNC B0 ;  /* 0x0000000000007941 */ /* 0x000fea0003800000 */
.L_x_8531:
[----:B------:R-:W-:-:S04]  /*c150*/  LOP3.LUT R4, R5, 0x80000000, RZ, 0xc0, !PT ;  /* 0x8000000005047812 */ /* 0x000fc800078ec0ff */
[----:B------:R-:W-:-:S04]  /*c160*/  SHF.R.U32.HI R5, RZ, 0x18, R4 ;  /* 0x00000018ff057819 */ /* 0x000fc80000011604 */
[----:B------:R-:W-:-:S05]  /*c170*/  LOP3.LUT R5, R0, R5, RZ, 0xfc, !PT ;  /* 0x0000000500057212 */ /* 0x000fca00078efcff */
[----:B------:R-:W-:Y:S01]  /*c180*/  STG.E.U8 desc[UR36][R2.64], R5 ;  /* 0x0000000502007986 */ /* 0x000fe2000c101124 */
[----:B------:R-:W-:Y:S05]  /*c190*/  EXIT ;  /* 0x000000000000794d */ /* 0x000fea0003800000 */
.L_x_8527:
[----:B------:R-:W-:-:S05]  /*c1a0*/  HADD2.F32 R0, -RZ, R16.H0_H0 ;  /* 0x20000010ff007230 */ /* 0x000fca0000004100 */
[----:B------:R-:W-:-:S05]  /*c1b0*/  F2FP.BF16.F32.PACK_AB R0, RZ, R0 ;  /* 0x00000000ff00723e */ /* 0x000fca00000010ff */
[----:B------:R-:W-:Y:S01]  /*c1c0*/  STG.E.U16 desc[UR36][R2.64], R0 ;  /* 0x0000000002007986 */ /* 0x000fe2000c101524 */
[----:B------:R-:W-:Y:S05]  /*c1d0*/  EXIT ;  /* 0x000000000000794d */ /* 0x000fea0003800000 */
.L_x_8524:
        /* <DEDUP_REMOVED lines=12> */
.L_x_8536:
        /* <DEDUP_REMOVED lines=17> */
.L_x_8539:
[----:B------:R-:W-:-:S04]  /*c3b0*/  LOP3.LUT R0, R7, 0x80000000, RZ, 0xc0, !PT ;  /* 0x8000000007007812 */ /* 0x000fc800078ec0ff */
[----:B------:R-:W-:-:S04]  /*c3c0*/  SHF.R.U32.HI R5, RZ, 0x18, R0 ;  /* 0x00000018ff057819 */ /* 0x000fc80000011600 */
[----:B------:R-:W-:-:S04]  /*c3d0*/  LOP3.LUT R4, R4, R5, RZ, 0xfc, !PT ;  /* 0x0000000504047212 */ /* 0x000fc800078efcff */
[----:B------:R-:W-:-:S07]  /*c3e0*/  PRMT R0, R4, 0x7610, R0 ;  /* 0x0000761004007816 */ /* 0x000fce0000000000 */
.L_x_8538:
[----:B------:R-:W-:Y:S05]  /*c3f0*/  BSYNC B0 ;  /* 0x0000000000007941 */ /* 0x000fea0003800000 */
.L_x_8537:
[----:B------:R-:W-:Y:S01]  /*c400*/  STG.E.U8 desc[UR36][R2.64], R0 ;  /* 0x0000000002007986 */ /* 0x000fe2000c101124 */
[----:B------:R-:W-:Y:S05]  /*c410*/  EXIT ;  /* 0x000000000000794d */ /* 0x000fea0003800000 */
.L_x_8535:
        /* <DEDUP_REMOVED lines=17> */
.L_x_8542:
[----:B------:R-:W-:-:S04]  /*c530*/  LOP3.LUT R0, R7, 0x80000000, RZ, 0xc0, !PT ;  /* 0x8000000007007812 */ /* 0x000fc800078ec0ff */
[----:B------:R-:W-:-:S04]  /*c540*/  SHF.R.U32.HI R5, RZ, 0x18, R0 ;  /* 0x00000018ff057819 */ /* 0x000fc80000011600 */
[----:B------:R-:W-:-:S04]  /*c550*/  LOP3.LUT R4, R4, R5, RZ, 0xfc, !PT ;  /* 0x0000000504047212 */ /* 0x000fc800078efcff */
[----:B------:R-:W-:-:S07]  /*c560*/  PRMT R0, R4, 0x7610, R0 ;  /* 0x0000761004007816 */ /* 0x000fce0000000000 */
.L_x_8541:
[----:B------:R-:W-:Y:S05]  /*c570*/  BSYNC B0 ;  /* 0x0000000000007941 */ /* 0x000fea0003800000 */
.L_x_8540:
[----:B------:R-:W-:Y:S01]  /*c580*/  STG.E.U8 desc[UR36][R2.64], R0 ;  /* 0x0000000002007986 */ /* 0x000fe2000c101124 */
[----:B------:R-:W-:Y:S05]  /*c590*/  EXIT ;  /* 0x000000000000794d */ /* 0x000fea0003800000 */
.L_x_8534:
        /* <DEDUP_REMOVED lines=22> */
.L_x_8517:
        /* <DEDUP_REMOVED lines=16> */
.L_x_8545:
[----:B------:R-:W-:Y:S05]  /*c800*/  EXIT ;  /* 0x000000000000794d */ /* 0x000fea0003800000 */
.L_x_8544:
[----:B------:R-:W-:-:S06]  /*c810*/  HADD2.F32 R4, -RZ, R16.H0_H0 ;  /* 0x20000010ff047230 */ /* 0x000fcc0000004100 */
[----:B------:R-:W0:Y:S02]  /*c820*/  F2I.U64.TRUNC R4, R4 ;  /* 0x0000000400047311 */ /* 0x000e24000020d800 */
[----:B0-----:R-:W-:Y:S01]  /*c830*/  STG.E.64 desc[UR36][R2.64], R4 ;  /* 0x0000000402007986 */ /* 0x001fe2000c101b24 */
[----:B------:R-:W-:Y:S05]  /*c840*/  EXIT ;  /* 0x000000000000794d */ /* 0x000fea0003800000 */
.L_x_8543:
[----:B------:R-:W-:-:S04]  /*c850*/  HADD2.F32 R16, -RZ, R16.H0_H0 ;  /* 0x20000010ff107230 */ /* 0x000fc80000004100 */
[----:B------:R-:W0:Y:S02]  /*c860*/  F2I.FTZ.U32.TRUNC.NTZ R5, R16 ;  /* 0x0000001000057305 */ /* 0x000e24000021f000 */
[----:B0-----:R-:W-:Y:S01]  /*c870*/  STG.E desc[UR36][R2.64], R5 ;  /* 0x0000000502007986 */ /* 0x001fe2000c101924 */
[----:B------:R-:W-:Y:S05]  /*c880*/  EXIT ;  /* 0x000000000000794d */ /* 0x000fea0003800000 */
.L_x_8546:
        /* <DEDUP_REMOVED lines=15> */
.L_x_42181:


//--------------------- .text._ZN2at6native18elementwise_kernelILi128ELi4EZNS0_22gpu_kernel_impl_nocastINS0_13BinaryFunctorIN3c104HalfES5_S5_ZZZNS0_16fmax_kernel_cudaERNS_18TensorIteratorBaseEENKUlvE_clEvENKUlvE1_clEvEUlS5_S5_E_EEEEvS7_RKT_EUliE_EEviT1_ --------------------------
	.section	.text._ZN2at6native18elementwise_kernelILi128ELi4EZNS0_22gpu_kernel_impl_nocastINS0_13BinaryFunctorIN3c104HalfES5_S5_ZZZNS0_16fmax_kernel_cudaERNS_18TensorIteratorBaseEENKUlvE_clEvENKUlvE1_clEvEUlS5_S5_E_EEEEvS7_RKT_EUliE_EEviT1_,"ax",@progbits
	.align	128
        .global         _ZN2at6native18elementwise_kernelILi128ELi4EZNS0_22gpu_kernel_impl_nocastINS0_13BinaryFunctorIN3c104HalfES5_S5_ZZZNS0_16fmax_kernel_cudaERNS_18TensorIteratorBaseEENKUlvE_clEvENKUlvE1_clEvEUlS5_S5_E_EEEEvS7_RKT_EUliE_EEviT1_
        .type           _ZN2at6native18elementwise_kernelILi128ELi4EZNS0_22gpu_kernel_impl_nocastINS0_13BinaryFunctorIN3c104HalfES5_S5_ZZZNS0_16fmax_kernel_cudaERNS_18TensorIteratorBaseEENKUlvE_clEvENKUlvE1_clEvEUlS5_S5_E_EEEEvS7_RKT_EUliE_EEviT1_,@function
        .size           _ZN2at6native18elementwise_kernelILi128ELi4EZNS0_22gpu_kernel_impl_nocastINS0_13BinaryFunctorIN3c104HalfES5_S5_ZZZNS0_16fmax_kernel_cudaERNS_18TensorIteratorBaseEENKUlvE_clEvENKUlvE1_clEvEUlS5_S5_E_EEEEvS7_RKT_EUliE_EEviT1_,(.L_x_42182 - _ZN2at6native18elementwise_kernelILi128ELi4EZNS0_22gpu_kernel_impl_nocastINS0_13BinaryFunctorIN3c104HalfES5_S5_ZZZNS0_16fmax_kernel_cudaERNS_18TensorIteratorBaseEENKUlvE_clEvENKUlvE1_clEvEUlS5_S5_E_EEEEvS7_RKT_EUliE_EEviT1_)
        .other          _ZN2at6native18elementwise_kernelILi128ELi4EZNS0_22gpu_kernel_impl_nocastINS0_13BinaryFunctorIN3c104HalfES5_S5_ZZZNS0_16fmax_kernel_cudaERNS_18TensorIteratorBaseEENKUlvE_clEvENKUlvE1_clEvEUlS5_S5_E_EEEEvS7_RKT_EUliE_EEviT1_,@"STO_CUDA_ENTRY STV_DEFAULT"
_ZN2at6native18elementwise_kernelILi128ELi4EZNS0_22gpu_kernel_impl_nocastINS0_13BinaryFunctorIN3c104HalfES5_S5_ZZZNS0_16fmax_kernel_cudaERNS_18TensorIteratorBaseEENKUlvE_clEvENKUlvE1_clEvEUlS5_S5_E_EEEEvS7_RKT_EUliE_EEviT1_:
.text._ZN2at6native18elementwise_kernelILi128ELi4EZNS0_22gpu_kernel_impl_nocastINS0_13BinaryFunctorIN3c104HalfES5_S5_ZZZNS0_16fmax_kernel_cudaERNS_18TensorIteratorBaseEENKUlvE_clEvENKUlvE1_clEvEUlS5_S5_E_EEEEvS7_RKT_EUliE_EEviT1_:
        /* <DEDUP_REMOVED lines=363> */
.L_x_8549:
        /* <DEDUP_REMOVED lines=14> */
[----:B------:R-:W-:-:S04]  /*1790*/  FMNMX.FTZ R0, R0, R11, !PT ;  /* 0x0000000b00007209 */ /* 0x000fc80007810000 */
[----:B------:R-:W-:-:S05]  /*17a0*/  F2FP.F16.F32.PACK_AB R0, RZ, R0 ;  /* 0x00000000ff00723e */ /* 0x000fca00000000ff */
[----:B------:R0:W-:Y:S02]  /*17b0*/  STG.E.U16 desc[UR4][R4.64], R0 ;  /* 0x0000000004007986 */ /* 0x0001e4000c101504 */
.L_x_8548:
[----:B------:R-:W-:Y:S05]  /*17c0*/  BSYNC B0 ;  /* 0x0000000000007941 */ /* 0x000fea0003800000 */
.L_x_8547:
        /* <DEDUP_REMOVED lines=356> */
.L_x_8552:
        /* <DEDUP_REMOVED lines=15> */
[----:B------:R-:W-:-:S04]  /*2f00*/  FMNMX.FTZ R0, R0, R11, !PT ;  /* 0x0000000b00007209 */ /* 0x000fc80007810000 */
        /* <DEDUP_REMOVED lines=356> */
.L_x_8553:
        /* <DEDUP_REMOVED lines=17> */
.L_x_8551:
[----:B------:R-:W-:Y:S05]  /*4660*/  BSYNC B0 ;  /* 0x0000000000007941 */ /* 0x000fea0003800000 */
.L_x_8550:
        /* <DEDUP_REMOVED lines=355> */
.L_x_8554:
        /* <DEDUP_REMOVED lines=13> */
[----:B------:R-:W-:-:S04]  /*5d70*/  FMNMX.FTZ R0, R0, R9, !PT ;  /* 0x0000000900007209 */ /* 0x000fc80007810000 */
[----:B------:R-:W-:-:S05]  /*5d80*/  F2FP.F16.F32.PACK_AB R0, RZ, R0 ;  /* 0x00000000ff00723e */ /* 0x000fca00000000ff */
[----:B------:R-:W-:Y:S01]  /*5d90*/  STG.E.U16 desc[UR4][R4.64], R0 ;  /* 0x0000000004007986 */ /* 0x000fe2000c101504 */
[----:B------:R-:W-:Y:S05]  /*5da0*/  EXIT ;  /* 0x000000000000794d */ /* 0x000fea0003800000 */
.L_x_8555:
        /* <DEDUP_REMOVED lines=13> */
.L_x_42182:


//--------------------- .text._ZN2at6native27unrolled_elementwise_kernelINS0_13BinaryFunctorIN3c104HalfES4_S4_ZZZNS0_16fmax_kernel_cudaERNS_18TensorIteratorBaseEENKUlvE_clEvENKUlvE1_clEvEUlS4_S4_E_EESt5arrayIPcLm3EELi4E23TrivialOffsetCalculatorILi2EjESE_ILi1EjENS0_6memory15LoadWithoutCastENSH_16StoreWithoutCastEEEviT_T0_T2_T3_T4_T5_ --------------------------
	.section	.text._ZN2at6native27unrolled_elementwise_kernelINS0_13BinaryFunctorIN3c104HalfES4_S4_ZZZNS0_16fmax_kernel_cudaERNS_18TensorIteratorBaseEENKUlvE_clEvENKUlvE1_clEvEUlS4_S4_E_EESt5arrayIPcLm3EELi4E23TrivialOffsetCalculatorILi2EjESE_ILi1EjENS0_6memory15LoadWithoutCastENSH_16StoreWithoutCastEEEviT_T0_T2_T3_T4_T5_,"ax",@progbits
	.align	128
        .global         _ZN2at6native27unrolled_elementwise_kernelINS0_13BinaryFunctorIN3c104HalfES4_S4_ZZZNS0_16fmax_kernel_cudaERNS_18TensorIteratorBaseEENKUlvE_clEvENKUlvE1_clEvEUlS4_S4_E_EESt5arrayIPcLm3EELi4E23TrivialOffsetCalculatorILi2EjESE_ILi1EjENS0_6memory15LoadWithoutCastENSH_16StoreWithoutCastEEEviT_T0_T2_T3_T4_T5_
        .type           _ZN2at6native27unrolled_elementwise_kernelINS0_13BinaryFunctorIN3c104HalfES4_S4_ZZZNS0_16fmax_kernel_cudaERNS_18TensorIteratorBaseEENKUlvE_clEvENKUlvE1_clEvEUlS4_S4_E_EESt5arrayIPcLm3EELi4E23TrivialOffsetCalculatorILi2EjESE_ILi1EjENS0_6memory15LoadWithoutCastENSH_16StoreWithoutCastEEEviT_T0_T2_T3_T4_T5_,@function
        .size           _ZN2at6native27unrolled_elementwise_kernelINS0_13BinaryFunctorIN3c104HalfES4_S4_ZZZNS0_16fmax_kernel_cudaERNS_18TensorIteratorBaseEENKUlvE_clEvENKUlvE1_clEvEUlS4_S4_E_EESt5arrayIPcLm3EELi4E23TrivialOffsetCalculatorILi2EjESE_ILi1EjENS0_6memory15LoadWithoutCastENSH_16StoreWithoutCastEEEviT_T0_T2_T3_T4_T5_,(.L_x_42183 - _ZN2at6native27unrolled_elementwise_kernelINS0_13BinaryFunctorIN3c104HalfES4_S4_ZZZNS0_16fmax_kernel_cudaERNS_18TensorIteratorBaseEENKUlvE_clEvENKUlvE1_clEvEUlS4_S4_E_EESt5arrayIPcLm3EELi4E23TrivialOffsetCalculatorILi2EjESE_ILi1EjENS0_6memory15LoadWithoutCastENSH_16StoreWithoutCastEEEviT_T0_T2_T3_T4_T5_)
        .other          _ZN2at6native27unrolled_elementwise_kernelINS0_13BinaryFunctorIN3c104HalfES4_S4_ZZZNS0_16fmax_kernel_cudaERNS_18TensorIteratorBaseEENKUlvE_clEvENKUlvE1_clEvEUlS4_S4_E_EESt5arrayIPcLm3EELi4E23TrivialOffsetCalculatorILi2EjESE_ILi1EjENS0_6memory15LoadWithoutCastENSH_16StoreWithoutCastEEEviT_T0_T2_T3_T4_T5_,@"STO_CUDA_ENTRY STV_DEFAULT"
_ZN2at6native27unrolled_elementwise_kernelINS0_13BinaryFunctorIN3c104HalfES4_S4_ZZZNS0_16fmax_kernel_cudaERNS_18TensorIteratorBaseEENKUlvE_clEvENKUlvE1_clEvEUlS4_S4_E_EESt5arrayIPcLm3EELi4E23TrivialOffsetCalculatorILi2EjESE_ILi1EjENS0_6memory15LoadWithoutCastENSH_16StoreWithoutCastEEEviT_T0_T2_T3_T4_T5_:
.text._ZN2at6native27unrolled_elementwise_kernelINS0_13BinaryFunctorIN3c104HalfES4_S4_ZZZNS0_16fmax_kernel_cudaERNS_18TensorIteratorBaseEENKUlvE_clEvENKUlvE1_clEvEUlS4_S4_E_EESt5arrayIPcLm3EELi4E23TrivialOffsetCalculatorILi2EjESE_ILi1EjENS0_6memory15LoadWithoutCastENSH_16StoreWithoutCastEEEviT_T0_T2_T3_T4_T5_:
        /* <DEDUP_REMOVED lines=63> */
[----:B------:R-:W-:-:S04]  /*03f0*/  @!P0 FMNMX.FTZ R15, R16, R15, !PT ;  /* 0x0000000f100f8209 */ /* 0x000fc80007810000 */
[----:B------:R-:W-:-:S05]  /*0400*/  @!P0 F2FP.F16.F32.PACK_AB R20, RZ, R15 ;  /* 0x0000000fff14823e */ /* 0x000fca00000000ff */
[----:B------:R0:W-:Y:S01]  /*0410*/  @!P0 STG.E.U16 desc[UR4][R2.64], R20 ;  /* 0x0000001402008986 */ /* 0x0001e2000c101504 */
[----:B--2---:R-:W-:Y:S02]  /*0420*/  @!P1 HADD2.F32 R24, -RZ, R24.H0_H0 ;  /* 0x20000018ff189230 */ /* 0x004fe40000004100 */
[----:B------:R-:W-:Y:S02]  /*0430*/  @!P2 HADD2.F32 R22, -RZ, R22.H0_H0 ;  /* 0x20000016ff16a230 */ /* 0x000fe40000004100 */
[----:B------:R-:W-:Y:S02]  /*0440*/  @!P2 HADD2.F32 R23, -RZ, R23.H0_H0 ;  /* 0x20000017ff17a230 */ /* 0x000fe40000004100 */
[----:B------:R-:W-:-:S03]  /*0450*/  @!P1 HADD2.F32 R25, -RZ, R25.H0_H0 ;  /* 0x20000019ff199230 */ /* 0x000fc60000004100 */
[----:B------:R-:W-:Y:S02]  /*0460*/  @!P2 FMNMX.FTZ R22, R22, R23, !PT ;  /* 0x000000171616a209 */ /* 0x000fe40007810000 */
[----:B------:R-:W-:Y:S02]  /*0470*/  @!P1 FMNMX.FTZ R24, R25, R24, !PT ;  /* 0x0000001819189209 */ /* 0x000fe40007810000 */
        /* <DEDUP_REMOVED lines=13> */
.L_x_8557:
[----:B------:R-:W-:Y:S05]  /*0550*/  BSYNC B0 ;  /* 0x0000000000007941 */ /* 0x000fea0003800000 */
.L_x_8556:
[-C--:B------:R-:W-:Y:S02]  /*0560*/  ISETP.GE.AND P1, PT, R19, R14.reuse, PT ;  /* 0x0000000e1300720c */ /* 0x080fe40003f26270 */
[----:B------:R-:W-:-:S11]  /*0570*/  ISETP.GE.AND P0, PT, R5, R14, PT ;  /* 0x0000000e0500720c */ /* 0x000fd60003f06270 */
[----:B------:R-:W-:Y:S05]  /*0580*/  @P1 EXIT ;  /* 0x000000000000194d */ /* 0x000fea0003800000 */
[----:B0-----:R-:W0:Y:S01]  /*0590*/  LDC.64 R2, c[0x0][0x218] ;  /* 0x00008600ff027b82 */ /* 0x001e220000000a00 */
[----:B-----5:R-:W-:Y:S01]  /*05a0*/  @!P0 HADD2.F32 R21, -RZ, R21.H0_H0 ;  /* 0x20000015ff158230 */ /* 0x020fe20000004100 */
[----:B------:R-:W-:Y:S01]  /*05b0*/  LEA R19, R0, R19, 0x9 ;  /* 0x0000001300137211 */ /* 0x000fe200078e48ff */
[----:B------:R-:W-:-:S05]  /*05c0*/  @!P0 HADD2.F32 R26, -RZ, R26.H0_H0 ;  /* 0x2000001aff1a8230 */ /* 0x000fca0000004100 */
[----:B------:R-:W-:-:S04]  /*05d0*/  @!P0 FMNMX.FTZ R21, R21, R26, !PT ;  /* 0x0000001a15158209 */ /* 0x000fc80007810000 */
[----:B------:R-:W-:Y:S01]  /*05e0*/  @!P0 F2FP.F16.F32.PACK_AB R4, RZ, R21 ;  /* 0x00000015ff04823e */ /* 0x000fe200000000ff */
[----:B0-----:R-:W-:-:S05]  /*05f0*/  IMAD.WIDE.U32 R2, R19, 0x2, R2 ;  /* 0x0000000213027825 */ /* 0x001fca00078e0002 */
[----:B------:R-:W-:Y:S01]  /*0600*/  STG.E.U16 desc[UR4][R2.64], R4 ;  /* 0x0000000402007986 */ /* 0x000fe2000c101504 */
[----:B------:R-:W-:Y:S05]  /*0610*/  EXIT ;  /* 0x000000000000794d */ /* 0x000fea0003800000 */
.L_x_8558:
        /* <DEDUP_REMOVED lines=14> */
.L_x_42183:


//--------------------- .text._ZN2at6native29vectorized_elementwise_kernelILi2ENS0_13BinaryFunctorIN3c104HalfES4_S4_ZZZNS0_16fmax_kernel_cudaERNS_18TensorIteratorBaseEENKUlvE_clEvENKUlvE1_clEvEUlS4_S4_E_EESt5arrayIPcLm3EEEEviT0_T1_ --------------------------
	.section	.text._ZN2at6native29vectorized_elementwise_kernelILi2ENS0_13BinaryFunctorIN3c104HalfES4_S4_ZZZNS0_16fmax_kernel_cudaERNS_18TensorIteratorBaseEENKUlvE_clEvENKUlvE1_clEvEUlS4_S4_E_EESt5arrayIPcLm3EEEEviT0_T1_,"ax",@progbits
	.align	128
        .global         _ZN2at6native29vectorized_elementwise_kernelILi2ENS0_13BinaryFunctorIN3c104HalfES4_S4_ZZZNS0_16fmax_kernel_cudaERNS_18TensorIteratorBaseEENKUlvE_clEvENKUlvE1_clEvEUlS4_S4_E_EESt5arrayIPcLm3EEEEviT0_T1_
        .type           _ZN2at6native29vectorized_elementwise_kernelILi2ENS0_13BinaryFunctorIN3c104HalfES4_S4_ZZZNS0_16fmax_kernel_cudaERNS_18TensorIteratorBaseEENKUlvE_clEvENKUlvE1_clEvEUlS4_S4_E_EESt5arrayIPcLm3EEEEviT0_T1_,@function
        .size           _ZN2at6native29vectorized_elementwise_kernelILi2ENS0_13BinaryFunctorIN3c104HalfES4_S4_ZZZNS0_16fmax_kernel_cudaERNS_18TensorIteratorBaseEENKUlvE_clEvENKUlvE1_clEvEUlS4_S4_E_EESt5arrayIPcLm3EEEEviT0_T1_,(.L_x_42184 - _ZN2at6native29vectorized_elementwise_kernelILi2ENS0_13BinaryFunctorIN3c104HalfES4_S4_ZZZNS0_16fmax_kernel_cudaERNS_18TensorIteratorBaseEENKUlvE_clEvENKUlvE1_clEvEUlS4_S4_E_EESt5arrayIPcLm3EEEEviT0_T1_)
        .other          _ZN2at6native29vectorized_elementwise_kernelILi2ENS0_13BinaryFunctorIN3c104HalfES4_S4_ZZZNS0_16fmax_kernel_cudaERNS_18TensorIteratorBaseEENKUlvE_clEvENKUlvE1_clEvEUlS4_S4_E_EESt5arrayIPcLm3EEEEviT0_T1_,@"STO_CUDA_ENTRY STV_DEFAULT"
_ZN2at6native29vectorized_elementwise_kernelILi2ENS0_13BinaryFunctorIN3c104HalfES4_S4_ZZZNS0_16fmax_kernel_cudaERNS_18TensorIteratorBaseEENKUlvE_clEvENKUlvE1_clEvEUlS4_S4_E_EESt5arrayIPcLm3EEEEviT0_T1_:
.text._ZN2at6native29vectorized_elementwise_kernelILi2ENS0_13BinaryFunctorIN3c104HalfES4_S4_ZZZNS0_16fmax_kernel_cudaERNS_18TensorIteratorBaseEENKUlvE_clEvENKUlvE1_clEvEUlS4_S4_E_EESt5arrayIPcLm3EEEEviT0_T1_:
        /* <DEDUP_REMOVED lines=30> */
[----:B------:R-:W-:Y:S01]  /*01e0*/  FMNMX.FTZ R5, R5, R8, !PT ;  /* 0x0000000805057209 */ /* 0x000fe20007810000 */
[----:B---3--:R-:W-:Y:S01]  /*01f0*/  HADD2.F32 R8, -RZ, R17.H0_H0 ;  /* 0x20000011ff087230 */ /* 0x008fe20000004100 */
[----:B------:R-:W-:Y:S01]  /*0200*/  FMNMX.FTZ R16, R11, R16, !PT ;  /* 0x000000100b107209 */ /* 0x000fe20007810000 */
[----:B----4-:R-:W-:Y:S02]  /*0210*/  HADD2.F32 R11, -RZ, R18.H0_H0 ;  /* 0x20000012ff0b7230 */ /* 0x010fe40000004100 */
[--C-:B-1----:R-:W-:Y:S02]  /*0220*/  HADD2.F32 R12, -RZ, R9.reuse.H0_H0 ;  /* 0x20000009ff0c7230 */ /* 0x102fe40000004100 */
[----:B------:R-:W-:Y:S01]  /*0230*/  HADD2.F32 R13, -RZ, R9.H1_H1 ;  /* 0x30000009ff0d7230 */ /* 0x000fe20000004100 */
[----:B------:R-:W-:Y:S01]  /*0240*/  FMNMX.FTZ R8, R8, R11, !PT ;  /* 0x0000000b08087209 */ /* 0x000fe20007810000 */
        /* <DEDUP_REMOVED lines=8> */
[----:B------:R-:W-:-:S02]  /*02d0*/  FMNMX.FTZ R11, R0, R11, !PT ;  /* 0x0000000b000b7209 */ /* 0x000fc40007810000 */
[----:B------:R-:W-:Y:S02]  /*02e0*/  FMNMX.FTZ R9, R12, R9, !PT ;  /* 0x000000090c097209 */ /* 0x000fe40007810000 */
[----:B------:R-:W-:Y:S02]  /*02f0*/  FMNMX.FTZ R6, R13, R6, !PT ;  /* 0x000000060d067209 */ /* 0x000fe40007810000 */
[----:B------:R-:W-:Y:S02]  /*0300*/  FMNMX.FTZ R14, R14, R15, !PT ;  /* 0x0000000f0e0e7209 */ /* 0x000fe40007810000 */
[----:B------:R-:W-:Y:S02]  /*0310*/  FMNMX.FTZ R7, R10, R7, !PT ;  /* 0x000000070a077209 */ /* 0x000fe40007810000 */
        /* <DEDUP_REMOVED lines=9> */
.L_x_8559:
        /* <DEDUP_REMOVED lines=98> */
[----:B------:R-:W-:Y:S01]  /*09d0*/  @!P0 FMNMX.FTZ R27, R24, R23, !PT ;  /* 0x00000017181b8209 */ /* 0x000fe20007810000 */
[----:B------:R-:W-:-:S05]  /*09e0*/  VIADD R23, R28, 0x80 ;  /* 0x000000801c177836 */ /* 0x000fca0000000000 */
[----:B------:R-:W-:-:S13]  /*09f0*/  ISETP.GE.AND P5, PT, R23, R2, PT ;  /* 0x000000021700720c */ /* 0x000fda0003fa6270 */
[----:B------:R-:W-:Y:S02]  /*0a00*/  @!P5 HADD2.F32 R14, -RZ, R14.H0_H0 ;  /* 0x2000000eff0ed230 */ /* 0x000fe40000004100 */
[----:B------:R-:W-:-:S05]  /*0a10*/  @!P5 HADD2.F32 R15, -RZ, R15.H0_H0 ;  /* 0x2000000fff0fd230 */ /* 0x000fca0000004100 */
[----:B------:R-:W-:Y:S02]  /*0a20*/  @!P5 FMNMX.FTZ R24, R14, R15, !PT ;  /* 0x0000000f0e18d209 */ /* 0x000fe40007810000 */
        /* <DEDUP_REMOVED lines=20> */
[----:B------:R-:W-:Y:S01]  /*0b70*/  @!P4 FMNMX.FTZ R10, R10, R17, !PT ;  /* 0x000000110a0ac209 */ /* 0x000fe20007810000 */
[----:B------:R-:W-:Y:S02]  /*0b80*/  @!P2 HADD2.F32 R21, -RZ, R19.H0_H0 ;  /* 0x20000013ff15a230 */ /* 0x000fe40000004100 */
[----:B------:R-:W-:Y:S01]  /*0b90*/  @!P3 HADD2.F32 R9, -RZ, R9.H0_H0 ;  /* 0x20000009ff09b230 */ /* 0x000fe20000004100 */
[----:B------:R-:W-:Y:S02]  /*0ba0*/  @!P1 FMNMX.FTZ R19, R22, R27, !PT ;  /* 0x0000001b16139209 */ /* 0x000fe40007810000 */
[----:B------:R-:W-:Y:S02]  /*0bb0*/  @!P2 FMNMX.FTZ R20, R20, R21, !PT ;  /* 0x000000151414a209 */ /* 0x000fe40007810000 */
[----:B------:R-:W-:Y:S02]  /*0bc0*/  @!P1 F2FP.F16.F32.PACK_AB R3, RZ, R19 ;  /* 0x00000013ff03923e */ /* 0x000fe400000000ff */
[----:B------:R-:W-:-:S02]  /*0bd0*/  @!P2 F2FP.F16.F32.PACK_AB R4, RZ, R20 ;  /* 0x00000014ff04a23e */ /* 0x000fc400000000ff */
[----:B------:R-:W-:Y:S01]  /*0be0*/  @!P4 F2FP.F16.F32.PACK_AB R6, RZ, R10 ;  /* 0x0000000aff06c23e */ /* 0x000fe200000000ff */
[----:B------:R-:W-:-:S05]  /*0bf0*/  @!P3 HADD2.F32 R18, -RZ, R18.H0_H0 ;  /* 0x20000012ff12b230 */ /* 0x000fca0000004100 */
[----:B------:R-:W-:Y:S01]  /*0c00*/  @!P3 FMNMX.FTZ R9, R9, R18, !PT ;  /* 0x000000120909b209 */ /* 0x000fe20007810000 */
[----:B------:R-:W-:Y:S02]  /*0c10*/  @!P6 HADD2.F32 R16, -RZ, R16.H0_H0 ;  /* 0x20000010ff10e230 */ /* 0x000fe40000004100 */
[----:B------:R-:W-:Y:S02]  /*0c20*/  @!P6 HADD2.F32 R13, -RZ, R13.H0_H0 ;  /* 0x2000000dff0de230 */ /* 0x000fe40000004100 */
[----:B------:R-:W-:Y:S02]  /*0c30*/  @!P5 HADD2.F32 R12, -RZ, R12.H0_H0 ;  /* 0x2000000cff0cd230 */ /* 0x000fe40000004100 */
[----:B------:R-:W-:Y:S01]  /*0c40*/  @!P5 HADD2.F32 R11, -RZ, R11.H0_H0 ;  /* 0x2000000bff0bd230 */ /* 0x000fe20000004100 */
[----:B------:R-:W-:-:S04]  /*0c50*/  @!P6 FMNMX.FTZ R13, R13, R16, !PT ;  /* 0x000000100d0de209 */ /* 0x000fc80007810000 */
[----:B------:R-:W-:Y:S02]  /*0c60*/  @!P5 FMNMX.FTZ R11, R11, R12, !PT ;  /* 0x0000000c0b0bd209 */ /* 0x000fe40007810000 */
        /* <DEDUP_REMOVED lines=16> */
.L_x_8562:
[----:B------:R-:W-:-:S13]  /*0d70*/  ISETP.GE.AND P0, PT, R28, R2, PT ;  /* 0x000000021c00720c */ /* 0x000fda0003f06270 */
[----:B------:R-:W-:Y:S05]  /*0d80*/  @P0 BRA `(.L_x_8564) ;  /* 0x0000000000300947 */ /* 0x000fea0003800000 */
[----:B0-----:R-:W0:Y:S01]  /*0d90*/  LDC.64 R10, c[0x0][0x218] ;  /* 0x00008600ff0a7b82 */ /* 0x001e220000000a00 */
[----:B------:R-:W-:Y:S01]  /*0da0*/  IADD3 R3, R0, R28, RZ ;  /* 0x0000001c00037210 */ /* 0x000fe20007ffe0ff */
[----:B------:R-:W-:-:S04]  /*0db0*/  VIADD R28, R28, 0x80 ;  /* 0x000000801c1c7836 */ /* 0x000fc80000000000 */
[----:B0-----:R-:W-:-:S05]  /*0dc0*/  IMAD.WIDE.U32 R10, R3, 0x2, R10 ;  /* 0x00000002030a7825 */ /* 0x001fca00078e000a */
[----:B------:R1:W-:Y:S02]  /*0dd0*/  STG.E.U16 desc[UR4][R10.64], R4 ;  /* 0x000000040a007986 */ /* 0x0003e4000c101504 */
.L_x_8563:
[----:B------:R-:W-:-:S13]  /*0de0*/  ISETP.GE.AND P0, PT, R28, R2, PT ;  /* 0x000000021c00720c */ /* 0x000fda0003f06270 */
[----:B------:R-:W-:Y:S05]  /*0df0*/  @P0 BRA `(.L_x_8565) ;  /* 0x0000000000340947 */ /* 0x000fea0003800000 */
[----:B01----:R-:W0:Y:S01]  /*0e00*/  LDC.64 R10, c[0x0][0x218] ;  /* 0x00008600ff0a7b82 */ /* 0x003e220000000a00 */
[----:B------:R-:W-:Y:S01]  /*0e10*/  IADD3 R3, R0, R28, RZ ;  /* 0x0000001c00037210 */ /* 0x000fe20007ffe0ff */
[----:B------:R-:W-:-:S04]  /*0e20*/  VIADD R28, R28, 0x80 ;  /* 0x000000801c1c7836 */ /* 0x000fc80000000000 */
[----:B0-----:R-:W-:-:S05]  /*0e30*/  IMAD.WIDE.U32 R10, R3, 0x2, R10 ;  /* 0x00000002030a7825 */ /* 0x001fca00078e000a */
[----:B------:R1:W-:Y:S02]  /*0e40*/  STG.E.U16 desc[UR4][R10.64], R5 ;  /* 0x000000050a007986 */ /* 0x0003e4000c101504 */
.L_x_8564:
        /* <DEDUP_REMOVED lines=8> */
.L_x_8565:
[----:B------:R-:W-:Y:S05]  /*0ed0*/  BSYNC B1 ;  /* 0x0000000000017941 */ /* 0x000fea0003800000 */
.L_x_8561:
[----:B------:R-:W-:-:S13]  /*0ee0*/  ISETP.GE.AND P0, PT, R28, R2, PT ;  /* 0x000000021c00720c */ /* 0x000fda0003f06270 */
[----:B-12---:R-:W1:Y:S01]  /*0ef0*/  @!P0 LDC.64 R4, c[0x0][0x218] ;  /* 0x00008600ff048b82 */ /* 0x006e620000000a00 */
[----:B------:R-:W-:Y:S01]  /*0f00*/  @!P0 IADD3 R3, R0, R28, RZ ;  /* 0x0000001c00038210 */ /* 0x000fe20007ffe0ff */
[----:B------:R-:W-:-:S04]  /*0f10*/  @!P0 VIADD R28, R28, 0x80 ;  /* 0x000000801c1c8836 */ /* 0x000fc80000000000 */
[----:B-1----:R-:W-:-:S05]  /*0f20*/  @!P0 IMAD.WIDE.U32 R4, R3, 0x2, R4 ;  /* 0x0000000203048825 */ /* 0x002fca00078e0004 */
[----:B------:R2:W-:Y:S02]  /*0f30*/  @!P0 STG.E.U16 desc[UR4][R4.64], R7 ;  /* 0x0000000704008986 */ /* 0x0005e4000c101504 */
.L_x_8566:
[----:B------:R-:W-:Y:S05]  /*0f40*/  BSYNC B0 ;  /* 0x0000000000007941 */ /* 0x000fea0003800000 */
.L_x_8560:
        /* <DEDUP_REMOVED lines=8> */
.L_x_8567:
        /* <DEDUP_REMOVED lines=11> */
.L_x_42184:


//--------------------- .text._ZN2at6native29vectorized_elementwise_kernelILi4ENS0_13BinaryFunctorIN3c104HalfES4_S4_ZZZNS0_16fmax_kernel_cudaERNS_18TensorIteratorBaseEENKUlvE_clEvENKUlvE1_clEvEUlS4_S4_E_EESt5arrayIPcLm3EEEEviT0_T1_ --------------------------
	.section	.text._ZN2at6native29vectorized_elementwise_kernelILi4ENS0_13BinaryFunctorIN3c104HalfES4_S4_ZZZNS0_16fmax_kernel_cudaERNS_18TensorIteratorBaseEENKUlvE_clEvENKUlvE1_clEvEUlS4_S4_E_EESt5arrayIPcLm3EEEEviT0_T1_,"ax",@progbits
	.align	128
        .global         _ZN2at6native29vectorized_elementwise_kernelILi4ENS0_13BinaryFunctorIN3c104HalfES4_S4_ZZZNS0_16fmax_kernel_cudaERNS_18TensorIteratorBaseEENKUlvE_clEvENKUlvE1_clEvEUlS4_S4_E_EESt5arrayIPcLm3EEEEviT0_T1_
        .type           _ZN2at6native29vectorized_elementwise_kernelILi4ENS0_13BinaryFunctorIN3c104HalfES4_S4_ZZZNS0_16fmax_kernel_cudaERNS_18TensorIteratorBaseEENKUlvE_clEvENKUlvE1_clEvEUlS4_S4_E_EESt5arrayIPcLm3EEEEviT0_T1_,@function
        .size           _ZN2at6native29vectorized_elementwise_kernelILi4ENS0_13BinaryFunctorIN3c104HalfES4_S4_ZZZNS0_16fmax_kernel_cudaERNS_18TensorIteratorBaseEENKUlvE_clEvENKUlvE1_clEvEUlS4_S4_E_EESt5arrayIPcLm3EEEEviT0_T1_,(.L_x_42185 - _ZN2at6native29vectorized_elementwise_kernelILi4ENS0_13BinaryFunctorIN3c104HalfES4_S4_ZZZNS0_16fmax_kernel_cudaERNS_18TensorIteratorBaseEENKUlvE_clEvENKUlvE1_clEvEUlS4_S4_E_EESt5arrayIPcLm3EEEEviT0_T1_)
        .other          _ZN2at6native29vectorized_elementwise_kernelILi4ENS0_13BinaryFunctorIN3c104HalfES4_S4_ZZZNS0_16fmax_kernel_cudaERNS_18TensorIteratorBaseEENKUlvE_clEvENKUlvE1_clEvEUlS4_S4_E_EESt5arrayIPcLm3EEEEviT0_T1_,@"STO_CUDA_ENTRY STV_DEFAULT"
_ZN2at6native29vectorized_elementwise_kernelILi4ENS0_13BinaryFunctorIN3c104HalfES4_S4_ZZZNS0_16fmax_kernel_cudaERNS_18TensorIteratorBaseEENKUlvE_clEvENKUlvE1_clEvEUlS4_S4_E_EESt5arrayIPcLm3EEEEviT0_T1_:
.text._ZN2at6native29vectorized_elementwise_kernelILi4ENS0_13BinaryFunctorIN3c104HalfES4_S4_ZZZNS0_16fmax_kernel_cudaERNS_18TensorIteratorBaseEENKUlvE_clEvENKUlvE1_clEvEUlS4_S4_E_EESt5arrayIPcLm3EEEEviT0_T1_:
        /* <DEDUP_REMOVED lines=38> */
[----:B------:R-:W-:Y:S02]  /*0260*/  FMNMX.FTZ R3, R3, R4, !PT ;  /* 0x0000000403037209 */ /* 0x000fe40007810000 */
[----:B------:R-:W-:Y:S02]  /*0270*/  FMNMX.FTZ R4, R18, R19, !PT ;  /* 0x0000001312047209 */ /* 0x000fe40007810000 */
[----:B------:R-:W-:-:S02]  /*0280*/  FMNMX.FTZ R6, R20, R21, !PT ;  /* 0x0000001514067209 */ /* 0x000fc40007810000 */
[----:B------:R-:W-:Y:S02]  /*0290*/  FMNMX.FTZ R5, R5, R0, !PT ;  /* 0x0000000005057209 */ /* 0x000fe40007810000 */
[----:B------:R-:W-:Y:S02]  /*02a0*/  FMNMX.FTZ R7, R14, R7, !PT ;  /* 0x000000070e077209 */ /* 0x000fe40007810000 */
[----:B------:R-:W-:Y:S02]  /*02b0*/  FMNMX.FTZ R8, R8, R9, !PT ;  /* 0x0000000908087209 */ /* 0x000fe40007810000 */
[----:B------:R-:W-:Y:S02]  /*02c0*/  FMNMX.FTZ R10, R15, R10, !PT ;  /* 0x0000000a0f0a7209 */ /* 0x000fe40007810000 */
[----:B------:R-:W-:Y:S02]  /*02d0*/  FMNMX.FTZ R11, R16, R11, !PT ;  /* 0x0000000b100b7209 */ /* 0x000fe40007810000 */
[----:B------:R-:W-:-:S02]  /*02e0*/  F2FP.F16.F32.PACK_AB R4, R4, R3 ;  /* 0x000000030404723e */ /* 0x000fc400000000ff */
[----:B------:R-:W-:Y:S02]  /*02f0*/  F2FP.F16.F32.PACK_AB R5, R5, R6 ;  /* 0x000000060505723e */ /* 0x000fe400000000ff */
[----:B------:R-:W-:Y:S02]  /*0300*/  F2FP.F16.F32.PACK_AB R8, R8, R7 ;  /* 0x000000070808723e */ /* 0x000fe400000000ff */
[----:B------:R-:W-:Y:S01]  /*0310*/  F2FP.F16.F32.PACK_AB R9, R11, R10 ;  /* 0x0000000a0b09723e */ /* 0x000fe200000000ff */
[----:B------:R-:W-:Y:S04]  /*0320*/  STG.E.64 desc[UR4][R12.64], R4 ;  /* 0x000000040c007986 */ /* 0x000fe8000c101b04 */
[----:B------:R-:W-:Y:S01]  /*0330*/  STG.E.64 desc[UR4][R12.64+0x400], R8 ;  /* 0x000400080c007986 */ /* 0x000fe2000c101b04 */
[----:B------:R-:W-:Y:S05]  /*0340*/  EXIT ;  /* 0x000000000000794d */ /* 0x000fea0003800000 */
.L_x_8568:
        /* <DEDUP_REMOVED lines=156> */
.L_x_8571:
[----:B------:R-:W-:-:S13]  /*0d10*/  ISETP.GE.AND P0, PT, R28, R2, PT ;  /* 0x000000021c00720c */ /* 0x000fda0003f06270 */
[----:B------:R-:W-:Y:S05]  /*0d20*/  @P0 BRA `(.L_x_8573) ;  /* 0x0000000000300947 */ /* 0x000fea0003800000 */
[----:B0-----:R-:W0:Y:S01]  /*0d30*/  LDC.64 R10, c[0x0][0x218] ;  /* 0x00008600ff0a7b82 */ /* 0x001e220000000a00 */
[----:B------:R-:W-:Y:S01]  /*0d40*/  IADD3 R3, R0, R28, RZ ;  /* 0x0000001c00037210 */ /* 0x000fe20007ffe0ff */
[----:B------:R-:W-:-:S04]  /*0d50*/  VIADD R28, R28, 0x80 ;  /* 0x000000801c1c7836 */ /* 0x000fc80000000000 */
[----:B0-----:R-:W-:-:S05]  /*0d60*/  IMAD.WIDE.U32 R10, R3, 0x2, R10 ;  /* 0x00000002030a7825 */ /* 0x001fca00078e000a */
[----:B------:R1:W-:Y:S02]  /*0d70*/  STG.E.U16 desc[UR4][R10.64], R4 ;  /* 0x000000040a007986 */ /* 0x0003e4000c101504 */
.L_x_8572:
[----:B------:R-:W-:-:S13]  /*0d80*/  ISETP.GE.AND P0, PT, R28, R2, PT ;  /* 0x000000021c00720c */ /* 0x000fda0003f06270 */
[----:B------:R-:W-:Y:S05]  /*0d90*/  @P0 BRA `(.L_x_8574) ;  /* 0x0000000000340947 */ /* 0x000fea0003800000 */
[----:B01----:R-:W0:Y:S01]  /*0da0*/  LDC.64 R10, c[0x0][0x218] ;  /* 0x00008600ff0a7b82 */ /* 0x003e220000000a00 */
[----:B------:R-:W-:Y:S01]  /*0db0*/  IADD3 R3, R0, R28, RZ ;  /* 0x0000001c00037210 */ /* 0x000fe20007ffe0ff */
[----:B------:R-:W-:-:S04]  /*0dc0*/  VIADD R28, R28, 0x80 ;  /* 0x000000801c1c7836 */ /* 0x000fc80000000000 */
[----:B0-----:R-:W-:-:S05]  /*0dd0*/  IMAD.WIDE.U32 R10, R3, 0x2, R10 ;  /* 0x00000002030a7825 */ /* 0x001fca00078e000a */
[----:B------:R1:W-:Y:S02]  /*0de0*/  STG.E.U16 desc[UR4][R10.64], R5 ;  /* 0x000000050a007986 */ /* 0x0003e4000c101504 */
.L_x_8573:
        /* <DEDUP_REMOVED lines=8> */
.L_x_8574:
[----:B------:R-:W-:Y:S05]  /*0e70*/  BSYNC B1 ;  /* 0x0000000000017941 */ /* 0x000fea0003800000 */
.L_x_8570:
[----:B------:R-:W-:-:S13]  /*0e80*/  ISETP.GE.AND P0, PT, R28, R2, PT ;  /* 0x000000021c00720c */ /* 0x000fda0003f06270 */
[----:B-12---:R-:W1:Y:S01]  /*0e90*/  @!P0 LDC.64 R4, c[0x0][0x218] ;  /* 0x00008600ff048b82 */ /* 0x006e620000000a00 */
[----:B------:R-:W-:Y:S01]  /*0ea0*/  @!P0 IADD3 R3, R0, R28, RZ ;  /* 0x0000001c00038210 */ /* 0x000fe20007ffe0ff */
[----:B------:R-:W-:-:S04]  /*0eb0*/  @!P0 VIADD R28, R28, 0x80 ;  /* 0x000000801c1c8836 */ /* 0x000fc80000000000 */
[----:B-1----:R-:W-:-:S05]  /*0ec0*/  @!P0 IMAD.WIDE.U32 R4, R3, 0x2, R4 ;  /* 0x0000000203048825 */ /* 0x002fca00078e0004 */
[----:B------:R2:W-:Y:S02]  /*0ed0*/  @!P0 STG.E.U16 desc[UR4][R4.64], R7 ;  /* 0x0000000704008986 */ /* 0x0005e4000c101504 */
.L_x_8575:
[----:B------:R-:W-:Y:S05]  /*0ee0*/  BSYNC B0 ;  /* 0x0000000000007941 */ /* 0x000fea0003800000 */
.L_x_8569:
        /* <DEDUP_REMOVED lines=8> */
.L_x_8576:
        /* <DEDUP_REMOVED lines=9> */
.L_x_42185:


//--------------------- .text._ZN2at6native29vectorized_elementwise_kernelILi8ENS0_13BinaryFunctorIN3c104HalfES4_S4_ZZZNS0_16fmax_kernel_cudaERNS_18TensorIteratorBaseEENKUlvE_clEvENKUlvE1_clEvEUlS4_S4_E_EESt5arrayIPcLm3EEEEviT0_T1_ --------------------------
	.section	.text._ZN2at6native29vectorized_elementwise_kernelILi8ENS0_13BinaryFunctorIN3c104HalfES4_S4_ZZZNS0_16fmax_kernel_cudaERNS_18TensorIteratorBaseEENKUlvE_clEvENKUlvE1_clEvEUlS4_S4_E_EESt5arrayIPcLm3EEEEviT0_T1_,"ax",@progbits
	.align	128
        .global         _ZN2at6native29vectorized_elementwise_kernelILi8ENS0_13BinaryFunctorIN3c104HalfES4_S4_ZZZNS0_16fmax_kernel_cudaERNS_18TensorIteratorBaseEENKUlvE_clEvENKUlvE1_clEvEUlS4_S4_E_EESt5arrayIPcLm3EEEEviT0_T1_
        .type           _ZN2at6native29vectorized_elementwise_kernelILi8ENS0_13BinaryFunctorIN3c104HalfES4_S4_ZZZNS0_16fmax_kernel_cudaERNS_18TensorIteratorBaseEENKUlvE_clEvENKUlvE1_clEvEUlS4_S4_E_EESt5arrayIPcLm3EEEEviT0_T1_,@function
        .size           _ZN2at6native29vectorized_elementwise_kernelILi8ENS0_13BinaryFunctorIN3c104HalfES4_S4_ZZZNS0_16fmax_kernel_cudaERNS_18TensorIteratorBaseEENKUlvE_clEvENKUlvE1_clEvEUlS4_S4_E_EESt5arrayIPcLm3EEEEviT0_T1_,(.L_x_42186 - _ZN2at6native29vectorized_elementwise_kernelILi8ENS0_13BinaryFunctorIN3c104HalfES4_S4_ZZZNS0_16fmax_kernel_cudaERNS_18TensorIteratorBaseEENKUlvE_clEvENKUlvE1_clEvEUlS4_S4_E_EESt5arrayIPcLm3EEEEviT0_T1_)
        .other          _ZN2at6native29vectorized_elementwise_kernelILi8ENS0_13BinaryFunctorIN3c104HalfES4_S4_ZZZNS0_16fmax_kernel_cudaERNS_18TensorIteratorBaseEENKUlvE_clEvENKUlvE1_clEvEUlS4_S4_E_EESt5arrayIPcLm3EEEEviT0_T1_,@"STO_CUDA_ENTRY STV_DEFAULT"
_ZN2at6native29vectorized_elementwise_kernelILi8ENS0_13BinaryFunctorIN3c104HalfES4_S4_ZZZNS0_16fmax_kernel_cudaERNS_18TensorIteratorBaseEENKUlvE_clEvENKUlvE1_clEvEUlS4_S4_E_EESt5arrayIPcLm3EEEEviT0_T1_:
.text._ZN2at6native29vectorized_elementwise_kernelILi8ENS0_13BinaryFunctorIN3c104HalfES4_S4_ZZZNS0_16fmax_kernel_cudaERNS_18TensorIteratorBaseEENKUlvE_clEvENKUlvE1_clEvEUlS4_S4_E_EESt5arrayIPcLm3EEEEviT0_T1_:
        /* <DEDUP_REMOVED lines=31> */
[----:B------:R-:W-:Y:S01]  /*01f0*/  FMNMX.FTZ R4, R16, R15, !PT ;  /* 0x0000000f10047209 */ /* 0x000fe20007810000 */
[----:B------:R-:W-:Y:S01]  /*0200*/  HADD2.F32 R20, -RZ, R5.H1_H1 ;  /* 0x30000005ff147230 */ /* 0x000fe20000004100 */
[----:B------:R-:W-:Y:S01]  /*0210*/  FMNMX.FTZ R17, R17, R14, !PT ;  /* 0x0000000e11117209 */ /* 0x000fe20007810000 */
[--C-:B------:R-:W-:Y:S01]  /*0220*/  HADD2.F32 R21, -RZ, R6.reuse.H0_H0 ;  /* 0x20000006ff157230 */ /* 0x100fe20000004100 */
[----:B------:R-:W-:Y:S01]  /*0230*/  FMNMX.FTZ R5, R18, R19, !PT ;  /* 0x0000001312057209 */ /* 0x000fe20007810000 */
[----:B------:R-:W-:Y:S01]  /*0240*/  HADD2.F32 R23, -RZ, R6.H1_H1 ;  /* 0x30000006ff177230 */ /* 0x000fe20000004100 */
[----:B------:R-:W-:Y:S01]  /*0250*/  FMNMX.FTZ R20, R9, R20, !PT ;  /* 0x0000001409147209 */ /* 0x000fe20007810000 */
[--C-:B------:R-:W-:Y:S01]  /*0260*/  HADD2.F32 R22, -RZ, R7.reuse.H0_H0 ;  /* 0x20000007ff167230 */ /* 0x100fe20000004100 */
[----:B------:R-:W-:Y:S01]  /*0270*/  FMNMX.FTZ R6, R8, R21, !PT ;  /* 0x0000001508067209 */ /* 0x000fe20007810000 */
[----:B------:R-:W-:Y:S01]  /*0280*/  HADD2.F32 R24, -RZ, R7.H1_H1 ;  /* 0x30000007ff187230 */ /* 0x000fe20000004100 */
[----:B------:R-:W-:-:S02]  /*0290*/  FMNMX.FTZ R23, R10, R23, !PT ;  /* 0x000000170a177209 */ /* 0x000fc40007810000 */
[----:B------:R-:W-:Y:S02]  /*02a0*/  FMNMX.FTZ R3, R3, R22, !PT ;  /* 0x0000001603037209 */ /* 0x000fe40007810000 */
[----:B------:R-:W-:Y:S02]  /*02b0*/  FMNMX.FTZ R24, R11, R24, !PT ;  /* 0x000000180b187209 */ /* 0x000fe40007810000 */
[----:B------:R-:W-:Y:S02]  /*02c0*/  F2FP.F16.F32.PACK_AB R4, R17, R4 ;  /* 0x000000041104723e */ /* 0x000fe400000000ff */
[----:B------:R-:W-:Y:S02]  /*02d0*/  F2FP.F16.F32.PACK_AB R5, R20, R5 ;  /* 0x000000051405723e */ /* 0x000fe400000000ff */
[----:B------:R-:W-:Y:S02]  /*02e0*/  F2FP.F16.F32.PACK_AB R6, R23, R6 ;  /* 0x000000061706723e */ /* 0x000fe400000000ff */
[----:B------:R-:W-:-:S05]  /*02f0*/  F2FP.F16.F32.PACK_AB R7, R24, R3 ;  /* 0x000000031807723e */ /* 0x000fca00000000ff */
[----:B------:R-:W-:Y:S01]  /*0300*/  STG.E.128 desc[UR4][R12.64], R4 ;  /* 0x000000040c007986 */ /* 0x000fe2000c101d04 */
[----:B------:R-:W-:Y:S05]  /*0310*/  EXIT ;  /* 0x000000000000794d */ /* 0x000fea0003800000 */
.L_x_8577:
        /* <DEDUP_REMOVED lines=156> */
.L_x_8580:
[----:B------:R-:W-:-:S13]  /*0ce0*/  ISETP.GE.AND P0, PT, R28, R2, PT ;  /* 0x000000021c00720c */ /* 0x000fda0003f06270 */
[----:B------:R-:W-:Y:S05]  /*0cf0*/  @P0 BRA `(.L_x_8582) ;  /* 0x0000000000300947 */ /* 0x000fea0003800000 */
[----:B0-----:R-:W0:Y:S01]  /*0d00*/  LDC.64 R10, c[0x0][0x218] ;  /* 0x00008600ff0a7b82 */ /* 0x001e220000000a00 */
[----:B------:R-:W-:Y:S01]  /*0d10*/  IADD3 R3, R0, R28, RZ ;  /* 0x0000001c00037210 */ /* 0x000fe20007ffe0ff */
[----:B------:R-:W-:-:S04]  /*0d20*/  VIADD R28, R28, 0x80 ;  /* 0x000000801c1c7836 */ /* 0x000fc80000000000 */
[----:B0-----:R-:W-:-:S05]  /*0d30*/  IMAD.WIDE.U32 R10, R3, 0x2, R10 ;  /* 0x00000002030a7825 */ /* 0x001fca00078e000a */
[----:B------:R1:W-:Y:S02]  /*0d40*/  STG.E.U16 desc[UR4][R10.64], R4 ;  /* 0x000000040a007986 */ /* 0x0003e4000c101504 */
.L_x_8581:
[----:B------:R-:W-:-:S13]  /*0d50*/  ISETP.GE.AND P0, PT, R28, R2, PT ;  /* 0x000000021c00720c */ /* 0x000fda0003f06270 */
[----:B------:R-:W-:Y:S05]  /*0d60*/  @P0 BRA `(.L_x_8583) ;  /* 0x0000000000340947 */ /* 0x000fea0003800000 */
[----:B01----:R-:W0:Y:S01]  /*0d70*/  LDC.64 R10, c[0x0][0x218] ;  /* 0x00008600ff0a7b82 */ /* 0x003e220000000a00 */
[----:B------:R-:W-:Y:S01]  /*0d80*/  IADD3 R3, R0, R28, RZ ;  /* 0x0000001c00037210 */ /* 0x000fe20007ffe0ff */
[----:B------:R-:W-:-:S04]  /*0d90*/  VIADD R28, R28, 0x80 ;  /* 0x000000801c1c7836 */ /* 0x000fc80000000000 */
[----:B0-----:R-:W-:-:S05]  /*0da0*/  IMAD.WIDE.U32 R10, R3, 0x2, R10 ;  /* 0x00000002030a7825 */ /* 0x001fca00078e000a */
[----:B------:R1:W-:Y:S02]  /*0db0*/  STG.E.U16 desc[UR4][R10.64], R5 ;  /* 0x000000050a007986 */ /* 0x0003e4000c101504 */
.L_x_8582:
        /* <DEDUP_REMOVED lines=8> */
.L_x_8583:
[----:B------:R-:W-:Y:S05]  /*0e40*/  BSYNC B1 ;  /* 0x0000000000017941 */ /* 0x000fea0003800000 */
.L_x_8579:
[----:B------:R-:W-:-:S13]  /*0e50*/  ISETP.GE.AND P0, PT, R28, R2, PT ;  /* 0x000000021c00720c */ /* 0x000fda0003f06270 */
[----:B-12---:R-:W1:Y:S01]  /*0e60*/  @!P0 LDC.64 R4, c[0x0][0x218] ;  /* 0x00008600ff048b82 */ /* 0x006e620000000a00 */
[----:B------:R-:W-:Y:S01]  /*0e70*/  @!P0 IADD3 R3, R0, R28, RZ ;  /* 0x0000001c00038210 */ /* 0x000fe20007ffe0ff */
[----:B------:R-:W-:-:S04]  /*0e80*/  @!P0 VIADD R28, R28, 0x80 ;  /* 0x000000801c1c8836 */ /* 0x000fc80000000000 */
[----:B-1----:R-:W-:-:S05]  /*0e90*/  @!P0 IMAD.WIDE.U32 R4, R3, 0x2, R4 ;  /* 0x0000000203048825 */ /* 0x002fca00078e0004 */
[----:B------:R2:W-:Y:S02]  /*0ea0*/  @!P0 STG.E.U16 desc[UR4][R4.64], R7 ;  /* 0x0000000704008986 */ /* 0x0005e4000c101504 */
.L_x_8584:
[----:B------:R-:W-:Y:S05]  /*0eb0*/  BSYNC B0 ;  /* 0x0000000000007941 */ /* 0x000fea0003800000 */
.L_x_8578:
        /* <DEDUP_REMOVED lines=8> */
.L_x_8585:
        /* <DEDUP_REMOVED lines=12> */
.L_x_42186:


//--------------------- .text._ZN2at6native18elementwise_kernelILi128ELi4EZNS0_15gpu_kernel_implINS0_13AUnaryFunctorIfffZZZNS0_16fmax_kernel_cudaERNS_18TensorIteratorBaseEENKUlvE_clEvENKUlvE0_clEvEUlffE_EEEEvS5_RKT_EUliE_EEviT1_ --------------------------
	.section	.text._ZN2at6native18elementwise_kernelILi128ELi4EZNS0_15gpu_kernel_implINS0_13AUnaryFunctorIfffZZZNS0_16fmax_kernel_cudaERNS_18TensorIteratorBaseEENKUlvE_clEvENKUlvE0_clEvEUlffE_EEEEvS5_RKT_EUliE_EEviT1_,"ax",@progbits
	.align	128
        .global         _ZN2at6native18elementwise_kernelILi128ELi4EZNS0_15gpu_kernel_implINS0_13AUnaryFunctorIfffZZZNS0_16fmax_kernel_cudaERNS_18TensorIteratorBaseEENKUlvE_clEvENKUlvE0_clEvEUlffE_EEEEvS5_RKT_EUliE_EEviT1_
        .type           _ZN2at6native18elementwise_kernelILi128ELi4EZNS0_15gpu_kernel_implINS0_13AUnaryFunctorIfffZZZNS0_16fmax_kernel_cudaERNS_18TensorIteratorBaseEENKUlvE_clEvENKUlvE0_clEvEUlffE_EEEEvS5_RKT_EUliE_EEviT1_,@function
        .size           _ZN2at6native18elementwise_kernelILi128ELi4EZNS0_15gpu_kernel_implINS0_13AUnaryFunctorIfffZZZNS0_16fmax_kernel_cudaERNS_18TensorIteratorBaseEENKUlvE_clEvENKUlvE0_clEvEUlffE_EEEEvS5_RKT_EUliE_EEviT1_,(.L_x_42187 - _ZN2at6native18elementwise_kernelILi128ELi4EZNS0_15gpu_kernel_implINS0_13AUnaryFunctorIfffZZZNS0_16fmax_kernel_cudaERNS_18TensorIteratorBaseEENKUlvE_clEvENKUlvE0_clEvEUlffE_EEEEvS5_RKT_EUliE_EEviT1_)
        .other          _ZN2at6native18elementwise_kernelILi128ELi4EZNS0_15gpu_kernel_implINS0_13AUnaryFunctorIfffZZZNS0_16fmax_kernel_cudaERNS_18TensorIteratorBaseEENKUlvE_clEvENKUlvE0_clEvEUlffE_EEEEvS5_RKT_EUliE_EEviT1_,@"STO_CUDA_ENTRY STV_DEFAULT"
_ZN2at6native18elementwise_kernelILi128ELi4EZNS0_15gpu_kernel_implINS0_13AUnaryFunctorIfffZZZNS0_16fmax_kernel_cudaERNS_18TensorIteratorBaseEENKUlvE_clEvENKUlvE0_clEvEUlffE_EEEEvS5_RKT_EUliE_EEviT1_:
.text._ZN2at6native18elementwise_kernelILi128ELi4EZNS0_15gpu_kernel_implINS0_13AUnaryFunctorIfffZZZNS0_16fmax_kernel_cudaERNS_18TensorIteratorBaseEENKUlvE_clEvENKUlvE0_clEvEUlffE_EEEEvS5_RKT_EUliE_EEviT1_:
        /* <DEDUP_REMOVED lines=314> */
.L_x_8588:
        /* <DEDUP_REMOVED lines=22> */
.L_x_8593:
[----:B------:R-:W2:Y:S02]  /*1500*/  LDG.E.U8 R0, desc[UR36][R2.64] ;  /* 0x0000002402007981 */ /* 0x000ea4000c1e1100 */
[----:B--2---:R-:W-:Y:S01]  /*1510*/  I2FP.F32.U32 R0, R0 ;  /* 0x0000000000007245 */ /* 0x004fe20000201000 */
[----:B------:R-:W-:Y:S06]  /*1520*/  BRA `(.L_x_8595) ;  /* 0x0000000c002c7947 */ /* 0x000fec0003800000 */
.L_x_8592:
        /* <DEDUP_REMOVED lines=9> */
.L_x_8597:
[----:B------:R-:W2:Y:S02]  /*15c0*/  LDG.E R0, desc[UR36][R2.64] ;  /* 0x0000002402007981 */ /* 0x000ea4000c1e1900 */
[----:B--2---:R-:W-:Y:S01]  /*15d0*/  I2FP.F32.S32 R0, R0 ;  /* 0x0000000000007245 */ /* 0x004fe20000201400 */
[----:B------:R-:W-:Y:S06]  /*15e0*/  BRA `(.L_x_8595) ;  /* 0x0000000800fc7947 */ /* 0x000fec0003800000 */
.L_x_8596:
[----:B------:R-:W2:Y:S02]  /*15f0*/  LDG.E.U16 R0, desc[UR36][R2.64] ;  /* 0x0000002402007981 */ /* 0x000ea4000c1e1500 */
[----:B--2---:R-:W0:Y:S01]  /*1600*/  I2F.S16 R0, R0 ;  /* 0x0000000000007306 */ /* 0x004e220000101400 */
[----:B------:R-:W-:Y:S05]  /*1610*/  BRA `(.L_x_8595) ;  /* 0x0000000800f07947 */ /* 0x000fea0003800000 */
.L_x_8591:
        /* <DEDUP_REMOVED lines=8> */
.L_x_8599:
[----:B------:R-:W2:Y:S02]  /*16a0*/  LDG.E.U16 R0, desc[UR36][R2.64] ;  /* 0x0000002402007981 */ /* 0x000ea4000c1e1500 */
[----:B--2---:R-:W-:Y:S01]  /*16b0*/  HADD2.F32 R0, -RZ, R0.H0_H0 ;  /* 0x20000000ff007230 */ /* 0x004fe20000004100 */
[----:B------:R-:W-:Y:S06]  /*16c0*/  BRA `(.L_x_8595) ;  /* 0x0000000800c47947 */ /* 0x000fec0003800000 */
.L_x_8598:
        /* <DEDUP_REMOVED lines=8> */
.L_x_8601:
[----:B------:R-:W2:Y:S02]  /*1750*/  LDG.E.U16 R0, desc[UR36][R2.64] ;  /* 0x0000002402007981 */ /* 0x000ea4000c1e1500 */
[----:B--2---:R-:W-:Y:S01]  /*1760*/  HADD2.F32 R0, -RZ, R0.H0_H0 ;  /* 0x20000000ff007230 */ /* 0x004fe20000004100 */
[----:B------:R-:W-:Y:S06]  /*1770*/  BRA `(.L_x_8595) ;  /* 0x0000000800987947 */ /* 0x000fec0003800000 */
.L_x_8600:
[----:B------:R-:W2:Y:S01]  /*1780*/  LDG.E.64 R2, desc[UR36][R2.64] ;  /* 0x0000002402027981 */ /* 0x000ea2000c1e1b00 */
[----:B------:R-:W-:Y:S01]  /*1790*/  UMOV UR4, 0xf0000000 ;  /* 0xf000000000047882 */ /* 0x000fe20000000000 */
[----:B------:R-:W-:Y:S01]  /*17a0*/  UMOV UR5, 0x380fffff ;  /* 0x380fffff00057882 */ /* 0x000fe20000000000 */
[----:B--2---:R-:W0:Y:S01]  /*17b0*/  F2F.F32.F64 R0, R2 ;  /* 0x0000000200007310 */ /* 0x004e220000301000 */
[----:B------:R-:W-:-:S14]  /*17c0*/  DSETP.GEU.AND P0, PT, |R2|, UR4, PT ;  /* 0x0000000402007e2a */ /* 0x000fdc000bf0e200 */
[----:B0-----:R-:W-:Y:S01]  /*17d0*/  @!P0 FMUL R0, R0, 1.175494350822287508e-38 ;  /* 0x0080000000008820 */ /* 0x001fe20000400000 */
[----:B------:R-:W-:Y:S06]  /*17e0*/  BRA `(.L_x_8595) ;  /* 0x00000008007c7947 */ /* 0x000fec0003800000 */
.L_x_8590:
        /* <DEDUP_REMOVED lines=12> */
.L_x_8604:
[----:B------:R-:W2:Y:S01]  /*18b0*/  LDG.E.64 R2, desc[UR36][R2.64] ;  /* 0x0000002402027981 */ /* 0x000ea2000c1e1b00 */
[----:B------:R-:W-:Y:S01]  /*18c0*/  UMOV UR4, 0xf0000000 ;  /* 0xf000000000047882 */ /* 0x000fe20000000000 */
[----:B------:R-:W-:Y:S01]  /*18d0*/  UMOV UR5, 0x380fffff ;  /* 0x380fffff00057882 */ /* 0x000fe20000000000 */
[----:B--2---:R-:W0:Y:S01]  /*18e0*/  F2F.F32.F64 R0, R2 ;  /* 0x0000000200007310 */ /* 0x004e220000301000 */
[----:B------:R-:W-:-:S14]  /*18f0*/  DSETP.GEU.AND P0, PT, |R2|, UR4, PT ;  /* 0x0000000402007e2a */ /* 0x000fdc000bf0e200 */
[----:B0-----:R-:W-:Y:S01]  /*1900*/  @!P0 FMUL R0, R0, 1.175494350822287508e-38 ;  /* 0x0080000000008820 */ /* 0x001fe20000400000 */
[----:B------:R-:W-:Y:S06]  /*1910*/  BRA `(.L_x_8595) ;  /* 0x0000000800307947 */ /* 0x000fec0003800000 */
.L_x_8603:
        /* <DEDUP_REMOVED lines=26> */
.L_x_8606:
        /* <DEDUP_REMOVED lines=13> */
.L_x_8605:
[----:B------:R-:W2:Y:S02]  /*1b90*/  LDG.E.U16 R0, desc[UR36][R2.64] ;  /* 0x0000002402007981 */ /* 0x000ea4000c1e1500 */
[----:B--2---:R-:W-:Y:S01]  /*1ba0*/  IMAD.U32 R0, R0, 0x10000, RZ ;  /* 0x0001000000007824 */ /* 0x004fe200078e00ff */
[----:B------:R-:W-:Y:S06]  /*1bb0*/  BRA `(.L_x_8595) ;  /* 0x0000000400887947 */ /* 0x000fec0003800000 */
.L_x_8602:
        /* <DEDUP_REMOVED lines=11> */
.L_x_8609:
        /* <DEDUP_REMOVED lines=20> */
.L_x_8611:
[----:B------:R-:W-:Y:S05]  /*1db0*/  BSYNC B0 ;  /* 0x0000000000007941 */ /* 0x000fea0003800000 */
.L_x_8610:
[----:B------:R-:W-:Y:S01]  /*1dc0*/  LEA R3, R0, 0x3b800000, 0x17 ;  /* 0x3b80000000037811 */ /* 0x000fe200078eb8ff */
[----:B------:R-:W-:-:S05]  /*1dd0*/  IMAD.SHL.U32 R0, R2, 0x100000, RZ ;  /* 0x0010000002007824 */ /* 0x000fca00078e00ff */
[----:B------:R-:W-:Y:S01]  /*1de0*/  LOP3.LUT R0, R3, R0, R4, 0xfe, !PT ;  /* 0x0000000003007212 */ /* 0x000fe200078efe04 */
[----:B------:R-:W-:Y:S06]  /*1df0*/  BRA `(.L_x_8595) ;  /* 0x0000000000f87947 */ /* 0x000fec0003800000 */
.L_x_8608:
        /* <DEDUP_REMOVED lines=20> */
.L_x_8613:
[----:B------:R-:W-:Y:S05]  /*1f40*/  BSYNC B0 ;  /* 0x0000000000007941 */ /* 0x000fea0003800000 */
.L_x_8612:
[----:B------:R-:W-:Y:S01]  /*1f50*/  LEA R3, R0, 0x37800000, 0x17 ;  /* 0x3780000000037811 */ /* 0x000fe200078eb8ff */
[----:B------:R-:W-:-:S05]  /*1f60*/  IMAD.SHL.U32 R0, R2, 0x200000, RZ ;  /* 0x0020000002007824 */ /* 0x000fca00078e00ff */
[----:B------:R-:W-:Y:S01]  /*1f70*/  LOP3.LUT R0, R3, R0, R4, 0xfe, !PT ;  /* 0x0000000003007212 */ /* 0x000fe200078efe04 */
[----:B------:R-:W-:Y:S06]  /*1f80*/  BRA `(.L_x_8595) ;  /* 0x0000000000947947 */ /* 0x000fec0003800000 */
.L_x_8607:
        /* <DEDUP_REMOVED lines=14> */
.L_x_8594:
        /* <DEDUP_REMOVED lines=16> */
.L_x_8616:
[----:B------:R-:W-:Y:S01]  /*2170*/  IMAD.MOV.U32 R0, RZ, RZ, RZ ;  /* 0x000000ffff007224 */ /* 0x000fe200078e00ff */
[----:B------:R-:W-:Y:S06]  /*2180*/  BRA `(.L_x_8595) ;  /* 0x0000000000147947 */ /* 0x000fec0003800000 */
.L_x_8615:
[----:B------:R-:W2:Y:S02]  /*2190*/  LDG.E.64 R2, desc[UR36][R2.64] ;  /* 0x0000002402027981 */ /* 0x000ea4000c1e1b00 */
[----:B--2---:R0:W1:Y:S01]  /*21a0*/  I2F.U64 R0, R2 ;  /* 0x0000000200007312 */ /* 0x0040620000301000 */
[----:B------:R-:W-:Y:S05]  /*21b0*/  BRA `(.L_x_8595) ;  /* 0x0000000000087947 */ /* 0x000fea0003800000 */
.L_x_8614:
[----:B------:R-:W2:Y:S02]  /*21c0*/  LDG.E R0, desc[UR36][R2.64] ;  /* 0x0000002402007981 */ /* 0x000ea4000c1e1900 */
[----:B--2---:R-:W-:-:S07]  /*21d0*/  I2FP.F32.U32 R0, R0 ;  /* 0x0000000000007245 */ /* 0x004fce0000201000 */
.L_x_8595:
[----:B------:R-:W-:Y:S05]  /*21e0*/  BSYNC B6 ;  /* 0x0000000000067941 */ /* 0x000fea0003800000 */
.L_x_8589:
[----:B------:R-:W0:Y:S01]  /*21f0*/  LDC.U8 R4, c[0x0][0x428] ;  /* 0x00010a00ff047b82 */ /* 0x000e220000000000 */
[----:B------:R-:W-:Y:S02]  /*2200*/  ULDC UR4, c[0x0][0x424] ;  /* 0x0001090000047ab9 */ /* 0x000fe40000000800 */
[----:B012345:R-:W-:Y:S02]  /*2210*/  FMNMX.FTZ R2, R0, UR4, !PT ;  /* 0x0000000400027c09 */ /* 0x03ffe4000f810000 */
        /* <DEDUP_REMOVED lines=14> */
.L_x_8620:
[----:B------:R-:W0:Y:S02]  /*2300*/  F2I.S64.TRUNC R2, R2 ;  /* 0x0000000200027311 */ /* 0x000e24000020d900 */
[----:B0-----:R-:W-:-:S05]  /*2310*/  IMAD.MOV.U32 R5, RZ, RZ, R2 ;  /* 0x000000ffff057224 */ /* 0x001fca00078e0002 */
[----:B------:R0:W-:Y:S01]  /*2320*/  STG.E.U8 desc[UR36][R16.64], R5 ;  /* 0x0000000510007986 */ /* 0x0001e2000c101124 */
[----:B------:R-:W-:Y:S05]  /*2330*/  BRA `(.L_x_8622) ;  /* 0x0000000c00407947 */ /* 0x000fea0003800000 */
.L_x_8619:
        /* <DEDUP_REMOVED lines=9> */
.L_x_8624:
[----:B------:R-:W0:Y:S02]  /*23d0*/  F2I.FTZ.TRUNC.NTZ R3, R2 ;  /* 0x0000000200037305 */ /* 0x000e24000021f100 */
[----:B0-----:R0:W-:Y:S01]  /*23e0*/  STG.E desc[UR36][R16.64], R3 ;  /* 0x0000000310007986 */ /* 0x0011e2000c101924 */
[----:B------:R-:W-:Y:S05]  /*23f0*/  BRA `(.L_x_8622) ;  /* 0x0000000c00107947 */ /* 0x000fea0003800000 */
.L_x_8623:
[----:B------:R-:W0:Y:S02]  /*2400*/  F2I.FTZ.TRUNC.NTZ R3, R2 ;  /* 0x0000000200037305 */ /* 0x000e24000021f100 */
[----:B0-----:R0:W-:Y:S01]  /*2410*/  STG.E.U16 desc[UR36][R16.64], R3 ;  /* 0x0000000310007986 */ /* 0x0011e2000c101524 */
[----:B------:R-:W-:Y:S05]  /*2420*/  BRA `(.L_x_8622) ;  /* 0x0000000c00047947 */ /* 0x000fea0003800000 */
.L_x_8618:
        /* <DEDUP_REMOVED lines=8> */
.L_x_8626:
[----:B------:R-:W-:-:S05]  /*24b0*/  F2FP.F16.F32.PACK_AB R2, RZ, R2 ;  /* 0x00000002ff02723e */ /* 0x000fca00000000ff */
[----:B------:R0:W-:Y:S01]  /*24c0*/  STG.E.U16 desc[UR36][R16.64], R2 ;  /* 0x0000000210007986 */ /* 0x0001e2000c101524 */
[----:B------:R-:W-:Y:S05]  /*24d0*/  BRA `(.L_x_8622) ;  /* 0x0000000800d87947 */ /* 0x000fea0003800000 */
.L_x_8625:
        /* <DEDUP_REMOVED lines=9> */
.L_x_8628:
[----:B------:R-:W-:-:S04]  /*2570*/  F2FP.F16.F32.PACK_AB R3, RZ, R2 ;  /* 0x00000002ff03723e */ /* 0x000fc800000000ff */
[----:B------:R-:W-:-:S05]  /*2580*/  PRMT R3, R3, 0x5410, RZ ;  /* 0x0000541003037816 */ /* 0x000fca00000000ff */
[----:B------:R0:W-:Y:S01]  /*2590*/  STG.E desc[UR36][R16.64], R3 ;  /* 0x0000000310007986 */ /* 0x0001e2000c101924 */
[----:B------:R-:W-:Y:S05]  /*25a0*/  BRA `(.L_x_8622) ;  /* 0x0000000800a47947 */ /* 0x000fea0003800000 */
.L_x_8627:
[----:B------:R-:W-:-:S06]  /*25b0*/  FMUL.FTZ R2, R2, 1 ;  /* 0x3f80000002027820 */ /* 0x000fcc0000410000 */
[----:B------:R-:W0:Y:S02]  /*25c0*/  F2F.F64.F32 R2, R2 ;  /* 0x0000000200027310 */ /* 0x000e240000201800 */
[----:B0-----:R0:W-:Y:S01]  /*25d0*/  STG.E.64 desc[UR36][R16.64], R2 ;  /* 0x0000000210007986 */ /* 0x0011e2000c101b24 */
[----:B------:R-:W-:Y:S05]  /*25e0*/  BRA `(.L_x_8622) ;  /* 0x0000000800947947 */ /* 0x000fea0003800000 */
.L_x_8617:
        /* <DEDUP_REMOVED lines=12> */
.L_x_8631:
[----:B------:R-:W-:Y:S01]  /*26b0*/  FMUL.FTZ R4, R2, 1 ;  /* 0x3f80000002047820 */ /* 0x000fe20000410000 */
[----:B------:R-:W-:-:S05]  /*26c0*/  CS2R R6, SRZ ;  /* 0x0000000000067805 */ /* 0x000fca000001ff00 */
[----:B------:R-:W0:Y:S02]  /*26d0*/  F2F.F64.F32 R4, R4 ;  /* 0x0000000400047310 */ /* 0x000e240000201800 */
[----:B0-----:R0:W-:Y:S01]  /*26e0*/  STG.E.128 desc[UR36][R16.64], R4 ;  /* 0x0000000410007986 */ /* 0x0011e2000c101d24 */
[----:B------:R-:W-:Y:S05]  /*26f0*/  BRA `(.L_x_8622) ;  /* 0x0000000800507947 */ /* 0x000fea0003800000 */
.L_x_8630:
        /* <DEDUP_REMOVED lines=20> */
.L_x_8635:
[----:B------:R-:W-:Y:S05]  /*2840*/  BSYNC B0 ;  /* 0x0000000000007941 */ /* 0x000fea0003800000 */
.L_x_8634:
[----:B------:R-:W-:-:S05]  /*2850*/  LOP3.LUT R5, R0, R5, RZ, 0xfc, !PT ;  /* 0x0000000500057212 */ /* 0x000fca00078efcff */
[----:B------:R0:W-:Y:S01]  /*2860*/  STG.E.U8 desc[UR36][R16.64], R5 ;  /* 0x0000000510007986 */ /* 0x0001e2000c101124 */
[----:B------:R-:W-:Y:S05]  /*2870*/  BRA `(.L_x_8622) ;  /* 0x0000000400f07947 */ /* 0x000fea0003800000 */
.L_x_8633:
        /* <DEDUP_REMOVED lines=12> */
.L_x_8637:
[----:B------:R-:W-:Y:S01]  /*2940*/  IMAD.MOV.U32 R0, RZ, RZ, 0x7f ;  /* 0x0000007fff007424 */ /* 0x000fe200078e00ff */
[----:B------:R-:W-:-:S04]  /*2950*/  ISETP.GT.U32.AND P0, PT, R4, 0x7f800000, PT ;  /* 0x7f8000000400780c */ /* 0x000fc80003f04070 */
[----:B------:R-:W-:-:S09]  /*2960*/  SEL R0, R0, 0x7c, P0 ;  /* 0x0000007c00007807 */ /* 0x000fd20000000000 */
.L_x_8638:
[----:B------:R-:W-:Y:S05]  /*2970*/  BSYNC B0 ;  /* 0x0000000000007941 */ /* 0x000fea0003800000 */
.L_x_8636:
[----:B------:R-:W-:-:S04]  /*2980*/  LOP3.LUT R2, R2, 0x80000000, RZ, 0xc0, !PT ;  /* 0x8000000002027812 */ /* 0x000fc800078ec0ff */
[----:B------:R-:W-:-:S04]  /*2990*/  SHF.R.U32.HI R3, RZ, 0x18, R2 ;  /* 0x00000018ff037819 */ /* 0x000fc80000011602 */
[----:B------:R-:W-:-:S05]  /*29a0*/  LOP3.LUT R3, R0, R3, RZ, 0xfc, !PT ;  /* 0x0000000300037212 */ /* 0x000fca00078efcff */
[----:B------:R0:W-:Y:S01]  /*29b0*/  STG.E.U8 desc[UR36][R16.64], R3 ;  /* 0x0000000310007986 */ /* 0x0001e2000c101124 */
[----:B------:R-:W-:Y:S05]  /*29c0*/  BRA `(.L_x_8622) ;  /* 0x00000004009c7947 */ /* 0x000fea0003800000 */
.L_x_8632:
[----:B------:R-:W-:-:S05]  /*29d0*/  F2FP.BF16.F32.PACK_AB R2, RZ, R2 ;  /* 0x00000002ff02723e */ /* 0x000fca00000010ff */
[----:B------:R0:W-:Y:S01]  /*29e0*/  STG.E.U16 desc[UR36][R16.64], R2 ;  /* 0x0000000210007986 */ /* 0x0001e2000c101524 */
[----:B------:R-:W-:Y:S05]  /*29f0*/  BRA `(.L_x_8622) ;  /* 0x0000000400907947 */ /* 0x000fea0003800000 */
.L_x_8629:
        /* <DEDUP_REMOVED lines=11> */
.L_x_8641:
        /* <DEDUP_REMOVED lines=16> */
.L_x_8644:
[----:B------:R-:W-:-:S04]  /*2bb0*/  LOP3.LUT R2, R2, 0x80000000, RZ, 0xc0, !PT ;  /* 0x8000000002027812 */ /* 0x000fc800078ec0ff */
[----:B------:R-:W-:-:S04]  /*2bc0*/  SHF.R.U32.HI R3, RZ, 0x18, R2 ;  /* 0x00000018ff037819 */ /* 0x000fc80000011602 */
[----:B------:R-:W-:-:S04]  /*2bd0*/  LOP3.LUT R0, R0, R3, RZ, 0xfc, !PT ;  /* 0x0000000300007212 */ /* 0x000fc800078efcff */
[----:B------:R-:W-:-:S07]  /*2be0*/  PRMT R8, R0, 0x7610, R8 ;  /* 0x0000761000087816 */ /* 0x000fce0000000008 */
.L_x_8643:
[----:B------:R-:W-:Y:S05]  /*2bf0*/  BSYNC B0 ;  /* 0x0000000000007941 */ /* 0x000fea0003800000 */
.L_x_8642:
[----:B------:R0:W-:Y:S01]  /*2c00*/  STG.E.U8 desc[UR36][R16.64], R8 ;  /* 0x0000000810007986 */ /* 0x0001e2000c101124 */
[----:B------:R-:W-:Y:S05]  /*2c10*/  BRA `(.L_x_8622) ;  /* 0x0000000400087947 */ /* 0x000fea0003800000 */
.L_x_8640:
        /* <DEDUP_REMOVED lines=16> */
.L_x_8647:
[----:B------:R-:W-:-:S04]  /*2d20*/  LOP3.LUT R2, R2, 0x80000000, RZ, 0xc0, !PT ;  /* 0x8000000002027812 */ /* 0x000fc800078ec0ff */
[----:B------:R-:W-:-:S04]  /*2d30*/  SHF.R.U32.HI R3, RZ, 0x18, R2 ;  /* 0x00000018ff037819 */ /* 0x000fc80000011602 */
[----:B------:R-:W-:-:S04]  /*2d40*/  LOP3.LUT R0, R0, R3, RZ, 0xfc, !PT ;  /* 0x0000000300007212 */ /* 0x000fc800078efcff */
[----:B------:R-:W-:-:S07]  /*2d50*/  PRMT R8, R0, 0x7610, R8 ;  /* 0x0000761000087816 */ /* 0x000fce0000000008 */
.L_x_8646:
[----:B------:R-:W-:Y:S05]  /*2d60*/  BSYNC B0 ;  /* 0x0000000000007941 */ /* 0x000fea0003800000 */
.L_x_8645:
[----:B------:R3:W-:Y:S01]  /*2d70*/  STG.E.U8 desc[UR36][R16.64], R8 ;  /* 0x0000000810007986 */ /* 0x0007e2000c101124 */
[----:B------:R-:W-:Y:S05]  /*2d80*/  BRA `(.L_x_8622) ;  /* 0x0000000000ac7947 */ /* 0x000fea0003800000 */
.L_x_8639:
        /* <DEDUP_REMOVED lines=21> */
.L_x_8621:
        /* <DEDUP_REMOVED lines=16> */
.L_x_8650:
[----:B------:R-:W-:Y:S05]  /*2fe0*/  BRA `(.L_x_8622) ;  /* 0x0000000000147947 */ /* 0x000fea0003800000 */
.L_x_8649:
[----:B------:R-:W0:Y:S02]  /*2ff0*/  F2I.U64.TRUNC R2, R2 ;  /* 0x0000000200027311 */ /* 0x000e24000020d800 */
[----:B0-----:R2:W-:Y:S01]  /*3000*/  STG.E.64 desc[UR36][R16.64], R2 ;  /* 0x0000000210007986 */ /* 0x0015e2000c101b24 */
[----:B------:R-:W-:Y:S05]  /*3010*/  BRA `(.L_x_8622) ;  /* 0x0000000000087947 */ /* 0x000fea0003800000 */
.L_x_8648:
[----:B------:R-:W0:Y:S02]  /*3020*/  F2I.FTZ.U32.TRUNC.NTZ R3, R2 ;  /* 0x0000000200037305 */ /* 0x000e24000021f000 */
[----:B0-----:R0:W-:Y:S02]  /*3030*/  STG.E desc[UR36][R16.64], R3 ;  /* 0x0000000310007986 */ /* 0x0011e4000c101924 */
.L_x_8622:
[----:B------:R-:W-:-:S04]  /*3040*/  IMAD R18, R23, 0x200, R18 ;  /* 0x0000020017127824 */ /* 0x000fc800078e0212 */
[----:B------:R-:W-:-:S07]  /*3050*/  VIADD R19, R18, 0x80 ;  /* 0x0000008012137836 */ /* 0x000fce0000000000 */
.L_x_8587:
[----:B------:R-:W-:Y:S05]  /*3060*/  BSYNC B7 ;  /* 0x0000000000077941 */ /* 0x000fea0003800000 */
.L_x_8586:
        /* <DEDUP_REMOVED lines=307> */
.L_x_8653:
        /* <DEDUP_REMOVED lines=22> */
.L_x_8658:
[----:B------:R-:W2:Y:S02]  /*4500*/  LDG.E.U8 R0, desc[UR36][R2.64] ;  /* 0x0000002402007981 */ /* 0x000ea4000c1e1100 */
[----:B--2---:R-:W-:Y:S01]  /*4510*/  I2FP.F32.U32 R0, R0 ;  /* 0x0000000000007245 */ /* 0x004fe20000201000 */
[----:B------:R-:W-:Y:S06]  /*4520*/  BRA `(.L_x_8660) ;  /* 0x0000000c002c7947 */ /* 0x000fec0003800000 */
.L_x_8657:
        /* <DEDUP_REMOVED lines=9> */
.L_x_8662:
[----:B------:R-:W2:Y:S02]  /*45c0*/  LDG.E R0, desc[UR36][R2.64] ;  /* 0x0000002402007981 */ /* 0x000ea4000c1e1900 */
[----:B--2---:R-:W-:Y:S01]  /*45d0*/  I2FP.F32.S32 R0, R0 ;  /* 0x0000000000007245 */ /* 0x004fe20000201400 */
[----:B------:R-:W-:Y:S06]  /*45e0*/  BRA `(.L_x_8660) ;  /* 0x0000000800fc7947 */ /* 0x000fec0003800000 */
.L_x_8661:
[----:B------:R-:W2:Y:S02]  /*45f0*/  LDG.E.U16 R0, desc[UR36][R2.64] ;  /* 0x0000002402007981 */ /* 0x000ea4000c1e1500 */
[----:B--2---:R-:W1:Y:S01]  /*4600*/  I2F.S16 R0, R0 ;  /* 0x0000000000007306 */ /* 0x004e620000101400 */
[----:B------:R-:W-:Y:S05]  /*4610*/  BRA `(.L_x_8660) ;  /* 0x0000000800f07947 */ /* 0x000fea0003800000 */
.L_x_8656:
        /* <DEDUP_REMOVED lines=8> */
.L_x_8664:
[----:B------:R-:W2:Y:S02]  /*46a0*/  LDG.E.U16 R0, desc[UR36][R2.64] ;  /* 0x0000002402007981 */ /* 0x000ea4000c1e1500 */
[----:B--2---:R-:W-:Y:S01]  /*46b0*/  HADD2.F32 R0, -RZ, R0.H0_H0 ;  /* 0x20000000ff007230 */ /* 0x004fe20000004100 */
[----:B------:R-:W-:Y:S06]  /*46c0*/  BRA `(.L_x_8660) ;  /* 0x0000000800c47947 */ /* 0x000fec0003800000 */
.L_x_8663:
        /* <DEDUP_REMOVED lines=8> */
.L_x_8666:
[----:B------:R-:W2:Y:S02]  /*4750*/  LDG.E.U16 R0, desc[UR36][R2.64] ;  /* 0x0000002402007981 */ /* 0x000ea4000c1e1500 */
[----:B--2---:R-:W-:Y:S01]  /*4760*/  HADD2.F32 R0, -RZ, R0.H0_H0 ;  /* 0x20000000ff007230 */ /* 0x004fe20000004100 */
[----:B------:R-:W-:Y:S06]  /*4770*/  BRA `(.L_x_8660) ;  /* 0x0000000800987947 */ /* 0x000fec0003800000 */
.L_x_8665:
[----:B------:R-:W2:Y:S01]  /*4780*/  LDG.E.64 R2, desc[UR36][R2.64] ;  /* 0x0000002402027981 */ /* 0x000ea2000c1e1b00 */
[----:B------:R-:W-:Y:S01]  /*4790*/  UMOV UR4, 0xf0000000 ;  /* 0xf000000000047882 */ /* 0x000fe20000000000 */
[----:B------:R-:W-:Y:S01]  /*47a0*/  UMOV UR5, 0x380fffff ;  /* 0x380fffff00057882 */ /* 0x000fe20000000000 */
[----:B--2---:R-:W0:Y:S01]  /*47b0*/  F2F.F32.F64 R0, R2 ;  /* 0x0000000200007310 */ /* 0x004e220000301000 */
[----:B------:R-:W-:-:S14]  /*47c0*/  DSETP.GEU.AND P0, PT, |R2|, UR4, PT ;  /* 0x0000000402007e2a */ /* 0x000fdc000bf0e200 */
[----:B0-----:R-:W-:Y:S01]  /*47d0*/  @!P0 FMUL R0, R0, 1.175494350822287508e-38 ;  /* 0x0080000000008820 */ /* 0x001fe20000400000 */
[----:B------:R-:W-:Y:S06]  /*47e0*/  BRA `(.L_x_8660) ;  /* 0x00000008007c7947 */ /* 0x000fec0003800000 */
.L_x_8655:
        /* <DEDUP_REMOVED lines=12> */
.L_x_8669:
[----:B------:R-:W2:Y:S01]  /*48b0*/  LDG.E.64 R2, desc[UR36][R2.64] ;  /* 0x0000002402027981 */ /* 0x000ea2000c1e1b00 */
[----:B------:R-:W-:Y:S01]  /*48c0*/  UMOV UR4, 0xf0000000 ;  /* 0xf000000000047882 */ /* 0x000fe20000000000 */
[----:B------:R-:W-:Y:S01]  /*48d0*/  UMOV UR5, 0x380fffff ;  /* 0x380fffff00057882 */ /* 0x000fe20000000000 */
[----:B--2---:R-:W0:Y:S01]  /*48e0*/  F2F.F32.F64 R0, R2 ;  /* 0x0000000200007310 */ /* 0x004e220000301000 */
[----:B------:R-:W-:-:S14]  /*48f0*/  DSETP.GEU.AND P0, PT, |R2|, UR4, PT ;  /* 0x0000000402007e2a */ /* 0x000fdc000bf0e200 */
[----:B0-----:R-:W-:Y:S01]  /*4900*/  @!P0 FMUL R0, R0, 1.175494350822287508e-38 ;  /* 0x0080000000008820 */ /* 0x001fe20000400000 */
[----:B------:R-:W-:Y:S06]  /*4910*/  BRA `(.L_x_8660) ;  /* 0x0000000800307947 */ /* 0x000fec0003800000 */
.L_x_8668:
        /* <DEDUP_REMOVED lines=26> */
.L_x_8671:
        /* <DEDUP_REMOVED lines=13> */
.L_x_8670:
[----:B------:R-:W2:Y:S02]  /*4b90*/  LDG.E.U16 R0, desc[UR36][R2.64] ;  /* 0x0000002402007981 */ /* 0x000ea4000c1e1500 */
[----:B--2---:R-:W-:Y:S01]  /*4ba0*/  IMAD.U32 R0, R0, 0x10000, RZ ;  /* 0x0001000000007824 */ /* 0x004fe200078e00ff */
[----:B------:R-:W-:Y:S06]  /*4bb0*/  BRA `(.L_x_8660) ;  /* 0x0000000400887947 */ /* 0x000fec0003800000 */
.L_x_8667:
        /* <DEDUP_REMOVED lines=11> */
.L_x_8674:
        /* <DEDUP_REMOVED lines=20> */
.L_x_8676:
[----:B------:R-:W-:Y:S05]  /*4db0*/  BSYNC B0 ;  /* 0x0000000000007941 */ /* 0x000fea0003800000 */
.L_x_8675:
[----:B------:R-:W-:Y:S01]  /*4dc0*/  LEA R3, R0, 0x3b800000, 0x17 ;  /* 0x3b80000000037811 */ /* 0x000fe200078eb8ff */
[----:B------:R-:W-:-:S05]  /*4dd0*/  IMAD.SHL.U32 R0, R2, 0x100000, RZ ;  /* 0x0010000002007824 */ /* 0x000fca00078e00ff */
[----:B------:R-:W-:Y:S01]  /*4de0*/  LOP3.LUT R0, R3, R0, R4, 0xfe, !PT ;  /* 0x0000000003007212 */ /* 0x000fe200078efe04 */
[----:B------:R-:W-:Y:S06]  /*4df0*/  BRA `(.L_x_8660) ;  /* 0x0000000000f87947 */ /* 0x000fec0003800000 */
.L_x_8673:
        /* <DEDUP_REMOVED lines=20> */
.L_x_8678:
[----:B------:R-:W-:Y:S05]  /*4f40*/  BSYNC B0 ;  /* 0x0000000000007941 */ /* 0x000fea0003800000 */
.L_x_8677:
[----:B------:R-:W-:Y:S01]  /*4f50*/  LEA R3, R0, 0x37800000, 0x17 ;  /* 0x3780000000037811 */ /* 0x000fe200078eb8ff */
[----:B------:R-:W-:-:S05]  /*4f60*/  IMAD.SHL.U32 R0, R2, 0x200000, RZ ;  /* 0x0020000002007824 */ /* 0x000fca00078e00ff */
[----:B------:R-:W-:Y:S01]  /*4f70*/  LOP3.LUT R0, R3, R0, R4, 0xfe, !PT ;  /* 0x0000000003007212 */ /* 0x000fe200078efe04 */
[----:B------:R-:W-:Y:S06]  /*4f80*/  BRA `(.L_x_8660) ;  /* 0x0000000000947947 */ /* 0x000fec0003800000 */
.L_x_8672:
        /* <DEDUP_REMOVED lines=14> */
.L_x_8659:
        /* <DEDUP_REMOVED lines=16> */
.L_x_8681:
[----:B------:R-:W-:Y:S01]  /*5170*/  IMAD.MOV.U32 R0, RZ, RZ, RZ ;  /* 0x000000ffff007224 */ /* 0x000fe200078e00ff */
[----:B------:R-:W-:Y:S06]  /*5180*/  BRA `(.L_x_8660) ;  /* 0x0000000000147947 */ /* 0x000fec0003800000 */
.L_x_8680:
[----:B------:R-:W2:Y:S02]  /*5190*/  LDG.E.64 R2, desc[UR36][R2.64] ;  /* 0x0000002402027981 */ /* 0x000ea4000c1e1b00 */
[----:B--2---:R0:W1:Y:S01]  /*51a0*/  I2F.U64 R0, R2 ;  /* 0x0000000200007312 */ /* 0x0040620000301000 */
[----:B------:R-:W-:Y:S05]  /*51b0*/  BRA `(.L_x_8660) ;  /* 0x0000000000087947 */ /* 0x000fea0003800000 */
.L_x_8679:
[----:B------:R-:W2:Y:S02]  /*51c0*/  LDG.E R0, desc[UR36][R2.64] ;  /* 0x0000002402007981 */ /* 0x000ea4000c1e1900 */
[----:B--2---:R-:W-:-:S07]  /*51d0*/  I2FP.F32.U32 R0, R0 ;  /* 0x0000000000007245 */ /* 0x004fce0000201000 */
.L_x_8660:
[----:B------:R-:W-:Y:S05]  /*51e0*/  BSYNC B6 ;  /* 0x0000000000067941 */ /* 0x000fea0003800000 */
.L_x_8654:
        /* <DEDUP_REMOVED lines=17> */
.L_x_8685:
[----:B------:R-:W0:Y:S02]  /*5300*/  F2I.S64.TRUNC R2, R2 ;  /* 0x0000000200027311 */ /* 0x000e24000020d900 */
[----:B0-----:R-:W-:-:S05]  /*5310*/  IMAD.MOV.U32 R5, RZ, RZ, R2 ;  /* 0x000000ffff057224 */ /* 0x001fca00078e0002 */
[----:B------:R4:W-:Y:S01]  /*5320*/  STG.E.U8 desc[UR36][R16.64], R5 ;  /* 0x0000000510007986 */ /* 0x0009e2000c101124 */
[----:B------:R-:W-:Y:S05]  /*5330*/  BRA `(.L_x_8687) ;  /* 0x0000000c00407947 */ /* 0x000fea0003800000 */
.L_x_8684:
        /* <DEDUP_REMOVED lines=9> */
.L_x_8689:
[----:B------:R-:W0:Y:S02]  /*53d0*/  F2I.FTZ.TRUNC.NTZ R3, R2 ;  /* 0x0000000200037305 */ /* 0x000e24000021f100 */
[----:B0-----:R2:W-:Y:S01]  /*53e0*/  STG.E desc[UR36][R16.64], R3 ;  /* 0x0000000310007986 */ /* 0x0015e2000c101924 */
[----:B------:R-:W-:Y:S05]  /*53f0*/  BRA `(.L_x_8687) ;  /* 0x0000000c00107947 */ /* 0x000fea0003800000 */
.L_x_8688:
[----:B------:R-:W0:Y:S02]  /*5400*/  F2I.FTZ.TRUNC.NTZ R3, R2 ;  /* 0x0000000200037305 */ /* 0x000e24000021f100 */
[----:B0-----:R0:W-:Y:S01]  /*5410*/  STG.E.U16 desc[UR36][R16.64], R3 ;  /* 0x0000000310007986 */ /* 0x0011e2000c101524 */
[----:B------:R-:W-:Y:S05]  /*5420*/  BRA `(.L_x_8687) ;  /* 0x0000000c00047947 */ /* 0x000fea0003800000 */
.L_x_8683:
        /* <DEDUP_REMOVED lines=8> */
.L_x_8691:
[----:B------:R-:W-:-:S05]  /*54b0*/  F2FP.F16.F32.PACK_AB R2, RZ, R2 ;  /* 0x00000002ff02723e */ /* 0x000fca00000000ff */
[----:B------:R0:W-:Y:S01]  /*54c0*/  STG.E.U16 desc[UR36][R16.64], R2 ;  /* 0x0000000210007986 */ /* 0x0001e2000c101524 */
[----:B------:R-:W-:Y:S05]  /*54d0*/  BRA `(.L_x_8687) ;  /* 0x0000000800d87947 */ /* 0x000fea0003800000 */
.L_x_8690:
        /* <DEDUP_REMOVED lines=9> */
.L_x_8693:
[----:B------:R-:W-:-:S04]  /*5570*/  F2FP.F16.F32.PACK_AB R3, RZ, R2 ;  /* 0x00000002ff03723e */ /* 0x000fc800000000ff */
[----:B------:R-:W-:-:S05]  /*5580*/  PRMT R3, R3, 0x5410, RZ ;  /* 0x0000541003037816 */ /* 0x000fca00000000ff */
[----:B------:R0:W-:Y:S01]  /*5590*/  STG.E desc[UR36][R16.64], R3 ;  /* 0x0000000310007986 */ /* 0x0001e2000c101924 */
[----:B------:R-:W-:Y:S05]  /*55a0*/  BRA `(.L_x_8687) ;  /* 0x0000000800a47947 */ /* 0x000fea0003800000 */
.L_x_8692:
[----:B------:R-:W-:-:S06]  /*55b0*/  FMUL.FTZ R2, R2, 1 ;  /* 0x3f80000002027820 */ /* 0x000fcc0000410000 */
[----:B------:R-:W0:Y:S02]  /*55c0*/  F2F.F64.F32 R2, R2 ;  /* 0x0000000200027310 */ /* 0x000e240000201800 */
[----:B0-----:R0:W-:Y:S01]  /*55d0*/  STG.E.64 desc[UR36][R16.64], R2 ;  /* 0x0000000210007986 */ /* 0x0011e2000c101b24 */
[----:B------:R-:W-:Y:S05]  /*55e0*/  BRA `(.L_x_8687) ;  /* 0x0000000800947947 */ /* 0x000fea0003800000 */
.L_x_8682:
        /* <DEDUP_REMOVED lines=12> */
.L_x_8696:
[----:B------:R-:W-:Y:S01]  /*56b0*/  FMUL.FTZ R4, R2, 1 ;  /* 0x3f80000002047820 */ /* 0x000fe20000410000 */
[----:B------:R-:W-:-:S05]  /*56c0*/  CS2R R6, SRZ ;  /* 0x0000000000067805 */ /* 0x000fca000001ff00 */
[----:B------:R-:W0:Y:S02]  /*56d0*/  F2F.F64.F32 R4, R4 ;  /* 0x0000000400047310 */ /* 0x000e240000201800 */
[----:B0-----:R0:W-:Y:S01]  /*56e0*/  STG.E.128 desc[UR36][R16.64], R4 ;  /* 0x0000000410007986 */ /* 0x0011e2000c101d24 */
[----:B------:R-:W-:Y:S05]  /*56f0*/  BRA `(.L_x_8687) ;  /* 0x0000000800507947 */ /* 0x000fea0003800000 */
.L_x_8695:
        /* <DEDUP_REMOVED lines=20> */
.L_x_8700:
[----:B------:R-:W-:Y:S05]  /*5840*/  BSYNC B0 ;  /* 0x0000000000007941 */ /* 0x000fea0003800000 */
.L_x_8699:
[----:B------:R-:W-:-:S05]  /*5850*/  LOP3.LUT R5, R0, R5, RZ, 0xfc, !PT ;  /* 0x0000000500057212 */ /* 0x000fca00078efcff */
[----:B------:R0:W-:Y:S01]  /*5860*/  STG.E.U8 desc[UR36][R16.64], R5 ;  /* 0x0000000510007986 */ /* 0x0001e2000c101124 */
[----:B------:R-:W-:Y:S05]  /*5870*/  BRA `(.L_x_8687) ;  /* 0x0000000400f07947 */ /* 0x000fea0003800000 */
.L_x_8698:
        /* <DEDUP_REMOVED lines=12> */
.L_x_8702:
[----:B------:R-:W-:Y:S01]  /*5940*/  IMAD.MOV.U32 R0, RZ, RZ, 0x7f ;  /* 0x0000007fff007424 */ /* 0x000fe200078e00ff */
[----:B------:R-:W-:-:S04]  /*5950*/  ISETP.GT.U32.AND P0, PT, R4, 0x7f800000, PT ;  /* 0x7f8000000400780c */ /* 0x000fc80003f04070 */
[----:B------:R-:W-:-:S09]  /*5960*/  SEL R0, R0, 0x7c, P0 ;  /* 0x0000007c00007807 */ /* 0x000fd20000000000 */
.L_x_8703:
[----:B------:R-:W-:Y:S05]  /*5970*/  BSYNC B0 ;  /* 0x0000000000007941 */ /* 0x000fea0003800000 */
.L_x_8701:
[----:B------:R-:W-:-:S04]  /*5980*/  LOP3.LUT R2, R2, 0x80000000, RZ, 0xc0, !PT ;  /* 0x8000000002027812 */ /* 0x000fc800078ec0ff */
[----:B------:R-:W-:-:S04]  /*5990*/  SHF.R.U32.HI R3, RZ, 0x18, R2 ;  /* 0x00000018ff037819 */ /* 0x000fc80000011602 */
[----:B------:R-:W-:-:S05]  /*59a0*/  LOP3.LUT R3, R0, R3, RZ, 0xfc, !PT ;  /* 0x0000000300037212 */ /* 0x000fca00078efcff */
[----:B------:R0:W-:Y:S01]  /*59b0*/  STG.E.U8 desc[UR36][R16.64], R3 ;  /* 0x0000000310007986 */ /* 0x0001e2000c101124 */
[----:B------:R-:W-:Y:S05]  /*59c0*/  BRA `(.L_x_8687) ;  /* 0x00000004009c7947 */ /* 0x000fea0003800000 */
.L_x_8697:
[----:B------:R-:W-:-:S05]  /*59d0*/  F2FP.BF16.F32.PACK_AB R2, RZ, R2 ;  /* 0x00000002ff02723e */ /* 0x000fca00000010ff */
[----:B------:R0:W-:Y:S01]  /*59e0*/  STG.E.U16 desc[UR36][R16.64], R2 ;  /* 0x0000000210007986 */ /* 0x0001e2000c101524 */
[----:B------:R-:W-:Y:S05]  /*59f0*/  BRA `(.L_x_8687) ;  /* 0x0000000400907947 */ /* 0x000fea0003800000 */
.L_x_8694:
        /* <DEDUP_REMOVED lines=11> */
.L_x_8706:
        /* <DEDUP_REMOVED lines=16> */
.L_x_8709:
[----:B------:R-:W-:-:S04]  /*5bb0*/  LOP3.LUT R2, R2, 0x80000000, RZ, 0xc0, !PT ;  /* 0x8000000002027812 */ /* 0x000fc800078ec0ff */
[----:B------:R-:W-:-:S04]  /*5bc0*/  SHF.R.U32.HI R3, RZ, 0x18, R2 ;  /* 0x00000018ff037819 */ /* 0x000fc80000011602 */
[----:B------:R-:W-:-:S04]  /*5bd0*/  LOP3.LUT R0, R0, R3, RZ, 0xfc, !PT ;  /* 0x0000000300007212 */ /* 0x000fc800078efcff */
[----:B------:R-:W-:-:S07]  /*5be0*/  PRMT R8, R0, 0x7610, R8 ;  /* 0x0000761000087816 */ /* 0x000fce0000000008 */
.L_x_8708:
[----:B------:R-:W-:Y:S05]  /*5bf0*/  BSYNC B0 ;  /* 0x0000000000007941 */ /* 0x000fea0003800000 */
.L_x_8707:
[----:B------:R0:W-:Y:S01]  /*5c00*/  STG.E.U8 desc[UR36][R16.64], R8 ;  /* 0x0000000810007986 */ /* 0x0001e2000c101124 */
[----:B------:R-:W-:Y:S05]  /*5c10*/  BRA `(.L_x_8687) ;  /* 0x0000000400087947 */ /* 0x000fea0003800000 */
.L_x_8705:
        /* <DEDUP_REMOVED lines=16> */
.L_x_8712:
[----:B------:R-:W-:-:S04]  /*5d20*/  LOP3.LUT R2, R2, 0x80000000, RZ, 0xc0, !PT ;  /* 0x8000000002027812 */ /* 0x000fc800078ec0ff */
[----:B------:R-:W-:-:S04]  /*5d30*/  SHF.R.U32.HI R3, RZ, 0x18, R2 ;  /* 0x00000018ff037819 */ /* 0x000fc80000011602 */
[----:B------:R-:W-:-:S04]  /*5d40*/  LOP3.LUT R0, R0, R3, RZ, 0xfc, !PT ;  /* 0x0000000300007212 */ /* 0x000fc800078efcff */
[----:B------:R-:W-:-:S07]  /*5d50*/  PRMT R8, R0, 0x7610, R8 ;  /* 0x0000761000087816 */ /* 0x000fce0000000008 */
.L_x_8711:
[----:B------:R-:W-:Y:S05]  /*5d60*/  BSYNC B0 ;  /* 0x0000000000007941 */ /* 0x000fea0003800000 */
.L_x_8710:
[----:B------:R0:W-:Y:S01]  /*5d70*/  STG.E.U8 desc[UR36][R16.64], R8 ;  /* 0x0000000810007986 */ /* 0x0001e2000c101124 */
[----:B------:R-:W-:Y:S05]  /*5d80*/  BRA `(.L_x_8687) ;  /* 0x0000000000ac7947 */ /* 0x000fea0003800000 */
.L_x_8704:
        /* <DEDUP_REMOVED lines=21> */
.L_x_8686:
        /* <DEDUP_REMOVED lines=16> */
.L_x_8715:
[----:B------:R-:W-:Y:S05]  /*5fe0*/  BRA `(.L_x_8687) ;  /* 0x0000000000147947 */ /* 0x000fea0003800000 */
.L_x_8714:
[----:B------:R-:W0:Y:S02]  /*5ff0*/  F2I.U64.TRUNC R2, R2 ;  /* 0x0000000200027311 */ /* 0x000e24000020d800 */
[----:B0-----:R0:W-:Y:S01]  /*6000*/  STG.E.64 desc[UR36][R16.64], R2 ;  /* 0x0000000210007986 */ /* 0x0011e2000c101b24 */
[----:B------:R-:W-:Y:S05]  /*6010*/  BRA `(.L_x_8687) ;  /* 0x0000000000087947 */ /* 0x000fea0003800000 */
.L_x_8713:
[----:B------:R-:W0:Y:S02]  /*6020*/  F2I.FTZ.U32.TRUNC.NTZ R3, R2 ;  /* 0x0000000200037305 */ /* 0x000e24000021f000 */
[----:B0-----:R0:W-:Y:S02]  /*6030*/  STG.E desc[UR36][R16.64], R3 ;  /* 0x0000000310007986 */ /* 0x0011e4000c101924 */
.L_x_8687:
[----:B------:R-:W-:-:S07]  /*6040*/  VIADD R19, R19, 0x80 ;  /* 0x0000008013137836 */ /* 0x000fce0000000000 */
.L_x_8652:
[----:B------:R-:W-:Y:S05]  /*6050*/  BSYNC B7 ;  /* 0x0000000000077941 */ /* 0x000fea0003800000 */
.L_x_8651:
        /* <DEDUP_REMOVED lines=307> */
.L_x_8718:
        /* <DEDUP_REMOVED lines=22> */
.L_x_8723:
[----:B------:R-:W2:Y:S02]  /*74f0*/  LDG.E.U8 R0, desc[UR36][R2.64] ;  /* 0x0000002402007981 */ /* 0x000ea4000c1e1100 */
[----:B--2---:R-:W-:Y:S01]  /*7500*/  I2FP.F32.U32 R0, R0 ;  /* 0x0000000000007245 */ /* 0x004fe20000201000 */
[----:B------:R-:W-:Y:S06]  /*7510*/  BRA `(.L_x_8725) ;  /* 0x0000000c002c7947 */ /* 0x000fec0003800000 */
.L_x_8722:
        /* <DEDUP_REMOVED lines=9> */
.L_x_8727:
[----:B------:R-:W2:Y:S02]  /*75b0*/  LDG.E R0, desc[UR36][R2.64] ;  /* 0x0000002402007981 */ /* 0x000ea4000c1e1900 */
[----:B--2---:R-:W-:Y:S01]  /*75c0*/  I2FP.F32.S32 R0, R0 ;  /* 0x0000000000007245 */ /* 0x004fe20000201400 */
[----:B------:R-:W-:Y:S06]  /*75d0*/  BRA `(.L_x_8725) ;  /* 0x0000000800fc7947 */ /* 0x000fec0003800000 */
.L_x_8726:
[----:B------:R-:W2:Y:S02]  /*75e0*/  LDG.E.U16 R0, desc[UR36][R2.64] ;  /* 0x0000002402007981 */ /* 0x000ea4000c1e1500 */
[----:B--2---:R-:W0:Y:S01]  /*75f0*/  I2F.S16 R0, R0 ;  /* 0x0000000000007306 */ /* 0x004e220000101400 */
[----:B------:R-:W-:Y:S05]  /*7600*/  BRA `(.L_x_8725) ;  /* 0x0000000800f07947 */ /* 0x000fea0003800000 */
.L_x_8721:
        /* <DEDUP_REMOVED lines=8> */
.L_x_8729:
[----:B------:R-:W2:Y:S02]  /*7690*/  LDG.E.U16 R0, desc[UR36][R2.64] ;  /* 0x0000002402007981 */ /* 0x000ea4000c1e1500 */
[----:B--2---:R-:W-:Y:S01]  /*76a0*/  HADD2.F32 R0, -RZ, R0.H0_H0 ;  /* 0x20000000ff007230 */ /* 0x004fe20000004100 */
[----:B------:R-:W-:Y:S06]  /*76b0*/  BRA `(.L_x_8725) ;  /* 0x0000000800c47947 */ /* 0x000fec0003800000 */
.L_x_8728:
        /* <DEDUP_REMOVED lines=8> */
.L_x_8731:
[----:B------:R-:W2:Y:S02]  /*7740*/  LDG.E.U16 R0, desc[UR36][R2.64] ;  /* 0x0000002402007981 */ /* 0x000ea4000c1e1500 */
[----:B--2---:R-:W-:Y:S01]  /*7750*/  HADD2.F32 R0, -RZ, R0.H0_H0 ;  /* 0x20000000ff007230 */ /* 0x004fe20000004100 */
[----:B------:R-:W-:Y:S06]  /*7760*/  BRA `(.L_x_8725) ;  /* 0x0000000800987947 */ /* 0x000fec0003800000 */
.L_x_8730:
[----:B------:R-:W2:Y:S01]  /*7770*/  LDG.E.64 R2, desc[UR36][R2.64] ;  /* 0x0000002402027981 */ /* 0x000ea2000c1e1b00 */
[----:B------:R-:W-:Y:S01]  /*7780*/  UMOV UR4, 0xf0000000 ;  /* 0xf000000000047882 */ /* 0x000fe20000000000 */
[----:B------:R-:W-:Y:S01]  /*7790*/  UMOV UR5, 0x380fffff ;  /* 0x380fffff00057882 */ /* 0x000fe20000000000 */
[----:B--2---:R-:W0:Y:S01]  /*77a0*/  F2F.F32.F64 R0, R2 ;  /* 0x0000000200007310 */ /* 0x004e220000301000 */
[----:B------:R-:W-:-:S14]  /*77b0*/  DSETP.GEU.AND P0, PT, |R2|, UR4, PT ;  /* 0x0000000402007e2a */ /* 0x000fdc000bf0e200 */
[----:B0-----:R-:W-:Y:S01]  /*77c0*/  @!P0 FMUL R0, R0, 1.175494350822287508e-38 ;  /* 0x0080000000008820 */ /* 0x001fe20000400000 */
[----:B------:R-:W-:Y:S06]  /*77d0*/  BRA `(.L_x_8725) ;  /* 0x00000008007c7947 */ /* 0x000fec0003800000 */
.L_x_8720:
        /* <DEDUP_REMOVED lines=12> */
.L_x_8734:
[----:B------:R-:W2:Y:S01]  /*78a0*/  LDG.E.64 R2, desc[UR36][R2.64] ;  /* 0x0000002402027981 */ /* 0x000ea2000c1e1b00 */
[----:B------:R-:W-:Y:S01]  /*78b0*/  UMOV UR4, 0xf0000000 ;  /* 0xf000000000047882 */ /* 0x000fe20000000000 */
[----:B------:R-:W-:Y:S01]  /*78c0*/  UMOV UR5, 0x380fffff ;  /* 0x380fffff00057882 */ /* 0x000fe20000000000 */
[----:B--2---:R-:W0:Y:S01]  /*78d0*/  F2F.F32.F64 R0, R2 ;  /* 0x0000000200007310 */ /* 0x004e220000301000 */
[----:B------:R-:W-:-:S14]  /*78e0*/  DSETP.GEU.AND P0, PT, |R2|, UR4, PT ;  /* 0x0000000402007e2a */ /* 0x000fdc000bf0e200 */
[----:B0-----:R-:W-:Y:S01]  /*78f0*/  @!P0 FMUL R0, R0, 1.175494350822287508e-38 ;  /* 0x0080000000008820 */ /* 0x001fe20000400000 */
[----:B------:R-:W-:Y:S06]  /*7900*/  BRA `(.L_x_8725) ;  /* 0x0000000800307947 */ /* 0x000fec0003800000 */
.L_x_8733:
        /* <DEDUP_REMOVED lines=26> */
.L_x_8736:
        /* <DEDUP_REMOVED lines=13> */
.L_x_8735:
[----:B------:R-:W2:Y:S02]  /*7b80*/  LDG.E.U16 R0, desc[UR36][R2.64] ;  /* 0x0000002402007981 */ /* 0x000ea4000c1e1500 */
[----:B--2---:R-:W-:Y:S01]  /*7b90*/  IMAD.U32 R0, R0, 0x10000, RZ ;  /* 0x0001000000007824 */ /* 0x004fe200078e00ff */
[----:B------:R-:W-:Y:S06]  /*7ba0*/  BRA `(.L_x_8725) ;  /* 0x0000000400887947 */ /* 0x000fec0003800000 */
.L_x_8732:
        /* <DEDUP_REMOVED lines=11> */
.L_x_8739:
        /* <DEDUP_REMOVED lines=20> */
.L_x_8741:
[----:B------:R-:W-:Y:S05]  /*7da0*/  BSYNC B0 ;  /* 0x0000000000007941 */ /* 0x000fea0003800000 */
.L_x_8740:
[----:B------:R-:W-:Y:S01]  /*7db0*/  LEA R3, R0, 0x3b800000, 0x17 ;  /* 0x3b80000000037811 */ /* 0x000fe200078eb8ff */
[----:B------:R-:W-:-:S05]  /*7dc0*/  IMAD.SHL.U32 R0, R2, 0x100000, RZ ;  /* 0x0010000002007824 */ /* 0x000fca00078e00ff */
[----:B------:R-:W-:Y:S01]  /*7dd0*/  LOP3.LUT R0, R3, R0, R4, 0xfe, !PT ;  /* 0x0000000003007212 */ /* 0x000fe200078efe04 */
[----:B------:R-:W-:Y:S06]  /*7de0*/  BRA `(.L_x_8725) ;  /* 0x0000000000f87947 */ /* 0x000fec0003800000 */
.L_x_8738:
        /* <DEDUP_REMOVED lines=20> */
.L_x_8743:
[----:B------:R-:W-:Y:S05]  /*7f30*/  BSYNC B0 ;  /* 0x0000000000007941 */ /* 0x000fea0003800000 */
.L_x_8742:
[----:B------:R-:W-:Y:S01]  /*7f40*/  LEA R3, R0, 0x37800000, 0x17 ;  /* 0x3780000000037811 */ /* 0x000fe200078eb8ff */
[----:B------:R-:W-:-:S05]  /*7f50*/  IMAD.SHL.U32 R0, R2, 0x200000, RZ ;  /* 0x0020000002007824 */ /* 0x000fca00078e00ff */
[----:B------:R-:W-:Y:S01]  /*7f60*/  LOP3.LUT R0, R3, R0, R4, 0xfe, !PT ;  /* 0x0000000003007212 */ /* 0x000fe200078efe04 */
[----:B------:R-:W-:Y:S06]  /*7f70*/  BRA `(.L_x_8725) ;  /* 0x0000000000947947 */ /* 0x000fec0003800000 */
.L_x_8737:
        /* <DEDUP_REMOVED lines=14> */
.L_x_8724:
        /* <DEDUP_REMOVED lines=16> */
.L_x_8746:
[----:B------:R-:W-:Y:S01]  /*8160*/  IMAD.MOV.U32 R0, RZ, RZ, RZ ;  /* 0x000000ffff007224 */ /* 0x000fe200078e00ff */
[----:B------:R-:W-:Y:S06]  /*8170*/  BRA `(.L_x_8725) ;  /* 0x0000000000147947 */ /* 0x000fec0003800000 */
.L_x_8745:
[----:B------:R-:W2:Y:S02]  /*8180*/  LDG.E.64 R2, desc[UR36][R2.64] ;  /* 0x0000002402027981 */ /* 0x000ea4000c1e1b00 */
[----:B--2---:R0:W1:Y:S01]  /*8190*/  I2F.U64 R0, R2 ;  /* 0x0000000200007312 */ /* 0x0040620000301000 */
[----:B------:R-:W-:Y:S05]  /*81a0*/  BRA `(.L_x_8725) ;  /* 0x0000000000087947 */ /* 0x000fea0003800000 */
.L_x_8744:
[----:B------:R-:W2:Y:S02]  /*81b0*/  LDG.E R0, desc[UR36][R2.64] ;  /* 0x0000002402007981 */ /* 0x000ea4000c1e1900 */
[----:B--2---:R-:W-:-:S07]  /*81c0*/  I2FP.F32.U32 R0, R0 ;  /* 0x0000000000007245 */ /* 0x004fce0000201000 */
.L_x_8725:
[----:B------:R-:W-:Y:S05]  /*81d0*/  BSYNC B6 ;  /* 0x0000000000067941 */ /* 0x000fea0003800000 */
.L_x_8719:
        /* <DEDUP_REMOVED lines=17> */
.L_x_8750:
[----:B------:R-:W0:Y:S02]  /*82f0*/  F2I.S64.TRUNC R2, R2 ;  /* 0x0000000200027311 */ /* 0x000e24000020d900 */
[----:B0-----:R-:W-:-:S05]  /*8300*/  IMAD.MOV.U32 R5, RZ, RZ, R2 ;  /* 0x000000ffff057224 */ /* 0x001fca00078e0002 */
[----:B------:R0:W-:Y:S01]  /*8310*/  STG.E.U8 desc[UR36][R16.64], R5 ;  /* 0x0000000510007986 */ /* 0x0001e2000c101124 */
[----:B------:R-:W-:Y:S05]  /*8320*/  BRA `(.L_x_8752) ;  /* 0x0000000c00407947 */ /* 0x000fea0003800000 */
.L_x_8749:
        /* <DEDUP_REMOVED lines=9> */
.L_x_8754:
[----:B------:R-:W0:Y:S02]  /*83c0*/  F2I.FTZ.TRUNC.NTZ R3, R2 ;  /* 0x0000000200037305 */ /* 0x000e24000021f100 */
[----:B0-----:R0:W-:Y:S01]  /*83d0*/  STG.E desc[UR36][R16.64], R3 ;  /* 0x0000000310007986 */ /* 0x0011e2000c101924 */
[----:B------:R-:W-:Y:S05]  /*83e0*/  BRA `(.L_x_8752) ;  /* 0x0000000c00107947 */ /* 0x000fea0003800000 */
.L_x_8753:
[----:B------:R-:W0:Y:S02]  /*83f0*/  F2I.FTZ.TRUNC.NTZ R3, R2 ;  /* 0x0000000200037305 */ /* 0x000e24000021f100 */
[----:B0-----:R0:W-:Y:S01]  /*8400*/  STG.E.U16 desc[UR36][R16.64], R3 ;  /* 0x0000000310007986 */ /* 0x0011e2000c101524 */
[----:B------:R-:W-:Y:S05]  /*8410*/  BRA `(.L_x_8752) ;  /* 0x0000000c00047947 */ /* 0x000fea0003800000 */
.L_x_8748:
        /* <DEDUP_REMOVED lines=8> */
.L_x_8756:
[----:B------:R-:W-:-:S05]  /*84a0*/  F2FP.F16.F32.PACK_AB R2, RZ, R2 ;  /* 0x00000002ff02723e */ /* 0x000fca00000000ff */
[----:B------:R0:W-:Y:S01]  /*84b0*/  STG.E.U16 desc[UR36][R16.64], R2 ;  /* 0x0000000210007986 */ /* 0x0001e2000c101524 */
[----:B------:R-:W-:Y:S05]  /*84c0*/  BRA `(.L_x_8752) ;  /* 0x0000000800d87947 */ /* 0x000fea0003800000 */
.L_x_8755:
        /* <DEDUP_REMOVED lines=9> */
.L_x_8758:
[----:B------:R-:W-:-:S04]  /*8560*/  F2FP.F16.F32.PACK_AB R3, RZ, R2 ;  /* 0x00000002ff03723e */ /* 0x000fc800000000ff */
[----:B------:R-:W-:-:S05]  /*8570*/  PRMT R3, R3, 0x5410, RZ ;  /* 0x0000541003037816 */ /* 0x000fca00000000ff */
[----:B------:R0:W-:Y:S01]  /*8580*/  STG.E desc[UR36][R16.64], R3 ;  /* 0x0000000310007986 */ /* 0x0001e2000c101924 */
[----:B------:R-:W-:Y:S05]  /*8590*/  BRA `(.L_x_8752) ;  /* 0x0000000800a47947 */ /* 0x000fea0003800000 */
.L_x_8757:
[----:B------:R-:W-:-:S06]  /*85a0*/  FMUL.FTZ R2, R2, 1 ;  /* 0x3f80000002027820 */ /* 0x000fcc0000410000 */
[----:B------:R-:W0:Y:S02]  /*85b0*/  F2F.F64.F32 R2, R2 ;  /* 0x0000000200027310 */ /* 0x000e240000201800 */
[----:B0-----:R0:W-:Y:S01]  /*85c0*/  STG.E.64 desc[UR36][R16.64], R2 ;  /* 0x0000000210007986 */ /* 0x0011e2000c101b24 */
[----:B------:R-:W-:Y:S05]  /*85d0*/  BRA `(.L_x_8752) ;  /* 0x0000000800947947 */ /* 0x000fea0003800000 */
.L_x_8747:
        /* <DEDUP_REMOVED lines=12> */
.L_x_8761:
[----:B------:R-:W-:Y:S01]  /*86a0*/  FMUL.FTZ R4, R2, 1 ;  /* 0x3f80000002047820 */ /* 0x000fe20000410000 */
[----:B------:R-:W-:-:S05]  /*86b0*/  CS2R R6, SRZ ;  /* 0x0000000000067805 */ /* 0x000fca000001ff00 */
[----:B------:R-:W0:Y:S02]  /*86c0*/  F2F.F64.F32 R4, R4 ;  /* 0x0000000400047310 */ /* 0x000e240000201800 */
[----:B0-----:R0:W-:Y:S01]  /*86d0*/  STG.E.128 desc[UR36][R16.64], R4 ;  /* 0x0000000410007986 */ /* 0x0011e2000c101d24 */
[----:B------:R-:W-:Y:S05]  /*86e0*/  BRA `(.L_x_8752) ;  /* 0x0000000800507947 */ /* 0x000fea0003800000 */
.L_x_8760:
        /* <DEDUP_REMOVED lines=20> */
.L_x_8765:
[----:B------:R-:W-:Y:S05]  /*8830*/  BSYNC B0 ;  /* 0x0000000000007941 */ /* 0x000fea0003800000 */
.L_x_8764:
[----:B------:R-:W-:-:S05]  /*8840*/  LOP3.LUT R5, R0, R5, RZ, 0xfc, !PT ;  /* 0x0000000500057212 */ /* 0x000fca00078efcff */
[----:B------:R0:W-:Y:S01]  /*8850*/  STG.E.U8 desc[UR36][R16.64], R5 ;  /* 0x0000000510007986 */ /* 0x0001e2000c101124 */
[----:B------:R-:W-:Y:S05]  /*8860*/  BRA `(.L_x_8752) ;  /* 0x0000000400f07947 */ /* 0x000fea0003800000 */
.L_x_8763:
        /* <DEDUP_REMOVED lines=12> */
.L_x_8767:
[----:B------:R-:W-:Y:S01]  /*8930*/  IMAD.MOV.U32 R0, RZ, RZ, 0x7f ;  /* 0x0000007fff007424 */ /* 0x000fe200078e00ff */
[----:B------:R-:W-:-:S04]  /*8940*/  ISETP.GT.U32.AND P0, PT, R4, 0x7f800000, PT ;  /* 0x7f8000000400780c */ /* 0x000fc80003f04070 */
[----:B------:R-:W-:-:S09]  /*8950*/  SEL R0, R0, 0x7c, P0 ;  /* 0x0000007c00007807 */ /* 0x000fd20000000000 */
.L_x_8768:
[----:B------:R-:W-:Y:S05]  /*8960*/  BSYNC B0 ;  /* 0x0000000000007941 */ /* 0x000fea0003800000 */
.L_x_8766:
[----:B------:R-:W-:-:S04]  /*8970*/  LOP3.LUT R2, R2, 0x80000000, RZ, 0xc0, !PT ;  /* 0x8000000002027812 */ /* 0x000fc800078ec0ff */
[----:B------:R-:W-:-:S04]  /*8980*/  SHF.R.U32.HI R3, RZ, 0x18, R2 ;  /* 0x00000018ff037819 */ /* 0x000fc80000011602 */
[----:B------:R-:W-:-:S05]  /*8990*/  LOP3.LUT R3, R0, R3, RZ, 0xfc, !PT ;  /* 0x0000000300037212 */ /* 0x000fca00078efcff */
[----:B------:R0:W-:Y:S01]  /*89a0*/  STG.E.U8 desc[UR36][R16.64], R3 ;  /* 0x0000000310007986 */ /* 0x0001e2000c101124 */
[----:B------:R-:W-:Y:S05]  /*89b0*/  BRA `(.L_x_8752) ;  /* 0x00000004009c7947 */ /* 0x000fea0003800000 */
.L_x_8762:
[----:B------:R-:W-:-:S05]  /*89c0*/  F2FP.BF16.F32.PACK_AB R2, RZ, R2 ;  /* 0x00000002ff02723e */ /* 0x000fca00000010ff */
[----:B------:R0:W-:Y:S01]  /*89d0*/  STG.E.U16 desc[UR36][R16.64], R2 ;  /* 0x0000000210007986 */ /* 0x0001e2000c101524 */
[----:B------:R-:W-:Y:S05]  /*89e0*/  BRA `(.L_x_8752) ;  /* 0x0000000400907947 */ /* 0x000fea0003800000 */
.L_x_8759:
        /* <DEDUP_REMOVED lines=11> */
.L_x_8771:
        /* <DEDUP_REMOVED lines=16> */
.L_x_8774:
[----:B------:R-:W-:-:S04]  /*8ba0*/  LOP3.LUT R2, R2, 0x80000000, RZ, 0xc0, !PT ;  /* 0x8000000002027812 */ /* 0x000fc800078ec0ff */
[----:B------:R-:W-:-:S04]  /*8bb0*/  SHF.R.U32.HI R3, RZ, 0x18, R2 ;  /* 0x00000018ff037819 */ /* 0x000fc80000011602 */
[----:B------:R-:W-:-:S04]  /*8bc0*/  LOP3.LUT R0, R0, R3, RZ, 0xfc, !PT ;  /* 0x0000000300007212 */ /* 0x000fc800078efcff */
[----:B------:R-:W-:-:S07]  /*8bd0*/  PRMT R8, R0, 0x7610, R8 ;  /* 0x0000761000087816 */ /* 0x000fce0000000008 */
.L_x_8773:
[----:B------:R-:W-:Y:S05]  /*8be0*/  BSYNC B0 ;  /* 0x0000000000007941 */ /* 0x000fea0003800000 */
.L_x_8772:
[----:B------:R3:W-:Y:S01]  /*8bf0*/  STG.E.U8 desc[UR36][R16.64], R8 ;  /* 0x0000000810007986 */ /* 0x0007e2000c101124 */
[----:B------:R-:W-:Y:S05]  /*8c00*/  BRA `(.L_x_8752) ;  /* 0x0000000400087947 */ /* 0x000fea0003800000 */
.L_x_8770:
        /* <DEDUP_REMOVED lines=16> */
.L_x_8777:
[----:B------:R-:W-:-:S04]  /*8d10*/  LOP3.LUT R2, R2, 0x80000000, RZ, 0xc0, !PT ;  /* 0x8000000002027812 */ /* 0x000fc800078ec0ff */
[----:B------:R-:W-:-:S04]  /*8d20*/  SHF.R.U32.HI R3, RZ, 0x18, R2 ;  /* 0x00000018ff037819 */ /* 0x000fc80000011602 */
[----:B------:R-:W-:-:S04]  /*8d30*/  LOP3.LUT R0, R0, R3, RZ, 0xfc, !PT ;  /* 0x0000000300007212 */ /* 0x000fc800078efcff */
[----:B------:R-:W-:-:S07]  /*8d40*/  PRMT R8, R0, 0x7610, R8 ;  /* 0x0000761000087816 */ /* 0x000fce0000000008 */
.L_x_8776:
[----:B------:R-:W-:Y:S05]  /*8d50*/  BSYNC B0 ;  /* 0x0000000000007941 */ /* 0x000fea0003800000 */
.L_x_8775:
[----:B------:R0:W-:Y:S01]  /*8d60*/  STG.E.U8 desc[UR36][R16.64], R8 ;  /* 0x0000000810007986 */ /* 0x0001e2000c101124 */
[----:B------:R-:W-:Y:S05]  /*8d70*/  BRA `(.L_x_8752) ;  /* 0x0000000000ac7947 */ /* 0x000fea0003800000 */
.L_x_8769:
        /* <DEDUP_REMOVED lines=21> */
.L_x_8751:
        /* <DEDUP_REMOVED lines=16> */
.L_x_8780:
[----:B------:R-:W-:Y:S05]  /*8fd0*/  BRA `(.L_x_8752) ;  /* 0x0000000000147947 */ /* 0x000fea0003800000 */
.L_x_8779:
[----:B------:R-:W0:Y:S02]  /*8fe0*/  F2I.U64.TRUNC R2, R2 ;  /* 0x0000000200027311 */ /* 0x000e24000020d800 */
[----:B0-----:R2:W-:Y:S01]  /*8ff0*/  STG.E.64 desc[UR36][R16.64], R2 ;  /* 0x0000000210007986 */ /* 0x0015e2000c101b24 */
[----:B------:R-:W-:Y:S05]  /*9000*/  BRA `(.L_x_8752) ;  /* 0x0000000000087947 */ /* 0x000fea0003800000 */
.L_x_8778:
[----:B------:R-:W0:Y:S02]  /*9010*/  F2I.FTZ.U32.TRUNC.NTZ R3, R2 ;  /* 0x0000000200037305 */ /* 0x000e24000021f000 */
[----:B0-----:R0:W-:Y:S02]  /*9020*/  STG.E desc[UR36][R16.64], R3 ;  /* 0x0000000310007986 */ /* 0x0011e4000c101924 */
.L_x_8752:
[----:B------:R-:W-:-:S07]  /*9030*/  VIADD R19, R19, 0x80 ;  /* 0x0000008013137836 */ /* 0x000fce0000000000 */
.L_x_8717:
[----:B------:R-:W-:Y:S05]  /*9040*/  BSYNC B7 ;  /* 0x0000000000077941 */ /* 0x000fea0003800000 */
.L_x_8716:
        /* <DEDUP_REMOVED lines=306> */
.L_x_8781:
        /* <DEDUP_REMOVED lines=22> */
.L_x_8786:
[----:B------:R-:W2:Y:S02]  /*a4d0*/  LDG.E.U8 R0, desc[UR36][R2.64] ;  /* 0x0000002402007981 */ /* 0x000ea4000c1e1100 */
[----:B--2---:R-:W-:Y:S01]  /*a4e0*/  I2FP.F32.U32 R0, R0 ;  /* 0x0000000000007245 */ /* 0x004fe20000201000 */
[----:B------:R-:W-:Y:S06]  /*a4f0*/  BRA `(.L_x_8788) ;  /* 0x0000000c002c7947 */ /* 0x000fec0003800000 */
.L_x_8785:
        /* <DEDUP_REMOVED lines=9> */
.L_x_8790:
[----:B------:R-:W2:Y:S02]  /*a590*/  LDG.E R0, desc[UR36][R2.64] ;  /* 0x0000002402007981 */ /* 0x000ea4000c1e1900 */
[----:B--2---:R-:W-:Y:S01]  /*a5a0*/  I2FP.F32.S32 R0, R0 ;  /* 0x0000000000007245 */ /* 0x004fe20000201400 */
[----:B------:R-:W-:Y:S06]  /*a5b0*/  BRA `(.L_x_8788) ;  /* 0x0000000800fc7947 */ /* 0x000fec0003800000 */
.L_x_8789:
[----:B------:R-:W2:Y:S02]  /*a5c0*/  LDG.E.U16 R0, desc[UR36][R2.64] ;  /* 0x0000002402007981 */ /* 0x000ea4000c1e1500 */
[----:B--2---:R-:W0:Y:S01]  /*a5d0*/  I2F.S16 R0, R0 ;  /* 0x0000000000007306 */ /* 0x004e220000101400 */
[----:B------:R-:W-:Y:S05]  /*a5e0*/  BRA `(.L_x_8788) ;  /* 0x0000000800f07947 */ /* 0x000fea0003800000 */
.L_x_8784:
        /* <DEDUP_REMOVED lines=8> */
.L_x_8792:
[----:B------:R-:W2:Y:S02]  /*a670*/  LDG.E.U16 R0, desc[UR36][R2.64] ;  /* 0x0000002402007981 */ /* 0x000ea4000c1e1500 */
[----:B--2---:R-:W-:Y:S01]  /*a680*/  HADD2.F32 R0, -RZ, R0.H0_H0 ;  /* 0x20000000ff007230 */ /* 0x004fe20000004100 */
[----:B------:R-:W-:Y:S06]  /*a690*/  BRA `(.L_x_8788) ;  /* 0x0000000800c47947 */ /* 0x000fec0003800000 */
.L_x_8791:
        /* <DEDUP_REMOVED lines=8> */
.L_x_8794:
[----:B------:R-:W2:Y:S02]  /*a720*/  LDG.E.U16 R0, desc[UR36][R2.64] ;  /* 0x0000002402007981 */ /* 0x000ea4000c1e1500 */
[----:B--2---:R-:W-:Y:S01]  /*a730*/  HADD2.F32 R0, -RZ, R0.H0_H0 ;  /* 0x20000000ff007230 */ /* 0x004fe20000004100 */
[----:B------:R-:W-:Y:S06]  /*a740*/  BRA `(.L_x_8788) ;  /* 0x0000000800987947 */ /* 0x000fec0003800000 */
.L_x_8793:
[----:B------:R-:W2:Y:S01]  /*a750*/  LDG.E.64 R2, desc[UR36][R2.64] ;  /* 0x0000002402027981 */ /* 0x000ea2000c1e1b00 */
[----:B------:R-:W-:Y:S01]  /*a760*/  UMOV UR4, 0xf0000000 ;  /* 0xf000000000047882 */ /* 0x000fe20000000000 */
[----:B------:R-:W-:Y:S01]  /*a770*/  UMOV UR5, 0x380fffff ;  /* 0x380fffff00057882 */ /* 0x000fe20000000000 */
[----:B--2---:R-:W0:Y:S01]  /*a780*/  F2F.F32.F64 R0, R2 ;  /* 0x0000000200007310 */ /* 0x004e220000301000 */
[----:B------:R-:W-:-:S14]  /*a790*/  DSETP.GEU.AND P0, PT, |R2|, UR4, PT ;  /* 0x0000000402007e2a */ /* 0x000fdc000bf0e200 */
[----:B0-----:R-:W-:Y:S01]  /*a7a0*/  @!P0 FMUL R0, R0, 1.175494350822287508e-38 ;  /* 0x0080000000008820 */ /* 0x001fe20000400000 */
[----:B------:R-:W-:Y:S06]  /*a7b0*/  BRA `(.L_x_8788) ;  /* 0x00000008007c7947 */ /* 0x000fec0003800000 */
.L_x_8783:
        /* <DEDUP_REMOVED lines=12> */
.L_x_8797:
[----:B------:R-:W2:Y:S01]  /*a880*/  LDG.E.64 R2, desc[UR36][R2.64] ;  /* 0x0000002402027981 */ /* 0x000ea2000c1e1b00 */
[----:B------:R-:W-:Y:S01]  /*a890*/  UMOV UR4, 0xf0000000 ;  /* 0xf000000000047882 */ /* 0x000fe20000000000 */
[----:B------:R-:W-:Y:S01]  /*a8a0*/  UMOV UR5, 0x380fffff ;  /* 0x380fffff00057882 */ /* 0x000fe20000000000 */
[----:B--2---:R-:W0:Y:S01]  /*a8b0*/  F2F.F32.F64 R0, R2 ;  /* 0x0000000200007310 */ /* 0x004e220000301000 */
[----:B------:R-:W-:-:S14]  /*a8c0*/  DSETP.GEU.AND P0, PT, |R2|, UR4, PT ;  /* 0x0000000402007e2a */ /* 0x000fdc000bf0e200 */
[----:B0-----:R-:W-:Y:S01]  /*a8d0*/  @!P0 FMUL R0, R0, 1.175494350822287508e-38 ;  /* 0x0080000000008820 */ /* 0x001fe20000400000 */
[----:B------:R-:W-:Y:S06]  /*a8e0*/  BRA `(.L_x_8788) ;  /* 0x0000000800307947 */ /* 0x000fec0003800000 */
.L_x_8796:
        /* <DEDUP_REMOVED lines=26> */
.L_x_8799:
        /* <DEDUP_REMOVED lines=13> */
.L_x_8798:
[----:B------:R-:W2:Y:S02]  /*ab60*/  LDG.E.U16 R0, desc[UR36][R2.64] ;  /* 0x0000002402007981 */ /* 0x000ea4000c1e1500 */
[----:B--2---:R-:W-:Y:S01]  /*ab70*/  IMAD.U32 R0, R0, 0x10000, RZ ;  /* 0x0001000000007824 */ /* 0x004fe200078e00ff */
[----:B------:R-:W-:Y:S06]  /*ab80*/  BRA `(.L_x_8788) ;  /* 0x0000000400887947 */ /* 0x000fec0003800000 */
.L_x_8795:
        /* <DEDUP_REMOVED lines=11> */
.L_x_8802:
        /* <DEDUP_REMOVED lines=20> */
.L_x_8804:
[----:B------:R-:W-:Y:S05]  /*ad80*/  BSYNC B0 ;  /* 0x0000000000007941 */ /* 0x000fea0003800000 */
.L_x_8803:
[----:B------:R-:W-:Y:S01]  /*ad90*/  LEA R3, R0, 0x3b800000, 0x17 ;  /* 0x3b80000000037811 */ /* 0x000fe200078eb8ff */
[----:B------:R-:W-:-:S05]  /*ada0*/  IMAD.SHL.U32 R0, R2, 0x100000, RZ ;  /* 0x0010000002007824 */ /* 0x000fca00078e00ff */
[----:B------:R-:W-:Y:S01]  /*adb0*/  LOP3.LUT R0, R3, R0, R4, 0xfe, !PT ;  /* 0x0000000003007212 */ /* 0x000fe200078efe04 */
[----:B------:R-:W-:Y:S06]  /*adc0*/  BRA `(.L_x_8788) ;  /* 0x0000000000f87947 */ /* 0x000fec0003800000 */
.L_x_8801:
        /* <DEDUP_REMOVED lines=20> */
.L_x_8806:
[----:B------:R-:W-:Y:S05]  /*af10*/  BSYNC B0 ;  /* 0x0000000000007941 */ /* 0x000fea0003800000 */
.L_x_8805:
[----:B------:R-:W-:Y:S01]  /*af20*/  LEA R3, R0, 0x37800000, 0x17 ;  /* 0x3780000000037811 */ /* 0x000fe200078eb8ff */
[----:B------:R-:W-:-:S05]  /*af30*/  IMAD.SHL.U32 R0, R2, 0x200000, RZ ;  /* 0x0020000002007824 */ /* 0x000fca00078e00ff */
[----:B------:R-:W-:Y:S01]  /*af40*/  LOP3.LUT R0, R3, R0, R4, 0xfe, !PT ;  /* 0x0000000003007212 */ /* 0x000fe200078efe04 */
[----:B------:R-:W-:Y:S06]  /*af50*/  BRA `(.L_x_8788) ;  /* 0x0000000000947947 */ /* 0x000fec0003800000 */
.L_x_8800:
        /* <DEDUP_REMOVED lines=14> */
.L_x_8787:
        /* <DEDUP_REMOVED lines=16> */
.L_x_8809:
[----:B------:R-:W-:Y:S01]  /*b140*/  IMAD.MOV.U32 R0, RZ, RZ, RZ ;  /* 0x000000ffff007224 */ /* 0x000fe200078e00ff */
[----:B------:R-:W-:Y:S06]  /*b150*/  BRA `(.L_x_8788) ;  /* 0x0000000000147947 */ /* 0x000fec0003800000 */
.L_x_8808:
[----:B------:R-:W2:Y:S02]  /*b160*/  LDG.E.64 R2, desc[UR36][R2.64] ;  /* 0x0000002402027981 */ /* 0x000ea4000c1e1b00 */
[----:B--2---:R0:W1:Y:S01]  /*b170*/  I2F.U64 R0, R2 ;  /* 0x0000000200007312 */ /* 0x0040620000301000 */
[----:B------:R-:W-:Y:S05]  /*b180*/  BRA `(.L_x_8788) ;  /* 0x0000000000087947 */ /* 0x000fea0003800000 */
.L_x_8807:
[----:B------:R-:W2:Y:S02]  /*b190*/  LDG.E R0, desc[UR36][R2.64] ;  /* 0x0000002402007981 */ /* 0x000ea4000c1e1900 */
[----:B--2---:R-:W-:-:S07]  /*b1a0*/  I2FP.F32.U32 R0, R0 ;  /* 0x0000000000007245 */ /* 0x004fce0000201000 */
.L_x_8788:
[----:B------:R-:W-:Y:S05]  /*b1b0*/  BSYNC B6 ;  /* 0x0000000000067941 */ /* 0x000fea0003800000 */
.L_x_8782:
        /* <DEDUP_REMOVED lines=17> */
.L_x_8813:
[----:B------:R-:W0:Y:S02]  /*b2d0*/  F2I.S64.TRUNC R2, R2 ;  /* 0x0000000200027311 */ /* 0x000e24000020d900 */
[----:B0-----:R-:W-:-:S05]  /*b2e0*/  IMAD.MOV.U32 R5, RZ, RZ, R2 ;  /* 0x000000ffff057224 */ /* 0x001fca00078e0002 */
[----:B------:R-:W-:Y:S01]  /*b2f0*/  STG.E.U8 desc[UR36][R16.64], R5 ;  /* 0x0000000510007986 */ /* 0x000fe2000c101124 */
[----:B------:R-:W-:Y:S05]  /*b300*/  EXIT ;  /* 0x000000000000794d */ /* 0x000fea0003800000 */
.L_x_8812:
        /* <DEDUP_REMOVED lines=9> */
.L_x_8816:
[----:B------:R-:W0:Y:S02]  /*b3a0*/  F2I.FTZ.TRUNC.NTZ R3, R2 ;  /* 0x0000000200037305 */ /* 0x000e24000021f100 */
[----:B0-----:R-:W-:Y:S01]  /*b3b0*/  STG.E desc[UR36][R16.64], R3 ;  /* 0x0000000310007986 */ /* 0x001fe2000c101924 */
[----:B------:R-:W-:Y:S05]  /*b3c0*/  EXIT ;  /* 0x000000000000794d */ /* 0x000fea0003800000 */
.L_x_8815:
[----:B------:R-:W0:Y:S02]  /*b3d0*/  F2I.FTZ.TRUNC.NTZ R3, R2 ;  /* 0x0000000200037305 */ /* 0x000e24000021f100 */
[----:B0-----:R-:W-:Y:S01]  /*b3e0*/  STG.E.U16 desc[UR36][R16.64], R3 ;  /* 0x0000000310007986 */ /* 0x001fe2000c101524 */
[----:B------:R-:W-:Y:S05]  /*b3f0*/  EXIT ;  /* 0x000000000000794d */ /* 0x000fea0003800000 */
.L_x_8811:
        /* <DEDUP_REMOVED lines=8> */
.L_x_8818:
[----:B------:R-:W-:-:S05]  /*b480*/  F2FP.F16.F32.PACK_AB R2, RZ, R2 ;  /* 0x00000002ff02723e */ /* 0x000fca00000000ff */
[----:B------:R-:W-:Y:S01]  /*b490*/  STG.E.U16 desc[UR36][R16.64], R2 ;  /* 0x0000000210007986 */ /* 0x000fe2000c101524 */
[----:B------:R-:W-:Y:S05]  /*b4a0*/  EXIT ;  /* 0x000000000000794d */ /* 0x000fea0003800000 */
.L_x_8817:
        /* <DEDUP_REMOVED lines=9> */
.L_x_8820:
[----:B------:R-:W-:-:S04]  /*b540*/  F2FP.F16.F32.PACK_AB R3, RZ, R2 ;  /* 0x00000002ff03723e */ /* 0x000fc800000000ff */
[----:B------:R-:W-:-:S05]  /*b550*/  PRMT R3, R3, 0x5410, RZ ;  /* 0x0000541003037816 */ /* 0x000fca00000000ff */
[----:B------:R-:W-:Y:S01]  /*b560*/  STG.E desc[UR36][R16.64], R3 ;  /* 0x0000000310007986 */ /* 0x000fe2000c101924 */
[----:B------:R-:W-:Y:S05]  /*b570*/  EXIT ;  /* 0x000000000000794d */ /* 0x000fea0003800000 */
.L_x_8819:
[----:B------:R-:W-:-:S06]  /*b580*/  FMUL.FTZ R2, R2, 1 ;  /* 0x3f80000002027820 */ /* 0x000fcc0000410000 */
[----:B------:R-:W0:Y:S02]  /*b590*/  F2F.F64.F32 R2, R2 ;  /* 0x0000000200027310 */ /* 0x000e240000201800 */
[----:B0-----:R-:W-:Y:S01]  /*b5a0*/  STG.E.64 desc[UR36][R16.64], R2 ;  /* 0x0000000210007986 */ /* 0x001fe2000c101b24 */
[----:B------:R-:W-:Y:S05]  /*b5b0*/  EXIT ;  /* 0x000000000000794d */ /* 0x000fea0003800000 */
.L_x_8810:
        /* <DEDUP_REMOVED lines=12> */
.L_x_8823:
[----:B------:R-:W-:Y:S01]  /*b680*/  FMUL.FTZ R4, R2, 1 ;  /* 0x3f80000002047820 */ /* 0x000fe20000410000 */
[----:B------:R-:W-:-:S05]  /*b690*/  CS2R R6, SRZ ;  /* 0x0000000000067805 */ /* 0x000fca000001ff00 */
[----:B------:R-:W0:Y:S02]  /*b6a0*/  F2F.F64.F32 R4, R4 ;  /* 0x0000000400047310 */ /* 0x000e240000201800 */
[----:B0-----:R-:W-:Y:S01]  /*b6b0*/  STG.E.128 desc[UR36][R16.64], R4 ;  /* 0x0000000410007986 */ /* 0x001fe2000c101d24 */
[----:B------:R-:W-:Y:S05]  /*b6c0*/  EXIT ;  /* 0x000000000000794d */ /* 0x000fea0003800000 */
.L_x_8822:
        /* <DEDUP_REMOVED lines=20> */
.L_x_8827:
[----:B------:R-:W-:Y:S05]  /*b810*/  BSYNC B0 ;  /* 0x0000000000007941 */ /* 0x000fea0003800000 */
.L_x_8826:
[----:B------:R-:W-:-:S05]  /*b820*/  LOP3.LUT R5, R0, R5, RZ, 0xfc, !PT ;  /* 0x0000000500057212 */ /* 0x000fca00078efcff */
[----:B------:R-:W-:Y:S01]  /*b830*/  STG.E.U8 desc[UR36][R16.64], R5 ;  /* 0x0000000510007986 */ /* 0x000fe2000c101124 */
[----:B------:R-:W-:Y:S05]  /*b840*/  EXIT ;  /* 0x000000000000794d */ /* 0x000fea0003800000 */
.L_x_8825:
        /* <DEDUP_REMOVED lines=12> */
.L_x_8829:
[----:B------:R-:W-:Y:S01]  /*b910*/  IMAD.MOV.U32 R0, RZ, RZ, 0x7f ;  /* 0x0000007fff007424 */ /* 0x000fe200078e00ff */
[----:B------:R-:W-:-:S04]  /*b920*/  ISETP.GT.U32.AND P0, PT, R4, 0x7f800000, PT ;  /* 0x7f8000000400780c */ /* 0x000fc80003f04070 */
[----:B------:R-:W-:-:S09]  /*b930*/  SEL R0, R0, 0x7c, P0 ;  /* 0x0000007c00007807 */ /* 0x000fd20000000000 */
.L_x_8830:
[----:B------:R-:W-:Y:S05]  /*b940*/  BSYNC B0 ;  /* 0x0000000000007941 */ /* 0x000fea0003800000 */
.L_x_8828:
[----:B------:R-:W-:-:S04]  /*b950*/  LOP3.LUT R2, R2, 0x80000000, RZ, 0xc0, !PT ;  /* 0x8000000002027812 */ /* 0x000fc800078ec0ff */
[----:B------:R-:W-:-:S04]  /*b960*/  SHF.R.U32.HI R3, RZ, 0x18, R2 ;  /* 0x00000018ff037819 */ /* 0x000fc80000011602 */
[----:B------:R-:W-:-:S05]  /*b970*/  LOP3.LUT R3, R0, R3, RZ, 0xfc, !PT ;  /* 0x0000000300037212 */ /* 0x000fca00078efcff */
[----:B------:R-:W-:Y:S01]  /*b980*/  STG.E.U8 desc[UR36][R16.64], R3 ;  /* 0x0000000310007986 */ /* 0x000fe2000c101124 */
[----:B------:R-:W-:Y:S05]  /*b990*/  EXIT ;  /* 0x000000000000794d */ /* 0x000fea0003800000 */
.L_x_8824:
[----:B------:R-:W-:-:S05]  /*b9a0*/  F2FP.BF16.F32.PACK_AB R2, RZ, R2 ;  /* 0x00000002ff02723e */ /* 0x000fca00000010ff */
[----:B------:R-:W-:Y:S01]  /*b9b0*/  STG.E.U16 desc[UR36][R16.64], R2 ;  /* 0x0000000210007986 */ /* 0x000fe2000c101524 */
[----:B------:R-:W-:Y:S05]  /*b9c0*/  EXIT ;  /* 0x000000000000794d */ /* 0x000fea0003800000 */
.L_x_8821:
        /* <DEDUP_REMOVED lines=11> */
.L_x_8833:
        /* <DEDUP_REMOVED lines=16> */
.L_x_8836:
[----:B------:R-:W-:-:S04]  /*bb80*/  LOP3.LUT R2, R2, 0x80000000, RZ, 0xc0, !PT ;  /* 0x8000000002027812 */ /* 0x000fc800078ec0ff */
[----:B------:R-:W-:-:S04]  /*bb90*/  SHF.R.U32.HI R3, RZ, 0x18, R2 ;  /* 0x00000018ff037819 */ /* 0x000fc80000011602 */
[----:B------:R-:W-:-:S04]  /*bba0*/  LOP3.LUT R0, R0, R3, RZ, 0xfc, !PT ;  /* 0x0000000300007212 */ /* 0x000fc800078efcff */
[----:B------:R-:W-:-:S07]  /*bbb0*/  PRMT R8, R0, 0x7610, R8 ;  /* 0x0000761000087816 */ /* 0x000fce0000000008 */
.L_x_8835:
[----:B------:R-:W-:Y:S05]  /*bbc0*/  BSYNC B0 ;  /* 0x0000000000007941 */ /* 0x000fea0003800000 */
.L_x_8834:
[----:B------:R-:W-:Y:S01]  /*bbd0*/  STG.E.U8 desc[UR36][R16.64], R8 ;  /* 0x0000000810007986 */ /* 0x000fe2000c101124 */
[----:B------:R-:W-:Y:S05]  /*bbe0*/  EXIT ;  /* 0x000000000000794d */ /* 0x000fea0003800000 */
.L_x_8832:
        /* <DEDUP_REMOVED lines=16> */
.L_x_8839:
[----:B------:R-:W-:-:S04]  /*bcf0*/  LOP3.LUT R2, R2, 0x80000000, RZ, 0xc0, !PT ;  /* 0x8000000002027812 */ /* 0x000fc800078ec0ff */
[----:B------:R-:W-:-:S04]  /*bd00*/  SHF.R.U32.HI R3, RZ, 0x18, R2 ;  /* 0x00000018ff037819 */ /* 0x000fc80000011602 */
[----:B------:R-:W-:-:S04]  /*bd10*/  LOP3.LUT R0, R0, R3, RZ, 0xfc, !PT ;  /* 0x0000000300007212 */ /* 0x000fc800078efcff */
[----:B------:R-:W-:-:S07]  /*bd20*/  PRMT R8, R0, 0x7610, R8 ;  /* 0x0000761000087816 */ /* 0x000fce0000000008 */
.L_x_8838:
[----:B------:R-:W-:Y:S05]  /*bd30*/  BSYNC B0 ;  /* 0x0000000000007941 */ /* 0x000fea0003800000 */
.L_x_8837:
[----:B------:R-:W-:Y:S01]  /*bd40*/  STG.E.U8 desc[UR36][R16.64], R8 ;  /* 0x0000000810007986 */ /* 0x000fe2000c101124 */
[----:B------:R-:W-:Y:S05]  /*bd50*/  EXIT ;  /* 0x000000000000794d */ /* 0x000fea0003800000 */
.L_x_8831:
        /* <DEDUP_REMOVED lines=21> */
.L_x_8814:
        /* <DEDUP_REMOVED lines=16> */
.L_x_8842:
[----:B------:R-:W-:Y:S05]  /*bfb0*/  EXIT ;  /* 0x000000000000794d */ /* 0x000fea0003800000 */
.L_x_8841:
[----:B------:R-:W0:Y:S02]  /*bfc0*/  F2I.U64.TRUNC R2, R2 ;  /* 0x0000000200027311 */ /* 0x000e24000020d800 */
[----:B0-----:R-:W-:Y:S01]  /*bfd0*/  STG.E.64 desc[UR36][R16.64], R2 ;  /* 0x0000000210007986 */ /* 0x001fe2000c101b24 */
[----:B------:R-:W-:Y:S05]  /*bfe0*/  EXIT ;  /* 0x000000000000794d */ /* 0x000fea0003800000 */
.L_x_8840:
[----:B------:R-:W0:Y:S02]  /*bff0*/  F2I.FTZ.U32.TRUNC.NTZ R3, R2 ;  /* 0x0000000200037305 */ /* 0x000e24000021f000 */
[----:B0-----:R-:W-:Y:S01]  /*c000*/  STG.E desc[UR36][R16.64], R3 ;  /* 0x0000000310007986 */ /* 0x001fe2000c101924 */
[----:B------:R-:W-:Y:S05]  /*c010*/  EXIT ;  /* 0x000000000000794d */ /* 0x000fea0003800000 */
.L_x_8843:
        /* <DEDUP_REMOVED lines=14> */
.L_x_42187:


//--------------------- .text._ZN2at6native27unrolled_elementwise_kernelINS0_13AUnaryFunctorIfffZZZNS0_16fmax_kernel_cudaERNS_18TensorIteratorBaseEENKUlvE_clEvENKUlvE0_clEvEUlffE_EESt5arrayIPcLm2EELi4E23TrivialOffsetCalculatorILi1EjESD_NS0_6memory12LoadWithCastILi1EEENSE_13StoreWithCastILi1EEEEEviT_T0_T2_T3_T4_T5_ --------------------------
	.section	.text._ZN2at6native27unrolled_elementwise_kernelINS0_13AUnaryFunctorIfffZZZNS0_16fmax_kernel_cudaERNS_18TensorIteratorBaseEENKUlvE_clEvENKUlvE0_clEvEUlffE_EESt5arrayIPcLm2EELi4E23TrivialOffsetCalculatorILi1EjESD_NS0_6memory12LoadWithCastILi1EEENSE_13StoreWithCastILi1EEEEEviT_T0_T2_T3_T4_T5_,"ax",@progbits
	.align	128
        .global         _ZN2at6native27unrolled_elementwise_kernelINS0_13AUnaryFunctorIfffZZZNS0_16fmax_kernel_cudaERNS_18TensorIteratorBaseEENKUlvE_clEvENKUlvE0_clEvEUlffE_EESt5arrayIPcLm2EELi4E23TrivialOffsetCalculatorILi1EjESD_NS0_6memory12LoadWithCastILi1EEENSE_13StoreWithCastILi1EEEEEviT_T0_T2_T3_T4_T5_
        .type           _ZN2at6native27unrolled_elementwise_kernelINS0_13AUnaryFunctorIfffZZZNS0_16fmax_kernel_cudaERNS_18TensorIteratorBaseEENKUlvE_clEvENKUlvE0_clEvEUlffE_EESt5arrayIPcLm2EELi4E23TrivialOffsetCalculatorILi1EjESD_NS0_6memory12LoadWithCastILi1EEENSE_13StoreWithCastILi1EEEEEviT_T0_T2_T3_T4_T5_,@function
        .size           _ZN2at6native27unrolled_elementwise_kernelINS0_13AUnaryFunctorIfffZZZNS0_16fmax_kernel_cudaERNS_18TensorIteratorBaseEENKUlvE_clEvENKUlvE0_clEvEUlffE_EESt5arrayIPcLm2EELi4E23TrivialOffsetCalculatorILi1EjESD_NS0_6memory12LoadWithCastILi1EEENSE_13StoreWithCastILi1EEEEEviT_T0_T2_T3_T4_T5_,(.L_x_42188 - _ZN2at6native27unrolled_elementwise_kernelINS0_13AUnaryFunctorIfffZZZNS0_16fmax_kernel_cudaERNS_18TensorIteratorBaseEENKUlvE_clEvENKUlvE0_clEvEUlffE_EESt5arrayIPcLm2EELi4E23TrivialOffsetCalculatorILi1EjESD_NS0_6memory12LoadWithCastILi1EEENSE_13StoreWithCastILi1EEEEEviT_T0_T2_T3_T4_T5_)
        .other          _ZN2at6native27unrolled_elementwise_kernelINS0_13AUnaryFunctorIfffZZZNS0_16fmax_kernel_cudaERNS_18TensorIteratorBaseEENKUlvE_clEvENKUlvE0_clEvEUlffE_EESt5arrayIPcLm2EELi4E23TrivialOffsetCalculatorILi1EjESD_NS0_6memory12LoadWithCastILi1EEENSE_13StoreWithCastILi1EEEEEviT_T0_T2_T3_T4_T5_,@"STO_CUDA_ENTRY STV_DEFAULT"
_ZN2at6native27unrolled_elementwise_kernelINS0_13AUnaryFunctorIfffZZZNS0_16fmax_kernel_cudaERNS_18TensorIteratorBaseEENKUlvE_clEvENKUlvE0_clEvEUlffE_EESt5arrayIPcLm2EELi4E23TrivialOffsetCalculatorILi1EjESD_NS0_6memory12LoadWithCastILi1EEENSE_13StoreWithCastILi1EEEEEviT_T0_T2_T3_T4_T5_:
.text._ZN2at6native27unrolled_elementwise_kernelINS0_13AUnaryFunctorIfffZZZNS0_16fmax_kernel_cudaERNS_18TensorIteratorBaseEENKUlvE_clEvENKUlvE0_clEvEUlffE_EESt5arrayIPcLm2EELi4E23TrivialOffsetCalculatorILi1EjESD_NS0_6memory12LoadWithCastILi1EEENSE_13StoreWithCastILi1EEEEEviT_T0_T2_T3_T4_T5_:
        /* <DEDUP_REMOVED lines=33> */
.L_x_8850:
[----:B------:R-:W2:Y:S02]  /*0210*/  LDG.E.U8 R4, desc[UR36][R4.64] ;  /* 0x0000002404047981 */ /* 0x000ea4000c1e1100 */
[----:B--2---:R-:W-:Y:S01]  /*0220*/  I2FP.F32.U32 R22, R4 ;  /* 0x0000000400167245 */ /* 0x004fe20000201000 */
[----:B------:R-:W-:Y:S06]  /*0230*/  BRA `(.L_x_8852) ;  /* 0x0000000c00307947 */ /* 0x000fec0003800000 */
.L_x_8849:
        /* <DEDUP_REMOVED lines=9> */
.L_x_8854:
[----:B------:R-:W2:Y:S02]  /*02d0*/  LDG.E R4, desc[UR36][R4.64] ;  /* 0x0000002404047981 */ /* 0x000ea4000c1e1900 */
[----:B--2---:R-:W-:Y:S01]  /*02e0*/  I2FP.F32.S32 R22, R4 ;  /* 0x0000000400167245 */ /* 0x004fe20000201400 */
[----:B------:R-:W-:Y:S06]  /*02f0*/  BRA `(.L_x_8852) ;  /* 0x0000000c00007947 */ /* 0x000fec0003800000 */
.L_x_8853:
[----:B------:R-:W2:Y:S02]  /*0300*/  LDG.E.U16 R4, desc[UR36][R4.64] ;  /* 0x0000002404047981 */ /* 0x000ea4000c1e1500 */
[----:B--2---:R2:W3:Y:S01]  /*0310*/  I2F.S16 R22, R4 ;  /* 0x0000000400167306 */ /* 0x0044e20000101400 */
[----:B------:R-:W-:Y:S05]  /*0320*/  BRA `(.L_x_8852) ;  /* 0x0000000800f47947 */ /* 0x000fea0003800000 */
.L_x_8848:
        /* <DEDUP_REMOVED lines=8> */
.L_x_8856:
[----:B------:R-:W2:Y:S02]  /*03b0*/  LDG.E.U16 R4, desc[UR36][R4.64] ;  /* 0x0000002404047981 */ /* 0x000ea4000c1e1500 */
[----:B--2---:R-:W-:Y:S01]  /*03c0*/  HADD2.F32 R22, -RZ, R4.H0_H0 ;  /* 0x20000004ff167230 */ /* 0x004fe20000004100 */
[----:B------:R-:W-:Y:S06]  /*03d0*/  BRA `(.L_x_8852) ;  /* 0x0000000800c87947 */ /* 0x000fec0003800000 */
.L_x_8855:
        /* <DEDUP_REMOVED lines=8> */
.L_x_8858:
[----:B------:R-:W2:Y:S02]  /*0460*/  LDG.E.U16 R4, desc[UR36][R4.64] ;  /* 0x0000002404047981 */ /* 0x000ea4000c1e1500 */
[----:B--2---:R-:W-:Y:S01]  /*0470*/  HADD2.F32 R22, -RZ, R4.H0_H0 ;  /* 0x20000004ff167230 */ /* 0x004fe20000004100 */
[----:B------:R-:W-:Y:S06]  /*0480*/  BRA `(.L_x_8852) ;  /* 0x00000008009c7947 */ /* 0x000fec0003800000 */
.L_x_8857:
[----:B------:R-:W2:Y:S01]  /*0490*/  LDG.E.64 R4, desc[UR36][R4.64] ;  /* 0x0000002404047981 */ /* 0x000ea2000c1e1b00 */
[----:B------:R-:W-:Y:S01]  /*04a0*/  UMOV UR4, 0xf0000000 ;  /* 0xf000000000047882 */ /* 0x000fe20000000000 */
[----:B------:R-:W-:Y:S01]  /*04b0*/  UMOV UR5, 0x380fffff ;  /* 0x380fffff00057882 */ /* 0x000fe20000000000 */
[----:B--2---:R-:W0:Y:S01]  /*04c0*/  F2F.F32.F64 R22, R4 ;  /* 0x0000000400167310 */ /* 0x004e220000301000 */
[----:B------:R-:W-:-:S14]  /*04d0*/  DSETP.GEU.AND P0, PT, |R4|, UR4, PT ;  /* 0x0000000404007e2a */ /* 0x000fdc000bf0e200 */
[----:B0-----:R-:W-:Y:S01]  /*04e0*/  @!P0 FMUL R22, R22, 1.175494350822287508e-38 ;  /* 0x0080000016168820 */ /* 0x001fe20000400000 */
[----:B------:R-:W-:Y:S06]  /*04f0*/  BRA `(.L_x_8852) ;  /* 0x0000000800807947 */ /* 0x000fec0003800000 */
.L_x_8847:
        /* <DEDUP_REMOVED lines=12> */
.L_x_8861:
[----:B------:R-:W2:Y:S01]  /*05c0*/  LDG.E.64 R4, desc[UR36][R4.64] ;  /* 0x0000002404047981 */ /* 0x000ea2000c1e1b00 */
[----:B------:R-:W-:Y:S01]  /*05d0*/  UMOV UR4, 0xf0000000 ;  /* 0xf000000000047882 */ /* 0x000fe20000000000 */
[----:B------:R-:W-:Y:S01]  /*05e0*/  UMOV UR5, 0x380fffff ;  /* 0x380fffff00057882 */ /* 0x000fe20000000000 */
[----:B--2---:R-:W0:Y:S01]  /*05f0*/  F2F.F32.F64 R22, R4 ;  /* 0x0000000400167310 */ /* 0x004e220000301000 */
[----:B------:R-:W-:-:S14]  /*0600*/  DSETP.GEU.AND P0, PT, |R4|, UR4, PT ;  /* 0x0000000404007e2a */ /* 0x000fdc000bf0e200 */
[----:B0-----:R-:W-:Y:S01]  /*0610*/  @!P0 FMUL R22, R22, 1.175494350822287508e-38 ;  /* 0x0080000016168820 */ /* 0x001fe20000400000 */
[----:B------:R-:W-:Y:S06]  /*0620*/  BRA `(.L_x_8852) ;  /* 0x0000000800347947 */ /* 0x000fec0003800000 */
.L_x_8860:
        /* <DEDUP_REMOVED lines=26> */
.L_x_8863:
        /* <DEDUP_REMOVED lines=14> */
.L_x_8862:
[----:B------:R-:W2:Y:S02]  /*08b0*/  LDG.E.U16 R4, desc[UR36][R4.64] ;  /* 0x0000002404047981 */ /* 0x000ea4000c1e1500 */
[----:B--2---:R-:W-:Y:S01]  /*08c0*/  IMAD.U32 R22, R4, 0x10000, RZ ;  /* 0x0001000004167824 */ /* 0x004fe200078e00ff */
[----:B------:R-:W-:Y:S06]  /*08d0*/  BRA `(.L_x_8852) ;  /* 0x0000000400887947 */ /* 0x000fec0003800000 */
.L_x_8859:
        /* <DEDUP_REMOVED lines=11> */
.L_x_8866:
        /* <DEDUP_REMOVED lines=20> */
.L_x_8868:
[----:B------:R-:W-:Y:S05]  /*0ad0*/  BSYNC B0 ;  /* 0x0000000000007941 */ /* 0x000fea0003800000 */
.L_x_8867:
[----:B------:R-:W-:Y:S01]  /*0ae0*/  IMAD.SHL.U32 R3, R3, 0x100000, RZ ;  /* 0x0010000003037824 */ /* 0x000fe200078e00ff */
[----:B------:R-:W-:-:S04]  /*0af0*/  LEA R5, R0, 0x3b800000, 0x17 ;  /* 0x3b80000000057811 */ /* 0x000fc800078eb8ff */
[----:B------:R-:W-:Y:S01]  /*0b00*/  LOP3.LUT R22, R5, R3, R22, 0xfe, !PT ;  /* 0x0000000305167212 */ /* 0x000fe200078efe16 */
[----:B------:R-:W-:Y:S06]  /*0b10*/  BRA `(.L_x_8852) ;  /* 0x0000000000f87947 */ /* 0x000fec0003800000 */
.L_x_8865:
        /* <DEDUP_REMOVED lines=20> */
.L_x_8870:
[----:B------:R-:W-:Y:S05]  /*0c60*/  BSYNC B0 ;  /* 0x0000000000007941 */ /* 0x000fea0003800000 */
.L_x_8869:
[----:B------:R-:W-:Y:S01]  /*0c70*/  IMAD.SHL.U32 R3, R3, 0x200000, RZ ;  /* 0x0020000003037824 */ /* 0x000fe200078e00ff */
[----:B------:R-:W-:-:S04]  /*0c80*/  LEA R5, R0, 0x37800000, 0x17 ;  /* 0x3780000000057811 */ /* 0x000fc800078eb8ff */
[----:B------:R-:W-:Y:S01]  /*0c90*/  LOP3.LUT R22, R5, R3, R22, 0xfe, !PT ;  /* 0x0000000305167212 */ /* 0x000fe200078efe16 */
[----:B------:R-:W-:Y:S06]  /*0ca0*/  BRA `(.L_x_8852) ;  /* 0x0000000000947947 */ /* 0x000fec0003800000 */
.L_x_8864:
        /* <DEDUP_REMOVED lines=14> */
.L_x_8851:
        /* <DEDUP_REMOVED lines=16> */
.L_x_8873:
[----:B------:R-:W-:Y:S01]  /*0e90*/  IMAD.MOV.U32 R22, RZ, RZ, RZ ;  /* 0x000000ffff167224 */ /* 0x000fe200078e00ff */
[----:B------:R-:W-:Y:S06]  /*0ea0*/  BRA `(.L_x_8852) ;  /* 0x0000000000147947 */ /* 0x000fec0003800000 */
.L_x_8872:
[----:B------:R-:W2:Y:S02]  /*0eb0*/  LDG.E.64 R22, desc[UR36][R4.64] ;  /* 0x0000002404167981 */ /* 0x000ea4000c1e1b00 */
[----:B--2---:R0:W1:Y:S01]  /*0ec0*/  I2F.U64 R22, R22 ;  /* 0x0000001600167312 */ /* 0x0040620000301000 */
[----:B------:R-:W-:Y:S05]  /*0ed0*/  BRA `(.L_x_8852) ;  /* 0x0000000000087947 */ /* 0x000fea0003800000 */
.L_x_8871:
[----:B------:R-:W2:Y:S02]  /*0ee0*/  LDG.E R4, desc[UR36][R4.64] ;  /* 0x0000002404047981 */ /* 0x000ea4000c1e1900 */
[----:B--2---:R-:W-:-:S07]  /*0ef0*/  I2FP.F32.U32 R22, R4 ;  /* 0x0000000400167245 */ /* 0x004fce0000201000 */
.L_x_8852:
[----:B------:R-:W-:Y:S05]  /*0f00*/  BSYNC B6 ;  /* 0x0000000000067941 */ /* 0x000fea0003800000 */
.L_x_8846:
[----:B------:R-:W2:Y:S02]  /*0f10*/  S2R R16, SR_TID.X ;  /* 0x0000000000107919 */ /* 0x000ea40000002100 */
[----:B--2---:R-:W-:-:S07]  /*0f20*/  VIADD R16, R16, 0x80 ;  /* 0x0000008010107836 */ /* 0x004fce0000000000 */
.L_x_8845:
[----:B------:R-:W-:Y:S05]  /*0f30*/  BSYNC B7 ;  /* 0x0000000000077941 */ /* 0x000fea0003800000 */
.L_x_8844:
        /* <DEDUP_REMOVED lines=25> */
.L_x_8880:
[----:B------:R-:W2:Y:S02]  /*10d0*/  LDG.E.U8 R4, desc[UR36][R4.64] ;  /* 0x0000002404047981 */ /* 0x000ea4000c1e1100 */
[----:B--2---:R-:W-:Y:S01]  /*10e0*/  I2FP.F32.U32 R18, R4 ;  /* 0x0000000400127245 */ /* 0x004fe20000201000 */
[----:B------:R-:W-:Y:S06]  /*10f0*/  BRA `(.L_x_8882) ;  /* 0x0000000c002c7947 */ /* 0x000fec0003800000 */
.L_x_8879:
        /* <DEDUP_REMOVED lines=9> */
.L_x_8884:
[----:B------:R-:W2:Y:S02]  /*1190*/  LDG.E R4, desc[UR36][R4.64] ;  /* 0x0000002404047981 */ /* 0x000ea4000c1e1900 */
[----:B--2---:R-:W-:Y:S01]  /*11a0*/  I2FP.F32.S32 R18, R4 ;  /* 0x0000000400127245 */ /* 0x004fe20000201400 */
[----:B------:R-:W-:Y:S06]  /*11b0*/  BRA `(.L_x_8882) ;  /* 0x0000000800fc7947 */ /* 0x000fec0003800000 */
.L_x_8883:
[----:B------:R-:W2:Y:S02]  /*11c0*/  LDG.E.U16 R4, desc[UR36][R4.64] ;  /* 0x0000002404047981 */ /* 0x000ea4000c1e1500 */
[----:B--2---:R0:W2:Y:S01]  /*11d0*/  I2F.S16 R18, R4 ;  /* 0x0000000400127306 */ /* 0x0040a20000101400 */
[----:B------:R-:W-:Y:S05]  /*11e0*/  BRA `(.L_x_8882) ;  /* 0x0000000800f07947 */ /* 0x000fea0003800000 */
.L_x_8878:
        /* <DEDUP_REMOVED lines=8> */
.L_x_8886:
[----:B------:R-:W2:Y:S02]  /*1270*/  LDG.E.U16 R4, desc[UR36][R4.64] ;  /* 0x0000002404047981 */ /* 0x000ea4000c1e1500 */
[----:B--2---:R-:W-:Y:S01]  /*1280*/  HADD2.F32 R18, -RZ, R4.H0_H0 ;  /* 0x20000004ff127230 */ /* 0x004fe20000004100 */
[----:B------:R-:W-:Y:S06]  /*1290*/  BRA `(.L_x_8882) ;  /* 0x0000000800c47947 */ /* 0x000fec0003800000 */
.L_x_8885:
        /* <DEDUP_REMOVED lines=8> */
.L_x_8888:
[----:B------:R-:W2:Y:S02]  /*1320*/  LDG.E.U16 R4, desc[UR36][R4.64] ;  /* 0x0000002404047981 */ /* 0x000ea4000c1e1500 */
[----:B--2---:R-:W-:Y:S01]  /*1330*/  HADD2.F32 R18, -RZ, R4.H0_H0 ;  /* 0x20000004ff127230 */ /* 0x004fe20000004100 */
[----:B------:R-:W-:Y:S06]  /*1340*/  BRA `(.L_x_8882) ;  /* 0x0000000800987947 */ /* 0x000fec0003800000 */
.L_x_8887:
[----:B------:R-:W2:Y:S01]  /*1350*/  LDG.E.64 R4, desc[UR36][R4.64] ;  /* 0x0000002404047981 */ /* 0x000ea2000c1e1b00 */
[----:B------:R-:W-:Y:S01]  /*1360*/  UMOV UR4, 0xf0000000 ;  /* 0xf000000000047882 */ /* 0x000fe20000000000 */
[----:B------:R-:W-:Y:S01]  /*1370*/  UMOV UR5, 0x380fffff ;  /* 0x380fffff00057882 */ /* 0x000fe20000000000 */
[----:B--2---:R-:W0:Y:S01]  /*1380*/  F2F.F32.F64 R18, R4 ;  /* 0x0000000400127310 */ /* 0x004e220000301000 */
[----:B------:R-:W-:-:S14]  /*1390*/  DSETP.GEU.AND P0, PT, |R4|, UR4, PT ;  /* 0x0000000404007e2a */ /* 0x000fdc000bf0e200 */
[----:B0-----:R-:W-:Y:S01]  /*13a0*/  @!P0 FMUL R18, R18, 1.175494350822287508e-38 ;  /* 0x0080000012128820 */ /* 0x001fe20000400000 */
[----:B------:R-:W-:Y:S06]  /*13b0*/  BRA `(.L_x_8882) ;  /* 0x00000008007c7947 */ /* 0x000fec0003800000 */
.L_x_8877:
        /* <DEDUP_REMOVED lines=12> */
.L_x_8891:
[----:B------:R-:W2:Y:S01]  /*1480*/  LDG.E.64 R4, desc[UR36][R4.64] ;  /* 0x0000002404047981 */ /* 0x000ea2000c1e1b00 */
[----:B------:R-:W-:Y:S01]  /*1490*/  UMOV UR4, 0xf0000000 ;  /* 0xf000000000047882 */ /* 0x000fe20000000000 */
[----:B------:R-:W-:Y:S01]  /*14a0*/  UMOV UR5, 0x380fffff ;  /* 0x380fffff00057882 */ /* 0x000fe20000000000 */
[----:B--2---:R-:W0:Y:S01]  /*14b0*/  F2F.F32.F64 R18, R4 ;  /* 0x0000000400127310 */ /* 0x004e220000301000 */
[----:B------:R-:W-:-:S14]  /*14c0*/  DSETP.GEU.AND P0, PT, |R4|, UR4, PT ;  /* 0x0000000404007e2a */ /* 0x000fdc000bf0e200 */
[----:B0-----:R-:W-:Y:S01]  /*14d0*/  @!P0 FMUL R18, R18, 1.175494350822287508e-38 ;  /* 0x0080000012128820 */ /* 0x001fe20000400000 */
[----:B------:R-:W-:Y:S06]  /*14e0*/  BRA `(.L_x_8882) ;  /* 0x0000000800307947 */ /* 0x000fec0003800000 */
.L_x_8890:
        /* <DEDUP_REMOVED lines=26> */
.L_x_8893:
        /* <DEDUP_REMOVED lines=13> */
.L_x_8892:
[----:B------:R-:W2:Y:S02]  /*1760*/  LDG.E.U16 R4, desc[UR36][R4.64] ;  /* 0x0000002404047981 */ /* 0x000ea4000c1e1500 */
[----:B--2---:R-:W-:Y:S01]  /*1770*/  IMAD.U32 R18, R4, 0x10000, RZ ;  /* 0x0001000004127824 */ /* 0x004fe200078e00ff */
[----:B------:R-:W-:Y:S06]  /*1780*/  BRA `(.L_x_8882) ;  /* 0x0000000400887947 */ /* 0x000fec0003800000 */
.L_x_8889:
        /* <DEDUP_REMOVED lines=11> */
.L_x_8896:
        /* <DEDUP_REMOVED lines=20> */
.L_x_8898:
[----:B------:R-:W-:Y:S05]  /*1980*/  BSYNC B0 ;  /* 0x0000000000007941 */ /* 0x000fea0003800000 */
.L_x_8897:
[----:B------:R-:W-:Y:S01]  /*1990*/  IMAD.SHL.U32 R3, R3, 0x100000, RZ ;  /* 0x0010000003037824 */ /* 0x000fe200078e00ff */
[----:B------:R-:W-:-:S04]  /*19a0*/  LEA R5, R0, 0x3b800000, 0x17 ;  /* 0x3b80000000057811 */ /* 0x000fc800078eb8ff */
[----:B------:R-:W-:Y:S01]  /*19b0*/  LOP3.LUT R18, R5, R3, R18, 0xfe, !PT ;  /* 0x0000000305127212 */ /* 0x000fe200078efe12 */
[----:B------:R-:W-:Y:S06]  /*19c0*/  BRA `(.L_x_8882) ;  /* 0x0000000000f87947 */ /* 0x000fec0003800000 */
.L_x_8895:
        /* <DEDUP_REMOVED lines=20> */
.L_x_8900:
[----:B------:R-:W-:Y:S05]  /*1b10*/  BSYNC B0 ;  /* 0x0000000000007941 */ /* 0x000fea0003800000 */
.L_x_8899:
[----:B------:R-:W-:Y:S01]  /*1b20*/  IMAD.SHL.U32 R3, R3, 0x200000, RZ ;  /* 0x0020000003037824 */ /* 0x000fe200078e00ff */
[----:B------:R-:W-:-:S04]  /*1b30*/  LEA R5, R0, 0x37800000, 0x17 ;  /* 0x3780000000057811 */ /* 0x000fc800078eb8ff */
[----:B------:R-:W-:Y:S01]  /*1b40*/  LOP3.LUT R18, R5, R3, R18, 0xfe, !PT ;  /* 0x0000000305127212 */ /* 0x000fe200078efe12 */
[----:B------:R-:W-:Y:S06]  /*1b50*/  BRA `(.L_x_8882) ;  /* 0x0000000000947947 */ /* 0x000fec0003800000 */
.L_x_8894:
        /* <DEDUP_REMOVED lines=14> */
.L_x_8881:
        /* <DEDUP_REMOVED lines=16> */
.L_x_8903:
[----:B------:R-:W-:Y:S01]  /*1d40*/  IMAD.MOV.U32 R18, RZ, RZ, RZ ;  /* 0x000000ffff127224 */ /* 0x000fe200078e00ff */
[----:B------:R-:W-:Y:S06]  /*1d50*/  BRA `(.L_x_8882) ;  /* 0x0000000000147947 */ /* 0x000fec0003800000 */
.L_x_8902:
[----:B------:R-:W2:Y:S02]  /*1d60*/  LDG.E.64 R18, desc[UR36][R4.64] ;  /* 0x0000002404127981 */ /* 0x000ea4000c1e1b00 */
[----:B--2---:R0:W2:Y:S01]  /*1d70*/  I2F.U64 R18, R18 ;  /* 0x0000001200127312 */ /* 0x0040a20000301000 */
[----:B------:R-:W-:Y:S05]  /*1d80*/  BRA `(.L_x_8882) ;  /* 0x0000000000087947 */ /* 0x000fea0003800000 */
.L_x_8901:
[----:B------:R-:W2:Y:S02]  /*1d90*/  LDG.E R4, desc[UR36][R4.64] ;  /* 0x0000002404047981 */ /* 0x000ea4000c1e1900 */
[----:B--2---:R-:W-:-:S07]  /*1da0*/  I2FP.F32.U32 R18, R4 ;  /* 0x0000000400127245 */ /* 0x004fce0000201000 */
.L_x_8882:
[----:B------:R-:W-:Y:S05]  /*1db0*/  BSYNC B6 ;  /* 0x0000000000067941 */ /* 0x000fea0003800000 */
.L_x_8876:
[----:B------:R-:W-:-:S07]  /*1dc0*/  VIADD R16, R16, 0x80 ;  /* 0x0000008010107836 */ /* 0x000fce0000000000 */
.L_x_8875:
[----:B------:R-:W-:Y:S05]  /*1dd0*/  BSYNC B7 ;  /* 0x0000000000077941 */ /* 0x000fea0003800000 */
.L_x_8874:
        /* <DEDUP_REMOVED lines=27> */
.L_x_8910:
[----:B------:R-:W2:Y:S02]  /*1f90*/  LDG.E.U8 R4, desc[UR36][R4.64] ;  /* 0x0000002404047981 */ /* 0x000ea4000c1e1100 */
[----:B--2---:R-:W-:Y:S01]  /*1fa0*/  I2FP.F32.U32 R23, R4 ;  /* 0x0000000400177245 */ /* 0x004fe20000201000 */
[----:B------:R-:W-:Y:S06]  /*1fb0*/  BRA `(.L_x_8912) ;  /* 0x0000000c002c7947 */ /* 0x000fec0003800000 */
.L_x_8909:
        /* <DEDUP_REMOVED lines=9> */
.L_x_8914:
[----:B------:R-:W2:Y:S02]  /*2050*/  LDG.E R4, desc[UR36][R4.64] ;  /* 0x0000002404047981 */ /* 0x000ea4000c1e1900 */
[----:B--2---:R-:W-:Y:S01]  /*2060*/  I2FP.F32.S32 R23, R4 ;  /* 0x0000000400177245 */ /* 0x004fe20000201400 */
[----:B------:R-:W-:Y:S06]  /*2070*/  BRA `(.L_x_8912) ;  /* 0x0000000800fc7947 */ /* 0x000fec0003800000 */
.L_x_8913:
[----:B------:R-:W2:Y:S02]  /*2080*/  LDG.E.U16 R4, desc[UR36][R4.64] ;  /* 0x0000002404047981 */ /* 0x000ea4000c1e1500 */
[----:B--2---:R4:W0:Y:S01]  /*2090*/  I2F.S16 R23, R4 ;  /* 0x0000000400177306 */ /* 0x0048220000101400 */
[----:B------:R-:W-:Y:S05]  /*20a0*/  BRA `(.L_x_8912) ;  /* 0x0000000800f07947 */ /* 0x000fea0003800000 */
.L_x_8908:
        /* <DEDUP_REMOVED lines=8> */
.L_x_8916:
[----:B------:R-:W2:Y:S02]  /*2130*/  LDG.E.U16 R4, desc[UR36][R4.64] ;  /* 0x0000002404047981 */ /* 0x000ea4000c1e1500 */
[----:B--2---:R-:W-:Y:S01]  /*2140*/  HADD2.F32 R23, -RZ, R4.H0_H0 ;  /* 0x20000004ff177230 */ /* 0x004fe20000004100 */
[----:B------:R-:W-:Y:S06]  /*2150*/  BRA `(.L_x_8912) ;  /* 0x0000000800c47947 */ /* 0x000fec0003800000 */
.L_x_8915:
        /* <DEDUP_REMOVED lines=8> */
.L_x_8918:
[----:B------:R-:W2:Y:S02]  /*21e0*/  LDG.E.U16 R4, desc[UR36][R4.64] ;  /* 0x0000002404047981 */ /* 0x000ea4000c1e1500 */
[----:B--2---:R-:W-:Y:S01]  /*21f0*/  HADD2.F32 R23, -RZ, R4.H0_H0 ;  /* 0x20000004ff177230 */ /* 0x004fe20000004100 */
[----:B------:R-:W-:Y:S06]  /*2200*/  BRA `(.L_x_8912) ;  /* 0x0000000800987947 */ /* 0x000fec0003800000 */
.L_x_8917:
[----:B------:R-:W2:Y:S01]  /*2210*/  LDG.E.64 R4, desc[UR36][R4.64] ;  /* 0x0000002404047981 */ /* 0x000ea2000c1e1b00 */
[----:B------:R-:W-:Y:S01]  /*2220*/  UMOV UR4, 0xf0000000 ;  /* 0xf000000000047882 */ /* 0x000fe20000000000 */
[----:B------:R-:W-:Y:S01]  /*2230*/  UMOV UR5, 0x380fffff ;  /* 0x380fffff00057882 */ /* 0x000fe20000000000 */
[----:B--2---:R-:W0:Y:S01]  /*2240*/  F2F.F32.F64 R23, R4 ;  /* 0x0000000400177310 */ /* 0x004e220000301000 */
[----:B------:R-:W-:-:S14]  /*2250*/  DSETP.GEU.AND P0, PT, |R4|, UR4, PT ;  /* 0x0000000404007e2a */ /* 0x000fdc000bf0e200 */
[----:B0-----:R-:W-:Y:S01]  /*2260*/  @!P0 FMUL R23, R23, 1.175494350822287508e-38 ;  /* 0x0080000017178820 */ /* 0x001fe20000400000 */
[----:B------:R-:W-:Y:S06]  /*2270*/  BRA `(.L_x_8912) ;  /* 0x00000008007c7947 */ /* 0x000fec0003800000 */
.L_x_8907:
        /* <DEDUP_REMOVED lines=12> */
.L_x_8921:
[----:B------:R-:W2:Y:S01]  /*2340*/  LDG.E.64 R4, desc[UR36][R4.64] ;  /* 0x0000002404047981 */ /* 0x000ea2000c1e1b00 */
[----:B------:R-:W-:Y:S01]  /*2350*/  UMOV UR4, 0xf0000000 ;  /* 0xf000000000047882 */ /* 0x000fe20000000000 */
[----:B------:R-:W-:Y:S01]  /*2360*/  UMOV UR5, 0x380fffff ;  /* 0x380fffff00057882 */ /* 0x000fe20000000000 */
[----:B--2---:R-:W0:Y:S01]  /*2370*/  F2F.F32.F64 R23, R4 ;  /* 0x0000000400177310 */ /* 0x004e220000301000 */
[----:B------:R-:W-:-:S14]  /*2380*/  DSETP.GEU.AND P0, PT, |R4|, UR4, PT ;  /* 0x0000000404007e2a */ /* 0x000fdc000bf0e200 */
[----:B0-----:R-:W-:Y:S01]  /*2390*/  @!P0 FMUL R23, R23, 1.175494350822287508e-38 ;  /* 0x0080000017178820 */ /* 0x001fe20000400000 */
[----:B------:R-:W-:Y:S06]  /*23a0*/  BRA `(.L_x_8912) ;  /* 0x0000000800307947 */ /* 0x000fec0003800000 */
.L_x_8920:
        /* <DEDUP_REMOVED lines=26> */
.L_x_8923:
        /* <DEDUP_REMOVED lines=13> */
.L_x_8922:
[----:B------:R-:W2:Y:S02]  /*2620*/  LDG.E.U16 R4, desc[UR36][R4.64] ;  /* 0x0000002404047981 */ /* 0x000ea4000c1e1500 */
[----:B--2---:R-:W-:Y:S01]  /*2630*/  IMAD.U32 R23, R4, 0x10000, RZ ;  /* 0x0001000004177824 */ /* 0x004fe200078e00ff */
[----:B------:R-:W-:Y:S06]  /*2640*/  BRA `(.L_x_8912) ;  /* 0x0000000400887947 */ /* 0x000fec0003800000 */
.L_x_8919:
        /* <DEDUP_REMOVED lines=11> */
.L_x_8926:
        /* <DEDUP_REMOVED lines=20> */
.L_x_8928:
[----:B------:R-:W-:Y:S05]  /*2840*/  BSYNC B0 ;  /* 0x0000000000007941 */ /* 0x000fea0003800000 */
.L_x_8927:
[----:B------:R-:W-:Y:S01]  /*2850*/  IMAD.SHL.U32 R3, R3, 0x100000, RZ ;  /* 0x0010000003037824 */ /* 0x000fe200078e00ff */
[----:B------:R-:W-:-:S04]  /*2860*/  LEA R0, R0, 0x3b800000, 0x17 ;  /* 0x3b80000000007811 */ /* 0x000fc800078eb8ff */
[----:B------:R-:W-:Y:S01]  /*2870*/  LOP3.LUT R23, R0, R3, R23, 0xfe, !PT ;  /* 0x0000000300177212 */ /* 0x000fe200078efe17 */
[----:B------:R-:W-:Y:S06]  /*2880*/  BRA `(.L_x_8912) ;  /* 0x0000000000f87947 */ /* 0x000fec0003800000 */
.L_x_8925:
        /* <DEDUP_REMOVED lines=20> */
.L_x_8930:
[----:B------:R-:W-:Y:S05]  /*29d0*/  BSYNC B0 ;  /* 0x0000000000007941 */ /* 0x000fea0003800000 */
.L_x_8929:
[----:B------:R-:W-:Y:S01]  /*29e0*/  IMAD.SHL.U32 R3, R3, 0x200000, RZ ;  /* 0x0020000003037824 */ /* 0x000fe200078e00ff */
[----:B------:R-:W-:-:S04]  /*29f0*/  LEA R0, R0, 0x37800000, 0x17 ;  /* 0x3780000000007811 */ /* 0x000fc800078eb8ff */
[----:B------:R-:W-:Y:S01]  /*2a00*/  LOP3.LUT R23, R0, R3, R23, 0xfe, !PT ;  /* 0x0000000300177212 */ /* 0x000fe200078efe17 */
[----:B------:R-:W-:Y:S06]  /*2a10*/  BRA `(.L_x_8912) ;  /* 0x0000000000947947 */ /* 0x000fec0003800000 */
.L_x_8924:
        /* <DEDUP_REMOVED lines=14> */
.L_x_8911:
        /* <DEDUP_REMOVED lines=16> */
.L_x_8933:
[----:B------:R-:W-:Y:S01]  /*2c00*/  IMAD.MOV.U32 R23, RZ, RZ, RZ ;  /* 0x000000ffff177224 */ /* 0x000fe200078e00ff */
[----:B------:R-:W-:Y:S06]  /*2c10*/  BRA `(.L_x_8912) ;  /* 0x0000000000147947 */ /* 0x000fec0003800000 */
.L_x_8932:
[----:B------:R-:W2:Y:S02]  /*2c20*/  LDG.E.64 R4, desc[UR36][R4.64] ;  /* 0x0000002404047981 */ /* 0x000ea4000c1e1b00 */
[----:B--2---:R0:W2:Y:S01]  /*2c30*/  I2F.U64 R23, R4 ;  /* 0x0000000400177312 */ /* 0x0040a20000301000 */
[----:B------:R-:W-:Y:S05]  /*2c40*/  BRA `(.L_x_8912) ;  /* 0x0000000000087947 */ /* 0x000fea0003800000 */
.L_x_8931:
[----:B------:R-:W2:Y:S02]  /*2c50*/  LDG.E R4, desc[UR36][R4.64] ;  /* 0x0000002404047981 */ /* 0x000ea4000c1e1900 */
[----:B--2---:R-:W-:-:S07]  /*2c60*/  I2FP.F32.U32 R23, R4 ;  /* 0x0000000400177245 */ /* 0x004fce0000201000 */
.L_x_8912:
[----:B------:R-:W-:Y:S05]  /*2c70*/  BSYNC B6 ;  /* 0x0000000000067941 */ /* 0x000fea0003800000 */
.L_x_8906:
[----:B------:R-:W-:-:S07]  /*2c80*/  VIADD R16, R16, 0x80 ;  /* 0x0000008010107836 */ /* 0x000fce0000000000 */
.L_x_8905:
[----:B------:R-:W-:Y:S05]  /*2c90*/  BSYNC B7 ;  /* 0x0000000000077941 */ /* 0x000fea0003800000 */
.L_x_8904:
        /* <DEDUP_REMOVED lines=23> */
.L_x_8939:
[----:B------:R-:W2:Y:S02]  /*2e10*/  LDG.E.U8 R4, desc[UR36][R4.64] ;  /* 0x0000002404047981 */ /* 0x000ea4000c1e1100 */
[----:B--2---:R-:W-:Y:S01]  /*2e20*/  I2FP.F32.U32 R19, R4 ;  /* 0x0000000400137245 */ /* 0x004fe20000201000 */
[----:B------:R-:W-:Y:S06]  /*2e30*/  BRA `(.L_x_8935) ;  /* 0x0000000c00207947 */ /* 0x000fec0003800000 */
.L_x_8938:
        /* <DEDUP_REMOVED lines=9> */
.L_x_8942:
[----:B------:R-:W2:Y:S02]  /*2ed0*/  LDG.E R4, desc[UR36][R4.64] ;  /* 0x0000002404047981 */ /* 0x000ea4000c1e1900 */
[----:B--2---:R-:W-:Y:S01]  /*2ee0*/  I2FP.F32.S32 R19, R4 ;  /* 0x0000000400137245 */ /* 0x004fe20000201400 */
[----:B------:R-:W-:Y:S06]  /*2ef0*/  BRA `(.L_x_8935) ;  /* 0x0000000800f07947 */ /* 0x000fec0003800000 */
.L_x_8941:
[----:B------:R-:W2:Y:S02]  /*2f00*/  LDG.E.U16 R4, desc[UR36][R4.64] ;  /* 0x0000002404047981 */ /* 0x000ea4000c1e1500 */
[----:B--2---:R0:W2:Y:S01]  /*2f10*/  I2F.S16 R19, R4 ;  /* 0x0000000400137306 */ /* 0x0040a20000101400 */
[----:B------:R-:W-:Y:S05]  /*2f20*/  BRA `(.L_x_8935) ;  /* 0x0000000800e47947 */ /* 0x000fea0003800000 */
.L_x_8937:
        /* <DEDUP_REMOVED lines=8> */
.L_x_8944:
[----:B------:R-:W2:Y:S02]  /*2fb0*/  LDG.E.U16 R4, desc[UR36][R4.64] ;  /* 0x0000002404047981 */ /* 0x000ea4000c1e1500 */
[----:B--2---:R-:W-:Y:S01]  /*2fc0*/  HADD2.F32 R19, -RZ, R4.H0_H0 ;  /* 0x20000004ff137230 */ /* 0x004fe20000004100 */
[----:B------:R-:W-:Y:S06]  /*2fd0*/  BRA `(.L_x_8935) ;  /* 0x0000000800b87947 */ /* 0x000fec0003800000 */
.L_x_8943:
        /* <DEDUP_REMOVED lines=8> */
.L_x_8946:
[----:B------:R-:W2:Y:S02]  /*3060*/  LDG.E.U16 R4, desc[UR36][R4.64] ;  /* 0x0000002404047981 */ /* 0x000ea4000c1e1500 */
[----:B--2---:R-:W-:Y:S01]  /*3070*/  HADD2.F32 R19, -RZ, R4.H0_H0 ;  /* 0x20000004ff137230 */ /* 0x004fe20000004100 */
[----:B------:R-:W-:Y:S06]  /*3080*/  BRA `(.L_x_8935) ;  /* 0x00000008008c7947 */ /* 0x000fec0003800000 */
.L_x_8945:
[----:B------:R-:W2:Y:S01]  /*3090*/  LDG.E.64 R4, desc[UR36][R4.64] ;  /* 0x0000002404047981 */ /* 0x000ea2000c1e1b00 */
[----:B------:R-:W-:Y:S01]  /*30a0*/  UMOV UR4, 0xf0000000 ;  /* 0xf000000000047882 */ /* 0x000fe20000000000 */
[----:B------:R-:W-:Y:S01]  /*30b0*/  UMOV UR5, 0x380fffff ;  /* 0x380fffff00057882 */ /* 0x000fe20000000000 */
[----:B--2---:R-:W0:Y:S01]  /*30c0*/  F2F.F32.F64 R19, R4 ;  /* 0x0000000400137310 */ /* 0x004e220000301000 */
[----:B------:R-:W-:-:S14]  /*30d0*/  DSETP.GEU.AND P0, PT, |R4|, UR4, PT ;  /* 0x0000000404007e2a */ /* 0x000fdc000bf0e200 */
[----:B0-----:R-:W-:Y:S01]  /*30e0*/  @!P0 FMUL R19, R19, 1.175494350822287508e-38 ;  /* 0x0080000013138820 */ /* 0x001fe20000400000 */
[----:B------:R-:W-:Y:S06]  /*30f0*/  BRA `(.L_x_8935) ;  /* 0x0000000800707947 */ /* 0x000fec0003800000 */
.L_x_8936:
        /* <DEDUP_REMOVED lines=12> */
.L_x_8949:
[----:B------:R-:W2:Y:S01]  /*31c0*/  LDG.E.64 R4, desc[UR36][R4.64] ;  /* 0x0000002404047981 */ /* 0x000ea2000c1e1b00 */
[----:B------:R-:W-:Y:S01]  /*31d0*/  UMOV UR4, 0xf0000000 ;  /* 0xf000000000047882 */ /* 0x000fe20000000000 */
[----:B------:R-:W-:Y:S01]  /*31e0*/  UMOV UR5, 0x380fffff ;  /* 0x380fffff00057882 */ /* 0x000fe20000000000 */
[----:B--2---:R-:W0:Y:S01]  /*31f0*/  F2F.F32.F64 R19, R4 ;  /* 0x0000000400137310 */ /* 0x004e220000301000 */
[----:B------:R-:W-:-:S14]  /*3200*/  DSETP.GEU.AND P0, PT, |R4|, UR4, PT ;  /* 0x0000000404007e2a */ /* 0x000fdc000bf0e200 */
[----:B0-----:R-:W-:Y:S01]  /*3210*/  @!P0 FMUL R19, R19, 1.175494350822287508e-38 ;  /* 0x0080000013138820 */ /* 0x001fe20000400000 */
[----:B------:R-:W-:Y:S06]  /*3220*/  BRA `(.L_x_8935) ;  /* 0x0000000800247947 */ /* 0x000fec0003800000 */
.L_x_8948:
        /* <DEDUP_REMOVED lines=26> */
.L_x_8951:
        /* <DEDUP_REMOVED lines=13> */
.L_x_8950:
[----:B------:R-:W2:Y:S02]  /*34a0*/  LDG.E.U16 R4, desc[UR36][R4.64] ;  /* 0x0000002404047981 */ /* 0x000ea4000c1e1500 */
[----:B--2---:R-:W-:Y:S01]  /*34b0*/  IMAD.U32 R19, R4, 0x10000, RZ ;  /* 0x0001000004137824 */ /* 0x004fe200078e00ff */
[----:B------:R-:W-:Y:S06]  /*34c0*/  BRA `(.L_x_8935) ;  /* 0x00000004007c7947 */ /* 0x000fec0003800000 */
.L_x_8947:
        /* <DEDUP_REMOVED lines=11> */
.L_x_8954:
        /* <DEDUP_REMOVED lines=19> */
.L_x_8956:
[----:B------:R-:W-:Y:S05]  /*36b0*/  BSYNC B0 ;  /* 0x0000000000007941 */ /* 0x000fea0003800000 */
.L_x_8955:
[----:B------:R-:W-:Y:S01]  /*36c0*/  IMAD.SHL.U32 R3, R3, 0x100000, RZ ;  /* 0x0010000003037824 */ /* 0x000fe200078e00ff */
[----:B------:R-:W-:-:S04]  /*36d0*/  LEA R0, R0, 0x3b800000, 0x17 ;  /* 0x3b80000000007811 */ /* 0x000fc800078eb8ff */
[----:B------:R-:W-:Y:S01]  /*36e0*/  LOP3.LUT R19, R0, R3, R19, 0xfe, !PT ;  /* 0x0000000300137212 */ /* 0x000fe200078efe13 */
[----:B------:R-:W-:Y:S06]  /*36f0*/  BRA `(.L_x_8935) ;  /* 0x0000000000f07947 */ /* 0x000fec0003800000 */
.L_x_8953:
        /* <DEDUP_REMOVED lines=19> */
.L_x_8958:
[----:B------:R-:W-:Y:S05]  /*3830*/  BSYNC B0 ;  /* 0x0000000000007941 */ /* 0x000fea0003800000 */
.L_x_8957:
[----:B------:R-:W-:Y:S01]  /*3840*/  IMAD.SHL.U32 R3, R3, 0x200000, RZ ;  /* 0x0020000003037824 */ /* 0x000fe200078e00ff */
[----:B------:R-:W-:-:S04]  /*3850*/  LEA R0, R0, 0x37800000, 0x17 ;  /* 0x3780000000007811 */ /* 0x000fc800078eb8ff */
[----:B------:R-:W-:Y:S01]  /*3860*/  LOP3.LUT R19, R0, R3, R19, 0xfe, !PT ;  /* 0x0000000300137212 */ /* 0x000fe200078efe13 */
[----:B------:R-:W-:Y:S06]  /*3870*/  BRA `(.L_x_8935) ;  /* 0x0000000000907947 */ /* 0x000fec0003800000 */
.L_x_8952:
        /* <DEDUP_REMOVED lines=14> */
.L_x_8940:
        /* <DEDUP_REMOVED lines=16> */
.L_x_8961:
[----:B------:R-:W-:Y:S05]  /*3a60*/  BRA `(.L_x_8935) ;  /* 0x0000000000147947 */ /* 0x000fea0003800000 */
.L_x_8960:
[----:B------:R-:W2:Y:S02]  /*3a70*/  LDG.E.64 R4, desc[UR36][R4.64] ;  /* 0x0000002404047981 */ /* 0x000ea4000c1e1b00 */
[----:B--2---:R0:W2:Y:S01]  /*3a80*/  I2F.U64 R19, R4 ;  /* 0x0000000400137312 */ /* 0x0040a20000301000 */
[----:B------:R-:W-:Y:S05]  /*3a90*/  BRA `(.L_x_8935) ;  /* 0x0000000000087947 */ /* 0x000fea0003800000 */
.L_x_8959:
[----:B------:R-:W2:Y:S02]  /*3aa0*/  LDG.E R4, desc[UR36][R4.64] ;  /* 0x0000002404047981 */ /* 0x000ea4000c1e1900 */
[----:B--2---:R-:W-:-:S07]  /*3ab0*/  I2FP.F32.U32 R19, R4 ;  /* 0x0000000400137245 */ /* 0x004fce0000201000 */
.L_x_8935:
[----:B------:R-:W-:Y:S05]  /*3ac0*/  BSYNC B6 ;  /* 0x0000000000067941 */ /* 0x000fea0003800000 */
.L_x_8934:
        /* <DEDUP_REMOVED lines=14> */
[----:B-1-345:R-:W-:-:S02]  /*3bb0*/  @!P3 FMNMX.FTZ R4, R22, R3, !PT ;  /* 0x000000031604b209 */ /* 0x03afc40007810000 */
[----:B0-----:R-:W-:Y:S02]  /*3bc0*/  @!P1 FMNMX.FTZ R22, R23, R0, !PT ;  /* 0x0000000017169209 */ /* 0x001fe40007810000 */
[----:B------:R-:W-:Y:S02]  /*3bd0*/  @!P2 FMNMX.FTZ R24, R19, R6, !PT ;  /* 0x000000061318a209 */ /* 0x000fe40007810000 */
[----:B--2---:R-:W-:Y:S01]  /*3be0*/  @!P0 FMNMX.FTZ R18, R18, R5, !PT ;  /* 0x0000000512128209 */ /* 0x004fe20007810000 */
        /* <DEDUP_REMOVED lines=23> */
.L_x_8967:
[----:B------:R-:W0:Y:S01]  /*3d60*/  F2I.S64.TRUNC R4, R4 ;  /* 0x0000000400047311 */ /* 0x000e22000020d900 */
[----:B------:R-:W-:Y:S02]  /*3d70*/  IMAD.MOV.U32 R25, RZ, RZ, R26 ;  /* 0x000000ffff197224 */ /* 0x000fe400078e001a */
[----:B0-----:R-:W-:-:S05]  /*3d80*/  IMAD.MOV.U32 R3, RZ, RZ, R4 ;  /* 0x000000ffff037224 */ /* 0x001fca00078e0004 */
[----:B------:R0:W-:Y:S01]  /*3d90*/  STG.E.U8 desc[UR36][R8.64], R3 ;  /* 0x0000000308007986 */ /* 0x0001e2000c101124 */
[----:B------:R-:W-:Y:S05]  /*3da0*/  BRA `(.L_x_8963) ;  /* 0x0000000c00907947 */ /* 0x000fea0003800000 */
.L_x_8966:
        /* <DEDUP_REMOVED lines=10> */
.L_x_8970:
[----:B------:R-:W0:Y:S01]  /*3e50*/  F2I.FTZ.TRUNC.NTZ R3, R4 ;  /* 0x0000000400037305 */ /* 0x000e22000021f100 */
[----:B------:R-:W-:Y:S01]  /*3e60*/  IMAD.MOV.U32 R25, RZ, RZ, R26 ;  /* 0x000000ffff197224 */ /* 0x000fe200078e001a */
[----:B0-----:R0:W-:Y:S01]  /*3e70*/  STG.E desc[UR36][R8.64], R3 ;  /* 0x0000000308007986 */ /* 0x0011e2000c101924 */
[----:B------:R-:W-:Y:S05]  /*3e80*/  BRA `(.L_x_8963) ;  /* 0x0000000c00587947 */ /* 0x000fea0003800000 */
.L_x_8969:
[----:B------:R-:W0:Y:S01]  /*3e90*/  F2I.FTZ.TRUNC.NTZ R3, R4 ;  /* 0x0000000400037305 */ /* 0x000e22000021f100 */
[----:B------:R-:W-:Y:S01]  /*3ea0*/  IMAD.MOV.U32 R25, RZ, RZ, R26 ;  /* 0x000000ffff197224 */ /* 0x000fe200078e001a */
[----:B0-----:R0:W-:Y:S01]  /*3eb0*/  STG.E.U16 desc[UR36][R8.64], R3 ;  /* 0x0000000308007986 */ /* 0x0011e2000c101524 */
[----:B------:R-:W-:Y:S05]  /*3ec0*/  BRA `(.L_x_8963) ;  /* 0x0000000c00487947 */ /* 0x000fea0003800000 */
.L_x_8965:
        /* <DEDUP_REMOVED lines=9> */
.L_x_8972:
[----:B------:R-:W-:Y:S01]  /*3f60*/  F2FP.F16.F32.PACK_AB R4, RZ, R4 ;  /* 0x00000004ff04723e */ /* 0x000fe200000000ff */
[----:B------:R-:W-:-:S04]  /*3f70*/  IMAD.MOV.U32 R25, RZ, RZ, R26 ;  /* 0x000000ffff197224 */ /* 0x000fc800078e001a */
[----:B------:R0:W-:Y:S01]  /*3f80*/  STG.E.U16 desc[UR36][R8.64], R4 ;  /* 0x0000000408007986 */ /* 0x0001e2000c101524 */
[----:B------:R-:W-:Y:S05]  /*3f90*/  BRA `(.L_x_8963) ;  /* 0x0000000c00147947 */ /* 0x000fea0003800000 */
.L_x_8971:
        /* <DEDUP_REMOVED lines=10> */
.L_x_8974:
[----:B------:R-:W-:Y:S01]  /*4040*/  F2FP.F16.F32.PACK_AB R3, RZ, R4 ;  /* 0x00000004ff03723e */ /* 0x000fe200000000ff */
[----:B------:R-:W-:-:S03]  /*4050*/  IMAD.MOV.U32 R25, RZ, RZ, R26 ;  /* 0x000000ffff197224 */ /* 0x000fc600078e001a */
[----:B------:R-:W-:-:S05]  /*4060*/  PRMT R3, R3, 0x5410, RZ ;  /* 0x0000541003037816 */ /* 0x000fca00000000ff */
[----:B------:R0:W-:Y:S01]  /*4070*/  STG.E desc[UR36][R8.64], R3 ;  /* 0x0000000308007986 */ /* 0x0001e2000c101924 */
[----:B------:R-:W-:Y:S05]  /*4080*/  BRA `(.L_x_8963) ;  /* 0x0000000800d87947 */ /* 0x000fea0003800000 */
.L_x_8973:
[----:B------:R-:W-:Y:S01]  /*4090*/  FMUL.FTZ R4, R4, 1 ;  /* 0x3f80000004047820 */ /* 0x000fe20000410000 */
[----:B------:R-:W-:-:S05]  /*40a0*/  IMAD.MOV.U32 R25, RZ, RZ, R26 ;  /* 0x000000ffff197224 */ /* 0x000fca00078e001a */
[----:B------:R-:W0:Y:S02]  /*40b0*/  F2F.F64.F32 R4, R4 ;  /* 0x0000000400047310 */ /* 0x000e240000201800 */
[----:B0-----:R0:W-:Y:S01]  /*40c0*/  STG.E.64 desc[UR36][R8.64], R4 ;  /* 0x0000000408007986 */ /* 0x0011e2000c101b24 */
[----:B------:R-:W-:Y:S05]  /*40d0*/  BRA `(.L_x_8963) ;  /* 0x0000000800c47947 */ /* 0x000fea0003800000 */
.L_x_8964:
        /* <DEDUP_REMOVED lines=13> */
.L_x_8977:
[----:B------:R-:W-:Y:S01]  /*41b0*/  FMUL.FTZ R4, R4, 1 ;  /* 0x3f80000004047820 */ /* 0x000fe20000410000 */
[----:B------:R-:W-:Y:S01]  /*41c0*/  CS2R R6, SRZ ;  /* 0x0000000000067805 */ /* 0x000fe2000001ff00 */
[----:B------:R-:W-:-:S04]  /*41d0*/  IMAD.MOV.U32 R25, RZ, RZ, R26 ;  /* 0x000000ffff197224 */ /* 0x000fc800078e001a */
[----:B------:R-:W0:Y:S02]  /*41e0*/  F2F.F64.F32 R4, R4 ;  /* 0x0000000400047310 */ /* 0x000e240000201800 */
[----:B0-----:R0:W-:Y:S01]  /*41f0*/  STG.E.128 desc[UR36][R8.64], R4 ;  /* 0x0000000408007986 */ /* 0x0011e2000c101d24 */
[----:B------:R-:W-:Y:S05]  /*4200*/  BRA `(.L_x_8963) ;  /* 0x0000000800787947 */ /* 0x000fea0003800000 */
.L_x_8976:
        /* <DEDUP_REMOVED lines=20> */
.L_x_8981:
[----:B------:R-:W-:Y:S05]  /*4350*/  BSYNC B0 ;  /* 0x0000000000007941 */ /* 0x000fea0003800000 */
.L_x_8980:
[----:B------:R-:W-:Y:S01]  /*4360*/  LOP3.LUT R5, R0, R5, RZ, 0xfc, !PT ;  /* 0x0000000500057212 */ /* 0x000fe200078efcff */
[----:B------:R-:W-:-:S04]  /*4370*/  IMAD.MOV.U32 R25, RZ, RZ, R26 ;  /* 0x000000ffff197224 */ /* 0x000fc800078e001a */
[----:B------:R0:W-:Y:S01]  /*4380*/  STG.E.U8 desc[UR36][R8.64], R5 ;  /* 0x0000000508007986 */ /* 0x0001e2000c101124 */
[----:B------:R-:W-:Y:S05]  /*4390*/  BRA `(.L_x_8963) ;  /* 0x0000000800147947 */ /* 0x000fea0003800000 */
.L_x_8979:
        /* <DEDUP_REMOVED lines=12> */
.L_x_8983:
[----:B------:R-:W-:Y:S01]  /*4460*/  IMAD.MOV.U32 R0, RZ, RZ, 0x7f ;  /* 0x0000007fff007424 */ /* 0x000fe200078e00ff */
[----:B------:R-:W-:-:S04]  /*4470*/  ISETP.GT.U32.AND P0, PT, R5, 0x7f800000, PT ;  /* 0x7f8000000500780c */ /* 0x000fc80003f04070 */
[----:B------:R-:W-:-:S09]  /*4480*/  SEL R0, R0, 0x7c, P0 ;  /* 0x0000007c00007807 */ /* 0x000fd20000000000 */
.L_x_8984:
[----:B------:R-:W-:Y:S05]  /*4490*/  BSYNC B0 ;  /* 0x0000000000007941 */ /* 0x000fea0003800000 */
.L_x_8982:
[----:B------:R-:W-:Y:S01]  /*44a0*/  LOP3.LUT R4, R4, 0x80000000, RZ, 0xc0, !PT ;  /* 0x8000000004047812 */ /* 0x000fe200078ec0ff */
[----:B------:R-:W-:-:S03]  /*44b0*/  IMAD.MOV.U32 R25, RZ, RZ, R26 ;  /* 0x000000ffff197224 */ /* 0x000fc600078e001a */
[----:B------:R-:W-:-:S04]  /*44c0*/  SHF.R.U32.HI R3, RZ, 0x18, R4 ;  /* 0x00000018ff037819 */ /* 0x000fc80000011604 */
[----:B------:R-:W-:-:S05]  /*44d0*/  LOP3.LUT R3, R0, R3, RZ, 0xfc, !PT ;  /* 0x0000000300037212 */ /* 0x000fca00078efcff */
[----:B------:R0:W-:Y:S01]  /*44e0*/  STG.E.U8 desc[UR36][R8.64], R3 ;  /* 0x0000000308007986 */ /* 0x0001e2000c101124 */
[----:B------:R-:W-:Y:S05]  /*44f0*/  BRA `(.L_x_8963) ;  /* 0x0000000400bc7947 */ /* 0x000fea0003800000 */
.L_x_8978:
[----:B------:R-:W-:Y:S01]  /*4500*/  F2FP.BF16.F32.PACK_AB R4, RZ, R4 ;  /* 0x00000004ff04723e */ /* 0x000fe200000010ff */
[----:B------:R-:W-:-:S04]  /*4510*/  IMAD.MOV.U32 R25, RZ, RZ, R26 ;  /* 0x000000ffff197224 */ /* 0x000fc800078e001a */
[----:B------:R0:W-:Y:S01]  /*4520*/  STG.E.U16 desc[UR36][R8.64], R4 ;  /* 0x0000000408007986 */ /* 0x0001e2000c101524 */
[----:B------:R-:W-:Y:S05]  /*4530*/  BRA `(.L_x_8963) ;  /* 0x0000000400ac7947 */ /* 0x000fea0003800000 */
.L_x_8975:
        /* <DEDUP_REMOVED lines=12> */
.L_x_8987:
        /* <DEDUP_REMOVED lines=16> */
.L_x_8990:
[----:B------:R-:W-:-:S04]  /*4700*/  LOP3.LUT R4, R4, 0x80000000, RZ, 0xc0, !PT ;  /* 0x8000000004047812 */ /* 0x000fc800078ec0ff */
[----:B------:R-:W-:-:S04]  /*4710*/  SHF.R.U32.HI R4, RZ, 0x18, R4 ;  /* 0x00000018ff047819 */ /* 0x000fc80000011604 */
[----:B------:R-:W-:-:S04]  /*4720*/  LOP3.LUT R3, R3, R4, RZ, 0xfc, !PT ;  /* 0x0000000403037212 */ /* 0x000fc800078efcff */
[----:B------:R-:W-:-:S07]  /*4730*/  PRMT R0, R3, 0x7610, R0 ;  /* 0x0000761003007816 */ /* 0x000fce0000000000 */
.L_x_8989:
[----:B------:R-:W-:Y:S05]  /*4740*/  BSYNC B0 ;  /* 0x0000000000007941 */ /* 0x000fea0003800000 */
.L_x_8988:
[----:B------:R3:W-:Y:S01]  /*4750*/  STG.E.U8 desc[UR36][R8.64], R0 ;  /* 0x0000000008007986 */ /* 0x0007e2000c101124 */
[----:B------:R-:W-:Y:S01]  /*4760*/  IMAD.MOV.U32 R25, RZ, RZ, R26 ;  /* 0x000000ffff197224 */ /* 0x000fe200078e001a */
[----:B------:R-:W-:Y:S06]  /*4770*/  BRA `(.L_x_8963) ;  /* 0x00000004001c7947 */ /* 0x000fec0003800000 */
.L_x_8986:
        /* <DEDUP_REMOVED lines=16> */
.L_x_8993:
[----:B------:R-:W-:-:S04]  /*4880*/  LOP3.LUT R4, R4, 0x80000000, RZ, 0xc0, !PT ;  /* 0x8000000004047812 */ /* 0x000fc800078ec0ff */
[----:B------:R-:W-:-:S04]  /*4890*/  SHF.R.U32.HI R4, RZ, 0x18, R4 ;  /* 0x00000018ff047819 */ /* 0x000fc80000011604 */
[----:B------:R-:W-:-:S04]  /*48a0*/  LOP3.LUT R3, R3, R4, RZ, 0xfc, !PT ;  /* 0x0000000403037212 */ /* 0x000fc800078efcff */
[----:B------:R-:W-:-:S07]  /*48b0*/  PRMT R0, R3, 0x7610, R0 ;  /* 0x0000761003007816 */ /* 0x000fce0000000000 */
.L_x_8992:
[----:B------:R-:W-:Y:S05]  /*48c0*/  BSYNC B0 ;  /* 0x0000000000007941 */ /* 0x000fea0003800000 */
.L_x_8991:
[----:B------:R0:W-:Y:S01]  /*48d0*/  STG.E.U8 desc[UR36][R8.64], R0 ;  /* 0x0000000008007986 */ /* 0x0001e2000c101124 */
[----:B------:R-:W-:Y:S01]  /*48e0*/  IMAD.MOV.U32 R25, RZ, RZ, R26 ;  /* 0x000000ffff197224 */ /* 0x000fe200078e001a */
[----:B------:R-:W-:Y:S06]  /*48f0*/  BRA `(.L_x_8963) ;  /* 0x0000000000bc7947 */ /* 0x000fec0003800000 */
.L_x_8985:
        /* <DEDUP_REMOVED lines=22> */
.L_x_8968:
        /* <DEDUP_REMOVED lines=16> */
.L_x_8996:
[----:B------:R-:W-:Y:S01]  /*4b60*/  IMAD.MOV.U32 R25, RZ, RZ, R26 ;  /* 0x000000ffff197224 */ /* 0x000fe200078e001a */
[----:B------:R-:W-:Y:S06]  /*4b70*/  BRA `(.L_x_8963) ;  /* 0x00000000001c7947 */ /* 0x000fec0003800000 */
.L_x_8995:
[----:B------:R-:W0:Y:S01]  /*4b80*/  F2I.U64.TRUNC R4, R4 ;  /* 0x0000000400047311 */ /* 0x000e22000020d800 */
[----:B------:R-:W-:Y:S01]  /*4b90*/  IMAD.MOV.U32 R25, RZ, RZ, R26 ;  /* 0x000000ffff197224 */ /* 0x000fe200078e001a */
[----:B0-----:R2:W-:Y:S01]  /*4ba0*/  STG.E.64 desc[UR36][R8.64], R4 ;  /* 0x0000000408007986 */ /* 0x0015e2000c101b24 */
[----:B------:R-:W-:Y:S05]  /*4bb0*/  BRA `(.L_x_8963) ;  /* 0x00000000000c7947 */ /* 0x000fea0003800000 */
.L_x_8994:
[----:B------:R-:W0:Y:S01]  /*4bc0*/  F2I.FTZ.U32.TRUNC.NTZ R3, R4 ;  /* 0x0000000400037305 */ /* 0x000e22000021f000 */
[----:B------:R-:W-:Y:S01]  /*4bd0*/  IMAD.MOV.U32 R25, RZ, RZ, R26 ;  /* 0x000000ffff197224 */ /* 0x000fe200078e001a */
[----:B0-----:R0:W-:Y:S06]  /*4be0*/  STG.E desc[UR36][R8.64], R3 ;  /* 0x0000000308007986 */ /* 0x0011ec000c101924 */
.L_x_8963:
[----:B------:R-:W-:Y:S05]  /*4bf0*/  BSYNC B6 ;  /* 0x0000000000067941 */ /* 0x000fea0003800000 */
.L_x_8962:
        /* <DEDUP_REMOVED lines=24> */
.L_x_9002:
[----:B------:R-:W0:Y:S02]  /*4d80*/  F2I.S64.TRUNC R18, R18 ;  /* 0x0000001200127311 */ /* 0x000e24000020d900 */
[----:B0-----:R-:W-:-:S05]  /*4d90*/  IMAD.MOV.U32 R3, RZ, RZ, R18 ;  /* 0x000000ffff037224 */ /* 0x001fca00078e0012 */
[----:B------:R0:W-:Y:S01]  /*4da0*/  STG.E.U8 desc[UR36][R8.64], R3 ;  /* 0x0000000308007986 */ /* 0x0001e2000c101124 */
[----:B------:R-:W-:Y:S05]  /*4db0*/  BRA `(.L_x_9004) ;  /* 0x0000000c00407947 */ /* 0x000fea0003800000 */
.L_x_9001:
        /* <DEDUP_REMOVED lines=9> */
.L_x_9006:
[----:B------:R-:W0:Y:S02]  /*4e50*/  F2I.FTZ.TRUNC.NTZ R3, R18 ;  /* 0x0000001200037305 */ /* 0x000e24000021f100 */
[----:B0-----:R0:W-:Y:S01]  /*4e60*/  STG.E desc[UR36][R8.64], R3 ;  /* 0x0000000308007986 */ /* 0x0011e2000c101924 */
[----:B------:R-:W-:Y:S05]  /*4e70*/  BRA `(.L_x_9004) ;  /* 0x0000000c00107947 */ /* 0x000fea0003800000 */
.L_x_9005:
[----:B------:R-:W0:Y:S02]  /*4e80*/  F2I.FTZ.TRUNC.NTZ R3, R18 ;  /* 0x0000001200037305 */ /* 0x000e24000021f100 */
[----:B0-----:R0:W-:Y:S01]  /*4e90*/  STG.E.U16 desc[UR36][R8.64], R3 ;  /* 0x0000000308007986 */ /* 0x0011e2000c101524 */
[----:B------:R-:W-:Y:S05]  /*4ea0*/  BRA `(.L_x_9004) ;  /* 0x0000000c00047947 */ /* 0x000fea0003800000 */
.L_x_9000:
        /* <DEDUP_REMOVED lines=8> */
.L_x_9008:
[----:B------:R-:W-:-:S05]  /*4f30*/  F2FP.F16.F32.PACK_AB R18, RZ, R18 ;  /* 0x00000012ff12723e */ /* 0x000fca00000000ff */
[----:B------:R0:W-:Y:S01]  /*4f40*/  STG.E.U16 desc[UR36][R8.64], R18 ;  /* 0x0000001208007986 */ /* 0x0001e2000c101524 */
[----:B------:R-:W-:Y:S05]  /*4f50*/  BRA `(.L_x_9004) ;  /* 0x0000000800d87947 */ /* 0x000fea0003800000 */
.L_x_9007:
        /* <DEDUP_REMOVED lines=9> */
.L_x_9010:
[----:B------:R-:W-:-:S04]  /*4ff0*/  F2FP.F16.F32.PACK_AB R3, RZ, R18 ;  /* 0x00000012ff03723e */ /* 0x000fc800000000ff */
[----:B------:R-:W-:-:S05]  /*5000*/  PRMT R3, R3, 0x5410, RZ ;  /* 0x0000541003037816 */ /* 0x000fca00000000ff */
[----:B------:R0:W-:Y:S01]  /*5010*/  STG.E desc[UR36][R8.64], R3 ;  /* 0x0000000308007986 */ /* 0x0001e2000c101924 */
[----:B------:R-:W-:Y:S05]  /*5020*/  BRA `(.L_x_9004) ;  /* 0x0000000800a47947 */ /* 0x000fea0003800000 */
.L_x_9009:
[----:B------:R-:W-:-:S06]  /*5030*/  FMUL.FTZ R4, R18, 1 ;  /* 0x3f80000012047820 */ /* 0x000fcc0000410000 */
[----:B------:R-:W0:Y:S02]  /*5040*/  F2F.F64.F32 R4, R4 ;  /* 0x0000000400047310 */ /* 0x000e240000201800 */
[----:B0-----:R0:W-:Y:S01]  /*5050*/  STG.E.64 desc[UR36][R8.64], R4 ;  /* 0x0000000408007986 */ /* 0x0011e2000c101b24 */
[----:B------:R-:W-:Y:S05]  /*5060*/  BRA `(.L_x_9004) ;  /* 0x0000000800947947 */ /* 0x000fea0003800000 */
.L_x_8999:
        /* <DEDUP_REMOVED lines=12> */
.L_x_9013:
[----:B------:R-:W-:Y:S01]  /*5130*/  FMUL.FTZ R4, R18, 1 ;  /* 0x3f80000012047820 */ /* 0x000fe20000410000 */
[----:B------:R-:W-:-:S05]  /*5140*/  CS2R R6, SRZ ;  /* 0x0000000000067805 */ /* 0x000fca000001ff00 */
[----:B------:R-:W0:Y:S02]  /*5150*/  F2F.F64.F32 R4, R4 ;  /* 0x0000000400047310 */ /* 0x000e240000201800 */
[----:B0-----:R0:W-:Y:S01]  /*5160*/  STG.E.128 desc[UR36][R8.64], R4 ;  /* 0x0000000408007986 */ /* 0x0011e2000c101d24 */
[----:B------:R-:W-:Y:S05]  /*5170*/  BRA `(.L_x_9004) ;  /* 0x0000000800507947 */ /* 0x000fea0003800000 */
.L_x_9012:
        /* <DEDUP_REMOVED lines=20> */
.L_x_9017:
[----:B------:R-:W-:Y:S05]  /*52c0*/  BSYNC B0 ;  /* 0x0000000000007941 */ /* 0x000fea0003800000 */
.L_x_9016:
[----:B------:R-:W-:-:S05]  /*52d0*/  LOP3.LUT R5, R0, R5, RZ, 0xfc, !PT ;  /* 0x0000000500057212 */ /* 0x000fca00078efcff */
[----:B------:R0:W-:Y:S01]  /*52e0*/  STG.E.U8 desc[UR36][R8.64], R5 ;  /* 0x0000000508007986 */ /* 0x0001e2000c101124 */
[----:B------:R-:W-:Y:S05]  /*52f0*/  BRA `(.L_x_9004) ;  /* 0x0000000400f07947 */ /* 0x000fea0003800000 */
.L_x_9015:
        /* <DEDUP_REMOVED lines=12> */
.L_x_9019:
[----:B------:R-:W-:Y:S01]  /*53c0*/  IMAD.MOV.U32 R0, RZ, RZ, 0x7f ;  /* 0x0000007fff007424 */ /* 0x000fe200078e00ff */
[----:B------:R-:W-:-:S04]  /*53d0*/  ISETP.GT.U32.AND P0, PT, R4, 0x7f800000, PT ;  /* 0x7f8000000400780c */ /* 0x000fc80003f04070 */
[----:B------:R-:W-:-:S09]  /*53e0*/  SEL R0, R0, 0x7c, P0 ;  /* 0x0000007c00007807 */ /* 0x000fd20000000000 */
.L_x_9020:
[----:B------:R-:W-:Y:S05]  /*53f0*/  BSYNC B0 ;  /* 0x0000000000007941 */ /* 0x000fea0003800000 */
.L_x_9018:
[----:B------:R-:W-:-:S04]  /*5400*/  LOP3.LUT R18, R18, 0x80000000, RZ, 0xc0, !PT ;  /* 0x8000000012127812 */ /* 0x000fc800078ec0ff */
[----:B------:R-:W-:-:S04]  /*5410*/  SHF.R.U32.HI R3, RZ, 0x18, R18 ;  /* 0x00000018ff037819 */ /* 0x000fc80000011612 */
[----:B------:R-:W-:-:S05]  /*5420*/  LOP3.LUT R3, R0, R3, RZ, 0xfc, !PT ;  /* 0x0000000300037212 */ /* 0x000fca00078efcff */
[----:B------:R0:W-:Y:S01]  /*5430*/  STG.E.U8 desc[UR36][R8.64], R3 ;  /* 0x0000000308007986 */ /* 0x0001e2000c101124 */
[----:B------:R-:W-:Y:S05]  /*5440*/  BRA `(.L_x_9004) ;  /* 0x00000004009c7947 */ /* 0x000fea0003800000 */
.L_x_9014:
[----:B------:R-:W-:-:S05]  /*5450*/  F2FP.BF16.F32.PACK_AB R18, RZ, R18 ;  /* 0x00000012ff12723e */ /* 0x000fca00000010ff */
[----:B------:R0:W-:Y:S01]  /*5460*/  STG.E.U16 desc[UR36][R8.64], R18 ;  /* 0x0000001208007986 */ /* 0x0001e2000c101524 */
[----:B------:R-:W-:Y:S05]  /*5470*/  BRA `(.L_x_9004) ;  /* 0x0000000400907947 */ /* 0x000fea0003800000 */
.L_x_9011:
        /* <DEDUP_REMOVED lines=11> */
.L_x_9023:
        /* <DEDUP_REMOVED lines=16> */
.L_x_9026:
[----:B------:R-:W-:-:S04]  /*5630*/  LOP3.LUT R18, R18, 0x80000000, RZ, 0xc0, !PT ;  /* 0x8000000012127812 */ /* 0x000fc800078ec0ff */
[----:B------:R-:W-:-:S04]  /*5640*/  SHF.R.U32.HI R3, RZ, 0x18, R18 ;  /* 0x00000018ff037819 */ /* 0x000fc80000011612 */
[----:B------:R-:W-:-:S04]  /*5650*/  LOP3.LUT R0, R0, R3, RZ, 0xfc, !PT ;  /* 0x0000000300007212 */ /* 0x000fc800078efcff */
[----:B------:R-:W-:-:S07]  /*5660*/  PRMT R4, R0, 0x7610, R4 ;  /* 0x0000761000047816 */ /* 0x000fce0000000004 */
.L_x_9025:
[----:B------:R-:W-:Y:S05]  /*5670*/  BSYNC B0 ;  /* 0x0000000000007941 */ /* 0x000fea0003800000 */
.L_x_9024:
[----:B------:R3:W-:Y:S01]  /*5680*/  STG.E.U8 desc[UR36][R8.64], R4 ;  /* 0x0000000408007986 */ /* 0x0007e2000c101124 */
[----:B------:R-:W-:Y:S05]  /*5690*/  BRA `(.L_x_9004) ;  /* 0x0000000400087947 */ /* 0x000fea0003800000 */
.L_x_9022:
        /* <DEDUP_REMOVED lines=16> */
.L_x_9029:
[----:B------:R-:W-:-:S04]  /*57a0*/  LOP3.LUT R18, R18, 0x80000000, RZ, 0xc0, !PT ;  /* 0x8000000012127812 */ /* 0x000fc800078ec0ff */
[----:B------:R-:W-:-:S04]  /*57b0*/  SHF.R.U32.HI R3, RZ, 0x18, R18 ;  /* 0x00000018ff037819 */ /* 0x000fc80000011612 */
[----:B------:R-:W-:-:S04]  /*57c0*/  LOP3.LUT R0, R0, R3, RZ, 0xfc, !PT ;  /* 0x0000000300007212 */ /* 0x000fc800078efcff */
[----:B------:R-:W-:-:S07]  /*57d0*/  PRMT R4, R0, 0x7610, R4 ;  /* 0x0000761000047816 */ /* 0x000fce0000000004 */
.L_x_9028:
[----:B------:R-:W-:Y:S05]  /*57e0*/  BSYNC B0 ;  /* 0x0000000000007941 */ /* 0x000fea0003800000 */
.L_x_9027:
[----:B------:R0:W-:Y:S01]  /*57f0*/  STG.E.U8 desc[UR36][R8.64], R4 ;  /* 0x0000000408007986 */ /* 0x0001e2000c101124 */
[----:B------:R-:W-:Y:S05]  /*5800*/  BRA `(.L_x_9004) ;  /* 0x0000000000ac7947 */ /* 0x000fea0003800000 */
.L_x_9021:
        /* <DEDUP_REMOVED lines=21> */
.L_x_9003:
        /* <DEDUP_REMOVED lines=16> */
.L_x_9032:
[----:B------:R-:W-:Y:S05]  /*5a60*/  BRA `(.L_x_9004) ;  /* 0x0000000000147947 */ /* 0x000fea0003800000 */
.L_x_9031:
[----:B------:R-:W0:Y:S02]  /*5a70*/  F2I.U64.TRUNC R18, R18 ;  /* 0x0000001200127311 */ /* 0x000e24000020d800 */
[----:B0-----:R2:W-:Y:S01]  /*5a80*/  STG.E.64 desc[UR36][R8.64], R18 ;  /* 0x0000001208007986 */ /* 0x0015e2000c101b24 */
[----:B------:R-:W-:Y:S05]  /*5a90*/  BRA `(.L_x_9004) ;  /* 0x0000000000087947 */ /* 0x000fea0003800000 */
.L_x_9030:
[----:B------:R-:W0:Y:S02]  /*5aa0*/  F2I.FTZ.U32.TRUNC.NTZ R3, R18 ;  /* 0x0000001200037305 */ /* 0x000e24000021f000 */
[----:B0-----:R0:W-:Y:S02]  /*5ab0*/  STG.E desc[UR36][R8.64], R3 ;  /* 0x0000000308007986 */ /* 0x0011e4000c101924 */
.L_x_9004:
        /* <DEDUP_REMOVED lines=24> */
.L_x_9036:
[----:B------:R-:W0:Y:S02]  /*5c40*/  F2I.S64.TRUNC R22, R22 ;  /* 0x0000001600167311 */ /* 0x000e24000020d900 */
[----:B0-----:R-:W-:-:S05]  /*5c50*/  IMAD.MOV.U32 R3, RZ, RZ, R22 ;  /* 0x000000ffff037224 */ /* 0x001fca00078e0016 */
[----:B------:R0:W-:Y:S01]  /*5c60*/  STG.E.U8 desc[UR36][R8.64], R3 ;  /* 0x0000000308007986 */ /* 0x0001e2000c101124 */
[----:B------:R-:W-:Y:S05]  /*5c70*/  BRA `(.L_x_9038) ;  /* 0x0000000c00407947 */ /* 0x000fea0003800000 */
.L_x_9035:
        /* <DEDUP_REMOVED lines=9> */
.L_x_9040:
[----:B------:R-:W0:Y:S02]  /*5d10*/  F2I.FTZ.TRUNC.NTZ R3, R22 ;  /* 0x0000001600037305 */ /* 0x000e24000021f100 */
[----:B0-----:R3:W-:Y:S01]  /*5d20*/  STG.E desc[UR36][R8.64], R3 ;  /* 0x0000000308007986 */ /* 0x0017e2000c101924 */
[----:B------:R-:W-:Y:S05]  /*5d30*/  BRA `(.L_x_9038) ;  /* 0x0000000c00107947 */ /* 0x000fea0003800000 */
.L_x_9039:
[----:B------:R-:W0:Y:S02]  /*5d40*/  F2I.FTZ.TRUNC.NTZ R3, R22 ;  /* 0x0000001600037305 */ /* 0x000e24000021f100 */
[----:B0-----:R2:W-:Y:S01]  /*5d50*/  STG.E.U16 desc[UR36][R8.64], R3 ;  /* 0x0000000308007986 */ /* 0x0015e2000c101524 */
[----:B------:R-:W-:Y:S05]  /*5d60*/  BRA `(.L_x_9038) ;  /* 0x0000000c00047947 */ /* 0x000fea0003800000 */
.L_x_9034:
        /* <DEDUP_REMOVED lines=8> */
.L_x_9042:
[----:B------:R-:W-:-:S05]  /*5df0*/  F2FP.F16.F32.PACK_AB R22, RZ, R22 ;  /* 0x00000016ff16723e */ /* 0x000fca00000000ff */
[----:B------:R0:W-:Y:S01]  /*5e00*/  STG.E.U16 desc[UR36][R8.64], R22 ;  /* 0x0000001608007986 */ /* 0x0001e2000c101524 */
[----:B------:R-:W-:Y:S05]  /*5e10*/  BRA `(.L_x_9038) ;  /* 0x0000000800d87947 */ /* 0x000fea0003800000 */
.L_x_9041:
        /* <DEDUP_REMOVED lines=9> */
.L_x_9044:
[----:B------:R-:W-:-:S04]  /*5eb0*/  F2FP.F16.F32.PACK_AB R3, RZ, R22 ;  /* 0x00000016ff03723e */ /* 0x000fc800000000ff */
[----:B------:R-:W-:-:S05]  /*5ec0*/  PRMT R3, R3, 0x5410, RZ ;  /* 0x0000541003037816 */ /* 0x000fca00000000ff */
[----:B------:R0:W-:Y:S01]  /*5ed0*/  STG.E desc[UR36][R8.64], R3 ;  /* 0x0000000308007986 */ /* 0x0001e2000c101924 */
[----:B------:R-:W-:Y:S05]  /*5ee0*/  BRA `(.L_x_9038) ;  /* 0x0000000800a47947 */ /* 0x000fea0003800000 */
.L_x_9043:
[----:B------:R-:W-:-:S06]  /*5ef0*/  FMUL.FTZ R4, R22, 1 ;  /* 0x3f80000016047820 */ /* 0x000fcc0000410000 */
[----:B------:R-:W0:Y:S02]  /*5f00*/  F2F.F64.F32 R4, R4 ;  /* 0x0000000400047310 */ /* 0x000e240000201800 */
[----:B0-----:R0:W-:Y:S01]  /*5f10*/  STG.E.64 desc[UR36][R8.64], R4 ;  /* 0x0000000408007986 */ /* 0x0011e2000c101b24 */
[----:B------:R-:W-:Y:S05]  /*5f20*/  BRA `(.L_x_9038) ;  /* 0x0000000800947947 */ /* 0x000fea0003800000 */
.L_x_9033:
        /* <DEDUP_REMOVED lines=12> */
.L_x_9047:
[----:B------:R-:W-:Y:S01]  /*5ff0*/  FMUL.FTZ R4, R22, 1 ;  /* 0x3f80000016047820 */ /* 0x000fe20000410000 */
[----:B------:R-:W-:-:S05]  /*6000*/  CS2R R6, SRZ ;  /* 0x0000000000067805 */ /* 0x000fca000001ff00 */
[----:B------:R-:W0:Y:S02]  /*6010*/  F2F.F64.F32 R4, R4 ;  /* 0x0000000400047310 */ /* 0x000e240000201800 */
[----:B0-----:R0:W-:Y:S01]  /*6020*/  STG.E.128 desc[UR36][R8.64], R4 ;  /* 0x0000000408007986 */ /* 0x0011e2000c101d24 */
[----:B------:R-:W-:Y:S05]  /*6030*/  BRA `(.L_x_9038) ;  /* 0x0000000800507947 */ /* 0x000fea0003800000 */
.L_x_9046:
        /* <DEDUP_REMOVED lines=20> */
.L_x_9051:
[----:B------:R-:W-:Y:S05]  /*6180*/  BSYNC B0 ;  /* 0x0000000000007941 */ /* 0x000fea0003800000 */
.L_x_9050:
[----:B------:R-:W-:-:S05]  /*6190*/  LOP3.LUT R5, R0, R5, RZ, 0xfc, !PT ;  /* 0x0000000500057212 */ /* 0x000fca00078efcff */
[----:B------:R0:W-:Y:S01]  /*61a0*/  STG.E.U8 desc[UR36][R8.64], R5 ;  /* 0x0000000508007986 */ /* 0x0001e2000c101124 */
[----:B------:R-:W-:Y:S05]  /*61b0*/  BRA `(.L_x_9038) ;  /* 0x0000000400f07947 */ /* 0x000fea0003800000 */
.L_x_9049:
        /* <DEDUP_REMOVED lines=12> */
.L_x_9053:
[----:B------:R-:W-:Y:S01]  /*6280*/  IMAD.MOV.U32 R0, RZ, RZ, 0x7f ;  /* 0x0000007fff007424 */ /* 0x000fe200078e00ff */
[----:B------:R-:W-:-:S04]  /*6290*/  ISETP.GT.U32.AND P0, PT, R4, 0x7f800000, PT ;  /* 0x7f8000000400780c */ /* 0x000fc80003f04070 */
[----:B------:R-:W-:-:S09]  /*62a0*/  SEL R0, R0, 0x7c, P0 ;  /* 0x0000007c00007807 */ /* 0x000fd20000000000 */
.L_x_9054:
[----:B------:R-:W-:Y:S05]  /*62b0*/  BSYNC B0 ;  /* 0x0000000000007941 */ /* 0x000fea0003800000 */
.L_x_9052:
[----:B------:R-:W-:-:S04]  /*62c0*/  LOP3.LUT R22, R22, 0x80000000, RZ, 0xc0, !PT ;  /* 0x8000000016167812 */ /* 0x000fc800078ec0ff */
[----:B------:R-:W-:-:S04]  /*62d0*/  SHF.R.U32.HI R3, RZ, 0x18, R22 ;  /* 0x00000018ff037819 */ /* 0x000fc80000011616 */
[----:B------:R-:W-:-:S05]  /*62e0*/  LOP3.LUT R3, R0, R3, RZ, 0xfc, !PT ;  /* 0x0000000300037212 */ /* 0x000fca00078efcff */
[----:B------:R0:W-:Y:S01]  /*62f0*/  STG.E.U8 desc[UR36][R8.64], R3 ;  /* 0x0000000308007986 */ /* 0x0001e2000c101124 */
[----:B------:R-:W-:Y:S05]  /*6300*/  BRA `(.L_x_9038) ;  /* 0x00000004009c7947 */ /* 0x000fea0003800000 */
.L_x_9048:
[----:B------:R-:W-:-:S05]  /*6310*/  F2FP.BF16.F32.PACK_AB R22, RZ, R22 ;  /* 0x00000016ff16723e */ /* 0x000fca00000010ff */
[----:B------:R0:W-:Y:S01]  /*6320*/  STG.E.U16 desc[UR36][R8.64], R22 ;  /* 0x0000001608007986 */ /* 0x0001e2000c101524 */
[----:B------:R-:W-:Y:S05]  /*6330*/  BRA `(.L_x_9038) ;  /* 0x0000000400907947 */ /* 0x000fea0003800000 */
.L_x_9045:
        /* <DEDUP_REMOVED lines=11> */
.L_x_9057:
        /* <DEDUP_REMOVED lines=16> */
.L_x_9060:
[----:B------:R-:W-:-:S04]  /*64f0*/  LOP3.LUT R22, R22, 0x80000000, RZ, 0xc0, !PT ;  /* 0x8000000016167812 */ /* 0x000fc800078ec0ff */
[----:B------:R-:W-:-:S04]  /*6500*/  SHF.R.U32.HI R3, RZ, 0x18, R22 ;  /* 0x00000018ff037819 */ /* 0x000fc80000011616 */
[----:B------:R-:W-:-:S04]  /*6510*/  LOP3.LUT R0, R0, R3, RZ, 0xfc, !PT ;  /* 0x0000000300007212 */ /* 0x000fc800078efcff */
[----:B------:R-:W-:-:S07]  /*6520*/  PRMT R4, R0, 0x7610, R4 ;  /* 0x0000761000047816 */ /* 0x000fce0000000004 */
.L_x_9059:
[----:B------:R-:W-:Y:S05]  /*6530*/  BSYNC B0 ;  /* 0x0000000000007941 */ /* 0x000fea0003800000 */
.L_x_9058:
[----:B------:R0:W-:Y:S01]  /*6540*/  STG.E.U8 desc[UR36][R8.64], R4 ;  /* 0x0000000408007986 */ /* 0x0001e2000c101124 */
[----:B------:R-:W-:Y:S05]  /*6550*/  BRA `(.L_x_9038) ;  /* 0x0000000400087947 */ /* 0x000fea0003800000 */
.L_x_9056:
        /* <DEDUP_REMOVED lines=16> */
.L_x_9063:
[----:B------:R-:W-:-:S04]  /*6660*/  LOP3.LUT R22, R22, 0x80000000, RZ, 0xc0, !PT ;  /* 0x8000000016167812 */ /* 0x000fc800078ec0ff */
[----:B------:R-:W-:-:S04]  /*6670*/  SHF.R.U32.HI R3, RZ, 0x18, R22 ;  /* 0x00000018ff037819 */ /* 0x000fc80000011616 */
[----:B------:R-:W-:-:S04]  /*6680*/  LOP3.LUT R0, R0, R3, RZ, 0xfc, !PT ;  /* 0x0000000300007212 */ /* 0x000fc800078efcff */
[----:B------:R-:W-:-:S07]  /*6690*/  PRMT R4, R0, 0x7610, R4 ;  /* 0x0000761000047816 */ /* 0x000fce0000000004 */
.L_x_9062:
[----:B------:R-:W-:Y:S05]  /*66a0*/  BSYNC B0 ;  /* 0x0000000000007941 */ /* 0x000fea0003800000 */
.L_x_9061:
[----:B------:R0:W-:Y:S01]  /*66b0*/  STG.E.U8 desc[UR36][R8.64], R4 ;  /* 0x0000000408007986 */ /* 0x0001e2000c101124 */
[----:B------:R-:W-:Y:S05]  /*66c0*/  BRA `(.L_x_9038) ;  /* 0x0000000000ac7947 */ /* 0x000fea0003800000 */
.L_x_9055:
        /* <DEDUP_REMOVED lines=21> */
.L_x_9037:
        /* <DEDUP_REMOVED lines=16> */
.L_x_9066:
[----:B------:R-:W-:Y:S05]  /*6920*/  BRA `(.L_x_9038) ;  /* 0x0000000000147947 */ /* 0x000fea0003800000 */
.L_x_9065:
[----:B------:R-:W0:Y:S02]  /*6930*/  F2I.U64.TRUNC R22, R22 ;  /* 0x0000001600167311 */ /* 0x000e24000020d800 */
[----:B0-----:R0:W-:Y:S01]  /*6940*/  STG.E.64 desc[UR36][R8.64], R22 ;  /* 0x0000001608007986 */ /* 0x0011e2000c101b24 */
[----:B------:R-:W-:Y:S05]  /*6950*/  BRA `(.L_x_9038) ;  /* 0x0000000000087947 */ /* 0x000fea0003800000 */
.L_x_9064:
[----:B------:R-:W0:Y:S02]  /*6960*/  F2I.FTZ.U32.TRUNC.NTZ R3, R22 ;  /* 0x0000001600037305 */ /* 0x000e24000021f000 */
[----:B0-----:R0:W-:Y:S02]  /*6970*/  STG.E desc[UR36][R8.64], R3 ;  /* 0x0000000308007986 */ /* 0x0011e4000c101924 */
.L_x_9038:
[----:B------:R-:W-:-:S07]  /*6980*/  VIADD R25, R25, 0x80 ;  /* 0x0000008019197836 */ /* 0x000fce0000000000 */
.L_x_8998:
[----:B------:R-:W-:Y:S05]  /*6990*/  BSYNC B6 ;  /* 0x0000000000067941 */ /* 0x000fea0003800000 */
.L_x_8997:
        /* <DEDUP_REMOVED lines=22> */
.L_x_9070:
[----:B------:R-:W0:Y:S02]  /*6b00*/  F2I.S64.TRUNC R24, R24 ;  /* 0x0000001800187311 */ /* 0x000e24000020d900 */
[----:B0-----:R-:W-:-:S05]  /*6b10*/  IMAD.MOV.U32 R5, RZ, RZ, R24 ;  /* 0x000000ffff057224 */ /* 0x001fca00078e0018 */
[----:B------:R-:W-:Y:S01]  /*6b20*/  STG.E.U8 desc[UR36][R2.64], R5 ;  /* 0x0000000502007986 */ /* 0x000fe2000c101124 */
[----:B------:R-:W-:Y:S05]  /*6b30*/  EXIT ;  /* 0x000000000000794d */ /* 0x000fea0003800000 */
.L_x_9069:
        /* <DEDUP_REMOVED lines=9> */
.L_x_9073:
[----:B------:R-:W0:Y:S02]  /*6bd0*/  F2I.FTZ.TRUNC.NTZ R5, R24 ;  /* 0x0000001800057305 */ /* 0x000e24000021f100 */
[----:B0-----:R-:W-:Y:S01]  /*6be0*/  STG.E desc[UR36][R2.64], R5 ;  /* 0x0000000502007986 */ /* 0x001fe2000c101924 */
[----:B------:R-:W-:Y:S05]  /*6bf0*/  EXIT ;  /* 0x000000000000794d */ /* 0x000fea0003800000 */
.L_x_9072:
[----:B------:R-:W0:Y:S02]  /*6c00*/  F2I.FTZ.TRUNC.NTZ R5, R24 ;  /* 0x0000001800057305 */ /* 0x000e24000021f100 */
[----:B0-----:R-:W-:Y:S01]  /*6c10*/  STG.E.U16 desc[UR36][R2.64], R5 ;  /* 0x0000000502007986 */ /* 0x001fe2000c101524 */
[----:B------:R-:W-:Y:S05]  /*6c20*/  EXIT ;  /* 0x000000000000794d */ /* 0x000fea0003800000 */
.L_x_9068:
        /* <DEDUP_REMOVED lines=8> */
.L_x_9075:
[----:B------:R-:W-:-:S05]  /*6cb0*/  F2FP.F16.F32.PACK_AB R24, RZ, R24 ;  /* 0x00000018ff18723e */ /* 0x000fca00000000ff */
[----:B------:R-:W-:Y:S01]  /*6cc0*/  STG.E.U16 desc[UR36][R2.64], R24 ;  /* 0x0000001802007986 */ /* 0x000fe2000c101524 */
[----:B------:R-:W-:Y:S05]  /*6cd0*/  EXIT ;  /* 0x000000000000794d */ /* 0x000fea0003800000 */
.L_x_9074:
        /* <DEDUP_REMOVED lines=9> */
.L_x_9077:
[----:B------:R-:W-:-:S04]  /*6d70*/  F2FP.F16.F32.PACK_AB R5, RZ, R24 ;  /* 0x00000018ff05723e */ /* 0x000fc800000000ff */
[----:B------:R-:W-:-:S05]  /*6d80*/  PRMT R5, R5, 0x5410, RZ ;  /* 0x0000541005057816 */ /* 0x000fca00000000ff */
[----:B------:R-:W-:Y:S01]  /*6d90*/  STG.E desc[UR36][R2.64], R5 ;  /* 0x0000000502007986 */ /* 0x000fe2000c101924 */
[----:B------:R-:W-:Y:S05]  /*6da0*/  EXIT ;  /* 0x000000000000794d */ /* 0x000fea0003800000 */
.L_x_9076:
[----:B------:R-:W-:-:S06]  /*6db0*/  FMUL.FTZ R4, R24, 1 ;  /* 0x3f80000018047820 */ /* 0x000fcc0000410000 */
[----:B------:R-:W0:Y:S02]  /*6dc0*/  F2F.F64.F32 R4, R4 ;  /* 0x0000000400047310 */ /* 0x000e240000201800 */
[----:B0-----:R-:W-:Y:S01]  /*6dd0*/  STG.E.64 desc[UR36][R2.64], R4 ;  /* 0x0000000402007986 */ /* 0x001fe2000c101b24 */
[----:B------:R-:W-:Y:S05]  /*6de0*/  EXIT ;  /* 0x000000000000794d */ /* 0x000fea0003800000 */
.L_x_9067:
        /* <DEDUP_REMOVED lines=12> */
.L_x_9080:
[----:B------:R-:W-:Y:S01]  /*6eb0*/  FMUL.FTZ R4, R24, 1 ;  /* 0x3f80000018047820 */ /* 0x000fe20000410000 */
[----:B------:R-:W-:-:S05]  /*6ec0*/  CS2R R6, SRZ ;  /* 0x0000000000067805 */ /* 0x000fca000001ff00 */
[----:B------:R-:W0:Y:S02]  /*6ed0*/  F2F.F64.F32 R4, R4 ;  /* 0x0000000400047310 */ /* 0x000e240000201800 */
[----:B0-----:R-:W-:Y:S01]  /*6ee0*/  STG.E.128 desc[UR36][R2.64], R4 ;  /* 0x0000000402007986 */ /* 0x001fe2000c101d24 */
[----:B------:R-:W-:Y:S05]  /*6ef0*/  EXIT ;  /* 0x000000000000794d */ /* 0x000fea0003800000 */
.L_x_9079:
        /* <DEDUP_REMOVED lines=20> */
.L_x_9084:
[----:B------:R-:W-:Y:S05]  /*7040*/  BSYNC B0 ;  /* 0x0000000000007941 */ /* 0x000fea0003800000 */
.L_x_9083:
[----:B------:R-:W-:-:S05]  /*7050*/  LOP3.LUT R7, R0, R7, RZ, 0xfc, !PT ;  /* 0x0000000700077212 */ /* 0x000fca00078efcff */
[----:B------:R-:W-:Y:S01]  /*7060*/  STG.E.U8 desc[UR36][R2.64], R7 ;  /* 0x0000000702007986 */ /* 0x000fe2000c101124 */
[----:B------:R-:W-:Y:S05]  /*7070*/  EXIT ;  /* 0x000000000000794d */ /* 0x000fea0003800000 */
.L_x_9082:
        /* <DEDUP_REMOVED lines=12> */
.L_x_9086:
[----:B------:R-:W-:Y:S01]  /*7140*/  IMAD.MOV.U32 R0, RZ, RZ, 0x7f ;  /* 0x0000007fff007424 */ /* 0x000fe200078e00ff */
[----:B------:R-:W-:-:S04]  /*7150*/  ISETP.GT.U32.AND P0, PT, R4, 0x7f800000, PT ;  /* 0x7f8000000400780c */ /* 0x000fc80003f04070 */
[----:B------:R-:W-:-:S09]  /*7160*/  SEL R0, R0, 0x7c, P0 ;  /* 0x0000007c00007807 */ /* 0x000fd20000000000 */
.L_x_9087:
[----:B------:R-:W-:Y:S05]  /*7170*/  BSYNC B0 ;  /* 0x0000000000007941 */ /* 0x000fea0003800000 */
.L_x_9085:
[----:B------:R-:W-:-:S04]  /*7180*/  LOP3.LUT R24, R24, 0x80000000, RZ, 0xc0, !PT ;  /* 0x8000000018187812 */ /* 0x000fc800078ec0ff */
[----:B------:R-:W-:-:S04]  /*7190*/  SHF.R.U32.HI R5, RZ, 0x18, R24 ;  /* 0x00000018ff057819 */ /* 0x000fc80000011618 */
[----:B------:R-:W-:-:S05]  /*71a0*/  LOP3.LUT R5, R0, R5, RZ, 0xfc, !PT ;  /* 0x0000000500057212 */ /* 0x000fca00078efcff */
[----:B------:R-:W-:Y:S01]  /*71b0*/  STG.E.U8 desc[UR36][R2.64], R5 ;  /* 0x0000000502007986 */ /* 0x000fe2000c101124 */
[----:B------:R-:W-:Y:S05]  /*71c0*/  EXIT ;  /* 0x000000000000794d */ /* 0x000fea0003800000 */
.L_x_9081:
[----:B------:R-:W-:-:S05]  /*71d0*/  F2FP.BF16.F32.PACK_AB R24, RZ, R24 ;  /* 0x00000018ff18723e */ /* 0x000fca00000010ff */
[----:B------:R-:W-:Y:S01]  /*71e0*/  STG.E.U16 desc[UR36][R2.64], R24 ;  /* 0x0000001802007986 */ /* 0x000fe2000c101524 */
[----:B------:R-:W-:Y:S05]  /*71f0*/  EXIT ;  /* 0x000000000000794d */ /* 0x000fea0003800000 */
.L_x_9078:
        /* <DEDUP_REMOVED lines=11> */
.L_x_9090:
        /* <DEDUP_REMOVED lines=16> */
.L_x_9093:
[----:B------:R-:W-:-:S04]  /*73b0*/  LOP3.LUT R24, R24, 0x80000000, RZ, 0xc0, !PT ;  /* 0x8000000018187812 */ /* 0x000fc800078ec0ff */
[----:B------:R-:W-:-:S04]  /*73c0*/  SHF.R.U32.HI R5, RZ, 0x18, R24 ;  /* 0x00000018ff057819 */ /* 0x000fc80000011618 */
[----:B------:R-:W-:-:S04]  /*73d0*/  LOP3.LUT R4, R4, R5, RZ, 0xfc, !PT ;  /* 0x0000000504047212 */ /* 0x000fc800078efcff */
[----:B------:R-:W-:-:S07]  /*73e0*/  PRMT R0, R4, 0x7610, R0 ;  /* 0x0000761004007816 */ /* 0x000fce0000000000 */
.L_x_9092:
[----:B------:R-:W-:Y:S05]  /*73f0*/  BSYNC B0 ;  /* 0x0000000000007941 */ /* 0x000fea0003800000 */
.L_x_9091:
[----:B------:R-:W-:Y:S01]  /*7400*/  STG.E.U8 desc[UR36][R2.64], R0 ;  /* 0x0000000002007986 */ /* 0x000fe2000c101124 */
[----:B------:R-:W-:Y:S05]  /*7410*/  EXIT ;  /* 0x000000000000794d */ /* 0x000fea0003800000 */
.L_x_9089:
        /* <DEDUP_REMOVED lines=16> */
.L_x_9096:
[----:B------:R-:W-:-:S04]  /*7520*/  LOP3.LUT R24, R24, 0x80000000, RZ, 0xc0, !PT ;  /* 0x8000000018187812 */ /* 0x000fc800078ec0ff */
[----:B------:R-:W-:-:S04]  /*7530*/  SHF.R.U32.HI R5, RZ, 0x18, R24 ;  /* 0x00000018ff057819 */ /* 0x000fc80000011618 */
[----:B------:R-:W-:-:S04]  /*7540*/  LOP3.LUT R4, R4, R5, RZ, 0xfc, !PT ;  /* 0x0000000504047212 */ /* 0x000fc800078efcff */
[----:B------:R-:W-:-:S07]  /*7550*/  PRMT R0, R4, 0x7610, R0 ;  /* 0x0000761004007816 */ /* 0x000fce0000000000 */
.L_x_9095:
[----:B------:R-:W-:Y:S05]  /*7560*/  BSYNC B0 ;  /* 0x0000000000007941 */ /* 0x000fea0003800000 */
.L_x_9094:
[----:B------:R-:W-:Y:S01]  /*7570*/  STG.E.U8 desc[UR36][R2.64], R0 ;  /* 0x0000000002007986 */ /* 0x000fe2000c101124 */
[----:B------:R-:W-:Y:S05]  /*7580*/  EXIT ;  /* 0x000000000000794d */ /* 0x000fea0003800000 */
.L_x_9088:
        /* <DEDUP_REMOVED lines=21> */
.L_x_9071:
        /* <DEDUP_REMOVED lines=16> */
.L_x_9099:
[----:B------:R-:W-:Y:S05]  /*77e0*/  EXIT ;  /* 0x000000000000794d */ /* 0x000fea0003800000 */
.L_x_9098:
[----:B------:R-:W0:Y:S02]  /*77f0*/  F2I.U64.TRUNC R24, R24 ;  /* 0x0000001800187311 */ /* 0x000e24000020d800 */
[----:B0-----:R-:W-:Y:S01]  /*7800*/  STG.E.64 desc[UR36][R2.64], R24 ;  /* 0x0000001802007986 */ /* 0x001fe2000c101b24 */
[----:B------:R-:W-:Y:S05]  /*7810*/  EXIT ;  /* 0x000000000000794d */ /* 0x000fea0003800000 */
.L_x_9097:
[----:B------:R-:W0:Y:S02]  /*7820*/  F2I.FTZ.U32.TRUNC.NTZ R5, R24 ;  /* 0x0000001800057305 */ /* 0x000e24000021f000 */
[----:B0-----:R-:W-:Y:S01]  /*7830*/  STG.E desc[UR36][R2.64], R5 ;  /* 0x0000000502007986 */ /* 0x001fe2000c101924 */
[----:B------:R-:W-:Y:S05]  /*7840*/  EXIT ;  /* 0x000000000000794d */ /* 0x000fea0003800000 */
.L_x_9100:
        /* <DEDUP_REMOVED lines=11> */
.L_x_42188:


//--------------------- .text._ZN2at6native18elementwise_kernelILi128ELi2EZNS0_22gpu_kernel_impl_nocastINS0_13AUnaryFunctorIfffZZZNS0_16fmax_kernel_cudaERNS_18TensorIteratorBaseEENKUlvE_clEvENKUlvE0_clEvEUlffE_EEEEvS5_RKT_EUliE_EEviT1_ --------------------------
	.section	.text._ZN2at6native18elementwise_kernelILi128ELi2EZNS0_22gpu_kernel_impl_nocastINS0_13AUnaryFunctorIfffZZZNS0_16fmax_kernel_cudaERNS_18TensorIteratorBaseEENKUlvE_clEvENKUlvE0_clEvEUlffE_EEEEvS5_RKT_EUliE_EEviT1_,"ax",@progbits
	.align	128
        .global         _ZN2at6native18elementwise_kernelILi128ELi2EZNS0_22gpu_kernel_impl_nocastINS0_13AUnaryFunctorIfffZZZNS0_16fmax_kernel_cudaERNS_18TensorIteratorBaseEENKUlvE_clEvENKUlvE0_clEvEUlffE_EEEEvS5_RKT_EUliE_EEviT1_
        .type           _ZN2at6native18elementwise_kernelILi128ELi2EZNS0_22gpu_kernel_impl_nocastINS0_13AUnaryFunctorIfffZZZNS0_16fmax_kernel_cudaERNS_18TensorIteratorBaseEENKUlvE_clEvENKUlvE0_clEvEUlffE_EEEEvS5_RKT_EUliE_EEviT1_,@function
        .size           _ZN2at6native18elementwise_kernelILi128ELi2EZNS0_22gpu_kernel_impl_nocastINS0_13AUnaryFunctorIfffZZZNS0_16fmax_kernel_cudaERNS_18TensorIteratorBaseEENKUlvE_clEvENKUlvE0_clEvEUlffE_EEEEvS5_RKT_EUliE_EEviT1_,(.L_x_42189 - _ZN2at6native18elementwise_kernelILi128ELi2EZNS0_22gpu_kernel_impl_nocastINS0_13AUnaryFunctorIfffZZZNS0_16fmax_kernel_cudaERNS_18TensorIteratorBaseEENKUlvE_clEvENKUlvE0_clEvEUlffE_EEEEvS5_RKT_EUliE_EEviT1_)
        .other          _ZN2at6native18elementwise_kernelILi128ELi2EZNS0_22gpu_kernel_impl_nocastINS0_13AUnaryFunctorIfffZZZNS0_16fmax_kernel_cudaERNS_18TensorIteratorBaseEENKUlvE_clEvENKUlvE0_clEvEUlffE_EEEEvS5_RKT_EUliE_EEviT1_,@"STO_CUDA_ENTRY STV_DEFAULT"
_ZN2at6native18elementwise_kernelILi128ELi2EZNS0_22gpu_kernel_impl_nocastINS0_13AUnaryFunctorIfffZZZNS0_16fmax_kernel_cudaERNS_18TensorIteratorBaseEENKUlvE_clEvENKUlvE0_clEvEUlffE_EEEEvS5_RKT_EUliE_EEviT1_:
.text._ZN2at6native18elementwise_kernelILi128ELi2EZNS0_22gpu_kernel_impl_nocastINS0_13AUnaryFunctorIfffZZZNS0_16fmax_kernel_cudaERNS_18TensorIteratorBaseEENKUlvE_clEvENKUlvE0_clEvEUlffE_EEEEvS5_RKT_EUliE_EEviT1_:
        /* <DEDUP_REMOVED lines=312> */
.L_x_9103:
        /* <DEDUP_REMOVED lines=9> */
[----:B--2---:R-:W-:-:S05]  /*1410*/  FMNMX.FTZ R9, R4, UR7, !PT ;  /* 0x0000000704097c09 */ /* 0x004fca000f810000 */
[----:B------:R0:W-:Y:S02]  /*1420*/  STG.E desc[UR4][R2.64], R9 ;  /* 0x0000000902007986 */ /* 0x0001e4000c101904 */
.L_x_9102:
[----:B------:R-:W-:Y:S05]  /*1430*/  BSYNC B0 ;  /* 0x0000000000007941 */ /* 0x000fea0003800000 */
.L_x_9101:
        /* <DEDUP_REMOVED lines=305> */
.L_x_9104:
        /* <DEDUP_REMOVED lines=8> */
[----:B--2---:R-:W-:-:S05]  /*27d0*/  FMNMX.FTZ R7, R4, UR6, !PT ;  /* 0x0000000604077c09 */ /* 0x004fca000f810000 */
[----:B------:R-:W-:Y:S01]  /*27e0*/  STG.E desc[UR4][R2.64], R7 ;  /* 0x0000000702007986 */ /* 0x000fe2000c101904 */
[----:B------:R-:W-:Y:S05]  /*27f0*/  EXIT ;  /* 0x000000000000794d */ /* 0x000fea0003800000 */
.L_x_9105:
        /* <DEDUP_REMOVED lines=16> */
.L_x_42189:


//--------------------- .text._ZN2at6native27unrolled_elementwise_kernelINS0_13AUnaryFunctorIfffZZZNS0_16fmax_kernel_cudaERNS_18TensorIteratorBaseEENKUlvE_clEvENKUlvE0_clEvEUlffE_EESt5arrayIPcLm2EELi4E23TrivialOffsetCalculatorILi1EjESD_NS0_6memory15LoadWithoutCastENSE_16StoreWithoutCastEEEviT_T0_T2_T3_T4_T5_ --------------------------
	.section	.text._ZN2at6native27unrolled_elementwise_kernelINS0_13AUnaryFunctorIfffZZZNS0_16fmax_kernel_cudaERNS_18TensorIteratorBaseEENKUlvE_clEvENKUlvE0_clEvEUlffE_EESt5arrayIPcLm2EELi4E23TrivialOffsetCalculatorILi1EjESD_NS0_6memory15LoadWithoutCastENSE_16StoreWithoutCastEEEviT_T0_T2_T3_T4_T5_,"ax",@progbits
	.align	128
        .global         _ZN2at6native27unrolled_elementwise_kernelINS0_13AUnaryFunctorIfffZZZNS0_16fmax_kernel_cudaERNS_18TensorIteratorBaseEENKUlvE_clEvENKUlvE0_clEvEUlffE_EESt5arrayIPcLm2EELi4E23TrivialOffsetCalculatorILi1EjESD_NS0_6memory15LoadWithoutCastENSE_16StoreWithoutCastEEEviT_T0_T2_T3_T4_T5_
        .type           _ZN2at6native27unrolled_elementwise_kernelINS0_13AUnaryFunctorIfffZZZNS0_16fmax_kernel_cudaERNS_18TensorIteratorBaseEENKUlvE_clEvENKUlvE0_clEvEUlffE_EESt5arrayIPcLm2EELi4E23TrivialOffsetCalculatorILi1EjESD_NS0_6memory15LoadWithoutCastENSE_16StoreWithoutCastEEEviT_T0_T2_T3_T4_T5_,@function
        .size           _ZN2at6native27unrolled_elementwise_kernelINS0_13AUnaryFunctorIfffZZZNS0_16fmax_kernel_cudaERNS_18TensorIteratorBaseEENKUlvE_clEvENKUlvE0_clEvEUlffE_EESt5arrayIPcLm2EELi4E23TrivialOffsetCalculatorILi1EjESD_NS0_6memory15LoadWithoutCastENSE_16StoreWithoutCastEEEviT_T0_T2_T3_T4_T5_,(.L_x_42190 - _ZN2at6native27unrolled_elementwise_kernelINS0_13AUnaryFunctorIfffZZZNS0_16fmax_kernel_cudaERNS_18TensorIteratorBaseEENKUlvE_clEvENKUlvE0_clEvEUlffE_EESt5arrayIPcLm2EELi4E23TrivialOffsetCalculatorILi1EjESD_NS0_6memory15LoadWithoutCastENSE_16StoreWithoutCastEEEviT_T0_T2_T3_T4_T5_)
        .other          _ZN2at6native27unrolled_elementwise_kernelINS0_13AUnaryFunctorIfffZZZNS0_16fmax_kernel_cudaERNS_18TensorIteratorBaseEENKUlvE_clEvENKUlvE0_clEvEUlffE_EESt5arrayIPcLm2EELi4E23TrivialOffsetCalculatorILi1EjESD_NS0_6memory15LoadWithoutCastENSE_16StoreWithoutCastEEEviT_T0_T2_T3_T4_T5_,@"STO_CUDA_ENTRY STV_DEFAULT"
_ZN2at6native27unrolled_elementwise_kernelINS0_13AUnaryFunctorIfffZZZNS0_16fmax_kernel_cudaERNS_18TensorIteratorBaseEENKUlvE_clEvENKUlvE0_clEvEUlffE_EESt5arrayIPcLm2EELi4E23TrivialOffsetCalculatorILi1EjESD_NS0_6memory15LoadWithoutCastENSE_16StoreWithoutCastEEEviT_T0_T2_T3_T4_T5_:
.text._ZN2at6native27unrolled_elementwise_kernelINS0_13AUnaryFunctorIfffZZZNS0_16fmax_kernel_cudaERNS_18TensorIteratorBaseEENKUlvE_clEvENKUlvE0_clEvEUlffE_EESt5arrayIPcLm2EELi4E23TrivialOffsetCalculatorILi1EjESD_NS0_6memory15LoadWithoutCastENSE_16StoreWithoutCastEEEviT_T0_T2_T3_T4_T5_:
        /* <DEDUP_REMOVED lines=49> */
[----:B--2---:R-:W-:-:S05]  /*0310*/  @!P0 FMNMX.FTZ R5, R6, R19, !PT ;  /* 0x0000001306058209 */ /* 0x004fca0007810000 */
[----:B------:R0:W-:Y:S01]  /*0320*/  @!P0 STG.E desc[UR4][R12.64], R5 ;  /* 0x000000050c008986 */ /* 0x0001e2000c101904 */
[----:B---3--:R-:W-:Y:S02]  /*0330*/  @!P2 FMNMX.FTZ R3, R10, R21, !PT ;  /* 0x000000150a03a209 */ /* 0x008fe40007810000 */
[----:B----4-:R-:W-:Y:S01]  /*0340*/  @!P3 FMNMX.FTZ R4, R9, R16, !PT ;  /* 0x000000100904b209 */ /* 0x010fe20007810000 */
        /* <DEDUP_REMOVED lines=11> */
.L_x_9107:
[----:B------:R-:W-:Y:S05]  /*0400*/  BSYNC B0 ;  /* 0x0000000000007941 */ /* 0x000fea0003800000 */
.L_x_9106:
[----:B------:R-:W1:Y:S01]  /*0410*/  @!P1 LDC R5, c[0x0][0x218] ;  /* 0x00008600ff059b82 */ /* 0x000e620000000800 */
[----:B------:R-:W-:-:S13]  /*0420*/  ISETP.GE.AND P0, PT, R11, R2, PT ;  /* 0x000000020b00720c */ /* 0x000fda0003f06270 */
[----:B------:R-:W-:Y:S05]  /*0430*/  @P0 EXIT ;  /* 0x000000000000094d */ /* 0x000fea0003800000 */
[----:B0-----:R-:W0:Y:S01]  /*0440*/  LDC.64 R2, c[0x0][0x220] ;  /* 0x00008800ff027b82 */ /* 0x001e220000000a00 */
[----:B------:R-:W-:Y:S02]  /*0450*/  LEA R11, R0, R11, 0x9 ;  /* 0x0000000b000b7211 */ /* 0x000fe400078e48ff */
[----:B-1---5:R-:W-:-:S03]  /*0460*/  @!P1 FMNMX.FTZ R5, R8, R5, !PT ;  /* 0x0000000508059209 */ /* 0x022fc60007810000 */
[----:B0-----:R-:W-:-:S05]  /*0470*/  IMAD.WIDE.U32 R2, R11, 0x4, R2 ;  /* 0x000000040b027825 */ /* 0x001fca00078e0002 */
[----:B------:R-:W-:Y:S01]  /*0480*/  STG.E desc[UR4][R2.64], R5 ;  /* 0x0000000502007986 */ /* 0x000fe2000c101904 */
[----:B------:R-:W-:Y:S05]  /*0490*/  EXIT ;  /* 0x000000000000794d */ /* 0x000fea0003800000 */
.L_x_9108:
        /* <DEDUP_REMOVED lines=14> */
.L_x_42190:


//--------------------- .text._ZN2at6native29vectorized_elementwise_kernelILi2ENS0_13AUnaryFunctorIfffZZZNS0_16fmax_kernel_cudaERNS_18TensorIteratorBaseEENKUlvE_clEvENKUlvE0_clEvEUlffE_EESt5arrayIPcLm2EEEEviT0_T1_ --------------------------
	.section	.text._ZN2at6native29vectorized_elementwise_kernelILi2ENS0_13AUnaryFunctorIfffZZZNS0_16fmax_kernel_cudaERNS_18TensorIteratorBaseEENKUlvE_clEvENKUlvE0_clEvEUlffE_EESt5arrayIPcLm2EEEEviT0_T1_,"ax",@progbits
	.align	128
        .global         _ZN2at6native29vectorized_elementwise_kernelILi2ENS0_13AUnaryFunctorIfffZZZNS0_16fmax_kernel_cudaERNS_18TensorIteratorBaseEENKUlvE_clEvENKUlvE0_clEvEUlffE_EESt5arrayIPcLm2EEEEviT0_T1_
        .type           _ZN2at6native29vectorized_elementwise_kernelILi2ENS0_13AUnaryFunctorIfffZZZNS0_16fmax_kernel_cudaERNS_18TensorIteratorBaseEENKUlvE_clEvENKUlvE0_clEvEUlffE_EESt5arrayIPcLm2EEEEviT0_T1_,@function
        .size           _ZN2at6native29vectorized_elementwise_kernelILi2ENS0_13AUnaryFunctorIfffZZZNS0_16fmax_kernel_cudaERNS_18TensorIteratorBaseEENKUlvE_clEvENKUlvE0_clEvEUlffE_EESt5arrayIPcLm2EEEEviT0_T1_,(.L_x_42191 - _ZN2at6native29vectorized_elementwise_kernelILi2ENS0_13AUnaryFunctorIfffZZZNS0_16fmax_kernel_cudaERNS_18TensorIteratorBaseEENKUlvE_clEvENKUlvE0_clEvEUlffE_EESt5arrayIPcLm2EEEEviT0_T1_)
        .other          _ZN2at6native29vectorized_elementwise_kernelILi2ENS0_13AUnaryFunctorIfffZZZNS0_16fmax_kernel_cudaERNS_18TensorIteratorBaseEENKUlvE_clEvENKUlvE0_clEvEUlffE_EESt5arrayIPcLm2EEEEviT0_T1_,@"STO_CUDA_ENTRY STV_DEFAULT"
_ZN2at6native29vectorized_elementwise_kernelILi2ENS0_13AUnaryFunctorIfffZZZNS0_16fmax_kernel_cudaERNS_18TensorIteratorBaseEENKUlvE_clEvENKUlvE0_clEvEUlffE_EESt5arrayIPcLm2EEEEviT0_T1_:
.text._ZN2at6native29vectorized_elementwise_kernelILi2ENS0_13AUnaryFunctorIfffZZZNS0_16fmax_kernel_cudaERNS_18TensorIteratorBaseEENKUlvE_clEvENKUlvE0_clEvEUlffE_EESt5arrayIPcLm2EEEEviT0_T1_:
        /* <DEDUP_REMOVED lines=20> */
[----:B---3--:R-:W-:Y:S02]  /*0140*/  FMNMX.FTZ R7, R7, UR6, !PT ;  /* 0x0000000607077c09 */ /* 0x008fe4000f810000 */
[----:B------:R-:W-:Y:S02]  /*0150*/  FMNMX.FTZ R6, R6, UR6, !PT ;  /* 0x0000000606067c09 */ /* 0x000fe4000f810000 */
[----:B----4-:R-:W-:Y:S02]  /*0160*/  FMNMX.FTZ R9, R9, UR6, !PT ;  /* 0x0000000609097c09 */ /* 0x010fe4000f810000 */
[----:B------:R-:W-:Y:S01]  /*0170*/  FMNMX.FTZ R8, R8, UR6, !PT ;  /* 0x0000000608087c09 */ /* 0x000fe2000f810000 */
[----:B------:R-:W-:Y:S01]  /*0180*/  STG.E.64 desc[UR4][R4.64], R6 ;  /* 0x0000000604007986 */ /* 0x000fe2000c101b04 */
[----:B-----5:R-:W-:Y:S02]  /*0190*/  FMNMX.FTZ R11, R11, UR6, !PT ;  /* 0x000000060b0b7c09 */ /* 0x020fe4000f810000 */
[----:B------:R-:W-:Y:S01]  /*01a0*/  FMNMX.FTZ R10, R10, UR6, !PT ;  /* 0x000000060a0a7c09 */ /* 0x000fe2000f810000 */
[----:B------:R-:W-:Y:S01]  /*01b0*/  STG.E.64 desc[UR4][R4.64+0x400], R8 ;  /* 0x0004000804007986 */ /* 0x000fe2000c101b04 */
[----:B------:R-:W-:-:S02]  /*01c0*/  FMNMX.FTZ R13, R13, UR6, !PT ;  /* 0x000000060d0d7c09 */ /* 0x000fc4000f810000 */
[----:B------:R-:W-:Y:S01]  /*01d0*/  FMNMX.FTZ R12, R12, UR6, !PT ;  /* 0x000000060c0c7c09 */ /* 0x000fe2000f810000 */
[----:B------:R-:W-:Y:S04]  /*01e0*/  STG.E.64 desc[UR4][R4.64+0x800], R10 ;  /* 0x0008000a04007986 */ /* 0x000fe8000c101b04 */
[----:B------:R-:W-:Y:S01]  /*01f0*/  STG.E.64 desc[UR4][R4.64+0xc00], R12 ;  /* 0x000c000c04007986 */ /* 0x000fe2000c101b04 */
[----:B------:R-:W-:Y:S05]  /*0200*/  EXIT ;  /* 0x000000000000794d */ /* 0x000fea0003800000 */
.L_x_9109:
        /* <DEDUP_REMOVED lines=72> */
[----:B--2---:R-:W-:-:S02]  /*0690*/  @!P0 FMNMX.FTZ R24, R18, R21, !PT ;  /* 0x0000001512188209 */ /* 0x004fc40007810000 */
[----:B-----5:R-:W-:Y:S01]  /*06a0*/  @!P3 FMNMX.FTZ R4, R3, R22, !PT ;  /* 0x000000160304b209 */ /* 0x020fe20007810000 */
        /* <DEDUP_REMOVED lines=14> */
[----:B-1----:R-:W-:Y:S02]  /*0790*/  @!P1 FMNMX.FTZ R5, R26, R23, !PT ;  /* 0x000000171a059209 */ /* 0x002fe40007810000 */
[----:B----4-:R-:W-:Y:S02]  /*07a0*/  @!P2 FMNMX.FTZ R6, R28, R15, !PT ;  /* 0x0000000f1c06a209 */ /* 0x010fe40007810000 */
[----:B0-----:R-:W-:Y:S02]  /*07b0*/  @!P6 FMNMX.FTZ R7, R29, R14, !PT ;  /* 0x0000000e1d07e209 */ /* 0x001fe40007810000 */
[----:B--2---:R-:W-:Y:S02]  /*07c0*/  @!P4 FMNMX.FTZ R9, R19, R18, !PT ;  /* 0x000000121309c209 */ /* 0x004fe40007810000 */
[----:B---3--:R-:W-:Y:S02]  /*07d0*/  @!P3 FMNMX.FTZ R10, R20, R17, !PT ;  /* 0x00000011140ab209 */ /* 0x008fe40007810000 */
[----:B------:R-:W-:Y:S01]  /*07e0*/  @!P5 FMNMX.FTZ R8, R11, R16, !PT ;  /* 0x000000100b08d209 */ /* 0x000fe20007810000 */
        /* <DEDUP_REMOVED lines=13> */
.L_x_9112:
[----:B------:R-:W-:-:S13]  /*08c0*/  ISETP.GE.AND P0, PT, R27, R2, PT ;  /* 0x000000021b00720c */ /* 0x000fda0003f06270 */
[----:B------:R-:W-:Y:S05]  /*08d0*/  @P0 BRA `(.L_x_9114) ;  /* 0x0000000000300947 */ /* 0x000fea0003800000 */
[----:B0-----:R-:W0:Y:S01]  /*08e0*/  LDC.64 R4, c[0x0][0x220] ;  /* 0x00008800ff047b82 */ /* 0x001e220000000a00 */
[----:B------:R-:W-:Y:S01]  /*08f0*/  IMAD.IADD R3, R0, 0x1, R27 ;  /* 0x0000000100037824 */ /* 0x000fe200078e021b */
[----:B------:R-:W-:-:S03]  /*0900*/  IADD3 R27, R27, 0x80, RZ ;  /* 0x000000801b1b7810 */ /* 0x000fc60007ffe0ff */
[----:B0-----:R-:W-:-:S05]  /*0910*/  IMAD.WIDE.U32 R4, R3, 0x4, R4 ;  /* 0x0000000403047825 */ /* 0x001fca00078e0004 */
[----:B------:R1:W-:Y:S02]  /*0920*/  STG.E desc[UR4][R4.64], R6 ;  /* 0x0000000604007986 */ /* 0x0003e4000c101904 */
.L_x_9113:
[----:B------:R-:W-:-:S13]  /*0930*/  ISETP.GE.AND P0, PT, R27, R2, PT ;  /* 0x000000021b00720c */ /* 0x000fda0003f06270 */
[----:B------:R-:W-:Y:S05]  /*0940*/  @P0 BRA `(.L_x_9115) ;  /* 0x0000000000340947 */ /* 0x000fea0003800000 */
[----:B01----:R-:W0:Y:S01]  /*0950*/  LDC.64 R4, c[0x0][0x220] ;  /* 0x00008800ff047b82 */ /* 0x003e220000000a00 */
[----:B------:R-:W-:Y:S02]  /*0960*/  IMAD.IADD R3, R0, 0x1, R27 ;  /* 0x0000000100037824 */ /* 0x000fe400078e021b */
[----:B------:R-:W-:Y:S02]  /*0970*/  VIADD R27, R27, 0x80 ;  /* 0x000000801b1b7836 */ /* 0x000fe40000000000 */
[----:B0-----:R-:W-:-:S05]  /*0980*/  IMAD.WIDE.U32 R4, R3, 0x4, R4 ;  /* 0x0000000403047825 */ /* 0x001fca00078e0004 */
[----:B------:R1:W-:Y:S02]  /*0990*/  STG.E desc[UR4][R4.64], R7 ;  /* 0x0000000704007986 */ /* 0x0003e4000c101904 */
.L_x_9114:
        /* <DEDUP_REMOVED lines=8> */
.L_x_9115:
[----:B------:R-:W-:Y:S05]  /*0a20*/  BSYNC B1 ;  /* 0x0000000000017941 */ /* 0x000fea0003800000 */
.L_x_9111:
[----:B------:R-:W-:-:S13]  /*0a30*/  ISETP.GE.AND P0, PT, R27, R2, PT ;  /* 0x000000021b00720c */ /* 0x000fda0003f06270 */
[----:B012---:R-:W0:Y:S01]  /*0a40*/  @!P0 LDC.64 R4, c[0x0][0x220] ;  /* 0x00008800ff048b82 */ /* 0x007e220000000a00 */
[----:B------:R-:W-:Y:S01]  /*0a50*/  @!P0 IMAD.IADD R3, R0, 0x1, R27 ;  /* 0x0000000100038824 */ /* 0x000fe200078e021b */
[----:B------:R-:W-:-:S03]  /*0a60*/  @!P0 IADD3 R27, R27, 0x80, RZ ;  /* 0x000000801b1b8810 */ /* 0x000fc60007ffe0ff */
[----:B0-----:R-:W-:-:S05]  /*0a70*/  @!P0 IMAD.WIDE.U32 R4, R3, 0x4, R4 ;  /* 0x0000000403048825 */ /* 0x001fca00078e0004 */
[----:B------:R2:W-:Y:S02]  /*0a80*/  @!P0 STG.E desc[UR4][R4.64], R9 ;  /* 0x0000000904008986 */ /* 0x0005e4000c101904 */
.L_x_9116:
[----:B------:R-:W-:Y:S05]  /*0a90*/  BSYNC B0 ;  /* 0x0000000000007941 */ /* 0x000fea0003800000 */
.L_x_9110:
        /* <DEDUP_REMOVED lines=8> */
.L_x_9117:
        /* <DEDUP_REMOVED lines=14> */
.L_x_42191:


//--------------------- .text._ZN2at6native29vectorized_elementwise_kernelILi4ENS0_13AUnaryFunctorIfffZZZNS0_16fmax_kernel_cudaERNS_18TensorIteratorBaseEENKUlvE_clEvENKUlvE0_clEvEUlffE_EESt5arrayIPcLm2EEEEviT0_T1_ --------------------------
	.section	.text._ZN2at6native29vectorized_elementwise_kernelILi4ENS0_13AUnaryFunctorIfffZZZNS0_16fmax_kernel_cudaERNS_18TensorIteratorBaseEENKUlvE_clEvENKUlvE0_clEvEUlffE_EESt5arrayIPcLm2EEEEviT0_T1_,"ax",@progbits
	.align	128
        .global         _ZN2at6native29vectorized_elementwise_kernelILi4ENS0_13AUnaryFunctorIfffZZZNS0_16fmax_kernel_cudaERNS_18TensorIteratorBaseEENKUlvE_clEvENKUlvE0_clEvEUlffE_EESt5arrayIPcLm2EEEEviT0_T1_
        .type           _ZN2at6native29vectorized_elementwise_kernelILi4ENS0_13AUnaryFunctorIfffZZZNS0_16fmax_kernel_cudaERNS_18TensorIteratorBaseEENKUlvE_clEvENKUlvE0_clEvEUlffE_EESt5arrayIPcLm2EEEEviT0_T1_,@function
        .size           _ZN2at6native29vectorized_elementwise_kernelILi4ENS0_13AUnaryFunctorIfffZZZNS0_16fmax_kernel_cudaERNS_18TensorIteratorBaseEENKUlvE_clEvENKUlvE0_clEvEUlffE_EESt5arrayIPcLm2EEEEviT0_T1_,(.L_x_42192 - _ZN2at6native29vectorized_elementwise_kernelILi4ENS0_13AUnaryFunctorIfffZZZNS0_16fmax_kernel_cudaERNS_18TensorIteratorBaseEENKUlvE_clEvENKUlvE0_clEvEUlffE_EESt5arrayIPcLm2EEEEviT0_T1_)
        .other          _ZN2at6native29vectorized_elementwise_kernelILi4ENS0_13AUnaryFunctorIfffZZZNS0_16fmax_kernel_cudaERNS_18TensorIteratorBaseEENKUlvE_clEvENKUlvE0_clEvEUlffE_EESt5arrayIPcLm2EEEEviT0_T1_,@"STO_CUDA_ENTRY STV_DEFAULT"
_ZN2at6native29vectorized_elementwise_kernelILi4ENS0_13AUnaryFunctorIfffZZZNS0_16fmax_kernel_cudaERNS_18TensorIteratorBaseEENKUlvE_clEvENKUlvE0_clEvEUlffE_EESt5arrayIPcLm2EEEEviT0_T1_:
.text._ZN2at6native29vectorized_elementwise_kernelILi4ENS0_13AUnaryFunctorIfffZZZNS0_16fmax_kernel_cudaERNS_18TensorIteratorBaseEENKUlvE_clEvENKUlvE0_clEvEUlffE_EESt5arrayIPcLm2EEEEviT0_T1_:
        /* <DEDUP_REMOVED lines=18> */
[----:B---3--:R-:W-:Y:S02]  /*0120*/  FMNMX.FTZ R7, R7, UR6, !PT ;  /* 0x0000000607077c09 */ /* 0x008fe4000f810000 */
[----:B------:R-:W-:Y:S02]  /*0130*/  FMNMX.FTZ R6, R6, UR6, !PT ;  /* 0x0000000606067c09 */ /* 0x000fe4000f810000 */
[----:B------:R-:W-:Y:S02]  /*0140*/  FMNMX.FTZ R5, R5, UR6, !PT ;  /* 0x0000000605057c09 */ /* 0x000fe4000f810000 */
[----:B------:R-:W-:Y:S02]  /*0150*/  FMNMX.FTZ R4, R4, UR6, !PT ;  /* 0x0000000604047c09 */ /* 0x000fe4000f810000 */
[----:B----4-:R-:W-:Y:S02]  /*0160*/  FMNMX.FTZ R11, R11, UR6, !PT ;  /* 0x000000060b0b7c09 */ /* 0x010fe4000f810000 */
[----:B------:R-:W-:Y:S01]  /*0170*/  FMNMX.FTZ R10, R10, UR6, !PT ;  /* 0x000000060a0a7c09 */ /* 0x000fe2000f810000 */
[----:B------:R-:W-:Y:S01]  /*0180*/  STG.E.128 desc[UR4][R12.64], R4 ;  /* 0x000000040c007986 */ /* 0x000fe2000c101d04 */
[----:B------:R-:W-:-:S02]  /*0190*/  FMNMX.FTZ R9, R9, UR6, !PT ;  /* 0x0000000609097c09 */ /* 0x000fc4000f810000 */
[----:B------:R-:W-:-:S05]  /*01a0*/  FMNMX.FTZ R8, R8, UR6, !PT ;  /* 0x0000000608087c09 */ /* 0x000fca000f810000 */
[----:B------:R-:W-:Y:S01]  /*01b0*/  STG.E.128 desc[UR4][R12.64+0x800], R8 ;  /* 0x000800080c007986 */ /* 0x000fe2000c101d04 */
[----:B------:R-:W-:Y:S05]  /*01c0*/  EXIT ;  /* 0x000000000000794d */ /* 0x000fea0003800000 */
.L_x_9118:
        /* <DEDUP_REMOVED lines=107> */
.L_x_9121:
[----:B------:R-:W-:-:S13]  /*0880*/  ISETP.GE.AND P0, PT, R27, R2, PT ;  /* 0x000000021b00720c */ /* 0x000fda0003f06270 */
[----:B------:R-:W-:Y:S05]  /*0890*/  @P0 BRA `(.L_x_9123) ;  /* 0x0000000000300947 */ /* 0x000fea0003800000 */
[----:B0-----:R-:W0:Y:S01]  /*08a0*/  LDC.64 R4, c[0x0][0x220] ;  /* 0x00008800ff047b82 */ /* 0x001e220000000a00 */
[----:B------:R-:W-:Y:S01]  /*08b0*/  IMAD.IADD R3, R0, 0x1, R27 ;  /* 0x0000000100037824 */ /* 0x000fe200078e021b */
[----:B------:R-:W-:-:S03]  /*08c0*/  IADD3 R27, R27, 0x80, RZ ;  /* 0x000000801b1b7810 */ /* 0x000fc60007ffe0ff */
[----:B0-----:R-:W-:-:S05]  /*08d0*/  IMAD.WIDE.U32 R4, R3, 0x4, R4 ;  /* 0x0000000403047825 */ /* 0x001fca00078e0004 */
[----:B------:R1:W-:Y:S02]  /*08e0*/  STG.E desc[UR4][R4.64], R6 ;  /* 0x0000000604007986 */ /* 0x0003e4000c101904 */
.L_x_9122:
[----:B------:R-:W-:-:S13]  /*08f0*/  ISETP.GE.AND P0, PT, R27, R2, PT ;  /* 0x000000021b00720c */ /* 0x000fda0003f06270 */
[----:B------:R-:W-:Y:S05]  /*0900*/  @P0 BRA `(.L_x_9124) ;  /* 0x0000000000340947 */ /* 0x000fea0003800000 */
[----:B01----:R-:W0:Y:S01]  /*0910*/  LDC.64 R4, c[0x0][0x220] ;  /* 0x00008800ff047b82 */ /* 0x003e220000000a00 */
[----:B------:R-:W-:Y:S02]  /*0920*/  IMAD.IADD R3, R0, 0x1, R27 ;  /* 0x0000000100037824 */ /* 0x000fe400078e021b */
[----:B------:R-:W-:Y:S02]  /*0930*/  VIADD R27, R27, 0x80 ;  /* 0x000000801b1b7836 */ /* 0x000fe40000000000 */
[----:B0-----:R-:W-:-:S05]  /*0940*/  IMAD.WIDE.U32 R4, R3, 0x4, R4 ;  /* 0x0000000403047825 */ /* 0x001fca00078e0004 */
[----:B------:R1:W-:Y:S02]  /*0950*/  STG.E desc[UR4][R4.64], R7 ;  /* 0x0000000704007986 */ /* 0x0003e4000c101904 */
.L_x_9123:
        /* <DEDUP_REMOVED lines=8> */
.L_x_9124:
[----:B------:R-:W-:Y:S05]  /*09e0*/  BSYNC B1 ;  /* 0x0000000000017941 */ /* 0x000fea0003800000 */
.L_x_9120:
[----:B------:R-:W-:-:S13]  /*09f0*/  ISETP.GE.AND P0, PT, R27, R2, PT ;  /* 0x000000021b00720c */ /* 0x000fda0003f06270 */
[----:B012---:R-:W0:Y:S01]  /*0a00*/  @!P0 LDC.64 R4, c[0x0][0x220] ;  /* 0x00008800ff048b82 */ /* 0x007e220000000a00 */
[----:B------:R-:W-:Y:S01]  /*0a10*/  @!P0 IMAD.IADD R3, R0, 0x1, R27 ;  /* 0x0000000100038824 */ /* 0x000fe200078e021b */
[----:B------:R-:W-:-:S03]  /*0a20*/  @!P0 IADD3 R27, R27, 0x80, RZ ;  /* 0x000000801b1b8810 */ /* 0x000fc60007ffe0ff */
[----:B0-----:R-:W-:-:S05]  /*0a30*/  @!P0 IMAD.WIDE.U32 R4, R3, 0x4, R4 ;  /* 0x0000000403048825 */ /* 0x001fca00078e0004 */
[----:B------:R2:W-:Y:S02]  /*0a40*/  @!P0 STG.E desc[UR4][R4.64], R9 ;  /* 0x0000000904008986 */ /* 0x0005e4000c101904 */
.L_x_9125:
[----:B------:R-:W-:Y:S05]  /*0a50*/  BSYNC B0 ;  /* 0x0000000000007941 */ /* 0x000fea0003800000 */
.L_x_9119:
        /* <DEDUP_REMOVED lines=8> */
.L_x_9126:
        /* <DEDUP_REMOVED lines=10> */
.L_x_42192:


//--------------------- .text._ZN2at6native29vectorized_elementwise_kernelILi8ENS0_13AUnaryFunctorIfffZZZNS0_16fmax_kernel_cudaERNS_18TensorIteratorBaseEENKUlvE_clEvENKUlvE0_clEvEUlffE_EESt5arrayIPcLm2EEEEviT0_T1_ --------------------------
	.section	.text._ZN2at6native29vectorized_elementwise_kernelILi8ENS0_13AUnaryFunctorIfffZZZNS0_16fmax_kernel_cudaERNS_18TensorIteratorBaseEENKUlvE_clEvENKUlvE0_clEvEUlffE_EESt5arrayIPcLm2EEEEviT0_T1_,"ax",@progbits
	.align	128
        .global         _ZN2at6native29vectorized_elementwise_kernelILi8ENS0_13AUnaryFunctorIfffZZZNS0_16fmax_kernel_cudaERNS_18TensorIteratorBaseEENKUlvE_clEvENKUlvE0_clEvEUlffE_EESt5arrayIPcLm2EEEEviT0_T1_
        .type           _ZN2at6native29vectorized_elementwise_kernelILi8ENS0_13AUnaryFunctorIfffZZZNS0_16fmax_kernel_cudaERNS_18TensorIteratorBaseEENKUlvE_clEvENKUlvE0_clEvEUlffE_EESt5arrayIPcLm2EEEEviT0_T1_,@function
        .size           _ZN2at6native29vectorized_elementwise_kernelILi8ENS0_13AUnaryFunctorIfffZZZNS0_16fmax_kernel_cudaERNS_18TensorIteratorBaseEENKUlvE_clEvENKUlvE0_clEvEUlffE_EESt5arrayIPcLm2EEEEviT0_T1_,(.L_x_42193 - _ZN2at6native29vectorized_elementwise_kernelILi8ENS0_13AUnaryFunctorIfffZZZNS0_16fmax_kernel_cudaERNS_18TensorIteratorBaseEENKUlvE_clEvENKUlvE0_clEvEUlffE_EESt5arrayIPcLm2EEEEviT0_T1_)
        .other          _ZN2at6native29vectorized_elementwise_kernelILi8ENS0_13AUnaryFunctorIfffZZZNS0_16fmax_kernel_cudaERNS_18TensorIteratorBaseEENKUlvE_clEvENKUlvE0_clEvEUlffE_EESt5arrayIPcLm2EEEEviT0_T1_,@"STO_CUDA_ENTRY STV_DEFAULT"
_ZN2at6native29vectorized_elementwise_kernelILi8ENS0_13AUnaryFunctorIfffZZZNS0_16fmax_kernel_cudaERNS_18TensorIteratorBaseEENKUlvE_clEvENKUlvE0_clEvEUlffE_EESt5arrayIPcLm2EEEEviT0_T1_:
.text._ZN2at6native29vectorized_elementwise_kernelILi8ENS0_13AUnaryFunctorIfffZZZNS0_16fmax_kernel_cudaERNS_18TensorIteratorBaseEENKUlvE_clEvENKUlvE0_clEvEUlffE_EESt5arrayIPcLm2EEEEviT0_T1_:
        /* <DEDUP_REMOVED lines=29> */
.L_x_9127:
        /* <DEDUP_REMOVED lines=107> */
.L_x_9130:
[----:B------:R-:W-:-:S13]  /*0880*/  ISETP.GE.AND P0, PT, R27, R2, PT ;  /* 0x000000021b00720c */ /* 0x000fda0003f06270 */
[----:B------:R-:W-:Y:S05]  /*0890*/  @P0 BRA `(.L_x_9132) ;  /* 0x0000000000300947 */ /* 0x000fea0003800000 */
[----:B0-----:R-:W0:Y:S01]  /*08a0*/  LDC.64 R4, c[0x0][0x220] ;  /* 0x00008800ff047b82 */ /* 0x001e220000000a00 */
[----:B------:R-:W-:Y:S01]  /*08b0*/  IMAD.IADD R3, R0, 0x1, R27 ;  /* 0x0000000100037824 */ /* 0x000fe200078e021b */
[----:B------:R-:W-:-:S03]  /*08c0*/  IADD3 R27, R27, 0x80, RZ ;  /* 0x000000801b1b7810 */ /* 0x000fc60007ffe0ff */
[----:B0-----:R-:W-:-:S05]  /*08d0*/  IMAD.WIDE.U32 R4, R3, 0x4, R4 ;  /* 0x0000000403047825 */ /* 0x001fca00078e0004 */
[----:B------:R1:W-:Y:S02]  /*08e0*/  STG.E desc[UR4][R4.64], R6 ;  /* 0x0000000604007986 */ /* 0x0003e4000c101904 */
.L_x_9131:
[----:B------:R-:W-:-:S13]  /*08f0*/  ISETP.GE.AND P0, PT, R27, R2, PT ;  /* 0x000000021b00720c */ /* 0x000fda0003f06270 */
[----:B------:R-:W-:Y:S05]  /*0900*/  @P0 BRA `(.L_x_9133) ;  /* 0x0000000000340947 */ /* 0x000fea0003800000 */
[----:B01----:R-:W0:Y:S01]  /*0910*/  LDC.64 R4, c[0x0][0x220] ;  /* 0x00008800ff047b82 */ /* 0x003e220000000a00 */
[----:B------:R-:W-:Y:S02]  /*0920*/  IMAD.IADD R3, R0, 0x1, R27 ;  /* 0x0000000100037824 */ /* 0x000fe400078e021b */
[----:B------:R-:W-:Y:S02]  /*0930*/  VIADD R27, R27, 0x80 ;  /* 0x000000801b1b7836 */ /* 0x000fe40000000000 */
[----:B0-----:R-:W-:-:S05]  /*0940*/  IMAD.WIDE.U32 R4, R3, 0x4, R4 ;  /* 0x0000000403047825 */ /* 0x001fca00078e0004 */
[----:B------:R1:W-:Y:S02]  /*0950*/  STG.E desc[UR4][R4.64], R7 ;  /* 0x0000000704007986 */ /* 0x0003e4000c101904 */
.L_x_9132:
        /* <DEDUP_REMOVED lines=8> */
.L_x_9133:
[----:B------:R-:W-:Y:S05]  /*09e0*/  BSYNC B1 ;  /* 0x0000000000017941 */ /* 0x000fea0003800000 */
.L_x_9129:
[----:B------:R-:W-:-:S13]  /*09f0*/  ISETP.GE.AND P0, PT, R27, R2, PT ;  /* 0x000000021b00720c */ /* 0x000fda0003f06270 */
[----:B012---:R-:W0:Y:S01]  /*0a00*/  @!P0 LDC.64 R4, c[0x0][0x220] ;  /* 0x00008800ff048b82 */ /* 0x007e220000000a00 */
[----:B------:R-:W-:Y:S01]  /*0a10*/  @!P0 IMAD.IADD R3, R0, 0x1, R27 ;  /* 0x0000000100038824 */ /* 0x000fe200078e021b */
[----:B------:R-:W-:-:S03]  /*0a20*/  @!P0 IADD3 R27, R27, 0x80, RZ ;  /* 0x000000801b1b8810 */ /* 0x000fc60007ffe0ff */
[----:B0-----:R-:W-:-:S05]  /*0a30*/  @!P0 IMAD.WIDE.U32 R4, R3, 0x4, R4 ;  /* 0x0000000403048825 */ /* 0x001fca00078e0004 */
[----:B------:R2:W-:Y:S02]  /*0a40*/  @!P0 STG.E desc[UR4][R4.64], R9 ;  /* 0x0000000904008986 */ /* 0x0005e4000c101904 */
.L_x_9134:
[----:B------:R-:W-:Y:S05]  /*0a50*/  BSYNC B0 ;  /* 0x0000000000007941 */ /* 0x000fea0003800000 */
.L_x_9128:
        /* <DEDUP_REMOVED lines=8> */
.L_x_9135:
        /* <DEDUP_REMOVED lines=10> */
.L_x_42193:


//--------------------- .text._ZN2at6native18elementwise_kernelILi128ELi4EZNS0_15gpu_kernel_implINS0_13BinaryFunctorIfffZZZNS0_16fmax_kernel_cudaERNS_18TensorIteratorBaseEENKUlvE_clEvENKUlvE0_clEvEUlffE_EEEEvS5_RKT_EUliE_EEviT1_ --------------------------
	.section	.text._ZN2at6native18elementwise_kernelILi128ELi4EZNS0_15gpu_kernel_implINS0_13BinaryFunctorIfffZZZNS0_16fmax_kernel_cudaERNS_18TensorIteratorBaseEENKUlvE_clEvENKUlvE0_clEvEUlffE_EEEEvS5_RKT_EUliE_EEviT1_,"ax",@progbits
	.align	128
        .global         _ZN2at6native18elementwise_kernelILi128ELi4EZNS0_15gpu_kernel_implINS0_13BinaryFunctorIfffZZZNS0_16fmax_kernel_cudaERNS_18TensorIteratorBaseEENKUlvE_clEvENKUlvE0_clEvEUlffE_EEEEvS5_RKT_EUliE_EEviT1_
        .type           _ZN2at6native18elementwise_kernelILi128ELi4EZNS0_15gpu_kernel_implINS0_13BinaryFunctorIfffZZZNS0_16fmax_kernel_cudaERNS_18TensorIteratorBaseEENKUlvE_clEvENKUlvE0_clEvEUlffE_EEEEvS5_RKT_EUliE_EEviT1_,@function
        .size           _ZN2at6native18elementwise_kernelILi128ELi4EZNS0_15gpu_kernel_implINS0_13BinaryFunctorIfffZZZNS0_16fmax_kernel_cudaERNS_18TensorIteratorBaseEENKUlvE_clEvENKUlvE0_clEvEUlffE_EEEEvS5_RKT_EUliE_EEviT1_,(.L_x_42194 - _ZN2at6native18elementwise_kernelILi128ELi4EZNS0_15gpu_kernel_implINS0_13BinaryFunctorIfffZZZNS0_16fmax_kernel_cudaERNS_18TensorIteratorBaseEENKUlvE_clEvENKUlvE0_clEvEUlffE_EEEEvS5_RKT_EUliE_EEviT1_)
        .other          _ZN2at6native18elementwise_kernelILi128ELi4EZNS0_15gpu_kernel_implINS0_13BinaryFunctorIfffZZZNS0_16fmax_kernel_cudaERNS_18TensorIteratorBaseEENKUlvE_clEvENKUlvE0_clEvEUlffE_EEEEvS5_RKT_EUliE_EEviT1_,@"STO_CUDA_ENTRY STV_DEFAULT"
_ZN2at6native18elementwise_kernelILi128ELi4EZNS0_15gpu_kernel_implINS0_13BinaryFunctorIfffZZZNS0_16fmax_kernel_cudaERNS_18TensorIteratorBaseEENKUlvE_clEvENKUlvE0_clEvEUlffE_EEEEvS5_RKT_EUliE_EEviT1_:
.text._ZN2at6native18elementwise_kernelILi128ELi4EZNS0_15gpu_kernel_implINS0_13BinaryFunctorIfffZZZNS0_16fmax_kernel_cudaERNS_18TensorIteratorBaseEENKUlvE_clEvENKUlvE0_clEvEUlffE_EEEEvS5_RKT_EUliE_EEviT1_:
        /* <DEDUP_REMOVED lines=365> */
.L_x_9138:
        /* <DEDUP_REMOVED lines=22> */
.L_x_9143:
[----:B------:R-:W2:Y:S02]  /*1830*/  LDG.E.U8 R2, desc[UR36][R2.64] ;  /* 0x0000002402027981 */ /* 0x000ea4000c1e1100 */
[----:B--2---:R-:W-:Y:S01]  /*1840*/  I2FP.F32.U32 R19, R2 ;  /* 0x0000000200137245 */ /* 0x004fe20000201000 */
[----:B------:R-:W-:Y:S06]  /*1850*/  BRA `(.L_x_9145) ;  /* 0x0000000c002c7947 */ /* 0x000fec0003800000 */
.L_x_9142:
        /* <DEDUP_REMOVED lines=9> */
.L_x_9147:
[----:B------:R-:W2:Y:S02]  /*18f0*/  LDG.E R2, desc[UR36][R2.64] ;  /* 0x0000002402027981 */ /* 0x000ea4000c1e1900 */
[----:B--2---:R-:W-:Y:S01]  /*1900*/  I2FP.F32.S32 R19, R2 ;  /* 0x0000000200137245 */ /* 0x004fe20000201400 */
[----:B------:R-:W-:Y:S06]  /*1910*/  BRA `(.L_x_9145) ;  /* 0x0000000800fc7947 */ /* 0x000fec0003800000 */
.L_x_9146:
[----:B------:R-:W2:Y:S02]  /*1920*/  LDG.E.U16 R2, desc[UR36][R2.64] ;  /* 0x0000002402027981 */ /* 0x000ea4000c1e1500 */
[----:B--2---:R0:W1:Y:S01]  /*1930*/  I2F.S16 R19, R2 ;  /* 0x0000000200137306 */ /* 0x0040620000101400 */
[----:B------:R-:W-:Y:S05]  /*1940*/  BRA `(.L_x_9145) ;  /* 0x0000000800f07947 */ /* 0x000fea0003800000 */
.L_x_9141:
        /* <DEDUP_REMOVED lines=8> */
.L_x_9149:
[----:B------:R-:W2:Y:S02]  /*19d0*/  LDG.E.U16 R2, desc[UR36][R2.64] ;  /* 0x0000002402027981 */ /* 0x000ea4000c1e1500 */
[----:B--2---:R-:W-:Y:S01]  /*19e0*/  HADD2.F32 R19, -RZ, R2.H0_H0 ;  /* 0x20000002ff137230 */ /* 0x004fe20000004100 */
[----:B------:R-:W-:Y:S06]  /*19f0*/  BRA `(.L_x_9145) ;  /* 0x0000000800c47947 */ /* 0x000fec0003800000 */
.L_x_9148:
        /* <DEDUP_REMOVED lines=8> */
.L_x_9151:
[----:B------:R-:W2:Y:S02]  /*1a80*/  LDG.E.U16 R2, desc[UR36][R2.64] ;  /* 0x0000002402027981 */ /* 0x000ea4000c1e1500 */
[----:B--2---:R-:W-:Y:S01]  /*1a90*/  HADD2.F32 R19, -RZ, R2.H0_H0 ;  /* 0x20000002ff137230 */ /* 0x004fe20000004100 */
[----:B------:R-:W-:Y:S06]  /*1aa0*/  BRA `(.L_x_9145) ;  /* 0x0000000800987947 */ /* 0x000fec0003800000 */
.L_x_9150:
[----:B------:R-:W2:Y:S01]  /*1ab0*/  LDG.E.64 R2, desc[UR36][R2.64] ;  /* 0x0000002402027981 */ /* 0x000ea2000c1e1b00 */
[----:B------:R-:W-:Y:S01]  /*1ac0*/  UMOV UR4, 0xf0000000 ;  /* 0xf000000000047882 */ /* 0x000fe20000000000 */
[----:B------:R-:W-:Y:S01]  /*1ad0*/  UMOV UR5, 0x380fffff ;  /* 0x380fffff00057882 */ /* 0x000fe20000000000 */
[----:B--2---:R-:W0:Y:S01]  /*1ae0*/  F2F.F32.F64 R19, R2 ;  /* 0x0000000200137310 */ /* 0x004e220000301000 */
[----:B------:R-:W-:-:S14]  /*1af0*/  DSETP.GEU.AND P0, PT, |R2|, UR4, PT ;  /* 0x0000000402007e2a */ /* 0x000fdc000bf0e200 */
[----:B0-----:R-:W-:Y:S01]  /*1b00*/  @!P0 FMUL R19, R19, 1.175494350822287508e-38 ;  /* 0x0080000013138820 */ /* 0x001fe20000400000 */
[----:B------:R-:W-:Y:S06]  /*1b10*/  BRA `(.L_x_9145) ;  /* 0x00000008007c7947 */ /* 0x000fec0003800000 */
.L_x_9140:
        /* <DEDUP_REMOVED lines=12> */
.L_x_9154:
[----:B------:R-:W2:Y:S01]  /*1be0*/  LDG.E.64 R2, desc[UR36][R2.64] ;  /* 0x0000002402027981 */ /* 0x000ea2000c1e1b00 */
[----:B------:R-:W-:Y:S01]  /*1bf0*/  UMOV UR4, 0xf0000000 ;  /* 0xf000000000047882 */ /* 0x000fe20000000000 */
[----:B------:R-:W-:Y:S01]  /*1c00*/  UMOV UR5, 0x380fffff ;  /* 0x380fffff00057882 */ /* 0x000fe20000000000 */
[----:B--2---:R-:W0:Y:S01]  /*1c10*/  F2F.F32.F64 R19, R2 ;  /* 0x0000000200137310 */ /* 0x004e220000301000 */
[----:B------:R-:W-:-:S14]  /*1c20*/  DSETP.GEU.AND P0, PT, |R2|, UR4, PT ;  /* 0x0000000402007e2a */ /* 0x000fdc000bf0e200 */
[----:B0-----:R-:W-:Y:S01]  /*1c30*/  @!P0 FMUL R19, R19, 1.175494350822287508e-38 ;  /* 0x0080000013138820 */ /* 0x001fe20000400000 */
[----:B------:R-:W-:Y:S06]  /*1c40*/  BRA `(.L_x_9145) ;  /* 0x0000000800307947 */ /* 0x000fec0003800000 */
.L_x_9153:
        /* <DEDUP_REMOVED lines=26> */
.L_x_9156:
        /* <DEDUP_REMOVED lines=13> */
.L_x_9155:
[----:B------:R-:W2:Y:S02]  /*1ec0*/  LDG.E.U16 R2, desc[UR36][R2.64] ;  /* 0x0000002402027981 */ /* 0x000ea4000c1e1500 */
[----:B--2---:R-:W-:Y:S01]  /*1ed0*/  IMAD.U32 R19, R2, 0x10000, RZ ;  /* 0x0001000002137824 */ /* 0x004fe200078e00ff */
[----:B------:R-:W-:Y:S06]  /*1ee0*/  BRA `(.L_x_9145) ;  /* 0x0000000400887947 */ /* 0x000fec0003800000 */
.L_x_9152:
        /* <DEDUP_REMOVED lines=11> */
.L_x_9159:
        /* <DEDUP_REMOVED lines=20> */
.L_x_9161:
[----:B------:R-:W-:Y:S05]  /*20e0*/  BSYNC B0 ;  /* 0x0000000000007941 */ /* 0x000fea0003800000 */
.L_x_9160:
[----:B------:R-:W-:Y:S01]  /*20f0*/  IMAD.SHL.U32 R2, R2, 0x100000, RZ ;  /* 0x0010000002027824 */ /* 0x000fe200078e00ff */
[----:B------:R-:W-:-:S04]  /*2100*/  LEA R0, R0, 0x3b800000, 0x17 ;  /* 0x3b80000000007811 */ /* 0x000fc800078eb8ff */
[----:B------:R-:W-:Y:S01]  /*2110*/  LOP3.LUT R19, R0, R2, R19, 0xfe, !PT ;  /* 0x0000000200137212 */ /* 0x000fe200078efe13 */
[----:B------:R-:W-:Y:S06]  /*2120*/  BRA `(.L_x_9145) ;  /* 0x0000000000f87947 */ /* 0x000fec0003800000 */
.L_x_9158:
        /* <DEDUP_REMOVED lines=20> */
.L_x_9163:
[----:B------:R-:W-:Y:S05]  /*2270*/  BSYNC B0 ;  /* 0x0000000000007941 */ /* 0x000fea0003800000 */
.L_x_9162:
[----:B------:R-:W-:Y:S01]  /*2280*/  IMAD.SHL.U32 R2, R2, 0x200000, RZ ;  /* 0x0020000002027824 */ /* 0x000fe200078e00ff */
[----:B------:R-:W-:-:S04]  /*2290*/  LEA R0, R0, 0x37800000, 0x17 ;  /* 0x3780000000007811 */ /* 0x000fc800078eb8ff */
[----:B------:R-:W-:Y:S01]  /*22a0*/  LOP3.LUT R19, R0, R2, R19, 0xfe, !PT ;  /* 0x0000000200137212 */ /* 0x000fe200078efe13 */
[----:B------:R-:W-:Y:S06]  /*22b0*/  BRA `(.L_x_9145) ;  /* 0x0000000000947947 */ /* 0x000fec0003800000 */
.L_x_9157:
        /* <DEDUP_REMOVED lines=14> */
.L_x_9144:
        /* <DEDUP_REMOVED lines=16> */
.L_x_9166:
[----:B------:R-:W-:Y:S01]  /*24a0*/  IMAD.MOV.U32 R19, RZ, RZ, RZ ;  /* 0x000000ffff137224 */ /* 0x000fe200078e00ff */
[----:B------:R-:W-:Y:S06]  /*24b0*/  BRA `(.L_x_9145) ;  /* 0x0000000000147947 */ /* 0x000fec0003800000 */
.L_x_9165:
[----:B------:R-:W2:Y:S02]  /*24c0*/  LDG.E.64 R2, desc[UR36][R2.64] ;  /* 0x0000002402027981 */ /* 0x000ea4000c1e1b00 */
[----:B--2---:R0:W1:Y:S01]  /*24d0*/  I2F.U64 R19, R2 ;  /* 0x0000000200137312 */ /* 0x0040620000301000 */
[----:B------:R-:W-:Y:S05]  /*24e0*/  BRA `(.L_x_9145) ;  /* 0x0000000000087947 */ /* 0x000fea0003800000 */
.L_x_9164:
[----:B------:R-:W2:Y:S02]  /*24f0*/  LDG.E R2, desc[UR36][R2.64] ;  /* 0x0000002402027981 */ /* 0x000ea4000c1e1900 */
[----:B--2---:R-:W-:-:S07]  /*2500*/  I2FP.F32.U32 R19, R2 ;  /* 0x0000000200137245 */ /* 0x004fce0000201000 */
.L_x_9145:
[----:B------:R-:W-:Y:S05]  /*2510*/  BSYNC B6 ;  /* 0x0000000000067941 */ /* 0x000fea0003800000 */
.L_x_9139:
        /* <DEDUP_REMOVED lines=19> */
.L_x_9171:
[----:B------:R-:W2:Y:S02]  /*2650*/  LDG.E.U8 R0, desc[UR36][R2.64] ;  /* 0x0000002402007981 */ /* 0x000ea4000c1e1100 */
[----:B--2---:R-:W-:Y:S01]  /*2660*/  I2FP.F32.U32 R0, R0 ;  /* 0x0000000000007245 */ /* 0x004fe20000201000 */
[----:B------:R-:W-:Y:S06]  /*2670*/  BRA `(.L_x_9173) ;  /* 0x0000000c002c7947 */ /* 0x000fec0003800000 */
.L_x_9170:
        /* <DEDUP_REMOVED lines=9> */
.L_x_9175:
[----:B------:R-:W2:Y:S02]  /*2710*/  LDG.E R0, desc[UR36][R2.64] ;  /* 0x0000002402007981 */ /* 0x000ea4000c1e1900 */
[----:B--2---:R-:W-:Y:S01]  /*2720*/  I2FP.F32.S32 R0, R0 ;  /* 0x0000000000007245 */ /* 0x004fe20000201400 */
[----:B------:R-:W-:Y:S06]  /*2730*/  BRA `(.L_x_9173) ;  /* 0x0000000800fc7947 */ /* 0x000fec0003800000 */
.L_x_9174:
[----:B------:R-:W2:Y:S02]  /*2740*/  LDG.E.U16 R0, desc[UR36][R2.64] ;  /* 0x0000002402007981 */ /* 0x000ea4000c1e1500 */
[----:B--2---:R-:W4:Y:S01]  /*2750*/  I2F.S16 R0, R0 ;  /* 0x0000000000007306 */ /* 0x004f220000101400 */
[----:B------:R-:W-:Y:S05]  /*2760*/  BRA `(.L_x_9173) ;  /* 0x0000000800f07947 */ /* 0x000fea0003800000 */
.L_x_9169:
        /* <DEDUP_REMOVED lines=8> */
.L_x_9177:
[----:B------:R-:W2:Y:S02]  /*27f0*/  LDG.E.U16 R0, desc[UR36][R2.64] ;  /* 0x0000002402007981 */ /* 0x000ea4000c1e1500 */
[----:B--2---:R-:W-:Y:S01]  /*2800*/  HADD2.F32 R0, -RZ, R0.H0_H0 ;  /* 0x20000000ff007230 */ /* 0x004fe20000004100 */
[----:B------:R-:W-:Y:S06]  /*2810*/  BRA `(.L_x_9173) ;  /* 0x0000000800c47947 */ /* 0x000fec0003800000 */
.L_x_9176:
        /* <DEDUP_REMOVED lines=8> */
.L_x_9179:
[----:B------:R-:W2:Y:S02]  /*28a0*/  LDG.E.U16 R0, desc[UR36][R2.64] ;  /* 0x0000002402007981 */ /* 0x000ea4000c1e1500 */
[----:B--2---:R-:W-:Y:S01]  /*28b0*/  HADD2.F32 R0, -RZ, R0.H0_H0 ;  /* 0x20000000ff007230 */ /* 0x004fe20000004100 */
[----:B------:R-:W-:Y:S06]  /*28c0*/  BRA `(.L_x_9173) ;  /* 0x0000000800987947 */ /* 0x000fec0003800000 */
.L_x_9178:
[----:B------:R-:W2:Y:S01]  /*28d0*/  LDG.E.64 R2, desc[UR36][R2.64] ;  /* 0x0000002402027981 */ /* 0x000ea2000c1e1b00 */
[----:B------:R-:W-:Y:S01]  /*28e0*/  UMOV UR4, 0xf0000000 ;  /* 0xf000000000047882 */ /* 0x000fe20000000000 */
[----:B------:R-:W-:Y:S01]  /*28f0*/  UMOV UR5, 0x380fffff ;  /* 0x380fffff00057882 */ /* 0x000fe20000000000 */
[----:B--2---:R-:W0:Y:S01]  /*2900*/  F2F.F32.F64 R0, R2 ;  /* 0x0000000200007310 */ /* 0x004e220000301000 */
[----:B------:R-:W-:-:S14]  /*2910*/  DSETP.GEU.AND P0, PT, |R2|, UR4, PT ;  /* 0x0000000402007e2a */ /* 0x000fdc000bf0e200 */
[----:B0-----:R-:W-:Y:S01]  /*2920*/  @!P0 FMUL R0, R0, 1.175494350822287508e-38 ;  /* 0x0080000000008820 */ /* 0x001fe20000400000 */
[----:B------:R-:W-:Y:S06]  /*2930*/  BRA `(.L_x_9173) ;  /* 0x00000008007c7947 */ /* 0x000fec0003800000 */
.L_x_9168:
        /* <DEDUP_REMOVED lines=12> */
.L_x_9182:
[----:B------:R-:W2:Y:S01]  /*2a00*/  LDG.E.64 R2, desc[UR36][R2.64] ;  /* 0x0000002402027981 */ /* 0x000ea2000c1e1b00 */
[----:B------:R-:W-:Y:S01]  /*2a10*/  UMOV UR4, 0xf0000000 ;  /* 0xf000000000047882 */ /* 0x000fe20000000000 */
[----:B------:R-:W-:Y:S01]  /*2a20*/  UMOV UR5, 0x380fffff ;  /* 0x380fffff00057882 */ /* 0x000fe20000000000 */
[----:B--2---:R-:W0:Y:S01]  /*2a30*/  F2F.F32.F64 R0, R2 ;  /* 0x0000000200007310 */ /* 0x004e220000301000 */
[----:B------:R-:W-:-:S14]  /*2a40*/  DSETP.GEU.AND P0, PT, |R2|, UR4, PT ;  /* 0x0000000402007e2a */ /* 0x000fdc000bf0e200 */
[----:B0-----:R-:W-:Y:S01]  /*2a50*/  @!P0 FMUL R0, R0, 1.175494350822287508e-38 ;  /* 0x0080000000008820 */ /* 0x001fe20000400000 */
[----:B------:R-:W-:Y:S06]  /*2a60*/  BRA `(.L_x_9173) ;  /* 0x0000000800307947 */ /* 0x000fec0003800000 */
.L_x_9181:
        /* <DEDUP_REMOVED lines=26> */
.L_x_9184:
        /* <DEDUP_REMOVED lines=13> */
.L_x_9183:
[----:B------:R-:W2:Y:S02]  /*2ce0*/  LDG.E.U16 R0, desc[UR36][R2.64] ;  /* 0x0000002402007981 */ /* 0x000ea4000c1e1500 */
[----:B--2---:R-:W-:Y:S01]  /*2cf0*/  IMAD.U32 R0, R0, 0x10000, RZ ;  /* 0x0001000000007824 */ /* 0x004fe200078e00ff */
[----:B------:R-:W-:Y:S06]  /*2d00*/  BRA `(.L_x_9173) ;  /* 0x0000000400887947 */ /* 0x000fec0003800000 */
.L_x_9180:
        /* <DEDUP_REMOVED lines=11> */
.L_x_9187:
        /* <DEDUP_REMOVED lines=20> */
.L_x_9189:
[----:B------:R-:W-:Y:S05]  /*2f00*/  BSYNC B0 ;  /* 0x0000000000007941 */ /* 0x000fea0003800000 */
.L_x_9188:
[----:B------:R-:W-:Y:S01]  /*2f10*/  LEA R3, R0, 0x3b800000, 0x17 ;  /* 0x3b80000000037811 */ /* 0x000fe200078eb8ff */
[----:B------:R-:W-:-:S05]  /*2f20*/  IMAD.SHL.U32 R0, R2, 0x100000, RZ ;  /* 0x0010000002007824 */ /* 0x000fca00078e00ff */
[----:B------:R-:W-:Y:S01]  /*2f30*/  LOP3.LUT R0, R3, R0, R4, 0xfe, !PT ;  /* 0x0000000003007212 */ /* 0x000fe200078efe04 */
[----:B------:R-:W-:Y:S06]  /*2f40*/  BRA `(.L_x_9173) ;  /* 0x0000000000f87947 */ /* 0x000fec0003800000 */
.L_x_9186:
        /* <DEDUP_REMOVED lines=20> */
.L_x_9191:
[----:B------:R-:W-:Y:S05]  /*3090*/  BSYNC B0 ;  /* 0x0000000000007941 */ /* 0x000fea0003800000 */
.L_x_9190:
[----:B------:R-:W-:Y:S01]  /*30a0*/  LEA R3, R0, 0x37800000, 0x17 ;  /* 0x3780000000037811 */ /* 0x000fe200078eb8ff */
[----:B------:R-:W-:-:S05]  /*30b0*/  IMAD.SHL.U32 R0, R2, 0x200000, RZ ;  /* 0x0020000002007824 */ /* 0x000fca00078e00ff */
[----:B------:R-:W-:Y:S01]  /*30c0*/  LOP3.LUT R0, R3, R0, R4, 0xfe, !PT ;  /* 0x0000000003007212 */ /* 0x000fe200078efe04 */
[----:B------:R-:W-:Y:S06]  /*30d0*/  BRA `(.L_x_9173) ;  /* 0x0000000000947947 */ /* 0x000fec0003800000 */
.L_x_9185:
        /* <DEDUP_REMOVED lines=14> */
.L_x_9172:
        /* <DEDUP_REMOVED lines=16> */
.L_x_9194:
[----:B------:R-:W-:Y:S01]  /*32c0*/  IMAD.MOV.U32 R0, RZ, RZ, RZ ;  /* 0x000000ffff007224 */ /* 0x000fe200078e00ff */
[----:B------:R-:W-:Y:S06]  /*32d0*/  BRA `(.L_x_9173) ;  /* 0x0000000000147947 */ /* 0x000fec0003800000 */
.L_x_9193:
[----:B------:R-:W2:Y:S02]  /*32e0*/  LDG.E.64 R2, desc[UR36][R2.64] ;  /* 0x0000002402027981 */ /* 0x000ea4000c1e1b00 */
[----:B--2---:R0:W1:Y:S01]  /*32f0*/  I2F.U64 R0, R2 ;  /* 0x0000000200007312 */ /* 0x0040620000301000 */
[----:B------:R-:W-:Y:S05]  /*3300*/  BRA `(.L_x_9173) ;  /* 0x0000000000087947 */ /* 0x000fea0003800000 */
.L_x_9192:
[----:B------:R-:W2:Y:S02]  /*3310*/  LDG.E R0, desc[UR36][R2.64] ;  /* 0x0000002402007981 */ /* 0x000ea4000c1e1900 */
[----:B--2---:R-:W-:-:S07]  /*3320*/  I2FP.F32.U32 R0, R0 ;  /* 0x0000000000007245 */ /* 0x004fce0000201000 */
.L_x_9173:
[----:B------:R-:W-:Y:S05]  /*3330*/  BSYNC B6 ;  /* 0x0000000000067941 */ /* 0x000fea0003800000 */
.L_x_9167:
[----:B------:R-:W0:Y:S02]  /*3340*/  LDC.U8 R4, c[0x0][0x491] ;  /* 0x00012440ff047b82 */ /* 0x000e240000000000 */
[----:B012345:R-:W-:Y:S02]  /*3350*/  FMNMX.FTZ R2, R0, R19, !PT ;  /* 0x0000001300027209 */ /* 0x03ffe40007810000 */
        /* <DEDUP_REMOVED lines=14> */
.L_x_9198:
[----:B------:R-:W0:Y:S02]  /*3440*/  F2I.S64.TRUNC R2, R2 ;  /* 0x0000000200027311 */ /* 0x000e24000020d900 */
[----:B0-----:R-:W-:-:S05]  /*3450*/  IMAD.MOV.U32 R5, RZ, RZ, R2 ;  /* 0x000000ffff057224 */ /* 0x001fca00078e0002 */
[----:B------:R0:W-:Y:S01]  /*3460*/  STG.E.U8 desc[UR36][R16.64], R5 ;  /* 0x0000000510007986 */ /* 0x0001e2000c101124 */
[----:B------:R-:W-:Y:S05]  /*3470*/  BRA `(.L_x_9200) ;  /* 0x0000000c00407947 */ /* 0x000fea0003800000 */
.L_x_9197:
        /* <DEDUP_REMOVED lines=9> */
.L_x_9202:
[----:B------:R-:W0:Y:S02]  /*3510*/  F2I.FTZ.TRUNC.NTZ R3, R2 ;  /* 0x0000000200037305 */ /* 0x000e24000021f100 */
[----:B0-----:R0:W-:Y:S01]  /*3520*/  STG.E desc[UR36][R16.64], R3 ;  /* 0x0000000310007986 */ /* 0x0011e2000c101924 */
[----:B------:R-:W-:Y:S05]  /*3530*/  BRA `(.L_x_9200) ;  /* 0x0000000c00107947 */ /* 0x000fea0003800000 */
.L_x_9201:
[----:B------:R-:W0:Y:S02]  /*3540*/  F2I.FTZ.TRUNC.NTZ R3, R2 ;  /* 0x0000000200037305 */ /* 0x000e24000021f100 */
[----:B0-----:R0:W-:Y:S01]  /*3550*/  STG.E.U16 desc[UR36][R16.64], R3 ;  /* 0x0000000310007986 */ /* 0x0011e2000c101524 */
[----:B------:R-:W-:Y:S05]  /*3560*/  BRA `(.L_x_9200) ;  /* 0x0000000c00047947 */ /* 0x000fea0003800000 */
.L_x_9196:
        /* <DEDUP_REMOVED lines=8> */
.L_x_9204:
[----:B------:R-:W-:-:S05]  /*35f0*/  F2FP.F16.F32.PACK_AB R2, RZ, R2 ;  /* 0x00000002ff02723e */ /* 0x000fca00000000ff */
[----:B------:R0:W-:Y:S01]  /*3600*/  STG.E.U16 desc[UR36][R16.64], R2 ;  /* 0x0000000210007986 */ /* 0x0001e2000c101524 */
[----:B------:R-:W-:Y:S05]  /*3610*/  BRA `(.L_x_9200) ;  /* 0x0000000800d87947 */ /* 0x000fea0003800000 */
.L_x_9203:
        /* <DEDUP_REMOVED lines=9> */
.L_x_9206:
[----:B------:R-:W-:-:S04]  /*36b0*/  F2FP.F16.F32.PACK_AB R3, RZ, R2 ;  /* 0x00000002ff03723e */ /* 0x000fc800000000ff */
[----:B------:R-:W-:-:S05]  /*36c0*/  PRMT R3, R3, 0x5410, RZ ;  /* 0x0000541003037816 */ /* 0x000fca00000000ff */
[----:B------:R2:W-:Y:S01]  /*36d0*/  STG.E desc[UR36][R16.64], R3 ;  /* 0x0000000310007986 */ /* 0x0005e2000c101924 */
[----:B------:R-:W-:Y:S05]  /*36e0*/  BRA `(.L_x_9200) ;  /* 0x0000000800a47947 */ /* 0x000fea0003800000 */
.L_x_9205:
[----:B------:R-:W-:-:S06]  /*36f0*/  FMUL.FTZ R2, R2, 1 ;  /* 0x3f80000002027820 */ /* 0x000fcc0000410000 */
[----:B------:R-:W0:Y:S02]  /*3700*/  F2F.F64.F32 R2, R2 ;  /* 0x0000000200027310 */ /* 0x000e240000201800 */
[----:B0-----:R4:W-:Y:S01]  /*3710*/  STG.E.64 desc[UR36][R16.64], R2 ;  /* 0x0000000210007986 */ /* 0x0019e2000c101b24 */
[----:B------:R-:W-:Y:S05]  /*3720*/  BRA `(.L_x_9200) ;  /* 0x0000000800947947 */ /* 0x000fea0003800000 */
.L_x_9195:
        /* <DEDUP_REMOVED lines=12> */
.L_x_9209:
[----:B------:R-:W-:Y:S01]  /*37f0*/  FMUL.FTZ R4, R2, 1 ;  /* 0x3f80000002047820 */ /* 0x000fe20000410000 */
[----:B------:R-:W-:-:S05]  /*3800*/  CS2R R6, SRZ ;  /* 0x0000000000067805 */ /* 0x000fca000001ff00 */
[----:B------:R-:W0:Y:S02]  /*3810*/  F2F.F64.F32 R4, R4 ;  /* 0x0000000400047310 */ /* 0x000e240000201800 */
[----:B0-----:R0:W-:Y:S01]  /*3820*/  STG.E.128 desc[UR36][R16.64], R4 ;  /* 0x0000000410007986 */ /* 0x0011e2000c101d24 */
[----:B------:R-:W-:Y:S05]  /*3830*/  BRA `(.L_x_9200) ;  /* 0x0000000800507947 */ /* 0x000fea0003800000 */
.L_x_9208:
        /* <DEDUP_REMOVED lines=20> */
.L_x_9213:
[----:B------:R-:W-:Y:S05]  /*3980*/  BSYNC B0 ;  /* 0x0000000000007941 */ /* 0x000fea0003800000 */
.L_x_9212:
[----:B------:R-:W-:-:S05]  /*3990*/  LOP3.LUT R5, R0, R5, RZ, 0xfc, !PT ;  /* 0x0000000500057212 */ /* 0x000fca00078efcff */
[----:B------:R0:W-:Y:S01]  /*39a0*/  STG.E.U8 desc[UR36][R16.64], R5 ;  /* 0x0000000510007986 */ /* 0x0001e2000c101124 */
[----:B------:R-:W-:Y:S05]  /*39b0*/  BRA `(.L_x_9200) ;  /* 0x0000000400f07947 */ /* 0x000fea0003800000 */
.L_x_9211:
        /* <DEDUP_REMOVED lines=12> */
.L_x_9215:
[----:B------:R-:W-:Y:S01]  /*3a80*/  IMAD.MOV.U32 R0, RZ, RZ, 0x7f ;  /* 0x0000007fff007424 */ /* 0x000fe200078e00ff */
[----:B------:R-:W-:-:S04]  /*3a90*/  ISETP.GT.U32.AND P0, PT, R4, 0x7f800000, PT ;  /* 0x7f8000000400780c */ /* 0x000fc80003f04070 */
[----:B------:R-:W-:-:S09]  /*3aa0*/  SEL R0, R0, 0x7c, P0 ;  /* 0x0000007c00007807 */ /* 0x000fd20000000000 */
.L_x_9216:
[----:B------:R-:W-:Y:S05]  /*3ab0*/  BSYNC B0 ;  /* 0x0000000000007941 */ /* 0x000fea0003800000 */
.L_x_9214:
[----:B------:R-:W-:-:S04]  /*3ac0*/  LOP3.LUT R2, R2, 0x80000000, RZ, 0xc0, !PT ;  /* 0x8000000002027812 */ /* 0x000fc800078ec0ff */
[----:B------:R-:W-:-:S04]  /*3ad0*/  SHF.R.U32.HI R3, RZ, 0x18, R2 ;  /* 0x00000018ff037819 */ /* 0x000fc80000011602 */
[----:B------:R-:W-:-:S05]  /*3ae0*/  LOP3.LUT R3, R0, R3, RZ, 0xfc, !PT ;  /* 0x0000000300037212 */ /* 0x000fca00078efcff */
[----:B------:R0:W-:Y:S01]  /*3af0*/  STG.E.U8 desc[UR36][R16.64], R3 ;  /* 0x0000000310007986 */ /* 0x0001e2000c101124 */
[----:B------:R-:W-:Y:S05]  /*3b00*/  BRA `(.L_x_9200) ;  /* 0x00000004009c7947 */ /* 0x000fea0003800000 */
.L_x_9210:
[----:B------:R-:W-:-:S05]  /*3b10*/  F2FP.BF16.F32.PACK_AB R2, RZ, R2 ;  /* 0x00000002ff02723e */ /* 0x000fca00000010ff */
[----:B------:R0:W-:Y:S01]  /*3b20*/  STG.E.U16 desc[UR36][R16.64], R2 ;  /* 0x0000000210007986 */ /* 0x0001e2000c101524 */
[----:B------:R-:W-:Y:S05]  /*3b30*/  BRA `(.L_x_9200) ;  /* 0x0000000400907947 */ /* 0x000fea0003800000 */
.L_x_9207:
        /* <DEDUP_REMOVED lines=11> */
.L_x_9219:
        /* <DEDUP_REMOVED lines=16> */
.L_x_9222:
[----:B------:R-:W-:-:S04]  /*3cf0*/  LOP3.LUT R2, R2, 0x80000000, RZ, 0xc0, !PT ;  /* 0x8000000002027812 */ /* 0x000fc800078ec0ff */
[----:B------:R-:W-:-:S04]  /*3d00*/  SHF.R.U32.HI R3, RZ, 0x18, R2 ;  /* 0x00000018ff037819 */ /* 0x000fc80000011602 */
[----:B------:R-:W-:-:S04]  /*3d10*/  LOP3.LUT R0, R0, R3, RZ, 0xfc, !PT ;  /* 0x0000000300007212 */ /* 0x000fc800078efcff */
[----:B------:R-:W-:-:S07]  /*3d20*/  PRMT R8, R0, 0x7610, R8 ;  /* 0x0000761000087816 */ /* 0x000fce0000000008 */
.L_x_9221:
[----:B------:R-:W-:Y:S05]  /*3d30*/  BSYNC B0 ;  /* 0x0000000000007941 */ /* 0x000fea0003800000 */
.L_x_9220:
[----:B------:R0:W-:Y:S01]  /*3d40*/  STG.E.U8 desc[UR36][R16.64], R8 ;  /* 0x0000000810007986 */ /* 0x0001e2000c101124 */
[----:B------:R-:W-:Y:S05]  /*3d50*/  BRA `(.L_x_9200) ;  /* 0x0000000400087947 */ /* 0x000fea0003800000 */
.L_x_9218:
        /* <DEDUP_REMOVED lines=16> */
.L_x_9225:
[----:B------:R-:W-:-:S04]  /*3e60*/  LOP3.LUT R2, R2, 0x80000000, RZ, 0xc0, !PT ;  /* 0x8000000002027812 */ /* 0x000fc800078ec0ff */
[----:B------:R-:W-:-:S04]  /*3e70*/  SHF.R.U32.HI R3, RZ, 0x18, R2 ;  /* 0x00000018ff037819 */ /* 0x000fc80000011602 */
[----:B------:R-:W-:-:S04]  /*3e80*/  LOP3.LUT R0, R0, R3, RZ, 0xfc, !PT ;  /* 0x0000000300007212 */ /* 0x000fc800078efcff */
[----:B------:R-:W-:-:S07]  /*3e90*/  PRMT R8, R0, 0x7610, R8 ;  /* 0x0000761000087816 */ /* 0x000fce0000000008 */
.L_x_9224:
[----:B------:R-:W-:Y:S05]  /*3ea0*/  BSYNC B0 ;  /* 0x0000000000007941 */ /* 0x000fea0003800000 */
.L_x_9223:
[----:B------:R0:W-:Y:S01]  /*3eb0*/  STG.E.U8 desc[UR36][R16.64], R8 ;  /* 0x0000000810007986 */ /* 0x0001e2000c101124 */
[----:B------:R-:W-:Y:S05]  /*3ec0*/  BRA `(.L_x_9200) ;  /* 0x0000000000ac7947 */ /* 0x000fea0003800000 */
.L_x_9217:
        /* <DEDUP_REMOVED lines=21> */
.L_x_9199:
        /* <DEDUP_REMOVED lines=16> */
.L_x_9228:
[----:B------:R-:W-:Y:S05]  /*4120*/  BRA `(.L_x_9200) ;  /* 0x0000000000147947 */ /* 0x000fea0003800000 */
.L_x_9227:
[----:B------:R-:W0:Y:S02]  /*4130*/  F2I.U64.TRUNC R2, R2 ;  /* 0x0000000200027311 */ /* 0x000e24000020d800 */
[----:B0-----:R0:W-:Y:S01]  /*4140*/  STG.E.64 desc[UR36][R16.64], R2 ;  /* 0x0000000210007986 */ /* 0x0011e2000c101b24 */
[----:B------:R-:W-:Y:S05]  /*4150*/  BRA `(.L_x_9200) ;  /* 0x0000000000087947 */ /* 0x000fea0003800000 */
.L_x_9226:
[----:B------:R-:W0:Y:S02]  /*4160*/  F2I.FTZ.U32.TRUNC.NTZ R3, R2 ;  /* 0x0000000200037305 */ /* 0x000e24000021f000 */
[----:B0-----:R0:W-:Y:S02]  /*4170*/  STG.E desc[UR36][R16.64], R3 ;  /* 0x0000000310007986 */ /* 0x0011e4000c101924 */
.L_x_9200:
[----:B------:R-:W-:-:S04]  /*4180*/  IMAD R18, R18, 0x200, R23 ;  /* 0x0000020012127824 */ /* 0x000fc800078e0217 */
[----:B------:R-:W-:-:S07]  /*4190*/  VIADD R19, R18, 0x80 ;  /* 0x0000008012137836 */ /* 0x000fce0000000000 */
.L_x_9137:
[----:B------:R-:W-:Y:S05]  /*41a0*/  BSYNC B7 ;  /* 0x0000000000077941 */ /* 0x000fea0003800000 */
.L_x_9136:
        /* <DEDUP_REMOVED lines=358> */
.L_x_9231:
        /* <DEDUP_REMOVED lines=22> */
.L_x_9236:
[----:B------:R-:W2:Y:S02]  /*5970*/  LDG.E.U8 R2, desc[UR36][R2.64] ;  /* 0x0000002402027981 */ /* 0x000ea4000c1e1100 */
[----:B--2---:R-:W-:Y:S01]  /*5980*/  I2FP.F32.U32 R22, R2 ;  /* 0x0000000200167245 */ /* 0x004fe20000201000 */
[----:B------:R-:W-:Y:S06]  /*5990*/  BRA `(.L_x_9238) ;  /* 0x0000000c002c7947 */ /* 0x000fec0003800000 */
.L_x_9235:
        /* <DEDUP_REMOVED lines=9> */
.L_x_9240:
[----:B------:R-:W2:Y:S02]  /*5a30*/  LDG.E R2, desc[UR36][R2.64] ;  /* 0x0000002402027981 */ /* 0x000ea4000c1e1900 */
[----:B--2---:R-:W-:Y:S01]  /*5a40*/  I2FP.F32.S32 R22, R2 ;  /* 0x0000000200167245 */ /* 0x004fe20000201400 */
[----:B------:R-:W-:Y:S06]  /*5a50*/  BRA `(.L_x_9238) ;  /* 0x0000000800fc7947 */ /* 0x000fec0003800000 */
.L_x_9239:
[----:B------:R-:W2:Y:S02]  /*5a60*/  LDG.E.U16 R2, desc[UR36][R2.64] ;  /* 0x0000002402027981 */ /* 0x000ea4000c1e1500 */
[----:B--2---:R0:W1:Y:S01]  /*5a70*/  I2F.S16 R22, R2 ;  /* 0x0000000200167306 */ /* 0x0040620000101400 */
[----:B------:R-:W-:Y:S05]  /*5a80*/  BRA `(.L_x_9238) ;  /* 0x0000000800f07947 */ /* 0x000fea0003800000 */
.L_x_9234:
        /* <DEDUP_REMOVED lines=8> */
.L_x_9242:
[----:B------:R-:W2:Y:S02]  /*5b10*/  LDG.E.U16 R2, desc[UR36][R2.64] ;  /* 0x0000002402027981 */ /* 0x000ea4000c1e1500 */
[----:B--2---:R-:W-:Y:S01]  /*5b20*/  HADD2.F32 R22, -RZ, R2.H0_H0 ;  /* 0x20000002ff167230 */ /* 0x004fe20000004100 */
[----:B------:R-:W-:Y:S06]  /*5b30*/  BRA `(.L_x_9238) ;  /* 0x0000000800c47947 */ /* 0x000fec0003800000 */
.L_x_9241:
        /* <DEDUP_REMOVED lines=8> */
.L_x_9244:
[----:B------:R-:W2:Y:S02]  /*5bc0*/  LDG.E.U16 R2, desc[UR36][R2.64] ;  /* 0x0000002402027981 */ /* 0x000ea4000c1e1500 */
[----:B--2---:R-:W-:Y:S01]  /*5bd0*/  HADD2.F32 R22, -RZ, R2.H0_H0 ;  /* 0x20000002ff167230 */ /* 0x004fe20000004100 */
[----:B------:R-:W-:Y:S06]  /*5be0*/  BRA `(.L_x_9238) ;  /* 0x0000000800987947 */ /* 0x000fec0003800000 */
.L_x_9243:
[----:B------:R-:W2:Y:S01]  /*5bf0*/  LDG.E.64 R2, desc[UR36][R2.64] ;  /* 0x0000002402027981 */ /* 0x000ea2000c1e1b00 */
[----:B------:R-:W-:Y:S01]  /*5c00*/  UMOV UR4, 0xf0000000 ;  /* 0xf000000000047882 */ /* 0x000fe20000000000 */
[----:B------:R-:W-:Y:S01]  /*5c10*/  UMOV UR5, 0x380fffff ;  /* 0x380fffff00057882 */ /* 0x000fe20000000000 */
[----:B--2---:R-:W0:Y:S01]  /*5c20*/  F2F.F32.F64 R22, R2 ;  /* 0x0000000200167310 */ /* 0x004e220000301000 */
[----:B------:R-:W-:-:S14]  /*5c30*/  DSETP.GEU.AND P0, PT, |R2|, UR4, PT ;  /* 0x0000000402007e2a */ /* 0x000fdc000bf0e200 */
[----:B0-----:R-:W-:Y:S01]  /*5c40*/  @!P0 FMUL R22, R22, 1.175494350822287508e-38 ;  /* 0x0080000016168820 */ /* 0x001fe20000400000 */
[----:B------:R-:W-:Y:S06]  /*5c50*/  BRA `(.L_x_9238) ;  /* 0x00000008007c7947 */ /* 0x000fec0003800000 */
.L_x_9233:
        /* <DEDUP_REMOVED lines=12> */
.L_x_9247:
[----:B------:R-:W2:Y:S01]  /*5d20*/  LDG.E.64 R2, desc[UR36][R2.64] ;  /* 0x0000002402027981 */ /* 0x000ea2000c1e1b00 */
[----:B------:R-:W-:Y:S01]  /*5d30*/  UMOV UR4, 0xf0000000 ;  /* 0xf000000000047882 */ /* 0x000fe20000000000 */
[----:B------:R-:W-:Y:S01]  /*5d40*/  UMOV UR5, 0x380fffff ;  /* 0x380fffff00057882 */ /* 0x000fe20000000000 */
[----:B--2---:R-:W0:Y:S01]  /*5d50*/  F2F.F32.F64 R22, R2 ;  /* 0x0000000200167310 */ /* 0x004e220000301000 */
[----:B------:R-:W-:-:S14]  /*5d60*/  DSETP.GEU.AND P0, PT, |R2|, UR4, PT ;  /* 0x0000000402007e2a */ /* 0x000fdc000bf0e200 */
[----:B0-----:R-:W-:Y:S01]  /*5d70*/  @!P0 FMUL R22, R22, 1.175494350822287508e-38 ;  /* 0x0080000016168820 */ /* 0x001fe20000400000 */
[----:B------:R-:W-:Y:S06]  /*5d80*/  BRA `(.L_x_9238) ;  /* 0x0000000800307947 */ /* 0x000fec0003800000 */
.L_x_9246:
        /* <DEDUP_REMOVED lines=26> */
.L_x_9249:
        /* <DEDUP_REMOVED lines=13> */
.L_x_9248:
[----:B------:R-:W2:Y:S02]  /*6000*/  LDG.E.U16 R2, desc[UR36][R2.64] ;  /* 0x0000002402027981 */ /* 0x000ea4000c1e1500 */
[----:B--2---:R-:W-:Y:S01]  /*6010*/  IMAD.U32 R22, R2, 0x10000, RZ ;  /* 0x0001000002167824 */ /* 0x004fe200078e00ff */
[----:B------:R-:W-:Y:S06]  /*6020*/  BRA `(.L_x_9238) ;  /* 0x0000000400887947 */ /* 0x000fec0003800000 */
.L_x_9245:
        /* <DEDUP_REMOVED lines=11> */
.L_x_9252:
        /* <DEDUP_REMOVED lines=20> */
.L_x_9254:
[----:B------:R-:W-:Y:S05]  /*6220*/  BSYNC B0 ;  /* 0x0000000000007941 */ /* 0x000fea0003800000 */
.L_x_9253:
[----:B------:R-:W-:Y:S01]  /*6230*/  IMAD.SHL.U32 R2, R2, 0x100000, RZ ;  /* 0x0010000002027824 */ /* 0x000fe200078e00ff */
[----:B------:R-:W-:-:S04]  /*6240*/  LEA R3, R0, 0x3b800000, 0x17 ;  /* 0x3b80000000037811 */ /* 0x000fc800078eb8ff */
[----:B------:R-:W-:Y:S01]  /*6250*/  LOP3.LUT R22, R3, R2, R22, 0xfe, !PT ;  /* 0x0000000203167212 */ /* 0x000fe200078efe16 */
[----:B------:R-:W-:Y:S06]  /*6260*/  BRA `(.L_x_9238) ;  /* 0x0000000000f87947 */ /* 0x000fec0003800000 */
.L_x_9251:
        /* <DEDUP_REMOVED lines=20> */
.L_x_9256:
[----:B------:R-:W-:Y:S05]  /*63b0*/  BSYNC B0 ;  /* 0x0000000000007941 */ /* 0x000fea0003800000 */
.L_x_9255:
[----:B------:R-:W-:Y:S01]  /*63c0*/  IMAD.SHL.U32 R2, R2, 0x200000, RZ ;  /* 0x0020000002027824 */ /* 0x000fe200078e00ff */
[----:B------:R-:W-:-:S04]  /*63d0*/  LEA R3, R0, 0x37800000, 0x17 ;  /* 0x3780000000037811 */ /* 0x000fc800078eb8ff */
[----:B------:R-:W-:Y:S01]  /*63e0*/  LOP3.LUT R22, R3, R2, R22, 0xfe, !PT ;  /* 0x0000000203167212 */ /* 0x000fe200078efe16 */
[----:B------:R-:W-:Y:S06]  /*63f0*/  BRA `(.L_x_9238) ;  /* 0x0000000000947947 */ /* 0x000fec0003800000 */
.L_x_9250:
        /* <DEDUP_REMOVED lines=14> */
.L_x_9237:
        /* <DEDUP_REMOVED lines=16> */
.L_x_9259:
[----:B------:R-:W-:Y:S01]  /*65e0*/  IMAD.MOV.U32 R22, RZ, RZ, RZ ;  /* 0x000000ffff167224 */ /* 0x000fe200078e00ff */
[----:B------:R-:W-:Y:S06]  /*65f0*/  BRA `(.L_x_9238) ;  /* 0x0000000000147947 */ /* 0x000fec0003800000 */
.L_x_9258:
[----:B------:R-:W2:Y:S02]  /*6600*/  LDG.E.64 R22, desc[UR36][R2.64] ;  /* 0x0000002402167981 */ /* 0x000ea4000c1e1b00 */
[----:B--2---:R0:W1:Y:S01]  /*6610*/  I2F.U64 R22, R22 ;  /* 0x0000001600167312 */ /* 0x0040620000301000 */
[----:B------:R-:W-:Y:S05]  /*6620*/  BRA `(.L_x_9238) ;  /* 0x0000000000087947 */ /* 0x000fea0003800000 */
.L_x_9257:
[----:B------:R-:W2:Y:S02]  /*6630*/  LDG.E R2, desc[UR36][R2.64] ;  /* 0x0000002402027981 */ /* 0x000ea4000c1e1900 */
[----:B--2---:R-:W-:-:S07]  /*6640*/  I2FP.F32.U32 R22, R2 ;  /* 0x0000000200167245 */ /* 0x004fce0000201000 */
.L_x_9238:
[----:B------:R-:W-:Y:S05]  /*6650*/  BSYNC B6 ;  /* 0x0000000000067941 */ /* 0x000fea0003800000 */
.L_x_9232:
        /* <DEDUP_REMOVED lines=19> */
.L_x_9264:
[----:B------:R-:W2:Y:S02]  /*6790*/  LDG.E.U8 R2, desc[UR36][R2.64] ;  /* 0x0000002402027981 */ /* 0x000ea4000c1e1100 */
[----:B--2---:R-:W-:Y:S01]  /*67a0*/  I2FP.F32.U32 R5, R2 ;  /* 0x0000000200057245 */ /* 0x004fe20000201000 */
[----:B------:R-:W-:Y:S06]  /*67b0*/  BRA `(.L_x_9266) ;  /* 0x0000000c002c7947 */ /* 0x000fec0003800000 */
.L_x_9263:
        /* <DEDUP_REMOVED lines=9> */
.L_x_9268:
[----:B------:R-:W2:Y:S02]  /*6850*/  LDG.E R2, desc[UR36][R2.64] ;  /* 0x0000002402027981 */ /* 0x000ea4000c1e1900 */
[----:B--2---:R-:W-:Y:S01]  /*6860*/  I2FP.F32.S32 R5, R2 ;  /* 0x0000000200057245 */ /* 0x004fe20000201400 */
[----:B------:R-:W-:Y:S06]  /*6870*/  BRA `(.L_x_9266) ;  /* 0x0000000800fc7947 */ /* 0x000fec0003800000 */
.L_x_9267:
[----:B------:R-:W2:Y:S02]  /*6880*/  LDG.E.U16 R2, desc[UR36][R2.64] ;  /* 0x0000002402027981 */ /* 0x000ea4000c1e1500 */
[----:B--2---:R0:W2:Y:S01]  /*6890*/  I2F.S16 R5, R2 ;  /* 0x0000000200057306 */ /* 0x0040a20000101400 */
[----:B------:R-:W-:Y:S05]  /*68a0*/  BRA `(.L_x_9266) ;  /* 0x0000000800f07947 */ /* 0x000fea0003800000 */
.L_x_9262:
        /* <DEDUP_REMOVED lines=8> */
.L_x_9270:
[----:B------:R-:W2:Y:S02]  /*6930*/  LDG.E.U16 R2, desc[UR36][R2.64] ;  /* 0x0000002402027981 */ /* 0x000ea4000c1e1500 */
[----:B--2---:R-:W-:Y:S01]  /*6940*/  HADD2.F32 R5, -RZ, R2.H0_H0 ;  /* 0x20000002ff057230 */ /* 0x004fe20000004100 */
[----:B------:R-:W-:Y:S06]  /*6950*/  BRA `(.L_x_9266) ;  /* 0x0000000800c47947 */ /* 0x000fec0003800000 */
.L_x_9269:
        /* <DEDUP_REMOVED lines=8> */
.L_x_9272:
[----:B------:R-:W2:Y:S02]  /*69e0*/  LDG.E.U16 R2, desc[UR36][R2.64] ;  /* 0x0000002402027981 */ /* 0x000ea4000c1e1500 */
[----:B--2---:R-:W-:Y:S01]  /*69f0*/  HADD2.F32 R5, -RZ, R2.H0_H0 ;  /* 0x20000002ff057230 */ /* 0x004fe20000004100 */
[----:B------:R-:W-:Y:S06]  /*6a00*/  BRA `(.L_x_9266) ;  /* 0x0000000800987947 */ /* 0x000fec0003800000 */
.L_x_9271:
[----:B------:R-:W2:Y:S01]  /*6a10*/  LDG.E.64 R2, desc[UR36][R2.64] ;  /* 0x0000002402027981 */ /* 0x000ea2000c1e1b00 */
[----:B------:R-:W-:Y:S01]  /*6a20*/  UMOV UR4, 0xf0000000 ;  /* 0xf000000000047882 */ /* 0x000fe20000000000 */
[----:B------:R-:W-:Y:S01]  /*6a30*/  UMOV UR5, 0x380fffff ;  /* 0x380fffff00057882 */ /* 0x000fe20000000000 */
[----:B--2---:R-:W0:Y:S01]  /*6a40*/  F2F.F32.F64 R5, R2 ;  /* 0x0000000200057310 */ /* 0x004e220000301000 */
[----:B------:R-:W-:-:S14]  /*6a50*/  DSETP.GEU.AND P0, PT, |R2|, UR4, PT ;  /* 0x0000000402007e2a */ /* 0x000fdc000bf0e200 */
[----:B0-----:R-:W-:Y:S01]  /*6a60*/  @!P0 FMUL R5, R5, 1.175494350822287508e-38 ;  /* 0x0080000005058820 */ /* 0x001fe20000400000 */
[----:B------:R-:W-:Y:S06]  /*6a70*/  BRA `(.L_x_9266) ;  /* 0x00000008007c7947 */ /* 0x000fec0003800000 */
.L_x_9261:
        /* <DEDUP_REMOVED lines=12> */
.L_x_9275:
[----:B------:R-:W2:Y:S01]  /*6b40*/  LDG.E.64 R2, desc[UR36][R2.64] ;  /* 0x0000002402027981 */ /* 0x000ea2000c1e1b00 */
[----:B------:R-:W-:Y:S01]  /*6b50*/  UMOV UR4, 0xf0000000 ;  /* 0xf000000000047882 */ /* 0x000fe20000000000 */
[----:B------:R-:W-:Y:S01]  /*6b60*/  UMOV UR5, 0x380fffff ;  /* 0x380fffff00057882 */ /* 0x000fe20000000000 */
[----:B--2---:R-:W0:Y:S01]  /*6b70*/  F2F.F32.F64 R5, R2 ;  /* 0x0000000200057310 */ /* 0x004e220000301000 */
[----:B------:R-:W-:-:S14]  /*6b80*/  DSETP.GEU.AND P0, PT, |R2|, UR4, PT ;  /* 0x0000000402007e2a */ /* 0x000fdc000bf0e200 */
[----:B0-----:R-:W-:Y:S01]  /*6b90*/  @!P0 FMUL R5, R5, 1.175494350822287508e-38 ;  /* 0x0080000005058820 */ /* 0x001fe20000400000 */
[----:B------:R-:W-:Y:S06]  /*6ba0*/  BRA `(.L_x_9266) ;  /* 0x0000000800307947 */ /* 0x000fec0003800000 */
.L_x_9274:
        /* <DEDUP_REMOVED lines=26> */
.L_x_9277:
        /* <DEDUP_REMOVED lines=13> */
.L_x_9276:
[----:B------:R-:W2:Y:S02]  /*6e20*/  LDG.E.U16 R2, desc[UR36][R2.64] ;  /* 0x0000002402027981 */ /* 0x000ea4000c1e1500 */
[----:B--2---:R-:W-:Y:S01]  /*6e30*/  IMAD.U32 R5, R2, 0x10000, RZ ;  /* 0x0001000002057824 */ /* 0x004fe200078e00ff */
[----:B------:R-:W-:Y:S06]  /*6e40*/  BRA `(.L_x_9266) ;  /* 0x0000000400887947 */ /* 0x000fec0003800000 */
.L_x_9273:
        /* <DEDUP_REMOVED lines=11> */
.L_x_9280:
        /* <DEDUP_REMOVED lines=20> */
.L_x_9282:
[----:B------:R-:W-:Y:S05]  /*7040*/  BSYNC B0 ;  /* 0x0000000000007941 */ /* 0x000fea0003800000 */
.L_x_9281:
[----:B------:R-:W-:Y:S01]  /*7050*/  IMAD.SHL.U32 R2, R2, 0x100000, RZ ;  /* 0x0010000002027824 */ /* 0x000fe200078e00ff */
[----:B------:R-:W-:-:S04]  /*7060*/  LEA R5, R0, 0x3b800000, 0x17 ;  /* 0x3b80000000057811 */ /* 0x000fc800078eb8ff */
[----:B------:R-:W-:Y:S01]  /*7070*/  LOP3.LUT R5, R5, R2, R4, 0xfe, !PT ;  /* 0x0000000205057212 */ /* 0x000fe200078efe04 */
[----:B------:R-:W-:Y:S06]  /*7080*/  BRA `(.L_x_9266) ;  /* 0x0000000000f87947 */ /* 0x000fec0003800000 */
.L_x_9279:
        /* <DEDUP_REMOVED lines=20> */
.L_x_9284:
[----:B------:R-:W-:Y:S05]  /*71d0*/  BSYNC B0 ;  /* 0x0000000000007941 */ /* 0x000fea0003800000 */
.L_x_9283:
[----:B------:R-:W-:Y:S01]  /*71e0*/  IMAD.SHL.U32 R2, R2, 0x200000, RZ ;  /* 0x0020000002027824 */ /* 0x000fe200078e00ff */
[----:B------:R-:W-:-:S04]  /*71f0*/  LEA R5, R0, 0x37800000, 0x17 ;  /* 0x3780000000057811 */ /* 0x000fc800078eb8ff */
[----:B------:R-:W-:Y:S01]  /*7200*/  LOP3.LUT R5, R5, R2, R4, 0xfe, !PT ;  /* 0x0000000205057212 */ /* 0x000fe200078efe04 */
[----:B------:R-:W-:Y:S06]  /*7210*/  BRA `(.L_x_9266) ;  /* 0x0000000000947947 */ /* 0x000fec0003800000 */
.L_x_9278:
        /* <DEDUP_REMOVED lines=14> */
.L_x_9265:
        /* <DEDUP_REMOVED lines=16> */
.L_x_9287:
[----:B------:R-:W-:Y:S01]  /*7400*/  IMAD.MOV.U32 R5, RZ, RZ, RZ ;  /* 0x000000ffff057224 */ /* 0x000fe200078e00ff */
[----:B------:R-:W-:Y:S06]  /*7410*/  BRA `(.L_x_9266) ;  /* 0x0000000000147947 */ /* 0x000fec0003800000 */
.L_x_9286:
[----:B------:R-:W2:Y:S02]  /*7420*/  LDG.E.64 R2, desc[UR36][R2.64] ;  /* 0x0000002402027981 */ /* 0x000ea4000c1e1b00 */
[----:B--2---:R0:W2:Y:S01]  /*7430*/  I2F.U64 R5, R2 ;  /* 0x0000000200057312 */ /* 0x0040a20000301000 */
[----:B------:R-:W-:Y:S05]  /*7440*/  BRA `(.L_x_9266) ;  /* 0x0000000000087947 */ /* 0x000fea0003800000 */
.L_x_9285:
[----:B------:R-:W2:Y:S02]  /*7450*/  LDG.E R2, desc[UR36][R2.64] ;  /* 0x0000002402027981 */ /* 0x000ea4000c1e1900 */
[----:B--2---:R-:W-:-:S07]  /*7460*/  I2FP.F32.U32 R5, R2 ;  /* 0x0000000200057245 */ /* 0x004fce0000201000 */
.L_x_9266:
[----:B------:R-:W-:Y:S05]  /*7470*/  BSYNC B6 ;  /* 0x0000000000067941 */ /* 0x000fea0003800000 */
.L_x_9260:
[----:B0---4-:R-:W0:Y:S01]  /*7480*/  LDC.U8 R2, c[0x0][0x491] ;  /* 0x00012440ff027b82 */ /* 0x011e220000000000 */
[----:B-123-5:R-:W-:Y:S02]  /*7490*/  FMNMX.FTZ R22, R5, R22, !PT ;  /* 0x0000001605167209 */ /* 0x02efe40007810000 */
        /* <DEDUP_REMOVED lines=14> */
.L_x_9291:
[----:B------:R-:W0:Y:S02]  /*7580*/  F2I.S64.TRUNC R22, R22 ;  /* 0x0000001600167311 */ /* 0x000e24000020d900 */
[----:B0-----:R-:W-:-:S05]  /*7590*/  IMAD.MOV.U32 R3, RZ, RZ, R22 ;  /* 0x000000ffff037224 */ /* 0x001fca00078e0016 */
[----:B------:R0:W-:Y:S01]  /*75a0*/  STG.E.U8 desc[UR36][R16.64], R3 ;  /* 0x0000000310007986 */ /* 0x0001e2000c101124 */
[----:B------:R-:W-:Y:S05]  /*75b0*/  BRA `(.L_x_9293) ;  /* 0x0000000c00407947 */ /* 0x000fea0003800000 */
.L_x_9290:
        /* <DEDUP_REMOVED lines=9> */
.L_x_9295:
[----:B------:R-:W0:Y:S02]  /*7650*/  F2I.FTZ.TRUNC.NTZ R3, R22 ;  /* 0x0000001600037305 */ /* 0x000e24000021f100 */
[----:B0-----:R0:W-:Y:S01]  /*7660*/  STG.E desc[UR36][R16.64], R3 ;  /* 0x0000000310007986 */ /* 0x0011e2000c101924 */
[----:B------:R-:W-:Y:S05]  /*7670*/  BRA `(.L_x_9293) ;  /* 0x0000000c00107947 */ /* 0x000fea0003800000 */
.L_x_9294:
[----:B------:R-:W0:Y:S02]  /*7680*/  F2I.FTZ.TRUNC.NTZ R3, R22 ;  /* 0x0000001600037305 */ /* 0x000e24000021f100 */
[----:B0-----:R0:W-:Y:S01]  /*7690*/  STG.E.U16 desc[UR36][R16.64], R3 ;  /* 0x0000000310007986 */ /* 0x0011e2000c101524 */
[----:B------:R-:W-:Y:S05]  /*76a0*/  BRA `(.L_x_9293) ;  /* 0x0000000c00047947 */ /* 0x000fea0003800000 */
.L_x_9289:
        /* <DEDUP_REMOVED lines=8> */
.L_x_9297:
[----:B------:R-:W-:-:S05]  /*7730*/  F2FP.F16.F32.PACK_AB R22, RZ, R22 ;  /* 0x00000016ff16723e */ /* 0x000fca00000000ff */
[----:B------:R0:W-:Y:S01]  /*7740*/  STG.E.U16 desc[UR36][R16.64], R22 ;  /* 0x0000001610007986 */ /* 0x0001e2000c101524 */
[----:B------:R-:W-:Y:S05]  /*7750*/  BRA `(.L_x_9293) ;  /* 0x0000000800d87947 */ /* 0x000fea0003800000 */
.L_x_9296:
        /* <DEDUP_REMOVED lines=9> */
.L_x_9299:
[----:B------:R-:W-:-:S04]  /*77f0*/  F2FP.F16.F32.PACK_AB R3, RZ, R22 ;  /* 0x00000016ff03723e */ /* 0x000fc800000000ff */
[----:B------:R-:W-:-:S05]  /*7800*/  PRMT R3, R3, 0x5410, RZ ;  /* 0x0000541003037816 */ /* 0x000fca00000000ff */
[----:B------:R0:W-:Y:S01]  /*7810*/  STG.E desc[UR36][R16.64], R3 ;  /* 0x0000000310007986 */ /* 0x0001e2000c101924 */
[----:B------:R-:W-:Y:S05]  /*7820*/  BRA `(.L_x_9293) ;  /* 0x0000000800a47947 */ /* 0x000fea0003800000 */
.L_x_9298:
[----:B------:R-:W-:-:S06]  /*7830*/  FMUL.FTZ R2, R22, 1 ;  /* 0x3f80000016027820 */ /* 0x000fcc0000410000 */
[----:B------:R-:W0:Y:S02]  /*7840*/  F2F.F64.F32 R2, R2 ;  /* 0x0000000200027310 */ /* 0x000e240000201800 */
[----:B0-----:R0:W-:Y:S01]  /*7850*/  STG.E.64 desc[UR36][R16.64], R2 ;  /* 0x0000000210007986 */ /* 0x0011e2000c101b24 */
[----:B------:R-:W-:Y:S05]  /*7860*/  BRA `(.L_x_9293) ;  /* 0x0000000800947947 */ /* 0x000fea0003800000 */
.L_x_9288:
        /* <DEDUP_REMOVED lines=12> */
.L_x_9302:
[----:B------:R-:W-:Y:S01]  /*7930*/  FMUL.FTZ R4, R22, 1 ;  /* 0x3f80000016047820 */ /* 0x000fe20000410000 */
[----:B------:R-:W-:-:S05]  /*7940*/  CS2R R6, SRZ ;  /* 0x0000000000067805 */ /* 0x000fca000001ff00 */
[----:B------:R-:W0:Y:S02]  /*7950*/  F2F.F64.F32 R4, R4 ;  /* 0x0000000400047310 */ /* 0x000e240000201800 */
[----:B0-----:R0:W-:Y:S01]  /*7960*/  STG.E.128 desc[UR36][R16.64], R4 ;  /* 0x0000000410007986 */ /* 0x0011e2000c101d24 */
[----:B------:R-:W-:Y:S05]  /*7970*/  BRA `(.L_x_9293) ;  /* 0x0000000800507947 */ /* 0x000fea0003800000 */
.L_x_9301:
        /* <DEDUP_REMOVED lines=20> */
.L_x_9306:
[----:B------:R-:W-:Y:S05]  /*7ac0*/  BSYNC B0 ;  /* 0x0000000000007941 */ /* 0x000fea0003800000 */
.L_x_9305:
[----:B------:R-:W-:-:S05]  /*7ad0*/  LOP3.LUT R5, R0, R5, RZ, 0xfc, !PT ;  /* 0x0000000500057212 */ /* 0x000fca00078efcff */
[----:B------:R0:W-:Y:S01]  /*7ae0*/  STG.E.U8 desc[UR36][R16.64], R5 ;  /* 0x0000000510007986 */ /* 0x0001e2000c101124 */
[----:B------:R-:W-:Y:S05]  /*7af0*/  BRA `(.L_x_9293) ;  /* 0x0000000400f07947 */ /* 0x000fea0003800000 */
.L_x_9304:
        /* <DEDUP_REMOVED lines=12> */
.L_x_9308:
[----:B------:R-:W-:Y:S01]  /*7bc0*/  IMAD.MOV.U32 R0, RZ, RZ, 0x7f ;  /* 0x0000007fff007424 */ /* 0x000fe200078e00ff */
[----:B------:R-:W-:-:S04]  /*7bd0*/  ISETP.GT.U32.AND P0, PT, R2, 0x7f800000, PT ;  /* 0x7f8000000200780c */ /* 0x000fc80003f04070 */
[----:B------:R-:W-:-:S09]  /*7be0*/  SEL R0, R0, 0x7c, P0 ;  /* 0x0000007c00007807 */ /* 0x000fd20000000000 */
.L_x_9309:
[----:B------:R-:W-:Y:S05]  /*7bf0*/  BSYNC B0 ;  /* 0x0000000000007941 */ /* 0x000fea0003800000 */
.L_x_9307:
[----:B------:R-:W-:-:S04]  /*7c00*/  LOP3.LUT R22, R22, 0x80000000, RZ, 0xc0, !PT ;  /* 0x8000000016167812 */ /* 0x000fc800078ec0ff */
[----:B------:R-:W-:-:S04]  /*7c10*/  SHF.R.U32.HI R3, RZ, 0x18, R22 ;  /* 0x00000018ff037819 */ /* 0x000fc80000011616 */
[----:B------:R-:W-:-:S05]  /*7c20*/  LOP3.LUT R3, R0, R3, RZ, 0xfc, !PT ;  /* 0x0000000300037212 */ /* 0x000fca00078efcff */
[----:B------:R0:W-:Y:S01]  /*7c30*/  STG.E.U8 desc[UR36][R16.64], R3 ;  /* 0x0000000310007986 */ /* 0x0001e2000c101124 */
[----:B------:R-:W-:Y:S05]  /*7c40*/  BRA `(.L_x_9293) ;  /* 0x00000004009c7947 */ /* 0x000fea0003800000 */
.L_x_9303:
[----:B------:R-:W-:-:S05]  /*7c50*/  F2FP.BF16.F32.PACK_AB R22, RZ, R22 ;  /* 0x00000016ff16723e */ /* 0x000fca00000010ff */
[----:B------:R0:W-:Y:S01]  /*7c60*/  STG.E.U16 desc[UR36][R16.64], R22 ;  /* 0x0000001610007986 */ /* 0x0001e2000c101524 */
[----:B------:R-:W-:Y:S05]  /*7c70*/  BRA `(.L_x_9293) ;  /* 0x0000000400907947 */ /* 0x000fea0003800000 */
.L_x_9300:
        /* <DEDUP_REMOVED lines=11> */
.L_x_9312:
        /* <DEDUP_REMOVED lines=16> */
.L_x_9315:
[----:B------:R-:W-:-:S04]  /*7e30*/  LOP3.LUT R22, R22, 0x80000000, RZ, 0xc0, !PT ;  /* 0x8000000016167812 */ /* 0x000fc800078ec0ff */
[----:B------:R-:W-:-:S04]  /*7e40*/  SHF.R.U32.HI R3, RZ, 0x18, R22 ;  /* 0x00000018ff037819 */ /* 0x000fc80000011616 */
[----:B------:R-:W-:-:S04]  /*7e50*/  LOP3.LUT R0, R0, R3, RZ, 0xfc, !PT ;  /* 0x0000000300007212 */ /* 0x000fc800078efcff */
[----:B------:R-:W-:-:S07]  /*7e60*/  PRMT R8, R0, 0x7610, R8 ;  /* 0x0000761000087816 */ /* 0x000fce0000000008 */
.L_x_9314:
[----:B------:R-:W-:Y:S05]  /*7e70*/  BSYNC B0 ;  /* 0x0000000000007941 */ /* 0x000fea0003800000 */
.L_x_9313:
[----:B------:R3:W-:Y:S01]  /*7e80*/  STG.E.U8 desc[UR36][R16.64], R8 ;  /* 0x0000000810007986 */ /* 0x0007e2000c101124 */
[----:B------:R-:W-:Y:S05]  /*7e90*/  BRA `(.L_x_9293) ;  /* 0x0000000400087947 */ /* 0x000fea0003800000 */
.L_x_9311:
        /* <DEDUP_REMOVED lines=16> */
.L_x_9318:
[----:B------:R-:W-:-:S04]  /*7fa0*/  LOP3.LUT R22, R22, 0x80000000, RZ, 0xc0, !PT ;  /* 0x8000000016167812 */ /* 0x000fc800078ec0ff */
[----:B------:R-:W-:-:S04]  /*7fb0*/  SHF.R.U32.HI R3, RZ, 0x18, R22 ;  /* 0x00000018ff037819 */ /* 0x000fc80000011616 */
[----:B------:R-:W-:-:S04]  /*7fc0*/  LOP3.LUT R0, R0, R3, RZ, 0xfc, !PT ;  /* 0x0000000300007212 */ /* 0x000fc800078efcff */
[----:B------:R-:W-:-:S07]  /*7fd0*/  PRMT R8, R0, 0x7610, R8 ;  /* 0x0000761000087816 */ /* 0x000fce0000000008 */
.L_x_9317:
[----:B------:R-:W-:Y:S05]  /*7fe0*/  BSYNC B0 ;  /* 0x0000000000007941 */ /* 0x000fea0003800000 */
.L_x_9316:
[----:B------:R0:W-:Y:S01]  /*7ff0*/  STG.E.U8 desc[UR36][R16.64], R8 ;  /* 0x0000000810007986 */ /* 0x0001e2000c101124 */
[----:B------:R-:W-:Y:S05]  /*8000*/  BRA `(.L_x_9293) ;  /* 0x0000000000ac7947 */ /* 0x000fea0003800000 */
.L_x_9310:
        /* <DEDUP_REMOVED lines=21> */
.L_x_9292:
        /* <DEDUP_REMOVED lines=16> */
.L_x_9321:
[----:B------:R-:W-:Y:S05]  /*8260*/  BRA `(.L_x_9293) ;  /* 0x0000000000147947 */ /* 0x000fea0003800000 */
.L_x_9320:
[----:B------:R-:W0:Y:S02]  /*8270*/  F2I.U64.TRUNC R22, R22 ;  /* 0x0000001600167311 */ /* 0x000e24000020d800 */
[----:B0-----:R2:W-:Y:S01]  /*8280*/  STG.E.64 desc[UR36][R16.64], R22 ;  /* 0x0000001610007986 */ /* 0x0015e2000c101b24 */
[----:B------:R-:W-:Y:S05]  /*8290*/  BRA `(.L_x_9293) ;  /* 0x0000000000087947 */ /* 0x000fea0003800000 */
.L_x_9319:
[----:B------:R-:W0:Y:S02]  /*82a0*/  F2I.FTZ.U32.TRUNC.NTZ R3, R22 ;  /* 0x0000001600037305 */ /* 0x000e24000021f000 */
[----:B0-----:R0:W-:Y:S02]  /*82b0*/  STG.E desc[UR36][R16.64], R3 ;  /* 0x0000000310007986 */ /* 0x0011e4000c101924 */
.L_x_9293:
[----:B------:R-:W-:-:S07]  /*82c0*/  VIADD R19, R19, 0x80 ;  /* 0x0000008013137836 */ /* 0x000fce0000000000 */
.L_x_9230:
[----:B------:R-:W-:Y:S05]  /*82d0*/  BSYNC B7 ;  /* 0x0000000000077941 */ /* 0x000fea0003800000 */
.L_x_9229:
        /* <DEDUP_REMOVED lines=358> */
.L_x_9324:
        /* <DEDUP_REMOVED lines=22> */
.L_x_9329:
[----:B------:R-:W2:Y:S02]  /*9aa0*/  LDG.E.U8 R2, desc[UR36][R2.64] ;  /* 0x0000002402027981 */ /* 0x000ea4000c1e1100 */
[----:B--2---:R-:W-:Y:S01]  /*9ab0*/  I2FP.F32.U32 R22, R2 ;  /* 0x0000000200167245 */ /* 0x004fe20000201000 */
[----:B------:R-:W-:Y:S06]  /*9ac0*/  BRA `(.L_x_9331) ;  /* 0x0000000c002c7947 */ /* 0x000fec0003800000 */
.L_x_9328:
        /* <DEDUP_REMOVED lines=9> */
.L_x_9333:
[----:B------:R-:W2:Y:S02]  /*9b60*/  LDG.E R2, desc[UR36][R2.64] ;  /* 0x0000002402027981 */ /* 0x000ea4000c1e1900 */
[----:B--2---:R-:W-:Y:S01]  /*9b70*/  I2FP.F32.S32 R22, R2 ;  /* 0x0000000200167245 */ /* 0x004fe20000201400 */
[----:B------:R-:W-:Y:S06]  /*9b80*/  BRA `(.L_x_9331) ;  /* 0x0000000800fc7947 */ /* 0x000fec0003800000 */
.L_x_9332:
[----:B------:R-:W2:Y:S02]  /*9b90*/  LDG.E.U16 R2, desc[UR36][R2.64] ;  /* 0x0000002402027981 */ /* 0x000ea4000c1e1500 */
[----:B--2---:R2:W3:Y:S01]  /*9ba0*/  I2F.S16 R22, R2 ;  /* 0x0000000200167306 */ /* 0x0044e20000101400 */
[----:B------:R-:W-:Y:S05]  /*9bb0*/  BRA `(.L_x_9331) ;  /* 0x0000000800f07947 */ /* 0x000fea0003800000 */
.L_x_9327:
        /* <DEDUP_REMOVED lines=8> */
.L_x_9335:
[----:B------:R-:W2:Y:S02]  /*9c40*/  LDG.E.U16 R2, desc[UR36][R2.64] ;  /* 0x0000002402027981 */ /* 0x000ea4000c1e1500 */
[----:B--2---:R-:W-:Y:S01]  /*9c50*/  HADD2.F32 R22, -RZ, R2.H0_H0 ;  /* 0x20000002ff167230 */ /* 0x004fe20000004100 */
[----:B------:R-:W-:Y:S06]  /*9c60*/  BRA `(.L_x_9331) ;  /* 0x0000000800c47947 */ /* 0x000fec0003800000 */
.L_x_9334:
        /* <DEDUP_REMOVED lines=8> */
.L_x_9337:
[----:B------:R-:W2:Y:S02]  /*9cf0*/  LDG.E.U16 R2, desc[UR36][R2.64] ;  /* 0x0000002402027981 */ /* 0x000ea4000c1e1500 */
[----:B--2---:R-:W-:Y:S01]  /*9d00*/  HADD2.F32 R22, -RZ, R2.H0_H0 ;  /* 0x20000002ff167230 */ /* 0x004fe20000004100 */
[----:B------:R-:W-:Y:S06]  /*9d10*/  BRA `(.L_x_9331) ;  /* 0x0000000800987947 */ /* 0x000fec0003800000 */
.L_x_9336:
[----:B------:R-:W2:Y:S01]  /*9d20*/  LDG.E.64 R2, desc[UR36][R2.64] ;  /* 0x0000002402027981 */ /* 0x000ea2000c1e1b00 */
[----:B------:R-:W-:Y:S01]  /*9d30*/  UMOV UR4, 0xf0000000 ;  /* 0xf000000000047882 */ /* 0x000fe20000000000 */
[----:B------:R-:W-:Y:S01]  /*9d40*/  UMOV UR5, 0x380fffff ;  /* 0x380fffff00057882 */ /* 0x000fe20000000000 */
[----:B--2---:R-:W0:Y:S01]  /*9d50*/  F2F.F32.F64 R22, R2 ;  /* 0x0000000200167310 */ /* 0x004e220000301000 */
[----:B------:R-:W-:-:S14]  /*9d60*/  DSETP.GEU.AND P0, PT, |R2|, UR4, PT ;  /* 0x0000000402007e2a */ /* 0x000fdc000bf0e200 */
[----:B0-----:R-:W-:Y:S01]  /*9d70*/  @!P0 FMUL R22, R22, 1.175494350822287508e-38 ;  /* 0x0080000016168820 */ /* 0x001fe20000400000 */
[----:B------:R-:W-:Y:S06]  /*9d80*/  BRA `(.L_x_9331) ;  /* 0x00000008007c7947 */ /* 0x000fec0003800000 */
.L_x_9326:
        /* <DEDUP_REMOVED lines=12> */
.L_x_9340:
[----:B------:R-:W2:Y:S01]  /*9e50*/  LDG.E.64 R2, desc[UR36][R2.64] ;  /* 0x0000002402027981 */ /* 0x000ea2000c1e1b00 */
[----:B------:R-:W-:Y:S01]  /*9e60*/  UMOV UR4, 0xf0000000 ;  /* 0xf000000000047882 */ /* 0x000fe20000000000 */
[----:B------:R-:W-:Y:S01]  /*9e70*/  UMOV UR5, 0x380fffff ;  /* 0x380fffff00057882 */ /* 0x000fe20000000000 */
[----:B--2---:R-:W0:Y:S01]  /*9e80*/  F2F.F32.F64 R22, R2 ;  /* 0x0000000200167310 */ /* 0x004e220000301000 */
[----:B------:R-:W-:-:S14]  /*9e90*/  DSETP.GEU.AND P0, PT, |R2|, UR4, PT ;  /* 0x0000000402007e2a */ /* 0x000fdc000bf0e200 */
[----:B0-----:R-:W-:Y:S01]  /*9ea0*/  @!P0 FMUL R22, R22, 1.175494350822287508e-38 ;  /* 0x0080000016168820 */ /* 0x001fe20000400000 */
[----:B------:R-:W-:Y:S06]  /*9eb0*/  BRA `(.L_x_9331) ;  /* 0x0000000800307947 */ /* 0x000fec0003800000 */
.L_x_9339:
        /* <DEDUP_REMOVED lines=26> */
.L_x_9342:
        /* <DEDUP_REMOVED lines=13> */
.L_x_9341:
[----:B------:R-:W2:Y:S02]  /*a130*/  LDG.E.U16 R2, desc[UR36][R2.64] ;  /* 0x0000002402027981 */ /* 0x000ea4000c1e1500 */
[----:B--2---:R-:W-:Y:S01]  /*a140*/  IMAD.U32 R22, R2, 0x10000, RZ ;  /* 0x0001000002167824 */ /* 0x004fe200078e00ff */
[----:B------:R-:W-:Y:S06]  /*a150*/  BRA `(.L_x_9331) ;  /* 0x0000000400887947 */ /* 0x000fec0003800000 */
.L_x_9338:
        /* <DEDUP_REMOVED lines=11> */
.L_x_9345:
        /* <DEDUP_REMOVED lines=20> */
.L_x_9347:
[----:B------:R-:W-:Y:S05]  /*a350*/  BSYNC B0 ;  /* 0x0000000000007941 */ /* 0x000fea0003800000 */
.L_x_9346:
[----:B------:R-:W-:Y:S01]  /*a360*/  IMAD.SHL.U32 R2, R2, 0x100000, RZ ;  /* 0x0010000002027824 */ /* 0x000fe200078e00ff */
[----:B------:R-:W-:-:S04]  /*a370*/  LEA R3, R0, 0x3b800000, 0x17 ;  /* 0x3b80000000037811 */ /* 0x000fc800078eb8ff */
[----:B------:R-:W-:Y:S01]  /*a380*/  LOP3.LUT R22, R3, R2, R22, 0xfe, !PT ;  /* 0x0000000203167212 */ /* 0x000fe200078efe16 */
[----:B------:R-:W-:Y:S06]  /*a390*/  BRA `(.L_x_9331) ;  /* 0x0000000000f87947 */ /* 0x000fec0003800000 */
.L_x_9344:
        /* <DEDUP_REMOVED lines=20> */
.L_x_9349:
[----:B------:R-:W-:Y:S05]  /*a4e0*/  BSYNC B0 ;  /* 0x0000000000007941 */ /* 0x000fea0003800000 */
.L_x_9348:
[----:B------:R-:W-:Y:S01]  /*a4f0*/  IMAD.SHL.U32 R2, R2, 0x200000, RZ ;  /* 0x0020000002027824 */ /* 0x000fe200078e00ff */
[----:B------:R-:W-:-:S04]  /*a500*/  LEA R3, R0, 0x37800000, 0x17 ;  /* 0x3780000000037811 */ /* 0x000fc800078eb8ff */
[----:B------:R-:W-:Y:S01]  /*a510*/  LOP3.LUT R22, R3, R2, R22, 0xfe, !PT ;  /* 0x0000000203167212 */ /* 0x000fe200078efe16 */
[----:B------:R-:W-:Y:S06]  /*a520*/  BRA `(.L_x_9331) ;  /* 0x0000000000947947 */ /* 0x000fec0003800000 */
.L_x_9343:
        /* <DEDUP_REMOVED lines=14> */
.L_x_9330:
        /* <DEDUP_REMOVED lines=16> */
.L_x_9352:
[----:B------:R-:W-:Y:S01]  /*a710*/  IMAD.MOV.U32 R22, RZ, RZ, RZ ;  /* 0x000000ffff167224 */ /* 0x000fe200078e00ff */
[----:B------:R-:W-:Y:S06]  /*a720*/  BRA `(.L_x_9331) ;  /* 0x0000000000147947 */ /* 0x000fec0003800000 */
.L_x_9351:
[----:B------:R-:W2:Y:S02]  /*a730*/  LDG.E.64 R22, desc[UR36][R2.64] ;  /* 0x0000002402167981 */ /* 0x000ea4000c1e1b00 */
[----:B--2---:R0:W1:Y:S01]  /*a740*/  I2F.U64 R22, R22 ;  /* 0x0000001600167312 */ /* 0x0040620000301000 */
[----:B------:R-:W-:Y:S05]  /*a750*/  BRA `(.L_x_9331) ;  /* 0x0000000000087947 */ /* 0x000fea0003800000 */
.L_x_9350:
[----:B------:R-:W2:Y:S02]  /*a760*/  LDG.E R2, desc[UR36][R2.64] ;  /* 0x0000002402027981 */ /* 0x000ea4000c1e1900 */
[----:B--2---:R-:W-:-:S07]  /*a770*/  I2FP.F32.U32 R22, R2 ;  /* 0x0000000200167245 */ /* 0x004fce0000201000 */
.L_x_9331:
[----:B------:R-:W-:Y:S05]  /*a780*/  BSYNC B6 ;  /* 0x0000000000067941 */ /* 0x000fea0003800000 */
.L_x_9325:
        /* <DEDUP_REMOVED lines=19> */
.L_x_9357:
[----:B------:R-:W2:Y:S02]  /*a8c0*/  LDG.E.U8 R2, desc[UR36][R2.64] ;  /* 0x0000002402027981 */ /* 0x000ea4000c1e1100 */
[----:B--2---:R-:W-:Y:S01]  /*a8d0*/  I2FP.F32.U32 R5, R2 ;  /* 0x0000000200057245 */ /* 0x004fe20000201000 */
[----:B------:R-:W-:Y:S06]  /*a8e0*/  BRA `(.L_x_9359) ;  /* 0x0000000c002c7947 */ /* 0x000fec0003800000 */
.L_x_9356:
        /* <DEDUP_REMOVED lines=9> */
.L_x_9361:
[----:B------:R-:W2:Y:S02]  /*a980*/  LDG.E R2, desc[UR36][R2.64] ;  /* 0x0000002402027981 */ /* 0x000ea4000c1e1900 */
[----:B--2---:R-:W-:Y:S01]  /*a990*/  I2FP.F32.S32 R5, R2 ;  /* 0x0000000200057245 */ /* 0x004fe20000201400 */
[----:B------:R-:W-:Y:S06]  /*a9a0*/  BRA `(.L_x_9359) ;  /* 0x0000000800fc7947 */ /* 0x000fec0003800000 */
.L_x_9360:
[----:B------:R-:W2:Y:S02]  /*a9b0*/  LDG.E.U16 R2, desc[UR36][R2.64] ;  /* 0x0000002402027981 */ /* 0x000ea4000c1e1500 */
[----:B--2---:R0:W2:Y:S01]  /*a9c0*/  I2F.S16 R5, R2 ;  /* 0x0000000200057306 */ /* 0x0040a20000101400 */
[----:B------:R-:W-:Y:S05]  /*a9d0*/  BRA `(.L_x_9359) ;  /* 0x0000000800f07947 */ /* 0x000fea0003800000 */
.L_x_9355:
        /* <DEDUP_REMOVED lines=8> */
.L_x_9363:
[----:B------:R-:W2:Y:S02]  /*aa60*/  LDG.E.U16 R2, desc[UR36][R2.64] ;  /* 0x0000002402027981 */ /* 0x000ea4000c1e1500 */
[----:B--2---:R-:W-:Y:S01]  /*aa70*/  HADD2.F32 R5, -RZ, R2.H0_H0 ;  /* 0x20000002ff057230 */ /* 0x004fe20000004100 */
[----:B------:R-:W-:Y:S06]  /*aa80*/  BRA `(.L_x_9359) ;  /* 0x0000000800c47947 */ /* 0x000fec0003800000 */
.L_x_9362:
        /* <DEDUP_REMOVED lines=8> */
.L_x_9365:
[----:B------:R-:W2:Y:S02]  /*ab10*/  LDG.E.U16 R2, desc[UR36][R2.64] ;  /* 0x0000002402027981 */ /* 0x000ea4000c1e1500 */
[----:B--2---:R-:W-:Y:S01]  /*ab20*/  HADD2.F32 R5, -RZ, R2.H0_H0 ;  /* 0x20000002ff057230 */ /* 0x004fe20000004100 */
[----:B------:R-:W-:Y:S06]  /*ab30*/  BRA `(.L_x_9359) ;  /* 0x0000000800987947 */ /* 0x000fec0003800000 */
.L_x_9364:
[----:B------:R-:W2:Y:S01]  /*ab40*/  LDG.E.64 R2, desc[UR36][R2.64] ;  /* 0x0000002402027981 */ /* 0x000ea2000c1e1b00 */
[----:B------:R-:W-:Y:S01]  /*ab50*/  UMOV UR4, 0xf0000000 ;  /* 0xf000000000047882 */ /* 0x000fe20000000000 */
[----:B------:R-:W-:Y:S01]  /*ab60*/  UMOV UR5, 0x380fffff ;  /* 0x380fffff00057882 */ /* 0x000fe20000000000 */
[----:B--2---:R-:W0:Y:S01]  /*ab70*/  F2F.F32.F64 R5, R2 ;  /* 0x0000000200057310 */ /* 0x004e220000301000 */
[----:B------:R-:W-:-:S14]  /*ab80*/  DSETP.GEU.AND P0, PT, |R2|, UR4, PT ;  /* 0x0000000402007e2a */ /* 0x000fdc000bf0e200 */
[----:B0-----:R-:W-:Y:S01]  /*ab90*/  @!P0 FMUL R5, R5, 1.175494350822287508e-38 ;  /* 0x0080000005058820 */ /* 0x001fe20000400000 */
[----:B------:R-:W-:Y:S06]  /*aba0*/  BRA `(.L_x_9359) ;  /* 0x00000008007c7947 */ /* 0x000fec0003800000 */
.L_x_9354:
        /* <DEDUP_REMOVED lines=12> */
.L_x_9368:
[----:B------:R-:W2:Y:S01]  /*ac70*/  LDG.E.64 R2, desc[UR36][R2.64] ;  /* 0x0000002402027981 */ /* 0x000ea2000c1e1b00 */
[----:B------:R-:W-:Y:S01]  /*ac80*/  UMOV UR4, 0xf0000000 ;  /* 0xf000000000047882 */ /* 0x000fe20000000000 */
[----:B------:R-:W-:Y:S01]  /*ac90*/  UMOV UR5, 0x380fffff ;  /* 0x380fffff00057882 */ /* 0x000fe20000000000 */
[----:B--2---:R-:W0:Y:S01]  /*aca0*/  F2F.F32.F64 R5, R2 ;  /* 0x0000000200057310 */ /* 0x004e220000301000 */
[----:B------:R-:W-:-:S14]  /*acb0*/  DSETP.GEU.AND P0, PT, |R2|, UR4, PT ;  /* 0x0000000402007e2a */ /* 0x000fdc000bf0e200 */
[----:B0-----:R-:W-:Y:S01]  /*acc0*/  @!P0 FMUL R5, R5, 1.175494350822287508e-38 ;  /* 0x0080000005058820 */ /* 0x001fe20000400000 */
[----:B------:R-:W-:Y:S06]  /*acd0*/  BRA `(.L_x_9359) ;  /* 0x0000000800307947 */ /* 0x000fec0003800000 */
.L_x_9367:
        /* <DEDUP_REMOVED lines=26> */
.L_x_9370:
        /* <DEDUP_REMOVED lines=13> */
.L_x_9369:
[----:B------:R-:W2:Y:S02]  /*af50*/  LDG.E.U16 R2, desc[UR36][R2.64] ;  /* 0x0000002402027981 */ /* 0x000ea4000c1e1500 */
[----:B--2---:R-:W-:Y:S01]  /*af60*/  IMAD.U32 R5, R2, 0x10000, RZ ;  /* 0x0001000002057824 */ /* 0x004fe200078e00ff */
[----:B------:R-:W-:Y:S06]  /*af70*/  BRA `(.L_x_9359) ;  /* 0x0000000400887947 */ /* 0x000fec0003800000 */
.L_x_9366:
        /* <DEDUP_REMOVED lines=11> */
.L_x_9373:
        /* <DEDUP_REMOVED lines=20> */
.L_x_9375:
[----:B------:R-:W-:Y:S05]  /*b170*/  BSYNC B0 ;  /* 0x0000000000007941 */ /* 0x000fea0003800000 */
.L_x_9374:
[----:B------:R-:W-:Y:S01]  /*b180*/  IMAD.SHL.U32 R2, R2, 0x100000, RZ ;  /* 0x0010000002027824 */ /* 0x000fe200078e00ff */
[----:B------:R-:W-:-:S04]  /*b190*/  LEA R5, R0, 0x3b800000, 0x17 ;  /* 0x3b80000000057811 */ /* 0x000fc800078eb8ff */
[----:B------:R-:W-:Y:S01]  /*b1a0*/  LOP3.LUT R5, R5, R2, R4, 0xfe, !PT ;  /* 0x0000000205057212 */ /* 0x000fe200078efe04 */
[----:B------:R-:W-:Y:S06]  /*b1b0*/  BRA `(.L_x_9359) ;  /* 0x0000000000f87947 */ /* 0x000fec0003800000 */
.L_x_9372:
        /* <DEDUP_REMOVED lines=20> */
.L_x_9377:
[----:B------:R-:W-:Y:S05]  /*b300*/  BSYNC B0 ;  /* 0x0000000000007941 */ /* 0x000fea0003800000 */
.L_x_9376:
[----:B------:R-:W-:Y:S01]  /*b310*/  IMAD.SHL.U32 R2, R2, 0x200000, RZ ;  /* 0x0020000002027824 */ /* 0x000fe200078e00ff */
[----:B------:R-:W-:-:S04]  /*b320*/  LEA R5, R0, 0x37800000, 0x17 ;  /* 0x3780000000057811 */ /* 0x000fc800078eb8ff */
[----:B------:R-:W-:Y:S01]  /*b330*/  LOP3.LUT R5, R5, R2, R4, 0xfe, !PT ;  /* 0x0000000205057212 */ /* 0x000fe200078efe04 */
[----:B------:R-:W-:Y:S06]  /*b340*/  BRA `(.L_x_9359) ;  /* 0x0000000000947947 */ /* 0x000fec0003800000 */
.L_x_9371:
        /* <DEDUP_REMOVED lines=14> */
.L_x_9358:
        /* <DEDUP_REMOVED lines=16> */
.L_x_9380:
[----:B------:R-:W-:Y:S01]  /*b530*/  IMAD.MOV.U32 R5, RZ, RZ, RZ ;  /* 0x000000ffff057224 */ /* 0x000fe200078e00ff */
[----:B------:R-:W-:Y:S06]  /*b540*/  BRA `(.L_x_9359) ;  /* 0x0000000000147947 */ /* 0x000fec0003800000 */
.L_x_9379:
[----:B------:R-:W2:Y:S02]  /*b550*/  LDG.E.64 R2, desc[UR36][R2.64] ;  /* 0x0000002402027981 */ /* 0x000ea4000c1e1b00 */
[----:B--2---:R0:W2:Y:S01]  /*b560*/  I2F.U64 R5, R2 ;  /* 0x0000000200057312 */ /* 0x0040a20000301000 */
[----:B------:R-:W-:Y:S05]  /*b570*/  BRA `(.L_x_9359) ;  /* 0x0000000000087947 */ /* 0x000fea0003800000 */
.L_x_9378:
[----:B------:R-:W2:Y:S02]  /*b580*/  LDG.E R2, desc[UR36][R2.64] ;  /* 0x0000002402027981 */ /* 0x000ea4000c1e1900 */
[----:B--2---:R-:W-:-:S07]  /*b590*/  I2FP.F32.U32 R5, R2 ;  /* 0x0000000200057245 */ /* 0x004fce0000201000 */
.L_x_9359:
[----:B------:R-:W-:Y:S05]  /*b5a0*/  BSYNC B6 ;  /* 0x0000000000067941 */ /* 0x000fea0003800000 */
.L_x_9353:
        /* <DEDUP_REMOVED lines=16> */
.L_x_9384:
[----:B------:R-:W0:Y:S02]  /*b6b0*/  F2I.S64.TRUNC R22, R22 ;  /* 0x0000001600167311 */ /* 0x000e24000020d900 */
[----:B0-----:R-:W-:-:S05]  /*b6c0*/  IMAD.MOV.U32 R3, RZ, RZ, R22 ;  /* 0x000000ffff037224 */ /* 0x001fca00078e0016 */
[----:B------:R0:W-:Y:S01]  /*b6d0*/  STG.E.U8 desc[UR36][R16.64], R3 ;  /* 0x0000000310007986 */ /* 0x0001e2000c101124 */
[----:B------:R-:W-:Y:S05]  /*b6e0*/  BRA `(.L_x_9386) ;  /* 0x0000000c00407947 */ /* 0x000fea0003800000 */
.L_x_9383:
        /* <DEDUP_REMOVED lines=9> */
.L_x_9388:
[----:B------:R-:W0:Y:S02]  /*b780*/  F2I.FTZ.TRUNC.NTZ R3, R22 ;  /* 0x0000001600037305 */ /* 0x000e24000021f100 */
[----:B0-----:R0:W-:Y:S01]  /*b790*/  STG.E desc[UR36][R16.64], R3 ;  /* 0x0000000310007986 */ /* 0x0011e2000c101924 */
[----:B------:R-:W-:Y:S05]  /*b7a0*/  BRA `(.L_x_9386) ;  /* 0x0000000c00107947 */ /* 0x000fea0003800000 */
.L_x_9387:
[----:B------:R-:W0:Y:S02]  /*b7b0*/  F2I.FTZ.TRUNC.NTZ R3, R22 ;  /* 0x0000001600037305 */ /* 0x000e24000021f100 */
[----:B0-----:R0:W-:Y:S01]  /*b7c0*/  STG.E.U16 desc[UR36][R16.64], R3 ;  /* 0x0000000310007986 */ /* 0x0011e2000c101524 */
[----:B------:R-:W-:Y:S05]  /*b7d0*/  BRA `(.L_x_9386) ;  /* 0x0000000c00047947 */ /* 0x000fea0003800000 */
.L_x_9382:
        /* <DEDUP_REMOVED lines=8> */
.L_x_9390:
[----:B------:R-:W-:-:S05]  /*b860*/  F2FP.F16.F32.PACK_AB R22, RZ, R22 ;  /* 0x00000016ff16723e */ /* 0x000fca00000000ff */
[----:B------:R0:W-:Y:S01]  /*b870*/  STG.E.U16 desc[UR36][R16.64], R22 ;  /* 0x0000001610007986 */ /* 0x0001e2000c101524 */
[----:B------:R-:W-:Y:S05]  /*b880*/  BRA `(.L_x_9386) ;  /* 0x0000000800d87947 */ /* 0x000fea0003800000 */
.L_x_9389:
        /* <DEDUP_REMOVED lines=9> */
.L_x_9392:
[----:B------:R-:W-:-:S04]  /*b920*/  F2FP.F16.F32.PACK_AB R3, RZ, R22 ;  /* 0x00000016ff03723e */ /* 0x000fc800000000ff */
[----:B------:R-:W-:-:S05]  /*b930*/  PRMT R3, R3, 0x5410, RZ ;  /* 0x0000541003037816 */ /* 0x000fca00000000ff */
[----:B------:R2:W-:Y:S01]  /*b940*/  STG.E desc[UR36][R16.64], R3 ;  /* 0x0000000310007986 */ /* 0x0005e2000c101924 */
[----:B------:R-:W-:Y:S05]  /*b950*/  BRA `(.L_x_9386) ;  /* 0x0000000800a47947 */ /* 0x000fea0003800000 */
.L_x_9391:
[----:B------:R-:W-:-:S06]  /*b960*/  FMUL.FTZ R2, R22, 1 ;  /* 0x3f80000016027820 */ /* 0x000fcc0000410000 */
[----:B------:R-:W0:Y:S02]  /*b970*/  F2F.F64.F32 R2, R2 ;  /* 0x0000000200027310 */ /* 0x000e240000201800 */
[----:B0-----:R4:W-:Y:S01]  /*b980*/  STG.E.64 desc[UR36][R16.64], R2 ;  /* 0x0000000210007986 */ /* 0x0019e2000c101b24 */
[----:B------:R-:W-:Y:S05]  /*b990*/  BRA `(.L_x_9386) ;  /* 0x0000000800947947 */ /* 0x000fea0003800000 */
.L_x_9381:
        /* <DEDUP_REMOVED lines=12> */
.L_x_9395:
[----:B------:R-:W-:Y:S01]  /*ba60*/  FMUL.FTZ R4, R22, 1 ;  /* 0x3f80000016047820 */ /* 0x000fe20000410000 */
[----:B------:R-:W-:-:S05]  /*ba70*/  CS2R R6, SRZ ;  /* 0x0000000000067805 */ /* 0x000fca000001ff00 */
[----:B------:R-:W0:Y:S02]  /*ba80*/  F2F.F64.F32 R4, R4 ;  /* 0x0000000400047310 */ /* 0x000e240000201800 */
[----:B0-----:R0:W-:Y:S01]  /*ba90*/  STG.E.128 desc[UR36][R16.64], R4 ;  /* 0x0000000410007986 */ /* 0x0011e2000c101d24 */
[----:B------:R-:W-:Y:S05]  /*baa0*/  BRA `(.L_x_9386) ;  /* 0x0000000800507947 */ /* 0x000fea0003800000 */
.L_x_9394:
        /* <DEDUP_REMOVED lines=20> */
.L_x_9399:
[----:B------:R-:W-:Y:S05]  /*bbf0*/  BSYNC B0 ;  /* 0x0000000000007941 */ /* 0x000fea0003800000 */
.L_x_9398:
[----:B------:R-:W-:-:S05]  /*bc00*/  LOP3.LUT R5, R0, R5, RZ, 0xfc, !PT ;  /* 0x0000000500057212 */ /* 0x000fca00078efcff */
[----:B------:R0:W-:Y:S01]  /*bc10*/  STG.E.U8 desc[UR36][R16.64], R5 ;  /* 0x0000000510007986 */ /* 0x0001e2000c101124 */
[----:B------:R-:W-:Y:S05]  /*bc20*/  BRA `(.L_x_9386) ;  /* 0x0000000400f07947 */ /* 0x000fea0003800000 */
.L_x_9397:
        /* <DEDUP_REMOVED lines=12> */
.L_x_9401:
[----:B------:R-:W-:Y:S01]  /*bcf0*/  IMAD.MOV.U32 R0, RZ, RZ, 0x7f ;  /* 0x0000007fff007424 */ /* 0x000fe200078e00ff */
[----:B------:R-:W-:-:S04]  /*bd00*/  ISETP.GT.U32.AND P0, PT, R2, 0x7f800000, PT ;  /* 0x7f8000000200780c */ /* 0x000fc80003f04070 */
[----:B------:R-:W-:-:S09]  /*bd10*/  SEL R0, R0, 0x7c, P0 ;  /* 0x0000007c00007807 */ /* 0x000fd20000000000 */
.L_x_9402:
[----:B------:R-:W-:Y:S05]  /*bd20*/  BSYNC B0 ;  /* 0x0000000000007941 */ /* 0x000fea0003800000 */
.L_x_9400:
[----:B------:R-:W-:-:S04]  /*bd30*/  LOP3.LUT R22, R22, 0x80000000, RZ, 0xc0, !PT ;  /* 0x8000000016167812 */ /* 0x000fc800078ec0ff */
[----:B------:R-:W-:-:S04]  /*bd40*/  SHF.R.U32.HI R3, RZ, 0x18, R22 ;  /* 0x00000018ff037819 */ /* 0x000fc80000011616 */
[----:B------:R-:W-:-:S05]  /*bd50*/  LOP3.LUT R3, R0, R3, RZ, 0xfc, !PT ;  /* 0x0000000300037212 */ /* 0x000fca00078efcff */
[----:B------:R0:W-:Y:S01]  /*bd60*/  STG.E.U8 desc[UR36][R16.64], R3 ;  /* 0x0000000310007986 */ /* 0x0001e2000c101124 */
[----:B------:R-:W-:Y:S05]  /*bd70*/  BRA `(.L_x_9386) ;  /* 0x00000004009c7947 */ /* 0x000fea0003800000 */
.L_x_9396:
[----:B------:R-:W-:-:S05]  /*bd80*/  F2FP.BF16.F32.PACK_AB R22, RZ, R22 ;  /* 0x00000016ff16723e */ /* 0x000fca00000010ff */
[----:B------:R0:W-:Y:S01]  /*bd90*/  STG.E.U16 desc[UR36][R16.64], R22 ;  /* 0x0000001610007986 */ /* 0x0001e2000c101524 */
[----:B------:R-:W-:Y:S05]  /*bda0*/  BRA `(.L_x_9386) ;  /* 0x0000000400907947 */ /* 0x000fea0003800000 */
.L_x_9393:
        /* <DEDUP_REMOVED lines=11> */
.L_x_9405:
        /* <DEDUP_REMOVED lines=16> */
.L_x_9408:
[----:B------:R-:W-:-:S04]  /*bf60*/  LOP3.LUT R22, R22, 0x80000000, RZ, 0xc0, !PT ;  /* 0x8000000016167812 */ /* 0x000fc800078ec0ff */
[----:B------:R-:W-:-:S04]  /*bf70*/  SHF.R.U32.HI R3, RZ, 0x18, R22 ;  /* 0x00000018ff037819 */ /* 0x000fc80000011616 */
[----:B------:R-:W-:-:S04]  /*bf80*/  LOP3.LUT R0, R0, R3, RZ, 0xfc, !PT ;  /* 0x0000000300007212 */ /* 0x000fc800078efcff */
[----:B------:R-:W-:-:S07]  /*bf90*/  PRMT R8, R0, 0x7610, R8 ;  /* 0x0000761000087816 */ /* 0x000fce0000000008 */
.L_x_9407:
[----:B------:R-:W-:Y:S05]  /*bfa0*/  BSYNC B0 ;  /* 0x0000000000007941 */ /* 0x000fea0003800000 */
.L_x_9406:
[----:B------:R0:W-:Y:S01]  /*bfb0*/  STG.E.U8 desc[UR36][R16.64], R8 ;  /* 0x0000000810007986 */ /* 0x0001e2000c101124 */
[----:B------:R-:W-:Y:S05]  /*bfc0*/  BRA `(.L_x_9386) ;  /* 0x0000000400087947 */ /* 0x000fea0003800000 */
.L_x_9404:
        /* <DEDUP_REMOVED lines=16> */
.L_x_9411:
[----:B------:R-:W-:-:S04]  /*c0d0*/  LOP3.LUT R22, R22, 0x80000000, RZ, 0xc0, !PT ;  /* 0x8000000016167812 */ /* 0x000fc800078ec0ff */
[----:B------:R-:W-:-:S04]  /*c0e0*/  SHF.R.U32.HI R3, RZ, 0x18, R22 ;  /* 0x00000018ff037819 */ /* 0x000fc80000011616 */
[----:B------:R-:W-:-:S04]  /*c0f0*/  LOP3.LUT R0, R0, R3, RZ, 0xfc, !PT ;  /* 0x0000000300007212 */ /* 0x000fc800078efcff */
[----:B------:R-:W-:-:S07]  /*c100*/  PRMT R8, R0, 0x7610, R8 ;  /* 0x0000761000087816 */ /* 0x000fce0000000008 */
.L_x_9410:
[----:B------:R-:W-:Y:S05]  /*c110*/  BSYNC B0 ;  /* 0x0000000000007941 */ /* 0x000fea0003800000 */
.L_x_9409:
[----:B------:R0:W-:Y:S01]  /*c120*/  STG.E.U8 desc[UR36][R16.64], R8 ;  /* 0x0000000810007986 */ /* 0x0001e2000c101124 */
[----:B------:R-:W-:Y:S05]  /*c130*/  BRA `(.L_x_9386) ;  /* 0x0000000000ac7947 */ /* 0x000fea0003800000 */
.L_x_9403:
        /* <DEDUP_REMOVED lines=21> */
.L_x_9385:
        /* <DEDUP_REMOVED lines=16> */
.L_x_9414:
[----:B------:R-:W-:Y:S05]  /*c390*/  BRA `(.L_x_9386) ;  /* 0x0000000000147947 */ /* 0x000fea0003800000 */
.L_x_9413:
[----:B------:R-:W0:Y:S02]  /*c3a0*/  F2I.U64.TRUNC R22, R22 ;  /* 0x0000001600167311 */ /* 0x000e24000020d800 */
[----:B0-----:R0:W-:Y:S01]  /*c3b0*/  STG.E.64 desc[UR36][R16.64], R22 ;  /* 0x0000001610007986 */ /* 0x0011e2000c101b24 */
[----:B------:R-:W-:Y:S05]  /*c3c0*/  BRA `(.L_x_9386) ;  /* 0x0000000000087947 */ /* 0x000fea0003800000 */
.L_x_9412:
[----:B------:R-:W0:Y:S02]  /*c3d0*/  F2I.FTZ.U32.TRUNC.NTZ R3, R22 ;  /* 0x0000001600037305 */ /* 0x000e24000021f000 */
[----:B0-----:R0:W-:Y:S02]  /*c3e0*/  STG.E desc[UR36][R16.64], R3 ;  /* 0x0000000310007986 */ /* 0x0011e4000c101924 */
.L_x_9386:
[----:B------:R-:W-:-:S07]  /*c3f0*/  VIADD R19, R19, 0x80 ;  /* 0x0000008013137836 */ /* 0x000fce0000000000 */
.L_x_9323:
[----:B------:R-:W-:Y:S05]  /*c400*/  BSYNC B7 ;  /* 0x0000000000077941 */ /* 0x000fea0003800000 */
.L_x_9322:
        /* <DEDUP_REMOVED lines=357> */
.L_x_9415:
        /* <DEDUP_REMOVED lines=22> */
.L_x_9420:
[----:B------:R-:W2:Y:S02]  /*dbc0*/  LDG.E.U8 R2, desc[UR36][R2.64] ;  /* 0x0000002402027981 */ /* 0x000ea4000c1e1100 */
[----:B--2---:R-:W-:Y:S01]  /*dbd0*/  I2FP.F32.U32 R19, R2 ;  /* 0x0000000200137245 */ /* 0x004fe20000201000 */
[----:B------:R-:W-:Y:S06]  /*dbe0*/  BRA `(.L_x_9422) ;  /* 0x0000000c002c7947 */ /* 0x000fec0003800000 */
.L_x_9419:
        /* <DEDUP_REMOVED lines=9> */
.L_x_9424:
[----:B------:R-:W2:Y:S02]  /*dc80*/  LDG.E R2, desc[UR36][R2.64] ;  /* 0x0000002402027981 */ /* 0x000ea4000c1e1900 */
[----:B--2---:R-:W-:Y:S01]  /*dc90*/  I2FP.F32.S32 R19, R2 ;  /* 0x0000000200137245 */ /* 0x004fe20000201400 */
[----:B------:R-:W-:Y:S06]  /*dca0*/  BRA `(.L_x_9422) ;  /* 0x0000000800fc7947 */ /* 0x000fec0003800000 */
.L_x_9423:
[----:B------:R-:W2:Y:S02]  /*dcb0*/  LDG.E.U16 R2, desc[UR36][R2.64] ;  /* 0x0000002402027981 */ /* 0x000ea4000c1e1500 */
[----:B--2---:R0:W1:Y:S01]  /*dcc0*/  I2F.S16 R19, R2 ;  /* 0x0000000200137306 */ /* 0x0040620000101400 */
[----:B------:R-:W-:Y:S05]  /*dcd0*/  BRA `(.L_x_9422) ;  /* 0x0000000800f07947 */ /* 0x000fea0003800000 */
.L_x_9418:
        /* <DEDUP_REMOVED lines=8> */
.L_x_9426:
[----:B------:R-:W2:Y:S02]  /*dd60*/  LDG.E.U16 R2, desc[UR36][R2.64] ;  /* 0x0000002402027981 */ /* 0x000ea4000c1e1500 */
[----:B--2---:R-:W-:Y:S01]  /*dd70*/  HADD2.F32 R19, -RZ, R2.H0_H0 ;  /* 0x20000002ff137230 */ /* 0x004fe20000004100 */
[----:B------:R-:W-:Y:S06]  /*dd80*/  BRA `(.L_x_9422) ;  /* 0x0000000800c47947 */ /* 0x000fec0003800000 */
.L_x_9425:
        /* <DEDUP_REMOVED lines=8> */
.L_x_9428:
[----:B------:R-:W2:Y:S02]  /*de10*/  LDG.E.U16 R2, desc[UR36][R2.64] ;  /* 0x0000002402027981 */ /* 0x000ea4000c1e1500 */
[----:B--2---:R-:W-:Y:S01]  /*de20*/  HADD2.F32 R19, -RZ, R2.H0_H0 ;  /* 0x20000002ff137230 */ /* 0x004fe20000004100 */
[----:B------:R-:W-:Y:S06]  /*de30*/  BRA `(.L_x_9422) ;  /* 0x0000000800987947 */ /* 0x000fec0003800000 */
.L_x_9427:
[----:B------:R-:W2:Y:S01]  /*de40*/  LDG.E.64 R2, desc[UR36][R2.64] ;  /* 0x0000002402027981 */ /* 0x000ea2000c1e1b00 */
[----:B------:R-:W-:Y:S01]  /*de50*/  UMOV UR4, 0xf0000000 ;  /* 0xf000000000047882 */ /* 0x000fe20000000000 */
[----:B------:R-:W-:Y:S01]  /*de60*/  UMOV UR5, 0x380fffff ;  /* 0x380fffff00057882 */ /* 0x000fe20000000000 */
[----:B--2---:R-:W0:Y:S01]  /*de70*/  F2F.F32.F64 R19, R2 ;  /* 0x0000000200137310 */ /* 0x004e220000301000 */
[----:B------:R-:W-:-:S14]  /*de80*/  DSETP.GEU.AND P0, PT, |R2|, UR4, PT ;  /* 0x0000000402007e2a */ /* 0x000fdc000bf0e200 */
[----:B0-----:R-:W-:Y:S01]  /*de90*/  @!P0 FMUL R19, R19, 1.175494350822287508e-38 ;  /* 0x0080000013138820 */ /* 0x001fe20000400000 */
[----:B------:R-:W-:Y:S06]  /*dea0*/  BRA `(.L_x_9422) ;  /* 0x00000008007c7947 */ /* 0x000fec0003800000 */
.L_x_9417:
        /* <DEDUP_REMOVED lines=12> */
.L_x_9431:
[----:B------:R-:W2:Y:S01]  /*df70*/  LDG.E.64 R2, desc[UR36][R2.64] ;  /* 0x0000002402027981 */ /* 0x000ea2000c1e1b00 */
[----:B------:R-:W-:Y:S01]  /*df80*/  UMOV UR4, 0xf0000000 ;  /* 0xf000000000047882 */ /* 0x000fe20000000000 */
[----:B------:R-:W-:Y:S01]  /*df90*/  UMOV UR5, 0x380fffff ;  /* 0x380fffff00057882 */ /* 0x000fe20000000000 */
[----:B--2---:R-:W0:Y:S01]  /*dfa0*/  F2F.F32.F64 R19, R2 ;  /* 0x0000000200137310 */ /* 0x004e220000301000 */
[----:B------:R-:W-:-:S14]  /*dfb0*/  DSETP.GEU.AND P0, PT, |R2|, UR4, PT ;  /* 0x0000000402007e2a */ /* 0x000fdc000bf0e200 */
[----:B0-----:R-:W-:Y:S01]  /*dfc0*/  @!P0 FMUL R19, R19, 1.175494350822287508e-38 ;  /* 0x0080000013138820 */ /* 0x001fe20000400000 */
[----:B------:R-:W-:Y:S06]  /*dfd0*/  BRA `(.L_x_9422) ;  /* 0x0000000800307947 */ /* 0x000fec0003800000 */
.L_x_9430:
        /* <DEDUP_REMOVED lines=26> */
.L_x_9433:
        /* <DEDUP_REMOVED lines=13> */
.L_x_9432:
[----:B------:R-:W2:Y:S02]  /*e250*/  LDG.E.U16 R2, desc[UR36][R2.64] ;  /* 0x0000002402027981 */ /* 0x000ea4000c1e1500 */
[----:B--2---:R-:W-:Y:S01]  /*e260*/  IMAD.U32 R19, R2, 0x10000, RZ ;  /* 0x0001000002137824 */ /* 0x004fe200078e00ff */
[----:B------:R-:W-:Y:S06]  /*e270*/  BRA `(.L_x_9422) ;  /* 0x0000000400887947 */ /* 0x000fec0003800000 */
.L_x_9429:
        /* <DEDUP_REMOVED lines=11> */
.L_x_9436:
        /* <DEDUP_REMOVED lines=20> */
.L_x_9438:
[----:B------:R-:W-:Y:S05]  /*e470*/  BSYNC B0 ;  /* 0x0000000000007941 */ /* 0x000fea0003800000 */
.L_x_9437:
[----:B------:R-:W-:Y:S01]  /*e480*/  IMAD.SHL.U32 R2, R2, 0x100000, RZ ;  /* 0x0010000002027824 */ /* 0x000fe200078e00ff */
[----:B------:R-:W-:-:S04]  /*e490*/  LEA R0, R0, 0x3b800000, 0x17 ;  /* 0x3b80000000007811 */ /* 0x000fc800078eb8ff */
[----:B------:R-:W-:Y:S01]  /*e4a0*/  LOP3.LUT R19, R0, R2, R19, 0xfe, !PT ;  /* 0x0000000200137212 */ /* 0x000fe200078efe13 */
[----:B------:R-:W-:Y:S06]  /*e4b0*/  BRA `(.L_x_9422) ;  /* 0x0000000000f87947 */ /* 0x000fec0003800000 */
.L_x_9435:
        /* <DEDUP_REMOVED lines=20> */
.L_x_9440:
[----:B------:R-:W-:Y:S05]  /*e600*/  BSYNC B0 ;  /* 0x0000000000007941 */ /* 0x000fea0003800000 */
.L_x_9439:
[----:B------:R-:W-:Y:S01]  /*e610*/  IMAD.SHL.U32 R2, R2, 0x200000, RZ ;  /* 0x0020000002027824 */ /* 0x000fe200078e00ff */
[----:B------:R-:W-:-:S04]  /*e620*/  LEA R0, R0, 0x37800000, 0x17 ;  /* 0x3780000000007811 */ /* 0x000fc800078eb8ff */
[----:B------:R-:W-:Y:S01]  /*e630*/  LOP3.LUT R19, R0, R2, R19, 0xfe, !PT ;  /* 0x0000000200137212 */ /* 0x000fe200078efe13 */
[----:B------:R-:W-:Y:S06]  /*e640*/  BRA `(.L_x_9422) ;  /* 0x0000000000947947 */ /* 0x000fec0003800000 */
.L_x_9434:
        /* <DEDUP_REMOVED lines=14> */
.L_x_9421:
        /* <DEDUP_REMOVED lines=16> */
.L_x_9443:
[----:B------:R-:W-:Y:S01]  /*e830*/  IMAD.MOV.U32 R19, RZ, RZ, RZ ;  /* 0x000000ffff137224 */ /* 0x000fe200078e00ff */
[----:B------:R-:W-:Y:S06]  /*e840*/  BRA `(.L_x_9422) ;  /* 0x0000000000147947 */ /* 0x000fec0003800000 */
.L_x_9442:
[----:B------:R-:W2:Y:S02]  /*e850*/  LDG.E.64 R2, desc[UR36][R2.64] ;  /* 0x0000002402027981 */ /* 0x000ea4000c1e1b00 */
[----:B--2---:R0:W1:Y:S01]  /*e860*/  I2F.U64 R19, R2 ;  /* 0x0000000200137312 */ /* 0x0040620000301000 */
[----:B------:R-:W-:Y:S05]  /*e870*/  BRA `(.L_x_9422) ;  /* 0x0000000000087947 */ /* 0x000fea0003800000 */
.L_x_9441:
[----:B------:R-:W2:Y:S02]  /*e880*/  LDG.E R2, desc[UR36][R2.64] ;  /* 0x0000002402027981 */ /* 0x000ea4000c1e1900 */
[----:B--2---:R-:W-:-:S07]  /*e890*/  I2FP.F32.U32 R19, R2 ;  /* 0x0000000200137245 */ /* 0x004fce0000201000 */
.L_x_9422:
[----:B------:R-:W-:Y:S05]  /*e8a0*/  BSYNC B6 ;  /* 0x0000000000067941 */ /* 0x000fea0003800000 */
.L_x_9416:
        /* <DEDUP_REMOVED lines=19> */
.L_x_9448:
[----:B------:R-:W2:Y:S02]  /*e9e0*/  LDG.E.U8 R0, desc[UR36][R2.64] ;  /* 0x0000002402007981 */ /* 0x000ea4000c1e1100 */
[----:B--2---:R-:W-:Y:S01]  /*e9f0*/  I2FP.F32.U32 R0, R0 ;  /* 0x0000000000007245 */ /* 0x004fe20000201000 */
[----:B------:R-:W-:Y:S06]  /*ea00*/  BRA `(.L_x_9450) ;  /* 0x0000000c002c7947 */ /* 0x000fec0003800000 */
.L_x_9447:
        /* <DEDUP_REMOVED lines=9> */
.L_x_9452:
[----:B------:R-:W2:Y:S02]  /*eaa0*/  LDG.E R0, desc[UR36][R2.64] ;  /* 0x0000002402007981 */ /* 0x000ea4000c1e1900 */
[----:B--2---:R-:W-:Y:S01]  /*eab0*/  I2FP.F32.S32 R0, R0 ;  /* 0x0000000000007245 */ /* 0x004fe20000201400 */
[----:B------:R-:W-:Y:S06]  /*eac0*/  BRA `(.L_x_9450) ;  /* 0x0000000800fc7947 */ /* 0x000fec0003800000 */
.L_x_9451:
[----:B------:R-:W2:Y:S02]  /*ead0*/  LDG.E.U16 R0, desc[UR36][R2.64] ;  /* 0x0000002402007981 */ /* 0x000ea4000c1e1500 */
[----:B--2---:R-:W0:Y:S01]  /*eae0*/  I2F.S16 R0, R0 ;  /* 0x0000000000007306 */ /* 0x004e220000101400 */
[----:B------:R-:W-:Y:S05]  /*eaf0*/  BRA `(.L_x_9450) ;  /* 0x0000000800f07947 */ /* 0x000fea0003800000 */
.L_x_9446:
        /* <DEDUP_REMOVED lines=8> */
.L_x_9454:
[----:B------:R-:W2:Y:S02]  /*eb80*/  LDG.E.U16 R0, desc[UR36][R2.64] ;  /* 0x0000002402007981 */ /* 0x000ea4000c1e1500 */
[----:B--2---:R-:W-:Y:S01]  /*eb90*/  HADD2.F32 R0, -RZ, R0.H0_H0 ;  /* 0x20000000ff007230 */ /* 0x004fe20000004100 */
[----:B------:R-:W-:Y:S06]  /*eba0*/  BRA `(.L_x_9450) ;  /* 0x0000000800c47947 */ /* 0x000fec0003800000 */
.L_x_9453:
        /* <DEDUP_REMOVED lines=8> */
.L_x_9456:
[----:B------:R-:W2:Y:S02]  /*ec30*/  LDG.E.U16 R0, desc[UR36][R2.64] ;  /* 0x0000002402007981 */ /* 0x000ea4000c1e1500 */
[----:B--2---:R-:W-:Y:S01]  /*ec40*/  HADD2.F32 R0, -RZ, R0.H0_H0 ;  /* 0x20000000ff007230 */ /* 0x004fe20000004100 */
[----:B------:R-:W-:Y:S06]  /*ec50*/  BRA `(.L_x_9450) ;  /* 0x0000000800987947 */ /* 0x000fec0003800000 */
.L_x_9455:
[----:B------:R-:W2:Y:S01]  /*ec60*/  LDG.E.64 R2, desc[UR36][R2.64] ;  /* 0x0000002402027981 */ /* 0x000ea2000c1e1b00 */
[----:B------:R-:W-:Y:S01]  /*ec70*/  UMOV UR4, 0xf0000000 ;  /* 0xf000000000047882 */ /* 0x000fe20000000000 */
[----:B------:R-:W-:Y:S01]  /*ec80*/  UMOV UR5, 0x380fffff ;  /* 0x380fffff00057882 */ /* 0x000fe20000000000 */
[----:B--2---:R-:W0:Y:S01]  /*ec90*/  F2F.F32.F64 R0, R2 ;  /* 0x0000000200007310 */ /* 0x004e220000301000 */
[----:B------:R-:W-:-:S14]  /*eca0*/  DSETP.GEU.AND P0, PT, |R2|, UR4, PT ;  /* 0x0000000402007e2a */ /* 0x000fdc000bf0e200 */
[----:B0-----:R-:W-:Y:S01]  /*ecb0*/  @!P0 FMUL R0, R0, 1.175494350822287508e-38 ;  /* 0x0080000000008820 */ /* 0x001fe20000400000 */
[----:B------:R-:W-:Y:S06]  /*ecc0*/  BRA `(.L_x_9450) ;  /* 0x00000008007c7947 */ /* 0x000fec0003800000 */
.L_x_9445:
        /* <DEDUP_REMOVED lines=12> */
.L_x_9459:
[----:B------:R-:W2:Y:S01]  /*ed90*/  LDG.E.64 R2, desc[UR36][R2.64] ;  /* 0x0000002402027981 */ /* 0x000ea2000c1e1b00 */
[----:B------:R-:W-:Y:S01]  /*eda0*/  UMOV UR4, 0xf0000000 ;  /* 0xf000000000047882 */ /* 0x000fe20000000000 */
[----:B------:R-:W-:Y:S01]  /*edb0*/  UMOV UR5, 0x380fffff ;  /* 0x380fffff00057882 */ /* 0x000fe20000000000 */
[----:B--2---:R-:W0:Y:S01]  /*edc0*/  F2F.F32.F64 R0, R2 ;  /* 0x0000000200007310 */ /* 0x004e220000301000 */
[----:B------:R-:W-:-:S14]  /*edd0*/  DSETP.GEU.AND P0, PT, |R2|, UR4, PT ;  /* 0x0000000402007e2a */ /* 0x000fdc000bf0e200 */
[----:B0-----:R-:W-:Y:S01]  /*ede0*/  @!P0 FMUL R0, R0, 1.175494350822287508e-38 ;  /* 0x0080000000008820 */ /* 0x001fe20000400000 */
[----:B------:R-:W-:Y:S06]  /*edf0*/  BRA `(.L_x_9450) ;  /* 0x0000000800307947 */ /* 0x000fec0003800000 */
.L_x_9458:
        /* <DEDUP_REMOVED lines=26> */
.L_x_9461:
        /* <DEDUP_REMOVED lines=13> */
.L_x_9460:
[----:B------:R-:W2:Y:S02]  /*f070*/  LDG.E.U16 R0, desc[UR36][R2.64] ;  /* 0x0000002402007981 */ /* 0x000ea4000c1e1500 */
[----:B--2---:R-:W-:Y:S01]  /*f080*/  IMAD.U32 R0, R0, 0x10000, RZ ;  /* 0x0001000000007824 */ /* 0x004fe200078e00ff */
[----:B------:R-:W-:Y:S06]  /*f090*/  BRA `(.L_x_9450) ;  /* 0x0000000400887947 */ /* 0x000fec0003800000 */
.L_x_9457:
        /* <DEDUP_REMOVED lines=11> */
.L_x_9464:
        /* <DEDUP_REMOVED lines=20> */
.L_x_9466:
[----:B------:R-:W-:Y:S05]  /*f290*/  BSYNC B0 ;  /* 0x0000000000007941 */ /* 0x000fea0003800000 */
.L_x_9465:
[----:B------:R-:W-:Y:S01]  /*f2a0*/  LEA R3, R0, 0x3b800000, 0x17 ;  /* 0x3b80000000037811 */ /* 0x000fe200078eb8ff */
[----:B------:R-:W-:-:S05]  /*f2b0*/  IMAD.SHL.U32 R0, R2, 0x100000, RZ ;  /* 0x0010000002007824 */ /* 0x000fca00078e00ff */
[----:B------:R-:W-:Y:S01]  /*f2c0*/  LOP3.LUT R0, R3, R0, R4, 0xfe, !PT ;  /* 0x0000000003007212 */ /* 0x000fe200078efe04 */
[----:B------:R-:W-:Y:S06]  /*f2d0*/  BRA `(.L_x_9450) ;  /* 0x0000000000f87947 */ /* 0x000fec0003800000 */
.L_x_9463:
        /* <DEDUP_REMOVED lines=20> */
.L_x_9468:
[----:B------:R-:W-:Y:S05]  /*f420*/  BSYNC B0 ;  /* 0x0000000000007941 */ /* 0x000fea0003800000 */
.L_x_9467:
[----:B------:R-:W-:Y:S01]  /*f430*/  LEA R3, R0, 0x37800000, 0x17 ;  /* 0x3780000000037811 */ /* 0x000fe200078eb8ff */
[----:B------:R-:W-:-:S05]  /*f440*/  IMAD.SHL.U32 R0, R2, 0x200000, RZ ;  /* 0x0020000002007824 */ /* 0x000fca00078e00ff */
[----:B------:R-:W-:Y:S01]  /*f450*/  LOP3.LUT R0, R3, R0, R4, 0xfe, !PT ;  /* 0x0000000003007212 */ /* 0x000fe200078efe04 */
[----:B------:R-:W-:Y:S06]  /*f460*/  BRA `(.L_x_9450) ;  /* 0x0000000000947947 */ /* 0x000fec0003800000 */
.L_x_9462:
        /* <DEDUP_REMOVED lines=14> */
.L_x_9449:
        /* <DEDUP_REMOVED lines=16> */
.L_x_9471:
[----:B------:R-:W-:Y:S01]  /*f650*/  IMAD.MOV.U32 R0, RZ, RZ, RZ ;  /* 0x000000ffff007224 */ /* 0x000fe200078e00ff */
[----:B------:R-:W-:Y:S06]  /*f660*/  BRA `(.L_x_9450) ;  /* 0x0000000000147947 */ /* 0x000fec0003800000 */
.L_x_9470:
[----:B------:R-:W2:Y:S02]  /*f670*/  LDG.E.64 R2, desc[UR36][R2.64] ;  /* 0x0000002402027981 */ /* 0x000ea4000c1e1b00 */
[----:B--2---:R0:W1:Y:S01]  /*f680*/  I2F.U64 R0, R2 ;  /* 0x0000000200007312 */ /* 0x0040620000301000 */
[----:B------:R-:W-:Y:S05]  /*f690*/  BRA `(.L_x_9450) ;  /* 0x0000000000087947 */ /* 0x000fea0003800000 */
.L_x_9469:
[----:B------:R-:W2:Y:S02]  /*f6a0*/  LDG.E R0, desc[UR36][R2.64] ;  /* 0x0000002402007981 */ /* 0x000ea4000c1e1900 */
[----:B--2---:R-:W-:-:S07]  /*f6b0*/  I2FP.F32.U32 R0, R0 ;  /* 0x0000000000007245 */ /* 0x004fce0000201000 */
.L_x_9450:
[----:B------:R-:W-:Y:S05]  /*f6c0*/  BSYNC B6 ;  /* 0x0000000000067941 */ /* 0x000fea0003800000 */
.L_x_9444:
        /* <DEDUP_REMOVED lines=16> */
.L_x_9475:
[----:B------:R-:W0:Y:S02]  /*f7d0*/  F2I.S64.TRUNC R2, R2 ;  /* 0x0000000200027311 */ /* 0x000e24000020d900 */
[----:B0-----:R-:W-:-:S05]  /*f7e0*/  IMAD.MOV.U32 R5, RZ, RZ, R2 ;  /* 0x000000ffff057224 */ /* 0x001fca00078e0002 */
[----:B------:R-:W-:Y:S01]  /*f7f0*/  STG.E.U8 desc[UR36][R16.64], R5 ;  /* 0x0000000510007986 */ /* 0x000fe2000c101124 */
[----:B------:R-:W-:Y:S05]  /*f800*/  EXIT ;  /* 0x000000000000794d */ /* 0x000fea0003800000 */
.L_x_9474:
        /* <DEDUP_REMOVED lines=9> */
.L_x_9478:
[----:B------:R-:W0:Y:S02]  /*f8a0*/  F2I.FTZ.TRUNC.NTZ R3, R2 ;  /* 0x0000000200037305 */ /* 0x000e24000021f100 */
[----:B0-----:R-:W-:Y:S01]  /*f8b0*/  STG.E desc[UR36][R16.64], R3 ;  /* 0x0000000310007986 */ /* 0x001fe2000c101924 */
[----:B------:R-:W-:Y:S05]  /*f8c0*/  EXIT ;  /* 0x000000000000794d */ /* 0x000fea0003800000 */
.L_x_9477:
[----:B------:R-:W0:Y:S02]  /*f8d0*/  F2I.FTZ.TRUNC.NTZ R3, R2 ;  /* 0x0000000200037305 */ /* 0x000e24000021f100 */
[----:B0-----:R-:W-:Y:S01]  /*f8e0*/  STG.E.U16 desc[UR36][R16.64], R3 ;  /* 0x0000000310007986 */ /* 0x001fe2000c101524 */
[----:B------:R-:W-:Y:S05]  /*f8f0*/  EXIT ;  /* 0x000000000000794d */ /* 0x000fea0003800000 */
.L_x_9473:
        /* <DEDUP_REMOVED lines=8> */
.L_x_9480:
[----:B------:R-:W-:-:S05]  /*f980*/  F2FP.F16.F32.PACK_AB R2, RZ, R2 ;  /* 0x00000002ff02723e */ /* 0x000fca00000000ff */
[----:B------:R-:W-:Y:S01]  /*f990*/  STG.E.U16 desc[UR36][R16.64], R2 ;  /* 0x0000000210007986 */ /* 0x000fe2000c101524 */
[----:B------:R-:W-:Y:S05]  /*f9a0*/  EXIT ;  /* 0x000000000000794d */ /* 0x000fea0003800000 */
.L_x_9479:
        /* <DEDUP_REMOVED lines=9> */
.L_x_9482:
[----:B------:R-:W-:-:S04]  /*fa40*/  F2FP.F16.F32.PACK_AB R3, RZ, R2 ;  /* 0x00000002ff03723e */ /* 0x000fc800000000ff */
[----:B------:R-:W-:-:S05]  /*fa50*/  PRMT R3, R3, 0x5410, RZ ;  /* 0x0000541003037816 */ /* 0x000fca00000000ff */
[----:B------:R-:W-:Y:S01]  /*fa60*/  STG.E desc[UR36][R16.64], R3 ;  /* 0x0000000310007986 */ /* 0x000fe2000c101924 */
[----:B------:R-:W-:Y:S05]  /*fa70*/  EXIT ;  /* 0x000000000000794d */ /* 0x000fea0003800000 */
.L_x_9481:
[----:B------:R-:W-:-:S06]  /*fa80*/  FMUL.FTZ R2, R2, 1 ;  /* 0x3f80000002027820 */ /* 0x000fcc0000410000 */
[----:B------:R-:W0:Y:S02]  /*fa90*/  F2F.F64.F32 R2, R2 ;  /* 0x0000000200027310 */ /* 0x000e240000201800 */
[----:B0-----:R-:W-:Y:S01]  /*faa0*/  STG.E.64 desc[UR36][R16.64], R2 ;  /* 0x0000000210007986 */ /* 0x001fe2000c101b24 */
[----:B------:R-:W-:Y:S05]  /*fab0*/  EXIT ;  /* 0x000000000000794d */ /* 0x000fea0003800000 */
.L_x_9472:
        /* <DEDUP_REMOVED lines=12> */
.L_x_9485:
[----:B------:R-:W-:Y:S01]  /*fb80*/  FMUL.FTZ R4, R2, 1 ;  /* 0x3f80000002047820 */ /* 0x000fe20000410000 */
[----:B------:R-:W-:-:S05]  /*fb90*/  CS2R R6, SRZ ;  /* 0x0000000000067805 */ /* 0x000fca000001ff00 */
[----:B------:R-:W0:Y:S02]  /*fba0*/  F2F.F64.F32 R4, R4 ;  /* 0x0000000400047310 */ /* 0x000e240000201800 */
[----:B0-----:R-:W-:Y:S01]  /*fbb0*/  STG.E.128 desc[UR36][R16.64], R4 ;  /* 0x0000000410007986 */ /* 0x001fe2000c101d24 */
[----:B------:R-:W-:Y:S05]  /*fbc0*/  EXIT ;  /* 0x000000000000794d */ /* 0x000fea0003800000 */
.L_x_9484:
        /* <DEDUP_REMOVED lines=20> */
.L_x_9489:
[----:B------:R-:W-:Y:S05]  /*fd10*/  BSYNC B0 ;  /* 0x0000000000007941 */ /* 0x000fea0003800000 */
.L_x_9488:
[----:B------:R-:W-:-:S05]  /*fd20*/  LOP3.LUT R5, R0, R5, RZ, 0xfc, !PT ;  /* 0x0000000500057212 */ /* 0x000fca00078efcff */
[----:B------:R-:W-:Y:S01]  /*fd30*/  STG.E.U8 desc[UR36][R16.64], R5 ;  /* 0x0000000510007986 */ /* 0x000fe2000c101124 */
[----:B------:R-:W-:Y:S05]  /*fd40*/  EXIT ;  /* 0x000000000000794d */ /* 0x000fea0003800000 */
.L_x_9487:
        /* <DEDUP_REMOVED lines=12> */
.L_x_9491:
[----:B------:R-:W-:Y:S01]  /*fe10*/  IMAD.MOV.U32 R0, RZ, RZ, 0x7f ;  /* 0x0000007fff007424 */ /* 0x000fe200078e00ff */
[----:B------:R-:W-:-:S04]  /*fe20*/  ISETP.GT.U32.AND P0, PT, R4, 0x7f800000, PT ;  /* 0x7f8000000400780c */ /* 0x000fc80003f04070 */
[----:B------:R-:W-:-:S09]  /*fe30*/  SEL R0, R0, 0x7c, P0 ;  /* 0x0000007c00007807 */ /* 0x000fd20000000000 */
.L_x_9492:
[----:B------:R-:W-:Y:S05]  /*fe40*/  BSYNC B0 ;  /* 0x0000000000007941 */ /* 0x000fea0003800000 */
.L_x_9490:
[----:B------:R-:W-:-:S04]  /*fe50*/  LOP3.LUT R2, R2, 0x80000000, RZ, 0xc0, !PT ;  /* 0x8000000002027812 */ /* 0x000fc800078ec0ff */
[----:B------:R-:W-:-:S04]  /*fe60*/  SHF.R.U32.HI R3, RZ, 0x18, R2 ;  /* 0x00000018ff037819 */ /* 0x000fc80000011602 */
[----:B------:R-:W-:-:S05]  /*fe70*/  LOP3.LUT R3, R0, R3, RZ, 0xfc, !PT ;  /* 0x0000000300037212 */ /* 0x000fca00078efcff */
[----:B------:R-:W-:Y:S01]  /*fe80*/  STG.E.U8 desc[UR36][R16.64], R3 ;  /* 0x0000000310007986 */ /* 0x000fe2000c101124 */
[----:B------:R-:W-:Y:S05]  /*fe90*/  EXIT ;  /* 0x000000000000794d */ /* 0x000fea0003800000 */
.L_x_9486:
[----:B------:R-:W-:-:S05]  /*fea0*/  F2FP.BF16.F32.PACK_AB R2, RZ, R2 ;  /* 0x00000002ff02723e */ /* 0x000fca00000010ff */
[----:B------:R-:W-:Y:S01]  /*feb0*/  STG.E.U16 desc[UR36][R16.64], R2 ;  /* 0x0000000210007986 */ /* 0x000fe2000c101524 */
[----:B------:R-:W-:Y:S05]  /*fec0*/  EXIT ;  /* 0x000000000000794d */ /* 0x000fea0003800000 */
.L_x_9483:
        /* <DEDUP_REMOVED lines=11> */
.L_x_9495:
        /* <DEDUP_REMOVED lines=16> */
.L_x_9498:
[----:B------:R-:W-:-:S04]  /*10080*/  LOP3.LUT R2, R2, 0x80000000, RZ, 0xc0, !PT ;  /* 0x8000000002027812 */ /* 0x000fc800078ec0ff */
[----:B------:R-:W-:-:S04]  /*10090*/  SHF.R.U32.HI R3, RZ, 0x18, R2 ;  /* 0x00000018ff037819 */ /* 0x000fc80000011602 */
[----:B------:R-:W-:-:S04]  /*100a0*/  LOP3.LUT R0, R0, R3, RZ, 0xfc, !PT ;  /* 0x0000000300007212 */ /* 0x000fc800078efcff */
[----:B------:R-:W-:-:S07]  /*100b0*/  PRMT R8, R0, 0x7610, R8 ;  /* 0x0000761000087816 */ /* 0x000fce0000000008 */
.L_x_9497:
[----:B------:R-:W-:Y:S05]  /*100c0*/  BSYNC B0 ;  /* 0x0000000000007941 */ /* 0x000fea0003800000 */
.L_x_9496:
[----:B------:R-:W-:Y:S01]  /*100d0*/  STG.E.U8 desc[UR36][R16.64], R8 ;  /* 0x0000000810007986 */ /* 0x000fe2000c101124 */
[----:B------:R-:W-:Y:S05]  /*100e0*/  EXIT ;  /* 0x000000000000794d */ /* 0x000fea0003800000 */
.L_x_9494:
        /* <DEDUP_REMOVED lines=16> */
.L_x_9501:
[----:B------:R-:W-:-:S04]  /*101f0*/  LOP3.LUT R2, R2, 0x80000000, RZ, 0xc0, !PT ;  /* 0x8000000002027812 */ /* 0x000fc800078ec0ff */
[----:B------:R-:W-:-:S04]  /*10200*/  SHF.R.U32.HI R3, RZ, 0x18, R2 ;  /* 0x00000018ff037819 */ /* 0x000fc80000011602 */
[----:B------:R-:W-:-:S04]  /*10210*/  LOP3.LUT R0, R0, R3, RZ, 0xfc, !PT ;  /* 0x0000000300007212 */ /* 0x000fc800078efcff */
[----:B------:R-:W-:-:S07]  /*10220*/  PRMT R8, R0, 0x7610, R8 ;  /* 0x0000761000087816 */ /* 0x000fce0000000008 */
.L_x_9500:
[----:B------:R-:W-:Y:S05]  /*10230*/  BSYNC B0 ;  /* 0x0000000000007941 */ /* 0x000fea0003800000 */
.L_x_9499:
[----:B------:R-:W-:Y:S01]  /*10240*/  STG.E.U8 desc[UR36][R16.64], R8 ;  /* 0x0000000810007986 */ /* 0x000fe2000c101124 */
[----:B------:R-:W-:Y:S05]  /*10250*/  EXIT ;  /* 0x000000000000794d */ /* 0x000fea0003800000 */
.L_x_9493:
        /* <DEDUP_REMOVED lines=21> */
.L_x_9476:
        /* <DEDUP_REMOVED lines=16> */
.L_x_9504:
[----:B------:R-:W-:Y:S05]  /*104b0*/  EXIT ;  /* 0x000000000000794d */ /* 0x000fea0003800000 */
.L_x_9503:
[----:B------:R-:W0:Y:S02]  /*104c0*/  F2I.U64.TRUNC R2, R2 ;  /* 0x0000000200027311 */ /* 0x000e24000020d800 */
[----:B0-----:R-:W-:Y:S01]  /*104d0*/  STG.E.64 desc[UR36][R16.64], R2 ;  /* 0x0000000210007986 */ /* 0x001fe2000c101b24 */
[----:B------:R-:W-:Y:S05]  /*104e0*/  EXIT ;  /* 0x000000000000794d */ /* 0x000fea0003800000 */
.L_x_9502:
[----:B------:R-:W0:Y:S02]  /*104f0*/  F2I.FTZ.U32.TRUNC.NTZ R3, R2 ;  /* 0x0000000200037305 */ /* 0x000e24000021f000 */
[----:B0-----:R-:W-:Y:S01]  /*10500*/  STG.E desc[UR36][R16.64], R3 ;  /* 0x0000000310007986 */ /* 0x001fe2000c101924 */
[----:B------:R-:W-:Y:S05]  /*10510*/  EXIT ;  /* 0x000000000000794d */ /* 0x000fea0003800000 */
.L_x_9505:
        /* <DEDUP_REMOVED lines=14> */
.L_x_42194:


//--------------------- .text._ZN2at6native27unrolled_elementwise_kernelINS0_13BinaryFunctorIfffZZZNS0_16fmax_kernel_cudaERNS_18TensorIteratorBaseEENKUlvE_clEvENKUlvE0_clEvEUlffE_EESt5arrayIPcLm3EELi4E23TrivialOffsetCalculatorILi2EjESC_ILi1EjENS0_6memory12LoadWithCastILi2EEENSF_13StoreWithCastILi1EEEEEviT_T0_T2_T3_T4_T5_ --------------------------
	.section	.text._ZN2at6native27unrolled_elementwise_kernelINS0_13BinaryFunctorIfffZZZNS0_16fmax_kernel_cudaERNS_18TensorIteratorBaseEENKUlvE_clEvENKUlvE0_clEvEUlffE_EESt5arrayIPcLm3EELi4E23TrivialOffsetCalculatorILi2EjESC_ILi1EjENS0_6memory12LoadWithCastILi2EEENSF_13StoreWithCastILi1EEEEEviT_T0_T2_T3_T4_T5_,"ax",@progbits
	.align	128
        .global         _ZN2at6native27unrolled_elementwise_kernelINS0_13BinaryFunctorIfffZZZNS0_16fmax_kernel_cudaERNS_18TensorIteratorBaseEENKUlvE_clEvENKUlvE0_clEvEUlffE_EESt5arrayIPcLm3EELi4E23TrivialOffsetCalculatorILi2EjESC_ILi1EjENS0_6memory12LoadWithCastILi2EEENSF_13StoreWithCastILi1EEEEEviT_T0_T2_T3_T4_T5_
        .type           _ZN2at6native27unrolled_elementwise_kernelINS0_13BinaryFunctorIfffZZZNS0_16fmax_kernel_cudaERNS_18TensorIteratorBaseEENKUlvE_clEvENKUlvE0_clEvEUlffE_EESt5arrayIPcLm3EELi4E23TrivialOffsetCalculatorILi2EjESC_ILi1EjENS0_6memory12LoadWithCastILi2EEENSF_13StoreWithCastILi1EEEEEviT_T0_T2_T3_T4_T5_,@function
        .size           _ZN2at6native27unrolled_elementwise_kernelINS0_13BinaryFunctorIfffZZZNS0_16fmax_kernel_cudaERNS_18TensorIteratorBaseEENKUlvE_clEvENKUlvE0_clEvEUlffE_EESt5arrayIPcLm3EELi4E23TrivialOffsetCalculatorILi2EjESC_ILi1EjENS0_6memory12LoadWithCastILi2EEENSF_13StoreWithCastILi1EEEEEviT_T0_T2_T3_T4_T5_,(.L_x_42195 - _ZN2at6native27unrolled_elementwise_kernelINS0_13BinaryFunctorIfffZZZNS0_16fmax_kernel_cudaERNS_18TensorIteratorBaseEENKUlvE_clEvENKUlvE0_clEvEUlffE_EESt5arrayIPcLm3EELi4E23TrivialOffsetCalculatorILi2EjESC_ILi1EjENS0_6memory12LoadWithCastILi2EEENSF_13StoreWithCastILi1EEEEEviT_T0_T2_T3_T4_T5_)
        .other          _ZN2at6native27unrolled_elementwise_kernelINS0_13BinaryFunctorIfffZZZNS0_16fmax_kernel_cudaERNS_18TensorIteratorBaseEENKUlvE_clEvENKUlvE0_clEvEUlffE_EESt5arrayIPcLm3EELi4E23TrivialOffsetCalculatorILi2EjESC_ILi1EjENS0_6memory12LoadWithCastILi2EEENSF_13StoreWithCastILi1EEEEEviT_T0_T2_T3_T4_T5_,@"STO_CUDA_ENTRY STV_DEFAULT"
_ZN2at6native27unrolled_elementwise_kernelINS0_13BinaryFunctorIfffZZZNS0_16fmax_kernel_cudaERNS_18TensorIteratorBaseEENKUlvE_clEvENKUlvE0_clEvEUlffE_EESt5arrayIPcLm3EELi4E23TrivialOffsetCalculatorILi2EjESC_ILi1EjENS0_6memory12LoadWithCastILi2EEENSF_13StoreWithCastILi1EEEEEviT_T0_T2_T3_T4_T5_:
.text._ZN2at6native27unrolled_elementwise_kernelINS0_13BinaryFunctorIfffZZZNS0_16fmax_kernel_cudaERNS_18TensorIteratorBaseEENKUlvE_clEvENKUlvE0_clEvEUlffE_EESt5arrayIPcLm3EELi4E23TrivialOffsetCalculatorILi2EjESC_ILi1EjENS0_6memory12LoadWithCastILi2EEENSF_13StoreWithCastILi1EEEEEviT_T0_T2_T3_T4_T5_:
        /* <DEDUP_REMOVED lines=34> */
.L_x_9512:
[----:B------:R-:W2:Y:S02]  /*0220*/  LDG.E.U8 R4, desc[UR36][R4.64] ;  /* 0x0000002404047981 */ /* 0x000ea4000c1e1100 */
[----:B--2---:R-:W-:Y:S01]  /*0230*/  I2FP.F32.U32 R29, R4 ;  /* 0x00000004001d7245 */ /* 0x004fe20000201000 */
[----:B------:R-:W-:Y:S06]  /*0240*/  BRA `(.L_x_9514) ;  /* 0x0000000c00307947 */ /* 0x000fec0003800000 */
.L_x_9511:
        /* <DEDUP_REMOVED lines=9> */
.L_x_9516:
[----:B------:R-:W2:Y:S02]  /*02e0*/  LDG.E R4, desc[UR36][R4.64] ;  /* 0x0000002404047981 */ /* 0x000ea4000c1e1900 */
[----:B--2---:R-:W-:Y:S01]  /*02f0*/  I2FP.F32.S32 R29, R4 ;  /* 0x00000004001d7245 */ /* 0x004fe20000201400 */
[----:B------:R-:W-:Y:S06]  /*0300*/  BRA `(.L_x_9514) ;  /* 0x0000000c00007947 */ /* 0x000fec0003800000 */
.L_x_9515:
[----:B------:R-:W2:Y:S02]  /*0310*/  LDG.E.U16 R4, desc[UR36][R4.64] ;  /* 0x0000002404047981 */ /* 0x000ea4000c1e1500 */
[----:B--2---:R2:W3:Y:S01]  /*0320*/  I2F.S16 R29, R4 ;  /* 0x00000004001d7306 */ /* 0x0044e20000101400 */
[----:B------:R-:W-:Y:S05]  /*0330*/  BRA `(.L_x_9514) ;  /* 0x0000000800f47947 */ /* 0x000fea0003800000 */
.L_x_9510:
        /* <DEDUP_REMOVED lines=8> */
.L_x_9518:
[----:B------:R-:W2:Y:S02]  /*03c0*/  LDG.E.U16 R4, desc[UR36][R4.64] ;  /* 0x0000002404047981 */ /* 0x000ea4000c1e1500 */
[----:B--2---:R-:W-:Y:S01]  /*03d0*/  HADD2.F32 R29, -RZ, R4.H0_H0 ;  /* 0x20000004ff1d7230 */ /* 0x004fe20000004100 */
[----:B------:R-:W-:Y:S06]  /*03e0*/  BRA `(.L_x_9514) ;  /* 0x0000000800c87947 */ /* 0x000fec0003800000 */
.L_x_9517:
        /* <DEDUP_REMOVED lines=8> */
.L_x_9520:
[----:B------:R-:W2:Y:S02]  /*0470*/  LDG.E.U16 R4, desc[UR36][R4.64] ;  /* 0x0000002404047981 */ /* 0x000ea4000c1e1500 */
[----:B--2---:R-:W-:Y:S01]  /*0480*/  HADD2.F32 R29, -RZ, R4.H0_H0 ;  /* 0x20000004ff1d7230 */ /* 0x004fe20000004100 */
[----:B------:R-:W-:Y:S06]  /*0490*/  BRA `(.L_x_9514) ;  /* 0x00000008009c7947 */ /* 0x000fec0003800000 */
.L_x_9519:
[----:B------:R-:W2:Y:S01]  /*04a0*/  LDG.E.64 R4, desc[UR36][R4.64] ;  /* 0x0000002404047981 */ /* 0x000ea2000c1e1b00 */
[----:B------:R-:W-:Y:S01]  /*04b0*/  UMOV UR4, 0xf0000000 ;  /* 0xf000000000047882 */ /* 0x000fe20000000000 */
[----:B------:R-:W-:Y:S01]  /*04c0*/  UMOV UR5, 0x380fffff ;  /* 0x380fffff00057882 */ /* 0x000fe20000000000 */
[----:B--2---:R-:W0:Y:S01]  /*04d0*/  F2F.F32.F64 R29, R4 ;  /* 0x00000004001d7310 */ /* 0x004e220000301000 */
[----:B------:R-:W-:-:S14]  /*04e0*/  DSETP.GEU.AND P0, PT, |R4|, UR4, PT ;  /* 0x0000000404007e2a */ /* 0x000fdc000bf0e200 */
[----:B0-----:R-:W-:Y:S01]  /*04f0*/  @!P0 FMUL R29, R29, 1.175494350822287508e-38 ;  /* 0x008000001d1d8820 */ /* 0x001fe20000400000 */
[----:B------:R-:W-:Y:S06]  /*0500*/  BRA `(.L_x_9514) ;  /* 0x0000000800807947 */ /* 0x000fec0003800000 */
.L_x_9509:
        /* <DEDUP_REMOVED lines=12> */
.L_x_9523:
[----:B------:R-:W2:Y:S01]  /*05d0*/  LDG.E.64 R4, desc[UR36][R4.64] ;  /* 0x0000002404047981 */ /* 0x000ea2000c1e1b00 */
[----:B------:R-:W-:Y:S01]  /*05e0*/  UMOV UR4, 0xf0000000 ;  /* 0xf000000000047882 */ /* 0x000fe20000000000 */
[----:B------:R-:W-:Y:S01]  /*05f0*/  UMOV UR5, 0x380fffff ;  /* 0x380fffff00057882 */ /* 0x000fe20000000000 */
[----:B--2---:R-:W0:Y:S01]  /*0600*/  F2F.F32.F64 R29, R4 ;  /* 0x00000004001d7310 */ /* 0x004e220000301000 */
[----:B------:R-:W-:-:S14]  /*0610*/  DSETP.GEU.AND P0, PT, |R4|, UR4, PT ;  /* 0x0000000404007e2a */ /* 0x000fdc000bf0e200 */
[----:B0-----:R-:W-:Y:S01]  /*0620*/  @!P0 FMUL R29, R29, 1.175494350822287508e-38 ;  /* 0x008000001d1d8820 */ /* 0x001fe20000400000 */
[----:B------:R-:W-:Y:S06]  /*0630*/  BRA `(.L_x_9514) ;  /* 0x0000000800347947 */ /* 0x000fec0003800000 */
.L_x_9522:
        /* <DEDUP_REMOVED lines=26> */
.L_x_9525:
        /* <DEDUP_REMOVED lines=14> */
.L_x_9524:
[----:B------:R-:W2:Y:S02]  /*08c0*/  LDG.E.U16 R4, desc[UR36][R4.64] ;  /* 0x0000002404047981 */ /* 0x000ea4000c1e1500 */
[----:B--2---:R-:W-:Y:S01]  /*08d0*/  IMAD.U32 R29, R4, 0x10000, RZ ;  /* 0x00010000041d7824 */ /* 0x004fe200078e00ff */
[----:B------:R-:W-:Y:S06]  /*08e0*/  BRA `(.L_x_9514) ;  /* 0x0000000400887947 */ /* 0x000fec0003800000 */
.L_x_9521:
        /* <DEDUP_REMOVED lines=11> */
.L_x_9528:
        /* <DEDUP_REMOVED lines=20> */
.L_x_9530:
[----:B------:R-:W-:Y:S05]  /*0ae0*/  BSYNC B0 ;  /* 0x0000000000007941 */ /* 0x000fea0003800000 */
.L_x_9529:
[----:B------:R-:W-:Y:S01]  /*0af0*/  IMAD.SHL.U32 R3, R3, 0x100000, RZ ;  /* 0x0010000003037824 */ /* 0x000fe200078e00ff */
[----:B------:R-:W-:-:S04]  /*0b00*/  LEA R0, R0, 0x3b800000, 0x17 ;  /* 0x3b80000000007811 */ /* 0x000fc800078eb8ff */
[----:B------:R-:W-:Y:S01]  /*0b10*/  LOP3.LUT R29, R0, R3, R29, 0xfe, !PT ;  /* 0x00000003001d7212 */ /* 0x000fe200078efe1d */
[----:B------:R-:W-:Y:S06]  /*0b20*/  BRA `(.L_x_9514) ;  /* 0x0000000000f87947 */ /* 0x000fec0003800000 */
.L_x_9527:
        /* <DEDUP_REMOVED lines=20> */
.L_x_9532:
[----:B------:R-:W-:Y:S05]  /*0c70*/  BSYNC B0 ;  /* 0x0000000000007941 */ /* 0x000fea0003800000 */
.L_x_9531:
[----:B------:R-:W-:Y:S01]  /*0c80*/  IMAD.SHL.U32 R3, R3, 0x200000, RZ ;  /* 0x0020000003037824 */ /* 0x000fe200078e00ff */
[----:B------:R-:W-:-:S04]  /*0c90*/  LEA R0, R0, 0x37800000, 0x17 ;  /* 0x3780000000007811 */ /* 0x000fc800078eb8ff */
[----:B------:R-:W-:Y:S01]  /*0ca0*/  LOP3.LUT R29, R0, R3, R29, 0xfe, !PT ;  /* 0x00000003001d7212 */ /* 0x000fe200078efe1d */
[----:B------:R-:W-:Y:S06]  /*0cb0*/  BRA `(.L_x_9514) ;  /* 0x0000000000947947 */ /* 0x000fec0003800000 */
.L_x_9526:
        /* <DEDUP_REMOVED lines=14> */
.L_x_9513:
        /* <DEDUP_REMOVED lines=16> */
.L_x_9535:
[----:B------:R-:W-:Y:S01]  /*0ea0*/  IMAD.MOV.U32 R29, RZ, RZ, RZ ;  /* 0x000000ffff1d7224 */ /* 0x000fe200078e00ff */
[----:B------:R-:W-:Y:S06]  /*0eb0*/  BRA `(.L_x_9514) ;  /* 0x0000000000147947 */ /* 0x000fec0003800000 */
.L_x_9534:
[----:B------:R-:W2:Y:S02]  /*0ec0*/  LDG.E.64 R4, desc[UR36][R4.64] ;  /* 0x0000002404047981 */ /* 0x000ea4000c1e1b00 */
[----:B--2---:R0:W1:Y:S01]  /*0ed0*/  I2F.U64 R29, R4 ;  /* 0x00000004001d7312 */ /* 0x0040620000301000 */
[----:B------:R-:W-:Y:S05]  /*0ee0*/  BRA `(.L_x_9514) ;  /* 0x0000000000087947 */ /* 0x000fea0003800000 */
.L_x_9533:
[----:B------:R-:W2:Y:S02]  /*0ef0*/  LDG.E R4, desc[UR36][R4.64] ;  /* 0x0000002404047981 */ /* 0x000ea4000c1e1900 */
[----:B--2---:R-:W-:-:S07]  /*0f00*/  I2FP.F32.U32 R29, R4 ;  /* 0x00000004001d7245 */ /* 0x004fce0000201000 */
.L_x_9514:
[----:B------:R-:W-:Y:S05]  /*0f10*/  BSYNC B6 ;  /* 0x0000000000067941 */ /* 0x000fea0003800000 */
.L_x_9508:
        /* <DEDUP_REMOVED lines=20> */
.L_x_9540:
[----:B------:R-:W2:Y:S02]  /*1060*/  LDG.E.U8 R4, desc[UR36][R4.64] ;  /* 0x0000002404047981 */ /* 0x000ea4000c1e1100 */
[----:B--2---:R-:W-:Y:S01]  /*1070*/  I2FP.F32.U32 R28, R4 ;  /* 0x00000004001c7245 */ /* 0x004fe20000201000 */
[----:B------:R-:W-:Y:S06]  /*1080*/  BRA `(.L_x_9542) ;  /* 0x0000000c002c7947 */ /* 0x000fec0003800000 */
.L_x_9539:
        /* <DEDUP_REMOVED lines=9> */
.L_x_9544:
[----:B------:R-:W2:Y:S02]  /*1120*/  LDG.E R4, desc[UR36][R4.64] ;  /* 0x0000002404047981 */ /* 0x000ea4000c1e1900 */
[----:B--2---:R-:W-:Y:S01]  /*1130*/  I2FP.F32.S32 R28, R4 ;  /* 0x00000004001c7245 */ /* 0x004fe20000201400 */
[----:B------:R-:W-:Y:S06]  /*1140*/  BRA `(.L_x_9542) ;  /* 0x0000000800fc7947 */ /* 0x000fec0003800000 */
.L_x_9543:
[----:B------:R-:W2:Y:S02]  /*1150*/  LDG.E.U16 R4, desc[UR36][R4.64] ;  /* 0x0000002404047981 */ /* 0x000ea4000c1e1500 */
[----:B--2---:R0:W2:Y:S01]  /*1160*/  I2F.S16 R28, R4 ;  /* 0x00000004001c7306 */ /* 0x0040a20000101400 */
[----:B------:R-:W-:Y:S05]  /*1170*/  BRA `(.L_x_9542) ;  /* 0x0000000800f07947 */ /* 0x000fea0003800000 */
.L_x_9538:
        /* <DEDUP_REMOVED lines=8> */
.L_x_9546:
[----:B------:R-:W2:Y:S02]  /*1200*/  LDG.E.U16 R4, desc[UR36][R4.64] ;  /* 0x0000002404047981 */ /* 0x000ea4000c1e1500 */
[----:B--2---:R-:W-:Y:S01]  /*1210*/  HADD2.F32 R28, -RZ, R4.H0_H0 ;  /* 0x20000004ff1c7230 */ /* 0x004fe20000004100 */
[----:B------:R-:W-:Y:S06]  /*1220*/  BRA `(.L_x_9542) ;  /* 0x0000000800c47947 */ /* 0x000fec0003800000 */
.L_x_9545:
        /* <DEDUP_REMOVED lines=8> */
.L_x_9548:
[----:B------:R-:W2:Y:S02]  /*12b0*/  LDG.E.U16 R4, desc[UR36][R4.64] ;  /* 0x0000002404047981 */ /* 0x000ea4000c1e1500 */
[----:B--2---:R-:W-:Y:S01]  /*12c0*/  HADD2.F32 R28, -RZ, R4.H0_H0 ;  /* 0x20000004ff1c7230 */ /* 0x004fe20000004100 */
[----:B------:R-:W-:Y:S06]  /*12d0*/  BRA `(.L_x_9542) ;  /* 0x0000000800987947 */ /* 0x000fec0003800000 */
.L_x_9547:
[----:B------:R-:W2:Y:S01]  /*12e0*/  LDG.E.64 R4, desc[UR36][R4.64] ;  /* 0x0000002404047981 */ /* 0x000ea2000c1e1b00 */
[----:B------:R-:W-:Y:S01]  /*12f0*/  UMOV UR4, 0xf0000000 ;  /* 0xf000000000047882 */ /* 0x000fe20000000000 */
[----:B------:R-:W-:Y:S01]  /*1300*/  UMOV UR5, 0x380fffff ;  /* 0x380fffff00057882 */ /* 0x000fe20000000000 */
[----:B--2---:R-:W0:Y:S01]  /*1310*/  F2F.F32.F64 R28, R4 ;  /* 0x00000004001c7310 */ /* 0x004e220000301000 */
[----:B------:R-:W-:-:S14]  /*1320*/  DSETP.GEU.AND P0, PT, |R4|, UR4, PT ;  /* 0x0000000404007e2a */ /* 0x000fdc000bf0e200 */
[----:B0-----:R-:W-:Y:S01]  /*1330*/  @!P0 FMUL R28, R28, 1.175494350822287508e-38 ;  /* 0x008000001c1c8820 */ /* 0x001fe20000400000 */
[----:B------:R-:W-:Y:S06]  /*1340*/  BRA `(.L_x_9542) ;  /* 0x00000008007c7947 */ /* 0x000fec0003800000 */
.L_x_9537:
        /* <DEDUP_REMOVED lines=12> */
.L_x_9551:
[----:B------:R-:W2:Y:S01]  /*1410*/  LDG.E.64 R4, desc[UR36][R4.64] ;  /* 0x0000002404047981 */ /* 0x000ea2000c1e1b00 */
[----:B------:R-:W-:Y:S01]  /*1420*/  UMOV UR4, 0xf0000000 ;  /* 0xf000000000047882 */ /* 0x000fe20000000000 */
[----:B------:R-:W-:Y:S01]  /*1430*/  UMOV UR5, 0x380fffff ;  /* 0x380fffff00057882 */ /* 0x000fe20000000000 */
[----:B--2---:R-:W0:Y:S01]  /*1440*/  F2F.F32.F64 R28, R4 ;  /* 0x00000004001c7310 */ /* 0x004e220000301000 */
[----:B------:R-:W-:-:S14]  /*1450*/  DSETP.GEU.AND P0, PT, |R4|, UR4, PT ;  /* 0x0000000404007e2a */ /* 0x000fdc000bf0e200 */
[----:B0-----:R-:W-:Y:S01]  /*1460*/  @!P0 FMUL R28, R28, 1.175494350822287508e-38 ;  /* 0x008000001c1c8820 */ /* 0x001fe20000400000 */
[----:B------:R-:W-:Y:S06]  /*1470*/  BRA `(.L_x_9542) ;  /* 0x0000000800307947 */ /* 0x000fec0003800000 */
.L_x_9550:
        /* <DEDUP_REMOVED lines=26> */
.L_x_9553:
        /* <DEDUP_REMOVED lines=13> */
.L_x_9552:
[----:B------:R-:W2:Y:S02]  /*16f0*/  LDG.E.U16 R4, desc[UR36][R4.64] ;  /* 0x0000002404047981 */ /* 0x000ea4000c1e1500 */
[----:B--2---:R-:W-:Y:S01]  /*1700*/  IMAD.U32 R28, R4, 0x10000, RZ ;  /* 0x00010000041c7824 */ /* 0x004fe200078e00ff */
[----:B------:R-:W-:Y:S06]  /*1710*/  BRA `(.L_x_9542) ;  /* 0x0000000400887947 */ /* 0x000fec0003800000 */
.L_x_9549:
        /* <DEDUP_REMOVED lines=11> */
.L_x_9556:
        /* <DEDUP_REMOVED lines=20> */
.L_x_9558:
[----:B------:R-:W-:Y:S05]  /*1910*/  BSYNC B0 ;  /* 0x0000000000007941 */ /* 0x000fea0003800000 */
.L_x_9557:
[----:B------:R-:W-:Y:S01]  /*1920*/  IMAD.SHL.U32 R3, R3, 0x100000, RZ ;  /* 0x0010000003037824 */ /* 0x000fe200078e00ff */
[----:B------:R-:W-:-:S04]  /*1930*/  LEA R5, R0, 0x3b800000, 0x17 ;  /* 0x3b80000000057811 */ /* 0x000fc800078eb8ff */
[----:B------:R-:W-:Y:S01]  /*1940*/  LOP3.LUT R28, R5, R3, R28, 0xfe, !PT ;  /* 0x00000003051c7212 */ /* 0x000fe200078efe1c */
[----:B------:R-:W-:Y:S06]  /*1950*/  BRA `(.L_x_9542) ;  /* 0x0000000000f87947 */ /* 0x000fec0003800000 */
.L_x_9555:
        /* <DEDUP_REMOVED lines=20> */
.L_x_9560:
[----:B------:R-:W-:Y:S05]  /*1aa0*/  BSYNC B0 ;  /* 0x0000000000007941 */ /* 0x000fea0003800000 */
.L_x_9559:
[----:B------:R-:W-:Y:S01]  /*1ab0*/  IMAD.SHL.U32 R3, R3, 0x200000, RZ ;  /* 0x0020000003037824 */ /* 0x000fe200078e00ff */
[----:B------:R-:W-:-:S04]  /*1ac0*/  LEA R5, R0, 0x37800000, 0x17 ;  /* 0x3780000000057811 */ /* 0x000fc800078eb8ff */
[----:B------:R-:W-:Y:S01]  /*1ad0*/  LOP3.LUT R28, R5, R3, R28, 0xfe, !PT ;  /* 0x00000003051c7212 */ /* 0x000fe200078efe1c */
[----:B------:R-:W-:Y:S06]  /*1ae0*/  BRA `(.L_x_9542) ;  /* 0x0000000000947947 */ /* 0x000fec0003800000 */
.L_x_9554:
        /* <DEDUP_REMOVED lines=14> */
.L_x_9541:
        /* <DEDUP_REMOVED lines=16> */
.L_x_9563:
[----:B------:R-:W-:Y:S01]  /*1cd0*/  IMAD.MOV.U32 R28, RZ, RZ, RZ ;  /* 0x000000ffff1c7224 */ /* 0x000fe200078e00ff */
[----:B------:R-:W-:Y:S06]  /*1ce0*/  BRA `(.L_x_9542) ;  /* 0x0000000000147947 */ /* 0x000fec0003800000 */
.L_x_9562:
[----:B------:R-:W2:Y:S02]  /*1cf0*/  LDG.E.64 R4, desc[UR36][R4.64] ;  /* 0x0000002404047981 */ /* 0x000ea4000c1e1b00 */
[----:B--2---:R0:W2:Y:S01]  /*1d00*/  I2F.U64 R28, R4 ;  /* 0x00000004001c7312 */ /* 0x0040a20000301000 */
[----:B------:R-:W-:Y:S05]  /*1d10*/  BRA `(.L_x_9542) ;  /* 0x0000000000087947 */ /* 0x000fea0003800000 */
.L_x_9561:
[----:B------:R-:W2:Y:S02]  /*1d20*/  LDG.E R4, desc[UR36][R4.64] ;  /* 0x0000002404047981 */ /* 0x000ea4000c1e1900 */
[----:B--2---:R-:W-:-:S07]  /*1d30*/  I2FP.F32.U32 R28, R4 ;  /* 0x00000004001c7245 */ /* 0x004fce0000201000 */
.L_x_9542:
[----:B------:R-:W-:Y:S05]  /*1d40*/  BSYNC B6 ;  /* 0x0000000000067941 */ /* 0x000fea0003800000 */
.L_x_9536:
[----:B------:R-:W0:Y:S02]  /*1d50*/  S2R R16, SR_TID.X ;  /* 0x0000000000107919 */ /* 0x000e240000002100 */
[----:B0-----:R-:W-:-:S07]  /*1d60*/  VIADD R16, R16, 0x80 ;  /* 0x0000008010107836 */ /* 0x001fce0000000000 */
.L_x_9507:
[----:B------:R-:W-:Y:S05]  /*1d70*/  BSYNC B7 ;  /* 0x0000000000077941 */ /* 0x000fea0003800000 */
.L_x_9506:
        /* <DEDUP_REMOVED lines=25> */
.L_x_9570:
[----:B------:R-:W4:Y:S02]  /*1f10*/  LDG.E.U8 R4, desc[UR36][R4.64] ;  /* 0x0000002404047981 */ /* 0x000f24000c1e1100 */
[----:B----4-:R-:W-:Y:S01]  /*1f20*/  I2FP.F32.U32 R19, R4 ;  /* 0x0000000400137245 */ /* 0x010fe20000201000 */
[----:B------:R-:W-:Y:S06]  /*1f30*/  BRA `(.L_x_9572) ;  /* 0x0000000c002c7947 */ /* 0x000fec0003800000 */
.L_x_9569:
        /* <DEDUP_REMOVED lines=9> */
.L_x_9574:
[----:B------:R-:W4:Y:S02]  /*1fd0*/  LDG.E R4, desc[UR36][R4.64] ;  /* 0x0000002404047981 */ /* 0x000f24000c1e1900 */
[----:B----4-:R-:W-:Y:S01]  /*1fe0*/  I2FP.F32.S32 R19, R4 ;  /* 0x0000000400137245 */ /* 0x010fe20000201400 */
[----:B------:R-:W-:Y:S06]  /*1ff0*/  BRA `(.L_x_9572) ;  /* 0x0000000800fc7947 */ /* 0x000fec0003800000 */
.L_x_9573:
[----:B------:R-:W4:Y:S02]  /*2000*/  LDG.E.U16 R4, desc[UR36][R4.64] ;  /* 0x0000002404047981 */ /* 0x000f24000c1e1500 */
[----:B----4-:R0:W4:Y:S01]  /*2010*/  I2F.S16 R19, R4 ;  /* 0x0000000400137306 */ /* 0x0101220000101400 */
[----:B------:R-:W-:Y:S05]  /*2020*/  BRA `(.L_x_9572) ;  /* 0x0000000800f07947 */ /* 0x000fea0003800000 */
.L_x_9568:
        /* <DEDUP_REMOVED lines=8> */
.L_x_9576:
[----:B------:R-:W4:Y:S02]  /*20b0*/  LDG.E.U16 R4, desc[UR36][R4.64] ;  /* 0x0000002404047981 */ /* 0x000f24000c1e1500 */
[----:B----4-:R-:W-:Y:S01]  /*20c0*/  HADD2.F32 R19, -RZ, R4.H0_H0 ;  /* 0x20000004ff137230 */ /* 0x010fe20000004100 */
[----:B------:R-:W-:Y:S06]  /*20d0*/  BRA `(.L_x_9572) ;  /* 0x0000000800c47947 */ /* 0x000fec0003800000 */
.L_x_9575:
        /* <DEDUP_REMOVED lines=8> */
.L_x_9578:
[----:B------:R-:W4:Y:S02]  /*2160*/  LDG.E.U16 R4, desc[UR36][R4.64] ;  /* 0x0000002404047981 */ /* 0x000f24000c1e1500 */
[----:B----4-:R-:W-:Y:S01]  /*2170*/  HADD2.F32 R19, -RZ, R4.H0_H0 ;  /* 0x20000004ff137230 */ /* 0x010fe20000004100 */
[----:B------:R-:W-:Y:S06]  /*2180*/  BRA `(.L_x_9572) ;  /* 0x0000000800987947 */ /* 0x000fec0003800000 */
.L_x_9577:
[----:B------:R-:W4:Y:S01]  /*2190*/  LDG.E.64 R4, desc[UR36][R4.64] ;  /* 0x0000002404047981 */ /* 0x000f22000c1e1b00 */
[----:B------:R-:W-:Y:S01]  /*21a0*/  UMOV UR4, 0xf0000000 ;  /* 0xf000000000047882 */ /* 0x000fe20000000000 */
[----:B------:R-:W-:Y:S01]  /*21b0*/  UMOV UR5, 0x380fffff ;  /* 0x380fffff00057882 */ /* 0x000fe20000000000 */
[----:B----4-:R-:W0:Y:S01]  /*21c0*/  F2F.F32.F64 R19, R4 ;  /* 0x0000000400137310 */ /* 0x010e220000301000 */
[----:B------:R-:W-:-:S14]  /*21d0*/  DSETP.GEU.AND P0, PT, |R4|, UR4, PT ;  /* 0x0000000404007e2a */ /* 0x000fdc000bf0e200 */
[----:B0-----:R-:W-:Y:S01]  /*21e0*/  @!P0 FMUL R19, R19, 1.175494350822287508e-38 ;  /* 0x0080000013138820 */ /* 0x001fe20000400000 */
[----:B------:R-:W-:Y:S06]  /*21f0*/  BRA `(.L_x_9572) ;  /* 0x00000008007c7947 */ /* 0x000fec0003800000 */
.L_x_9567:
        /* <DEDUP_REMOVED lines=12> */
.L_x_9581:
[----:B------:R-:W4:Y:S01]  /*22c0*/  LDG.E.64 R4, desc[UR36][R4.64] ;  /* 0x0000002404047981 */ /* 0x000f22000c1e1b00 */
[----:B------:R-:W-:Y:S01]  /*22d0*/  UMOV UR4, 0xf0000000 ;  /* 0xf000000000047882 */ /* 0x000fe20000000000 */
[----:B------:R-:W-:Y:S01]  /*22e0*/  UMOV UR5, 0x380fffff ;  /* 0x380fffff00057882 */ /* 0x000fe20000000000 */
[----:B----4-:R-:W0:Y:S01]  /*22f0*/  F2F.F32.F64 R19, R4 ;  /* 0x0000000400137310 */ /* 0x010e220000301000 */
[----:B------:R-:W-:-:S14]  /*2300*/  DSETP.GEU.AND P0, PT, |R4|, UR4, PT ;  /* 0x0000000404007e2a */ /* 0x000fdc000bf0e200 */
[----:B0-----:R-:W-:Y:S01]  /*2310*/  @!P0 FMUL R19, R19, 1.175494350822287508e-38 ;  /* 0x0080000013138820 */ /* 0x001fe20000400000 */
[----:B------:R-:W-:Y:S06]  /*2320*/  BRA `(.L_x_9572) ;  /* 0x0000000800307947 */ /* 0x000fec0003800000 */
.L_x_9580:
        /* <DEDUP_REMOVED lines=26> */
.L_x_9583:
        /* <DEDUP_REMOVED lines=13> */
.L_x_9582:
[----:B------:R-:W4:Y:S02]  /*25a0*/  LDG.E.U16 R4, desc[UR36][R4.64] ;  /* 0x0000002404047981 */ /* 0x000f24000c1e1500 */
[----:B----4-:R-:W-:Y:S01]  /*25b0*/  IMAD.U32 R19, R4, 0x10000, RZ ;  /* 0x0001000004137824 */ /* 0x010fe200078e00ff */
[----:B------:R-:W-:Y:S06]  /*25c0*/  BRA `(.L_x_9572) ;  /* 0x0000000400887947 */ /* 0x000fec0003800000 */
.L_x_9579:
        /* <DEDUP_REMOVED lines=11> */
.L_x_9586:
        /* <DEDUP_REMOVED lines=20> */
.L_x_9588:
[----:B------:R-:W-:Y:S05]  /*27c0*/  BSYNC B0 ;  /* 0x0000000000007941 */ /* 0x000fea0003800000 */
.L_x_9587:
[----:B------:R-:W-:Y:S01]  /*27d0*/  IMAD.SHL.U32 R3, R3, 0x100000, RZ ;  /* 0x0010000003037824 */ /* 0x000fe200078e00ff */
[----:B------:R-:W-:-:S04]  /*27e0*/  LEA R0, R0, 0x3b800000, 0x17 ;  /* 0x3b80000000007811 */ /* 0x000fc800078eb8ff */
[----:B------:R-:W-:Y:S01]  /*27f0*/  LOP3.LUT R19, R0, R3, R19, 0xfe, !PT ;  /* 0x0000000300137212 */ /* 0x000fe200078efe13 */
[----:B------:R-:W-:Y:S06]  /*2800*/  BRA `(.L_x_9572) ;  /* 0x0000000000f87947 */ /* 0x000fec0003800000 */
.L_x_9585:
        /* <DEDUP_REMOVED lines=20> */
.L_x_9590:
[----:B------:R-:W-:Y:S05]  /*2950*/  BSYNC B0 ;  /* 0x0000000000007941 */ /* 0x000fea0003800000 */
.L_x_9589:
[----:B------:R-:W-:Y:S01]  /*2960*/  IMAD.SHL.U32 R3, R3, 0x200000, RZ ;  /* 0x0020000003037824 */ /* 0x000fe200078e00ff */
[----:B------:R-:W-:-:S04]  /*2970*/  LEA R0, R0, 0x37800000, 0x17 ;  /* 0x3780000000007811 */ /* 0x000fc800078eb8ff */
[----:B------:R-:W-:Y:S01]  /*2980*/  LOP3.LUT R19, R0, R3, R19, 0xfe, !PT ;  /* 0x0000000300137212 */ /* 0x000fe200078efe13 */
[----:B------:R-:W-:Y:S06]  /*2990*/  BRA `(.L_x_9572) ;  /* 0x0000000000947947 */ /* 0x000fec0003800000 */
.L_x_9584:
        /* <DEDUP_REMOVED lines=14> */
.L_x_9571:
        /* <DEDUP_REMOVED lines=16> */
.L_x_9593:
[----:B------:R-:W-:Y:S01]  /*2b80*/  IMAD.MOV.U32 R19, RZ, RZ, RZ ;  /* 0x000000ffff137224 */ /* 0x000fe200078e00ff */
[----:B------:R-:W-:Y:S06]  /*2b90*/  BRA `(.L_x_9572) ;  /* 0x0000000000147947 */ /* 0x000fec0003800000 */
.L_x_9592:
[----:B------:R-:W4:Y:S02]  /*2ba0*/  LDG.E.64 R4, desc[UR36][R4.64] ;  /* 0x0000002404047981 */ /* 0x000f24000c1e1b00 */
[----:B----4-:R0:W4:Y:S01]  /*2bb0*/  I2F.U64 R19, R4 ;  /* 0x0000000400137312 */ /* 0x0101220000301000 */
[----:B------:R-:W-:Y:S05]  /*2bc0*/  BRA `(.L_x_9572) ;  /* 0x0000000000087947 */ /* 0x000fea0003800000 */
.L_x_9591:
[----:B------:R-:W4:Y:S02]  /*2bd0*/  LDG.E R4, desc[UR36][R4.64] ;  /* 0x0000002404047981 */ /* 0x000f24000c1e1900 */
[----:B----4-:R-:W-:-:S07]  /*2be0*/  I2FP.F32.U32 R19, R4 ;  /* 0x0000000400137245 */ /* 0x010fce0000201000 */
.L_x_9572:
[----:B------:R-:W-:Y:S05]  /*2bf0*/  BSYNC B6 ;  /* 0x0000000000067941 */ /* 0x000fea0003800000 */
.L_x_9566:
        /* <DEDUP_REMOVED lines=20> */
.L_x_9598:
[----:B------:R-:W2:Y:S02]  /*2d40*/  LDG.E.U8 R4, desc[UR36][R4.64] ;  /* 0x0000002404047981 */ /* 0x000ea4000c1e1100 */
[----:B--2---:R-:W-:Y:S01]  /*2d50*/  I2FP.F32.U32 R18, R4 ;  /* 0x0000000400127245 */ /* 0x004fe20000201000 */
[----:B------:R-:W-:Y:S06]  /*2d60*/  BRA `(.L_x_9600) ;  /* 0x0000000c002c7947 */ /* 0x000fec0003800000 */
.L_x_9597:
        /* <DEDUP_REMOVED lines=9> */
.L_x_9602:
[----:B------:R-:W2:Y:S02]  /*2e00*/  LDG.E R4, desc[UR36][R4.64] ;  /* 0x0000002404047981 */ /* 0x000ea4000c1e1900 */
[----:B--2---:R-:W-:Y:S01]  /*2e10*/  I2FP.F32.S32 R18, R4 ;  /* 0x0000000400127245 */ /* 0x004fe20000201400 */
[----:B------:R-:W-:Y:S06]  /*2e20*/  BRA `(.L_x_9600) ;  /* 0x0000000800fc7947 */ /* 0x000fec0003800000 */
.L_x_9601:
[----:B------:R-:W2:Y:S02]  /*2e30*/  LDG.E.U16 R4, desc[UR36][R4.64] ;  /* 0x0000002404047981 */ /* 0x000ea4000c1e1500 */
[----:B--2---:R0:W2:Y:S01]  /*2e40*/  I2F.S16 R18, R4 ;  /* 0x0000000400127306 */ /* 0x0040a20000101400 */
[----:B------:R-:W-:Y:S05]  /*2e50*/  BRA `(.L_x_9600) ;  /* 0x0000000800f07947 */ /* 0x000fea0003800000 */
.L_x_9596:
        /* <DEDUP_REMOVED lines=8> */
.L_x_9604:
[----:B------:R-:W2:Y:S02]  /*2ee0*/  LDG.E.U16 R4, desc[UR36][R4.64] ;  /* 0x0000002404047981 */ /* 0x000ea4000c1e1500 */
[----:B--2---:R-:W-:Y:S01]  /*2ef0*/  HADD2.F32 R18, -RZ, R4.H0_H0 ;  /* 0x20000004ff127230 */ /* 0x004fe20000004100 */
[----:B------:R-:W-:Y:S06]  /*2f00*/  BRA `(.L_x_9600) ;  /* 0x0000000800c47947 */ /* 0x000fec0003800000 */
.L_x_9603:
        /* <DEDUP_REMOVED lines=8> */
.L_x_9606:
[----:B------:R-:W2:Y:S02]  /*2f90*/  LDG.E.U16 R4, desc[UR36][R4.64] ;  /* 0x0000002404047981 */ /* 0x000ea4000c1e1500 */
[----:B--2---:R-:W-:Y:S01]  /*2fa0*/  HADD2.F32 R18, -RZ, R4.H0_H0 ;  /* 0x20000004ff127230 */ /* 0x004fe20000004100 */
[----:B------:R-:W-:Y:S06]  /*2fb0*/  BRA `(.L_x_9600) ;  /* 0x0000000800987947 */ /* 0x000fec0003800000 */
.L_x_9605:
[----:B------:R-:W2:Y:S01]  /*2fc0*/  LDG.E.64 R4, desc[UR36][R4.64] ;  /* 0x0000002404047981 */ /* 0x000ea2000c1e1b00 */
[----:B------:R-:W-:Y:S01]  /*2fd0*/  UMOV UR4, 0xf0000000 ;  /* 0xf000000000047882 */ /* 0x000fe20000000000 */
[----:B------:R-:W-:Y:S01]  /*2fe0*/  UMOV UR5, 0x380fffff ;  /* 0x380fffff00057882 */ /* 0x000fe20000000000 */
[----:B--2---:R-:W0:Y:S01]  /*2ff0*/  F2F.F32.F64 R18, R4 ;  /* 0x0000000400127310 */ /* 0x004e220000301000 */
[----:B------:R-:W-:-:S14]  /*3000*/  DSETP.GEU.AND P0, PT, |R4|, UR4, PT ;  /* 0x0000000404007e2a */ /* 0x000fdc000bf0e200 */
[----:B0-----:R-:W-:Y:S01]  /*3010*/  @!P0 FMUL R18, R18, 1.175494350822287508e-38 ;  /* 0x0080000012128820 */ /* 0x001fe20000400000 */
[----:B------:R-:W-:Y:S06]  /*3020*/  BRA `(.L_x_9600) ;  /* 0x00000008007c7947 */ /* 0x000fec0003800000 */
.L_x_9595:
        /* <DEDUP_REMOVED lines=12> */
.L_x_9609:
[----:B------:R-:W2:Y:S01]  /*30f0*/  LDG.E.64 R4, desc[UR36][R4.64] ;  /* 0x0000002404047981 */ /* 0x000ea2000c1e1b00 */
[----:B------:R-:W-:Y:S01]  /*3100*/  UMOV UR4, 0xf0000000 ;  /* 0xf000000000047882 */ /* 0x000fe20000000000 */
[----:B------:R-:W-:Y:S01]  /*3110*/  UMOV UR5, 0x380fffff ;  /* 0x380fffff00057882 */ /* 0x000fe20000000000 */
[----:B--2---:R-:W0:Y:S01]  /*3120*/  F2F.F32.F64 R18, R4 ;  /* 0x0000000400127310 */ /* 0x004e220000301000 */
[----:B------:R-:W-:-:S14]  /*3130*/  DSETP.GEU.AND P0, PT, |R4|, UR4, PT ;  /* 0x0000000404007e2a */ /* 0x000fdc000bf0e200 */
[----:B0-----:R-:W-:Y:S01]  /*3140*/  @!P0 FMUL R18, R18, 1.175494350822287508e-38 ;  /* 0x0080000012128820 */ /* 0x001fe20000400000 */
[----:B------:R-:W-:Y:S06]  /*3150*/  BRA `(.L_x_9600) ;  /* 0x0000000800307947 */ /* 0x000fec0003800000 */
.L_x_9608:
        /* <DEDUP_REMOVED lines=26> */
.L_x_9611:
        /* <DEDUP_REMOVED lines=13> */
.L_x_9610:
[----:B------:R-:W2:Y:S02]  /*33d0*/  LDG.E.U16 R4, desc[UR36][R4.64] ;  /* 0x0000002404047981 */ /* 0x000ea4000c1e1500 */
[----:B--2---:R-:W-:Y:S01]  /*33e0*/  IMAD.U32 R18, R4, 0x10000, RZ ;  /* 0x0001000004127824 */ /* 0x004fe200078e00ff */
[----:B------:R-:W-:Y:S06]  /*33f0*/  BRA `(.L_x_9600) ;  /* 0x0000000400887947 */ /* 0x000fec0003800000 */
.L_x_9607:
        /* <DEDUP_REMOVED lines=11> */
.L_x_9614:
        /* <DEDUP_REMOVED lines=20> */
.L_x_9616:
[----:B------:R-:W-:Y:S05]  /*35f0*/  BSYNC B0 ;  /* 0x0000000000007941 */ /* 0x000fea0003800000 */
.L_x_9615:
[----:B------:R-:W-:Y:S01]  /*3600*/  IMAD.SHL.U32 R3, R3, 0x100000, RZ ;  /* 0x0010000003037824 */ /* 0x000fe200078e00ff */
[----:B------:R-:W-:-:S04]  /*3610*/  LEA R5, R0, 0x3b800000, 0x17 ;  /* 0x3b80000000057811 */ /* 0x000fc800078eb8ff */
[----:B------:R-:W-:Y:S01]  /*3620*/  LOP3.LUT R18, R5, R3, R18, 0xfe, !PT ;  /* 0x0000000305127212 */ /* 0x000fe200078efe12 */
[----:B------:R-:W-:Y:S06]  /*3630*/  BRA `(.L_x_9600) ;  /* 0x0000000000f87947 */ /* 0x000fec0003800000 */
.L_x_9613:
        /* <DEDUP_REMOVED lines=20> */
.L_x_9618:
[----:B------:R-:W-:Y:S05]  /*3780*/  BSYNC B0 ;  /* 0x0000000000007941 */ /* 0x000fea0003800000 */
.L_x_9617:
[----:B------:R-:W-:Y:S01]  /*3790*/  IMAD.SHL.U32 R3, R3, 0x200000, RZ ;  /* 0x0020000003037824 */ /* 0x000fe200078e00ff */
[----:B------:R-:W-:-:S04]  /*37a0*/  LEA R5, R0, 0x37800000, 0x17 ;  /* 0x3780000000057811 */ /* 0x000fc800078eb8ff */
[----:B------:R-:W-:Y:S01]  /*37b0*/  LOP3.LUT R18, R5, R3, R18, 0xfe, !PT ;  /* 0x0000000305127212 */ /* 0x000fe200078efe12 */
[----:B------:R-:W-:Y:S06]  /*37c0*/  BRA `(.L_x_9600) ;  /* 0x0000000000947947 */ /* 0x000fec0003800000 */
.L_x_9612:
        /* <DEDUP_REMOVED lines=14> */
.L_x_9599:
        /* <DEDUP_REMOVED lines=16> */
.L_x_9621:
[----:B------:R-:W-:Y:S01]  /*39b0*/  IMAD.MOV.U32 R18, RZ, RZ, RZ ;  /* 0x000000ffff127224 */ /* 0x000fe200078e00ff */
[----:B------:R-:W-:Y:S06]  /*39c0*/  BRA `(.L_x_9600) ;  /* 0x0000000000147947 */ /* 0x000fec0003800000 */
.L_x_9620:
[----:B------:R-:W2:Y:S02]  /*39d0*/  LDG.E.64 R4, desc[UR36][R4.64] ;  /* 0x0000002404047981 */ /* 0x000ea4000c1e1b00 */
[----:B--2---:R0:W2:Y:S01]  /*39e0*/  I2F.U64 R18, R4 ;  /* 0x0000000400127312 */ /* 0x0040a20000301000 */
[----:B------:R-:W-:Y:S05]  /*39f0*/  BRA `(.L_x_9600) ;  /* 0x0000000000087947 */ /* 0x000fea0003800000 */
.L_x_9619:
[----:B------:R-:W2:Y:S02]  /*3a00*/  LDG.E R4, desc[UR36][R4.64] ;  /* 0x0000002404047981 */ /* 0x000ea4000c1e1900 */
[----:B--2---:R-:W-:-:S07]  /*3a10*/  I2FP.F32.U32 R18, R4 ;  /* 0x0000000400127245 */ /* 0x004fce0000201000 */
.L_x_9600:
[----:B------:R-:W-:Y:S05]  /*3a20*/  BSYNC B6 ;  /* 0x0000000000067941 */ /* 0x000fea0003800000 */
.L_x_9594:
[----:B------:R-:W-:-:S07]  /*3a30*/  VIADD R16, R16, 0x80 ;  /* 0x0000008010107836 */ /* 0x000fce0000000000 */
.L_x_9565:
[----:B------:R-:W-:Y:S05]  /*3a40*/  BSYNC B7 ;  /* 0x0000000000077941 */ /* 0x000fea0003800000 */
.L_x_9564:
        /* <DEDUP_REMOVED lines=27> */
.L_x_9628:
[----:B------:R-:W4:Y:S02]  /*3c00*/  LDG.E.U8 R4, desc[UR36][R4.64] ;  /* 0x0000002404047981 */ /* 0x000f24000c1e1100 */
[----:B----4-:R-:W-:Y:S01]  /*3c10*/  I2FP.F32.U32 R27, R4 ;  /* 0x00000004001b7245 */ /* 0x010fe20000201000 */
[----:B------:R-:W-:Y:S06]  /*3c20*/  BRA `(.L_x_9630) ;  /* 0x0000000c002c7947 */ /* 0x000fec0003800000 */
.L_x_9627:
        /* <DEDUP_REMOVED lines=9> */
.L_x_9632:
[----:B------:R-:W4:Y:S02]  /*3cc0*/  LDG.E R4, desc[UR36][R4.64] ;  /* 0x0000002404047981 */ /* 0x000f24000c1e1900 */
[----:B----4-:R-:W-:Y:S01]  /*3cd0*/  I2FP.F32.S32 R27, R4 ;  /* 0x00000004001b7245 */ /* 0x010fe20000201400 */
[----:B------:R-:W-:Y:S06]  /*3ce0*/  BRA `(.L_x_9630) ;  /* 0x0000000800fc7947 */ /* 0x000fec0003800000 */
.L_x_9631:
[----:B------:R-:W4:Y:S02]  /*3cf0*/  LDG.E.U16 R4, desc[UR36][R4.64] ;  /* 0x0000002404047981 */ /* 0x000f24000c1e1500 */
[----:B----4-:R0:W4:Y:S01]  /*3d00*/  I2F.S16 R27, R4 ;  /* 0x00000004001b7306 */ /* 0x0101220000101400 */
[----:B------:R-:W-:Y:S05]  /*3d10*/  BRA `(.L_x_9630) ;  /* 0x0000000800f07947 */ /* 0x000fea0003800000 */
.L_x_9626:
        /* <DEDUP_REMOVED lines=8> */
.L_x_9634:
[----:B------:R-:W4:Y:S02]  /*3da0*/  LDG.E.U16 R4, desc[UR36][R4.64] ;  /* 0x0000002404047981 */ /* 0x000f24000c1e1500 */
[----:B----4-:R-:W-:Y:S01]  /*3db0*/  HADD2.F32 R27, -RZ, R4.H0_H0 ;  /* 0x20000004ff1b7230 */ /* 0x010fe20000004100 */
[----:B------:R-:W-:Y:S06]  /*3dc0*/  BRA `(.L_x_9630) ;  /* 0x0000000800c47947 */ /* 0x000fec0003800000 */
.L_x_9633:
        /* <DEDUP_REMOVED lines=8> */
.L_x_9636:
[----:B------:R-:W4:Y:S02]  /*3e50*/  LDG.E.U16 R4, desc[UR36][R4.64] ;  /* 0x0000002404047981 */ /* 0x000f24000c1e1500 */
[----:B----4-:R-:W-:Y:S01]  /*3e60*/  HADD2.F32 R27, -RZ, R4.H0_H0 ;  /* 0x20000004ff1b7230 */ /* 0x010fe20000004100 */
[----:B------:R-:W-:Y:S06]  /*3e70*/  BRA `(.L_x_9630) ;  /* 0x0000000800987947 */ /* 0x000fec0003800000 */
.L_x_9635:
[----:B------:R-:W4:Y:S01]  /*3e80*/  LDG.E.64 R4, desc[UR36][R4.64] ;  /* 0x0000002404047981 */ /* 0x000f22000c1e1b00 */
[----:B------:R-:W-:Y:S01]  /*3e90*/  UMOV UR4, 0xf0000000 ;  /* 0xf000000000047882 */ /* 0x000fe20000000000 */
[----:B------:R-:W-:Y:S01]  /*3ea0*/  UMOV UR5, 0x380fffff ;  /* 0x380fffff00057882 */ /* 0x000fe20000000000 */
[----:B----4-:R-:W0:Y:S01]  /*3eb0*/  F2F.F32.F64 R27, R4 ;  /* 0x00000004001b7310 */ /* 0x010e220000301000 */
[----:B------:R-:W-:-:S14]  /*3ec0*/  DSETP.GEU.AND P0, PT, |R4|, UR4, PT ;  /* 0x0000000404007e2a */ /* 0x000fdc000bf0e200 */
[----:B0-----:R-:W-:Y:S01]  /*3ed0*/  @!P0 FMUL R27, R27, 1.175494350822287508e-38 ;  /* 0x008000001b1b8820 */ /* 0x001fe20000400000 */
[----:B------:R-:W-:Y:S06]  /*3ee0*/  BRA `(.L_x_9630) ;  /* 0x00000008007c7947 */ /* 0x000fec0003800000 */
.L_x_9625:
        /* <DEDUP_REMOVED lines=12> */
.L_x_9639:
[----:B------:R-:W4:Y:S01]  /*3fb0*/  LDG.E.64 R4, desc[UR36][R4.64] ;  /* 0x0000002404047981 */ /* 0x000f22000c1e1b00 */
[----:B------:R-:W-:Y:S01]  /*3fc0*/  UMOV UR4, 0xf0000000 ;  /* 0xf000000000047882 */ /* 0x000fe20000000000 */
[----:B------:R-:W-:Y:S01]  /*3fd0*/  UMOV UR5, 0x380fffff ;  /* 0x380fffff00057882 */ /* 0x000fe20000000000 */
[----:B----4-:R-:W0:Y:S01]  /*3fe0*/  F2F.F32.F64 R27, R4 ;  /* 0x00000004001b7310 */ /* 0x010e220000301000 */
[----:B------:R-:W-:-:S14]  /*3ff0*/  DSETP.GEU.AND P0, PT, |R4|, UR4, PT ;  /* 0x0000000404007e2a */ /* 0x000fdc000bf0e200 */
[----:B0-----:R-:W-:Y:S01]  /*4000*/  @!P0 FMUL R27, R27, 1.175494350822287508e-38 ;  /* 0x008000001b1b8820 */ /* 0x001fe20000400000 */
[----:B------:R-:W-:Y:S06]  /*4010*/  BRA `(.L_x_9630) ;  /* 0x0000000800307947 */ /* 0x000fec0003800000 */
.L_x_9638:
        /* <DEDUP_REMOVED lines=26> */
.L_x_9641:
        /* <DEDUP_REMOVED lines=13> */
.L_x_9640:
[----:B------:R-:W4:Y:S02]  /*4290*/  LDG.E.U16 R4, desc[UR36][R4.64] ;  /* 0x0000002404047981 */ /* 0x000f24000c1e1500 */
[----:B----4-:R-:W-:Y:S01]  /*42a0*/  IMAD.U32 R27, R4, 0x10000, RZ ;  /* 0x00010000041b7824 */ /* 0x010fe200078e00ff */
[----:B------:R-:W-:Y:S06]  /*42b0*/  BRA `(.L_x_9630) ;  /* 0x0000000400887947 */ /* 0x000fec0003800000 */
.L_x_9637:
        /* <DEDUP_REMOVED lines=11> */
.L_x_9644:
        /* <DEDUP_REMOVED lines=20> */
.L_x_9646:
[----:B------:R-:W-:Y:S05]  /*44b0*/  BSYNC B0 ;  /* 0x0000000000007941 */ /* 0x000fea0003800000 */
.L_x_9645:
[----:B------:R-:W-:Y:S01]  /*44c0*/  IMAD.SHL.U32 R3, R3, 0x100000, RZ ;  /* 0x0010000003037824 */ /* 0x000fe200078e00ff */
[----:B------:R-:W-:-:S04]  /*44d0*/  LEA R0, R0, 0x3b800000, 0x17 ;  /* 0x3b80000000007811 */ /* 0x000fc800078eb8ff */
[----:B------:R-:W-:Y:S01]  /*44e0*/  LOP3.LUT R27, R0, R3, R27, 0xfe, !PT ;  /* 0x00000003001b7212 */ /* 0x000fe200078efe1b */
[----:B------:R-:W-:Y:S06]  /*44f0*/  BRA `(.L_x_9630) ;  /* 0x0000000000f87947 */ /* 0x000fec0003800000 */
.L_x_9643:
        /* <DEDUP_REMOVED lines=20> */
.L_x_9648:
[----:B------:R-:W-:Y:S05]  /*4640*/  BSYNC B0 ;  /* 0x0000000000007941 */ /* 0x000fea0003800000 */
.L_x_9647:
[----:B------:R-:W-:Y:S01]  /*4650*/  IMAD.SHL.U32 R3, R3, 0x200000, RZ ;  /* 0x0020000003037824 */ /* 0x000fe200078e00ff */
[----:B------:R-:W-:-:S04]  /*4660*/  LEA R0, R0, 0x37800000, 0x17 ;  /* 0x3780000000007811 */ /* 0x000fc800078eb8ff */
[----:B------:R-:W-:Y:S01]  /*4670*/  LOP3.LUT R27, R0, R3, R27, 0xfe, !PT ;  /* 0x00000003001b7212 */ /* 0x000fe200078efe1b */
[----:B------:R-:W-:Y:S06]  /*4680*/  BRA `(.L_x_9630) ;  /* 0x0000000000947947 */ /* 0x000fec0003800000 */
.L_x_9642:
        /* <DEDUP_REMOVED lines=14> */
.L_x_9629:
        /* <DEDUP_REMOVED lines=16> */
.L_x_9651:
[----:B------:R-:W-:Y:S01]  /*4870*/  IMAD.MOV.U32 R27, RZ, RZ, RZ ;  /* 0x000000ffff1b7224 */ /* 0x000fe200078e00ff */
[----:B------:R-:W-:Y:S06]  /*4880*/  BRA `(.L_x_9630) ;  /* 0x0000000000147947 */ /* 0x000fec0003800000 */
.L_x_9650:
[----:B------:R-:W4:Y:S02]  /*4890*/  LDG.E.64 R4, desc[UR36][R4.64] ;  /* 0x0000002404047981 */ /* 0x000f24000c1e1b00 */
[----:B----4-:R0:W4:Y:S01]  /*48a0*/  I2F.U64 R27, R4 ;  /* 0x00000004001b7312 */ /* 0x0101220000301000 */
[----:B------:R-:W-:Y:S05]  /*48b0*/  BRA `(.L_x_9630) ;  /* 0x0000000000087947 */ /* 0x000fea0003800000 */
.L_x_9649:
[----:B------:R-:W4:Y:S02]  /*48c0*/  LDG.E R4, desc[UR36][R4.64] ;  /* 0x0000002404047981 */ /* 0x000f24000c1e1900 */
[----:B----4-:R-:W-:-:S07]  /*48d0*/  I2FP.F32.U32 R27, R4 ;  /* 0x00000004001b7245 */ /* 0x010fce0000201000 */
.L_x_9630:
[----:B------:R-:W-:Y:S05]  /*48e0*/  BSYNC B6 ;  /* 0x0000000000067941 */ /* 0x000fea0003800000 */
.L_x_9624:
        /* <DEDUP_REMOVED lines=21> */
.L_x_9656:
[----:B------:R-:W2:Y:S02]  /*4a40*/  LDG.E.U8 R4, desc[UR36][R4.64] ;  /* 0x0000002404047981 */ /* 0x000ea4000c1e1100 */
[----:B--2---:R-:W-:Y:S01]  /*4a50*/  I2FP.F32.U32 R22, R4 ;  /* 0x0000000400167245 */ /* 0x004fe20000201000 */
[----:B------:R-:W-:Y:S06]  /*4a60*/  BRA `(.L_x_9658) ;  /* 0x0000000c002c7947 */ /* 0x000fec0003800000 */
.L_x_9655:
        /* <DEDUP_REMOVED lines=9> */
.L_x_9660:
[----:B------:R-:W2:Y:S02]  /*4b00*/  LDG.E R4, desc[UR36][R4.64] ;  /* 0x0000002404047981 */ /* 0x000ea4000c1e1900 */
[----:B--2---:R-:W-:Y:S01]  /*4b10*/  I2FP.F32.S32 R22, R4 ;  /* 0x0000000400167245 */ /* 0x004fe20000201400 */
[----:B------:R-:W-:Y:S06]  /*4b20*/  BRA `(.L_x_9658) ;  /* 0x0000000800fc7947 */ /* 0x000fec0003800000 */
.L_x_9659:
[----:B------:R-:W2:Y:S02]  /*4b30*/  LDG.E.U16 R4, desc[UR36][R4.64] ;  /* 0x0000002404047981 */ /* 0x000ea4000c1e1500 */
[----:B--2---:R0:W1:Y:S01]  /*4b40*/  I2F.S16 R22, R4 ;  /* 0x0000000400167306 */ /* 0x0040620000101400 */
[----:B------:R-:W-:Y:S05]  /*4b50*/  BRA `(.L_x_9658) ;  /* 0x0000000800f07947 */ /* 0x000fea0003800000 */
.L_x_9654:
        /* <DEDUP_REMOVED lines=8> */
.L_x_9662:
[----:B------:R-:W2:Y:S02]  /*4be0*/  LDG.E.U16 R4, desc[UR36][R4.64] ;  /* 0x0000002404047981 */ /* 0x000ea4000c1e1500 */
[----:B--2---:R-:W-:Y:S01]  /*4bf0*/  HADD2.F32 R22, -RZ, R4.H0_H0 ;  /* 0x20000004ff167230 */ /* 0x004fe20000004100 */
[----:B------:R-:W-:Y:S06]  /*4c00*/  BRA `(.L_x_9658) ;  /* 0x0000000800c47947 */ /* 0x000fec0003800000 */
.L_x_9661:
        /* <DEDUP_REMOVED lines=8> */
.L_x_9664:
[----:B------:R-:W2:Y:S02]  /*4c90*/  LDG.E.U16 R4, desc[UR36][R4.64] ;  /* 0x0000002404047981 */ /* 0x000ea4000c1e1500 */
[----:B--2---:R-:W-:Y:S01]  /*4ca0*/  HADD2.F32 R22, -RZ, R4.H0_H0 ;  /* 0x20000004ff167230 */ /* 0x004fe20000004100 */
[----:B------:R-:W-:Y:S06]  /*4cb0*/  BRA `(.L_x_9658) ;  /* 0x0000000800987947 */ /* 0x000fec0003800000 */
.L_x_9663:
[----:B------:R-:W2:Y:S01]  /*4cc0*/  LDG.E.64 R4, desc[UR36][R4.64] ;  /* 0x0000002404047981 */ /* 0x000ea2000c1e1b00 */
[----:B------:R-:W-:Y:S01]  /*4cd0*/  UMOV UR4, 0xf0000000 ;  /* 0xf000000000047882 */ /* 0x000fe20000000000 */
[----:B------:R-:W-:Y:S01]  /*4ce0*/  UMOV UR5, 0x380fffff ;  /* 0x380fffff00057882 */ /* 0x000fe20000000000 */
[----:B--2---:R-:W0:Y:S01]  /*4cf0*/  F2F.F32.F64 R22, R4 ;  /* 0x0000000400167310 */ /* 0x004e220000301000 */
[----:B------:R-:W-:-:S14]  /*4d00*/  DSETP.GEU.AND P0, PT, |R4|, UR4, PT ;  /* 0x0000000404007e2a */ /* 0x000fdc000bf0e200 */
[----:B0-----:R-:W-:Y:S01]  /*4d10*/  @!P0 FMUL R22, R22, 1.175494350822287508e-38 ;  /* 0x0080000016168820 */ /* 0x001fe20000400000 */
[----:B------:R-:W-:Y:S06]  /*4d20*/  BRA `(.L_x_9658) ;  /* 0x00000008007c7947 */ /* 0x000fec0003800000 */
.L_x_9653:
        /* <DEDUP_REMOVED lines=12> */
.L_x_9667:
[----:B------:R-:W2:Y:S01]  /*4df0*/  LDG.E.64 R4, desc[UR36][R4.64] ;  /* 0x0000002404047981 */ /* 0x000ea2000c1e1b00 */
[----:B------:R-:W-:Y:S01]  /*4e00*/  UMOV UR4, 0xf0000000 ;  /* 0xf000000000047882 */ /* 0x000fe20000000000 */
[----:B------:R-:W-:Y:S01]  /*4e10*/  UMOV UR5, 0x380fffff ;  /* 0x380fffff00057882 */ /* 0x000fe20000000000 */
[----:B--2---:R-:W0:Y:S01]  /*4e20*/  F2F.F32.F64 R22, R4 ;  /* 0x0000000400167310 */ /* 0x004e220000301000 */
[----:B------:R-:W-:-:S14]  /*4e30*/  DSETP.GEU.AND P0, PT, |R4|, UR4, PT ;  /* 0x0000000404007e2a */ /* 0x000fdc000bf0e200 */
[----:B0-----:R-:W-:Y:S01]  /*4e40*/  @!P0 FMUL R22, R22, 1.175494350822287508e-38 ;  /* 0x0080000016168820 */ /* 0x001fe20000400000 */
[----:B------:R-:W-:Y:S06]  /*4e50*/  BRA `(.L_x_9658) ;  /* 0x0000000800307947 */ /* 0x000fec0003800000 */
.L_x_9666:
        /* <DEDUP_REMOVED lines=26> */
.L_x_9669:
        /* <DEDUP_REMOVED lines=13> */
.L_x_9668:
[----:B------:R-:W2:Y:S02]  /*50d0*/  LDG.E.U16 R4, desc[UR36][R4.64] ;  /* 0x0000002404047981 */ /* 0x000ea4000c1e1500 */
[----:B--2---:R-:W-:Y:S01]  /*50e0*/  IMAD.U32 R22, R4, 0x10000, RZ ;  /* 0x0001000004167824 */ /* 0x004fe200078e00ff */
[----:B------:R-:W-:Y:S06]  /*50f0*/  BRA `(.L_x_9658) ;  /* 0x0000000400887947 */ /* 0x000fec0003800000 */
.L_x_9665:
        /* <DEDUP_REMOVED lines=11> */
.L_x_9672:
        /* <DEDUP_REMOVED lines=20> */
.L_x_9674:
[----:B------:R-:W-:Y:S05]  /*52f0*/  BSYNC B0 ;  /* 0x0000000000007941 */ /* 0x000fea0003800000 */
.L_x_9673:
[----:B------:R-:W-:Y:S01]  /*5300*/  IMAD.SHL.U32 R3, R3, 0x100000, RZ ;  /* 0x0010000003037824 */ /* 0x000fe200078e00ff */
[----:B------:R-:W-:-:S04]  /*5310*/  LEA R5, R0, 0x3b800000, 0x17 ;  /* 0x3b80000000057811 */ /* 0x000fc800078eb8ff */
[----:B------:R-:W-:Y:S01]  /*5320*/  LOP3.LUT R22, R5, R3, R22, 0xfe, !PT ;  /* 0x0000000305167212 */ /* 0x000fe200078efe16 */
[----:B------:R-:W-:Y:S06]  /*5330*/  BRA `(.L_x_9658) ;  /* 0x0000000000f87947 */ /* 0x000fec0003800000 */
.L_x_9671:
        /* <DEDUP_REMOVED lines=20> */
.L_x_9676:
[----:B------:R-:W-:Y:S05]  /*5480*/  BSYNC B0 ;  /* 0x0000000000007941 */ /* 0x000fea0003800000 */
.L_x_9675:
[----:B------:R-:W-:Y:S01]  /*5490*/  IMAD.SHL.U32 R3, R3, 0x200000, RZ ;  /* 0x0020000003037824 */ /* 0x000fe200078e00ff */
[----:B------:R-:W-:-:S04]  /*54a0*/  LEA R5, R0, 0x37800000, 0x17 ;  /* 0x3780000000057811 */ /* 0x000fc800078eb8ff */
[----:B------:R-:W-:Y:S01]  /*54b0*/  LOP3.LUT R22, R5, R3, R22, 0xfe, !PT ;  /* 0x0000000305167212 */ /* 0x000fe200078efe16 */
[----:B------:R-:W-:Y:S06]  /*54c0*/  BRA `(.L_x_9658) ;  /* 0x0000000000947947 */ /* 0x000fec0003800000 */
.L_x_9670:
        /* <DEDUP_REMOVED lines=14> */
.L_x_9657:
        /* <DEDUP_REMOVED lines=16> */
.L_x_9679:
[----:B------:R-:W-:Y:S01]  /*56b0*/  IMAD.MOV.U32 R22, RZ, RZ, RZ ;  /* 0x000000ffff167224 */ /* 0x000fe200078e00ff */
[----:B------:R-:W-:Y:S06]  /*56c0*/  BRA `(.L_x_9658) ;  /* 0x0000000000147947 */ /* 0x000fec0003800000 */
.L_x_9678:
[----:B------:R-:W2:Y:S02]  /*56d0*/  LDG.E.64 R22, desc[UR36][R4.64] ;  /* 0x0000002404167981 */ /* 0x000ea4000c1e1b00 */
[----:B--2---:R0:W1:Y:S01]  /*56e0*/  I2F.U64 R22, R22 ;  /* 0x0000001600167312 */ /* 0x0040620000301000 */
[----:B------:R-:W-:Y:S05]  /*56f0*/  BRA `(.L_x_9658) ;  /* 0x0000000000087947 */ /* 0x000fea0003800000 */
.L_x_9677:
[----:B------:R-:W2:Y:S02]  /*5700*/  LDG.E R4, desc[UR36][R4.64] ;  /* 0x0000002404047981 */ /* 0x000ea4000c1e1900 */
[----:B--2---:R-:W-:-:S07]  /*5710*/  I2FP.F32.U32 R22, R4 ;  /* 0x0000000400167245 */ /* 0x004fce0000201000 */
.L_x_9658:
[----:B------:R-:W-:Y:S05]  /*5720*/  BSYNC B6 ;  /* 0x0000000000067941 */ /* 0x000fea0003800000 */
.L_x_9652:
[----:B------:R-:W-:-:S07]  /*5730*/  VIADD R16, R16, 0x80 ;  /* 0x0000008010107836 */ /* 0x000fce0000000000 */
.L_x_9623:
[----:B------:R-:W-:Y:S05]  /*5740*/  BSYNC B7 ;  /* 0x0000000000077941 */ /* 0x000fea0003800000 */
.L_x_9622:
        /* <DEDUP_REMOVED lines=25> */
.L_x_9686:
[----:B------:R-:W4:Y:S02]  /*58e0*/  LDG.E.U8 R4, desc[UR36][R4.64] ;  /* 0x0000002404047981 */ /* 0x000f24000c1e1100 */
[----:B----4-:R-:W-:Y:S01]  /*58f0*/  I2FP.F32.U32 R23, R4 ;  /* 0x0000000400177245 */ /* 0x010fe20000201000 */
[----:B------:R-:W-:Y:S06]  /*5900*/  BRA `(.L_x_9688) ;  /* 0x0000000c002c7947 */ /* 0x000fec0003800000 */
.L_x_9685:
        /* <DEDUP_REMOVED lines=9> */
.L_x_9690:
[----:B------:R-:W4:Y:S02]  /*59a0*/  LDG.E R4, desc[UR36][R4.64] ;  /* 0x0000002404047981 */ /* 0x000f24000c1e1900 */
[----:B----4-:R-:W-:Y:S01]  /*59b0*/  I2FP.F32.S32 R23, R4 ;  /* 0x0000000400177245 */ /* 0x010fe20000201400 */
[----:B------:R-:W-:Y:S06]  /*59c0*/  BRA `(.L_x_9688) ;  /* 0x0000000800fc7947 */ /* 0x000fec0003800000 */
.L_x_9689:
[----:B------:R-:W4:Y:S02]  /*59d0*/  LDG.E.U16 R4, desc[UR36][R4.64] ;  /* 0x0000002404047981 */ /* 0x000f24000c1e1500 */
[----:B----4-:R0:W4:Y:S01]  /*59e0*/  I2F.S16 R23, R4 ;  /* 0x0000000400177306 */ /* 0x0101220000101400 */
[----:B------:R-:W-:Y:S05]  /*59f0*/  BRA `(.L_x_9688) ;  /* 0x0000000800f07947 */ /* 0x000fea0003800000 */
.L_x_9684:
        /* <DEDUP_REMOVED lines=8> */
.L_x_9692:
[----:B------:R-:W4:Y:S02]  /*5a80*/  LDG.E.U16 R4, desc[UR36][R4.64] ;  /* 0x0000002404047981 */ /* 0x000f24000c1e1500 */
[----:B----4-:R-:W-:Y:S01]  /*5a90*/  HADD2.F32 R23, -RZ, R4.H0_H0 ;  /* 0x20000004ff177230 */ /* 0x010fe20000004100 */
[----:B------:R-:W-:Y:S06]  /*5aa0*/  BRA `(.L_x_9688) ;  /* 0x0000000800c47947 */ /* 0x000fec0003800000 */
.L_x_9691:
        /* <DEDUP_REMOVED lines=8> */
.L_x_9694:
[----:B------:R-:W4:Y:S02]  /*5b30*/  LDG.E.U16 R4, desc[UR36][R4.64] ;  /* 0x0000002404047981 */ /* 0x000f24000c1e1500 */
[----:B----4-:R-:W-:Y:S01]  /*5b40*/  HADD2.F32 R23, -RZ, R4.H0_H0 ;  /* 0x20000004ff177230 */ /* 0x010fe20000004100 */
[----:B------:R-:W-:Y:S06]  /*5b50*/  BRA `(.L_x_9688) ;  /* 0x0000000800987947 */ /* 0x000fec0003800000 */
.L_x_9693:
[----:B------:R-:W4:Y:S01]  /*5b60*/  LDG.E.64 R4, desc[UR36][R4.64] ;  /* 0x0000002404047981 */ /* 0x000f22000c1e1b00 */
[----:B------:R-:W-:Y:S01]  /*5b70*/  UMOV UR4, 0xf0000000 ;  /* 0xf000000000047882 */ /* 0x000fe20000000000 */
[----:B------:R-:W-:Y:S01]  /*5b80*/  UMOV UR5, 0x380fffff ;  /* 0x380fffff00057882 */ /* 0x000fe20000000000 */
[----:B----4-:R-:W0:Y:S01]  /*5b90*/  F2F.F32.F64 R23, R4 ;  /* 0x0000000400177310 */ /* 0x010e220000301000 */
[----:B------:R-:W-:-:S14]  /*5ba0*/  DSETP.GEU.AND P0, PT, |R4|, UR4, PT ;  /* 0x0000000404007e2a */ /* 0x000fdc000bf0e200 */
[----:B0-----:R-:W-:Y:S01]  /*5bb0*/  @!P0 FMUL R23, R23, 1.175494350822287508e-38 ;  /* 0x0080000017178820 */ /* 0x001fe20000400000 */
[----:B------:R-:W-:Y:S06]  /*5bc0*/  BRA `(.L_x_9688) ;  /* 0x00000008007c7947 */ /* 0x000fec0003800000 */
.L_x_9683:
        /* <DEDUP_REMOVED lines=12> */
.L_x_9697:
[----:B------:R-:W4:Y:S01]  /*5c90*/  LDG.E.64 R4, desc[UR36][R4.64] ;  /* 0x0000002404047981 */ /* 0x000f22000c1e1b00 */
[----:B------:R-:W-:Y:S01]  /*5ca0*/  UMOV UR4, 0xf0000000 ;  /* 0xf000000000047882 */ /* 0x000fe20000000000 */
[----:B------:R-:W-:Y:S01]  /*5cb0*/  UMOV UR5, 0x380fffff ;  /* 0x380fffff00057882 */ /* 0x000fe20000000000 */
[----:B----4-:R-:W0:Y:S01]  /*5cc0*/  F2F.F32.F64 R23, R4 ;  /* 0x0000000400177310 */ /* 0x010e220000301000 */
[----:B------:R-:W-:-:S14]  /*5cd0*/  DSETP.GEU.AND P0, PT, |R4|, UR4, PT ;  /* 0x0000000404007e2a */ /* 0x000fdc000bf0e200 */
[----:B0-----:R-:W-:Y:S01]  /*5ce0*/  @!P0 FMUL R23, R23, 1.175494350822287508e-38 ;  /* 0x0080000017178820 */ /* 0x001fe20000400000 */
[----:B------:R-:W-:Y:S06]  /*5cf0*/  BRA `(.L_x_9688) ;  /* 0x0000000800307947 */ /* 0x000fec0003800000 */
.L_x_9696:
        /* <DEDUP_REMOVED lines=26> */
.L_x_9699:
        /* <DEDUP_REMOVED lines=13> */
.L_x_9698:
[----:B------:R-:W4:Y:S02]  /*5f70*/  LDG.E.U16 R4, desc[UR36][R4.64] ;  /* 0x0000002404047981 */ /* 0x000f24000c1e1500 */
[----:B----4-:R-:W-:Y:S01]  /*5f80*/  IMAD.U32 R23, R4, 0x10000, RZ ;  /* 0x0001000004177824 */ /* 0x010fe200078e00ff */
[----:B------:R-:W-:Y:S06]  /*5f90*/  BRA `(.L_x_9688) ;  /* 0x0000000400887947 */ /* 0x000fec0003800000 */
.L_x_9695:
        /* <DEDUP_REMOVED lines=11> */
.L_x_9702:
        /* <DEDUP_REMOVED lines=20> */
.L_x_9704:
[----:B------:R-:W-:Y:S05]  /*6190*/  BSYNC B0 ;  /* 0x0000000000007941 */ /* 0x000fea0003800000 */
.L_x_9703:
[----:B------:R-:W-:Y:S01]  /*61a0*/  IMAD.SHL.U32 R3, R3, 0x100000, RZ ;  /* 0x0010000003037824 */ /* 0x000fe200078e00ff */
[----:B------:R-:W-:-:S04]  /*61b0*/  LEA R0, R0, 0x3b800000, 0x17 ;  /* 0x3b80000000007811 */ /* 0x000fc800078eb8ff */
[----:B------:R-:W-:Y:S01]  /*61c0*/  LOP3.LUT R23, R0, R3, R23, 0xfe, !PT ;  /* 0x0000000300177212 */ /* 0x000fe200078efe17 */
[----:B------:R-:W-:Y:S06]  /*61d0*/  BRA `(.L_x_9688) ;  /* 0x0000000000f87947 */ /* 0x000fec0003800000 */
.L_x_9701:
        /* <DEDUP_REMOVED lines=20> */
.L_x_9706:
[----:B------:R-:W-:Y:S05]  /*6320*/  BSYNC B0 ;  /* 0x0000000000007941 */ /* 0x000fea0003800000 */
.L_x_9705:
[----:B------:R-:W-:Y:S01]  /*6330*/  IMAD.SHL.U32 R3, R3, 0x200000, RZ ;  /* 0x0020000003037824 */ /* 0x000fe200078e00ff */
[----:B------:R-:W-:-:S04]  /*6340*/  LEA R0, R0, 0x37800000, 0x17 ;  /* 0x3780000000007811 */ /* 0x000fc800078eb8ff */
[----:B------:R-:W-:Y:S01]  /*6350*/  LOP3.LUT R23, R0, R3, R23, 0xfe, !PT ;  /* 0x0000000300177212 */ /* 0x000fe200078efe17 */
[----:B------:R-:W-:Y:S06]  /*6360*/  BRA `(.L_x_9688) ;  /* 0x0000000000947947 */ /* 0x000fec0003800000 */
.L_x_9700:
        /* <DEDUP_REMOVED lines=14> */
.L_x_9687:
        /* <DEDUP_REMOVED lines=16> */
.L_x_9709:
[----:B------:R-:W-:Y:S01]  /*6550*/  IMAD.MOV.U32 R23, RZ, RZ, RZ ;  /* 0x000000ffff177224 */ /* 0x000fe200078e00ff */
[----:B------:R-:W-:Y:S06]  /*6560*/  BRA `(.L_x_9688) ;  /* 0x0000000000147947 */ /* 0x000fec0003800000 */
.L_x_9708:
[----:B------:R-:W4:Y:S02]  /*6570*/  LDG.E.64 R4, desc[UR36][R4.64] ;  /* 0x0000002404047981 */ /* 0x000f24000c1e1b00 */
[----:B----4-:R0:W4:Y:S01]  /*6580*/  I2F.U64 R23, R4 ;  /* 0x0000000400177312 */ /* 0x0101220000301000 */
[----:B------:R-:W-:Y:S05]  /*6590*/  BRA `(.L_x_9688) ;  /* 0x0000000000087947 */ /* 0x000fea0003800000 */
.L_x_9707:
[----:B------:R-:W4:Y:S02]  /*65a0*/  LDG.E R4, desc[UR36][R4.64] ;  /* 0x0000002404047981 */ /* 0x000f24000c1e1900 */
[----:B----4-:R-:W-:-:S07]  /*65b0*/  I2FP.F32.U32 R23, R4 ;  /* 0x0000000400177245 */ /* 0x010fce0000201000 */
.L_x_9688:
[----:B------:R-:W-:Y:S05]  /*65c0*/  BSYNC B6 ;  /* 0x0000000000067941 */ /* 0x000fea0003800000 */
.L_x_9682:
        /* <DEDUP_REMOVED lines=20> */
.L_x_9713:
[----:B------:R-:W2:Y:S02]  /*6710*/  LDG.E.U8 R4, desc[UR36][R4.64] ;  /* 0x0000002404047981 */ /* 0x000ea4000c1e1100 */
[----:B--2---:R-:W-:Y:S01]  /*6720*/  I2FP.F32.U32 R24, R4 ;  /* 0x0000000400187245 */ /* 0x004fe20000201000 */
[----:B------:R-:W-:Y:S06]  /*6730*/  BRA `(.L_x_9681) ;  /* 0x0000000c00207947 */ /* 0x000fec0003800000 */
.L_x_9712:
        /* <DEDUP_REMOVED lines=9> */
.L_x_9716:
[----:B------:R-:W2:Y:S02]  /*67d0*/  LDG.E R4, desc[UR36][R4.64] ;  /* 0x0000002404047981 */ /* 0x000ea4000c1e1900 */
[----:B--2---:R-:W-:Y:S01]  /*67e0*/  I2FP.F32.S32 R24, R4 ;  /* 0x0000000400187245 */ /* 0x004fe20000201400 */
[----:B------:R-:W-:Y:S06]  /*67f0*/  BRA `(.L_x_9681) ;  /* 0x0000000800f07947 */ /* 0x000fec0003800000 */
.L_x_9715:
[----:B------:R-:W2:Y:S02]  /*6800*/  LDG.E.U16 R4, desc[UR36][R4.64] ;  /* 0x0000002404047981 */ /* 0x000ea4000c1e1500 */
[----:B--2---:R0:W1:Y:S01]  /*6810*/  I2F.S16 R24, R4 ;  /* 0x0000000400187306 */ /* 0x0040620000101400 */
[----:B------:R-:W-:Y:S05]  /*6820*/  BRA `(.L_x_9681) ;  /* 0x0000000800e47947 */ /* 0x000fea0003800000 */
.L_x_9711:
        /* <DEDUP_REMOVED lines=8> */
.L_x_9718:
[----:B------:R-:W2:Y:S02]  /*68b0*/  LDG.E.U16 R4, desc[UR36][R4.64] ;  /* 0x0000002404047981 */ /* 0x000ea4000c1e1500 */
[----:B--2---:R-:W-:Y:S01]  /*68c0*/  HADD2.F32 R24, -RZ, R4.H0_H0 ;  /* 0x20000004ff187230 */ /* 0x004fe20000004100 */
[----:B------:R-:W-:Y:S06]  /*68d0*/  BRA `(.L_x_9681) ;  /* 0x0000000800b87947 */ /* 0x000fec0003800000 */
.L_x_9717:
        /* <DEDUP_REMOVED lines=8> */
.L_x_9720:
[----:B------:R-:W2:Y:S02]  /*6960*/  LDG.E.U16 R4, desc[UR36][R4.64] ;  /* 0x0000002404047981 */ /* 0x000ea4000c1e1500 */
[----:B--2---:R-:W-:Y:S01]  /*6970*/  HADD2.F32 R24, -RZ, R4.H0_H0 ;  /* 0x20000004ff187230 */ /* 0x004fe20000004100 */
[----:B------:R-:W-:Y:S06]  /*6980*/  BRA `(.L_x_9681) ;  /* 0x00000008008c7947 */ /* 0x000fec0003800000 */
.L_x_9719:
[----:B------:R-:W2:Y:S01]  /*6990*/  LDG.E.64 R4, desc[UR36][R4.64] ;  /* 0x0000002404047981 */ /* 0x000ea2000c1e1b00 */
[----:B------:R-:W-:Y:S01]  /*69a0*/  UMOV UR4, 0xf0000000 ;  /* 0xf000000000047882 */ /* 0x000fe20000000000 */
[----:B------:R-:W-:Y:S01]  /*69b0*/  UMOV UR5, 0x380fffff ;  /* 0x380fffff00057882 */ /* 0x000fe20000000000 */
[----:B--2---:R-:W0:Y:S01]  /*69c0*/  F2F.F32.F64 R24, R4 ;  /* 0x0000000400187310 */ /* 0x004e220000301000 */
[----:B------:R-:W-:-:S14]  /*69d0*/  DSETP.GEU.AND P0, PT, |R4|, UR4, PT ;  /* 0x0000000404007e2a */ /* 0x000fdc000bf0e200 */
[----:B0-----:R-:W-:Y:S01]  /*69e0*/  @!P0 FMUL R24, R24, 1.175494350822287508e-38 ;  /* 0x0080000018188820 */ /* 0x001fe20000400000 */
[----:B------:R-:W-:Y:S06]  /*69f0*/  BRA `(.L_x_9681) ;  /* 0x0000000800707947 */ /* 0x000fec0003800000 */
.L_x_9710:
        /* <DEDUP_REMOVED lines=12> */
.L_x_9723:
[----:B------:R-:W2:Y:S01]  /*6ac0*/  LDG.E.64 R4, desc[UR36][R4.64] ;  /* 0x0000002404047981 */ /* 0x000ea2000c1e1b00 */
[----:B------:R-:W-:Y:S01]  /*6ad0*/  UMOV UR4, 0xf0000000 ;  /* 0xf000000000047882 */ /* 0x000fe20000000000 */
[----:B------:R-:W-:Y:S01]  /*6ae0*/  UMOV UR5, 0x380fffff ;  /* 0x380fffff00057882 */ /* 0x000fe20000000000 */
[----:B--2---:R-:W0:Y:S01]  /*6af0*/  F2F.F32.F64 R24, R4 ;  /* 0x0000000400187310 */ /* 0x004e220000301000 */
[----:B------:R-:W-:-:S14]  /*6b00*/  DSETP.GEU.AND P0, PT, |R4|, UR4, PT ;  /* 0x0000000404007e2a */ /* 0x000fdc000bf0e200 */
[----:B0-----:R-:W-:Y:S01]  /*6b10*/  @!P0 FMUL R24, R24, 1.175494350822287508e-38 ;  /* 0x0080000018188820 */ /* 0x001fe20000400000 */
[----:B------:R-:W-:Y:S06]  /*6b20*/  BRA `(.L_x_9681) ;  /* 0x0000000800247947 */ /* 0x000fec0003800000 */
.L_x_9722:
        /* <DEDUP_REMOVED lines=26> */
.L_x_9725:
        /* <DEDUP_REMOVED lines=13> */
.L_x_9724:
[----:B------:R-:W2:Y:S02]  /*6da0*/  LDG.E.U16 R4, desc[UR36][R4.64] ;  /* 0x0000002404047981 */ /* 0x000ea4000c1e1500 */
[----:B--2---:R-:W-:Y:S01]  /*6db0*/  IMAD.U32 R24, R4, 0x10000, RZ ;  /* 0x0001000004187824 */ /* 0x004fe200078e00ff */
[----:B------:R-:W-:Y:S06]  /*6dc0*/  BRA `(.L_x_9681) ;  /* 0x00000004007c7947 */ /* 0x000fec0003800000 */
.L_x_9721:
        /* <DEDUP_REMOVED lines=11> */
.L_x_9728:
        /* <DEDUP_REMOVED lines=19> */
.L_x_9730:
[----:B------:R-:W-:Y:S05]  /*6fb0*/  BSYNC B0 ;  /* 0x0000000000007941 */ /* 0x000fea0003800000 */
.L_x_9729:
[----:B------:R-:W-:Y:S01]  /*6fc0*/  IMAD.SHL.U32 R3, R3, 0x100000, RZ ;  /* 0x0010000003037824 */ /* 0x000fe200078e00ff */
[----:B------:R-:W-:-:S04]  /*6fd0*/  LEA R5, R0, 0x3b800000, 0x17 ;  /* 0x3b80000000057811 */ /* 0x000fc800078eb8ff */
[----:B------:R-:W-:Y:S01]  /*6fe0*/  LOP3.LUT R24, R5, R3, R24, 0xfe, !PT ;  /* 0x0000000305187212 */ /* 0x000fe200078efe18 */
[----:B------:R-:W-:Y:S06]  /*6ff0*/  BRA `(.L_x_9681) ;  /* 0x0000000000f07947 */ /* 0x000fec0003800000 */
.L_x_9727:
        /* <DEDUP_REMOVED lines=19> */
.L_x_9732:
[----:B------:R-:W-:Y:S05]  /*7130*/  BSYNC B0 ;  /* 0x0000000000007941 */ /* 0x000fea0003800000 */
.L_x_9731:
[----:B------:R-:W-:Y:S01]  /*7140*/  IMAD.SHL.U32 R3, R3, 0x200000, RZ ;  /* 0x0020000003037824 */ /* 0x000fe200078e00ff */
[----:B------:R-:W-:-:S04]  /*7150*/  LEA R5, R0, 0x37800000, 0x17 ;  /* 0x3780000000057811 */ /* 0x000fc800078eb8ff */
[----:B------:R-:W-:Y:S01]  /*7160*/  LOP3.LUT R24, R5, R3, R24, 0xfe, !PT ;  /* 0x0000000305187212 */ /* 0x000fe200078efe18 */
[----:B------:R-:W-:Y:S06]  /*7170*/  BRA `(.L_x_9681) ;  /* 0x0000000000907947 */ /* 0x000fec0003800000 */
.L_x_9726:
        /* <DEDUP_REMOVED lines=14> */
.L_x_9714:
        /* <DEDUP_REMOVED lines=16> */
.L_x_9735:
[----:B------:R-:W-:Y:S05]  /*7360*/  BRA `(.L_x_9681) ;  /* 0x0000000000147947 */ /* 0x000fea0003800000 */
.L_x_9734:
[----:B------:R-:W2:Y:S02]  /*7370*/  LDG.E.64 R24, desc[UR36][R4.64] ;  /* 0x0000002404187981 */ /* 0x000ea4000c1e1b00 */
[----:B--2---:R0:W1:Y:S01]  /*7380*/  I2F.U64 R24, R24 ;  /* 0x0000001800187312 */ /* 0x0040620000301000 */
[----:B------:R-:W-:Y:S05]  /*7390*/  BRA `(.L_x_9681) ;  /* 0x0000000000087947 */ /* 0x000fea0003800000 */
.L_x_9733:
[----:B------:R-:W2:Y:S02]  /*73a0*/  LDG.E R4, desc[UR36][R4.64] ;  /* 0x0000002404047981 */ /* 0x000ea4000c1e1900 */
[----:B--2---:R-:W-:-:S07]  /*73b0*/  I2FP.F32.U32 R24, R4 ;  /* 0x0000000400187245 */ /* 0x004fce0000201000 */
.L_x_9681:
[----:B------:R-:W-:Y:S05]  /*73c0*/  BSYNC B7 ;  /* 0x0000000000077941 */ /* 0x000fea0003800000 */
.L_x_9680:
        /* <DEDUP_REMOVED lines=10> */
[----:B-12345:R-:W-:-:S04]  /*7470*/  @!P3 FMNMX.FTZ R4, R28, R29, !PT ;  /* 0x0000001d1c04b209 */ /* 0x03efc80007810000 */
[----:B------:R-:W-:Y:S02]  /*7480*/  @!P1 FMNMX.FTZ R22, R22, R27, !PT ;  /* 0x0000001b16169209 */ /* 0x000fe40007810000 */
[----:B------:R-:W-:Y:S02]  /*7490*/  @!P2 FMNMX.FTZ R24, R23, R24, !PT ;  /* 0x000000181718a209 */ /* 0x000fe40007810000 */
[----:B------:R-:W-:Y:S01]  /*74a0*/  @!P0 FMNMX.FTZ R18, R18, R19, !PT ;  /* 0x0000001312128209 */ /* 0x000fe20007810000 */
        /* <DEDUP_REMOVED lines=23> */
.L_x_9741:
[----:B------:R-:W0:Y:S01]  /*7620*/  F2I.S64.TRUNC R4, R4 ;  /* 0x0000000400047311 */ /* 0x000e22000020d900 */
[----:B------:R-:W-:Y:S02]  /*7630*/  IMAD.MOV.U32 R25, RZ, RZ, R26 ;  /* 0x000000ffff197224 */ /* 0x000fe400078e001a */
[----:B0-----:R-:W-:-:S05]  /*7640*/  IMAD.MOV.U32 R3, RZ, RZ, R4 ;  /* 0x000000ffff037224 */ /* 0x001fca00078e0004 */
[----:B------:R0:W-:Y:S01]  /*7650*/  STG.E.U8 desc[UR36][R8.64], R3 ;  /* 0x0000000308007986 */ /* 0x0001e2000c101124 */
[----:B------:R-:W-:Y:S05]  /*7660*/  BRA `(.L_x_9737) ;  /* 0x0000000c00907947 */ /* 0x000fea0003800000 */
.L_x_9740:
        /* <DEDUP_REMOVED lines=10> */
.L_x_9744:
[----:B------:R-:W0:Y:S01]  /*7710*/  F2I.FTZ.TRUNC.NTZ R3, R4 ;  /* 0x0000000400037305 */ /* 0x000e22000021f100 */
[----:B------:R-:W-:Y:S01]  /*7720*/  IMAD.MOV.U32 R25, RZ, RZ, R26 ;  /* 0x000000ffff197224 */ /* 0x000fe200078e001a */
[----:B0-----:R0:W-:Y:S01]  /*7730*/  STG.E desc[UR36][R8.64], R3 ;  /* 0x0000000308007986 */ /* 0x0011e2000c101924 */
[----:B------:R-:W-:Y:S05]  /*7740*/  BRA `(.L_x_9737) ;  /* 0x0000000c00587947 */ /* 0x000fea0003800000 */
.L_x_9743:
[----:B------:R-:W0:Y:S01]  /*7750*/  F2I.FTZ.TRUNC.NTZ R3, R4 ;  /* 0x0000000400037305 */ /* 0x000e22000021f100 */
[----:B------:R-:W-:Y:S01]  /*7760*/  IMAD.MOV.U32 R25, RZ, RZ, R26 ;  /* 0x000000ffff197224 */ /* 0x000fe200078e001a */
[----:B0-----:R0:W-:Y:S01]  /*7770*/  STG.E.U16 desc[UR36][R8.64], R3 ;  /* 0x0000000308007986 */ /* 0x0011e2000c101524 */
[----:B------:R-:W-:Y:S05]  /*7780*/  BRA `(.L_x_9737) ;  /* 0x0000000c00487947 */ /* 0x000fea0003800000 */
.L_x_9739:
        /* <DEDUP_REMOVED lines=9> */
.L_x_9746:
[----:B------:R-:W-:Y:S01]  /*7820*/  F2FP.F16.F32.PACK_AB R4, RZ, R4 ;  /* 0x00000004ff04723e */ /* 0x000fe200000000ff */
[----:B------:R-:W-:-:S04]  /*7830*/  IMAD.MOV.U32 R25, RZ, RZ, R26 ;  /* 0x000000ffff197224 */ /* 0x000fc800078e001a */
[----:B------:R4:W-:Y:S01]  /*7840*/  STG.E.U16 desc[UR36][R8.64], R4 ;  /* 0x0000000408007986 */ /* 0x0009e2000c101524 */
[----:B------:R-:W-:Y:S05]  /*7850*/  BRA `(.L_x_9737) ;  /* 0x0000000c00147947 */ /* 0x000fea0003800000 */
.L_x_9745:
        /* <DEDUP_REMOVED lines=10> */
.L_x_9748:
[----:B------:R-:W-:Y:S01]  /*7900*/  F2FP.F16.F32.PACK_AB R3, RZ, R4 ;  /* 0x00000004ff03723e */ /* 0x000fe200000000ff */
[----:B------:R-:W-:-:S03]  /*7910*/  IMAD.MOV.U32 R25, RZ, RZ, R26 ;  /* 0x000000ffff197224 */ /* 0x000fc600078e001a */
[----:B------:R-:W-:-:S05]  /*7920*/  PRMT R3, R3, 0x5410, RZ ;  /* 0x0000541003037816 */ /* 0x000fca00000000ff */
[----:B------:R2:W-:Y:S01]  /*7930*/  STG.E desc[UR36][R8.64], R3 ;  /* 0x0000000308007986 */ /* 0x0005e2000c101924 */
[----:B------:R-:W-:Y:S05]  /*7940*/  BRA `(.L_x_9737) ;  /* 0x0000000800d87947 */ /* 0x000fea0003800000 */
.L_x_9747:
[----:B------:R-:W-:Y:S01]  /*7950*/  FMUL.FTZ R4, R4, 1 ;  /* 0x3f80000004047820 */ /* 0x000fe20000410000 */
[----:B------:R-:W-:-:S05]  /*7960*/  IMAD.MOV.U32 R25, RZ, RZ, R26 ;  /* 0x000000ffff197224 */ /* 0x000fca00078e001a */
[----:B------:R-:W0:Y:S02]  /*7970*/  F2F.F64.F32 R4, R4 ;  /* 0x0000000400047310 */ /* 0x000e240000201800 */
[----:B0-----:R0:W-:Y:S01]  /*7980*/  STG.E.64 desc[UR36][R8.64], R4 ;  /* 0x0000000408007986 */ /* 0x0011e2000c101b24 */
[----:B------:R-:W-:Y:S05]  /*7990*/  BRA `(.L_x_9737) ;  /* 0x0000000800c47947 */ /* 0x000fea0003800000 */
.L_x_9738:
        /* <DEDUP_REMOVED lines=13> */
.L_x_9751:
[----:B------:R-:W-:Y:S01]  /*7a70*/  FMUL.FTZ R4, R4, 1 ;  /* 0x3f80000004047820 */ /* 0x000fe20000410000 */
[----:B------:R-:W-:Y:S01]  /*7a80*/  CS2R R6, SRZ ;  /* 0x0000000000067805 */ /* 0x000fe2000001ff00 */
[----:B------:R-:W-:-:S04]  /*7a90*/  IMAD.MOV.U32 R25, RZ, RZ, R26 ;  /* 0x000000ffff197224 */ /* 0x000fc800078e001a */
[----:B------:R-:W0:Y:S02]  /*7aa0*/  F2F.F64.F32 R4, R4 ;  /* 0x0000000400047310 */ /* 0x000e240000201800 */
[----:B0-----:R0:W-:Y:S01]  /*7ab0*/  STG.E.128 desc[UR36][R8.64], R4 ;  /* 0x0000000408007986 */ /* 0x0011e2000c101d24 */
[----:B------:R-:W-:Y:S05]  /*7ac0*/  BRA `(.L_x_9737) ;  /* 0x0000000800787947 */ /* 0x000fea0003800000 */
.L_x_9750:
        /* <DEDUP_REMOVED lines=20> */
.L_x_9755:
[----:B------:R-:W-:Y:S05]  /*7c10*/  BSYNC B0 ;  /* 0x0000000000007941 */ /* 0x000fea0003800000 */
.L_x_9754:
[----:B------:R-:W-:Y:S01]  /*7c20*/  LOP3.LUT R5, R0, R5, RZ, 0xfc, !PT ;  /* 0x0000000500057212 */ /* 0x000fe200078efcff */
[----:B------:R-:W-:-:S04]  /*7c30*/  IMAD.MOV.U32 R25, RZ, RZ, R26 ;  /* 0x000000ffff197224 */ /* 0x000fc800078e001a */
[----:B------:R0:W-:Y:S01]  /*7c40*/  STG.E.U8 desc[UR36][R8.64], R5 ;  /* 0x0000000508007986 */ /* 0x0001e2000c101124 */
[----:B------:R-:W-:Y:S05]  /*7c50*/  BRA `(.L_x_9737) ;  /* 0x0000000800147947 */ /* 0x000fea0003800000 */
.L_x_9753:
        /* <DEDUP_REMOVED lines=12> */
.L_x_9757:
[----:B------:R-:W-:Y:S01]  /*7d20*/  IMAD.MOV.U32 R0, RZ, RZ, 0x7f ;  /* 0x0000007fff007424 */ /* 0x000fe200078e00ff */
[----:B------:R-:W-:-:S04]  /*7d30*/  ISETP.GT.U32.AND P0, PT, R5, 0x7f800000, PT ;  /* 0x7f8000000500780c */ /* 0x000fc80003f04070 */
[----:B------:R-:W-:-:S09]  /*7d40*/  SEL R0, R0, 0x7c, P0 ;  /* 0x0000007c00007807 */ /* 0x000fd20000000000 */
.L_x_9758:
[----:B------:R-:W-:Y:S05]  /*7d50*/  BSYNC B0 ;  /* 0x0000000000007941 */ /* 0x000fea0003800000 */
.L_x_9756:
[----:B------:R-:W-:Y:S01]  /*7d60*/  LOP3.LUT R4, R4, 0x80000000, RZ, 0xc0, !PT ;  /* 0x8000000004047812 */ /* 0x000fe200078ec0ff */
[----:B------:R-:W-:-:S03]  /*7d70*/  IMAD.MOV.U32 R25, RZ, RZ, R26 ;  /* 0x000000ffff197224 */ /* 0x000fc600078e001a */
[----:B------:R-:W-:-:S04]  /*7d80*/  SHF.R.U32.HI R3, RZ, 0x18, R4 ;  /* 0x00000018ff037819 */ /* 0x000fc80000011604 */
[----:B------:R-:W-:-:S05]  /*7d90*/  LOP3.LUT R3, R0, R3, RZ, 0xfc, !PT ;  /* 0x0000000300037212 */ /* 0x000fca00078efcff */
[----:B------:R0:W-:Y:S01]  /*7da0*/  STG.E.U8 desc[UR36][R8.64], R3 ;  /* 0x0000000308007986 */ /* 0x0001e2000c101124 */
[----:B------:R-:W-:Y:S05]  /*7db0*/  BRA `(.L_x_9737) ;  /* 0x0000000400bc7947 */ /* 0x000fea0003800000 */
.L_x_9752:
[----:B------:R-:W-:Y:S01]  /*7dc0*/  F2FP.BF16.F32.PACK_AB R4, RZ, R4 ;  /* 0x00000004ff04723e */ /* 0x000fe200000010ff */
[----:B------:R-:W-:-:S04]  /*7dd0*/  IMAD.MOV.U32 R25, RZ, RZ, R26 ;  /* 0x000000ffff197224 */ /* 0x000fc800078e001a */
[----:B------:R0:W-:Y:S01]  /*7de0*/  STG.E.U16 desc[UR36][R8.64], R4 ;  /* 0x0000000408007986 */ /* 0x0001e2000c101524 */
[----:B------:R-:W-:Y:S05]  /*7df0*/  BRA `(.L_x_9737) ;  /* 0x0000000400ac7947 */ /* 0x000fea0003800000 */
.L_x_9749:
        /* <DEDUP_REMOVED lines=12> */
.L_x_9761:
        /* <DEDUP_REMOVED lines=16> */
.L_x_9764:
[----:B------:R-:W-:-:S04]  /*7fc0*/  LOP3.LUT R4, R4, 0x80000000, RZ, 0xc0, !PT ;  /* 0x8000000004047812 */ /* 0x000fc800078ec0ff */
[----:B------:R-:W-:-:S04]  /*7fd0*/  SHF.R.U32.HI R4, RZ, 0x18, R4 ;  /* 0x00000018ff047819 */ /* 0x000fc80000011604 */
[----:B------:R-:W-:-:S04]  /*7fe0*/  LOP3.LUT R3, R3, R4, RZ, 0xfc, !PT ;  /* 0x0000000403037212 */ /* 0x000fc800078efcff */
[----:B------:R-:W-:-:S07]  /*7ff0*/  PRMT R0, R3, 0x7610, R0 ;  /* 0x0000761003007816 */ /* 0x000fce0000000000 */
.L_x_9763:
[----:B------:R-:W-:Y:S05]  /*8000*/  BSYNC B0 ;  /* 0x0000000000007941 */ /* 0x000fea0003800000 */
.L_x_9762:
[----:B------:R0:W-:Y:S01]  /*8010*/  STG.E.U8 desc[UR36][R8.64], R0 ;  /* 0x0000000008007986 */ /* 0x0001e2000c101124 */
[----:B------:R-:W-:Y:S01]  /*8020*/  IMAD.MOV.U32 R25, RZ, RZ, R26 ;  /* 0x000000ffff197224 */ /* 0x000fe200078e001a */
[----:B------:R-:W-:Y:S06]  /*8030*/  BRA `(.L_x_9737) ;  /* 0x00000004001c7947 */ /* 0x000fec0003800000 */
.L_x_9760:
        /* <DEDUP_REMOVED lines=16> */
.L_x_9767:
[----:B------:R-:W-:-:S04]  /*8140*/  LOP3.LUT R4, R4, 0x80000000, RZ, 0xc0, !PT ;  /* 0x8000000004047812 */ /* 0x000fc800078ec0ff */
[----:B------:R-:W-:-:S04]  /*8150*/  SHF.R.U32.HI R4, RZ, 0x18, R4 ;  /* 0x00000018ff047819 */ /* 0x000fc80000011604 */
[----:B------:R-:W-:-:S04]  /*8160*/  LOP3.LUT R3, R3, R4, RZ, 0xfc, !PT ;  /* 0x0000000403037212 */ /* 0x000fc800078efcff */
[----:B------:R-:W-:-:S07]  /*8170*/  PRMT R0, R3, 0x7610, R0 ;  /* 0x0000761003007816 */ /* 0x000fce0000000000 */
.L_x_9766:
[----:B------:R-:W-:Y:S05]  /*8180*/  BSYNC B0 ;  /* 0x0000000000007941 */ /* 0x000fea0003800000 */
.L_x_9765:
[----:B------:R0:W-:Y:S01]  /*8190*/  STG.E.U8 desc[UR36][R8.64], R0 ;  /* 0x0000000008007986 */ /* 0x0001e2000c101124 */
[----:B------:R-:W-:Y:S01]  /*81a0*/  IMAD.MOV.U32 R25, RZ, RZ, R26 ;  /* 0x000000ffff197224 */ /* 0x000fe200078e001a */
[----:B------:R-:W-:Y:S06]  /*81b0*/  BRA `(.L_x_9737) ;  /* 0x0000000000bc7947 */ /* 0x000fec0003800000 */
.L_x_9759:
        /* <DEDUP_REMOVED lines=22> */
.L_x_9742:
        /* <DEDUP_REMOVED lines=16> */
.L_x_9770:
[----:B------:R-:W-:Y:S01]  /*8420*/  IMAD.MOV.U32 R25, RZ, RZ, R26 ;  /* 0x000000ffff197224 */ /* 0x000fe200078e001a */
[----:B------:R-:W-:Y:S06]  /*8430*/  BRA `(.L_x_9737) ;  /* 0x00000000001c7947 */ /* 0x000fec0003800000 */
.L_x_9769:
[----:B------:R-:W0:Y:S01]  /*8440*/  F2I.U64.TRUNC R4, R4 ;  /* 0x0000000400047311 */ /* 0x000e22000020d800 */
[----:B------:R-:W-:Y:S01]  /*8450*/  IMAD.MOV.U32 R25, RZ, RZ, R26 ;  /* 0x000000ffff197224 */ /* 0x000fe200078e001a */
[----:B0-----:R0:W-:Y:S01]  /*8460*/  STG.E.64 desc[UR36][R8.64], R4 ;  /* 0x0000000408007986 */ /* 0x0011e2000c101b24 */
[----:B------:R-:W-:Y:S05]  /*8470*/  BRA `(.L_x_9737) ;  /* 0x00000000000c7947 */ /* 0x000fea0003800000 */
.L_x_9768:
[----:B------:R-:W0:Y:S01]  /*8480*/  F2I.FTZ.U32.TRUNC.NTZ R3, R4 ;  /* 0x0000000400037305 */ /* 0x000e22000021f000 */
[----:B------:R-:W-:Y:S01]  /*8490*/  IMAD.MOV.U32 R25, RZ, RZ, R26 ;  /* 0x000000ffff197224 */ /* 0x000fe200078e001a */
[----:B0-----:R0:W-:Y:S06]  /*84a0*/  STG.E desc[UR36][R8.64], R3 ;  /* 0x0000000308007986 */ /* 0x0011ec000c101924 */
.L_x_9737:
[----:B------:R-:W-:Y:S05]  /*84b0*/  BSYNC B6 ;  /* 0x0000000000067941 */ /* 0x000fea0003800000 */
.L_x_9736:
        /* <DEDUP_REMOVED lines=24> */
.L_x_9776:
[----:B------:R-:W0:Y:S02]  /*8640*/  F2I.S64.TRUNC R18, R18 ;  /* 0x0000001200127311 */ /* 0x000e24000020d900 */
[----:B0-----:R-:W-:-:S05]  /*8650*/  IMAD.MOV.U32 R3, RZ, RZ, R18 ;  /* 0x000000ffff037224 */ /* 0x001fca00078e0012 */
[----:B------:R0:W-:Y:S01]  /*8660*/  STG.E.U8 desc[UR36][R8.64], R3 ;  /* 0x0000000308007986 */ /* 0x0001e2000c101124 */
[----:B------:R-:W-:Y:S05]  /*8670*/  BRA `(.L_x_9778) ;  /* 0x0000000c00407947 */ /* 0x000fea0003800000 */
.L_x_9775:
        /* <DEDUP_REMOVED lines=9> */
.L_x_9780:
[----:B------:R-:W0:Y:S02]  /*8710*/  F2I.FTZ.TRUNC.NTZ R3, R18 ;  /* 0x0000001200037305 */ /* 0x000e24000021f100 */
[----:B0-----:R0:W-:Y:S01]  /*8720*/  STG.E desc[UR36][R8.64], R3 ;  /* 0x0000000308007986 */ /* 0x0011e2000c101924 */
[----:B------:R-:W-:Y:S05]  /*8730*/  BRA `(.L_x_9778) ;  /* 0x0000000c00107947 */ /* 0x000fea0003800000 */
.L_x_9779:
[----:B------:R-:W0:Y:S02]  /*8740*/  F2I.FTZ.TRUNC.NTZ R3, R18 ;  /* 0x0000001200037305 */ /* 0x000e24000021f100 */
[----:B0-----:R0:W-:Y:S01]  /*8750*/  STG.E.U16 desc[UR36][R8.64], R3 ;  /* 0x0000000308007986 */ /* 0x0011e2000c101524 */
[----:B------:R-:W-:Y:S05]  /*8760*/  BRA `(.L_x_9778) ;  /* 0x0000000c00047947 */ /* 0x000fea0003800000 */
.L_x_9774:
        /* <DEDUP_REMOVED lines=8> */
.L_x_9782:
[----:B------:R-:W-:-:S05]  /*87f0*/  F2FP.F16.F32.PACK_AB R18, RZ, R18 ;  /* 0x00000012ff12723e */ /* 0x000fca00000000ff */
[----:B------:R4:W-:Y:S01]  /*8800*/  STG.E.U16 desc[UR36][R8.64], R18 ;  /* 0x0000001208007986 */ /* 0x0009e2000c101524 */
[----:B------:R-:W-:Y:S05]  /*8810*/  BRA `(.L_x_9778) ;  /* 0x0000000800d87947 */ /* 0x000fea0003800000 */
.L_x_9781:
        /* <DEDUP_REMOVED lines=9> */
.L_x_9784:
[----:B------:R-:W-:-:S04]  /*88b0*/  F2FP.F16.F32.PACK_AB R3, RZ, R18 ;  /* 0x00000012ff03723e */ /* 0x000fc800000000ff */
[----:B------:R-:W-:-:S05]  /*88c0*/  PRMT R3, R3, 0x5410, RZ ;  /* 0x0000541003037816 */ /* 0x000fca00000000ff */
[----:B------:R2:W-:Y:S01]  /*88d0*/  STG.E desc[UR36][R8.64], R3 ;  /* 0x0000000308007986 */ /* 0x0005e2000c101924 */
[----:B------:R-:W-:Y:S05]  /*88e0*/  BRA `(.L_x_9778) ;  /* 0x0000000800a47947 */ /* 0x000fea0003800000 */
.L_x_9783:
[----:B------:R-:W-:-:S06]  /*88f0*/  FMUL.FTZ R4, R18, 1 ;  /* 0x3f80000012047820 */ /* 0x000fcc0000410000 */
[----:B------:R-:W0:Y:S02]  /*8900*/  F2F.F64.F32 R4, R4 ;  /* 0x0000000400047310 */ /* 0x000e240000201800 */
[----:B0-----:R0:W-:Y:S01]  /*8910*/  STG.E.64 desc[UR36][R8.64], R4 ;  /* 0x0000000408007986 */ /* 0x0011e2000c101b24 */
[----:B------:R-:W-:Y:S05]  /*8920*/  BRA `(.L_x_9778) ;  /* 0x0000000800947947 */ /* 0x000fea0003800000 */
.L_x_9773:
        /* <DEDUP_REMOVED lines=12> */
.L_x_9787:
[----:B------:R-:W-:Y:S01]  /*89f0*/  FMUL.FTZ R4, R18, 1 ;  /* 0x3f80000012047820 */ /* 0x000fe20000410000 */
[----:B------:R-:W-:-:S05]  /*8a00*/  CS2R R6, SRZ ;  /* 0x0000000000067805 */ /* 0x000fca000001ff00 */
[----:B------:R-:W0:Y:S02]  /*8a10*/  F2F.F64.F32 R4, R4 ;  /* 0x0000000400047310 */ /* 0x000e240000201800 */
[----:B0-----:R0:W-:Y:S01]  /*8a20*/  STG.E.128 desc[UR36][R8.64], R4 ;  /* 0x0000000408007986 */ /* 0x0011e2000c101d24 */
[----:B------:R-:W-:Y:S05]  /*8a30*/  BRA `(.L_x_9778) ;  /* 0x0000000800507947 */ /* 0x000fea0003800000 */
.L_x_9786:
        /* <DEDUP_REMOVED lines=20> */
.L_x_9791:
[----:B------:R-:W-:Y:S05]  /*8b80*/  BSYNC B0 ;  /* 0x0000000000007941 */ /* 0x000fea0003800000 */
.L_x_9790:
[----:B------:R-:W-:-:S05]  /*8b90*/  LOP3.LUT R5, R0, R5, RZ, 0xfc, !PT ;  /* 0x0000000500057212 */ /* 0x000fca00078efcff */
[----:B------:R0:W-:Y:S01]  /*8ba0*/  STG.E.U8 desc[UR36][R8.64], R5 ;  /* 0x0000000508007986 */ /* 0x0001e2000c101124 */
[----:B------:R-:W-:Y:S05]  /*8bb0*/  BRA `(.L_x_9778) ;  /* 0x0000000400f07947 */ /* 0x000fea0003800000 */
.L_x_9789:
        /* <DEDUP_REMOVED lines=12> */
.L_x_9793:
[----:B------:R-:W-:Y:S01]  /*8c80*/  IMAD.MOV.U32 R0, RZ, RZ, 0x7f ;  /* 0x0000007fff007424 */ /* 0x000fe200078e00ff */
[----:B------:R-:W-:-:S04]  /*8c90*/  ISETP.GT.U32.AND P0, PT, R4, 0x7f800000, PT ;  /* 0x7f8000000400780c */ /* 0x000fc80003f04070 */
[----:B------:R-:W-:-:S09]  /*8ca0*/  SEL R0, R0, 0x7c, P0 ;  /* 0x0000007c00007807 */ /* 0x000fd20000000000 */
.L_x_9794:
[----:B------:R-:W-:Y:S05]  /*8cb0*/  BSYNC B0 ;  /* 0x0000000000007941 */ /* 0x000fea0003800000 */
.L_x_9792:
[----:B------:R-:W-:-:S04]  /*8cc0*/  LOP3.LUT R18, R18, 0x80000000, RZ, 0xc0, !PT ;  /* 0x8000000012127812 */ /* 0x000fc800078ec0ff */
[----:B------:R-:W-:-:S04]  /*8cd0*/  SHF.R.U32.HI R3, RZ, 0x18, R18 ;  /* 0x00000018ff037819 */ /* 0x000fc80000011612 */
[----:B------:R-:W-:-:S05]  /*8ce0*/  LOP3.LUT R3, R0, R3, RZ, 0xfc, !PT ;  /* 0x0000000300037212 */ /* 0x000fca00078efcff */
[----:B------:R0:W-:Y:S01]  /*8cf0*/  STG.E.U8 desc[UR36][R8.64], R3 ;  /* 0x0000000308007986 */ /* 0x0001e2000c101124 */
[----:B------:R-:W-:Y:S05]  /*8d00*/  BRA `(.L_x_9778) ;  /* 0x00000004009c7947 */ /* 0x000fea0003800000 */
.L_x_9788:
[----:B------:R-:W-:-:S05]  /*8d10*/  F2FP.BF16.F32.PACK_AB R18, RZ, R18 ;  /* 0x00000012ff12723e */ /* 0x000fca00000010ff */
[----:B------:R0:W-:Y:S01]  /*8d20*/  STG.E.U16 desc[UR36][R8.64], R18 ;  /* 0x0000001208007986 */ /* 0x0001e2000c101524 */
[----:B------:R-:W-:Y:S05]  /*8d30*/  BRA `(.L_x_9778) ;  /* 0x0000000400907947 */ /* 0x000fea0003800000 */
.L_x_9785:
        /* <DEDUP_REMOVED lines=11> */
.L_x_9797:
        /* <DEDUP_REMOVED lines=16> */
.L_x_9800:
[----:B------:R-:W-:-:S04]  /*8ef0*/  LOP3.LUT R18, R18, 0x80000000, RZ, 0xc0, !PT ;  /* 0x8000000012127812 */ /* 0x000fc800078ec0ff */
[----:B------:R-:W-:-:S04]  /*8f00*/  SHF.R.U32.HI R3, RZ, 0x18, R18 ;  /* 0x00000018ff037819 */ /* 0x000fc80000011612 */
[----:B------:R-:W-:-:S04]  /*8f10*/  LOP3.LUT R0, R0, R3, RZ, 0xfc, !PT ;  /* 0x0000000300007212 */ /* 0x000fc800078efcff */
[----:B------:R-:W-:-:S07]  /*8f20*/  PRMT R4, R0, 0x7610, R4 ;  /* 0x0000761000047816 */ /* 0x000fce0000000004 */
.L_x_9799:
[----:B------:R-:W-:Y:S05]  /*8f30*/  BSYNC B0 ;  /* 0x0000000000007941 */ /* 0x000fea0003800000 */
.L_x_9798:
[----:B------:R0:W-:Y:S01]  /*8f40*/  STG.E.U8 desc[UR36][R8.64], R4 ;  /* 0x0000000408007986 */ /* 0x0001e2000c101124 */
[----:B------:R-:W-:Y:S05]  /*8f50*/  BRA `(.L_x_9778) ;  /* 0x0000000400087947 */ /* 0x000fea0003800000 */
.L_x_9796:
        /* <DEDUP_REMOVED lines=16> */
.L_x_9803:
[----:B------:R-:W-:-:S04]  /*9060*/  LOP3.LUT R18, R18, 0x80000000, RZ, 0xc0, !PT ;  /* 0x8000000012127812 */ /* 0x000fc800078ec0ff */
[----:B------:R-:W-:-:S04]  /*9070*/  SHF.R.U32.HI R3, RZ, 0x18, R18 ;  /* 0x00000018ff037819 */ /* 0x000fc80000011612 */
[----:B------:R-:W-:-:S04]  /*9080*/  LOP3.LUT R0, R0, R3, RZ, 0xfc, !PT ;  /* 0x0000000300007212 */ /* 0x000fc800078efcff */
[----:B------:R-:W-:-:S07]  /*9090*/  PRMT R4, R0, 0x7610, R4 ;  /* 0x0000761000047816 */ /* 0x000fce0000000004 */
.L_x_9802:
[----:B------:R-:W-:Y:S05]  /*90a0*/  BSYNC B0 ;  /* 0x0000000000007941 */ /* 0x000fea0003800000 */
.L_x_9801:
[----:B------:R0:W-:Y:S01]  /*90b0*/  STG.E.U8 desc[UR36][R8.64], R4 ;  /* 0x0000000408007986 */ /* 0x0001e2000c101124 */
[----:B------:R-:W-:Y:S05]  /*90c0*/  BRA `(.L_x_9778) ;  /* 0x0000000000ac7947 */ /* 0x000fea0003800000 */
.L_x_9795:
        /* <DEDUP_REMOVED lines=21> */
.L_x_9777:
        /* <DEDUP_REMOVED lines=16> */
.L_x_9806:
[----:B------:R-:W-:Y:S05]  /*9320*/  BRA `(.L_x_9778) ;  /* 0x0000000000147947 */ /* 0x000fea0003800000 */
.L_x_9805:
[----:B------:R-:W0:Y:S02]  /*9330*/  F2I.U64.TRUNC R18, R18 ;  /* 0x0000001200127311 */ /* 0x000e24000020d800 */
[----:B0-----:R0:W-:Y:S01]  /*9340*/  STG.E.64 desc[UR36][R8.64], R18 ;  /* 0x0000001208007986 */ /* 0x0011e2000c101b24 */
[----:B------:R-:W-:Y:S05]  /*9350*/  BRA `(.L_x_9778) ;  /* 0x0000000000087947 */ /* 0x000fea0003800000 */
.L_x_9804:
[----:B------:R-:W0:Y:S02]  /*9360*/  F2I.FTZ.U32.TRUNC.NTZ R3, R18 ;  /* 0x0000001200037305 */ /* 0x000e24000021f000 */
[----:B0-----:R0:W-:Y:S02]  /*9370*/  STG.E desc[UR36][R8.64], R3 ;  /* 0x0000000308007986 */ /* 0x0011e4000c101924 */
.L_x_9778:
        /* <DEDUP_REMOVED lines=24> */
.L_x_9810:
[----:B------:R-:W0:Y:S02]  /*9500*/  F2I.S64.TRUNC R22, R22 ;  /* 0x0000001600167311 */ /* 0x000e24000020d900 */
[----:B0-----:R-:W-:-:S05]  /*9510*/  IMAD.MOV.U32 R3, RZ, RZ, R22 ;  /* 0x000000ffff037224 */ /* 0x001fca00078e0016 */
[----:B------:R0:W-:Y:S01]  /*9520*/  STG.E.U8 desc[UR36][R8.64], R3 ;  /* 0x0000000308007986 */ /* 0x0001e2000c101124 */
[----:B------:R-:W-:Y:S05]  /*9530*/  BRA `(.L_x_9812) ;  /* 0x0000000c00407947 */ /* 0x000fea0003800000 */
.L_x_9809:
        /* <DEDUP_REMOVED lines=9> */
.L_x_9814:
[----:B------:R-:W0:Y:S02]  /*95d0*/  F2I.FTZ.TRUNC.NTZ R3, R22 ;  /* 0x0000001600037305 */ /* 0x000e24000021f100 */
[----:B0-----:R0:W-:Y:S01]  /*95e0*/  STG.E desc[UR36][R8.64], R3 ;  /* 0x0000000308007986 */ /* 0x0011e2000c101924 */
[----:B------:R-:W-:Y:S05]  /*95f0*/  BRA `(.L_x_9812) ;  /* 0x0000000c00107947 */ /* 0x000fea0003800000 */
.L_x_9813:
[----:B------:R-:W0:Y:S02]  /*9600*/  F2I.FTZ.TRUNC.NTZ R3, R22 ;  /* 0x0000001600037305 */ /* 0x000e24000021f100 */
[----:B0-----:R0:W-:Y:S01]  /*9610*/  STG.E.U16 desc[UR36][R8.64], R3 ;  /* 0x0000000308007986 */ /* 0x0011e2000c101524 */
[----:B------:R-:W-:Y:S05]  /*9620*/  BRA `(.L_x_9812) ;  /* 0x0000000c00047947 */ /* 0x000fea0003800000 */
.L_x_9808:
        /* <DEDUP_REMOVED lines=8> */
.L_x_9816:
[----:B------:R-:W-:-:S05]  /*96b0*/  F2FP.F16.F32.PACK_AB R22, RZ, R22 ;  /* 0x00000016ff16723e */ /* 0x000fca00000000ff */
[----:B------:R0:W-:Y:S01]  /*96c0*/  STG.E.U16 desc[UR36][R8.64], R22 ;  /* 0x0000001608007986 */ /* 0x0001e2000c101524 */
[----:B------:R-:W-:Y:S05]  /*96d0*/  BRA `(.L_x_9812) ;  /* 0x0000000800d87947 */ /* 0x000fea0003800000 */
.L_x_9815:
        /* <DEDUP_REMOVED lines=9> */
.L_x_9818:
[----:B------:R-:W-:-:S04]  /*9770*/  F2FP.F16.F32.PACK_AB R3, RZ, R22 ;  /* 0x00000016ff03723e */ /* 0x000fc800000000ff */
[----:B------:R-:W-:-:S05]  /*9780*/  PRMT R3, R3, 0x5410, RZ ;  /* 0x0000541003037816 */ /* 0x000fca00000000ff */
[----:B------:R0:W-:Y:S01]  /*9790*/  STG.E desc[UR36][R8.64], R3 ;  /* 0x0000000308007986 */ /* 0x0001e2000c101924 */
[----:B------:R-:W-:Y:S05]  /*97a0*/  BRA `(.L_x_9812) ;  /* 0x0000000800a47947 */ /* 0x000fea0003800000 */
.L_x_9817:
[----:B------:R-:W-:-:S06]  /*97b0*/  FMUL.FTZ R4, R22, 1 ;  /* 0x3f80000016047820 */ /* 0x000fcc0000410000 */
[----:B------:R-:W0:Y:S02]  /*97c0*/  F2F.F64.F32 R4, R4 ;  /* 0x0000000400047310 */ /* 0x000e240000201800 */
[----:B0-----:R0:W-:Y:S01]  /*97d0*/  STG.E.64 desc[UR36][R8.64], R4 ;  /* 0x0000000408007986 */ /* 0x0011e2000c101b24 */
[----:B------:R-:W-:Y:S05]  /*97e0*/  BRA `(.L_x_9812) ;  /* 0x0000000800947947 */ /* 0x000fea0003800000 */
.L_x_9807:
        /* <DEDUP_REMOVED lines=12> */
.L_x_9821:
[----:B------:R-:W-:Y:S01]  /*98b0*/  FMUL.FTZ R4, R22, 1 ;  /* 0x3f80000016047820 */ /* 0x000fe20000410000 */
[----:B------:R-:W-:-:S05]  /*98c0*/  CS2R R6, SRZ ;  /* 0x0000000000067805 */ /* 0x000fca000001ff00 */
[----:B------:R-:W0:Y:S02]  /*98d0*/  F2F.F64.F32 R4, R4 ;  /* 0x0000000400047310 */ /* 0x000e240000201800 */
[----:B0-----:R0:W-:Y:S01]  /*98e0*/  STG.E.128 desc[UR36][R8.64], R4 ;  /* 0x0000000408007986 */ /* 0x0011e2000c101d24 */
[----:B------:R-:W-:Y:S05]  /*98f0*/  BRA `(.L_x_9812) ;  /* 0x0000000800507947 */ /* 0x000fea0003800000 */
.L_x_9820:
        /* <DEDUP_REMOVED lines=20> */
.L_x_9825:
[----:B------:R-:W-:Y:S05]  /*9a40*/  BSYNC B0 ;  /* 0x0000000000007941 */ /* 0x000fea0003800000 */
.L_x_9824:
[----:B------:R-:W-:-:S05]  /*9a50*/  LOP3.LUT R5, R0, R5, RZ, 0xfc, !PT ;  /* 0x0000000500057212 */ /* 0x000fca00078efcff */
[----:B------:R0:W-:Y:S01]  /*9a60*/  STG.E.U8 desc[UR36][R8.64], R5 ;  /* 0x0000000508007986 */ /* 0x0001e2000c101124 */
[----:B------:R-:W-:Y:S05]  /*9a70*/  BRA `(.L_x_9812) ;  /* 0x0000000400f07947 */ /* 0x000fea0003800000 */
.L_x_9823:
        /* <DEDUP_REMOVED lines=12> */
.L_x_9827:
[----:B------:R-:W-:Y:S01]  /*9b40*/  IMAD.MOV.U32 R0, RZ, RZ, 0x7f ;  /* 0x0000007fff007424 */ /* 0x000fe200078e00ff */
[----:B------:R-:W-:-:S04]  /*9b50*/  ISETP.GT.U32.AND P0, PT, R4, 0x7f800000, PT ;  /* 0x7f8000000400780c */ /* 0x000fc80003f04070 */
[----:B------:R-:W-:-:S09]  /*9b60*/  SEL R0, R0, 0x7c, P0 ;  /* 0x0000007c00007807 */ /* 0x000fd20000000000 */
.L_x_9828:
[----:B------:R-:W-:Y:S05]  /*9b70*/  BSYNC B0 ;  /* 0x0000000000007941 */ /* 0x000fea0003800000 */
.L_x_9826:
[----:B------:R-:W-:-:S04]  /*9b80*/  LOP3.LUT R22, R22, 0x80000000, RZ, 0xc0, !PT ;  /* 0x8000000016167812 */ /* 0x000fc800078ec0ff */
[----:B------:R-:W-:-:S04]  /*9b90*/  SHF.R.U32.HI R3, RZ, 0x18, R22 ;  /* 0x00000018ff037819 */ /* 0x000fc80000011616 */
[----:B------:R-:W-:-:S05]  /*9ba0*/  LOP3.LUT R3, R0, R3, RZ, 0xfc, !PT ;  /* 0x0000000300037212 */ /* 0x000fca00078efcff */
[----:B------:R0:W-:Y:S01]  /*9bb0*/  STG.E.U8 desc[UR36][R8.64], R3 ;  /* 0x0000000308007986 */ /* 0x0001e2000c101124 */
[----:B------:R-:W-:Y:S05]  /*9bc0*/  BRA `(.L_x_9812) ;  /* 0x00000004009c7947 */ /* 0x000fea0003800000 */
.L_x_9822:
[----:B------:R-:W-:-:S05]  /*9bd0*/  F2FP.BF16.F32.PACK_AB R22, RZ, R22 ;  /* 0x00000016ff16723e */ /* 0x000fca00000010ff */
[----:B------:R0:W-:Y:S01]  /*9be0*/  STG.E.U16 desc[UR36][R8.64], R22 ;  /* 0x0000001608007986 */ /* 0x0001e2000c101524 */
[----:B------:R-:W-:Y:S05]  /*9bf0*/  BRA `(.L_x_9812) ;  /* 0x0000000400907947 */ /* 0x000fea0003800000 */
.L_x_9819:
        /* <DEDUP_REMOVED lines=11> */
.L_x_9831:
        /* <DEDUP_REMOVED lines=16> */
.L_x_9834:
[----:B------:R-:W-:-:S04]  /*9db0*/  LOP3.LUT R22, R22, 0x80000000, RZ, 0xc0, !PT ;  /* 0x8000000016167812 */ /* 0x000fc800078ec0ff */
[----:B------:R-:W-:-:S04]  /*9dc0*/  SHF.R.U32.HI R3, RZ, 0x18, R22 ;  /* 0x00000018ff037819 */ /* 0x000fc80000011616 */
[----:B------:R-:W-:-:S04]  /*9dd0*/  LOP3.LUT R0, R0, R3, RZ, 0xfc, !PT ;  /* 0x0000000300007212 */ /* 0x000fc800078efcff */
[----:B------:R-:W-:-:S07]  /*9de0*/  PRMT R4, R0, 0x7610, R4 ;  /* 0x0000761000047816 */ /* 0x000fce0000000004 */
.L_x_9833:
[----:B------:R-:W-:Y:S05]  /*9df0*/  BSYNC B0 ;  /* 0x0000000000007941 */ /* 0x000fea0003800000 */
.L_x_9832:
[----:B------:R0:W-:Y:S01]  /*9e00*/  STG.E.U8 desc[UR36][R8.64], R4 ;  /* 0x0000000408007986 */ /* 0x0001e2000c101124 */
[----:B------:R-:W-:Y:S05]  /*9e10*/  BRA `(.L_x_9812) ;  /* 0x0000000400087947 */ /* 0x000fea0003800000 */
.L_x_9830:
        /* <DEDUP_REMOVED lines=16> */
.L_x_9837:
[----:B------:R-:W-:-:S04]  /*9f20*/  LOP3.LUT R22, R22, 0x80000000, RZ, 0xc0, !PT ;  /* 0x8000000016167812 */ /* 0x000fc800078ec0ff */
[----:B------:R-:W-:-:S04]  /*9f30*/  SHF.R.U32.HI R3, RZ, 0x18, R22 ;  /* 0x00000018ff037819 */ /* 0x000fc80000011616 */
[----:B------:R-:W-:-:S04]  /*9f40*/  LOP3.LUT R0, R0, R3, RZ, 0xfc, !PT ;  /* 0x0000000300007212 */ /* 0x000fc800078efcff */
[----:B------:R-:W-:-:S07]  /*9f50*/  PRMT R4, R0, 0x7610, R4 ;  /* 0x0000761000047816 */ /* 0x000fce0000000004 */
.L_x_9836:
[----:B------:R-:W-:Y:S05]  /*9f60*/  BSYNC B0 ;  /* 0x0000000000007941 */ /* 0x000fea0003800000 */
.L_x_9835:
[----:B------:R3:W-:Y:S01]  /*9f70*/  STG.E.U8 desc[UR36][R8.64], R4 ;  /* 0x0000000408007986 */ /* 0x0007e2000c101124 */
[----:B------:R-:W-:Y:S05]  /*9f80*/  BRA `(.L_x_9812) ;  /* 0x0000000000ac7947 */ /* 0x000fea0003800000 */
.L_x_9829:
        /* <DEDUP_REMOVED lines=21> */
.L_x_9811:
        /* <DEDUP_REMOVED lines=16> */
.L_x_9840:
[----:B------:R-:W-:Y:S05]  /*a1e0*/  BRA `(.L_x_9812) ;  /* 0x0000000000147947 */ /* 0x000fea0003800000 */
.L_x_9839:
[----:B------:R-:W0:Y:S02]  /*a1f0*/  F2I.U64.TRUNC R22, R22 ;  /* 0x0000001600167311 */ /* 0x000e24000020d800 */
[----:B0-----:R2:W-:Y:S01]  /*a200*/  STG.E.64 desc[UR36][R8.64], R22 ;  /* 0x0000001608007986 */ /* 0x0015e2000c101b24 */
[----:B------:R-:W-:Y:S05]  /*a210*/  BRA `(.L_x_9812) ;  /* 0x0000000000087947 */ /* 0x000fea0003800000 */
.L_x_9838:
[----:B------:R-:W0:Y:S02]  /*a220*/  F2I.FTZ.U32.TRUNC.NTZ R3, R22 ;  /* 0x0000001600037305 */ /* 0x000e24000021f000 */
[----:B0-----:R0:W-:Y:S02]  /*a230*/  STG.E desc[UR36][R8.64], R3 ;  /* 0x0000000308007986 */ /* 0x0011e4000c101924 */
.L_x_9812:
[----:B------:R-:W-:-:S07]  /*a240*/  VIADD R25, R25, 0x80 ;  /* 0x0000008019197836 */ /* 0x000fce0000000000 */
.L_x_9772:
[----:B------:R-:W-:Y:S05]  /*a250*/  BSYNC B6 ;  /* 0x0000000000067941 */ /* 0x000fea0003800000 */
.L_x_9771:
        /* <DEDUP_REMOVED lines=22> */
.L_x_9844:
[----:B------:R-:W0:Y:S02]  /*a3c0*/  F2I.S64.TRUNC R24, R24 ;  /* 0x0000001800187311 */ /* 0x000e24000020d900 */
[----:B0-----:R-:W-:-:S05]  /*a3d0*/  IMAD.MOV.U32 R5, RZ, RZ, R24 ;  /* 0x000000ffff057224 */ /* 0x001fca00078e0018 */
[----:B------:R-:W-:Y:S01]  /*a3e0*/  STG.E.U8 desc[UR36][R2.64], R5 ;  /* 0x0000000502007986 */ /* 0x000fe2000c101124 */
[----:B------:R-:W-:Y:S05]  /*a3f0*/  EXIT ;  /* 0x000000000000794d */ /* 0x000fea0003800000 */
.L_x_9843:
        /* <DEDUP_REMOVED lines=9> */
.L_x_9847:
[----:B------:R-:W0:Y:S02]  /*a490*/  F2I.FTZ.TRUNC.NTZ R5, R24 ;  /* 0x0000001800057305 */ /* 0x000e24000021f100 */
[----:B0-----:R-:W-:Y:S01]  /*a4a0*/  STG.E desc[UR36][R2.64], R5 ;  /* 0x0000000502007986 */ /* 0x001fe2000c101924 */
[----:B------:R-:W-:Y:S05]  /*a4b0*/  EXIT ;  /* 0x000000000000794d */ /* 0x000fea0003800000 */
.L_x_9846:
[----:B------:R-:W0:Y:S02]  /*a4c0*/  F2I.FTZ.TRUNC.NTZ R5, R24 ;  /* 0x0000001800057305 */ /* 0x000e24000021f100 */
[----:B0-----:R-:W-:Y:S01]  /*a4d0*/  STG.E.U16 desc[UR36][R2.64], R5 ;  /* 0x0000000502007986 */ /* 0x001fe2000c101524 */
[----:B------:R-:W-:Y:S05]  /*a4e0*/  EXIT ;  /* 0x000000000000794d */ /* 0x000fea0003800000 */
.L_x_9842:
        /* <DEDUP_REMOVED lines=8> */
.L_x_9849:
[----:B------:R-:W-:-:S05]  /*a570*/  F2FP.F16.F32.PACK_AB R24, RZ, R24 ;  /* 0x00000018ff18723e */ /* 0x000fca00000000ff */
[----:B------:R-:W-:Y:S01]  /*a580*/  STG.E.U16 desc[UR36][R2.64], R24 ;  /* 0x0000001802007986 */ /* 0x000fe2000c101524 */
[----:B------:R-:W-:Y:S05]  /*a590*/  EXIT ;  /* 0x000000000000794d */ /* 0x000fea0003800000 */
.L_x_9848:
        /* <DEDUP_REMOVED lines=9> */
.L_x_9851:
[----:B------:R-:W-:-:S04]  /*a630*/  F2FP.F16.F32.PACK_AB R5, RZ, R24 ;  /* 0x00000018ff05723e */ /* 0x000fc800000000ff */
[----:B------:R-:W-:-:S05]  /*a640*/  PRMT R5, R5, 0x5410, RZ ;  /* 0x0000541005057816 */ /* 0x000fca00000000ff */
[----:B------:R-:W-:Y:S01]  /*a650*/  STG.E desc[UR36][R2.64], R5 ;  /* 0x0000000502007986 */ /* 0x000fe2000c101924 */
[----:B------:R-:W-:Y:S05]  /*a660*/  EXIT ;  /* 0x000000000000794d */ /* 0x000fea0003800000 */
.L_x_9850:
[----:B------:R-:W-:-:S06]  /*a670*/  FMUL.FTZ R4, R24, 1 ;  /* 0x3f80000018047820 */ /* 0x000fcc0000410000 */
[----:B------:R-:W0:Y:S02]  /*a680*/  F2F.F64.F32 R4, R4 ;  /* 0x0000000400047310 */ /* 0x000e240000201800 */
[----:B0-----:R-:W-:Y:S01]  /*a690*/  STG.E.64 desc[UR36][R2.64], R4 ;  /* 0x0000000402007986 */ /* 0x001fe2000c101b24 */
[----:B------:R-:W-:Y:S05]  /*a6a0*/  EXIT ;  /* 0x000000000000794d */ /* 0x000fea0003800000 */
.L_x_9841:
        /* <DEDUP_REMOVED lines=12> */
.L_x_9854:
[----:B------:R-:W-:Y:S01]  /*a770*/  FMUL.FTZ R4, R24, 1 ;  /* 0x3f80000018047820 */ /* 0x000fe20000410000 */
[----:B------:R-:W-:-:S05]  /*a780*/  CS2R R6, SRZ ;  /* 0x0000000000067805 */ /* 0x000fca000001ff00 */
[----:B------:R-:W0:Y:S02]  /*a790*/  F2F.F64.F32 R4, R4 ;  /* 0x0000000400047310 */ /* 0x000e240000201800 */
[----:B0-----:R-:W-:Y:S01]  /*a7a0*/  STG.E.128 desc[UR36][R2.64], R4 ;  /* 0x0000000402007986 */ /* 0x001fe2000c101d24 */
[----:B------:R-:W-:Y:S05]  /*a7b0*/  EXIT ;  /* 0x000000000000794d */ /* 0x000fea0003800000 */
.L_x_9853:
        /* <DEDUP_REMOVED lines=20> */
.L_x_9858:
[----:B------:R-:W-:Y:S05]  /*a900*/  BSYNC B0 ;  /* 0x0000000000007941 */ /* 0x000fea0003800000 */
.L_x_9857:
[----:B------:R-:W-:-:S05]  /*a910*/  LOP3.LUT R7, R0, R7, RZ, 0xfc, !PT ;  /* 0x0000000700077212 */ /* 0x000fca00078efcff */
[----:B------:R-:W-:Y:S01]  /*a920*/  STG.E.U8 desc[UR36][R2.64], R7 ;  /* 0x0000000702007986 */ /* 0x000fe2000c101124 */
[----:B------:R-:W-:Y:S05]  /*a930*/  EXIT ;  /* 0x000000000000794d */ /* 0x000fea0003800000 */
.L_x_9856:
        /* <DEDUP_REMOVED lines=12> */
.L_x_9860:
[----:B------:R-:W-:Y:S01]  /*aa00*/  IMAD.MOV.U32 R0, RZ, RZ, 0x7f ;  /* 0x0000007fff007424 */ /* 0x000fe200078e00ff */
[----:B------:R-:W-:-:S04]  /*aa10*/  ISETP.GT.U32.AND P0, PT, R4, 0x7f800000, PT ;  /* 0x7f8000000400780c */ /* 0x000fc80003f04070 */
[----:B------:R-:W-:-:S09]  /*aa20*/  SEL R0, R0, 0x7c, P0 ;  /* 0x0000007c00007807 */ /* 0x000fd20000000000 */
.L_x_9861:
[----:B------:R-:W-:Y:S05]  /*aa30*/  BSYNC B0 ;  /* 0x0000000000007941 */ /* 0x000fea0003800000 */
.L_x_9859:
[----:B------:R-:W-:-:S04]  /*aa40*/  LOP3.LUT R24, R24, 0x80000000, RZ, 0xc0, !PT ;  /* 0x8000000018187812 */ /* 0x000fc800078ec0ff */
[----:B------:R-:W-:-:S04]  /*aa50*/  SHF.R.U32.HI R5, RZ, 0x18, R24 ;  /* 0x00000018ff057819 */ /* 0x000fc80000011618 */
[----:B------:R-:W-:-:S05]  /*aa60*/  LOP3.LUT R5, R0, R5, RZ, 0xfc, !PT ;  /* 0x0000000500057212 */ /* 0x000fca00078efcff */
[----:B------:R-:W-:Y:S01]  /*aa70*/  STG.E.U8 desc[UR36][R2.64], R5 ;  /* 0x0000000502007986 */ /* 0x000fe2000c101124 */
[----:B------:R-:W-:Y:S05]  /*aa80*/  EXIT ;  /* 0x000000000000794d */ /* 0x000fea0003800000 */
.L_x_9855:
[----:B------:R-:W-:-:S05]  /*aa90*/  F2FP.BF16.F32.PACK_AB R24, RZ, R24 ;  /* 0x00000018ff18723e */ /* 0x000fca00000010ff */
[----:B------:R-:W-:Y:S01]  /*aaa0*/  STG.E.U16 desc[UR36][R2.64], R24 ;  /* 0x0000001802007986 */ /* 0x000fe2000c101524 */
[----:B------:R-:W-:Y:S05]  /*aab0*/  EXIT ;  /* 0x000000000000794d */ /* 0x000fea0003800000 */
.L_x_9852:
        /* <DEDUP_REMOVED lines=11> */
.L_x_9864:
        /* <DEDUP_REMOVED lines=16> */
.L_x_9867:
[----:B------:R-:W-:-:S04]  /*ac70*/  LOP3.LUT R24, R24, 0x80000000, RZ, 0xc0, !PT ;  /* 0x8000000018187812 */ /* 0x000fc800078ec0ff */
[----:B------:R-:W-:-:S04]  /*ac80*/  SHF.R.U32.HI R5, RZ, 0x18, R24 ;  /* 0x00000018ff057819 */ /* 0x000fc80000011618 */
[----:B------:R-:W-:-:S04]  /*ac90*/  LOP3.LUT R4, R4, R5, RZ, 0xfc, !PT ;  /* 0x0000000504047212 */ /* 0x000fc800078efcff */
[----:B------:R-:W-:-:S07]  /*aca0*/  PRMT R0, R4, 0x7610, R0 ;  /* 0x0000761004007816 */ /* 0x000fce0000000000 */
.L_x_9866:
[----:B------:R-:W-:Y:S05]  /*acb0*/  BSYNC B0 ;  /* 0x0000000000007941 */ /* 0x000fea0003800000 */
.L_x_9865:
[----:B------:R-:W-:Y:S01]  /*acc0*/  STG.E.U8 desc[UR36][R2.64], R0 ;  /* 0x0000000002007986 */ /* 0x000fe2000c101124 */
[----:B------:R-:W-:Y:S05]  /*acd0*/  EXIT ;  /* 0x000000000000794d */ /* 0x000fea0003800000 */
.L_x_9863:
        /* <DEDUP_REMOVED lines=16> */
.L_x_9870:
[----:B------:R-:W-:-:S04]  /*ade0*/  LOP3.LUT R24, R24, 0x80000000, RZ, 0xc0, !PT ;  /* 0x8000000018187812 */ /* 0x000fc800078ec0ff */
[----:B------:R-:W-:-:S04]  /*adf0*/  SHF.R.U32.HI R5, RZ, 0x18, R24 ;  /* 0x00000018ff057819 */ /* 0x000fc80000011618 */
[----:B------:R-:W-:-:S04]  /*ae00*/  LOP3.LUT R4, R4, R5, RZ, 0xfc, !PT ;  /* 0x0000000504047212 */ /* 0x000fc800078efcff */
[----:B------:R-:W-:-:S07]  /*ae10*/  PRMT R0, R4, 0x7610, R0 ;  /* 0x0000761004007816 */ /* 0x000fce0000000000 */
.L_x_9869:
[----:B------:R-:W-:Y:S05]  /*ae20*/  BSYNC B0 ;  /* 0x0000000000007941 */ /* 0x000fea0003800000 */
.L_x_9868:
[----:B------:R-:W-:Y:S01]  /*ae30*/  STG.E.U8 desc[UR36][R2.64], R0 ;  /* 0x0000000002007986 */ /* 0x000fe2000c101124 */
[----:B------:R-:W-:Y:S05]  /*ae40*/  EXIT ;  /* 0x000000000000794d */ /* 0x000fea0003800000 */
.L_x_9862:
        /* <DEDUP_REMOVED lines=21> */
.L_x_9845:
        /* <DEDUP_REMOVED lines=16> */
.L_x_9873:
[----:B------:R-:W-:Y:S05]  /*b0a0*/  EXIT ;  /* 0x000000000000794d */ /* 0x000fea0003800000 */
.L_x_9872:
[----:B------:R-:W0:Y:S02]  /*b0b0*/  F2I.U64.TRUNC R24, R24 ;  /* 0x0000001800187311 */ /* 0x000e24000020d800 */
[----:B0-----:R-:W-:Y:S01]  /*b0c0*/  STG.E.64 desc[UR36][R2.64], R24 ;  /* 0x0000001802007986 */ /* 0x001fe2000c101b24 */
[----:B------:R-:W-:Y:S05]  /*b0d0*/  EXIT ;  /* 0x000000000000794d */ /* 0x000fea0003800000 */
.L_x_9871:
[----:B------:R-:W0:Y:S02]  /*b0e0*/  F2I.FTZ.U32.TRUNC.NTZ R5, R24 ;  /* 0x0000001800057305 */ /* 0x000e24000021f000 */
[----:B0-----:R-:W-:Y:S01]  /*b0f0*/  STG.E desc[UR36][R2.64], R5 ;  /* 0x0000000502007986 */ /* 0x001fe2000c101924 */
[----:B------:R-:W-:Y:S05]  /*b100*/  EXIT ;  /* 0x000000000000794d */ /* 0x000fea0003800000 */
.L_x_9874:
        /* <DEDUP_REMOVED lines=15> */
.L_x_42195:


//--------------------- .text._ZN2at6native18elementwise_kernelILi128ELi2EZNS0_22gpu_kernel_impl_nocastINS0_13BinaryFunctorIfffZZZNS0_16fmax_kernel_cudaERNS_18TensorIteratorBaseEENKUlvE_clEvENKUlvE0_clEvEUlffE_EEEEvS5_RKT_EUliE_EEviT1_ --------------------------
	.section	.text._ZN2at6native18elementwise_kernelILi128ELi2EZNS0_22gpu_kernel_impl_nocastINS0_13BinaryFunctorIfffZZZNS0_16fmax_kernel_cudaERNS_18TensorIteratorBaseEENKUlvE_clEvENKUlvE0_clEvEUlffE_EEEEvS5_RKT_EUliE_EEviT1_,"ax",@progbits
	.align	128
        .global         _ZN2at6native18elementwise_kernelILi128ELi2EZNS0_22gpu_kernel_impl_nocastINS0_13BinaryFunctorIfffZZZNS0_16fmax_kernel_cudaERNS_18TensorIteratorBaseEENKUlvE_clEvENKUlvE0_clEvEUlffE_EEEEvS5_RKT_EUliE_EEviT1_
        .type           _ZN2at6native18elementwise_kernelILi128ELi2EZNS0_22gpu_kernel_impl_nocastINS0_13BinaryFunctorIfffZZZNS0_16fmax_kernel_cudaERNS_18TensorIteratorBaseEENKUlvE_clEvENKUlvE0_clEvEUlffE_EEEEvS5_RKT_EUliE_EEviT1_,@function
        .size           _ZN2at6native18elementwise_kernelILi128ELi2EZNS0_22gpu_kernel_impl_nocastINS0_13BinaryFunctorIfffZZZNS0_16fmax_kernel_cudaERNS_18TensorIteratorBaseEENKUlvE_clEvENKUlvE0_clEvEUlffE_EEEEvS5_RKT_EUliE_EEviT1_,(.L_x_42196 - _ZN2at6native18elementwise_kernelILi128ELi2EZNS0_22gpu_kernel_impl_nocastINS0_13BinaryFunctorIfffZZZNS0_16fmax_kernel_cudaERNS_18TensorIteratorBaseEENKUlvE_clEvENKUlvE0_clEvEUlffE_EEEEvS5_RKT_EUliE_EEviT1_)
        .other          _ZN2at6native18elementwise_kernelILi128ELi2EZNS0_22gpu_kernel_impl_nocastINS0_13BinaryFunctorIfffZZZNS0_16fmax_kernel_cudaERNS_18TensorIteratorBaseEENKUlvE_clEvENKUlvE0_clEvEUlffE_EEEEvS5_RKT_EUliE_EEviT1_,@"STO_CUDA_ENTRY STV_DEFAULT"
_ZN2at6native18elementwise_kernelILi128ELi2EZNS0_22gpu_kernel_impl_nocastINS0_13BinaryFunctorIfffZZZNS0_16fmax_kernel_cudaERNS_18TensorIteratorBaseEENKUlvE_clEvENKUlvE0_clEvEUlffE_EEEEvS5_RKT_EUliE_EEviT1_:
.text._ZN2at6native18elementwise_kernelILi128ELi2EZNS0_22gpu_kernel_impl_nocastINS0_13BinaryFunctorIfffZZZNS0_16fmax_kernel_cudaERNS_18TensorIteratorBaseEENKUlvE_clEvENKUlvE0_clEvEUlffE_EEEEvS5_RKT_EUliE_EEviT1_:
        /* <DEDUP_REMOVED lines=363> */
.L_x_9877:
        /* <DEDUP_REMOVED lines=12> */
[----:B--2---:R-:W-:-:S05]  /*1770*/  FMNMX.FTZ R11, R4, R7, !PT ;  /* 0x00000007040b7209 */ /* 0x004fca0007810000 */
[----:B------:R0:W-:Y:S02]  /*1780*/  STG.E desc[UR4][R2.64], R11 ;  /* 0x0000000b02007986 */ /* 0x0001e4000c101904 */
.L_x_9876:
[----:B------:R-:W-:Y:S05]  /*1790*/  BSYNC B0 ;  /* 0x0000000000007941 */ /* 0x000fea0003800000 */
.L_x_9875:
        /* <DEDUP_REMOVED lines=355> */
.L_x_9878:
        /* <DEDUP_REMOVED lines=11> */
[----:B--2---:R-:W-:-:S05]  /*2e80*/  FMNMX.FTZ R9, R4, R7, !PT ;  /* 0x0000000704097209 */ /* 0x004fca0007810000 */
[----:B------:R-:W-:Y:S01]  /*2e90*/  STG.E desc[UR4][R2.64], R9 ;  /* 0x0000000902007986 */ /* 0x000fe2000c101904 */
[----:B------:R-:W-:Y:S05]  /*2ea0*/  EXIT ;  /* 0x000000000000794d */ /* 0x000fea0003800000 */
.L_x_9879:
        /* <DEDUP_REMOVED lines=13> */
.L_x_42196:


//--------------------- .text._ZN2at6native27unrolled_elementwise_kernelINS0_13BinaryFunctorIfffZZZNS0_16fmax_kernel_cudaERNS_18TensorIteratorBaseEENKUlvE_clEvENKUlvE0_clEvEUlffE_EESt5arrayIPcLm3EELi4E23TrivialOffsetCalculatorILi2EjESC_ILi1EjENS0_6memory15LoadWithoutCastENSF_16StoreWithoutCastEEEviT_T0_T2_T3_T4_T5_ --------------------------
	.section	.text._ZN2at6native27unrolled_elementwise_kernelINS0_13BinaryFunctorIfffZZZNS0_16fmax_kernel_cudaERNS_18TensorIteratorBaseEENKUlvE_clEvENKUlvE0_clEvEUlffE_EESt5arrayIPcLm3EELi4E23TrivialOffsetCalculatorILi2EjESC_ILi1EjENS0_6memory15LoadWithoutCastENSF_16StoreWithoutCastEEEviT_T0_T2_T3_T4_T5_,"ax",@progbits
	.align	128
        .global         _ZN2at6native27unrolled_elementwise_kernelINS0_13BinaryFunctorIfffZZZNS0_16fmax_kernel_cudaERNS_18TensorIteratorBaseEENKUlvE_clEvENKUlvE0_clEvEUlffE_EESt5arrayIPcLm3EELi4E23TrivialOffsetCalculatorILi2EjESC_ILi1EjENS0_6memory15LoadWithoutCastENSF_16StoreWithoutCastEEEviT_T0_T2_T3_T4_T5_
        .type           _ZN2at6native27unrolled_elementwise_kernelINS0_13BinaryFunctorIfffZZZNS0_16fmax_kernel_cudaERNS_18TensorIteratorBaseEENKUlvE_clEvENKUlvE0_clEvEUlffE_EESt5arrayIPcLm3EELi4E23TrivialOffsetCalculatorILi2EjESC_ILi1EjENS0_6memory15LoadWithoutCastENSF_16StoreWithoutCastEEEviT_T0_T2_T3_T4_T5_,@function
        .size           _ZN2at6native27unrolled_elementwise_kernelINS0_13BinaryFunctorIfffZZZNS0_16fmax_kernel_cudaERNS_18TensorIteratorBaseEENKUlvE_clEvENKUlvE0_clEvEUlffE_EESt5arrayIPcLm3EELi4E23TrivialOffsetCalculatorILi2EjESC_ILi1EjENS0_6memory15LoadWithoutCastENSF_16StoreWithoutCastEEEviT_T0_T2_T3_T4_T5_,(.L_x_42197 - _ZN2at6native27unrolled_elementwise_kernelINS0_13BinaryFunctorIfffZZZNS0_16fmax_kernel_cudaERNS_18TensorIteratorBaseEENKUlvE_clEvENKUlvE0_clEvEUlffE_EESt5arrayIPcLm3EELi4E23TrivialOffsetCalculatorILi2EjESC_ILi1EjENS0_6memory15LoadWithoutCastENSF_16StoreWithoutCastEEEviT_T0_T2_T3_T4_T5_)
        .other          _ZN2at6native27unrolled_elementwise_kernelINS0_13BinaryFunctorIfffZZZNS0_16fmax_kernel_cudaERNS_18TensorIteratorBaseEENKUlvE_clEvENKUlvE0_clEvEUlffE_EESt5arrayIPcLm3EELi4E23TrivialOffsetCalculatorILi2EjESC_ILi1EjENS0_6memory15LoadWithoutCastENSF_16StoreWithoutCastEEEviT_T0_T2_T3_T4_T5_,@"STO_CUDA_ENTRY STV_DEFAULT"
_ZN2at6native27unrolled_elementwise_kernelINS0_13BinaryFunctorIfffZZZNS0_16fmax_kernel_cudaERNS_18TensorIteratorBaseEENKUlvE_clEvENKUlvE0_clEvEUlffE_EESt5arrayIPcLm3EELi4E23TrivialOffsetCalculatorILi2EjESC_ILi1EjENS0_6memory15LoadWithoutCastENSF_16StoreWithoutCastEEEviT_T0_T2_T3_T4_T5_:
.text._ZN2at6native27unrolled_elementwise_kernelINS0_13BinaryFunctorIfffZZZNS0_16fmax_kernel_cudaERNS_18TensorIteratorBaseEENKUlvE_clEvENKUlvE0_clEvEUlffE_EESt5arrayIPcLm3EELi4E23TrivialOffsetCalculatorILi2EjESC_ILi1EjENS0_6memory15LoadWithoutCastENSF_16StoreWithoutCastEEEviT_T0_T2_T3_T4_T5_:
        /* <DEDUP_REMOVED lines=59> */
[----:B---3--:R-:W-:-:S05]  /*03b0*/  @!P0 FMNMX.FTZ R0, R19, R16, !PT ;  /* 0x0000001013008209 */ /* 0x008fca0007810000 */
[----:B------:R0:W-:Y:S04]  /*03c0*/  @!P0 STG.E desc[UR4][R2.64], R0 ;  /* 0x0000000002008986 */ /* 0x0001e8000c101904 */
[----:B--2---:R-:W-:Y:S02]  /*03d0*/  @!P1 FMNMX.FTZ R20, R25, R22, !PT ;  /* 0x0000001619149209 */ /* 0x004fe40007810000 */
        /* <DEDUP_REMOVED lines=12> */
.L_x_9881:
[----:B------:R-:W-:Y:S05]  /*04a0*/  BSYNC B0 ;  /* 0x0000000000007941 */ /* 0x000fea0003800000 */
.L_x_9880:
[----:B------:R-:W-:-:S13]  /*04b0*/  ISETP.GE.AND P0, PT, R4, R17, PT ;  /* 0x000000110400720c */ /* 0x000fda0003f06270 */
[----:B------:R-:W-:Y:S05]  /*04c0*/  @P0 EXIT ;  /* 0x000000000000094d */ /* 0x000fea0003800000 */
[----:B0-----:R-:W0:Y:S01]  /*04d0*/  LDC.64 R2, c[0x0][0x218] ;  /* 0x00008600ff027b82 */ /* 0x001e220000000a00 */
[----:B------:R-:W-:Y:S02]  /*04e0*/  ISETP.GE.AND P0, PT, R6, R17, PT ;  /* 0x000000110600720c */ /* 0x000fe40003f06270 */
[----:B------:R-:W-:-:S11]  /*04f0*/  LEA R15, R15, R4, 0x9 ;  /* 0x000000040f0f7211 */ /* 0x000fd600078e48ff */
[----:B-----5:R-:W-:Y:S01]  /*0500*/  @!P0 FMNMX.FTZ R5, R9, R8, !PT ;  /* 0x0000000809058209 */ /* 0x020fe20007810000 */
[----:B0-----:R-:W-:-:S05]  /*0510*/  IMAD.WIDE.U32 R2, R15, 0x4, R2 ;  /* 0x000000040f027825 */ /* 0x001fca00078e0002 */
[----:B------:R-:W-:Y:S01]  /*0520*/  STG.E desc[UR4][R2.64], R5 ;  /* 0x0000000502007986 */ /* 0x000fe2000c101904 */
[----:B------:R-:W-:Y:S05]  /*0530*/  EXIT ;  /* 0x000000000000794d */ /* 0x000fea0003800000 */
.L_x_9882:
        /* <DEDUP_REMOVED lines=12> */
.L_x_42197:


//--------------------- .text._ZN2at6native29vectorized_elementwise_kernelILi2ENS0_13BinaryFunctorIfffZZZNS0_16fmax_kernel_cudaERNS_18TensorIteratorBaseEENKUlvE_clEvENKUlvE0_clEvEUlffE_EESt5arrayIPcLm3EEEEviT0_T1_ --------------------------
	.section	.text._ZN2at6native29vectorized_elementwise_kernelILi2ENS0_13BinaryFunctorIfffZZZNS0_16fmax_kernel_cudaERNS_18TensorIteratorBaseEENKUlvE_clEvENKUlvE0_clEvEUlffE_EESt5arrayIPcLm3EEEEviT0_T1_,"ax",@progbits
	.align	128
        .global         _ZN2at6native29vectorized_elementwise_kernelILi2ENS0_13BinaryFunctorIfffZZZNS0_16fmax_kernel_cudaERNS_18TensorIteratorBaseEENKUlvE_clEvENKUlvE0_clEvEUlffE_EESt5arrayIPcLm3EEEEviT0_T1_
        .type           _ZN2at6native29vectorized_elementwise_kernelILi2ENS0_13BinaryFunctorIfffZZZNS0_16fmax_kernel_cudaERNS_18TensorIteratorBaseEENKUlvE_clEvENKUlvE0_clEvEUlffE_EESt5arrayIPcLm3EEEEviT0_T1_,@function
        .size           _ZN2at6native29vectorized_elementwise_kernelILi2ENS0_13BinaryFunctorIfffZZZNS0_16fmax_kernel_cudaERNS_18TensorIteratorBaseEENKUlvE_clEvENKUlvE0_clEvEUlffE_EESt5arrayIPcLm3EEEEviT0_T1_,(.L_x_42198 - _ZN2at6native29vectorized_elementwise_kernelILi2ENS0_13BinaryFunctorIfffZZZNS0_16fmax_kernel_cudaERNS_18TensorIteratorBaseEENKUlvE_clEvENKUlvE0_clEvEUlffE_EESt5arrayIPcLm3EEEEviT0_T1_)
        .other          _ZN2at6native29vectorized_elementwise_kernelILi2ENS0_13BinaryFunctorIfffZZZNS0_16fmax_kernel_cudaERNS_18TensorIteratorBaseEENKUlvE_clEvENKUlvE0_clEvEUlffE_EESt5arrayIPcLm3EEEEviT0_T1_,@"STO_CUDA_ENTRY STV_DEFAULT"
_ZN2at6native29vectorized_elementwise_kernelILi2ENS0_13BinaryFunctorIfffZZZNS0_16fmax_kernel_cudaERNS_18TensorIteratorBaseEENKUlvE_clEvENKUlvE0_clEvEUlffE_EESt5arrayIPcLm3EEEEviT0_T1_:
.text._ZN2at6native29vectorized_elementwise_kernelILi2ENS0_13BinaryFunctorIfffZZZNS0_16fmax_kernel_cudaERNS_18TensorIteratorBaseEENKUlvE_clEvENKUlvE0_clEvEUlffE_EESt5arrayIPcLm3EEEEviT0_T1_:
        /* <DEDUP_REMOVED lines=26> */
[----:B--2---:R-:W-:Y:S02]  /*01a0*/  FMNMX.FTZ R23, R23, R25, !PT ;  /* 0x0000001917177209 */ /* 0x004fe40007810000 */
[----:B------:R-:W-:Y:S02]  /*01b0*/  FMNMX.FTZ R22, R22, R24, !PT ;  /* 0x0000001816167209 */ /* 0x000fe40007810000 */
[----:B----4-:R-:W-:Y:S02]  /*01c0*/  FMNMX.FTZ R9, R13, R9, !PT ;  /* 0x000000090d097209 */ /* 0x010fe40007810000 */
[----:B------:R-:W-:Y:S02]  /*01d0*/  FMNMX.FTZ R8, R12, R8, !PT ;  /* 0x000000080c087209 */ /* 0x000fe40007810000 */
[----:B-----5:R-:W-:Y:S02]  /*01e0*/  FMNMX.FTZ R5, R5, R7, !PT ;  /* 0x0000000705057209 */ /* 0x020fe40007810000 */
[----:B------:R-:W-:Y:S01]  /*01f0*/  FMNMX.FTZ R4, R4, R6, !PT ;  /* 0x0000000604047209 */ /* 0x000fe20007810000 */
[----:B------:R-:W-:Y:S01]  /*0200*/  STG.E.64 desc[UR4][R20.64], R22 ;  /* 0x0000001614007986 */ /* 0x000fe2000c101b04 */
[----:B------:R-:W-:-:S02]  /*0210*/  FMNMX.FTZ R11, R11, R15, !PT ;  /* 0x0000000f0b0b7209 */ /* 0x000fc40007810000 */
[----:B------:R-:W-:Y:S01]  /*0220*/  FMNMX.FTZ R10, R10, R14, !PT ;  /* 0x0000000e0a0a7209 */ /* 0x000fe20007810000 */
[----:B------:R-:W-:Y:S04]  /*0230*/  STG.E.64 desc[UR4][R20.64+0x400], R8 ;  /* 0x0004000814007986 */ /* 0x000fe8000c101b04 */
[----:B------:R-:W-:Y:S04]  /*0240*/  STG.E.64 desc[UR4][R20.64+0x800], R4 ;  /* 0x0008000414007986 */ /* 0x000fe8000c101b04 */
[----:B------:R-:W-:Y:S01]  /*0250*/  STG.E.64 desc[UR4][R20.64+0xc00], R10 ;  /* 0x000c000a14007986 */ /* 0x000fe2000c101b04 */
[----:B------:R-:W-:Y:S05]  /*0260*/  EXIT ;  /* 0x000000000000794d */ /* 0x000fea0003800000 */
.L_x_9883:
        /* <DEDUP_REMOVED lines=44> */
[----:B--2---:R-:W-:Y:S01]  /*0530*/  @!P0 FMNMX.FTZ R25, R12, R3, !PT ;  /* 0x000000030c198209 */ /* 0x004fe20007810000 */
        /* <DEDUP_REMOVED lines=45> */
[----:B----4-:R-:W-:Y:S01]  /*0810*/  @!P1 FMNMX.FTZ R4, R3, R24, !PT ;  /* 0x0000001803049209 */ /* 0x010fe20007810000 */
[----:B------:R-:W-:-:S05]  /*0820*/  VIADD R3, R15, 0x100 ;  /* 0x000001000f037836 */ /* 0x000fca0000000000 */
[----:B------:R-:W-:Y:S02]  /*0830*/  ISETP.GE.AND P1, PT, R3, R2, PT ;  /* 0x000000020300720c */ /* 0x000fe40003f26270 */
[----:B------:R-:W-:-:S11]  /*0840*/  IADD3 R3, R15, 0x180, RZ ;  /* 0x000001800f037810 */ /* 0x000fd60007ffe0ff */
[----:B---3--:R-:W-:Y:S02]  /*0850*/  @!P1 FMNMX.FTZ R5, R11, R12, !PT ;  /* 0x0000000c0b059209 */ /* 0x008fe40007810000 */
        /* <DEDUP_REMOVED lines=15> */
[----:B-----5:R-:W-:Y:S02]  /*0950*/  @!P5 FMNMX.FTZ R6, R22, R23, !PT ;  /* 0x000000171606d209 */ /* 0x020fe40007810000 */
[----:B------:R-:W-:Y:S02]  /*0960*/  @!P4 FMNMX.FTZ R7, R20, R21, !PT ;  /* 0x000000151407c209 */ /* 0x000fe40007810000 */
[----:B--2---:R-:W-:Y:S02]  /*0970*/  @!P3 FMNMX.FTZ R8, R18, R19, !PT ;  /* 0x000000131208b209 */ /* 0x004fe40007810000 */
[----:B------:R-:W-:-:S02]  /*0980*/  @!P2 FMNMX.FTZ R9, R27, R26, !PT ;  /* 0x0000001a1b09a209 */ /* 0x000fc40007810000 */
[----:B------:R-:W-:-:S03]  /*0990*/  @!P1 FMNMX.FTZ R10, R29, R28, !PT ;  /* 0x0000001c1d0a9209 */ /* 0x000fc60007810000 */
        /* <DEDUP_REMOVED lines=13> */
.L_x_9886:
[----:B------:R-:W-:-:S13]  /*0a70*/  ISETP.GE.AND P0, PT, R15, R2, PT ;  /* 0x000000020f00720c */ /* 0x000fda0003f06270 */
[----:B------:R-:W-:Y:S05]  /*0a80*/  @P0 BRA `(.L_x_9888) ;  /* 0x0000000000300947 */ /* 0x000fea0003800000 */
[----:B0-----:R-:W0:Y:S01]  /*0a90*/  LDC.64 R4, c[0x0][0x218] ;  /* 0x00008600ff047b82 */ /* 0x001e220000000a00 */
[----:B------:R-:W-:Y:S01]  /*0aa0*/  IADD3 R3, R0, R15, RZ ;  /* 0x0000000f00037210 */ /* 0x000fe20007ffe0ff */
[----:B------:R-:W-:-:S04]  /*0ab0*/  VIADD R15, R15, 0x80 ;  /* 0x000000800f0f7836 */ /* 0x000fc80000000000 */
[----:B0-----:R-:W-:-:S05]  /*0ac0*/  IMAD.WIDE.U32 R4, R3, 0x4, R4 ;  /* 0x0000000403047825 */ /* 0x001fca00078e0004 */
[----:B------:R1:W-:Y:S02]  /*0ad0*/  STG.E desc[UR4][R4.64], R6 ;  /* 0x0000000604007986 */ /* 0x0003e4000c101904 */
.L_x_9887:
[----:B------:R-:W-:-:S13]  /*0ae0*/  ISETP.GE.AND P0, PT, R15, R2, PT ;  /* 0x000000020f00720c */ /* 0x000fda0003f06270 */
[----:B------:R-:W-:Y:S05]  /*0af0*/  @P0 BRA `(.L_x_9889) ;  /* 0x0000000000340947 */ /* 0x000fea0003800000 */
[----:B01----:R-:W0:Y:S01]  /*0b00*/  LDC.64 R4, c[0x0][0x218] ;  /* 0x00008600ff047b82 */ /* 0x003e220000000a00 */
[----:B------:R-:W-:Y:S01]  /*0b10*/  IADD3 R3, R0, R15, RZ ;  /* 0x0000000f00037210 */ /* 0x000fe20007ffe0ff */
[----:B------:R-:W-:-:S04]  /*0b20*/  VIADD R15, R15, 0x80 ;  /* 0x000000800f0f7836 */ /* 0x000fc80000000000 */
[----:B0-----:R-:W-:-:S05]  /*0b30*/  IMAD.WIDE.U32 R4, R3, 0x4, R4 ;  /* 0x0000000403047825 */ /* 0x001fca00078e0004 */
[----:B------:R1:W-:Y:S02]  /*0b40*/  STG.E desc[UR4][R4.64], R7 ;  /* 0x0000000704007986 */ /* 0x0003e4000c101904 */
.L_x_9888:
        /* <DEDUP_REMOVED lines=8> */
.L_x_9889:
[----:B------:R-:W-:Y:S05]  /*0bd0*/  BSYNC B1 ;  /* 0x0000000000017941 */ /* 0x000fea0003800000 */
.L_x_9885:
[----:B------:R-:W-:-:S13]  /*0be0*/  ISETP.GE.AND P0, PT, R15, R2, PT ;  /* 0x000000020f00720c */ /* 0x000fda0003f06270 */
[----:B012---:R-:W0:Y:S01]  /*0bf0*/  @!P0 LDC.64 R4, c[0x0][0x218] ;  /* 0x00008600ff048b82 */ /* 0x007e220000000a00 */
[----:B------:R-:W-:Y:S01]  /*0c00*/  @!P0 IADD3 R3, R0, R15, RZ ;  /* 0x0000000f00038210 */ /* 0x000fe20007ffe0ff */
[----:B------:R-:W-:-:S04]  /*0c10*/  @!P0 VIADD R15, R15, 0x80 ;  /* 0x000000800f0f8836 */ /* 0x000fc80000000000 */
[----:B0-----:R-:W-:-:S05]  /*0c20*/  @!P0 IMAD.WIDE.U32 R4, R3, 0x4, R4 ;  /* 0x0000000403048825 */ /* 0x001fca00078e0004 */
[----:B------:R2:W-:Y:S02]  /*0c30*/  @!P0 STG.E desc[UR4][R4.64], R9 ;  /* 0x0000000904008986 */ /* 0x0005e4000c101904 */
.L_x_9890:
[----:B------:R-:W-:Y:S05]  /*0c40*/  BSYNC B0 ;  /* 0x0000000000007941 */ /* 0x000fea0003800000 */
.L_x_9884:
        /* <DEDUP_REMOVED lines=8> */
.L_x_9891:
        /* <DEDUP_REMOVED lines=11> */
.L_x_42198:


//--------------------- .text._ZN2at6native29vectorized_elementwise_kernelILi4ENS0_13BinaryFunctorIfffZZZNS0_16fmax_kernel_cudaERNS_18TensorIteratorBaseEENKUlvE_clEvENKUlvE0_clEvEUlffE_EESt5arrayIPcLm3EEEEviT0_T1_ --------------------------
	.section	.text._ZN2at6native29vectorized_elementwise_kernelILi4ENS0_13BinaryFunctorIfffZZZNS0_16fmax_kernel_cudaERNS_18TensorIteratorBaseEENKUlvE_clEvENKUlvE0_clEvEUlffE_EESt5arrayIPcLm3EEEEviT0_T1_,"ax",@progbits
	.align	128
        .global         _ZN2at6native29vectorized_elementwise_kernelILi4ENS0_13BinaryFunctorIfffZZZNS0_16fmax_kernel_cudaERNS_18TensorIteratorBaseEENKUlvE_clEvENKUlvE0_clEvEUlffE_EESt5arrayIPcLm3EEEEviT0_T1_
        .type           _ZN2at6native29vectorized_elementwise_kernelILi4ENS0_13BinaryFunctorIfffZZZNS0_16fmax_kernel_cudaERNS_18TensorIteratorBaseEENKUlvE_clEvENKUlvE0_clEvEUlffE_EESt5arrayIPcLm3EEEEviT0_T1_,@function
        .size           _ZN2at6native29vectorized_elementwise_kernelILi4ENS0_13BinaryFunctorIfffZZZNS0_16fmax_kernel_cudaERNS_18TensorIteratorBaseEENKUlvE_clEvENKUlvE0_clEvEUlffE_EESt5arrayIPcLm3EEEEviT0_T1_,(.L_x_42199 - _ZN2at6native29vectorized_elementwise_kernelILi4ENS0_13BinaryFunctorIfffZZZNS0_16fmax_kernel_cudaERNS_18TensorIteratorBaseEENKUlvE_clEvENKUlvE0_clEvEUlffE_EESt5arrayIPcLm3EEEEviT0_T1_)
        .other          _ZN2at6native29vectorized_elementwise_kernelILi4ENS0_13BinaryFunctorIfffZZZNS0_16fmax_kernel_cudaERNS_18TensorIteratorBaseEENKUlvE_clEvENKUlvE0_clEvEUlffE_EESt5arrayIPcLm3EEEEviT0_T1_,@"STO_CUDA_ENTRY STV_DEFAULT"
_ZN2at6native29vectorized_elementwise_kernelILi4ENS0_13BinaryFunctorIfffZZZNS0_16fmax_kernel_cudaERNS_18TensorIteratorBaseEENKUlvE_clEvENKUlvE0_clEvEUlffE_EESt5arrayIPcLm3EEEEviT0_T1_:
.text._ZN2at6native29vectorized_elementwise_kernelILi4ENS0_13BinaryFunctorIfffZZZNS0_16fmax_kernel_cudaERNS_18TensorIteratorBaseEENKUlvE_clEvENKUlvE0_clEvEUlffE_EESt5arrayIPcLm3EEEEviT0_T1_:
        /* <DEDUP_REMOVED lines=22> */
[----:B--2---:R-:W-:Y:S02]  /*0160*/  FMNMX.FTZ R15, R15, R19, !PT ;  /* 0x000000130f0f7209 */ /* 0x004fe40007810000 */
[----:B------:R-:W-:Y:S02]  /*0170*/  FMNMX.FTZ R14, R14, R18, !PT ;  /* 0x000000120e0e7209 */ /* 0x000fe40007810000 */
[----:B------:R-:W-:Y:S02]  /*0180*/  FMNMX.FTZ R13, R13, R17, !PT ;  /* 0x000000110d0d7209 */ /* 0x000fe40007810000 */
[----:B------:R-:W-:Y:S02]  /*0190*/  FMNMX.FTZ R12, R12, R16, !PT ;  /* 0x000000100c0c7209 */ /* 0x000fe40007810000 */
[----:B----4-:R-:W-:Y:S02]  /*01a0*/  FMNMX.FTZ R7, R11, R7, !PT ;  /* 0x000000070b077209 */ /* 0x010fe40007810000 */
[----:B------:R-:W-:-:S02]  /*01b0*/  FMNMX.FTZ R6, R10, R6, !PT ;  /* 0x000000060a067209 */ /* 0x000fc40007810000 */
[----:B------:R-:W-:Y:S02]  /*01c0*/  FMNMX.FTZ R5, R9, R5, !PT ;  /* 0x0000000509057209 */ /* 0x000fe40007810000 */
[----:B------:R-:W-:Y:S01]  /*01d0*/  FMNMX.FTZ R4, R8, R4, !PT ;  /* 0x0000000408047209 */ /* 0x000fe20007810000 */
[----:B------:R-:W-:Y:S04]  /*01e0*/  STG.E.128 desc[UR4][R24.64], R12 ;  /* 0x0000000c18007986 */ /* 0x000fe8000c101d04 */
[----:B------:R-:W-:Y:S01]  /*01f0*/  STG.E.128 desc[UR4][R24.64+0x800], R4 ;  /* 0x0008000418007986 */ /* 0x000fe2000c101d04 */
[----:B------:R-:W-:Y:S05]  /*0200*/  EXIT ;  /* 0x000000000000794d */ /* 0x000fea0003800000 */
.L_x_9892:
        /* <DEDUP_REMOVED lines=128> */
.L_x_9895:
[----:B------:R-:W-:-:S13]  /*0a10*/  ISETP.GE.AND P0, PT, R15, R2, PT ;  /* 0x000000020f00720c */ /* 0x000fda0003f06270 */
[----:B------:R-:W-:Y:S05]  /*0a20*/  @P0 BRA `(.L_x_9897) ;  /* 0x0000000000300947 */ /* 0x000fea0003800000 */
[----:B0-----:R-:W0:Y:S01]  /*0a30*/  LDC.64 R4, c[0x0][0x218] ;  /* 0x00008600ff047b82 */ /* 0x001e220000000a00 */
[----:B------:R-:W-:Y:S01]  /*0a40*/  IADD3 R3, R0, R15, RZ ;  /* 0x0000000f00037210 */ /* 0x000fe20007ffe0ff */
[----:B------:R-:W-:-:S04]  /*0a50*/  VIADD R15, R15, 0x80 ;  /* 0x000000800f0f7836 */ /* 0x000fc80000000000 */
[----:B0-----:R-:W-:-:S05]  /*0a60*/  IMAD.WIDE.U32 R4, R3, 0x4, R4 ;  /* 0x0000000403047825 */ /* 0x001fca00078e0004 */
[----:B------:R1:W-:Y:S02]  /*0a70*/  STG.E desc[UR4][R4.64], R6 ;  /* 0x0000000604007986 */ /* 0x0003e4000c101904 */
.L_x_9896:
[----:B------:R-:W-:-:S13]  /*0a80*/  ISETP.GE.AND P0, PT, R15, R2, PT ;  /* 0x000000020f00720c */ /* 0x000fda0003f06270 */
[----:B------:R-:W-:Y:S05]  /*0a90*/  @P0 BRA `(.L_x_9898) ;  /* 0x0000000000340947 */ /* 0x000fea0003800000 */
[----:B01----:R-:W0:Y:S01]  /*0aa0*/  LDC.64 R4, c[0x0][0x218] ;  /* 0x00008600ff047b82 */ /* 0x003e220000000a00 */
[----:B------:R-:W-:Y:S01]  /*0ab0*/  IADD3 R3, R0, R15, RZ ;  /* 0x0000000f00037210 */ /* 0x000fe20007ffe0ff */
[----:B------:R-:W-:-:S04]  /*0ac0*/  VIADD R15, R15, 0x80 ;  /* 0x000000800f0f7836 */ /* 0x000fc80000000000 */
[----:B0-----:R-:W-:-:S05]  /*0ad0*/  IMAD.WIDE.U32 R4, R3, 0x4, R4 ;  /* 0x0000000403047825 */ /* 0x001fca00078e0004 */
[----:B------:R1:W-:Y:S02]  /*0ae0*/  STG.E desc[UR4][R4.64], R7 ;  /* 0x0000000704007986 */ /* 0x0003e4000c101904 */
.L_x_9897:
        /* <DEDUP_REMOVED lines=8> */
.L_x_9898:
[----:B------:R-:W-:Y:S05]  /*0b70*/  BSYNC B1 ;  /* 0x0000000000017941 */ /* 0x000fea0003800000 */
.L_x_9894:
[----:B------:R-:W-:-:S13]  /*0b80*/  ISETP.GE.AND P0, PT, R15, R2, PT ;  /* 0x000000020f00720c */ /* 0x000fda0003f06270 */
[----:B012---:R-:W0:Y:S01]  /*0b90*/  @!P0 LDC.64 R4, c[0x0][0x218] ;  /* 0x00008600ff048b82 */ /* 0x007e220000000a00 */
[----:B------:R-:W-:Y:S01]  /*0ba0*/  @!P0 IADD3 R3, R0, R15, RZ ;  /* 0x0000000f00038210 */ /* 0x000fe20007ffe0ff */
[----:B------:R-:W-:-:S04]  /*0bb0*/  @!P0 VIADD R15, R15, 0x80 ;  /* 0x000000800f0f8836 */ /* 0x000fc80000000000 */
[----:B0-----:R-:W-:-:S05]  /*0bc0*/  @!P0 IMAD.WIDE.U32 R4, R3, 0x4, R4 ;  /* 0x0000000403048825 */ /* 0x001fca00078e0004 */
[----:B------:R2:W-:Y:S02]  /*0bd0*/  @!P0 STG.E desc[UR4][R4.64], R9 ;  /* 0x0000000904008986 */ /* 0x0005e4000c101904 */
.L_x_9899:
[----:B------:R-:W-:Y:S05]  /*0be0*/  BSYNC B0 ;  /* 0x0000000000007941 */ /* 0x000fea0003800000 */
.L_x_9893:
        /* <DEDUP_REMOVED lines=8> */
.L_x_9900:
        /* <DEDUP_REMOVED lines=9> */
.L_x_42199:


//--------------------- .text._ZN2at6native29vectorized_elementwise_kernelILi8ENS0_13BinaryFunctorIfffZZZNS0_16fmax_kernel_cudaERNS_18TensorIteratorBaseEENKUlvE_clEvENKUlvE0_clEvEUlffE_EESt5arrayIPcLm3EEEEviT0_T1_ --------------------------
	.section	.text._ZN2at6native29vectorized_elementwise_kernelILi8ENS0_13BinaryFunctorIfffZZZNS0_16fmax_kernel_cudaERNS_18TensorIteratorBaseEENKUlvE_clEvENKUlvE0_clEvEUlffE_EESt5arrayIPcLm3EEEEviT0_T1_,"ax",@progbits
	.align	128
        .global         _ZN2at6native29vectorized_elementwise_kernelILi8ENS0_13BinaryFunctorIfffZZZNS0_16fmax_kernel_cudaERNS_18TensorIteratorBaseEENKUlvE_clEvENKUlvE0_clEvEUlffE_EESt5arrayIPcLm3EEEEviT0_T1_
        .type           _ZN2at6native29vectorized_elementwise_kernelILi8ENS0_13BinaryFunctorIfffZZZNS0_16fmax_kernel_cudaERNS_18TensorIteratorBaseEENKUlvE_clEvENKUlvE0_clEvEUlffE_EESt5arrayIPcLm3EEEEviT0_T1_,@function
        .size           _ZN2at6native29vectorized_elementwise_kernelILi8ENS0_13BinaryFunctorIfffZZZNS0_16fmax_kernel_cudaERNS_18TensorIteratorBaseEENKUlvE_clEvENKUlvE0_clEvEUlffE_EESt5arrayIPcLm3EEEEviT0_T1_,(.L_x_42200 - _ZN2at6native29vectorized_elementwise_kernelILi8ENS0_13BinaryFunctorIfffZZZNS0_16fmax_kernel_cudaERNS_18TensorIteratorBaseEENKUlvE_clEvENKUlvE0_clEvEUlffE_EESt5arrayIPcLm3EEEEviT0_T1_)
        .other          _ZN2at6native29vectorized_elementwise_kernelILi8ENS0_13BinaryFunctorIfffZZZNS0_16fmax_kernel_cudaERNS_18TensorIteratorBaseEENKUlvE_clEvENKUlvE0_clEvEUlffE_EESt5arrayIPcLm3EEEEviT0_T1_,@"STO_CUDA_ENTRY STV_DEFAULT"
_ZN2at6native29vectorized_elementwise_kernelILi8ENS0_13BinaryFunctorIfffZZZNS0_16fmax_kernel_cudaERNS_18TensorIteratorBaseEENKUlvE_clEvENKUlvE0_clEvEUlffE_EESt5arrayIPcLm3EEEEviT0_T1_:
.text._ZN2at6native29vectorized_elementwise_kernelILi8ENS0_13BinaryFunctorIfffZZZNS0_16fmax_kernel_cudaERNS_18TensorIteratorBaseEENKUlvE_clEvENKUlvE0_clEvEUlffE_EESt5arrayIPcLm3EEEEviT0_T1_:
        /* <DEDUP_REMOVED lines=33> */
.L_x_9901:
        /* <DEDUP_REMOVED lines=128> */
.L_x_9904:
[----:B------:R-:W-:-:S13]  /*0a10*/  ISETP.GE.AND P0, PT, R15, R2, PT ;  /* 0x000000020f00720c */ /* 0x000fda0003f06270 */
[----:B------:R-:W-:Y:S05]  /*0a20*/  @P0 BRA `(.L_x_9906) ;  /* 0x0000000000300947 */ /* 0x000fea0003800000 */
[----:B0-----:R-:W0:Y:S01]  /*0a30*/  LDC.64 R4, c[0x0][0x218] ;  /* 0x00008600ff047b82 */ /* 0x001e220000000a00 */
[----:B------:R-:W-:Y:S01]  /*0a40*/  IADD3 R3, R0, R15, RZ ;  /* 0x0000000f00037210 */ /* 0x000fe20007ffe0ff */
[----:B------:R-:W-:-:S04]  /*0a50*/  VIADD R15, R15, 0x80 ;  /* 0x000000800f0f7836 */ /* 0x000fc80000000000 */
[----:B0-----:R-:W-:-:S05]  /*0a60*/  IMAD.WIDE.U32 R4, R3, 0x4, R4 ;  /* 0x0000000403047825 */ /* 0x001fca00078e0004 */
[----:B------:R1:W-:Y:S02]  /*0a70*/  STG.E desc[UR4][R4.64], R6 ;  /* 0x0000000604007986 */ /* 0x0003e4000c101904 */
.L_x_9905:
[----:B------:R-:W-:-:S13]  /*0a80*/  ISETP.GE.AND P0, PT, R15, R2, PT ;  /* 0x000000020f00720c */ /* 0x000fda0003f06270 */
[----:B------:R-:W-:Y:S05]  /*0a90*/  @P0 BRA `(.L_x_9907) ;  /* 0x0000000000340947 */ /* 0x000fea0003800000 */
[----:B01----:R-:W0:Y:S01]  /*0aa0*/  LDC.64 R4, c[0x0][0x218] ;  /* 0x00008600ff047b82 */ /* 0x003e220000000a00 */
[----:B------:R-:W-:Y:S01]  /*0ab0*/  IADD3 R3, R0, R15, RZ ;  /* 0x0000000f00037210 */ /* 0x000fe20007ffe0ff */
[----:B------:R-:W-:-:S04]  /*0ac0*/  VIADD R15, R15, 0x80 ;  /* 0x000000800f0f7836 */ /* 0x000fc80000000000 */
[----:B0-----:R-:W-:-:S05]  /*0ad0*/  IMAD.WIDE.U32 R4, R3, 0x4, R4 ;  /* 0x0000000403047825 */ /* 0x001fca00078e0004 */
[----:B------:R1:W-:Y:S02]  /*0ae0*/  STG.E desc[UR4][R4.64], R7 ;  /* 0x0000000704007986 */ /* 0x0003e4000c101904 */
.L_x_9906:
        /* <DEDUP_REMOVED lines=8> */
.L_x_9907:
[----:B------:R-:W-:Y:S05]  /*0b70*/  BSYNC B1 ;  /* 0x0000000000017941 */ /* 0x000fea0003800000 */
.L_x_9903:
[----:B------:R-:W-:-:S13]  /*0b80*/  ISETP.GE.AND P0, PT, R15, R2, PT ;  /* 0x000000020f00720c */ /* 0x000fda0003f06270 */
[----:B012---:R-:W0:Y:S01]  /*0b90*/  @!P0 LDC.64 R4, c[0x0][0x218] ;  /* 0x00008600ff048b82 */ /* 0x007e220000000a00 */
[----:B------:R-:W-:Y:S01]  /*0ba0*/  @!P0 IADD3 R3, R0, R15, RZ ;  /* 0x0000000f00038210 */ /* 0x000fe20007ffe0ff */
[----:B------:R-:W-:-:S04]  /*0bb0*/  @!P0 VIADD R15, R15, 0x80 ;  /* 0x000000800f0f8836 */ /* 0x000fc80000000000 */
[----:B0-----:R-:W-:-:S05]  /*0bc0*/  @!P0 IMAD.WIDE.U32 R4, R3, 0x4, R4 ;  /* 0x0000000403048825 */ /* 0x001fca00078e0004 */
[----:B------:R2:W-:Y:S02]  /*0bd0*/  @!P0 STG.E desc[UR4][R4.64], R9 ;  /* 0x0000000904008986 */ /* 0x0005e4000c101904 */
.L_x_9908:
[----:B------:R-:W-:Y:S05]  /*0be0*/  BSYNC B0 ;  /* 0x0000000000007941 */ /* 0x000fea0003800000 */
.L_x_9902:
        /* <DEDUP_REMOVED lines=8> */
.L_x_9909:
        /* <DEDUP_REMOVED lines=9> */
.L_x_42200:


//--------------------- .text._ZN2at6native18elementwise_kernelILi128ELi4EZNS0_15gpu_kernel_implINS0_13AUnaryFunctorIdddZZZNS0_16fmax_kernel_cudaERNS_18TensorIteratorBaseEENKUlvE_clEvENKUlvE_clEvEUlddE_EEEEvS5_RKT_EUliE_EEviT1_ --------------------------
	.section	.text._ZN2at6native18elementwise_kernelILi128ELi4EZNS0_15gpu_kernel_implINS0_13AUnaryFunctorIdddZZZNS0_16fmax_kernel_cudaERNS_18TensorIteratorBaseEENKUlvE_clEvENKUlvE_clEvEUlddE_EEEEvS5_RKT_EUliE_EEviT1_,"ax",@progbits
	.align	128
        .global         _ZN2at6native18elementwise_kernelILi128ELi4EZNS0_15gpu_kernel_implINS0_13AUnaryFunctorIdddZZZNS0_16fmax_kernel_cudaERNS_18TensorIteratorBaseEENKUlvE_clEvENKUlvE_clEvEUlddE_EEEEvS5_RKT_EUliE_EEviT1_
        .type           _ZN2at6native18elementwise_kernelILi128ELi4EZNS0_15gpu_kernel_implINS0_13AUnaryFunctorIdddZZZNS0_16fmax_kernel_cudaERNS_18TensorIteratorBaseEENKUlvE_clEvENKUlvE_clEvEUlddE_EEEEvS5_RKT_EUliE_EEviT1_,@function
        .size           _ZN2at6native18elementwise_kernelILi128ELi4EZNS0_15gpu_kernel_implINS0_13AUnaryFunctorIdddZZZNS0_16fmax_kernel_cudaERNS_18TensorIteratorBaseEENKUlvE_clEvENKUlvE_clEvEUlddE_EEEEvS5_RKT_EUliE_EEviT1_,(.L_x_42201 - _ZN2at6native18elementwise_kernelILi128ELi4EZNS0_15gpu_kernel_implINS0_13AUnaryFunctorIdddZZZNS0_16fmax_kernel_cudaERNS_18TensorIteratorBaseEENKUlvE_clEvENKUlvE_clEvEUlddE_EEEEvS5_RKT_EUliE_EEviT1_)
        .other          _ZN2at6native18elementwise_kernelILi128ELi4EZNS0_15gpu_kernel_implINS0_13AUnaryFunctorIdddZZZNS0_16fmax_kernel_cudaERNS_18TensorIteratorBaseEENKUlvE_clEvENKUlvE_clEvEUlddE_EEEEvS5_RKT_EUliE_EEviT1_,@"STO_CUDA_ENTRY STV_DEFAULT"
_ZN2at6native18elementwise_kernelILi128ELi4EZNS0_15gpu_kernel_implINS0_13AUnaryFunctorIdddZZZNS0_16fmax_kernel_cudaERNS_18TensorIteratorBaseEENKUlvE_clEvENKUlvE_clEvEUlddE_EEEEvS5_RKT_EUliE_EEviT1_:
.text._ZN2at6native18elementwise_kernelILi128ELi4EZNS0_15gpu_kernel_implINS0_13AUnaryFunctorIdddZZZNS0_16fmax_kernel_cudaERNS_18TensorIteratorBaseEENKUlvE_clEvENKUlvE_clEvEUlddE_EEEEvS5_RKT_EUliE_EEviT1_:
        /* <DEDUP_REMOVED lines=314> */
.L_x_9912:
        /* <DEDUP_REMOVED lines=21> */
.L_x_9916:
[----:B------:R-:W2:Y:S02]  /*14f0*/  LDG.E.U8 R2, desc[UR36][R4.64] ;  /* 0x0000002404027981 */ /* 0x000ea4000c1e1100 */
[----:B--2---:R-:W0:Y:S01]  /*1500*/  I2F.F64.U16 R2, R2 ;  /* 0x0000000200027312 */ /* 0x004e220000101800 */
[----:B------:R-:W-:Y:S05]  /*1510*/  BRA `(.L_x_9918) ;  /* 0x0000000c00707947 */ /* 0x000fea0003800000 */
.L_x_9915:
        /* <DEDUP_REMOVED lines=9> */
.L_x_9920:
[----:B------:R-:W2:Y:S02]  /*15b0*/  LDG.E R2, desc[UR36][R4.64] ;  /* 0x0000002404027981 */ /* 0x000ea4000c1e1900 */
[----:B--2---:R-:W0:Y:S01]  /*15c0*/  I2F.F64 R2, R2 ;  /* 0x0000000200027312 */ /* 0x004e220000201c00 */
[----:B------:R-:W-:Y:S05]  /*15d0*/  BRA `(.L_x_9918) ;  /* 0x0000000c00407947 */ /* 0x000fea0003800000 */
.L_x_9919:
[----:B------:R-:W2:Y:S02]  /*15e0*/  LDG.E.U16 R2, desc[UR36][R4.64] ;  /* 0x0000002404027981 */ /* 0x000ea4000c1e1500 */
[----:B--2---:R-:W0:Y:S01]  /*15f0*/  I2F.F64.S16 R2, R2 ;  /* 0x0000000200027312 */ /* 0x004e220000101c00 */
[----:B------:R-:W-:Y:S05]  /*1600*/  BRA `(.L_x_9918) ;  /* 0x0000000c00347947 */ /* 0x000fea0003800000 */
.L_x_9914:
        /* <DEDUP_REMOVED lines=10> */
.L_x_9922:
[----:B------:R-:W2:Y:S02]  /*16b0*/  LDG.E.U16 R0, desc[UR36][R4.64] ;  /* 0x0000002404007981 */ /* 0x000ea4000c1e1500 */
[----:B--2---:R-:W-:-:S05]  /*16c0*/  HADD2.F32 R0, -RZ, R0.H0_H0 ;  /* 0x20000000ff007230 */ /* 0x004fca0000004100 */
[----:B------:R-:W-:-:S04]  /*16d0*/  FMUL.FTZ R0, R0, 1 ;  /* 0x3f80000000007820 */ /* 0x000fc80000410000 */
[----:B------:R0:W1:Y:S01]  /*16e0*/  F2F.F64.F32 R2, R0 ;  /* 0x0000000000027310 */ /* 0x0000620000201800 */
[----:B------:R-:W-:Y:S05]  /*16f0*/  BRA `(.L_x_9918) ;  /* 0x0000000800f87947 */ /* 0x000fea0003800000 */
.L_x_9921:
        /* <DEDUP_REMOVED lines=10> */
.L_x_9924:
[----:B------:R-:W2:Y:S02]  /*17a0*/  LDG.E.U16 R4, desc[UR36][R4.64] ;  /* 0x0000002404047981 */ /* 0x000ea4000c1e1500 */
[----:B--2---:R-:W-:-:S05]  /*17b0*/  HADD2.F32 R0, -RZ, R4.H0_H0 ;  /* 0x20000004ff007230 */ /* 0x004fca0000004100 */
[----:B------:R-:W-:-:S04]  /*17c0*/  FMUL.FTZ R0, R0, 1 ;  /* 0x3f80000000007820 */ /* 0x000fc80000410000 */
[----:B------:R0:W1:Y:S01]  /*17d0*/  F2F.F64.F32 R2, R0 ;  /* 0x0000000000027310 */ /* 0x0000620000201800 */
[----:B------:R-:W-:Y:S05]  /*17e0*/  BRA `(.L_x_9918) ;  /* 0x0000000800bc7947 */ /* 0x000fea0003800000 */
.L_x_9923:
[----:B------:R0:W5:Y:S01]  /*17f0*/  LDG.E.64 R2, desc[UR36][R4.64] ;  /* 0x0000002404027981 */ /* 0x000162000c1e1b00 */
[----:B------:R-:W-:Y:S05]  /*1800*/  BRA `(.L_x_9918) ;  /* 0x0000000800b47947 */ /* 0x000fea0003800000 */
.L_x_9913:
        /* <DEDUP_REMOVED lines=13> */
.L_x_9927:
[----:B------:R0:W5:Y:S01]  /*18e0*/  LDG.E.64 R2, desc[UR36][R4.64] ;  /* 0x0000002404027981 */ /* 0x000162000c1e1b00 */
[----:B------:R-:W-:Y:S05]  /*18f0*/  BRA `(.L_x_9918) ;  /* 0x0000000800787947 */ /* 0x000fea0003800000 */
.L_x_9926:
        /* <DEDUP_REMOVED lines=28> */
.L_x_9929:
        /* <DEDUP_REMOVED lines=15> */
.L_x_9928:
[----:B------:R-:W2:Y:S02]  /*1bb0*/  LDG.E.U16 R0, desc[UR36][R4.64] ;  /* 0x0000002404007981 */ /* 0x000ea4000c1e1500 */
[----:B--2---:R-:W-:-:S04]  /*1bc0*/  IMAD.U32 R0, R0, 0x10000, RZ ;  /* 0x0001000000007824 */ /* 0x004fc800078e00ff */
[----:B------:R-:W-:-:S04]  /*1bd0*/  FMUL.FTZ R0, R0, 1 ;  /* 0x3f80000000007820 */ /* 0x000fc80000410000 */
[----:B------:R0:W1:Y:S01]  /*1be0*/  F2F.F64.F32 R2, R0 ;  /* 0x0000000000027310 */ /* 0x0000620000201800 */
[----:B------:R-:W-:Y:S05]  /*1bf0*/  BRA `(.L_x_9918) ;  /* 0x0000000400b87947 */ /* 0x000fea0003800000 */
.L_x_9925:
        /* <DEDUP_REMOVED lines=11> */
.L_x_9932:
        /* <DEDUP_REMOVED lines=21> */
.L_x_9936:
[----:B------:R-:W-:Y:S05]  /*1e00*/  BSYNC B1 ;  /* 0x0000000000017941 */ /* 0x000fea0003800000 */
.L_x_9935:
[----:B------:R-:W-:Y:S01]  /*1e10*/  LEA R3, R0, 0x3b800000, 0x17 ;  /* 0x3b80000000037811 */ /* 0x000fe200078eb8ff */
[----:B------:R-:W-:-:S05]  /*1e20*/  IMAD.SHL.U32 R0, R2, 0x100000, RZ ;  /* 0x0010000002007824 */ /* 0x000fca00078e00ff */
[----:B------:R-:W-:-:S07]  /*1e30*/  LOP3.LUT R0, R3, R0, R4, 0xfe, !PT ;  /* 0x0000000003007212 */ /* 0x000fce00078efe04 */
.L_x_9934:
[----:B------:R-:W-:Y:S05]  /*1e40*/  BSYNC B0 ;  /* 0x0000000000007941 */ /* 0x000fea0003800000 */
.L_x_9933:
[----:B------:R-:W-:-:S04]  /*1e50*/  FMUL.FTZ R0, R0, 1 ;  /* 0x3f80000000007820 */ /* 0x000fc80000410000 */
[----:B------:R1:W2:Y:S01]  /*1e60*/  F2F.F64.F32 R2, R0 ;  /* 0x0000000000027310 */ /* 0x0002a20000201800 */
[----:B------:R-:W-:Y:S05]  /*1e70*/  BRA `(.L_x_9918) ;  /* 0x0000000400187947 */ /* 0x000fea0003800000 */
.L_x_9931:
        /* <DEDUP_REMOVED lines=21> */
.L_x_9940:
[----:B------:R-:W-:Y:S05]  /*1fd0*/  BSYNC B1 ;  /* 0x0000000000017941 */ /* 0x000fea0003800000 */
.L_x_9939:
[----:B------:R-:W-:Y:S01]  /*1fe0*/  LEA R3, R0, 0x37800000, 0x17 ;  /* 0x3780000000037811 */ /* 0x000fe200078eb8ff */
[----:B------:R-:W-:-:S05]  /*1ff0*/  IMAD.SHL.U32 R0, R2, 0x200000, RZ ;  /* 0x0020000002007824 */ /* 0x000fca00078e00ff */
[----:B------:R-:W-:-:S07]  /*2000*/  LOP3.LUT R0, R3, R0, R4, 0xfe, !PT ;  /* 0x0000000003007212 */ /* 0x000fce00078efe04 */
.L_x_9938:
[----:B------:R-:W-:Y:S05]  /*2010*/  BSYNC B0 ;  /* 0x0000000000007941 */ /* 0x000fea0003800000 */
.L_x_9937:
[----:B------:R-:W-:-:S04]  /*2020*/  FMUL.FTZ R0, R0, 1 ;  /* 0x3f80000000007820 */ /* 0x000fc80000410000 */
[----:B------:R3:W4:Y:S01]  /*2030*/  F2F.F64.F32 R2, R0 ;  /* 0x0000000000027310 */ /* 0x0007220000201800 */
[----:B------:R-:W-:Y:S05]  /*2040*/  BRA `(.L_x_9918) ;  /* 0x0000000000a47947 */ /* 0x000fea0003800000 */
.L_x_9930:
        /* <DEDUP_REMOVED lines=14> */
.L_x_9944:
[----:B------:R-:W-:Y:S05]  /*2130*/  BSYNC B0 ;  /* 0x0000000000007941 */ /* 0x000fea0003800000 */
.L_x_9943:
[----:B------:R-:W-:-:S04]  /*2140*/  FMUL.FTZ R0, R0, 1 ;  /* 0x3f80000000007820 */ /* 0x000fc80000410000 */
[----:B------:R0:W1:Y:S01]  /*2150*/  F2F.F64.F32 R2, R0 ;  /* 0x0000000000027310 */ /* 0x0000620000201800 */
[----:B------:R-:W-:Y:S05]  /*2160*/  BRA `(.L_x_9918) ;  /* 0x00000000005c7947 */ /* 0x000fea0003800000 */
.L_x_9917:
        /* <DEDUP_REMOVED lines=16> */
.L_x_9945:
[----:B------:R-:W-:Y:S01]  /*2270*/  CS2R R2, SRZ ;  /* 0x0000000000027805 */ /* 0x000fe2000001ff00 */
[----:B------:R-:W-:Y:S06]  /*2280*/  BRA `(.L_x_9918) ;  /* 0x0000000000147947 */ /* 0x000fec0003800000 */
.L_x_9942:
[----:B------:R-:W2:Y:S02]  /*2290*/  LDG.E.64 R2, desc[UR36][R4.64] ;  /* 0x0000002404027981 */ /* 0x000ea4000c1e1b00 */
[----:B--2---:R-:W0:Y:S01]  /*22a0*/  I2F.F64.U64 R2, R2 ;  /* 0x0000000200027312 */ /* 0x004e220000301800 */
[----:B------:R-:W-:Y:S05]  /*22b0*/  BRA `(.L_x_9918) ;  /* 0x0000000000087947 */ /* 0x000fea0003800000 */
.L_x_9941:
[----:B------:R-:W2:Y:S02]  /*22c0*/  LDG.E R2, desc[UR36][R4.64] ;  /* 0x0000002404027981 */ /* 0x000ea4000c1e1900 */
[----:B--2---:R-:W0:Y:S02]  /*22d0*/  I2F.F64.U32 R2, R2 ;  /* 0x0000000200027312 */ /* 0x004e240000201800 */
.L_x_9918:
[----:B------:R-:W3:Y:S01]  /*22e0*/  LDC.U8 R6, c[0x0][0x430] ;  /* 0x00010c00ff067b82 */ /* 0x000ee20000000000 */
[----:B------:R-:W-:Y:S01]  /*22f0*/  ULDC.64 UR4, c[0x0][0x428] ;  /* 0x00010a0000047ab9 */ /* 0x000fe20000000a00 */
[----:B012-45:R-:W-:Y:S01]  /*2300*/  IMAD.MOV.U32 R4, RZ, RZ, R2 ;  /* 0x000000ffff047224 */ /* 0x037fe200078e0002 */
[----:B------:R-:W-:Y:S01]  /*2310*/  DSETP.MAX.AND P1, P2, R2, UR4, PT ;  /* 0x0000000402007e2a */ /* 0x000fe2000ba2f000 */
        /* <DEDUP_REMOVED lines=19> */
.L_x_9949:
[----:B------:R-:W0:Y:S02]  /*2450*/  F2I.S64.F64.TRUNC R4, R4 ;  /* 0x0000000400047311 */ /* 0x000e24000030d900 */
[----:B0-----:R-:W-:-:S05]  /*2460*/  IMAD.MOV.U32 R3, RZ, RZ, R4 ;  /* 0x000000ffff037224 */ /* 0x001fca00078e0004 */
[----:B------:R3:W-:Y:S01]  /*2470*/  STG.E.U8 desc[UR36][R16.64], R3 ;  /* 0x0000000310007986 */ /* 0x0007e2000c101124 */
[----:B------:R-:W-:Y:S05]  /*2480*/  BRA `(.L_x_9951) ;  /* 0x0000000c00f87947 */ /* 0x000fea0003800000 */
.L_x_9948:
        /* <DEDUP_REMOVED lines=9> */
.L_x_9953:
[----:B------:R-:W0:Y:S02]  /*2520*/  F2I.F64.TRUNC R5, R4 ;  /* 0x0000000400057311 */ /* 0x000e24000030d100 */
[----:B0-----:R1:W-:Y:S01]  /*2530*/  STG.E desc[UR36][R16.64], R5 ;  /* 0x0000000510007986 */ /* 0x0013e2000c101924 */
[----:B------:R-:W-:Y:S05]  /*2540*/  BRA `(.L_x_9951) ;  /* 0x0000000c00c87947 */ /* 0x000fea0003800000 */
.L_x_9952:
[----:B------:R-:W0:Y:S02]  /*2550*/  F2I.F64.TRUNC R5, R4 ;  /* 0x0000000400057311 */ /* 0x000e24000030d100 */
[----:B0-----:R2:W-:Y:S01]  /*2560*/  STG.E.U16 desc[UR36][R16.64], R5 ;  /* 0x0000000510007986 */ /* 0x0015e2000c101524 */
[----:B------:R-:W-:Y:S05]  /*2570*/  BRA `(.L_x_9951) ;  /* 0x0000000c00bc7947 */ /* 0x000fea0003800000 */
.L_x_9947:
        /* <DEDUP_REMOVED lines=13> */
.L_x_9955:
        /* <DEDUP_REMOVED lines=8> */
.L_x_9954:
        /* <DEDUP_REMOVED lines=14> */
.L_x_9957:
        /* <DEDUP_REMOVED lines=9> */
.L_x_9956:
[----:B------:R0:W-:Y:S01]  /*2840*/  STG.E.64 desc[UR36][R16.64], R4 ;  /* 0x0000000410007986 */ /* 0x0001e2000c101b24 */
[----:B------:R-:W-:Y:S05]  /*2850*/  BRA `(.L_x_9951) ;  /* 0x0000000c00047947 */ /* 0x000fea0003800000 */
.L_x_9946:
        /* <DEDUP_REMOVED lines=12> */
.L_x_9960:
[----:B------:R-:W-:-:S05]  /*2920*/  CS2R R6, SRZ ;  /* 0x0000000000067805 */ /* 0x000fca000001ff00 */
[----:B------:R0:W-:Y:S01]  /*2930*/  STG.E.128 desc[UR36][R16.64], R4 ;  /* 0x0000000410007986 */ /* 0x0001e2000c101d24 */
[----:B------:R-:W-:Y:S05]  /*2940*/  BRA `(.L_x_9951) ;  /* 0x0000000800c87947 */ /* 0x000fea0003800000 */
.L_x_9959:
        /* <DEDUP_REMOVED lines=25> */
.L_x_9964:
[----:B------:R-:W-:Y:S05]  /*2ae0*/  BSYNC B0 ;  /* 0x0000000000007941 */ /* 0x000fea0003800000 */
.L_x_9963:
[----:B------:R-:W-:-:S05]  /*2af0*/  LOP3.LUT R3, R0, R3, RZ, 0xfc, !PT ;  /* 0x0000000300037212 */ /* 0x000fca00078efcff */
[----:B------:R0:W-:Y:S01]  /*2b00*/  STG.E.U8 desc[UR36][R16.64], R3 ;  /* 0x0000000310007986 */ /* 0x0001e2000c101124 */
[----:B------:R-:W-:Y:S05]  /*2b10*/  BRA `(.L_x_9951) ;  /* 0x0000000800547947 */ /* 0x000fea0003800000 */
.L_x_9962:
        /* <DEDUP_REMOVED lines=17> */
.L_x_9966:
[----:B------:R-:W-:Y:S02]  /*2c30*/  ISETP.GT.U32.AND P0, PT, R2, 0x7f800000, PT ;  /* 0x7f8000000200780c */ /* 0x000fe40003f04070 */
[----:B------:R-:W-:-:S04]  /*2c40*/  MOV R0, 0x7f ;  /* 0x0000007f00007802 */ /* 0x000fc80000000f00 */
[----:B------:R-:W-:-:S07]  /*2c50*/  SEL R0, R0, 0x7c, P0 ;  /* 0x0000007c00007807 */ /* 0x000fce0000000000 */
.L_x_9967:
[----:B------:R-:W-:Y:S05]  /*2c60*/  BSYNC B0 ;  /* 0x0000000000007941 */ /* 0x000fea0003800000 */
.L_x_9965:
[----:B------:R-:W-:-:S04]  /*2c70*/  LOP3.LUT R2, R3, 0x80000000, RZ, 0xc0, !PT ;  /* 0x8000000003027812 */ /* 0x000fc800078ec0ff */
[----:B------:R-:W-:-:S04]  /*2c80*/  SHF.R.U32.HI R3, RZ, 0x18, R2 ;  /* 0x00000018ff037819 */ /* 0x000fc80000011602 */
[----:B------:R-:W-:-:S05]  /*2c90*/  LOP3.LUT R3, R0, R3, RZ, 0xfc, !PT ;  /* 0x0000000300037212 */ /* 0x000fca00078efcff */
[----:B------:R0:W-:Y:S01]  /*2ca0*/  STG.E.U8 desc[UR36][R16.64], R3 ;  /* 0x0000000310007986 */ /* 0x0001e2000c101124 */
[----:B------:R-:W-:Y:S05]  /*2cb0*/  BRA `(.L_x_9951) ;  /* 0x0000000400ec7947 */ /* 0x000fea0003800000 */
.L_x_9961:
        /* <DEDUP_REMOVED lines=8> */
.L_x_9958:
        /* <DEDUP_REMOVED lines=11> */
.L_x_9970:
        /* <DEDUP_REMOVED lines=21> */
.L_x_9973:
[----:B------:R-:W-:-:S04]  /*2f40*/  LOP3.LUT R2, R3, 0x80000000, RZ, 0xc0, !PT ;  /* 0x8000000003027812 */ /* 0x000fc800078ec0ff */
[----:B------:R-:W-:-:S04]  /*2f50*/  SHF.R.U32.HI R3, RZ, 0x18, R2 ;  /* 0x00000018ff037819 */ /* 0x000fc80000011602 */
[----:B------:R-:W-:-:S04]  /*2f60*/  LOP3.LUT R0, R0, R3, RZ, 0xfc, !PT ;  /* 0x0000000300007212 */ /* 0x000fc800078efcff */
[----:B------:R-:W-:-:S07]  /*2f70*/  PRMT R8, R0, 0x7610, R8 ;  /* 0x0000761000087816 */ /* 0x000fce0000000008 */
.L_x_9972:
[----:B------:R-:W-:Y:S05]  /*2f80*/  BSYNC B0 ;  /* 0x0000000000007941 */ /* 0x000fea0003800000 */
.L_x_9971:
[----:B------:R0:W-:Y:S01]  /*2f90*/  STG.E.U8 desc[UR36][R16.64], R8 ;  /* 0x0000000810007986 */ /* 0x0001e2000c101124 */
[----:B------:R-:W-:Y:S05]  /*2fa0*/  BRA `(.L_x_9951) ;  /* 0x0000000400307947 */ /* 0x000fea0003800000 */
.L_x_9969:
        /* <DEDUP_REMOVED lines=21> */
.L_x_9976:
[----:B------:R-:W-:-:S04]  /*3100*/  LOP3.LUT R2, R3, 0x80000000, RZ, 0xc0, !PT ;  /* 0x8000000003027812 */ /* 0x000fc800078ec0ff */
[----:B------:R-:W-:-:S04]  /*3110*/  SHF.R.U32.HI R3, RZ, 0x18, R2 ;  /* 0x00000018ff037819 */ /* 0x000fc80000011602 */
[----:B------:R-:W-:-:S04]  /*3120*/  LOP3.LUT R0, R0, R3, RZ, 0xfc, !PT ;  /* 0x0000000300007212 */ /* 0x000fc800078efcff */
[----:B------:R-:W-:-:S07]  /*3130*/  PRMT R8, R0, 0x7610, R8 ;  /* 0x0000761000087816 */ /* 0x000fce0000000008 */
.L_x_9975:
[----:B------:R-:W-:Y:S05]  /*3140*/  BSYNC B0 ;  /* 0x0000000000007941 */ /* 0x000fea0003800000 */
.L_x_9974:
[----:B------:R0:W-:Y:S01]  /*3150*/  STG.E.U8 desc[UR36][R16.64], R8 ;  /* 0x0000000810007986 */ /* 0x0001e2000c101124 */
[----:B------:R-:W-:Y:S05]  /*3160*/  BRA `(.L_x_9951) ;  /* 0x0000000000c07947 */ /* 0x000fea0003800000 */
.L_x_9968:
        /* <DEDUP_REMOVED lines=26> */
.L_x_9950:
        /* <DEDUP_REMOVED lines=16> */
.L_x_9979:
[----:B------:R-:W-:Y:S05]  /*3410*/  BRA `(.L_x_9951) ;  /* 0x0000000000147947 */ /* 0x000fea0003800000 */
.L_x_9978:
[----:B------:R-:W0:Y:S02]  /*3420*/  F2I.U64.F64.TRUNC R4, R4 ;  /* 0x0000000400047311 */ /* 0x000e24000030d800 */
[----:B0-----:R0:W-:Y:S01]  /*3430*/  STG.E.64 desc[UR36][R16.64], R4 ;  /* 0x0000000410007986 */ /* 0x0011e2000c101b24 */
[----:B------:R-:W-:Y:S05]  /*3440*/  BRA `(.L_x_9951) ;  /* 0x0000000000087947 */ /* 0x000fea0003800000 */
.L_x_9977:
[----:B------:R-:W0:Y:S02]  /*3450*/  F2I.U32.F64.TRUNC R5, R4 ;  /* 0x0000000400057311 */ /* 0x000e24000030d000 */
[----:B0-----:R0:W-:Y:S02]  /*3460*/  STG.E desc[UR36][R16.64], R5 ;  /* 0x0000000510007986 */ /* 0x0011e4000c101924 */
.L_x_9951:
[----:B------:R-:W-:-:S05]  /*3470*/  LEA R18, R23, R18, 0x9 ;  /* 0x0000001217127211 */ /* 0x000fca00078e48ff */
[----:B------:R-:W-:-:S07]  /*3480*/  VIADD R19, R18, 0x80 ;  /* 0x0000008012137836 */ /* 0x000fce0000000000 */
.L_x_9911:
[----:B------:R-:W-:Y:S05]  /*3490*/  BSYNC B6 ;  /* 0x0000000000067941 */ /* 0x000fea0003800000 */
.L_x_9910:
        /* <DEDUP_REMOVED lines=307> */
.L_x_9982:
        /* <DEDUP_REMOVED lines=21> */
.L_x_9986:
[----:B------:R-:W2:Y:S02]  /*4920*/  LDG.E.U8 R2, desc[UR36][R4.64] ;  /* 0x0000002404027981 */ /* 0x000ea4000c1e1100 */
[----:B--2---:R-:W0:Y:S01]  /*4930*/  I2F.F64.U16 R2, R2 ;  /* 0x0000000200027312 */ /* 0x004e220000101800 */
[----:B------:R-:W-:Y:S05]  /*4940*/  BRA `(.L_x_9988) ;  /* 0x0000000c00707947 */ /* 0x000fea0003800000 */
.L_x_9985:
        /* <DEDUP_REMOVED lines=9> */
.L_x_9990:
[----:B------:R-:W2:Y:S02]  /*49e0*/  LDG.E R2, desc[UR36][R4.64] ;  /* 0x0000002404027981 */ /* 0x000ea4000c1e1900 */
[----:B--2---:R-:W0:Y:S01]  /*49f0*/  I2F.F64 R2, R2 ;  /* 0x0000000200027312 */ /* 0x004e220000201c00 */
[----:B------:R-:W-:Y:S05]  /*4a00*/  BRA `(.L_x_9988) ;  /* 0x0000000c00407947 */ /* 0x000fea0003800000 */
.L_x_9989:
[----:B------:R-:W2:Y:S02]  /*4a10*/  LDG.E.U16 R2, desc[UR36][R4.64] ;  /* 0x0000002404027981 */ /* 0x000ea4000c1e1500 */
[----:B--2---:R-:W0:Y:S01]  /*4a20*/  I2F.F64.S16 R2, R2 ;  /* 0x0000000200027312 */ /* 0x004e220000101c00 */
[----:B------:R-:W-:Y:S05]  /*4a30*/  BRA `(.L_x_9988) ;  /* 0x0000000c00347947 */ /* 0x000fea0003800000 */
.L_x_9984:
        /* <DEDUP_REMOVED lines=10> */
.L_x_9992:
[----:B------:R-:W2:Y:S02]  /*4ae0*/  LDG.E.U16 R0, desc[UR36][R4.64] ;  /* 0x0000002404007981 */ /* 0x000ea4000c1e1500 */
[----:B--2---:R-:W-:-:S05]  /*4af0*/  HADD2.F32 R0, -RZ, R0.H0_H0 ;  /* 0x20000000ff007230 */ /* 0x004fca0000004100 */
[----:B------:R-:W-:-:S04]  /*4b00*/  FMUL.FTZ R0, R0, 1 ;  /* 0x3f80000000007820 */ /* 0x000fc80000410000 */
[----:B------:R0:W1:Y:S01]  /*4b10*/  F2F.F64.F32 R2, R0 ;  /* 0x0000000000027310 */ /* 0x0000620000201800 */
[----:B------:R-:W-:Y:S05]  /*4b20*/  BRA `(.L_x_9988) ;  /* 0x0000000800f87947 */ /* 0x000fea0003800000 */
.L_x_9991:
        /* <DEDUP_REMOVED lines=10> */
.L_x_9994:
[----:B------:R-:W2:Y:S02]  /*4bd0*/  LDG.E.U16 R4, desc[UR36][R4.64] ;  /* 0x0000002404047981 */ /* 0x000ea4000c1e1500 */
[----:B--2---:R-:W-:-:S05]  /*4be0*/  HADD2.F32 R0, -RZ, R4.H0_H0 ;  /* 0x20000004ff007230 */ /* 0x004fca0000004100 */
[----:B------:R-:W-:-:S04]  /*4bf0*/  FMUL.FTZ R0, R0, 1 ;  /* 0x3f80000000007820 */ /* 0x000fc80000410000 */
[----:B------:R0:W1:Y:S01]  /*4c00*/  F2F.F64.F32 R2, R0 ;  /* 0x0000000000027310 */ /* 0x0000620000201800 */
[----:B------:R-:W-:Y:S05]  /*4c10*/  BRA `(.L_x_9988) ;  /* 0x0000000800bc7947 */ /* 0x000fea0003800000 */
.L_x_9993:
[----:B------:R0:W5:Y:S01]  /*4c20*/  LDG.E.64 R2, desc[UR36][R4.64] ;  /* 0x0000002404027981 */ /* 0x000162000c1e1b00 */
[----:B------:R-:W-:Y:S05]  /*4c30*/  BRA `(.L_x_9988) ;  /* 0x0000000800b47947 */ /* 0x000fea0003800000 */
.L_x_9983:
        /* <DEDUP_REMOVED lines=13> */
.L_x_9997:
[----:B------:R0:W5:Y:S01]  /*4d10*/  LDG.E.64 R2, desc[UR36][R4.64] ;  /* 0x0000002404027981 */ /* 0x000162000c1e1b00 */
[----:B------:R-:W-:Y:S05]  /*4d20*/  BRA `(.L_x_9988) ;  /* 0x0000000800787947 */ /* 0x000fea0003800000 */
.L_x_9996:
        /* <DEDUP_REMOVED lines=28> */
.L_x_9999:
        /* <DEDUP_REMOVED lines=15> */
.L_x_9998:
[----:B------:R-:W2:Y:S02]  /*4fe0*/  LDG.E.U16 R0, desc[UR36][R4.64] ;  /* 0x0000002404007981 */ /* 0x000ea4000c1e1500 */
[----:B--2---:R-:W-:-:S04]  /*4ff0*/  IMAD.U32 R0, R0, 0x10000, RZ ;  /* 0x0001000000007824 */ /* 0x004fc800078e00ff */
[----:B------:R-:W-:-:S04]  /*5000*/  FMUL.FTZ R0, R0, 1 ;  /* 0x3f80000000007820 */ /* 0x000fc80000410000 */
[----:B------:R0:W1:Y:S01]  /*5010*/  F2F.F64.F32 R2, R0 ;  /* 0x0000000000027310 */ /* 0x0000620000201800 */
[----:B------:R-:W-:Y:S05]  /*5020*/  BRA `(.L_x_9988) ;  /* 0x0000000400b87947 */ /* 0x000fea0003800000 */
.L_x_9995:
        /* <DEDUP_REMOVED lines=11> */
.L_x_10002:
        /* <DEDUP_REMOVED lines=21> */
.L_x_10006:
[----:B------:R-:W-:Y:S05]  /*5230*/  BSYNC B1 ;  /* 0x0000000000017941 */ /* 0x000fea0003800000 */
.L_x_10005:
[----:B------:R-:W-:Y:S01]  /*5240*/  LEA R3, R0, 0x3b800000, 0x17 ;  /* 0x3b80000000037811 */ /* 0x000fe200078eb8ff */
[----:B------:R-:W-:-:S05]  /*5250*/  IMAD.SHL.U32 R0, R2, 0x100000, RZ ;  /* 0x0010000002007824 */ /* 0x000fca00078e00ff */
[----:B------:R-:W-:-:S07]  /*5260*/  LOP3.LUT R0, R3, R0, R4, 0xfe, !PT ;  /* 0x0000000003007212 */ /* 0x000fce00078efe04 */
.L_x_10004:
[----:B------:R-:W-:Y:S05]  /*5270*/  BSYNC B0 ;  /* 0x0000000000007941 */ /* 0x000fea0003800000 */
.L_x_10003:
[----:B------:R-:W-:-:S04]  /*5280*/  FMUL.FTZ R0, R0, 1 ;  /* 0x3f80000000007820 */ /* 0x000fc80000410000 */
[----:B------:R1:W2:Y:S01]  /*5290*/  F2F.F64.F32 R2, R0 ;  /* 0x0000000000027310 */ /* 0x0002a20000201800 */
[----:B------:R-:W-:Y:S05]  /*52a0*/  BRA `(.L_x_9988) ;  /* 0x0000000400187947 */ /* 0x000fea0003800000 */
.L_x_10001:
        /* <DEDUP_REMOVED lines=21> */
.L_x_10010:
[----:B------:R-:W-:Y:S05]  /*5400*/  BSYNC B1 ;  /* 0x0000000000017941 */ /* 0x000fea0003800000 */
.L_x_10009:
[----:B------:R-:W-:Y:S01]  /*5410*/  LEA R3, R0, 0x37800000, 0x17 ;  /* 0x3780000000037811 */ /* 0x000fe200078eb8ff */
[----:B------:R-:W-:-:S05]  /*5420*/  IMAD.SHL.U32 R0, R2, 0x200000, RZ ;  /* 0x0020000002007824 */ /* 0x000fca00078e00ff */
[----:B------:R-:W-:-:S07]  /*5430*/  LOP3.LUT R0, R3, R0, R4, 0xfe, !PT ;  /* 0x0000000003007212 */ /* 0x000fce00078efe04 */
.L_x_10008:
[----:B------:R-:W-:Y:S05]  /*5440*/  BSYNC B0 ;  /* 0x0000000000007941 */ /* 0x000fea0003800000 */
.L_x_10007:
[----:B------:R-:W-:-:S04]  /*5450*/  FMUL.FTZ R0, R0, 1 ;  /* 0x3f80000000007820 */ /* 0x000fc80000410000 */
[----:B------:R3:W4:Y:S01]  /*5460*/  F2F.F64.F32 R2, R0 ;  /* 0x0000000000027310 */ /* 0x0007220000201800 */
[----:B------:R-:W-:Y:S05]  /*5470*/  BRA `(.L_x_9988) ;  /* 0x0000000000a47947 */ /* 0x000fea0003800000 */
.L_x_10000:
        /* <DEDUP_REMOVED lines=14> */
.L_x_10014:
[----:B------:R-:W-:Y:S05]  /*5560*/  BSYNC B0 ;  /* 0x0000000000007941 */ /* 0x000fea0003800000 */
.L_x_10013:
[----:B------:R-:W-:-:S04]  /*5570*/  FMUL.FTZ R0, R0, 1 ;  /* 0x3f80000000007820 */ /* 0x000fc80000410000 */
[----:B------:R0:W1:Y:S01]  /*5580*/  F2F.F64.F32 R2, R0 ;  /* 0x0000000000027310 */ /* 0x0000620000201800 */
[----:B------:R-:W-:Y:S05]  /*5590*/  BRA `(.L_x_9988) ;  /* 0x00000000005c7947 */ /* 0x000fea0003800000 */
.L_x_9987:
        /* <DEDUP_REMOVED lines=16> */
.L_x_10015:
[----:B------:R-:W-:Y:S01]  /*56a0*/  CS2R R2, SRZ ;  /* 0x0000000000027805 */ /* 0x000fe2000001ff00 */
[----:B------:R-:W-:Y:S06]  /*56b0*/  BRA `(.L_x_9988) ;  /* 0x0000000000147947 */ /* 0x000fec0003800000 */
.L_x_10012:
[----:B------:R-:W2:Y:S02]  /*56c0*/  LDG.E.64 R2, desc[UR36][R4.64] ;  /* 0x0000002404027981 */ /* 0x000ea4000c1e1b00 */
[----:B--2---:R-:W0:Y:S01]  /*56d0*/  I2F.F64.U64 R2, R2 ;  /* 0x0000000200027312 */ /* 0x004e220000301800 */
[----:B------:R-:W-:Y:S05]  /*56e0*/  BRA `(.L_x_9988) ;  /* 0x0000000000087947 */ /* 0x000fea0003800000 */
.L_x_10011:
[----:B------:R-:W2:Y:S02]  /*56f0*/  LDG.E R2, desc[UR36][R4.64] ;  /* 0x0000002404027981 */ /* 0x000ea4000c1e1900 */
[----:B--2---:R-:W0:Y:S02]  /*5700*/  I2F.F64.U32 R2, R2 ;  /* 0x0000000200027312 */ /* 0x004e240000201800 */
.L_x_9988:
        /* <DEDUP_REMOVED lines=23> */
.L_x_10019:
[----:B------:R-:W0:Y:S02]  /*5880*/  F2I.S64.F64.TRUNC R4, R4 ;  /* 0x0000000400047311 */ /* 0x000e24000030d900 */
[----:B0-----:R-:W-:-:S05]  /*5890*/  IMAD.MOV.U32 R3, RZ, RZ, R4 ;  /* 0x000000ffff037224 */ /* 0x001fca00078e0004 */
[----:B------:R0:W-:Y:S01]  /*58a0*/  STG.E.U8 desc[UR36][R16.64], R3 ;  /* 0x0000000310007986 */ /* 0x0001e2000c101124 */
[----:B------:R-:W-:Y:S05]  /*58b0*/  BRA `(.L_x_10021) ;  /* 0x0000000c00f87947 */ /* 0x000fea0003800000 */
.L_x_10018:
        /* <DEDUP_REMOVED lines=9> */
.L_x_10023:
[----:B------:R-:W0:Y:S02]  /*5950*/  F2I.F64.TRUNC R5, R4 ;  /* 0x0000000400057311 */ /* 0x000e24000030d100 */
[----:B0-----:R0:W-:Y:S01]  /*5960*/  STG.E desc[UR36][R16.64], R5 ;  /* 0x0000000510007986 */ /* 0x0011e2000c101924 */
[----:B------:R-:W-:Y:S05]  /*5970*/  BRA `(.L_x_10021) ;  /* 0x0000000c00c87947 */ /* 0x000fea0003800000 */
.L_x_10022:
[----:B------:R-:W0:Y:S02]  /*5980*/  F2I.F64.TRUNC R5, R4 ;  /* 0x0000000400057311 */ /* 0x000e24000030d100 */
[----:B0-----:R0:W-:Y:S01]  /*5990*/  STG.E.U16 desc[UR36][R16.64], R5 ;  /* 0x0000000510007986 */ /* 0x0011e2000c101524 */
[----:B------:R-:W-:Y:S05]  /*59a0*/  BRA `(.L_x_10021) ;  /* 0x0000000c00bc7947 */ /* 0x000fea0003800000 */
.L_x_10017:
        /* <DEDUP_REMOVED lines=13> */
.L_x_10025:
        /* <DEDUP_REMOVED lines=8> */
.L_x_10024:
        /* <DEDUP_REMOVED lines=14> */
.L_x_10027:
        /* <DEDUP_REMOVED lines=9> */
.L_x_10026:
[----:B------:R0:W-:Y:S01]  /*5c70*/  STG.E.64 desc[UR36][R16.64], R4 ;  /* 0x0000000410007986 */ /* 0x0001e2000c101b24 */
[----:B------:R-:W-:Y:S05]  /*5c80*/  BRA `(.L_x_10021) ;  /* 0x0000000c00047947 */ /* 0x000fea0003800000 */
.L_x_10016:
        /* <DEDUP_REMOVED lines=12> */
.L_x_10030:
[----:B------:R-:W-:-:S05]  /*5d50*/  CS2R R6, SRZ ;  /* 0x0000000000067805 */ /* 0x000fca000001ff00 */
[----:B------:R0:W-:Y:S01]  /*5d60*/  STG.E.128 desc[UR36][R16.64], R4 ;  /* 0x0000000410007986 */ /* 0x0001e2000c101d24 */
[----:B------:R-:W-:Y:S05]  /*5d70*/  BRA `(.L_x_10021) ;  /* 0x0000000800c87947 */ /* 0x000fea0003800000 */
.L_x_10029:
        /* <DEDUP_REMOVED lines=25> */
.L_x_10034:
[----:B------:R-:W-:Y:S05]  /*5f10*/  BSYNC B0 ;  /* 0x0000000000007941 */ /* 0x000fea0003800000 */
.L_x_10033:
[----:B------:R-:W-:-:S05]  /*5f20*/  LOP3.LUT R3, R0, R3, RZ, 0xfc, !PT ;  /* 0x0000000300037212 */ /* 0x000fca00078efcff */
[----:B------:R0:W-:Y:S01]  /*5f30*/  STG.E.U8 desc[UR36][R16.64], R3 ;  /* 0x0000000310007986 */ /* 0x0001e2000c101124 */
[----:B------:R-:W-:Y:S05]  /*5f40*/  BRA `(.L_x_10021) ;  /* 0x0000000800547947 */ /* 0x000fea0003800000 */
.L_x_10032:
        /* <DEDUP_REMOVED lines=17> */
.L_x_10036:
[----:B------:R-:W-:Y:S02]  /*6060*/  ISETP.GT.U32.AND P0, PT, R2, 0x7f800000, PT ;  /* 0x7f8000000200780c */ /* 0x000fe40003f04070 */
[----:B------:R-:W-:-:S04]  /*6070*/  MOV R0, 0x7f ;  /* 0x0000007f00007802 */ /* 0x000fc80000000f00 */
[----:B------:R-:W-:-:S07]  /*6080*/  SEL R0, R0, 0x7c, P0 ;  /* 0x0000007c00007807 */ /* 0x000fce0000000000 */
.L_x_10037:
[----:B------:R-:W-:Y:S05]  /*6090*/  BSYNC B0 ;  /* 0x0000000000007941 */ /* 0x000fea0003800000 */
.L_x_10035:
[----:B------:R-:W-:-:S04]  /*60a0*/  LOP3.LUT R2, R3, 0x80000000, RZ, 0xc0, !PT ;  /* 0x8000000003027812 */ /* 0x000fc800078ec0ff */
[----:B------:R-:W-:-:S04]  /*60b0*/  SHF.R.U32.HI R3, RZ, 0x18, R2 ;  /* 0x00000018ff037819 */ /* 0x000fc80000011602 */
[----:B------:R-:W-:-:S05]  /*60c0*/  LOP3.LUT R3, R0, R3, RZ, 0xfc, !PT ;  /* 0x0000000300037212 */ /* 0x000fca00078efcff */
[----:B------:R0:W-:Y:S01]  /*60d0*/  STG.E.U8 desc[UR36][R16.64], R3 ;  /* 0x0000000310007986 */ /* 0x0001e2000c101124 */
[----:B------:R-:W-:Y:S05]  /*60e0*/  BRA `(.L_x_10021) ;  /* 0x0000000400ec7947 */ /* 0x000fea0003800000 */
.L_x_10031:
        /* <DEDUP_REMOVED lines=8> */
.L_x_10028:
        /* <DEDUP_REMOVED lines=11> */
.L_x_10040:
        /* <DEDUP_REMOVED lines=21> */
.L_x_10043:
[----:B------:R-:W-:-:S04]  /*6370*/  LOP3.LUT R2, R3, 0x80000000, RZ, 0xc0, !PT ;  /* 0x8000000003027812 */ /* 0x000fc800078ec0ff */
[----:B------:R-:W-:-:S04]  /*6380*/  SHF.R.U32.HI R3, RZ, 0x18, R2 ;  /* 0x00000018ff037819 */ /* 0x000fc80000011602 */
[----:B------:R-:W-:-:S04]  /*6390*/  LOP3.LUT R0, R0, R3, RZ, 0xfc, !PT ;  /* 0x0000000300007212 */ /* 0x000fc800078efcff */
[----:B------:R-:W-:-:S07]  /*63a0*/  PRMT R8, R0, 0x7610, R8 ;  /* 0x0000761000087816 */ /* 0x000fce0000000008 */
.L_x_10042:
[----:B------:R-:W-:Y:S05]  /*63b0*/  BSYNC B0 ;  /* 0x0000000000007941 */ /* 0x000fea0003800000 */
.L_x_10041:
[----:B------:R3:W-:Y:S01]  /*63c0*/  STG.E.U8 desc[UR36][R16.64], R8 ;  /* 0x0000000810007986 */ /* 0x0007e2000c101124 */
[----:B------:R-:W-:Y:S05]  /*63d0*/  BRA `(.L_x_10021) ;  /* 0x0000000400307947 */ /* 0x000fea0003800000 */
.L_x_10039:
        /* <DEDUP_REMOVED lines=21> */
.L_x_10046:
[----:B------:R-:W-:-:S04]  /*6530*/  LOP3.LUT R2, R3, 0x80000000, RZ, 0xc0, !PT ;  /* 0x8000000003027812 */ /* 0x000fc800078ec0ff */
[----:B------:R-:W-:-:S04]  /*6540*/  SHF.R.U32.HI R3, RZ, 0x18, R2 ;  /* 0x00000018ff037819 */ /* 0x000fc80000011602 */
[----:B------:R-:W-:-:S04]  /*6550*/  LOP3.LUT R0, R0, R3, RZ, 0xfc, !PT ;  /* 0x0000000300007212 */ /* 0x000fc800078efcff */
[----:B------:R-:W-:-:S07]  /*6560*/  PRMT R8, R0, 0x7610, R8 ;  /* 0x0000761000087816 */ /* 0x000fce0000000008 */
.L_x_10045:
[----:B------:R-:W-:Y:S05]  /*6570*/  BSYNC B0 ;  /* 0x0000000000007941 */ /* 0x000fea0003800000 */
.L_x_10044:
[----:B------:R0:W-:Y:S01]  /*6580*/  STG.E.U8 desc[UR36][R16.64], R8 ;  /* 0x0000000810007986 */ /* 0x0001e2000c101124 */
[----:B------:R-:W-:Y:S05]  /*6590*/  BRA `(.L_x_10021) ;  /* 0x0000000000c07947 */ /* 0x000fea0003800000 */
.L_x_10038:
        /* <DEDUP_REMOVED lines=26> */
.L_x_10020:
        /* <DEDUP_REMOVED lines=16> */
.L_x_10049:
[----:B------:R-:W-:Y:S05]  /*6840*/  BRA `(.L_x_10021) ;  /* 0x0000000000147947 */ /* 0x000fea0003800000 */
.L_x_10048:
[----:B------:R-:W0:Y:S02]  /*6850*/  F2I.U64.F64.TRUNC R4, R4 ;  /* 0x0000000400047311 */ /* 0x000e24000030d800 */
[----:B0-----:R2:W-:Y:S01]  /*6860*/  STG.E.64 desc[UR36][R16.64], R4 ;  /* 0x0000000410007986 */ /* 0x0015e2000c101b24 */
[----:B------:R-:W-:Y:S05]  /*6870*/  BRA `(.L_x_10021) ;  /* 0x0000000000087947 */ /* 0x000fea0003800000 */
.L_x_10047:
[----:B------:R-:W0:Y:S02]  /*6880*/  F2I.U32.F64.TRUNC R5, R4 ;  /* 0x0000000400057311 */ /* 0x000e24000030d000 */
[----:B0-----:R0:W-:Y:S02]  /*6890*/  STG.E desc[UR36][R16.64], R5 ;  /* 0x0000000510007986 */ /* 0x0011e4000c101924 */
.L_x_10021:
[----:B------:R-:W-:-:S07]  /*68a0*/  IADD3 R19, R19, 0x80, RZ ;  /* 0x0000008013137810 */ /* 0x000fce0007ffe0ff */
.L_x_9981:
[----:B------:R-:W-:Y:S05]  /*68b0*/  BSYNC B6 ;  /* 0x0000000000067941 */ /* 0x000fea0003800000 */
.L_x_9980:
        /* <DEDUP_REMOVED lines=307> */
.L_x_10052:
        /* <DEDUP_REMOVED lines=21> */
.L_x_10056:
[----:B------:R-:W2:Y:S02]  /*7d40*/  LDG.E.U8 R2, desc[UR36][R4.64] ;  /* 0x0000002404027981 */ /* 0x000ea4000c1e1100 */
[----:B--2---:R-:W0:Y:S01]  /*7d50*/  I2F.F64.U16 R2, R2 ;  /* 0x0000000200027312 */ /* 0x004e220000101800 */
[----:B------:R-:W-:Y:S05]  /*7d60*/  BRA `(.L_x_10058) ;  /* 0x0000000c00707947 */ /* 0x000fea0003800000 */
.L_x_10055:
        /* <DEDUP_REMOVED lines=9> */
.L_x_10060:
[----:B------:R-:W2:Y:S02]  /*7e00*/  LDG.E R2, desc[UR36][R4.64] ;  /* 0x0000002404027981 */ /* 0x000ea4000c1e1900 */
[----:B--2---:R-:W0:Y:S01]  /*7e10*/  I2F.F64 R2, R2 ;  /* 0x0000000200027312 */ /* 0x004e220000201c00 */
[----:B------:R-:W-:Y:S05]  /*7e20*/  BRA `(.L_x_10058) ;  /* 0x0000000c00407947 */ /* 0x000fea0003800000 */
.L_x_10059:
[----:B------:R-:W2:Y:S02]  /*7e30*/  LDG.E.U16 R2, desc[UR36][R4.64] ;  /* 0x0000002404027981 */ /* 0x000ea4000c1e1500 */
[----:B--2---:R-:W0:Y:S01]  /*7e40*/  I2F.F64.S16 R2, R2 ;  /* 0x0000000200027312 */ /* 0x004e220000101c00 */
[----:B------:R-:W-:Y:S05]  /*7e50*/  BRA `(.L_x_10058) ;  /* 0x0000000c00347947 */ /* 0x000fea0003800000 */
.L_x_10054:
        /* <DEDUP_REMOVED lines=10> */
.L_x_10062:
[----:B------:R-:W2:Y:S02]  /*7f00*/  LDG.E.U16 R0, desc[UR36][R4.64] ;  /* 0x0000002404007981 */ /* 0x000ea4000c1e1500 */
[----:B--2---:R-:W-:-:S05]  /*7f10*/  HADD2.F32 R0, -RZ, R0.H0_H0 ;  /* 0x20000000ff007230 */ /* 0x004fca0000004100 */
[----:B------:R-:W-:-:S04]  /*7f20*/  FMUL.FTZ R0, R0, 1 ;  /* 0x3f80000000007820 */ /* 0x000fc80000410000 */
[----:B------:R0:W1:Y:S01]  /*7f30*/  F2F.F64.F32 R2, R0 ;  /* 0x0000000000027310 */ /* 0x0000620000201800 */
[----:B------:R-:W-:Y:S05]  /*7f40*/  BRA `(.L_x_10058) ;  /* 0x0000000800f87947 */ /* 0x000fea0003800000 */
.L_x_10061:
        /* <DEDUP_REMOVED lines=10> */
.L_x_10064:
[----:B------:R-:W2:Y:S02]  /*7ff0*/  LDG.E.U16 R4, desc[UR36][R4.64] ;  /* 0x0000002404047981 */ /* 0x000ea4000c1e1500 */
[----:B--2---:R-:W-:-:S05]  /*8000*/  HADD2.F32 R0, -RZ, R4.H0_H0 ;  /* 0x20000004ff007230 */ /* 0x004fca0000004100 */
[----:B------:R-:W-:-:S04]  /*8010*/  FMUL.FTZ R0, R0, 1 ;  /* 0x3f80000000007820 */ /* 0x000fc80000410000 */
[----:B------:R0:W1:Y:S01]  /*8020*/  F2F.F64.F32 R2, R0 ;  /* 0x0000000000027310 */ /* 0x0000620000201800 */
[----:B------:R-:W-:Y:S05]  /*8030*/  BRA `(.L_x_10058) ;  /* 0x0000000800bc7947 */ /* 0x000fea0003800000 */
.L_x_10063:
[----:B------:R0:W5:Y:S01]  /*8040*/  LDG.E.64 R2, desc[UR36][R4.64] ;  /* 0x0000002404027981 */ /* 0x000162000c1e1b00 */
[----:B------:R-:W-:Y:S05]  /*8050*/  BRA `(.L_x_10058) ;  /* 0x0000000800b47947 */ /* 0x000fea0003800000 */
.L_x_10053:
        /* <DEDUP_REMOVED lines=13> */
.L_x_10067:
[----:B------:R0:W5:Y:S01]  /*8130*/  LDG.E.64 R2, desc[UR36][R4.64] ;  /* 0x0000002404027981 */ /* 0x000162000c1e1b00 */
[----:B------:R-:W-:Y:S05]  /*8140*/  BRA `(.L_x_10058) ;  /* 0x0000000800787947 */ /* 0x000fea0003800000 */
.L_x_10066:
        /* <DEDUP_REMOVED lines=28> */
.L_x_10069:
        /* <DEDUP_REMOVED lines=15> */
.L_x_10068:
[----:B------:R-:W2:Y:S02]  /*8400*/  LDG.E.U16 R0, desc[UR36][R4.64] ;  /* 0x0000002404007981 */ /* 0x000ea4000c1e1500 */
[----:B--2---:R-:W-:-:S04]  /*8410*/  IMAD.U32 R0, R0, 0x10000, RZ ;  /* 0x0001000000007824 */ /* 0x004fc800078e00ff */
[----:B------:R-:W-:-:S04]  /*8420*/  FMUL.FTZ R0, R0, 1 ;  /* 0x3f80000000007820 */ /* 0x000fc80000410000 */
[----:B------:R0:W1:Y:S01]  /*8430*/  F2F.F64.F32 R2, R0 ;  /* 0x0000000000027310 */ /* 0x0000620000201800 */
[----:B------:R-:W-:Y:S05]  /*8440*/  BRA `(.L_x_10058) ;  /* 0x0000000400b87947 */ /* 0x000fea0003800000 */
.L_x_10065:
        /* <DEDUP_REMOVED lines=11> */
.L_x_10072:
        /* <DEDUP_REMOVED lines=21> */
.L_x_10076:
[----:B------:R-:W-:Y:S05]  /*8650*/  BSYNC B1 ;  /* 0x0000000000017941 */ /* 0x000fea0003800000 */
.L_x_10075:
[----:B------:R-:W-:Y:S01]  /*8660*/  LEA R3, R0, 0x3b800000, 0x17 ;  /* 0x3b80000000037811 */ /* 0x000fe200078eb8ff */
[----:B------:R-:W-:-:S05]  /*8670*/  IMAD.SHL.U32 R0, R2, 0x100000, RZ ;  /* 0x0010000002007824 */ /* 0x000fca00078e00ff */
[----:B------:R-:W-:-:S07]  /*8680*/  LOP3.LUT R0, R3, R0, R4, 0xfe, !PT ;  /* 0x0000000003007212 */ /* 0x000fce00078efe04 */
.L_x_10074:
[----:B------:R-:W-:Y:S05]  /*8690*/  BSYNC B0 ;  /* 0x0000000000007941 */ /* 0x000fea0003800000 */
.L_x_10073:
[----:B------:R-:W-:-:S04]  /*86a0*/  FMUL.FTZ R0, R0, 1 ;  /* 0x3f80000000007820 */ /* 0x000fc80000410000 */
[----:B------:R1:W2:Y:S01]  /*86b0*/  F2F.F64.F32 R2, R0 ;  /* 0x0000000000027310 */ /* 0x0002a20000201800 */
[----:B------:R-:W-:Y:S05]  /*86c0*/  BRA `(.L_x_10058) ;  /* 0x0000000400187947 */ /* 0x000fea0003800000 */
.L_x_10071:
        /* <DEDUP_REMOVED lines=21> */
.L_x_10080:
[----:B------:R-:W-:Y:S05]  /*8820*/  BSYNC B1 ;  /* 0x0000000000017941 */ /* 0x000fea0003800000 */
.L_x_10079:
[----:B------:R-:W-:Y:S01]  /*8830*/  LEA R3, R0, 0x37800000, 0x17 ;  /* 0x3780000000037811 */ /* 0x000fe200078eb8ff */
[----:B------:R-:W-:-:S05]  /*8840*/  IMAD.SHL.U32 R0, R2, 0x200000, RZ ;  /* 0x0020000002007824 */ /* 0x000fca00078e00ff */
[----:B------:R-:W-:-:S07]  /*8850*/  LOP3.LUT R0, R3, R0, R4, 0xfe, !PT ;  /* 0x0000000003007212 */ /* 0x000fce00078efe04 */
.L_x_10078:
[----:B------:R-:W-:Y:S05]  /*8860*/  BSYNC B0 ;  /* 0x0000000000007941 */ /* 0x000fea0003800000 */
.L_x_10077:
[----:B------:R-:W-:-:S04]  /*8870*/  FMUL.FTZ R0, R0, 1 ;  /* 0x3f80000000007820 */ /* 0x000fc80000410000 */
[----:B------:R3:W4:Y:S01]  /*8880*/  F2F.F64.F32 R2, R0 ;  /* 0x0000000000027310 */ /* 0x0007220000201800 */
[----:B------:R-:W-:Y:S05]  /*8890*/  BRA `(.L_x_10058) ;  /* 0x0000000000a47947 */ /* 0x000fea0003800000 */
.L_x_10070:
        /* <DEDUP_REMOVED lines=14> */
.L_x_10084:
[----:B------:R-:W-:Y:S05]  /*8980*/  BSYNC B0 ;  /* 0x0000000000007941 */ /* 0x000fea0003800000 */
.L_x_10083:
[----:B------:R-:W-:-:S04]  /*8990*/  FMUL.FTZ R0, R0, 1 ;  /* 0x3f80000000007820 */ /* 0x000fc80000410000 */
[----:B------:R0:W1:Y:S01]  /*89a0*/  F2F.F64.F32 R2, R0 ;  /* 0x0000000000027310 */ /* 0x0000620000201800 */
[----:B------:R-:W-:Y:S05]  /*89b0*/  BRA `(.L_x_10058) ;  /* 0x00000000005c7947 */ /* 0x000fea0003800000 */
.L_x_10057:
        /* <DEDUP_REMOVED lines=16> */
.L_x_10085:
[----:B------:R-:W-:Y:S01]  /*8ac0*/  CS2R R2, SRZ ;  /* 0x0000000000027805 */ /* 0x000fe2000001ff00 */
[----:B------:R-:W-:Y:S06]  /*8ad0*/  BRA `(.L_x_10058) ;  /* 0x0000000000147947 */ /* 0x000fec0003800000 */
.L_x_10082:
[----:B------:R-:W2:Y:S02]  /*8ae0*/  LDG.E.64 R2, desc[UR36][R4.64] ;  /* 0x0000002404027981 */ /* 0x000ea4000c1e1b00 */
[----:B--2---:R-:W0:Y:S01]  /*8af0*/  I2F.F64.U64 R2, R2 ;  /* 0x0000000200027312 */ /* 0x004e220000301800 */
[----:B------:R-:W-:Y:S05]  /*8b00*/  BRA `(.L_x_10058) ;  /* 0x0000000000087947 */ /* 0x000fea0003800000 */
.L_x_10081:
[----:B------:R-:W2:Y:S02]  /*8b10*/  LDG.E R2, desc[UR36][R4.64] ;  /* 0x0000002404027981 */ /* 0x000ea4000c1e1900 */
[----:B--2---:R-:W0:Y:S02]  /*8b20*/  I2F.F64.U32 R2, R2 ;  /* 0x0000000200027312 */ /* 0x004e240000201800 */
.L_x_10058:
        /* <DEDUP_REMOVED lines=23> */
.L_x_10089:
[----:B------:R-:W0:Y:S02]  /*8ca0*/  F2I.S64.F64.TRUNC R4, R4 ;  /* 0x0000000400047311 */ /* 0x000e24000030d900 */
[----:B0-----:R-:W-:-:S05]  /*8cb0*/  IMAD.MOV.U32 R3, RZ, RZ, R4 ;  /* 0x000000ffff037224 */ /* 0x001fca00078e0004 */
[----:B------:R3:W-:Y:S01]  /*8cc0*/  STG.E.U8 desc[UR36][R16.64], R3 ;  /* 0x0000000310007986 */ /* 0x0007e2000c101124 */
[----:B------:R-:W-:Y:S05]  /*8cd0*/  BRA `(.L_x_10091) ;  /* 0x0000000c00f87947 */ /* 0x000fea0003800000 */
.L_x_10088:
        /* <DEDUP_REMOVED lines=9> */
.L_x_10093:
[----:B------:R-:W0:Y:S02]  /*8d70*/  F2I.F64.TRUNC R5, R4 ;  /* 0x0000000400057311 */ /* 0x000e24000030d100 */
[----:B0-----:R2:W-:Y:S01]  /*8d80*/  STG.E desc[UR36][R16.64], R5 ;  /* 0x0000000510007986 */ /* 0x0015e2000c101924 */
[----:B------:R-:W-:Y:S05]  /*8d90*/  BRA `(.L_x_10091) ;  /* 0x0000000c00c87947 */ /* 0x000fea0003800000 */
.L_x_10092:
[----:B------:R-:W0:Y:S02]  /*8da0*/  F2I.F64.TRUNC R5, R4 ;  /* 0x0000000400057311 */ /* 0x000e24000030d100 */
[----:B0-----:R0:W-:Y:S01]  /*8db0*/  STG.E.U16 desc[UR36][R16.64], R5 ;  /* 0x0000000510007986 */ /* 0x0011e2000c101524 */
[----:B------:R-:W-:Y:S05]  /*8dc0*/  BRA `(.L_x_10091) ;  /* 0x0000000c00bc7947 */ /* 0x000fea0003800000 */
.L_x_10087:
        /* <DEDUP_REMOVED lines=13> */
.L_x_10095:
        /* <DEDUP_REMOVED lines=8> */
.L_x_10094:
        /* <DEDUP_REMOVED lines=14> */
.L_x_10097:
        /* <DEDUP_REMOVED lines=9> */
.L_x_10096:
[----:B------:R0:W-:Y:S01]  /*9090*/  STG.E.64 desc[UR36][R16.64], R4 ;  /* 0x0000000410007986 */ /* 0x0001e2000c101b24 */
[----:B------:R-:W-:Y:S05]  /*90a0*/  BRA `(.L_x_10091) ;  /* 0x0000000c00047947 */ /* 0x000fea0003800000 */
.L_x_10086:
        /* <DEDUP_REMOVED lines=12> */
.L_x_10100:
[----:B------:R-:W-:-:S05]  /*9170*/  CS2R R6, SRZ ;  /* 0x0000000000067805 */ /* 0x000fca000001ff00 */
[----:B------:R0:W-:Y:S01]  /*9180*/  STG.E.128 desc[UR36][R16.64], R4 ;  /* 0x0000000410007986 */ /* 0x0001e2000c101d24 */
[----:B------:R-:W-:Y:S05]  /*9190*/  BRA `(.L_x_10091) ;  /* 0x0000000800c87947 */ /* 0x000fea0003800000 */
.L_x_10099:
        /* <DEDUP_REMOVED lines=25> */
.L_x_10104:
[----:B------:R-:W-:Y:S05]  /*9330*/  BSYNC B0 ;  /* 0x0000000000007941 */ /* 0x000fea0003800000 */
.L_x_10103:
[----:B------:R-:W-:-:S05]  /*9340*/  LOP3.LUT R3, R0, R3, RZ, 0xfc, !PT ;  /* 0x0000000300037212 */ /* 0x000fca00078efcff */
[----:B------:R0:W-:Y:S01]  /*9350*/  STG.E.U8 desc[UR36][R16.64], R3 ;  /* 0x0000000310007986 */ /* 0x0001e2000c101124 */
[----:B------:R-:W-:Y:S05]  /*9360*/  BRA `(.L_x_10091) ;  /* 0x0000000800547947 */ /* 0x000fea0003800000 */
.L_x_10102:
        /* <DEDUP_REMOVED lines=17> */
.L_x_10106:
[----:B------:R-:W-:Y:S01]  /*9480*/  IMAD.MOV.U32 R0, RZ, RZ, 0x7f ;  /* 0x0000007fff007424 */ /* 0x000fe200078e00ff */
[----:B------:R-:W-:-:S04]  /*9490*/  ISETP.GT.U32.AND P0, PT, R2, 0x7f800000, PT ;  /* 0x7f8000000200780c */ /* 0x000fc80003f04070 */
[----:B------:R-:W-:-:S09]  /*94a0*/  SEL R0, R0, 0x7c, P0 ;  /* 0x0000007c00007807 */ /* 0x000fd20000000000 */
.L_x_10107:
[----:B------:R-:W-:Y:S05]  /*94b0*/  BSYNC B0 ;  /* 0x0000000000007941 */ /* 0x000fea0003800000 */
.L_x_10105:
[----:B------:R-:W-:-:S04]  /*94c0*/  LOP3.LUT R2, R3, 0x80000000, RZ, 0xc0, !PT ;  /* 0x8000000003027812 */ /* 0x000fc800078ec0ff */
[----:B------:R-:W-:-:S04]  /*94d0*/  SHF.R.U32.HI R3, RZ, 0x18, R2 ;  /* 0x00000018ff037819 */ /* 0x000fc80000011602 */
[----:B------:R-:W-:-:S05]  /*94e0*/  LOP3.LUT R3, R0, R3, RZ, 0xfc, !PT ;  /* 0x0000000300037212 */ /* 0x000fca00078efcff */
[----:B------:R0:W-:Y:S01]  /*94f0*/  STG.E.U8 desc[UR36][R16.64], R3 ;  /* 0x0000000310007986 */ /* 0x0001e2000c101124 */
[----:B------:R-:W-:Y:S05]  /*9500*/  BRA `(.L_x_10091) ;  /* 0x0000000400ec7947 */ /* 0x000fea0003800000 */
.L_x_10101:
        /* <DEDUP_REMOVED lines=8> */
.L_x_10098:
        /* <DEDUP_REMOVED lines=11> */
.L_x_10110:
        /* <DEDUP_REMOVED lines=21> */
.L_x_10113:
[----:B------:R-:W-:-:S04]  /*9790*/  LOP3.LUT R2, R3, 0x80000000, RZ, 0xc0, !PT ;  /* 0x8000000003027812 */ /* 0x000fc800078ec0ff */
[----:B------:R-:W-:-:S04]  /*97a0*/  SHF.R.U32.HI R3, RZ, 0x18, R2 ;  /* 0x00000018ff037819 */ /* 0x000fc80000011602 */
[----:B------:R-:W-:-:S04]  /*97b0*/  LOP3.LUT R0, R0, R3, RZ, 0xfc, !PT ;  /* 0x0000000300007212 */ /* 0x000fc800078efcff */
[----:B------:R-:W-:-:S07]  /*97c0*/  PRMT R8, R0, 0x7610, R8 ;  /* 0x0000761000087816 */ /* 0x000fce0000000008 */
.L_x_10112:
[----:B------:R-:W-:Y:S05]  /*97d0*/  BSYNC B0 ;  /* 0x0000000000007941 */ /* 0x000fea0003800000 */
.L_x_10111:
[----:B------:R0:W-:Y:S01]  /*97e0*/  STG.E.U8 desc[UR36][R16.64], R8 ;  /* 0x0000000810007986 */ /* 0x0001e2000c101124 */
[----:B------:R-:W-:Y:S05]  /*97f0*/  BRA `(.L_x_10091) ;  /* 0x0000000400307947 */ /* 0x000fea0003800000 */
.L_x_10109:
        /* <DEDUP_REMOVED lines=21> */
.L_x_10116:
[----:B------:R-:W-:-:S04]  /*9950*/  LOP3.LUT R2, R3, 0x80000000, RZ, 0xc0, !PT ;  /* 0x8000000003027812 */ /* 0x000fc800078ec0ff */
[----:B------:R-:W-:-:S04]  /*9960*/  SHF.R.U32.HI R3, RZ, 0x18, R2 ;  /* 0x00000018ff037819 */ /* 0x000fc80000011602 */
[----:B------:R-:W-:-:S04]  /*9970*/  LOP3.LUT R0, R0, R3, RZ, 0xfc, !PT ;  /* 0x0000000300007212 */ /* 0x000fc800078efcff */
[----:B------:R-:W-:-:S07]  /*9980*/  PRMT R8, R0, 0x7610, R8 ;  /* 0x0000761000087816 */ /* 0x000fce0000000008 */
.L_x_10115:
[----:B------:R-:W-:Y:S05]  /*9990*/  BSYNC B0 ;  /* 0x0000000000007941 */ /* 0x000fea0003800000 */
.L_x_10114:
[----:B------:R0:W-:Y:S01]  /*99a0*/  STG.E.U8 desc[UR36][R16.64], R8 ;  /* 0x0000000810007986 */ /* 0x0001e2000c101124 */
[----:B------:R-:W-:Y:S05]  /*99b0*/  BRA `(.L_x_10091) ;  /* 0x0000000000c07947 */ /* 0x000fea0003800000 */
.L_x_10108:
        /* <DEDUP_REMOVED lines=26> */
.L_x_10090:
        /* <DEDUP_REMOVED lines=16> */
.L_x_10119:
[----:B------:R-:W-:Y:S05]  /*9c60*/  BRA `(.L_x_10091) ;  /* 0x0000000000147947 */ /* 0x000fea0003800000 */
.L_x_10118:
[----:B------:R-:W0:Y:S02]  /*9c70*/  F2I.U64.F64.TRUNC R4, R4 ;  /* 0x0000000400047311 */ /* 0x000e24000030d800 */
[----:B0-----:R0:W-:Y:S01]  /*9c80*/  STG.E.64 desc[UR36][R16.64], R4 ;  /* 0x0000000410007986 */ /* 0x0011e2000c101b24 */
[----:B------:R-:W-:Y:S05]  /*9c90*/  BRA `(.L_x_10091) ;  /* 0x0000000000087947 */ /* 0x000fea0003800000 */
.L_x_10117:
[----:B------:R-:W0:Y:S02]  /*9ca0*/  F2I.U32.F64.TRUNC R5, R4 ;  /* 0x0000000400057311 */ /* 0x000e24000030d000 */
[----:B0-----:R0:W-:Y:S02]  /*9cb0*/  STG.E desc[UR36][R16.64], R5 ;  /* 0x0000000510007986 */ /* 0x0011e4000c101924 */
.L_x_10091:
[----:B------:R-:W-:-:S07]  /*9cc0*/  VIADD R19, R19, 0x80 ;  /* 0x0000008013137836 */ /* 0x000fce0000000000 */
.L_x_10051:
[----:B------:R-:W-:Y:S05]  /*9cd0*/  BSYNC B6 ;  /* 0x0000000000067941 */ /* 0x000fea0003800000 */
.L_x_10050:
        /* <DEDUP_REMOVED lines=306> */
.L_x_10120:
        /* <DEDUP_REMOVED lines=21> */
.L_x_10124:
[----:B------:R-:W2:Y:S02]  /*b150*/  LDG.E.U8 R2, desc[UR36][R4.64] ;  /* 0x0000002404027981 */ /* 0x000ea4000c1e1100 */
[----:B--2---:R-:W4:Y:S01]  /*b160*/  I2F.F64.U16 R2, R2 ;  /* 0x0000000200027312 */ /* 0x004f220000101800 */
[----:B------:R-:W-:Y:S05]  /*b170*/  BRA `(.L_x_10126) ;  /* 0x0000000c00707947 */ /* 0x000fea0003800000 */
.L_x_10123:
        /* <DEDUP_REMOVED lines=9> */
.L_x_10128:
[----:B------:R-:W2:Y:S02]  /*b210*/  LDG.E R2, desc[UR36][R4.64] ;  /* 0x0000002404027981 */ /* 0x000ea4000c1e1900 */
[----:B--2---:R-:W2:Y:S01]  /*b220*/  I2F.F64 R2, R2 ;  /* 0x0000000200027312 */ /* 0x004ea20000201c00 */
[----:B------:R-:W-:Y:S05]  /*b230*/  BRA `(.L_x_10126) ;  /* 0x0000000c00407947 */ /* 0x000fea0003800000 */
.L_x_10127:
[----:B------:R-:W2:Y:S02]  /*b240*/  LDG.E.U16 R2, desc[UR36][R4.64] ;  /* 0x0000002404027981 */ /* 0x000ea4000c1e1500 */
[----:B--2---:R-:W0:Y:S01]  /*b250*/  I2F.F64.S16 R2, R2 ;  /* 0x0000000200027312 */ /* 0x004e220000101c00 */
[----:B------:R-:W-:Y:S05]  /*b260*/  BRA `(.L_x_10126) ;  /* 0x0000000c00347947 */ /* 0x000fea0003800000 */
.L_x_10122:
        /* <DEDUP_REMOVED lines=10> */
.L_x_10130:
[----:B------:R-:W2:Y:S02]  /*b310*/  LDG.E.U16 R0, desc[UR36][R4.64] ;  /* 0x0000002404007981 */ /* 0x000ea4000c1e1500 */
[----:B--2---:R-:W-:-:S05]  /*b320*/  HADD2.F32 R0, -RZ, R0.H0_H0 ;  /* 0x20000000ff007230 */ /* 0x004fca0000004100 */
[----:B------:R-:W-:-:S04]  /*b330*/  FMUL.FTZ R0, R0, 1 ;  /* 0x3f80000000007820 */ /* 0x000fc80000410000 */
[----:B------:R0:W1:Y:S01]  /*b340*/  F2F.F64.F32 R2, R0 ;  /* 0x0000000000027310 */ /* 0x0000620000201800 */
[----:B------:R-:W-:Y:S05]  /*b350*/  BRA `(.L_x_10126) ;  /* 0x0000000800f87947 */ /* 0x000fea0003800000 */
.L_x_10129:
        /* <DEDUP_REMOVED lines=10> */
.L_x_10132:
[----:B------:R-:W2:Y:S02]  /*b400*/  LDG.E.U16 R4, desc[UR36][R4.64] ;  /* 0x0000002404047981 */ /* 0x000ea4000c1e1500 */
[----:B--2---:R-:W-:-:S05]  /*b410*/  HADD2.F32 R0, -RZ, R4.H0_H0 ;  /* 0x20000004ff007230 */ /* 0x004fca0000004100 */
[----:B------:R-:W-:-:S04]  /*b420*/  FMUL.FTZ R0, R0, 1 ;  /* 0x3f80000000007820 */ /* 0x000fc80000410000 */
[----:B------:R0:W1:Y:S01]  /*b430*/  F2F.F64.F32 R2, R0 ;  /* 0x0000000000027310 */ /* 0x0000620000201800 */
[----:B------:R-:W-:Y:S05]  /*b440*/  BRA `(.L_x_10126) ;  /* 0x0000000800bc7947 */ /* 0x000fea0003800000 */
.L_x_10131:
[----:B------:R0:W5:Y:S01]  /*b450*/  LDG.E.64 R2, desc[UR36][R4.64] ;  /* 0x0000002404027981 */ /* 0x000162000c1e1b00 */
[----:B------:R-:W-:Y:S05]  /*b460*/  BRA `(.L_x_10126) ;  /* 0x0000000800b47947 */ /* 0x000fea0003800000 */
.L_x_10121:
        /* <DEDUP_REMOVED lines=13> */
.L_x_10135:
[----:B------:R0:W5:Y:S01]  /*b540*/  LDG.E.64 R2, desc[UR36][R4.64] ;  /* 0x0000002404027981 */ /* 0x000162000c1e1b00 */
[----:B------:R-:W-:Y:S05]  /*b550*/  BRA `(.L_x_10126) ;  /* 0x0000000800787947 */ /* 0x000fea0003800000 */
.L_x_10134:
        /* <DEDUP_REMOVED lines=28> */
.L_x_10137:
        /* <DEDUP_REMOVED lines=15> */
.L_x_10136:
[----:B------:R-:W2:Y:S02]  /*b810*/  LDG.E.U16 R0, desc[UR36][R4.64] ;  /* 0x0000002404007981 */ /* 0x000ea4000c1e1500 */
[----:B--2---:R-:W-:-:S05]  /*b820*/  SHF.L.U32 R0, R0, 0x10, RZ ;  /* 0x0000001000007819 */ /* 0x004fca00000006ff */
[----:B------:R-:W-:-:S04]  /*b830*/  FMUL.FTZ R0, R0, 1 ;  /* 0x3f80000000007820 */ /* 0x000fc80000410000 */
[----:B------:R0:W1:Y:S01]  /*b840*/  F2F.F64.F32 R2, R0 ;  /* 0x0000000000027310 */ /* 0x0000620000201800 */
[----:B------:R-:W-:Y:S05]  /*b850*/  BRA `(.L_x_10126) ;  /* 0x0000000400b87947 */ /* 0x000fea0003800000 */
.L_x_10133:
        /* <DEDUP_REMOVED lines=11> */
.L_x_10140:
        /* <DEDUP_REMOVED lines=21> */
.L_x_10144:
[----:B------:R-:W-:Y:S05]  /*ba60*/  BSYNC B1 ;  /* 0x0000000000017941 */ /* 0x000fea0003800000 */
.L_x_10143:
[----:B------:R-:W-:Y:S01]  /*ba70*/  LEA R3, R0, 0x3b800000, 0x17 ;  /* 0x3b80000000037811 */ /* 0x000fe200078eb8ff */
[----:B------:R-:W-:-:S05]  /*ba80*/  IMAD.SHL.U32 R0, R2, 0x100000, RZ ;  /* 0x0010000002007824 */ /* 0x000fca00078e00ff */
[----:B------:R-:W-:-:S07]  /*ba90*/  LOP3.LUT R0, R3, R0, R4, 0xfe, !PT ;  /* 0x0000000003007212 */ /* 0x000fce00078efe04 */
.L_x_10142:
[----:B------:R-:W-:Y:S05]  /*baa0*/  BSYNC B0 ;  /* 0x0000000000007941 */ /* 0x000fea0003800000 */
.L_x_10141:
[----:B------:R-:W-:-:S04]  /*bab0*/  FMUL.FTZ R0, R0, 1 ;  /* 0x3f80000000007820 */ /* 0x000fc80000410000 */
[----:B------:R0:W1:Y:S01]  /*bac0*/  F2F.F64.F32 R2, R0 ;  /* 0x0000000000027310 */ /* 0x0000620000201800 */
[----:B------:R-:W-:Y:S05]  /*bad0*/  BRA `(.L_x_10126) ;  /* 0x0000000400187947 */ /* 0x000fea0003800000 */
.L_x_10139:
        /* <DEDUP_REMOVED lines=21> */
.L_x_10148:
[----:B------:R-:W-:Y:S05]  /*bc30*/  BSYNC B1 ;  /* 0x0000000000017941 */ /* 0x000fea0003800000 */
.L_x_10147:
[----:B------:R-:W-:Y:S01]  /*bc40*/  LEA R3, R0, 0x37800000, 0x17 ;  /* 0x3780000000037811 */ /* 0x000fe200078eb8ff */
[----:B------:R-:W-:-:S05]  /*bc50*/  IMAD.SHL.U32 R0, R2, 0x200000, RZ ;  /* 0x0020000002007824 */ /* 0x000fca00078e00ff */
[----:B------:R-:W-:-:S07]  /*bc60*/  LOP3.LUT R0, R3, R0, R4, 0xfe, !PT ;  /* 0x0000000003007212 */ /* 0x000fce00078efe04 */
.L_x_10146:
[----:B------:R-:W-:Y:S05]  /*bc70*/  BSYNC B0 ;  /* 0x0000000000007941 */ /* 0x000fea0003800000 */
.L_x_10145:
[----:B------:R-:W-:-:S04]  /*bc80*/  FMUL.FTZ R0, R0, 1 ;  /* 0x3f80000000007820 */ /* 0x000fc80000410000 */
[----:B------:R0:W1:Y:S01]  /*bc90*/  F2F.F64.F32 R2, R0 ;  /* 0x0000000000027310 */ /* 0x0000620000201800 */
[----:B------:R-:W-:Y:S05]  /*bca0*/  BRA `(.L_x_10126) ;  /* 0x0000000000a47947 */ /* 0x000fea0003800000 */
.L_x_10138:
        /* <DEDUP_REMOVED lines=14> */
.L_x_10152:
[----:B------:R-:W-:Y:S05]  /*bd90*/  BSYNC B0 ;  /* 0x0000000000007941 */ /* 0x000fea0003800000 */
.L_x_10151:
[----:B------:R-:W-:-:S04]  /*bda0*/  FMUL.FTZ R0, R0, 1 ;  /* 0x3f80000000007820 */ /* 0x000fc80000410000 */
[----:B------:R0:W1:Y:S01]  /*bdb0*/  F2F.F64.F32 R2, R0 ;  /* 0x0000000000027310 */ /* 0x0000620000201800 */
[----:B------:R-:W-:Y:S05]  /*bdc0*/  BRA `(.L_x_10126) ;  /* 0x00000000005c7947 */ /* 0x000fea0003800000 */
.L_x_10125:
        /* <DEDUP_REMOVED lines=16> */
.L_x_10153:
[----:B------:R-:W-:Y:S01]  /*bed0*/  CS2R R2, SRZ ;  /* 0x0000000000027805 */ /* 0x000fe2000001ff00 */
[----:B------:R-:W-:Y:S06]  /*bee0*/  BRA `(.L_x_10126) ;  /* 0x0000000000147947 */ /* 0x000fec0003800000 */
.L_x_10150:
[----:B------:R-:W2:Y:S02]  /*bef0*/  LDG.E.64 R2, desc[UR36][R4.64] ;  /* 0x0000002404027981 */ /* 0x000ea4000c1e1b00 */
[----:B--2---:R-:W0:Y:S01]  /*bf00*/  I2F.F64.U64 R2, R2 ;  /* 0x0000000200027312 */ /* 0x004e220000301800 */
[----:B------:R-:W-:Y:S05]  /*bf10*/  BRA `(.L_x_10126) ;  /* 0x0000000000087947 */ /* 0x000fea0003800000 */
.L_x_10149:
[----:B------:R-:W2:Y:S02]  /*bf20*/  LDG.E R2, desc[UR36][R4.64] ;  /* 0x0000002404027981 */ /* 0x000ea4000c1e1900 */
[----:B--2---:R-:W0:Y:S02]  /*bf30*/  I2F.F64.U32 R2, R2 ;  /* 0x0000000200027312 */ /* 0x004e240000201800 */
.L_x_10126:
[----:B------:R-:W0:Y:S01]  /*bf40*/  LDC.U8 R6, c[0x0][0x430] ;  /* 0x00010c00ff067b82 */ /* 0x000e220000000000 */
[----:B------:R-:W-:Y:S01]  /*bf50*/  ULDC.64 UR4, c[0x0][0x428] ;  /* 0x00010a0000047ab9 */ /* 0x000fe20000000a00 */
[----:B012345:R-:W-:Y:S01]  /*bf60*/  IMAD.MOV.U32 R4, RZ, RZ, R2 ;  /* 0x000000ffff047224 */ /* 0x03ffe200078e0002 */
[----:B------:R-:W-:Y:S01]  /*bf70*/  DSETP.MAX.AND P1, P2, R2, UR4, PT ;  /* 0x0000000402007e2a */ /* 0x000fe2000ba2f000 */
        /* <DEDUP_REMOVED lines=19> */
.L_x_10157:
[----:B------:R-:W0:Y:S02]  /*c0b0*/  F2I.S64.F64.TRUNC R4, R4 ;  /* 0x0000000400047311 */ /* 0x000e24000030d900 */
[----:B0-----:R-:W-:-:S05]  /*c0c0*/  IMAD.MOV.U32 R3, RZ, RZ, R4 ;  /* 0x000000ffff037224 */ /* 0x001fca00078e0004 */
[----:B------:R-:W-:Y:S01]  /*c0d0*/  STG.E.U8 desc[UR36][R16.64], R3 ;  /* 0x0000000310007986 */ /* 0x000fe2000c101124 */
[----:B------:R-:W-:Y:S05]  /*c0e0*/  EXIT ;  /* 0x000000000000794d */ /* 0x000fea0003800000 */
.L_x_10156:
        /* <DEDUP_REMOVED lines=9> */
.L_x_10160:
[----:B------:R-:W0:Y:S02]  /*c180*/  F2I.F64.TRUNC R5, R4 ;  /* 0x0000000400057311 */ /* 0x000e24000030d100 */
[----:B0-----:R-:W-:Y:S01]  /*c190*/  STG.E desc[UR36][R16.64], R5 ;  /* 0x0000000510007986 */ /* 0x001fe2000c101924 */
[----:B------:R-:W-:Y:S05]  /*c1a0*/  EXIT ;  /* 0x000000000000794d */ /* 0x000fea0003800000 */
.L_x_10159:
[----:B------:R-:W0:Y:S02]  /*c1b0*/  F2I.F64.TRUNC R5, R4 ;  /* 0x0000000400057311 */ /* 0x000e24000030d100 */
[----:B0-----:R-:W-:Y:S01]  /*c1c0*/  STG.E.U16 desc[UR36][R16.64], R5 ;  /* 0x0000000510007986 */ /* 0x001fe2000c101524 */
[----:B------:R-:W-:Y:S05]  /*c1d0*/  EXIT ;  /* 0x000000000000794d */ /* 0x000fea0003800000 */
.L_x_10155:
        /* <DEDUP_REMOVED lines=13> */
.L_x_10162:
        /* <DEDUP_REMOVED lines=8> */
.L_x_10161:
        /* <DEDUP_REMOVED lines=14> */
.L_x_10164:
        /* <DEDUP_REMOVED lines=9> */
.L_x_10163:
[----:B------:R-:W-:Y:S01]  /*c4a0*/  STG.E.64 desc[UR36][R16.64], R4 ;  /* 0x0000000410007986 */ /* 0x000fe2000c101b24 */
[----:B------:R-:W-:Y:S05]  /*c4b0*/  EXIT ;  /* 0x000000000000794d */ /* 0x000fea0003800000 */
.L_x_10154:
        /* <DEDUP_REMOVED lines=12> */
.L_x_10167:
[----:B------:R-:W-:-:S05]  /*c580*/  CS2R R6, SRZ ;  /* 0x0000000000067805 */ /* 0x000fca000001ff00 */
[----:B------:R-:W-:Y:S01]  /*c590*/  STG.E.128 desc[UR36][R16.64], R4 ;  /* 0x0000000410007986 */ /* 0x000fe2000c101d24 */
[----:B------:R-:W-:Y:S05]  /*c5a0*/  EXIT ;  /* 0x000000000000794d */ /* 0x000fea0003800000 */
.L_x_10166:
        /* <DEDUP_REMOVED lines=25> */
.L_x_10171:
[----:B------:R-:W-:Y:S05]  /*c740*/  BSYNC B0 ;  /* 0x0000000000007941 */ /* 0x000fea0003800000 */
.L_x_10170:
[----:B------:R-:W-:-:S05]  /*c750*/  LOP3.LUT R3, R0, R3, RZ, 0xfc, !PT ;  /* 0x0000000300037212 */ /* 0x000fca00078efcff */
[----:B------:R-:W-:Y:S01]  /*c760*/  STG.E.U8 desc[UR36][R16.64], R3 ;  /* 0x0000000310007986 */ /* 0x000fe2000c101124 */
[----:B------:R-:W-:Y:S05]  /*c770*/  EXIT ;  /* 0x000000000000794d */ /* 0x000fea0003800000 */
.L_x_10169:
        /* <DEDUP_REMOVED lines=17> */
.L_x_10173:
[----:B------:R-:W-:Y:S01]  /*c890*/  IMAD.MOV.U32 R0, RZ, RZ, 0x7f ;  /* 0x0000007fff007424 */ /* 0x000fe200078e00ff */
[----:B------:R-:W-:-:S04]  /*c8a0*/  ISETP.GT.U32.AND P0, PT, R2, 0x7f800000, PT ;  /* 0x7f8000000200780c */ /* 0x000fc80003f04070 */
[----:B------:R-:W-:-:S09]  /*c8b0*/  SEL R0, R0, 0x7c, P0 ;  /* 0x0000007c00007807 */ /* 0x000fd20000000000 */
.L_x_10174:
[----:B------:R-:W-:Y:S05]  /*c8c0*/  BSYNC B0 ;  /* 0x0000000000007941 */ /* 0x000fea0003800000 */
.L_x_10172:
[----:B------:R-:W-:-:S04]  /*c8d0*/  LOP3.LUT R2, R3, 0x80000000, RZ, 0xc0, !PT ;  /* 0x8000000003027812 */ /* 0x000fc800078ec0ff */
[----:B------:R-:W-:-:S04]  /*c8e0*/  SHF.R.U32.HI R3, RZ, 0x18, R2 ;  /* 0x00000018ff037819 */ /* 0x000fc80000011602 */
[----:B------:R-:W-:-:S05]  /*c8f0*/  LOP3.LUT R3, R0, R3, RZ, 0xfc, !PT ;  /* 0x0000000300037212 */ /* 0x000fca00078efcff */
[----:B------:R-:W-:Y:S01]  /*c900*/  STG.E.U8 desc[UR36][R16.64], R3 ;  /* 0x0000000310007986 */ /* 0x000fe2000c101124 */
[----:B------:R-:W-:Y:S05]  /*c910*/  EXIT ;  /* 0x000000000000794d */ /* 0x000fea0003800000 */
.L_x_10168:
        /* <DEDUP_REMOVED lines=8> */
.L_x_10165:
        /* <DEDUP_REMOVED lines=11> */
.L_x_10177:
        /* <DEDUP_REMOVED lines=21> */
.L_x_10180:
[----:B------:R-:W-:-:S04]  /*cba0*/  LOP3.LUT R2, R3, 0x80000000, RZ, 0xc0, !PT ;  /* 0x8000000003027812 */ /* 0x000fc800078ec0ff */
[----:B------:R-:W-:-:S04]  /*cbb0*/  SHF.R.U32.HI R3, RZ, 0x18, R2 ;  /* 0x00000018ff037819 */ /* 0x000fc80000011602 */
[----:B------:R-:W-:-:S04]  /*cbc0*/  LOP3.LUT R0, R0, R3, RZ, 0xfc, !PT ;  /* 0x0000000300007212 */ /* 0x000fc800078efcff */
[----:B------:R-:W-:-:S07]  /*cbd0*/  PRMT R8, R0, 0x7610, R8 ;  /* 0x0000761000087816 */ /* 0x000fce0000000008 */
.L_x_10179:
[----:B------:R-:W-:Y:S05]  /*cbe0*/  BSYNC B0 ;  /* 0x0000000000007941 */ /* 0x000fea0003800000 */
.L_x_10178:
[----:B------:R-:W-:Y:S01]  /*cbf0*/  STG.E.U8 desc[UR36][R16.64], R8 ;  /* 0x0000000810007986 */ /* 0x000fe2000c101124 */
[----:B------:R-:W-:Y:S05]  /*cc00*/  EXIT ;  /* 0x000000000000794d */ /* 0x000fea0003800000 */
.L_x_10176:
        /* <DEDUP_REMOVED lines=21> */
.L_x_10183:
[----:B------:R-:W-:-:S04]  /*cd60*/  LOP3.LUT R2, R3, 0x80000000, RZ, 0xc0, !PT ;  /* 0x8000000003027812 */ /* 0x000fc800078ec0ff */
[----:B------:R-:W-:-:S04]  /*cd70*/  SHF.R.U32.HI R3, RZ, 0x18, R2 ;  /* 0x00000018ff037819 */ /* 0x000fc80000011602 */
[----:B------:R-:W-:-:S04]  /*cd80*/  LOP3.LUT R0, R0, R3, RZ, 0xfc, !PT ;  /* 0x0000000300007212 */ /* 0x000fc800078efcff */
[----:B------:R-:W-:-:S07]  /*cd90*/  PRMT R8, R0, 0x7610, R8 ;  /* 0x0000761000087816 */ /* 0x000fce0000000008 */
.L_x_10182:
[----:B------:R-:W-:Y:S05]  /*cda0*/  BSYNC B0 ;  /* 0x0000000000007941 */ /* 0x000fea0003800000 */
.L_x_10181:
[----:B------:R-:W-:Y:S01]  /*cdb0*/  STG.E.U8 desc[UR36][R16.64], R8 ;  /* 0x0000000810007986 */ /* 0x000fe2000c101124 */
[----:B------:R-:W-:Y:S05]  /*cdc0*/  EXIT ;  /* 0x000000000000794d */ /* 0x000fea0003800000 */
.L_x_10175:
        /* <DEDUP_REMOVED lines=26> */
.L_x_10158:
        /* <DEDUP_REMOVED lines=16> */
.L_x_10186:
[----:B------:R-:W-:Y:S05]  /*d070*/  EXIT ;  /* 0x000000000000794d */ /* 0x000fea0003800000 */
.L_x_10185:
[----:B------:R-:W0:Y:S02]  /*d080*/  F2I.U64.F64.TRUNC R4, R4 ;  /* 0x0000000400047311 */ /* 0x000e24000030d800 */
[----:B0-----:R-:W-:Y:S01]  /*d090*/  STG.E.64 desc[UR36][R16.64], R4 ;  /* 0x0000000410007986 */ /* 0x001fe2000c101b24 */
[----:B------:R-:W-:Y:S05]  /*d0a0*/  EXIT ;  /* 0x000000000000794d */ /* 0x000fea0003800000 */
.L_x_10184:
[----:B------:R-:W0:Y:S02]  /*d0b0*/  F2I.U32.F64.TRUNC R5, R4 ;  /* 0x0000000400057311 */ /* 0x000e24000030d000 */
[----:B0-----:R-:W-:Y:S01]  /*d0c0*/  STG.E desc[UR36][R16.64], R5 ;  /* 0x0000000510007986 */ /* 0x001fe2000c101924 */
[----:B------:R-:W-:Y:S05]  /*d0d0*/  EXIT ;  /* 0x000000000000794d */ /* 0x000fea0003800000 */
.L_x_10187:
        /* <DEDUP_REMOVED lines=10> */
.L_x_42201:


//--------------------- .text._ZN2at6native27unrolled_elementwise_kernelINS0_13AUnaryFunctorIdddZZZNS0_16fmax_kernel_cudaERNS_18TensorIteratorBaseEENKUlvE_clEvENKUlvE_clEvEUlddE_EESt5arrayIPcLm2EELi4E23TrivialOffsetCalculatorILi1EjESD_NS0_6memory12LoadWithCastILi1EEENSE_13StoreWithCastILi1EEEEEviT_T0_T2_T3_T4_T5_ --------------------------
	.section	.text._ZN2at6native27unrolled_elementwise_kernelINS0_13AUnaryFunctorIdddZZZNS0_16fmax_kernel_cudaERNS_18TensorIteratorBaseEENKUlvE_clEvENKUlvE_clEvEUlddE_EESt5arrayIPcLm2EELi4E23TrivialOffsetCalculatorILi1EjESD_NS0_6memory12LoadWithCastILi1EEENSE_13StoreWithCastILi1EEEEEviT_T0_T2_T3_T4_T5_,"ax",@progbits
	.align	128
        .global         _ZN2at6native27unrolled_elementwise_kernelINS0_13AUnaryFunctorIdddZZZNS0_16fmax_kernel_cudaERNS_18TensorIteratorBaseEENKUlvE_clEvENKUlvE_clEvEUlddE_EESt5arrayIPcLm2EELi4E23TrivialOffsetCalculatorILi1EjESD_NS0_6memory12LoadWithCastILi1EEENSE_13StoreWithCastILi1EEEEEviT_T0_T2_T3_T4_T5_
        .type           _ZN2at6native27unrolled_elementwise_kernelINS0_13AUnaryFunctorIdddZZZNS0_16fmax_kernel_cudaERNS_18TensorIteratorBaseEENKUlvE_clEvENKUlvE_clEvEUlddE_EESt5arrayIPcLm2EELi4E23TrivialOffsetCalculatorILi1EjESD_NS0_6memory12LoadWithCastILi1EEENSE_13StoreWithCastILi1EEEEEviT_T0_T2_T3_T4_T5_,@function
        .size           _ZN2at6native27unrolled_elementwise_kernelINS0_13AUnaryFunctorIdddZZZNS0_16fmax_kernel_cudaERNS_18TensorIteratorBaseEENKUlvE_clEvENKUlvE_clEvEUlddE_EESt5arrayIPcLm2EELi4E23TrivialOffsetCalculatorILi1EjESD_NS0_6memory12LoadWithCastILi1EEENSE_13StoreWithCastILi1EEEEEviT_T0_T2_T3_T4_T5_,(.L_x_42202 - _ZN2at6native27unrolled_elementwise_kernelINS0_13AUnaryFunctorIdddZZZNS0_16fmax_kernel_cudaERNS_18TensorIteratorBaseEENKUlvE_clEvENKUlvE_clEvEUlddE_EESt5arrayIPcLm2EELi4E23TrivialOffsetCalculatorILi1EjESD_NS0_6memory12LoadWithCastILi1EEENSE_13StoreWithCastILi1EEEEEviT_T0_T2_T3_T4_T5_)
        .other          _ZN2at6native27unrolled_elementwise_kernelINS0_13AUnaryFunctorIdddZZZNS0_16fmax_kernel_cudaERNS_18TensorIteratorBaseEENKUlvE_clEvENKUlvE_clEvEUlddE_EESt5arrayIPcLm2EELi4E23TrivialOffsetCalculatorILi1EjESD_NS0_6memory12LoadWithCastILi1EEENSE_13StoreWithCastILi1EEEEEviT_T0_T2_T3_T4_T5_,@"STO_CUDA_ENTRY STV_DEFAULT"
_ZN2at6native27unrolled_elementwise_kernelINS0_13AUnaryFunctorIdddZZZNS0_16fmax_kernel_cudaERNS_18TensorIteratorBaseEENKUlvE_clEvENKUlvE_clEvEUlddE_EESt5arrayIPcLm2EELi4E23TrivialOffsetCalculatorILi1EjESD_NS0_6memory12LoadWithCastILi1EEENSE_13StoreWithCastILi1EEEEEviT_T0_T2_T3_T4_T5_:
.text._ZN2at6native27unrolled_elementwise_kernelINS0_13AUnaryFunctorIdddZZZNS0_16fmax_kernel_cudaERNS_18TensorIteratorBaseEENKUlvE_clEvENKUlvE_clEvEUlddE_EESt5arrayIPcLm2EELi4E23TrivialOffsetCalculatorILi1EjESD_NS0_6memory12LoadWithCastILi1EEENSE_13StoreWithCastILi1EEEEEviT_T0_T2_T3_T4_T5_:
        /* <DEDUP_REMOVED lines=32> */
.L_x_10193:
[----:B------:R-:W2:Y:S02]  /*0200*/  LDG.E.U8 R4, desc[UR36][R4.64] ;  /* 0x0000002404047981 */ /* 0x000ea4000c1e1100 */
[----:B--2---:R0:W1:Y:S01]  /*0210*/  I2F.F64.U16 R28, R4 ;  /* 0x00000004001c7312 */ /* 0x0040620000101800 */
[----:B------:R-:W-:Y:S05]  /*0220*/  BRA `(.L_x_10195) ;  /* 0x0000000c00747947 */ /* 0x000fea0003800000 */
.L_x_10192:
        /* <DEDUP_REMOVED lines=9> */
.L_x_10197:
[----:B------:R-:W2:Y:S02]  /*02c0*/  LDG.E R4, desc[UR36][R4.64] ;  /* 0x0000002404047981 */ /* 0x000ea4000c1e1900 */
[----:B--2---:R1:W2:Y:S01]  /*02d0*/  I2F.F64 R28, R4 ;  /* 0x00000004001c7312 */ /* 0x0042a20000201c00 */
[----:B------:R-:W-:Y:S05]  /*02e0*/  BRA `(.L_x_10195) ;  /* 0x0000000c00447947 */ /* 0x000fea0003800000 */
.L_x_10196:
[----:B------:R-:W2:Y:S02]  /*02f0*/  LDG.E.U16 R4, desc[UR36][R4.64] ;  /* 0x0000002404047981 */ /* 0x000ea4000c1e1500 */
[----:B--2---:R3:W4:Y:S01]  /*0300*/  I2F.F64.S16 R28, R4 ;  /* 0x00000004001c7312 */ /* 0x0047220000101c00 */
[----:B------:R-:W-:Y:S05]  /*0310*/  BRA `(.L_x_10195) ;  /* 0x0000000c00387947 */ /* 0x000fea0003800000 */
.L_x_10191:
        /* <DEDUP_REMOVED lines=10> */
.L_x_10199:
[----:B------:R-:W2:Y:S02]  /*03c0*/  LDG.E.U16 R0, desc[UR36][R4.64] ;  /* 0x0000002404007981 */ /* 0x000ea4000c1e1500 */
[----:B--2---:R-:W-:-:S05]  /*03d0*/  HADD2.F32 R0, -RZ, R0.H0_H0 ;  /* 0x20000000ff007230 */ /* 0x004fca0000004100 */
[----:B------:R-:W-:-:S04]  /*03e0*/  FMUL.FTZ R0, R0, 1 ;  /* 0x3f80000000007820 */ /* 0x000fc80000410000 */
[----:B------:R0:W1:Y:S01]  /*03f0*/  F2F.F64.F32 R28, R0 ;  /* 0x00000000001c7310 */ /* 0x0000620000201800 */
[----:B------:R-:W-:Y:S05]  /*0400*/  BRA `(.L_x_10195) ;  /* 0x0000000800fc7947 */ /* 0x000fea0003800000 */
.L_x_10198:
        /* <DEDUP_REMOVED lines=10> */
.L_x_10201:
[----:B------:R-:W2:Y:S02]  /*04b0*/  LDG.E.U16 R4, desc[UR36][R4.64] ;  /* 0x0000002404047981 */ /* 0x000ea4000c1e1500 */
[----:B--2---:R-:W-:-:S05]  /*04c0*/  HADD2.F32 R0, -RZ, R4.H0_H0 ;  /* 0x20000004ff007230 */ /* 0x004fca0000004100 */
[----:B------:R-:W-:-:S04]  /*04d0*/  FMUL.FTZ R0, R0, 1 ;  /* 0x3f80000000007820 */ /* 0x000fc80000410000 */
[----:B------:R0:W1:Y:S01]  /*04e0*/  F2F.F64.F32 R28, R0 ;  /* 0x00000000001c7310 */ /* 0x0000620000201800 */
[----:B------:R-:W-:Y:S05]  /*04f0*/  BRA `(.L_x_10195) ;  /* 0x0000000800c07947 */ /* 0x000fea0003800000 */
.L_x_10200:
[----:B------:R0:W5:Y:S01]  /*0500*/  LDG.E.64 R28, desc[UR36][R4.64] ;  /* 0x00000024041c7981 */ /* 0x000162000c1e1b00 */
[----:B------:R-:W-:Y:S05]  /*0510*/  BRA `(.L_x_10195) ;  /* 0x0000000800b87947 */ /* 0x000fea0003800000 */
.L_x_10190:
        /* <DEDUP_REMOVED lines=13> */
.L_x_10204:
[----:B------:R0:W5:Y:S01]  /*05f0*/  LDG.E.64 R28, desc[UR36][R4.64] ;  /* 0x00000024041c7981 */ /* 0x000162000c1e1b00 */
[----:B------:R-:W-:Y:S05]  /*0600*/  BRA `(.L_x_10195) ;  /* 0x00000008007c7947 */ /* 0x000fea0003800000 */
.L_x_10203:
        /* <DEDUP_REMOVED lines=28> */
.L_x_10206:
        /* <DEDUP_REMOVED lines=16> */
.L_x_10205:
[----:B------:R-:W2:Y:S02]  /*08d0*/  LDG.E.U16 R0, desc[UR36][R4.64] ;  /* 0x0000002404007981 */ /* 0x000ea4000c1e1500 */
[----:B--2---:R-:W-:-:S04]  /*08e0*/  IMAD.U32 R0, R0, 0x10000, RZ ;  /* 0x0001000000007824 */ /* 0x004fc800078e00ff */
[----:B------:R-:W-:-:S04]  /*08f0*/  FMUL.FTZ R0, R0, 1 ;  /* 0x3f80000000007820 */ /* 0x000fc80000410000 */
[----:B------:R0:W1:Y:S01]  /*0900*/  F2F.F64.F32 R28, R0 ;  /* 0x00000000001c7310 */ /* 0x0000620000201800 */
[----:B------:R-:W-:Y:S05]  /*0910*/  BRA `(.L_x_10195) ;  /* 0x0000000400b87947 */ /* 0x000fea0003800000 */
.L_x_10202:
        /* <DEDUP_REMOVED lines=11> */
.L_x_10209:
        /* <DEDUP_REMOVED lines=21> */
.L_x_10213:
[----:B------:R-:W-:Y:S05]  /*0b20*/  BSYNC B1 ;  /* 0x0000000000017941 */ /* 0x000fea0003800000 */
.L_x_10212:
[----:B------:R-:W-:Y:S01]  /*0b30*/  LEA R5, R0, 0x3b800000, 0x17 ;  /* 0x3b80000000057811 */ /* 0x000fe200078eb8ff */
[----:B------:R-:W-:-:S05]  /*0b40*/  IMAD.SHL.U32 R0, R3, 0x100000, RZ ;  /* 0x0010000003007824 */ /* 0x000fca00078e00ff */
[----:B------:R-:W-:-:S07]  /*0b50*/  LOP3.LUT R0, R5, R0, R6, 0xfe, !PT ;  /* 0x0000000005007212 */ /* 0x000fce00078efe06 */
.L_x_10211:
[----:B------:R-:W-:Y:S05]  /*0b60*/  BSYNC B0 ;  /* 0x0000000000007941 */ /* 0x000fea0003800000 */
.L_x_10210:
[----:B------:R-:W-:-:S04]  /*0b70*/  FMUL.FTZ R0, R0, 1 ;  /* 0x3f80000000007820 */ /* 0x000fc80000410000 */
[----:B------:R0:W1:Y:S01]  /*0b80*/  F2F.F64.F32 R28, R0 ;  /* 0x00000000001c7310 */ /* 0x0000620000201800 */
[----:B------:R-:W-:Y:S05]  /*0b90*/  BRA `(.L_x_10195) ;  /* 0x0000000400187947 */ /* 0x000fea0003800000 */
.L_x_10208:
        /* <DEDUP_REMOVED lines=21> */
.L_x_10217:
[----:B------:R-:W-:Y:S05]  /*0cf0*/  BSYNC B1 ;  /* 0x0000000000017941 */ /* 0x000fea0003800000 */
.L_x_10216:
[----:B------:R-:W-:Y:S01]  /*0d00*/  LEA R5, R0, 0x37800000, 0x17 ;  /* 0x3780000000057811 */ /* 0x000fe200078eb8ff */
[----:B------:R-:W-:-:S05]  /*0d10*/  IMAD.SHL.U32 R0, R3, 0x200000, RZ ;  /* 0x0020000003007824 */ /* 0x000fca00078e00ff */
[----:B------:R-:W-:-:S07]  /*0d20*/  LOP3.LUT R0, R5, R0, R6, 0xfe, !PT ;  /* 0x0000000005007212 */ /* 0x000fce00078efe06 */
.L_x_10215:
[----:B------:R-:W-:Y:S05]  /*0d30*/  BSYNC B0 ;  /* 0x0000000000007941 */ /* 0x000fea0003800000 */
.L_x_10214:
[----:B------:R-:W-:-:S04]  /*0d40*/  FMUL.FTZ R0, R0, 1 ;  /* 0x3f80000000007820 */ /* 0x000fc80000410000 */
[----:B------:R0:W1:Y:S01]  /*0d50*/  F2F.F64.F32 R28, R0 ;  /* 0x00000000001c7310 */ /* 0x0000620000201800 */
[----:B------:R-:W-:Y:S05]  /*0d60*/  BRA `(.L_x_10195) ;  /* 0x0000000000a47947 */ /* 0x000fea0003800000 */
.L_x_10207:
        /* <DEDUP_REMOVED lines=14> */
.L_x_10221:
[----:B------:R-:W-:Y:S05]  /*0e50*/  BSYNC B0 ;  /* 0x0000000000007941 */ /* 0x000fea0003800000 */
.L_x_10220:
[----:B------:R-:W-:-:S04]  /*0e60*/  FMUL.FTZ R0, R0, 1 ;  /* 0x3f80000000007820 */ /* 0x000fc80000410000 */
[----:B------:R0:W1:Y:S01]  /*0e70*/  F2F.F64.F32 R28, R0 ;  /* 0x00000000001c7310 */ /* 0x0000620000201800 */
[----:B------:R-:W-:Y:S05]  /*0e80*/  BRA `(.L_x_10195) ;  /* 0x00000000005c7947 */ /* 0x000fea0003800000 */
.L_x_10194:
        /* <DEDUP_REMOVED lines=16> */
.L_x_10222:
[----:B------:R-:W-:Y:S01]  /*0f90*/  CS2R R28, SRZ ;  /* 0x00000000001c7805 */ /* 0x000fe2000001ff00 */
[----:B------:R-:W-:Y:S06]  /*0fa0*/  BRA `(.L_x_10195) ;  /* 0x0000000000147947 */ /* 0x000fec0003800000 */
.L_x_10219:
[----:B------:R-:W2:Y:S02]  /*0fb0*/  LDG.E.64 R28, desc[UR36][R4.64] ;  /* 0x00000024041c7981 */ /* 0x000ea4000c1e1b00 */
[----:B--2---:R-:W0:Y:S01]  /*0fc0*/  I2F.F64.U64 R28, R28 ;  /* 0x0000001c001c7312 */ /* 0x004e220000301800 */
[----:B------:R-:W-:Y:S05]  /*0fd0*/  BRA `(.L_x_10195) ;  /* 0x0000000000087947 */ /* 0x000fea0003800000 */
.L_x_10218:
[----:B------:R-:W2:Y:S02]  /*0fe0*/  LDG.E R4, desc[UR36][R4.64] ;  /* 0x0000002404047981 */ /* 0x000ea4000c1e1900 */
[----:B--2---:R0:W1:Y:S02]  /*0ff0*/  I2F.F64.U32 R28, R4 ;  /* 0x00000004001c7312 */ /* 0x0040640000201800 */
.L_x_10195:
[----:B------:R-:W3:Y:S02]  /*1000*/  S2R R22, SR_TID.X ;  /* 0x0000000000167919 */ /* 0x000ee40000002100 */
[----:B---3--:R-:W-:-:S07]  /*1010*/  VIADD R22, R22, 0x80 ;  /* 0x0000008016167836 */ /* 0x008fce0000000000 */
.L_x_10189:
[----:B------:R-:W-:Y:S05]  /*1020*/  BSYNC B6 ;  /* 0x0000000000067941 */ /* 0x000fea0003800000 */
.L_x_10188:
        /* <DEDUP_REMOVED lines=24> */
.L_x_10228:
[----:B------:R-:W3:Y:S02]  /*11b0*/  LDG.E.U8 R4, desc[UR36][R4.64] ;  /* 0x0000002404047981 */ /* 0x000ee4000c1e1100 */
[----:B---3--:R0:W1:Y:S01]  /*11c0*/  I2F.F64.U16 R30, R4 ;  /* 0x00000004001e7312 */ /* 0x0080620000101800 */
[----:B------:R-:W-:Y:S05]  /*11d0*/  BRA `(.L_x_10230) ;  /* 0x0000000c00707947 */ /* 0x000fea0003800000 */
.L_x_10227:
        /* <DEDUP_REMOVED lines=9> */
.L_x_10232:
[----:B------:R-:W3:Y:S02]  /*1270*/  LDG.E R4, desc[UR36][R4.64] ;  /* 0x0000002404047981 */ /* 0x000ee4000c1e1900 */
[----:B---3--:R0:W1:Y:S01]  /*1280*/  I2F.F64 R30, R4 ;  /* 0x00000004001e7312 */ /* 0x0080620000201c00 */
[----:B------:R-:W-:Y:S05]  /*1290*/  BRA `(.L_x_10230) ;  /* 0x0000000c00407947 */ /* 0x000fea0003800000 */
.L_x_10231:
[----:B------:R-:W3:Y:S02]  /*12a0*/  LDG.E.U16 R4, desc[UR36][R4.64] ;  /* 0x0000002404047981 */ /* 0x000ee4000c1e1500 */
[----:B---3--:R0:W1:Y:S01]  /*12b0*/  I2F.F64.S16 R30, R4 ;  /* 0x00000004001e7312 */ /* 0x0080620000101c00 */
[----:B------:R-:W-:Y:S05]  /*12c0*/  BRA `(.L_x_10230) ;  /* 0x0000000c00347947 */ /* 0x000fea0003800000 */
.L_x_10226:
        /* <DEDUP_REMOVED lines=10> */
.L_x_10234:
[----:B------:R-:W3:Y:S02]  /*1370*/  LDG.E.U16 R0, desc[UR36][R4.64] ;  /* 0x0000002404007981 */ /* 0x000ee4000c1e1500 */
[----:B---3--:R-:W-:-:S05]  /*1380*/  HADD2.F32 R0, -RZ, R0.H0_H0 ;  /* 0x20000000ff007230 */ /* 0x008fca0000004100 */
[----:B------:R-:W-:-:S04]  /*1390*/  FMUL.FTZ R0, R0, 1 ;  /* 0x3f80000000007820 */ /* 0x000fc80000410000 */
[----:B------:R0:W1:Y:S01]  /*13a0*/  F2F.F64.F32 R30, R0 ;  /* 0x00000000001e7310 */ /* 0x0000620000201800 */
[----:B------:R-:W-:Y:S05]  /*13b0*/  BRA `(.L_x_10230) ;  /* 0x0000000800f87947 */ /* 0x000fea0003800000 */
.L_x_10233:
        /* <DEDUP_REMOVED lines=10> */
.L_x_10236:
[----:B------:R-:W3:Y:S02]  /*1460*/  LDG.E.U16 R4, desc[UR36][R4.64] ;  /* 0x0000002404047981 */ /* 0x000ee4000c1e1500 */
[----:B---3--:R-:W-:-:S05]  /*1470*/  HADD2.F32 R0, -RZ, R4.H0_H0 ;  /* 0x20000004ff007230 */ /* 0x008fca0000004100 */
[----:B------:R-:W-:-:S04]  /*1480*/  FMUL.FTZ R0, R0, 1 ;  /* 0x3f80000000007820 */ /* 0x000fc80000410000 */
[----:B------:R0:W1:Y:S01]  /*1490*/  F2F.F64.F32 R30, R0 ;  /* 0x00000000001e7310 */ /* 0x0000620000201800 */
[----:B------:R-:W-:Y:S05]  /*14a0*/  BRA `(.L_x_10230) ;  /* 0x0000000800bc7947 */ /* 0x000fea0003800000 */
.L_x_10235:
[----:B------:R0:W5:Y:S01]  /*14b0*/  LDG.E.64 R30, desc[UR36][R4.64] ;  /* 0x00000024041e7981 */ /* 0x000162000c1e1b00 */
[----:B------:R-:W-:Y:S05]  /*14c0*/  BRA `(.L_x_10230) ;  /* 0x0000000800b47947 */ /* 0x000fea0003800000 */
.L_x_10225:
        /* <DEDUP_REMOVED lines=13> */
.L_x_10239:
[----:B------:R0:W5:Y:S01]  /*15a0*/  LDG.E.64 R30, desc[UR36][R4.64] ;  /* 0x00000024041e7981 */ /* 0x000162000c1e1b00 */
[----:B------:R-:W-:Y:S05]  /*15b0*/  BRA `(.L_x_10230) ;  /* 0x0000000800787947 */ /* 0x000fea0003800000 */
.L_x_10238:
        /* <DEDUP_REMOVED lines=28> */
.L_x_10241:
        /* <DEDUP_REMOVED lines=15> */
.L_x_10240:
[----:B------:R-:W3:Y:S02]  /*1870*/  LDG.E.U16 R0, desc[UR36][R4.64] ;  /* 0x0000002404007981 */ /* 0x000ee4000c1e1500 */
[----:B---3--:R-:W-:-:S04]  /*1880*/  IMAD.U32 R0, R0, 0x10000, RZ ;  /* 0x0001000000007824 */ /* 0x008fc800078e00ff */
[----:B------:R-:W-:-:S04]  /*1890*/  FMUL.FTZ R0, R0, 1 ;  /* 0x3f80000000007820 */ /* 0x000fc80000410000 */
[----:B------:R0:W1:Y:S01]  /*18a0*/  F2F.F64.F32 R30, R0 ;  /* 0x00000000001e7310 */ /* 0x0000620000201800 */
[----:B------:R-:W-:Y:S05]  /*18b0*/  BRA `(.L_x_10230) ;  /* 0x0000000400b87947 */ /* 0x000fea0003800000 */
.L_x_10237:
        /* <DEDUP_REMOVED lines=11> */
.L_x_10244:
        /* <DEDUP_REMOVED lines=21> */
.L_x_10248:
[----:B------:R-:W-:Y:S05]  /*1ac0*/  BSYNC B1 ;  /* 0x0000000000017941 */ /* 0x000fea0003800000 */
.L_x_10247:
[----:B------:R-:W-:Y:S01]  /*1ad0*/  LEA R5, R0, 0x3b800000, 0x17 ;  /* 0x3b80000000057811 */ /* 0x000fe200078eb8ff */
[----:B------:R-:W-:-:S05]  /*1ae0*/  IMAD.SHL.U32 R0, R3, 0x100000, RZ ;  /* 0x0010000003007824 */ /* 0x000fca00078e00ff */
[----:B------:R-:W-:-:S07]  /*1af0*/  LOP3.LUT R0, R5, R0, R6, 0xfe, !PT ;  /* 0x0000000005007212 */ /* 0x000fce00078efe06 */
.L_x_10246:
[----:B------:R-:W-:Y:S05]  /*1b00*/  BSYNC B0 ;  /* 0x0000000000007941 */ /* 0x000fea0003800000 */
.L_x_10245:
[----:B------:R-:W-:-:S04]  /*1b10*/  FMUL.FTZ R0, R0, 1 ;  /* 0x3f80000000007820 */ /* 0x000fc80000410000 */
[----:B------:R0:W1:Y:S01]  /*1b20*/  F2F.F64.F32 R30, R0 ;  /* 0x00000000001e7310 */ /* 0x0000620000201800 */
[----:B------:R-:W-:Y:S05]  /*1b30*/  BRA `(.L_x_10230) ;  /* 0x0000000400187947 */ /* 0x000fea0003800000 */
.L_x_10243:
        /* <DEDUP_REMOVED lines=21> */
.L_x_10252:
[----:B------:R-:W-:Y:S05]  /*1c90*/  BSYNC B1 ;  /* 0x0000000000017941 */ /* 0x000fea0003800000 */
.L_x_10251:
[----:B------:R-:W-:Y:S01]  /*1ca0*/  LEA R5, R0, 0x37800000, 0x17 ;  /* 0x3780000000057811 */ /* 0x000fe200078eb8ff */
[----:B------:R-:W-:-:S05]  /*1cb0*/  IMAD.SHL.U32 R0, R3, 0x200000, RZ ;  /* 0x0020000003007824 */ /* 0x000fca00078e00ff */
[----:B------:R-:W-:-:S07]  /*1cc0*/  LOP3.LUT R0, R5, R0, R6, 0xfe, !PT ;  /* 0x0000000005007212 */ /* 0x000fce00078efe06 */
.L_x_10250:
[----:B------:R-:W-:Y:S05]  /*1cd0*/  BSYNC B0 ;  /* 0x0000000000007941 */ /* 0x000fea0003800000 */
.L_x_10249:
[----:B------:R-:W-:-:S04]  /*1ce0*/  FMUL.FTZ R0, R0, 1 ;  /* 0x3f80000000007820 */ /* 0x000fc80000410000 */
[----:B------:R0:W1:Y:S01]  /*1cf0*/  F2F.F64.F32 R30, R0 ;  /* 0x00000000001e7310 */ /* 0x0000620000201800 */
[----:B------:R-:W-:Y:S05]  /*1d00*/  BRA `(.L_x_10230) ;  /* 0x0000000000a47947 */ /* 0x000fea0003800000 */
.L_x_10242:
        /* <DEDUP_REMOVED lines=14> */
.L_x_10256:
[----:B------:R-:W-:Y:S05]  /*1df0*/  BSYNC B0 ;  /* 0x0000000000007941 */ /* 0x000fea0003800000 */
.L_x_10255:
[----:B------:R-:W-:-:S04]  /*1e00*/  FMUL.FTZ R0, R0, 1 ;  /* 0x3f80000000007820 */ /* 0x000fc80000410000 */
[----:B------:R0:W1:Y:S01]  /*1e10*/  F2F.F64.F32 R30, R0 ;  /* 0x00000000001e7310 */ /* 0x0000620000201800 */
[----:B------:R-:W-:Y:S05]  /*1e20*/  BRA `(.L_x_10230) ;  /* 0x00000000005c7947 */ /* 0x000fea0003800000 */
.L_x_10229:
        /* <DEDUP_REMOVED lines=16> */
.L_x_10257:
[----:B------:R-:W-:Y:S01]  /*1f30*/  CS2R R30, SRZ ;  /* 0x00000000001e7805 */ /* 0x000fe2000001ff00 */
[----:B------:R-:W-:Y:S06]  /*1f40*/  BRA `(.L_x_10230) ;  /* 0x0000000000147947 */ /* 0x000fec0003800000 */
.L_x_10254:
[----:B------:R-:W3:Y:S02]  /*1f50*/  LDG.E.64 R30, desc[UR36][R4.64] ;  /* 0x00000024041e7981 */ /* 0x000ee4000c1e1b00 */
[----:B---3--:R-:W0:Y:S01]  /*1f60*/  I2F.F64.U64 R30, R30 ;  /* 0x0000001e001e7312 */ /* 0x008e220000301800 */
[----:B------:R-:W-:Y:S05]  /*1f70*/  BRA `(.L_x_10230) ;  /* 0x0000000000087947 */ /* 0x000fea0003800000 */
.L_x_10253:
[----:B------:R-:W3:Y:S02]  /*1f80*/  LDG.E R4, desc[UR36][R4.64] ;  /* 0x0000002404047981 */ /* 0x000ee4000c1e1900 */
[----:B---3--:R0:W1:Y:S02]  /*1f90*/  I2F.F64.U32 R30, R4 ;  /* 0x00000004001e7312 */ /* 0x0080640000201800 */
.L_x_10230:
[----:B------:R-:W-:-:S07]  /*1fa0*/  VIADD R22, R22, 0x80 ;  /* 0x0000008016167836 */ /* 0x000fce0000000000 */
.L_x_10224:
[----:B------:R-:W-:Y:S05]  /*1fb0*/  BSYNC B6 ;  /* 0x0000000000067941 */ /* 0x000fea0003800000 */
.L_x_10223:
        /* <DEDUP_REMOVED lines=26> */
.L_x_10263:
[----:B------:R-:W3:Y:S02]  /*2160*/  LDG.E.U8 R4, desc[UR36][R4.64] ;  /* 0x0000002404047981 */ /* 0x000ee4000c1e1100 */
[----:B---3--:R0:W1:Y:S01]  /*2170*/  I2F.F64.U16 R24, R4 ;  /* 0x0000000400187312 */ /* 0x0080620000101800 */
[----:B------:R-:W-:Y:S05]  /*2180*/  BRA `(.L_x_10265) ;  /* 0x0000000c00707947 */ /* 0x000fea0003800000 */
.L_x_10262:
        /* <DEDUP_REMOVED lines=9> */
.L_x_10267:
[----:B------:R-:W3:Y:S02]  /*2220*/  LDG.E R4, desc[UR36][R4.64] ;  /* 0x0000002404047981 */ /* 0x000ee4000c1e1900 */
[----:B---3--:R0:W1:Y:S01]  /*2230*/  I2F.F64 R24, R4 ;  /* 0x0000000400187312 */ /* 0x0080620000201c00 */
[----:B------:R-:W-:Y:S05]  /*2240*/  BRA `(.L_x_10265) ;  /* 0x0000000c00407947 */ /* 0x000fea0003800000 */
.L_x_10266:
[----:B------:R-:W3:Y:S02]  /*2250*/  LDG.E.U16 R4, desc[UR36][R4.64] ;  /* 0x0000002404047981 */ /* 0x000ee4000c1e1500 */
[----:B---3--:R0:W1:Y:S01]  /*2260*/  I2F.F64.S16 R24, R4 ;  /* 0x0000000400187312 */ /* 0x0080620000101c00 */
[----:B------:R-:W-:Y:S05]  /*2270*/  BRA `(.L_x_10265) ;  /* 0x0000000c00347947 */ /* 0x000fea0003800000 */
.L_x_10261:
        /* <DEDUP_REMOVED lines=10> */
.L_x_10269:
[----:B------:R-:W3:Y:S02]  /*2320*/  LDG.E.U16 R0, desc[UR36][R4.64] ;  /* 0x0000002404007981 */ /* 0x000ee4000c1e1500 */
[----:B---3--:R-:W-:-:S05]  /*2330*/  HADD2.F32 R0, -RZ, R0.H0_H0 ;  /* 0x20000000ff007230 */ /* 0x008fca0000004100 */
[----:B------:R-:W-:-:S04]  /*2340*/  FMUL.FTZ R0, R0, 1 ;  /* 0x3f80000000007820 */ /* 0x000fc80000410000 */
[----:B------:R0:W1:Y:S01]  /*2350*/  F2F.F64.F32 R24, R0 ;  /* 0x0000000000187310 */ /* 0x0000620000201800 */
[----:B------:R-:W-:Y:S05]  /*2360*/  BRA `(.L_x_10265) ;  /* 0x0000000800f87947 */ /* 0x000fea0003800000 */
.L_x_10268:
        /* <DEDUP_REMOVED lines=10> */
.L_x_10271:
[----:B------:R-:W3:Y:S02]  /*2410*/  LDG.E.U16 R4, desc[UR36][R4.64] ;  /* 0x0000002404047981 */ /* 0x000ee4000c1e1500 */
[----:B---3--:R-:W-:-:S05]  /*2420*/  HADD2.F32 R0, -RZ, R4.H0_H0 ;  /* 0x20000004ff007230 */ /* 0x008fca0000004100 */
[----:B------:R-:W-:-:S04]  /*2430*/  FMUL.FTZ R0, R0, 1 ;  /* 0x3f80000000007820 */ /* 0x000fc80000410000 */
[----:B------:R0:W1:Y:S01]  /*2440*/  F2F.F64.F32 R24, R0 ;  /* 0x0000000000187310 */ /* 0x0000620000201800 */
[----:B------:R-:W-:Y:S05]  /*2450*/  BRA `(.L_x_10265) ;  /* 0x0000000800bc7947 */ /* 0x000fea0003800000 */
.L_x_10270:
[----:B------:R0:W5:Y:S01]  /*2460*/  LDG.E.64 R24, desc[UR36][R4.64] ;  /* 0x0000002404187981 */ /* 0x000162000c1e1b00 */
[----:B------:R-:W-:Y:S05]  /*2470*/  BRA `(.L_x_10265) ;  /* 0x0000000800b47947 */ /* 0x000fea0003800000 */
.L_x_10260:
        /* <DEDUP_REMOVED lines=13> */
.L_x_10274:
[----:B------:R0:W5:Y:S01]  /*2550*/  LDG.E.64 R24, desc[UR36][R4.64] ;  /* 0x0000002404187981 */ /* 0x000162000c1e1b00 */
[----:B------:R-:W-:Y:S05]  /*2560*/  BRA `(.L_x_10265) ;  /* 0x0000000800787947 */ /* 0x000fea0003800000 */
.L_x_10273:
        /* <DEDUP_REMOVED lines=28> */
.L_x_10276:
        /* <DEDUP_REMOVED lines=15> */
.L_x_10275:
[----:B------:R-:W3:Y:S02]  /*2820*/  LDG.E.U16 R0, desc[UR36][R4.64] ;  /* 0x0000002404007981 */ /* 0x000ee4000c1e1500 */
[----:B---3--:R-:W-:-:S04]  /*2830*/  IMAD.U32 R0, R0, 0x10000, RZ ;  /* 0x0001000000007824 */ /* 0x008fc800078e00ff */
[----:B------:R-:W-:-:S04]  /*2840*/  FMUL.FTZ R0, R0, 1 ;  /* 0x3f80000000007820 */ /* 0x000fc80000410000 */
[----:B------:R0:W1:Y:S01]  /*2850*/  F2F.F64.F32 R24, R0 ;  /* 0x0000000000187310 */ /* 0x0000620000201800 */
[----:B------:R-:W-:Y:S05]  /*2860*/  BRA `(.L_x_10265) ;  /* 0x0000000400b87947 */ /* 0x000fea0003800000 */
.L_x_10272:
        /* <DEDUP_REMOVED lines=11> */
.L_x_10279:
        /* <DEDUP_REMOVED lines=21> */
.L_x_10283:
[----:B------:R-:W-:Y:S05]  /*2a70*/  BSYNC B1 ;  /* 0x0000000000017941 */ /* 0x000fea0003800000 */
.L_x_10282:
[----:B------:R-:W-:Y:S01]  /*2a80*/  LEA R5, R0, 0x3b800000, 0x17 ;  /* 0x3b80000000057811 */ /* 0x000fe200078eb8ff */
[----:B------:R-:W-:-:S05]  /*2a90*/  IMAD.SHL.U32 R0, R3, 0x100000, RZ ;  /* 0x0010000003007824 */ /* 0x000fca00078e00ff */
[----:B------:R-:W-:-:S07]  /*2aa0*/  LOP3.LUT R0, R5, R0, R6, 0xfe, !PT ;  /* 0x0000000005007212 */ /* 0x000fce00078efe06 */
.L_x_10281:
[----:B------:R-:W-:Y:S05]  /*2ab0*/  BSYNC B0 ;  /* 0x0000000000007941 */ /* 0x000fea0003800000 */
.L_x_10280:
[----:B------:R-:W-:-:S04]  /*2ac0*/  FMUL.FTZ R0, R0, 1 ;  /* 0x3f80000000007820 */ /* 0x000fc80000410000 */
[----:B------:R3:W0:Y:S01]  /*2ad0*/  F2F.F64.F32 R24, R0 ;  /* 0x0000000000187310 */ /* 0x0006220000201800 */
[----:B------:R-:W-:Y:S05]  /*2ae0*/  BRA `(.L_x_10265) ;  /* 0x0000000400187947 */ /* 0x000fea0003800000 */
.L_x_10278:
        /* <DEDUP_REMOVED lines=21> */
.L_x_10287:
[----:B------:R-:W-:Y:S05]  /*2c40*/  BSYNC B1 ;  /* 0x0000000000017941 */ /* 0x000fea0003800000 */
.L_x_10286:
[----:B------:R-:W-:Y:S01]  /*2c50*/  LEA R5, R0, 0x37800000, 0x17 ;  /* 0x3780000000057811 */ /* 0x000fe200078eb8ff */
[----:B------:R-:W-:-:S05]  /*2c60*/  IMAD.SHL.U32 R0, R3, 0x200000, RZ ;  /* 0x0020000003007824 */ /* 0x000fca00078e00ff */
[----:B------:R-:W-:-:S07]  /*2c70*/  LOP3.LUT R0, R5, R0, R6, 0xfe, !PT ;  /* 0x0000000005007212 */ /* 0x000fce00078efe06 */
.L_x_10285:
[----:B------:R-:W-:Y:S05]  /*2c80*/  BSYNC B0 ;  /* 0x0000000000007941 */ /* 0x000fea0003800000 */
.L_x_10284:
[----:B------:R-:W-:-:S04]  /*2c90*/  FMUL.FTZ R0, R0, 1 ;  /* 0x3f80000000007820 */ /* 0x000fc80000410000 */
[----:B------:R0:W1:Y:S01]  /*2ca0*/  F2F.F64.F32 R24, R0 ;  /* 0x0000000000187310 */ /* 0x0000620000201800 */
[----:B------:R-:W-:Y:S05]  /*2cb0*/  BRA `(.L_x_10265) ;  /* 0x0000000000a47947 */ /* 0x000fea0003800000 */
.L_x_10277:
        /* <DEDUP_REMOVED lines=14> */
.L_x_10291:
[----:B------:R-:W-:Y:S05]  /*2da0*/  BSYNC B0 ;  /* 0x0000000000007941 */ /* 0x000fea0003800000 */
.L_x_10290:
[----:B------:R-:W-:-:S04]  /*2db0*/  FMUL.FTZ R0, R0, 1 ;  /* 0x3f80000000007820 */ /* 0x000fc80000410000 */
[----:B------:R0:W1:Y:S01]  /*2dc0*/  F2F.F64.F32 R24, R0 ;  /* 0x0000000000187310 */ /* 0x0000620000201800 */
[----:B------:R-:W-:Y:S05]  /*2dd0*/  BRA `(.L_x_10265) ;  /* 0x00000000005c7947 */ /* 0x000fea0003800000 */
.L_x_10264:
        /* <DEDUP_REMOVED lines=16> */
.L_x_10292:
[----:B------:R-:W-:Y:S01]  /*2ee0*/  CS2R R24, SRZ ;  /* 0x0000000000187805 */ /* 0x000fe2000001ff00 */
[----:B------:R-:W-:Y:S06]  /*2ef0*/  BRA `(.L_x_10265) ;  /* 0x0000000000147947 */ /* 0x000fec0003800000 */
.L_x_10289:
[----:B------:R-:W3:Y:S02]  /*2f00*/  LDG.E.64 R24, desc[UR36][R4.64] ;  /* 0x0000002404187981 */ /* 0x000ee4000c1e1b00 */
[----:B---3--:R-:W0:Y:S01]  /*2f10*/  I2F.F64.U64 R24, R24 ;  /* 0x0000001800187312 */ /* 0x008e220000301800 */
[----:B------:R-:W-:Y:S05]  /*2f20*/  BRA `(.L_x_10265) ;  /* 0x0000000000087947 */ /* 0x000fea0003800000 */
.L_x_10288:
[----:B------:R-:W3:Y:S02]  /*2f30*/  LDG.E R4, desc[UR36][R4.64] ;  /* 0x0000002404047981 */ /* 0x000ee4000c1e1900 */
[----:B---3--:R0:W1:Y:S02]  /*2f40*/  I2F.F64.U32 R24, R4 ;  /* 0x0000000400187312 */ /* 0x0080640000201800 */
.L_x_10265:
[----:B------:R-:W-:-:S07]  /*2f50*/  VIADD R22, R22, 0x80 ;  /* 0x0000008016167836 */ /* 0x000fce0000000000 */
.L_x_10259:
[----:B------:R-:W-:Y:S05]  /*2f60*/  BSYNC B6 ;  /* 0x0000000000067941 */ /* 0x000fea0003800000 */
.L_x_10258:
        /* <DEDUP_REMOVED lines=23> */
.L_x_10298:
[----:B------:R-:W3:Y:S02]  /*30e0*/  LDG.E.U8 R4, desc[UR36][R4.64] ;  /* 0x0000002404047981 */ /* 0x000ee4000c1e1100 */
[----:B---3--:R0:W1:Y:S01]  /*30f0*/  I2F.F64.U16 R16, R4 ;  /* 0x0000000400107312 */ /* 0x0080620000101800 */
[----:B------:R-:W-:Y:S05]  /*3100*/  BRA `(.L_x_10294) ;  /* 0x0000000c006c7947 */ /* 0x000fea0003800000 */
.L_x_10297:
        /* <DEDUP_REMOVED lines=9> */
.L_x_10301:
[----:B------:R-:W3:Y:S02]  /*31a0*/  LDG.E R4, desc[UR36][R4.64] ;  /* 0x0000002404047981 */ /* 0x000ee4000c1e1900 */
[----:B---3--:R0:W1:Y:S01]  /*31b0*/  I2F.F64 R16, R4 ;  /* 0x0000000400107312 */ /* 0x0080620000201c00 */
[----:B------:R-:W-:Y:S05]  /*31c0*/  BRA `(.L_x_10294) ;  /* 0x0000000c003c7947 */ /* 0x000fea0003800000 */
.L_x_10300:
[----:B------:R-:W3:Y:S02]  /*31d0*/  LDG.E.U16 R4, desc[UR36][R4.64] ;  /* 0x0000002404047981 */ /* 0x000ee4000c1e1500 */
[----:B---3--:R0:W1:Y:S01]  /*31e0*/  I2F.F64.S16 R16, R4 ;  /* 0x0000000400107312 */ /* 0x0080620000101c00 */
[----:B------:R-:W-:Y:S05]  /*31f0*/  BRA `(.L_x_10294) ;  /* 0x0000000c00307947 */ /* 0x000fea0003800000 */
.L_x_10296:
        /* <DEDUP_REMOVED lines=10> */
.L_x_10303:
[----:B------:R-:W3:Y:S02]  /*32a0*/  LDG.E.U16 R0, desc[UR36][R4.64] ;  /* 0x0000002404007981 */ /* 0x000ee4000c1e1500 */
[----:B---3--:R-:W-:-:S05]  /*32b0*/  HADD2.F32 R0, -RZ, R0.H0_H0 ;  /* 0x20000000ff007230 */ /* 0x008fca0000004100 */
[----:B------:R-:W-:-:S04]  /*32c0*/  FMUL.FTZ R0, R0, 1 ;  /* 0x3f80000000007820 */ /* 0x000fc80000410000 */
[----:B------:R0:W1:Y:S01]  /*32d0*/  F2F.F64.F32 R16, R0 ;  /* 0x0000000000107310 */ /* 0x0000620000201800 */
[----:B------:R-:W-:Y:S05]  /*32e0*/  BRA `(.L_x_10294) ;  /* 0x0000000800f47947 */ /* 0x000fea0003800000 */
.L_x_10302:
        /* <DEDUP_REMOVED lines=10> */
.L_x_10305:
[----:B------:R-:W3:Y:S02]  /*3390*/  LDG.E.U16 R4, desc[UR36][R4.64] ;  /* 0x0000002404047981 */ /* 0x000ee4000c1e1500 */
[----:B---3--:R-:W-:-:S05]  /*33a0*/  HADD2.F32 R0, -RZ, R4.H0_H0 ;  /* 0x20000004ff007230 */ /* 0x008fca0000004100 */
[----:B------:R-:W-:-:S04]  /*33b0*/  FMUL.FTZ R0, R0, 1 ;  /* 0x3f80000000007820 */ /* 0x000fc80000410000 */
[----:B------:R0:W1:Y:S01]  /*33c0*/  F2F.F64.F32 R16, R0 ;  /* 0x0000000000107310 */ /* 0x0000620000201800 */
[----:B------:R-:W-:Y:S05]  /*33d0*/  BRA `(.L_x_10294) ;  /* 0x0000000800b87947 */ /* 0x000fea0003800000 */
.L_x_10304:
[----:B------:R0:W5:Y:S01]  /*33e0*/  LDG.E.64 R16, desc[UR36][R4.64] ;  /* 0x0000002404107981 */ /* 0x000162000c1e1b00 */
[----:B------:R-:W-:Y:S05]  /*33f0*/  BRA `(.L_x_10294) ;  /* 0x0000000800b07947 */ /* 0x000fea0003800000 */
.L_x_10295:
        /* <DEDUP_REMOVED lines=13> */
.L_x_10308:
[----:B------:R0:W5:Y:S01]  /*34d0*/  LDG.E.64 R16, desc[UR36][R4.64] ;  /* 0x0000002404107981 */ /* 0x000162000c1e1b00 */
[----:B------:R-:W-:Y:S05]  /*34e0*/  BRA `(.L_x_10294) ;  /* 0x0000000800747947 */ /* 0x000fea0003800000 */
.L_x_10307:
        /* <DEDUP_REMOVED lines=28> */
.L_x_10310:
        /* <DEDUP_REMOVED lines=15> */
.L_x_10309:
[----:B------:R-:W3:Y:S02]  /*37a0*/  LDG.E.U16 R0, desc[UR36][R4.64] ;  /* 0x0000002404007981 */ /* 0x000ee4000c1e1500 */
[----:B---3--:R-:W-:-:S04]  /*37b0*/  IMAD.U32 R0, R0, 0x10000, RZ ;  /* 0x0001000000007824 */ /* 0x008fc800078e00ff */
[----:B------:R-:W-:-:S04]  /*37c0*/  FMUL.FTZ R0, R0, 1 ;  /* 0x3f80000000007820 */ /* 0x000fc80000410000 */
[----:B------:R0:W1:Y:S01]  /*37d0*/  F2F.F64.F32 R16, R0 ;  /* 0x0000000000107310 */ /* 0x0000620000201800 */
[----:B------:R-:W-:Y:S05]  /*37e0*/  BRA `(.L_x_10294) ;  /* 0x0000000400b47947 */ /* 0x000fea0003800000 */
.L_x_10306:
        /* <DEDUP_REMOVED lines=11> */
.L_x_10313:
        /* <DEDUP_REMOVED lines=21> */
.L_x_10317:
[----:B------:R-:W-:Y:S05]  /*39f0*/  BSYNC B1 ;  /* 0x0000000000017941 */ /* 0x000fea0003800000 */
.L_x_10316:
[----:B------:R-:W-:Y:S01]  /*3a00*/  LEA R3, R0, 0x3b800000, 0x17 ;  /* 0x3b80000000037811 */ /* 0x000fe200078eb8ff */
[----:B------:R-:W-:-:S05]  /*3a10*/  IMAD.SHL.U32 R0, R2, 0x100000, RZ ;  /* 0x0010000002007824 */ /* 0x000fca00078e00ff */
[----:B------:R-:W-:-:S07]  /*3a20*/  LOP3.LUT R0, R3, R0, R4, 0xfe, !PT ;  /* 0x0000000003007212 */ /* 0x000fce00078efe04 */
.L_x_10315:
[----:B------:R-:W-:Y:S05]  /*3a30*/  BSYNC B0 ;  /* 0x0000000000007941 */ /* 0x000fea0003800000 */
.L_x_10314:
[----:B------:R-:W-:-:S04]  /*3a40*/  FMUL.FTZ R0, R0, 1 ;  /* 0x3f80000000007820 */ /* 0x000fc80000410000 */
[----:B------:R0:W1:Y:S01]  /*3a50*/  F2F.F64.F32 R16, R0 ;  /* 0x0000000000107310 */ /* 0x0000620000201800 */
[----:B------:R-:W-:Y:S05]  /*3a60*/  BRA `(.L_x_10294) ;  /* 0x0000000400147947 */ /* 0x000fea0003800000 */
.L_x_10312:
        /* <DEDUP_REMOVED lines=21> */
.L_x_10321:
[----:B------:R-:W-:Y:S05]  /*3bc0*/  BSYNC B1 ;  /* 0x0000000000017941 */ /* 0x000fea0003800000 */
.L_x_10320:
[----:B------:R-:W-:Y:S01]  /*3bd0*/  LEA R3, R0, 0x37800000, 0x17 ;  /* 0x3780000000037811 */ /* 0x000fe200078eb8ff */
[----:B------:R-:W-:-:S05]  /*3be0*/  IMAD.SHL.U32 R0, R2, 0x200000, RZ ;  /* 0x0020000002007824 */ /* 0x000fca00078e00ff */
[----:B------:R-:W-:-:S07]  /*3bf0*/  LOP3.LUT R0, R3, R0, R4, 0xfe, !PT ;  /* 0x0000000003007212 */ /* 0x000fce00078efe04 */
.L_x_10319:
[----:B------:R-:W-:Y:S05]  /*3c00*/  BSYNC B0 ;  /* 0x0000000000007941 */ /* 0x000fea0003800000 */
.L_x_10318:
[----:B------:R-:W-:-:S04]  /*3c10*/  FMUL.FTZ R0, R0, 1 ;  /* 0x3f80000000007820 */ /* 0x000fc80000410000 */
[----:B------:R0:W1:Y:S01]  /*3c20*/  F2F.F64.F32 R16, R0 ;  /* 0x0000000000107310 */ /* 0x0000620000201800 */
[----:B------:R-:W-:Y:S05]  /*3c30*/  BRA `(.L_x_10294) ;  /* 0x0000000000a07947 */ /* 0x000fea0003800000 */
.L_x_10311:
        /* <DEDUP_REMOVED lines=14> */
.L_x_10325:
[----:B------:R-:W-:Y:S05]  /*3d20*/  BSYNC B0 ;  /* 0x0000000000007941 */ /* 0x000fea0003800000 */
.L_x_10324:
[----:B------:R-:W-:-:S04]  /*3d30*/  FMUL.FTZ R0, R0, 1 ;  /* 0x3f80000000007820 */ /* 0x000fc80000410000 */
[----:B------:R0:W1:Y:S01]  /*3d40*/  F2F.F64.F32 R16, R0 ;  /* 0x0000000000107310 */ /* 0x0000620000201800 */
[----:B------:R-:W-:Y:S05]  /*3d50*/  BRA `(.L_x_10294) ;  /* 0x0000000000587947 */ /* 0x000fea0003800000 */
.L_x_10299:
        /* <DEDUP_REMOVED lines=16> */
.L_x_10326:
[----:B------:R-:W-:Y:S05]  /*3e60*/  BRA `(.L_x_10294) ;  /* 0x0000000000147947 */ /* 0x000fea0003800000 */
.L_x_10323:
[----:B------:R-:W3:Y:S02]  /*3e70*/  LDG.E.64 R16, desc[UR36][R4.64] ;  /* 0x0000002404107981 */ /* 0x000ee4000c1e1b00 */
[----:B---3--:R-:W0:Y:S01]  /*3e80*/  I2F.F64.U64 R16, R16 ;  /* 0x0000001000107312 */ /* 0x008e220000301800 */
[----:B------:R-:W-:Y:S05]  /*3e90*/  BRA `(.L_x_10294) ;  /* 0x0000000000087947 */ /* 0x000fea0003800000 */
.L_x_10322:
[----:B------:R-:W3:Y:S02]  /*3ea0*/  LDG.E R4, desc[UR36][R4.64] ;  /* 0x0000002404047981 */ /* 0x000ee4000c1e1900 */
[----:B---3--:R0:W1:Y:S02]  /*3eb0*/  I2F.F64.U32 R16, R4 ;  /* 0x0000000400107312 */ /* 0x0080640000201800 */
.L_x_10294:
[----:B------:R-:W-:Y:S05]  /*3ec0*/  BSYNC B6 ;  /* 0x0000000000067941 */ /* 0x000fea0003800000 */
.L_x_10293:
        /* <DEDUP_REMOVED lines=10> */
[----:B0-----:R-:W-:Y:S01]  /*3f70*/  @!P0 DSETP.MAX.AND P5, P6, R28, R2, PT ;  /* 0x000000021c00822a */ /* 0x001fe20003eaf000 */
[----:B------:R-:W-:Y:S02]  /*3f80*/  @!P0 IMAD.MOV.U32 R11, RZ, RZ, R2 ;  /* 0x000000ffff0b8224 */ /* 0x000fe400078e0002 */
[----:B------:R-:W-:Y:S02]  /*3f90*/  VIADD R2, R22, 0x100 ;  /* 0x0000010016027836 */ /* 0x000fe40000000000 */
[----:B------:R-:W-:Y:S01]  /*3fa0*/  @!P0 IMAD.MOV.U32 R9, RZ, RZ, R3 ;  /* 0x000000ffff098224 */ /* 0x000fe200078e0003 */
[----:B------:R-:W-:Y:S02]  /*3fb0*/  @!P0 SEL R0, R0, R11, P5 ;  /* 0x0000000b00008207 */ /* 0x000fe40002800000 */
[----:B------:R-:W-:Y:S01]  /*3fc0*/  ISETP.GE.AND P2, PT, R2, R19, PT ;  /* 0x000000130200720c */ /* 0x000fe20003f46270 */
[----:B-1----:R-:W-:Y:S01]  /*3fd0*/  @!P1 DSETP.MAX.AND P4, P3, R30, R6, PT ;  /* 0x000000061e00922a */ /* 0x002fe20003b8f000 */
        /* <DEDUP_REMOVED lines=20> */
[----:B0-----:R-:W-:Y:S01]  /*4120*/  @!P2 DSETP.MAX.AND P6, P4, R24, R2, PT ;  /* 0x000000021800a22a */ /* 0x001fe20003ccf000 */
[----:B------:R-:W-:Y:S01]  /*4130*/  @!P2 IMAD.MOV.U32 R15, RZ, RZ, R2 ;  /* 0x000000ffff0fa224 */ /* 0x000fe200078e0002 */
[----:B------:R-:W-:Y:S01]  /*4140*/  @!P2 LOP3.LUT R10, R3, 0x80000, RZ, 0xfc, !PT ;  /* 0x00080000030aa812 */ /* 0x000fe200078efcff */
[----:B------:R-:W0:Y:S03]  /*4150*/  LDC.U8 R2, c[0x0][0x244] ;  /* 0x00009100ff027b82 */ /* 0x000e260000000000 */
[----:B------:R-:W-:Y:S02]  /*4160*/  @!P2 SEL R12, R12, R15, P6 ;  /* 0x0000000f0c0ca207 */ /* 0x000fe40003000000 */
[----:B------:R-:W-:Y:S01]  /*4170*/  @!P2 FSEL R11, R11, R3, P6 ;  /* 0x000000030b0ba208 */ /* 0x000fe20003000000 */
[----:B-1----:R-:W-:Y:S01]  /*4180*/  @!P5 DSETP.MAX.AND P3, P6, R16, R6, PT ;  /* 0x000000061000d22a */ /* 0x002fe20003e6f000 */
        /* <DEDUP_REMOVED lines=33> */
.L_x_10332:
[----:B------:R-:W0:Y:S01]  /*43a0*/  F2I.S64.F64.TRUNC R4, R4 ;  /* 0x0000000400047311 */ /* 0x000e22000030d900 */
[----:B------:R-:W-:Y:S02]  /*43b0*/  IMAD.MOV.U32 R22, RZ, RZ, R26 ;  /* 0x000000ffff167224 */ /* 0x000fe400078e001a */
[----:B0-----:R-:W-:-:S05]  /*43c0*/  IMAD.MOV.U32 R3, RZ, RZ, R4 ;  /* 0x000000ffff037224 */ /* 0x001fca00078e0004 */
[----:B------:R0:W-:Y:S01]  /*43d0*/  STG.E.U8 desc[UR36][R8.64], R3 ;  /* 0x0000000308007986 */ /* 0x0001e2000c101124 */
[----:B------:R-:W-:Y:S05]  /*43e0*/  BRA `(.L_x_10328) ;  /* 0x0000001000407947 */ /* 0x000fea0003800000 */
.L_x_10331:
        /* <DEDUP_REMOVED lines=10> */
.L_x_10335:
[----:B------:R-:W0:Y:S01]  /*4490*/  F2I.F64.TRUNC R5, R4 ;  /* 0x0000000400057311 */ /* 0x000e22000030d100 */
[----:B------:R-:W-:Y:S01]  /*44a0*/  IMAD.MOV.U32 R22, RZ, RZ, R26 ;  /* 0x000000ffff167224 */ /* 0x000fe200078e001a */
[----:B0-----:R0:W-:Y:S01]  /*44b0*/  STG.E desc[UR36][R8.64], R5 ;  /* 0x0000000508007986 */ /* 0x0011e2000c101924 */
[----:B------:R-:W-:Y:S05]  /*44c0*/  BRA `(.L_x_10328) ;  /* 0x0000001000087947 */ /* 0x000fea0003800000 */
.L_x_10334:
[----:B------:R-:W0:Y:S01]  /*44d0*/  F2I.F64.TRUNC R5, R4 ;  /* 0x0000000400057311 */ /* 0x000e22000030d100 */
[----:B------:R-:W-:Y:S01]  /*44e0*/  IMAD.MOV.U32 R22, RZ, RZ, R26 ;  /* 0x000000ffff167224 */ /* 0x000fe200078e001a */
[----:B0-----:R0:W-:Y:S01]  /*44f0*/  STG.E.U16 desc[UR36][R8.64], R5 ;  /* 0x0000000508007986 */ /* 0x0011e2000c101524 */
[----:B------:R-:W-:Y:S05]  /*4500*/  BRA `(.L_x_10328) ;  /* 0x0000000c00f87947 */ /* 0x000fea0003800000 */
.L_x_10330:
        /* <DEDUP_REMOVED lines=14> */
.L_x_10337:
        /* <DEDUP_REMOVED lines=9> */
.L_x_10336:
        /* <DEDUP_REMOVED lines=15> */
.L_x_10339:
        /* <DEDUP_REMOVED lines=10> */
.L_x_10338:
[----:B------:R0:W-:Y:S01]  /*4810*/  STG.E.64 desc[UR36][R8.64], R4 ;  /* 0x0000000408007986 */ /* 0x0001e2000c101b24 */
[----:B------:R-:W-:Y:S01]  /*4820*/  IMAD.MOV.U32 R22, RZ, RZ, R26 ;  /* 0x000000ffff167224 */ /* 0x000fe200078e001a */
[----:B------:R-:W-:Y:S06]  /*4830*/  BRA `(.L_x_10328) ;  /* 0x0000000c002c7947 */ /* 0x000fec0003800000 */
.L_x_10329:
        /* <DEDUP_REMOVED lines=13> */
.L_x_10342:
[----:B------:R-:W-:Y:S01]  /*4910*/  CS2R R6, SRZ ;  /* 0x0000000000067805 */ /* 0x000fe2000001ff00 */
[----:B------:R-:W-:-:S04]  /*4920*/  IMAD.MOV.U32 R22, RZ, RZ, R26 ;  /* 0x000000ffff167224 */ /* 0x000fc800078e001a */
[----:B------:R0:W-:Y:S01]  /*4930*/  STG.E.128 desc[UR36][R8.64], R4 ;  /* 0x0000000408007986 */ /* 0x0001e2000c101d24 */
[----:B------:R-:W-:Y:S05]  /*4940*/  BRA `(.L_x_10328) ;  /* 0x0000000800e87947 */ /* 0x000fea0003800000 */
.L_x_10341:
        /* <DEDUP_REMOVED lines=25> */
.L_x_10346:
[----:B------:R-:W-:Y:S05]  /*4ae0*/  BSYNC B0 ;  /* 0x0000000000007941 */ /* 0x000fea0003800000 */
.L_x_10345:
[----:B------:R-:W-:Y:S01]  /*4af0*/  LOP3.LUT R7, R0, R7, RZ, 0xfc, !PT ;  /* 0x0000000700077212 */ /* 0x000fe200078efcff */
[----:B------:R-:W-:-:S04]  /*4b00*/  IMAD.MOV.U32 R22, RZ, RZ, R26 ;  /* 0x000000ffff167224 */ /* 0x000fc800078e001a */
[----:B------:R0:W-:Y:S01]  /*4b10*/  STG.E.U8 desc[UR36][R8.64], R7 ;  /* 0x0000000708007986 */ /* 0x0001e2000c101124 */
[----:B------:R-:W-:Y:S05]  /*4b20*/  BRA `(.L_x_10328) ;  /* 0x0000000800707947 */ /* 0x000fea0003800000 */
.L_x_10344:
        /* <DEDUP_REMOVED lines=17> */
.L_x_10348:
[----:B------:R-:W-:Y:S01]  /*4c40*/  IMAD.MOV.U32 R0, RZ, RZ, 0x7f ;  /* 0x0000007fff007424 */ /* 0x000fe200078e00ff */
[----:B------:R-:W-:-:S04]  /*4c50*/  ISETP.GT.U32.AND P0, PT, R3, 0x7f800000, PT ;  /* 0x7f8000000300780c */ /* 0x000fc80003f04070 */
[----:B------:R-:W-:-:S09]  /*4c60*/  SEL R0, R0, 0x7c, P0 ;  /* 0x0000007c00007807 */ /* 0x000fd20000000000 */
.L_x_10349:
[----:B------:R-:W-:Y:S05]  /*4c70*/  BSYNC B0 ;  /* 0x0000000000007941 */ /* 0x000fea0003800000 */
.L_x_10347:
[----:B------:R-:W-:Y:S01]  /*4c80*/  LOP3.LUT R3, R7, 0x80000000, RZ, 0xc0, !PT ;  /* 0x8000000007037812 */ /* 0x000fe200078ec0ff */
[----:B------:R-:W-:-:S03]  /*4c90*/  IMAD.MOV.U32 R22, RZ, RZ, R26 ;  /* 0x000000ffff167224 */ /* 0x000fc600078e001a */
[----:B------:R-:W-:-:S04]  /*4ca0*/  SHF.R.U32.HI R3, RZ, 0x18, R3 ;  /* 0x00000018ff037819 */ /* 0x000fc80000011603 */
[----:B------:R-:W-:-:S05]  /*4cb0*/  LOP3.LUT R3, R0, R3, RZ, 0xfc, !PT ;  /* 0x0000000300037212 */ /* 0x000fca00078efcff */
[----:B------:R0:W-:Y:S01]  /*4cc0*/  STG.E.U8 desc[UR36][R8.64], R3 ;  /* 0x0000000308007986 */ /* 0x0001e2000c101124 */
[----:B------:R-:W-:Y:S05]  /*4cd0*/  BRA `(.L_x_10328) ;  /* 0x0000000800047947 */ /* 0x000fea0003800000 */
.L_x_10343:
        /* <DEDUP_REMOVED lines=9> */
.L_x_10340:
        /* <DEDUP_REMOVED lines=12> */
.L_x_10352:
        /* <DEDUP_REMOVED lines=21> */
.L_x_10355:
[----:B------:R-:W-:-:S04]  /*4f80*/  LOP3.LUT R0, R7, 0x80000000, RZ, 0xc0, !PT ;  /* 0x8000000007007812 */ /* 0x000fc800078ec0ff */
[----:B------:R-:W-:-:S04]  /*4f90*/  SHF.R.U32.HI R0, RZ, 0x18, R0 ;  /* 0x00000018ff007819 */ /* 0x000fc80000011600 */
[----:B------:R-:W-:-:S07]  /*4fa0*/  LOP3.LUT R0, R3, R0, RZ, 0xfc, !PT ;  /* 0x0000000003007212 */ /* 0x000fce00078efcff */
.L_x_10354:
[----:B------:R-:W-:Y:S05]  /*4fb0*/  BSYNC B0 ;  /* 0x0000000000007941 */ /* 0x000fea0003800000 */
.L_x_10353:
[----:B------:R4:W-:Y:S01]  /*4fc0*/  STG.E.U8 desc[UR36][R8.64], R0 ;  /* 0x0000000008007986 */ /* 0x0009e2000c101124 */
[----:B------:R-:W-:Y:S01]  /*4fd0*/  IMAD.MOV.U32 R22, RZ, RZ, R26 ;  /* 0x000000ffff167224 */ /* 0x000fe200078e001a */
[----:B------:R-:W-:Y:S06]  /*4fe0*/  BRA `(.L_x_10328) ;  /* 0x0000000400407947 */ /* 0x000fec0003800000 */
.L_x_10351:
        /* <DEDUP_REMOVED lines=21> */
.L_x_10358:
[----:B------:R-:W-:-:S04]  /*5140*/  LOP3.LUT R0, R7, 0x80000000, RZ, 0xc0, !PT ;  /* 0x8000000007007812 */ /* 0x000fc800078ec0ff */
[----:B------:R-:W-:-:S04]  /*5150*/  SHF.R.U32.HI R0, RZ, 0x18, R0 ;  /* 0x00000018ff007819 */ /* 0x000fc80000011600 */
[----:B------:R-:W-:-:S07]  /*5160*/  LOP3.LUT R0, R3, R0, RZ, 0xfc, !PT ;  /* 0x0000000003007212 */ /* 0x000fce00078efcff */
.L_x_10357:
[----:B------:R-:W-:Y:S05]  /*5170*/  BSYNC B0 ;  /* 0x0000000000007941 */ /* 0x000fea0003800000 */
.L_x_10356:
[----:B------:R0:W-:Y:S01]  /*5180*/  STG.E.U8 desc[UR36][R8.64], R0 ;  /* 0x0000000008007986 */ /* 0x0001e2000c101124 */
[----:B------:R-:W-:Y:S01]  /*5190*/  IMAD.MOV.U32 R22, RZ, RZ, R26 ;  /* 0x000000ffff167224 */ /* 0x000fe200078e001a */
[----:B------:R-:W-:Y:S06]  /*51a0*/  BRA `(.L_x_10328) ;  /* 0x0000000000d07947 */ /* 0x000fec0003800000 */
.L_x_10350:
        /* <DEDUP_REMOVED lines=27> */
.L_x_10333:
        /* <DEDUP_REMOVED lines=16> */
.L_x_10361:
[----:B------:R-:W-:Y:S01]  /*5460*/  IMAD.MOV.U32 R22, RZ, RZ, R26 ;  /* 0x000000ffff167224 */ /* 0x000fe200078e001a */
[----:B------:R-:W-:Y:S06]  /*5470*/  BRA `(.L_x_10328) ;  /* 0x00000000001c7947 */ /* 0x000fec0003800000 */
.L_x_10360:
[----:B------:R-:W0:Y:S01]  /*5480*/  F2I.U64.F64.TRUNC R4, R4 ;  /* 0x0000000400047311 */ /* 0x000e22000030d800 */
[----:B------:R-:W-:Y:S01]  /*5490*/  IMAD.MOV.U32 R22, RZ, RZ, R26 ;  /* 0x000000ffff167224 */ /* 0x000fe200078e001a */
[----:B0-----:R3:W-:Y:S01]  /*54a0*/  STG.E.64 desc[UR36][R8.64], R4 ;  /* 0x0000000408007986 */ /* 0x0017e2000c101b24 */
[----:B------:R-:W-:Y:S05]  /*54b0*/  BRA `(.L_x_10328) ;  /* 0x00000000000c7947 */ /* 0x000fea0003800000 */
.L_x_10359:
[----:B------:R-:W0:Y:S01]  /*54c0*/  F2I.U32.F64.TRUNC R5, R4 ;  /* 0x0000000400057311 */ /* 0x000e22000030d000 */
[----:B------:R-:W-:Y:S01]  /*54d0*/  IMAD.MOV.U32 R22, RZ, RZ, R26 ;  /* 0x000000ffff167224 */ /* 0x000fe200078e001a */
[----:B0-----:R1:W-:Y:S06]  /*54e0*/  STG.E desc[UR36][R8.64], R5 ;  /* 0x0000000508007986 */ /* 0x0013ec000c101924 */
.L_x_10328:
[----:B------:R-:W-:Y:S05]  /*54f0*/  BSYNC B6 ;  /* 0x0000000000067941 */ /* 0x000fea0003800000 */
.L_x_10327:
        /* <DEDUP_REMOVED lines=24> */
.L_x_10367:
[----:B------:R-:W0:Y:S02]  /*5680*/  F2I.S64.F64.TRUNC R28, R28 ;  /* 0x0000001c001c7311 */ /* 0x000e24000030d900 */
[----:B0-----:R-:W-:-:S05]  /*5690*/  IMAD.MOV.U32 R3, RZ, RZ, R28 ;  /* 0x000000ffff037224 */ /* 0x001fca00078e001c */
[----:B------:R0:W-:Y:S01]  /*56a0*/  STG.E.U8 desc[UR36][R4.64], R3 ;  /* 0x0000000304007986 */ /* 0x0001e2000c101124 */
[----:B------:R-:W-:Y:S05]  /*56b0*/  BRA `(.L_x_10369) ;  /* 0x0000000c00f07947 */ /* 0x000fea0003800000 */
.L_x_10366:
        /* <DEDUP_REMOVED lines=9> */
.L_x_10371:
[----:B------:R-:W0:Y:S02]  /*5750*/  F2I.F64.TRUNC R29, R28 ;  /* 0x0000001c001d7311 */ /* 0x000e24000030d100 */
[----:B0-----:R0:W-:Y:S01]  /*5760*/  STG.E desc[UR36][R4.64], R29 ;  /* 0x0000001d04007986 */ /* 0x0011e2000c101924 */
[----:B------:R-:W-:Y:S05]  /*5770*/  BRA `(.L_x_10369) ;  /* 0x0000000c00c07947 */ /* 0x000fea0003800000 */
.L_x_10370:
[----:B------:R-:W0:Y:S02]  /*5780*/  F2I.F64.TRUNC R29, R28 ;  /* 0x0000001c001d7311 */ /* 0x000e24000030d100 */
[----:B0-----:R0:W-:Y:S01]  /*5790*/  STG.E.U16 desc[UR36][R4.64], R29 ;  /* 0x0000001d04007986 */ /* 0x0011e2000c101524 */
[----:B------:R-:W-:Y:S05]  /*57a0*/  BRA `(.L_x_10369) ;  /* 0x0000000c00b47947 */ /* 0x000fea0003800000 */
.L_x_10365:
        /* <DEDUP_REMOVED lines=13> */
.L_x_10373:
        /* <DEDUP_REMOVED lines=8> */
.L_x_10372:
        /* <DEDUP_REMOVED lines=14> */
.L_x_10375:
        /* <DEDUP_REMOVED lines=9> */
.L_x_10374:
[----:B------:R0:W-:Y:S01]  /*5a70*/  STG.E.64 desc[UR36][R4.64], R28 ;  /* 0x0000001c04007986 */ /* 0x0001e2000c101b24 */
[----:B------:R-:W-:Y:S05]  /*5a80*/  BRA `(.L_x_10369) ;  /* 0x0000000800fc7947 */ /* 0x000fea0003800000 */
.L_x_10364:
        /* <DEDUP_REMOVED lines=12> */
.L_x_10378:
[----:B------:R-:W-:-:S05]  /*5b50*/  CS2R R30, SRZ ;  /* 0x00000000001e7805 */ /* 0x000fca000001ff00 */
[----:B------:R0:W-:Y:S01]  /*5b60*/  STG.E.128 desc[UR36][R4.64], R28 ;  /* 0x0000001c04007986 */ /* 0x0001e2000c101d24 */
[----:B------:R-:W-:Y:S05]  /*5b70*/  BRA `(.L_x_10369) ;  /* 0x0000000800c07947 */ /* 0x000fea0003800000 */
.L_x_10377:
        /* <DEDUP_REMOVED lines=25> */
.L_x_10382:
[----:B------:R-:W-:Y:S05]  /*5d10*/  BSYNC B0 ;  /* 0x0000000000007941 */ /* 0x000fea0003800000 */
.L_x_10381:
[----:B------:R-:W-:-:S05]  /*5d20*/  LOP3.LUT R7, R0, R7, RZ, 0xfc, !PT ;  /* 0x0000000700077212 */ /* 0x000fca00078efcff */
[----:B------:R0:W-:Y:S01]  /*5d30*/  STG.E.U8 desc[UR36][R4.64], R7 ;  /* 0x0000000704007986 */ /* 0x0001e2000c101124 */
[----:B------:R-:W-:Y:S05]  /*5d40*/  BRA `(.L_x_10369) ;  /* 0x00000008004c7947 */ /* 0x000fea0003800000 */
.L_x_10380:
        /* <DEDUP_REMOVED lines=17> */
.L_x_10384:
[----:B------:R-:W-:Y:S01]  /*5e60*/  IMAD.MOV.U32 R0, RZ, RZ, 0x7f ;  /* 0x0000007fff007424 */ /* 0x000fe200078e00ff */
[----:B------:R-:W-:-:S04]  /*5e70*/  ISETP.GT.U32.AND P0, PT, R3, 0x7f800000, PT ;  /* 0x7f8000000300780c */ /* 0x000fc80003f04070 */
[----:B------:R-:W-:-:S09]  /*5e80*/  SEL R0, R0, 0x7c, P0 ;  /* 0x0000007c00007807 */ /* 0x000fd20000000000 */
.L_x_10385:
[----:B------:R-:W-:Y:S05]  /*5e90*/  BSYNC B0 ;  /* 0x0000000000007941 */ /* 0x000fea0003800000 */
.L_x_10383:
[----:B------:R-:W-:-:S04]  /*5ea0*/  LOP3.LUT R3, R7, 0x80000000, RZ, 0xc0, !PT ;  /* 0x8000000007037812 */ /* 0x000fc800078ec0ff */
[----:B------:R-:W-:-:S04]  /*5eb0*/  SHF.R.U32.HI R3, RZ, 0x18, R3 ;  /* 0x00000018ff037819 */ /* 0x000fc80000011603 */
[----:B------:R-:W-:-:S05]  /*5ec0*/  LOP3.LUT R3, R0, R3, RZ, 0xfc, !PT ;  /* 0x0000000300037212 */ /* 0x000fca00078efcff */
[----:B------:R0:W-:Y:S01]  /*5ed0*/  STG.E.U8 desc[UR36][R4.64], R3 ;  /* 0x0000000304007986 */ /* 0x0001e2000c101124 */
[----:B------:R-:W-:Y:S05]  /*5ee0*/  BRA `(.L_x_10369) ;  /* 0x0000000400e47947 */ /* 0x000fea0003800000 */
.L_x_10379:
        /* <DEDUP_REMOVED lines=8> */
.L_x_10376:
        /* <DEDUP_REMOVED lines=11> */
.L_x_10388:
        /* <DEDUP_REMOVED lines=21> */
.L_x_10391:
[----:B------:R-:W-:-:S04]  /*6170*/  LOP3.LUT R0, R7, 0x80000000, RZ, 0xc0, !PT ;  /* 0x8000000007007812 */ /* 0x000fc800078ec0ff */
[----:B------:R-:W-:-:S04]  /*6180*/  SHF.R.U32.HI R0, RZ, 0x18, R0 ;  /* 0x00000018ff007819 */ /* 0x000fc80000011600 */
[----:B------:R-:W-:-:S07]  /*6190*/  LOP3.LUT R0, R3, R0, RZ, 0xfc, !PT ;  /* 0x0000000003007212 */ /* 0x000fce00078efcff */
.L_x_10390:
[----:B------:R-:W-:Y:S05]  /*61a0*/  BSYNC B0 ;  /* 0x0000000000007941 */ /* 0x000fea0003800000 */
.L_x_10389:
[----:B------:R3:W-:Y:S01]  /*61b0*/  STG.E.U8 desc[UR36][R4.64], R0 ;  /* 0x0000000004007986 */ /* 0x0007e2000c101124 */
[----:B------:R-:W-:Y:S05]  /*61c0*/  BRA `(.L_x_10369) ;  /* 0x00000004002c7947 */ /* 0x000fea0003800000 */
.L_x_10387:
        /* <DEDUP_REMOVED lines=21> */
.L_x_10394:
[----:B------:R-:W-:-:S04]  /*6320*/  LOP3.LUT R0, R7, 0x80000000, RZ, 0xc0, !PT ;  /* 0x8000000007007812 */ /* 0x000fc800078ec0ff */
[----:B------:R-:W-:-:S04]  /*6330*/  SHF.R.U32.HI R0, RZ, 0x18, R0 ;  /* 0x00000018ff007819 */ /* 0x000fc80000011600 */
[----:B------:R-:W-:-:S07]  /*6340*/  LOP3.LUT R0, R3, R0, RZ, 0xfc, !PT ;  /* 0x0000000003007212 */ /* 0x000fce00078efcff */
.L_x_10393:
[----:B------:R-:W-:Y:S05]  /*6350*/  BSYNC B0 ;  /* 0x0000000000007941 */ /* 0x000fea0003800000 */
.L_x_10392:
[----:B------:R0:W-:Y:S01]  /*6360*/  STG.E.U8 desc[UR36][R4.64], R0 ;  /* 0x0000000004007986 */ /* 0x0001e2000c101124 */
[----:B------:R-:W-:Y:S05]  /*6370*/  BRA `(.L_x_10369) ;  /* 0x0000000000c07947 */ /* 0x000fea0003800000 */
.L_x_10386:
        /* <DEDUP_REMOVED lines=26> */
.L_x_10368:
        /* <DEDUP_REMOVED lines=16> */
.L_x_10397:
[----:B------:R-:W-:Y:S05]  /*6620*/  BRA `(.L_x_10369) ;  /* 0x0000000000147947 */ /* 0x000fea0003800000 */
.L_x_10396:
[----:B------:R-:W0:Y:S02]  /*6630*/  F2I.U64.F64.TRUNC R28, R28 ;  /* 0x0000001c001c7311 */ /* 0x000e24000030d800 */
[----:B0-----:R2:W-:Y:S01]  /*6640*/  STG.E.64 desc[UR36][R4.64], R28 ;  /* 0x0000001c04007986 */ /* 0x0015e2000c101b24 */
[----:B------:R-:W-:Y:S05]  /*6650*/  BRA `(.L_x_10369) ;  /* 0x0000000000087947 */ /* 0x000fea0003800000 */
.L_x_10395:
[----:B------:R-:W0:Y:S02]  /*6660*/  F2I.U32.F64.TRUNC R29, R28 ;  /* 0x0000001c001d7311 */ /* 0x000e24000030d000 */
[----:B0-----:R0:W-:Y:S02]  /*6670*/  STG.E desc[UR36][R4.64], R29 ;  /* 0x0000001d04007986 */ /* 0x0011e4000c101924 */
.L_x_10369:
        /* <DEDUP_REMOVED lines=24> */
.L_x_10401:
[----:B------:R-:W0:Y:S02]  /*6800*/  F2I.S64.F64.TRUNC R24, R24 ;  /* 0x0000001800187311 */ /* 0x000e24000030d900 */
[----:B0-----:R-:W-:-:S05]  /*6810*/  IMAD.MOV.U32 R3, RZ, RZ, R24 ;  /* 0x000000ffff037224 */ /* 0x001fca00078e0018 */
[----:B------:R3:W-:Y:S01]  /*6820*/  STG.E.U8 desc[UR36][R4.64], R3 ;  /* 0x0000000304007986 */ /* 0x0007e2000c101124 */
[----:B------:R-:W-:Y:S05]  /*6830*/  BRA `(.L_x_10403) ;  /* 0x0000000c00f07947 */ /* 0x000fea0003800000 */
.L_x_10400:
        /* <DEDUP_REMOVED lines=9> */
.L_x_10405:
[----:B------:R-:W0:Y:S02]  /*68d0*/  F2I.F64.TRUNC R25, R24 ;  /* 0x0000001800197311 */ /* 0x000e24000030d100 */
[----:B0-----:R2:W-:Y:S01]  /*68e0*/  STG.E desc[UR36][R4.64], R25 ;  /* 0x0000001904007986 */ /* 0x0015e2000c101924 */
[----:B------:R-:W-:Y:S05]  /*68f0*/  BRA `(.L_x_10403) ;  /* 0x0000000c00c07947 */ /* 0x000fea0003800000 */
.L_x_10404:
[----:B------:R-:W0:Y:S02]  /*6900*/  F2I.F64.TRUNC R25, R24 ;  /* 0x0000001800197311 */ /* 0x000e24000030d100 */
[----:B0-----:R0:W-:Y:S01]  /*6910*/  STG.E.U16 desc[UR36][R4.64], R25 ;  /* 0x0000001904007986 */ /* 0x0011e2000c101524 */
[----:B------:R-:W-:Y:S05]  /*6920*/  BRA `(.L_x_10403) ;  /* 0x0000000c00b47947 */ /* 0x000fea0003800000 */
.L_x_10399:
        /* <DEDUP_REMOVED lines=13> */
.L_x_10407:
        /* <DEDUP_REMOVED lines=8> */
.L_x_10406:
        /* <DEDUP_REMOVED lines=14> */
.L_x_10409:
        /* <DEDUP_REMOVED lines=9> */
.L_x_10408:
[----:B------:R0:W-:Y:S01]  /*6bf0*/  STG.E.64 desc[UR36][R4.64], R24 ;  /* 0x0000001804007986 */ /* 0x0001e2000c101b24 */
[----:B------:R-:W-:Y:S05]  /*6c00*/  BRA `(.L_x_10403) ;  /* 0x0000000800fc7947 */ /* 0x000fea0003800000 */
.L_x_10398:
        /* <DEDUP_REMOVED lines=12> */
.L_x_10412:
[----:B------:R-:W-:-:S05]  /*6cd0*/  CS2R R26, SRZ ;  /* 0x00000000001a7805 */ /* 0x000fca000001ff00 */
[----:B------:R0:W-:Y:S01]  /*6ce0*/  STG.E.128 desc[UR36][R4.64], R24 ;  /* 0x0000001804007986 */ /* 0x0001e2000c101d24 */
[----:B------:R-:W-:Y:S05]  /*6cf0*/  BRA `(.L_x_10403) ;  /* 0x0000000800c07947 */ /* 0x000fea0003800000 */
.L_x_10411:
        /* <DEDUP_REMOVED lines=25> */
.L_x_10416:
[----:B------:R-:W-:Y:S05]  /*6e90*/  BSYNC B0 ;  /* 0x0000000000007941 */ /* 0x000fea0003800000 */
.L_x_10415:
[----:B------:R-:W-:-:S05]  /*6ea0*/  LOP3.LUT R7, R0, R7, RZ, 0xfc, !PT ;  /* 0x0000000700077212 */ /* 0x000fca00078efcff */
[----:B------:R0:W-:Y:S01]  /*6eb0*/  STG.E.U8 desc[UR36][R4.64], R7 ;  /* 0x0000000704007986 */ /* 0x0001e2000c101124 */
[----:B------:R-:W-:Y:S05]  /*6ec0*/  BRA `(.L_x_10403) ;  /* 0x00000008004c7947 */ /* 0x000fea0003800000 */
.L_x_10414:
        /* <DEDUP_REMOVED lines=17> */
.L_x_10418:
[----:B------:R-:W-:Y:S01]  /*6fe0*/  IMAD.MOV.U32 R0, RZ, RZ, 0x7f ;  /* 0x0000007fff007424 */ /* 0x000fe200078e00ff */
[----:B------:R-:W-:-:S04]  /*6ff0*/  ISETP.GT.U32.AND P0, PT, R3, 0x7f800000, PT ;  /* 0x7f8000000300780c */ /* 0x000fc80003f04070 */
[----:B------:R-:W-:-:S09]  /*7000*/  SEL R0, R0, 0x7c, P0 ;  /* 0x0000007c00007807 */ /* 0x000fd20000000000 */
.L_x_10419:
[----:B------:R-:W-:Y:S05]  /*7010*/  BSYNC B0 ;  /* 0x0000000000007941 */ /* 0x000fea0003800000 */
.L_x_10417:
[----:B------:R-:W-:-:S04]  /*7020*/  LOP3.LUT R3, R7, 0x80000000, RZ, 0xc0, !PT ;  /* 0x8000000007037812 */ /* 0x000fc800078ec0ff */
[----:B------:R-:W-:-:S04]  /*7030*/  SHF.R.U32.HI R3, RZ, 0x18, R3 ;  /* 0x00000018ff037819 */ /* 0x000fc80000011603 */
[----:B------:R-:W-:-:S05]  /*7040*/  LOP3.LUT R3, R0, R3, RZ, 0xfc, !PT ;  /* 0x0000000300037212 */ /* 0x000fca00078efcff */
[----:B------:R0:W-:Y:S01]  /*7050*/  STG.E.U8 desc[UR36][R4.64], R3 ;  /* 0x0000000304007986 */ /* 0x0001e2000c101124 */
[----:B------:R-:W-:Y:S05]  /*7060*/  BRA `(.L_x_10403) ;  /* 0x0000000400e47947 */ /* 0x000fea0003800000 */
.L_x_10413:
        /* <DEDUP_REMOVED lines=8> */
.L_x_10410:
        /* <DEDUP_REMOVED lines=11> */
.L_x_10422:
        /* <DEDUP_REMOVED lines=21> */
.L_x_10425:
[----:B------:R-:W-:-:S04]  /*72f0*/  LOP3.LUT R0, R7, 0x80000000, RZ, 0xc0, !PT ;  /* 0x8000000007007812 */ /* 0x000fc800078ec0ff */
[----:B------:R-:W-:-:S04]  /*7300*/  SHF.R.U32.HI R0, RZ, 0x18, R0 ;  /* 0x00000018ff007819 */ /* 0x000fc80000011600 */
[----:B------:R-:W-:-:S07]  /*7310*/  LOP3.LUT R0, R3, R0, RZ, 0xfc, !PT ;  /* 0x0000000003007212 */ /* 0x000fce00078efcff */
.L_x_10424:
[----:B------:R-:W-:Y:S05]  /*7320*/  BSYNC B0 ;  /* 0x0000000000007941 */ /* 0x000fea0003800000 */
.L_x_10423:
[----:B------:R0:W-:Y:S01]  /*7330*/  STG.E.U8 desc[UR36][R4.64], R0 ;  /* 0x0000000004007986 */ /* 0x0001e2000c101124 */
[----:B------:R-:W-:Y:S05]  /*7340*/  BRA `(.L_x_10403) ;  /* 0x00000004002c7947 */ /* 0x000fea0003800000 */
.L_x_10421:
        /* <DEDUP_REMOVED lines=21> */
.L_x_10428:
[----:B------:R-:W-:-:S04]  /*74a0*/  LOP3.LUT R0, R7, 0x80000000, RZ, 0xc0, !PT ;  /* 0x8000000007007812 */ /* 0x000fc800078ec0ff */
[----:B------:R-:W-:-:S04]  /*74b0*/  SHF.R.U32.HI R0, RZ, 0x18, R0 ;  /* 0x00000018ff007819 */ /* 0x000fc80000011600 */
[----:B------:R-:W-:-:S07]  /*74c0*/  LOP3.LUT R0, R3, R0, RZ, 0xfc, !PT ;  /* 0x0000000003007212 */ /* 0x000fce00078efcff */
.L_x_10427:
[----:B------:R-:W-:Y:S05]  /*74d0*/  BSYNC B0 ;  /* 0x0000000000007941 */ /* 0x000fea0003800000 */
.L_x_10426:
[----:B------:R0:W-:Y:S01]  /*74e0*/  STG.E.U8 desc[UR36][R4.64], R0 ;  /* 0x0000000004007986 */ /* 0x0001e2000c101124 */
[----:B------:R-:W-:Y:S05]  /*74f0*/  BRA `(.L_x_10403) ;  /* 0x0000000000c07947 */ /* 0x000fea0003800000 */
.L_x_10420:
        /* <DEDUP_REMOVED lines=26> */
.L_x_10402:
        /* <DEDUP_REMOVED lines=16> */
.L_x_10431:
[----:B------:R-:W-:Y:S05]  /*77a0*/  BRA `(.L_x_10403) ;  /* 0x0000000000147947 */ /* 0x000fea0003800000 */
.L_x_10430:
[----:B------:R-:W0:Y:S02]  /*77b0*/  F2I.U64.F64.TRUNC R24, R24 ;  /* 0x0000001800187311 */ /* 0x000e24000030d800 */
[----:B0-----:R0:W-:Y:S01]  /*77c0*/  STG.E.64 desc[UR36][R4.64], R24 ;  /* 0x0000001804007986 */ /* 0x0011e2000c101b24 */
[----:B------:R-:W-:Y:S05]  /*77d0*/  BRA `(.L_x_10403) ;  /* 0x0000000000087947 */ /* 0x000fea0003800000 */
.L_x_10429:
[----:B------:R-:W0:Y:S02]  /*77e0*/  F2I.U32.F64.TRUNC R25, R24 ;  /* 0x0000001800197311 */ /* 0x000e24000030d000 */
[----:B0-----:R0:W-:Y:S02]  /*77f0*/  STG.E desc[UR36][R4.64], R25 ;  /* 0x0000001904007986 */ /* 0x0011e4000c101924 */
.L_x_10403:
[----:B------:R-:W-:-:S07]  /*7800*/  VIADD R22, R22, 0x80 ;  /* 0x0000008016167836 */ /* 0x000fce0000000000 */
.L_x_10363:
[----:B------:R-:W-:Y:S05]  /*7810*/  BSYNC B6 ;  /* 0x0000000000067941 */ /* 0x000fea0003800000 */
.L_x_10362:
        /* <DEDUP_REMOVED lines=22> */
.L_x_10435:
[----:B------:R-:W0:Y:S02]  /*7980*/  F2I.S64.F64.TRUNC R16, R16 ;  /* 0x0000001000107311 */ /* 0x000e24000030d900 */
[----:B0-----:R-:W-:-:S05]  /*7990*/  IMAD.MOV.U32 R3, RZ, RZ, R16 ;  /* 0x000000ffff037224 */ /* 0x001fca00078e0010 */
[----:B------:R-:W-:Y:S01]  /*79a0*/  STG.E.U8 desc[UR36][R4.64], R3 ;  /* 0x0000000304007986 */ /* 0x000fe2000c101124 */
[----:B------:R-:W-:Y:S05]  /*79b0*/  EXIT ;  /* 0x000000000000794d */ /* 0x000fea0003800000 */
.L_x_10434:
        /* <DEDUP_REMOVED lines=9> */
.L_x_10438:
[----:B------:R-:W0:Y:S02]  /*7a50*/  F2I.F64.TRUNC R17, R16 ;  /* 0x0000001000117311 */ /* 0x000e24000030d100 */
[----:B0-----:R-:W-:Y:S01]  /*7a60*/  STG.E desc[UR36][R4.64], R17 ;  /* 0x0000001104007986 */ /* 0x001fe2000c101924 */
[----:B------:R-:W-:Y:S05]  /*7a70*/  EXIT ;  /* 0x000000000000794d */ /* 0x000fea0003800000 */
.L_x_10437:
[----:B------:R-:W0:Y:S02]  /*7a80*/  F2I.F64.TRUNC R17, R16 ;  /* 0x0000001000117311 */ /* 0x000e24000030d100 */
[----:B0-----:R-:W-:Y:S01]  /*7a90*/  STG.E.U16 desc[UR36][R4.64], R17 ;  /* 0x0000001104007986 */ /* 0x001fe2000c101524 */
[----:B------:R-:W-:Y:S05]  /*7aa0*/  EXIT ;  /* 0x000000000000794d */ /* 0x000fea0003800000 */
.L_x_10433:
        /* <DEDUP_REMOVED lines=13> */
.L_x_10440:
        /* <DEDUP_REMOVED lines=8> */
.L_x_10439:
        /* <DEDUP_REMOVED lines=14> */
.L_x_10442:
        /* <DEDUP_REMOVED lines=9> */
.L_x_10441:
[----:B------:R-:W-:Y:S01]  /*7d70*/  STG.E.64 desc[UR36][R4.64], R16 ;  /* 0x0000001004007986 */ /* 0x000fe2000c101b24 */
[----:B------:R-:W-:Y:S05]  /*7d80*/  EXIT ;  /* 0x000000000000794d */ /* 0x000fea0003800000 */
.L_x_10432:
        /* <DEDUP_REMOVED lines=12> */
.L_x_10445:
[----:B------:R-:W-:-:S05]  /*7e50*/  CS2R R18, SRZ ;  /* 0x0000000000127805 */ /* 0x000fca000001ff00 */
[----:B------:R-:W-:Y:S01]  /*7e60*/  STG.E.128 desc[UR36][R4.64], R16 ;  /* 0x0000001004007986 */ /* 0x000fe2000c101d24 */
[----:B------:R-:W-:Y:S05]  /*7e70*/  EXIT ;  /* 0x000000000000794d */ /* 0x000fea0003800000 */
.L_x_10444:
        /* <DEDUP_REMOVED lines=25> */
.L_x_10449:
[----:B------:R-:W-:Y:S05]  /*8010*/  BSYNC B0 ;  /* 0x0000000000007941 */ /* 0x000fea0003800000 */
.L_x_10448:
[----:B------:R-:W-:-:S05]  /*8020*/  LOP3.LUT R3, R0, R3, RZ, 0xfc, !PT ;  /* 0x0000000300037212 */ /* 0x000fca00078efcff */
[----:B------:R-:W-:Y:S01]  /*8030*/  STG.E.U8 desc[UR36][R4.64], R3 ;  /* 0x0000000304007986 */ /* 0x000fe2000c101124 */
[----:B------:R-:W-:Y:S05]  /*8040*/  EXIT ;  /* 0x000000000000794d */ /* 0x000fea0003800000 */
.L_x_10447:
        /* <DEDUP_REMOVED lines=17> */
.L_x_10451:
[----:B------:R-:W-:Y:S01]  /*8160*/  IMAD.MOV.U32 R0, RZ, RZ, 0x7f ;  /* 0x0000007fff007424 */ /* 0x000fe200078e00ff */
[----:B------:R-:W-:-:S04]  /*8170*/  ISETP.GT.U32.AND P0, PT, R2, 0x7f800000, PT ;  /* 0x7f8000000200780c */ /* 0x000fc80003f04070 */
[----:B------:R-:W-:-:S09]  /*8180*/  SEL R0, R0, 0x7c, P0 ;  /* 0x0000007c00007807 */ /* 0x000fd20000000000 */
.L_x_10452:
[----:B------:R-:W-:Y:S05]  /*8190*/  BSYNC B0 ;  /* 0x0000000000007941 */ /* 0x000fea0003800000 */
.L_x_10450:
[----:B------:R-:W-:-:S04]  /*81a0*/  LOP3.LUT R2, R3, 0x80000000, RZ, 0xc0, !PT ;  /* 0x8000000003027812 */ /* 0x000fc800078ec0ff */
[----:B------:R-:W-:-:S04]  /*81b0*/  SHF.R.U32.HI R3, RZ, 0x18, R2 ;  /* 0x00000018ff037819 */ /* 0x000fc80000011602 */
[----:B------:R-:W-:-:S05]  /*81c0*/  LOP3.LUT R3, R0, R3, RZ, 0xfc, !PT ;  /* 0x0000000300037212 */ /* 0x000fca00078efcff */
[----:B------:R-:W-:Y:S01]  /*81d0*/  STG.E.U8 desc[UR36][R4.64], R3 ;  /* 0x0000000304007986 */ /* 0x000fe2000c101124 */
[----:B------:R-:W-:Y:S05]  /*81e0*/  EXIT ;  /* 0x000000000000794d */ /* 0x000fea0003800000 */
.L_x_10446:
        /* <DEDUP_REMOVED lines=8> */
.L_x_10443:
        /* <DEDUP_REMOVED lines=11> */
.L_x_10455:
        /* <DEDUP_REMOVED lines=21> */
.L_x_10458:
[----:B------:R-:W-:-:S04]  /*8470*/  LOP3.LUT R2, R7, 0x80000000, RZ, 0xc0, !PT ;  /* 0x8000000007027812 */ /* 0x000fc800078ec0ff */
[----:B------:R-:W-:-:S04]  /*8480*/  SHF.R.U32.HI R3, RZ, 0x18, R2 ;  /* 0x00000018ff037819 */ /* 0x000fc80000011602 */
[----:B------:R-:W-:-:S04]  /*8490*/  LOP3.LUT R0, R0, R3, RZ, 0xfc, !PT ;  /* 0x0000000300007212 */ /* 0x000fc800078efcff */
[----:B------:R-:W-:-:S07]  /*84a0*/  PRMT R2, R0, 0x7610, R2 ;  /* 0x0000761000027816 */ /* 0x000fce0000000002 */
.L_x_10457:
[----:B------:R-:W-:Y:S05]  /*84b0*/  BSYNC B0 ;  /* 0x0000000000007941 */ /* 0x000fea0003800000 */
.L_x_10456:
[----:B------:R-:W-:Y:S01]  /*84c0*/  STG.E.U8 desc[UR36][R4.64], R2 ;  /* 0x0000000204007986 */ /* 0x000fe2000c101124 */
[----:B------:R-:W-:Y:S05]  /*84d0*/  EXIT ;  /* 0x000000000000794d */ /* 0x000fea0003800000 */
.L_x_10454:
        /* <DEDUP_REMOVED lines=21> */
.L_x_10461:
[----:B------:R-:W-:-:S04]  /*8630*/  LOP3.LUT R2, R7, 0x80000000, RZ, 0xc0, !PT ;  /* 0x8000000007027812 */ /* 0x000fc800078ec0ff */
[----:B------:R-:W-:-:S04]  /*8640*/  SHF.R.U32.HI R3, RZ, 0x18, R2 ;  /* 0x00000018ff037819 */ /* 0x000fc80000011602 */
[----:B------:R-:W-:-:S04]  /*8650*/  LOP3.LUT R0, R0, R3, RZ, 0xfc, !PT ;  /* 0x0000000300007212 */ /* 0x000fc800078efcff */
[----:B------:R-:W-:-:S07]  /*8660*/  PRMT R2, R0, 0x7610, R2 ;  /* 0x0000761000027816 */ /* 0x000fce0000000002 */
.L_x_10460:
[----:B------:R-:W-:Y:S05]  /*8670*/  BSYNC B0 ;  /* 0x0000000000007941 */ /* 0x000fea0003800000 */
.L_x_10459:
[----:B------:R-:W-:Y:S01]  /*8680*/  STG.E.U8 desc[UR36][R4.64], R2 ;  /* 0x0000000204007986 */ /* 0x000fe2000c101124 */
[----:B------:R-:W-:Y:S05]  /*8690*/  EXIT ;  /* 0x000000000000794d */ /* 0x000fea0003800000 */
.L_x_10453:
        /* <DEDUP_REMOVED lines=26> */
.L_x_10436:
        /* <DEDUP_REMOVED lines=16> */
.L_x_10464:
[----:B------:R-:W-:Y:S05]  /*8940*/  EXIT ;  /* 0x000000000000794d */ /* 0x000fea0003800000 */
.L_x_10463:
[----:B------:R-:W0:Y:S02]  /*8950*/  F2I.U64.F64.TRUNC R16, R16 ;  /* 0x0000001000107311 */ /* 0x000e24000030d800 */
[----:B0-----:R-:W-:Y:S01]  /*8960*/  STG.E.64 desc[UR36][R4.64], R16 ;  /* 0x0000001004007986 */ /* 0x001fe2000c101b24 */
[----:B------:R-:W-:Y:S05]  /*8970*/  EXIT ;  /* 0x000000000000794d */ /* 0x000fea0003800000 */
.L_x_10462:
[----:B------:R-:W0:Y:S02]  /*8980*/  F2I.U32.F64.TRUNC R17, R16 ;  /* 0x0000001000117311 */ /* 0x000e24000030d000 */
[----:B0-----:R-:W-:Y:S01]  /*8990*/  STG.E desc[UR36][R4.64], R17 ;  /* 0x0000001104007986 */ /* 0x001fe2000c101924 */
[----:B------:R-:W-:Y:S05]  /*89a0*/  EXIT ;  /* 0x000000000000794d */ /* 0x000fea0003800000 */
.L_x_10465:
        /* <DEDUP_REMOVED lines=13> */
.L_x_42202:


//--------------------- .text._ZN2at6native18elementwise_kernelILi128ELi2EZNS0_22gpu_kernel_impl_nocastINS0_13AUnaryFunctorIdddZZZNS0_16fmax_kernel_cudaERNS_18TensorIteratorBaseEENKUlvE_clEvENKUlvE_clEvEUlddE_EEEEvS5_RKT_EUliE_EEviT1_ --------------------------
	.section	.text._ZN2at6native18elementwise_kernelILi128ELi2EZNS0_22gpu_kernel_impl_nocastINS0_13AUnaryFunctorIdddZZZNS0_16fmax_kernel_cudaERNS_18TensorIteratorBaseEENKUlvE_clEvENKUlvE_clEvEUlddE_EEEEvS5_RKT_EUliE_EEviT1_,"ax",@progbits
	.align	128
        .global         _ZN2at6native18elementwise_kernelILi128ELi2EZNS0_22gpu_kernel_impl_nocastINS0_13AUnaryFunctorIdddZZZNS0_16fmax_kernel_cudaERNS_18TensorIteratorBaseEENKUlvE_clEvENKUlvE_clEvEUlddE_EEEEvS5_RKT_EUliE_EEviT1_
        .type           _ZN2at6native18elementwise_kernelILi128ELi2EZNS0_22gpu_kernel_impl_nocastINS0_13AUnaryFunctorIdddZZZNS0_16fmax_kernel_cudaERNS_18TensorIteratorBaseEENKUlvE_clEvENKUlvE_clEvEUlddE_EEEEvS5_RKT_EUliE_EEviT1_,@function
        .size           _ZN2at6native18elementwise_kernelILi128ELi2EZNS0_22gpu_kernel_impl_nocastINS0_13AUnaryFunctorIdddZZZNS0_16fmax_kernel_cudaERNS_18TensorIteratorBaseEENKUlvE_clEvENKUlvE_clEvEUlddE_EEEEvS5_RKT_EUliE_EEviT1_,(.L_x_42203 - _ZN2at6native18elementwise_kernelILi128ELi2EZNS0_22gpu_kernel_impl_nocastINS0_13AUnaryFunctorIdddZZZNS0_16fmax_kernel_cudaERNS_18TensorIteratorBaseEENKUlvE_clEvENKUlvE_clEvEUlddE_EEEEvS5_RKT_EUliE_EEviT1_)
        .other          _ZN2at6native18elementwise_kernelILi128ELi2EZNS0_22gpu_kernel_impl_nocastINS0_13AUnaryFunctorIdddZZZNS0_16fmax_kernel_cudaERNS_18TensorIteratorBaseEENKUlvE_clEvENKUlvE_clEvEUlddE_EEEEvS5_RKT_EUliE_EEviT1_,@"STO_CUDA_ENTRY STV_DEFAULT"
_ZN2at6native18elementwise_kernelILi128ELi2EZNS0_22gpu_kernel_impl_nocastINS0_13AUnaryFunctorIdddZZZNS0_16fmax_kernel_cudaERNS_18TensorIteratorBaseEENKUlvE_clEvENKUlvE_clEvEUlddE_EEEEvS5_RKT_EUliE_EEviT1_:
.text._ZN2at6native18elementwise_kernelILi128ELi2EZNS0_22gpu_kernel_impl_nocastINS0_13AUnaryFunctorIdddZZZNS0_16fmax_kernel_cudaERNS_18TensorIteratorBaseEENKUlvE_clEvENKUlvE_clEvEUlddE_EEEEvS5_RKT_EUliE_EEviT1_:
        /* <DEDUP_REMOVED lines=312> */
.L_x_10468:
        /* <DEDUP_REMOVED lines=11> */
[----:B--2---:R-:W-:Y:S01]  /*1430*/  DSETP.MAX.AND P1, P2, R4, UR4, PT ;  /* 0x0000000404007e2a */ /* 0x004fe2000ba2f000 */
[----:B------:R-:W-:-:S05]  /*1440*/  MOV R2, R4 ;  /* 0x0000000400027202 */ /* 0x000fca0000000f00 */
[----:B------:R-:W-:Y:S02]  /*1450*/  FSEL R3, R5, UR6, P1 ;  /* 0x0000000605037c08 */ /* 0x000fe40008800000 */
[----:B------:R-:W-:-:S06]  /*1460*/  SEL R2, R2, UR4, P1 ;  /* 0x0000000402027c07 */ /* 0x000fcc0008800000 */
[----:B------:R-:W-:-:S05]  /*1470*/  @P2 LOP3.LUT R3, R8, 0x80000, RZ, 0xfc, !PT ;  /* 0x0008000008032812 */ /* 0x000fca00078efcff */
[----:B------:R0:W-:Y:S02]  /*1480*/  STG.E.64 desc[UR8][R6.64], R2 ;  /* 0x0000000206007986 */ /* 0x0001e4000c101b08 */
.L_x_10467:
[----:B------:R-:W-:Y:S05]  /*1490*/  BSYNC B0 ;  /* 0x0000000000007941 */ /* 0x000fea0003800000 */
.L_x_10466:
        /* <DEDUP_REMOVED lines=305> */
.L_x_10469:
        /* <DEDUP_REMOVED lines=10> */
[----:B--2---:R-:W-:Y:S01]  /*2850*/  DSETP.MAX.AND P1, P2, R4, UR4, PT ;  /* 0x0000000404007e2a */ /* 0x004fe2000ba2f000 */
[----:B------:R-:W-:Y:S02]  /*2860*/  MOV R0, R5 ;  /* 0x0000000500007202 */ /* 0x000fe40000000f00 */
[----:B------:R-:W-:-:S03]  /*2870*/  MOV R2, R4 ;  /* 0x0000000400027202 */ /* 0x000fc60000000f00 */
[----:B------:R-:W-:Y:S02]  /*2880*/  FSEL R3, R0, UR6, P1 ;  /* 0x0000000600037c08 */ /* 0x000fe40008800000 */
[----:B------:R-:W-:-:S06]  /*2890*/  SEL R2, R2, UR4, P1 ;  /* 0x0000000402027c07 */ /* 0x000fcc0008800000 */
[----:B------:R-:W-:-:S05]  /*28a0*/  @P2 LOP3.LUT R3, R8, 0x80000, RZ, 0xfc, !PT ;  /* 0x0008000008032812 */ /* 0x000fca00078efcff */
[----:B------:R-:W-:Y:S01]  /*28b0*/  STG.E.64 desc[UR8][R6.64], R2 ;  /* 0x0000000206007986 */ /* 0x000fe2000c101b08 */
[----:B------:R-:W-:Y:S05]  /*28c0*/  EXIT ;  /* 0x000000000000794d */ /* 0x000fea0003800000 */
.L_x_10470:
        /* <DEDUP_REMOVED lines=11> */
.L_x_42203:


//--------------------- .text._ZN2at6native27unrolled_elementwise_kernelINS0_13AUnaryFunctorIdddZZZNS0_16fmax_kernel_cudaERNS_18TensorIteratorBaseEENKUlvE_clEvENKUlvE_clEvEUlddE_EESt5arrayIPcLm2EELi4E23TrivialOffsetCalculatorILi1EjESD_NS0_6memory15LoadWithoutCastENSE_16StoreWithoutCastEEEviT_T0_T2_T3_T4_T5_ --------------------------
	.section	.text._ZN2at6native27unrolled_elementwise_kernelINS0_13AUnaryFunctorIdddZZZNS0_16fmax_kernel_cudaERNS_18TensorIteratorBaseEENKUlvE_clEvENKUlvE_clEvEUlddE_EESt5arrayIPcLm2EELi4E23TrivialOffsetCalculatorILi1EjESD_NS0_6memory15LoadWithoutCastENSE_16StoreWithoutCastEEEviT_T0_T2_T3_T4_T5_,"ax",@progbits
	.align	128
        .global         _ZN2at6native27unrolled_elementwise_kernelINS0_13AUnaryFunctorIdddZZZNS0_16fmax_kernel_cudaERNS_18TensorIteratorBaseEENKUlvE_clEvENKUlvE_clEvEUlddE_EESt5arrayIPcLm2EELi4E23TrivialOffsetCalculatorILi1EjESD_NS0_6memory15LoadWithoutCastENSE_16StoreWithoutCastEEEviT_T0_T2_T3_T4_T5_
        .type           _ZN2at6native27unrolled_elementwise_kernelINS0_13AUnaryFunctorIdddZZZNS0_16fmax_kernel_cudaERNS_18TensorIteratorBaseEENKUlvE_clEvENKUlvE_clEvEUlddE_EESt5arrayIPcLm2EELi4E23TrivialOffsetCalculatorILi1EjESD_NS0_6memory15LoadWithoutCastENSE_16StoreWithoutCastEEEviT_T0_T2_T3_T4_T5_,@function
        .size           _ZN2at6native27unrolled_elementwise_kernelINS0_13AUnaryFunctorIdddZZZNS0_16fmax_kernel_cudaERNS_18TensorIteratorBaseEENKUlvE_clEvENKUlvE_clEvEUlddE_EESt5arrayIPcLm2EELi4E23TrivialOffsetCalculatorILi1EjESD_NS0_6memory15LoadWithoutCastENSE_16StoreWithoutCastEEEviT_T0_T2_T3_T4_T5_,(.L_x_42204 - _ZN2at6native27unrolled_elementwise_kernelINS0_13AUnaryFunctorIdddZZZNS0_16fmax_kernel_cudaERNS_18TensorIteratorBaseEENKUlvE_clEvENKUlvE_clEvEUlddE_EESt5arrayIPcLm2EELi4E23TrivialOffsetCalculatorILi1EjESD_NS0_6memory15LoadWithoutCastENSE_16StoreWithoutCastEEEviT_T0_T2_T3_T4_T5_)
        .other          _ZN2at6native27unrolled_elementwise_kernelINS0_13AUnaryFunctorIdddZZZNS0_16fmax_kernel_cudaERNS_18TensorIteratorBaseEENKUlvE_clEvENKUlvE_clEvEUlddE_EESt5arrayIPcLm2EELi4E23TrivialOffsetCalculatorILi1EjESD_NS0_6memory15LoadWithoutCastENSE_16StoreWithoutCastEEEviT_T0_T2_T3_T4_T5_,@"STO_CUDA_ENTRY STV_DEFAULT"
_ZN2at6native27unrolled_elementwise_kernelINS0_13AUnaryFunctorIdddZZZNS0_16fmax_kernel_cudaERNS_18TensorIteratorBaseEENKUlvE_clEvENKUlvE_clEvEUlddE_EESt5arrayIPcLm2EELi4E23TrivialOffsetCalculatorILi1EjESD_NS0_6memory15LoadWithoutCastENSE_16StoreWithoutCastEEEviT_T0_T2_T3_T4_T5_:
.text._ZN2at6native27unrolled_elementwise_kernelINS0_13AUnaryFunctorIdddZZZNS0_16fmax_kernel_cudaERNS_18TensorIteratorBaseEENKUlvE_clEvENKUlvE_clEvEUlddE_EESt5arrayIPcLm2EELi4E23TrivialOffsetCalculatorILi1EjESD_NS0_6memory15LoadWithoutCastENSE_16StoreWithoutCastEEEviT_T0_T2_T3_T4_T5_:
        /* <DEDUP_REMOVED lines=40> */
[----:B--2---:R-:W-:Y:S01]  /*0280*/  @!P0 DSETP.MAX.AND P3, P4, R14, R18, PT ;  /* 0x000000120e00822a */ /* 0x004fe20003c6f000 */
        /* <DEDUP_REMOVED lines=10> */
[----:B------:R-:W-:Y:S01]  /*0330*/  @!P2 DSETP.MAX.AND P3, P4, R16, R20, PT ;  /* 0x000000141000a22a */ /* 0x000fe20003c6f000 */
        /* <DEDUP_REMOVED lines=14> */
[----:B-1----:R-:W-:Y:S01]  /*0420*/  @!P1 DSETP.MAX.AND P2, P3, R8, R14, PT ;  /* 0x0000000e0800922a */ /* 0x002fe20003b4f000 */
        /* <DEDUP_REMOVED lines=17> */
.L_x_10472:
[----:B------:R-:W-:Y:S05]  /*0540*/  BSYNC B0 ;  /* 0x0000000000007941 */ /* 0x000fea0003800000 */
.L_x_10471:
[----:B0-----:R-:W0:Y:S01]  /*0550*/  @!P2 LDC.64 R2, c[0x0][0x220] ;  /* 0x00008800ff02ab82 */ /* 0x001e220000000a00 */
[----:B------:R-:W-:-:S13]  /*0560*/  ISETP.GE.AND P0, PT, R13, R12, PT ;  /* 0x0000000c0d00720c */ /* 0x000fda0003f06270 */
[----:B------:R-:W-:Y:S05]  /*0570*/  @P0 EXIT ;  /* 0x000000000000094d */ /* 0x000fea0003800000 */
[----:B------:R-:W1:Y:S01]  /*0580*/  LDC.64 R4, c[0x0][0x228] ;  /* 0x00008a00ff047b82 */ /* 0x000e620000000a00 */
[----:B0----5:R-:W-:Y:S01]  /*0590*/  @!P2 DSETP.MAX.AND P0, P1, R10, R2, PT ;  /* 0x000000020a00a22a */ /* 0x021fe2000390f000 */
        /* <DEDUP_REMOVED lines=11> */
.L_x_10473:
        /* <DEDUP_REMOVED lines=11> */
.L_x_42204:


//--------------------- .text._ZN2at6native29vectorized_elementwise_kernelILi2ENS0_13AUnaryFunctorIdddZZZNS0_16fmax_kernel_cudaERNS_18TensorIteratorBaseEENKUlvE_clEvENKUlvE_clEvEUlddE_EESt5arrayIPcLm2EEEEviT0_T1_ --------------------------
	.section	.text._ZN2at6native29vectorized_elementwise_kernelILi2ENS0_13AUnaryFunctorIdddZZZNS0_16fmax_kernel_cudaERNS_18TensorIteratorBaseEENKUlvE_clEvENKUlvE_clEvEUlddE_EESt5arrayIPcLm2EEEEviT0_T1_,"ax",@progbits
	.align	128
        .global         _ZN2at6native29vectorized_elementwise_kernelILi2ENS0_13AUnaryFunctorIdddZZZNS0_16fmax_kernel_cudaERNS_18TensorIteratorBaseEENKUlvE_clEvENKUlvE_clEvEUlddE_EESt5arrayIPcLm2EEEEviT0_T1_
        .type           _ZN2at6native29vectorized_elementwise_kernelILi2ENS0_13AUnaryFunctorIdddZZZNS0_16fmax_kernel_cudaERNS_18TensorIteratorBaseEENKUlvE_clEvENKUlvE_clEvEUlddE_EESt5arrayIPcLm2EEEEviT0_T1_,@function
        .size           _ZN2at6native29vectorized_elementwise_kernelILi2ENS0_13AUnaryFunctorIdddZZZNS0_16fmax_kernel_cudaERNS_18TensorIteratorBaseEENKUlvE_clEvENKUlvE_clEvEUlddE_EESt5arrayIPcLm2EEEEviT0_T1_,(.L_x_42205 - _ZN2at6native29vectorized_elementwise_kernelILi2ENS0_13AUnaryFunctorIdddZZZNS0_16fmax_kernel_cudaERNS_18TensorIteratorBaseEENKUlvE_clEvENKUlvE_clEvEUlddE_EESt5arrayIPcLm2EEEEviT0_T1_)
        .other          _ZN2at6native29vectorized_elementwise_kernelILi2ENS0_13AUnaryFunctorIdddZZZNS0_16fmax_kernel_cudaERNS_18TensorIteratorBaseEENKUlvE_clEvENKUlvE_clEvEUlddE_EESt5arrayIPcLm2EEEEviT0_T1_,@"STO_CUDA_ENTRY STV_DEFAULT"
_ZN2at6native29vectorized_elementwise_kernelILi2ENS0_13AUnaryFunctorIdddZZZNS0_16fmax_kernel_cudaERNS_18TensorIteratorBaseEENKUlvE_clEvENKUlvE_clEvEUlddE_EESt5arrayIPcLm2EEEEviT0_T1_:
.text._ZN2at6native29vectorized_elementwise_kernelILi2ENS0_13AUnaryFunctorIdddZZZNS0_16fmax_kernel_cudaERNS_18TensorIteratorBaseEENKUlvE_clEvENKUlvE_clEvEUlddE_EESt5arrayIPcLm2EEEEviT0_T1_:
        /* <DEDUP_REMOVED lines=23> */
[----:B--2---:R-:W-:Y:S01]  /*0170*/  DSETP.MAX.AND P3, P2, R14, UR4, PT ;  /* 0x000000040e007e2a */ /* 0x004fe2000ba6f000 */
[----:B------:R-:W-:Y:S01]  /*0180*/  IMAD.MOV.U32 R3, RZ, RZ, R15 ;  /* 0x000000ffff037224 */ /* 0x000fe200078e000f */
[----:B------:R-:W-:Y:S01]  /*0190*/  DSETP.MAX.AND P1, P5, R12, UR4, PT ;  /* 0x000000040c007e2a */ /* 0x000fe2000bd2f000 */
[----:B0-----:R-:W-:Y:S01]  /*01a0*/  IMAD.MOV.U32 R20, RZ, RZ, R13 ;  /* 0x000000ffff147224 */ /* 0x001fe200078e000d */
[----:B---3--:R-:W-:Y:S02]  /*01b0*/  DSETP.MAX.AND P0, P4, R18, UR4, PT ;  /* 0x0000000412007e2a */ /* 0x008fe4000bc0f000 */
        /* <DEDUP_REMOVED lines=9> */
[----:B------:R-:W-:Y:S01]  /*0250*/  DSETP.MAX.AND P2, P5, R16, UR4, PT ;  /* 0x0000000410007e2a */ /* 0x000fe2000bd4f000 */
[----:B------:R-:W-:Y:S01]  /*0260*/  @P4 LOP3.LUT R25, R26, 0x80000, RZ, 0xfc, !PT ;  /* 0x000800001a194812 */ /* 0x000fe200078efcff */
[----:B------:R-:W-:Y:S01]  /*0270*/  DSETP.MAX.AND P4, P6, R6, UR4, PT ;  /* 0x0000000406007e2a */ /* 0x000fe2000be8f000 */
        /* <DEDUP_REMOVED lines=10> */
[----:B------:R-:W-:Y:S01]  /*0320*/  DSETP.MAX.AND P5, P6, R4, UR4, PT ;  /* 0x0000000404007e2a */ /* 0x000fe2000beaf000 */
        /* <DEDUP_REMOVED lines=8> */
[----:B------:R-:W-:Y:S01]  /*03b0*/  DSETP.MAX.AND P3, P6, R10, UR4, PT ;  /* 0x000000040a007e2a */ /* 0x000fe2000be6f000 */
        /* <DEDUP_REMOVED lines=8> */
[----:B------:R-:W-:Y:S01]  /*0440*/  DSETP.MAX.AND P1, P6, R8, UR4, PT ;  /* 0x0000000408007e2a */ /* 0x000fe2000be2f000 */
        /* <DEDUP_REMOVED lines=32> */
.L_x_10474:
        /* <DEDUP_REMOVED lines=64> */
[----:B--2---:R-:W-:Y:S01]  /*0a50*/  @!P0 DSETP.MAX.AND P4, P2, R38, R32, PT ;  /* 0x000000202600822a */ /* 0x004fe20003a8f000 */
[----:B------:R-:W-:Y:S02]  /*0a60*/  @!P0 IMAD.MOV.U32 R40, RZ, RZ, R38 ;  /* 0x000000ffff288224 */ /* 0x000fe400078e0026 */
[----:B------:R-:W-:Y:S01]  /*0a70*/  @!P0 IMAD.MOV.U32 R38, RZ, RZ, R33 ;  /* 0x000000ffff268224 */ /* 0x000fe200078e0021 */
[----:B-1----:R-:W-:Y:S01]  /*0a80*/  @!P5 MOV R33, R30 ;  /* 0x0000001e0021d202 */ /* 0x002fe20000000f00 */
[----:B----4-:R-:W-:Y:S01]  /*0a90*/  @!P5 DSETP.MAX.AND P3, P6, R34, R30, PT ;  /* 0x0000001e2200d22a */ /* 0x010fe20003e6f000 */
        /* <DEDUP_REMOVED lines=15> */
[----:B0-----:R-:W-:Y:S01]  /*0b90*/  @!P1 DSETP.MAX.AND P4, P6, R28, R30, PT ;  /* 0x0000001e1c00922a */ /* 0x001fe20003e8f000 */
        /* <DEDUP_REMOVED lines=12> */
[----:B-1----:R-:W-:Y:S01]  /*0c60*/  @!P3 DSETP.MAX.AND P2, P6, R24, R32, PT ;  /* 0x000000201800b22a */ /* 0x002fe20003e4f000 */
        /* <DEDUP_REMOVED lines=9> */
[----:B---3--:R-:W-:Y:S01]  /*0d00*/  @!P5 DSETP.MAX.AND P2, P3, R20, R28, PT ;  /* 0x0000001c1400d22a */ /* 0x008fe20003b4f000 */
[----:B------:R-:W-:Y:S01]  /*0d10*/  @!P5 IMAD.MOV.U32 R32, RZ, RZ, R20 ;  /* 0x000000ffff20d224 */ /* 0x000fe200078e0014 */
[----:B------:R-:W-:Y:S01]  /*0d20*/  @!P5 LOP3.LUT R20, R29, 0x80000, RZ, 0xfc, !PT ;  /* 0x000800001d14d812 */ /* 0x000fe200078efcff */
[----:B------:R-:W-:-:S03]  /*0d30*/  @!P5 IMAD.MOV.U32 R33, RZ, RZ, R28 ;  /* 0x000000ffff21d224 */ /* 0x000fc600078e001c */
[----:B------:R-:W-:Y:S02]  /*0d40*/  @!P5 FSEL R21, R21, R29, P2 ;  /* 0x0000001d1515d208 */ /* 0x000fe40001000000 */
[----:B------:R-:W-:Y:S02]  /*0d50*/  @!P5 SEL R10, R32, R33, P2 ;  /* 0x00000021200ad207 */ /* 0x000fe40001000000 */
[----:B------:R-:W-:Y:S01]  /*0d60*/  @!P5 SEL R11, R20, R21, P3 ;  /* 0x00000015140bd207 */ /* 0x000fe20001800000 */
[----:B0-----:R-:W-:Y:S01]  /*0d70*/  @!P4 DSETP.MAX.AND P2, P3, R26, R30, PT ;  /* 0x0000001e1a00c22a */ /* 0x001fe20003b4f000 */
        /* <DEDUP_REMOVED lines=9> */
[----:B------:R-:W-:Y:S01]  /*0e10*/  @!P1 DSETP.MAX.AND P2, P3, R22, R24, PT ;  /* 0x000000181600922a */ /* 0x000fe20003b4f000 */
        /* <DEDUP_REMOVED lines=13> */
[----:B-1----:R-:W-:Y:S01]  /*0ef0*/  @!P2 DSETP.MAX.AND P0, P1, R18, R20, PT ;  /* 0x000000141200a22a */ /* 0x002fe2000390f000 */
        /* <DEDUP_REMOVED lines=21> */
.L_x_10477:
[----:B------:R-:W-:-:S13]  /*1050*/  ISETP.GE.AND P0, PT, R37, R36, PT ;  /* 0x000000242500720c */ /* 0x000fda0003f06270 */
[----:B------:R-:W-:Y:S05]  /*1060*/  @P0 BRA `(.L_x_10479) ;  /* 0x0000000000300947 */ /* 0x000fea0003800000 */
[----:B0-----:R-:W0:Y:S01]  /*1070*/  LDC.64 R2, c[0x0][0x228] ;  /* 0x00008a00ff027b82 */ /* 0x001e220000000a00 */
[----:B------:R-:W-:Y:S02]  /*1080*/  IMAD.IADD R5, R0, 0x1, R37 ;  /* 0x0000000100057824 */ /* 0x000fe400078e0225 */
[----:B------:R-:W-:Y:S02]  /*1090*/  VIADD R37, R37, 0x80 ;  /* 0x0000008025257836 */ /* 0x000fe40000000000 */
[----:B0-----:R-:W-:-:S05]  /*10a0*/  IMAD.WIDE.U32 R2, R5, 0x8, R2 ;  /* 0x0000000805027825 */ /* 0x001fca00078e0002 */
[----:B------:R1:W-:Y:S02]  /*10b0*/  STG.E.64 desc[UR10][R2.64], R8 ;  /* 0x0000000802007986 */ /* 0x0003e4000c101b0a */
.L_x_10478:
[----:B------:R-:W-:-:S13]  /*10c0*/  ISETP.GE.AND P0, PT, R37, R36, PT ;  /* 0x000000242500720c */ /* 0x000fda0003f06270 */
[----:B------:R-:W-:Y:S05]  /*10d0*/  @P0 BRA `(.L_x_10480) ;  /* 0x0000000000340947 */ /* 0x000fea0003800000 */
[----:B01----:R-:W0:Y:S01]  /*10e0*/  LDC.64 R2, c[0x0][0x228] ;  /* 0x00008a00ff027b82 */ /* 0x003e220000000a00 */
[----:B------:R-:W-:Y:S02]  /*10f0*/  IMAD.IADD R5, R0, 0x1, R37 ;  /* 0x0000000100057824 */ /* 0x000fe400078e0225 */
[----:B------:R-:W-:Y:S02]  /*1100*/  VIADD R37, R37, 0x80 ;  /* 0x0000008025257836 */ /* 0x000fe40000000000 */
[----:B0-----:R-:W-:-:S05]  /*1110*/  IMAD.WIDE.U32 R2, R5, 0x8, R2 ;  /* 0x0000000805027825 */ /* 0x001fca00078e0002 */
[----:B------:R1:W-:Y:S02]  /*1120*/  STG.E.64 desc[UR10][R2.64], R10 ;  /* 0x0000000a02007986 */ /* 0x0003e4000c101b0a */
.L_x_10479:
        /* <DEDUP_REMOVED lines=8> */
.L_x_10480:
[----:B------:R-:W-:Y:S05]  /*11b0*/  BSYNC B1 ;  /* 0x0000000000017941 */ /* 0x000fea0003800000 */
.L_x_10476:
[----:B------:R-:W-:-:S13]  /*11c0*/  ISETP.GE.AND P0, PT, R37, R36, PT ;  /* 0x000000242500720c */ /* 0x000fda0003f06270 */
[----:B012---:R-:W0:Y:S01]  /*11d0*/  @!P0 LDC.64 R2, c[0x0][0x228] ;  /* 0x00008a00ff028b82 */ /* 0x007e220000000a00 */
[----:B------:R-:W-:Y:S02]  /*11e0*/  @!P0 IMAD.IADD R5, R0, 0x1, R37 ;  /* 0x0000000100058824 */ /* 0x000fe400078e0225 */
[----:B------:R-:W-:Y:S02]  /*11f0*/  @!P0 VIADD R37, R37, 0x80 ;  /* 0x0000008025258836 */ /* 0x000fe40000000000 */
[----:B0-----:R-:W-:-:S05]  /*1200*/  @!P0 IMAD.WIDE.U32 R2, R5, 0x8, R2 ;  /* 0x0000000805028825 */ /* 0x001fca00078e0002 */
[----:B------:R2:W-:Y:S02]  /*1210*/  @!P0 STG.E.64 desc[UR10][R2.64], R14 ;  /* 0x0000000e02008986 */ /* 0x0005e4000c101b0a */
.L_x_10481:
[----:B------:R-:W-:Y:S05]  /*1220*/  BSYNC B0 ;  /* 0x0000000000007941 */ /* 0x000fea0003800000 */
.L_x_10475:
        /* <DEDUP_REMOVED lines=8> */
.L_x_10482:
        /* <DEDUP_REMOVED lines=13> */
.L_x_42205:


//--------------------- .text._ZN2at6native29vectorized_elementwise_kernelILi4ENS0_13AUnaryFunctorIdddZZZNS0_16fmax_kernel_cudaERNS_18TensorIteratorBaseEENKUlvE_clEvENKUlvE_clEvEUlddE_EESt5arrayIPcLm2EEEEviT0_T1_ --------------------------
	.section	.text._ZN2at6native29vectorized_elementwise_kernelILi4ENS0_13AUnaryFunctorIdddZZZNS0_16fmax_kernel_cudaERNS_18TensorIteratorBaseEENKUlvE_clEvENKUlvE_clEvEUlddE_EESt5arrayIPcLm2EEEEviT0_T1_,"ax",@progbits
	.align	128
        .global         _ZN2at6native29vectorized_elementwise_kernelILi4ENS0_13AUnaryFunctorIdddZZZNS0_16fmax_kernel_cudaERNS_18TensorIteratorBaseEENKUlvE_clEvENKUlvE_clEvEUlddE_EESt5arrayIPcLm2EEEEviT0_T1_
        .type           _ZN2at6native29vectorized_elementwise_kernelILi4ENS0_13AUnaryFunctorIdddZZZNS0_16fmax_kernel_cudaERNS_18TensorIteratorBaseEENKUlvE_clEvENKUlvE_clEvEUlddE_EESt5arrayIPcLm2EEEEviT0_T1_,@function
        .size           _ZN2at6native29vectorized_elementwise_kernelILi4ENS0_13AUnaryFunctorIdddZZZNS0_16fmax_kernel_cudaERNS_18TensorIteratorBaseEENKUlvE_clEvENKUlvE_clEvEUlddE_EESt5arrayIPcLm2EEEEviT0_T1_,(.L_x_42206 - _ZN2at6native29vectorized_elementwise_kernelILi4ENS0_13AUnaryFunctorIdddZZZNS0_16fmax_kernel_cudaERNS_18TensorIteratorBaseEENKUlvE_clEvENKUlvE_clEvEUlddE_EESt5arrayIPcLm2EEEEviT0_T1_)
        .other          _ZN2at6native29vectorized_elementwise_kernelILi4ENS0_13AUnaryFunctorIdddZZZNS0_16fmax_kernel_cudaERNS_18TensorIteratorBaseEENKUlvE_clEvENKUlvE_clEvEUlddE_EESt5arrayIPcLm2EEEEviT0_T1_,@"STO_CUDA_ENTRY STV_DEFAULT"
_ZN2at6native29vectorized_elementwise_kernelILi4ENS0_13AUnaryFunctorIdddZZZNS0_16fmax_kernel_cudaERNS_18TensorIteratorBaseEENKUlvE_clEvENKUlvE_clEvEUlddE_EESt5arrayIPcLm2EEEEviT0_T1_:
.text._ZN2at6native29vectorized_elementwise_kernelILi4ENS0_13AUnaryFunctorIdddZZZNS0_16fmax_kernel_cudaERNS_18TensorIteratorBaseEENKUlvE_clEvENKUlvE_clEvEUlddE_EESt5arrayIPcLm2EEEEviT0_T1_:
        /* <DEDUP_REMOVED lines=101> */
.L_x_10483:
        /* <DEDUP_REMOVED lines=160> */
.L_x_10486:
[----:B------:R-:W-:-:S13]  /*1050*/  ISETP.GE.AND P0, PT, R37, R36, PT ;  /* 0x000000242500720c */ /* 0x000fda0003f06270 */
[----:B------:R-:W-:Y:S05]  /*1060*/  @P0 BRA `(.L_x_10488) ;  /* 0x0000000000300947 */ /* 0x000fea0003800000 */
[----:B0-----:R-:W0:Y:S01]  /*1070*/  LDC.64 R2, c[0x0][0x228] ;  /* 0x00008a00ff027b82 */ /* 0x001e220000000a00 */
[----:B------:R-:W-:Y:S02]  /*1080*/  IMAD.IADD R5, R0, 0x1, R37 ;  /* 0x0000000100057824 */ /* 0x000fe400078e0225 */
[----:B------:R-:W-:Y:S02]  /*1090*/  VIADD R37, R37, 0x80 ;  /* 0x0000008025257836 */ /* 0x000fe40000000000 */
[----:B0-----:R-:W-:-:S05]  /*10a0*/  IMAD.WIDE.U32 R2, R5, 0x8, R2 ;  /* 0x0000000805027825 */ /* 0x001fca00078e0002 */
[----:B------:R1:W-:Y:S02]  /*10b0*/  STG.E.64 desc[UR10][R2.64], R8 ;  /* 0x0000000802007986 */ /* 0x0003e4000c101b0a */
.L_x_10487:
[----:B------:R-:W-:-:S13]  /*10c0*/  ISETP.GE.AND P0, PT, R37, R36, PT ;  /* 0x000000242500720c */ /* 0x000fda0003f06270 */
[----:B------:R-:W-:Y:S05]  /*10d0*/  @P0 BRA `(.L_x_10489) ;  /* 0x0000000000340947 */ /* 0x000fea0003800000 */
[----:B01----:R-:W0:Y:S01]  /*10e0*/  LDC.64 R2, c[0x0][0x228] ;  /* 0x00008a00ff027b82 */ /* 0x003e220000000a00 */
[----:B------:R-:W-:Y:S02]  /*10f0*/  IMAD.IADD R5, R0, 0x1, R37 ;  /* 0x0000000100057824 */ /* 0x000fe400078e0225 */
[----:B------:R-:W-:Y:S02]  /*1100*/  VIADD R37, R37, 0x80 ;  /* 0x0000008025257836 */ /* 0x000fe40000000000 */
[----:B0-----:R-:W-:-:S05]  /*1110*/  IMAD.WIDE.U32 R2, R5, 0x8, R2 ;  /* 0x0000000805027825 */ /* 0x001fca00078e0002 */
[----:B------:R1:W-:Y:S02]  /*1120*/  STG.E.64 desc[UR10][R2.64], R10 ;  /* 0x0000000a02007986 */ /* 0x0003e4000c101b0a */
.L_x_10488:
        /* <DEDUP_REMOVED lines=8> */
.L_x_10489:
[----:B------:R-:W-:Y:S05]  /*11b0*/  BSYNC B1 ;  /* 0x0000000000017941 */ /* 0x000fea0003800000 */
.L_x_10485:
[----:B------:R-:W-:-:S13]  /*11c0*/  ISETP.GE.AND P0, PT, R37, R36, PT ;  /* 0x000000242500720c */ /* 0x000fda0003f06270 */
[----:B012---:R-:W0:Y:S01]  /*11d0*/  @!P0 LDC.64 R2, c[0x0][0x228] ;  /* 0x00008a00ff028b82 */ /* 0x007e220000000a00 */
[----:B------:R-:W-:Y:S02]  /*11e0*/  @!P0 IMAD.IADD R5, R0, 0x1, R37 ;  /* 0x0000000100058824 */ /* 0x000fe400078e0225 */
[----:B------:R-:W-:Y:S02]  /*11f0*/  @!P0 VIADD R37, R37, 0x80 ;  /* 0x0000008025258836 */ /* 0x000fe40000000000 */
[----:B0-----:R-:W-:-:S05]  /*1200*/  @!P0 IMAD.WIDE.U32 R2, R5, 0x8, R2 ;  /* 0x0000000805028825 */ /* 0x001fca00078e0002 */
[----:B------:R2:W-:Y:S02]  /*1210*/  @!P0 STG.E.64 desc[UR10][R2.64], R14 ;  /* 0x0000000e02008986 */ /* 0x0005e4000c101b0a */
.L_x_10490:
[----:B------:R-:W-:Y:S05]  /*1220*/  BSYNC B0 ;  /* 0x0000000000007941 */ /* 0x000fea0003800000 */
.L_x_10484:
        /* <DEDUP_REMOVED lines=8> */
.L_x_10491:
        /* <DEDUP_REMOVED lines=13> */
.L_x_42206:


//--------------------- .text._ZN2at6native29vectorized_elementwise_kernelILi8ENS0_13AUnaryFunctorIdddZZZNS0_16fmax_kernel_cudaERNS_18TensorIteratorBaseEENKUlvE_clEvENKUlvE_clEvEUlddE_EESt5arrayIPcLm2EEEEviT0_T1_ --------------------------
	.section	.text._ZN2at6native29vectorized_elementwise_kernelILi8ENS0_13AUnaryFunctorIdddZZZNS0_16fmax_kernel_cudaERNS_18TensorIteratorBaseEENKUlvE_clEvENKUlvE_clEvEUlddE_EESt5arrayIPcLm2EEEEviT0_T1_,"ax",@progbits
	.align	128
        .global         _ZN2at6native29vectorized_elementwise_kernelILi8ENS0_13AUnaryFunctorIdddZZZNS0_16fmax_kernel_cudaERNS_18TensorIteratorBaseEENKUlvE_clEvENKUlvE_clEvEUlddE_EESt5arrayIPcLm2EEEEviT0_T1_
        .type           _ZN2at6native29vectorized_elementwise_kernelILi8ENS0_13AUnaryFunctorIdddZZZNS0_16fmax_kernel_cudaERNS_18TensorIteratorBaseEENKUlvE_clEvENKUlvE_clEvEUlddE_EESt5arrayIPcLm2EEEEviT0_T1_,@function
        .size           _ZN2at6native29vectorized_elementwise_kernelILi8ENS0_13AUnaryFunctorIdddZZZNS0_16fmax_kernel_cudaERNS_18TensorIteratorBaseEENKUlvE_clEvENKUlvE_clEvEUlddE_EESt5arrayIPcLm2EEEEviT0_T1_,(.L_x_42207 - _ZN2at6native29vectorized_elementwise_kernelILi8ENS0_13AUnaryFunctorIdddZZZNS0_16fmax_kernel_cudaERNS_18TensorIteratorBaseEENKUlvE_clEvENKUlvE_clEvEUlddE_EESt5arrayIPcLm2EEEEviT0_T1_)
        .other          _ZN2at6native29vectorized_elementwise_kernelILi8ENS0_13AUnaryFunctorIdddZZZNS0_16fmax_kernel_cudaERNS_18TensorIteratorBaseEENKUlvE_clEvENKUlvE_clEvEUlddE_EESt5arrayIPcLm2EEEEviT0_T1_,@"STO_CUDA_ENTRY STV_DEFAULT"
_ZN2at6native29vectorized_elementwise_kernelILi8ENS0_13AUnaryFunctorIdddZZZNS0_16fmax_kernel_cudaERNS_18TensorIteratorBaseEENKUlvE_clEvENKUlvE_clEvEUlddE_EESt5arrayIPcLm2EEEEviT0_T1_:
.text._ZN2at6native29vectorized_elementwise_kernelILi8ENS0_13AUnaryFunctorIdddZZZNS0_16fmax_kernel_cudaERNS_18TensorIteratorBaseEENKUlvE_clEvENKUlvE_clEvEUlddE_EESt5arrayIPcLm2EEEEviT0_T1_:
        /* <DEDUP_REMOVED lines=101> */
.L_x_10492:
        /* <DEDUP_REMOVED lines=160> */
.L_x_10495:
[----:B------:R-:W-:-:S13]  /*1050*/  ISETP.GE.AND P0, PT, R37, R36, PT ;  /* 0x000000242500720c */ /* 0x000fda0003f06270 */
[----:B------:R-:W-:Y:S05]  /*1060*/  @P0 BRA `(.L_x_10497) ;  /* 0x0000000000300947 */ /* 0x000fea0003800000 */
[----:B0-----:R-:W0:Y:S01]  /*1070*/  LDC.64 R2, c[0x0][0x228] ;  /* 0x00008a00ff027b82 */ /* 0x001e220000000a00 */
[----:B------:R-:W-:Y:S02]  /*1080*/  IMAD.IADD R5, R0, 0x1, R37 ;  /* 0x0000000100057824 */ /* 0x000fe400078e0225 */
[----:B------:R-:W-:Y:S02]  /*1090*/  VIADD R37, R37, 0x80 ;  /* 0x0000008025257836 */ /* 0x000fe40000000000 */
[----:B0-----:R-:W-:-:S05]  /*10a0*/  IMAD.WIDE.U32 R2, R5, 0x8, R2 ;  /* 0x0000000805027825 */ /* 0x001fca00078e0002 */
[----:B------:R1:W-:Y:S02]  /*10b0*/  STG.E.64 desc[UR10][R2.64], R8 ;  /* 0x0000000802007986 */ /* 0x0003e4000c101b0a */
.L_x_10496:
[----:B------:R-:W-:-:S13]  /*10c0*/  ISETP.GE.AND P0, PT, R37, R36, PT ;  /* 0x000000242500720c */ /* 0x000fda0003f06270 */
[----:B------:R-:W-:Y:S05]  /*10d0*/  @P0 BRA `(.L_x_10498) ;  /* 0x0000000000340947 */ /* 0x000fea0003800000 */
[----:B01----:R-:W0:Y:S01]  /*10e0*/  LDC.64 R2, c[0x0][0x228] ;  /* 0x00008a00ff027b82 */ /* 0x003e220000000a00 */
[----:B------:R-:W-:Y:S02]  /*10f0*/  IMAD.IADD R5, R0, 0x1, R37 ;  /* 0x0000000100057824 */ /* 0x000fe400078e0225 */
[----:B------:R-:W-:Y:S02]  /*1100*/  VIADD R37, R37, 0x80 ;  /* 0x0000008025257836 */ /* 0x000fe40000000000 */
[----:B0-----:R-:W-:-:S05]  /*1110*/  IMAD.WIDE.U32 R2, R5, 0x8, R2 ;  /* 0x0000000805027825 */ /* 0x001fca00078e0002 */
[----:B------:R1:W-:Y:S02]  /*1120*/  STG.E.64 desc[UR10][R2.64], R10 ;  /* 0x0000000a02007986 */ /* 0x0003e4000c101b0a */
.L_x_10497:
        /* <DEDUP_REMOVED lines=8> */
.L_x_10498:
[----:B------:R-:W-:Y:S05]  /*11b0*/  BSYNC B1 ;  /* 0x0000000000017941 */ /* 0x000fea0003800000 */
.L_x_10494:
[----:B------:R-:W-:-:S13]  /*11c0*/  ISETP.GE.AND P0, PT, R37, R36, PT ;  /* 0x000000242500720c */ /* 0x000fda0003f06270 */
[----:B012---:R-:W0:Y:S01]  /*11d0*/  @!P0 LDC.64 R2, c[0x0][0x228] ;  /* 0x00008a00ff028b82 */ /* 0x007e220000000a00 */
[----:B------:R-:W-:Y:S02]  /*11e0*/  @!P0 IMAD.IADD R5, R0, 0x1, R37 ;  /* 0x0000000100058824 */ /* 0x000fe400078e0225 */
[----:B------:R-:W-:Y:S02]  /*11f0*/  @!P0 VIADD R37, R37, 0x80 ;  /* 0x0000008025258836 */ /* 0x000fe40000000000 */
[----:B0-----:R-:W-:-:S05]  /*1200*/  @!P0 IMAD.WIDE.U32 R2, R5, 0x8, R2 ;  /* 0x0000000805028825 */ /* 0x001fca00078e0002 */
[----:B------:R2:W-:Y:S02]  /*1210*/  @!P0 STG.E.64 desc[UR10][R2.64], R14 ;  /* 0x0000000e02008986 */ /* 0x0005e4000c101b0a */
.L_x_10499:
[----:B------:R-:W-:Y:S05]  /*1220*/  BSYNC B0 ;  /* 0x0000000000007941 */ /* 0x000fea0003800000 */
.L_x_10493:
        /* <DEDUP_REMOVED lines=8> */
.L_x_10500:
        /* <DEDUP_REMOVED lines=13> */
.L_x_42207:


//--------------------- .text._ZN2at6native18elementwise_kernelILi128ELi4EZNS0_15gpu_kernel_implINS0_13BinaryFunctorIdddZZZNS0_16fmax_kernel_cudaERNS_18TensorIteratorBaseEENKUlvE_clEvENKUlvE_clEvEUlddE_EEEEvS5_RKT_EUliE_EEviT1_ --------------------------
	.section	.text._ZN2at6native18elementwise_kernelILi128ELi4EZNS0_15gpu_kernel_implINS0_13BinaryFunctorIdddZZZNS0_16fmax_kernel_cudaERNS_18TensorIteratorBaseEENKUlvE_clEvENKUlvE_clEvEUlddE_EEEEvS5_RKT_EUliE_EEviT1_,"ax",@progbits
	.align	128
        .global         _ZN2at6native18elementwise_kernelILi128ELi4EZNS0_15gpu_kernel_implINS0_13BinaryFunctorIdddZZZNS0_16fmax_kernel_cudaERNS_18TensorIteratorBaseEENKUlvE_clEvENKUlvE_clEvEUlddE_EEEEvS5_RKT_EUliE_EEviT1_
        .type           _ZN2at6native18elementwise_kernelILi128ELi4EZNS0_15gpu_kernel_implINS0_13BinaryFunctorIdddZZZNS0_16fmax_kernel_cudaERNS_18TensorIteratorBaseEENKUlvE_clEvENKUlvE_clEvEUlddE_EEEEvS5_RKT_EUliE_EEviT1_,@function
        .size           _ZN2at6native18elementwise_kernelILi128ELi4EZNS0_15gpu_kernel_implINS0_13BinaryFunctorIdddZZZNS0_16fmax_kernel_cudaERNS_18TensorIteratorBaseEENKUlvE_clEvENKUlvE_clEvEUlddE_EEEEvS5_RKT_EUliE_EEviT1_,(.L_x_42208 - _ZN2at6native18elementwise_kernelILi128ELi4EZNS0_15gpu_kernel_implINS0_13BinaryFunctorIdddZZZNS0_16fmax_kernel_cudaERNS_18TensorIteratorBaseEENKUlvE_clEvENKUlvE_clEvEUlddE_EEEEvS5_RKT_EUliE_EEviT1_)
        .other          _ZN2at6native18elementwise_kernelILi128ELi4EZNS0_15gpu_kernel_implINS0_13BinaryFunctorIdddZZZNS0_16fmax_kernel_cudaERNS_18TensorIteratorBaseEENKUlvE_clEvENKUlvE_clEvEUlddE_EEEEvS5_RKT_EUliE_EEviT1_,@"STO_CUDA_ENTRY STV_DEFAULT"
_ZN2at6native18elementwise_kernelILi128ELi4EZNS0_15gpu_kernel_implINS0_13BinaryFunctorIdddZZZNS0_16fmax_kernel_cudaERNS_18TensorIteratorBaseEENKUlvE_clEvENKUlvE_clEvEUlddE_EEEEvS5_RKT_EUliE_EEviT1_:
.text._ZN2at6native18elementwise_kernelILi128ELi4EZNS0_15gpu_kernel_implINS0_13BinaryFunctorIdddZZZNS0_16fmax_kernel_cudaERNS_18TensorIteratorBaseEENKUlvE_clEvENKUlvE_clEvEUlddE_EEEEvS5_RKT_EUliE_EEviT1_:
        /* <DEDUP_REMOVED lines=365> */
.L_x_10503:
        /* <DEDUP_REMOVED lines=21> */
.L_x_10507:
[----:B------:R-:W2:Y:S02]  /*1820*/  LDG.E.U8 R2, desc[UR36][R2.64] ;  /* 0x0000002402027981 */ /* 0x000ea4000c1e1100 */
[----:B--2---:R0:W1:Y:S01]  /*1830*/  I2F.F64.U16 R18, R2 ;  /* 0x0000000200127312 */ /* 0x0040620000101800 */
[----:B------:R-:W-:Y:S05]  /*1840*/  BRA `(.L_x_10509) ;  /* 0x0000000c00707947 */ /* 0x000fea0003800000 */
.L_x_10506:
        /* <DEDUP_REMOVED lines=9> */
.L_x_10511:
[----:B------:R-:W2:Y:S02]  /*18e0*/  LDG.E R2, desc[UR36][R2.64] ;  /* 0x0000002402027981 */ /* 0x000ea4000c1e1900 */
[----:B--2---:R0:W1:Y:S01]  /*18f0*/  I2F.F64 R18, R2 ;  /* 0x0000000200127312 */ /* 0x0040620000201c00 */
[----:B------:R-:W-:Y:S05]  /*1900*/  BRA `(.L_x_10509) ;  /* 0x0000000c00407947 */ /* 0x000fea0003800000 */
.L_x_10510:
[----:B------:R-:W2:Y:S02]  /*1910*/  LDG.E.U16 R2, desc[UR36][R2.64] ;  /* 0x0000002402027981 */ /* 0x000ea4000c1e1500 */
[----:B--2---:R0:W1:Y:S01]  /*1920*/  I2F.F64.S16 R18, R2 ;  /* 0x0000000200127312 */ /* 0x0040620000101c00 */
[----:B------:R-:W-:Y:S05]  /*1930*/  BRA `(.L_x_10509) ;  /* 0x0000000c00347947 */ /* 0x000fea0003800000 */
.L_x_10505:
        /* <DEDUP_REMOVED lines=10> */
.L_x_10513:
[----:B------:R-:W2:Y:S02]  /*19e0*/  LDG.E.U16 R0, desc[UR36][R2.64] ;  /* 0x0000002402007981 */ /* 0x000ea4000c1e1500 */
[----:B--2---:R-:W-:-:S05]  /*19f0*/  HADD2.F32 R0, -RZ, R0.H0_H0 ;  /* 0x20000000ff007230 */ /* 0x004fca0000004100 */
[----:B------:R-:W-:-:S04]  /*1a00*/  FMUL.FTZ R0, R0, 1 ;  /* 0x3f80000000007820 */ /* 0x000fc80000410000 */
[----:B------:R0:W1:Y:S01]  /*1a10*/  F2F.F64.F32 R18, R0 ;  /* 0x0000000000127310 */ /* 0x0000620000201800 */
[----:B------:R-:W-:Y:S05]  /*1a20*/  BRA `(.L_x_10509) ;  /* 0x0000000800f87947 */ /* 0x000fea0003800000 */
.L_x_10512:
        /* <DEDUP_REMOVED lines=10> */
.L_x_10515:
[----:B------:R-:W2:Y:S02]  /*1ad0*/  LDG.E.U16 R2, desc[UR36][R2.64] ;  /* 0x0000002402027981 */ /* 0x000ea4000c1e1500 */
[----:B--2---:R-:W-:-:S05]  /*1ae0*/  HADD2.F32 R0, -RZ, R2.H0_H0 ;  /* 0x20000002ff007230 */ /* 0x004fca0000004100 */
[----:B------:R-:W-:-:S04]  /*1af0*/  FMUL.FTZ R0, R0, 1 ;  /* 0x3f80000000007820 */ /* 0x000fc80000410000 */
[----:B------:R0:W1:Y:S01]  /*1b00*/  F2F.F64.F32 R18, R0 ;  /* 0x0000000000127310 */ /* 0x0000620000201800 */
[----:B------:R-:W-:Y:S05]  /*1b10*/  BRA `(.L_x_10509) ;  /* 0x0000000800bc7947 */ /* 0x000fea0003800000 */
.L_x_10514:
[----:B------:R0:W5:Y:S01]  /*1b20*/  LDG.E.64 R18, desc[UR36][R2.64] ;  /* 0x0000002402127981 */ /* 0x000162000c1e1b00 */
[----:B------:R-:W-:Y:S05]  /*1b30*/  BRA `(.L_x_10509) ;  /* 0x0000000800b47947 */ /* 0x000fea0003800000 */
.L_x_10504:
        /* <DEDUP_REMOVED lines=13> */
.L_x_10518:
[----:B------:R0:W5:Y:S01]  /*1c10*/  LDG.E.64 R18, desc[UR36][R2.64] ;  /* 0x0000002402127981 */ /* 0x000162000c1e1b00 */
[----:B------:R-:W-:Y:S05]  /*1c20*/  BRA `(.L_x_10509) ;  /* 0x0000000800787947 */ /* 0x000fea0003800000 */
.L_x_10517:
        /* <DEDUP_REMOVED lines=28> */
.L_x_10520:
        /* <DEDUP_REMOVED lines=15> */
.L_x_10519:
[----:B------:R-:W2:Y:S02]  /*1ee0*/  LDG.E.U16 R0, desc[UR36][R2.64] ;  /* 0x0000002402007981 */ /* 0x000ea4000c1e1500 */
[----:B--2---:R-:W-:-:S04]  /*1ef0*/  IMAD.U32 R0, R0, 0x10000, RZ ;  /* 0x0001000000007824 */ /* 0x004fc800078e00ff */
[----:B------:R-:W-:-:S04]  /*1f00*/  FMUL.FTZ R0, R0, 1 ;  /* 0x3f80000000007820 */ /* 0x000fc80000410000 */
[----:B------:R0:W1:Y:S01]  /*1f10*/  F2F.F64.F32 R18, R0 ;  /* 0x0000000000127310 */ /* 0x0000620000201800 */
[----:B------:R-:W-:Y:S05]  /*1f20*/  BRA `(.L_x_10509) ;  /* 0x0000000400b87947 */ /* 0x000fea0003800000 */
.L_x_10516:
        /* <DEDUP_REMOVED lines=11> */
.L_x_10523:
        /* <DEDUP_REMOVED lines=21> */
.L_x_10527:
[----:B------:R-:W-:Y:S05]  /*2130*/  BSYNC B1 ;  /* 0x0000000000017941 */ /* 0x000fea0003800000 */
.L_x_10526:
[----:B------:R-:W-:Y:S01]  /*2140*/  LEA R3, R0, 0x3b800000, 0x17 ;  /* 0x3b80000000037811 */ /* 0x000fe200078eb8ff */
[----:B------:R-:W-:-:S05]  /*2150*/  IMAD.SHL.U32 R0, R2, 0x100000, RZ ;  /* 0x0010000002007824 */ /* 0x000fca00078e00ff */
[----:B------:R-:W-:-:S07]  /*2160*/  LOP3.LUT R0, R3, R0, R4, 0xfe, !PT ;  /* 0x0000000003007212 */ /* 0x000fce00078efe04 */
.L_x_10525:
[----:B------:R-:W-:Y:S05]  /*2170*/  BSYNC B0 ;  /* 0x0000000000007941 */ /* 0x000fea0003800000 */
.L_x_10524:
[----:B------:R-:W-:-:S04]  /*2180*/  FMUL.FTZ R0, R0, 1 ;  /* 0x3f80000000007820 */ /* 0x000fc80000410000 */
[----:B------:R2:W3:Y:S01]  /*2190*/  F2F.F64.F32 R18, R0 ;  /* 0x0000000000127310 */ /* 0x0004e20000201800 */
[----:B------:R-:W-:Y:S05]  /*21a0*/  BRA `(.L_x_10509) ;  /* 0x0000000400187947 */ /* 0x000fea0003800000 */
.L_x_10522:
        /* <DEDUP_REMOVED lines=21> */
.L_x_10531:
[----:B------:R-:W-:Y:S05]  /*2300*/  BSYNC B1 ;  /* 0x0000000000017941 */ /* 0x000fea0003800000 */
.L_x_10530:
[----:B------:R-:W-:Y:S01]  /*2310*/  LEA R3, R0, 0x37800000, 0x17 ;  /* 0x3780000000037811 */ /* 0x000fe200078eb8ff */
[----:B------:R-:W-:-:S05]  /*2320*/  IMAD.SHL.U32 R0, R2, 0x200000, RZ ;  /* 0x0020000002007824 */ /* 0x000fca00078e00ff */
[----:B------:R-:W-:-:S07]  /*2330*/  LOP3.LUT R0, R3, R0, R4, 0xfe, !PT ;  /* 0x0000000003007212 */ /* 0x000fce00078efe04 */
.L_x_10529:
[----:B------:R-:W-:Y:S05]  /*2340*/  BSYNC B0 ;  /* 0x0000000000007941 */ /* 0x000fea0003800000 */
.L_x_10528:
[----:B------:R-:W-:-:S04]  /*2350*/  FMUL.FTZ R0, R0, 1 ;  /* 0x3f80000000007820 */ /* 0x000fc80000410000 */
[----:B------:R4:W0:Y:S01]  /*2360*/  F2F.F64.F32 R18, R0 ;  /* 0x0000000000127310 */ /* 0x0008220000201800 */
[----:B------:R-:W-:Y:S05]  /*2370*/  BRA `(.L_x_10509) ;  /* 0x0000000000a47947 */ /* 0x000fea0003800000 */
.L_x_10521:
        /* <DEDUP_REMOVED lines=14> */
.L_x_10535:
[----:B------:R-:W-:Y:S05]  /*2460*/  BSYNC B0 ;  /* 0x0000000000007941 */ /* 0x000fea0003800000 */
.L_x_10534:
[----:B------:R-:W-:-:S04]  /*2470*/  FMUL.FTZ R0, R0, 1 ;  /* 0x3f80000000007820 */ /* 0x000fc80000410000 */
[----:B------:R0:W1:Y:S01]  /*2480*/  F2F.F64.F32 R18, R0 ;  /* 0x0000000000127310 */ /* 0x0000620000201800 */
[----:B------:R-:W-:Y:S05]  /*2490*/  BRA `(.L_x_10509) ;  /* 0x00000000005c7947 */ /* 0x000fea0003800000 */
.L_x_10508:
        /* <DEDUP_REMOVED lines=16> */
.L_x_10536:
[----:B------:R-:W-:Y:S01]  /*25a0*/  CS2R R18, SRZ ;  /* 0x0000000000127805 */ /* 0x000fe2000001ff00 */
[----:B------:R-:W-:Y:S06]  /*25b0*/  BRA `(.L_x_10509) ;  /* 0x0000000000147947 */ /* 0x000fec0003800000 */
.L_x_10533:
[----:B------:R-:W2:Y:S02]  /*25c0*/  LDG.E.64 R18, desc[UR36][R2.64] ;  /* 0x0000002402127981 */ /* 0x000ea4000c1e1b00 */
[----:B--2---:R-:W0:Y:S01]  /*25d0*/  I2F.F64.U64 R18, R18 ;  /* 0x0000001200127312 */ /* 0x004e220000301800 */
[----:B------:R-:W-:Y:S05]  /*25e0*/  BRA `(.L_x_10509) ;  /* 0x0000000000087947 */ /* 0x000fea0003800000 */
.L_x_10532:
[----:B------:R-:W2:Y:S02]  /*25f0*/  LDG.E R2, desc[UR36][R2.64] ;  /* 0x0000002402027981 */ /* 0x000ea4000c1e1900 */
[----:B--2---:R0:W1:Y:S02]  /*2600*/  I2F.F64.U32 R18, R2 ;  /* 0x0000000200127312 */ /* 0x0040640000201800 */
.L_x_10509:
        /* <DEDUP_REMOVED lines=18> */
.L_x_10540:
[----:B------:R-:W2:Y:S02]  /*2730*/  LDG.E.U8 R2, desc[UR36][R4.64] ;  /* 0x0000002404027981 */ /* 0x000ea4000c1e1100 */
[----:B--2---:R-:W0:Y:S01]  /*2740*/  I2F.F64.U16 R2, R2 ;  /* 0x0000000200027312 */ /* 0x004e220000101800 */
[----:B------:R-:W-:Y:S05]  /*2750*/  BRA `(.L_x_10542) ;  /* 0x0000000c00707947 */ /* 0x000fea0003800000 */
.L_x_10539:
        /* <DEDUP_REMOVED lines=9> */
.L_x_10544:
[----:B------:R-:W2:Y:S02]  /*27f0*/  LDG.E R2, desc[UR36][R4.64] ;  /* 0x0000002404027981 */ /* 0x000ea4000c1e1900 */
[----:B--2---:R-:W2:Y:S01]  /*2800*/  I2F.F64 R2, R2 ;  /* 0x0000000200027312 */ /* 0x004ea20000201c00 */
[----:B------:R-:W-:Y:S05]  /*2810*/  BRA `(.L_x_10542) ;  /* 0x0000000c00407947 */ /* 0x000fea0003800000 */
.L_x_10543:
[----:B------:R-:W2:Y:S02]  /*2820*/  LDG.E.U16 R2, desc[UR36][R4.64] ;  /* 0x0000002404027981 */ /* 0x000ea4000c1e1500 */
[----:B--2---:R-:W4:Y:S01]  /*2830*/  I2F.F64.S16 R2, R2 ;  /* 0x0000000200027312 */ /* 0x004f220000101c00 */
[----:B------:R-:W-:Y:S05]  /*2840*/  BRA `(.L_x_10542) ;  /* 0x0000000c00347947 */ /* 0x000fea0003800000 */
.L_x_10538:
        /* <DEDUP_REMOVED lines=10> */
.L_x_10546:
[----:B------:R-:W2:Y:S02]  /*28f0*/  LDG.E.U16 R0, desc[UR36][R4.64] ;  /* 0x0000002404007981 */ /* 0x000ea4000c1e1500 */
[----:B--2---:R-:W-:-:S05]  /*2900*/  HADD2.F32 R0, -RZ, R0.H0_H0 ;  /* 0x20000000ff007230 */ /* 0x004fca0000004100 */
[----:B------:R-:W-:-:S04]  /*2910*/  FMUL.FTZ R0, R0, 1 ;  /* 0x3f80000000007820 */ /* 0x000fc80000410000 */
[----:B------:R0:W2:Y:S01]  /*2920*/  F2F.F64.F32 R2, R0 ;  /* 0x0000000000027310 */ /* 0x0000a20000201800 */
[----:B------:R-:W-:Y:S05]  /*2930*/  BRA `(.L_x_10542) ;  /* 0x0000000800f87947 */ /* 0x000fea0003800000 */
.L_x_10545:
        /* <DEDUP_REMOVED lines=10> */
.L_x_10548:
[----:B------:R-:W2:Y:S02]  /*29e0*/  LDG.E.U16 R4, desc[UR36][R4.64] ;  /* 0x0000002404047981 */ /* 0x000ea4000c1e1500 */
[----:B--2---:R-:W-:-:S05]  /*29f0*/  HADD2.F32 R0, -RZ, R4.H0_H0 ;  /* 0x20000004ff007230 */ /* 0x004fca0000004100 */
[----:B------:R-:W-:-:S04]  /*2a00*/  FMUL.FTZ R0, R0, 1 ;  /* 0x3f80000000007820 */ /* 0x000fc80000410000 */
[----:B------:R0:W2:Y:S01]  /*2a10*/  F2F.F64.F32 R2, R0 ;  /* 0x0000000000027310 */ /* 0x0000a20000201800 */
[----:B------:R-:W-:Y:S05]  /*2a20*/  BRA `(.L_x_10542) ;  /* 0x0000000800bc7947 */ /* 0x000fea0003800000 */
.L_x_10547:
[----:B------:R0:W5:Y:S01]  /*2a30*/  LDG.E.64 R2, desc[UR36][R4.64] ;  /* 0x0000002404027981 */ /* 0x000162000c1e1b00 */
[----:B------:R-:W-:Y:S05]  /*2a40*/  BRA `(.L_x_10542) ;  /* 0x0000000800b47947 */ /* 0x000fea0003800000 */
.L_x_10537:
        /* <DEDUP_REMOVED lines=13> */
.L_x_10551:
[----:B------:R0:W5:Y:S01]  /*2b20*/  LDG.E.64 R2, desc[UR36][R4.64] ;  /* 0x0000002404027981 */ /* 0x000162000c1e1b00 */
[----:B------:R-:W-:Y:S05]  /*2b30*/  BRA `(.L_x_10542) ;  /* 0x0000000800787947 */ /* 0x000fea0003800000 */
.L_x_10550:
        /* <DEDUP_REMOVED lines=28> */
.L_x_10553:
        /* <DEDUP_REMOVED lines=15> */
.L_x_10552:
[----:B------:R-:W2:Y:S02]  /*2df0*/  LDG.E.U16 R0, desc[UR36][R4.64] ;  /* 0x0000002404007981 */ /* 0x000ea4000c1e1500 */
[----:B--2---:R-:W-:-:S04]  /*2e00*/  IMAD.U32 R0, R0, 0x10000, RZ ;  /* 0x0001000000007824 */ /* 0x004fc800078e00ff */
[----:B------:R-:W-:-:S04]  /*2e10*/  FMUL.FTZ R0, R0, 1 ;  /* 0x3f80000000007820 */ /* 0x000fc80000410000 */
[----:B------:R0:W2:Y:S01]  /*2e20*/  F2F.F64.F32 R2, R0 ;  /* 0x0000000000027310 */ /* 0x0000a20000201800 */
[----:B------:R-:W-:Y:S05]  /*2e30*/  BRA `(.L_x_10542) ;  /* 0x0000000400b87947 */ /* 0x000fea0003800000 */
.L_x_10549:
        /* <DEDUP_REMOVED lines=11> */
.L_x_10556:
        /* <DEDUP_REMOVED lines=21> */
.L_x_10560:
[----:B------:R-:W-:Y:S05]  /*3040*/  BSYNC B1 ;  /* 0x0000000000017941 */ /* 0x000fea0003800000 */
.L_x_10559:
[----:B------:R-:W-:Y:S01]  /*3050*/  LEA R3, R0, 0x3b800000, 0x17 ;  /* 0x3b80000000037811 */ /* 0x000fe200078eb8ff */
[----:B------:R-:W-:-:S05]  /*3060*/  IMAD.SHL.U32 R0, R2, 0x100000, RZ ;  /* 0x0010000002007824 */ /* 0x000fca00078e00ff */
[----:B------:R-:W-:-:S07]  /*3070*/  LOP3.LUT R0, R3, R0, R4, 0xfe, !PT ;  /* 0x0000000003007212 */ /* 0x000fce00078efe04 */
.L_x_10558:
[----:B------:R-:W-:Y:S05]  /*3080*/  BSYNC B0 ;  /* 0x0000000000007941 */ /* 0x000fea0003800000 */
.L_x_10557:
[----:B------:R-:W-:-:S04]  /*3090*/  FMUL.FTZ R0, R0, 1 ;  /* 0x3f80000000007820 */ /* 0x000fc80000410000 */
[----:B------:R0:W2:Y:S01]  /*30a0*/  F2F.F64.F32 R2, R0 ;  /* 0x0000000000027310 */ /* 0x0000a20000201800 */
[----:B------:R-:W-:Y:S05]  /*30b0*/  BRA `(.L_x_10542) ;  /* 0x0000000400187947 */ /* 0x000fea0003800000 */
.L_x_10555:
        /* <DEDUP_REMOVED lines=21> */
.L_x_10564:
[----:B------:R-:W-:Y:S05]  /*3210*/  BSYNC B1 ;  /* 0x0000000000017941 */ /* 0x000fea0003800000 */
.L_x_10563:
[----:B------:R-:W-:Y:S01]  /*3220*/  LEA R3, R0, 0x37800000, 0x17 ;  /* 0x3780000000037811 */ /* 0x000fe200078eb8ff */
[----:B------:R-:W-:-:S05]  /*3230*/  IMAD.SHL.U32 R0, R2, 0x200000, RZ ;  /* 0x0020000002007824 */ /* 0x000fca00078e00ff */
[----:B------:R-:W-:-:S07]  /*3240*/  LOP3.LUT R0, R3, R0, R4, 0xfe, !PT ;  /* 0x0000000003007212 */ /* 0x000fce00078efe04 */
.L_x_10562:
[----:B------:R-:W-:Y:S05]  /*3250*/  BSYNC B0 ;  /* 0x0000000000007941 */ /* 0x000fea0003800000 */
.L_x_10561:
[----:B------:R-:W-:-:S04]  /*3260*/  FMUL.FTZ R0, R0, 1 ;  /* 0x3f80000000007820 */ /* 0x000fc80000410000 */
[----:B------:R0:W2:Y:S01]  /*3270*/  F2F.F64.F32 R2, R0 ;  /* 0x0000000000027310 */ /* 0x0000a20000201800 */
[----:B------:R-:W-:Y:S05]  /*3280*/  BRA `(.L_x_10542) ;  /* 0x0000000000a47947 */ /* 0x000fea0003800000 */
.L_x_10554:
        /* <DEDUP_REMOVED lines=14> */
.L_x_10568:
[----:B------:R-:W-:Y:S05]  /*3370*/  BSYNC B0 ;  /* 0x0000000000007941 */ /* 0x000fea0003800000 */
.L_x_10567:
[----:B------:R-:W-:-:S04]  /*3380*/  FMUL.FTZ R0, R0, 1 ;  /* 0x3f80000000007820 */ /* 0x000fc80000410000 */
[----:B------:R0:W2:Y:S01]  /*3390*/  F2F.F64.F32 R2, R0 ;  /* 0x0000000000027310 */ /* 0x0000a20000201800 */
[----:B------:R-:W-:Y:S05]  /*33a0*/  BRA `(.L_x_10542) ;  /* 0x00000000005c7947 */ /* 0x000fea0003800000 */
.L_x_10541:
        /* <DEDUP_REMOVED lines=16> */
.L_x_10569:
[----:B------:R-:W-:Y:S01]  /*34b0*/  CS2R R2, SRZ ;  /* 0x0000000000027805 */ /* 0x000fe2000001ff00 */
[----:B------:R-:W-:Y:S06]  /*34c0*/  BRA `(.L_x_10542) ;  /* 0x0000000000147947 */ /* 0x000fec0003800000 */
.L_x_10566:
[----:B------:R-:W2:Y:S02]  /*34d0*/  LDG.E.64 R2, desc[UR36][R4.64] ;  /* 0x0000002404027981 */ /* 0x000ea4000c1e1b00 */
[----:B--2---:R-:W0:Y:S01]  /*34e0*/  I2F.F64.U64 R2, R2 ;  /* 0x0000000200027312 */ /* 0x004e220000301800 */
[----:B------:R-:W-:Y:S05]  /*34f0*/  BRA `(.L_x_10542) ;  /* 0x0000000000087947 */ /* 0x000fea0003800000 */
.L_x_10565:
[----:B------:R-:W2:Y:S02]  /*3500*/  LDG.E R2, desc[UR36][R4.64] ;  /* 0x0000002404027981 */ /* 0x000ea4000c1e1900 */
[----:B--2---:R-:W0:Y:S02]  /*3510*/  I2F.F64.U32 R2, R2 ;  /* 0x0000000200027312 */ /* 0x004e240000201800 */
.L_x_10542:
[----:B------:R-:W0:Y:S02]  /*3520*/  LDC.U8 R6, c[0x0][0x491] ;  /* 0x00012440ff067b82 */ /* 0x000e240000000000 */
[----:B012345:R-:W-:Y:S01]  /*3530*/  DSETP.MAX.AND P1, P2, R2, R18, PT ;  /* 0x000000120200722a */ /* 0x03ffe20003a2f000 */
        /* <DEDUP_REMOVED lines=19> */
.L_x_10573:
[----:B------:R-:W0:Y:S02]  /*3670*/  F2I.S64.F64.TRUNC R4, R4 ;  /* 0x0000000400047311 */ /* 0x000e24000030d900 */
[----:B0-----:R-:W-:-:S05]  /*3680*/  IMAD.MOV.U32 R3, RZ, RZ, R4 ;  /* 0x000000ffff037224 */ /* 0x001fca00078e0004 */
[----:B------:R1:W-:Y:S01]  /*3690*/  STG.E.U8 desc[UR36][R16.64], R3 ;  /* 0x0000000310007986 */ /* 0x0003e2000c101124 */
[----:B------:R-:W-:Y:S05]  /*36a0*/  BRA `(.L_x_10575) ;  /* 0x0000000c00f87947 */ /* 0x000fea0003800000 */
.L_x_10572:
        /* <DEDUP_REMOVED lines=9> */
.L_x_10577:
[----:B------:R-:W0:Y:S02]  /*3740*/  F2I.F64.TRUNC R5, R4 ;  /* 0x0000000400057311 */ /* 0x000e24000030d100 */
[----:B0-----:R3:W-:Y:S01]  /*3750*/  STG.E desc[UR36][R16.64], R5 ;  /* 0x0000000510007986 */ /* 0x0017e2000c101924 */
[----:B------:R-:W-:Y:S05]  /*3760*/  BRA `(.L_x_10575) ;  /* 0x0000000c00c87947 */ /* 0x000fea0003800000 */
.L_x_10576:
[----:B------:R-:W0:Y:S02]  /*3770*/  F2I.F64.TRUNC R5, R4 ;  /* 0x0000000400057311 */ /* 0x000e24000030d100 */
[----:B0-----:R2:W-:Y:S01]  /*3780*/  STG.E.U16 desc[UR36][R16.64], R5 ;  /* 0x0000000510007986 */ /* 0x0015e2000c101524 */
[----:B------:R-:W-:Y:S05]  /*3790*/  BRA `(.L_x_10575) ;  /* 0x0000000c00bc7947 */ /* 0x000fea0003800000 */
.L_x_10571:
        /* <DEDUP_REMOVED lines=13> */
.L_x_10579:
        /* <DEDUP_REMOVED lines=8> */
.L_x_10578:
        /* <DEDUP_REMOVED lines=14> */
.L_x_10581:
        /* <DEDUP_REMOVED lines=9> */
.L_x_10580:
[----:B------:R0:W-:Y:S01]  /*3a60*/  STG.E.64 desc[UR36][R16.64], R4 ;  /* 0x0000000410007986 */ /* 0x0001e2000c101b24 */
[----:B------:R-:W-:Y:S05]  /*3a70*/  BRA `(.L_x_10575) ;  /* 0x0000000c00047947 */ /* 0x000fea0003800000 */
.L_x_10570:
        /* <DEDUP_REMOVED lines=12> */
.L_x_10584:
[----:B------:R-:W-:-:S05]  /*3b40*/  CS2R R6, SRZ ;  /* 0x0000000000067805 */ /* 0x000fca000001ff00 */
[----:B------:R0:W-:Y:S01]  /*3b50*/  STG.E.128 desc[UR36][R16.64], R4 ;  /* 0x0000000410007986 */ /* 0x0001e2000c101d24 */
[----:B------:R-:W-:Y:S05]  /*3b60*/  BRA `(.L_x_10575) ;  /* 0x0000000800c87947 */ /* 0x000fea0003800000 */
.L_x_10583:
        /* <DEDUP_REMOVED lines=25> */
.L_x_10588:
[----:B------:R-:W-:Y:S05]  /*3d00*/  BSYNC B0 ;  /* 0x0000000000007941 */ /* 0x000fea0003800000 */
.L_x_10587:
[----:B------:R-:W-:-:S05]  /*3d10*/  LOP3.LUT R3, R0, R3, RZ, 0xfc, !PT ;  /* 0x0000000300037212 */ /* 0x000fca00078efcff */
[----:B------:R0:W-:Y:S01]  /*3d20*/  STG.E.U8 desc[UR36][R16.64], R3 ;  /* 0x0000000310007986 */ /* 0x0001e2000c101124 */
[----:B------:R-:W-:Y:S05]  /*3d30*/  BRA `(.L_x_10575) ;  /* 0x0000000800547947 */ /* 0x000fea0003800000 */
.L_x_10586:
        /* <DEDUP_REMOVED lines=17> */
.L_x_10590:
[----:B------:R-:W-:Y:S01]  /*3e50*/  IMAD.MOV.U32 R0, RZ, RZ, 0x7f ;  /* 0x0000007fff007424 */ /* 0x000fe200078e00ff */
[----:B------:R-:W-:-:S04]  /*3e60*/  ISETP.GT.U32.AND P0, PT, R2, 0x7f800000, PT ;  /* 0x7f8000000200780c */ /* 0x000fc80003f04070 */
[----:B------:R-:W-:-:S09]  /*3e70*/  SEL R0, R0, 0x7c, P0 ;  /* 0x0000007c00007807 */ /* 0x000fd20000000000 */
.L_x_10591:
[----:B------:R-:W-:Y:S05]  /*3e80*/  BSYNC B0 ;  /* 0x0000000000007941 */ /* 0x000fea0003800000 */
.L_x_10589:
[----:B------:R-:W-:-:S04]  /*3e90*/  LOP3.LUT R2, R3, 0x80000000, RZ, 0xc0, !PT ;  /* 0x8000000003027812 */ /* 0x000fc800078ec0ff */
[----:B------:R-:W-:-:S04]  /*3ea0*/  SHF.R.U32.HI R3, RZ, 0x18, R2 ;  /* 0x00000018ff037819 */ /* 0x000fc80000011602 */
[----:B------:R-:W-:-:S05]  /*3eb0*/  LOP3.LUT R3, R0, R3, RZ, 0xfc, !PT ;  /* 0x0000000300037212 */ /* 0x000fca00078efcff */
[----:B------:R0:W-:Y:S01]  /*3ec0*/  STG.E.U8 desc[UR36][R16.64], R3 ;  /* 0x0000000310007986 */ /* 0x0001e2000c101124 */
[----:B------:R-:W-:Y:S05]  /*3ed0*/  BRA `(.L_x_10575) ;  /* 0x0000000400ec7947 */ /* 0x000fea0003800000 */
.L_x_10585:
        /* <DEDUP_REMOVED lines=8> */
.L_x_10582:
        /* <DEDUP_REMOVED lines=11> */
.L_x_10594:
        /* <DEDUP_REMOVED lines=21> */
.L_x_10597:
[----:B------:R-:W-:-:S04]  /*4160*/  LOP3.LUT R2, R3, 0x80000000, RZ, 0xc0, !PT ;  /* 0x8000000003027812 */ /* 0x000fc800078ec0ff */
[----:B------:R-:W-:-:S04]  /*4170*/  SHF.R.U32.HI R3, RZ, 0x18, R2 ;  /* 0x00000018ff037819 */ /* 0x000fc80000011602 */
[----:B------:R-:W-:-:S04]  /*4180*/  LOP3.LUT R0, R0, R3, RZ, 0xfc, !PT ;  /* 0x0000000300007212 */ /* 0x000fc800078efcff */
[----:B------:R-:W-:-:S07]  /*4190*/  PRMT R8, R0, 0x7610, R8 ;  /* 0x0000761000087816 */ /* 0x000fce0000000008 */
.L_x_10596:
[----:B------:R-:W-:Y:S05]  /*41a0*/  BSYNC B0 ;  /* 0x0000000000007941 */ /* 0x000fea0003800000 */
.L_x_10595:
[----:B------:R0:W-:Y:S01]  /*41b0*/  STG.E.U8 desc[UR36][R16.64], R8 ;  /* 0x0000000810007986 */ /* 0x0001e2000c101124 */
[----:B------:R-:W-:Y:S05]  /*41c0*/  BRA `(.L_x_10575) ;  /* 0x0000000400307947 */ /* 0x000fea0003800000 */
.L_x_10593:
        /* <DEDUP_REMOVED lines=21> */
.L_x_10600:
[----:B------:R-:W-:-:S04]  /*4320*/  LOP3.LUT R2, R3, 0x80000000, RZ, 0xc0, !PT ;  /* 0x8000000003027812 */ /* 0x000fc800078ec0ff */
[----:B------:R-:W-:-:S04]  /*4330*/  SHF.R.U32.HI R3, RZ, 0x18, R2 ;  /* 0x00000018ff037819 */ /* 0x000fc80000011602 */
[----:B------:R-:W-:-:S04]  /*4340*/  LOP3.LUT R0, R0, R3, RZ, 0xfc, !PT ;  /* 0x0000000300007212 */ /* 0x000fc800078efcff */
[----:B------:R-:W-:-:S07]  /*4350*/  PRMT R8, R0, 0x7610, R8 ;  /* 0x0000761000087816 */ /* 0x000fce0000000008 */
.L_x_10599:
[----:B------:R-:W-:Y:S05]  /*4360*/  BSYNC B0 ;  /* 0x0000000000007941 */ /* 0x000fea0003800000 */
.L_x_10598:
[----:B------:R0:W-:Y:S01]  /*4370*/  STG.E.U8 desc[UR36][R16.64], R8 ;  /* 0x0000000810007986 */ /* 0x0001e2000c101124 */
[----:B------:R-:W-:Y:S05]  /*4380*/  BRA `(.L_x_10575) ;  /* 0x0000000000c07947 */ /* 0x000fea0003800000 */
.L_x_10592:
        /* <DEDUP_REMOVED lines=26> */
.L_x_10574:
        /* <DEDUP_REMOVED lines=16> */
.L_x_10603:
[----:B------:R-:W-:Y:S05]  /*4630*/  BRA `(.L_x_10575) ;  /* 0x0000000000147947 */ /* 0x000fea0003800000 */
.L_x_10602:
[----:B------:R-:W0:Y:S02]  /*4640*/  F2I.U64.F64.TRUNC R4, R4 ;  /* 0x0000000400047311 */ /* 0x000e24000030d800 */
[----:B0-----:R0:W-:Y:S01]  /*4650*/  STG.E.64 desc[UR36][R16.64], R4 ;  /* 0x0000000410007986 */ /* 0x0011e2000c101b24 */
[----:B------:R-:W-:Y:S05]  /*4660*/  BRA `(.L_x_10575) ;  /* 0x0000000000087947 */ /* 0x000fea0003800000 */
.L_x_10601:
[----:B------:R-:W0:Y:S02]  /*4670*/  F2I.U32.F64.TRUNC R5, R4 ;  /* 0x0000000400057311 */ /* 0x000e24000030d000 */
[----:B0-----:R0:W-:Y:S02]  /*4680*/  STG.E desc[UR36][R16.64], R5 ;  /* 0x0000000510007986 */ /* 0x0011e4000c101924 */
.L_x_10575:
[----:B------:R-:W-:-:S04]  /*4690*/  IMAD R22, R25, 0x200, R22 ;  /* 0x0000020019167824 */ /* 0x000fc800078e0216 */
[----:B------:R-:W-:-:S07]  /*46a0*/  VIADD R23, R22, 0x80 ;  /* 0x0000008016177836 */ /* 0x000fce0000000000 */
.L_x_10502:
[----:B------:R-:W-:Y:S05]  /*46b0*/  BSYNC B6 ;  /* 0x0000000000067941 */ /* 0x000fea0003800000 */
.L_x_10501:
        /* <DEDUP_REMOVED lines=358> */
.L_x_10606:
        /* <DEDUP_REMOVED lines=21> */
.L_x_10610:
[----:B------:R-:W2:Y:S02]  /*5e70*/  LDG.E.U8 R2, desc[UR36][R2.64] ;  /* 0x0000002402027981 */ /* 0x000ea4000c1e1100 */
[----:B--2---:R0:W1:Y:S01]  /*5e80*/  I2F.F64.U16 R18, R2 ;  /* 0x0000000200127312 */ /* 0x0040620000101800 */
[----:B------:R-:W-:Y:S05]  /*5e90*/  BRA `(.L_x_10612) ;  /* 0x0000000c00707947 */ /* 0x000fea0003800000 */
.L_x_10609:
        /* <DEDUP_REMOVED lines=9> */
.L_x_10614:
[----:B------:R-:W2:Y:S02]  /*5f30*/  LDG.E R2, desc[UR36][R2.64] ;  /* 0x0000002402027981 */ /* 0x000ea4000c1e1900 */
[----:B--2---:R0:W1:Y:S01]  /*5f40*/  I2F.F64 R18, R2 ;  /* 0x0000000200127312 */ /* 0x0040620000201c00 */
[----:B------:R-:W-:Y:S05]  /*5f50*/  BRA `(.L_x_10612) ;  /* 0x0000000c00407947 */ /* 0x000fea0003800000 */
.L_x_10613:
[----:B------:R-:W2:Y:S02]  /*5f60*/  LDG.E.U16 R2, desc[UR36][R2.64] ;  /* 0x0000002402027981 */ /* 0x000ea4000c1e1500 */
[----:B--2---:R0:W1:Y:S01]  /*5f70*/  I2F.F64.S16 R18, R2 ;  /* 0x0000000200127312 */ /* 0x0040620000101c00 */
[----:B------:R-:W-:Y:S05]  /*5f80*/  BRA `(.L_x_10612) ;  /* 0x0000000c00347947 */ /* 0x000fea0003800000 */
.L_x_10608:
        /* <DEDUP_REMOVED lines=10> */
.L_x_10616:
[----:B------:R-:W2:Y:S02]  /*6030*/  LDG.E.U16 R0, desc[UR36][R2.64] ;  /* 0x0000002402007981 */ /* 0x000ea4000c1e1500 */
[----:B--2---:R-:W-:-:S05]  /*6040*/  HADD2.F32 R0, -RZ, R0.H0_H0 ;  /* 0x20000000ff007230 */ /* 0x004fca0000004100 */
[----:B------:R-:W-:-:S04]  /*6050*/  FMUL.FTZ R0, R0, 1 ;  /* 0x3f80000000007820 */ /* 0x000fc80000410000 */
[----:B------:R0:W1:Y:S01]  /*6060*/  F2F.F64.F32 R18, R0 ;  /* 0x0000000000127310 */ /* 0x0000620000201800 */
[----:B------:R-:W-:Y:S05]  /*6070*/  BRA `(.L_x_10612) ;  /* 0x0000000800f87947 */ /* 0x000fea0003800000 */
.L_x_10615:
        /* <DEDUP_REMOVED lines=10> */
.L_x_10618:
[----:B------:R-:W2:Y:S02]  /*6120*/  LDG.E.U16 R2, desc[UR36][R2.64] ;  /* 0x0000002402027981 */ /* 0x000ea4000c1e1500 */
[----:B--2---:R-:W-:-:S05]  /*6130*/  HADD2.F32 R0, -RZ, R2.H0_H0 ;  /* 0x20000002ff007230 */ /* 0x004fca0000004100 */
[----:B------:R-:W-:-:S04]  /*6140*/  FMUL.FTZ R0, R0, 1 ;  /* 0x3f80000000007820 */ /* 0x000fc80000410000 */
[----:B------:R0:W1:Y:S01]  /*6150*/  F2F.F64.F32 R18, R0 ;  /* 0x0000000000127310 */ /* 0x0000620000201800 */
[----:B------:R-:W-:Y:S05]  /*6160*/  BRA `(.L_x_10612) ;  /* 0x0000000800bc7947 */ /* 0x000fea0003800000 */
.L_x_10617:
[----:B------:R0:W5:Y:S01]  /*6170*/  LDG.E.64 R18, desc[UR36][R2.64] ;  /* 0x0000002402127981 */ /* 0x000162000c1e1b00 */
[----:B------:R-:W-:Y:S05]  /*6180*/  BRA `(.L_x_10612) ;  /* 0x0000000800b47947 */ /* 0x000fea0003800000 */
.L_x_10607:
        /* <DEDUP_REMOVED lines=13> */
.L_x_10621:
[----:B------:R0:W5:Y:S01]  /*6260*/  LDG.E.64 R18, desc[UR36][R2.64] ;  /* 0x0000002402127981 */ /* 0x000162000c1e1b00 */
[----:B------:R-:W-:Y:S05]  /*6270*/  BRA `(.L_x_10612) ;  /* 0x0000000800787947 */ /* 0x000fea0003800000 */
.L_x_10620:
        /* <DEDUP_REMOVED lines=28> */
.L_x_10623:
        /* <DEDUP_REMOVED lines=15> */
.L_x_10622:
[----:B------:R-:W2:Y:S02]  /*6530*/  LDG.E.U16 R0, desc[UR36][R2.64] ;  /* 0x0000002402007981 */ /* 0x000ea4000c1e1500 */
[----:B--2---:R-:W-:-:S04]  /*6540*/  IMAD.U32 R0, R0, 0x10000, RZ ;  /* 0x0001000000007824 */ /* 0x004fc800078e00ff */
[----:B------:R-:W-:-:S04]  /*6550*/  FMUL.FTZ R0, R0, 1 ;  /* 0x3f80000000007820 */ /* 0x000fc80000410000 */
[----:B------:R0:W1:Y:S01]  /*6560*/  F2F.F64.F32 R18, R0 ;  /* 0x0000000000127310 */ /* 0x0000620000201800 */
[----:B------:R-:W-:Y:S05]  /*6570*/  BRA `(.L_x_10612) ;  /* 0x0000000400b87947 */ /* 0x000fea0003800000 */
.L_x_10619:
        /* <DEDUP_REMOVED lines=11> */
.L_x_10626:
        /* <DEDUP_REMOVED lines=21> */
.L_x_10630:
[----:B------:R-:W-:Y:S05]  /*6780*/  BSYNC B1 ;  /* 0x0000000000017941 */ /* 0x000fea0003800000 */
.L_x_10629:
[----:B------:R-:W-:Y:S01]  /*6790*/  LEA R3, R0, 0x3b800000, 0x17 ;  /* 0x3b80000000037811 */ /* 0x000fe200078eb8ff */
[----:B------:R-:W-:-:S05]  /*67a0*/  IMAD.SHL.U32 R0, R2, 0x100000, RZ ;  /* 0x0010000002007824 */ /* 0x000fca00078e00ff */
[----:B------:R-:W-:-:S07]  /*67b0*/  LOP3.LUT R0, R3, R0, R4, 0xfe, !PT ;  /* 0x0000000003007212 */ /* 0x000fce00078efe04 */
.L_x_10628:
[----:B------:R-:W-:Y:S05]  /*67c0*/  BSYNC B0 ;  /* 0x0000000000007941 */ /* 0x000fea0003800000 */
.L_x_10627:
[----:B------:R-:W-:-:S04]  /*67d0*/  FMUL.FTZ R0, R0, 1 ;  /* 0x3f80000000007820 */ /* 0x000fc80000410000 */
[----:B------:R0:W1:Y:S01]  /*67e0*/  F2F.F64.F32 R18, R0 ;  /* 0x0000000000127310 */ /* 0x0000620000201800 */
[----:B------:R-:W-:Y:S05]  /*67f0*/  BRA `(.L_x_10612) ;  /* 0x0000000400187947 */ /* 0x000fea0003800000 */
.L_x_10625:
        /* <DEDUP_REMOVED lines=21> */
.L_x_10634:
[----:B------:R-:W-:Y:S05]  /*6950*/  BSYNC B1 ;  /* 0x0000000000017941 */ /* 0x000fea0003800000 */
.L_x_10633:
[----:B------:R-:W-:Y:S01]  /*6960*/  LEA R3, R0, 0x37800000, 0x17 ;  /* 0x3780000000037811 */ /* 0x000fe200078eb8ff */
[----:B------:R-:W-:-:S05]  /*6970*/  IMAD.SHL.U32 R0, R2, 0x200000, RZ ;  /* 0x0020000002007824 */ /* 0x000fca00078e00ff */
[----:B------:R-:W-:-:S07]  /*6980*/  LOP3.LUT R0, R3, R0, R4, 0xfe, !PT ;  /* 0x0000000003007212 */ /* 0x000fce00078efe04 */
.L_x_10632:
[----:B------:R-:W-:Y:S05]  /*6990*/  BSYNC B0 ;  /* 0x0000000000007941 */ /* 0x000fea0003800000 */
.L_x_10631:
[----:B------:R-:W-:-:S04]  /*69a0*/  FMUL.FTZ R0, R0, 1 ;  /* 0x3f80000000007820 */ /* 0x000fc80000410000 */
[----:B------:R0:W1:Y:S01]  /*69b0*/  F2F.F64.F32 R18, R0 ;  /* 0x0000000000127310 */ /* 0x0000620000201800 */
[----:B------:R-:W-:Y:S05]  /*69c0*/  BRA `(.L_x_10612) ;  /* 0x0000000000a47947 */ /* 0x000fea0003800000 */
.L_x_10624:
        /* <DEDUP_REMOVED lines=14> */
.L_x_10638:
[----:B------:R-:W-:Y:S05]  /*6ab0*/  BSYNC B0 ;  /* 0x0000000000007941 */ /* 0x000fea0003800000 */
.L_x_10637:
[----:B------:R-:W-:-:S04]  /*6ac0*/  FMUL.FTZ R0, R0, 1 ;  /* 0x3f80000000007820 */ /* 0x000fc80000410000 */
[----:B------:R0:W1:Y:S01]  /*6ad0*/  F2F.F64.F32 R18, R0 ;  /* 0x0000000000127310 */ /* 0x0000620000201800 */
[----:B------:R-:W-:Y:S05]  /*6ae0*/  BRA `(.L_x_10612) ;  /* 0x00000000005c7947 */ /* 0x000fea0003800000 */
.L_x_10611:
        /* <DEDUP_REMOVED lines=16> */
.L_x_10639:
[----:B------:R-:W-:Y:S01]  /*6bf0*/  CS2R R18, SRZ ;  /* 0x0000000000127805 */ /* 0x000fe2000001ff00 */
[----:B------:R-:W-:Y:S06]  /*6c00*/  BRA `(.L_x_10612) ;  /* 0x0000000000147947 */ /* 0x000fec0003800000 */
.L_x_10636:
[----:B------:R-:W2:Y:S02]  /*6c10*/  LDG.E.64 R18, desc[UR36][R2.64] ;  /* 0x0000002402127981 */ /* 0x000ea4000c1e1b00 */
[----:B--2---:R-:W0:Y:S01]  /*6c20*/  I2F.F64.U64 R18, R18 ;  /* 0x0000001200127312 */ /* 0x004e220000301800 */
[----:B------:R-:W-:Y:S05]  /*6c30*/  BRA `(.L_x_10612) ;  /* 0x0000000000087947 */ /* 0x000fea0003800000 */
.L_x_10635:
[----:B------:R-:W2:Y:S02]  /*6c40*/  LDG.E R2, desc[UR36][R2.64] ;  /* 0x0000002402027981 */ /* 0x000ea4000c1e1900 */
[----:B--2---:R0:W1:Y:S02]  /*6c50*/  I2F.F64.U32 R18, R2 ;  /* 0x0000000200127312 */ /* 0x0040640000201800 */
.L_x_10612:
        /* <DEDUP_REMOVED lines=18> */
.L_x_10643:
[----:B------:R-:W3:Y:S02]  /*6d80*/  LDG.E.U8 R2, desc[UR36][R4.64] ;  /* 0x0000002404027981 */ /* 0x000ee4000c1e1100 */
[----:B---3--:R-:W0:Y:S01]  /*6d90*/  I2F.F64.U16 R2, R2 ;  /* 0x0000000200027312 */ /* 0x008e220000101800 */
[----:B------:R-:W-:Y:S05]  /*6da0*/  BRA `(.L_x_10645) ;  /* 0x0000000c00707947 */ /* 0x000fea0003800000 */
.L_x_10642:
        /* <DEDUP_REMOVED lines=9> */
.L_x_10647:
[----:B------:R-:W3:Y:S02]  /*6e40*/  LDG.E R2, desc[UR36][R4.64] ;  /* 0x0000002404027981 */ /* 0x000ee4000c1e1900 */
[----:B---3--:R-:W3:Y:S01]  /*6e50*/  I2F.F64 R2, R2 ;  /* 0x0000000200027312 */ /* 0x008ee20000201c00 */
[----:B------:R-:W-:Y:S05]  /*6e60*/  BRA `(.L_x_10645) ;  /* 0x0000000c00407947 */ /* 0x000fea0003800000 */
.L_x_10646:
[----:B------:R-:W3:Y:S02]  /*6e70*/  LDG.E.U16 R2, desc[UR36][R4.64] ;  /* 0x0000002404027981 */ /* 0x000ee4000c1e1500 */
[----:B---3--:R-:W0:Y:S01]  /*6e80*/  I2F.F64.S16 R2, R2 ;  /* 0x0000000200027312 */ /* 0x008e220000101c00 */
[----:B------:R-:W-:Y:S05]  /*6e90*/  BRA `(.L_x_10645) ;  /* 0x0000000c00347947 */ /* 0x000fea0003800000 */
.L_x_10641:
        /* <DEDUP_REMOVED lines=10> */
.L_x_10649:
[----:B------:R-:W3:Y:S02]  /*6f40*/  LDG.E.U16 R0, desc[UR36][R4.64] ;  /* 0x0000002404007981 */ /* 0x000ee4000c1e1500 */
[----:B---3--:R-:W-:-:S05]  /*6f50*/  HADD2.F32 R0, -RZ, R0.H0_H0 ;  /* 0x20000000ff007230 */ /* 0x008fca0000004100 */
[----:B------:R-:W-:-:S04]  /*6f60*/  FMUL.FTZ R0, R0, 1 ;  /* 0x3f80000000007820 */ /* 0x000fc80000410000 */
[----:B------:R0:W1:Y:S01]  /*6f70*/  F2F.F64.F32 R2, R0 ;  /* 0x0000000000027310 */ /* 0x0000620000201800 */
[----:B------:R-:W-:Y:S05]  /*6f80*/  BRA `(.L_x_10645) ;  /* 0x0000000800f87947 */ /* 0x000fea0003800000 */
.L_x_10648:
        /* <DEDUP_REMOVED lines=10> */
.L_x_10651:
[----:B------:R-:W3:Y:S02]  /*7030*/  LDG.E.U16 R4, desc[UR36][R4.64] ;  /* 0x0000002404047981 */ /* 0x000ee4000c1e1500 */
[----:B---3--:R-:W-:-:S05]  /*7040*/  HADD2.F32 R0, -RZ, R4.H0_H0 ;  /* 0x20000004ff007230 */ /* 0x008fca0000004100 */
[----:B------:R-:W-:-:S04]  /*7050*/  FMUL.FTZ R0, R0, 1 ;  /* 0x3f80000000007820 */ /* 0x000fc80000410000 */
[----:B------:R0:W1:Y:S01]  /*7060*/  F2F.F64.F32 R2, R0 ;  /* 0x0000000000027310 */ /* 0x0000620000201800 */
[----:B------:R-:W-:Y:S05]  /*7070*/  BRA `(.L_x_10645) ;  /* 0x0000000800bc7947 */ /* 0x000fea0003800000 */
.L_x_10650:
[----:B------:R0:W5:Y:S01]  /*7080*/  LDG.E.64 R2, desc[UR36][R4.64] ;  /* 0x0000002404027981 */ /* 0x000162000c1e1b00 */
[----:B------:R-:W-:Y:S05]  /*7090*/  BRA `(.L_x_10645) ;  /* 0x0000000800b47947 */ /* 0x000fea0003800000 */
.L_x_10640:
        /* <DEDUP_REMOVED lines=13> */
.L_x_10654:
[----:B------:R0:W5:Y:S01]  /*7170*/  LDG.E.64 R2, desc[UR36][R4.64] ;  /* 0x0000002404027981 */ /* 0x000162000c1e1b00 */
[----:B------:R-:W-:Y:S05]  /*7180*/  BRA `(.L_x_10645) ;  /* 0x0000000800787947 */ /* 0x000fea0003800000 */
.L_x_10653:
        /* <DEDUP_REMOVED lines=28> */
.L_x_10656:
        /* <DEDUP_REMOVED lines=15> */
.L_x_10655:
[----:B------:R-:W3:Y:S02]  /*7440*/  LDG.E.U16 R0, desc[UR36][R4.64] ;  /* 0x0000002404007981 */ /* 0x000ee4000c1e1500 */
[----:B---3--:R-:W-:-:S04]  /*7450*/  IMAD.U32 R0, R0, 0x10000, RZ ;  /* 0x0001000000007824 */ /* 0x008fc800078e00ff */
[----:B------:R-:W-:-:S04]  /*7460*/  FMUL.FTZ R0, R0, 1 ;  /* 0x3f80000000007820 */ /* 0x000fc80000410000 */
[----:B------:R0:W1:Y:S01]  /*7470*/  F2F.F64.F32 R2, R0 ;  /* 0x0000000000027310 */ /* 0x0000620000201800 */
[----:B------:R-:W-:Y:S05]  /*7480*/  BRA `(.L_x_10645) ;  /* 0x0000000400b87947 */ /* 0x000fea0003800000 */
.L_x_10652:
        /* <DEDUP_REMOVED lines=11> */
.L_x_10659:
        /* <DEDUP_REMOVED lines=21> */
.L_x_10663:
[----:B------:R-:W-:Y:S05]  /*7690*/  BSYNC B1 ;  /* 0x0000000000017941 */ /* 0x000fea0003800000 */
.L_x_10662:
[----:B------:R-:W-:Y:S01]  /*76a0*/  LEA R3, R0, 0x3b800000, 0x17 ;  /* 0x3b80000000037811 */ /* 0x000fe200078eb8ff */
[----:B------:R-:W-:-:S05]  /*76b0*/  IMAD.SHL.U32 R0, R2, 0x100000, RZ ;  /* 0x0010000002007824 */ /* 0x000fca00078e00ff */
[----:B------:R-:W-:-:S07]  /*76c0*/  LOP3.LUT R0, R3, R0, R4, 0xfe, !PT ;  /* 0x0000000003007212 */ /* 0x000fce00078efe04 */
.L_x_10661:
[----:B------:R-:W-:Y:S05]  /*76d0*/  BSYNC B0 ;  /* 0x0000000000007941 */ /* 0x000fea0003800000 */
.L_x_10660:
[----:B------:R-:W-:-:S04]  /*76e0*/  FMUL.FTZ R0, R0, 1 ;  /* 0x3f80000000007820 */ /* 0x000fc80000410000 */
[----:B------:R0:W1:Y:S01]  /*76f0*/  F2F.F64.F32 R2, R0 ;  /* 0x0000000000027310 */ /* 0x0000620000201800 */
[----:B------:R-:W-:Y:S05]  /*7700*/  BRA `(.L_x_10645) ;  /* 0x0000000400187947 */ /* 0x000fea0003800000 */
.L_x_10658:
        /* <DEDUP_REMOVED lines=21> */
.L_x_10667:
[----:B------:R-:W-:Y:S05]  /*7860*/  BSYNC B1 ;  /* 0x0000000000017941 */ /* 0x000fea0003800000 */
.L_x_10666:
[----:B------:R-:W-:Y:S01]  /*7870*/  LEA R3, R0, 0x37800000, 0x17 ;  /* 0x3780000000037811 */ /* 0x000fe200078eb8ff */
[----:B------:R-:W-:-:S05]  /*7880*/  IMAD.SHL.U32 R0, R2, 0x200000, RZ ;  /* 0x0020000002007824 */ /* 0x000fca00078e00ff */
[----:B------:R-:W-:-:S07]  /*7890*/  LOP3.LUT R0, R3, R0, R4, 0xfe, !PT ;  /* 0x0000000003007212 */ /* 0x000fce00078efe04 */
.L_x_10665:
[----:B------:R-:W-:Y:S05]  /*78a0*/  BSYNC B0 ;  /* 0x0000000000007941 */ /* 0x000fea0003800000 */
.L_x_10664:
[----:B------:R-:W-:-:S04]  /*78b0*/  FMUL.FTZ R0, R0, 1 ;  /* 0x3f80000000007820 */ /* 0x000fc80000410000 */
[----:B------:R0:W1:Y:S01]  /*78c0*/  F2F.F64.F32 R2, R0 ;  /* 0x0000000000027310 */ /* 0x0000620000201800 */
[----:B------:R-:W-:Y:S05]  /*78d0*/  BRA `(.L_x_10645) ;  /* 0x0000000000a47947 */ /* 0x000fea0003800000 */
.L_x_10657:
        /* <DEDUP_REMOVED lines=14> */
.L_x_10671:
[----:B------:R-:W-:Y:S05]  /*79c0*/  BSYNC B0 ;  /* 0x0000000000007941 */ /* 0x000fea0003800000 */
.L_x_10670:
[----:B------:R-:W-:-:S04]  /*79d0*/  FMUL.FTZ R0, R0, 1 ;  /* 0x3f80000000007820 */ /* 0x000fc80000410000 */
[----:B------:R0:W1:Y:S01]  /*79e0*/  F2F.F64.F32 R2, R0 ;  /* 0x0000000000027310 */ /* 0x0000620000201800 */
[----:B------:R-:W-:Y:S05]  /*79f0*/  BRA `(.L_x_10645) ;  /* 0x00000000005c7947 */ /* 0x000fea0003800000 */
.L_x_10644:
        /* <DEDUP_REMOVED lines=16> */
.L_x_10672:
[----:B------:R-:W-:Y:S01]  /*7b00*/  CS2R R2, SRZ ;  /* 0x0000000000027805 */ /* 0x000fe2000001ff00 */
[----:B------:R-:W-:Y:S06]  /*7b10*/  BRA `(.L_x_10645) ;  /* 0x0000000000147947 */ /* 0x000fec0003800000 */
.L_x_10669:
[----:B------:R-:W3:Y:S02]  /*7b20*/  LDG.E.64 R2, desc[UR36][R4.64] ;  /* 0x0000002404027981 */ /* 0x000ee4000c1e1b00 */
[----:B---3--:R-:W0:Y:S01]  /*7b30*/  I2F.F64.U64 R2, R2 ;  /* 0x0000000200027312 */ /* 0x008e220000301800 */
[----:B------:R-:W-:Y:S05]  /*7b40*/  BRA `(.L_x_10645) ;  /* 0x0000000000087947 */ /* 0x000fea0003800000 */
.L_x_10668:
[----:B------:R-:W3:Y:S02]  /*7b50*/  LDG.E R2, desc[UR36][R4.64] ;  /* 0x0000002404027981 */ /* 0x000ee4000c1e1900 */
[----:B---3--:R-:W0:Y:S02]  /*7b60*/  I2F.F64.U32 R2, R2 ;  /* 0x0000000200027312 */ /* 0x008e240000201800 */
.L_x_10645:
[----:B------:R-:W0:Y:S02]  /*7b70*/  LDC.U8 R6, c[0x0][0x491] ;  /* 0x00012440ff067b82 */ /* 0x000e240000000000 */
[----:B012345:R-:W-:Y:S01]  /*7b80*/  DSETP.MAX.AND P1, P2, R2, R18, PT ;  /* 0x000000120200722a */ /* 0x03ffe20003a2f000 */
        /* <DEDUP_REMOVED lines=19> */
.L_x_10676:
[----:B------:R-:W0:Y:S02]  /*7cc0*/  F2I.S64.F64.TRUNC R4, R4 ;  /* 0x0000000400047311 */ /* 0x000e24000030d900 */
[----:B0-----:R-:W-:-:S05]  /*7cd0*/  IMAD.MOV.U32 R3, RZ, RZ, R4 ;  /* 0x000000ffff037224 */ /* 0x001fca00078e0004 */
[----:B------:R0:W-:Y:S01]  /*7ce0*/  STG.E.U8 desc[UR36][R16.64], R3 ;  /* 0x0000000310007986 */ /* 0x0001e2000c101124 */
[----:B------:R-:W-:Y:S05]  /*7cf0*/  BRA `(.L_x_10678) ;  /* 0x0000000c00f87947 */ /* 0x000fea0003800000 */
.L_x_10675:
        /* <DEDUP_REMOVED lines=9> */
.L_x_10680:
[----:B------:R-:W0:Y:S02]  /*7d90*/  F2I.F64.TRUNC R5, R4 ;  /* 0x0000000400057311 */ /* 0x000e24000030d100 */
[----:B0-----:R3:W-:Y:S01]  /*7da0*/  STG.E desc[UR36][R16.64], R5 ;  /* 0x0000000510007986 */ /* 0x0017e2000c101924 */
[----:B------:R-:W-:Y:S05]  /*7db0*/  BRA `(.L_x_10678) ;  /* 0x0000000c00c87947 */ /* 0x000fea0003800000 */
.L_x_10679:
[----:B------:R-:W0:Y:S02]  /*7dc0*/  F2I.F64.TRUNC R5, R4 ;  /* 0x0000000400057311 */ /* 0x000e24000030d100 */
[----:B0-----:R2:W-:Y:S01]  /*7dd0*/  STG.E.U16 desc[UR36][R16.64], R5 ;  /* 0x0000000510007986 */ /* 0x0015e2000c101524 */
[----:B------:R-:W-:Y:S05]  /*7de0*/  BRA `(.L_x_10678) ;  /* 0x0000000c00bc7947 */ /* 0x000fea0003800000 */
.L_x_10674:
        /* <DEDUP_REMOVED lines=13> */
.L_x_10682:
        /* <DEDUP_REMOVED lines=8> */
.L_x_10681:
        /* <DEDUP_REMOVED lines=14> */
.L_x_10684:
        /* <DEDUP_REMOVED lines=9> */
.L_x_10683:
[----:B------:R0:W-:Y:S01]  /*80b0*/  STG.E.64 desc[UR36][R16.64], R4 ;  /* 0x0000000410007986 */ /* 0x0001e2000c101b24 */
[----:B------:R-:W-:Y:S05]  /*80c0*/  BRA `(.L_x_10678) ;  /* 0x0000000c00047947 */ /* 0x000fea0003800000 */
.L_x_10673:
        /* <DEDUP_REMOVED lines=12> */
.L_x_10687:
[----:B------:R-:W-:-:S05]  /*8190*/  CS2R R6, SRZ ;  /* 0x0000000000067805 */ /* 0x000fca000001ff00 */
[----:B------:R0:W-:Y:S01]  /*81a0*/  STG.E.128 desc[UR36][R16.64], R4 ;  /* 0x0000000410007986 */ /* 0x0001e2000c101d24 */
[----:B------:R-:W-:Y:S05]  /*81b0*/  BRA `(.L_x_10678) ;  /* 0x0000000800c87947 */ /* 0x000fea0003800000 */
.L_x_10686:
        /* <DEDUP_REMOVED lines=25> */
.L_x_10691:
[----:B------:R-:W-:Y:S05]  /*8350*/  BSYNC B0 ;  /* 0x0000000000007941 */ /* 0x000fea0003800000 */
.L_x_10690:
[----:B------:R-:W-:-:S05]  /*8360*/  LOP3.LUT R3, R0, R3, RZ, 0xfc, !PT ;  /* 0x0000000300037212 */ /* 0x000fca00078efcff */
[----:B------:R0:W-:Y:S01]  /*8370*/  STG.E.U8 desc[UR36][R16.64], R3 ;  /* 0x0000000310007986 */ /* 0x0001e2000c101124 */
[----:B------:R-:W-:Y:S05]  /*8380*/  BRA `(.L_x_10678) ;  /* 0x0000000800547947 */ /* 0x000fea0003800000 */
.L_x_10689:
        /* <DEDUP_REMOVED lines=17> */
.L_x_10693:
[----:B------:R-:W-:Y:S01]  /*84a0*/  IMAD.MOV.U32 R0, RZ, RZ, 0x7f ;  /* 0x0000007fff007424 */ /* 0x000fe200078e00ff */
[----:B------:R-:W-:-:S04]  /*84b0*/  ISETP.GT.U32.AND P0, PT, R2, 0x7f800000, PT ;  /* 0x7f8000000200780c */ /* 0x000fc80003f04070 */
[----:B------:R-:W-:-:S09]  /*84c0*/  SEL R0, R0, 0x7c, P0 ;  /* 0x0000007c00007807 */ /* 0x000fd20000000000 */
.L_x_10694:
[----:B------:R-:W-:Y:S05]  /*84d0*/  BSYNC B0 ;  /* 0x0000000000007941 */ /* 0x000fea0003800000 */
.L_x_10692:
[----:B------:R-:W-:-:S04]  /*84e0*/  LOP3.LUT R2, R3, 0x80000000, RZ, 0xc0, !PT ;  /* 0x8000000003027812 */ /* 0x000fc800078ec0ff */
[----:B------:R-:W-:-:S04]  /*84f0*/  SHF.R.U32.HI R3, RZ, 0x18, R2 ;  /* 0x00000018ff037819 */ /* 0x000fc80000011602 */
[----:B------:R-:W-:-:S05]  /*8500*/  LOP3.LUT R3, R0, R3, RZ, 0xfc, !PT ;  /* 0x0000000300037212 */ /* 0x000fca00078efcff */
[----:B------:R0:W-:Y:S01]  /*8510*/  STG.E.U8 desc[UR36][R16.64], R3 ;  /* 0x0000000310007986 */ /* 0x0001e2000c101124 */
[----:B------:R-:W-:Y:S05]  /*8520*/  BRA `(.L_x_10678) ;  /* 0x0000000400ec7947 */ /* 0x000fea0003800000 */
.L_x_10688:
        /* <DEDUP_REMOVED lines=8> */
.L_x_10685:
        /* <DEDUP_REMOVED lines=11> */
.L_x_10697:
        /* <DEDUP_REMOVED lines=21> */
.L_x_10700:
[----:B------:R-:W-:-:S04]  /*87b0*/  LOP3.LUT R2, R3, 0x80000000, RZ, 0xc0, !PT ;  /* 0x8000000003027812 */ /* 0x000fc800078ec0ff */
[----:B------:R-:W-:-:S04]  /*87c0*/  SHF.R.U32.HI R3, RZ, 0x18, R2 ;  /* 0x00000018ff037819 */ /* 0x000fc80000011602 */
[----:B------:R-:W-:-:S04]  /*87d0*/  LOP3.LUT R0, R0, R3, RZ, 0xfc, !PT ;  /* 0x0000000300007212 */ /* 0x000fc800078efcff */
[----:B------:R-:W-:-:S07]  /*87e0*/  PRMT R8, R0, 0x7610, R8 ;  /* 0x0000761000087816 */ /* 0x000fce0000000008 */
.L_x_10699:
[----:B------:R-:W-:Y:S05]  /*87f0*/  BSYNC B0 ;  /* 0x0000000000007941 */ /* 0x000fea0003800000 */
.L_x_10698:
[----:B------:R0:W-:Y:S01]  /*8800*/  STG.E.U8 desc[UR36][R16.64], R8 ;  /* 0x0000000810007986 */ /* 0x0001e2000c101124 */
[----:B------:R-:W-:Y:S05]  /*8810*/  BRA `(.L_x_10678) ;  /* 0x0000000400307947 */ /* 0x000fea0003800000 */
.L_x_10696:
        /* <DEDUP_REMOVED lines=21> */
.L_x_10703:
[----:B------:R-:W-:-:S04]  /*8970*/  LOP3.LUT R2, R3, 0x80000000, RZ, 0xc0, !PT ;  /* 0x8000000003027812 */ /* 0x000fc800078ec0ff */
[----:B------:R-:W-:-:S04]  /*8980*/  SHF.R.U32.HI R3, RZ, 0x18, R2 ;  /* 0x00000018ff037819 */ /* 0x000fc80000011602 */
[----:B------:R-:W-:-:S04]  /*8990*/  LOP3.LUT R0, R0, R3, RZ, 0xfc, !PT ;  /* 0x0000000300007212 */ /* 0x000fc800078efcff */
[----:B------:R-:W-:-:S07]  /*89a0*/  PRMT R8, R0, 0x7610, R8 ;  /* 0x0000761000087816 */ /* 0x000fce0000000008 */
.L_x_10702:
[----:B------:R-:W-:Y:S05]  /*89b0*/  BSYNC B0 ;  /* 0x0000000000007941 */ /* 0x000fea0003800000 */
.L_x_10701:
[----:B------:R0:W-:Y:S01]  /*89c0*/  STG.E.U8 desc[UR36][R16.64], R8 ;  /* 0x0000000810007986 */ /* 0x0001e2000c101124 */
[----:B------:R-:W-:Y:S05]  /*89d0*/  BRA `(.L_x_10678) ;  /* 0x0000000000c07947 */ /* 0x000fea0003800000 */
.L_x_10695:
        /* <DEDUP_REMOVED lines=26> */
.L_x_10677:
        /* <DEDUP_REMOVED lines=16> */
.L_x_10706:
[----:B------:R-:W-:Y:S05]  /*8c80*/  BRA `(.L_x_10678) ;  /* 0x0000000000147947 */ /* 0x000fea0003800000 */
.L_x_10705:
[----:B------:R-:W0:Y:S02]  /*8c90*/  F2I.U64.F64.TRUNC R4, R4 ;  /* 0x0000000400047311 */ /* 0x000e24000030d800 */
[----:B0-----:R0:W-:Y:S01]  /*8ca0*/  STG.E.64 desc[UR36][R16.64], R4 ;  /* 0x0000000410007986 */ /* 0x0011e2000c101b24 */
[----:B------:R-:W-:Y:S05]  /*8cb0*/  BRA `(.L_x_10678) ;  /* 0x0000000000087947 */ /* 0x000fea0003800000 */
.L_x_10704:
[----:B------:R-:W0:Y:S02]  /*8cc0*/  F2I.U32.F64.TRUNC R5, R4 ;  /* 0x0000000400057311 */ /* 0x000e24000030d000 */
[----:B0-----:R0:W-:Y:S02]  /*8cd0*/  STG.E desc[UR36][R16.64], R5 ;  /* 0x0000000510007986 */ /* 0x0011e4000c101924 */
.L_x_10678:
[----:B------:R-:W-:-:S07]  /*8ce0*/  VIADD R23, R23, 0x80 ;  /* 0x0000008017177836 */ /* 0x000fce0000000000 */
.L_x_10605:
[----:B------:R-:W-:Y:S05]  /*8cf0*/  BSYNC B6 ;  /* 0x0000000000067941 */ /* 0x000fea0003800000 */
.L_x_10604:
        /* <DEDUP_REMOVED lines=358> */
.L_x_10709:
        /* <DEDUP_REMOVED lines=21> */
.L_x_10713:
[----:B------:R-:W2:Y:S02]  /*a4b0*/  LDG.E.U8 R2, desc[UR36][R2.64] ;  /* 0x0000002402027981 */ /* 0x000ea4000c1e1100 */
[----:B--2---:R0:W1:Y:S01]  /*a4c0*/  I2F.F64.U16 R18, R2 ;  /* 0x0000000200127312 */ /* 0x0040620000101800 */
[----:B------:R-:W-:Y:S05]  /*a4d0*/  BRA `(.L_x_10715) ;  /* 0x0000000c00707947 */ /* 0x000fea0003800000 */
.L_x_10712:
        /* <DEDUP_REMOVED lines=9> */
.L_x_10717:
[----:B------:R-:W2:Y:S02]  /*a570*/  LDG.E R2, desc[UR36][R2.64] ;  /* 0x0000002402027981 */ /* 0x000ea4000c1e1900 */
[----:B--2---:R0:W1:Y:S01]  /*a580*/  I2F.F64 R18, R2 ;  /* 0x0000000200127312 */ /* 0x0040620000201c00 */
[----:B------:R-:W-:Y:S05]  /*a590*/  BRA `(.L_x_10715) ;  /* 0x0000000c00407947 */ /* 0x000fea0003800000 */
.L_x_10716:
[----:B------:R-:W2:Y:S02]  /*a5a0*/  LDG.E.U16 R2, desc[UR36][R2.64] ;  /* 0x0000002402027981 */ /* 0x000ea4000c1e1500 */
[----:B--2---:R0:W1:Y:S01]  /*a5b0*/  I2F.F64.S16 R18, R2 ;  /* 0x0000000200127312 */ /* 0x0040620000101c00 */
[----:B------:R-:W-:Y:S05]  /*a5c0*/  BRA `(.L_x_10715) ;  /* 0x0000000c00347947 */ /* 0x000fea0003800000 */
.L_x_10711:
        /* <DEDUP_REMOVED lines=10> */
.L_x_10719:
[----:B------:R-:W2:Y:S02]  /*a670*/  LDG.E.U16 R0, desc[UR36][R2.64] ;  /* 0x0000002402007981 */ /* 0x000ea4000c1e1500 */
[----:B--2---:R-:W-:-:S05]  /*a680*/  HADD2.F32 R0, -RZ, R0.H0_H0 ;  /* 0x20000000ff007230 */ /* 0x004fca0000004100 */
[----:B------:R-:W-:-:S04]  /*a690*/  FMUL.FTZ R0, R0, 1 ;  /* 0x3f80000000007820 */ /* 0x000fc80000410000 */
[----:B------:R1:W2:Y:S01]  /*a6a0*/  F2F.F64.F32 R18, R0 ;  /* 0x0000000000127310 */ /* 0x0002a20000201800 */
[----:B------:R-:W-:Y:S05]  /*a6b0*/  BRA `(.L_x_10715) ;  /* 0x0000000800f87947 */ /* 0x000fea0003800000 */
.L_x_10718:
        /* <DEDUP_REMOVED lines=10> */
.L_x_10721:
[----:B------:R-:W2:Y:S02]  /*a760*/  LDG.E.U16 R2, desc[UR36][R2.64] ;  /* 0x0000002402027981 */ /* 0x000ea4000c1e1500 */
[----:B--2---:R-:W-:-:S05]  /*a770*/  HADD2.F32 R0, -RZ, R2.H0_H0 ;  /* 0x20000002ff007230 */ /* 0x004fca0000004100 */
[----:B------:R-:W-:-:S04]  /*a780*/  FMUL.FTZ R0, R0, 1 ;  /* 0x3f80000000007820 */ /* 0x000fc80000410000 */
[----:B------:R0:W1:Y:S01]  /*a790*/  F2F.F64.F32 R18, R0 ;  /* 0x0000000000127310 */ /* 0x0000620000201800 */
[----:B------:R-:W-:Y:S05]  /*a7a0*/  BRA `(.L_x_10715) ;  /* 0x0000000800bc7947 */ /* 0x000fea0003800000 */
.L_x_10720:
[----:B------:R3:W5:Y:S01]  /*a7b0*/  LDG.E.64 R18, desc[UR36][R2.64] ;  /* 0x0000002402127981 */ /* 0x000762000c1e1b00 */
[----:B------:R-:W-:Y:S05]  /*a7c0*/  BRA `(.L_x_10715) ;  /* 0x0000000800b47947 */ /* 0x000fea0003800000 */
.L_x_10710:
        /* <DEDUP_REMOVED lines=13> */
.L_x_10724:
[----:B------:R0:W5:Y:S01]  /*a8a0*/  LDG.E.64 R18, desc[UR36][R2.64] ;  /* 0x0000002402127981 */ /* 0x000162000c1e1b00 */
[----:B------:R-:W-:Y:S05]  /*a8b0*/  BRA `(.L_x_10715) ;  /* 0x0000000800787947 */ /* 0x000fea0003800000 */
.L_x_10723:
        /* <DEDUP_REMOVED lines=28> */
.L_x_10726:
        /* <DEDUP_REMOVED lines=15> */
.L_x_10725:
[----:B------:R-:W2:Y:S02]  /*ab70*/  LDG.E.U16 R0, desc[UR36][R2.64] ;  /* 0x0000002402007981 */ /* 0x000ea4000c1e1500 */
[----:B--2---:R-:W-:-:S04]  /*ab80*/  IMAD.U32 R0, R0, 0x10000, RZ ;  /* 0x0001000000007824 */ /* 0x004fc800078e00ff */
[----:B------:R-:W-:-:S04]  /*ab90*/  FMUL.FTZ R0, R0, 1 ;  /* 0x3f80000000007820 */ /* 0x000fc80000410000 */
[----:B------:R0:W1:Y:S01]  /*aba0*/  F2F.F64.F32 R18, R0 ;  /* 0x0000000000127310 */ /* 0x0000620000201800 */
[----:B------:R-:W-:Y:S05]  /*abb0*/  BRA `(.L_x_10715) ;  /* 0x0000000400b87947 */ /* 0x000fea0003800000 */
.L_x_10722:
        /* <DEDUP_REMOVED lines=11> */
.L_x_10729:
        /* <DEDUP_REMOVED lines=21> */
.L_x_10733:
[----:B------:R-:W-:Y:S05]  /*adc0*/  BSYNC B1 ;  /* 0x0000000000017941 */ /* 0x000fea0003800000 */
.L_x_10732:
[----:B------:R-:W-:Y:S01]  /*add0*/  LEA R3, R0, 0x3b800000, 0x17 ;  /* 0x3b80000000037811 */ /* 0x000fe200078eb8ff */
[----:B------:R-:W-:-:S05]  /*ade0*/  IMAD.SHL.U32 R0, R2, 0x100000, RZ ;  /* 0x0010000002007824 */ /* 0x000fca00078e00ff */
[----:B------:R-:W-:-:S07]  /*adf0*/  LOP3.LUT R0, R3, R0, R4, 0xfe, !PT ;  /* 0x0000000003007212 */ /* 0x000fce00078efe04 */
.L_x_10731:
[----:B------:R-:W-:Y:S05]  /*ae00*/  BSYNC B0 ;  /* 0x0000000000007941 */ /* 0x000fea0003800000 */
.L_x_10730:
[----:B------:R-:W-:-:S04]  /*ae10*/  FMUL.FTZ R0, R0, 1 ;  /* 0x3f80000000007820 */ /* 0x000fc80000410000 */
[----:B------:R0:W1:Y:S01]  /*ae20*/  F2F.F64.F32 R18, R0 ;  /* 0x0000000000127310 */ /* 0x0000620000201800 */
[----:B------:R-:W-:Y:S05]  /*ae30*/  BRA `(.L_x_10715) ;  /* 0x0000000400187947 */ /* 0x000fea0003800000 */
.L_x_10728:
        /* <DEDUP_REMOVED lines=21> */
.L_x_10737:
[----:B------:R-:W-:Y:S05]  /*af90*/  BSYNC B1 ;  /* 0x0000000000017941 */ /* 0x000fea0003800000 */
.L_x_10736:
[----:B------:R-:W-:Y:S01]  /*afa0*/  LEA R3, R0, 0x37800000, 0x17 ;  /* 0x3780000000037811 */ /* 0x000fe200078eb8ff */
[----:B------:R-:W-:-:S05]  /*afb0*/  IMAD.SHL.U32 R0, R2, 0x200000, RZ ;  /* 0x0020000002007824 */ /* 0x000fca00078e00ff */
[----:B------:R-:W-:-:S07]  /*afc0*/  LOP3.LUT R0, R3, R0, R4, 0xfe, !PT ;  /* 0x0000000003007212 */ /* 0x000fce00078efe04 */
.L_x_10735:
[----:B------:R-:W-:Y:S05]  /*afd0*/  BSYNC B0 ;  /* 0x0000000000007941 */ /* 0x000fea0003800000 */
.L_x_10734:
[----:B------:R-:W-:-:S04]  /*afe0*/  FMUL.FTZ R0, R0, 1 ;  /* 0x3f80000000007820 */ /* 0x000fc80000410000 */
[----:B------:R0:W1:Y:S01]  /*aff0*/  F2F.F64.F32 R18, R0 ;  /* 0x0000000000127310 */ /* 0x0000620000201800 */
[----:B------:R-:W-:Y:S05]  /*b000*/  BRA `(.L_x_10715) ;  /* 0x0000000000a47947 */ /* 0x000fea0003800000 */
.L_x_10727:
        /* <DEDUP_REMOVED lines=14> */
.L_x_10741:
[----:B------:R-:W-:Y:S05]  /*b0f0*/  BSYNC B0 ;  /* 0x0000000000007941 */ /* 0x000fea0003800000 */
.L_x_10740:
[----:B------:R-:W-:-:S04]  /*b100*/  FMUL.FTZ R0, R0, 1 ;  /* 0x3f80000000007820 */ /* 0x000fc80000410000 */
[----:B------:R0:W1:Y:S01]  /*b110*/  F2F.F64.F32 R18, R0 ;  /* 0x0000000000127310 */ /* 0x0000620000201800 */
[----:B------:R-:W-:Y:S05]  /*b120*/  BRA `(.L_x_10715) ;  /* 0x00000000005c7947 */ /* 0x000fea0003800000 */
.L_x_10714:
        /* <DEDUP_REMOVED lines=16> */
.L_x_10742:
[----:B------:R-:W-:Y:S01]  /*b230*/  CS2R R18, SRZ ;  /* 0x0000000000127805 */ /* 0x000fe2000001ff00 */
[----:B------:R-:W-:Y:S06]  /*b240*/  BRA `(.L_x_10715) ;  /* 0x0000000000147947 */ /* 0x000fec0003800000 */
.L_x_10739:
[----:B------:R-:W2:Y:S02]  /*b250*/  LDG.E.64 R18, desc[UR36][R2.64] ;  /* 0x0000002402127981 */ /* 0x000ea4000c1e1b00 */
[----:B--2---:R-:W0:Y:S01]  /*b260*/  I2F.F64.U64 R18, R18 ;  /* 0x0000001200127312 */ /* 0x004e220000301800 */
[----:B------:R-:W-:Y:S05]  /*b270*/  BRA `(.L_x_10715) ;  /* 0x0000000000087947 */ /* 0x000fea0003800000 */
.L_x_10738:
[----:B------:R-:W2:Y:S02]  /*b280*/  LDG.E R2, desc[UR36][R2.64] ;  /* 0x0000002402027981 */ /* 0x000ea4000c1e1900 */
[----:B--2---:R0:W1:Y:S02]  /*b290*/  I2F.F64.U32 R18, R2 ;  /* 0x0000000200127312 */ /* 0x0040640000201800 */
.L_x_10715:
        /* <DEDUP_REMOVED lines=18> */
.L_x_10746:
[----:B------:R-:W3:Y:S02]  /*b3c0*/  LDG.E.U8 R2, desc[UR36][R4.64] ;  /* 0x0000002404027981 */ /* 0x000ee4000c1e1100 */
[----:B---3--:R-:W0:Y:S01]  /*b3d0*/  I2F.F64.U16 R2, R2 ;  /* 0x0000000200027312 */ /* 0x008e220000101800 */
[----:B------:R-:W-:Y:S05]  /*b3e0*/  BRA `(.L_x_10748) ;  /* 0x0000000c00707947 */ /* 0x000fea0003800000 */
.L_x_10745:
        /* <DEDUP_REMOVED lines=9> */
.L_x_10750:
[----:B------:R-:W3:Y:S02]  /*b480*/  LDG.E R2, desc[UR36][R4.64] ;  /* 0x0000002404027981 */ /* 0x000ee4000c1e1900 */
[----:B---3--:R-:W0:Y:S01]  /*b490*/  I2F.F64 R2, R2 ;  /* 0x0000000200027312 */ /* 0x008e220000201c00 */
[----:B------:R-:W-:Y:S05]  /*b4a0*/  BRA `(.L_x_10748) ;  /* 0x0000000c00407947 */ /* 0x000fea0003800000 */
.L_x_10749:
[----:B------:R-:W3:Y:S02]  /*b4b0*/  LDG.E.U16 R2, desc[UR36][R4.64] ;  /* 0x0000002404027981 */ /* 0x000ee4000c1e1500 */
[----:B---3--:R-:W0:Y:S01]  /*b4c0*/  I2F.F64.S16 R2, R2 ;  /* 0x0000000200027312 */ /* 0x008e220000101c00 */
[----:B------:R-:W-:Y:S05]  /*b4d0*/  BRA `(.L_x_10748) ;  /* 0x0000000c00347947 */ /* 0x000fea0003800000 */
.L_x_10744:
        /* <DEDUP_REMOVED lines=10> */
.L_x_10752:
[----:B------:R-:W3:Y:S02]  /*b580*/  LDG.E.U16 R0, desc[UR36][R4.64] ;  /* 0x0000002404007981 */ /* 0x000ee4000c1e1500 */
[----:B---3--:R-:W-:-:S05]  /*b590*/  HADD2.F32 R0, -RZ, R0.H0_H0 ;  /* 0x20000000ff007230 */ /* 0x008fca0000004100 */
[----:B------:R-:W-:-:S04]  /*b5a0*/  FMUL.FTZ R0, R0, 1 ;  /* 0x3f80000000007820 */ /* 0x000fc80000410000 */
[----:B------:R0:W1:Y:S01]  /*b5b0*/  F2F.F64.F32 R2, R0 ;  /* 0x0000000000027310 */ /* 0x0000620000201800 */
[----:B------:R-:W-:Y:S05]  /*b5c0*/  BRA `(.L_x_10748) ;  /* 0x0000000800f87947 */ /* 0x000fea0003800000 */
.L_x_10751:
        /* <DEDUP_REMOVED lines=10> */
.L_x_10754:
[----:B------:R-:W3:Y:S02]  /*b670*/  LDG.E.U16 R4, desc[UR36][R4.64] ;  /* 0x0000002404047981 */ /* 0x000ee4000c1e1500 */
[----:B---3--:R-:W-:-:S05]  /*b680*/  HADD2.F32 R0, -RZ, R4.H0_H0 ;  /* 0x20000004ff007230 */ /* 0x008fca0000004100 */
[----:B------:R-:W-:-:S04]  /*b690*/  FMUL.FTZ R0, R0, 1 ;  /* 0x3f80000000007820 */ /* 0x000fc80000410000 */
[----:B------:R0:W1:Y:S01]  /*b6a0*/  F2F.F64.F32 R2, R0 ;  /* 0x0000000000027310 */ /* 0x0000620000201800 */
[----:B------:R-:W-:Y:S05]  /*b6b0*/  BRA `(.L_x_10748) ;  /* 0x0000000800bc7947 */ /* 0x000fea0003800000 */
.L_x_10753:
[----:B------:R0:W5:Y:S01]  /*b6c0*/  LDG.E.64 R2, desc[UR36][R4.64] ;  /* 0x0000002404027981 */ /* 0x000162000c1e1b00 */
[----:B------:R-:W-:Y:S05]  /*b6d0*/  BRA `(.L_x_10748) ;  /* 0x0000000800b47947 */ /* 0x000fea0003800000 */
.L_x_10743:
        /* <DEDUP_REMOVED lines=13> */
.L_x_10757:
[----:B------:R0:W5:Y:S01]  /*b7b0*/  LDG.E.64 R2, desc[UR36][R4.64] ;  /* 0x0000002404027981 */ /* 0x000162000c1e1b00 */
[----:B------:R-:W-:Y:S05]  /*b7c0*/  BRA `(.L_x_10748) ;  /* 0x0000000800787947 */ /* 0x000fea0003800000 */
.L_x_10756:
        /* <DEDUP_REMOVED lines=28> */
.L_x_10759:
        /* <DEDUP_REMOVED lines=15> */
.L_x_10758:
[----:B------:R-:W3:Y:S02]  /*ba80*/  LDG.E.U16 R0, desc[UR36][R4.64] ;  /* 0x0000002404007981 */ /* 0x000ee4000c1e1500 */
[----:B---3--:R-:W-:-:S04]  /*ba90*/  IMAD.U32 R0, R0, 0x10000, RZ ;  /* 0x0001000000007824 */ /* 0x008fc800078e00ff */
[----:B------:R-:W-:-:S04]  /*baa0*/  FMUL.FTZ R0, R0, 1 ;  /* 0x3f80000000007820 */ /* 0x000fc80000410000 */
[----:B------:R0:W1:Y:S01]  /*bab0*/  F2F.F64.F32 R2, R0 ;  /* 0x0000000000027310 */ /* 0x0000620000201800 */
[----:B------:R-:W-:Y:S05]  /*bac0*/  BRA `(.L_x_10748) ;  /* 0x0000000400b87947 */ /* 0x000fea0003800000 */
.L_x_10755:
        /* <DEDUP_REMOVED lines=11> */
.L_x_10762:
        /* <DEDUP_REMOVED lines=21> */
.L_x_10766:
[----:B------:R-:W-:Y:S05]  /*bcd0*/  BSYNC B1 ;  /* 0x0000000000017941 */ /* 0x000fea0003800000 */
.L_x_10765:
[----:B------:R-:W-:Y:S01]  /*bce0*/  LEA R3, R0, 0x3b800000, 0x17 ;  /* 0x3b80000000037811 */ /* 0x000fe200078eb8ff */
[----:B------:R-:W-:-:S05]  /*bcf0*/  IMAD.SHL.U32 R0, R2, 0x100000, RZ ;  /* 0x0010000002007824 */ /* 0x000fca00078e00ff */
[----:B------:R-:W-:-:S07]  /*bd00*/  LOP3.LUT R0, R3, R0, R4, 0xfe, !PT ;  /* 0x0000000003007212 */ /* 0x000fce00078efe04 */
.L_x_10764:
[----:B------:R-:W-:Y:S05]  /*bd10*/  BSYNC B0 ;  /* 0x0000000000007941 */ /* 0x000fea0003800000 */
.L_x_10763:
[----:B------:R-:W-:-:S04]  /*bd20*/  FMUL.FTZ R0, R0, 1 ;  /* 0x3f80000000007820 */ /* 0x000fc80000410000 */
[----:B------:R0:W1:Y:S01]  /*bd30*/  F2F.F64.F32 R2, R0 ;  /* 0x0000000000027310 */ /* 0x0000620000201800 */
[----:B------:R-:W-:Y:S05]  /*bd40*/  BRA `(.L_x_10748) ;  /* 0x0000000400187947 */ /* 0x000fea0003800000 */
.L_x_10761:
        /* <DEDUP_REMOVED lines=21> */
.L_x_10770:
[----:B------:R-:W-:Y:S05]  /*bea0*/  BSYNC B1 ;  /* 0x0000000000017941 */ /* 0x000fea0003800000 */
.L_x_10769:
[----:B------:R-:W-:Y:S01]  /*beb0*/  LEA R3, R0, 0x37800000, 0x17 ;  /* 0x3780000000037811 */ /* 0x000fe200078eb8ff */
[----:B------:R-:W-:-:S05]  /*bec0*/  IMAD.SHL.U32 R0, R2, 0x200000, RZ ;  /* 0x0020000002007824 */ /* 0x000fca00078e00ff */
[----:B------:R-:W-:-:S07]  /*bed0*/  LOP3.LUT R0, R3, R0, R4, 0xfe, !PT ;  /* 0x0000000003007212 */ /* 0x000fce00078efe04 */
.L_x_10768:
[----:B------:R-:W-:Y:S05]  /*bee0*/  BSYNC B0 ;  /* 0x0000000000007941 */ /* 0x000fea0003800000 */
.L_x_10767:
[----:B------:R-:W-:-:S04]  /*bef0*/  FMUL.FTZ R0, R0, 1 ;  /* 0x3f80000000007820 */ /* 0x000fc80000410000 */
[----:B------:R0:W1:Y:S01]  /*bf00*/  F2F.F64.F32 R2, R0 ;  /* 0x0000000000027310 */ /* 0x0000620000201800 */
[----:B------:R-:W-:Y:S05]  /*bf10*/  BRA `(.L_x_10748) ;  /* 0x0000000000a47947 */ /* 0x000fea0003800000 */
.L_x_10760:
        /* <DEDUP_REMOVED lines=14> */
.L_x_10774:
[----:B------:R-:W-:Y:S05]  /*c000*/  BSYNC B0 ;  /* 0x0000000000007941 */ /* 0x000fea0003800000 */
.L_x_10773:
[----:B------:R-:W-:-:S04]  /*c010*/  FMUL.FTZ R0, R0, 1 ;  /* 0x3f80000000007820 */ /* 0x000fc80000410000 */
[----:B------:R0:W1:Y:S01]  /*c020*/  F2F.F64.F32 R2, R0 ;  /* 0x0000000000027310 */ /* 0x0000620000201800 */
[----:B------:R-:W-:Y:S05]  /*c030*/  BRA `(.L_x_10748) ;  /* 0x00000000005c7947 */ /* 0x000fea0003800000 */
.L_x_10747:
        /* <DEDUP_REMOVED lines=16> */
.L_x_10775:
[----:B------:R-:W-:Y:S01]  /*c140*/  CS2R R2, SRZ ;  /* 0x0000000000027805 */ /* 0x000fe2000001ff00 */
[----:B------:R-:W-:Y:S06]  /*c150*/  BRA `(.L_x_10748) ;  /* 0x0000000000147947 */ /* 0x000fec0003800000 */
.L_x_10772:
[----:B------:R-:W3:Y:S02]  /*c160*/  LDG.E.64 R2, desc[UR36][R4.64] ;  /* 0x0000002404027981 */ /* 0x000ee4000c1e1b00 */
[----:B---3--:R-:W0:Y:S01]  /*c170*/  I2F.F64.U64 R2, R2 ;  /* 0x0000000200027312 */ /* 0x008e220000301800 */
[----:B------:R-:W-:Y:S05]  /*c180*/  BRA `(.L_x_10748) ;  /* 0x0000000000087947 */ /* 0x000fea0003800000 */
.L_x_10771:
[----:B------:R-:W3:Y:S02]  /*c190*/  LDG.E R2, desc[UR36][R4.64] ;  /* 0x0000002404027981 */ /* 0x000ee4000c1e1900 */
[----:B---3--:R-:W0:Y:S02]  /*c1a0*/  I2F.F64.U32 R2, R2 ;  /* 0x0000000200027312 */ /* 0x008e240000201800 */
.L_x_10748:
        /* <DEDUP_REMOVED lines=21> */
.L_x_10779:
[----:B------:R-:W0:Y:S02]  /*c300*/  F2I.S64.F64.TRUNC R4, R4 ;  /* 0x0000000400047311 */ /* 0x000e24000030d900 */
[----:B0-----:R-:W-:-:S05]  /*c310*/  MOV R3, R4 ;  /* 0x0000000400037202 */ /* 0x001fca0000000f00 */
[----:B------:R0:W-:Y:S01]  /*c320*/  STG.E.U8 desc[UR36][R16.64], R3 ;  /* 0x0000000310007986 */ /* 0x0001e2000c101124 */
[----:B------:R-:W-:Y:S05]  /*c330*/  BRA `(.L_x_10781) ;  /* 0x0000000c00f87947 */ /* 0x000fea0003800000 */
.L_x_10778:
        /* <DEDUP_REMOVED lines=9> */
.L_x_10783:
[----:B------:R-:W0:Y:S02]  /*c3d0*/  F2I.F64.TRUNC R5, R4 ;  /* 0x0000000400057311 */ /* 0x000e24000030d100 */
[----:B0-----:R0:W-:Y:S01]  /*c3e0*/  STG.E desc[UR36][R16.64], R5 ;  /* 0x0000000510007986 */ /* 0x0011e2000c101924 */
[----:B------:R-:W-:Y:S05]  /*c3f0*/  BRA `(.L_x_10781) ;  /* 0x0000000c00c87947 */ /* 0x000fea0003800000 */
.L_x_10782:
[----:B------:R-:W0:Y:S02]  /*c400*/  F2I.F64.TRUNC R5, R4 ;  /* 0x0000000400057311 */ /* 0x000e24000030d100 */
[----:B0-----:R0:W-:Y:S01]  /*c410*/  STG.E.U16 desc[UR36][R16.64], R5 ;  /* 0x0000000510007986 */ /* 0x0011e2000c101524 */
[----:B------:R-:W-:Y:S05]  /*c420*/  BRA `(.L_x_10781) ;  /* 0x0000000c00bc7947 */ /* 0x000fea0003800000 */
.L_x_10777:
        /* <DEDUP_REMOVED lines=13> */
.L_x_10785:
        /* <DEDUP_REMOVED lines=8> */
.L_x_10784:
        /* <DEDUP_REMOVED lines=14> */
.L_x_10787:
        /* <DEDUP_REMOVED lines=9> */
.L_x_10786:
[----:B------:R0:W-:Y:S01]  /*c6f0*/  STG.E.64 desc[UR36][R16.64], R4 ;  /* 0x0000000410007986 */ /* 0x0001e2000c101b24 */
[----:B------:R-:W-:Y:S05]  /*c700*/  BRA `(.L_x_10781) ;  /* 0x0000000c00047947 */ /* 0x000fea0003800000 */
.L_x_10776:
        /* <DEDUP_REMOVED lines=12> */
.L_x_10790:
[----:B------:R-:W-:-:S05]  /*c7d0*/  CS2R R6, SRZ ;  /* 0x0000000000067805 */ /* 0x000fca000001ff00 */
[----:B------:R0:W-:Y:S01]  /*c7e0*/  STG.E.128 desc[UR36][R16.64], R4 ;  /* 0x0000000410007986 */ /* 0x0001e2000c101d24 */
[----:B------:R-:W-:Y:S05]  /*c7f0*/  BRA `(.L_x_10781) ;  /* 0x0000000800c87947 */ /* 0x000fea0003800000 */
.L_x_10789:
        /* <DEDUP_REMOVED lines=25> */
.L_x_10794:
[----:B------:R-:W-:Y:S05]  /*c990*/  BSYNC B0 ;  /* 0x0000000000007941 */ /* 0x000fea0003800000 */
.L_x_10793:
[----:B------:R-:W-:-:S05]  /*c9a0*/  LOP3.LUT R3, R0, R3, RZ, 0xfc, !PT ;  /* 0x0000000300037212 */ /* 0x000fca00078efcff */
[----:B------:R0:W-:Y:S01]  /*c9b0*/  STG.E.U8 desc[UR36][R16.64], R3 ;  /* 0x0000000310007986 */ /* 0x0001e2000c101124 */
[----:B------:R-:W-:Y:S05]  /*c9c0*/  BRA `(.L_x_10781) ;  /* 0x0000000800547947 */ /* 0x000fea0003800000 */
.L_x_10792:
        /* <DEDUP_REMOVED lines=17> */
.L_x_10796:
[----:B------:R-:W-:Y:S01]  /*cae0*/  IMAD.MOV.U32 R0, RZ, RZ, 0x7f ;  /* 0x0000007fff007424 */ /* 0x000fe200078e00ff */
[----:B------:R-:W-:-:S04]  /*caf0*/  ISETP.GT.U32.AND P0, PT, R2, 0x7f800000, PT ;  /* 0x7f8000000200780c */ /* 0x000fc80003f04070 */
[----:B------:R-:W-:-:S09]  /*cb00*/  SEL R0, R0, 0x7c, P0 ;  /* 0x0000007c00007807 */ /* 0x000fd20000000000 */
.L_x_10797:
[----:B------:R-:W-:Y:S05]  /*cb10*/  BSYNC B0 ;  /* 0x0000000000007941 */ /* 0x000fea0003800000 */
.L_x_10795:
[----:B------:R-:W-:-:S04]  /*cb20*/  LOP3.LUT R2, R3, 0x80000000, RZ, 0xc0, !PT ;  /* 0x8000000003027812 */ /* 0x000fc800078ec0ff */
[----:B------:R-:W-:-:S04]  /*cb30*/  SHF.R.U32.HI R3, RZ, 0x18, R2 ;  /* 0x00000018ff037819 */ /* 0x000fc80000011602 */
[----:B------:R-:W-:-:S05]  /*cb40*/  LOP3.LUT R3, R0, R3, RZ, 0xfc, !PT ;  /* 0x0000000300037212 */ /* 0x000fca00078efcff */
[----:B------:R0:W-:Y:S01]  /*cb50*/  STG.E.U8 desc[UR36][R16.64], R3 ;  /* 0x0000000310007986 */ /* 0x0001e2000c101124 */
[----:B------:R-:W-:Y:S05]  /*cb60*/  BRA `(.L_x_10781) ;  /* 0x0000000400ec7947 */ /* 0x000fea0003800000 */
.L_x_10791:
        /* <DEDUP_REMOVED lines=8> */
.L_x_10788:
        /* <DEDUP_REMOVED lines=11> */
.L_x_10800:
        /* <DEDUP_REMOVED lines=21> */
.L_x_10803:
[----:B------:R-:W-:-:S04]  /*cdf0*/  LOP3.LUT R2, R3, 0x80000000, RZ, 0xc0, !PT ;  /* 0x8000000003027812 */ /* 0x000fc800078ec0ff */
[----:B------:R-:W-:-:S04]  /*ce00*/  SHF.R.U32.HI R3, RZ, 0x18, R2 ;  /* 0x00000018ff037819 */ /* 0x000fc80000011602 */
[----:B------:R-:W-:-:S04]  /*ce10*/  LOP3.LUT R0, R0, R3, RZ, 0xfc, !PT ;  /* 0x0000000300007212 */ /* 0x000fc800078efcff */
[----:B------:R-:W-:-:S07]  /*ce20*/  PRMT R8, R0, 0x7610, R8 ;  /* 0x0000761000087816 */ /* 0x000fce0000000008 */
.L_x_10802:
[----:B------:R-:W-:Y:S05]  /*ce30*/  BSYNC B0 ;  /* 0x0000000000007941 */ /* 0x000fea0003800000 */
.L_x_10801:
[----:B------:R3:W-:Y:S01]  /*ce40*/  STG.E.U8 desc[UR36][R16.64], R8 ;  /* 0x0000000810007986 */ /* 0x0007e2000c101124 */
[----:B------:R-:W-:Y:S05]  /*ce50*/  BRA `(.L_x_10781) ;  /* 0x0000000400307947 */ /* 0x000fea0003800000 */
.L_x_10799:
        /* <DEDUP_REMOVED lines=21> */
.L_x_10806:
[----:B------:R-:W-:-:S04]  /*cfb0*/  LOP3.LUT R2, R3, 0x80000000, RZ, 0xc0, !PT ;  /* 0x8000000003027812 */ /* 0x000fc800078ec0ff */
[----:B------:R-:W-:-:S04]  /*cfc0*/  SHF.R.U32.HI R3, RZ, 0x18, R2 ;  /* 0x00000018ff037819 */ /* 0x000fc80000011602 */
[----:B------:R-:W-:-:S04]  /*cfd0*/  LOP3.LUT R0, R0, R3, RZ, 0xfc, !PT ;  /* 0x0000000300007212 */ /* 0x000fc800078efcff */
[----:B------:R-:W-:-:S07]  /*cfe0*/  PRMT R8, R0, 0x7610, R8 ;  /* 0x0000761000087816 */ /* 0x000fce0000000008 */
.L_x_10805:
[----:B------:R-:W-:Y:S05]  /*cff0*/  BSYNC B0 ;  /* 0x0000000000007941 */ /* 0x000fea0003800000 */
.L_x_10804:
[----:B------:R0:W-:Y:S01]  /*d000*/  STG.E.U8 desc[UR36][R16.64], R8 ;  /* 0x0000000810007986 */ /* 0x0001e2000c101124 */
[----:B------:R-:W-:Y:S05]  /*d010*/  BRA `(.L_x_10781) ;  /* 0x0000000000c07947 */ /* 0x000fea0003800000 */
.L_x_10798:
        /* <DEDUP_REMOVED lines=26> */
.L_x_10780:
        /* <DEDUP_REMOVED lines=16> */
.L_x_10809:
[----:B------:R-:W-:Y:S05]  /*d2c0*/  BRA `(.L_x_10781) ;  /* 0x0000000000147947 */ /* 0x000fea0003800000 */
.L_x_10808:
[----:B------:R-:W0:Y:S02]  /*d2d0*/  F2I.U64.F64.TRUNC R4, R4 ;  /* 0x0000000400047311 */ /* 0x000e24000030d800 */
[----:B0-----:R1:W-:Y:S01]  /*d2e0*/  STG.E.64 desc[UR36][R16.64], R4 ;  /* 0x0000000410007986 */ /* 0x0013e2000c101b24 */
[----:B------:R-:W-:Y:S05]  /*d2f0*/  BRA `(.L_x_10781) ;  /* 0x0000000000087947 */ /* 0x000fea0003800000 */
.L_x_10807:
[----:B------:R-:W0:Y:S02]  /*d300*/  F2I.U32.F64.TRUNC R5, R4 ;  /* 0x0000000400057311 */ /* 0x000e24000030d000 */
[----:B0-----:R0:W-:Y:S02]  /*d310*/  STG.E desc[UR36][R16.64], R5 ;  /* 0x0000000510007986 */ /* 0x0011e4000c101924 */
.L_x_10781:
[----:B------:R-:W-:-:S07]  /*d320*/  VIADD R23, R23, 0x80 ;  /* 0x0000008017177836 */ /* 0x000fce0000000000 */
.L_x_10708:
[----:B------:R-:W-:Y:S05]  /*d330*/  BSYNC B6 ;  /* 0x0000000000067941 */ /* 0x000fea0003800000 */
.L_x_10707:
        /* <DEDUP_REMOVED lines=357> */
.L_x_10810:
        /* <DEDUP_REMOVED lines=21> */
.L_x_10814:
[----:B------:R-:W2:Y:S02]  /*eae0*/  LDG.E.U8 R2, desc[UR36][R2.64] ;  /* 0x0000002402027981 */ /* 0x000ea4000c1e1100 */
[----:B--2---:R0:W1:Y:S01]  /*eaf0*/  I2F.F64.U16 R18, R2 ;  /* 0x0000000200127312 */ /* 0x0040620000101800 */
[----:B------:R-:W-:Y:S05]  /*eb00*/  BRA `(.L_x_10816) ;  /* 0x0000000c00707947 */ /* 0x000fea0003800000 */
.L_x_10813:
        /* <DEDUP_REMOVED lines=9> */
.L_x_10818:
[----:B------:R-:W2:Y:S02]  /*eba0*/  LDG.E R2, desc[UR36][R2.64] ;  /* 0x0000002402027981 */ /* 0x000ea4000c1e1900 */
[----:B--2---:R0:W1:Y:S01]  /*ebb0*/  I2F.F64 R18, R2 ;  /* 0x0000000200127312 */ /* 0x0040620000201c00 */
[----:B------:R-:W-:Y:S05]  /*ebc0*/  BRA `(.L_x_10816) ;  /* 0x0000000c00407947 */ /* 0x000fea0003800000 */
.L_x_10817:
[----:B------:R-:W2:Y:S02]  /*ebd0*/  LDG.E.U16 R2, desc[UR36][R2.64] ;  /* 0x0000002402027981 */ /* 0x000ea4000c1e1500 */
[----:B--2---:R0:W1:Y:S01]  /*ebe0*/  I2F.F64.S16 R18, R2 ;  /* 0x0000000200127312 */ /* 0x0040620000101c00 */
[----:B------:R-:W-:Y:S05]  /*ebf0*/  BRA `(.L_x_10816) ;  /* 0x0000000c00347947 */ /* 0x000fea0003800000 */
.L_x_10812:
        /* <DEDUP_REMOVED lines=10> */
.L_x_10820:
[----:B------:R-:W2:Y:S02]  /*eca0*/  LDG.E.U16 R0, desc[UR36][R2.64] ;  /* 0x0000002402007981 */ /* 0x000ea4000c1e1500 */
[----:B--2---:R-:W-:-:S05]  /*ecb0*/  HADD2.F32 R0, -RZ, R0.H0_H0 ;  /* 0x20000000ff007230 */ /* 0x004fca0000004100 */
[----:B------:R-:W-:-:S04]  /*ecc0*/  FMUL.FTZ R0, R0, 1 ;  /* 0x3f80000000007820 */ /* 0x000fc80000410000 */
[----:B------:R0:W1:Y:S01]  /*ecd0*/  F2F.F64.F32 R18, R0 ;  /* 0x0000000000127310 */ /* 0x0000620000201800 */
[----:B------:R-:W-:Y:S05]  /*ece0*/  BRA `(.L_x_10816) ;  /* 0x0000000800f87947 */ /* 0x000fea0003800000 */
.L_x_10819:
        /* <DEDUP_REMOVED lines=10> */
.L_x_10822:
[----:B------:R-:W2:Y:S02]  /*ed90*/  LDG.E.U16 R2, desc[UR36][R2.64] ;  /* 0x0000002402027981 */ /* 0x000ea4000c1e1500 */
[----:B--2---:R-:W-:-:S05]  /*eda0*/  HADD2.F32 R0, -RZ, R2.H0_H0 ;  /* 0x20000002ff007230 */ /* 0x004fca0000004100 */
[----:B------:R-:W-:-:S04]  /*edb0*/  FMUL.FTZ R0, R0, 1 ;  /* 0x3f80000000007820 */ /* 0x000fc80000410000 */
[----:B------:R0:W1:Y:S01]  /*edc0*/  F2F.F64.F32 R18, R0 ;  /* 0x0000000000127310 */ /* 0x0000620000201800 */
[----:B------:R-:W-:Y:S05]  /*edd0*/  BRA `(.L_x_10816) ;  /* 0x0000000800bc7947 */ /* 0x000fea0003800000 */
.L_x_10821:
[----:B------:R0:W5:Y:S01]  /*ede0*/  LDG.E.64 R18, desc[UR36][R2.64] ;  /* 0x0000002402127981 */ /* 0x000162000c1e1b00 */
[----:B------:R-:W-:Y:S05]  /*edf0*/  BRA `(.L_x_10816) ;  /* 0x0000000800b47947 */ /* 0x000fea0003800000 */
.L_x_10811:
        /* <DEDUP_REMOVED lines=13> */
.L_x_10825:
[----:B------:R0:W5:Y:S01]  /*eed0*/  LDG.E.64 R18, desc[UR36][R2.64] ;  /* 0x0000002402127981 */ /* 0x000162000c1e1b00 */
[----:B------:R-:W-:Y:S05]  /*eee0*/  BRA `(.L_x_10816) ;  /* 0x0000000800787947 */ /* 0x000fea0003800000 */
.L_x_10824:
        /* <DEDUP_REMOVED lines=28> */
.L_x_10827:
        /* <DEDUP_REMOVED lines=15> */
.L_x_10826:
[----:B------:R-:W2:Y:S02]  /*f1a0*/  LDG.E.U16 R0, desc[UR36][R2.64] ;  /* 0x0000002402007981 */ /* 0x000ea4000c1e1500 */
[----:B--2---:R-:W-:-:S04]  /*f1b0*/  IMAD.U32 R0, R0, 0x10000, RZ ;  /* 0x0001000000007824 */ /* 0x004fc800078e00ff */
[----:B------:R-:W-:-:S04]  /*f1c0*/  FMUL.FTZ R0, R0, 1 ;  /* 0x3f80000000007820 */ /* 0x000fc80000410000 */
[----:B------:R4:W0:Y:S01]  /*f1d0*/  F2F.F64.F32 R18, R0 ;  /* 0x0000000000127310 */ /* 0x0008220000201800 */
[----:B------:R-:W-:Y:S05]  /*f1e0*/  BRA `(.L_x_10816) ;  /* 0x0000000400b87947 */ /* 0x000fea0003800000 */
.L_x_10823:
        /* <DEDUP_REMOVED lines=11> */
.L_x_10830:
        /* <DEDUP_REMOVED lines=21> */
.L_x_10834:
[----:B------:R-:W-:Y:S05]  /*f3f0*/  BSYNC B1 ;  /* 0x0000000000017941 */ /* 0x000fea0003800000 */
.L_x_10833:
[----:B------:R-:W-:Y:S01]  /*f400*/  LEA R3, R0, 0x3b800000, 0x17 ;  /* 0x3b80000000037811 */ /* 0x000fe200078eb8ff */
[----:B------:R-:W-:-:S05]  /*f410*/  IMAD.SHL.U32 R0, R2, 0x100000, RZ ;  /* 0x0010000002007824 */ /* 0x000fca00078e00ff */
[----:B------:R-:W-:-:S07]  /*f420*/  LOP3.LUT R0, R3, R0, R4, 0xfe, !PT ;  /* 0x0000000003007212 */ /* 0x000fce00078efe04 */
.L_x_10832:
[----:B------:R-:W-:Y:S05]  /*f430*/  BSYNC B0 ;  /* 0x0000000000007941 */ /* 0x000fea0003800000 */
.L_x_10831:
[----:B------:R-:W-:-:S04]  /*f440*/  FMUL.FTZ R0, R0, 1 ;  /* 0x3f80000000007820 */ /* 0x000fc80000410000 */
[----:B------:R0:W1:Y:S01]  /*f450*/  F2F.F64.F32 R18, R0 ;  /* 0x0000000000127310 */ /* 0x0000620000201800 */
[----:B------:R-:W-:Y:S05]  /*f460*/  BRA `(.L_x_10816) ;  /* 0x0000000400187947 */ /* 0x000fea0003800000 */
.L_x_10829:
        /* <DEDUP_REMOVED lines=21> */
.L_x_10838:
[----:B------:R-:W-:Y:S05]  /*f5c0*/  BSYNC B1 ;  /* 0x0000000000017941 */ /* 0x000fea0003800000 */
.L_x_10837:
[----:B------:R-:W-:Y:S01]  /*f5d0*/  LEA R3, R0, 0x37800000, 0x17 ;  /* 0x3780000000037811 */ /* 0x000fe200078eb8ff */
[----:B------:R-:W-:-:S05]  /*f5e0*/  IMAD.SHL.U32 R0, R2, 0x200000, RZ ;  /* 0x0020000002007824 */ /* 0x000fca00078e00ff */
[----:B------:R-:W-:-:S07]  /*f5f0*/  LOP3.LUT R0, R3, R0, R4, 0xfe, !PT ;  /* 0x0000000003007212 */ /* 0x000fce00078efe04 */
.L_x_10836:
[----:B------:R-:W-:Y:S05]  /*f600*/  BSYNC B0 ;  /* 0x0000000000007941 */ /* 0x000fea0003800000 */
.L_x_10835:
[----:B------:R-:W-:-:S04]  /*f610*/  FMUL.FTZ R0, R0, 1 ;  /* 0x3f80000000007820 */ /* 0x000fc80000410000 */
[----:B------:R0:W1:Y:S01]  /*f620*/  F2F.F64.F32 R18, R0 ;  /* 0x0000000000127310 */ /* 0x0000620000201800 */
[----:B------:R-:W-:Y:S05]  /*f630*/  BRA `(.L_x_10816) ;  /* 0x0000000000a47947 */ /* 0x000fea0003800000 */
.L_x_10828:
        /* <DEDUP_REMOVED lines=14> */
.L_x_10842:
[----:B------:R-:W-:Y:S05]  /*f720*/  BSYNC B0 ;  /* 0x0000000000007941 */ /* 0x000fea0003800000 */
.L_x_10841:
[----:B------:R-:W-:-:S04]  /*f730*/  FMUL.FTZ R0, R0, 1 ;  /* 0x3f80000000007820 */ /* 0x000fc80000410000 */
[----:B------:R0:W1:Y:S01]  /*f740*/  F2F.F64.F32 R18, R0 ;  /* 0x0000000000127310 */ /* 0x0000620000201800 */
[----:B------:R-:W-:Y:S05]  /*f750*/  BRA `(.L_x_10816) ;  /* 0x00000000005c7947 */ /* 0x000fea0003800000 */
.L_x_10815:
        /* <DEDUP_REMOVED lines=16> */
.L_x_10843:
[----:B------:R-:W-:Y:S01]  /*f860*/  CS2R R18, SRZ ;  /* 0x0000000000127805 */ /* 0x000fe2000001ff00 */
[----:B------:R-:W-:Y:S06]  /*f870*/  BRA `(.L_x_10816) ;  /* 0x0000000000147947 */ /* 0x000fec0003800000 */
.L_x_10840:
[----:B------:R-:W2:Y:S02]  /*f880*/  LDG.E.64 R18, desc[UR36][R2.64] ;  /* 0x0000002402127981 */ /* 0x000ea4000c1e1b00 */
[----:B--2---:R-:W0:Y:S01]  /*f890*/  I2F.F64.U64 R18, R18 ;  /* 0x0000001200127312 */ /* 0x004e220000301800 */
[----:B------:R-:W-:Y:S05]  /*f8a0*/  BRA `(.L_x_10816) ;  /* 0x0000000000087947 */ /* 0x000fea0003800000 */
.L_x_10839:
[----:B------:R-:W2:Y:S02]  /*f8b0*/  LDG.E R2, desc[UR36][R2.64] ;  /* 0x0000002402027981 */ /* 0x000ea4000c1e1900 */
[----:B--2---:R0:W1:Y:S02]  /*f8c0*/  I2F.F64.U32 R18, R2 ;  /* 0x0000000200127312 */ /* 0x0040640000201800 */
.L_x_10816:
        /* <DEDUP_REMOVED lines=18> */
.L_x_10847:
[----:B------:R-:W4:Y:S02]  /*f9f0*/  LDG.E.U8 R2, desc[UR36][R22.64] ;  /* 0x0000002416027981 */ /* 0x000f24000c1e1100 */
[----:B----4-:R-:W4:Y:S01]  /*fa00*/  I2F.F64.U16 R2, R2 ;  /* 0x0000000200027312 */ /* 0x010f220000101800 */
[----:B------:R-:W-:Y:S05]  /*fa10*/  BRA `(.L_x_10849) ;  /* 0x0000000c00707947 */ /* 0x000fea0003800000 */
.L_x_10846:
        /* <DEDUP_REMOVED lines=9> */
.L_x_10851:
[----:B------:R-:W4:Y:S02]  /*fab0*/  LDG.E R2, desc[UR36][R22.64] ;  /* 0x0000002416027981 */ /* 0x000f24000c1e1900 */
[----:B----4-:R-:W0:Y:S01]  /*fac0*/  I2F.F64 R2, R2 ;  /* 0x0000000200027312 */ /* 0x010e220000201c00 */
[----:B------:R-:W-:Y:S05]  /*fad0*/  BRA `(.L_x_10849) ;  /* 0x0000000c00407947 */ /* 0x000fea0003800000 */
.L_x_10850:
[----:B------:R-:W4:Y:S02]  /*fae0*/  LDG.E.U16 R2, desc[UR36][R22.64] ;  /* 0x0000002416027981 */ /* 0x000f24000c1e1500 */
[----:B----4-:R-:W0:Y:S01]  /*faf0*/  I2F.F64.S16 R2, R2 ;  /* 0x0000000200027312 */ /* 0x010e220000101c00 */
[----:B------:R-:W-:Y:S05]  /*fb00*/  BRA `(.L_x_10849) ;  /* 0x0000000c00347947 */ /* 0x000fea0003800000 */
.L_x_10845:
        /* <DEDUP_REMOVED lines=10> */
.L_x_10853:
[----:B------:R-:W4:Y:S02]  /*fbb0*/  LDG.E.U16 R0, desc[UR36][R22.64] ;  /* 0x0000002416007981 */ /* 0x000f24000c1e1500 */
[----:B----4-:R-:W-:-:S05]  /*fbc0*/  HADD2.F32 R0, -RZ, R0.H0_H0 ;  /* 0x20000000ff007230 */ /* 0x010fca0000004100 */
[----:B------:R-:W-:-:S04]  /*fbd0*/  FMUL.FTZ R0, R0, 1 ;  /* 0x3f80000000007820 */ /* 0x000fc80000410000 */
[----:B------:R0:W4:Y:S01]  /*fbe0*/  F2F.F64.F32 R2, R0 ;  /* 0x0000000000027310 */ /* 0x0001220000201800 */
[----:B------:R-:W-:Y:S05]  /*fbf0*/  BRA `(.L_x_10849) ;  /* 0x0000000800f87947 */ /* 0x000fea0003800000 */
.L_x_10852:
        /* <DEDUP_REMOVED lines=10> */
.L_x_10855:
[----:B------:R-:W4:Y:S02]  /*fca0*/  LDG.E.U16 R22, desc[UR36][R22.64] ;  /* 0x0000002416167981 */ /* 0x000f24000c1e1500 */
[----:B----4-:R-:W-:-:S05]  /*fcb0*/  HADD2.F32 R0, -RZ, R22.H0_H0 ;  /* 0x20000016ff007230 */ /* 0x010fca0000004100 */
[----:B------:R-:W-:-:S04]  /*fcc0*/  FMUL.FTZ R0, R0, 1 ;  /* 0x3f80000000007820 */ /* 0x000fc80000410000 */
[----:B------:R0:W4:Y:S01]  /*fcd0*/  F2F.F64.F32 R2, R0 ;  /* 0x0000000000027310 */ /* 0x0001220000201800 */
[----:B------:R-:W-:Y:S05]  /*fce0*/  BRA `(.L_x_10849) ;  /* 0x0000000800bc7947 */ /* 0x000fea0003800000 */
.L_x_10854:
[----:B------:R0:W5:Y:S01]  /*fcf0*/  LDG.E.64 R2, desc[UR36][R22.64] ;  /* 0x0000002416027981 */ /* 0x000162000c1e1b00 */
[----:B------:R-:W-:Y:S05]  /*fd00*/  BRA `(.L_x_10849) ;  /* 0x0000000800b47947 */ /* 0x000fea0003800000 */
.L_x_10844:
        /* <DEDUP_REMOVED lines=13> */
.L_x_10858:
[----:B------:R0:W5:Y:S01]  /*fde0*/  LDG.E.64 R2, desc[UR36][R22.64] ;  /* 0x0000002416027981 */ /* 0x000162000c1e1b00 */
[----:B------:R-:W-:Y:S05]  /*fdf0*/  BRA `(.L_x_10849) ;  /* 0x0000000800787947 */ /* 0x000fea0003800000 */
.L_x_10857:
        /* <DEDUP_REMOVED lines=28> */
.L_x_10860:
        /* <DEDUP_REMOVED lines=15> */
.L_x_10859:
[----:B------:R-:W4:Y:S02]  /*100b0*/  LDG.E.U16 R0, desc[UR36][R22.64] ;  /* 0x0000002416007981 */ /* 0x000f24000c1e1500 */
[----:B----4-:R-:W-:-:S04]  /*100c0*/  IMAD.U32 R0, R0, 0x10000, RZ ;  /* 0x0001000000007824 */ /* 0x010fc800078e00ff */
[----:B------:R-:W-:-:S04]  /*100d0*/  FMUL.FTZ R0, R0, 1 ;  /* 0x3f80000000007820 */ /* 0x000fc80000410000 */
[----:B------:R0:W4:Y:S01]  /*100e0*/  F2F.F64.F32 R2, R0 ;  /* 0x0000000000027310 */ /* 0x0001220000201800 */
[----:B------:R-:W-:Y:S05]  /*100f0*/  BRA `(.L_x_10849) ;  /* 0x0000000400b87947 */ /* 0x000fea0003800000 */
.L_x_10856:
        /* <DEDUP_REMOVED lines=11> */
.L_x_10863:
        /* <DEDUP_REMOVED lines=21> */
.L_x_10867:
[----:B------:R-:W-:Y:S05]  /*10300*/  BSYNC B1 ;  /* 0x0000000000017941 */ /* 0x000fea0003800000 */
.L_x_10866:
[----:B------:R-:W-:Y:S01]  /*10310*/  LEA R3, R0, 0x3b800000, 0x17 ;  /* 0x3b80000000037811 */ /* 0x000fe200078eb8ff */
[----:B------:R-:W-:-:S05]  /*10320*/  IMAD.SHL.U32 R0, R2, 0x100000, RZ ;  /* 0x0010000002007824 */ /* 0x000fca00078e00ff */
[----:B------:R-:W-:-:S07]  /*10330*/  LOP3.LUT R0, R3, R0, R4, 0xfe, !PT ;  /* 0x0000000003007212 */ /* 0x000fce00078efe04 */
.L_x_10865:
[----:B------:R-:W-:Y:S05]  /*10340*/  BSYNC B0 ;  /* 0x0000000000007941 */ /* 0x000fea0003800000 */
.L_x_10864:
[----:B------:R-:W-:-:S04]  /*10350*/  FMUL.FTZ R0, R0, 1 ;  /* 0x3f80000000007820 */ /* 0x000fc80000410000 */
[----:B------:R0:W4:Y:S01]  /*10360*/  F2F.F64.F32 R2, R0 ;  /* 0x0000000000027310 */ /* 0x0001220000201800 */
[----:B------:R-:W-:Y:S05]  /*10370*/  BRA `(.L_x_10849) ;  /* 0x0000000400187947 */ /* 0x000fea0003800000 */
.L_x_10862:
        /* <DEDUP_REMOVED lines=21> */
.L_x_10871:
[----:B------:R-:W-:Y:S05]  /*104d0*/  BSYNC B1 ;  /* 0x0000000000017941 */ /* 0x000fea0003800000 */
.L_x_10870:
[----:B------:R-:W-:Y:S01]  /*104e0*/  LEA R3, R0, 0x37800000, 0x17 ;  /* 0x3780000000037811 */ /* 0x000fe200078eb8ff */
[----:B------:R-:W-:-:S05]  /*104f0*/  IMAD.SHL.U32 R0, R2, 0x200000, RZ ;  /* 0x0020000002007824 */ /* 0x000fca00078e00ff */
[----:B------:R-:W-:-:S07]  /*10500*/  LOP3.LUT R0, R3, R0, R4, 0xfe, !PT ;  /* 0x0000000003007212 */ /* 0x000fce00078efe04 */
.L_x_10869:
[----:B------:R-:W-:Y:S05]  /*10510*/  BSYNC B0 ;  /* 0x0000000000007941 */ /* 0x000fea0003800000 */
.L_x_10868:
[----:B------:R-:W-:-:S04]  /*10520*/  FMUL.FTZ R0, R0, 1 ;  /* 0x3f80000000007820 */ /* 0x000fc80000410000 */
[----:B------:R0:W4:Y:S01]  /*10530*/  F2F.F64.F32 R2, R0 ;  /* 0x0000000000027310 */ /* 0x0001220000201800 */
[----:B------:R-:W-:Y:S05]  /*10540*/  BRA `(.L_x_10849) ;  /* 0x0000000000a47947 */ /* 0x000fea0003800000 */
.L_x_10861:
        /* <DEDUP_REMOVED lines=14> */
.L_x_10875:
[----:B------:R-:W-:Y:S05]  /*10630*/  BSYNC B0 ;  /* 0x0000000000007941 */ /* 0x000fea0003800000 */
.L_x_10874:
[----:B------:R-:W-:-:S04]  /*10640*/  FMUL.FTZ R0, R0, 1 ;  /* 0x3f80000000007820 */ /* 0x000fc80000410000 */
[----:B------:R0:W4:Y:S01]  /*10650*/  F2F.F64.F32 R2, R0 ;  /* 0x0000000000027310 */ /* 0x0001220000201800 */
[----:B------:R-:W-:Y:S05]  /*10660*/  BRA `(.L_x_10849) ;  /* 0x00000000005c7947 */ /* 0x000fea0003800000 */
.L_x_10848:
        /* <DEDUP_REMOVED lines=16> */
.L_x_10876:
[----:B------:R-:W-:Y:S01]  /*10770*/  CS2R R2, SRZ ;  /* 0x0000000000027805 */ /* 0x000fe2000001ff00 */
[----:B------:R-:W-:Y:S06]  /*10780*/  BRA `(.L_x_10849) ;  /* 0x0000000000147947 */ /* 0x000fec0003800000 */
.L_x_10873:
[----:B------:R-:W4:Y:S02]  /*10790*/  LDG.E.64 R2, desc[UR36][R22.64] ;  /* 0x0000002416027981 */ /* 0x000f24000c1e1b00 */
[----:B----4-:R-:W0:Y:S01]  /*107a0*/  I2F.F64.U64 R2, R2 ;  /* 0x0000000200027312 */ /* 0x010e220000301800 */
[----:B------:R-:W-:Y:S05]  /*107b0*/  BRA `(.L_x_10849) ;  /* 0x0000000000087947 */ /* 0x000fea0003800000 */
.L_x_10872:
[----:B------:R-:W4:Y:S02]  /*107c0*/  LDG.E R2, desc[UR36][R22.64] ;  /* 0x0000002416027981 */ /* 0x000f24000c1e1900 */
[----:B----4-:R-:W0:Y:S02]  /*107d0*/  I2F.F64.U32 R2, R2 ;  /* 0x0000000200027312 */ /* 0x010e240000201800 */
.L_x_10849:
[----:B------:R-:W2:Y:S01]  /*107e0*/  LDC.U8 R6, c[0x0][0x491] ;  /* 0x00012440ff067b82 */ /* 0x000ea20000000000 */
[----:B01-345:R-:W-:Y:S01]  /*107f0*/  DSETP.MAX.AND P1, P2, R2, R18, PT ;  /* 0x000000120200722a */ /* 0x03bfe20003a2f000 */
        /* <DEDUP_REMOVED lines=19> */
.L_x_10880:
[----:B------:R-:W0:Y:S02]  /*10930*/  F2I.S64.F64.TRUNC R4, R4 ;  /* 0x0000000400047311 */ /* 0x000e24000030d900 */
[----:B0-----:R-:W-:-:S05]  /*10940*/  IMAD.MOV.U32 R3, RZ, RZ, R4 ;  /* 0x000000ffff037224 */ /* 0x001fca00078e0004 */
[----:B------:R-:W-:Y:S01]  /*10950*/  STG.E.U8 desc[UR36][R16.64], R3 ;  /* 0x0000000310007986 */ /* 0x000fe2000c101124 */
[----:B------:R-:W-:Y:S05]  /*10960*/  EXIT ;  /* 0x000000000000794d */ /* 0x000fea0003800000 */
.L_x_10879:
        /* <DEDUP_REMOVED lines=9> */
.L_x_10883:
[----:B------:R-:W0:Y:S02]  /*10a00*/  F2I.F64.TRUNC R5, R4 ;  /* 0x0000000400057311 */ /* 0x000e24000030d100 */
[----:B0-----:R-:W-:Y:S01]  /*10a10*/  STG.E desc[UR36][R16.64], R5 ;  /* 0x0000000510007986 */ /* 0x001fe2000c101924 */
[----:B------:R-:W-:Y:S05]  /*10a20*/  EXIT ;  /* 0x000000000000794d */ /* 0x000fea0003800000 */
.L_x_10882:
[----:B------:R-:W0:Y:S02]  /*10a30*/  F2I.F64.TRUNC R5, R4 ;  /* 0x0000000400057311 */ /* 0x000e24000030d100 */
[----:B0-----:R-:W-:Y:S01]  /*10a40*/  STG.E.U16 desc[UR36][R16.64], R5 ;  /* 0x0000000510007986 */ /* 0x001fe2000c101524 */
[----:B------:R-:W-:Y:S05]  /*10a50*/  EXIT ;  /* 0x000000000000794d */ /* 0x000fea0003800000 */
.L_x_10878:
        /* <DEDUP_REMOVED lines=13> */
.L_x_10885:
        /* <DEDUP_REMOVED lines=8> */
.L_x_10884:
        /* <DEDUP_REMOVED lines=14> */
.L_x_10887:
        /* <DEDUP_REMOVED lines=9> */
.L_x_10886:
[----:B------:R-:W-:Y:S01]  /*10d20*/  STG.E.64 desc[UR36][R16.64], R4 ;  /* 0x0000000410007986 */ /* 0x000fe2000c101b24 */
[----:B------:R-:W-:Y:S05]  /*10d30*/  EXIT ;  /* 0x000000000000794d */ /* 0x000fea0003800000 */
.L_x_10877:
        /* <DEDUP_REMOVED lines=12> */
.L_x_10890:
[----:B------:R-:W-:-:S05]  /*10e00*/  CS2R R6, SRZ ;  /* 0x0000000000067805 */ /* 0x000fca000001ff00 */
[----:B------:R-:W-:Y:S01]  /*10e10*/  STG.E.128 desc[UR36][R16.64], R4 ;  /* 0x0000000410007986 */ /* 0x000fe2000c101d24 */
[----:B------:R-:W-:Y:S05]  /*10e20*/  EXIT ;  /* 0x000000000000794d */ /* 0x000fea0003800000 */
.L_x_10889:
        /* <DEDUP_REMOVED lines=25> */
.L_x_10894:
[----:B------:R-:W-:Y:S05]  /*10fc0*/  BSYNC B0 ;  /* 0x0000000000007941 */ /* 0x000fea0003800000 */
.L_x_10893:
[----:B------:R-:W-:-:S05]  /*10fd0*/  LOP3.LUT R3, R0, R3, RZ, 0xfc, !PT ;  /* 0x0000000300037212 */ /* 0x000fca00078efcff */
[----:B------:R-:W-:Y:S01]  /*10fe0*/  STG.E.U8 desc[UR36][R16.64], R3 ;  /* 0x0000000310007986 */ /* 0x000fe2000c101124 */
[----:B------:R-:W-:Y:S05]  /*10ff0*/  EXIT ;  /* 0x000000000000794d */ /* 0x000fea0003800000 */
.L_x_10892:
        /* <DEDUP_REMOVED lines=17> */
.L_x_10896:
[----:B------:R-:W-:Y:S01]  /*11110*/  IMAD.MOV.U32 R0, RZ, RZ, 0x7f ;  /* 0x0000007fff007424 */ /* 0x000fe200078e00ff */
[----:B------:R-:W-:-:S04]  /*11120*/  ISETP.GT.U32.AND P0, PT, R2, 0x7f800000, PT ;  /* 0x7f8000000200780c */ /* 0x000fc80003f04070 */
[----:B------:R-:W-:-:S09]  /*11130*/  SEL R0, R0, 0x7c, P0 ;  /* 0x0000007c00007807 */ /* 0x000fd20000000000 */
.L_x_10897:
[----:B------:R-:W-:Y:S05]  /*11140*/  BSYNC B0 ;  /* 0x0000000000007941 */ /* 0x000fea0003800000 */
.L_x_10895:
[----:B------:R-:W-:-:S04]  /*11150*/  LOP3.LUT R2, R3, 0x80000000, RZ, 0xc0, !PT ;  /* 0x8000000003027812 */ /* 0x000fc800078ec0ff */
[----:B------:R-:W-:-:S04]  /*11160*/  SHF.R.U32.HI R3, RZ, 0x18, R2 ;  /* 0x00000018ff037819 */ /* 0x000fc80000011602 */
[----:B------:R-:W-:-:S05]  /*11170*/  LOP3.LUT R3, R0, R3, RZ, 0xfc, !PT ;  /* 0x0000000300037212 */ /* 0x000fca00078efcff */
[----:B------:R-:W-:Y:S01]  /*11180*/  STG.E.U8 desc[UR36][R16.64], R3 ;  /* 0x0000000310007986 */ /* 0x000fe2000c101124 */
[----:B------:R-:W-:Y:S05]  /*11190*/  EXIT ;  /* 0x000000000000794d */ /* 0x000fea0003800000 */
.L_x_10891:
        /* <DEDUP_REMOVED lines=8> */
.L_x_10888:
        /* <DEDUP_REMOVED lines=11> */
.L_x_10900:
        /* <DEDUP_REMOVED lines=21> */
.L_x_10903:
[----:B------:R-:W-:-:S04]  /*11420*/  LOP3.LUT R2, R3, 0x80000000, RZ, 0xc0, !PT ;  /* 0x8000000003027812 */ /* 0x000fc800078ec0ff */
[----:B------:R-:W-:-:S04]  /*11430*/  SHF.R.U32.HI R3, RZ, 0x18, R2 ;  /* 0x00000018ff037819 */ /* 0x000fc80000011602 */
[----:B------:R-:W-:-:S04]  /*11440*/  LOP3.LUT R0, R0, R3, RZ, 0xfc, !PT ;  /* 0x0000000300007212 */ /* 0x000fc800078efcff */
[----:B------:R-:W-:-:S07]  /*11450*/  PRMT R8, R0, 0x7610, R8 ;  /* 0x0000761000087816 */ /* 0x000fce0000000008 */
.L_x_10902:
[----:B------:R-:W-:Y:S05]  /*11460*/  BSYNC B0 ;  /* 0x0000000000007941 */ /* 0x000fea0003800000 */
.L_x_10901:
[----:B------:R-:W-:Y:S01]  /*11470*/  STG.E.U8 desc[UR36][R16.64], R8 ;  /* 0x0000000810007986 */ /* 0x000fe2000c101124 */
[----:B------:R-:W-:Y:S05]  /*11480*/  EXIT ;  /* 0x000000000000794d */ /* 0x000fea0003800000 */
.L_x_10899:
        /* <DEDUP_REMOVED lines=21> */
.L_x_10906:
[----:B------:R-:W-:-:S04]  /*115e0*/  LOP3.LUT R2, R3, 0x80000000, RZ, 0xc0, !PT ;  /* 0x8000000003027812 */ /* 0x000fc800078ec0ff */
[----:B------:R-:W-:-:S04]  /*115f0*/  SHF.R.U32.HI R3, RZ, 0x18, R2 ;  /* 0x00000018ff037819 */ /* 0x000fc80000011602 */
[----:B------:R-:W-:-:S04]  /*11600*/  LOP3.LUT R0, R0, R3, RZ, 0xfc, !PT ;  /* 0x0000000300007212 */ /* 0x000fc800078efcff */
[----:B------:R-:W-:-:S07]  /*11610*/  PRMT R8, R0, 0x7610, R8 ;  /* 0x0000761000087816 */ /* 0x000fce0000000008 */
.L_x_10905:
[----:B------:R-:W-:Y:S05]  /*11620*/  BSYNC B0 ;  /* 0x0000000000007941 */ /* 0x000fea0003800000 */
.L_x_10904:
[----:B------:R-:W-:Y:S01]  /*11630*/  STG.E.U8 desc[UR36][R16.64], R8 ;  /* 0x0000000810007986 */ /* 0x000fe2000c101124 */
[----:B------:R-:W-:Y:S05]  /*11640*/  EXIT ;  /* 0x000000000000794d */ /* 0x000fea0003800000 */
.L_x_10898:
        /* <DEDUP_REMOVED lines=26> */
.L_x_10881:
        /* <DEDUP_REMOVED lines=16> */
.L_x_10909:
[----:B------:R-:W-:Y:S05]  /*118f0*/  EXIT ;  /* 0x000000000000794d */ /* 0x000fea0003800000 */
.L_x_10908:
[----:B------:R-:W0:Y:S02]  /*11900*/  F2I.U64.F64.TRUNC R4, R4 ;  /* 0x0000000400047311 */ /* 0x000e24000030d800 */
[----:B0-----:R-:W-:Y:S01]  /*11910*/  STG.E.64 desc[UR36][R16.64], R4 ;  /* 0x0000000410007986 */ /* 0x001fe2000c101b24 */
[----:B------:R-:W-:Y:S05]  /*11920*/  EXIT ;  /* 0x000000000000794d */ /* 0x000fea0003800000 */
.L_x_10907:
[----:B------:R-:W0:Y:S02]  /*11930*/  F2I.U32.F64.TRUNC R5, R4 ;  /* 0x0000000400057311 */ /* 0x000e24000030d000 */
[----:B0-----:R-:W-:Y:S01]  /*11940*/  STG.E desc[UR36][R16.64], R5 ;  /* 0x0000000510007986 */ /* 0x001fe2000c101924 */
[----:B------:R-:W-:Y:S05]  /*11950*/  EXIT ;  /* 0x000000000000794d */ /* 0x000fea0003800000 */
.L_x_10910:
        /* <DEDUP_REMOVED lines=10> */
.L_x_42208:


//--------------------- .text._ZN2at6native27unrolled_elementwise_kernelINS0_13BinaryFunctorIdddZZZNS0_16fmax_kernel_cudaERNS_18TensorIteratorBaseEENKUlvE_clEvENKUlvE_clEvEUlddE_EESt5arrayIPcLm3EELi4E23TrivialOffsetCalculatorILi2EjESC_ILi1EjENS0_6memory12LoadWithCastILi2EEENSF_13StoreWithCastILi1EEEEEviT_T0_T2_T3_T4_T5_ --------------------------
	.section	.text._ZN2at6native27unrolled_elementwise_kernelINS0_13BinaryFunctorIdddZZZNS0_16fmax_kernel_cudaERNS_18TensorIteratorBaseEENKUlvE_clEvENKUlvE_clEvEUlddE_EESt5arrayIPcLm3EELi4E23TrivialOffsetCalculatorILi2EjESC_ILi1EjENS0_6memory12LoadWithCastILi2EEENSF_13StoreWithCastILi1EEEEEviT_T0_T2_T3_T4_T5_,"ax",@progbits
	.align	128
        .global         _ZN2at6native27unrolled_elementwise_kernelINS0_13BinaryFunctorIdddZZZNS0_16fmax_kernel_cudaERNS_18TensorIteratorBaseEENKUlvE_clEvENKUlvE_clEvEUlddE_EESt5arrayIPcLm3EELi4E23TrivialOffsetCalculatorILi2EjESC_ILi1EjENS0_6memory12LoadWithCastILi2EEENSF_13StoreWithCastILi1EEEEEviT_T0_T2_T3_T4_T5_
        .type           _ZN2at6native27unrolled_elementwise_kernelINS0_13BinaryFunctorIdddZZZNS0_16fmax_kernel_cudaERNS_18TensorIteratorBaseEENKUlvE_clEvENKUlvE_clEvEUlddE_EESt5arrayIPcLm3EELi4E23TrivialOffsetCalculatorILi2EjESC_ILi1EjENS0_6memory12LoadWithCastILi2EEENSF_13StoreWithCastILi1EEEEEviT_T0_T2_T3_T4_T5_,@function
        .size           _ZN2at6native27unrolled_elementwise_kernelINS0_13BinaryFunctorIdddZZZNS0_16fmax_kernel_cudaERNS_18TensorIteratorBaseEENKUlvE_clEvENKUlvE_clEvEUlddE_EESt5arrayIPcLm3EELi4E23TrivialOffsetCalculatorILi2EjESC_ILi1EjENS0_6memory12LoadWithCastILi2EEENSF_13StoreWithCastILi1EEEEEviT_T0_T2_T3_T4_T5_,(.L_x_42209 - _ZN2at6native27unrolled_elementwise_kernelINS0_13BinaryFunctorIdddZZZNS0_16fmax_kernel_cudaERNS_18TensorIteratorBaseEENKUlvE_clEvENKUlvE_clEvEUlddE_EESt5arrayIPcLm3EELi4E23TrivialOffsetCalculatorILi2EjESC_ILi1EjENS0_6memory12LoadWithCastILi2EEENSF_13StoreWithCastILi1EEEEEviT_T0_T2_T3_T4_T5_)
        .other          _ZN2at6native27unrolled_elementwise_kernelINS0_13BinaryFunctorIdddZZZNS0_16fmax_kernel_cudaERNS_18TensorIteratorBaseEENKUlvE_clEvENKUlvE_clEvEUlddE_EESt5arrayIPcLm3EELi4E23TrivialOffsetCalculatorILi2EjESC_ILi1EjENS0_6memory12LoadWithCastILi2EEENSF_13StoreWithCastILi1EEEEEviT_T0_T2_T3_T4_T5_,@"STO_CUDA_ENTRY STV_DEFAULT"
_ZN2at6native27unrolled_elementwise_kernelINS0_13BinaryFunctorIdddZZZNS0_16fmax_kernel_cudaERNS_18TensorIteratorBaseEENKUlvE_clEvENKUlvE_clEvEUlddE_EESt5arrayIPcLm3EELi4E23TrivialOffsetCalculatorILi2EjESC_ILi1EjENS0_6memory12LoadWithCastILi2EEENSF_13StoreWithCastILi1EEEEEviT_T0_T2_T3_T4_T5_:
.text._ZN2at6native27unrolled_elementwise_kernelINS0_13BinaryFunctorIdddZZZNS0_16fmax_kernel_cudaERNS_18TensorIteratorBaseEENKUlvE_clEvENKUlvE_clEvEUlddE_EESt5arrayIPcLm3EELi4E23TrivialOffsetCalculatorILi2EjESC_ILi1EjENS0_6memory12LoadWithCastILi2EEENSF_13StoreWithCastILi1EEEEEviT_T0_T2_T3_T4_T5_:
        /* <DEDUP_REMOVED lines=34> */
.L_x_10916:
[----:B------:R-:W2:Y:S02]  /*0220*/  LDG.E.U8 R4, desc[UR36][R4.64] ;  /* 0x0000002404047981 */ /* 0x000ea4000c1e1100 */
[----:B--2---:R0:W1:Y:S01]  /*0230*/  I2F.F64.U16 R36, R4 ;  /* 0x0000000400247312 */ /* 0x0040620000101800 */
[----:B------:R-:W-:Y:S05]  /*0240*/  BRA `(.L_x_10918) ;  /* 0x0000000c00747947 */ /* 0x000fea0003800000 */
.L_x_10915:
        /* <DEDUP_REMOVED lines=9> */
.L_x_10920:
[----:B------:R-:W2:Y:S02]  /*02e0*/  LDG.E R4, desc[UR36][R4.64] ;  /* 0x0000002404047981 */ /* 0x000ea4000c1e1900 */
[----:B--2---:R1:W2:Y:S01]  /*02f0*/  I2F.F64 R36, R4 ;  /* 0x0000000400247312 */ /* 0x0042a20000201c00 */
[----:B------:R-:W-:Y:S05]  /*0300*/  BRA `(.L_x_10918) ;  /* 0x0000000c00447947 */ /* 0x000fea0003800000 */
.L_x_10919:
[----:B------:R-:W2:Y:S02]  /*0310*/  LDG.E.U16 R4, desc[UR36][R4.64] ;  /* 0x0000002404047981 */ /* 0x000ea4000c1e1500 */
[----:B--2---:R3:W4:Y:S01]  /*0320*/  I2F.F64.S16 R36, R4 ;  /* 0x0000000400247312 */ /* 0x0047220000101c00 */
[----:B------:R-:W-:Y:S05]  /*0330*/  BRA `(.L_x_10918) ;  /* 0x0000000c00387947 */ /* 0x000fea0003800000 */
.L_x_10914:
        /* <DEDUP_REMOVED lines=10> */
.L_x_10922:
[----:B------:R-:W2:Y:S02]  /*03e0*/  LDG.E.U16 R0, desc[UR36][R4.64] ;  /* 0x0000002404007981 */ /* 0x000ea4000c1e1500 */
[----:B--2---:R-:W-:-:S05]  /*03f0*/  HADD2.F32 R0, -RZ, R0.H0_H0 ;  /* 0x20000000ff007230 */ /* 0x004fca0000004100 */
[----:B------:R-:W-:-:S04]  /*0400*/  FMUL.FTZ R0, R0, 1 ;  /* 0x3f80000000007820 */ /* 0x000fc80000410000 */
[----:B------:R0:W1:Y:S01]  /*0410*/  F2F.F64.F32 R36, R0 ;  /* 0x0000000000247310 */ /* 0x0000620000201800 */
[----:B------:R-:W-:Y:S05]  /*0420*/  BRA `(.L_x_10918) ;  /* 0x0000000800fc7947 */ /* 0x000fea0003800000 */
.L_x_10921:
        /* <DEDUP_REMOVED lines=10> */
.L_x_10924:
[----:B------:R-:W2:Y:S02]  /*04d0*/  LDG.E.U16 R4, desc[UR36][R4.64] ;  /* 0x0000002404047981 */ /* 0x000ea4000c1e1500 */
[----:B--2---:R-:W-:-:S05]  /*04e0*/  HADD2.F32 R0, -RZ, R4.H0_H0 ;  /* 0x20000004ff007230 */ /* 0x004fca0000004100 */
[----:B------:R-:W-:-:S04]  /*04f0*/  FMUL.FTZ R0, R0, 1 ;  /* 0x3f80000000007820 */ /* 0x000fc80000410000 */
[----:B------:R0:W1:Y:S01]  /*0500*/  F2F.F64.F32 R36, R0 ;  /* 0x0000000000247310 */ /* 0x0000620000201800 */
[----:B------:R-:W-:Y:S05]  /*0510*/  BRA `(.L_x_10918) ;  /* 0x0000000800c07947 */ /* 0x000fea0003800000 */
.L_x_10923:
[----:B------:R0:W5:Y:S01]  /*0520*/  LDG.E.64 R36, desc[UR36][R4.64] ;  /* 0x0000002404247981 */ /* 0x000162000c1e1b00 */
[----:B------:R-:W-:Y:S05]  /*0530*/  BRA `(.L_x_10918) ;  /* 0x0000000800b87947 */ /* 0x000fea0003800000 */
.L_x_10913:
        /* <DEDUP_REMOVED lines=13> */
.L_x_10927:
[----:B------:R0:W5:Y:S01]  /*0610*/  LDG.E.64 R36, desc[UR36][R4.64] ;  /* 0x0000002404247981 */ /* 0x000162000c1e1b00 */
[----:B------:R-:W-:Y:S05]  /*0620*/  BRA `(.L_x_10918) ;  /* 0x00000008007c7947 */ /* 0x000fea0003800000 */
.L_x_10926:
        /* <DEDUP_REMOVED lines=28> */
.L_x_10929:
        /* <DEDUP_REMOVED lines=16> */
.L_x_10928:
[----:B------:R-:W2:Y:S02]  /*08f0*/  LDG.E.U16 R0, desc[UR36][R4.64] ;  /* 0x0000002404007981 */ /* 0x000ea4000c1e1500 */
[----:B--2---:R-:W-:-:S04]  /*0900*/  IMAD.U32 R0, R0, 0x10000, RZ ;  /* 0x0001000000007824 */ /* 0x004fc800078e00ff */
[----:B------:R-:W-:-:S04]  /*0910*/  FMUL.FTZ R0, R0, 1 ;  /* 0x3f80000000007820 */ /* 0x000fc80000410000 */
[----:B------:R0:W1:Y:S01]  /*0920*/  F2F.F64.F32 R36, R0 ;  /* 0x0000000000247310 */ /* 0x0000620000201800 */
[----:B------:R-:W-:Y:S05]  /*0930*/  BRA `(.L_x_10918) ;  /* 0x0000000400b87947 */ /* 0x000fea0003800000 */
.L_x_10925:
        /* <DEDUP_REMOVED lines=11> */
.L_x_10932:
        /* <DEDUP_REMOVED lines=21> */
.L_x_10936:
[----:B------:R-:W-:Y:S05]  /*0b40*/  BSYNC B1 ;  /* 0x0000000000017941 */ /* 0x000fea0003800000 */
.L_x_10935:
[----:B------:R-:W-:Y:S01]  /*0b50*/  LEA R5, R0, 0x3b800000, 0x17 ;  /* 0x3b80000000057811 */ /* 0x000fe200078eb8ff */
[----:B------:R-:W-:-:S05]  /*0b60*/  IMAD.SHL.U32 R0, R3, 0x100000, RZ ;  /* 0x0010000003007824 */ /* 0x000fca00078e00ff */
[----:B------:R-:W-:-:S07]  /*0b70*/  LOP3.LUT R0, R5, R0, R6, 0xfe, !PT ;  /* 0x0000000005007212 */ /* 0x000fce00078efe06 */
.L_x_10934:
[----:B------:R-:W-:Y:S05]  /*0b80*/  BSYNC B0 ;  /* 0x0000000000007941 */ /* 0x000fea0003800000 */
.L_x_10933:
[----:B------:R-:W-:-:S04]  /*0b90*/  FMUL.FTZ R0, R0, 1 ;  /* 0x3f80000000007820 */ /* 0x000fc80000410000 */
[----:B------:R0:W1:Y:S01]  /*0ba0*/  F2F.F64.F32 R36, R0 ;  /* 0x0000000000247310 */ /* 0x0000620000201800 */
[----:B------:R-:W-:Y:S05]  /*0bb0*/  BRA `(.L_x_10918) ;  /* 0x0000000400187947 */ /* 0x000fea0003800000 */
.L_x_10931:
        /* <DEDUP_REMOVED lines=21> */
.L_x_10940:
[----:B------:R-:W-:Y:S05]  /*0d10*/  BSYNC B1 ;  /* 0x0000000000017941 */ /* 0x000fea0003800000 */
.L_x_10939:
[----:B------:R-:W-:Y:S01]  /*0d20*/  LEA R5, R0, 0x37800000, 0x17 ;  /* 0x3780000000057811 */ /* 0x000fe200078eb8ff */
[----:B------:R-:W-:-:S05]  /*0d30*/  IMAD.SHL.U32 R0, R3, 0x200000, RZ ;  /* 0x0020000003007824 */ /* 0x000fca00078e00ff */
[----:B------:R-:W-:-:S07]  /*0d40*/  LOP3.LUT R0, R5, R0, R6, 0xfe, !PT ;  /* 0x0000000005007212 */ /* 0x000fce00078efe06 */
.L_x_10938:
[----:B------:R-:W-:Y:S05]  /*0d50*/  BSYNC B0 ;  /* 0x0000000000007941 */ /* 0x000fea0003800000 */
.L_x_10937:
[----:B------:R-:W-:-:S04]  /*0d60*/  FMUL.FTZ R0, R0, 1 ;  /* 0x3f80000000007820 */ /* 0x000fc80000410000 */
[----:B------:R0:W1:Y:S01]  /*0d70*/  F2F.F64.F32 R36, R0 ;  /* 0x0000000000247310 */ /* 0x0000620000201800 */
[----:B------:R-:W-:Y:S05]  /*0d80*/  BRA `(.L_x_10918) ;  /* 0x0000000000a47947 */ /* 0x000fea0003800000 */
.L_x_10930:
        /* <DEDUP_REMOVED lines=14> */
.L_x_10944:
[----:B------:R-:W-:Y:S05]  /*0e70*/  BSYNC B0 ;  /* 0x0000000000007941 */ /* 0x000fea0003800000 */
.L_x_10943:
[----:B------:R-:W-:-:S04]  /*0e80*/  FMUL.FTZ R0, R0, 1 ;  /* 0x3f80000000007820 */ /* 0x000fc80000410000 */
[----:B------:R0:W1:Y:S01]  /*0e90*/  F2F.F64.F32 R36, R0 ;  /* 0x0000000000247310 */ /* 0x0000620000201800 */
[----:B------:R-:W-:Y:S05]  /*0ea0*/  BRA `(.L_x_10918) ;  /* 0x00000000005c7947 */ /* 0x000fea0003800000 */
.L_x_10917:
        /* <DEDUP_REMOVED lines=16> */
.L_x_10945:
[----:B------:R-:W-:Y:S01]  /*0fb0*/  CS2R R36, SRZ ;  /* 0x0000000000247805 */ /* 0x000fe2000001ff00 */
[----:B------:R-:W-:Y:S06]  /*0fc0*/  BRA `(.L_x_10918) ;  /* 0x0000000000147947 */ /* 0x000fec0003800000 */
.L_x_10942:
[----:B------:R-:W2:Y:S02]  /*0fd0*/  LDG.E.64 R36, desc[UR36][R4.64] ;  /* 0x0000002404247981 */ /* 0x000ea4000c1e1b00 */
[----:B--2---:R-:W0:Y:S01]  /*0fe0*/  I2F.F64.U64 R36, R36 ;  /* 0x0000002400247312 */ /* 0x004e220000301800 */
[----:B------:R-:W-:Y:S05]  /*0ff0*/  BRA `(.L_x_10918) ;  /* 0x0000000000087947 */ /* 0x000fea0003800000 */
.L_x_10941:
[----:B------:R-:W2:Y:S02]  /*1000*/  LDG.E R4, desc[UR36][R4.64] ;  /* 0x0000002404047981 */ /* 0x000ea4000c1e1900 */
[----:B--2---:R0:W1:Y:S02]  /*1010*/  I2F.F64.U32 R36, R4 ;  /* 0x0000000400247312 */ /* 0x0040640000201800 */
.L_x_10918:
        /* <DEDUP_REMOVED lines=19> */
.L_x_10949:
[----:B------:R-:W3:Y:S02]  /*1150*/  LDG.E.U8 R4, desc[UR36][R4.64] ;  /* 0x0000002404047981 */ /* 0x000ee4000c1e1100 */
[----:B---3--:R3:W0:Y:S01]  /*1160*/  I2F.F64.U16 R22, R4 ;  /* 0x0000000400167312 */ /* 0x0086220000101800 */
[----:B------:R-:W-:Y:S05]  /*1170*/  BRA `(.L_x_10951) ;  /* 0x0000000c00707947 */ /* 0x000fea0003800000 */
.L_x_10948:
        /* <DEDUP_REMOVED lines=9> */
.L_x_10953:
[----:B------:R-:W3:Y:S02]  /*1210*/  LDG.E R4, desc[UR36][R4.64] ;  /* 0x0000002404047981 */ /* 0x000ee4000c1e1900 */
[----:B---3--:R0:W1:Y:S01]  /*1220*/  I2F.F64 R22, R4 ;  /* 0x0000000400167312 */ /* 0x0080620000201c00 */
[----:B------:R-:W-:Y:S05]  /*1230*/  BRA `(.L_x_10951) ;  /* 0x0000000c00407947 */ /* 0x000fea0003800000 */
.L_x_10952:
[----:B------:R-:W3:Y:S02]  /*1240*/  LDG.E.U16 R4, desc[UR36][R4.64] ;  /* 0x0000002404047981 */ /* 0x000ee4000c1e1500 */
[----:B---3--:R0:W1:Y:S01]  /*1250*/  I2F.F64.S16 R22, R4 ;  /* 0x0000000400167312 */ /* 0x0080620000101c00 */
[----:B------:R-:W-:Y:S05]  /*1260*/  BRA `(.L_x_10951) ;  /* 0x0000000c00347947 */ /* 0x000fea0003800000 */
.L_x_10947:
        /* <DEDUP_REMOVED lines=10> */
.L_x_10955:
[----:B------:R-:W3:Y:S02]  /*1310*/  LDG.E.U16 R0, desc[UR36][R4.64] ;  /* 0x0000002404007981 */ /* 0x000ee4000c1e1500 */
[----:B---3--:R-:W-:-:S05]  /*1320*/  HADD2.F32 R0, -RZ, R0.H0_H0 ;  /* 0x20000000ff007230 */ /* 0x008fca0000004100 */
[----:B------:R-:W-:-:S04]  /*1330*/  FMUL.FTZ R0, R0, 1 ;  /* 0x3f80000000007820 */ /* 0x000fc80000410000 */
[----:B------:R0:W1:Y:S01]  /*1340*/  F2F.F64.F32 R22, R0 ;  /* 0x0000000000167310 */ /* 0x0000620000201800 */
[----:B------:R-:W-:Y:S05]  /*1350*/  BRA `(.L_x_10951) ;  /* 0x0000000800f87947 */ /* 0x000fea0003800000 */
.L_x_10954:
        /* <DEDUP_REMOVED lines=10> */
.L_x_10957:
[----:B------:R-:W3:Y:S02]  /*1400*/  LDG.E.U16 R4, desc[UR36][R4.64] ;  /* 0x0000002404047981 */ /* 0x000ee4000c1e1500 */
[----:B---3--:R-:W-:-:S05]  /*1410*/  HADD2.F32 R0, -RZ, R4.H0_H0 ;  /* 0x20000004ff007230 */ /* 0x008fca0000004100 */
[----:B------:R-:W-:-:S04]  /*1420*/  FMUL.FTZ R0, R0, 1 ;  /* 0x3f80000000007820 */ /* 0x000fc80000410000 */
[----:B------:R0:W1:Y:S01]  /*1430*/  F2F.F64.F32 R22, R0 ;  /* 0x0000000000167310 */ /* 0x0000620000201800 */
[----:B------:R-:W-:Y:S05]  /*1440*/  BRA `(.L_x_10951) ;  /* 0x0000000800bc7947 */ /* 0x000fea0003800000 */
.L_x_10956:
[----:B------:R0:W5:Y:S01]  /*1450*/  LDG.E.64 R22, desc[UR36][R4.64] ;  /* 0x0000002404167981 */ /* 0x000162000c1e1b00 */
[----:B------:R-:W-:Y:S05]  /*1460*/  BRA `(.L_x_10951) ;  /* 0x0000000800b47947 */ /* 0x000fea0003800000 */
.L_x_10946:
        /* <DEDUP_REMOVED lines=13> */
.L_x_10960:
[----:B------:R0:W5:Y:S01]  /*1540*/  LDG.E.64 R22, desc[UR36][R4.64] ;  /* 0x0000002404167981 */ /* 0x000162000c1e1b00 */
[----:B------:R-:W-:Y:S05]  /*1550*/  BRA `(.L_x_10951) ;  /* 0x0000000800787947 */ /* 0x000fea0003800000 */
.L_x_10959:
        /* <DEDUP_REMOVED lines=28> */
.L_x_10962:
        /* <DEDUP_REMOVED lines=15> */
.L_x_10961:
[----:B------:R-:W3:Y:S02]  /*1810*/  LDG.E.U16 R0, desc[UR36][R4.64] ;  /* 0x0000002404007981 */ /* 0x000ee4000c1e1500 */
[----:B---3--:R-:W-:-:S04]  /*1820*/  IMAD.U32 R0, R0, 0x10000, RZ ;  /* 0x0001000000007824 */ /* 0x008fc800078e00ff */
[----:B------:R-:W-:-:S04]  /*1830*/  FMUL.FTZ R0, R0, 1 ;  /* 0x3f80000000007820 */ /* 0x000fc80000410000 */
[----:B------:R0:W1:Y:S01]  /*1840*/  F2F.F64.F32 R22, R0 ;  /* 0x0000000000167310 */ /* 0x0000620000201800 */
[----:B------:R-:W-:Y:S05]  /*1850*/  BRA `(.L_x_10951) ;  /* 0x0000000400b87947 */ /* 0x000fea0003800000 */
.L_x_10958:
        /* <DEDUP_REMOVED lines=11> */
.L_x_10965:
        /* <DEDUP_REMOVED lines=21> */
.L_x_10969:
[----:B------:R-:W-:Y:S05]  /*1a60*/  BSYNC B1 ;  /* 0x0000000000017941 */ /* 0x000fea0003800000 */
.L_x_10968:
[----:B------:R-:W-:Y:S01]  /*1a70*/  LEA R5, R0, 0x3b800000, 0x17 ;  /* 0x3b80000000057811 */ /* 0x000fe200078eb8ff */
[----:B------:R-:W-:-:S05]  /*1a80*/  IMAD.SHL.U32 R0, R3, 0x100000, RZ ;  /* 0x0010000003007824 */ /* 0x000fca00078e00ff */
[----:B------:R-:W-:-:S07]  /*1a90*/  LOP3.LUT R0, R5, R0, R6, 0xfe, !PT ;  /* 0x0000000005007212 */ /* 0x000fce00078efe06 */
.L_x_10967:
[----:B------:R-:W-:Y:S05]  /*1aa0*/  BSYNC B0 ;  /* 0x0000000000007941 */ /* 0x000fea0003800000 */
.L_x_10966:
[----:B------:R-:W-:-:S04]  /*1ab0*/  FMUL.FTZ R0, R0, 1 ;  /* 0x3f80000000007820 */ /* 0x000fc80000410000 */
[----:B------:R0:W1:Y:S01]  /*1ac0*/  F2F.F64.F32 R22, R0 ;  /* 0x0000000000167310 */ /* 0x0000620000201800 */
[----:B------:R-:W-:Y:S05]  /*1ad0*/  BRA `(.L_x_10951) ;  /* 0x0000000400187947 */ /* 0x000fea0003800000 */
.L_x_10964:
        /* <DEDUP_REMOVED lines=21> */
.L_x_10973:
[----:B------:R-:W-:Y:S05]  /*1c30*/  BSYNC B1 ;  /* 0x0000000000017941 */ /* 0x000fea0003800000 */
.L_x_10972:
[----:B------:R-:W-:Y:S01]  /*1c40*/  LEA R5, R0, 0x37800000, 0x17 ;  /* 0x3780000000057811 */ /* 0x000fe200078eb8ff */
[----:B------:R-:W-:-:S05]  /*1c50*/  IMAD.SHL.U32 R0, R3, 0x200000, RZ ;  /* 0x0020000003007824 */ /* 0x000fca00078e00ff */
[----:B------:R-:W-:-:S07]  /*1c60*/  LOP3.LUT R0, R5, R0, R6, 0xfe, !PT ;  /* 0x0000000005007212 */ /* 0x000fce00078efe06 */
.L_x_10971:
[----:B------:R-:W-:Y:S05]  /*1c70*/  BSYNC B0 ;  /* 0x0000000000007941 */ /* 0x000fea0003800000 */
.L_x_10970:
[----:B------:R-:W-:-:S04]  /*1c80*/  FMUL.FTZ R0, R0, 1 ;  /* 0x3f80000000007820 */ /* 0x000fc80000410000 */
[----:B------:R0:W1:Y:S01]  /*1c90*/  F2F.F64.F32 R22, R0 ;  /* 0x0000000000167310 */ /* 0x0000620000201800 */
[----:B------:R-:W-:Y:S05]  /*1ca0*/  BRA `(.L_x_10951) ;  /* 0x0000000000a47947 */ /* 0x000fea0003800000 */
.L_x_10963:
        /* <DEDUP_REMOVED lines=14> */
.L_x_10977:
[----:B------:R-:W-:Y:S05]  /*1d90*/  BSYNC B0 ;  /* 0x0000000000007941 */ /* 0x000fea0003800000 */
.L_x_10976:
[----:B------:R-:W-:-:S04]  /*1da0*/  FMUL.FTZ R0, R0, 1 ;  /* 0x3f80000000007820 */ /* 0x000fc80000410000 */
[----:B------:R0:W1:Y:S01]  /*1db0*/  F2F.F64.F32 R22, R0 ;  /* 0x0000000000167310 */ /* 0x0000620000201800 */
[----:B------:R-:W-:Y:S05]  /*1dc0*/  BRA `(.L_x_10951) ;  /* 0x00000000005c7947 */ /* 0x000fea0003800000 */
.L_x_10950:
        /* <DEDUP_REMOVED lines=16> */
.L_x_10978:
[----:B------:R-:W-:Y:S01]  /*1ed0*/  CS2R R22, SRZ ;  /* 0x0000000000167805 */ /* 0x000fe2000001ff00 */
[----:B------:R-:W-:Y:S06]  /*1ee0*/  BRA `(.L_x_10951) ;  /* 0x0000000000147947 */ /* 0x000fec0003800000 */
.L_x_10975:
[----:B------:R-:W3:Y:S02]  /*1ef0*/  LDG.E.64 R22, desc[UR36][R4.64] ;  /* 0x0000002404167981 */ /* 0x000ee4000c1e1b00 */
[----:B---3--:R-:W0:Y:S01]  /*1f00*/  I2F.F64.U64 R22, R22 ;  /* 0x0000001600167312 */ /* 0x008e220000301800 */
[----:B------:R-:W-:Y:S05]  /*1f10*/  BRA `(.L_x_10951) ;  /* 0x0000000000087947 */ /* 0x000fea0003800000 */
.L_x_10974:
[----:B------:R-:W3:Y:S02]  /*1f20*/  LDG.E R4, desc[UR36][R4.64] ;  /* 0x0000002404047981 */ /* 0x000ee4000c1e1900 */
[----:B---3--:R0:W1:Y:S02]  /*1f30*/  I2F.F64.U32 R22, R4 ;  /* 0x0000000400167312 */ /* 0x0080640000201800 */
.L_x_10951:
[----:B------:R-:W2:Y:S02]  /*1f40*/  S2R R27, SR_TID.X ;  /* 0x00000000001b7919 */ /* 0x000ea40000002100 */
[----:B--2---:R-:W-:-:S07]  /*1f50*/  VIADD R27, R27, 0x80 ;  /* 0x000000801b1b7836 */ /* 0x004fce0000000000 */
.L_x_10912:
[----:B------:R-:W-:Y:S05]  /*1f60*/  BSYNC B6 ;  /* 0x0000000000067941 */ /* 0x000fea0003800000 */
.L_x_10911:
        /* <DEDUP_REMOVED lines=24> */
.L_x_10984:
[----:B------:R-:W2:Y:S02]  /*20f0*/  LDG.E.U8 R4, desc[UR36][R4.64] ;  /* 0x0000002404047981 */ /* 0x000ea4000c1e1100 */
[----:B--2---:R0:W2:Y:S01]  /*2100*/  I2F.F64.U16 R34, R4 ;  /* 0x0000000400227312 */ /* 0x0040a20000101800 */
[----:B------:R-:W-:Y:S05]  /*2110*/  BRA `(.L_x_10986) ;  /* 0x0000000c00707947 */ /* 0x000fea0003800000 */
.L_x_10983:
        /* <DEDUP_REMOVED lines=9> */
.L_x_10988:
[----:B------:R-:W2:Y:S02]  /*21b0*/  LDG.E R4, desc[UR36][R4.64] ;  /* 0x0000002404047981 */ /* 0x000ea4000c1e1900 */
[----:B--2---:R0:W2:Y:S01]  /*21c0*/  I2F.F64 R34, R4 ;  /* 0x0000000400227312 */ /* 0x0040a20000201c00 */
[----:B------:R-:W-:Y:S05]  /*21d0*/  BRA `(.L_x_10986) ;  /* 0x0000000c00407947 */ /* 0x000fea0003800000 */
.L_x_10987:
[----:B------:R-:W2:Y:S02]  /*21e0*/  LDG.E.U16 R4, desc[UR36][R4.64] ;  /* 0x0000002404047981 */ /* 0x000ea4000c1e1500 */
[----:B--2---:R0:W2:Y:S01]  /*21f0*/  I2F.F64.S16 R34, R4 ;  /* 0x0000000400227312 */ /* 0x0040a20000101c00 */
[----:B------:R-:W-:Y:S05]  /*2200*/  BRA `(.L_x_10986) ;  /* 0x0000000c00347947 */ /* 0x000fea0003800000 */
.L_x_10982:
        /* <DEDUP_REMOVED lines=10> */
.L_x_10990:
[----:B------:R-:W2:Y:S02]  /*22b0*/  LDG.E.U16 R0, desc[UR36][R4.64] ;  /* 0x0000002404007981 */ /* 0x000ea4000c1e1500 */
[----:B--2---:R-:W-:-:S05]  /*22c0*/  HADD2.F32 R0, -RZ, R0.H0_H0 ;  /* 0x20000000ff007230 */ /* 0x004fca0000004100 */
[----:B------:R-:W-:-:S04]  /*22d0*/  FMUL.FTZ R0, R0, 1 ;  /* 0x3f80000000007820 */ /* 0x000fc80000410000 */
[----:B------:R0:W2:Y:S01]  /*22e0*/  F2F.F64.F32 R34, R0 ;  /* 0x0000000000227310 */ /* 0x0000a20000201800 */
[----:B------:R-:W-:Y:S05]  /*22f0*/  BRA `(.L_x_10986) ;  /* 0x0000000800f87947 */ /* 0x000fea0003800000 */
.L_x_10989:
        /* <DEDUP_REMOVED lines=10> */
.L_x_10992:
[----:B------:R-:W2:Y:S02]  /*23a0*/  LDG.E.U16 R4, desc[UR36][R4.64] ;  /* 0x0000002404047981 */ /* 0x000ea4000c1e1500 */
[----:B--2---:R-:W-:-:S05]  /*23b0*/  HADD2.F32 R0, -RZ, R4.H0_H0 ;  /* 0x20000004ff007230 */ /* 0x004fca0000004100 */
[----:B------:R-:W-:-:S04]  /*23c0*/  FMUL.FTZ R0, R0, 1 ;  /* 0x3f80000000007820 */ /* 0x000fc80000410000 */
[----:B------:R0:W2:Y:S01]  /*23d0*/  F2F.F64.F32 R34, R0 ;  /* 0x0000000000227310 */ /* 0x0000a20000201800 */
[----:B------:R-:W-:Y:S05]  /*23e0*/  BRA `(.L_x_10986) ;  /* 0x0000000800bc7947 */ /* 0x000fea0003800000 */
.L_x_10991:
[----:B------:R0:W5:Y:S01]  /*23f0*/  LDG.E.64 R34, desc[UR36][R4.64] ;  /* 0x0000002404227981 */ /* 0x000162000c1e1b00 */
[----:B------:R-:W-:Y:S05]  /*2400*/  BRA `(.L_x_10986) ;  /* 0x0000000800b47947 */ /* 0x000fea0003800000 */
.L_x_10981:
        /* <DEDUP_REMOVED lines=13> */
.L_x_10995:
[----:B------:R0:W5:Y:S01]  /*24e0*/  LDG.E.64 R34, desc[UR36][R4.64] ;  /* 0x0000002404227981 */ /* 0x000162000c1e1b00 */
[----:B------:R-:W-:Y:S05]  /*24f0*/  BRA `(.L_x_10986) ;  /* 0x0000000800787947 */ /* 0x000fea0003800000 */
.L_x_10994:
        /* <DEDUP_REMOVED lines=28> */
.L_x_10997:
        /* <DEDUP_REMOVED lines=15> */
.L_x_10996:
[----:B------:R-:W2:Y:S02]  /*27b0*/  LDG.E.U16 R0, desc[UR36][R4.64] ;  /* 0x0000002404007981 */ /* 0x000ea4000c1e1500 */
[----:B--2---:R-:W-:-:S04]  /*27c0*/  IMAD.U32 R0, R0, 0x10000, RZ ;  /* 0x0001000000007824 */ /* 0x004fc800078e00ff */
[----:B------:R-:W-:-:S04]  /*27d0*/  FMUL.FTZ R0, R0, 1 ;  /* 0x3f80000000007820 */ /* 0x000fc80000410000 */
[----:B------:R2:W3:Y:S01]  /*27e0*/  F2F.F64.F32 R34, R0 ;  /* 0x0000000000227310 */ /* 0x0004e20000201800 */
[----:B------:R-:W-:Y:S05]  /*27f0*/  BRA `(.L_x_10986) ;  /* 0x0000000400b87947 */ /* 0x000fea0003800000 */
.L_x_10993:
        /* <DEDUP_REMOVED lines=11> */
.L_x_11000:
        /* <DEDUP_REMOVED lines=21> */
.L_x_11004:
[----:B------:R-:W-:Y:S05]  /*2a00*/  BSYNC B1 ;  /* 0x0000000000017941 */ /* 0x000fea0003800000 */
.L_x_11003:
[----:B------:R-:W-:Y:S01]  /*2a10*/  LEA R5, R0, 0x3b800000, 0x17 ;  /* 0x3b80000000057811 */ /* 0x000fe200078eb8ff */
[----:B------:R-:W-:-:S05]  /*2a20*/  IMAD.SHL.U32 R0, R3, 0x100000, RZ ;  /* 0x0010000003007824 */ /* 0x000fca00078e00ff */
[----:B------:R-:W-:-:S07]  /*2a30*/  LOP3.LUT R0, R5, R0, R6, 0xfe, !PT ;  /* 0x0000000005007212 */ /* 0x000fce00078efe06 */
.L_x_11002:
[----:B------:R-:W-:Y:S05]  /*2a40*/  BSYNC B0 ;  /* 0x0000000000007941 */ /* 0x000fea0003800000 */
.L_x_11001:
[----:B------:R-:W-:-:S04]  /*2a50*/  FMUL.FTZ R0, R0, 1 ;  /* 0x3f80000000007820 */ /* 0x000fc80000410000 */
[----:B------:R0:W2:Y:S01]  /*2a60*/  F2F.F64.F32 R34, R0 ;  /* 0x0000000000227310 */ /* 0x0000a20000201800 */
[----:B------:R-:W-:Y:S05]  /*2a70*/  BRA `(.L_x_10986) ;  /* 0x0000000400187947 */ /* 0x000fea0003800000 */
.L_x_10999:
        /* <DEDUP_REMOVED lines=21> */
.L_x_11008:
[----:B------:R-:W-:Y:S05]  /*2bd0*/  BSYNC B1 ;  /* 0x0000000000017941 */ /* 0x000fea0003800000 */
.L_x_11007:
[----:B------:R-:W-:Y:S01]  /*2be0*/  LEA R5, R0, 0x37800000, 0x17 ;  /* 0x3780000000057811 */ /* 0x000fe200078eb8ff */
[----:B------:R-:W-:-:S05]  /*2bf0*/  IMAD.SHL.U32 R0, R3, 0x200000, RZ ;  /* 0x0020000003007824 */ /* 0x000fca00078e00ff */
[----:B------:R-:W-:-:S07]  /*2c00*/  LOP3.LUT R0, R5, R0, R6, 0xfe, !PT ;  /* 0x0000000005007212 */ /* 0x000fce00078efe06 */
.L_x_11006:
[----:B------:R-:W-:Y:S05]  /*2c10*/  BSYNC B0 ;  /* 0x0000000000007941 */ /* 0x000fea0003800000 */
.L_x_11005:
[----:B------:R-:W-:-:S04]  /*2c20*/  FMUL.FTZ R0, R0, 1 ;  /* 0x3f80000000007820 */ /* 0x000fc80000410000 */
[----:B------:R0:W2:Y:S01]  /*2c30*/  F2F.F64.F32 R34, R0 ;  /* 0x0000000000227310 */ /* 0x0000a20000201800 */
[----:B------:R-:W-:Y:S05]  /*2c40*/  BRA `(.L_x_10986) ;  /* 0x0000000000a47947 */ /* 0x000fea0003800000 */
.L_x_10998:
        /* <DEDUP_REMOVED lines=14> */
.L_x_11012:
[----:B------:R-:W-:Y:S05]  /*2d30*/  BSYNC B0 ;  /* 0x0000000000007941 */ /* 0x000fea0003800000 */
.L_x_11011:
[----:B------:R-:W-:-:S04]  /*2d40*/  FMUL.FTZ R0, R0, 1 ;  /* 0x3f80000000007820 */ /* 0x000fc80000410000 */
[----:B------:R0:W2:Y:S01]  /*2d50*/  F2F.F64.F32 R34, R0 ;  /* 0x0000000000227310 */ /* 0x0000a20000201800 */
[----:B------:R-:W-:Y:S05]  /*2d60*/  BRA `(.L_x_10986) ;  /* 0x00000000005c7947 */ /* 0x000fea0003800000 */
.L_x_10985:
        /* <DEDUP_REMOVED lines=16> */
.L_x_11013:
[----:B------:R-:W-:Y:S01]  /*2e70*/  CS2R R34, SRZ ;  /* 0x0000000000227805 */ /* 0x000fe2000001ff00 */
[----:B------:R-:W-:Y:S06]  /*2e80*/  BRA `(.L_x_10986) ;  /* 0x0000000000147947 */ /* 0x000fec0003800000 */
.L_x_11010:
[----:B------:R-:W2:Y:S02]  /*2e90*/  LDG.E.64 R34, desc[UR36][R4.64] ;  /* 0x0000002404227981 */ /* 0x000ea4000c1e1b00 */
[----:B--2---:R-:W0:Y:S01]  /*2ea0*/  I2F.F64.U64 R34, R34 ;  /* 0x0000002200227312 */ /* 0x004e220000301800 */
[----:B------:R-:W-:Y:S05]  /*2eb0*/  BRA `(.L_x_10986) ;  /* 0x0000000000087947 */ /* 0x000fea0003800000 */
.L_x_11009:
[----:B------:R-:W2:Y:S02]  /*2ec0*/  LDG.E R4, desc[UR36][R4.64] ;  /* 0x0000002404047981 */ /* 0x000ea4000c1e1900 */
[----:B--2---:R0:W2:Y:S02]  /*2ed0*/  I2F.F64.U32 R34, R4 ;  /* 0x0000000400227312 */ /* 0x0040a40000201800 */
.L_x_10986:
        /* <DEDUP_REMOVED lines=19> */
.L_x_11017:
[----:B------:R-:W2:Y:S02]  /*3010*/  LDG.E.U8 R4, desc[UR36][R4.64] ;  /* 0x0000002404047981 */ /* 0x000ea4000c1e1100 */
[----:B--2---:R0:W2:Y:S01]  /*3020*/  I2F.F64.U16 R32, R4 ;  /* 0x0000000400207312 */ /* 0x0040a20000101800 */
[----:B------:R-:W-:Y:S05]  /*3030*/  BRA `(.L_x_11019) ;  /* 0x0000000c00707947 */ /* 0x000fea0003800000 */
.L_x_11016:
        /* <DEDUP_REMOVED lines=9> */
.L_x_11021:
[----:B------:R-:W2:Y:S02]  /*30d0*/  LDG.E R4, desc[UR36][R4.64] ;  /* 0x0000002404047981 */ /* 0x000ea4000c1e1900 */
[----:B--2---:R0:W2:Y:S01]  /*30e0*/  I2F.F64 R32, R4 ;  /* 0x0000000400207312 */ /* 0x0040a20000201c00 */
[----:B------:R-:W-:Y:S05]  /*30f0*/  BRA `(.L_x_11019) ;  /* 0x0000000c00407947 */ /* 0x000fea0003800000 */
.L_x_11020:
[----:B------:R-:W2:Y:S02]  /*3100*/  LDG.E.U16 R4, desc[UR36][R4.64] ;  /* 0x0000002404047981 */ /* 0x000ea4000c1e1500 */
[----:B--2---:R0:W2:Y:S01]  /*3110*/  I2F.F64.S16 R32, R4 ;  /* 0x0000000400207312 */ /* 0x0040a20000101c00 */
[----:B------:R-:W-:Y:S05]  /*3120*/  BRA `(.L_x_11019) ;  /* 0x0000000c00347947 */ /* 0x000fea0003800000 */
.L_x_11015:
        /* <DEDUP_REMOVED lines=10> */
.L_x_11023:
[----:B------:R-:W2:Y:S02]  /*31d0*/  LDG.E.U16 R0, desc[UR36][R4.64] ;  /* 0x0000002404007981 */ /* 0x000ea4000c1e1500 */
[----:B--2---:R-:W-:-:S05]  /*31e0*/  HADD2.F32 R0, -RZ, R0.H0_H0 ;  /* 0x20000000ff007230 */ /* 0x004fca0000004100 */
[----:B------:R-:W-:-:S04]  /*31f0*/  FMUL.FTZ R0, R0, 1 ;  /* 0x3f80000000007820 */ /* 0x000fc80000410000 */
[----:B------:R0:W2:Y:S01]  /*3200*/  F2F.F64.F32 R32, R0 ;  /* 0x0000000000207310 */ /* 0x0000a20000201800 */
[----:B------:R-:W-:Y:S05]  /*3210*/  BRA `(.L_x_11019) ;  /* 0x0000000800f87947 */ /* 0x000fea0003800000 */
.L_x_11022:
        /* <DEDUP_REMOVED lines=10> */
.L_x_11025:
[----:B------:R-:W2:Y:S02]  /*32c0*/  LDG.E.U16 R4, desc[UR36][R4.64] ;  /* 0x0000002404047981 */ /* 0x000ea4000c1e1500 */
[----:B--2---:R-:W-:-:S05]  /*32d0*/  HADD2.F32 R0, -RZ, R4.H0_H0 ;  /* 0x20000004ff007230 */ /* 0x004fca0000004100 */
[----:B------:R-:W-:-:S04]  /*32e0*/  FMUL.FTZ R0, R0, 1 ;  /* 0x3f80000000007820 */ /* 0x000fc80000410000 */
[----:B------:R0:W2:Y:S01]  /*32f0*/  F2F.F64.F32 R32, R0 ;  /* 0x0000000000207310 */ /* 0x0000a20000201800 */
[----:B------:R-:W-:Y:S05]  /*3300*/  BRA `(.L_x_11019) ;  /* 0x0000000800bc7947 */ /* 0x000fea0003800000 */
.L_x_11024:
[----:B------:R0:W5:Y:S01]  /*3310*/  LDG.E.64 R32, desc[UR36][R4.64] ;  /* 0x0000002404207981 */ /* 0x000162000c1e1b00 */
[----:B------:R-:W-:Y:S05]  /*3320*/  BRA `(.L_x_11019) ;  /* 0x0000000800b47947 */ /* 0x000fea0003800000 */
.L_x_11014:
        /* <DEDUP_REMOVED lines=13> */
.L_x_11028:
[----:B------:R0:W5:Y:S01]  /*3400*/  LDG.E.64 R32, desc[UR36][R4.64] ;  /* 0x0000002404207981 */ /* 0x000162000c1e1b00 */
[----:B------:R-:W-:Y:S05]  /*3410*/  BRA `(.L_x_11019) ;  /* 0x0000000800787947 */ /* 0x000fea0003800000 */
.L_x_11027:
        /* <DEDUP_REMOVED lines=28> */
.L_x_11030:
        /* <DEDUP_REMOVED lines=15> */
.L_x_11029:
[----:B------:R-:W2:Y:S02]  /*36d0*/  LDG.E.U16 R0, desc[UR36][R4.64] ;  /* 0x0000002404007981 */ /* 0x000ea4000c1e1500 */
[----:B--2---:R-:W-:-:S04]  /*36e0*/  IMAD.U32 R0, R0, 0x10000, RZ ;  /* 0x0001000000007824 */ /* 0x004fc800078e00ff */
[----:B------:R-:W-:-:S04]  /*36f0*/  FMUL.FTZ R0, R0, 1 ;  /* 0x3f80000000007820 */ /* 0x000fc80000410000 */
[----:B------:R0:W2:Y:S01]  /*3700*/  F2F.F64.F32 R32, R0 ;  /* 0x0000000000207310 */ /* 0x0000a20000201800 */
[----:B------:R-:W-:Y:S05]  /*3710*/  BRA `(.L_x_11019) ;  /* 0x0000000400b87947 */ /* 0x000fea0003800000 */
.L_x_11026:
        /* <DEDUP_REMOVED lines=11> */
.L_x_11033:
        /* <DEDUP_REMOVED lines=21> */
.L_x_11037:
[----:B------:R-:W-:Y:S05]  /*3920*/  BSYNC B1 ;  /* 0x0000000000017941 */ /* 0x000fea0003800000 */
.L_x_11036:
[----:B------:R-:W-:Y:S01]  /*3930*/  LEA R5, R0, 0x3b800000, 0x17 ;  /* 0x3b80000000057811 */ /* 0x000fe200078eb8ff */
[----:B------:R-:W-:-:S05]  /*3940*/  IMAD.SHL.U32 R0, R3, 0x100000, RZ ;  /* 0x0010000003007824 */ /* 0x000fca00078e00ff */
[----:B------:R-:W-:-:S07]  /*3950*/  LOP3.LUT R0, R5, R0, R6, 0xfe, !PT ;  /* 0x0000000005007212 */ /* 0x000fce00078efe06 */
.L_x_11035:
[----:B------:R-:W-:Y:S05]  /*3960*/  BSYNC B0 ;  /* 0x0000000000007941 */ /* 0x000fea0003800000 */
.L_x_11034:
[----:B------:R-:W-:-:S04]  /*3970*/  FMUL.FTZ R0, R0, 1 ;  /* 0x3f80000000007820 */ /* 0x000fc80000410000 */
[----:B------:R0:W2:Y:S01]  /*3980*/  F2F.F64.F32 R32, R0 ;  /* 0x0000000000207310 */ /* 0x0000a20000201800 */
[----:B------:R-:W-:Y:S05]  /*3990*/  BRA `(.L_x_11019) ;  /* 0x0000000400187947 */ /* 0x000fea0003800000 */
.L_x_11032:
        /* <DEDUP_REMOVED lines=21> */
.L_x_11041:
[----:B------:R-:W-:Y:S05]  /*3af0*/  BSYNC B1 ;  /* 0x0000000000017941 */ /* 0x000fea0003800000 */
.L_x_11040:
[----:B------:R-:W-:Y:S01]  /*3b00*/  LEA R5, R0, 0x37800000, 0x17 ;  /* 0x3780000000057811 */ /* 0x000fe200078eb8ff */
[----:B------:R-:W-:-:S05]  /*3b10*/  IMAD.SHL.U32 R0, R3, 0x200000, RZ ;  /* 0x0020000003007824 */ /* 0x000fca00078e00ff */
[----:B------:R-:W-:-:S07]  /*3b20*/  LOP3.LUT R0, R5, R0, R6, 0xfe, !PT ;  /* 0x0000000005007212 */ /* 0x000fce00078efe06 */
.L_x_11039:
[----:B------:R-:W-:Y:S05]  /*3b30*/  BSYNC B0 ;  /* 0x0000000000007941 */ /* 0x000fea0003800000 */
.L_x_11038:
[----:B------:R-:W-:-:S04]  /*3b40*/  FMUL.FTZ R0, R0, 1 ;  /* 0x3f80000000007820 */ /* 0x000fc80000410000 */
[----:B------:R0:W2:Y:S01]  /*3b50*/  F2F.F64.F32 R32, R0 ;  /* 0x0000000000207310 */ /* 0x0000a20000201800 */
[----:B------:R-:W-:Y:S05]  /*3b60*/  BRA `(.L_x_11019) ;  /* 0x0000000000a47947 */ /* 0x000fea0003800000 */
.L_x_11031:
        /* <DEDUP_REMOVED lines=14> */
.L_x_11045:
[----:B------:R-:W-:Y:S05]  /*3c50*/  BSYNC B0 ;  /* 0x0000000000007941 */ /* 0x000fea0003800000 */
.L_x_11044:
[----:B------:R-:W-:-:S04]  /*3c60*/  FMUL.FTZ R0, R0, 1 ;  /* 0x3f80000000007820 */ /* 0x000fc80000410000 */
[----:B------:R0:W2:Y:S01]  /*3c70*/  F2F.F64.F32 R32, R0 ;  /* 0x0000000000207310 */ /* 0x0000a20000201800 */
[----:B------:R-:W-:Y:S05]  /*3c80*/  BRA `(.L_x_11019) ;  /* 0x00000000005c7947 */ /* 0x000fea0003800000 */
.L_x_11018:
        /* <DEDUP_REMOVED lines=16> */
.L_x_11046:
[----:B------:R-:W-:Y:S01]  /*3d90*/  CS2R R32, SRZ ;  /* 0x0000000000207805 */ /* 0x000fe2000001ff00 */
[----:B------:R-:W-:Y:S06]  /*3da0*/  BRA `(.L_x_11019) ;  /* 0x0000000000147947 */ /* 0x000fec0003800000 */
.L_x_11043:
[----:B------:R-:W2:Y:S02]  /*3db0*/  LDG.E.64 R32, desc[UR36][R4.64] ;  /* 0x0000002404207981 */ /* 0x000ea4000c1e1b00 */
[----:B--2---:R-:W0:Y:S01]  /*3dc0*/  I2F.F64.U64 R32, R32 ;  /* 0x0000002000207312 */ /* 0x004e220000301800 */
[----:B------:R-:W-:Y:S05]  /*3dd0*/  BRA `(.L_x_11019) ;  /* 0x0000000000087947 */ /* 0x000fea0003800000 */
.L_x_11042:
[----:B------:R-:W2:Y:S02]  /*3de0*/  LDG.E R4, desc[UR36][R4.64] ;  /* 0x0000002404047981 */ /* 0x000ea4000c1e1900 */
[----:B--2---:R0:W2:Y:S02]  /*3df0*/  I2F.F64.U32 R32, R4 ;  /* 0x0000000400207312 */ /* 0x0040a40000201800 */
.L_x_11019:
[----:B------:R-:W-:-:S07]  /*3e00*/  VIADD R27, R27, 0x80 ;  /* 0x000000801b1b7836 */ /* 0x000fce0000000000 */
.L_x_10980:
[----:B------:R-:W-:Y:S05]  /*3e10*/  BSYNC B6 ;  /* 0x0000000000067941 */ /* 0x000fea0003800000 */
.L_x_10979:
        /* <DEDUP_REMOVED lines=26> */
.L_x_11052:
[----:B------:R-:W3:Y:S02]  /*3fc0*/  LDG.E.U8 R4, desc[UR36][R4.64] ;  /* 0x0000002404047981 */ /* 0x000ee4000c1e1100 */
[----:B---3--:R0:W3:Y:S01]  /*3fd0*/  I2F.F64.U16 R30, R4 ;  /* 0x00000004001e7312 */ /* 0x0080e20000101800 */
[----:B------:R-:W-:Y:S05]  /*3fe0*/  BRA `(.L_x_11054) ;  /* 0x0000000c00707947 */ /* 0x000fea0003800000 */
.L_x_11051:
        /* <DEDUP_REMOVED lines=9> */
.L_x_11056:
[----:B------:R-:W3:Y:S02]  /*4080*/  LDG.E R4, desc[UR36][R4.64] ;  /* 0x0000002404047981 */ /* 0x000ee4000c1e1900 */
[----:B---3--:R0:W3:Y:S01]  /*4090*/  I2F.F64 R30, R4 ;  /* 0x00000004001e7312 */ /* 0x0080e20000201c00 */
[----:B------:R-:W-:Y:S05]  /*40a0*/  BRA `(.L_x_11054) ;  /* 0x0000000c00407947 */ /* 0x000fea0003800000 */
.L_x_11055:
[----:B------:R-:W3:Y:S02]  /*40b0*/  LDG.E.U16 R4, desc[UR36][R4.64] ;  /* 0x0000002404047981 */ /* 0x000ee4000c1e1500 */
[----:B---3--:R0:W3:Y:S01]  /*40c0*/  I2F.F64.S16 R30, R4 ;  /* 0x00000004001e7312 */ /* 0x0080e20000101c00 */
[----:B------:R-:W-:Y:S05]  /*40d0*/  BRA `(.L_x_11054) ;  /* 0x0000000c00347947 */ /* 0x000fea0003800000 */
.L_x_11050:
        /* <DEDUP_REMOVED lines=10> */
.L_x_11058:
[----:B------:R-:W3:Y:S02]  /*4180*/  LDG.E.U16 R0, desc[UR36][R4.64] ;  /* 0x0000002404007981 */ /* 0x000ee4000c1e1500 */
[----:B---3--:R-:W-:-:S05]  /*4190*/  HADD2.F32 R0, -RZ, R0.H0_H0 ;  /* 0x20000000ff007230 */ /* 0x008fca0000004100 */
[----:B------:R-:W-:-:S04]  /*41a0*/  FMUL.FTZ R0, R0, 1 ;  /* 0x3f80000000007820 */ /* 0x000fc80000410000 */
[----:B------:R0:W3:Y:S01]  /*41b0*/  F2F.F64.F32 R30, R0 ;  /* 0x00000000001e7310 */ /* 0x0000e20000201800 */
[----:B------:R-:W-:Y:S05]  /*41c0*/  BRA `(.L_x_11054) ;  /* 0x0000000800f87947 */ /* 0x000fea0003800000 */
.L_x_11057:
        /* <DEDUP_REMOVED lines=10> */
.L_x_11060:
[----:B------:R-:W3:Y:S02]  /*4270*/  LDG.E.U16 R4, desc[UR36][R4.64] ;  /* 0x0000002404047981 */ /* 0x000ee4000c1e1500 */
[----:B---3--:R-:W-:-:S05]  /*4280*/  HADD2.F32 R0, -RZ, R4.H0_H0 ;  /* 0x20000004ff007230 */ /* 0x008fca0000004100 */
[----:B------:R-:W-:-:S04]  /*4290*/  FMUL.FTZ R0, R0, 1 ;  /* 0x3f80000000007820 */ /* 0x000fc80000410000 */
[----:B------:R0:W3:Y:S01]  /*42a0*/  F2F.F64.F32 R30, R0 ;  /* 0x00000000001e7310 */ /* 0x0000e20000201800 */
[----:B------:R-:W-:Y:S05]  /*42b0*/  BRA `(.L_x_11054) ;  /* 0x0000000800bc7947 */ /* 0x000fea0003800000 */
.L_x_11059:
[----:B------:R0:W5:Y:S01]  /*42c0*/  LDG.E.64 R30, desc[UR36][R4.64] ;  /* 0x00000024041e7981 */ /* 0x000162000c1e1b00 */
[----:B------:R-:W-:Y:S05]  /*42d0*/  BRA `(.L_x_11054) ;  /* 0x0000000800b47947 */ /* 0x000fea0003800000 */
.L_x_11049:
        /* <DEDUP_REMOVED lines=13> */
.L_x_11063:
[----:B------:R0:W5:Y:S01]  /*43b0*/  LDG.E.64 R30, desc[UR36][R4.64] ;  /* 0x00000024041e7981 */ /* 0x000162000c1e1b00 */
[----:B------:R-:W-:Y:S05]  /*43c0*/  BRA `(.L_x_11054) ;  /* 0x0000000800787947 */ /* 0x000fea0003800000 */
.L_x_11062:
        /* <DEDUP_REMOVED lines=28> */
.L_x_11065:
        /* <DEDUP_REMOVED lines=15> */
.L_x_11064:
[----:B------:R-:W3:Y:S02]  /*4680*/  LDG.E.U16 R0, desc[UR36][R4.64] ;  /* 0x0000002404007981 */ /* 0x000ee4000c1e1500 */
[----:B---3--:R-:W-:-:S04]  /*4690*/  IMAD.U32 R0, R0, 0x10000, RZ ;  /* 0x0001000000007824 */ /* 0x008fc800078e00ff */
[----:B------:R-:W-:-:S04]  /*46a0*/  FMUL.FTZ R0, R0, 1 ;  /* 0x3f80000000007820 */ /* 0x000fc80000410000 */
[----:B------:R3:W0:Y:S01]  /*46b0*/  F2F.F64.F32 R30, R0 ;  /* 0x00000000001e7310 */ /* 0x0006220000201800 */
[----:B------:R-:W-:Y:S05]  /*46c0*/  BRA `(.L_x_11054) ;  /* 0x0000000400b87947 */ /* 0x000fea0003800000 */
.L_x_11061:
        /* <DEDUP_REMOVED lines=11> */
.L_x_11068:
        /* <DEDUP_REMOVED lines=21> */
.L_x_11072:
[----:B------:R-:W-:Y:S05]  /*48d0*/  BSYNC B1 ;  /* 0x0000000000017941 */ /* 0x000fea0003800000 */
.L_x_11071:
[----:B------:R-:W-:Y:S01]  /*48e0*/  LEA R5, R0, 0x3b800000, 0x17 ;  /* 0x3b80000000057811 */ /* 0x000fe200078eb8ff */
[----:B------:R-:W-:-:S05]  /*48f0*/  IMAD.SHL.U32 R0, R3, 0x100000, RZ ;  /* 0x0010000003007824 */ /* 0x000fca00078e00ff */
[----:B------:R-:W-:-:S07]  /*4900*/  LOP3.LUT R0, R5, R0, R6, 0xfe, !PT ;  /* 0x0000000005007212 */ /* 0x000fce00078efe06 */
.L_x_11070:
[----:B------:R-:W-:Y:S05]  /*4910*/  BSYNC B0 ;  /* 0x0000000000007941 */ /* 0x000fea0003800000 */
.L_x_11069:
[----:B------:R-:W-:-:S04]  /*4920*/  FMUL.FTZ R0, R0, 1 ;  /* 0x3f80000000007820 */ /* 0x000fc80000410000 */
[----:B------:R0:W3:Y:S01]  /*4930*/  F2F.F64.F32 R30, R0 ;  /* 0x00000000001e7310 */ /* 0x0000e20000201800 */
[----:B------:R-:W-:Y:S05]  /*4940*/  BRA `(.L_x_11054) ;  /* 0x0000000400187947 */ /* 0x000fea0003800000 */
.L_x_11067:
        /* <DEDUP_REMOVED lines=21> */
.L_x_11076:
[----:B------:R-:W-:Y:S05]  /*4aa0*/  BSYNC B1 ;  /* 0x0000000000017941 */ /* 0x000fea0003800000 */
.L_x_11075:
[----:B------:R-:W-:Y:S01]  /*4ab0*/  LEA R5, R0, 0x37800000, 0x17 ;  /* 0x3780000000057811 */ /* 0x000fe200078eb8ff */
[----:B------:R-:W-:-:S05]  /*4ac0*/  IMAD.SHL.U32 R0, R3, 0x200000, RZ ;  /* 0x0020000003007824 */ /* 0x000fca00078e00ff */
[----:B------:R-:W-:-:S07]  /*4ad0*/  LOP3.LUT R0, R5, R0, R6, 0xfe, !PT ;  /* 0x0000000005007212 */ /* 0x000fce00078efe06 */
.L_x_11074:
[----:B------:R-:W-:Y:S05]  /*4ae0*/  BSYNC B0 ;  /* 0x0000000000007941 */ /* 0x000fea0003800000 */
.L_x_11073:
[----:B------:R-:W-:-:S04]  /*4af0*/  FMUL.FTZ R0, R0, 1 ;  /* 0x3f80000000007820 */ /* 0x000fc80000410000 */
[----:B------:R0:W3:Y:S01]  /*4b00*/  F2F.F64.F32 R30, R0 ;  /* 0x00000000001e7310 */ /* 0x0000e20000201800 */
[----:B------:R-:W-:Y:S05]  /*4b10*/  BRA `(.L_x_11054) ;  /* 0x0000000000a47947 */ /* 0x000fea0003800000 */
.L_x_11066:
        /* <DEDUP_REMOVED lines=14> */
.L_x_11080:
[----:B------:R-:W-:Y:S05]  /*4c00*/  BSYNC B0 ;  /* 0x0000000000007941 */ /* 0x000fea0003800000 */
.L_x_11079:
[----:B------:R-:W-:-:S04]  /*4c10*/  FMUL.FTZ R0, R0, 1 ;  /* 0x3f80000000007820 */ /* 0x000fc80000410000 */
[----:B------:R0:W3:Y:S01]  /*4c20*/  F2F.F64.F32 R30, R0 ;  /* 0x00000000001e7310 */ /* 0x0000e20000201800 */
[----:B------:R-:W-:Y:S05]  /*4c30*/  BRA `(.L_x_11054) ;  /* 0x00000000005c7947 */ /* 0x000fea0003800000 */
.L_x_11053:
        /* <DEDUP_REMOVED lines=16> */
.L_x_11081:
[----:B------:R-:W-:Y:S01]  /*4d40*/  CS2R R30, SRZ ;  /* 0x00000000001e7805 */ /* 0x000fe2000001ff00 */
[----:B------:R-:W-:Y:S06]  /*4d50*/  BRA `(.L_x_11054) ;  /* 0x0000000000147947 */ /* 0x000fec0003800000 */
.L_x_11078:
[----:B------:R-:W3:Y:S02]  /*4d60*/  LDG.E.64 R30, desc[UR36][R4.64] ;  /* 0x00000024041e7981 */ /* 0x000ee4000c1e1b00 */
[----:B---3--:R-:W0:Y:S01]  /*4d70*/  I2F.F64.U64 R30, R30 ;  /* 0x0000001e001e7312 */ /* 0x008e220000301800 */
[----:B------:R-:W-:Y:S05]  /*4d80*/  BRA `(.L_x_11054) ;  /* 0x0000000000087947 */ /* 0x000fea0003800000 */
.L_x_11077:
[----:B------:R-:W3:Y:S02]  /*4d90*/  LDG.E R4, desc[UR36][R4.64] ;  /* 0x0000002404047981 */ /* 0x000ee4000c1e1900 */
[----:B---3--:R0:W3:Y:S02]  /*4da0*/  I2F.F64.U32 R30, R4 ;  /* 0x00000004001e7312 */ /* 0x0080e40000201800 */
.L_x_11054:
        /* <DEDUP_REMOVED lines=19> */
.L_x_11085:
[----:B------:R-:W3:Y:S02]  /*4ee0*/  LDG.E.U8 R4, desc[UR36][R4.64] ;  /* 0x0000002404047981 */ /* 0x000ee4000c1e1100 */
[----:B---3--:R0:W3:Y:S01]  /*4ef0*/  I2F.F64.U16 R28, R4 ;  /* 0x00000004001c7312 */ /* 0x0080e20000101800 */
[----:B------:R-:W-:Y:S05]  /*4f00*/  BRA `(.L_x_11087) ;  /* 0x0000000c00707947 */ /* 0x000fea0003800000 */
.L_x_11084:
        /* <DEDUP_REMOVED lines=9> */
.L_x_11089:
[----:B------:R-:W3:Y:S02]  /*4fa0*/  LDG.E R4, desc[UR36][R4.64] ;  /* 0x0000002404047981 */ /* 0x000ee4000c1e1900 */
[----:B---3--:R0:W3:Y:S01]  /*4fb0*/  I2F.F64 R28, R4 ;  /* 0x00000004001c7312 */ /* 0x0080e20000201c00 */
[----:B------:R-:W-:Y:S05]  /*4fc0*/  BRA `(.L_x_11087) ;  /* 0x0000000c00407947 */ /* 0x000fea0003800000 */
.L_x_11088:
[----:B------:R-:W3:Y:S02]  /*4fd0*/  LDG.E.U16 R4, desc[UR36][R4.64] ;  /* 0x0000002404047981 */ /* 0x000ee4000c1e1500 */
[----:B---3--:R0:W3:Y:S01]  /*4fe0*/  I2F.F64.S16 R28, R4 ;  /* 0x00000004001c7312 */ /* 0x0080e20000101c00 */
[----:B------:R-:W-:Y:S05]  /*4ff0*/  BRA `(.L_x_11087) ;  /* 0x0000000c00347947 */ /* 0x000fea0003800000 */
.L_x_11083:
        /* <DEDUP_REMOVED lines=10> */
.L_x_11091:
[----:B------:R-:W3:Y:S02]  /*50a0*/  LDG.E.U16 R0, desc[UR36][R4.64] ;  /* 0x0000002404007981 */ /* 0x000ee4000c1e1500 */
[----:B---3--:R-:W-:-:S05]  /*50b0*/  HADD2.F32 R0, -RZ, R0.H0_H0 ;  /* 0x20000000ff007230 */ /* 0x008fca0000004100 */
[----:B------:R-:W-:-:S04]  /*50c0*/  FMUL.FTZ R0, R0, 1 ;  /* 0x3f80000000007820 */ /* 0x000fc80000410000 */
[----:B------:R0:W3:Y:S01]  /*50d0*/  F2F.F64.F32 R28, R0 ;  /* 0x00000000001c7310 */ /* 0x0000e20000201800 */
[----:B------:R-:W-:Y:S05]  /*50e0*/  BRA `(.L_x_11087) ;  /* 0x0000000800f87947 */ /* 0x000fea0003800000 */
.L_x_11090:
        /* <DEDUP_REMOVED lines=10> */
.L_x_11093:
[----:B------:R-:W3:Y:S02]  /*5190*/  LDG.E.U16 R4, desc[UR36][R4.64] ;  /* 0x0000002404047981 */ /* 0x000ee4000c1e1500 */
[----:B---3--:R-:W-:-:S05]  /*51a0*/  HADD2.F32 R0, -RZ, R4.H0_H0 ;  /* 0x20000004ff007230 */ /* 0x008fca0000004100 */
[----:B------:R-:W-:-:S04]  /*51b0*/  FMUL.FTZ R0, R0, 1 ;  /* 0x3f80000000007820 */ /* 0x000fc80000410000 */
[----:B------:R0:W3:Y:S01]  /*51c0*/  F2F.F64.F32 R28, R0 ;  /* 0x00000000001c7310 */ /* 0x0000e20000201800 */
[----:B------:R-:W-:Y:S05]  /*51d0*/  BRA `(.L_x_11087) ;  /* 0x0000000800bc7947 */ /* 0x000fea0003800000 */
.L_x_11092:
[----:B------:R0:W5:Y:S01]  /*51e0*/  LDG.E.64 R28, desc[UR36][R4.64] ;  /* 0x00000024041c7981 */ /* 0x000162000c1e1b00 */
[----:B------:R-:W-:Y:S05]  /*51f0*/  BRA `(.L_x_11087) ;  /* 0x0000000800b47947 */ /* 0x000fea0003800000 */
.L_x_11082:
        /* <DEDUP_REMOVED lines=13> */
.L_x_11096:
[----:B------:R0:W5:Y:S01]  /*52d0*/  LDG.E.64 R28, desc[UR36][R4.64] ;  /* 0x00000024041c7981 */ /* 0x000162000c1e1b00 */
[----:B------:R-:W-:Y:S05]  /*52e0*/  BRA `(.L_x_11087) ;  /* 0x0000000800787947 */ /* 0x000fea0003800000 */
.L_x_11095:
        /* <DEDUP_REMOVED lines=28> */
.L_x_11098:
        /* <DEDUP_REMOVED lines=15> */
.L_x_11097:
[----:B------:R-:W3:Y:S02]  /*55a0*/  LDG.E.U16 R0, desc[UR36][R4.64] ;  /* 0x0000002404007981 */ /* 0x000ee4000c1e1500 */
[----:B---3--:R-:W-:-:S04]  /*55b0*/  IMAD.U32 R0, R0, 0x10000, RZ ;  /* 0x0001000000007824 */ /* 0x008fc800078e00ff */
[----:B------:R-:W-:-:S04]  /*55c0*/  FMUL.FTZ R0, R0, 1 ;  /* 0x3f80000000007820 */ /* 0x000fc80000410000 */
[----:B------:R0:W3:Y:S01]  /*55d0*/  F2F.F64.F32 R28, R0 ;  /* 0x00000000001c7310 */ /* 0x0000e20000201800 */
[----:B------:R-:W-:Y:S05]  /*55e0*/  BRA `(.L_x_11087) ;  /* 0x0000000400b87947 */ /* 0x000fea0003800000 */
.L_x_11094:
        /* <DEDUP_REMOVED lines=11> */
.L_x_11101:
        /* <DEDUP_REMOVED lines=21> */
.L_x_11105:
[----:B------:R-:W-:Y:S05]  /*57f0*/  BSYNC B1 ;  /* 0x0000000000017941 */ /* 0x000fea0003800000 */
.L_x_11104:
[----:B------:R-:W-:Y:S01]  /*5800*/  LEA R5, R0, 0x3b800000, 0x17 ;  /* 0x3b80000000057811 */ /* 0x000fe200078eb8ff */
[----:B------:R-:W-:-:S05]  /*5810*/  IMAD.SHL.U32 R0, R3, 0x100000, RZ ;  /* 0x0010000003007824 */ /* 0x000fca00078e00ff */
[----:B------:R-:W-:-:S07]  /*5820*/  LOP3.LUT R0, R5, R0, R6, 0xfe, !PT ;  /* 0x0000000005007212 */ /* 0x000fce00078efe06 */
.L_x_11103:
[----:B------:R-:W-:Y:S05]  /*5830*/  BSYNC B0 ;  /* 0x0000000000007941 */ /* 0x000fea0003800000 */
.L_x_11102:
[----:B------:R-:W-:-:S04]  /*5840*/  FMUL.FTZ R0, R0, 1 ;  /* 0x3f80000000007820 */ /* 0x000fc80000410000 */
[----:B------:R0:W3:Y:S01]  /*5850*/  F2F.F64.F32 R28, R0 ;  /* 0x00000000001c7310 */ /* 0x0000e20000201800 */
[----:B------:R-:W-:Y:S05]  /*5860*/  BRA `(.L_x_11087) ;  /* 0x0000000400187947 */ /* 0x000fea0003800000 */
.L_x_11100:
        /* <DEDUP_REMOVED lines=21> */
.L_x_11109:
[----:B------:R-:W-:Y:S05]  /*59c0*/  BSYNC B1 ;  /* 0x0000000000017941 */ /* 0x000fea0003800000 */
.L_x_11108:
[----:B------:R-:W-:Y:S01]  /*59d0*/  LEA R5, R0, 0x37800000, 0x17 ;  /* 0x3780000000057811 */ /* 0x000fe200078eb8ff */
[----:B------:R-:W-:-:S05]  /*59e0*/  IMAD.SHL.U32 R0, R3, 0x200000, RZ ;  /* 0x0020000003007824 */ /* 0x000fca00078e00ff */
[----:B------:R-:W-:-:S07]  /*59f0*/  LOP3.LUT R0, R5, R0, R6, 0xfe, !PT ;  /* 0x0000000005007212 */ /* 0x000fce00078efe06 */
.L_x_11107:
[----:B------:R-:W-:Y:S05]  /*5a00*/  BSYNC B0 ;  /* 0x0000000000007941 */ /* 0x000fea0003800000 */
.L_x_11106:
[----:B------:R-:W-:-:S04]  /*5a10*/  FMUL.FTZ R0, R0, 1 ;  /* 0x3f80000000007820 */ /* 0x000fc80000410000 */
[----:B------:R0:W3:Y:S01]  /*5a20*/  F2F.F64.F32 R28, R0 ;  /* 0x00000000001c7310 */ /* 0x0000e20000201800 */
[----:B------:R-:W-:Y:S05]  /*5a30*/  BRA `(.L_x_11087) ;  /* 0x0000000000a47947 */ /* 0x000fea0003800000 */
.L_x_11099:
        /* <DEDUP_REMOVED lines=14> */
.L_x_11113:
[----:B------:R-:W-:Y:S05]  /*5b20*/  BSYNC B0 ;  /* 0x0000000000007941 */ /* 0x000fea0003800000 */
.L_x_11112:
[----:B------:R-:W-:-:S04]  /*5b30*/  FMUL.FTZ R0, R0, 1 ;  /* 0x3f80000000007820 */ /* 0x000fc80000410000 */
[----:B------:R0:W3:Y:S01]  /*5b40*/  F2F.F64.F32 R28, R0 ;  /* 0x00000000001c7310 */ /* 0x0000e20000201800 */
[----:B------:R-:W-:Y:S05]  /*5b50*/  BRA `(.L_x_11087) ;  /* 0x00000000005c7947 */ /* 0x000fea0003800000 */
.L_x_11086:
        /* <DEDUP_REMOVED lines=16> */
.L_x_11114:
[----:B------:R-:W-:Y:S01]  /*5c60*/  CS2R R28, SRZ ;  /* 0x00000000001c7805 */ /* 0x000fe2000001ff00 */
[----:B------:R-:W-:Y:S06]  /*5c70*/  BRA `(.L_x_11087) ;  /* 0x0000000000147947 */ /* 0x000fec0003800000 */
.L_x_11111:
[----:B------:R-:W3:Y:S02]  /*5c80*/  LDG.E.64 R28, desc[UR36][R4.64] ;  /* 0x00000024041c7981 */ /* 0x000ee4000c1e1b00 */
[----:B---3--:R-:W0:Y:S01]  /*5c90*/  I2F.F64.U64 R28, R28 ;  /* 0x0000001c001c7312 */ /* 0x008e220000301800 */
[----:B------:R-:W-:Y:S05]  /*5ca0*/  BRA `(.L_x_11087) ;  /* 0x0000000000087947 */ /* 0x000fea0003800000 */
.L_x_11110:
[----:B------:R-:W3:Y:S02]  /*5cb0*/  LDG.E R4, desc[UR36][R4.64] ;  /* 0x0000002404047981 */ /* 0x000ee4000c1e1900 */
[----:B---3--:R0:W3:Y:S02]  /*5cc0*/  I2F.F64.U32 R28, R4 ;  /* 0x00000004001c7312 */ /* 0x0080e40000201800 */
.L_x_11087:
[----:B------:R-:W-:-:S07]  /*5cd0*/  VIADD R27, R27, 0x80 ;  /* 0x000000801b1b7836 */ /* 0x000fce0000000000 */
.L_x_11048:
[----:B------:R-:W-:Y:S05]  /*5ce0*/  BSYNC B6 ;  /* 0x0000000000067941 */ /* 0x000fea0003800000 */
.L_x_11047:
        /* <DEDUP_REMOVED lines=24> */
.L_x_11120:
[----:B------:R-:W3:Y:S02]  /*5e70*/  LDG.E.U8 R4, desc[UR36][R4.64] ;  /* 0x0000002404047981 */ /* 0x000ee4000c1e1100 */
[----:B---3--:R0:W3:Y:S01]  /*5e80*/  I2F.F64.U16 R16, R4 ;  /* 0x0000000400107312 */ /* 0x0080e20000101800 */
[----:B------:R-:W-:Y:S05]  /*5e90*/  BRA `(.L_x_11122) ;  /* 0x0000000c00707947 */ /* 0x000fea0003800000 */
.L_x_11119:
        /* <DEDUP_REMOVED lines=9> */
.L_x_11124:
[----:B------:R-:W3:Y:S02]  /*5f30*/  LDG.E R4, desc[UR36][R4.64] ;  /* 0x0000002404047981 */ /* 0x000ee4000c1e1900 */
[----:B---3--:R0:W3:Y:S01]  /*5f40*/  I2F.F64 R16, R4 ;  /* 0x0000000400107312 */ /* 0x0080e20000201c00 */
[----:B------:R-:W-:Y:S05]  /*5f50*/  BRA `(.L_x_11122) ;  /* 0x0000000c00407947 */ /* 0x000fea0003800000 */
.L_x_11123:
[----:B------:R-:W3:Y:S02]  /*5f60*/  LDG.E.U16 R4, desc[UR36][R4.64] ;  /* 0x0000002404047981 */ /* 0x000ee4000c1e1500 */
[----:B---3--:R0:W3:Y:S01]  /*5f70*/  I2F.F64.S16 R16, R4 ;  /* 0x0000000400107312 */ /* 0x0080e20000101c00 */
[----:B------:R-:W-:Y:S05]  /*5f80*/  BRA `(.L_x_11122) ;  /* 0x0000000c00347947 */ /* 0x000fea0003800000 */
.L_x_11118:
        /* <DEDUP_REMOVED lines=10> */
.L_x_11126:
[----:B------:R-:W3:Y:S02]  /*6030*/  LDG.E.U16 R0, desc[UR36][R4.64] ;  /* 0x0000002404007981 */ /* 0x000ee4000c1e1500 */
[----:B---3--:R-:W-:-:S05]  /*6040*/  HADD2.F32 R0, -RZ, R0.H0_H0 ;  /* 0x20000000ff007230 */ /* 0x008fca0000004100 */
[----:B------:R-:W-:-:S04]  /*6050*/  FMUL.FTZ R0, R0, 1 ;  /* 0x3f80000000007820 */ /* 0x000fc80000410000 */
[----:B------:R0:W3:Y:S01]  /*6060*/  F2F.F64.F32 R16, R0 ;  /* 0x0000000000107310 */ /* 0x0000e20000201800 */
[----:B------:R-:W-:Y:S05]  /*6070*/  BRA `(.L_x_11122) ;  /* 0x0000000800f87947 */ /* 0x000fea0003800000 */
.L_x_11125:
        /* <DEDUP_REMOVED lines=10> */
.L_x_11128:
[----:B------:R-:W3:Y:S02]  /*6120*/  LDG.E.U16 R4, desc[UR36][R4.64] ;  /* 0x0000002404047981 */ /* 0x000ee4000c1e1500 */
[----:B---3--:R-:W-:-:S05]  /*6130*/  HADD2.F32 R0, -RZ, R4.H0_H0 ;  /* 0x20000004ff007230 */ /* 0x008fca0000004100 */
[----:B------:R-:W-:-:S04]  /*6140*/  FMUL.FTZ R0, R0, 1 ;  /* 0x3f80000000007820 */ /* 0x000fc80000410000 */
[----:B------:R0:W3:Y:S01]  /*6150*/  F2F.F64.F32 R16, R0 ;  /* 0x0000000000107310 */ /* 0x0000e20000201800 */
[----:B------:R-:W-:Y:S05]  /*6160*/  BRA `(.L_x_11122) ;  /* 0x0000000800bc7947 */ /* 0x000fea0003800000 */
.L_x_11127:
[----:B------:R0:W5:Y:S01]  /*6170*/  LDG.E.64 R16, desc[UR36][R4.64] ;  /* 0x0000002404107981 */ /* 0x000162000c1e1b00 */
[----:B------:R-:W-:Y:S05]  /*6180*/  BRA `(.L_x_11122) ;  /* 0x0000000800b47947 */ /* 0x000fea0003800000 */
.L_x_11117:
        /* <DEDUP_REMOVED lines=13> */
.L_x_11131:
[----:B------:R0:W5:Y:S01]  /*6260*/  LDG.E.64 R16, desc[UR36][R4.64] ;  /* 0x0000002404107981 */ /* 0x000162000c1e1b00 */
[----:B------:R-:W-:Y:S05]  /*6270*/  BRA `(.L_x_11122) ;  /* 0x0000000800787947 */ /* 0x000fea0003800000 */
.L_x_11130:
        /* <DEDUP_REMOVED lines=28> */
.L_x_11133:
        /* <DEDUP_REMOVED lines=15> */
.L_x_11132:
[----:B------:R-:W3:Y:S02]  /*6530*/  LDG.E.U16 R0, desc[UR36][R4.64] ;  /* 0x0000002404007981 */ /* 0x000ee4000c1e1500 */
[----:B---3--:R-:W-:-:S04]  /*6540*/  IMAD.U32 R0, R0, 0x10000, RZ ;  /* 0x0001000000007824 */ /* 0x008fc800078e00ff */
[----:B------:R-:W-:-:S04]  /*6550*/  FMUL.FTZ R0, R0, 1 ;  /* 0x3f80000000007820 */ /* 0x000fc80000410000 */
[----:B------:R0:W3:Y:S01]  /*6560*/  F2F.F64.F32 R16, R0 ;  /* 0x0000000000107310 */ /* 0x0000e20000201800 */
[----:B------:R-:W-:Y:S05]  /*6570*/  BRA `(.L_x_11122) ;  /* 0x0000000400b87947 */ /* 0x000fea0003800000 */
.L_x_11129:
        /* <DEDUP_REMOVED lines=11> */
.L_x_11136:
        /* <DEDUP_REMOVED lines=21> */
.L_x_11140:
[----:B------:R-:W-:Y:S05]  /*6780*/  BSYNC B1 ;  /* 0x0000000000017941 */ /* 0x000fea0003800000 */
.L_x_11139:
[----:B------:R-:W-:Y:S01]  /*6790*/  LEA R5, R0, 0x3b800000, 0x17 ;  /* 0x3b80000000057811 */ /* 0x000fe200078eb8ff */
[----:B------:R-:W-:-:S05]  /*67a0*/  IMAD.SHL.U32 R0, R3, 0x100000, RZ ;  /* 0x0010000003007824 */ /* 0x000fca00078e00ff */
[----:B------:R-:W-:-:S07]  /*67b0*/  LOP3.LUT R0, R5, R0, R6, 0xfe, !PT ;  /* 0x0000000005007212 */ /* 0x000fce00078efe06 */
.L_x_11138:
[----:B------:R-:W-:Y:S05]  /*67c0*/  BSYNC B0 ;  /* 0x0000000000007941 */ /* 0x000fea0003800000 */
.L_x_11137:
[----:B------:R-:W-:-:S04]  /*67d0*/  FMUL.FTZ R0, R0, 1 ;  /* 0x3f80000000007820 */ /* 0x000fc80000410000 */
[----:B------:R0:W3:Y:S01]  /*67e0*/  F2F.F64.F32 R16, R0 ;  /* 0x0000000000107310 */ /* 0x0000e20000201800 */
[----:B------:R-:W-:Y:S05]  /*67f0*/  BRA `(.L_x_11122) ;  /* 0x0000000400187947 */ /* 0x000fea0003800000 */
.L_x_11135:
        /* <DEDUP_REMOVED lines=21> */
.L_x_11144:
[----:B------:R-:W-:Y:S05]  /*6950*/  BSYNC B1 ;  /* 0x0000000000017941 */ /* 0x000fea0003800000 */
.L_x_11143:
[----:B------:R-:W-:Y:S01]  /*6960*/  LEA R5, R0, 0x37800000, 0x17 ;  /* 0x3780000000057811 */ /* 0x000fe200078eb8ff */
[----:B------:R-:W-:-:S05]  /*6970*/  IMAD.SHL.U32 R0, R3, 0x200000, RZ ;  /* 0x0020000003007824 */ /* 0x000fca00078e00ff */
[----:B------:R-:W-:-:S07]  /*6980*/  LOP3.LUT R0, R5, R0, R6, 0xfe, !PT ;  /* 0x0000000005007212 */ /* 0x000fce00078efe06 */
.L_x_11142:
[----:B------:R-:W-:Y:S05]  /*6990*/  BSYNC B0 ;  /* 0x0000000000007941 */ /* 0x000fea0003800000 */
.L_x_11141:
[----:B------:R-:W-:-:S04]  /*69a0*/  FMUL.FTZ R0, R0, 1 ;  /* 0x3f80000000007820 */ /* 0x000fc80000410000 */
[----:B------:R0:W3:Y:S01]  /*69b0*/  F2F.F64.F32 R16, R0 ;  /* 0x0000000000107310 */ /* 0x0000e20000201800 */
[----:B------:R-:W-:Y:S05]  /*69c0*/  BRA `(.L_x_11122) ;  /* 0x0000000000a47947 */ /* 0x000fea0003800000 */
.L_x_11134:
        /* <DEDUP_REMOVED lines=14> */
.L_x_11148:
[----:B------:R-:W-:Y:S05]  /*6ab0*/  BSYNC B0 ;  /* 0x0000000000007941 */ /* 0x000fea0003800000 */
.L_x_11147:
[----:B------:R-:W-:-:S04]  /*6ac0*/  FMUL.FTZ R0, R0, 1 ;  /* 0x3f80000000007820 */ /* 0x000fc80000410000 */
[----:B------:R0:W3:Y:S01]  /*6ad0*/  F2F.F64.F32 R16, R0 ;  /* 0x0000000000107310 */ /* 0x0000e20000201800 */
[----:B------:R-:W-:Y:S05]  /*6ae0*/  BRA `(.L_x_11122) ;  /* 0x00000000005c7947 */ /* 0x000fea0003800000 */
.L_x_11121:
        /* <DEDUP_REMOVED lines=16> */
.L_x_11149:
[----:B------:R-:W-:Y:S01]  /*6bf0*/  CS2R R16, SRZ ;  /* 0x0000000000107805 */ /* 0x000fe2000001ff00 */
[----:B------:R-:W-:Y:S06]  /*6c00*/  BRA `(.L_x_11122) ;  /* 0x0000000000147947 */ /* 0x000fec0003800000 */
.L_x_11146:
[----:B------:R-:W3:Y:S02]  /*6c10*/  LDG.E.64 R16, desc[UR36][R4.64] ;  /* 0x0000002404107981 */ /* 0x000ee4000c1e1b00 */
[----:B---3--:R-:W0:Y:S01]  /*6c20*/  I2F.F64.U64 R16, R16 ;  /* 0x0000001000107312 */ /* 0x008e220000301800 */
[----:B------:R-:W-:Y:S05]  /*6c30*/  BRA `(.L_x_11122) ;  /* 0x0000000000087947 */ /* 0x000fea0003800000 */
.L_x_11145:
[----:B------:R-:W3:Y:S02]  /*6c40*/  LDG.E R4, desc[UR36][R4.64] ;  /* 0x0000002404047981 */ /* 0x000ee4000c1e1900 */
[----:B---3--:R0:W3:Y:S02]  /*6c50*/  I2F.F64.U32 R16, R4 ;  /* 0x0000000400107312 */ /* 0x0080e40000201800 */
.L_x_11122:
        /* <DEDUP_REMOVED lines=20> */
.L_x_11153:
[----:B------:R-:W2:Y:S02]  /*6da0*/  LDG.E.U8 R4, desc[UR36][R4.64] ;  /* 0x0000002404047981 */ /* 0x000ea4000c1e1100 */
[----:B--2---:R0:W1:Y:S01]  /*6db0*/  I2F.F64.U16 R24, R4 ;  /* 0x0000000400187312 */ /* 0x0040620000101800 */
[----:B------:R-:W-:Y:S05]  /*6dc0*/  BRA `(.L_x_11116) ;  /* 0x0000000c006c7947 */ /* 0x000fea0003800000 */
.L_x_11152:
        /* <DEDUP_REMOVED lines=9> */
.L_x_11156:
[----:B------:R-:W2:Y:S02]  /*6e60*/  LDG.E R4, desc[UR36][R4.64] ;  /* 0x0000002404047981 */ /* 0x000ea4000c1e1900 */
[----:B--2---:R0:W1:Y:S01]  /*6e70*/  I2F.F64 R24, R4 ;  /* 0x0000000400187312 */ /* 0x0040620000201c00 */
[----:B------:R-:W-:Y:S05]  /*6e80*/  BRA `(.L_x_11116) ;  /* 0x0000000c003c7947 */ /* 0x000fea0003800000 */
.L_x_11155:
[----:B------:R-:W2:Y:S02]  /*6e90*/  LDG.E.U16 R4, desc[UR36][R4.64] ;  /* 0x0000002404047981 */ /* 0x000ea4000c1e1500 */
[----:B--2---:R0:W1:Y:S01]  /*6ea0*/  I2F.F64.S16 R24, R4 ;  /* 0x0000000400187312 */ /* 0x0040620000101c00 */
[----:B------:R-:W-:Y:S05]  /*6eb0*/  BRA `(.L_x_11116) ;  /* 0x0000000c00307947 */ /* 0x000fea0003800000 */
.L_x_11151:
        /* <DEDUP_REMOVED lines=10> */
.L_x_11158:
[----:B------:R-:W2:Y:S02]  /*6f60*/  LDG.E.U16 R0, desc[UR36][R4.64] ;  /* 0x0000002404007981 */ /* 0x000ea4000c1e1500 */
[----:B--2---:R-:W-:-:S05]  /*6f70*/  HADD2.F32 R0, -RZ, R0.H0_H0 ;  /* 0x20000000ff007230 */ /* 0x004fca0000004100 */
[----:B------:R-:W-:-:S04]  /*6f80*/  FMUL.FTZ R0, R0, 1 ;  /* 0x3f80000000007820 */ /* 0x000fc80000410000 */
[----:B------:R0:W1:Y:S01]  /*6f90*/  F2F.F64.F32 R24, R0 ;  /* 0x0000000000187310 */ /* 0x0000620000201800 */
[----:B------:R-:W-:Y:S05]  /*6fa0*/  BRA `(.L_x_11116) ;  /* 0x0000000800f47947 */ /* 0x000fea0003800000 */
.L_x_11157:
        /* <DEDUP_REMOVED lines=10> */
.L_x_11160:
[----:B------:R-:W2:Y:S02]  /*7050*/  LDG.E.U16 R4, desc[UR36][R4.64] ;  /* 0x0000002404047981 */ /* 0x000ea4000c1e1500 */
[----:B--2---:R-:W-:-:S05]  /*7060*/  HADD2.F32 R0, -RZ, R4.H0_H0 ;  /* 0x20000004ff007230 */ /* 0x004fca0000004100 */
[----:B------:R-:W-:-:S04]  /*7070*/  FMUL.FTZ R0, R0, 1 ;  /* 0x3f80000000007820 */ /* 0x000fc80000410000 */
[----:B------:R0:W1:Y:S01]  /*7080*/  F2F.F64.F32 R24, R0 ;  /* 0x0000000000187310 */ /* 0x0000620000201800 */
[----:B------:R-:W-:Y:S05]  /*7090*/  BRA `(.L_x_11116) ;  /* 0x0000000800b87947 */ /* 0x000fea0003800000 */
.L_x_11159:
[----:B------:R0:W5:Y:S01]  /*70a0*/  LDG.E.64 R24, desc[UR36][R4.64] ;  /* 0x0000002404187981 */ /* 0x000162000c1e1b00 */
[----:B------:R-:W-:Y:S05]  /*70b0*/  BRA `(.L_x_11116) ;  /* 0x0000000800b07947 */ /* 0x000fea0003800000 */
.L_x_11150:
        /* <DEDUP_REMOVED lines=13> */
.L_x_11163:
[----:B------:R0:W5:Y:S01]  /*7190*/  LDG.E.64 R24, desc[UR36][R4.64] ;  /* 0x0000002404187981 */ /* 0x000162000c1e1b00 */
[----:B------:R-:W-:Y:S05]  /*71a0*/  BRA `(.L_x_11116) ;  /* 0x0000000800747947 */ /* 0x000fea0003800000 */
.L_x_11162:
        /* <DEDUP_REMOVED lines=28> */
.L_x_11165:
        /* <DEDUP_REMOVED lines=15> */
.L_x_11164:
[----:B------:R-:W2:Y:S02]  /*7460*/  LDG.E.U16 R0, desc[UR36][R4.64] ;  /* 0x0000002404007981 */ /* 0x000ea4000c1e1500 */
[----:B--2---:R-:W-:-:S04]  /*7470*/  IMAD.U32 R0, R0, 0x10000, RZ ;  /* 0x0001000000007824 */ /* 0x004fc800078e00ff */
[----:B------:R-:W-:-:S04]  /*7480*/  FMUL.FTZ R0, R0, 1 ;  /* 0x3f80000000007820 */ /* 0x000fc80000410000 */
[----:B------:R0:W1:Y:S01]  /*7490*/  F2F.F64.F32 R24, R0 ;  /* 0x0000000000187310 */ /* 0x0000620000201800 */
[----:B------:R-:W-:Y:S05]  /*74a0*/  BRA `(.L_x_11116) ;  /* 0x0000000400b47947 */ /* 0x000fea0003800000 */
.L_x_11161:
        /* <DEDUP_REMOVED lines=11> */
.L_x_11168:
        /* <DEDUP_REMOVED lines=21> */
.L_x_11172:
[----:B------:R-:W-:Y:S05]  /*76b0*/  BSYNC B1 ;  /* 0x0000000000017941 */ /* 0x000fea0003800000 */
.L_x_11171:
[----:B------:R-:W-:Y:S01]  /*76c0*/  LEA R5, R0, 0x3b800000, 0x17 ;  /* 0x3b80000000057811 */ /* 0x000fe200078eb8ff */
[----:B------:R-:W-:-:S05]  /*76d0*/  IMAD.SHL.U32 R0, R3, 0x100000, RZ ;  /* 0x0010000003007824 */ /* 0x000fca00078e00ff */
[----:B------:R-:W-:-:S07]  /*76e0*/  LOP3.LUT R0, R5, R0, R6, 0xfe, !PT ;  /* 0x0000000005007212 */ /* 0x000fce00078efe06 */
.L_x_11170:
[----:B------:R-:W-:Y:S05]  /*76f0*/  BSYNC B0 ;  /* 0x0000000000007941 */ /* 0x000fea0003800000 */
.L_x_11169:
[----:B------:R-:W-:-:S04]  /*7700*/  FMUL.FTZ R0, R0, 1 ;  /* 0x3f80000000007820 */ /* 0x000fc80000410000 */
[----:B------:R0:W1:Y:S01]  /*7710*/  F2F.F64.F32 R24, R0 ;  /* 0x0000000000187310 */ /* 0x0000620000201800 */
[----:B------:R-:W-:Y:S05]  /*7720*/  BRA `(.L_x_11116) ;  /* 0x0000000400147947 */ /* 0x000fea0003800000 */
.L_x_11167:
        /* <DEDUP_REMOVED lines=21> */
.L_x_11176:
[----:B------:R-:W-:Y:S05]  /*7880*/  BSYNC B1 ;  /* 0x0000000000017941 */ /* 0x000fea0003800000 */
.L_x_11175:
[----:B------:R-:W-:Y:S01]  /*7890*/  LEA R5, R0, 0x37800000, 0x17 ;  /* 0x3780000000057811 */ /* 0x000fe200078eb8ff */
[----:B------:R-:W-:-:S05]  /*78a0*/  IMAD.SHL.U32 R0, R3, 0x200000, RZ ;  /* 0x0020000003007824 */ /* 0x000fca00078e00ff */
[----:B------:R-:W-:-:S07]  /*78b0*/  LOP3.LUT R0, R5, R0, R6, 0xfe, !PT ;  /* 0x0000000005007212 */ /* 0x000fce00078efe06 */
.L_x_11174:
[----:B------:R-:W-:Y:S05]  /*78c0*/  BSYNC B0 ;  /* 0x0000000000007941 */ /* 0x000fea0003800000 */
.L_x_11173:
[----:B------:R-:W-:-:S04]  /*78d0*/  FMUL.FTZ R0, R0, 1 ;  /* 0x3f80000000007820 */ /* 0x000fc80000410000 */
[----:B------:R0:W1:Y:S01]  /*78e0*/  F2F.F64.F32 R24, R0 ;  /* 0x0000000000187310 */ /* 0x0000620000201800 */
[----:B------:R-:W-:Y:S05]  /*78f0*/  BRA `(.L_x_11116) ;  /* 0x0000000000a07947 */ /* 0x000fea0003800000 */
.L_x_11166:
        /* <DEDUP_REMOVED lines=14> */
.L_x_11180:
[----:B------:R-:W-:Y:S05]  /*79e0*/  BSYNC B0 ;  /* 0x0000000000007941 */ /* 0x000fea0003800000 */
.L_x_11179:
[----:B------:R-:W-:-:S04]  /*79f0*/  FMUL.FTZ R0, R0, 1 ;  /* 0x3f80000000007820 */ /* 0x000fc80000410000 */
[----:B------:R0:W1:Y:S01]  /*7a00*/  F2F.F64.F32 R24, R0 ;  /* 0x0000000000187310 */ /* 0x0000620000201800 */
[----:B------:R-:W-:Y:S05]  /*7a10*/  BRA `(.L_x_11116) ;  /* 0x0000000000587947 */ /* 0x000fea0003800000 */
.L_x_11154:
        /* <DEDUP_REMOVED lines=16> */
.L_x_11181:
[----:B------:R-:W-:Y:S05]  /*7b20*/  BRA `(.L_x_11116) ;  /* 0x0000000000147947 */ /* 0x000fea0003800000 */
.L_x_11178:
[----:B------:R-:W2:Y:S02]  /*7b30*/  LDG.E.64 R24, desc[UR36][R4.64] ;  /* 0x0000002404187981 */ /* 0x000ea4000c1e1b00 */
[----:B--2---:R-:W0:Y:S01]  /*7b40*/  I2F.F64.U64 R24, R24 ;  /* 0x0000001800187312 */ /* 0x004e220000301800 */
[----:B------:R-:W-:Y:S05]  /*7b50*/  BRA `(.L_x_11116) ;  /* 0x0000000000087947 */ /* 0x000fea0003800000 */
.L_x_11177:
[----:B------:R-:W2:Y:S02]  /*7b60*/  LDG.E R4, desc[UR36][R4.64] ;  /* 0x0000002404047981 */ /* 0x000ea4000c1e1900 */
[----:B--2---:R0:W1:Y:S02]  /*7b70*/  I2F.F64.U32 R24, R4 ;  /* 0x0000000400187312 */ /* 0x0040640000201800 */
.L_x_11116:
[----:B------:R-:W-:Y:S05]  /*7b80*/  BSYNC B6 ;  /* 0x0000000000067941 */ /* 0x000fea0003800000 */
.L_x_11115:
[----:B------:R-:W2:Y:S01]  /*7b90*/  S2R R3, SR_TID.X ;  /* 0x0000000000037919 */ /* 0x000ea20000002100 */
[----:B------:R-:W3:Y:S01]  /*7ba0*/  LDC.U8 R19, c[0x0][0x240] ;  /* 0x00009000ff137b82 */ /* 0x000ee20000000000 */
[----:B------:R-:W-:Y:S01]  /*7bb0*/  BSSY B6, `(.L_x_11182) ;  /* 0x000015c000067945 */ /* 0x000fe20003800000 */
[----:B--2---:R-:W-:-:S13]  /*7bc0*/  ISETP.GE.AND P0, PT, R3, R2, PT ;  /* 0x000000020300720c */ /* 0x004fda0003f06270 */
[----:B01---5:R-:W-:Y:S01]  /*7bd0*/  @!P0 IMAD.MOV.U32 R6, RZ, RZ, R23 ;  /* 0x000000ffff068224 */ /* 0x023fe200078e0017 */
[----:B----4-:R-:W-:Y:S01]  /*7be0*/  @!P0 DSETP.MAX.AND P1, P2, R22, R36, PT ;  /* 0x000000241600822a */ /* 0x010fe20003a2f000 */
        /* <DEDUP_REMOVED lines=15> */
[----:B------:R-:W-:Y:S01]  /*7ce0*/  @!P3 DSETP.MAX.AND P5, P4, R32, R34, PT ;  /* 0x000000222000b22a */ /* 0x000fe20003caf000 */
[----:B------:R-:W-:Y:S01]  /*7cf0*/  @!P3 IMAD.MOV.U32 R0, RZ, RZ, R32 ;  /* 0x000000ffff00b224 */ /* 0x000fe200078e0020 */
[----:B------:R-:W-:Y:S01]  /*7d00*/  @!P3 LOP3.LUT R6, R35, 0x80000, RZ, 0xfc, !PT ;  /* 0x000800002306b812 */ /* 0x000fe200078efcff */
[----:B------:R-:W-:Y:S02]  /*7d10*/  @!P3 IMAD.MOV.U32 R9, RZ, RZ, R34 ;  /* 0x000000ffff09b224 */ /* 0x000fe400078e0022 */
[----:B------:R-:W-:Y:S01]  /*7d20*/  @!P2 IMAD.MOV.U32 R7, RZ, RZ, R28 ;  /* 0x000000ffff07a224 */ /* 0x000fe200078e001c */
[----:B------:R-:W-:Y:S01]  /*7d30*/  @!P3 FSEL R33, R33, R35, P5 ;  /* 0x000000232121b208 */ /* 0x000fe20002800000 */
[----:B------:R-:W-:Y:S01]  /*7d40*/  @!P2 IMAD.MOV.U32 R8, RZ, RZ, R29 ;  /* 0x000000ffff08a224 */ /* 0x000fe200078e001d */
[----:B------:R-:W-:Y:S01]  /*7d50*/  @!P3 SEL R0, R0, R9, P5 ;  /* 0x000000090000b207 */ /* 0x000fe20002800000 */
[----:B------:R-:W-:Y:S01]  /*7d60*/  @!P2 DSETP.MAX.AND P6, P5, R28, R30, PT ;  /* 0x0000001e1c00a22a */ /* 0x000fe20003dcf000 */
[----:B------:R-:W-:Y:S01]  /*7d70*/  @!P2 IMAD.MOV.U32 R10, RZ, RZ, R30 ;  /* 0x000000ffff0aa224 */ /* 0x000fe200078e001e */
[----:B------:R-:W-:Y:S01]  /*7d80*/  @!P3 SEL R33, R6, R33, P4 ;  /* 0x000000210621b207 */ /* 0x000fe20002000000 */
[----:B------:R-:W-:-:S02]  /*7d90*/  @!P1 IMAD.MOV.U32 R9, RZ, RZ, R17 ;  /* 0x000000ffff099224 */ /* 0x000fc400078e0011 */
[----:B------:R-:W-:Y:S01]  /*7da0*/  @!P1 IMAD.MOV.U32 R6, RZ, RZ, R16 ;  /* 0x000000ffff069224 */ /* 0x000fe200078e0010 */
[----:B------:R-:W-:Y:S01]  /*7db0*/  @!P2 SEL R7, R7, R10, P6 ;  /* 0x0000000a0707a207 */ /* 0x000fe20003000000 */
[----:B------:R-:W-:Y:S01]  /*7dc0*/  @!P1 IMAD.MOV.U32 R10, RZ, RZ, R25 ;  /* 0x000000ffff0a9224 */ /* 0x000fe200078e0019 */
[----:B------:R-:W-:Y:S01]  /*7dd0*/  @!P2 FSEL R8, R8, R31, P6 ;  /* 0x0000001f0808a208 */ /* 0x000fe20003000000 */
[----:B------:R-:W-:Y:S01]  /*7de0*/  @!P1 DSETP.MAX.AND P4, P6, R16, R24, PT ;  /* 0x000000181000922a */ /* 0x000fe20003e8f000 */
        /* <DEDUP_REMOVED lines=35> */
.L_x_11187:
[----:B------:R-:W0:Y:S01]  /*8020*/  F2I.S64.F64.TRUNC R4, R4 ;  /* 0x0000000400047311 */ /* 0x000e22000030d900 */
[----:B------:R-:W-:Y:S02]  /*8030*/  IMAD.MOV.U32 R23, RZ, RZ, R27 ;  /* 0x000000ffff177224 */ /* 0x000fe400078e001b */
[----:B0-----:R-:W-:-:S05]  /*8040*/  IMAD.MOV.U32 R3, RZ, RZ, R4 ;  /* 0x000000ffff037224 */ /* 0x001fca00078e0004 */
[----:B------:R0:W-:Y:S01]  /*8050*/  STG.E.U8 desc[UR36][R8.64], R3 ;  /* 0x0000000308007986 */ /* 0x0001e2000c101124 */
[----:B------:R-:W-:Y:S05]  /*8060*/  BRA `(.L_x_11183) ;  /* 0x0000001000407947 */ /* 0x000fea0003800000 */
.L_x_11186:
        /* <DEDUP_REMOVED lines=10> */
.L_x_11190:
[----:B------:R-:W0:Y:S01]  /*8110*/  F2I.F64.TRUNC R5, R4 ;  /* 0x0000000400057311 */ /* 0x000e22000030d100 */
[----:B------:R-:W-:Y:S01]  /*8120*/  IMAD.MOV.U32 R23, RZ, RZ, R27 ;  /* 0x000000ffff177224 */ /* 0x000fe200078e001b */
[----:B0-----:R0:W-:Y:S01]  /*8130*/  STG.E desc[UR36][R8.64], R5 ;  /* 0x0000000508007986 */ /* 0x0011e2000c101924 */
[----:B------:R-:W-:Y:S05]  /*8140*/  BRA `(.L_x_11183) ;  /* 0x0000001000087947 */ /* 0x000fea0003800000 */
.L_x_11189:
[----:B------:R-:W0:Y:S01]  /*8150*/  F2I.F64.TRUNC R5, R4 ;  /* 0x0000000400057311 */ /* 0x000e22000030d100 */
[----:B------:R-:W-:Y:S01]  /*8160*/  IMAD.MOV.U32 R23, RZ, RZ, R27 ;  /* 0x000000ffff177224 */ /* 0x000fe200078e001b */
[----:B0-----:R0:W-:Y:S01]  /*8170*/  STG.E.U16 desc[UR36][R8.64], R5 ;  /* 0x0000000508007986 */ /* 0x0011e2000c101524 */
[----:B------:R-:W-:Y:S05]  /*8180*/  BRA `(.L_x_11183) ;  /* 0x0000000c00f87947 */ /* 0x000fea0003800000 */
.L_x_11185:
        /* <DEDUP_REMOVED lines=14> */
.L_x_11192:
        /* <DEDUP_REMOVED lines=9> */
.L_x_11191:
        /* <DEDUP_REMOVED lines=15> */
.L_x_11194:
        /* <DEDUP_REMOVED lines=10> */
.L_x_11193:
[----:B------:R4:W-:Y:S01]  /*8490*/  STG.E.64 desc[UR36][R8.64], R4 ;  /* 0x0000000408007986 */ /* 0x0009e2000c101b24 */
[----:B------:R-:W-:Y:S01]  /*84a0*/  IMAD.MOV.U32 R23, RZ, RZ, R27 ;  /* 0x000000ffff177224 */ /* 0x000fe200078e001b */
[----:B------:R-:W-:Y:S06]  /*84b0*/  BRA `(.L_x_11183) ;  /* 0x0000000c002c7947 */ /* 0x000fec0003800000 */
.L_x_11184:
        /* <DEDUP_REMOVED lines=13> */
.L_x_11197:
[----:B------:R-:W-:Y:S01]  /*8590*/  CS2R R6, SRZ ;  /* 0x0000000000067805 */ /* 0x000fe2000001ff00 */
[----:B------:R-:W-:-:S04]  /*85a0*/  IMAD.MOV.U32 R23, RZ, RZ, R27 ;  /* 0x000000ffff177224 */ /* 0x000fc800078e001b */
[----:B------:R0:W-:Y:S01]  /*85b0*/  STG.E.128 desc[UR36][R8.64], R4 ;  /* 0x0000000408007986 */ /* 0x0001e2000c101d24 */
[----:B------:R-:W-:Y:S05]  /*85c0*/  BRA `(.L_x_11183) ;  /* 0x0000000800e87947 */ /* 0x000fea0003800000 */
.L_x_11196:
        /* <DEDUP_REMOVED lines=25> */
.L_x_11201:
[----:B------:R-:W-:Y:S05]  /*8760*/  BSYNC B0 ;  /* 0x0000000000007941 */ /* 0x000fea0003800000 */
.L_x_11200:
[----:B------:R-:W-:Y:S01]  /*8770*/  LOP3.LUT R7, R0, R7, RZ, 0xfc, !PT ;  /* 0x0000000700077212 */ /* 0x000fe200078efcff */
[----:B------:R-:W-:-:S04]  /*8780*/  IMAD.MOV.U32 R23, RZ, RZ, R27 ;  /* 0x000000ffff177224 */ /* 0x000fc800078e001b */
[----:B------:R0:W-:Y:S01]  /*8790*/  STG.E.U8 desc[UR36][R8.64], R7 ;  /* 0x0000000708007986 */ /* 0x0001e2000c101124 */
[----:B------:R-:W-:Y:S05]  /*87a0*/  BRA `(.L_x_11183) ;  /* 0x0000000800707947 */ /* 0x000fea0003800000 */
.L_x_11199:
        /* <DEDUP_REMOVED lines=17> */
.L_x_11203:
[----:B------:R-:W-:Y:S01]  /*88c0*/  IMAD.MOV.U32 R0, RZ, RZ, 0x7f ;  /* 0x0000007fff007424 */ /* 0x000fe200078e00ff */
[----:B------:R-:W-:-:S04]  /*88d0*/  ISETP.GT.U32.AND P0, PT, R3, 0x7f800000, PT ;  /* 0x7f8000000300780c */ /* 0x000fc80003f04070 */
[----:B------:R-:W-:-:S09]  /*88e0*/  SEL R0, R0, 0x7c, P0 ;  /* 0x0000007c00007807 */ /* 0x000fd20000000000 */
.L_x_11204:
[----:B------:R-:W-:Y:S05]  /*88f0*/  BSYNC B0 ;  /* 0x0000000000007941 */ /* 0x000fea0003800000 */
.L_x_11202:
[----:B------:R-:W-:Y:S01]  /*8900*/  LOP3.LUT R3, R7, 0x80000000, RZ, 0xc0, !PT ;  /* 0x8000000007037812 */ /* 0x000fe200078ec0ff */
[----:B------:R-:W-:-:S03]  /*8910*/  IMAD.MOV.U32 R23, RZ, RZ, R27 ;  /* 0x000000ffff177224 */ /* 0x000fc600078e001b */
[----:B------:R-:W-:-:S04]  /*8920*/  SHF.R.U32.HI R3, RZ, 0x18, R3 ;  /* 0x00000018ff037819 */ /* 0x000fc80000011603 */
[----:B------:R-:W-:-:S05]  /*8930*/  LOP3.LUT R3, R0, R3, RZ, 0xfc, !PT ;  /* 0x0000000300037212 */ /* 0x000fca00078efcff */
[----:B------:R0:W-:Y:S01]  /*8940*/  STG.E.U8 desc[UR36][R8.64], R3 ;  /* 0x0000000308007986 */ /* 0x0001e2000c101124 */
[----:B------:R-:W-:Y:S05]  /*8950*/  BRA `(.L_x_11183) ;  /* 0x0000000800047947 */ /* 0x000fea0003800000 */
.L_x_11198:
        /* <DEDUP_REMOVED lines=9> */
.L_x_11195:
        /* <DEDUP_REMOVED lines=12> */
.L_x_11207:
        /* <DEDUP_REMOVED lines=21> */
.L_x_11210:
[----:B------:R-:W-:-:S04]  /*8c00*/  LOP3.LUT R0, R7, 0x80000000, RZ, 0xc0, !PT ;  /* 0x8000000007007812 */ /* 0x000fc800078ec0ff */
[----:B------:R-:W-:-:S04]  /*8c10*/  SHF.R.U32.HI R0, RZ, 0x18, R0 ;  /* 0x00000018ff007819 */ /* 0x000fc80000011600 */
[----:B------:R-:W-:-:S07]  /*8c20*/  LOP3.LUT R0, R3, R0, RZ, 0xfc, !PT ;  /* 0x0000000003007212 */ /* 0x000fce00078efcff */
.L_x_11209:
[----:B------:R-:W-:Y:S05]  /*8c30*/  BSYNC B0 ;  /* 0x0000000000007941 */ /* 0x000fea0003800000 */
.L_x_11208:
[----:B------:R0:W-:Y:S01]  /*8c40*/  STG.E.U8 desc[UR36][R8.64], R0 ;  /* 0x0000000008007986 */ /* 0x0001e2000c101124 */
[----:B------:R-:W-:Y:S01]  /*8c50*/  IMAD.MOV.U32 R23, RZ, RZ, R27 ;  /* 0x000000ffff177224 */ /* 0x000fe200078e001b */
[----:B------:R-:W-:Y:S06]  /*8c60*/  BRA `(.L_x_11183) ;  /* 0x0000000400407947 */ /* 0x000fec0003800000 */
.L_x_11206:
        /* <DEDUP_REMOVED lines=21> */
.L_x_11213:
[----:B------:R-:W-:-:S04]  /*8dc0*/  LOP3.LUT R0, R7, 0x80000000, RZ, 0xc0, !PT ;  /* 0x8000000007007812 */ /* 0x000fc800078ec0ff */
[----:B------:R-:W-:-:S04]  /*8dd0*/  SHF.R.U32.HI R0, RZ, 0x18, R0 ;  /* 0x00000018ff007819 */ /* 0x000fc80000011600 */
[----:B------:R-:W-:-:S07]  /*8de0*/  LOP3.LUT R0, R3, R0, RZ, 0xfc, !PT ;  /* 0x0000000003007212 */ /* 0x000fce00078efcff */
.L_x_11212:
[----:B------:R-:W-:Y:S05]  /*8df0*/  BSYNC B0 ;  /* 0x0000000000007941 */ /* 0x000fea0003800000 */
.L_x_11211:
[----:B------:R0:W-:Y:S01]  /*8e00*/  STG.E.U8 desc[UR36][R8.64], R0 ;  /* 0x0000000008007986 */ /* 0x0001e2000c101124 */
[----:B------:R-:W-:Y:S01]  /*8e10*/  IMAD.MOV.U32 R23, RZ, RZ, R27 ;  /* 0x000000ffff177224 */ /* 0x000fe200078e001b */
[----:B------:R-:W-:Y:S06]  /*8e20*/  BRA `(.L_x_11183) ;  /* 0x0000000000d07947 */ /* 0x000fec0003800000 */
.L_x_11205:
        /* <DEDUP_REMOVED lines=27> */
.L_x_11188:
        /* <DEDUP_REMOVED lines=16> */
.L_x_11216:
[----:B------:R-:W-:Y:S01]  /*90e0*/  IMAD.MOV.U32 R23, RZ, RZ, R27 ;  /* 0x000000ffff177224 */ /* 0x000fe200078e001b */
[----:B------:R-:W-:Y:S06]  /*90f0*/  BRA `(.L_x_11183) ;  /* 0x00000000001c7947 */ /* 0x000fec0003800000 */
.L_x_11215:
[----:B------:R-:W0:Y:S01]  /*9100*/  F2I.U64.F64.TRUNC R4, R4 ;  /* 0x0000000400047311 */ /* 0x000e22000030d800 */
[----:B------:R-:W-:Y:S01]  /*9110*/  IMAD.MOV.U32 R23, RZ, RZ, R27 ;  /* 0x000000ffff177224 */ /* 0x000fe200078e001b */
[----:B0-----:R0:W-:Y:S01]  /*9120*/  STG.E.64 desc[UR36][R8.64], R4 ;  /* 0x0000000408007986 */ /* 0x0011e2000c101b24 */
[----:B------:R-:W-:Y:S05]  /*9130*/  BRA `(.L_x_11183) ;  /* 0x00000000000c7947 */ /* 0x000fea0003800000 */
.L_x_11214:
[----:B------:R-:W0:Y:S01]  /*9140*/  F2I.U32.F64.TRUNC R5, R4 ;  /* 0x0000000400057311 */ /* 0x000e22000030d000 */
[----:B------:R-:W-:Y:S01]  /*9150*/  IMAD.MOV.U32 R23, RZ, RZ, R27 ;  /* 0x000000ffff177224 */ /* 0x000fe200078e001b */
[----:B0-----:R0:W-:Y:S06]  /*9160*/  STG.E desc[UR36][R8.64], R5 ;  /* 0x0000000508007986 */ /* 0x0011ec000c101924 */
.L_x_11183:
[----:B------:R-:W-:Y:S05]  /*9170*/  BSYNC B6 ;  /* 0x0000000000067941 */ /* 0x000fea0003800000 */
.L_x_11182:
        /* <DEDUP_REMOVED lines=24> */
.L_x_11222:
[----:B------:R-:W0:Y:S02]  /*9300*/  F2I.S64.F64.TRUNC R28, R28 ;  /* 0x0000001c001c7311 */ /* 0x000e24000030d900 */
[----:B0-----:R-:W-:-:S05]  /*9310*/  IMAD.MOV.U32 R3, RZ, RZ, R28 ;  /* 0x000000ffff037224 */ /* 0x001fca00078e001c */
[----:B------:R0:W-:Y:S01]  /*9320*/  STG.E.U8 desc[UR36][R4.64], R3 ;  /* 0x0000000304007986 */ /* 0x0001e2000c101124 */
[----:B------:R-:W-:Y:S05]  /*9330*/  BRA `(.L_x_11224) ;  /* 0x0000000c00f07947 */ /* 0x000fea0003800000 */
.L_x_11221:
        /* <DEDUP_REMOVED lines=9> */
.L_x_11226:
[----:B------:R-:W0:Y:S02]  /*93d0*/  F2I.F64.TRUNC R29, R28 ;  /* 0x0000001c001d7311 */ /* 0x000e24000030d100 */
[----:B0-----:R0:W-:Y:S01]  /*93e0*/  STG.E desc[UR36][R4.64], R29 ;  /* 0x0000001d04007986 */ /* 0x0011e2000c101924 */
[----:B------:R-:W-:Y:S05]  /*93f0*/  BRA `(.L_x_11224) ;  /* 0x0000000c00c07947 */ /* 0x000fea0003800000 */
.L_x_11225:
[----:B------:R-:W0:Y:S02]  /*9400*/  F2I.F64.TRUNC R29, R28 ;  /* 0x0000001c001d7311 */ /* 0x000e24000030d100 */
[----:B0-----:R0:W-:Y:S01]  /*9410*/  STG.E.U16 desc[UR36][R4.64], R29 ;  /* 0x0000001d04007986 */ /* 0x0011e2000c101524 */
[----:B------:R-:W-:Y:S05]  /*9420*/  BRA `(.L_x_11224) ;  /* 0x0000000c00b47947 */ /* 0x000fea0003800000 */
.L_x_11220:
        /* <DEDUP_REMOVED lines=13> */
.L_x_11228:
        /* <DEDUP_REMOVED lines=8> */
.L_x_11227:
        /* <DEDUP_REMOVED lines=14> */
.L_x_11230:
        /* <DEDUP_REMOVED lines=9> */
.L_x_11229:
[----:B------:R4:W-:Y:S01]  /*96f0*/  STG.E.64 desc[UR36][R4.64], R28 ;  /* 0x0000001c04007986 */ /* 0x0009e2000c101b24 */
[----:B------:R-:W-:Y:S05]  /*9700*/  BRA `(.L_x_11224) ;  /* 0x0000000800fc7947 */ /* 0x000fea0003800000 */
.L_x_11219:
        /* <DEDUP_REMOVED lines=12> */
.L_x_11233:
[----:B------:R-:W-:-:S05]  /*97d0*/  CS2R R30, SRZ ;  /* 0x00000000001e7805 */ /* 0x000fca000001ff00 */
[----:B------:R0:W-:Y:S01]  /*97e0*/  STG.E.128 desc[UR36][R4.64], R28 ;  /* 0x0000001c04007986 */ /* 0x0001e2000c101d24 */
[----:B------:R-:W-:Y:S05]  /*97f0*/  BRA `(.L_x_11224) ;  /* 0x0000000800c07947 */ /* 0x000fea0003800000 */
.L_x_11232:
        /* <DEDUP_REMOVED lines=25> */
.L_x_11237:
[----:B------:R-:W-:Y:S05]  /*9990*/  BSYNC B0 ;  /* 0x0000000000007941 */ /* 0x000fea0003800000 */
.L_x_11236:
[----:B------:R-:W-:-:S05]  /*99a0*/  LOP3.LUT R7, R0, R7, RZ, 0xfc, !PT ;  /* 0x0000000700077212 */ /* 0x000fca00078efcff */
[----:B------:R0:W-:Y:S01]  /*99b0*/  STG.E.U8 desc[UR36][R4.64], R7 ;  /* 0x0000000704007986 */ /* 0x0001e2000c101124 */
[----:B------:R-:W-:Y:S05]  /*99c0*/  BRA `(.L_x_11224) ;  /* 0x00000008004c7947 */ /* 0x000fea0003800000 */
.L_x_11235:
        /* <DEDUP_REMOVED lines=17> */
.L_x_11239:
[----:B------:R-:W-:Y:S01]  /*9ae0*/  IMAD.MOV.U32 R0, RZ, RZ, 0x7f ;  /* 0x0000007fff007424 */ /* 0x000fe200078e00ff */
[----:B------:R-:W-:-:S04]  /*9af0*/  ISETP.GT.U32.AND P0, PT, R3, 0x7f800000, PT ;  /* 0x7f8000000300780c */ /* 0x000fc80003f04070 */
[----:B------:R-:W-:-:S09]  /*9b00*/  SEL R0, R0, 0x7c, P0 ;  /* 0x0000007c00007807 */ /* 0x000fd20000000000 */
.L_x_11240:
[----:B------:R-:W-:Y:S05]  /*9b10*/  BSYNC B0 ;  /* 0x0000000000007941 */ /* 0x000fea0003800000 */
.L_x_11238:
[----:B------:R-:W-:-:S04]  /*9b20*/  LOP3.LUT R3, R7, 0x80000000, RZ, 0xc0, !PT ;  /* 0x8000000007037812 */ /* 0x000fc800078ec0ff */
[----:B------:R-:W-:-:S04]  /*9b30*/  SHF.R.U32.HI R3, RZ, 0x18, R3 ;  /* 0x00000018ff037819 */ /* 0x000fc80000011603 */
[----:B------:R-:W-:-:S05]  /*9b40*/  LOP3.LUT R3, R0, R3, RZ, 0xfc, !PT ;  /* 0x0000000300037212 */ /* 0x000fca00078efcff */
[----:B------:R0:W-:Y:S01]  /*9b50*/  STG.E.U8 desc[UR36][R4.64], R3 ;  /* 0x0000000304007986 */ /* 0x0001e2000c101124 */
[----:B------:R-:W-:Y:S05]  /*9b60*/  BRA `(.L_x_11224) ;  /* 0x0000000400e47947 */ /* 0x000fea0003800000 */
.L_x_11234:
        /* <DEDUP_REMOVED lines=8> */
.L_x_11231:
        /* <DEDUP_REMOVED lines=11> */
.L_x_11243:
        /* <DEDUP_REMOVED lines=21> */
.L_x_11246:
[----:B------:R-:W-:-:S04]  /*9df0*/  LOP3.LUT R0, R7, 0x80000000, RZ, 0xc0, !PT ;  /* 0x8000000007007812 */ /* 0x000fc800078ec0ff */
[----:B------:R-:W-:-:S04]  /*9e00*/  SHF.R.U32.HI R0, RZ, 0x18, R0 ;  /* 0x00000018ff007819 */ /* 0x000fc80000011600 */
[----:B------:R-:W-:-:S07]  /*9e10*/  LOP3.LUT R0, R3, R0, RZ, 0xfc, !PT ;  /* 0x0000000003007212 */ /* 0x000fce00078efcff */
.L_x_11245:
[----:B------:R-:W-:Y:S05]  /*9e20*/  BSYNC B0 ;  /* 0x0000000000007941 */ /* 0x000fea0003800000 */
.L_x_11244:
[----:B------:R0:W-:Y:S01]  /*9e30*/  STG.E.U8 desc[UR36][R4.64], R0 ;  /* 0x0000000004007986 */ /* 0x0001e2000c101124 */
[----:B------:R-:W-:Y:S05]  /*9e40*/  BRA `(.L_x_11224) ;  /* 0x00000004002c7947 */ /* 0x000fea0003800000 */
.L_x_11242:
        /* <DEDUP_REMOVED lines=21> */
.L_x_11249:
[----:B------:R-:W-:-:S04]  /*9fa0*/  LOP3.LUT R0, R7, 0x80000000, RZ, 0xc0, !PT ;  /* 0x8000000007007812 */ /* 0x000fc800078ec0ff */
[----:B------:R-:W-:-:S04]  /*9fb0*/  SHF.R.U32.HI R0, RZ, 0x18, R0 ;  /* 0x00000018ff007819 */ /* 0x000fc80000011600 */
[----:B------:R-:W-:-:S07]  /*9fc0*/  LOP3.LUT R0, R3, R0, RZ, 0xfc, !PT ;  /* 0x0000000003007212 */ /* 0x000fce00078efcff */
.L_x_11248:
[----:B------:R-:W-:Y:S05]  /*9fd0*/  BSYNC B0 ;  /* 0x0000000000007941 */ /* 0x000fea0003800000 */
.L_x_11247:
[----:B------:R0:W-:Y:S01]  /*9fe0*/  STG.E.U8 desc[UR36][R4.64], R0 ;  /* 0x0000000004007986 */ /* 0x0001e2000c101124 */
[----:B------:R-:W-:Y:S05]  /*9ff0*/  BRA `(.L_x_11224) ;  /* 0x0000000000c07947 */ /* 0x000fea0003800000 */
.L_x_11241:
        /* <DEDUP_REMOVED lines=26> */
.L_x_11223:
        /* <DEDUP_REMOVED lines=16> */
.L_x_11252:
[----:B------:R-:W-:Y:S05]  /*a2a0*/  BRA `(.L_x_11224) ;  /* 0x0000000000147947 */ /* 0x000fea0003800000 */
.L_x_11251:
[----:B------:R-:W0:Y:S02]  /*a2b0*/  F2I.U64.F64.TRUNC R28, R28 ;  /* 0x0000001c001c7311 */ /* 0x000e24000030d800 */
[----:B0-----:R0:W-:Y:S01]  /*a2c0*/  STG.E.64 desc[UR36][R4.64], R28 ;  /* 0x0000001c04007986 */ /* 0x0011e2000c101b24 */
[----:B------:R-:W-:Y:S05]  /*a2d0*/  BRA `(.L_x_11224) ;  /* 0x0000000000087947 */ /* 0x000fea0003800000 */
.L_x_11250:
[----:B------:R-:W0:Y:S02]  /*a2e0*/  F2I.U32.F64.TRUNC R29, R28 ;  /* 0x0000001c001d7311 */ /* 0x000e24000030d000 */
[----:B0-----:R0:W-:Y:S02]  /*a2f0*/  STG.E desc[UR36][R4.64], R29 ;  /* 0x0000001d04007986 */ /* 0x0011e4000c101924 */
.L_x_11224:
        /* <DEDUP_REMOVED lines=24> */
.L_x_11256:
[----:B------:R-:W0:Y:S02]  /*a480*/  F2I.S64.F64.TRUNC R24, R24 ;  /* 0x0000001800187311 */ /* 0x000e24000030d900 */
[----:B0-----:R-:W-:-:S05]  /*a490*/  IMAD.MOV.U32 R3, RZ, RZ, R24 ;  /* 0x000000ffff037224 */ /* 0x001fca00078e0018 */
[----:B------:R0:W-:Y:S01]  /*a4a0*/  STG.E.U8 desc[UR36][R4.64], R3 ;  /* 0x0000000304007986 */ /* 0x0001e2000c101124 */
[----:B------:R-:W-:Y:S05]  /*a4b0*/  BRA `(.L_x_11258) ;  /* 0x0000000c00f07947 */ /* 0x000fea0003800000 */
.L_x_11255:
        /* <DEDUP_REMOVED lines=9> */
.L_x_11260:
[----:B------:R-:W0:Y:S02]  /*a550*/  F2I.F64.TRUNC R25, R24 ;  /* 0x0000001800197311 */ /* 0x000e24000030d100 */
[----:B0-----:R0:W-:Y:S01]  /*a560*/  STG.E desc[UR36][R4.64], R25 ;  /* 0x0000001904007986 */ /* 0x0011e2000c101924 */
[----:B------:R-:W-:Y:S05]  /*a570*/  BRA `(.L_x_11258) ;  /* 0x0000000c00c07947 */ /* 0x000fea0003800000 */
.L_x_11259:
[----:B------:R-:W0:Y:S02]  /*a580*/  F2I.F64.TRUNC R25, R24 ;  /* 0x0000001800197311 */ /* 0x000e24000030d100 */
[----:B0-----:R0:W-:Y:S01]  /*a590*/  STG.E.U16 desc[UR36][R4.64], R25 ;  /* 0x0000001904007986 */ /* 0x0011e2000c101524 */
[----:B------:R-:W-:Y:S05]  /*a5a0*/  BRA `(.L_x_11258) ;  /* 0x0000000c00b47947 */ /* 0x000fea0003800000 */
.L_x_11254:
        /* <DEDUP_REMOVED lines=13> */
.L_x_11262:
        /* <DEDUP_REMOVED lines=8> */
.L_x_11261:
        /* <DEDUP_REMOVED lines=14> */
.L_x_11264:
        /* <DEDUP_REMOVED lines=9> */
.L_x_11263:
[----:B------:R0:W-:Y:S01]  /*a870*/  STG.E.64 desc[UR36][R4.64], R24 ;  /* 0x0000001804007986 */ /* 0x0001e2000c101b24 */
[----:B------:R-:W-:Y:S05]  /*a880*/  BRA `(.L_x_11258) ;  /* 0x0000000800fc7947 */ /* 0x000fea0003800000 */
.L_x_11253:
        /* <DEDUP_REMOVED lines=12> */
.L_x_11267:
[----:B------:R-:W-:-:S05]  /*a950*/  CS2R R26, SRZ ;  /* 0x00000000001a7805 */ /* 0x000fca000001ff00 */
[----:B------:R0:W-:Y:S01]  /*a960*/  STG.E.128 desc[UR36][R4.64], R24 ;  /* 0x0000001804007986 */ /* 0x0001e2000c101d24 */
[----:B------:R-:W-:Y:S05]  /*a970*/  BRA `(.L_x_11258) ;  /* 0x0000000800c07947 */ /* 0x000fea0003800000 */
.L_x_11266:
        /* <DEDUP_REMOVED lines=25> */
.L_x_11271:
[----:B------:R-:W-:Y:S05]  /*ab10*/  BSYNC B0 ;  /* 0x0000000000007941 */ /* 0x000fea0003800000 */
.L_x_11270:
[----:B------:R-:W-:-:S05]  /*ab20*/  LOP3.LUT R7, R0, R7, RZ, 0xfc, !PT ;  /* 0x0000000700077212 */ /* 0x000fca00078efcff */
[----:B------:R0:W-:Y:S01]  /*ab30*/  STG.E.U8 desc[UR36][R4.64], R7 ;  /* 0x0000000704007986 */ /* 0x0001e2000c101124 */
[----:B------:R-:W-:Y:S05]  /*ab40*/  BRA `(.L_x_11258) ;  /* 0x00000008004c7947 */ /* 0x000fea0003800000 */
.L_x_11269:
        /* <DEDUP_REMOVED lines=17> */
.L_x_11273:
[----:B------:R-:W-:Y:S01]  /*ac60*/  IMAD.MOV.U32 R0, RZ, RZ, 0x7f ;  /* 0x0000007fff007424 */ /* 0x000fe200078e00ff */
[----:B------:R-:W-:-:S04]  /*ac70*/  ISETP.GT.U32.AND P0, PT, R3, 0x7f800000, PT ;  /* 0x7f8000000300780c */ /* 0x000fc80003f04070 */
[----:B------:R-:W-:-:S09]  /*ac80*/  SEL R0, R0, 0x7c, P0 ;  /* 0x0000007c00007807 */ /* 0x000fd20000000000 */
.L_x_11274:
[----:B------:R-:W-:Y:S05]  /*ac90*/  BSYNC B0 ;  /* 0x0000000000007941 */ /* 0x000fea0003800000 */
.L_x_11272:
[----:B------:R-:W-:-:S04]  /*aca0*/  LOP3.LUT R3, R7, 0x80000000, RZ, 0xc0, !PT ;  /* 0x8000000007037812 */ /* 0x000fc800078ec0ff */
[----:B------:R-:W-:-:S04]  /*acb0*/  SHF.R.U32.HI R3, RZ, 0x18, R3 ;  /* 0x00000018ff037819 */ /* 0x000fc80000011603 */
[----:B------:R-:W-:-:S05]  /*acc0*/  LOP3.LUT R3, R0, R3, RZ, 0xfc, !PT ;  /* 0x0000000300037212 */ /* 0x000fca00078efcff */
[----:B------:R0:W-:Y:S01]  /*acd0*/  STG.E.U8 desc[UR36][R4.64], R3 ;  /* 0x0000000304007986 */ /* 0x0001e2000c101124 */
[----:B------:R-:W-:Y:S05]  /*ace0*/  BRA `(.L_x_11258) ;  /* 0x0000000400e47947 */ /* 0x000fea0003800000 */
.L_x_11268:
        /* <DEDUP_REMOVED lines=8> */
.L_x_11265:
        /* <DEDUP_REMOVED lines=11> */
.L_x_11277:
        /* <DEDUP_REMOVED lines=21> */
.L_x_11280:
[----:B------:R-:W-:-:S04]  /*af70*/  LOP3.LUT R0, R7, 0x80000000, RZ, 0xc0, !PT ;  /* 0x8000000007007812 */ /* 0x000fc800078ec0ff */
[----:B------:R-:W-:-:S04]  /*af80*/  SHF.R.U32.HI R0, RZ, 0x18, R0 ;  /* 0x00000018ff007819 */ /* 0x000fc80000011600 */
[----:B------:R-:W-:-:S07]  /*af90*/  LOP3.LUT R0, R3, R0, RZ, 0xfc, !PT ;  /* 0x0000000003007212 */ /* 0x000fce00078efcff */
.L_x_11279:
[----:B------:R-:W-:Y:S05]  /*afa0*/  BSYNC B0 ;  /* 0x0000000000007941 */ /* 0x000fea0003800000 */
.L_x_11278:
[----:B------:R0:W-:Y:S01]  /*afb0*/  STG.E.U8 desc[UR36][R4.64], R0 ;  /* 0x0000000004007986 */ /* 0x0001e2000c101124 */
[----:B------:R-:W-:Y:S05]  /*afc0*/  BRA `(.L_x_11258) ;  /* 0x00000004002c7947 */ /* 0x000fea0003800000 */
.L_x_11276:
        /* <DEDUP_REMOVED lines=21> */
.L_x_11283:
[----:B------:R-:W-:-:S04]  /*b120*/  LOP3.LUT R0, R7, 0x80000000, RZ, 0xc0, !PT ;  /* 0x8000000007007812 */ /* 0x000fc800078ec0ff */
[----:B------:R-:W-:-:S04]  /*b130*/  SHF.R.U32.HI R0, RZ, 0x18, R0 ;  /* 0x00000018ff007819 */ /* 0x000fc80000011600 */
[----:B------:R-:W-:-:S07]  /*b140*/  LOP3.LUT R0, R3, R0, RZ, 0xfc, !PT ;  /* 0x0000000003007212 */ /* 0x000fce00078efcff */
.L_x_11282:
[----:B------:R-:W-:Y:S05]  /*b150*/  BSYNC B0 ;  /* 0x0000000000007941 */ /* 0x000fea0003800000 */
.L_x_11281:
[----:B------:R0:W-:Y:S01]  /*b160*/  STG.E.U8 desc[UR36][R4.64], R0 ;  /* 0x0000000004007986 */ /* 0x0001e2000c101124 */
[----:B------:R-:W-:Y:S05]  /*b170*/  BRA `(.L_x_11258) ;  /* 0x0000000000c07947 */ /* 0x000fea0003800000 */
.L_x_11275:
        /* <DEDUP_REMOVED lines=26> */
.L_x_11257:
        /* <DEDUP_REMOVED lines=16> */
.L_x_11286:
[----:B------:R-:W-:Y:S05]  /*b420*/  BRA `(.L_x_11258) ;  /* 0x0000000000147947 */ /* 0x000fea0003800000 */
.L_x_11285:
[----:B------:R-:W0:Y:S02]  /*b430*/  F2I.U64.F64.TRUNC R24, R24 ;  /* 0x0000001800187311 */ /* 0x000e24000030d800 */
[----:B0-----:R0:W-:Y:S01]  /*b440*/  STG.E.64 desc[UR36][R4.64], R24 ;  /* 0x0000001804007986 */ /* 0x0011e2000c101b24 */
[----:B------:R-:W-:Y:S05]  /*b450*/  BRA `(.L_x_11258) ;  /* 0x0000000000087947 */ /* 0x000fea0003800000 */
.L_x_11284:
[----:B------:R-:W0:Y:S02]  /*b460*/  F2I.U32.F64.TRUNC R25, R24 ;  /* 0x0000001800197311 */ /* 0x000e24000030d000 */
[----:B0-----:R0:W-:Y:S02]  /*b470*/  STG.E desc[UR36][R4.64], R25 ;  /* 0x0000001904007986 */ /* 0x0011e4000c101924 */
.L_x_11258:
[----:B------:R-:W-:-:S07]  /*b480*/  VIADD R23, R23, 0x80 ;  /* 0x0000008017177836 */ /* 0x000fce0000000000 */
.L_x_11218:
[----:B------:R-:W-:Y:S05]  /*b490*/  BSYNC B6 ;  /* 0x0000000000067941 */ /* 0x000fea0003800000 */
.L_x_11217:
        /* <DEDUP_REMOVED lines=22> */
.L_x_11290:
[----:B------:R-:W0:Y:S02]  /*b600*/  F2I.S64.F64.TRUNC R16, R16 ;  /* 0x0000001000107311 */ /* 0x000e24000030d900 */
[----:B0-----:R-:W-:-:S05]  /*b610*/  IMAD.MOV.U32 R5, RZ, RZ, R16 ;  /* 0x000000ffff057224 */ /* 0x001fca00078e0010 */
[----:B------:R-:W-:Y:S01]  /*b620*/  STG.E.U8 desc[UR36][R2.64], R5 ;  /* 0x0000000502007986 */ /* 0x000fe2000c101124 */
[----:B------:R-:W-:Y:S05]  /*b630*/  EXIT ;  /* 0x000000000000794d */ /* 0x000fea0003800000 */
.L_x_11289:
        /* <DEDUP_REMOVED lines=9> */
.L_x_11293:
[----:B------:R-:W0:Y:S02]  /*b6d0*/  F2I.F64.TRUNC R17, R16 ;  /* 0x0000001000117311 */ /* 0x000e24000030d100 */
[----:B0-----:R-:W-:Y:S01]  /*b6e0*/  STG.E desc[UR36][R2.64], R17 ;  /* 0x0000001102007986 */ /* 0x001fe2000c101924 */
[----:B------:R-:W-:Y:S05]  /*b6f0*/  EXIT ;  /* 0x000000000000794d */ /* 0x000fea0003800000 */
.L_x_11292:
[----:B------:R-:W0:Y:S02]  /*b700*/  F2I.F64.TRUNC R17, R16 ;  /* 0x0000001000117311 */ /* 0x000e24000030d100 */
[----:B0-----:R-:W-:Y:S01]  /*b710*/  STG.E.U16 desc[UR36][R2.64], R17 ;  /* 0x0000001102007986 */ /* 0x001fe2000c101524 */
[----:B------:R-:W-:Y:S05]  /*b720*/  EXIT ;  /* 0x000000000000794d */ /* 0x000fea0003800000 */
.L_x_11288:
        /* <DEDUP_REMOVED lines=13> */
.L_x_11295:
        /* <DEDUP_REMOVED lines=8> */
.L_x_11294:
        /* <DEDUP_REMOVED lines=14> */
.L_x_11297:
        /* <DEDUP_REMOVED lines=9> */
.L_x_11296:
[----:B------:R-:W-:Y:S01]  /*b9f0*/  STG.E.64 desc[UR36][R2.64], R16 ;  /* 0x0000001002007986 */ /* 0x000fe2000c101b24 */
[----:B------:R-:W-:Y:S05]  /*ba00*/  EXIT ;  /* 0x000000000000794d */ /* 0x000fea0003800000 */
.L_x_11287:
        /* <DEDUP_REMOVED lines=12> */
.L_x_11300:
[----:B------:R-:W-:-:S05]  /*bad0*/  CS2R R18, SRZ ;  /* 0x0000000000127805 */ /* 0x000fca000001ff00 */
[----:B------:R-:W-:Y:S01]  /*bae0*/  STG.E.128 desc[UR36][R2.64], R16 ;  /* 0x0000001002007986 */ /* 0x000fe2000c101d24 */
[----:B------:R-:W-:Y:S05]  /*baf0*/  EXIT ;  /* 0x000000000000794d */ /* 0x000fea0003800000 */
.L_x_11299:
        /* <DEDUP_REMOVED lines=25> */
.L_x_11304:
[----:B------:R-:W-:Y:S05]  /*bc90*/  BSYNC B0 ;  /* 0x0000000000007941 */ /* 0x000fea0003800000 */
.L_x_11303:
[----:B------:R-:W-:-:S05]  /*bca0*/  LOP3.LUT R5, R0, R5, RZ, 0xfc, !PT ;  /* 0x0000000500057212 */ /* 0x000fca00078efcff */
[----:B------:R-:W-:Y:S01]  /*bcb0*/  STG.E.U8 desc[UR36][R2.64], R5 ;  /* 0x0000000502007986 */ /* 0x000fe2000c101124 */
[----:B------:R-:W-:Y:S05]  /*bcc0*/  EXIT ;  /* 0x000000000000794d */ /* 0x000fea0003800000 */
.L_x_11302:
        /* <DEDUP_REMOVED lines=17> */
.L_x_11306:
[----:B------:R-:W-:Y:S01]  /*bde0*/  IMAD.MOV.U32 R0, RZ, RZ, 0x7f ;  /* 0x0000007fff007424 */ /* 0x000fe200078e00ff */
[----:B------:R-:W-:-:S04]  /*bdf0*/  ISETP.GT.U32.AND P0, PT, R4, 0x7f800000, PT ;  /* 0x7f8000000400780c */ /* 0x000fc80003f04070 */
[----:B------:R-:W-:-:S09]  /*be00*/  SEL R0, R0, 0x7c, P0 ;  /* 0x0000007c00007807 */ /* 0x000fd20000000000 */
.L_x_11307:
[----:B------:R-:W-:Y:S05]  /*be10*/  BSYNC B0 ;  /* 0x0000000000007941 */ /* 0x000fea0003800000 */
.L_x_11305:
[----:B------:R-:W-:-:S04]  /*be20*/  LOP3.LUT R4, R5, 0x80000000, RZ, 0xc0, !PT ;  /* 0x8000000005047812 */ /* 0x000fc800078ec0ff */
[----:B------:R-:W-:-:S04]  /*be30*/  SHF.R.U32.HI R5, RZ, 0x18, R4 ;  /* 0x00000018ff057819 */ /* 0x000fc80000011604 */
[----:B------:R-:W-:-:S05]  /*be40*/  LOP3.LUT R5, R0, R5, RZ, 0xfc, !PT ;  /* 0x0000000500057212 */ /* 0x000fca00078efcff */
[----:B------:R-:W-:Y:S01]  /*be50*/  STG.E.U8 desc[UR36][R2.64], R5 ;  /* 0x0000000502007986 */ /* 0x000fe2000c101124 */
[----:B------:R-:W-:Y:S05]  /*be60*/  EXIT ;  /* 0x000000000000794d */ /* 0x000fea0003800000 */
.L_x_11301:
        /* <DEDUP_REMOVED lines=8> */
.L_x_11298:
        /* <DEDUP_REMOVED lines=11> */
.L_x_11310:
        /* <DEDUP_REMOVED lines=21> */
.L_x_11313:
[----:B------:R-:W-:-:S04]  /*c0f0*/  LOP3.LUT R0, R7, 0x80000000, RZ, 0xc0, !PT ;  /* 0x8000000007007812 */ /* 0x000fc800078ec0ff */
[----:B------:R-:W-:-:S04]  /*c100*/  SHF.R.U32.HI R5, RZ, 0x18, R0 ;  /* 0x00000018ff057819 */ /* 0x000fc80000011600 */
[----:B------:R-:W-:-:S04]  /*c110*/  LOP3.LUT R4, R4, R5, RZ, 0xfc, !PT ;  /* 0x0000000504047212 */ /* 0x000fc800078efcff */
[----:B------:R-:W-:-:S07]  /*c120*/  PRMT R0, R4, 0x7610, R0 ;  /* 0x0000761004007816 */ /* 0x000fce0000000000 */
.L_x_11312:
[----:B------:R-:W-:Y:S05]  /*c130*/  BSYNC B0 ;  /* 0x0000000000007941 */ /* 0x000fea0003800000 */
.L_x_11311:
[----:B------:R-:W-:Y:S01]  /*c140*/  STG.E.U8 desc[UR36][R2.64], R0 ;  /* 0x0000000002007986 */ /* 0x000fe2000c101124 */
[----:B------:R-:W-:Y:S05]  /*c150*/  EXIT ;  /* 0x000000000000794d */ /* 0x000fea0003800000 */
.L_x_11309:
        /* <DEDUP_REMOVED lines=21> */
.L_x_11316:
[----:B------:R-:W-:-:S04]  /*c2b0*/  LOP3.LUT R0, R7, 0x80000000, RZ, 0xc0, !PT ;  /* 0x8000000007007812 */ /* 0x000fc800078ec0ff */
[----:B------:R-:W-:-:S04]  /*c2c0*/  SHF.R.U32.HI R5, RZ, 0x18, R0 ;  /* 0x00000018ff057819 */ /* 0x000fc80000011600 */
[----:B------:R-:W-:-:S04]  /*c2d0*/  LOP3.LUT R4, R4, R5, RZ, 0xfc, !PT ;  /* 0x0000000504047212 */ /* 0x000fc800078efcff */
[----:B------:R-:W-:-:S07]  /*c2e0*/  PRMT R0, R4, 0x7610, R0 ;  /* 0x0000761004007816 */ /* 0x000fce0000000000 */
.L_x_11315:
[----:B------:R-:W-:Y:S05]  /*c2f0*/  BSYNC B0 ;  /* 0x0000000000007941 */ /* 0x000fea0003800000 */
.L_x_11314:
[----:B------:R-:W-:Y:S01]  /*c300*/  STG.E.U8 desc[UR36][R2.64], R0 ;  /* 0x0000000002007986 */ /* 0x000fe2000c101124 */
[----:B------:R-:W-:Y:S05]  /*c310*/  EXIT ;  /* 0x000000000000794d */ /* 0x000fea0003800000 */
.L_x_11308:
        /* <DEDUP_REMOVED lines=26> */
.L_x_11291:
        /* <DEDUP_REMOVED lines=16> */
.L_x_11319:
[----:B------:R-:W-:Y:S05]  /*c5c0*/  EXIT ;  /* 0x000000000000794d */ /* 0x000fea0003800000 */
.L_x_11318:
[----:B------:R-:W0:Y:S02]  /*c5d0*/  F2I.U64.F64.TRUNC R16, R16 ;  /* 0x0000001000107311 */ /* 0x000e24000030d800 */
[----:B0-----:R-:W-:Y:S01]  /*c5e0*/  STG.E.64 desc[UR36][R2.64], R16 ;  /* 0x0000001002007986 */ /* 0x001fe2000c101b24 */
[----:B------:R-:W-:Y:S05]  /*c5f0*/  EXIT ;  /* 0x000000000000794d */ /* 0x000fea0003800000 */
.L_x_11317:
[----:B------:R-:W0:Y:S02]  /*c600*/  F2I.U32.F64.TRUNC R17, R16 ;  /* 0x0000001000117311 */ /* 0x000e24000030d000 */
[----:B0-----:R-:W-:Y:S01]  /*c610*/  STG.E desc[UR36][R2.64], R17 ;  /* 0x0000001102007986 */ /* 0x001fe2000c101924 */
[----:B------:R-:W-:Y:S05]  /*c620*/  EXIT ;  /* 0x000000000000794d */ /* 0x000fea0003800000 */
.L_x_11320:
        /* <DEDUP_REMOVED lines=13> */
.L_x_42209:


//--------------------- .text._ZN2at6native18elementwise_kernelILi128ELi2EZNS0_22gpu_kernel_impl_nocastINS0_13BinaryFunctorIdddZZZNS0_16fmax_kernel_cudaERNS_18TensorIteratorBaseEENKUlvE_clEvENKUlvE_clEvEUlddE_EEEEvS5_RKT_EUliE_EEviT1_ --------------------------
	.section	.text._ZN2at6native18elementwise_kernelILi128ELi2EZNS0_22gpu_kernel_impl_nocastINS0_13BinaryFunctorIdddZZZNS0_16fmax_kernel_cudaERNS_18TensorIteratorBaseEENKUlvE_clEvENKUlvE_clEvEUlddE_EEEEvS5_RKT_EUliE_EEviT1_,"ax",@progbits
	.align	128
        .global         _ZN2at6native18elementwise_kernelILi128ELi2EZNS0_22gpu_kernel_impl_nocastINS0_13BinaryFunctorIdddZZZNS0_16fmax_kernel_cudaERNS_18TensorIteratorBaseEENKUlvE_clEvENKUlvE_clEvEUlddE_EEEEvS5_RKT_EUliE_EEviT1_
        .type           _ZN2at6native18elementwise_kernelILi128ELi2EZNS0_22gpu_kernel_impl_nocastINS0_13BinaryFunctorIdddZZZNS0_16fmax_kernel_cudaERNS_18TensorIteratorBaseEENKUlvE_clEvENKUlvE_clEvEUlddE_EEEEvS5_RKT_EUliE_EEviT1_,@function
        .size           _ZN2at6native18elementwise_kernelILi128ELi2EZNS0_22gpu_kernel_impl_nocastINS0_13BinaryFunctorIdddZZZNS0_16fmax_kernel_cudaERNS_18TensorIteratorBaseEENKUlvE_clEvENKUlvE_clEvEUlddE_EEEEvS5_RKT_EUliE_EEviT1_,(.L_x_42210 - _ZN2at6native18elementwise_kernelILi128ELi2EZNS0_22gpu_kernel_impl_nocastINS0_13BinaryFunctorIdddZZZNS0_16fmax_kernel_cudaERNS_18TensorIteratorBaseEENKUlvE_clEvENKUlvE_clEvEUlddE_EEEEvS5_RKT_EUliE_EEviT1_)
        .other          _ZN2at6native18elementwise_kernelILi128ELi2EZNS0_22gpu_kernel_impl_nocastINS0_13BinaryFunctorIdddZZZNS0_16fmax_kernel_cudaERNS_18TensorIteratorBaseEENKUlvE_clEvENKUlvE_clEvEUlddE_EEEEvS5_RKT_EUliE_EEviT1_,@"STO_CUDA_ENTRY STV_DEFAULT"
_ZN2at6native18elementwise_kernelILi128ELi2EZNS0_22gpu_kernel_impl_nocastINS0_13BinaryFunctorIdddZZZNS0_16fmax_kernel_cudaERNS_18TensorIteratorBaseEENKUlvE_clEvENKUlvE_clEvEUlddE_EEEEvS5_RKT_EUliE_EEviT1_:
.text._ZN2at6native18elementwise_kernelILi128ELi2EZNS0_22gpu_kernel_impl_nocastINS0_13BinaryFunctorIdddZZZNS0_16fmax_kernel_cudaERNS_18TensorIteratorBaseEENKUlvE_clEvENKUlvE_clEvEUlddE_EEEEvS5_RKT_EUliE_EEviT1_:
        /* <DEDUP_REMOVED lines=363> */
.L_x_11323:
        /* <DEDUP_REMOVED lines=12> */
[----:B---3--:R-:W-:Y:S01]  /*1770*/  DSETP.MAX.AND P1, P2, R4, R6, PT ;  /* 0x000000060400722a */ /* 0x008fe20003a2f000 */
        /* <DEDUP_REMOVED lines=8> */
.L_x_11322:
[----:B------:R-:W-:Y:S05]  /*1800*/  BSYNC B0 ;  /* 0x0000000000007941 */ /* 0x000fea0003800000 */
.L_x_11321:
        /* <DEDUP_REMOVED lines=355> */
.L_x_11324:
        /* <DEDUP_REMOVED lines=17> */
[----:B------:R-:W-:-:S05]  /*2f50*/  @P2 LOP3.LUT R3, R7, 0x80000, RZ, 0xfc, !PT ;  /* 0x0008000007032812 */ /* 0x000fca00078efcff */
[----:B------:R-:W-:Y:S01]  /*2f60*/  STG.E.64 desc[UR4][R8.64], R2 ;  /* 0x0000000208007986 */ /* 0x000fe2000c101b04 */
[----:B------:R-:W-:Y:S05]  /*2f70*/  EXIT ;  /* 0x000000000000794d */ /* 0x000fea0003800000 */
.L_x_11325:
        /* <DEDUP_REMOVED lines=16> */
.L_x_42210:


//--------------------- .text._ZN2at6native27unrolled_elementwise_kernelINS0_13BinaryFunctorIdddZZZNS0_16fmax_kernel_cudaERNS_18TensorIteratorBaseEENKUlvE_clEvENKUlvE_clEvEUlddE_EESt5arrayIPcLm3EELi4E23TrivialOffsetCalculatorILi2EjESC_ILi1EjENS0_6memory15LoadWithoutCastENSF_16StoreWithoutCastEEEviT_T0_T2_T3_T4_T5_ --------------------------
	.section	.text._ZN2at6native27unrolled_elementwise_kernelINS0_13BinaryFunctorIdddZZZNS0_16fmax_kernel_cudaERNS_18TensorIteratorBaseEENKUlvE_clEvENKUlvE_clEvEUlddE_EESt5arrayIPcLm3EELi4E23TrivialOffsetCalculatorILi2EjESC_ILi1EjENS0_6memory15LoadWithoutCastENSF_16StoreWithoutCastEEEviT_T0_T2_T3_T4_T5_,"ax",@progbits
	.align	128
        .global         _ZN2at6native27unrolled_elementwise_kernelINS0_13BinaryFunctorIdddZZZNS0_16fmax_kernel_cudaERNS_18TensorIteratorBaseEENKUlvE_clEvENKUlvE_clEvEUlddE_EESt5arrayIPcLm3EELi4E23TrivialOffsetCalculatorILi2EjESC_ILi1EjENS0_6memory15LoadWithoutCastENSF_16StoreWithoutCastEEEviT_T0_T2_T3_T4_T5_
        .type           _ZN2at6native27unrolled_elementwise_kernelINS0_13BinaryFunctorIdddZZZNS0_16fmax_kernel_cudaERNS_18TensorIteratorBaseEENKUlvE_clEvENKUlvE_clEvEUlddE_EESt5arrayIPcLm3EELi4E23TrivialOffsetCalculatorILi2EjESC_ILi1EjENS0_6memory15LoadWithoutCastENSF_16StoreWithoutCastEEEviT_T0_T2_T3_T4_T5_,@function
        .size           _ZN2at6native27unrolled_elementwise_kernelINS0_13BinaryFunctorIdddZZZNS0_16fmax_kernel_cudaERNS_18TensorIteratorBaseEENKUlvE_clEvENKUlvE_clEvEUlddE_EESt5arrayIPcLm3EELi4E23TrivialOffsetCalculatorILi2EjESC_ILi1EjENS0_6memory15LoadWithoutCastENSF_16StoreWithoutCastEEEviT_T0_T2_T3_T4_T5_,(.L_x_42211 - _ZN2at6native27unrolled_elementwise_kernelINS0_13BinaryFunctorIdddZZZNS0_16fmax_kernel_cudaERNS_18TensorIteratorBaseEENKUlvE_clEvENKUlvE_clEvEUlddE_EESt5arrayIPcLm3EELi4E23TrivialOffsetCalculatorILi2EjESC_ILi1EjENS0_6memory15LoadWithoutCastENSF_16StoreWithoutCastEEEviT_T0_T2_T3_T4_T5_)
        .other          _ZN2at6native27unrolled_elementwise_kernelINS0_13BinaryFunctorIdddZZZNS0_16fmax_kernel_cudaERNS_18TensorIteratorBaseEENKUlvE_clEvENKUlvE_clEvEUlddE_EESt5arrayIPcLm3EELi4E23TrivialOffsetCalculatorILi2EjESC_ILi1EjENS0_6memory15LoadWithoutCastENSF_16StoreWithoutCastEEEviT_T0_T2_T3_T4_T5_,@"STO_CUDA_ENTRY STV_DEFAULT"
_ZN2at6native27unrolled_elementwise_kernelINS0_13BinaryFunctorIdddZZZNS0_16fmax_kernel_cudaERNS_18TensorIteratorBaseEENKUlvE_clEvENKUlvE_clEvEUlddE_EESt5arrayIPcLm3EELi4E23TrivialOffsetCalculatorILi2EjESC_ILi1EjENS0_6memory15LoadWithoutCastENSF_16StoreWithoutCastEEEviT_T0_T2_T3_T4_T5_:
.text._ZN2at6native27unrolled_elementwise_kernelINS0_13BinaryFunctorIdddZZZNS0_16fmax_kernel_cudaERNS_18TensorIteratorBaseEENKUlvE_clEvENKUlvE_clEvEUlddE_EESt5arrayIPcLm3EELi4E23TrivialOffsetCalculatorILi2EjESC_ILi1EjENS0_6memory15LoadWithoutCastENSF_16StoreWithoutCastEEEviT_T0_T2_T3_T4_T5_:
        /* <DEDUP_REMOVED lines=45> */
[----:B---3--:R-:W-:Y:S02]  /*02d0*/  @!P0 DSETP.MAX.AND P3, P4, R18, R22, PT ;  /* 0x000000161200822a */ /* 0x008fe40003c6f000 */
        /* <DEDUP_REMOVED lines=16> */
[----:B----4-:R-:W-:Y:S01]  /*03e0*/  @!P2 DSETP.MAX.AND P3, P4, R12, R6, PT ;  /* 0x000000060c00a22a */ /* 0x010fe20003c6f000 */
        /* <DEDUP_REMOVED lines=10> */
[----:B------:R-:W-:Y:S01]  /*0490*/  @!P1 DSETP.MAX.AND P2, P3, R16, R10, PT ;  /* 0x0000000a1000922a */ /* 0x000fe20003b4f000 */
        /* <DEDUP_REMOVED lines=24> */
.L_x_11327:
[----:B------:R-:W-:Y:S05]  /*0620*/  BSYNC B0 ;  /* 0x0000000000007941 */ /* 0x000fea0003800000 */
.L_x_11326:
[-C--:B------:R-:W-:Y:S02]  /*0630*/  ISETP.GE.AND P1, PT, R23, R14.reuse, PT ;  /* 0x0000000e1700720c */ /* 0x080fe40003f26270 */
[----:B------:R-:W-:-:S11]  /*0640*/  ISETP.GE.AND P0, PT, R11, R14, PT ;  /* 0x0000000e0b00720c */ /* 0x000fd60003f06270 */
[----:B------:R-:W-:Y:S05]  /*0650*/  @P1 EXIT ;  /* 0x000000000000194d */ /* 0x000fea0003800000 */
[----:B0-----:R-:W0:Y:S01]  /*0660*/  LDC.64 R4, c[0x0][0x218] ;  /* 0x00008600ff047b82 */ /* 0x001e220000000a00 */
[----:B-----5:R-:W-:Y:S01]  /*0670*/  @!P0 DSETP.MAX.AND P1, P2, R20, R18, PT ;  /* 0x000000121400822a */ /* 0x020fe20003a2f000 */
        /* <DEDUP_REMOVED lines=10> */
.L_x_11328:
        /* <DEDUP_REMOVED lines=14> */
.L_x_42211:


//--------------------- .text._ZN2at6native29vectorized_elementwise_kernelILi2ENS0_13BinaryFunctorIdddZZZNS0_16fmax_kernel_cudaERNS_18TensorIteratorBaseEENKUlvE_clEvENKUlvE_clEvEUlddE_EESt5arrayIPcLm3EEEEviT0_T1_ --------------------------
	.section	.text._ZN2at6native29vectorized_elementwise_kernelILi2ENS0_13BinaryFunctorIdddZZZNS0_16fmax_kernel_cudaERNS_18TensorIteratorBaseEENKUlvE_clEvENKUlvE_clEvEUlddE_EESt5arrayIPcLm3EEEEviT0_T1_,"ax",@progbits
	.align	128
        .global         _ZN2at6native29vectorized_elementwise_kernelILi2ENS0_13BinaryFunctorIdddZZZNS0_16fmax_kernel_cudaERNS_18TensorIteratorBaseEENKUlvE_clEvENKUlvE_clEvEUlddE_EESt5arrayIPcLm3EEEEviT0_T1_
        .type           _ZN2at6native29vectorized_elementwise_kernelILi2ENS0_13BinaryFunctorIdddZZZNS0_16fmax_kernel_cudaERNS_18TensorIteratorBaseEENKUlvE_clEvENKUlvE_clEvEUlddE_EESt5arrayIPcLm3EEEEviT0_T1_,@function
        .size           _ZN2at6native29vectorized_elementwise_kernelILi2ENS0_13BinaryFunctorIdddZZZNS0_16fmax_kernel_cudaERNS_18TensorIteratorBaseEENKUlvE_clEvENKUlvE_clEvEUlddE_EESt5arrayIPcLm3EEEEviT0_T1_,(.L_x_42212 - _ZN2at6native29vectorized_elementwise_kernelILi2ENS0_13BinaryFunctorIdddZZZNS0_16fmax_kernel_cudaERNS_18TensorIteratorBaseEENKUlvE_clEvENKUlvE_clEvEUlddE_EESt5arrayIPcLm3EEEEviT0_T1_)
        .other          _ZN2at6native29vectorized_elementwise_kernelILi2ENS0_13BinaryFunctorIdddZZZNS0_16fmax_kernel_cudaERNS_18TensorIteratorBaseEENKUlvE_clEvENKUlvE_clEvEUlddE_EESt5arrayIPcLm3EEEEviT0_T1_,@"STO_CUDA_ENTRY STV_DEFAULT"
_ZN2at6native29vectorized_elementwise_kernelILi2ENS0_13BinaryFunctorIdddZZZNS0_16fmax_kernel_cudaERNS_18TensorIteratorBaseEENKUlvE_clEvENKUlvE_clEvEUlddE_EESt5arrayIPcLm3EEEEviT0_T1_:
.text._ZN2at6native29vectorized_elementwise_kernelILi2ENS0_13BinaryFunctorIdddZZZNS0_16fmax_kernel_cudaERNS_18TensorIteratorBaseEENKUlvE_clEvENKUlvE_clEvEUlddE_EESt5arrayIPcLm3EEEEviT0_T1_:
        /* <DEDUP_REMOVED lines=25> */
[----:B---3--:R-:W-:-:S02]  /*0190*/  DSETP.MAX.AND P2, P3, R28, R32, PT ;  /* 0x000000201c00722a */ /* 0x008fc40003b4f000 */
[----:B------:R-:W-:Y:S01]  /*01a0*/  DSETP.MAX.AND P0, P1, R30, R34, PT ;  /* 0x000000221e00722a */ /* 0x000fe2000390f000 */
        /* <DEDUP_REMOVED lines=9> */
[----:B----4-:R-:W-:Y:S01]  /*0240*/  DSETP.MAX.AND P2, P3, R24, R20, PT ;  /* 0x000000141800722a */ /* 0x010fe20003b4f000 */
[----:B------:R-:W-:Y:S01]  /*0250*/  @P1 LOP3.LUT R3, R35, 0x80000, RZ, 0xfc, !PT ;  /* 0x0008000023031812 */ /* 0x000fe200078efcff */
[----:B------:R-:W-:Y:S01]  /*0260*/  DSETP.MAX.AND P0, P1, R26, R22, PT ;  /* 0x000000161a00722a */ /* 0x000fe2000390f000 */
[----:B------:R-:W-:Y:S02]  /*0270*/  IMAD.MOV.U32 R33, RZ, RZ, R24 ;  /* 0x000000ffff217224 */ /* 0x000fe400078e0018 */
[----:B------:R-:W-:Y:S02]  /*0280*/  IMAD.MOV.U32 R24, RZ, RZ, R20 ;  /* 0x000000ffff187224 */ /* 0x000fe400078e0014 */
[----:B------:R-:W-:-:S02]  /*0290*/  IMAD.MOV.U32 R34, RZ, RZ, R21 ;  /* 0x000000ffff227224 */ /* 0x000fc400078e0015 */
[----:B------:R-:W-:Y:S01]  /*02a0*/  IMAD.WIDE.U32 R20, R0, 0x8, R36 ;  /* 0x0000000800147825 */ /* 0x000fe200078e0024 */
[----:B------:R-:W-:Y:S01]  /*02b0*/  MOV R32, R23 ;  /* 0x0000001700207202 */ /* 0x000fe20000000f00 */
[----:B-----5:R-:W-:Y:S01]  /*02c0*/  DSETP.MAX.AND P5, P4, R18, R14, PT ;  /* 0x0000000e1200722a */ /* 0x020fe20003caf000 */
[----:B------:R-:W-:Y:S01]  /*02d0*/  FSEL R25, R25, R34, P2 ;  /* 0x0000002219197208 */ /* 0x000fe20001000000 */
[----:B------:R-:W-:Y:S01]  /*02e0*/  IMAD.MOV.U32 R31, RZ, RZ, R26 ;  /* 0x000000ffff1f7224 */ /* 0x000fe200078e001a */
[----:B------:R-:W-:Y:S01]  /*02f0*/  FSEL R23, R27, R32, P0 ;  /* 0x000000201b177208 */ /* 0x000fe20000000000 */
[----:B------:R-:W-:Y:S01]  /*0300*/  IMAD.WIDE R20, R2, 0x10, R20 ;  /* 0x0000001002147825 */ /* 0x000fe200078e0214 */
[----:B------:R-:W-:Y:S02]  /*0310*/  @P3 LOP3.LUT R25, R34, 0x80000, RZ, 0xfc, !PT ;  /* 0x0008000022193812 */ /* 0x000fe400078efcff */
[----:B------:R-:W-:Y:S01]  /*0320*/  @P1 LOP3.LUT R23, R32, 0x80000, RZ, 0xfc, !PT ;  /* 0x0008000020171812 */ /* 0x000fe200078efcff */
[----:B------:R-:W-:Y:S01]  /*0330*/  IMAD.MOV.U32 R26, RZ, RZ, R22 ;  /* 0x000000ffff1a7224 */ /* 0x000fe200078e0016 */
[----:B------:R-:W-:Y:S01]  /*0340*/  DSETP.MAX.AND P1, P3, R16, R12, PT ;  /* 0x0000000c1000722a */ /* 0x000fe20003b2f000 */
[----:B------:R-:W-:-:S02]  /*0350*/  IMAD.MOV.U32 R2, RZ, RZ, R19 ;  /* 0x000000ffff027224 */ /* 0x000fc400078e0013 */
[----:B------:R-:W-:Y:S02]  /*0360*/  IMAD.MOV.U32 R19, RZ, RZ, R17 ;  /* 0x000000ffff137224 */ /* 0x000fe400078e0011 */
[----:B------:R-:W-:Y:S02]  /*0370*/  IMAD.MOV.U32 R0, RZ, RZ, R18 ;  /* 0x000000ffff007224 */ /* 0x000fe400078e0012 */
[----:B------:R-:W-:Y:S01]  /*0380*/  IMAD.MOV.U32 R17, RZ, RZ, R14 ;  /* 0x000000ffff117224 */ /* 0x000fe200078e000e */
[----:B------:R-:W-:Y:S01]  /*0390*/  SEL R24, R33, R24, P2 ;  /* 0x0000001821187207 */ /* 0x000fe20001000000 */
[----:B------:R-:W-:Y:S01]  /*03a0*/  IMAD.MOV.U32 R14, RZ, RZ, R11 ;  /* 0x000000ffff0e7224 */ /* 0x000fe200078e000b */
[----:B------:R-:W-:Y:S01]  /*03b0*/  SEL R22, R31, R26, P0 ;  /* 0x0000001a1f167207 */ /* 0x000fe20000000000 */
[----:B------:R-:W-:Y:S01]  /*03c0*/  DSETP.MAX.AND P2, P0, R10, R6, PT ;  /* 0x000000060a00722a */ /* 0x000fe2000384f000 */
[----:B------:R-:W-:Y:S02]  /*03d0*/  SEL R0, R0, R17, P5 ;  /* 0x0000001100007207 */ /* 0x000fe40002800000 */
[----:B------:R-:W-:Y:S01]  /*03e0*/  FSEL R11, R2, R15, P5 ;  /* 0x0000000f020b7208 */ /* 0x000fe20002800000 */
[----:B------:R-:W-:Y:S01]  /*03f0*/  DSETP.MAX.AND P5, P6, R8, R4, PT ;  /* 0x000000040800722a */ /* 0x000fe20003eaf000 */
        /* <DEDUP_REMOVED lines=36> */
.L_x_11329:
        /* <DEDUP_REMOVED lines=83> */
[----:B---3--:R-:W-:Y:S02]  /*0b70*/  @!P0 DSETP.MAX.AND P2, P3, R30, R22, PT ;  /* 0x000000161e00822a */ /* 0x008fe40003b4f000 */
        /* <DEDUP_REMOVED lines=16> */
[----:B-----5:R-:W-:Y:S01]  /*0c80*/  @!P1 DSETP.MAX.AND P3, P4, R24, R4, PT ;  /* 0x000000041800922a */ /* 0x020fe20003c6f000 */
        /* <DEDUP_REMOVED lines=13> */
[----:B------:R-:W-:Y:S01]  /*0d60*/  @!P2 DSETP.MAX.AND P1, P4, R20, R28, PT ;  /* 0x0000001c1400a22a */ /* 0x000fe20003c2f000 */
        /* <DEDUP_REMOVED lines=8> */
[----:B------:R-:W-:Y:S01]  /*0df0*/  @!P3 DSETP.MAX.AND P5, P4, R2, R32, PT ;  /* 0x000000200200b22a */ /* 0x000fe20003caf000 */
        /* <DEDUP_REMOVED lines=8> */
[----:B------:R-:W-:Y:S01]  /*0e80*/  @!P1 DSETP.MAX.AND P6, P5, R36, R34, PT ;  /* 0x000000222400922a */ /* 0x000fe20003dcf000 */
[----:B------:R-:W-:Y:S01]  /*0e90*/  @!P1 IMAD.MOV.U32 R2, RZ, RZ, R37 ;  /* 0x000000ffff029224 */ /* 0x000fe200078e0025 */
[----:B------:R-:W-:-:S04]  /*0ea0*/  @!P3 SEL R11, R33, R4, P4 ;  /* 0x00000004210bb207 */ /* 0x000fc80002000000 */
[----:B------:R-:W-:Y:S02]  /*0eb0*/  @!P1 FSEL R2, R2, R35, P6 ;  /* 0x0000002302029208 */ /* 0x000fe40003000000 */
[----:B------:R-:W-:Y:S02]  /*0ec0*/  @!P1 LOP3.LUT R35, R35, 0x80000, RZ, 0xfc, !PT ;  /* 0x0008000023239812 */ /* 0x000fe400078efcff */
[----:B------:R-:W-:Y:S02]  /*0ed0*/  @!P1 SEL R12, R36, R5, P6 ;  /* 0x00000005240c9207 */ /* 0x000fe40003000000 */
[----:B------:R-:W-:Y:S02]  /*0ee0*/  ISETP.GE.AND P3, PT, R3, R44, PT ;  /* 0x0000002c0300720c */ /* 0x000fe40003f66270 */
[----:B------:R-:W-:Y:S01]  /*0ef0*/  @!P1 SEL R13, R35, R2, P5 ;  /* 0x00000002230d9207 */ /* 0x000fe20002800000 */
[----:B------:R-:W-:Y:S01]  /*0f00*/  @!P2 DSETP.MAX.AND P1, P4, R42, R38, PT ;  /* 0x000000262a00a22a */ /* 0x000fe20003c2f000 */
        /* <DEDUP_REMOVED lines=8> */
[----:B------:R-:W-:Y:S01]  /*0f90*/  @!P3 DSETP.MAX.AND P1, P2, R40, R46, PT ;  /* 0x0000002e2800b22a */ /* 0x000fe20003a2f000 */
        /* <DEDUP_REMOVED lines=14> */
[----:B---3--:R-:W-:Y:S01]  /*1080*/  @!P1 DSETP.MAX.AND P0, P2, R30, R22, PT ;  /* 0x000000161e00922a */ /* 0x008fe20003a0f000 */
        /* <DEDUP_REMOVED lines=19> */
.L_x_11332:
[----:B------:R-:W-:-:S13]  /*11c0*/  ISETP.GE.AND P0, PT, R45, R44, PT ;  /* 0x0000002c2d00720c */ /* 0x000fda0003f06270 */
[----:B------:R-:W-:Y:S05]  /*11d0*/  @P0 BRA `(.L_x_11334) ;  /* 0x0000000000300947 */ /* 0x000fea0003800000 */
[----:B0-----:R-:W0:Y:S01]  /*11e0*/  LDC.64 R2, c[0x0][0x218] ;  /* 0x00008600ff027b82 */ /* 0x001e220000000a00 */
[----:B------:R-:W-:Y:S01]  /*11f0*/  IADD3 R5, R0, R45, RZ ;  /* 0x0000002d00057210 */ /* 0x000fe20007ffe0ff */
[----:B------:R-:W-:-:S04]  /*1200*/  VIADD R45, R45, 0x80 ;  /* 0x000000802d2d7836 */ /* 0x000fc80000000000 */
[----:B0-----:R-:W-:-:S05]  /*1210*/  IMAD.WIDE.U32 R2, R5, 0x8, R2 ;  /* 0x0000000805027825 */ /* 0x001fca00078e0002 */
[----:B------:R1:W-:Y:S02]  /*1220*/  STG.E.64 desc[UR4][R2.64], R10 ;  /* 0x0000000a02007986 */ /* 0x0003e4000c101b04 */
.L_x_11333:
[----:B------:R-:W-:-:S13]  /*1230*/  ISETP.GE.AND P0, PT, R45, R44, PT ;  /* 0x0000002c2d00720c */ /* 0x000fda0003f06270 */
[----:B------:R-:W-:Y:S05]  /*1240*/  @P0 BRA `(.L_x_11335) ;  /* 0x0000000000340947 */ /* 0x000fea0003800000 */
[----:B01----:R-:W0:Y:S01]  /*1250*/  LDC.64 R2, c[0x0][0x218] ;  /* 0x00008600ff027b82 */ /* 0x003e220000000a00 */
[----:B------:R-:W-:Y:S02]  /*1260*/  IMAD.IADD R5, R0, 0x1, R45 ;  /* 0x0000000100057824 */ /* 0x000fe400078e022d */
[----:B------:R-:W-:Y:S02]  /*1270*/  VIADD R45, R45, 0x80 ;  /* 0x000000802d2d7836 */ /* 0x000fe40000000000 */
[----:B0-----:R-:W-:-:S05]  /*1280*/  IMAD.WIDE.U32 R2, R5, 0x8, R2 ;  /* 0x0000000805027825 */ /* 0x001fca00078e0002 */
[----:B------:R1:W-:Y:S02]  /*1290*/  STG.E.64 desc[UR4][R2.64], R12 ;  /* 0x0000000c02007986 */ /* 0x0003e4000c101b04 */
.L_x_11334:
        /* <DEDUP_REMOVED lines=8> */
.L_x_11335:
[----:B------:R-:W-:Y:S05]  /*1320*/  BSYNC B1 ;  /* 0x0000000000017941 */ /* 0x000fea0003800000 */
.L_x_11331:
[----:B------:R-:W-:-:S13]  /*1330*/  ISETP.GE.AND P0, PT, R45, R44, PT ;  /* 0x0000002c2d00720c */ /* 0x000fda0003f06270 */
[----:B012---:R-:W0:Y:S01]  /*1340*/  @!P0 LDC.64 R2, c[0x0][0x218] ;  /* 0x00008600ff028b82 */ /* 0x007e220000000a00 */
[----:B------:R-:W-:Y:S02]  /*1350*/  @!P0 IMAD.IADD R5, R0, 0x1, R45 ;  /* 0x0000000100058824 */ /* 0x000fe400078e022d */
[----:B------:R-:W-:Y:S02]  /*1360*/  @!P0 VIADD R45, R45, 0x80 ;  /* 0x000000802d2d8836 */ /* 0x000fe40000000000 */
[----:B0-----:R-:W-:-:S05]  /*1370*/  @!P0 IMAD.WIDE.U32 R2, R5, 0x8, R2 ;  /* 0x0000000805028825 */ /* 0x001fca00078e0002 */
[----:B------:R2:W-:Y:S02]  /*1380*/  @!P0 STG.E.64 desc[UR4][R2.64], R16 ;  /* 0x0000001002008986 */ /* 0x0005e4000c101b04 */
.L_x_11336:
[----:B------:R-:W-:Y:S05]  /*1390*/  BSYNC B0 ;  /* 0x0000000000007941 */ /* 0x000fea0003800000 */
.L_x_11330:
        /* <DEDUP_REMOVED lines=8> */
.L_x_11337:
        /* <DEDUP_REMOVED lines=14> */
.L_x_42212:


//--------------------- .text._ZN2at6native29vectorized_elementwise_kernelILi4ENS0_13BinaryFunctorIdddZZZNS0_16fmax_kernel_cudaERNS_18TensorIteratorBaseEENKUlvE_clEvENKUlvE_clEvEUlddE_EESt5arrayIPcLm3EEEEviT0_T1_ --------------------------
	.section	.text._ZN2at6native29vectorized_elementwise_kernelILi4ENS0_13BinaryFunctorIdddZZZNS0_16fmax_kernel_cudaERNS_18TensorIteratorBaseEENKUlvE_clEvENKUlvE_clEvEUlddE_EESt5arrayIPcLm3EEEEviT0_T1_,"ax",@progbits
	.align	128
        .global         _ZN2at6native29vectorized_elementwise_kernelILi4ENS0_13BinaryFunctorIdddZZZNS0_16fmax_kernel_cudaERNS_18TensorIteratorBaseEENKUlvE_clEvENKUlvE_clEvEUlddE_EESt5arrayIPcLm3EEEEviT0_T1_
        .type           _ZN2at6native29vectorized_elementwise_kernelILi4ENS0_13BinaryFunctorIdddZZZNS0_16fmax_kernel_cudaERNS_18TensorIteratorBaseEENKUlvE_clEvENKUlvE_clEvEUlddE_EESt5arrayIPcLm3EEEEviT0_T1_,@function
        .size           _ZN2at6native29vectorized_elementwise_kernelILi4ENS0_13BinaryFunctorIdddZZZNS0_16fmax_kernel_cudaERNS_18TensorIteratorBaseEENKUlvE_clEvENKUlvE_clEvEUlddE_EESt5arrayIPcLm3EEEEviT0_T1_,(.L_x_42213 - _ZN2at6native29vectorized_elementwise_kernelILi4ENS0_13BinaryFunctorIdddZZZNS0_16fmax_kernel_cudaERNS_18TensorIteratorBaseEENKUlvE_clEvENKUlvE_clEvEUlddE_EESt5arrayIPcLm3EEEEviT0_T1_)
        .other          _ZN2at6native29vectorized_elementwise_kernelILi4ENS0_13BinaryFunctorIdddZZZNS0_16fmax_kernel_cudaERNS_18TensorIteratorBaseEENKUlvE_clEvENKUlvE_clEvEUlddE_EESt5arrayIPcLm3EEEEviT0_T1_,@"STO_CUDA_ENTRY STV_DEFAULT"
_ZN2at6native29vectorized_elementwise_kernelILi4ENS0_13BinaryFunctorIdddZZZNS0_16fmax_kernel_cudaERNS_18TensorIteratorBaseEENKUlvE_clEvENKUlvE_clEvEUlddE_EESt5arrayIPcLm3EEEEviT0_T1_:
.text._ZN2at6native29vectorized_elementwise_kernelILi4ENS0_13BinaryFunctorIdddZZZNS0_16fmax_kernel_cudaERNS_18TensorIteratorBaseEENKUlvE_clEvENKUlvE_clEvEUlddE_EESt5arrayIPcLm3EEEEviT0_T1_:
        /* <DEDUP_REMOVED lines=100> */
.L_x_11338:
        /* <DEDUP_REMOVED lines=184> */
.L_x_11341:
[----:B------:R-:W-:-:S13]  /*11c0*/  ISETP.GE.AND P0, PT, R45, R44, PT ;  /* 0x0000002c2d00720c */ /* 0x000fda0003f06270 */
[----:B------:R-:W-:Y:S05]  /*11d0*/  @P0 BRA `(.L_x_11343) ;  /* 0x0000000000300947 */ /* 0x000fea0003800000 */
[----:B0-----:R-:W0:Y:S01]  /*11e0*/  LDC.64 R2, c[0x0][0x218] ;  /* 0x00008600ff027b82 */ /* 0x001e220000000a00 */
[----:B------:R-:W-:Y:S01]  /*11f0*/  IADD3 R5, R0, R45, RZ ;  /* 0x0000002d00057210 */ /* 0x000fe20007ffe0ff */
[----:B------:R-:W-:-:S04]  /*1200*/  VIADD R45, R45, 0x80 ;  /* 0x000000802d2d7836 */ /* 0x000fc80000000000 */
[----:B0-----:R-:W-:-:S05]  /*1210*/  IMAD.WIDE.U32 R2, R5, 0x8, R2 ;  /* 0x0000000805027825 */ /* 0x001fca00078e0002 */
[----:B------:R1:W-:Y:S02]  /*1220*/  STG.E.64 desc[UR4][R2.64], R10 ;  /* 0x0000000a02007986 */ /* 0x0003e4000c101b04 */
.L_x_11342:
[----:B------:R-:W-:-:S13]  /*1230*/  ISETP.GE.AND P0, PT, R45, R44, PT ;  /* 0x0000002c2d00720c */ /* 0x000fda0003f06270 */
[----:B------:R-:W-:Y:S05]  /*1240*/  @P0 BRA `(.L_x_11344) ;  /* 0x0000000000340947 */ /* 0x000fea0003800000 */
[----:B01----:R-:W0:Y:S01]  /*1250*/  LDC.64 R2, c[0x0][0x218] ;  /* 0x00008600ff027b82 */ /* 0x003e220000000a00 */
[----:B------:R-:W-:Y:S02]  /*1260*/  IMAD.IADD R5, R0, 0x1, R45 ;  /* 0x0000000100057824 */ /* 0x000fe400078e022d */
[----:B------:R-:W-:Y:S02]  /*1270*/  VIADD R45, R45, 0x80 ;  /* 0x000000802d2d7836 */ /* 0x000fe40000000000 */
[----:B0-----:R-:W-:-:S05]  /*1280*/  IMAD.WIDE.U32 R2, R5, 0x8, R2 ;  /* 0x0000000805027825 */ /* 0x001fca00078e0002 */
[----:B------:R1:W-:Y:S02]  /*1290*/  STG.E.64 desc[UR4][R2.64], R12 ;  /* 0x0000000c02007986 */ /* 0x0003e4000c101b04 */
.L_x_11343:
        /* <DEDUP_REMOVED lines=8> */
.L_x_11344:
[----:B------:R-:W-:Y:S05]  /*1320*/  BSYNC B1 ;  /* 0x0000000000017941 */ /* 0x000fea0003800000 */
.L_x_11340:
[----:B------:R-:W-:-:S13]  /*1330*/  ISETP.GE.AND P0, PT, R45, R44, PT ;  /* 0x0000002c2d00720c */ /* 0x000fda0003f06270 */
[----:B012---:R-:W0:Y:S01]  /*1340*/  @!P0 LDC.64 R2, c[0x0][0x218] ;  /* 0x00008600ff028b82 */ /* 0x007e220000000a00 */
[----:B------:R-:W-:Y:S02]  /*1350*/  @!P0 IMAD.IADD R5, R0, 0x1, R45 ;  /* 0x0000000100058824 */ /* 0x000fe400078e022d */
[----:B------:R-:W-:Y:S02]  /*1360*/  @!P0 VIADD R45, R45, 0x80 ;  /* 0x000000802d2d8836 */ /* 0x000fe40000000000 */
[----:B0-----:R-:W-:-:S05]  /*1370*/  @!P0 IMAD.WIDE.U32 R2, R5, 0x8, R2 ;  /* 0x0000000805028825 */ /* 0x001fca00078e0002 */
[----:B------:R2:W-:Y:S02]  /*1380*/  @!P0 STG.E.64 desc[UR4][R2.64], R16 ;  /* 0x0000001002008986 */ /* 0x0005e4000c101b04 */
.L_x_11345:
[----:B------:R-:W-:Y:S05]  /*1390*/  BSYNC B0 ;  /* 0x0000000000007941 */ /* 0x000fea0003800000 */
.L_x_11339:
        /* <DEDUP_REMOVED lines=8> */
.L_x_11346:
        /* <DEDUP_REMOVED lines=14> */
.L_x_42213:


//--------------------- .text._ZN2at6native29vectorized_elementwise_kernelILi8ENS0_13BinaryFunctorIdddZZZNS0_16fmax_kernel_cudaERNS_18TensorIteratorBaseEENKUlvE_clEvENKUlvE_clEvEUlddE_EESt5arrayIPcLm3EEEEviT0_T1_ --------------------------
	.section	.text._ZN2at6native29vectorized_elementwise_kernelILi8ENS0_13BinaryFunctorIdddZZZNS0_16fmax_kernel_cudaERNS_18TensorIteratorBaseEENKUlvE_clEvENKUlvE_clEvEUlddE_EESt5arrayIPcLm3EEEEviT0_T1_,"ax",@progbits
	.align	128
        .global         _ZN2at6native29vectorized_elementwise_kernelILi8ENS0_13BinaryFunctorIdddZZZNS0_16fmax_kernel_cudaERNS_18TensorIteratorBaseEENKUlvE_clEvENKUlvE_clEvEUlddE_EESt5arrayIPcLm3EEEEviT0_T1_
        .type           _ZN2at6native29vectorized_elementwise_kernelILi8ENS0_13BinaryFunctorIdddZZZNS0_16fmax_kernel_cudaERNS_18TensorIteratorBaseEENKUlvE_clEvENKUlvE_clEvEUlddE_EESt5arrayIPcLm3EEEEviT0_T1_,@function
        .size           _ZN2at6native29vectorized_elementwise_kernelILi8ENS0_13BinaryFunctorIdddZZZNS0_16fmax_kernel_cudaERNS_18TensorIteratorBaseEENKUlvE_clEvENKUlvE_clEvEUlddE_EESt5arrayIPcLm3EEEEviT0_T1_,(.L_x_42214 - _ZN2at6native29vectorized_elementwise_kernelILi8ENS0_13BinaryFunctorIdddZZZNS0_16fmax_kernel_cudaERNS_18TensorIteratorBaseEENKUlvE_clEvENKUlvE_clEvEUlddE_EESt5arrayIPcLm3EEEEviT0_T1_)
        .other          _ZN2at6native29vectorized_elementwise_kernelILi8ENS0_13BinaryFunctorIdddZZZNS0_16fmax_kernel_cudaERNS_18TensorIteratorBaseEENKUlvE_clEvENKUlvE_clEvEUlddE_EESt5arrayIPcLm3EEEEviT0_T1_,@"STO_CUDA_ENTRY STV_DEFAULT"
_ZN2at6native29vectorized_elementwise_kernelILi8ENS0_13BinaryFunctorIdddZZZNS0_16fmax_kernel_cudaERNS_18TensorIteratorBaseEENKUlvE_clEvENKUlvE_clEvEUlddE_EESt5arrayIPcLm3EEEEviT0_T1_:
.text._ZN2at6native29vectorized_elementwise_kernelILi8ENS0_13BinaryFunctorIdddZZZNS0_16fmax_kernel_cudaERNS_18TensorIteratorBaseEENKUlvE_clEvENKUlvE_clEvEUlddE_EESt5arrayIPcLm3EEEEviT0_T1_:
        /* <DEDUP_REMOVED lines=100> */
.L_x_11347:
        /* <DEDUP_REMOVED lines=184> */
.L_x_11350:
[----:B------:R-:W-:-:S13]  /*11c0*/  ISETP.GE.AND P0, PT, R45, R44, PT ;  /* 0x0000002c2d00720c */ /* 0x000fda0003f06270 */
[----:B------:R-:W-:Y:S05]  /*11d0*/  @P0 BRA `(.L_x_11352) ;  /* 0x0000000000300947 */ /* 0x000fea0003800000 */
[----:B0-----:R-:W0:Y:S01]  /*11e0*/  LDC.64 R2, c[0x0][0x218] ;  /* 0x00008600ff027b82 */ /* 0x001e220000000a00 */
[----:B------:R-:W-:Y:S01]  /*11f0*/  IADD3 R5, R0, R45, RZ ;  /* 0x0000002d00057210 */ /* 0x000fe20007ffe0ff */
[----:B------:R-:W-:-:S04]  /*1200*/  VIADD R45, R45, 0x80 ;  /* 0x000000802d2d7836 */ /* 0x000fc80000000000 */
[----:B0-----:R-:W-:-:S05]  /*1210*/  IMAD.WIDE.U32 R2, R5, 0x8, R2 ;  /* 0x0000000805027825 */ /* 0x001fca00078e0002 */
[----:B------:R1:W-:Y:S02]  /*1220*/  STG.E.64 desc[UR4][R2.64], R10 ;  /* 0x0000000a02007986 */ /* 0x0003e4000c101b04 */
.L_x_11351:
[----:B------:R-:W-:-:S13]  /*1230*/  ISETP.GE.AND P0, PT, R45, R44, PT ;  /* 0x0000002c2d00720c */ /* 0x000fda0003f06270 */
[----:B------:R-:W-:Y:S05]  /*1240*/  @P0 BRA `(.L_x_11353) ;  /* 0x0000000000340947 */ /* 0x000fea0003800000 */
[----:B01----:R-:W0:Y:S01]  /*1250*/  LDC.64 R2, c[0x0][0x218] ;  /* 0x00008600ff027b82 */ /* 0x003e220000000a00 */
[----:B------:R-:W-:Y:S02]  /*1260*/  IMAD.IADD R5, R0, 0x1, R45 ;  /* 0x0000000100057824 */ /* 0x000fe400078e022d */
[----:B------:R-:W-:Y:S02]  /*1270*/  VIADD R45, R45, 0x80 ;  /* 0x000000802d2d7836 */ /* 0x000fe40000000000 */
[----:B0-----:R-:W-:-:S05]  /*1280*/  IMAD.WIDE.U32 R2, R5, 0x8, R2 ;  /* 0x0000000805027825 */ /* 0x001fca00078e0002 */
[----:B------:R1:W-:Y:S02]  /*1290*/  STG.E.64 desc[UR4][R2.64], R12 ;  /* 0x0000000c02007986 */ /* 0x0003e4000c101b04 */
.L_x_11352:
        /* <DEDUP_REMOVED lines=8> */
.L_x_11353:
[----:B------:R-:W-:Y:S05]  /*1320*/  BSYNC B1 ;  /* 0x0000000000017941 */ /* 0x000fea0003800000 */
.L_x_11349:
[----:B------:R-:W-:-:S13]  /*1330*/  ISETP.GE.AND P0, PT, R45, R44, PT ;  /* 0x0000002c2d00720c */ /* 0x000fda0003f06270 */
[----:B012---:R-:W0:Y:S01]  /*1340*/  @!P0 LDC.64 R2, c[0x0][0x218] ;  /* 0x00008600ff028b82 */ /* 0x007e220000000a00 */
[----:B------:R-:W-:Y:S02]  /*1350*/  @!P0 IMAD.IADD R5, R0, 0x1, R45 ;  /* 0x0000000100058824 */ /* 0x000fe400078e022d */
[----:B------:R-:W-:Y:S02]  /*1360*/  @!P0 VIADD R45, R45, 0x80 ;  /* 0x000000802d2d8836 */ /* 0x000fe40000000000 */
[----:B0-----:R-:W-:-:S05]  /*1370*/  @!P0 IMAD.WIDE.U32 R2, R5, 0x8, R2 ;  /* 0x0000000805028825 */ /* 0x001fca00078e0002 */
[----:B------:R2:W-:Y:S02]  /*1380*/  @!P0 STG.E.64 desc[UR4][R2.64], R16 ;  /* 0x0000001002008986 */ /* 0x0005e4000c101b04 */
.L_x_11354:
[----:B------:R-:W-:Y:S05]  /*1390*/  BSYNC B0 ;  /* 0x0000000000007941 */ /* 0x000fea0003800000 */
.L_x_11348:
        /* <DEDUP_REMOVED lines=8> */
.L_x_11355:
        /* <DEDUP_REMOVED lines=14> */
.L_x_42214:


//--------------------- .text._ZN2at6native18elementwise_kernelILi128ELi4EZNS0_15gpu_kernel_implINS0_13AUnaryFunctorIN3c108BFloat16ES5_S5_ZZZNS0_19minimum_kernel_cudaERNS_18TensorIteratorBaseEENKUlvE0_clEvENKUlvE2_clEvEUlS5_S5_E_EEEEvS7_RKT_EUliE_EEviT1_ --------------------------
	.section	.text._ZN2at6native18elementwise_kernelILi128ELi4EZNS0_15gpu_kernel_implINS0_13AUnaryFunctorIN3c108BFloat16ES5_S5_ZZZNS0_19minimum_kernel_cudaERNS_18TensorIteratorBaseEENKUlvE0_clEvENKUlvE2_clEvEUlS5_S5_E_EEEEvS7_RKT_EUliE_EEviT1_,"ax",@progbits
	.align	128
        .global         _ZN2at6native18elementwise_kernelILi128ELi4EZNS0_15gpu_kernel_implINS0_13AUnaryFunctorIN3c108BFloat16ES5_S5_ZZZNS0_19minimum_kernel_cudaERNS_18TensorIteratorBaseEENKUlvE0_clEvENKUlvE2_clEvEUlS5_S5_E_EEEEvS7_RKT_EUliE_EEviT1_
        .type           _ZN2at6native18elementwise_kernelILi128ELi4EZNS0_15gpu_kernel_implINS0_13AUnaryFunctorIN3c108BFloat16ES5_S5_ZZZNS0_19minimum_kernel_cudaERNS_18TensorIteratorBaseEENKUlvE0_clEvENKUlvE2_clEvEUlS5_S5_E_EEEEvS7_RKT_EUliE_EEviT1_,@function
        .size           _ZN2at6native18elementwise_kernelILi128ELi4EZNS0_15gpu_kernel_implINS0_13AUnaryFunctorIN3c108BFloat16ES5_S5_ZZZNS0_19minimum_kernel_cudaERNS_18TensorIteratorBaseEENKUlvE0_clEvENKUlvE2_clEvEUlS5_S5_E_EEEEvS7_RKT_EUliE_EEviT1_,(.L_x_42215 - _ZN2at6native18elementwise_kernelILi128ELi4EZNS0_15gpu_kernel_implINS0_13AUnaryFunctorIN3c108BFloat16ES5_S5_ZZZNS0_19minimum_kernel_cudaERNS_18TensorIteratorBaseEENKUlvE0_clEvENKUlvE2_clEvEUlS5_S5_E_EEEEvS7_RKT_EUliE_EEviT1_)
        .other          _ZN2at6native18elementwise_kernelILi128ELi4EZNS0_15gpu_kernel_implINS0_13AUnaryFunctorIN3c108BFloat16ES5_S5_ZZZNS0_19minimum_kernel_cudaERNS_18TensorIteratorBaseEENKUlvE0_clEvENKUlvE2_clEvEUlS5_S5_E_EEEEvS7_RKT_EUliE_EEviT1_,@"STO_CUDA_ENTRY STV_DEFAULT"
_ZN2at6native18elementwise_kernelILi128ELi4EZNS0_15gpu_kernel_implINS0_13AUnaryFunctorIN3c108BFloat16ES5_S5_ZZZNS0_19minimum_kernel_cudaERNS_18TensorIteratorBaseEENKUlvE0_clEvENKUlvE2_clEvEUlS5_S5_E_EEEEvS7_RKT_EUliE_EEviT1_:
.text._ZN2at6native18elementwise_kernelILi128ELi4EZNS0_15gpu_kernel_implINS0_13AUnaryFunctorIN3c108BFloat16ES5_S5_ZZZNS0_19minimum_kernel_cudaERNS_18TensorIteratorBaseEENKUlvE0_clEvENKUlvE2_clEvEUlS5_S5_E_EEEEvS7_RKT_EUliE_EEviT1_:
        /* <DEDUP_REMOVED lines=313> */
.L_x_11358:
        /* <DEDUP_REMOVED lines=23> */
.L_x_11362:
[----:B------:R-:W2:Y:S02]  /*1500*/  LDG.E.U8 R2, desc[UR36][R2.64] ;  /* 0x0000002402027981 */ /* 0x000ea4000c1e1100 */
[----:B--2---:R-:W-:-:S04]  /*1510*/  I2FP.F32.U32 R0, R2 ;  /* 0x0000000200007245 */ /* 0x004fc80000201000 */
[----:B------:R-:W-:-:S04]  /*1520*/  F2FP.BF16.F32.PACK_AB R0, RZ, R0 ;  /* 0x00000000ff00723e */ /* 0x000fc800000010ff */
[----:B------:R-:W-:Y:S01]  /*1530*/  PRMT R5, R0, 0x7610, R5 ;  /* 0x0000761000057816 */ /* 0x000fe20000000005 */
[----:B------:R-:W-:Y:S06]  /*1540*/  BRA `(.L_x_11364) ;  /* 0x0000000c00c47947 */ /* 0x000fec0003800000 */
.L_x_11361:
        /* <DEDUP_REMOVED lines=11> */
.L_x_11366:
[----:B------:R-:W2:Y:S02]  /*1600*/  LDG.E R2, desc[UR36][R2.64] ;  /* 0x0000002402027981 */ /* 0x000ea4000c1e1900 */
[----:B--2---:R-:W-:-:S04]  /*1610*/  I2FP.F32.S32 R0, R2 ;  /* 0x0000000200007245 */ /* 0x004fc80000201400 */
[----:B------:R-:W-:-:S04]  /*1620*/  F2FP.BF16.F32.PACK_AB R0, RZ, R0 ;  /* 0x00000000ff00723e */ /* 0x000fc800000010ff */
[----:B------:R-:W-:Y:S01]  /*1630*/  PRMT R5, R0, 0x7610, R5 ;  /* 0x0000761000057816 */ /* 0x000fe20000000005 */
[----:B------:R-:W-:Y:S06]  /*1640*/  BRA `(.L_x_11364) ;  /* 0x0000000c00847947 */ /* 0x000fec0003800000 */
.L_x_11365:
[----:B------:R-:W2:Y:S02]  /*1650*/  LDG.E.U16 R2, desc[UR36][R2.64] ;  /* 0x0000002402027981 */ /* 0x000ea4000c1e1500 */
[----:B--2---:R-:W0:Y:S02]  /*1660*/  I2F.S16 R0, R2 ;  /* 0x0000000200007306 */ /* 0x004e240000101400 */
[----:B0-----:R-:W-:-:S04]  /*1670*/  F2FP.BF16.F32.PACK_AB R0, RZ, R0 ;  /* 0x00000000ff00723e */ /* 0x001fc800000010ff */
[----:B------:R-:W-:Y:S01]  /*1680*/  PRMT R5, R0, 0x7610, R5 ;  /* 0x0000761000057816 */ /* 0x000fe20000000005 */
[----:B------:R-:W-:Y:S06]  /*1690*/  BRA `(.L_x_11364) ;  /* 0x0000000c00707947 */ /* 0x000fec0003800000 */
.L_x_11360:
        /* <DEDUP_REMOVED lines=9> */
.L_x_11368:
[----:B------:R-:W2:Y:S02]  /*1730*/  LDG.E.U16 R0, desc[UR36][R2.64] ;  /* 0x0000002402007981 */ /* 0x000ea4000c1e1500 */
[----:B--2---:R-:W-:-:S05]  /*1740*/  HADD2.F32 R0, -RZ, R0.H0_H0 ;  /* 0x20000000ff007230 */ /* 0x004fca0000004100 */
[----:B------:R-:W-:-:S04]  /*1750*/  F2FP.BF16.F32.PACK_AB R0, RZ, R0 ;  /* 0x00000000ff00723e */ /* 0x000fc800000010ff */
[----:B------:R-:W-:Y:S01]  /*1760*/  PRMT R5, R0, 0x7610, R5 ;  /* 0x0000761000057816 */ /* 0x000fe20000000005 */
[----:B------:R-:W-:Y:S06]  /*1770*/  BRA `(.L_x_11364) ;  /* 0x0000000c00387947 */ /* 0x000fec0003800000 */
.L_x_11367:
        /* <DEDUP_REMOVED lines=9> */
.L_x_11370:
[----:B------:R-:W2:Y:S02]  /*1810*/  LDG.E.U16 R2, desc[UR36][R2.64] ;  /* 0x0000002402027981 */ /* 0x000ea4000c1e1500 */
[----:B--2---:R-:W-:-:S05]  /*1820*/  HADD2.F32 R0, -RZ, R2.H0_H0 ;  /* 0x20000002ff007230 */ /* 0x004fca0000004100 */
[----:B------:R-:W-:-:S04]  /*1830*/  F2FP.BF16.F32.PACK_AB R0, RZ, R0 ;  /* 0x00000000ff00723e */ /* 0x000fc800000010ff */
[----:B------:R-:W-:Y:S01]  /*1840*/  PRMT R5, R0, 0x7610, R5 ;  /* 0x0000761000057816 */ /* 0x000fe20000000005 */
[----:B------:R-:W-:Y:S06]  /*1850*/  BRA `(.L_x_11364) ;  /* 0x0000000c00007947 */ /* 0x000fec0003800000 */
.L_x_11369:
        /* <DEDUP_REMOVED lines=9> */
.L_x_11359:
        /* <DEDUP_REMOVED lines=14> */
.L_x_11373:
        /* <DEDUP_REMOVED lines=9> */
.L_x_11372:
        /* <DEDUP_REMOVED lines=25> */
[----:B------:R-:W-:Y:S01]  /*1bf0*/  F2FP.BF16.F32.PACK_AB R5, RZ, R5 ;  /* 0x00000005ff05723e */ /* 0x000fe200000010ff */
[----:B------:R-:W-:Y:S06]  /*1c00*/  BRA `(.L_x_11364) ;  /* 0x0000000800147947 */ /* 0x000fec0003800000 */
.L_x_11375:
        /* <DEDUP_REMOVED lines=15> */
.L_x_11374:
[----:B------:R0:W5:Y:S01]  /*1d00*/  LDG.E.U16 R5, desc[UR36][R2.64] ;  /* 0x0000002402057981 */ /* 0x000162000c1e1500 */
[----:B------:R-:W-:Y:S05]  /*1d10*/  BRA `(.L_x_11364) ;  /* 0x0000000400d07947 */ /* 0x000fea0003800000 */
.L_x_11371:
        /* <DEDUP_REMOVED lines=13> */
.L_x_11378:
        /* <DEDUP_REMOVED lines=21> */
.L_x_11382:
[----:B------:R-:W-:Y:S05]  /*1f40*/  BSYNC B1 ;  /* 0x0000000000017941 */ /* 0x000fea0003800000 */
.L_x_11381:
[----:B------:R-:W-:Y:S01]  /*1f50*/  LEA R3, R0, 0x3b800000, 0x17 ;  /* 0x3b80000000037811 */ /* 0x000fe200078eb8ff */
[----:B------:R-:W-:-:S05]  /*1f60*/  IMAD.SHL.U32 R0, R2, 0x100000, RZ ;  /* 0x0010000002007824 */ /* 0x000fca00078e00ff */
[----:B------:R-:W-:-:S07]  /*1f70*/  LOP3.LUT R0, R3, R0, R4, 0xfe, !PT ;  /* 0x0000000003007212 */ /* 0x000fce00078efe04 */
.L_x_11380:
[----:B------:R-:W-:Y:S05]  /*1f80*/  BSYNC B0 ;  /* 0x0000000000007941 */ /* 0x000fea0003800000 */
.L_x_11379:
[----:B------:R-:W-:-:S04]  /*1f90*/  F2FP.BF16.F32.PACK_AB R0, RZ, R0 ;  /* 0x00000000ff00723e */ /* 0x000fc800000010ff */
[----:B------:R-:W-:Y:S01]  /*1fa0*/  PRMT R5, R0, 0x7610, R5 ;  /* 0x0000761000057816 */ /* 0x000fe20000000005 */
[----:B------:R-:W-:Y:S06]  /*1fb0*/  BRA `(.L_x_11364) ;  /* 0x0000000400287947 */ /* 0x000fec0003800000 */
.L_x_11377:
        /* <DEDUP_REMOVED lines=21> */
.L_x_11386:
[----:B------:R-:W-:Y:S05]  /*2110*/  BSYNC B1 ;  /* 0x0000000000017941 */ /* 0x000fea0003800000 */
.L_x_11385:
[----:B------:R-:W-:Y:S01]  /*2120*/  LEA R3, R0, 0x37800000, 0x17 ;  /* 0x3780000000037811 */ /* 0x000fe200078eb8ff */
[----:B------:R-:W-:-:S05]  /*2130*/  IMAD.SHL.U32 R0, R2, 0x200000, RZ ;  /* 0x0020000002007824 */ /* 0x000fca00078e00ff */
[----:B------:R-:W-:-:S07]  /*2140*/  LOP3.LUT R0, R3, R0, R4, 0xfe, !PT ;  /* 0x0000000003007212 */ /* 0x000fce00078efe04 */
.L_x_11384:
[----:B------:R-:W-:Y:S05]  /*2150*/  BSYNC B0 ;  /* 0x0000000000007941 */ /* 0x000fea0003800000 */
.L_x_11383:
[----:B------:R-:W-:-:S04]  /*2160*/  F2FP.BF16.F32.PACK_AB R0, RZ, R0 ;  /* 0x00000000ff00723e */ /* 0x000fc800000010ff */
[----:B------:R-:W-:Y:S01]  /*2170*/  PRMT R5, R0, 0x7610, R5 ;  /* 0x0000761000057816 */ /* 0x000fe20000000005 */
[----:B------:R-:W-:Y:S06]  /*2180*/  BRA `(.L_x_11364) ;  /* 0x0000000000b47947 */ /* 0x000fec0003800000 */
.L_x_11376:
        /* <DEDUP_REMOVED lines=14> */
.L_x_11390:
[----:B------:R-:W-:Y:S05]  /*2270*/  BSYNC B0 ;  /* 0x0000000000007941 */ /* 0x000fea0003800000 */
.L_x_11389:
[----:B------:R-:W-:-:S04]  /*2280*/  F2FP.BF16.F32.PACK_AB R0, RZ, R0 ;  /* 0x00000000ff00723e */ /* 0x000fc800000010ff */
[----:B------:R-:W-:Y:S01]  /*2290*/  PRMT R5, R0, 0x7610, R5 ;  /* 0x0000761000057816 */ /* 0x000fe20000000005 */
[----:B------:R-:W-:Y:S06]  /*22a0*/  BRA `(.L_x_11364) ;  /* 0x00000000006c7947 */ /* 0x000fec0003800000 */
.L_x_11363:
        /* <DEDUP_REMOVED lines=16> */
.L_x_11391:
[----:B------:R-:W-:Y:S01]  /*23b0*/  PRMT R5, RZ, 0x7610, R5 ;  /* 0x00007610ff057816 */ /* 0x000fe20000000005 */
[----:B------:R-:W-:Y:S06]  /*23c0*/  BRA `(.L_x_11364) ;  /* 0x0000000000247947 */ /* 0x000fec0003800000 */
.L_x_11388:
[----:B------:R-:W2:Y:S02]  /*23d0*/  LDG.E.64 R2, desc[UR36][R2.64] ;  /* 0x0000002402027981 */ /* 0x000ea4000c1e1b00 */
[----:B--2---:R-:W0:Y:S02]  /*23e0*/  I2F.U64 R0, R2 ;  /* 0x0000000200007312 */ /* 0x004e240000301000 */
[----:B0-----:R-:W-:-:S04]  /*23f0*/  F2FP.BF16.F32.PACK_AB R0, RZ, R0 ;  /* 0x00000000ff00723e */ /* 0x001fc800000010ff */
[----:B------:R-:W-:Y:S01]  /*2400*/  PRMT R5, R0, 0x7610, R5 ;  /* 0x0000761000057816 */ /* 0x000fe20000000005 */
[----:B------:R-:W-:Y:S06]  /*2410*/  BRA `(.L_x_11364) ;  /* 0x0000000000107947 */ /* 0x000fec0003800000 */
.L_x_11387:
[----:B------:R-:W2:Y:S02]  /*2420*/  LDG.E R2, desc[UR36][R2.64] ;  /* 0x0000002402027981 */ /* 0x000ea4000c1e1900 */
[----:B--2---:R-:W-:-:S04]  /*2430*/  I2FP.F32.U32 R0, R2 ;  /* 0x0000000200007245 */ /* 0x004fc80000201000 */
[----:B------:R-:W-:-:S04]  /*2440*/  F2FP.BF16.F32.PACK_AB R0, RZ, R0 ;  /* 0x00000000ff00723e */ /* 0x000fc800000010ff */
[----:B------:R-:W-:-:S07]  /*2450*/  PRMT R5, R0, 0x7610, R5 ;  /* 0x0000761000057816 */ /* 0x000fce0000000005 */
.L_x_11364:
[----:B------:R-:W0:Y:S01]  /*2460*/  LDC.U16 R0, c[0x0][0x422] ;  /* 0x00010880ff007b82 */ /* 0x000e220000000400 */
[----:B------:R-:W-:Y:S01]  /*2470*/  BSSY B0, `(.L_x_11392) ;  /* 0x000000c000007945 */ /* 0x000fe20003800000 */
[----:B0-----:R-:W-:-:S05]  /*2480*/  IMAD.U32 R2, R0, 0x10000, RZ ;  /* 0x0001000000027824 */ /* 0x001fca00078e00ff */
[----:B------:R-:W-:-:S13]  /*2490*/  FSETP.NEU.FTZ.AND P0, PT, R2, R2, PT ;  /* 0x000000020200720b */ /* 0x000fda0003f1d000 */
[----:B------:R-:W-:Y:S05]  /*24a0*/  @P0 BRA `(.L_x_11393) ;  /* 0x00000000001c0947 */ /* 0x000fea0003800000 */
[----:B-----5:R-:W-:-:S05]  /*24b0*/  IMAD.U32 R3, R5, 0x10000, RZ ;  /* 0x0001000005037824 */ /* 0x020fca00078e00ff */
[----:B------:R-:W-:-:S13]  /*24c0*/  FSETP.NEU.FTZ.AND P0, PT, R3, R3, PT ;  /* 0x000000030300720b */ /* 0x000fda0003f1d000 */
[----:B------:R-:W-:Y:S05]  /*24d0*/  @P0 BRA `(.L_x_11394) ;  /* 0x0000000000140947 */ /* 0x000fea0003800000 */
[----:B------:R-:W-:-:S04]  /*24e0*/  FMNMX.FTZ R2, R2, R3, PT ;  /* 0x0000000302027209 */ /* 0x000fc80003810000 */
[----:B------:R-:W-:-:S04]  /*24f0*/  F2FP.BF16.F32.PACK_AB R2, RZ, R2 ;  /* 0x00000002ff02723e */ /* 0x000fc800000010ff */
[----:B------:R-:W-:Y:S01]  /*2500*/  PRMT R5, R2, 0x7610, R5 ;  /* 0x0000761002057816 */ /* 0x000fe20000000005 */
[----:B------:R-:W-:Y:S06]  /*2510*/  BRA `(.L_x_11394) ;  /* 0x0000000000047947 */ /* 0x000fec0003800000 */
.L_x_11393:
[----:B-----5:R-:W-:-:S07]  /*2520*/  IMAD.MOV.U32 R5, RZ, RZ, R0 ;  /* 0x000000ffff057224 */ /* 0x020fce00078e0000 */
.L_x_11394:
[----:B------:R-:W-:Y:S05]  /*2530*/  BSYNC B0 ;  /* 0x0000000000007941 */ /* 0x000fea0003800000 */
.L_x_11392:
[----:B------:R-:W0:Y:S02]  /*2540*/  LDC.U8 R2, c[0x0][0x424] ;  /* 0x00010900ff027b82 */ /* 0x000e240000000000 */
        /* <DEDUP_REMOVED lines=15> */
.L_x_11398:
[----:B------:R-:W-:-:S06]  /*2640*/  IMAD.U32 R3, R5, 0x10000, RZ ;  /* 0x0001000005037824 */ /* 0x000fcc00078e00ff */
[----:B------:R-:W0:Y:S02]  /*2650*/  F2I.S64.TRUNC R2, R3 ;  /* 0x0000000300027311 */ /* 0x000e24000020d900 */
[----:B0-----:R0:W-:Y:S01]  /*2660*/  STG.E.U8 desc[UR36][R16.64], R2 ;  /* 0x0000000210007986 */ /* 0x0011e2000c101124 */
[----:B------:R-:W-:Y:S05]  /*2670*/  BRA `(.L_x_11400) ;  /* 0x0000000c00847947 */ /* 0x000fea0003800000 */
.L_x_11397:
        /* <DEDUP_REMOVED lines=10> */
.L_x_11402:
[----:B------:R-:W-:-:S06]  /*2720*/  IMAD.U32 R5, R5, 0x10000, RZ ;  /* 0x0001000005057824 */ /* 0x000fcc00078e00ff */
[----:B------:R-:W0:Y:S02]  /*2730*/  F2I.FTZ.TRUNC.NTZ R5, R5 ;  /* 0x0000000500057305 */ /* 0x000e24000021f100 */
[----:B0-----:R0:W-:Y:S01]  /*2740*/  STG.E desc[UR36][R16.64], R5 ;  /* 0x0000000510007986 */ /* 0x0011e2000c101924 */
[----:B------:R-:W-:Y:S05]  /*2750*/  BRA `(.L_x_11400) ;  /* 0x0000000c004c7947 */ /* 0x000fea0003800000 */
.L_x_11401:
[----:B------:R-:W-:-:S06]  /*2760*/  IMAD.U32 R5, R5, 0x10000, RZ ;  /* 0x0001000005057824 */ /* 0x000fcc00078e00ff */
[----:B------:R-:W0:Y:S02]  /*2770*/  F2I.FTZ.TRUNC.NTZ R5, R5 ;  /* 0x0000000500057305 */ /* 0x000e24000021f100 */
[----:B0-----:R0:W-:Y:S01]  /*2780*/  STG.E.U16 desc[UR36][R16.64], R5 ;  /* 0x0000000510007986 */ /* 0x0011e2000c101524 */
[----:B------:R-:W-:Y:S05]  /*2790*/  BRA `(.L_x_11400) ;  /* 0x0000000c003c7947 */ /* 0x000fea0003800000 */
.L_x_11396:
        /* <DEDUP_REMOVED lines=9> */
.L_x_11404:
[----:B------:R-:W-:-:S05]  /*2830*/  IMAD.U32 R0, R5, 0x10000, RZ ;  /* 0x0001000005007824 */ /* 0x000fca00078e00ff */
[----:B------:R-:W-:-:S05]  /*2840*/  F2FP.F16.F32.PACK_AB R0, RZ, R0 ;  /* 0x00000000ff00723e */ /* 0x000fca00000000ff */
[----:B------:R0:W-:Y:S01]  /*2850*/  STG.E.U16 desc[UR36][R16.64], R0 ;  /* 0x0000000010007986 */ /* 0x0001e2000c101524 */
[----:B------:R-:W-:Y:S05]  /*2860*/  BRA `(.L_x_11400) ;  /* 0x0000000c00087947 */ /* 0x000fea0003800000 */
.L_x_11403:
        /* <DEDUP_REMOVED lines=10> */
.L_x_11406:
[----:B------:R-:W-:-:S05]  /*2910*/  IMAD.U32 R5, R5, 0x10000, RZ ;  /* 0x0001000005057824 */ /* 0x000fca00078e00ff */
[----:B------:R-:W-:-:S04]  /*2920*/  F2FP.F16.F32.PACK_AB R3, RZ, R5 ;  /* 0x00000005ff03723e */ /* 0x000fc800000000ff */
[----:B------:R-:W-:-:S05]  /*2930*/  PRMT R3, R3, 0x5410, RZ ;  /* 0x0000541003037816 */ /* 0x000fca00000000ff */
[----:B------:R0:W-:Y:S01]  /*2940*/  STG.E desc[UR36][R16.64], R3 ;  /* 0x0000000310007986 */ /* 0x0001e2000c101924 */
[----:B------:R-:W-:Y:S05]  /*2950*/  BRA `(.L_x_11400) ;  /* 0x0000000800cc7947 */ /* 0x000fea0003800000 */
.L_x_11405:
[----:B------:R-:W-:-:S04]  /*2960*/  IMAD.U32 R2, R5, 0x10000, RZ ;  /* 0x0001000005027824 */ /* 0x000fc800078e00ff */
[----:B------:R-:W-:-:S06]  /*2970*/  FMUL.FTZ R2, R2, 1 ;  /* 0x3f80000002027820 */ /* 0x000fcc0000410000 */
[----:B------:R-:W0:Y:S02]  /*2980*/  F2F.F64.F32 R2, R2 ;  /* 0x0000000200027310 */ /* 0x000e240000201800 */
[----:B0-----:R0:W-:Y:S01]  /*2990*/  STG.E.64 desc[UR36][R16.64], R2 ;  /* 0x0000000210007986 */ /* 0x0011e2000c101b24 */
[----:B------:R-:W-:Y:S05]  /*29a0*/  BRA `(.L_x_11400) ;  /* 0x0000000800b87947 */ /* 0x000fea0003800000 */
.L_x_11395:
        /* <DEDUP_REMOVED lines=13> */
.L_x_11409:
[----:B------:R-:W-:Y:S01]  /*2a80*/  IMAD.U32 R5, R5, 0x10000, RZ ;  /* 0x0001000005057824 */ /* 0x000fe200078e00ff */
[----:B------:R-:W-:-:S03]  /*2a90*/  CS2R R6, SRZ ;  /* 0x0000000000067805 */ /* 0x000fc6000001ff00 */
[----:B------:R-:W-:-:S06]  /*2aa0*/  FMUL.FTZ R5, R5, 1 ;  /* 0x3f80000005057820 */ /* 0x000fcc0000410000 */
[----:B------:R-:W0:Y:S02]  /*2ab0*/  F2F.F64.F32 R4, R5 ;  /* 0x0000000500047310 */ /* 0x000e240000201800 */
[----:B0-----:R0:W-:Y:S01]  /*2ac0*/  STG.E.128 desc[UR36][R16.64], R4 ;  /* 0x0000000410007986 */ /* 0x0011e2000c101d24 */
[----:B------:R-:W-:Y:S05]  /*2ad0*/  BRA `(.L_x_11400) ;  /* 0x00000008006c7947 */ /* 0x000fea0003800000 */
.L_x_11408:
        /* <DEDUP_REMOVED lines=21> */
.L_x_11413:
[----:B------:R-:W-:Y:S05]  /*2c30*/  BSYNC B0 ;  /* 0x0000000000007941 */ /* 0x000fea0003800000 */
.L_x_11412:
[----:B------:R-:W-:-:S05]  /*2c40*/  LOP3.LUT R3, R0, R3, RZ, 0xfc, !PT ;  /* 0x0000000300037212 */ /* 0x000fca00078efcff */
[----:B------:R0:W-:Y:S01]  /*2c50*/  STG.E.U8 desc[UR36][R16.64], R3 ;  /* 0x0000000310007986 */ /* 0x0001e2000c101124 */
[----:B------:R-:W-:Y:S05]  /*2c60*/  BRA `(.L_x_11400) ;  /* 0x0000000800087947 */ /* 0x000fea0003800000 */
.L_x_11411:
        /* <DEDUP_REMOVED lines=13> */
.L_x_11415:
[----:B------:R-:W-:Y:S01]  /*2d40*/  IMAD.MOV.U32 R0, RZ, RZ, 0x7f ;  /* 0x0000007fff007424 */ /* 0x000fe200078e00ff */
[----:B------:R-:W-:-:S04]  /*2d50*/  ISETP.GT.U32.AND P0, PT, R2, 0x7f800000, PT ;  /* 0x7f8000000200780c */ /* 0x000fc80003f04070 */
[----:B------:R-:W-:-:S09]  /*2d60*/  SEL R0, R0, 0x7c, P0 ;  /* 0x0000007c00007807 */ /* 0x000fd20000000000 */
.L_x_11416:
[----:B------:R-:W-:Y:S05]  /*2d70*/  BSYNC B0 ;  /* 0x0000000000007941 */ /* 0x000fea0003800000 */
.L_x_11414:
[----:B------:R-:W-:-:S04]  /*2d80*/  LOP3.LUT R2, R5, 0x80000000, RZ, 0xc0, !PT ;  /* 0x8000000005027812 */ /* 0x000fc800078ec0ff */
[----:B------:R-:W-:-:S04]  /*2d90*/  SHF.R.U32.HI R3, RZ, 0x18, R2 ;  /* 0x00000018ff037819 */ /* 0x000fc80000011602 */
[----:B------:R-:W-:-:S05]  /*2da0*/  LOP3.LUT R3, R0, R3, RZ, 0xfc, !PT ;  /* 0x0000000300037212 */ /* 0x000fca00078efcff */
[----:B------:R0:W-:Y:S01]  /*2db0*/  STG.E.U8 desc[UR36][R16.64], R3 ;  /* 0x0000000310007986 */ /* 0x0001e2000c101124 */
[----:B------:R-:W-:Y:S05]  /*2dc0*/  BRA `(.L_x_11400) ;  /* 0x0000000400b07947 */ /* 0x000fea0003800000 */
.L_x_11410:
[----:B------:R0:W-:Y:S01]  /*2dd0*/  STG.E.U16 desc[UR36][R16.64], R5 ;  /* 0x0000000510007986 */ /* 0x0001e2000c101524 */
[----:B------:R-:W-:Y:S05]  /*2de0*/  BRA `(.L_x_11400) ;  /* 0x0000000400a87947 */ /* 0x000fea0003800000 */
.L_x_11407:
        /* <DEDUP_REMOVED lines=12> */
.L_x_11419:
        /* <DEDUP_REMOVED lines=17> */
.L_x_11422:
[----:B------:R-:W-:-:S04]  /*2fc0*/  LOP3.LUT R2, R5, 0x80000000, RZ, 0xc0, !PT ;  /* 0x8000000005027812 */ /* 0x000fc800078ec0ff */
[----:B------:R-:W-:-:S04]  /*2fd0*/  SHF.R.U32.HI R3, RZ, 0x18, R2 ;  /* 0x00000018ff037819 */ /* 0x000fc80000011602 */
[----:B------:R-:W-:-:S04]  /*2fe0*/  LOP3.LUT R0, R0, R3, RZ, 0xfc, !PT ;  /* 0x0000000300007212 */ /* 0x000fc800078efcff */
[----:B------:R-:W-:-:S07]  /*2ff0*/  PRMT R8, R0, 0x7610, R8 ;  /* 0x0000761000087816 */ /* 0x000fce0000000008 */
.L_x_11421:
[----:B------:R-:W-:Y:S05]  /*3000*/  BSYNC B0 ;  /* 0x0000000000007941 */ /* 0x000fea0003800000 */
.L_x_11420:
[----:B------:R3:W-:Y:S01]  /*3010*/  STG.E.U8 desc[UR36][R16.64], R8 ;  /* 0x0000000810007986 */ /* 0x0007e2000c101124 */
[----:B------:R-:W-:Y:S05]  /*3020*/  BRA `(.L_x_11400) ;  /* 0x0000000400187947 */ /* 0x000fea0003800000 */
.L_x_11418:
        /* <DEDUP_REMOVED lines=17> */
.L_x_11425:
[----:B------:R-:W-:-:S04]  /*3140*/  LOP3.LUT R2, R5, 0x80000000, RZ, 0xc0, !PT ;  /* 0x8000000005027812 */ /* 0x000fc800078ec0ff */
[----:B------:R-:W-:-:S04]  /*3150*/  SHF.R.U32.HI R3, RZ, 0x18, R2 ;  /* 0x00000018ff037819 */ /* 0x000fc80000011602 */
[----:B------:R-:W-:-:S04]  /*3160*/  LOP3.LUT R0, R0, R3, RZ, 0xfc, !PT ;  /* 0x0000000300007212 */ /* 0x000fc800078efcff */
[----:B------:R-:W-:-:S07]  /*3170*/  PRMT R8, R0, 0x7610, R8 ;  /* 0x0000761000087816 */ /* 0x000fce0000000008 */
.L_x_11424:
[----:B------:R-:W-:Y:S05]  /*3180*/  BSYNC B0 ;  /* 0x0000000000007941 */ /* 0x000fea0003800000 */
.L_x_11423:
[----:B------:R0:W-:Y:S01]  /*3190*/  STG.E.U8 desc[UR36][R16.64], R8 ;  /* 0x0000000810007986 */ /* 0x0001e2000c101124 */
[----:B------:R-:W-:Y:S05]  /*31a0*/  BRA `(.L_x_11400) ;  /* 0x0000000000b87947 */ /* 0x000fea0003800000 */
.L_x_11417:
        /* <DEDUP_REMOVED lines=22> */
.L_x_11399:
        /* <DEDUP_REMOVED lines=16> */
.L_x_11428:
[----:B------:R-:W-:Y:S05]  /*3410*/  BRA `(.L_x_11400) ;  /* 0x00000000001c7947 */ /* 0x000fea0003800000 */
.L_x_11427:
[----:B------:R-:W-:-:S06]  /*3420*/  IMAD.U32 R2, R5, 0x10000, RZ ;  /* 0x0001000005027824 */ /* 0x000fcc00078e00ff */
[----:B------:R-:W0:Y:S02]  /*3430*/  F2I.U64.TRUNC R2, R2 ;  /* 0x0000000200027311 */ /* 0x000e24000020d800 */
[----:B0-----:R1:W-:Y:S01]  /*3440*/  STG.E.64 desc[UR36][R16.64], R2 ;  /* 0x0000000210007986 */ /* 0x0013e2000c101b24 */
[----:B------:R-:W-:Y:S05]  /*3450*/  BRA `(.L_x_11400) ;  /* 0x00000000000c7947 */ /* 0x000fea0003800000 */
.L_x_11426:
[----:B------:R-:W-:-:S06]  /*3460*/  IMAD.U32 R5, R5, 0x10000, RZ ;  /* 0x0001000005057824 */ /* 0x000fcc00078e00ff */
[----:B------:R-:W0:Y:S02]  /*3470*/  F2I.FTZ.U32.TRUNC.NTZ R5, R5 ;  /* 0x0000000500057305 */ /* 0x000e24000021f000 */
[----:B0-----:R0:W-:Y:S02]  /*3480*/  STG.E desc[UR36][R16.64], R5 ;  /* 0x0000000510007986 */ /* 0x0011e4000c101924 */
.L_x_11400:
[----:B------:R-:W-:-:S04]  /*3490*/  IMAD R18, R23, 0x200, R18 ;  /* 0x0000020017127824 */ /* 0x000fc800078e0212 */
[----:B------:R-:W-:-:S07]  /*34a0*/  VIADD R19, R18, 0x80 ;  /* 0x0000008012137836 */ /* 0x000fce0000000000 */
.L_x_11357:
[----:B------:R-:W-:Y:S05]  /*34b0*/  BSYNC B6 ;  /* 0x0000000000067941 */ /* 0x000fea0003800000 */
.L_x_11356:
        /* <DEDUP_REMOVED lines=307> */
.L_x_11431:
        /* <DEDUP_REMOVED lines=23> */
.L_x_11435:
[----:B------:R-:W2:Y:S02]  /*4960*/  LDG.E.U8 R2, desc[UR36][R2.64] ;  /* 0x0000002402027981 */ /* 0x000ea4000c1e1100 */
[----:B--2---:R-:W-:-:S04]  /*4970*/  I2FP.F32.U32 R0, R2 ;  /* 0x0000000200007245 */ /* 0x004fc80000201000 */
[----:B------:R-:W-:-:S04]  /*4980*/  F2FP.BF16.F32.PACK_AB R0, RZ, R0 ;  /* 0x00000000ff00723e */ /* 0x000fc800000010ff */
[----:B------:R-:W-:Y:S01]  /*4990*/  PRMT R5, R0, 0x7610, R5 ;  /* 0x0000761000057816 */ /* 0x000fe20000000005 */
[----:B------:R-:W-:Y:S06]  /*49a0*/  BRA `(.L_x_11437) ;  /* 0x0000000c00c47947 */ /* 0x000fec0003800000 */
.L_x_11434:
        /* <DEDUP_REMOVED lines=11> */
.L_x_11439:
[----:B------:R-:W2:Y:S02]  /*4a60*/  LDG.E R2, desc[UR36][R2.64] ;  /* 0x0000002402027981 */ /* 0x000ea4000c1e1900 */
[----:B--2---:R-:W-:-:S04]  /*4a70*/  I2FP.F32.S32 R0, R2 ;  /* 0x0000000200007245 */ /* 0x004fc80000201400 */
[----:B------:R-:W-:-:S04]  /*4a80*/  F2FP.BF16.F32.PACK_AB R0, RZ, R0 ;  /* 0x00000000ff00723e */ /* 0x000fc800000010ff */
[----:B------:R-:W-:Y:S01]  /*4a90*/  PRMT R5, R0, 0x7610, R5 ;  /* 0x0000761000057816 */ /* 0x000fe20000000005 */
[----:B------:R-:W-:Y:S06]  /*4aa0*/  BRA `(.L_x_11437) ;  /* 0x0000000c00847947 */ /* 0x000fec0003800000 */
.L_x_11438:
[----:B------:R-:W2:Y:S02]  /*4ab0*/  LDG.E.U16 R2, desc[UR36][R2.64] ;  /* 0x0000002402027981 */ /* 0x000ea4000c1e1500 */
[----:B--2---:R-:W0:Y:S02]  /*4ac0*/  I2F.S16 R0, R2 ;  /* 0x0000000200007306 */ /* 0x004e240000101400 */
[----:B0-----:R-:W-:-:S04]  /*4ad0*/  F2FP.BF16.F32.PACK_AB R0, RZ, R0 ;  /* 0x00000000ff00723e */ /* 0x001fc800000010ff */
[----:B------:R-:W-:Y:S01]  /*4ae0*/  PRMT R5, R0, 0x7610, R5 ;  /* 0x0000761000057816 */ /* 0x000fe20000000005 */
[----:B------:R-:W-:Y:S06]  /*4af0*/  BRA `(.L_x_11437) ;  /* 0x0000000c00707947 */ /* 0x000fec0003800000 */
.L_x_11433:
        /* <DEDUP_REMOVED lines=9> */
.L_x_11441:
[----:B------:R-:W2:Y:S02]  /*4b90*/  LDG.E.U16 R0, desc[UR36][R2.64] ;  /* 0x0000002402007981 */ /* 0x000ea4000c1e1500 */
[----:B--2---:R-:W-:-:S05]  /*4ba0*/  HADD2.F32 R0, -RZ, R0.H0_H0 ;  /* 0x20000000ff007230 */ /* 0x004fca0000004100 */
[----:B------:R-:W-:-:S04]  /*4bb0*/  F2FP.BF16.F32.PACK_AB R0, RZ, R0 ;  /* 0x00000000ff00723e */ /* 0x000fc800000010ff */
[----:B------:R-:W-:Y:S01]  /*4bc0*/  PRMT R5, R0, 0x7610, R5 ;  /* 0x0000761000057816 */ /* 0x000fe20000000005 */
[----:B------:R-:W-:Y:S06]  /*4bd0*/  BRA `(.L_x_11437) ;  /* 0x0000000c00387947 */ /* 0x000fec0003800000 */
.L_x_11440:
        /* <DEDUP_REMOVED lines=9> */
.L_x_11443:
[----:B------:R-:W2:Y:S02]  /*4c70*/  LDG.E.U16 R2, desc[UR36][R2.64] ;  /* 0x0000002402027981 */ /* 0x000ea4000c1e1500 */
[----:B--2---:R-:W-:-:S05]  /*4c80*/  HADD2.F32 R0, -RZ, R2.H0_H0 ;  /* 0x20000002ff007230 */ /* 0x004fca0000004100 */
[----:B------:R-:W-:-:S04]  /*4c90*/  F2FP.BF16.F32.PACK_AB R0, RZ, R0 ;  /* 0x00000000ff00723e */ /* 0x000fc800000010ff */
[----:B------:R-:W-:Y:S01]  /*4ca0*/  PRMT R5, R0, 0x7610, R5 ;  /* 0x0000761000057816 */ /* 0x000fe20000000005 */
[----:B------:R-:W-:Y:S06]  /*4cb0*/  BRA `(.L_x_11437) ;  /* 0x0000000c00007947 */ /* 0x000fec0003800000 */
.L_x_11442:
        /* <DEDUP_REMOVED lines=9> */
.L_x_11432:
        /* <DEDUP_REMOVED lines=14> */
.L_x_11446:
        /* <DEDUP_REMOVED lines=9> */
.L_x_11445:
        /* <DEDUP_REMOVED lines=27> */
.L_x_11448:
        /* <DEDUP_REMOVED lines=15> */
.L_x_11447:
[----:B------:R0:W5:Y:S01]  /*5160*/  LDG.E.U16 R5, desc[UR36][R2.64] ;  /* 0x0000002402057981 */ /* 0x000162000c1e1500 */
[----:B------:R-:W-:Y:S05]  /*5170*/  BRA `(.L_x_11437) ;  /* 0x0000000400d07947 */ /* 0x000fea0003800000 */
.L_x_11444:
        /* <DEDUP_REMOVED lines=13> */
.L_x_11451:
        /* <DEDUP_REMOVED lines=21> */
.L_x_11455:
[----:B------:R-:W-:Y:S05]  /*53a0*/  BSYNC B1 ;  /* 0x0000000000017941 */ /* 0x000fea0003800000 */
.L_x_11454:
[----:B------:R-:W-:Y:S01]  /*53b0*/  LEA R3, R0, 0x3b800000, 0x17 ;  /* 0x3b80000000037811 */ /* 0x000fe200078eb8ff */
[----:B------:R-:W-:-:S05]  /*53c0*/  IMAD.SHL.U32 R0, R2, 0x100000, RZ ;  /* 0x0010000002007824 */ /* 0x000fca00078e00ff */
[----:B------:R-:W-:-:S07]  /*53d0*/  LOP3.LUT R0, R3, R0, R4, 0xfe, !PT ;  /* 0x0000000003007212 */ /* 0x000fce00078efe04 */
.L_x_11453:
[----:B------:R-:W-:Y:S05]  /*53e0*/  BSYNC B0 ;  /* 0x0000000000007941 */ /* 0x000fea0003800000 */
.L_x_11452:
[----:B------:R-:W-:-:S04]  /*53f0*/  F2FP.BF16.F32.PACK_AB R0, RZ, R0 ;  /* 0x00000000ff00723e */ /* 0x000fc800000010ff */
[----:B------:R-:W-:Y:S01]  /*5400*/  PRMT R5, R0, 0x7610, R5 ;  /* 0x0000761000057816 */ /* 0x000fe20000000005 */
[----:B------:R-:W-:Y:S06]  /*5410*/  BRA `(.L_x_11437) ;  /* 0x0000000400287947 */ /* 0x000fec0003800000 */
.L_x_11450:
        /* <DEDUP_REMOVED lines=21> */
.L_x_11459:
[----:B------:R-:W-:Y:S05]  /*5570*/  BSYNC B1 ;  /* 0x0000000000017941 */ /* 0x000fea0003800000 */
.L_x_11458:
[----:B------:R-:W-:Y:S01]  /*5580*/  LEA R3, R0, 0x37800000, 0x17 ;  /* 0x3780000000037811 */ /* 0x000fe200078eb8ff */
[----:B------:R-:W-:-:S05]  /*5590*/  IMAD.SHL.U32 R0, R2, 0x200000, RZ ;  /* 0x0020000002007824 */ /* 0x000fca00078e00ff */
[----:B------:R-:W-:-:S07]  /*55a0*/  LOP3.LUT R0, R3, R0, R4, 0xfe, !PT ;  /* 0x0000000003007212 */ /* 0x000fce00078efe04 */
.L_x_11457:
[----:B------:R-:W-:Y:S05]  /*55b0*/  BSYNC B0 ;  /* 0x0000000000007941 */ /* 0x000fea0003800000 */
.L_x_11456:
[----:B------:R-:W-:-:S04]  /*55c0*/  F2FP.BF16.F32.PACK_AB R0, RZ, R0 ;  /* 0x00000000ff00723e */ /* 0x000fc800000010ff */
[----:B------:R-:W-:Y:S01]  /*55d0*/  PRMT R5, R0, 0x7610, R5 ;  /* 0x0000761000057816 */ /* 0x000fe20000000005 */
[----:B------:R-:W-:Y:S06]  /*55e0*/  BRA `(.L_x_11437) ;  /* 0x0000000000b47947 */ /* 0x000fec0003800000 */
.L_x_11449:
        /* <DEDUP_REMOVED lines=14> */
.L_x_11463:
[----:B------:R-:W-:Y:S05]  /*56d0*/  BSYNC B0 ;  /* 0x0000000000007941 */ /* 0x000fea0003800000 */
.L_x_11462:
[----:B------:R-:W-:-:S04]  /*56e0*/  F2FP.BF16.F32.PACK_AB R0, RZ, R0 ;  /* 0x00000000ff00723e */ /* 0x000fc800000010ff */
[----:B------:R-:W-:Y:S01]  /*56f0*/  PRMT R5, R0, 0x7610, R5 ;  /* 0x0000761000057816 */ /* 0x000fe20000000005 */
[----:B------:R-:W-:Y:S06]  /*5700*/  BRA `(.L_x_11437) ;  /* 0x00000000006c7947 */ /* 0x000fec0003800000 */
.L_x_11436:
        /* <DEDUP_REMOVED lines=16> */
.L_x_11464:
[----:B------:R-:W-:Y:S01]  /*5810*/  PRMT R5, RZ, 0x7610, R5 ;  /* 0x00007610ff057816 */ /* 0x000fe20000000005 */
[----:B------:R-:W-:Y:S06]  /*5820*/  BRA `(.L_x_11437) ;  /* 0x0000000000247947 */ /* 0x000fec0003800000 */
.L_x_11461:
[----:B------:R-:W2:Y:S02]  /*5830*/  LDG.E.64 R2, desc[UR36][R2.64] ;  /* 0x0000002402027981 */ /* 0x000ea4000c1e1b00 */
[----:B--2---:R-:W0:Y:S02]  /*5840*/  I2F.U64 R0, R2 ;  /* 0x0000000200007312 */ /* 0x004e240000301000 */
[----:B0-----:R-:W-:-:S04]  /*5850*/  F2FP.BF16.F32.PACK_AB R0, RZ, R0 ;  /* 0x00000000ff00723e */ /* 0x001fc800000010ff */
[----:B------:R-:W-:Y:S01]  /*5860*/  PRMT R5, R0, 0x7610, R5 ;  /* 0x0000761000057816 */ /* 0x000fe20000000005 */
[----:B------:R-:W-:Y:S06]  /*5870*/  BRA `(.L_x_11437) ;  /* 0x0000000000107947 */ /* 0x000fec0003800000 */
.L_x_11460:
[----:B------:R-:W2:Y:S02]  /*5880*/  LDG.E R2, desc[UR36][R2.64] ;  /* 0x0000002402027981 */ /* 0x000ea4000c1e1900 */
[----:B--2---:R-:W-:-:S04]  /*5890*/  I2FP.F32.U32 R0, R2 ;  /* 0x0000000200007245 */ /* 0x004fc80000201000 */
[----:B------:R-:W-:-:S04]  /*58a0*/  F2FP.BF16.F32.PACK_AB R0, RZ, R0 ;  /* 0x00000000ff00723e */ /* 0x000fc800000010ff */
[----:B------:R-:W-:-:S07]  /*58b0*/  PRMT R5, R0, 0x7610, R5 ;  /* 0x0000761000057816 */ /* 0x000fce0000000005 */
.L_x_11437:
        /* <DEDUP_REMOVED lines=12> */
.L_x_11466:
[----:B-----5:R-:W-:-:S07]  /*5980*/  IMAD.MOV.U32 R5, RZ, RZ, R0 ;  /* 0x000000ffff057224 */ /* 0x020fce00078e0000 */
.L_x_11467:
[----:B------:R-:W-:Y:S05]  /*5990*/  BSYNC B0 ;  /* 0x0000000000007941 */ /* 0x000fea0003800000 */
.L_x_11465:
        /* <DEDUP_REMOVED lines=16> */
.L_x_11471:
[----:B------:R-:W-:-:S06]  /*5aa0*/  IMAD.U32 R3, R5, 0x10000, RZ ;  /* 0x0001000005037824 */ /* 0x000fcc00078e00ff */
[----:B------:R-:W0:Y:S02]  /*5ab0*/  F2I.S64.TRUNC R2, R3 ;  /* 0x0000000300027311 */ /* 0x000e24000020d900 */
[----:B0-----:R0:W-:Y:S01]  /*5ac0*/  STG.E.U8 desc[UR36][R16.64], R2 ;  /* 0x0000000210007986 */ /* 0x0011e2000c101124 */
[----:B------:R-:W-:Y:S05]  /*5ad0*/  BRA `(.L_x_11473) ;  /* 0x0000000c00847947 */ /* 0x000fea0003800000 */
.L_x_11470:
        /* <DEDUP_REMOVED lines=10> */
.L_x_11475:
[----:B------:R-:W-:-:S06]  /*5b80*/  IMAD.U32 R5, R5, 0x10000, RZ ;  /* 0x0001000005057824 */ /* 0x000fcc00078e00ff */
[----:B------:R-:W0:Y:S02]  /*5b90*/  F2I.FTZ.TRUNC.NTZ R5, R5 ;  /* 0x0000000500057305 */ /* 0x000e24000021f100 */
[----:B0-----:R0:W-:Y:S01]  /*5ba0*/  STG.E desc[UR36][R16.64], R5 ;  /* 0x0000000510007986 */ /* 0x0011e2000c101924 */
[----:B------:R-:W-:Y:S05]  /*5bb0*/  BRA `(.L_x_11473) ;  /* 0x0000000c004c7947 */ /* 0x000fea0003800000 */
.L_x_11474:
[----:B------:R-:W-:-:S06]  /*5bc0*/  IMAD.U32 R5, R5, 0x10000, RZ ;  /* 0x0001000005057824 */ /* 0x000fcc00078e00ff */
[----:B------:R-:W0:Y:S02]  /*5bd0*/  F2I.FTZ.TRUNC.NTZ R5, R5 ;  /* 0x0000000500057305 */ /* 0x000e24000021f100 */
[----:B0-----:R0:W-:Y:S01]  /*5be0*/  STG.E.U16 desc[UR36][R16.64], R5 ;  /* 0x0000000510007986 */ /* 0x0011e2000c101524 */
[----:B------:R-:W-:Y:S05]  /*5bf0*/  BRA `(.L_x_11473) ;  /* 0x0000000c003c7947 */ /* 0x000fea0003800000 */
.L_x_11469:
        /* <DEDUP_REMOVED lines=9> */
.L_x_11477:
[----:B------:R-:W-:-:S05]  /*5c90*/  IMAD.U32 R0, R5, 0x10000, RZ ;  /* 0x0001000005007824 */ /* 0x000fca00078e00ff */
[----:B------:R-:W-:-:S05]  /*5ca0*/  F2FP.F16.F32.PACK_AB R0, RZ, R0 ;  /* 0x00000000ff00723e */ /* 0x000fca00000000ff */
[----:B------:R0:W-:Y:S01]  /*5cb0*/  STG.E.U16 desc[UR36][R16.64], R0 ;  /* 0x0000000010007986 */ /* 0x0001e2000c101524 */
[----:B------:R-:W-:Y:S05]  /*5cc0*/  BRA `(.L_x_11473) ;  /* 0x0000000c00087947 */ /* 0x000fea0003800000 */
.L_x_11476:
        /* <DEDUP_REMOVED lines=10> */
.L_x_11479:
[----:B------:R-:W-:-:S05]  /*5d70*/  IMAD.U32 R5, R5, 0x10000, RZ ;  /* 0x0001000005057824 */ /* 0x000fca00078e00ff */
[----:B------:R-:W-:-:S04]  /*5d80*/  F2FP.F16.F32.PACK_AB R3, RZ, R5 ;  /* 0x00000005ff03723e */ /* 0x000fc800000000ff */
[----:B------:R-:W-:-:S05]  /*5d90*/  PRMT R3, R3, 0x5410, RZ ;  /* 0x0000541003037816 */ /* 0x000fca00000000ff */
[----:B------:R0:W-:Y:S01]  /*5da0*/  STG.E desc[UR36][R16.64], R3 ;  /* 0x0000000310007986 */ /* 0x0001e2000c101924 */
[----:B------:R-:W-:Y:S05]  /*5db0*/  BRA `(.L_x_11473) ;  /* 0x0000000800cc7947 */ /* 0x000fea0003800000 */
.L_x_11478:
[----:B------:R-:W-:-:S04]  /*5dc0*/  IMAD.U32 R2, R5, 0x10000, RZ ;  /* 0x0001000005027824 */ /* 0x000fc800078e00ff */
[----:B------:R-:W-:-:S06]  /*5dd0*/  FMUL.FTZ R2, R2, 1 ;  /* 0x3f80000002027820 */ /* 0x000fcc0000410000 */
[----:B------:R-:W0:Y:S02]  /*5de0*/  F2F.F64.F32 R2, R2 ;  /* 0x0000000200027310 */ /* 0x000e240000201800 */
[----:B0-----:R0:W-:Y:S01]  /*5df0*/  STG.E.64 desc[UR36][R16.64], R2 ;  /* 0x0000000210007986 */ /* 0x0011e2000c101b24 */
[----:B------:R-:W-:Y:S05]  /*5e00*/  BRA `(.L_x_11473) ;  /* 0x0000000800b87947 */ /* 0x000fea0003800000 */
.L_x_11468:
        /* <DEDUP_REMOVED lines=13> */
.L_x_11482:
[----:B------:R-:W-:Y:S01]  /*5ee0*/  IMAD.U32 R5, R5, 0x10000, RZ ;  /* 0x0001000005057824 */ /* 0x000fe200078e00ff */
[----:B------:R-:W-:-:S03]  /*5ef0*/  CS2R R6, SRZ ;  /* 0x0000000000067805 */ /* 0x000fc6000001ff00 */
[----:B------:R-:W-:-:S06]  /*5f00*/  FMUL.FTZ R5, R5, 1 ;  /* 0x3f80000005057820 */ /* 0x000fcc0000410000 */
[----:B------:R-:W0:Y:S02]  /*5f10*/  F2F.F64.F32 R4, R5 ;  /* 0x0000000500047310 */ /* 0x000e240000201800 */
[----:B0-----:R0:W-:Y:S01]  /*5f20*/  STG.E.128 desc[UR36][R16.64], R4 ;  /* 0x0000000410007986 */ /* 0x0011e2000c101d24 */
[----:B------:R-:W-:Y:S05]  /*5f30*/  BRA `(.L_x_11473) ;  /* 0x00000008006c7947 */ /* 0x000fea0003800000 */
.L_x_11481:
        /* <DEDUP_REMOVED lines=21> */
.L_x_11486:
[----:B------:R-:W-:Y:S05]  /*6090*/  BSYNC B0 ;  /* 0x0000000000007941 */ /* 0x000fea0003800000 */
.L_x_11485:
[----:B------:R-:W-:-:S05]  /*60a0*/  LOP3.LUT R3, R0, R3, RZ, 0xfc, !PT ;  /* 0x0000000300037212 */ /* 0x000fca00078efcff */
[----:B------:R0:W-:Y:S01]  /*60b0*/  STG.E.U8 desc[UR36][R16.64], R3 ;  /* 0x0000000310007986 */ /* 0x0001e2000c101124 */
[----:B------:R-:W-:Y:S05]  /*60c0*/  BRA `(.L_x_11473) ;  /* 0x0000000800087947 */ /* 0x000fea0003800000 */
.L_x_11484:
        /* <DEDUP_REMOVED lines=13> */
.L_x_11488:
[----:B------:R-:W-:Y:S01]  /*61a0*/  IMAD.MOV.U32 R0, RZ, RZ, 0x7f ;  /* 0x0000007fff007424 */ /* 0x000fe200078e00ff */
[----:B------:R-:W-:-:S04]  /*61b0*/  ISETP.GT.U32.AND P0, PT, R2, 0x7f800000, PT ;  /* 0x7f8000000200780c */ /* 0x000fc80003f04070 */
[----:B------:R-:W-:-:S09]  /*61c0*/  SEL R0, R0, 0x7c, P0 ;  /* 0x0000007c00007807 */ /* 0x000fd20000000000 */
.L_x_11489:
[----:B------:R-:W-:Y:S05]  /*61d0*/  BSYNC B0 ;  /* 0x0000000000007941 */ /* 0x000fea0003800000 */
.L_x_11487:
[----:B------:R-:W-:-:S04]  /*61e0*/  LOP3.LUT R2, R5, 0x80000000, RZ, 0xc0, !PT ;  /* 0x8000000005027812 */ /* 0x000fc800078ec0ff */
[----:B------:R-:W-:-:S04]  /*61f0*/  SHF.R.U32.HI R3, RZ, 0x18, R2 ;  /* 0x00000018ff037819 */ /* 0x000fc80000011602 */
[----:B------:R-:W-:-:S05]  /*6200*/  LOP3.LUT R3, R0, R3, RZ, 0xfc, !PT ;  /* 0x0000000300037212 */ /* 0x000fca00078efcff */
[----:B------:R0:W-:Y:S01]  /*6210*/  STG.E.U8 desc[UR36][R16.64], R3 ;  /* 0x0000000310007986 */ /* 0x0001e2000c101124 */
[----:B------:R-:W-:Y:S05]  /*6220*/  BRA `(.L_x_11473) ;  /* 0x0000000400b07947 */ /* 0x000fea0003800000 */
.L_x_11483:
[----:B------:R0:W-:Y:S01]  /*6230*/  STG.E.U16 desc[UR36][R16.64], R5 ;  /* 0x0000000510007986 */ /* 0x0001e2000c101524 */
[----:B------:R-:W-:Y:S05]  /*6240*/  BRA `(.L_x_11473) ;  /* 0x0000000400a87947 */ /* 0x000fea0003800000 */
.L_x_11480:
        /* <DEDUP_REMOVED lines=12> */
.L_x_11492:
        /* <DEDUP_REMOVED lines=17> */
.L_x_11495:
[----:B------:R-:W-:-:S04]  /*6420*/  LOP3.LUT R2, R5, 0x80000000, RZ, 0xc0, !PT ;  /* 0x8000000005027812 */ /* 0x000fc800078ec0ff */
[----:B------:R-:W-:-:S04]  /*6430*/  SHF.R.U32.HI R3, RZ, 0x18, R2 ;  /* 0x00000018ff037819 */ /* 0x000fc80000011602 */
[----:B------:R-:W-:-:S04]  /*6440*/  LOP3.LUT R0, R0, R3, RZ, 0xfc, !PT ;  /* 0x0000000300007212 */ /* 0x000fc800078efcff */
[----:B------:R-:W-:-:S07]  /*6450*/  PRMT R8, R0, 0x7610, R8 ;  /* 0x0000761000087816 */ /* 0x000fce0000000008 */
.L_x_11494:
[----:B------:R-:W-:Y:S05]  /*6460*/  BSYNC B0 ;  /* 0x0000000000007941 */ /* 0x000fea0003800000 */
.L_x_11493:
[----:B------:R3:W-:Y:S01]  /*6470*/  STG.E.U8 desc[UR36][R16.64], R8 ;  /* 0x0000000810007986 */ /* 0x0007e2000c101124 */
[----:B------:R-:W-:Y:S05]  /*6480*/  BRA `(.L_x_11473) ;  /* 0x0000000400187947 */ /* 0x000fea0003800000 */
.L_x_11491:
        /* <DEDUP_REMOVED lines=17> */
.L_x_11498:
[----:B------:R-:W-:-:S04]  /*65a0*/  LOP3.LUT R2, R5, 0x80000000, RZ, 0xc0, !PT ;  /* 0x8000000005027812 */ /* 0x000fc800078ec0ff */
[----:B------:R-:W-:-:S04]  /*65b0*/  SHF.R.U32.HI R3, RZ, 0x18, R2 ;  /* 0x00000018ff037819 */ /* 0x000fc80000011602 */
[----:B------:R-:W-:-:S04]  /*65c0*/  LOP3.LUT R0, R0, R3, RZ, 0xfc, !PT ;  /* 0x0000000300007212 */ /* 0x000fc800078efcff */
[----:B------:R-:W-:-:S07]  /*65d0*/  PRMT R8, R0, 0x7610, R8 ;  /* 0x0000761000087816 */ /* 0x000fce0000000008 */
.L_x_11497:
[----:B------:R-:W-:Y:S05]  /*65e0*/  BSYNC B0 ;  /* 0x0000000000007941 */ /* 0x000fea0003800000 */
.L_x_11496:
[----:B------:R0:W-:Y:S01]  /*65f0*/  STG.E.U8 desc[UR36][R16.64], R8 ;  /* 0x0000000810007986 */ /* 0x0001e2000c101124 */
[----:B------:R-:W-:Y:S05]  /*6600*/  BRA `(.L_x_11473) ;  /* 0x0000000000b87947 */ /* 0x000fea0003800000 */
.L_x_11490:
        /* <DEDUP_REMOVED lines=22> */
.L_x_11472:
        /* <DEDUP_REMOVED lines=16> */
.L_x_11501:
[----:B------:R-:W-:Y:S05]  /*6870*/  BRA `(.L_x_11473) ;  /* 0x00000000001c7947 */ /* 0x000fea0003800000 */
.L_x_11500:
[----:B------:R-:W-:-:S06]  /*6880*/  IMAD.U32 R2, R5, 0x10000, RZ ;  /* 0x0001000005027824 */ /* 0x000fcc00078e00ff */
[----:B------:R-:W0:Y:S02]  /*6890*/  F2I.U64.TRUNC R2, R2 ;  /* 0x0000000200027311 */ /* 0x000e24000020d800 */
[----:B0-----:R2:W-:Y:S01]  /*68a0*/  STG.E.64 desc[UR36][R16.64], R2 ;  /* 0x0000000210007986 */ /* 0x0015e2000c101b24 */
[----:B------:R-:W-:Y:S05]  /*68b0*/  BRA `(.L_x_11473) ;  /* 0x00000000000c7947 */ /* 0x000fea0003800000 */
.L_x_11499:
[----:B------:R-:W-:-:S06]  /*68c0*/  IMAD.U32 R5, R5, 0x10000, RZ ;  /* 0x0001000005057824 */ /* 0x000fcc00078e00ff */
[----:B------:R-:W0:Y:S02]  /*68d0*/  F2I.FTZ.U32.TRUNC.NTZ R5, R5 ;  /* 0x0000000500057305 */ /* 0x000e24000021f000 */
[----:B0-----:R0:W-:Y:S02]  /*68e0*/  STG.E desc[UR36][R16.64], R5 ;  /* 0x0000000510007986 */ /* 0x0011e4000c101924 */
.L_x_11473:
[----:B------:R-:W-:-:S07]  /*68f0*/  VIADD R19, R19, 0x80 ;  /* 0x0000008013137836 */ /* 0x000fce0000000000 */
.L_x_11430:
[----:B------:R-:W-:Y:S05]  /*6900*/  BSYNC B6 ;  /* 0x0000000000067941 */ /* 0x000fea0003800000 */
.L_x_11429:
        /* <DEDUP_REMOVED lines=307> */
.L_x_11504:
        /* <DEDUP_REMOVED lines=23> */
.L_x_11508:
[----:B------:R-:W2:Y:S02]  /*7db0*/  LDG.E.U8 R2, desc[UR36][R2.64] ;  /* 0x0000002402027981 */ /* 0x000ea4000c1e1100 */
[----:B--2---:R-:W-:-:S04]  /*7dc0*/  I2FP.F32.U32 R0, R2 ;  /* 0x0000000200007245 */ /* 0x004fc80000201000 */
[----:B------:R-:W-:-:S04]  /*7dd0*/  F2FP.BF16.F32.PACK_AB R0, RZ, R0 ;  /* 0x00000000ff00723e */ /* 0x000fc800000010ff */
[----:B------:R-:W-:Y:S01]  /*7de0*/  PRMT R5, R0, 0x7610, R5 ;  /* 0x0000761000057816 */ /* 0x000fe20000000005 */
[----:B------:R-:W-:Y:S06]  /*7df0*/  BRA `(.L_x_11510) ;  /* 0x0000000c00c47947 */ /* 0x000fec0003800000 */
.L_x_11507:
        /* <DEDUP_REMOVED lines=11> */
.L_x_11512:
[----:B------:R-:W2:Y:S02]  /*7eb0*/  LDG.E R2, desc[UR36][R2.64] ;  /* 0x0000002402027981 */ /* 0x000ea4000c1e1900 */
[----:B--2---:R-:W-:-:S04]  /*7ec0*/  I2FP.F32.S32 R0, R2 ;  /* 0x0000000200007245 */ /* 0x004fc80000201400 */
[----:B------:R-:W-:-:S04]  /*7ed0*/  F2FP.BF16.F32.PACK_AB R0, RZ, R0 ;  /* 0x00000000ff00723e */ /* 0x000fc800000010ff */
[----:B------:R-:W-:Y:S01]  /*7ee0*/  PRMT R5, R0, 0x7610, R5 ;  /* 0x0000761000057816 */ /* 0x000fe20000000005 */
[----:B------:R-:W-:Y:S06]  /*7ef0*/  BRA `(.L_x_11510) ;  /* 0x0000000c00847947 */ /* 0x000fec0003800000 */
.L_x_11511:
[----:B------:R-:W2:Y:S02]  /*7f00*/  LDG.E.U16 R2, desc[UR36][R2.64] ;  /* 0x0000002402027981 */ /* 0x000ea4000c1e1500 */
[----:B--2---:R-:W0:Y:S02]  /*7f10*/  I2F.S16 R0, R2 ;  /* 0x0000000200007306 */ /* 0x004e240000101400 */
[----:B0-----:R-:W-:-:S04]  /*7f20*/  F2FP.BF16.F32.PACK_AB R0, RZ, R0 ;  /* 0x00000000ff00723e */ /* 0x001fc800000010ff */
[----:B------:R-:W-:Y:S01]  /*7f30*/  PRMT R5, R0, 0x7610, R5 ;  /* 0x0000761000057816 */ /* 0x000fe20000000005 */
[----:B------:R-:W-:Y:S06]  /*7f40*/  BRA `(.L_x_11510) ;  /* 0x0000000c00707947 */ /* 0x000fec0003800000 */
.L_x_11506:
        /* <DEDUP_REMOVED lines=9> */
.L_x_11514:
[----:B------:R-:W2:Y:S02]  /*7fe0*/  LDG.E.U16 R0, desc[UR36][R2.64] ;  /* 0x0000002402007981 */ /* 0x000ea4000c1e1500 */
[----:B--2---:R-:W-:-:S05]  /*7ff0*/  HADD2.F32 R0, -RZ, R0.H0_H0 ;  /* 0x20000000ff007230 */ /* 0x004fca0000004100 */
[----:B------:R-:W-:-:S04]  /*8000*/  F2FP.BF16.F32.PACK_AB R0, RZ, R0 ;  /* 0x00000000ff00723e */ /* 0x000fc800000010ff */
[----:B------:R-:W-:Y:S01]  /*8010*/  PRMT R5, R0, 0x7610, R5 ;  /* 0x0000761000057816 */ /* 0x000fe20000000005 */
[----:B------:R-:W-:Y:S06]  /*8020*/  BRA `(.L_x_11510) ;  /* 0x0000000c00387947 */ /* 0x000fec0003800000 */
.L_x_11513:
        /* <DEDUP_REMOVED lines=9> */
.L_x_11516:
[----:B------:R-:W2:Y:S02]  /*80c0*/  LDG.E.U16 R2, desc[UR36][R2.64] ;  /* 0x0000002402027981 */ /* 0x000ea4000c1e1500 */
[----:B--2---:R-:W-:-:S05]  /*80d0*/  HADD2.F32 R0, -RZ, R2.H0_H0 ;  /* 0x20000002ff007230 */ /* 0x004fca0000004100 */
[----:B------:R-:W-:-:S04]  /*80e0*/  F2FP.BF16.F32.PACK_AB R0, RZ, R0 ;  /* 0x00000000ff00723e */ /* 0x000fc800000010ff */
[----:B------:R-:W-:Y:S01]  /*80f0*/  PRMT R5, R0, 0x7610, R5 ;  /* 0x0000761000057816 */ /* 0x000fe20000000005 */
[----:B------:R-:W-:Y:S06]  /*8100*/  BRA `(.L_x_11510) ;  /* 0x0000000c00007947 */ /* 0x000fec0003800000 */
.L_x_11515:
        /* <DEDUP_REMOVED lines=9> */
.L_x_11505:
        /* <DEDUP_REMOVED lines=14> */
.L_x_11519:
        /* <DEDUP_REMOVED lines=9> */
.L_x_11518:
        /* <DEDUP_REMOVED lines=27> */
.L_x_11521:
        /* <DEDUP_REMOVED lines=15> */
.L_x_11520:
[----:B------:R0:W5:Y:S01]  /*85b0*/  LDG.E.U16 R5, desc[UR36][R2.64] ;  /* 0x0000002402057981 */ /* 0x000162000c1e1500 */
[----:B------:R-:W-:Y:S05]  /*85c0*/  BRA `(.L_x_11510) ;  /* 0x0000000400d07947 */ /* 0x000fea0003800000 */
.L_x_11517:
        /* <DEDUP_REMOVED lines=13> */
.L_x_11524:
        /* <DEDUP_REMOVED lines=21> */
.L_x_11528:
[----:B------:R-:W-:Y:S05]  /*87f0*/  BSYNC B1 ;  /* 0x0000000000017941 */ /* 0x000fea0003800000 */
.L_x_11527:
[----:B------:R-:W-:Y:S01]  /*8800*/  LEA R3, R0, 0x3b800000, 0x17 ;  /* 0x3b80000000037811 */ /* 0x000fe200078eb8ff */
[----:B------:R-:W-:-:S05]  /*8810*/  IMAD.SHL.U32 R0, R2, 0x100000, RZ ;  /* 0x0010000002007824 */ /* 0x000fca00078e00ff */
[----:B------:R-:W-:-:S07]  /*8820*/  LOP3.LUT R0, R3, R0, R4, 0xfe, !PT ;  /* 0x0000000003007212 */ /* 0x000fce00078efe04 */
.L_x_11526:
[----:B------:R-:W-:Y:S05]  /*8830*/  BSYNC B0 ;  /* 0x0000000000007941 */ /* 0x000fea0003800000 */
.L_x_11525:
[----:B------:R-:W-:-:S04]  /*8840*/  F2FP.BF16.F32.PACK_AB R0, RZ, R0 ;  /* 0x00000000ff00723e */ /* 0x000fc800000010ff */
[----:B------:R-:W-:Y:S01]  /*8850*/  PRMT R5, R0, 0x7610, R5 ;  /* 0x0000761000057816 */ /* 0x000fe20000000005 */
[----:B------:R-:W-:Y:S06]  /*8860*/  BRA `(.L_x_11510) ;  /* 0x0000000400287947 */ /* 0x000fec0003800000 */
.L_x_11523:
        /* <DEDUP_REMOVED lines=21> */
.L_x_11532:
[----:B------:R-:W-:Y:S05]  /*89c0*/  BSYNC B1 ;  /* 0x0000000000017941 */ /* 0x000fea0003800000 */
.L_x_11531:
[----:B------:R-:W-:Y:S01]  /*89d0*/  LEA R3, R0, 0x37800000, 0x17 ;  /* 0x3780000000037811 */ /* 0x000fe200078eb8ff */
[----:B------:R-:W-:-:S05]  /*89e0*/  IMAD.SHL.U32 R0, R2, 0x200000, RZ ;  /* 0x0020000002007824 */ /* 0x000fca00078e00ff */
[----:B------:R-:W-:-:S07]  /*89f0*/  LOP3.LUT R0, R3, R0, R4, 0xfe, !PT ;  /* 0x0000000003007212 */ /* 0x000fce00078efe04 */
.L_x_11530:
[----:B------:R-:W-:Y:S05]  /*8a00*/  BSYNC B0 ;  /* 0x0000000000007941 */ /* 0x000fea0003800000 */
.L_x_11529:
[----:B------:R-:W-:-:S04]  /*8a10*/  F2FP.BF16.F32.PACK_AB R0, RZ, R0 ;  /* 0x00000000ff00723e */ /* 0x000fc800000010ff */
[----:B------:R-:W-:Y:S01]  /*8a20*/  PRMT R5, R0, 0x7610, R5 ;  /* 0x0000761000057816 */ /* 0x000fe20000000005 */
[----:B------:R-:W-:Y:S06]  /*8a30*/  BRA `(.L_x_11510) ;  /* 0x0000000000b47947 */ /* 0x000fec0003800000 */
.L_x_11522:
        /* <DEDUP_REMOVED lines=14> */
.L_x_11536:
[----:B------:R-:W-:Y:S05]  /*8b20*/  BSYNC B0 ;  /* 0x0000000000007941 */ /* 0x000fea0003800000 */
.L_x_11535:
[----:B------:R-:W-:-:S04]  /*8b30*/  F2FP.BF16.F32.PACK_AB R0, RZ, R0 ;  /* 0x00000000ff00723e */ /* 0x000fc800000010ff */
[----:B------:R-:W-:Y:S01]  /*8b40*/  PRMT R5, R0, 0x7610, R5 ;  /* 0x0000761000057816 */ /* 0x000fe20000000005 */
[----:B------:R-:W-:Y:S06]  /*8b50*/  BRA `(.L_x_11510) ;  /* 0x00000000006c7947 */ /* 0x000fec0003800000 */
.L_x_11509:
        /* <DEDUP_REMOVED lines=16> */
.L_x_11537:
[----:B------:R-:W-:Y:S01]  /*8c60*/  PRMT R5, RZ, 0x7610, R5 ;  /* 0x00007610ff057816 */ /* 0x000fe20000000005 */
[----:B------:R-:W-:Y:S06]  /*8c70*/  BRA `(.L_x_11510) ;  /* 0x0000000000247947 */ /* 0x000fec0003800000 */
.L_x_11534:
[----:B------:R-:W2:Y:S02]  /*8c80*/  LDG.E.64 R2, desc[UR36][R2.64] ;  /* 0x0000002402027981 */ /* 0x000ea4000c1e1b00 */
[----:B--2---:R-:W0:Y:S02]  /*8c90*/  I2F.U64 R0, R2 ;  /* 0x0000000200007312 */ /* 0x004e240000301000 */
[----:B0-----:R-:W-:-:S04]  /*8ca0*/  F2FP.BF16.F32.PACK_AB R0, RZ, R0 ;  /* 0x00000000ff00723e */ /* 0x001fc800000010ff */
[----:B------:R-:W-:Y:S01]  /*8cb0*/  PRMT R5, R0, 0x7610, R5 ;  /* 0x0000761000057816 */ /* 0x000fe20000000005 */
[----:B------:R-:W-:Y:S06]  /*8cc0*/  BRA `(.L_x_11510) ;  /* 0x0000000000107947 */ /* 0x000fec0003800000 */
.L_x_11533:
[----:B------:R-:W2:Y:S02]  /*8cd0*/  LDG.E R2, desc[UR36][R2.64] ;  /* 0x0000002402027981 */ /* 0x000ea4000c1e1900 */
[----:B--2---:R-:W-:-:S04]  /*8ce0*/  I2FP.F32.U32 R0, R2 ;  /* 0x0000000200007245 */ /* 0x004fc80000201000 */
[----:B------:R-:W-:-:S04]  /*8cf0*/  F2FP.BF16.F32.PACK_AB R0, RZ, R0 ;  /* 0x00000000ff00723e */ /* 0x000fc800000010ff */
[----:B------:R-:W-:-:S07]  /*8d00*/  PRMT R5, R0, 0x7610, R5 ;  /* 0x0000761000057816 */ /* 0x000fce0000000005 */
.L_x_11510:
        /* <DEDUP_REMOVED lines=12> */
.L_x_11539:
[----:B-----5:R-:W-:-:S07]  /*8dd0*/  IMAD.MOV.U32 R5, RZ, RZ, R0 ;  /* 0x000000ffff057224 */ /* 0x020fce00078e0000 */
.L_x_11540:
[----:B------:R-:W-:Y:S05]  /*8de0*/  BSYNC B0 ;  /* 0x0000000000007941 */ /* 0x000fea0003800000 */
.L_x_11538:
        /* <DEDUP_REMOVED lines=16> */
.L_x_11544:
[----:B------:R-:W-:-:S06]  /*8ef0*/  IMAD.U32 R3, R5, 0x10000, RZ ;  /* 0x0001000005037824 */ /* 0x000fcc00078e00ff */
[----:B------:R-:W0:Y:S02]  /*8f00*/  F2I.S64.TRUNC R2, R3 ;  /* 0x0000000300027311 */ /* 0x000e24000020d900 */
[----:B0-----:R0:W-:Y:S01]  /*8f10*/  STG.E.U8 desc[UR36][R16.64], R2 ;  /* 0x0000000210007986 */ /* 0x0011e2000c101124 */
[----:B------:R-:W-:Y:S05]  /*8f20*/  BRA `(.L_x_11546) ;  /* 0x0000000c00847947 */ /* 0x000fea0003800000 */
.L_x_11543:
        /* <DEDUP_REMOVED lines=10> */
.L_x_11548:
[----:B------:R-:W-:-:S06]  /*8fd0*/  IMAD.U32 R5, R5, 0x10000, RZ ;  /* 0x0001000005057824 */ /* 0x000fcc00078e00ff */
[----:B------:R-:W0:Y:S02]  /*8fe0*/  F2I.FTZ.TRUNC.NTZ R5, R5 ;  /* 0x0000000500057305 */ /* 0x000e24000021f100 */
[----:B0-----:R0:W-:Y:S01]  /*8ff0*/  STG.E desc[UR36][R16.64], R5 ;  /* 0x0000000510007986 */ /* 0x0011e2000c101924 */
[----:B------:R-:W-:Y:S05]  /*9000*/  BRA `(.L_x_11546) ;  /* 0x0000000c004c7947 */ /* 0x000fea0003800000 */
.L_x_11547:
[----:B------:R-:W-:-:S06]  /*9010*/  IMAD.U32 R5, R5, 0x10000, RZ ;  /* 0x0001000005057824 */ /* 0x000fcc00078e00ff */
[----:B------:R-:W0:Y:S02]  /*9020*/  F2I.FTZ.TRUNC.NTZ R5, R5 ;  /* 0x0000000500057305 */ /* 0x000e24000021f100 */
[----:B0-----:R0:W-:Y:S01]  /*9030*/  STG.E.U16 desc[UR36][R16.64], R5 ;  /* 0x0000000510007986 */ /* 0x0011e2000c101524 */
[----:B------:R-:W-:Y:S05]  /*9040*/  BRA `(.L_x_11546) ;  /* 0x0000000c003c7947 */ /* 0x000fea0003800000 */
.L_x_11542:
        /* <DEDUP_REMOVED lines=9> */
.L_x_11550:
[----:B------:R-:W-:-:S05]  /*90e0*/  IMAD.U32 R0, R5, 0x10000, RZ ;  /* 0x0001000005007824 */ /* 0x000fca00078e00ff */
[----:B------:R-:W-:-:S05]  /*90f0*/  F2FP.F16.F32.PACK_AB R0, RZ, R0 ;  /* 0x00000000ff00723e */ /* 0x000fca00000000ff */
[----:B------:R0:W-:Y:S01]  /*9100*/  STG.E.U16 desc[UR36][R16.64], R0 ;  /* 0x0000000010007986 */ /* 0x0001e2000c101524 */
[----:B------:R-:W-:Y:S05]  /*9110*/  BRA `(.L_x_11546) ;  /* 0x0000000c00087947 */ /* 0x000fea0003800000 */
.L_x_11549:
        /* <DEDUP_REMOVED lines=10> */
.L_x_11552:
[----:B------:R-:W-:-:S05]  /*91c0*/  IMAD.U32 R5, R5, 0x10000, RZ ;  /* 0x0001000005057824 */ /* 0x000fca00078e00ff */
[----:B------:R-:W-:-:S04]  /*91d0*/  F2FP.F16.F32.PACK_AB R3, RZ, R5 ;  /* 0x00000005ff03723e */ /* 0x000fc800000000ff */
[----:B------:R-:W-:-:S05]  /*91e0*/  PRMT R3, R3, 0x5410, RZ ;  /* 0x0000541003037816 */ /* 0x000fca00000000ff */
[----:B------:R0:W-:Y:S01]  /*91f0*/  STG.E desc[UR36][R16.64], R3 ;  /* 0x0000000310007986 */ /* 0x0001e2000c101924 */
[----:B------:R-:W-:Y:S05]  /*9200*/  BRA `(.L_x_11546) ;  /* 0x0000000800cc7947 */ /* 0x000fea0003800000 */
.L_x_11551:
[----:B------:R-:W-:-:S04]  /*9210*/  IMAD.U32 R2, R5, 0x10000, RZ ;  /* 0x0001000005027824 */ /* 0x000fc800078e00ff */
[----:B------:R-:W-:-:S06]  /*9220*/  FMUL.FTZ R2, R2, 1 ;  /* 0x3f80000002027820 */ /* 0x000fcc0000410000 */
[----:B------:R-:W0:Y:S02]  /*9230*/  F2F.F64.F32 R2, R2 ;  /* 0x0000000200027310 */ /* 0x000e240000201800 */
[----:B0-----:R0:W-:Y:S01]  /*9240*/  STG.E.64 desc[UR36][R16.64], R2 ;  /* 0x0000000210007986 */ /* 0x0011e2000c101b24 */
[----:B------:R-:W-:Y:S05]  /*9250*/  BRA `(.L_x_11546) ;  /* 0x0000000800b87947 */ /* 0x000fea0003800000 */
.L_x_11541:
        /* <DEDUP_REMOVED lines=13> */
.L_x_11555:
[----:B------:R-:W-:Y:S01]  /*9330*/  IMAD.U32 R5, R5, 0x10000, RZ ;  /* 0x0001000005057824 */ /* 0x000fe200078e00ff */
[----:B------:R-:W-:-:S03]  /*9340*/  CS2R R6, SRZ ;  /* 0x0000000000067805 */ /* 0x000fc6000001ff00 */
[----:B------:R-:W-:-:S06]  /*9350*/  FMUL.FTZ R5, R5, 1 ;  /* 0x3f80000005057820 */ /* 0x000fcc0000410000 */
[----:B------:R-:W0:Y:S02]  /*9360*/  F2F.F64.F32 R4, R5 ;  /* 0x0000000500047310 */ /* 0x000e240000201800 */
[----:B0-----:R0:W-:Y:S01]  /*9370*/  STG.E.128 desc[UR36][R16.64], R4 ;  /* 0x0000000410007986 */ /* 0x0011e2000c101d24 */
[----:B------:R-:W-:Y:S05]  /*9380*/  BRA `(.L_x_11546) ;  /* 0x00000008006c7947 */ /* 0x000fea0003800000 */
.L_x_11554:
        /* <DEDUP_REMOVED lines=21> */
.L_x_11559:
[----:B------:R-:W-:Y:S05]  /*94e0*/  BSYNC B0 ;  /* 0x0000000000007941 */ /* 0x000fea0003800000 */
.L_x_11558:
[----:B------:R-:W-:-:S05]  /*94f0*/  LOP3.LUT R3, R0, R3, RZ, 0xfc, !PT ;  /* 0x0000000300037212 */ /* 0x000fca00078efcff */
[----:B------:R0:W-:Y:S01]  /*9500*/  STG.E.U8 desc[UR36][R16.64], R3 ;  /* 0x0000000310007986 */ /* 0x0001e2000c101124 */
[----:B------:R-:W-:Y:S05]  /*9510*/  BRA `(.L_x_11546) ;  /* 0x0000000800087947 */ /* 0x000fea0003800000 */
.L_x_11557:
        /* <DEDUP_REMOVED lines=13> */
.L_x_11561:
[----:B------:R-:W-:Y:S01]  /*95f0*/  IMAD.MOV.U32 R0, RZ, RZ, 0x7f ;  /* 0x0000007fff007424 */ /* 0x000fe200078e00ff */
[----:B------:R-:W-:-:S04]  /*9600*/  ISETP.GT.U32.AND P0, PT, R2, 0x7f800000, PT ;  /* 0x7f8000000200780c */ /* 0x000fc80003f04070 */
[----:B------:R-:W-:-:S09]  /*9610*/  SEL R0, R0, 0x7c, P0 ;  /* 0x0000007c00007807 */ /* 0x000fd20000000000 */
.L_x_11562:
[----:B------:R-:W-:Y:S05]  /*9620*/  BSYNC B0 ;  /* 0x0000000000007941 */ /* 0x000fea0003800000 */
.L_x_11560:
[----:B------:R-:W-:-:S04]  /*9630*/  LOP3.LUT R2, R5, 0x80000000, RZ, 0xc0, !PT ;  /* 0x8000000005027812 */ /* 0x000fc800078ec0ff */
[----:B------:R-:W-:-:S04]  /*9640*/  SHF.R.U32.HI R3, RZ, 0x18, R2 ;  /* 0x00000018ff037819 */ /* 0x000fc80000011602 */
[----:B------:R-:W-:-:S05]  /*9650*/  LOP3.LUT R3, R0, R3, RZ, 0xfc, !PT ;  /* 0x0000000300037212 */ /* 0x000fca00078efcff */
[----:B------:R0:W-:Y:S01]  /*9660*/  STG.E.U8 desc[UR36][R16.64], R3 ;  /* 0x0000000310007986 */ /* 0x0001e2000c101124 */
[----:B------:R-:W-:Y:S05]  /*9670*/  BRA `(.L_x_11546) ;  /* 0x0000000400b07947 */ /* 0x000fea0003800000 */
.L_x_11556:
[----:B------:R0:W-:Y:S01]  /*9680*/  STG.E.U16 desc[UR36][R16.64], R5 ;  /* 0x0000000510007986 */ /* 0x0001e2000c101524 */
[----:B------:R-:W-:Y:S05]  /*9690*/  BRA `(.L_x_11546) ;  /* 0x0000000400a87947 */ /* 0x000fea0003800000 */
.L_x_11553:
        /* <DEDUP_REMOVED lines=12> */
.L_x_11565:
        /* <DEDUP_REMOVED lines=17> */
.L_x_11568:
[----:B------:R-:W-:-:S04]  /*9870*/  LOP3.LUT R2, R5, 0x80000000, RZ, 0xc0, !PT ;  /* 0x8000000005027812 */ /* 0x000fc800078ec0ff */
[----:B------:R-:W-:-:S04]  /*9880*/  SHF.R.U32.HI R3, RZ, 0x18, R2 ;  /* 0x00000018ff037819 */ /* 0x000fc80000011602 */
[----:B------:R-:W-:-:S04]  /*9890*/  LOP3.LUT R0, R0, R3, RZ, 0xfc, !PT ;  /* 0x0000000300007212 */ /* 0x000fc800078efcff */
[----:B------:R-:W-:-:S07]  /*98a0*/  PRMT R8, R0, 0x7610, R8 ;  /* 0x0000761000087816 */ /* 0x000fce0000000008 */
.L_x_11567:
[----:B------:R-:W-:Y:S05]  /*98b0*/  BSYNC B0 ;  /* 0x0000000000007941 */ /* 0x000fea0003800000 */
.L_x_11566:
[----:B------:R3:W-:Y:S01]  /*98c0*/  STG.E.U8 desc[UR36][R16.64], R8 ;  /* 0x0000000810007986 */ /* 0x0007e2000c101124 */
[----:B------:R-:W-:Y:S05]  /*98d0*/  BRA `(.L_x_11546) ;  /* 0x0000000400187947 */ /* 0x000fea0003800000 */
.L_x_11564:
        /* <DEDUP_REMOVED lines=17> */
.L_x_11571:
[----:B------:R-:W-:-:S04]  /*99f0*/  LOP3.LUT R2, R5, 0x80000000, RZ, 0xc0, !PT ;  /* 0x8000000005027812 */ /* 0x000fc800078ec0ff */
[----:B------:R-:W-:-:S04]  /*9a00*/  SHF.R.U32.HI R3, RZ, 0x18, R2 ;  /* 0x00000018ff037819 */ /* 0x000fc80000011602 */
[----:B------:R-:W-:-:S04]  /*9a10*/  LOP3.LUT R0, R0, R3, RZ, 0xfc, !PT ;  /* 0x0000000300007212 */ /* 0x000fc800078efcff */
[----:B------:R-:W-:-:S07]  /*9a20*/  PRMT R8, R0, 0x7610, R8 ;  /* 0x0000761000087816 */ /* 0x000fce0000000008 */
.L_x_11570:
[----:B------:R-:W-:Y:S05]  /*9a30*/  BSYNC B0 ;  /* 0x0000000000007941 */ /* 0x000fea0003800000 */
.L_x_11569:
[----:B------:R0:W-:Y:S01]  /*9a40*/  STG.E.U8 desc[UR36][R16.64], R8 ;  /* 0x0000000810007986 */ /* 0x0001e2000c101124 */
[----:B------:R-:W-:Y:S05]  /*9a50*/  BRA `(.L_x_11546) ;  /* 0x0000000000b87947 */ /* 0x000fea0003800000 */
.L_x_11563:
        /* <DEDUP_REMOVED lines=22> */
.L_x_11545:
        /* <DEDUP_REMOVED lines=16> */
.L_x_11574:
[----:B------:R-:W-:Y:S05]  /*9cc0*/  BRA `(.L_x_11546) ;  /* 0x00000000001c7947 */ /* 0x000fea0003800000 */
.L_x_11573:
[----:B------:R-:W-:-:S06]  /*9cd0*/  IMAD.U32 R2, R5, 0x10000, RZ ;  /* 0x0001000005027824 */ /* 0x000fcc00078e00ff */
[----:B------:R-:W0:Y:S02]  /*9ce0*/  F2I.U64.TRUNC R2, R2 ;  /* 0x0000000200027311 */ /* 0x000e24000020d800 */
[----:B0-----:R1:W-:Y:S01]  /*9cf0*/  STG.E.64 desc[UR36][R16.64], R2 ;  /* 0x0000000210007986 */ /* 0x0013e2000c101b24 */
[----:B------:R-:W-:Y:S05]  /*9d00*/  BRA `(.L_x_11546) ;  /* 0x00000000000c7947 */ /* 0x000fea0003800000 */
.L_x_11572:
[----:B------:R-:W-:-:S06]  /*9d10*/  IMAD.U32 R5, R5, 0x10000, RZ ;  /* 0x0001000005057824 */ /* 0x000fcc00078e00ff */
[----:B------:R-:W0:Y:S02]  /*9d20*/  F2I.FTZ.U32.TRUNC.NTZ R5, R5 ;  /* 0x0000000500057305 */ /* 0x000e24000021f000 */
[----:B0-----:R2:W-:Y:S02]  /*9d30*/  STG.E desc[UR36][R16.64], R5 ;  /* 0x0000000510007986 */ /* 0x0015e4000c101924 */
.L_x_11546:
[----:B------:R-:W-:-:S07]  /*9d40*/  VIADD R19, R19, 0x80 ;  /* 0x0000008013137836 */ /* 0x000fce0000000000 */
.L_x_11503:
[----:B------:R-:W-:Y:S05]  /*9d50*/  BSYNC B6 ;  /* 0x0000000000067941 */ /* 0x000fea0003800000 */
.L_x_11502:
        /* <DEDUP_REMOVED lines=306> */
.L_x_11575:
        /* <DEDUP_REMOVED lines=23> */
.L_x_11579:
[----:B------:R-:W2:Y:S02]  /*b1f0*/  LDG.E.U8 R2, desc[UR36][R2.64] ;  /* 0x0000002402027981 */ /* 0x000ea4000c1e1100 */
[----:B--2---:R-:W-:-:S04]  /*b200*/  I2FP.F32.U32 R0, R2 ;  /* 0x0000000200007245 */ /* 0x004fc80000201000 */
[----:B------:R-:W-:-:S04]  /*b210*/  F2FP.BF16.F32.PACK_AB R0, RZ, R0 ;  /* 0x00000000ff00723e */ /* 0x000fc800000010ff */
[----:B------:R-:W-:Y:S01]  /*b220*/  PRMT R5, R0, 0x7610, R5 ;  /* 0x0000761000057816 */ /* 0x000fe20000000005 */
[----:B------:R-:W-:Y:S06]  /*b230*/  BRA `(.L_x_11581) ;  /* 0x0000000c00c47947 */ /* 0x000fec0003800000 */
.L_x_11578:
        /* <DEDUP_REMOVED lines=11> */
.L_x_11583:
[----:B------:R-:W2:Y:S02]  /*b2f0*/  LDG.E R2, desc[UR36][R2.64] ;  /* 0x0000002402027981 */ /* 0x000ea4000c1e1900 */
[----:B--2---:R-:W-:-:S04]  /*b300*/  I2FP.F32.S32 R0, R2 ;  /* 0x0000000200007245 */ /* 0x004fc80000201400 */
[----:B------:R-:W-:-:S04]  /*b310*/  F2FP.BF16.F32.PACK_AB R0, RZ, R0 ;  /* 0x00000000ff00723e */ /* 0x000fc800000010ff */
[----:B------:R-:W-:Y:S01]  /*b320*/  PRMT R5, R0, 0x7610, R5 ;  /* 0x0000761000057816 */ /* 0x000fe20000000005 */
[----:B------:R-:W-:Y:S06]  /*b330*/  BRA `(.L_x_11581) ;  /* 0x0000000c00847947 */ /* 0x000fec0003800000 */
.L_x_11582:
[----:B------:R-:W2:Y:S02]  /*b340*/  LDG.E.U16 R2, desc[UR36][R2.64] ;  /* 0x0000002402027981 */ /* 0x000ea4000c1e1500 */
[----:B--2---:R-:W0:Y:S02]  /*b350*/  I2F.S16 R0, R2 ;  /* 0x0000000200007306 */ /* 0x004e240000101400 */
[----:B0-----:R-:W-:-:S04]  /*b360*/  F2FP.BF16.F32.PACK_AB R0, RZ, R0 ;  /* 0x00000000ff00723e */ /* 0x001fc800000010ff */
[----:B------:R-:W-:Y:S01]  /*b370*/  PRMT R5, R0, 0x7610, R5 ;  /* 0x0000761000057816 */ /* 0x000fe20000000005 */
[----:B------:R-:W-:Y:S06]  /*b380*/  BRA `(.L_x_11581) ;  /* 0x0000000c00707947 */ /* 0x000fec0003800000 */
.L_x_11577:
        /* <DEDUP_REMOVED lines=9> */
.L_x_11585:
[----:B------:R-:W2:Y:S02]  /*b420*/  LDG.E.U16 R0, desc[UR36][R2.64] ;  /* 0x0000002402007981 */ /* 0x000ea4000c1e1500 */
[----:B--2---:R-:W-:-:S05]  /*b430*/  HADD2.F32 R0, -RZ, R0.H0_H0 ;  /* 0x20000000ff007230 */ /* 0x004fca0000004100 */
[----:B------:R-:W-:-:S04]  /*b440*/  F2FP.BF16.F32.PACK_AB R0, RZ, R0 ;  /* 0x00000000ff00723e */ /* 0x000fc800000010ff */
[----:B------:R-:W-:Y:S01]  /*b450*/  PRMT R5, R0, 0x7610, R5 ;  /* 0x0000761000057816 */ /* 0x000fe20000000005 */
[----:B------:R-:W-:Y:S06]  /*b460*/  BRA `(.L_x_11581) ;  /* 0x0000000c00387947 */ /* 0x000fec0003800000 */
.L_x_11584:
        /* <DEDUP_REMOVED lines=9> */
.L_x_11587:
[----:B------:R-:W2:Y:S02]  /*b500*/  LDG.E.U16 R2, desc[UR36][R2.64] ;  /* 0x0000002402027981 */ /* 0x000ea4000c1e1500 */
[----:B--2---:R-:W-:-:S05]  /*b510*/  HADD2.F32 R0, -RZ, R2.H0_H0 ;  /* 0x20000002ff007230 */ /* 0x004fca0000004100 */
[----:B------:R-:W-:-:S04]  /*b520*/  F2FP.BF16.F32.PACK_AB R0, RZ, R0 ;  /* 0x00000000ff00723e */ /* 0x000fc800000010ff */
[----:B------:R-:W-:Y:S01]  /*b530*/  PRMT R5, R0, 0x7610, R5 ;  /* 0x0000761000057816 */ /* 0x000fe20000000005 */
[----:B------:R-:W-:Y:S06]  /*b540*/  BRA `(.L_x_11581) ;  /* 0x0000000c00007947 */ /* 0x000fec0003800000 */
.L_x_11586:
        /* <DEDUP_REMOVED lines=9> */
.L_x_11576:
        /* <DEDUP_REMOVED lines=14> */
.L_x_11590:
        /* <DEDUP_REMOVED lines=9> */
.L_x_11589:
        /* <DEDUP_REMOVED lines=27> */
.L_x_11592:
        /* <DEDUP_REMOVED lines=15> */
.L_x_11591:
[----:B------:R0:W5:Y:S01]  /*b9f0*/  LDG.E.U16 R5, desc[UR36][R2.64] ;  /* 0x0000002402057981 */ /* 0x000162000c1e1500 */
[----:B------:R-:W-:Y:S05]  /*ba00*/  BRA `(.L_x_11581) ;  /* 0x0000000400d07947 */ /* 0x000fea0003800000 */
.L_x_11588:
        /* <DEDUP_REMOVED lines=13> */
.L_x_11595:
        /* <DEDUP_REMOVED lines=21> */
.L_x_11599:
[----:B------:R-:W-:Y:S05]  /*bc30*/  BSYNC B1 ;  /* 0x0000000000017941 */ /* 0x000fea0003800000 */
.L_x_11598:
[----:B------:R-:W-:Y:S01]  /*bc40*/  LEA R3, R0, 0x3b800000, 0x17 ;  /* 0x3b80000000037811 */ /* 0x000fe200078eb8ff */
[----:B------:R-:W-:-:S05]  /*bc50*/  IMAD.SHL.U32 R0, R2, 0x100000, RZ ;  /* 0x0010000002007824 */ /* 0x000fca00078e00ff */
[----:B------:R-:W-:-:S07]  /*bc60*/  LOP3.LUT R0, R3, R0, R4, 0xfe, !PT ;  /* 0x0000000003007212 */ /* 0x000fce00078efe04 */
.L_x_11597:
[----:B------:R-:W-:Y:S05]  /*bc70*/  BSYNC B0 ;  /* 0x0000000000007941 */ /* 0x000fea0003800000 */
.L_x_11596:
[----:B------:R-:W-:-:S04]  /*bc80*/  F2FP.BF16.F32.PACK_AB R0, RZ, R0 ;  /* 0x00000000ff00723e */ /* 0x000fc800000010ff */
[----:B------:R-:W-:Y:S01]  /*bc90*/  PRMT R5, R0, 0x7610, R5 ;  /* 0x0000761000057816 */ /* 0x000fe20000000005 */
[----:B------:R-:W-:Y:S06]  /*bca0*/  BRA `(.L_x_11581) ;  /* 0x0000000400287947 */ /* 0x000fec0003800000 */
.L_x_11594:
        /* <DEDUP_REMOVED lines=21> */
.L_x_11603:
[----:B------:R-:W-:Y:S05]  /*be00*/  BSYNC B1 ;  /* 0x0000000000017941 */ /* 0x000fea0003800000 */
.L_x_11602:
[----:B------:R-:W-:Y:S01]  /*be10*/  LEA R3, R0, 0x37800000, 0x17 ;  /* 0x3780000000037811 */ /* 0x000fe200078eb8ff */
[----:B------:R-:W-:-:S05]  /*be20*/  IMAD.SHL.U32 R0, R2, 0x200000, RZ ;  /* 0x0020000002007824 */ /* 0x000fca00078e00ff */
[----:B------:R-:W-:-:S07]  /*be30*/  LOP3.LUT R0, R3, R0, R4, 0xfe, !PT ;  /* 0x0000000003007212 */ /* 0x000fce00078efe04 */
.L_x_11601:
[----:B------:R-:W-:Y:S05]  /*be40*/  BSYNC B0 ;  /* 0x0000000000007941 */ /* 0x000fea0003800000 */
.L_x_11600:
[----:B------:R-:W-:-:S04]  /*be50*/  F2FP.BF16.F32.PACK_AB R0, RZ, R0 ;  /* 0x00000000ff00723e */ /* 0x000fc800000010ff */
[----:B------:R-:W-:Y:S01]  /*be60*/  PRMT R5, R0, 0x7610, R5 ;  /* 0x0000761000057816 */ /* 0x000fe20000000005 */
[----:B------:R-:W-:Y:S06]  /*be70*/  BRA `(.L_x_11581) ;  /* 0x0000000000b47947 */ /* 0x000fec0003800000 */
.L_x_11593:
        /* <DEDUP_REMOVED lines=14> */
.L_x_11607:
[----:B------:R-:W-:Y:S05]  /*bf60*/  BSYNC B0 ;  /* 0x0000000000007941 */ /* 0x000fea0003800000 */
.L_x_11606:
[----:B------:R-:W-:-:S04]  /*bf70*/  F2FP.BF16.F32.PACK_AB R0, RZ, R0 ;  /* 0x00000000ff00723e */ /* 0x000fc800000010ff */
[----:B------:R-:W-:Y:S01]  /*bf80*/  PRMT R5, R0, 0x7610, R5 ;  /* 0x0000761000057816 */ /* 0x000fe20000000005 */
[----:B------:R-:W-:Y:S06]  /*bf90*/  BRA `(.L_x_11581) ;  /* 0x00000000006c7947 */ /* 0x000fec0003800000 */
.L_x_11580:
        /* <DEDUP_REMOVED lines=16> */
.L_x_11608:
[----:B------:R-:W-:Y:S01]  /*c0a0*/  PRMT R5, RZ, 0x7610, R5 ;  /* 0x00007610ff057816 */ /* 0x000fe20000000005 */
[----:B------:R-:W-:Y:S06]  /*c0b0*/  BRA `(.L_x_11581) ;  /* 0x0000000000247947 */ /* 0x000fec0003800000 */
.L_x_11605:
[----:B------:R-:W2:Y:S02]  /*c0c0*/  LDG.E.64 R2, desc[UR36][R2.64] ;  /* 0x0000002402027981 */ /* 0x000ea4000c1e1b00 */
[----:B--2---:R-:W0:Y:S02]  /*c0d0*/  I2F.U64 R0, R2 ;  /* 0x0000000200007312 */ /* 0x004e240000301000 */
[----:B0-----:R-:W-:-:S04]  /*c0e0*/  F2FP.BF16.F32.PACK_AB R0, RZ, R0 ;  /* 0x00000000ff00723e */ /* 0x001fc800000010ff */
[----:B------:R-:W-:Y:S01]  /*c0f0*/  PRMT R5, R0, 0x7610, R5 ;  /* 0x0000761000057816 */ /* 0x000fe20000000005 */
[----:B------:R-:W-:Y:S06]  /*c100*/  BRA `(.L_x_11581) ;  /* 0x0000000000107947 */ /* 0x000fec0003800000 */
.L_x_11604:
[----:B------:R-:W2:Y:S02]  /*c110*/  LDG.E R2, desc[UR36][R2.64] ;  /* 0x0000002402027981 */ /* 0x000ea4000c1e1900 */
[----:B--2---:R-:W-:-:S04]  /*c120*/  I2FP.F32.U32 R0, R2 ;  /* 0x0000000200007245 */ /* 0x004fc80000201000 */
[----:B------:R-:W-:-:S04]  /*c130*/  F2FP.BF16.F32.PACK_AB R0, RZ, R0 ;  /* 0x00000000ff00723e */ /* 0x000fc800000010ff */
[----:B------:R-:W-:-:S07]  /*c140*/  PRMT R5, R0, 0x7610, R5 ;  /* 0x0000761000057816 */ /* 0x000fce0000000005 */
.L_x_11581:
        /* <DEDUP_REMOVED lines=12> */
.L_x_11610:
[----:B-----5:R-:W-:-:S07]  /*c210*/  IMAD.MOV.U32 R5, RZ, RZ, R0 ;  /* 0x000000ffff057224 */ /* 0x020fce00078e0000 */
.L_x_11611:
[----:B------:R-:W-:Y:S05]  /*c220*/  BSYNC B0 ;  /* 0x0000000000007941 */ /* 0x000fea0003800000 */
.L_x_11609:
        /* <DEDUP_REMOVED lines=16> */
.L_x_11615:
[----:B------:R-:W-:-:S06]  /*c330*/  IMAD.U32 R3, R5, 0x10000, RZ ;  /* 0x0001000005037824 */ /* 0x000fcc00078e00ff */
[----:B------:R-:W0:Y:S02]  /*c340*/  F2I.S64.TRUNC R2, R3 ;  /* 0x0000000300027311 */ /* 0x000e24000020d900 */
[----:B0-----:R-:W-:Y:S01]  /*c350*/  STG.E.U8 desc[UR36][R16.64], R2 ;  /* 0x0000000210007986 */ /* 0x001fe2000c101124 */
[----:B------:R-:W-:Y:S05]  /*c360*/  EXIT ;  /* 0x000000000000794d */ /* 0x000fea0003800000 */
.L_x_11614:
        /* <DEDUP_REMOVED lines=10> */
.L_x_11618:
[----:B------:R-:W-:-:S06]  /*c410*/  IMAD.U32 R5, R5, 0x10000, RZ ;  /* 0x0001000005057824 */ /* 0x000fcc00078e00ff */
[----:B------:R-:W0:Y:S02]  /*c420*/  F2I.FTZ.TRUNC.NTZ R5, R5 ;  /* 0x0000000500057305 */ /* 0x000e24000021f100 */
[----:B0-----:R-:W-:Y:S01]  /*c430*/  STG.E desc[UR36][R16.64], R5 ;  /* 0x0000000510007986 */ /* 0x001fe2000c101924 */
[----:B------:R-:W-:Y:S05]  /*c440*/  EXIT ;  /* 0x000000000000794d */ /* 0x000fea0003800000 */
.L_x_11617:
[----:B------:R-:W-:-:S06]  /*c450*/  IMAD.U32 R5, R5, 0x10000, RZ ;  /* 0x0001000005057824 */ /* 0x000fcc00078e00ff */
[----:B------:R-:W0:Y:S02]  /*c460*/  F2I.FTZ.TRUNC.NTZ R5, R5 ;  /* 0x0000000500057305 */ /* 0x000e24000021f100 */
[----:B0-----:R-:W-:Y:S01]  /*c470*/  STG.E.U16 desc[UR36][R16.64], R5 ;  /* 0x0000000510007986 */ /* 0x001fe2000c101524 */
[----:B------:R-:W-:Y:S05]  /*c480*/  EXIT ;  /* 0x000000000000794d */ /* 0x000fea0003800000 */
.L_x_11613:
        /* <DEDUP_REMOVED lines=9> */
.L_x_11620:
[----:B------:R-:W-:-:S05]  /*c520*/  IMAD.U32 R0, R5, 0x10000, RZ ;  /* 0x0001000005007824 */ /* 0x000fca00078e00ff */
[----:B------:R-:W-:-:S05]  /*c530*/  F2FP.F16.F32.PACK_AB R0, RZ, R0 ;  /* 0x00000000ff00723e */ /* 0x000fca00000000ff */
[----:B------:R-:W-:Y:S01]  /*c540*/  STG.E.U16 desc[UR36][R16.64], R0 ;  /* 0x0000000010007986 */ /* 0x000fe2000c101524 */
[----:B------:R-:W-:Y:S05]  /*c550*/  EXIT ;  /* 0x000000000000794d */ /* 0x000fea0003800000 */
.L_x_11619:
        /* <DEDUP_REMOVED lines=10> */
.L_x_11622:
[----:B------:R-:W-:-:S05]  /*c600*/  IMAD.U32 R5, R5, 0x10000, RZ ;  /* 0x0001000005057824 */ /* 0x000fca00078e00ff */
[----:B------:R-:W-:-:S04]  /*c610*/  F2FP.F16.F32.PACK_AB R3, RZ, R5 ;  /* 0x00000005ff03723e */ /* 0x000fc800000000ff */
[----:B------:R-:W-:-:S05]  /*c620*/  PRMT R3, R3, 0x5410, RZ ;  /* 0x0000541003037816 */ /* 0x000fca00000000ff */
[----:B------:R-:W-:Y:S01]  /*c630*/  STG.E desc[UR36][R16.64], R3 ;  /* 0x0000000310007986 */ /* 0x000fe2000c101924 */
[----:B------:R-:W-:Y:S05]  /*c640*/  EXIT ;  /* 0x000000000000794d */ /* 0x000fea0003800000 */
.L_x_11621:
[----:B------:R-:W-:-:S04]  /*c650*/  IMAD.U32 R2, R5, 0x10000, RZ ;  /* 0x0001000005027824 */ /* 0x000fc800078e00ff */
[----:B------:R-:W-:-:S06]  /*c660*/  FMUL.FTZ R2, R2, 1 ;  /* 0x3f80000002027820 */ /* 0x000fcc0000410000 */
[----:B------:R-:W0:Y:S02]  /*c670*/  F2F.F64.F32 R2, R2 ;  /* 0x0000000200027310 */ /* 0x000e240000201800 */
[----:B0-----:R-:W-:Y:S01]  /*c680*/  STG.E.64 desc[UR36][R16.64], R2 ;  /* 0x0000000210007986 */ /* 0x001fe2000c101b24 */
[----:B------:R-:W-:Y:S05]  /*c690*/  EXIT ;  /* 0x000000000000794d */ /* 0x000fea0003800000 */
.L_x_11612:
        /* <DEDUP_REMOVED lines=13> */
.L_x_11625:
[----:B------:R-:W-:Y:S01]  /*c770*/  IMAD.U32 R5, R5, 0x10000, RZ ;  /* 0x0001000005057824 */ /* 0x000fe200078e00ff */
[----:B------:R-:W-:-:S03]  /*c780*/  CS2R R6, SRZ ;  /* 0x0000000000067805 */ /* 0x000fc6000001ff00 */
[----:B------:R-:W-:-:S06]  /*c790*/  FMUL.FTZ R5, R5, 1 ;  /* 0x3f80000005057820 */ /* 0x000fcc0000410000 */
[----:B------:R-:W0:Y:S02]  /*c7a0*/  F2F.F64.F32 R4, R5 ;  /* 0x0000000500047310 */ /* 0x000e240000201800 */
[----:B0-----:R-:W-:Y:S01]  /*c7b0*/  STG.E.128 desc[UR36][R16.64], R4 ;  /* 0x0000000410007986 */ /* 0x001fe2000c101d24 */
[----:B------:R-:W-:Y:S05]  /*c7c0*/  EXIT ;  /* 0x000000000000794d */ /* 0x000fea0003800000 */
.L_x_11624:
        /* <DEDUP_REMOVED lines=21> */
.L_x_11629:
[----:B------:R-:W-:Y:S05]  /*c920*/  BSYNC B0 ;  /* 0x0000000000007941 */ /* 0x000fea0003800000 */
.L_x_11628:
[----:B------:R-:W-:-:S05]  /*c930*/  LOP3.LUT R3, R0, R3, RZ, 0xfc, !PT ;  /* 0x0000000300037212 */ /* 0x000fca00078efcff */
[----:B------:R-:W-:Y:S01]  /*c940*/  STG.E.U8 desc[UR36][R16.64], R3 ;  /* 0x0000000310007986 */ /* 0x000fe2000c101124 */
[----:B------:R-:W-:Y:S05]  /*c950*/  EXIT ;  /* 0x000000000000794d */ /* 0x000fea0003800000 */
.L_x_11627:
        /* <DEDUP_REMOVED lines=13> */
.L_x_11631:
[----:B------:R-:W-:Y:S01]  /*ca30*/  IMAD.MOV.U32 R0, RZ, RZ, 0x7f ;  /* 0x0000007fff007424 */ /* 0x000fe200078e00ff */
[----:B------:R-:W-:-:S04]  /*ca40*/  ISETP.GT.U32.AND P0, PT, R2, 0x7f800000, PT ;  /* 0x7f8000000200780c */ /* 0x000fc80003f04070 */
[----:B------:R-:W-:-:S09]  /*ca50*/  SEL R0, R0, 0x7c, P0 ;  /* 0x0000007c00007807 */ /* 0x000fd20000000000 */
.L_x_11632:
[----:B------:R-:W-:Y:S05]  /*ca60*/  BSYNC B0 ;  /* 0x0000000000007941 */ /* 0x000fea0003800000 */
.L_x_11630:
[----:B------:R-:W-:-:S04]  /*ca70*/  LOP3.LUT R2, R5, 0x80000000, RZ, 0xc0, !PT ;  /* 0x8000000005027812 */ /* 0x000fc800078ec0ff */
[----:B------:R-:W-:-:S04]  /*ca80*/  SHF.R.U32.HI R3, RZ, 0x18, R2 ;  /* 0x00000018ff037819 */ /* 0x000fc80000011602 */
[----:B------:R-:W-:-:S05]  /*ca90*/  LOP3.LUT R3, R0, R3, RZ, 0xfc, !PT ;  /* 0x0000000300037212 */ /* 0x000fca00078efcff */
[----:B------:R-:W-:Y:S01]  /*caa0*/  STG.E.U8 desc[UR36][R16.64], R3 ;  /* 0x0000000310007986 */ /* 0x000fe2000c101124 */
[----:B------:R-:W-:Y:S05]  /*cab0*/  EXIT ;  /* 0x000000000000794d */ /* 0x000fea0003800000 */
.L_x_11626:
[----:B------:R-:W-:Y:S01]  /*cac0*/  STG.E.U16 desc[UR36][R16.64], R5 ;  /* 0x0000000510007986 */ /* 0x000fe2000c101524 */
[----:B------:R-:W-:Y:S05]  /*cad0*/  EXIT ;  /* 0x000000000000794d */ /* 0x000fea0003800000 */
.L_x_11623:
        /* <DEDUP_REMOVED lines=12> */
.L_x_11635:
        /* <DEDUP_REMOVED lines=17> */
.L_x_11638:
[----:B------:R-:W-:-:S04]  /*ccb0*/  LOP3.LUT R2, R5, 0x80000000, RZ, 0xc0, !PT ;  /* 0x8000000005027812 */ /* 0x000fc800078ec0ff */
[----:B------:R-:W-:-:S04]  /*ccc0*/  SHF.R.U32.HI R3, RZ, 0x18, R2 ;  /* 0x00000018ff037819 */ /* 0x000fc80000011602 */
[----:B------:R-:W-:-:S04]  /*ccd0*/  LOP3.LUT R0, R0, R3, RZ, 0xfc, !PT ;  /* 0x0000000300007212 */ /* 0x000fc800078efcff */
[----:B------:R-:W-:-:S07]  /*cce0*/  PRMT R8, R0, 0x7610, R8 ;  /* 0x0000761000087816 */ /* 0x000fce0000000008 */
.L_x_11637:
[----:B------:R-:W-:Y:S05]  /*ccf0*/  BSYNC B0 ;  /* 0x0000000000007941 */ /* 0x000fea0003800000 */
.L_x_11636:
[----:B------:R-:W-:Y:S01]  /*cd00*/  STG.E.U8 desc[UR36][R16.64], R8 ;  /* 0x0000000810007986 */ /* 0x000fe2000c101124 */
[----:B------:R-:W-:Y:S05]  /*cd10*/  EXIT ;  /* 0x000000000000794d */ /* 0x000fea0003800000 */
.L_x_11634:
        /* <DEDUP_REMOVED lines=17> */
.L_x_11641:
[----:B------:R-:W-:-:S04]  /*ce30*/  LOP3.LUT R2, R5, 0x80000000, RZ, 0xc0, !PT ;  /* 0x8000000005027812 */ /* 0x000fc800078ec0ff */
[----:B------:R-:W-:-:S04]  /*ce40*/  SHF.R.U32.HI R3, RZ, 0x18, R2 ;  /* 0x00000018ff037819 */ /* 0x000fc80000011602 */
[----:B------:R-:W-:-:S04]  /*ce50*/  LOP3.LUT R0, R0, R3, RZ, 0xfc, !PT ;  /* 0x0000000300007212 */ /* 0x000fc800078efcff */
[----:B------:R-:W-:-:S07]  /*ce60*/  PRMT R8, R0, 0x7610, R8 ;  /* 0x0000761000087816 */ /* 0x000fce0000000008 */
.L_x_11640:
[----:B------:R-:W-:Y:S05]  /*ce70*/  BSYNC B0 ;  /* 0x0000000000007941 */ /* 0x000fea0003800000 */
.L_x_11639:
[----:B------:R-:W-:Y:S01]  /*ce80*/  STG.E.U8 desc[UR36][R16.64], R8 ;  /* 0x0000000810007986 */ /* 0x000fe2000c101124 */
[----:B------:R-:W-:Y:S05]  /*ce90*/  EXIT ;  /* 0x000000000000794d */ /* 0x000fea0003800000 */
.L_x_11633:
        /* <DEDUP_REMOVED lines=22> */
.L_x_11616:
        /* <DEDUP_REMOVED lines=16> */
.L_x_11644:
[----:B------:R-:W-:Y:S05]  /*d100*/  EXIT ;  /* 0x000000000000794d */ /* 0x000fea0003800000 */
.L_x_11643:
[----:B------:R-:W-:-:S06]  /*d110*/  IMAD.U32 R2, R5, 0x10000, RZ ;  /* 0x0001000005027824 */ /* 0x000fcc00078e00ff */
[----:B------:R-:W0:Y:S02]  /*d120*/  F2I.U64.TRUNC R2, R2 ;  /* 0x0000000200027311 */ /* 0x000e24000020d800 */
[----:B0-----:R-:W-:Y:S01]  /*d130*/  STG.E.64 desc[UR36][R16.64], R2 ;  /* 0x0000000210007986 */ /* 0x001fe2000c101b24 */
[----:B------:R-:W-:Y:S05]  /*d140*/  EXIT ;  /* 0x000000000000794d */ /* 0x000fea0003800000 */
.L_x_11642:
[----:B------:R-:W-:-:S06]  /*d150*/  IMAD.U32 R5, R5, 0x10000, RZ ;  /* 0x0001000005057824 */ /* 0x000fcc00078e00ff */
[----:B------:R-:W0:Y:S02]  /*d160*/  F2I.FTZ.U32.TRUNC.NTZ R5, R5 ;  /* 0x0000000500057305 */ /* 0x000e24000021f000 */
[----:B0-----:R-:W-:Y:S01]  /*d170*/  STG.E desc[UR36][R16.64], R5 ;  /* 0x0000000510007986 */ /* 0x001fe2000c101924 */
[----:B------:R-:W-:Y:S05]  /*d180*/  EXIT ;  /* 0x000000000000794d */ /* 0x000fea0003800000 */
.L_x_11645:
        /* <DEDUP_REMOVED lines=15> */
.L_x_42215:


//--------------------- .text._ZN2at6native27unrolled_elementwise_kernelINS0_13AUnaryFunctorIN3c108BFloat16ES4_S4_ZZZNS0_19minimum_kernel_cudaERNS_18TensorIteratorBaseEENKUlvE0_clEvENKUlvE2_clEvEUlS4_S4_E_EESt5arrayIPcLm2EELi4E23TrivialOffsetCalculatorILi1EjESF_NS0_6memory12LoadWithCastILi1EEENSG_13StoreWithCastILi1EEEEEviT_T0_T2_T3_T4_T5_ --------------------------
	.section	.text._ZN2at6native27unrolled_elementwise_kernelINS0_13AUnaryFunctorIN3c108BFloat16ES4_S4_ZZZNS0_19minimum_kernel_cudaERNS_18TensorIteratorBaseEENKUlvE0_clEvENKUlvE2_clEvEUlS4_S4_E_EESt5arrayIPcLm2EELi4E23TrivialOffsetCalculatorILi1EjESF_NS0_6memory12LoadWithCastILi1EEENSG_13StoreWithCastILi1EEEEEviT_T0_T2_T3_T4_T5_,"ax",@progbits
	.align	128
        .global         _ZN2at6native27unrolled_elementwise_kernelINS0_13AUnaryFunctorIN3c108BFloat16ES4_S4_ZZZNS0_19minimum_kernel_cudaERNS_18TensorIteratorBaseEENKUlvE0_clEvENKUlvE2_clEvEUlS4_S4_E_EESt5arrayIPcLm2EELi4E23TrivialOffsetCalculatorILi1EjESF_NS0_6memory12LoadWithCastILi1EEENSG_13StoreWithCastILi1EEEEEviT_T0_T2_T3_T4_T5_
        .type           _ZN2at6native27unrolled_elementwise_kernelINS0_13AUnaryFunctorIN3c108BFloat16ES4_S4_ZZZNS0_19minimum_kernel_cudaERNS_18TensorIteratorBaseEENKUlvE0_clEvENKUlvE2_clEvEUlS4_S4_E_EESt5arrayIPcLm2EELi4E23TrivialOffsetCalculatorILi1EjESF_NS0_6memory12LoadWithCastILi1EEENSG_13StoreWithCastILi1EEEEEviT_T0_T2_T3_T4_T5_,@function
        .size           _ZN2at6native27unrolled_elementwise_kernelINS0_13AUnaryFunctorIN3c108BFloat16ES4_S4_ZZZNS0_19minimum_kernel_cudaERNS_18TensorIteratorBaseEENKUlvE0_clEvENKUlvE2_clEvEUlS4_S4_E_EESt5arrayIPcLm2EELi4E23TrivialOffsetCalculatorILi1EjESF_NS0_6memory12LoadWithCastILi1EEENSG_13StoreWithCastILi1EEEEEviT_T0_T2_T3_T4_T5_,(.L_x_42216 - _ZN2at6native27unrolled_elementwise_kernelINS0_13AUnaryFunctorIN3c108BFloat16ES4_S4_ZZZNS0_19minimum_kernel_cudaERNS_18TensorIteratorBaseEENKUlvE0_clEvENKUlvE2_clEvEUlS4_S4_E_EESt5arrayIPcLm2EELi4E23TrivialOffsetCalculatorILi1EjESF_NS0_6memory12LoadWithCastILi1EEENSG_13StoreWithCastILi1EEEEEviT_T0_T2_T3_T4_T5_)
        .other          _ZN2at6native27unrolled_elementwise_kernelINS0_13AUnaryFunctorIN3c108BFloat16ES4_S4_ZZZNS0_19minimum_kernel_cudaERNS_18TensorIteratorBaseEENKUlvE0_clEvENKUlvE2_clEvEUlS4_S4_E_EESt5arrayIPcLm2EELi4E23TrivialOffsetCalculatorILi1EjESF_NS0_6memory12LoadWithCastILi1EEENSG_13StoreWithCastILi1EEEEEviT_T0_T2_T3_T4_T5_,@"STO_CUDA_ENTRY STV_DEFAULT"
_ZN2at6native27unrolled_elementwise_kernelINS0_13AUnaryFunctorIN3c108BFloat16ES4_S4_ZZZNS0_19minimum_kernel_cudaERNS_18TensorIteratorBaseEENKUlvE0_clEvENKUlvE2_clEvEUlS4_S4_E_EESt5arrayIPcLm2EELi4E23TrivialOffsetCalculatorILi1EjESF_NS0_6memory12LoadWithCastILi1EEENSG_13StoreWithCastILi1EEEEEviT_T0_T2_T3_T4_T5_:
.text._ZN2at6native27unrolled_elementwise_kernelINS0_13AUnaryFunctorIN3c108BFloat16ES4_S4_ZZZNS0_19minimum_kernel_cudaERNS_18TensorIteratorBaseEENKUlvE0_clEvENKUlvE2_clEvEUlS4_S4_E_EESt5arrayIPcLm2EELi4E23TrivialOffsetCalculatorILi1EjESF_NS0_6memory12LoadWithCastILi1EEENSG_13StoreWithCastILi1EEEEEviT_T0_T2_T3_T4_T5_:
[----:B------:R-:W0:Y:S01]  /*0000*/  LDC R1, c[0x0][0x28] ;  /* 0x00000a00ff017b82 */ /* 0x000e220000000800 */
[----:B------:R-:W1:Y:S07]  /*0010*/  S2R R2, SR_CTAID.X ;  /* 0x0000000000027919 */ /* 0x000e6e0000002500 */
[----:B------:R-:W1:Y:S01]  /*0020*/  LDC R3, c[0x0][0x210] ;  /* 0x00008400ff037b82 */ /* 0x000e620000000800 */
[----:B------:R-:W-:Y:S01]  /*0030*/  ULDC.U16 UR4, c[0x0][0x216] ;  /* 0x0000858000047ab9 */ /* 0x000fe20000000400 */
[----:B------:R-:W-:Y:S01]  /*0040*/  ULDC.64 UR36, c[0x0][0x208] ;  /* 0x0000820000247ab9 */ /* 0x000fe20000000a00 */
[----:B------:R-:W2:Y:S01]  /*0050*/  S2R R23, SR_TID.X ;  /* 0x0000000000177919 */ /* 0x000ea20000002100 */
[----:B------:R-:W-:Y:S01]  /*0060*/  IMAD.U32 R17, RZ, RZ, UR4 ;  /* 0x00000004ff117e24 */ /* 0x000fe2000f8e00ff */
[----:B------:R-:W-:Y:S01]  /*0070*/  BSSY B6, `(.L_x_11646) ;  /* 0x0000117000067945 */ /* 0x000fe20003800000 */
[----:B------:R-:W-:-:S02]  /*0080*/  PRMT R19, RZ, 0x7610, R19 ;  /* 0x00007610ff137816 */ /* 0x000fc40000000013 */
[----:B------:R-:W3:Y:S01]  /*0090*/  LDC.U8 R18, c[0x0][0x22c] ;  /* 0x00008b00ff127b82 */ /* 0x000ee20000000000 */
[----:B------:R-:W-:Y:S01]  /*00a0*/  PRMT R22, RZ, 0x7610, R22 ;  /* 0x00007610ff167816 */ /* 0x000fe20000000016 */
        /* <DEDUP_REMOVED lines=25> */
.L_x_11651:
[----:B------:R-:W2:Y:S02]  /*0240*/  LDG.E.U8 R4, desc[UR36][R4.64] ;  /* 0x0000002404047981 */ /* 0x000ea4000c1e1100 */
[----:B--2---:R-:W-:-:S04]  /*0250*/  I2FP.F32.U32 R0, R4 ;  /* 0x0000000400007245 */ /* 0x004fc80000201000 */
[----:B------:R-:W-:-:S04]  /*0260*/  F2FP.BF16.F32.PACK_AB R0, RZ, R0 ;  /* 0x00000000ff00723e */ /* 0x000fc800000010ff */
[----:B------:R-:W-:Y:S01]  /*0270*/  PRMT R22, R0, 0x7610, R22 ;  /* 0x0000761000167816 */ /* 0x000fe20000000016 */
[----:B------:R-:W-:Y:S06]  /*0280*/  BRA `(.L_x_11653) ;  /* 0x0000000c00cc7947 */ /* 0x000fec0003800000 */
.L_x_11650:
        /* <DEDUP_REMOVED lines=11> */
.L_x_11655:
[----:B------:R-:W2:Y:S02]  /*0340*/  LDG.E R4, desc[UR36][R4.64] ;  /* 0x0000002404047981 */ /* 0x000ea4000c1e1900 */
[----:B--2---:R-:W-:-:S04]  /*0350*/  I2FP.F32.S32 R0, R4 ;  /* 0x0000000400007245 */ /* 0x004fc80000201400 */
[----:B------:R-:W-:-:S04]  /*0360*/  F2FP.BF16.F32.PACK_AB R0, RZ, R0 ;  /* 0x00000000ff00723e */ /* 0x000fc800000010ff */
[----:B------:R-:W-:Y:S01]  /*0370*/  PRMT R22, R0, 0x7610, R22 ;  /* 0x0000761000167816 */ /* 0x000fe20000000016 */
[----:B------:R-:W-:Y:S06]  /*0380*/  BRA `(.L_x_11653) ;  /* 0x0000000c008c7947 */ /* 0x000fec0003800000 */
.L_x_11654:
[----:B------:R-:W2:Y:S02]  /*0390*/  LDG.E.U16 R4, desc[UR36][R4.64] ;  /* 0x0000002404047981 */ /* 0x000ea4000c1e1500 */
[----:B--2---:R-:W0:Y:S02]  /*03a0*/  I2F.S16 R0, R4 ;  /* 0x0000000400007306 */ /* 0x004e240000101400 */
[----:B0-----:R-:W-:-:S04]  /*03b0*/  F2FP.BF16.F32.PACK_AB R0, RZ, R0 ;  /* 0x00000000ff00723e */ /* 0x001fc800000010ff */
[----:B------:R-:W-:Y:S01]  /*03c0*/  PRMT R22, R0, 0x7610, R22 ;  /* 0x0000761000167816 */ /* 0x000fe20000000016 */
[----:B------:R-:W-:Y:S06]  /*03d0*/  BRA `(.L_x_11653) ;  /* 0x0000000c00787947 */ /* 0x000fec0003800000 */
.L_x_11649:
        /* <DEDUP_REMOVED lines=9> */
.L_x_11657:
[----:B------:R-:W2:Y:S02]  /*0470*/  LDG.E.U16 R0, desc[UR36][R4.64] ;  /* 0x0000002404007981 */ /* 0x000ea4000c1e1500 */
[----:B--2---:R-:W-:-:S05]  /*0480*/  HADD2.F32 R0, -RZ, R0.H0_H0 ;  /* 0x20000000ff007230 */ /* 0x004fca0000004100 */
[----:B------:R-:W-:-:S04]  /*0490*/  F2FP.BF16.F32.PACK_AB R0, RZ, R0 ;  /* 0x00000000ff00723e */ /* 0x000fc800000010ff */
[----:B------:R-:W-:Y:S01]  /*04a0*/  PRMT R22, R0, 0x7610, R22 ;  /* 0x0000761000167816 */ /* 0x000fe20000000016 */
[----:B------:R-:W-:Y:S06]  /*04b0*/  BRA `(.L_x_11653) ;  /* 0x0000000c00407947 */ /* 0x000fec0003800000 */
.L_x_11656:
        /* <DEDUP_REMOVED lines=9> */
.L_x_11659:
[----:B------:R-:W2:Y:S02]  /*0550*/  LDG.E.U16 R4, desc[UR36][R4.64] ;  /* 0x0000002404047981 */ /* 0x000ea4000c1e1500 */
[----:B--2---:R-:W-:-:S05]  /*0560*/  HADD2.F32 R0, -RZ, R4.H0_H0 ;  /* 0x20000004ff007230 */ /* 0x004fca0000004100 */
[----:B------:R-:W-:-:S04]  /*0570*/  F2FP.BF16.F32.PACK_AB R0, RZ, R0 ;  /* 0x00000000ff00723e */ /* 0x000fc800000010ff */
[----:B------:R-:W-:Y:S01]  /*0580*/  PRMT R22, R0, 0x7610, R22 ;  /* 0x0000761000167816 */ /* 0x000fe20000000016 */
[----:B------:R-:W-:Y:S06]  /*0590*/  BRA `(.L_x_11653) ;  /* 0x0000000c00087947 */ /* 0x000fec0003800000 */
.L_x_11658:
        /* <DEDUP_REMOVED lines=9> */
.L_x_11648:
        /* <DEDUP_REMOVED lines=14> */
.L_x_11662:
        /* <DEDUP_REMOVED lines=9> */
.L_x_11661:
        /* <DEDUP_REMOVED lines=28> */
.L_x_11664:
        /* <DEDUP_REMOVED lines=16> */
.L_x_11663:
[----:B------:R0:W5:Y:S01]  /*0a60*/  LDG.E.U16 R22, desc[UR36][R4.64] ;  /* 0x0000002404167981 */ /* 0x000162000c1e1500 */
[----:B------:R-:W-:Y:S05]  /*0a70*/  BRA `(.L_x_11653) ;  /* 0x0000000400d07947 */ /* 0x000fea0003800000 */
.L_x_11660:
        /* <DEDUP_REMOVED lines=13> */
.L_x_11667:
        /* <DEDUP_REMOVED lines=21> */
.L_x_11671:
[----:B------:R-:W-:Y:S05]  /*0ca0*/  BSYNC B1 ;  /* 0x0000000000017941 */ /* 0x000fea0003800000 */
.L_x_11670:
[----:B------:R-:W-:Y:S01]  /*0cb0*/  LEA R5, R0, 0x3b800000, 0x17 ;  /* 0x3b80000000057811 */ /* 0x000fe200078eb8ff */
[----:B------:R-:W-:-:S05]  /*0cc0*/  IMAD.SHL.U32 R0, R3, 0x100000, RZ ;  /* 0x0010000003007824 */ /* 0x000fca00078e00ff */
[----:B------:R-:W-:-:S07]  /*0cd0*/  LOP3.LUT R0, R5, R0, R6, 0xfe, !PT ;  /* 0x0000000005007212 */ /* 0x000fce00078efe06 */
.L_x_11669:
[----:B------:R-:W-:Y:S05]  /*0ce0*/  BSYNC B0 ;  /* 0x0000000000007941 */ /* 0x000fea0003800000 */
.L_x_11668:
[----:B------:R-:W-:-:S04]  /*0cf0*/  F2FP.BF16.F32.PACK_AB R0, RZ, R0 ;  /* 0x00000000ff00723e */ /* 0x000fc800000010ff */
[----:B------:R-:W-:Y:S01]  /*0d00*/  PRMT R22, R0, 0x7610, R22 ;  /* 0x0000761000167816 */ /* 0x000fe20000000016 */
[----:B------:R-:W-:Y:S06]  /*0d10*/  BRA `(.L_x_11653) ;  /* 0x0000000400287947 */ /* 0x000fec0003800000 */
.L_x_11666:
        /* <DEDUP_REMOVED lines=21> */
.L_x_11675:
[----:B------:R-:W-:Y:S05]  /*0e70*/  BSYNC B1 ;  /* 0x0000000000017941 */ /* 0x000fea0003800000 */
.L_x_11674:
[----:B------:R-:W-:Y:S01]  /*0e80*/  LEA R5, R0, 0x37800000, 0x17 ;  /* 0x3780000000057811 */ /* 0x000fe200078eb8ff */
[----:B------:R-:W-:-:S05]  /*0e90*/  IMAD.SHL.U32 R0, R3, 0x200000, RZ ;  /* 0x0020000003007824 */ /* 0x000fca00078e00ff */
[----:B------:R-:W-:-:S07]  /*0ea0*/  LOP3.LUT R0, R5, R0, R6, 0xfe, !PT ;  /* 0x0000000005007212 */ /* 0x000fce00078efe06 */
.L_x_11673:
[----:B------:R-:W-:Y:S05]  /*0eb0*/  BSYNC B0 ;  /* 0x0000000000007941 */ /* 0x000fea0003800000 */
.L_x_11672:
[----:B------:R-:W-:-:S04]  /*0ec0*/  F2FP.BF16.F32.PACK_AB R0, RZ, R0 ;  /* 0x00000000ff00723e */ /* 0x000fc800000010ff */
[----:B------:R-:W-:Y:S01]  /*0ed0*/  PRMT R22, R0, 0x7610, R22 ;  /* 0x0000761000167816 */ /* 0x000fe20000000016 */
[----:B------:R-:W-:Y:S06]  /*0ee0*/  BRA `(.L_x_11653) ;  /* 0x0000000000b47947 */ /* 0x000fec0003800000 */
.L_x_11665:
        /* <DEDUP_REMOVED lines=14> */
.L_x_11679:
[----:B------:R-:W-:Y:S05]  /*0fd0*/  BSYNC B0 ;  /* 0x0000000000007941 */ /* 0x000fea0003800000 */
.L_x_11678:
[----:B------:R-:W-:-:S04]  /*0fe0*/  F2FP.BF16.F32.PACK_AB R0, RZ, R0 ;  /* 0x00000000ff00723e */ /* 0x000fc800000010ff */
[----:B------:R-:W-:Y:S01]  /*0ff0*/  PRMT R22, R0, 0x7610, R22 ;  /* 0x0000761000167816 */ /* 0x000fe20000000016 */
[----:B------:R-:W-:Y:S06]  /*1000*/  BRA `(.L_x_11653) ;  /* 0x00000000006c7947 */ /* 0x000fec0003800000 */
.L_x_11652:
        /* <DEDUP_REMOVED lines=16> */
.L_x_11680:
[----:B------:R-:W-:Y:S01]  /*1110*/  PRMT R22, RZ, 0x7610, R22 ;  /* 0x00007610ff167816 */ /* 0x000fe20000000016 */
[----:B------:R-:W-:Y:S06]  /*1120*/  BRA `(.L_x_11653) ;  /* 0x0000000000247947 */ /* 0x000fec0003800000 */
.L_x_11677:
[----:B------:R-:W2:Y:S02]  /*1130*/  LDG.E.64 R4, desc[UR36][R4.64] ;  /* 0x0000002404047981 */ /* 0x000ea4000c1e1b00 */
[----:B--2---:R-:W0:Y:S02]  /*1140*/  I2F.U64 R0, R4 ;  /* 0x0000000400007312 */ /* 0x004e240000301000 */
[----:B0-----:R-:W-:-:S04]  /*1150*/  F2FP.BF16.F32.PACK_AB R0, RZ, R0 ;  /* 0x00000000ff00723e */ /* 0x001fc800000010ff */
[----:B------:R-:W-:Y:S01]  /*1160*/  PRMT R22, R0, 0x7610, R22 ;  /* 0x0000761000167816 */ /* 0x000fe20000000016 */
[----:B------:R-:W-:Y:S06]  /*1170*/  BRA `(.L_x_11653) ;  /* 0x0000000000107947 */ /* 0x000fec0003800000 */
.L_x_11676:
[----:B------:R-:W2:Y:S02]  /*1180*/  LDG.E R4, desc[UR36][R4.64] ;  /* 0x0000002404047981 */ /* 0x000ea4000c1e1900 */
[----:B--2---:R-:W-:-:S04]  /*1190*/  I2FP.F32.U32 R0, R4 ;  /* 0x0000000400007245 */ /* 0x004fc80000201000 */
[----:B------:R-:W-:-:S04]  /*11a0*/  F2FP.BF16.F32.PACK_AB R0, RZ, R0 ;  /* 0x00000000ff00723e */ /* 0x000fc800000010ff */
[----:B------:R-:W-:-:S07]  /*11b0*/  PRMT R22, R0, 0x7610, R22 ;  /* 0x0000761000167816 */ /* 0x000fce0000000016 */
.L_x_11653:
[----:B------:R-:W1:Y:S02]  /*11c0*/  S2R R23, SR_TID.X ;  /* 0x0000000000177919 */ /* 0x000e640000002100 */
[----:B-1----:R-:W-:-:S07]  /*11d0*/  VIADD R23, R23, 0x80 ;  /* 0x0000008017177836 */ /* 0x002fce0000000000 */
.L_x_11647:
[----:B------:R-:W-:Y:S05]  /*11e0*/  BSYNC B6 ;  /* 0x0000000000067941 */ /* 0x000fea0003800000 */
.L_x_11646:
        /* <DEDUP_REMOVED lines=26> */
.L_x_11686:
[----:B------:R-:W2:Y:S02]  /*1390*/  LDG.E.U8 R4, desc[UR36][R4.64] ;  /* 0x0000002404047981 */ /* 0x000ea4000c1e1100 */
[----:B--2---:R-:W-:-:S04]  /*13a0*/  I2FP.F32.U32 R0, R4 ;  /* 0x0000000400007245 */ /* 0x004fc80000201000 */
[----:B------:R-:W-:-:S04]  /*13b0*/  F2FP.BF16.F32.PACK_AB R0, RZ, R0 ;  /* 0x00000000ff00723e */ /* 0x000fc800000010ff */
[----:B------:R-:W-:Y:S01]  /*13c0*/  PRMT R19, R0, 0x7610, R19 ;  /* 0x0000761000137816 */ /* 0x000fe20000000013 */
[----:B------:R-:W-:Y:S06]  /*13d0*/  BRA `(.L_x_11688) ;  /* 0x0000000c00c87947 */ /* 0x000fec0003800000 */
.L_x_11685:
        /* <DEDUP_REMOVED lines=11> */
.L_x_11690:
[----:B------:R-:W2:Y:S02]  /*1490*/  LDG.E R4, desc[UR36][R4.64] ;  /* 0x0000002404047981 */ /* 0x000ea4000c1e1900 */
[----:B--2---:R-:W-:-:S04]  /*14a0*/  I2FP.F32.S32 R0, R4 ;  /* 0x0000000400007245 */ /* 0x004fc80000201400 */
[----:B------:R-:W-:-:S04]  /*14b0*/  F2FP.BF16.F32.PACK_AB R0, RZ, R0 ;  /* 0x00000000ff00723e */ /* 0x000fc800000010ff */
[----:B------:R-:W-:Y:S01]  /*14c0*/  PRMT R19, R0, 0x7610, R19 ;  /* 0x0000761000137816 */ /* 0x000fe20000000013 */
[----:B------:R-:W-:Y:S06]  /*14d0*/  BRA `(.L_x_11688) ;  /* 0x0000000c00887947 */ /* 0x000fec0003800000 */
.L_x_11689:
[----:B------:R-:W2:Y:S02]  /*14e0*/  LDG.E.U16 R4, desc[UR36][R4.64] ;  /* 0x0000002404047981 */ /* 0x000ea4000c1e1500 */
[----:B--2---:R-:W0:Y:S02]  /*14f0*/  I2F.S16 R0, R4 ;  /* 0x0000000400007306 */ /* 0x004e240000101400 */
[----:B0-----:R-:W-:-:S04]  /*1500*/  F2FP.BF16.F32.PACK_AB R0, RZ, R0 ;  /* 0x00000000ff00723e */ /* 0x001fc800000010ff */
[----:B------:R-:W-:Y:S01]  /*1510*/  PRMT R19, R0, 0x7610, R19 ;  /* 0x0000761000137816 */ /* 0x000fe20000000013 */
[----:B------:R-:W-:Y:S06]  /*1520*/  BRA `(.L_x_11688) ;  /* 0x0000000c00747947 */ /* 0x000fec0003800000 */
.L_x_11684:
        /* <DEDUP_REMOVED lines=9> */
.L_x_11692:
[----:B------:R-:W2:Y:S02]  /*15c0*/  LDG.E.U16 R0, desc[UR36][R4.64] ;  /* 0x0000002404007981 */ /* 0x000ea4000c1e1500 */
[----:B--2---:R-:W-:-:S05]  /*15d0*/  HADD2.F32 R0, -RZ, R0.H0_H0 ;  /* 0x20000000ff007230 */ /* 0x004fca0000004100 */
[----:B------:R-:W-:-:S04]  /*15e0*/  F2FP.BF16.F32.PACK_AB R0, RZ, R0 ;  /* 0x00000000ff00723e */ /* 0x000fc800000010ff */
[----:B------:R-:W-:Y:S01]  /*15f0*/  PRMT R19, R0, 0x7610, R19 ;  /* 0x0000761000137816 */ /* 0x000fe20000000013 */
[----:B------:R-:W-:Y:S06]  /*1600*/  BRA `(.L_x_11688) ;  /* 0x0000000c003c7947 */ /* 0x000fec0003800000 */
.L_x_11691:
        /* <DEDUP_REMOVED lines=9> */
.L_x_11694:
[----:B------:R-:W2:Y:S02]  /*16a0*/  LDG.E.U16 R4, desc[UR36][R4.64] ;  /* 0x0000002404047981 */ /* 0x000ea4000c1e1500 */
[----:B--2---:R-:W-:-:S05]  /*16b0*/  HADD2.F32 R0, -RZ, R4.H0_H0 ;  /* 0x20000004ff007230 */ /* 0x004fca0000004100 */
[----:B------:R-:W-:-:S04]  /*16c0*/  F2FP.BF16.F32.PACK_AB R0, RZ, R0 ;  /* 0x00000000ff00723e */ /* 0x000fc800000010ff */
[----:B------:R-:W-:Y:S01]  /*16d0*/  PRMT R19, R0, 0x7610, R19 ;  /* 0x0000761000137816 */ /* 0x000fe20000000013 */
[----:B------:R-:W-:Y:S06]  /*16e0*/  BRA `(.L_x_11688) ;  /* 0x0000000c00047947 */ /* 0x000fec0003800000 */
.L_x_11693:
        /* <DEDUP_REMOVED lines=9> */
.L_x_11683:
        /* <DEDUP_REMOVED lines=14> */
.L_x_11697:
        /* <DEDUP_REMOVED lines=9> */
.L_x_11696:
        /* <DEDUP_REMOVED lines=28> */
.L_x_11699:
        /* <DEDUP_REMOVED lines=15> */
.L_x_11698:
[----:B------:R0:W5:Y:S01]  /*1ba0*/  LDG.E.U16 R19, desc[UR36][R4.64] ;  /* 0x0000002404137981 */ /* 0x000162000c1e1500 */
[----:B------:R-:W-:Y:S05]  /*1bb0*/  BRA `(.L_x_11688) ;  /* 0x0000000400d07947 */ /* 0x000fea0003800000 */
.L_x_11695:
        /* <DEDUP_REMOVED lines=13> */
.L_x_11702:
        /* <DEDUP_REMOVED lines=21> */
.L_x_11706:
[----:B------:R-:W-:Y:S05]  /*1de0*/  BSYNC B1 ;  /* 0x0000000000017941 */ /* 0x000fea0003800000 */
.L_x_11705:
[----:B------:R-:W-:Y:S01]  /*1df0*/  LEA R5, R0, 0x3b800000, 0x17 ;  /* 0x3b80000000057811 */ /* 0x000fe200078eb8ff */
[----:B------:R-:W-:-:S05]  /*1e00*/  IMAD.SHL.U32 R0, R3, 0x100000, RZ ;  /* 0x0010000003007824 */ /* 0x000fca00078e00ff */
[----:B------:R-:W-:-:S07]  /*1e10*/  LOP3.LUT R0, R5, R0, R6, 0xfe, !PT ;  /* 0x0000000005007212 */ /* 0x000fce00078efe06 */
.L_x_11704:
[----:B------:R-:W-:Y:S05]  /*1e20*/  BSYNC B0 ;  /* 0x0000000000007941 */ /* 0x000fea0003800000 */
.L_x_11703:
[----:B------:R-:W-:-:S04]  /*1e30*/  F2FP.BF16.F32.PACK_AB R0, RZ, R0 ;  /* 0x00000000ff00723e */ /* 0x000fc800000010ff */
[----:B------:R-:W-:Y:S01]  /*1e40*/  PRMT R19, R0, 0x7610, R19 ;  /* 0x0000761000137816 */ /* 0x000fe20000000013 */
[----:B------:R-:W-:Y:S06]  /*1e50*/  BRA `(.L_x_11688) ;  /* 0x0000000400287947 */ /* 0x000fec0003800000 */
.L_x_11701:
        /* <DEDUP_REMOVED lines=21> */
.L_x_11710:
[----:B------:R-:W-:Y:S05]  /*1fb0*/  BSYNC B1 ;  /* 0x0000000000017941 */ /* 0x000fea0003800000 */
.L_x_11709:
[----:B------:R-:W-:Y:S01]  /*1fc0*/  LEA R5, R0, 0x37800000, 0x17 ;  /* 0x3780000000057811 */ /* 0x000fe200078eb8ff */
[----:B------:R-:W-:-:S05]  /*1fd0*/  IMAD.SHL.U32 R0, R3, 0x200000, RZ ;  /* 0x0020000003007824 */ /* 0x000fca00078e00ff */
[----:B------:R-:W-:-:S07]  /*1fe0*/  LOP3.LUT R0, R5, R0, R6, 0xfe, !PT ;  /* 0x0000000005007212 */ /* 0x000fce00078efe06 */
.L_x_11708:
[----:B------:R-:W-:Y:S05]  /*1ff0*/  BSYNC B0 ;  /* 0x0000000000007941 */ /* 0x000fea0003800000 */
.L_x_11707:
[----:B------:R-:W-:-:S04]  /*2000*/  F2FP.BF16.F32.PACK_AB R0, RZ, R0 ;  /* 0x00000000ff00723e */ /* 0x000fc800000010ff */
[----:B------:R-:W-:Y:S01]  /*2010*/  PRMT R19, R0, 0x7610, R19 ;  /* 0x0000761000137816 */ /* 0x000fe20000000013 */
[----:B------:R-:W-:Y:S06]  /*2020*/  BRA `(.L_x_11688) ;  /* 0x0000000000b47947 */ /* 0x000fec0003800000 */
.L_x_11700:
        /* <DEDUP_REMOVED lines=14> */
.L_x_11714:
[----:B------:R-:W-:Y:S05]  /*2110*/  BSYNC B0 ;  /* 0x0000000000007941 */ /* 0x000fea0003800000 */
.L_x_11713:
[----:B------:R-:W-:-:S04]  /*2120*/  F2FP.BF16.F32.PACK_AB R0, RZ, R0 ;  /* 0x00000000ff00723e */ /* 0x000fc800000010ff */
[----:B------:R-:W-:Y:S01]  /*2130*/  PRMT R19, R0, 0x7610, R19 ;  /* 0x0000761000137816 */ /* 0x000fe20000000013 */
[----:B------:R-:W-:Y:S06]  /*2140*/  BRA `(.L_x_11688) ;  /* 0x00000000006c7947 */ /* 0x000fec0003800000 */
.L_x_11687:
        /* <DEDUP_REMOVED lines=16> */
.L_x_11715:
[----:B------:R-:W-:Y:S01]  /*2250*/  PRMT R19, RZ, 0x7610, R19 ;  /* 0x00007610ff137816 */ /* 0x000fe20000000013 */
[----:B------:R-:W-:Y:S06]  /*2260*/  BRA `(.L_x_11688) ;  /* 0x0000000000247947 */ /* 0x000fec0003800000 */
.L_x_11712:
[----:B------:R-:W2:Y:S02]  /*2270*/  LDG.E.64 R4, desc[UR36][R4.64] ;  /* 0x0000002404047981 */ /* 0x000ea4000c1e1b00 */
[----:B--2---:R-:W0:Y:S02]  /*2280*/  I2F.U64 R0, R4 ;  /* 0x0000000400007312 */ /* 0x004e240000301000 */
[----:B0-----:R-:W-:-:S04]  /*2290*/  F2FP.BF16.F32.PACK_AB R0, RZ, R0 ;  /* 0x00000000ff00723e */ /* 0x001fc800000010ff */
[----:B------:R-:W-:Y:S01]  /*22a0*/  PRMT R19, R0, 0x7610, R19 ;  /* 0x0000761000137816 */ /* 0x000fe20000000013 */
[----:B------:R-:W-:Y:S06]  /*22b0*/  BRA `(.L_x_11688) ;  /* 0x0000000000107947 */ /* 0x000fec0003800000 */
.L_x_11711:
[----:B------:R-:W2:Y:S02]  /*22c0*/  LDG.E R4, desc[UR36][R4.64] ;  /* 0x0000002404047981 */ /* 0x000ea4000c1e1900 */
[----:B--2---:R-:W-:-:S04]  /*22d0*/  I2FP.F32.U32 R0, R4 ;  /* 0x0000000400007245 */ /* 0x004fc80000201000 */
[----:B------:R-:W-:-:S04]  /*22e0*/  F2FP.BF16.F32.PACK_AB R0, RZ, R0 ;  /* 0x00000000ff00723e */ /* 0x000fc800000010ff */
[----:B------:R-:W-:-:S07]  /*22f0*/  PRMT R19, R0, 0x7610, R19 ;  /* 0x0000761000137816 */ /* 0x000fce0000000013 */
.L_x_11688:
[----:B------:R-:W-:-:S07]  /*2300*/  VIADD R23, R23, 0x80 ;  /* 0x0000008017177836 */ /* 0x000fce0000000000 */
.L_x_11682:
[----:B------:R-:W-:Y:S05]  /*2310*/  BSYNC B6 ;  /* 0x0000000000067941 */ /* 0x000fea0003800000 */
.L_x_11681:
        /* <DEDUP_REMOVED lines=28> */
.L_x_11721:
[----:B------:R-:W2:Y:S02]  /*24e0*/  LDG.E.U8 R4, desc[UR36][R4.64] ;  /* 0x0000002404047981 */ /* 0x000ea4000c1e1100 */
[----:B--2---:R-:W-:-:S04]  /*24f0*/  I2FP.F32.U32 R0, R4 ;  /* 0x0000000400007245 */ /* 0x004fc80000201000 */
[----:B------:R-:W-:-:S04]  /*2500*/  F2FP.BF16.F32.PACK_AB R0, RZ, R0 ;  /* 0x00000000ff00723e */ /* 0x000fc800000010ff */
[----:B------:R-:W-:Y:S01]  /*2510*/  PRMT R26, R0, 0x7610, R26 ;  /* 0x00007610001a7816 */ /* 0x000fe2000000001a */
[----:B------:R-:W-:Y:S06]  /*2520*/  BRA `(.L_x_11723) ;  /* 0x0000000c00c87947 */ /* 0x000fec0003800000 */
.L_x_11720:
        /* <DEDUP_REMOVED lines=11> */
.L_x_11725:
[----:B------:R-:W2:Y:S02]  /*25e0*/  LDG.E R4, desc[UR36][R4.64] ;  /* 0x0000002404047981 */ /* 0x000ea4000c1e1900 */
[----:B--2---:R-:W-:-:S04]  /*25f0*/  I2FP.F32.S32 R0, R4 ;  /* 0x0000000400007245 */ /* 0x004fc80000201400 */
[----:B------:R-:W-:-:S04]  /*2600*/  F2FP.BF16.F32.PACK_AB R0, RZ, R0 ;  /* 0x00000000ff00723e */ /* 0x000fc800000010ff */
[----:B------:R-:W-:Y:S01]  /*2610*/  PRMT R26, R0, 0x7610, R26 ;  /* 0x00007610001a7816 */ /* 0x000fe2000000001a */
[----:B------:R-:W-:Y:S06]  /*2620*/  BRA `(.L_x_11723) ;  /* 0x0000000c00887947 */ /* 0x000fec0003800000 */
.L_x_11724:
[----:B------:R-:W2:Y:S02]  /*2630*/  LDG.E.U16 R4, desc[UR36][R4.64] ;  /* 0x0000002404047981 */ /* 0x000ea4000c1e1500 */
[----:B--2---:R-:W0:Y:S02]  /*2640*/  I2F.S16 R0, R4 ;  /* 0x0000000400007306 */ /* 0x004e240000101400 */
[----:B0-----:R-:W-:-:S04]  /*2650*/  F2FP.BF16.F32.PACK_AB R0, RZ, R0 ;  /* 0x00000000ff00723e */ /* 0x001fc800000010ff */
[----:B------:R-:W-:Y:S01]  /*2660*/  PRMT R26, R0, 0x7610, R26 ;  /* 0x00007610001a7816 */ /* 0x000fe2000000001a */
[----:B------:R-:W-:Y:S06]  /*2670*/  BRA `(.L_x_11723) ;  /* 0x0000000c00747947 */ /* 0x000fec0003800000 */
.L_x_11719:
        /* <DEDUP_REMOVED lines=9> */
.L_x_11727:
[----:B------:R-:W2:Y:S02]  /*2710*/  LDG.E.U16 R0, desc[UR36][R4.64] ;  /* 0x0000002404007981 */ /* 0x000ea4000c1e1500 */
[----:B--2---:R-:W-:-:S05]  /*2720*/  HADD2.F32 R0, -RZ, R0.H0_H0 ;  /* 0x20000000ff007230 */ /* 0x004fca0000004100 */
[----:B------:R-:W-:-:S04]  /*2730*/  F2FP.BF16.F32.PACK_AB R0, RZ, R0 ;  /* 0x00000000ff00723e */ /* 0x000fc800000010ff */
[----:B------:R-:W-:Y:S01]  /*2740*/  PRMT R26, R0, 0x7610, R26 ;  /* 0x00007610001a7816 */ /* 0x000fe2000000001a */
[----:B------:R-:W-:Y:S06]  /*2750*/  BRA `(.L_x_11723) ;  /* 0x0000000c003c7947 */ /* 0x000fec0003800000 */
.L_x_11726:
        /* <DEDUP_REMOVED lines=9> */
.L_x_11729:
[----:B------:R-:W2:Y:S02]  /*27f0*/  LDG.E.U16 R4, desc[UR36][R4.64] ;  /* 0x0000002404047981 */ /* 0x000ea4000c1e1500 */
[----:B--2---:R-:W-:-:S05]  /*2800*/  HADD2.F32 R0, -RZ, R4.H0_H0 ;  /* 0x20000004ff007230 */ /* 0x004fca0000004100 */
[----:B------:R-:W-:-:S04]  /*2810*/  F2FP.BF16.F32.PACK_AB R0, RZ, R0 ;  /* 0x00000000ff00723e */ /* 0x000fc800000010ff */
[----:B------:R-:W-:Y:S01]  /*2820*/  PRMT R26, R0, 0x7610, R26 ;  /* 0x00007610001a7816 */ /* 0x000fe2000000001a */
[----:B------:R-:W-:Y:S06]  /*2830*/  BRA `(.L_x_11723) ;  /* 0x0000000c00047947 */ /* 0x000fec0003800000 */
.L_x_11728:
        /* <DEDUP_REMOVED lines=9> */
.L_x_11718:
        /* <DEDUP_REMOVED lines=14> */
.L_x_11732:
        /* <DEDUP_REMOVED lines=9> */
.L_x_11731:
        /* <DEDUP_REMOVED lines=28> */
.L_x_11734:
        /* <DEDUP_REMOVED lines=15> */
.L_x_11733:
[----:B------:R0:W5:Y:S01]  /*2cf0*/  LDG.E.U16 R26, desc[UR36][R4.64] ;  /* 0x00000024041a7981 */ /* 0x000162000c1e1500 */
[----:B------:R-:W-:Y:S05]  /*2d00*/  BRA `(.L_x_11723) ;  /* 0x0000000400d07947 */ /* 0x000fea0003800000 */
.L_x_11730:
        /* <DEDUP_REMOVED lines=13> */
.L_x_11737:
        /* <DEDUP_REMOVED lines=21> */
.L_x_11741:
[----:B------:R-:W-:Y:S05]  /*2f30*/  BSYNC B1 ;  /* 0x0000000000017941 */ /* 0x000fea0003800000 */
.L_x_11740:
[----:B------:R-:W-:Y:S01]  /*2f40*/  LEA R5, R0, 0x3b800000, 0x17 ;  /* 0x3b80000000057811 */ /* 0x000fe200078eb8ff */
[----:B------:R-:W-:-:S05]  /*2f50*/  IMAD.SHL.U32 R0, R3, 0x100000, RZ ;  /* 0x0010000003007824 */ /* 0x000fca00078e00ff */
[----:B------:R-:W-:-:S07]  /*2f60*/  LOP3.LUT R0, R5, R0, R6, 0xfe, !PT ;  /* 0x0000000005007212 */ /* 0x000fce00078efe06 */
.L_x_11739:
[----:B------:R-:W-:Y:S05]  /*2f70*/  BSYNC B0 ;  /* 0x0000000000007941 */ /* 0x000fea0003800000 */
.L_x_11738:
[----:B------:R-:W-:-:S04]  /*2f80*/  F2FP.BF16.F32.PACK_AB R0, RZ, R0 ;  /* 0x00000000ff00723e */ /* 0x000fc800000010ff */
[----:B------:R-:W-:Y:S01]  /*2f90*/  PRMT R26, R0, 0x7610, R26 ;  /* 0x00007610001a7816 */ /* 0x000fe2000000001a */
[----:B------:R-:W-:Y:S06]  /*2fa0*/  BRA `(.L_x_11723) ;  /* 0x0000000400287947 */ /* 0x000fec0003800000 */
.L_x_11736:
        /* <DEDUP_REMOVED lines=21> */
.L_x_11745:
[----:B------:R-:W-:Y:S05]  /*3100*/  BSYNC B1 ;  /* 0x0000000000017941 */ /* 0x000fea0003800000 */
.L_x_11744:
[----:B------:R-:W-:Y:S01]  /*3110*/  LEA R5, R0, 0x37800000, 0x17 ;  /* 0x3780000000057811 */ /* 0x000fe200078eb8ff */
[----:B------:R-:W-:-:S05]  /*3120*/  IMAD.SHL.U32 R0, R3, 0x200000, RZ ;  /* 0x0020000003007824 */ /* 0x000fca00078e00ff */
[----:B------:R-:W-:-:S07]  /*3130*/  LOP3.LUT R0, R5, R0, R6, 0xfe, !PT ;  /* 0x0000000005007212 */ /* 0x000fce00078efe06 */
.L_x_11743:
[----:B------:R-:W-:Y:S05]  /*3140*/  BSYNC B0 ;  /* 0x0000000000007941 */ /* 0x000fea0003800000 */
.L_x_11742:
[----:B------:R-:W-:-:S04]  /*3150*/  F2FP.BF16.F32.PACK_AB R0, RZ, R0 ;  /* 0x00000000ff00723e */ /* 0x000fc800000010ff */
[----:B------:R-:W-:Y:S01]  /*3160*/  PRMT R26, R0, 0x7610, R26 ;  /* 0x00007610001a7816 */ /* 0x000fe2000000001a */
[----:B------:R-:W-:Y:S06]  /*3170*/  BRA `(.L_x_11723) ;  /* 0x0000000000b47947 */ /* 0x000fec0003800000 */
.L_x_11735:
        /* <DEDUP_REMOVED lines=14> */
.L_x_11749:
[----:B------:R-:W-:Y:S05]  /*3260*/  BSYNC B0 ;  /* 0x0000000000007941 */ /* 0x000fea0003800000 */
.L_x_11748:
[----:B------:R-:W-:-:S04]  /*3270*/  F2FP.BF16.F32.PACK_AB R0, RZ, R0 ;  /* 0x00000000ff00723e */ /* 0x000fc800000010ff */
[----:B------:R-:W-:Y:S01]  /*3280*/  PRMT R26, R0, 0x7610, R26 ;  /* 0x00007610001a7816 */ /* 0x000fe2000000001a */
[----:B------:R-:W-:Y:S06]  /*3290*/  BRA `(.L_x_11723) ;  /* 0x00000000006c7947 */ /* 0x000fec0003800000 */
.L_x_11722:
        /* <DEDUP_REMOVED lines=16> */
.L_x_11750:
[----:B------:R-:W-:Y:S01]  /*33a0*/  PRMT R26, RZ, 0x7610, R26 ;  /* 0x00007610ff1a7816 */ /* 0x000fe2000000001a */
[----:B------:R-:W-:Y:S06]  /*33b0*/  BRA `(.L_x_11723) ;  /* 0x0000000000247947 */ /* 0x000fec0003800000 */
.L_x_11747:
[----:B------:R-:W2:Y:S02]  /*33c0*/  LDG.E.64 R4, desc[UR36][R4.64] ;  /* 0x0000002404047981 */ /* 0x000ea4000c1e1b00 */
[----:B--2---:R-:W0:Y:S02]  /*33d0*/  I2F.U64 R0, R4 ;  /* 0x0000000400007312 */ /* 0x004e240000301000 */
[----:B0-----:R-:W-:-:S04]  /*33e0*/  F2FP.BF16.F32.PACK_AB R0, RZ, R0 ;  /* 0x00000000ff00723e */ /* 0x001fc800000010ff */
[----:B------:R-:W-:Y:S01]  /*33f0*/  PRMT R26, R0, 0x7610, R26 ;  /* 0x00007610001a7816 */ /* 0x000fe2000000001a */
[----:B------:R-:W-:Y:S06]  /*3400*/  BRA `(.L_x_11723) ;  /* 0x0000000000107947 */ /* 0x000fec0003800000 */
.L_x_11746:
[----:B------:R-:W2:Y:S02]  /*3410*/  LDG.E R4, desc[UR36][R4.64] ;  /* 0x0000002404047981 */ /* 0x000ea4000c1e1900 */
[----:B--2---:R-:W-:-:S04]  /*3420*/  I2FP.F32.U32 R0, R4 ;  /* 0x0000000400007245 */ /* 0x004fc80000201000 */
[----:B------:R-:W-:-:S04]  /*3430*/  F2FP.BF16.F32.PACK_AB R0, RZ, R0 ;  /* 0x00000000ff00723e */ /* 0x000fc800000010ff */
[----:B------:R-:W-:-:S07]  /*3440*/  PRMT R26, R0, 0x7610, R26 ;  /* 0x00007610001a7816 */ /* 0x000fce000000001a */
.L_x_11723:
[----:B------:R-:W-:-:S07]  /*3450*/  VIADD R23, R23, 0x80 ;  /* 0x0000008017177836 */ /* 0x000fce0000000000 */
.L_x_11717:
[----:B------:R-:W-:Y:S05]  /*3460*/  BSYNC B6 ;  /* 0x0000000000067941 */ /* 0x000fea0003800000 */
.L_x_11716:
        /* <DEDUP_REMOVED lines=25> */
.L_x_11756:
[----:B------:R-:W2:Y:S02]  /*3600*/  LDG.E.U8 R4, desc[UR36][R4.64] ;  /* 0x0000002404047981 */ /* 0x000ea4000c1e1100 */
[----:B--2---:R-:W-:-:S04]  /*3610*/  I2FP.F32.U32 R0, R4 ;  /* 0x0000000400007245 */ /* 0x004fc80000201000 */
[----:B------:R-:W-:-:S04]  /*3620*/  F2FP.BF16.F32.PACK_AB R0, RZ, R0 ;  /* 0x00000000ff00723e */ /* 0x000fc800000010ff */
[----:B------:R-:W-:Y:S01]  /*3630*/  PRMT R24, R0, 0x7610, R24 ;  /* 0x0000761000187816 */ /* 0x000fe20000000018 */
[----:B------:R-:W-:Y:S06]  /*3640*/  BRA `(.L_x_11752) ;  /* 0x0000000c00c87947 */ /* 0x000fec0003800000 */
.L_x_11755:
        /* <DEDUP_REMOVED lines=11> */
.L_x_11759:
[----:B------:R-:W2:Y:S02]  /*3700*/  LDG.E R4, desc[UR36][R4.64] ;  /* 0x0000002404047981 */ /* 0x000ea4000c1e1900 */
[----:B--2---:R-:W-:-:S04]  /*3710*/  I2FP.F32.S32 R0, R4 ;  /* 0x0000000400007245 */ /* 0x004fc80000201400 */
[----:B------:R-:W-:-:S04]  /*3720*/  F2FP.BF16.F32.PACK_AB R0, RZ, R0 ;  /* 0x00000000ff00723e */ /* 0x000fc800000010ff */
[----:B------:R-:W-:Y:S01]  /*3730*/  PRMT R24, R0, 0x7610, R24 ;  /* 0x0000761000187816 */ /* 0x000fe20000000018 */
[----:B------:R-:W-:Y:S06]  /*3740*/  BRA `(.L_x_11752) ;  /* 0x0000000c00887947 */ /* 0x000fec0003800000 */
.L_x_11758:
[----:B------:R-:W2:Y:S02]  /*3750*/  LDG.E.U16 R4, desc[UR36][R4.64] ;  /* 0x0000002404047981 */ /* 0x000ea4000c1e1500 */
[----:B--2---:R-:W0:Y:S02]  /*3760*/  I2F.S16 R0, R4 ;  /* 0x0000000400007306 */ /* 0x004e240000101400 */
[----:B0-----:R-:W-:-:S04]  /*3770*/  F2FP.BF16.F32.PACK_AB R0, RZ, R0 ;  /* 0x00000000ff00723e */ /* 0x001fc800000010ff */
[----:B------:R-:W-:Y:S01]  /*3780*/  PRMT R24, R0, 0x7610, R24 ;  /* 0x0000761000187816 */ /* 0x000fe20000000018 */
[----:B------:R-:W-:Y:S06]  /*3790*/  BRA `(.L_x_11752) ;  /* 0x0000000c00747947 */ /* 0x000fec0003800000 */
.L_x_11754:
        /* <DEDUP_REMOVED lines=9> */
.L_x_11761:
[----:B------:R-:W2:Y:S02]  /*3830*/  LDG.E.U16 R0, desc[UR36][R4.64] ;  /* 0x0000002404007981 */ /* 0x000ea4000c1e1500 */
[----:B--2---:R-:W-:-:S05]  /*3840*/  HADD2.F32 R0, -RZ, R0.H0_H0 ;  /* 0x20000000ff007230 */ /* 0x004fca0000004100 */
[----:B------:R-:W-:-:S04]  /*3850*/  F2FP.BF16.F32.PACK_AB R0, RZ, R0 ;  /* 0x00000000ff00723e */ /* 0x000fc800000010ff */
[----:B------:R-:W-:Y:S01]  /*3860*/  PRMT R24, R0, 0x7610, R24 ;  /* 0x0000761000187816 */ /* 0x000fe20000000018 */
[----:B------:R-:W-:Y:S06]  /*3870*/  BRA `(.L_x_11752) ;  /* 0x0000000c003c7947 */ /* 0x000fec0003800000 */
.L_x_11760:
        /* <DEDUP_REMOVED lines=9> */
.L_x_11763:
[----:B------:R-:W2:Y:S02]  /*3910*/  LDG.E.U16 R4, desc[UR36][R4.64] ;  /* 0x0000002404047981 */ /* 0x000ea4000c1e1500 */
[----:B--2---:R-:W-:-:S05]  /*3920*/  HADD2.F32 R0, -RZ, R4.H0_H0 ;  /* 0x20000004ff007230 */ /* 0x004fca0000004100 */
[----:B------:R-:W-:-:S04]  /*3930*/  F2FP.BF16.F32.PACK_AB R0, RZ, R0 ;  /* 0x00000000ff00723e */ /* 0x000fc800000010ff */
[----:B------:R-:W-:Y:S01]  /*3940*/  PRMT R24, R0, 0x7610, R24 ;  /* 0x0000761000187816 */ /* 0x000fe20000000018 */
[----:B------:R-:W-:Y:S06]  /*3950*/  BRA `(.L_x_11752) ;  /* 0x0000000c00047947 */ /* 0x000fec0003800000 */
.L_x_11762:
        /* <DEDUP_REMOVED lines=9> */
.L_x_11753:
        /* <DEDUP_REMOVED lines=14> */
.L_x_11766:
        /* <DEDUP_REMOVED lines=9> */
.L_x_11765:
        /* <DEDUP_REMOVED lines=28> */
.L_x_11768:
        /* <DEDUP_REMOVED lines=15> */
.L_x_11767:
[----:B------:R1:W5:Y:S01]  /*3e10*/  LDG.E.U16 R24, desc[UR36][R4.64] ;  /* 0x0000002404187981 */ /* 0x000362000c1e1500 */
[----:B------:R-:W-:Y:S05]  /*3e20*/  BRA `(.L_x_11752) ;  /* 0x0000000400d07947 */ /* 0x000fea0003800000 */
.L_x_11764:
        /* <DEDUP_REMOVED lines=13> */
.L_x_11771:
        /* <DEDUP_REMOVED lines=21> */
.L_x_11775:
[----:B------:R-:W-:Y:S05]  /*4050*/  BSYNC B1 ;  /* 0x0000000000017941 */ /* 0x000fea0003800000 */
.L_x_11774:
[----:B------:R-:W-:Y:S01]  /*4060*/  LEA R5, R0, 0x3b800000, 0x17 ;  /* 0x3b80000000057811 */ /* 0x000fe200078eb8ff */
[----:B------:R-:W-:-:S05]  /*4070*/  IMAD.SHL.U32 R0, R3, 0x100000, RZ ;  /* 0x0010000003007824 */ /* 0x000fca00078e00ff */
[----:B------:R-:W-:-:S07]  /*4080*/  LOP3.LUT R0, R5, R0, R6, 0xfe, !PT ;  /* 0x0000000005007212 */ /* 0x000fce00078efe06 */
.L_x_11773:
[----:B------:R-:W-:Y:S05]  /*4090*/  BSYNC B0 ;  /* 0x0000000000007941 */ /* 0x000fea0003800000 */
.L_x_11772:
[----:B------:R-:W-:-:S04]  /*40a0*/  F2FP.BF16.F32.PACK_AB R0, RZ, R0 ;  /* 0x00000000ff00723e */ /* 0x000fc800000010ff */
[----:B------:R-:W-:Y:S01]  /*40b0*/  PRMT R24, R0, 0x7610, R24 ;  /* 0x0000761000187816 */ /* 0x000fe20000000018 */
[----:B------:R-:W-:Y:S06]  /*40c0*/  BRA `(.L_x_11752) ;  /* 0x0000000400287947 */ /* 0x000fec0003800000 */
.L_x_11770:
        /* <DEDUP_REMOVED lines=21> */
.L_x_11779:
[----:B------:R-:W-:Y:S05]  /*4220*/  BSYNC B1 ;  /* 0x0000000000017941 */ /* 0x000fea0003800000 */
.L_x_11778:
[----:B------:R-:W-:Y:S01]  /*4230*/  LEA R5, R0, 0x37800000, 0x17 ;  /* 0x3780000000057811 */ /* 0x000fe200078eb8ff */
[----:B------:R-:W-:-:S05]  /*4240*/  IMAD.SHL.U32 R0, R3, 0x200000, RZ ;  /* 0x0020000003007824 */ /* 0x000fca00078e00ff */
[----:B------:R-:W-:-:S07]  /*4250*/  LOP3.LUT R0, R5, R0, R6, 0xfe, !PT ;  /* 0x0000000005007212 */ /* 0x000fce00078efe06 */
.L_x_11777:
[----:B------:R-:W-:Y:S05]  /*4260*/  BSYNC B0 ;  /* 0x0000000000007941 */ /* 0x000fea0003800000 */
.L_x_11776:
[----:B------:R-:W-:-:S04]  /*4270*/  F2FP.BF16.F32.PACK_AB R0, RZ, R0 ;  /* 0x00000000ff00723e */ /* 0x000fc800000010ff */
[----:B------:R-:W-:Y:S01]  /*4280*/  PRMT R24, R0, 0x7610, R24 ;  /* 0x0000761000187816 */ /* 0x000fe20000000018 */
[----:B------:R-:W-:Y:S06]  /*4290*/  BRA `(.L_x_11752) ;  /* 0x0000000000b47947 */ /* 0x000fec0003800000 */
.L_x_11769:
        /* <DEDUP_REMOVED lines=14> */
.L_x_11783:
[----:B------:R-:W-:Y:S05]  /*4380*/  BSYNC B0 ;  /* 0x0000000000007941 */ /* 0x000fea0003800000 */
.L_x_11782:
[----:B------:R-:W-:-:S04]  /*4390*/  F2FP.BF16.F32.PACK_AB R0, RZ, R0 ;  /* 0x00000000ff00723e */ /* 0x000fc800000010ff */
[----:B------:R-:W-:Y:S01]  /*43a0*/  PRMT R24, R0, 0x7610, R24 ;  /* 0x0000761000187816 */ /* 0x000fe20000000018 */
[----:B------:R-:W-:Y:S06]  /*43b0*/  BRA `(.L_x_11752) ;  /* 0x00000000006c7947 */ /* 0x000fec0003800000 */
.L_x_11757:
        /* <DEDUP_REMOVED lines=16> */
.L_x_11784:
[----:B------:R-:W-:Y:S01]  /*44c0*/  PRMT R24, RZ, 0x7610, R24 ;  /* 0x00007610ff187816 */ /* 0x000fe20000000018 */
[----:B------:R-:W-:Y:S06]  /*44d0*/  BRA `(.L_x_11752) ;  /* 0x0000000000247947 */ /* 0x000fec0003800000 */
.L_x_11781:
[----:B------:R-:W2:Y:S02]  /*44e0*/  LDG.E.64 R4, desc[UR36][R4.64] ;  /* 0x0000002404047981 */ /* 0x000ea4000c1e1b00 */
[----:B--2---:R-:W0:Y:S02]  /*44f0*/  I2F.U64 R0, R4 ;  /* 0x0000000400007312 */ /* 0x004e240000301000 */
[----:B0-----:R-:W-:-:S04]  /*4500*/  F2FP.BF16.F32.PACK_AB R0, RZ, R0 ;  /* 0x00000000ff00723e */ /* 0x001fc800000010ff */
[----:B------:R-:W-:Y:S01]  /*4510*/  PRMT R24, R0, 0x7610, R24 ;  /* 0x0000761000187816 */ /* 0x000fe20000000018 */
[----:B------:R-:W-:Y:S06]  /*4520*/  BRA `(.L_x_11752) ;  /* 0x0000000000107947 */ /* 0x000fec0003800000 */
.L_x_11780:
[----:B------:R-:W2:Y:S02]  /*4530*/  LDG.E R4, desc[UR36][R4.64] ;  /* 0x0000002404047981 */ /* 0x000ea4000c1e1900 */
[----:B--2---:R-:W-:-:S04]  /*4540*/  I2FP.F32.U32 R0, R4 ;  /* 0x0000000400007245 */ /* 0x004fc80000201000 */
[----:B------:R-:W-:-:S04]  /*4550*/  F2FP.BF16.F32.PACK_AB R0, RZ, R0 ;  /* 0x00000000ff00723e */ /* 0x000fc800000010ff */
[----:B------:R-:W-:-:S07]  /*4560*/  PRMT R24, R0, 0x7610, R24 ;  /* 0x0000761000187816 */ /* 0x000fce0000000018 */
.L_x_11752:
[----:B------:R-:W-:Y:S05]  /*4570*/  BSYNC B6 ;  /* 0x0000000000067941 */ /* 0x000fea0003800000 */
.L_x_11751:
[----:B------:R-:W2:Y:S01]  /*4580*/  S2R R25, SR_TID.X ;  /* 0x0000000000197919 */ /* 0x000ea20000002100 */
[----:B------:R-:W3:Y:S01]  /*4590*/  LDC.U8 R18, c[0x0][0x234] ;  /* 0x00008d00ff127b82 */ /* 0x000ee20000000000 */
[----:B------:R-:W-:Y:S01]  /*45a0*/  IMAD.U32 R0, R17, 0x10000, RZ ;  /* 0x0001000011007824 */ /* 0x000fe200078e00ff */
[----:B------:R-:W-:Y:S04]  /*45b0*/  BSSY B0, `(.L_x_11785) ;  /* 0x0000014000007945 */ /* 0x000fe80003800000 */
[----:B------:R-:W-:Y:S02]  /*45c0*/  FSETP.NEU.FTZ.AND P0, PT, R0, R0, PT ;  /* 0x000000000000720b */ /* 0x000fe40003f1d000 */
[C---:B--2---:R-:W-:Y:S01]  /*45d0*/  ISETP.GE.AND P2, PT, R25.reuse, R16, PT ;  /* 0x000000101900720c */ /* 0x044fe20003f46270 */
[----:B------:R-:W-:-:S02]  /*45e0*/  VIADD R3, R25, 0x100 ;  /* 0x0000010019037836 */ /* 0x000fc40000000000 */
[C---:B01----:R-:W-:Y:S02]  /*45f0*/  VIADD R5, R25.reuse, 0x180 ;  /* 0x0000018019057836 */ /* 0x043fe40000000000 */
[----:B------:R-:W-:Y:S01]  /*4600*/  VIADD R23, R25, 0x80 ;  /* 0x0000008019177836 */ /* 0x000fe20000000000 */
[-C--:B------:R-:W-:Y:S02]  /*4610*/  ISETP.GE.AND P1, PT, R3, R16.reuse, PT ;  /* 0x000000100300720c */ /* 0x080fe40003f26270 */
[-C--:B------:R-:W-:Y:S02]  /*4620*/  ISETP.GE.OR P0, PT, R5, R16.reuse, P0 ;  /* 0x000000100500720c */ /* 0x080fe40000706670 */
[----:B------:R-:W-:-:S03]  /*4630*/  ISETP.GE.AND P3, PT, R23, R16, PT ;  /* 0x000000101700720c */ /* 0x000fc60003f66270 */
[----:B------:R-:W-:Y:S10]  /*4640*/  @P2 BRA `(.L_x_11786) ;  /* 0x0000000000282947 */ /* 0x000ff40003800000 */
[----:B------:R-:W-:Y:S01]  /*4650*/  IMAD.U32 R4, R17, 0x10000, RZ ;  /* 0x0001000011047824 */ /* 0x000fe200078e00ff */
[----:B------:R-:W-:Y:S02]  /*4660*/  ULDC.U16 UR4, c[0x0][0x216] ;  /* 0x0000858000047ab9 */ /* 0x000fe40000000400 */
[----:B------:R-:W-:Y:S02]  /*4670*/  IMAD.U32 R3, RZ, RZ, UR4 ;  /* 0x00000004ff037e24 */ /* 0x000fe4000f8e00ff */
[----:B------:R-:W-:-:S13]  /*4680*/  FSETP.NEU.FTZ.AND P4, PT, R4, R4, PT ;  /* 0x000000040400720b */ /* 0x000fda0003f9d000 */
[----:B------:R-:W-:Y:S05]  /*4690*/  @P4 BRA `(.L_x_11786) ;  /* 0x0000000000144947 */ /* 0x000fea0003800000 */
[----:B-----5:R-:W-:-:S05]  /*46a0*/  IMAD.U32 R3, R22, 0x10000, RZ ;  /* 0x0001000016037824 */ /* 0x020fca00078e00ff */
[----:B------:R-:W-:-:S13]  /*46b0*/  FSETP.NEU.FTZ.AND P4, PT, R3, R3, PT ;  /* 0x000000030300720b */ /* 0x000fda0003f9d000 */
[----:B------:R-:W-:-:S04]  /*46c0*/  @!P4 FMNMX.FTZ R3, R4, R3, PT ;  /* 0x000000030403c209 */ /* 0x000fc80003810000 */
[----:B------:R-:W-:-:S04]  /*46d0*/  @!P4 F2FP.BF16.F32.PACK_AB R3, RZ, R3 ;  /* 0x00000003ff03c23e */ /* 0x000fc800000010ff */
[----:B------:R-:W-:-:S07]  /*46e0*/  @P4 PRMT R3, R22, 0x7610, R3 ;  /* 0x0000761016034816 */ /* 0x000fce0000000003 */
.L_x_11786:
[----:B------:R-:W-:Y:S05]  /*46f0*/  BSYNC B0 ;  /* 0x0000000000007941 */ /* 0x000fea0003800000 */
.L_x_11785:
[----:B------:R-:W-:Y:S04]  /*4700*/  BSSY B0, `(.L_x_11787) ;  /* 0x000000d000007945 */ /* 0x000fe80003800000 */
[----:B------:R-:W-:Y:S05]  /*4710*/  @P3 BRA `(.L_x_11788) ;  /* 0x00000000002c3947 */ /* 0x000fea0003800000 */
[----:B------:R-:W-:Y:S01]  /*4720*/  IMAD.U32 R5, R17, 0x10000, RZ ;  /* 0x0001000011057824 */ /* 0x000fe200078e00ff */
[----:B------:R-:W-:Y:S02]  /*4730*/  ULDC.U16 UR4, c[0x0][0x216] ;  /* 0x0000858000047ab9 */ /* 0x000fe40000000400 */
[----:B-----5:R-:W-:Y:S02]  /*4740*/  IMAD.U32 R22, RZ, RZ, UR4 ;  /* 0x00000004ff167e24 */ /* 0x020fe4000f8e00ff */
[----:B------:R-:W-:-:S13]  /*4750*/  FSETP.NEU.FTZ.AND P3, PT, R5, R5, PT ;  /* 0x000000050500720b */ /* 0x000fda0003f7d000 */
[----:B------:R-:W-:Y:S05]  /*4760*/  @P3 BRA `(.L_x_11788) ;  /* 0x0000000000183947 */ /* 0x000fea0003800000 */
[----:B------:R-:W-:-:S05]  /*4770*/  IMAD.U32 R4, R19, 0x10000, RZ ;  /* 0x0001000013047824 */ /* 0x000fca00078e00ff */
[----:B------:R-:W-:-:S13]  /*4780*/  FSETP.NEU.FTZ.AND P3, PT, R4, R4, PT ;  /* 0x000000040400720b */ /* 0x000fda0003f7d000 */
[----:B------:R-:W-:-:S04]  /*4790*/  @!P3 FMNMX.FTZ R4, R5, R4, PT ;  /* 0x000000040504b209 */ /* 0x000fc80003810000 */
[----:B------:R-:W-:-:S04]  /*47a0*/  @!P3 F2FP.BF16.F32.PACK_AB R4, RZ, R4 ;  /* 0x00000004ff04b23e */ /* 0x000fc800000010ff */
[----:B------:R-:W-:-:S04]  /*47b0*/  @!P3 PRMT R22, R4, 0x7610, R22 ;  /* 0x000076100416b816 */ /* 0x000fc80000000016 */
[----:B------:R-:W-:-:S07]  /*47c0*/  @P3 PRMT R22, R19, 0x7610, R22 ;  /* 0x0000761013163816 */ /* 0x000fce0000000016 */
.L_x_11788:
[----:B------:R-:W-:Y:S05]  /*47d0*/  BSYNC B0 ;  /* 0x0000000000007941 */ /* 0x000fea0003800000 */
.L_x_11787:
        /* <DEDUP_REMOVED lines=13> */
.L_x_11790:
[----:B------:R-:W-:Y:S05]  /*48b0*/  BSYNC B0 ;  /* 0x0000000000007941 */ /* 0x000fea0003800000 */
.L_x_11789:
[----:B------:R-:W-:Y:S04]  /*48c0*/  BSSY B0, `(.L_x_11791) ;  /* 0x0000008000007945 */ /* 0x000fe80003800000 */
[----:B------:R-:W-:Y:S05]  /*48d0*/  @P0 BRA `(.L_x_11792) ;  /* 0x0000000000180947 */ /* 0x000fea0003800000 */
[----:B-----5:R-:W-:-:S05]  /*48e0*/  IMAD.U32 R5, R24, 0x10000, RZ ;  /* 0x0001000018057824 */ /* 0x020fca00078e00ff */
[----:B------:R-:W-:-:S13]  /*48f0*/  FSETP.NEU.FTZ.AND P0, PT, R5, R5, PT ;  /* 0x000000050500720b */ /* 0x000fda0003f1d000 */
[----:B------:R-:W-:-:S04]  /*4900*/  @!P0 FMNMX.FTZ R0, R0, R5, PT ;  /* 0x0000000500008209 */ /* 0x000fc80003810000 */
[----:B------:R-:W-:-:S04]  /*4910*/  @!P0 F2FP.BF16.F32.PACK_AB R0, RZ, R0 ;  /* 0x00000000ff00823e */ /* 0x000fc800000010ff */
[----:B------:R-:W-:-:S04]  /*4920*/  @!P0 PRMT R17, R0, 0x7610, R17 ;  /* 0x0000761000118816 */ /* 0x000fc80000000011 */
[----:B------:R-:W-:-:S07]  /*4930*/  @P0 PRMT R17, R24, 0x7610, R17 ;  /* 0x0000761018110816 */ /* 0x000fce0000000011 */
.L_x_11792:
[----:B------:R-:W-:Y:S05]  /*4940*/  BSYNC B0 ;  /* 0x0000000000007941 */ /* 0x000fea0003800000 */
.L_x_11791:
[----:B------:R-:W-:Y:S04]  /*4950*/  BSSY B6, `(.L_x_11793) ;  /* 0x0000112000067945 */ /* 0x000fe80003800000 */
[----:B------:R-:W-:Y:S05]  /*4960*/  @P2 BRA `(.L_x_11794) ;  /* 0x0000001000402947 */ /* 0x000fea0003800000 */
[----:B------:R-:W0:Y:S01]  /*4970*/  LDC.64 R8, c[0x0][0x218] ;  /* 0x00008600ff087b82 */ /* 0x000e220000000a00 */
        /* <DEDUP_REMOVED lines=21> */
.L_x_11798:
[----:B------:R-:W-:Y:S02]  /*4ad0*/  IMAD.U32 R5, R3, 0x10000, RZ ;  /* 0x0001000003057824 */ /* 0x000fe400078e00ff */
[----:B------:R-:W-:-:S04]  /*4ae0*/  IMAD.MOV.U32 R25, RZ, RZ, R23 ;  /* 0x000000ffff197224 */ /* 0x000fc800078e0017 */
[----:B------:R-:W0:Y:S02]  /*4af0*/  F2I.S64.TRUNC R4, R5 ;  /* 0x0000000500047311 */ /* 0x000e24000020d900 */
[----:B0-----:R4:W-:Y:S01]  /*4b00*/  STG.E.U8 desc[UR36][R8.64], R4 ;  /* 0x0000000408007986 */ /* 0x0019e2000c101124 */
[----:B------:R-:W-:Y:S05]  /*4b10*/  BRA `(.L_x_11794) ;  /* 0x0000000c00d47947 */ /* 0x000fea0003800000 */
.L_x_11797:
        /* <DEDUP_REMOVED lines=11> */
.L_x_11801:
[----:B------:R-:W-:Y:S02]  /*4bd0*/  IMAD.U32 R3, R3, 0x10000, RZ ;  /* 0x0001000003037824 */ /* 0x000fe400078e00ff */
[----:B------:R-:W-:-:S04]  /*4be0*/  IMAD.MOV.U32 R25, RZ, RZ, R23 ;  /* 0x000000ffff197224 */ /* 0x000fc800078e0017 */
[----:B------:R-:W0:Y:S02]  /*4bf0*/  F2I.FTZ.TRUNC.NTZ R3, R3 ;  /* 0x0000000300037305 */ /* 0x000e24000021f100 */
[----:B0-----:R2:W-:Y:S01]  /*4c00*/  STG.E desc[UR36][R8.64], R3 ;  /* 0x0000000308007986 */ /* 0x0015e2000c101924 */
[----:B------:R-:W-:Y:S05]  /*4c10*/  BRA `(.L_x_11794) ;  /* 0x0000000c00947947 */ /* 0x000fea0003800000 */
.L_x_11800:
[----:B------:R-:W-:Y:S02]  /*4c20*/  IMAD.U32 R3, R3, 0x10000, RZ ;  /* 0x0001000003037824 */ /* 0x000fe400078e00ff */
[----:B------:R-:W-:-:S04]  /*4c30*/  IMAD.MOV.U32 R25, RZ, RZ, R23 ;  /* 0x000000ffff197224 */ /* 0x000fc800078e0017 */
[----:B------:R-:W0:Y:S02]  /*4c40*/  F2I.FTZ.TRUNC.NTZ R3, R3 ;  /* 0x0000000300037305 */ /* 0x000e24000021f100 */
[----:B0-----:R0:W-:Y:S01]  /*4c50*/  STG.E.U16 desc[UR36][R8.64], R3 ;  /* 0x0000000308007986 */ /* 0x0011e2000c101524 */
[----:B------:R-:W-:Y:S05]  /*4c60*/  BRA `(.L_x_11794) ;  /* 0x0000000c00807947 */ /* 0x000fea0003800000 */
.L_x_11796:
        /* <DEDUP_REMOVED lines=10> */
.L_x_11803:
[----:B------:R-:W-:Y:S02]  /*4d10*/  IMAD.U32 R0, R3, 0x10000, RZ ;  /* 0x0001000003007824 */ /* 0x000fe400078e00ff */
[----:B------:R-:W-:-:S03]  /*4d20*/  IMAD.MOV.U32 R25, RZ, RZ, R23 ;  /* 0x000000ffff197224 */ /* 0x000fc600078e0017 */
[----:B------:R-:W-:-:S05]  /*4d30*/  F2FP.F16.F32.PACK_AB R0, RZ, R0 ;  /* 0x00000000ff00723e */ /* 0x000fca00000000ff */
[----:B------:R0:W-:Y:S01]  /*4d40*/  STG.E.U16 desc[UR36][R8.64], R0 ;  /* 0x0000000008007986 */ /* 0x0001e2000c101524 */
[----:B------:R-:W-:Y:S05]  /*4d50*/  BRA `(.L_x_11794) ;  /* 0x0000000c00447947 */ /* 0x000fea0003800000 */
.L_x_11802:
        /* <DEDUP_REMOVED lines=11> */
.L_x_11805:
[----:B------:R-:W-:Y:S02]  /*4e10*/  IMAD.U32 R3, R3, 0x10000, RZ ;  /* 0x0001000003037824 */ /* 0x000fe400078e00ff */
[----:B------:R-:W-:-:S03]  /*4e20*/  IMAD.MOV.U32 R25, RZ, RZ, R23 ;  /* 0x000000ffff197224 */ /* 0x000fc600078e0017 */
[----:B------:R-:W-:-:S04]  /*4e30*/  F2FP.F16.F32.PACK_AB R3, RZ, R3 ;  /* 0x00000003ff03723e */ /* 0x000fc800000000ff */
[----:B------:R-:W-:-:S05]  /*4e40*/  PRMT R3, R3, 0x5410, RZ ;  /* 0x0000541003037816 */ /* 0x000fca00000000ff */
[----:B------:R0:W-:Y:S01]  /*4e50*/  STG.E desc[UR36][R8.64], R3 ;  /* 0x0000000308007986 */ /* 0x0001e2000c101924 */
[----:B------:R-:W-:Y:S05]  /*4e60*/  BRA `(.L_x_11794) ;  /* 0x0000000c00007947 */ /* 0x000fea0003800000 */
.L_x_11804:
[----:B------:R-:W-:Y:S02]  /*4e70*/  IMAD.U32 R4, R3, 0x10000, RZ ;  /* 0x0001000003047824 */ /* 0x000fe400078e00ff */
[----:B------:R-:W-:Y:S02]  /*4e80*/  IMAD.MOV.U32 R25, RZ, RZ, R23 ;  /* 0x000000ffff197224 */ /* 0x000fe400078e0017 */
[----:B------:R-:W-:-:S06]  /*4e90*/  FMUL.FTZ R4, R4, 1 ;  /* 0x3f80000004047820 */ /* 0x000fcc0000410000 */
[----:B------:R-:W0:Y:S02]  /*4ea0*/  F2F.F64.F32 R4, R4 ;  /* 0x0000000400047310 */ /* 0x000e240000201800 */
[----:B0-----:R0:W-:Y:S01]  /*4eb0*/  STG.E.64 desc[UR36][R8.64], R4 ;  /* 0x0000000408007986 */ /* 0x0011e2000c101b24 */
[----:B------:R-:W-:Y:S05]  /*4ec0*/  BRA `(.L_x_11794) ;  /* 0x0000000800e87947 */ /* 0x000fea0003800000 */
.L_x_11795:
        /* <DEDUP_REMOVED lines=14> */
.L_x_11808:
[----:B------:R-:W-:Y:S01]  /*4fb0*/  IMAD.U32 R3, R3, 0x10000, RZ ;  /* 0x0001000003037824 */ /* 0x000fe200078e00ff */
[----:B------:R-:W-:Y:S01]  /*4fc0*/  CS2R R6, SRZ ;  /* 0x0000000000067805 */ /* 0x000fe2000001ff00 */
[----:B------:R-:W-:Y:S02]  /*4fd0*/  IMAD.MOV.U32 R25, RZ, RZ, R23 ;  /* 0x000000ffff197224 */ /* 0x000fe400078e0017 */
[----:B------:R-:W-:-:S04]  /*4fe0*/  FMUL.FTZ R3, R3, 1 ;  /* 0x3f80000003037820 */ /* 0x000fc80000410000 */
[----:B------:R-:W0:Y:S02]  /*4ff0*/  F2F.F64.F32 R4, R3 ;  /* 0x0000000300047310 */ /* 0x000e240000201800 */
[----:B0-----:R0:W-:Y:S01]  /*5000*/  STG.E.128 desc[UR36][R8.64], R4 ;  /* 0x0000000408007986 */ /* 0x0011e2000c101d24 */
[----:B------:R-:W-:Y:S05]  /*5010*/  BRA `(.L_x_11794) ;  /* 0x0000000800947947 */ /* 0x000fea0003800000 */
.L_x_11807:
        /* <DEDUP_REMOVED lines=21> */
.L_x_11812:
[----:B------:R-:W-:Y:S05]  /*5170*/  BSYNC B0 ;  /* 0x0000000000007941 */ /* 0x000fea0003800000 */
.L_x_11811:
[----:B------:R-:W-:Y:S01]  /*5180*/  LOP3.LUT R5, R0, R5, RZ, 0xfc, !PT ;  /* 0x0000000500057212 */ /* 0x000fe200078efcff */
[----:B------:R-:W-:-:S04]  /*5190*/  IMAD.MOV.U32 R25, RZ, RZ, R23 ;  /* 0x000000ffff197224 */ /* 0x000fc800078e0017 */
[----:B------:R0:W-:Y:S01]  /*51a0*/  STG.E.U8 desc[UR36][R8.64], R5 ;  /* 0x0000000508007986 */ /* 0x0001e2000c101124 */
[----:B------:R-:W-:Y:S05]  /*51b0*/  BRA `(.L_x_11794) ;  /* 0x00000008002c7947 */ /* 0x000fea0003800000 */
.L_x_11810:
        /* <DEDUP_REMOVED lines=13> */
.L_x_11814:
[----:B------:R-:W-:Y:S01]  /*5290*/  IMAD.MOV.U32 R0, RZ, RZ, 0x7f ;  /* 0x0000007fff007424 */ /* 0x000fe200078e00ff */
[----:B------:R-:W-:-:S04]  /*52a0*/  ISETP.GT.U32.AND P0, PT, R3, 0x7f800000, PT ;  /* 0x7f8000000300780c */ /* 0x000fc80003f04070 */
[----:B------:R-:W-:-:S09]  /*52b0*/  SEL R0, R0, 0x7c, P0 ;  /* 0x0000007c00007807 */ /* 0x000fd20000000000 */
.L_x_11815:
[----:B------:R-:W-:Y:S05]  /*52c0*/  BSYNC B0 ;  /* 0x0000000000007941 */ /* 0x000fea0003800000 */
.L_x_11813:
[----:B------:R-:W-:Y:S01]  /*52d0*/  LOP3.LUT R3, R5, 0x80000000, RZ, 0xc0, !PT ;  /* 0x8000000005037812 */ /* 0x000fe200078ec0ff */
[----:B------:R-:W-:-:S03]  /*52e0*/  IMAD.MOV.U32 R25, RZ, RZ, R23 ;  /* 0x000000ffff197224 */ /* 0x000fc600078e0017 */
[----:B------:R-:W-:-:S04]  /*52f0*/  SHF.R.U32.HI R3, RZ, 0x18, R3 ;  /* 0x00000018ff037819 */ /* 0x000fc80000011603 */
[----:B------:R-:W-:-:S05]  /*5300*/  LOP3.LUT R3, R0, R3, RZ, 0xfc, !PT ;  /* 0x0000000300037212 */ /* 0x000fca00078efcff */
[----:B------:R0:W-:Y:S01]  /*5310*/  STG.E.U8 desc[UR36][R8.64], R3 ;  /* 0x0000000308007986 */ /* 0x0001e2000c101124 */
[----:B------:R-:W-:Y:S05]  /*5320*/  BRA `(.L_x_11794) ;  /* 0x0000000400d07947 */ /* 0x000fea0003800000 */
.L_x_11809:
[----:B------:R0:W-:Y:S01]  /*5330*/  STG.E.U16 desc[UR36][R8.64], R3 ;  /* 0x0000000308007986 */ /* 0x0001e2000c101524 */
[----:B------:R-:W-:Y:S01]  /*5340*/  IMAD.MOV.U32 R25, RZ, RZ, R23 ;  /* 0x000000ffff197224 */ /* 0x000fe200078e0017 */
[----:B------:R-:W-:Y:S06]  /*5350*/  BRA `(.L_x_11794) ;  /* 0x0000000400c47947 */ /* 0x000fec0003800000 */
.L_x_11806:
        /* <DEDUP_REMOVED lines=13> */
.L_x_11818:
        /* <DEDUP_REMOVED lines=17> */
.L_x_11821:
[----:B------:R-:W-:-:S04]  /*5540*/  LOP3.LUT R3, R5, 0x80000000, RZ, 0xc0, !PT ;  /* 0x8000000005037812 */ /* 0x000fc800078ec0ff */
[----:B------:R-:W-:-:S04]  /*5550*/  SHF.R.U32.HI R3, RZ, 0x18, R3 ;  /* 0x00000018ff037819 */ /* 0x000fc80000011603 */
[----:B------:R-:W-:-:S04]  /*5560*/  LOP3.LUT R0, R0, R3, RZ, 0xfc, !PT ;  /* 0x0000000300007212 */ /* 0x000fc800078efcff */
[----:B------:R-:W-:-:S07]  /*5570*/  PRMT R4, R0, 0x7610, R4 ;  /* 0x0000761000047816 */ /* 0x000fce0000000004 */
.L_x_11820:
[----:B------:R-:W-:Y:S05]  /*5580*/  BSYNC B0 ;  /* 0x0000000000007941 */ /* 0x000fea0003800000 */
.L_x_11819:
[----:B------:R0:W-:Y:S01]  /*5590*/  STG.E.U8 desc[UR36][R8.64], R4 ;  /* 0x0000000408007986 */ /* 0x0001e2000c101124 */
[----:B------:R-:W-:Y:S01]  /*55a0*/  IMAD.MOV.U32 R25, RZ, RZ, R23 ;  /* 0x000000ffff197224 */ /* 0x000fe200078e0017 */
[----:B------:R-:W-:Y:S06]  /*55b0*/  BRA `(.L_x_11794) ;  /* 0x00000004002c7947 */ /* 0x000fec0003800000 */
.L_x_11817:
        /* <DEDUP_REMOVED lines=17> */
.L_x_11824:
[----:B------:R-:W-:-:S04]  /*56d0*/  LOP3.LUT R3, R5, 0x80000000, RZ, 0xc0, !PT ;  /* 0x8000000005037812 */ /* 0x000fc800078ec0ff */
[----:B------:R-:W-:-:S04]  /*56e0*/  SHF.R.U32.HI R3, RZ, 0x18, R3 ;  /* 0x00000018ff037819 */ /* 0x000fc80000011603 */
[----:B------:R-:W-:-:S04]  /*56f0*/  LOP3.LUT R0, R0, R3, RZ, 0xfc, !PT ;  /* 0x0000000300007212 */ /* 0x000fc800078efcff */
[----:B------:R-:W-:-:S07]  /*5700*/  PRMT R4, R0, 0x7610, R4 ;  /* 0x0000761000047816 */ /* 0x000fce0000000004 */
.L_x_11823:
[----:B------:R-:W-:Y:S05]  /*5710*/  BSYNC B0 ;  /* 0x0000000000007941 */ /* 0x000fea0003800000 */
.L_x_11822:
[----:B------:R0:W-:Y:S01]  /*5720*/  STG.E.U8 desc[UR36][R8.64], R4 ;  /* 0x0000000408007986 */ /* 0x0001e2000c101124 */
[----:B------:R-:W-:Y:S01]  /*5730*/  IMAD.MOV.U32 R25, RZ, RZ, R23 ;  /* 0x000000ffff197224 */ /* 0x000fe200078e0017 */
[----:B------:R-:W-:Y:S06]  /*5740*/  BRA `(.L_x_11794) ;  /* 0x0000000000c87947 */ /* 0x000fec0003800000 */
.L_x_11816:
        /* <DEDUP_REMOVED lines=23> */
.L_x_11799:
        /* <DEDUP_REMOVED lines=16> */
.L_x_11827:
[----:B------:R-:W-:Y:S01]  /*59c0*/  IMAD.MOV.U32 R25, RZ, RZ, R23 ;  /* 0x000000ffff197224 */ /* 0x000fe200078e0017 */
[----:B------:R-:W-:Y:S06]  /*59d0*/  BRA `(.L_x_11794) ;  /* 0x0000000000247947 */ /* 0x000fec0003800000 */
.L_x_11826:
[----:B------:R-:W-:Y:S02]  /*59e0*/  IMAD.U32 R4, R3, 0x10000, RZ ;  /* 0x0001000003047824 */ /* 0x000fe400078e00ff */
[----:B------:R-:W-:-:S04]  /*59f0*/  IMAD.MOV.U32 R25, RZ, RZ, R23 ;  /* 0x000000ffff197224 */ /* 0x000fc800078e0017 */
[----:B------:R-:W0:Y:S02]  /*5a00*/  F2I.U64.TRUNC R4, R4 ;  /* 0x0000000400047311 */ /* 0x000e24000020d800 */
[----:B0-----:R0:W-:Y:S01]  /*5a10*/  STG.E.64 desc[UR36][R8.64], R4 ;  /* 0x0000000408007986 */ /* 0x0011e2000c101b24 */
[----:B------:R-:W-:Y:S05]  /*5a20*/  BRA `(.L_x_11794) ;  /* 0x0000000000107947 */ /* 0x000fea0003800000 */
.L_x_11825:
[----:B------:R-:W-:Y:S02]  /*5a30*/  IMAD.U32 R3, R3, 0x10000, RZ ;  /* 0x0001000003037824 */ /* 0x000fe400078e00ff */
[----:B------:R-:W-:-:S04]  /*5a40*/  IMAD.MOV.U32 R25, RZ, RZ, R23 ;  /* 0x000000ffff197224 */ /* 0x000fc800078e0017 */
[----:B------:R-:W0:Y:S02]  /*5a50*/  F2I.FTZ.U32.TRUNC.NTZ R3, R3 ;  /* 0x0000000300037305 */ /* 0x000e24000021f000 */
[----:B0-----:R0:W-:Y:S02]  /*5a60*/  STG.E desc[UR36][R8.64], R3 ;  /* 0x0000000308007986 */ /* 0x0011e4000c101924 */
.L_x_11794:
[----:B------:R-:W-:Y:S05]  /*5a70*/  BSYNC B6 ;  /* 0x0000000000067941 */ /* 0x000fea0003800000 */
.L_x_11793:
[----:B------:R-:W-:Y:S01]  /*5a80*/  ISETP.GE.AND P0, PT, R25, R16, PT ;  /* 0x000000101900720c */ /* 0x000fe20003f06270 */
[----:B------:R-:W-:-:S12]  /*5a90*/  BSSY B6, `(.L_x_11828) ;  /* 0x00001fc000067945 */ /* 0x000fd80003800000 */
[----:B------:R-:W-:Y:S05]  /*5aa0*/  @P0 BRA `(.L_x_11829) ;  /* 0x0000001c00e80947 */ /* 0x000fea0003800000 */
[----:B012-4-:R-:W0:Y:S01]  /*5ab0*/  LDC.64 R8, c[0x0][0x218] ;  /* 0x00008600ff087b82 */ /* 0x017e220000000a00 */
[----:B------:R-:W-:Y:S01]  /*5ac0*/  IMAD R0, R2, 0x200, R25 ;  /* 0x0000020002007824 */ /* 0x000fe200078e0219 */
[----:B---3--:R-:W-:Y:S01]  /*5ad0*/  PRMT R4, R18, 0x9910, RZ ;  /* 0x0000991012047816 */ /* 0x008fe200000000ff */
        /* <DEDUP_REMOVED lines=15> */
[----:B-----5:R-:W-:-:S04]  /*5bd0*/  IMAD.U32 R22, R22, 0x10000, RZ ;  /* 0x0001000016167824 */ /* 0x020fc800078e00ff */
[----:B------:R-:W0:Y:S02]  /*5be0*/  F2I.FTZ.TRUNC.NTZ R3, R22 ;  /* 0x0000001600037305 */ /* 0x000e24000021f100 */
[----:B0-----:R4:W-:Y:S01]  /*5bf0*/  STG.E.U8 desc[UR36][R8.64], R3 ;  /* 0x0000000308007986 */ /* 0x0019e2000c101124 */
[----:B------:R-:W-:Y:S05]  /*5c00*/  BRA `(.L_x_11835) ;  /* 0x0000000c00947947 */ /* 0x000fea0003800000 */
.L_x_11833:
[----:B-----5:R-:W-:-:S06]  /*5c10*/  IMAD.U32 R5, R22, 0x10000, RZ ;  /* 0x0001000016057824 */ /* 0x020fcc00078e00ff */
[----:B------:R-:W0:Y:S02]  /*5c20*/  F2I.S64.TRUNC R4, R5 ;  /* 0x0000000500047311 */ /* 0x000e24000020d900 */
[----:B0-----:R3:W-:Y:S01]  /*5c30*/  STG.E.U8 desc[UR36][R8.64], R4 ;  /* 0x0000000408007986 */ /* 0x0017e2000c101124 */
[----:B------:R-:W-:Y:S05]  /*5c40*/  BRA `(.L_x_11835) ;  /* 0x0000000c00847947 */ /* 0x000fea0003800000 */
.L_x_11832:
[----:B------:R-:W-:-:S13]  /*5c50*/  ISETP.NE.AND P0, PT, R0, 0x2, PT ;  /* 0x000000020000780c */ /* 0x000fda0003f05270 */
[----:B------:R-:W-:Y:S05]  /*5c60*/  @!P0 BRA `(.L_x_11836) ;  /* 0x0000000000308947 */ /* 0x000fea0003800000 */
[----:B------:R-:W-:-:S13]  /*5c70*/  ISETP.NE.AND P0, PT, R0, 0x3, PT ;  /* 0x000000030000780c */ /* 0x000fda0003f05270 */
[----:B------:R-:W-:Y:S05]  /*5c80*/  @!P0 BRA `(.L_x_11837) ;  /* 0x0000000000188947 */ /* 0x000fea0003800000 */
[----:B------:R-:W-:-:S13]  /*5c90*/  ISETP.NE.AND P0, PT, R0, 0x4, PT ;  /* 0x000000040000780c */ /* 0x000fda0003f05270 */
[----:B------:R-:W-:Y:S05]  /*5ca0*/  @P0 BRA `(.L_x_11834) ;  /* 0x0000000c000c0947 */ /* 0x000fea0003800000 */
[----:B-----5:R-:W-:-:S06]  /*5cb0*/  IMAD.U32 R4, R22, 0x10000, RZ ;  /* 0x0001000016047824 */ /* 0x020fcc00078e00ff */
[----:B------:R-:W0:Y:S02]  /*5cc0*/  F2I.S64.TRUNC R4, R4 ;  /* 0x0000000400047311 */ /* 0x000e24000020d900 */
[----:B0-----:R1:W-:Y:S01]  /*5cd0*/  STG.E.64 desc[UR36][R8.64], R4 ;  /* 0x0000000408007986 */ /* 0x0013e2000c101b24 */
[----:B------:R-:W-:Y:S05]  /*5ce0*/  BRA `(.L_x_11835) ;  /* 0x0000000c005c7947 */ /* 0x000fea0003800000 */
.L_x_11837:
[----:B-----5:R-:W-:-:S04]  /*5cf0*/  IMAD.U32 R22, R22, 0x10000, RZ ;  /* 0x0001000016167824 */ /* 0x020fc800078e00ff */
[----:B------:R-:W0:Y:S02]  /*5d00*/  F2I.FTZ.TRUNC.NTZ R3, R22 ;  /* 0x0000001600037305 */ /* 0x000e24000021f100 */
[----:B0-----:R2:W-:Y:S01]  /*5d10*/  STG.E desc[UR36][R8.64], R3 ;  /* 0x0000000308007986 */ /* 0x0015e2000c101924 */
[----:B------:R-:W-:Y:S05]  /*5d20*/  BRA `(.L_x_11835) ;  /* 0x0000000c004c7947 */ /* 0x000fea0003800000 */
.L_x_11836:
[----:B-----5:R-:W-:-:S04]  /*5d30*/  IMAD.U32 R22, R22, 0x10000, RZ ;  /* 0x0001000016167824 */ /* 0x020fc800078e00ff */
[----:B------:R-:W0:Y:S02]  /*5d40*/  F2I.FTZ.TRUNC.NTZ R3, R22 ;  /* 0x0000001600037305 */ /* 0x000e24000021f100 */
[----:B0-----:R0:W-:Y:S01]  /*5d50*/  STG.E.U16 desc[UR36][R8.64], R3 ;  /* 0x0000000308007986 */ /* 0x0011e2000c101524 */
[----:B------:R-:W-:Y:S05]  /*5d60*/  BRA `(.L_x_11835) ;  /* 0x0000000c003c7947 */ /* 0x000fea0003800000 */
.L_x_11831:
[----:B------:R-:W-:-:S13]  /*5d70*/  ISETP.GT.AND P0, PT, R0, 0x6, PT ;  /* 0x000000060000780c */ /* 0x000fda0003f04270 */
[----:B------:R-:W-:Y:S05]  /*5d80*/  @P0 BRA `(.L_x_11838) ;  /* 0x00000000002c0947 */ /* 0x000fea0003800000 */
[----:B------:R-:W-:-:S13]  /*5d90*/  ISETP.NE.AND P0, PT, R0, 0x5, PT ;  /* 0x000000050000780c */ /* 0x000fda0003f05270 */
[----:B------:R-:W-:Y:S05]  /*5da0*/  @!P0 BRA `(.L_x_11839) ;  /* 0x0000000000148947 */ /* 0x000fea0003800000 */
[----:B------:R-:W-:-:S13]  /*5db0*/  ISETP.NE.AND P0, PT, R0, 0x6, PT ;  /* 0x000000060000780c */ /* 0x000fda0003f05270 */
[----:B------:R-:W-:Y:S05]  /*5dc0*/  @P0 BRA `(.L_x_11834) ;  /* 0x0000000800c40947 */ /* 0x000fea0003800000 */
[----:B-----5:R-:W-:-:S05]  /*5dd0*/  IMAD.U32 R3, R22, 0x10000, RZ ;  /* 0x0001000016037824 */ /* 0x020fca00078e00ff */
[----:B------:R0:W-:Y:S01]  /*5de0*/  STG.E desc[UR36][R8.64], R3 ;  /* 0x0000000308007986 */ /* 0x0001e2000c101924 */
[----:B------:R-:W-:Y:S05]  /*5df0*/  BRA `(.L_x_11835) ;  /* 0x0000000c00187947 */ /* 0x000fea0003800000 */
.L_x_11839:
[----:B-----5:R-:W-:-:S05]  /*5e00*/  IMAD.U32 R0, R22, 0x10000, RZ ;  /* 0x0001000016007824 */ /* 0x020fca00078e00ff */
[----:B------:R-:W-:-:S05]  /*5e10*/  F2FP.F16.F32.PACK_AB R0, RZ, R0 ;  /* 0x00000000ff00723e */ /* 0x000fca00000000ff */
[----:B------:R0:W-:Y:S01]  /*5e20*/  STG.E.U16 desc[UR36][R8.64], R0 ;  /* 0x0000000008007986 */ /* 0x0001e2000c101524 */
[----:B------:R-:W-:Y:S05]  /*5e30*/  BRA `(.L_x_11835) ;  /* 0x0000000c00087947 */ /* 0x000fea0003800000 */
.L_x_11838:
[----:B------:R-:W-:-:S13]  /*5e40*/  ISETP.NE.AND P0, PT, R0, 0x7, PT ;  /* 0x000000070000780c */ /* 0x000fda0003f05270 */
[----:B------:R-:W-:Y:S05]  /*5e50*/  @!P0 BRA `(.L_x_11840) ;  /* 0x0000000000348947 */ /* 0x000fea0003800000 */
[----:B------:R-:W-:-:S13]  /*5e60*/  ISETP.NE.AND P0, PT, R0, 0x8, PT ;  /* 0x000000080000780c */ /* 0x000fda0003f05270 */
[----:B------:R-:W-:Y:S05]  /*5e70*/  @!P0 BRA `(.L_x_11841) ;  /* 0x0000000000188947 */ /* 0x000fea0003800000 */
[----:B------:R-:W-:-:S13]  /*5e80*/  ISETP.NE.AND P0, PT, R0, 0x9, PT ;  /* 0x000000090000780c */ /* 0x000fda0003f05270 */
[----:B------:R-:W-:Y:S05]  /*5e90*/  @P0 BRA `(.L_x_11834) ;  /* 0x0000000800900947 */ /* 0x000fea0003800000 */
[----:B-----5:R-:W-:Y:S02]  /*5ea0*/  IMAD.U32 R22, R22, 0x10000, RZ ;  /* 0x0001000016167824 */ /* 0x020fe400078e00ff */
[----:B------:R-:W-:-:S05]  /*5eb0*/  IMAD.MOV.U32 R23, RZ, RZ, RZ ;  /* 0x000000ffff177224 */ /* 0x000fca00078e00ff */
[----:B------:R0:W-:Y:S01]  /*5ec0*/  STG.E.64 desc[UR36][R8.64], R22 ;  /* 0x0000001608007986 */ /* 0x0001e2000c101b24 */
[----:B------:R-:W-:Y:S05]  /*5ed0*/  BRA `(.L_x_11835) ;  /* 0x0000000800e07947 */ /* 0x000fea0003800000 */
.L_x_11841:
[----:B-----5:R-:W-:-:S05]  /*5ee0*/  IMAD.U32 R22, R22, 0x10000, RZ ;  /* 0x0001000016167824 */ /* 0x020fca00078e00ff */
[----:B------:R-:W-:-:S04]  /*5ef0*/  F2FP.F16.F32.PACK_AB R3, RZ, R22 ;  /* 0x00000016ff03723e */ /* 0x000fc800000000ff */
[----:B------:R-:W-:-:S05]  /*5f00*/  PRMT R3, R3, 0x5410, RZ ;  /* 0x0000541003037816 */ /* 0x000fca00000000ff */
[----:B------:R0:W-:Y:S01]  /*5f10*/  STG.E desc[UR36][R8.64], R3 ;  /* 0x0000000308007986 */ /* 0x0001e2000c101924 */
[----:B------:R-:W-:Y:S05]  /*5f20*/  BRA `(.L_x_11835) ;  /* 0x0000000800cc7947 */ /* 0x000fea0003800000 */
.L_x_11840:
[----:B-----5:R-:W-:-:S04]  /*5f30*/  IMAD.U32 R4, R22, 0x10000, RZ ;  /* 0x0001000016047824 */ /* 0x020fc800078e00ff */
[----:B------:R-:W-:-:S06]  /*5f40*/  FMUL.FTZ R4, R4, 1 ;  /* 0x3f80000004047820 */ /* 0x000fcc0000410000 */
[----:B------:R-:W0:Y:S02]  /*5f50*/  F2F.F64.F32 R4, R4 ;  /* 0x0000000400047310 */ /* 0x000e240000201800 */
[----:B0-----:R0:W-:Y:S01]  /*5f60*/  STG.E.64 desc[UR36][R8.64], R4 ;  /* 0x0000000408007986 */ /* 0x0011e2000c101b24 */
[----:B------:R-:W-:Y:S05]  /*5f70*/  BRA `(.L_x_11835) ;  /* 0x0000000800b87947 */ /* 0x000fea0003800000 */
.L_x_11830:
        /* <DEDUP_REMOVED lines=8> */
[----:B-----5:R-:W-:-:S05]  /*6000*/  IMAD.U32 R22, R22, 0x10000, RZ ;  /* 0x0001000016167824 */ /* 0x020fca00078e00ff */
[----:B------:R-:W-:-:S04]  /*6010*/  FSETP.NEU.FTZ.AND P0, PT, R22, RZ, PT ;  /* 0x000000ff1600720b */ /* 0x000fc80003f1d000 */
[----:B------:R-:W-:-:S05]  /*6020*/  SEL R3, RZ, 0x1, !P0 ;  /* 0x00000001ff037807 */ /* 0x000fca0004000000 */
[----:B------:R0:W-:Y:S01]  /*6030*/  STG.E.U8 desc[UR36][R8.64], R3 ;  /* 0x0000000308007986 */ /* 0x0001e2000c101124 */
[----:B------:R-:W-:Y:S05]  /*6040*/  BRA `(.L_x_11835) ;  /* 0x0000000800847947 */ /* 0x000fea0003800000 */
.L_x_11844:
[----:B-----5:R-:W-:Y:S01]  /*6050*/  IMAD.U32 R22, R22, 0x10000, RZ ;  /* 0x0001000016167824 */ /* 0x020fe200078e00ff */
[----:B------:R-:W-:-:S03]  /*6060*/  CS2R R6, SRZ ;  /* 0x0000000000067805 */ /* 0x000fc6000001ff00 */
[----:B------:R-:W-:-:S06]  /*6070*/  FMUL.FTZ R4, R22, 1 ;  /* 0x3f80000016047820 */ /* 0x000fcc0000410000 */
[----:B------:R-:W0:Y:S02]  /*6080*/  F2F.F64.F32 R4, R4 ;  /* 0x0000000400047310 */ /* 0x000e240000201800 */
[----:B0-----:R0:W-:Y:S01]  /*6090*/  STG.E.128 desc[UR36][R8.64], R4 ;  /* 0x0000000408007986 */ /* 0x0011e2000c101d24 */
[----:B------:R-:W-:Y:S05]  /*60a0*/  BRA `(.L_x_11835) ;  /* 0x00000008006c7947 */ /* 0x000fea0003800000 */
.L_x_11843:
[----:B------:R-:W-:-:S13]  /*60b0*/  ISETP.NE.AND P0, PT, R0, 0xf, PT ;  /* 0x0000000f0000780c */ /* 0x000fda0003f05270 */
[----:B------:R-:W-:Y:S05]  /*60c0*/  @!P0 BRA `(.L_x_11845) ;  /* 0x0000000000b48947 */ /* 0x000fea0003800000 */
[----:B------:R-:W-:-:S13]  /*60d0*/  ISETP.NE.AND P0, PT, R0, 0x17, PT ;  /* 0x000000170000780c */ /* 0x000fda0003f05270 */
[----:B------:R-:W-:Y:S05]  /*60e0*/  @!P0 BRA `(.L_x_11846) ;  /* 0x0000000000548947 */ /* 0x000fea0003800000 */
[----:B------:R-:W-:-:S13]  /*60f0*/  ISETP.NE.AND P0, PT, R0, 0x18, PT ;  /* 0x000000180000780c */ /* 0x000fda0003f05270 */
[----:B------:R-:W-:Y:S05]  /*6100*/  @P0 BRA `(.L_x_11834) ;  /* 0x0000000400f40947 */ /* 0x000fea0003800000 */
[----:B-----5:R-:W-:Y:S01]  /*6110*/  IMAD.U32 R7, R22, 0x10000, RZ ;  /* 0x0001000016077824 */ /* 0x020fe200078e00ff */
        /* <DEDUP_REMOVED lines=14> */
.L_x_11848:
[----:B------:R-:W-:Y:S05]  /*6200*/  BSYNC B0 ;  /* 0x0000000000007941 */ /* 0x000fea0003800000 */
.L_x_11847:
[----:B------:R-:W-:-:S05]  /*6210*/  LOP3.LUT R5, R0, R5, RZ, 0xfc, !PT ;  /* 0x0000000500057212 */ /* 0x000fca00078efcff */
[----:B------:R0:W-:Y:S01]  /*6220*/  STG.E.U8 desc[UR36][R8.64], R5 ;  /* 0x0000000508007986 */ /* 0x0001e2000c101124 */
[----:B------:R-:W-:Y:S05]  /*6230*/  BRA `(.L_x_11835) ;  /* 0x0000000800087947 */ /* 0x000fea0003800000 */
.L_x_11846:
[----:B-----5:R-:W-:Y:S01]  /*6240*/  IMAD.U32 R5, R22, 0x10000, RZ ;  /* 0x0001000016057824 */ /* 0x020fe200078e00ff */
        /* <DEDUP_REMOVED lines=12> */
.L_x_11850:
[----:B------:R-:W-:Y:S01]  /*6310*/  IMAD.MOV.U32 R0, RZ, RZ, 0x7f ;  /* 0x0000007fff007424 */ /* 0x000fe200078e00ff */
[----:B------:R-:W-:-:S04]  /*6320*/  ISETP.GT.U32.AND P0, PT, R3, 0x7f800000, PT ;  /* 0x7f8000000300780c */ /* 0x000fc80003f04070 */
[----:B------:R-:W-:-:S09]  /*6330*/  SEL R0, R0, 0x7c, P0 ;  /* 0x0000007c00007807 */ /* 0x000fd20000000000 */
.L_x_11851:
[----:B------:R-:W-:Y:S05]  /*6340*/  BSYNC B0 ;  /* 0x0000000000007941 */ /* 0x000fea0003800000 */
.L_x_11849:
[----:B------:R-:W-:-:S04]  /*6350*/  LOP3.LUT R3, R5, 0x80000000, RZ, 0xc0, !PT ;  /* 0x8000000005037812 */ /* 0x000fc800078ec0ff */
[----:B------:R-:W-:-:S04]  /*6360*/  SHF.R.U32.HI R3, RZ, 0x18, R3 ;  /* 0x00000018ff037819 */ /* 0x000fc80000011603 */
[----:B------:R-:W-:-:S05]  /*6370*/  LOP3.LUT R3, R0, R3, RZ, 0xfc, !PT ;  /* 0x0000000300037212 */ /* 0x000fca00078efcff */
[----:B------:R0:W-:Y:S01]  /*6380*/  STG.E.U8 desc[UR36][R8.64], R3 ;  /* 0x0000000308007986 */ /* 0x0001e2000c101124 */
[----:B------:R-:W-:Y:S05]  /*6390*/  BRA `(.L_x_11835) ;  /* 0x0000000400b07947 */ /* 0x000fea0003800000 */
.L_x_11845:
[----:B-----5:R0:W-:Y:S01]  /*63a0*/  STG.E.U16 desc[UR36][R8.64], R22 ;  /* 0x0000001608007986 */ /* 0x0201e2000c101524 */
[----:B------:R-:W-:Y:S05]  /*63b0*/  BRA `(.L_x_11835) ;  /* 0x0000000400a87947 */ /* 0x000fea0003800000 */
.L_x_11842:
        /* <DEDUP_REMOVED lines=8> */
[----:B-----5:R-:W-:-:S06]  /*6440*/  IMAD.U32 R3, R22, 0x10000, RZ ;  /* 0x0001000016037824 */ /* 0x020fcc00078e00ff */
[----:B------:R-:W0:Y:S02]  /*6450*/  F2I.FTZ.U32.TRUNC.NTZ R3, R3 ;  /* 0x0000000300037305 */ /* 0x000e24000021f000 */
[----:B0-----:R0:W-:Y:S01]  /*6460*/  STG.E.U16 desc[UR36][R8.64], R3 ;  /* 0x0000000308007986 */ /* 0x0011e2000c101524 */
[----:B------:R-:W-:Y:S05]  /*6470*/  BRA `(.L_x_11835) ;  /* 0x0000000400787947 */ /* 0x000fea0003800000 */
.L_x_11854:
[----:B-----5:R-:W-:Y:S01]  /*6480*/  IMAD.U32 R5, R22, 0x10000, RZ ;  /* 0x0001000016057824 */ /* 0x020fe200078e00ff */
        /* <DEDUP_REMOVED lines=16> */
.L_x_11857:
[----:B------:R-:W-:-:S04]  /*6590*/  LOP3.LUT R3, R5, 0x80000000, RZ, 0xc0, !PT ;  /* 0x8000000005037812 */ /* 0x000fc800078ec0ff */
[----:B------:R-:W-:-:S04]  /*65a0*/  SHF.R.U32.HI R3, RZ, 0x18, R3 ;  /* 0x00000018ff037819 */ /* 0x000fc80000011603 */
[----:B------:R-:W-:-:S04]  /*65b0*/  LOP3.LUT R0, R0, R3, RZ, 0xfc, !PT ;  /* 0x0000000300007212 */ /* 0x000fc800078efcff */
[----:B------:R-:W-:-:S07]  /*65c0*/  PRMT R4, R0, 0x7610, R4 ;  /* 0x0000761000047816 */ /* 0x000fce0000000004 */
.L_x_11856:
[----:B------:R-:W-:Y:S05]  /*65d0*/  BSYNC B0 ;  /* 0x0000000000007941 */ /* 0x000fea0003800000 */
.L_x_11855:
[----:B------:R0:W-:Y:S01]  /*65e0*/  STG.E.U8 desc[UR36][R8.64], R4 ;  /* 0x0000000408007986 */ /* 0x0001e2000c101124 */
[----:B------:R-:W-:Y:S05]  /*65f0*/  BRA `(.L_x_11835) ;  /* 0x0000000400187947 */ /* 0x000fea0003800000 */
.L_x_11853:
        /* <DEDUP_REMOVED lines=17> */
.L_x_11860:
[----:B------:R-:W-:-:S04]  /*6710*/  LOP3.LUT R3, R5, 0x80000000, RZ, 0xc0, !PT ;  /* 0x8000000005037812 */ /* 0x000fc800078ec0ff */
[----:B------:R-:W-:-:S04]  /*6720*/  SHF.R.U32.HI R3, RZ, 0x18, R3 ;  /* 0x00000018ff037819 */ /* 0x000fc80000011603 */
[----:B------:R-:W-:-:S04]  /*6730*/  LOP3.LUT R0, R0, R3, RZ, 0xfc, !PT ;  /* 0x0000000300007212 */ /* 0x000fc800078efcff */
[----:B------:R-:W-:-:S07]  /*6740*/  PRMT R4, R0, 0x7610, R4 ;  /* 0x0000761000047816 */ /* 0x000fce0000000004 */
.L_x_11859:
[----:B------:R-:W-:Y:S05]  /*6750*/  BSYNC B0 ;  /* 0x0000000000007941 */ /* 0x000fea0003800000 */
.L_x_11858:
[----:B------:R0:W-:Y:S01]  /*6760*/  STG.E.U8 desc[UR36][R8.64], R4 ;  /* 0x0000000408007986 */ /* 0x0001e2000c101124 */
[----:B------:R-:W-:Y:S05]  /*6770*/  BRA `(.L_x_11835) ;  /* 0x0000000000b87947 */ /* 0x000fea0003800000 */
.L_x_11852:
[----:B------:R-:W-:-:S13]  /*6780*/  ISETP.NE.AND P0, PT, R0, 0x1c, PT ;  /* 0x0000001c0000780c */ /* 0x000fda0003f05270 */
[----:B------:R-:W-:Y:S05]  /*6790*/  @!P0 BRA `(.L_x_11861) ;  /* 0x0000000000a48947 */ /* 0x000fea0003800000 */
[----:B------:R-:W-:-:S13]  /*67a0*/  ISETP.NE.AND P0, PT, R0, 0x1d, PT ;  /* 0x0000001d0000780c */ /* 0x000fda0003f05270 */
[----:B------:R-:W-:Y:S05]  /*67b0*/  @!P0 BRA `(.L_x_11862) ;  /* 0x00000000008c8947 */ /* 0x000fea0003800000 */
[----:B------:R-:W-:-:S13]  /*67c0*/  ISETP.NE.AND P0, PT, R0, 0x2c, PT ;  /* 0x0000002c0000780c */ /* 0x000fda0003f05270 */
[----:B------:R-:W-:Y:S05]  /*67d0*/  @P0 BRA `(.L_x_11834) ;  /* 0x0000000000400947 */ /* 0x000fea0003800000 */
[----:B-----5:R-:W-:-:S05]  /*67e0*/  IMAD.U32 R22, R22, 0x10000, RZ ;  /* 0x0001000016167824 */ /* 0x020fca00078e00ff */
        /* <DEDUP_REMOVED lines=15> */
.L_x_11834:
        /* <DEDUP_REMOVED lines=16> */
.L_x_11863:
[----:B------:R-:W-:Y:S05]  /*69e0*/  BRA `(.L_x_11835) ;  /* 0x00000000001c7947 */ /* 0x000fea0003800000 */
.L_x_11862:
[----:B-----5:R-:W-:-:S06]  /*69f0*/  IMAD.U32 R4, R22, 0x10000, RZ ;  /* 0x0001000016047824 */ /* 0x020fcc00078e00ff */
[----:B------:R-:W0:Y:S02]  /*6a00*/  F2I.U64.TRUNC R4, R4 ;  /* 0x0000000400047311 */ /* 0x000e24000020d800 */
[----:B0-----:R0:W-:Y:S01]  /*6a10*/  STG.E.64 desc[UR36][R8.64], R4 ;  /* 0x0000000408007986 */ /* 0x0011e2000c101b24 */
[----:B------:R-:W-:Y:S05]  /*6a20*/  BRA `(.L_x_11835) ;  /* 0x00000000000c7947 */ /* 0x000fea0003800000 */
.L_x_11861:
[----:B-----5:R-:W-:-:S04]  /*6a30*/  IMAD.U32 R22, R22, 0x10000, RZ ;  /* 0x0001000016167824 */ /* 0x020fc800078e00ff */
[----:B------:R-:W0:Y:S02]  /*6a40*/  F2I.FTZ.U32.TRUNC.NTZ R3, R22 ;  /* 0x0000001600037305 */ /* 0x000e24000021f000 */
[----:B0-----:R0:W-:Y:S02]  /*6a50*/  STG.E desc[UR36][R8.64], R3 ;  /* 0x0000000308007986 */ /* 0x0011e4000c101924 */
.L_x_11835:
        /* <DEDUP_REMOVED lines=25> */
.L_x_11867:
[----:B------:R-:W-:-:S06]  /*6bf0*/  IMAD.U32 R5, R19, 0x10000, RZ ;  /* 0x0001000013057824 */ /* 0x000fcc00078e00ff */
[----:B------:R-:W0:Y:S02]  /*6c00*/  F2I.S64.TRUNC R4, R5 ;  /* 0x0000000500047311 */ /* 0x000e24000020d900 */
[----:B0-----:R0:W-:Y:S01]  /*6c10*/  STG.E.U8 desc[UR36][R8.64], R4 ;  /* 0x0000000408007986 */ /* 0x0011e2000c101124 */
[----:B------:R-:W-:Y:S05]  /*6c20*/  BRA `(.L_x_11869) ;  /* 0x0000000c00847947 */ /* 0x000fea0003800000 */
.L_x_11866:
        /* <DEDUP_REMOVED lines=10> */
.L_x_11871:
[----:B------:R-:W-:-:S06]  /*6cd0*/  IMAD.U32 R19, R19, 0x10000, RZ ;  /* 0x0001000013137824 */ /* 0x000fcc00078e00ff */
[----:B------:R-:W0:Y:S02]  /*6ce0*/  F2I.FTZ.TRUNC.NTZ R19, R19 ;  /* 0x0000001300137305 */ /* 0x000e24000021f100 */
[----:B0-----:R0:W-:Y:S01]  /*6cf0*/  STG.E desc[UR36][R8.64], R19 ;  /* 0x0000001308007986 */ /* 0x0011e2000c101924 */
[----:B------:R-:W-:Y:S05]  /*6d00*/  BRA `(.L_x_11869) ;  /* 0x0000000c004c7947 */ /* 0x000fea0003800000 */
.L_x_11870:
[----:B------:R-:W-:-:S06]  /*6d10*/  IMAD.U32 R19, R19, 0x10000, RZ ;  /* 0x0001000013137824 */ /* 0x000fcc00078e00ff */
[----:B------:R-:W0:Y:S02]  /*6d20*/  F2I.FTZ.TRUNC.NTZ R19, R19 ;  /* 0x0000001300137305 */ /* 0x000e24000021f100 */
[----:B0-----:R0:W-:Y:S01]  /*6d30*/  STG.E.U16 desc[UR36][R8.64], R19 ;  /* 0x0000001308007986 */ /* 0x0011e2000c101524 */
[----:B------:R-:W-:Y:S05]  /*6d40*/  BRA `(.L_x_11869) ;  /* 0x0000000c003c7947 */ /* 0x000fea0003800000 */
.L_x_11865:
        /* <DEDUP_REMOVED lines=9> */
.L_x_11873:
[----:B------:R-:W-:-:S05]  /*6de0*/  IMAD.U32 R0, R19, 0x10000, RZ ;  /* 0x0001000013007824 */ /* 0x000fca00078e00ff */
[----:B------:R-:W-:-:S05]  /*6df0*/  F2FP.F16.F32.PACK_AB R0, RZ, R0 ;  /* 0x00000000ff00723e */ /* 0x000fca00000000ff */
[----:B------:R0:W-:Y:S01]  /*6e00*/  STG.E.U16 desc[UR36][R8.64], R0 ;  /* 0x0000000008007986 */ /* 0x0001e2000c101524 */
[----:B------:R-:W-:Y:S05]  /*6e10*/  BRA `(.L_x_11869) ;  /* 0x0000000c00087947 */ /* 0x000fea0003800000 */
.L_x_11872:
        /* <DEDUP_REMOVED lines=10> */
.L_x_11875:
[----:B------:R-:W-:-:S05]  /*6ec0*/  IMAD.U32 R19, R19, 0x10000, RZ ;  /* 0x0001000013137824 */ /* 0x000fca00078e00ff */
[----:B------:R-:W-:-:S04]  /*6ed0*/  F2FP.F16.F32.PACK_AB R3, RZ, R19 ;  /* 0x00000013ff03723e */ /* 0x000fc800000000ff */
[----:B------:R-:W-:-:S05]  /*6ee0*/  PRMT R3, R3, 0x5410, RZ ;  /* 0x0000541003037816 */ /* 0x000fca00000000ff */
[----:B------:R0:W-:Y:S01]  /*6ef0*/  STG.E desc[UR36][R8.64], R3 ;  /* 0x0000000308007986 */ /* 0x0001e2000c101924 */
[----:B------:R-:W-:Y:S05]  /*6f00*/  BRA `(.L_x_11869) ;  /* 0x0000000800cc7947 */ /* 0x000fea0003800000 */
.L_x_11874:
[----:B------:R-:W-:-:S04]  /*6f10*/  IMAD.U32 R4, R19, 0x10000, RZ ;  /* 0x0001000013047824 */ /* 0x000fc800078e00ff */
[----:B------:R-:W-:-:S06]  /*6f20*/  FMUL.FTZ R4, R4, 1 ;  /* 0x3f80000004047820 */ /* 0x000fcc0000410000 */
[----:B------:R-:W0:Y:S02]  /*6f30*/  F2F.F64.F32 R4, R4 ;  /* 0x0000000400047310 */ /* 0x000e240000201800 */
[----:B0-----:R0:W-:Y:S01]  /*6f40*/  STG.E.64 desc[UR36][R8.64], R4 ;  /* 0x0000000408007986 */ /* 0x0011e2000c101b24 */
[----:B------:R-:W-:Y:S05]  /*6f50*/  BRA `(.L_x_11869) ;  /* 0x0000000800b87947 */ /* 0x000fea0003800000 */
.L_x_11864:
        /* <DEDUP_REMOVED lines=13> */
.L_x_11878:
[----:B------:R-:W-:Y:S01]  /*7030*/  IMAD.U32 R19, R19, 0x10000, RZ ;  /* 0x0001000013137824 */ /* 0x000fe200078e00ff */
[----:B------:R-:W-:-:S03]  /*7040*/  CS2R R6, SRZ ;  /* 0x0000000000067805 */ /* 0x000fc6000001ff00 */
[----:B------:R-:W-:-:S06]  /*7050*/  FMUL.FTZ R4, R19, 1 ;  /* 0x3f80000013047820 */ /* 0x000fcc0000410000 */
[----:B------:R-:W0:Y:S02]  /*7060*/  F2F.F64.F32 R4, R4 ;  /* 0x0000000400047310 */ /* 0x000e240000201800 */
[----:B0-----:R0:W-:Y:S01]  /*7070*/  STG.E.128 desc[UR36][R8.64], R4 ;  /* 0x0000000408007986 */ /* 0x0011e2000c101d24 */
[----:B------:R-:W-:Y:S05]  /*7080*/  BRA `(.L_x_11869) ;  /* 0x00000008006c7947 */ /* 0x000fea0003800000 */
.L_x_11877:
        /* <DEDUP_REMOVED lines=21> */
.L_x_11882:
[----:B------:R-:W-:Y:S05]  /*71e0*/  BSYNC B0 ;  /* 0x0000000000007941 */ /* 0x000fea0003800000 */
.L_x_11881:
[----:B------:R-:W-:-:S05]  /*71f0*/  LOP3.LUT R5, R0, R5, RZ, 0xfc, !PT ;  /* 0x0000000500057212 */ /* 0x000fca00078efcff */
[----:B------:R0:W-:Y:S01]  /*7200*/  STG.E.U8 desc[UR36][R8.64], R5 ;  /* 0x0000000508007986 */ /* 0x0001e2000c101124 */
[----:B------:R-:W-:Y:S05]  /*7210*/  BRA `(.L_x_11869) ;  /* 0x0000000800087947 */ /* 0x000fea0003800000 */
.L_x_11880:
        /* <DEDUP_REMOVED lines=13> */
.L_x_11884:
[----:B------:R-:W-:Y:S01]  /*72f0*/  IMAD.MOV.U32 R0, RZ, RZ, 0x7f ;  /* 0x0000007fff007424 */ /* 0x000fe200078e00ff */
[----:B------:R-:W-:-:S04]  /*7300*/  ISETP.GT.U32.AND P0, PT, R3, 0x7f800000, PT ;  /* 0x7f8000000300780c */ /* 0x000fc80003f04070 */
[----:B------:R-:W-:-:S09]  /*7310*/  SEL R0, R0, 0x7c, P0 ;  /* 0x0000007c00007807 */ /* 0x000fd20000000000 */
.L_x_11885:
[----:B------:R-:W-:Y:S05]  /*7320*/  BSYNC B0 ;  /* 0x0000000000007941 */ /* 0x000fea0003800000 */
.L_x_11883:
[----:B------:R-:W-:-:S04]  /*7330*/  LOP3.LUT R3, R19, 0x80000000, RZ, 0xc0, !PT ;  /* 0x8000000013037812 */ /* 0x000fc800078ec0ff */
[----:B------:R-:W-:-:S04]  /*7340*/  SHF.R.U32.HI R3, RZ, 0x18, R3 ;  /* 0x00000018ff037819 */ /* 0x000fc80000011603 */
[----:B------:R-:W-:-:S05]  /*7350*/  LOP3.LUT R3, R0, R3, RZ, 0xfc, !PT ;  /* 0x0000000300037212 */ /* 0x000fca00078efcff */
[----:B------:R0:W-:Y:S01]  /*7360*/  STG.E.U8 desc[UR36][R8.64], R3 ;  /* 0x0000000308007986 */ /* 0x0001e2000c101124 */
[----:B------:R-:W-:Y:S05]  /*7370*/  BRA `(.L_x_11869) ;  /* 0x0000000400b07947 */ /* 0x000fea0003800000 */
.L_x_11879:
[----:B------:R0:W-:Y:S01]  /*7380*/  STG.E.U16 desc[UR36][R8.64], R19 ;  /* 0x0000001308007986 */ /* 0x0001e2000c101524 */
[----:B------:R-:W-:Y:S05]  /*7390*/  BRA `(.L_x_11869) ;  /* 0x0000000400a87947 */ /* 0x000fea0003800000 */
.L_x_11876:
        /* <DEDUP_REMOVED lines=12> */
.L_x_11888:
        /* <DEDUP_REMOVED lines=17> */
.L_x_11891:
[----:B------:R-:W-:-:S04]  /*7570*/  LOP3.LUT R3, R19, 0x80000000, RZ, 0xc0, !PT ;  /* 0x8000000013037812 */ /* 0x000fc800078ec0ff */
[----:B------:R-:W-:-:S04]  /*7580*/  SHF.R.U32.HI R3, RZ, 0x18, R3 ;  /* 0x00000018ff037819 */ /* 0x000fc80000011603 */
[----:B------:R-:W-:-:S04]  /*7590*/  LOP3.LUT R0, R0, R3, RZ, 0xfc, !PT ;  /* 0x0000000300007212 */ /* 0x000fc800078efcff */
[----:B------:R-:W-:-:S07]  /*75a0*/  PRMT R4, R0, 0x7610, R4 ;  /* 0x0000761000047816 */ /* 0x000fce0000000004 */
.L_x_11890:
[----:B------:R-:W-:Y:S05]  /*75b0*/  BSYNC B0 ;  /* 0x0000000000007941 */ /* 0x000fea0003800000 */
.L_x_11889:
[----:B------:R3:W-:Y:S01]  /*75c0*/  STG.E.U8 desc[UR36][R8.64], R4 ;  /* 0x0000000408007986 */ /* 0x0007e2000c101124 */
[----:B------:R-:W-:Y:S05]  /*75d0*/  BRA `(.L_x_11869) ;  /* 0x0000000400187947 */ /* 0x000fea0003800000 */
.L_x_11887:
        /* <DEDUP_REMOVED lines=17> */
.L_x_11894:
[----:B------:R-:W-:-:S04]  /*76f0*/  LOP3.LUT R3, R19, 0x80000000, RZ, 0xc0, !PT ;  /* 0x8000000013037812 */ /* 0x000fc800078ec0ff */
[----:B------:R-:W-:-:S04]  /*7700*/  SHF.R.U32.HI R3, RZ, 0x18, R3 ;  /* 0x00000018ff037819 */ /* 0x000fc80000011603 */
[----:B------:R-:W-:-:S04]  /*7710*/  LOP3.LUT R0, R0, R3, RZ, 0xfc, !PT ;  /* 0x0000000300007212 */ /* 0x000fc800078efcff */
[----:B------:R-:W-:-:S07]  /*7720*/  PRMT R4, R0, 0x7610, R4 ;  /* 0x0000761000047816 */ /* 0x000fce0000000004 */
.L_x_11893:
[----:B------:R-:W-:Y:S05]  /*7730*/  BSYNC B0 ;  /* 0x0000000000007941 */ /* 0x000fea0003800000 */
.L_x_11892:
[----:B------:R0:W-:Y:S01]  /*7740*/  STG.E.U8 desc[UR36][R8.64], R4 ;  /* 0x0000000408007986 */ /* 0x0001e2000c101124 */
[----:B------:R-:W-:Y:S05]  /*7750*/  BRA `(.L_x_11869) ;  /* 0x0000000000b87947 */ /* 0x000fea0003800000 */
.L_x_11886:
        /* <DEDUP_REMOVED lines=22> */
.L_x_11868:
        /* <DEDUP_REMOVED lines=16> */
.L_x_11897:
[----:B------:R-:W-:Y:S05]  /*79c0*/  BRA `(.L_x_11869) ;  /* 0x00000000001c7947 */ /* 0x000fea0003800000 */
.L_x_11896:
[----:B------:R-:W-:-:S06]  /*79d0*/  IMAD.U32 R4, R19, 0x10000, RZ ;  /* 0x0001000013047824 */ /* 0x000fcc00078e00ff */
[----:B------:R-:W0:Y:S02]  /*79e0*/  F2I.U64.TRUNC R4, R4 ;  /* 0x0000000400047311 */ /* 0x000e24000020d800 */
[----:B0-----:R1:W-:Y:S01]  /*79f0*/  STG.E.64 desc[UR36][R8.64], R4 ;  /* 0x0000000408007986 */ /* 0x0013e2000c101b24 */
[----:B------:R-:W-:Y:S05]  /*7a00*/  BRA `(.L_x_11869) ;  /* 0x00000000000c7947 */ /* 0x000fea0003800000 */
.L_x_11895:
[----:B------:R-:W-:-:S06]  /*7a10*/  IMAD.U32 R19, R19, 0x10000, RZ ;  /* 0x0001000013137824 */ /* 0x000fcc00078e00ff */
[----:B------:R-:W0:Y:S02]  /*7a20*/  F2I.FTZ.U32.TRUNC.NTZ R19, R19 ;  /* 0x0000001300137305 */ /* 0x000e24000021f000 */
[----:B0-----:R2:W-:Y:S02]  /*7a30*/  STG.E desc[UR36][R8.64], R19 ;  /* 0x0000001308007986 */ /* 0x0015e4000c101924 */
.L_x_11869:
[----:B------:R-:W-:-:S07]  /*7a40*/  VIADD R25, R25, 0x80 ;  /* 0x0000008019197836 */ /* 0x000fce0000000000 */
.L_x_11829:
[----:B------:R-:W-:Y:S05]  /*7a50*/  BSYNC B6 ;  /* 0x0000000000067941 */ /* 0x000fea0003800000 */
.L_x_11828:
        /* <DEDUP_REMOVED lines=23> */
.L_x_11901:
[----:B------:R-:W-:-:S06]  /*7bd0*/  IMAD.U32 R5, R17, 0x10000, RZ ;  /* 0x0001000011057824 */ /* 0x000fcc00078e00ff */
[----:B------:R-:W0:Y:S02]  /*7be0*/  F2I.S64.TRUNC R4, R5 ;  /* 0x0000000500047311 */ /* 0x000e24000020d900 */
[----:B0-----:R-:W-:Y:S01]  /*7bf0*/  STG.E.U8 desc[UR36][R2.64], R4 ;  /* 0x0000000402007986 */ /* 0x001fe2000c101124 */
[----:B------:R-:W-:Y:S05]  /*7c00*/  EXIT ;  /* 0x000000000000794d */ /* 0x000fea0003800000 */
.L_x_11900:
        /* <DEDUP_REMOVED lines=10> */
.L_x_11904:
[----:B------:R-:W-:-:S06]  /*7cb0*/  IMAD.U32 R17, R17, 0x10000, RZ ;  /* 0x0001000011117824 */ /* 0x000fcc00078e00ff */
[----:B------:R-:W0:Y:S02]  /*7cc0*/  F2I.FTZ.TRUNC.NTZ R17, R17 ;  /* 0x0000001100117305 */ /* 0x000e24000021f100 */
[----:B0-----:R-:W-:Y:S01]  /*7cd0*/  STG.E desc[UR36][R2.64], R17 ;  /* 0x0000001102007986 */ /* 0x001fe2000c101924 */
[----:B------:R-:W-:Y:S05]  /*7ce0*/  EXIT ;  /* 0x000000000000794d */ /* 0x000fea0003800000 */
.L_x_11903:
[----:B------:R-:W-:-:S06]  /*7cf0*/  IMAD.U32 R17, R17, 0x10000, RZ ;  /* 0x0001000011117824 */ /* 0x000fcc00078e00ff */
[----:B------:R-:W0:Y:S02]  /*7d00*/  F2I.FTZ.TRUNC.NTZ R17, R17 ;  /* 0x0000001100117305 */ /* 0x000e24000021f100 */
[----:B0-----:R-:W-:Y:S01]  /*7d10*/  STG.E.U16 desc[UR36][R2.64], R17 ;  /* 0x0000001102007986 */ /* 0x001fe2000c101524 */
[----:B------:R-:W-:Y:S05]  /*7d20*/  EXIT ;  /* 0x000000000000794d */ /* 0x000fea0003800000 */
.L_x_11899:
        /* <DEDUP_REMOVED lines=9> */
.L_x_11906:
[----:B------:R-:W-:-:S05]  /*7dc0*/  IMAD.U32 R0, R17, 0x10000, RZ ;  /* 0x0001000011007824 */ /* 0x000fca00078e00ff */
[----:B------:R-:W-:-:S05]  /*7dd0*/  F2FP.F16.F32.PACK_AB R0, RZ, R0 ;  /* 0x00000000ff00723e */ /* 0x000fca00000000ff */
[----:B------:R-:W-:Y:S01]  /*7de0*/  STG.E.U16 desc[UR36][R2.64], R0 ;  /* 0x0000000002007986 */ /* 0x000fe2000c101524 */
[----:B------:R-:W-:Y:S05]  /*7df0*/  EXIT ;  /* 0x000000000000794d */ /* 0x000fea0003800000 */
.L_x_11905:
        /* <DEDUP_REMOVED lines=10> */
.L_x_11908:
[----:B------:R-:W-:-:S05]  /*7ea0*/  IMAD.U32 R17, R17, 0x10000, RZ ;  /* 0x0001000011117824 */ /* 0x000fca00078e00ff */
[----:B------:R-:W-:-:S04]  /*7eb0*/  F2FP.F16.F32.PACK_AB R5, RZ, R17 ;  /* 0x00000011ff05723e */ /* 0x000fc800000000ff */
[----:B------:R-:W-:-:S05]  /*7ec0*/  PRMT R5, R5, 0x5410, RZ ;  /* 0x0000541005057816 */ /* 0x000fca00000000ff */
[----:B------:R-:W-:Y:S01]  /*7ed0*/  STG.E desc[UR36][R2.64], R5 ;  /* 0x0000000502007986 */ /* 0x000fe2000c101924 */
[----:B------:R-:W-:Y:S05]  /*7ee0*/  EXIT ;  /* 0x000000000000794d */ /* 0x000fea0003800000 */
.L_x_11907:
[----:B------:R-:W-:-:S04]  /*7ef0*/  IMAD.U32 R4, R17, 0x10000, RZ ;  /* 0x0001000011047824 */ /* 0x000fc800078e00ff */
[----:B------:R-:W-:-:S06]  /*7f00*/  FMUL.FTZ R4, R4, 1 ;  /* 0x3f80000004047820 */ /* 0x000fcc0000410000 */
[----:B------:R-:W0:Y:S02]  /*7f10*/  F2F.F64.F32 R4, R4 ;  /* 0x0000000400047310 */ /* 0x000e240000201800 */
[----:B0-----:R-:W-:Y:S01]  /*7f20*/  STG.E.64 desc[UR36][R2.64], R4 ;  /* 0x0000000402007986 */ /* 0x001fe2000c101b24 */
[----:B------:R-:W-:Y:S05]  /*7f30*/  EXIT ;  /* 0x000000000000794d */ /* 0x000fea0003800000 */
.L_x_11898:
        /* <DEDUP_REMOVED lines=13> */
.L_x_11911:
[----:B------:R-:W-:Y:S01]  /*8010*/  IMAD.U32 R17, R17, 0x10000, RZ ;  /* 0x0001000011117824 */ /* 0x000fe200078e00ff */
[----:B------:R-:W-:-:S03]  /*8020*/  CS2R R6, SRZ ;  /* 0x0000000000067805 */ /* 0x000fc6000001ff00 */
[----:B------:R-:W-:-:S06]  /*8030*/  FMUL.FTZ R4, R17, 1 ;  /* 0x3f80000011047820 */ /* 0x000fcc0000410000 */
[----:B------:R-:W0:Y:S02]  /*8040*/  F2F.F64.F32 R4, R4 ;  /* 0x0000000400047310 */ /* 0x000e240000201800 */
[----:B0-----:R-:W-:Y:S01]  /*8050*/  STG.E.128 desc[UR36][R2.64], R4 ;  /* 0x0000000402007986 */ /* 0x001fe2000c101d24 */
[----:B------:R-:W-:Y:S05]  /*8060*/  EXIT ;  /* 0x000000000000794d */ /* 0x000fea0003800000 */
.L_x_11910:
        /* <DEDUP_REMOVED lines=21> */
.L_x_11915:
[----:B------:R-:W-:Y:S05]  /*81c0*/  BSYNC B0 ;  /* 0x0000000000007941 */ /* 0x000fea0003800000 */
.L_x_11914:
[----:B------:R-:W-:-:S05]  /*81d0*/  LOP3.LUT R5, R0, R5, RZ, 0xfc, !PT ;  /* 0x0000000500057212 */ /* 0x000fca00078efcff */
[----:B------:R-:W-:Y:S01]  /*81e0*/  STG.E.U8 desc[UR36][R2.64], R5 ;  /* 0x0000000502007986 */ /* 0x000fe2000c101124 */
[----:B------:R-:W-:Y:S05]  /*81f0*/  EXIT ;  /* 0x000000000000794d */ /* 0x000fea0003800000 */
.L_x_11913:
        /* <DEDUP_REMOVED lines=13> */
.L_x_11917:
[----:B------:R-:W-:Y:S01]  /*82d0*/  IMAD.MOV.U32 R0, RZ, RZ, 0x7f ;  /* 0x0000007fff007424 */ /* 0x000fe200078e00ff */
[----:B------:R-:W-:-:S04]  /*82e0*/  ISETP.GT.U32.AND P0, PT, R4, 0x7f800000, PT ;  /* 0x7f8000000400780c */ /* 0x000fc80003f04070 */
[----:B------:R-:W-:-:S09]  /*82f0*/  SEL R0, R0, 0x7c, P0 ;  /* 0x0000007c00007807 */ /* 0x000fd20000000000 */
.L_x_11918:
[----:B------:R-:W-:Y:S05]  /*8300*/  BSYNC B0 ;  /* 0x0000000000007941 */ /* 0x000fea0003800000 */
.L_x_11916:
[----:B------:R-:W-:-:S04]  /*8310*/  LOP3.LUT R4, R17, 0x80000000, RZ, 0xc0, !PT ;  /* 0x8000000011047812 */ /* 0x000fc800078ec0ff */
[----:B------:R-:W-:-:S04]  /*8320*/  SHF.R.U32.HI R5, RZ, 0x18, R4 ;  /* 0x00000018ff057819 */ /* 0x000fc80000011604 */
[----:B------:R-:W-:-:S05]  /*8330*/  LOP3.LUT R5, R0, R5, RZ, 0xfc, !PT ;  /* 0x0000000500057212 */ /* 0x000fca00078efcff */
[----:B------:R-:W-:Y:S01]  /*8340*/  STG.E.U8 desc[UR36][R2.64], R5 ;  /* 0x0000000502007986 */ /* 0x000fe2000c101124 */
[----:B------:R-:W-:Y:S05]  /*8350*/  EXIT ;  /* 0x000000000000794d */ /* 0x000fea0003800000 */
.L_x_11912:
[----:B------:R-:W-:Y:S01]  /*8360*/  STG.E.U16 desc[UR36][R2.64], R17 ;  /* 0x0000001102007986 */ /* 0x000fe2000c101524 */
[----:B------:R-:W-:Y:S05]  /*8370*/  EXIT ;  /* 0x000000000000794d */ /* 0x000fea0003800000 */
.L_x_11909:
        /* <DEDUP_REMOVED lines=12> */
.L_x_11921:
        /* <DEDUP_REMOVED lines=17> */
.L_x_11924:
[----:B------:R-:W-:-:S04]  /*8550*/  LOP3.LUT R0, R17, 0x80000000, RZ, 0xc0, !PT ;  /* 0x8000000011007812 */ /* 0x000fc800078ec0ff */
[----:B------:R-:W-:-:S04]  /*8560*/  SHF.R.U32.HI R5, RZ, 0x18, R0 ;  /* 0x00000018ff057819 */ /* 0x000fc80000011600 */
[----:B------:R-:W-:-:S04]  /*8570*/  LOP3.LUT R4, R4, R5, RZ, 0xfc, !PT ;  /* 0x0000000504047212 */ /* 0x000fc800078efcff */
[----:B------:R-:W-:-:S07]  /*8580*/  PRMT R0, R4, 0x7610, R0 ;  /* 0x0000761004007816 */ /* 0x000fce0000000000 */
.L_x_11923:
[----:B------:R-:W-:Y:S05]  /*8590*/  BSYNC B0 ;  /* 0x0000000000007941 */ /* 0x000fea0003800000 */
.L_x_11922:
[----:B------:R-:W-:Y:S01]  /*85a0*/  STG.E.U8 desc[UR36][R2.64], R0 ;  /* 0x0000000002007986 */ /* 0x000fe2000c101124 */
[----:B------:R-:W-:Y:S05]  /*85b0*/  EXIT ;  /* 0x000000000000794d */ /* 0x000fea0003800000 */
.L_x_11920:
        /* <DEDUP_REMOVED lines=17> */
.L_x_11927:
[----:B------:R-:W-:-:S04]  /*86d0*/  LOP3.LUT R0, R17, 0x80000000, RZ, 0xc0, !PT ;  /* 0x8000000011007812 */ /* 0x000fc800078ec0ff */
[----:B------:R-:W-:-:S04]  /*86e0*/  SHF.R.U32.HI R5, RZ, 0x18, R0 ;  /* 0x00000018ff057819 */ /* 0x000fc80000011600 */
[----:B------:R-:W-:-:S04]  /*86f0*/  LOP3.LUT R4, R4, R5, RZ, 0xfc, !PT ;  /* 0x0000000504047212 */ /* 0x000fc800078efcff */
[----:B------:R-:W-:-:S07]  /*8700*/  PRMT R0, R4, 0x7610, R0 ;  /* 0x0000761004007816 */ /* 0x000fce0000000000 */
.L_x_11926:
[----:B------:R-:W-:Y:S05]  /*8710*/  BSYNC B0 ;  /* 0x0000000000007941 */ /* 0x000fea0003800000 */
.L_x_11925:
[----:B------:R-:W-:Y:S01]  /*8720*/  STG.E.U8 desc[UR36][R2.64], R0 ;  /* 0x0000000002007986 */ /* 0x000fe2000c101124 */
[----:B------:R-:W-:Y:S05]  /*8730*/  EXIT ;  /* 0x000000000000794d */ /* 0x000fea0003800000 */
.L_x_11919:
        /* <DEDUP_REMOVED lines=22> */
.L_x_11902:
        /* <DEDUP_REMOVED lines=15> */
[----:B-1---5:R-:W-:Y:S05]  /*8990*/  CALL.ABS.NOINC R2 ;  /* 0x0000000002007343 */ /* 0x022fea0003c00000 */
.L_x_11930:
[----:B------:R-:W-:Y:S05]  /*89a0*/  EXIT ;  /* 0x000000000000794d */ /* 0x000fea0003800000 */
.L_x_11929:
[----:B------:R-:W-:-:S06]  /*89b0*/  IMAD.U32 R4, R17, 0x10000, RZ ;  /* 0x0001000011047824 */ /* 0x000fcc00078e00ff */
[----:B------:R-:W0:Y:S02]  /*89c0*/  F2I.U64.TRUNC R4, R4 ;  /* 0x0000000400047311 */ /* 0x000e24000020d800 */
[----:B0-----:R-:W-:Y:S01]  /*89d0*/  STG.E.64 desc[UR36][R2.64], R4 ;  /* 0x0000000402007986 */ /* 0x001fe2000c101b24 */
[----:B------:R-:W-:Y:S05]  /*89e0*/  EXIT ;  /* 0x000000000000794d */ /* 0x000fea0003800000 */
.L_x_11928:
[----:B------:R-:W-:-:S06]  /*89f0*/  IMAD.U32 R17, R17, 0x10000, RZ ;  /* 0x0001000011117824 */ /* 0x000fcc00078e00ff */
[----:B------:R-:W0:Y:S02]  /*8a00*/  F2I.FTZ.U32.TRUNC.NTZ R17, R17 ;  /* 0x0000001100117305 */ /* 0x000e24000021f000 */
[----:B0-----:R-:W-:Y:S01]  /*8a10*/  STG.E desc[UR36][R2.64], R17 ;  /* 0x0000001102007986 */ /* 0x001fe2000c101924 */
[----:B------:R-:W-:Y:S05]  /*8a20*/  EXIT ;  /* 0x000000000000794d */ /* 0x000fea0003800000 */
.L_x_11931:
        /* <DEDUP_REMOVED lines=13> */
.L_x_42216:


//--------------------- .text._ZN2at6native18elementwise_kernelILi128ELi4EZNS0_22gpu_kernel_impl_nocastINS0_13AUnaryFunctorIN3c108BFloat16ES5_S5_ZZZNS0_19minimum_kernel_cudaERNS_18TensorIteratorBaseEENKUlvE0_clEvENKUlvE2_clEvEUlS5_S5_E_EEEEvS7_RKT_EUliE_EEviT1_ --------------------------
	.section	.text._ZN2at6native18elementwise_kernelILi128ELi4EZNS0_22gpu_kernel_impl_nocastINS0_13AUnaryFunctorIN3c108BFloat16ES5_S5_ZZZNS0_19minimum_kernel_cudaERNS_18TensorIteratorBaseEENKUlvE0_clEvENKUlvE2_clEvEUlS5_S5_E_EEEEvS7_RKT_EUliE_EEviT1_,"ax",@progbits
	.align	128
        .global         _ZN2at6native18elementwise_kernelILi128ELi4EZNS0_22gpu_kernel_impl_nocastINS0_13AUnaryFunctorIN3c108BFloat16ES5_S5_ZZZNS0_19minimum_kernel_cudaERNS_18TensorIteratorBaseEENKUlvE0_clEvENKUlvE2_clEvEUlS5_S5_E_EEEEvS7_RKT_EUliE_EEviT1_
        .type           _ZN2at6native18elementwise_kernelILi128ELi4EZNS0_22gpu_kernel_impl_nocastINS0_13AUnaryFunctorIN3c108BFloat16ES5_S5_ZZZNS0_19minimum_kernel_cudaERNS_18TensorIteratorBaseEENKUlvE0_clEvENKUlvE2_clEvEUlS5_S5_E_EEEEvS7_RKT_EUliE_EEviT1_,@function
        .size           _ZN2at6native18elementwise_kernelILi128ELi4EZNS0_22gpu_kernel_impl_nocastINS0_13AUnaryFunctorIN3c108BFloat16ES5_S5_ZZZNS0_19minimum_kernel_cudaERNS_18TensorIteratorBaseEENKUlvE0_clEvENKUlvE2_clEvEUlS5_S5_E_EEEEvS7_RKT_EUliE_EEviT1_,(.L_x_42217 - _ZN2at6native18elementwise_kernelILi128ELi4EZNS0_22gpu_kernel_impl_nocastINS0_13AUnaryFunctorIN3c108BFloat16ES5_S5_ZZZNS0_19minimum_kernel_cudaERNS_18TensorIteratorBaseEENKUlvE0_clEvENKUlvE2_clEvEUlS5_S5_E_EEEEvS7_RKT_EUliE_EEviT1_)
        .other          _ZN2at6native18elementwise_kernelILi128ELi4EZNS0_22gpu_kernel_impl_nocastINS0_13AUnaryFunctorIN3c108BFloat16ES5_S5_ZZZNS0_19minimum_kernel_cudaERNS_18TensorIteratorBaseEENKUlvE0_clEvENKUlvE2_clEvEUlS5_S5_E_EEEEvS7_RKT_EUliE_EEviT1_,@"STO_CUDA_ENTRY STV_DEFAULT"
_ZN2at6native18elementwise_kernelILi128ELi4EZNS0_22gpu_kernel_impl_nocastINS0_13AUnaryFunctorIN3c108BFloat16ES5_S5_ZZZNS0_19minimum_kernel_cudaERNS_18TensorIteratorBaseEENKUlvE0_clEvENKUlvE2_clEvEUlS5_S5_E_EEEEvS7_RKT_EUliE_EEviT1_:
.text._ZN2at6native18elementwise_kernelILi128ELi4EZNS0_22gpu_kernel_impl_nocastINS0_13AUnaryFunctorIN3c108BFloat16ES5_S5_ZZZNS0_19minimum_kernel_cudaERNS_18TensorIteratorBaseEENKUlvE0_clEvENKUlvE2_clEvEUlS5_S5_E_EEEEvS7_RKT_EUliE_EEviT1_:
[----:B------:R-:W-:Y:S01]  /*0000*/  LDC R1, c[0x0][0x28] ;  /* 0x00000a00ff017b82 */ /* 0x000fe20000000800 */
[----:B------:R-:W0:Y:S01]  /*0010*/  S2R R3, SR_CTAID.X ;  /* 0x0000000000037919 */ /* 0x000e220000002500 */
[----:B------:R-:W-:Y:S01]  /*0020*/  ULDC UR6, c[0x0][0x210] ;  /* 0x0000840000067ab9 */ /* 0x000fe20000000800 */
[----:B------:R-:W-:Y:S01]  /*0030*/  ULDC.U16 UR7, c[0x0][0x422] ;  /* 0x0001088000077ab9 */ /* 0x000fe20000000400 */
[----:B------:R-:W-:Y:S01]  /*0040*/  ULDC.64 UR4, c[0x0][0x208] ;  /* 0x0000820000047ab9 */ /* 0x000fe20000000a00 */
[----:B------:R-:W0:Y:S01]  /*0050*/  S2R R0, SR_TID.X ;  /* 0x0000000000007919 */ /* 0x000e220000002100 */
[----:B------:R-:W-:Y:S01]  /*0060*/  BSSY B0, `(.L_x_11932) ;  /* 0x0000147000007945 */ /* 0x000fe20003800000 */
[----:B0-----:R-:W-:Y:S02]  /*0070*/  LEA R3, R3, R0, 0x9 ;  /* 0x0000000003037211 */ /* 0x001fe400078e48ff */
[----:B------:R-:W-:Y:S02]  /*0080*/  MOV R0, UR7 ;  /* 0x0000000700007c02 */ /* 0x000fe40008000f00 */
[----:B------:R-:W-:-:S13]  /*0090*/  ISETP.GE.AND P0, PT, R3, UR6, PT ;  /* 0x0000000603007c0c */ /* 0x000fda000bf06270 */
[----:B------:R-:W-:Y:S05]  /*00a0*/  @P0 BRA `(.L_x_11933) ;  /* 0x0000001400080947 */ /* 0x000fea0003800000 */
[----:B------:R-:W0:Y:S01]  /*00b0*/  LDC R10, c[0x0][0x218] ;  /* 0x00008600ff0a7b82 */ /* 0x000e220000000800 */
[----:B------:R-:W-:Y:S01]  /*00c0*/  HFMA2.MMA R2, -RZ, RZ, 0, 0 ;  /* 0x00000000ff027435 */ /* 0x000fe200000001ff */
[----:B------:R-:W-:Y:S02]  /*00d0*/  MOV R5, RZ ;  /* 0x000000ff00057202 */ /* 0x000fe40000000f00 */
[----:B0-----:R-:W-:-:S13]  /*00e0*/  ISETP.NE.AND P0, PT, R10, RZ, PT ;  /* 0x000000ff0a00720c */ /* 0x001fda0003f05270 */
[----:B------:R-:W-:Y:S05]  /*00f0*/  @!P0 BRA `(.L_x_11934) ;  /* 0x0000001000a88947 */ /* 0x000fea0003800000 */
[----:B------:R-:W-:Y:S01]  /*0100*/  MOV R4, RZ ;  /* 0x000000ff00047202 */ /* 0x000fe20000000f00 */
[----:B------:R-:W-:Y:S01]  /*0110*/  IMAD.MOV.U32 R5, RZ, RZ, R3 ;  /* 0x000000ffff057224 */ /* 0x000fe200078e0003 */
        /* <DEDUP_REMOVED lines=285> */
[----:B------:R-:W-:-:S04]  /*12f0*/  IMAD.MOV R6, RZ, RZ, -R11 ;  /* 0x000000ffff067224 */ /* 0x000fc800078e0a0b */
[----:B------:R-:W-:-:S03]  /*1300*/  IMAD R6, R6, UR10, R7 ;  /* 0x0000000a06067c24 */ /* 0x000fc6000f8e0207 */
        /* <DEDUP_REMOVED lines=9> */
.L_x_11934:
[----:B------:R-:W-:Y:S01]  /*13a0*/  SHF.L.U32 R8, R0, 0x10, RZ ;  /* 0x0000001000087819 */ /* 0x000fe200000006ff */
[----:B------:R-:W-:Y:S01]  /*13b0*/  ULDC.64 UR10, c[0x0][0x418] ;  /* 0x00010600000a7ab9 */ /* 0x000fe20000000a00 */
[----:B------:R-:W-:Y:S01]  /*13c0*/  ULDC.64 UR8, c[0x0][0x410] ;  /* 0x0001040000087ab9 */ /* 0x000fe20000000a00 */
[----:B------:R-:W-:Y:S02]  /*13d0*/  IADD3 R4, P2, R2, UR10, RZ ;  /* 0x0000000a02047c10 */ /* 0x000fe4000ff5e0ff */
[----:B------:R-:W-:Y:S02]  /*13e0*/  FSETP.NEU.FTZ.AND P0, PT, R8, R8, PT ;  /* 0x000000080800720b */ /* 0x000fe40003f1d000 */
[----:B------:R-:W-:Y:S02]  /*13f0*/  IADD3 R6, P1, R5, UR8, RZ ;  /* 0x0000000805067c10 */ /* 0x000fe4000ff3e0ff */
[----:B------:R-:W-:Y:S02]  /*1400*/  IADD3.X R5, RZ, UR11, RZ, P2, !PT ;  /* 0x0000000bff057c10 */ /* 0x000fe400097fe4ff */
[----:B------:R-:W-:-:S02]  /*1410*/  IADD3.X R7, RZ, UR9, RZ, P1, !PT ;  /* 0x00000009ff077c10 */ /* 0x000fc40008ffe4ff */
[----:B------:R-:W-:-:S05]  /*1420*/  MOV R9, UR7 ;  /* 0x0000000700097c02 */ /* 0x000fca0008000f00 */
[----:B------:R-:W-:Y:S05]  /*1430*/  @P0 BRA `(.L_x_11935) ;  /* 0x00000000001c0947 */ /* 0x000fea0003800000 */
[----:B------:R-:W2:Y:S02]  /*1440*/  LDG.E.U16 R4, desc[UR4][R4.64] ;  /* 0x0000000404047981 */ /* 0x000ea4000c1e1500 */
[----:B--2---:R-:W-:-:S05]  /*1450*/  IMAD.U32 R9, R4, 0x10000, RZ ;  /* 0x0001000004097824 */ /* 0x004fca00078e00ff */
[----:B------:R-:W-:-:S13]  /*1460*/  FSETP.NEU.FTZ.AND P0, PT, R9, R9, PT ;  /* 0x000000090900720b */ /* 0x000fda0003f1d000 */
[----:B------:R-:W-:-:S04]  /*1470*/  @!P0 FMNMX.FTZ R8, R8, R9, PT ;  /* 0x0000000908088209 */ /* 0x000fc80003810000 */
[----:B------:R-:W-:-:S04]  /*1480*/  @!P0 F2FP.BF16.F32.PACK_AB R8, RZ, R8 ;  /* 0x00000008ff08823e */ /* 0x000fc800000010ff */
[----:B------:R-:W-:-:S04]  /*1490*/  @!P0 PRMT R9, R8, 0x7610, R9 ;  /* 0x0000761008098816 */ /* 0x000fc80000000009 */
[----:B------:R-:W-:-:S07]  /*14a0*/  @P0 PRMT R9, R4, 0x7610, R9 ;  /* 0x0000761004090816 */ /* 0x000fce0000000009 */
.L_x_11935:
[----:B------:R0:W-:Y:S01]  /*14b0*/  STG.E.U16 desc[UR4][R6.64], R9 ;  /* 0x0000000906007986 */ /* 0x0001e2000c101504 */
[----:B------:R-:W-:-:S07]  /*14c0*/  IADD3 R3, R3, 0x80, RZ ;  /* 0x0000008003037810 */ /* 0x000fce0007ffe0ff */
.L_x_11933:
[----:B------:R-:W-:Y:S05]  /*14d0*/  BSYNC B0 ;  /* 0x0000000000007941 */ /* 0x000fea0003800000 */
.L_x_11932:
[----:B------:R-:W-:Y:S01]  /*14e0*/  ISETP.GE.AND P0, PT, R3, UR6, PT ;  /* 0x0000000603007c0c */ /* 0x000fe2000bf06270 */
[----:B------:R-:W-:-:S12]  /*14f0*/  BSSY B0, `(.L_x_11936) ;  /* 0x0000286000007945 */ /* 0x000fd80003800000 */
[----:B------:R-:W-:Y:S05]  /*1500*/  @P0 BRA `(.L_x_11937) ;  /* 0x0000002800100947 */ /* 0x000fea0003800000 */
[----:B------:R-:W1:Y:S01]  /*1510*/  LDC R4, c[0x0][0x218] ;  /* 0x00008600ff047b82 */ /* 0x000e620000000800 */
[----:B------:R-:W-:Y:S01]  /*1520*/  HFMA2.MMA R2, -RZ, RZ, 0, 0 ;  /* 0x00000000ff027435 */ /* 0x000fe200000001ff */
[----:B------:R-:W-:Y:S02]  /*1530*/  MOV R5, RZ ;  /* 0x000000ff00057202 */ /* 0x000fe40000000f00 */
[----:B-1----:R-:W-:-:S13]  /*1540*/  ISETP.NE.AND P0, PT, R4, RZ, PT ;  /* 0x000000ff0400720c */ /* 0x002fda0003f05270 */
[----:B------:R-:W-:Y:S05]  /*1550*/  @!P0 BRA `(.L_x_11938) ;  /* 0x0000001000a48947 */ /* 0x000fea0003800000 */
[----:B------:R-:W-:Y:S01]  /*1560*/  MOV R2, RZ ;  /* 0x000000ff00027202 */ /* 0x000fe20000000f00 */
[----:B------:R-:W-:Y:S01]  /*1570*/  ULDC.64 UR8, c[0x0][0x220] ;  /* 0x0000880000087ab9 */ /* 0x000fe20000000a00 */
[----:B------:R-:W-:-:S03]  /*1580*/  ISETP.NE.AND P0, PT, R4, 0x1, PT ;  /* 0x000000010400780c */ /* 0x000fc60003f05270 */
[----:B0-----:R-:W-:Y:S01]  /*1590*/  IMAD.HI.U32 R6, R3, UR8, R2 ;  /* 0x0000000803067c27 */ /* 0x001fe2000f8e0002 */
        /* <DEDUP_REMOVED lines=293> */
.L_x_11938:
[----:B------:R-:W-:Y:S01]  /*27f0*/  SHF.L.U32 R11, R0, 0x10, RZ ;  /* 0x00000010000b7819 */ /* 0x000fe200000006ff */
[----:B------:R-:W-:Y:S01]  /*2800*/  ULDC.64 UR10, c[0x0][0x418] ;  /* 0x00010600000a7ab9 */ /* 0x000fe20000000a00 */
[----:B------:R-:W-:Y:S01]  /*2810*/  ULDC.64 UR8, c[0x0][0x410] ;  /* 0x0001040000087ab9 */ /* 0x000fe20000000a00 */
[----:B------:R-:W-:Y:S02]  /*2820*/  IADD3 R4, P1, R2, UR10, RZ ;  /* 0x0000000a02047c10 */ /* 0x000fe4000ff3e0ff */
[----:B------:R-:W-:Y:S02]  /*2830*/  FSETP.NEU.FTZ.AND P2, PT, R11, R11, PT ;  /* 0x0000000b0b00720b */ /* 0x000fe40003f5d000 */
[----:B0-----:R-:W-:Y:S01]  /*2840*/  IADD3 R6, P0, R5, UR8, RZ ;  /* 0x0000000805067c10 */ /* 0x001fe2000ff1e0ff */
[----:B------:R-:W-:Y:S01]  /*2850*/  IMAD.X R5, RZ, RZ, UR11, P1 ;  /* 0x0000000bff057e24 */ /* 0x000fe200088e06ff */
[----:B------:R-:W-:Y:S02]  /*2860*/  MOV R9, UR7 ;  /* 0x0000000700097c02 */ /* 0x000fe40008000f00 */
[----:B------:R-:W-:-:S07]  /*2870*/  IADD3.X R7, RZ, UR9, RZ, P0, !PT ;  /* 0x00000009ff077c10 */ /* 0x000fce00087fe4ff */
[----:B------:R-:W-:Y:S05]  /*2880*/  @P2 BRA `(.L_x_11939) ;  /* 0x00000000001c2947 */ /* 0x000fea0003800000 */
[----:B------:R-:W2:Y:S02]  /*2890*/  LDG.E.U16 R4, desc[UR4][R4.64] ;  /* 0x0000000404047981 */ /* 0x000ea4000c1e1500 */
[----:B--2---:R-:W-:-:S04]  /*28a0*/  SHF.L.U32 R2, R4, 0x10, RZ ;  /* 0x0000001004027819 */ /* 0x004fc800000006ff */
[----:B------:R-:W-:-:S13]  /*28b0*/  FSETP.NEU.FTZ.AND P0, PT, R2, R2, PT ;  /* 0x000000020200720b */ /* 0x000fda0003f1d000 */
[----:B------:R-:W-:-:S04]  /*28c0*/  @!P0 FMNMX.FTZ R2, R11, R2, PT ;  /* 0x000000020b028209 */ /* 0x000fc80003810000 */
[----:B------:R-:W-:-:S04]  /*28d0*/  @!P0 F2FP.BF16.F32.PACK_AB R2, RZ, R2 ;  /* 0x00000002ff02823e */ /* 0x000fc800000010ff */
[----:B------:R-:W-:-:S04]  /*28e0*/  @!P0 PRMT R9, R2, 0x7610, R9 ;  /* 0x0000761002098816 */ /* 0x000fc80000000009 */
[----:B------:R-:W-:-:S07]  /*28f0*/  @P0 PRMT R9, R4, 0x7610, R9 ;  /* 0x0000761004090816 */ /* 0x000fce0000000009 */
.L_x_11939:
[----:B------:R1:W-:Y:S01]  /*2900*/  STG.E.U16 desc[UR4][R6.64], R9 ;  /* 0x0000000906007986 */ /* 0x0003e2000c101504 */
[----:B------:R-:W-:-:S04]  /*2910*/  IADD3 R3, R3, 0x80, RZ ;  /* 0x0000008003037810 */ /* 0x000fc80007ffe0ff */
[----:B------:R-:W-:-:S13]  /*2920*/  ISETP.GE.AND P0, PT, R3, UR6, PT ;  /* 0x0000000603007c0c */ /* 0x000fda000bf06270 */
[----:B-1----:R-:W-:Y:S05]  /*2930*/  @P0 BRA `(.L_x_11937) ;  /* 0x0000001400040947 */ /* 0x002fea0003800000 */
[----:B------:R-:W0:Y:S01]  /*2940*/  LDC R4, c[0x0][0x218] ;  /* 0x00008600ff047b82 */ /* 0x000e220000000800 */
[----:B------:R-:W-:Y:S01]  /*2950*/  HFMA2.MMA R2, -RZ, RZ, 0, 0 ;  /* 0x00000000ff027435 */ /* 0x000fe200000001ff */
[----:B------:R-:W-:Y:S02]  /*2960*/  MOV R5, RZ ;  /* 0x000000ff00057202 */ /* 0x000fe40000000f00 */
[----:B0-----:R-:W-:-:S13]  /*2970*/  ISETP.NE.AND P0, PT, R4, RZ, PT ;  /* 0x000000ff0400720c */ /* 0x001fda0003f05270 */
[----:B------:R-:W-:Y:S05]  /*2980*/  @!P0 BRA `(.L_x_11940) ;  /* 0x0000001000a48947 */ /* 0x000fea0003800000 */
        /* <DEDUP_REMOVED lines=292> */
[----:B------:R-:W-:-:S05]  /*3bd0*/  @P0 SHF.R.U32.HI R4, RZ, R13, R4 ;  /* 0x0000000dff040219 */ /* 0x000fca0000011604 */
[----:B------:R-:W-:-:S04]  /*3be0*/  @P0 IMAD.MOV R10, RZ, RZ, -R4 ;  /* 0x000000ffff0a0224 */ /* 0x000fc800078e0a04 */
[----:B-1----:R-:W-:-:S04]  /*3bf0*/  @P0 IMAD R10, R15, R10, R11 ;  /* 0x0000000a0f0a0224 */ /* 0x002fc800078e020b */
[C---:B--2---:R-:W-:Y:S02]  /*3c00*/  @P0 IMAD R5, R10.reuse, R8, R5 ;  /* 0x000000080a050224 */ /* 0x044fe400078e0205 */
[----:B------:R-:W-:-:S07]  /*3c10*/  @P0 IMAD R2, R10, R9, R2 ;  /* 0x000000090a020224 */ /* 0x000fce00078e0202 */
.L_x_11940:
        /* <DEDUP_REMOVED lines=17> */
.L_x_11941:
[----:B------:R1:W-:Y:S01]  /*3d30*/  STG.E.U16 desc[UR4][R6.64], R9 ;  /* 0x0000000906007986 */ /* 0x0003e2000c101504 */
[----:B------:R-:W-:-:S07]  /*3d40*/  IADD3 R3, R3, 0x80, RZ ;  /* 0x0000008003037810 */ /* 0x000fce0007ffe0ff */
.L_x_11937:
[----:B------:R-:W-:Y:S05]  /*3d50*/  BSYNC B0 ;  /* 0x0000000000007941 */ /* 0x000fea0003800000 */
.L_x_11936:
[----:B------:R-:W-:-:S13]  /*3d60*/  ISETP.GE.AND P0, PT, R3, UR6, PT ;  /* 0x0000000603007c0c */ /* 0x000fda000bf06270 */
[----:B------:R-:W-:Y:S05]  /*3d70*/  @P0 EXIT ;  /* 0x000000000000094d */ /* 0x000fea0003800000 */
[----:B------:R-:W2:Y:S01]  /*3d80*/  LDC R4, c[0x0][0x218] ;  /* 0x00008600ff047b82 */ /* 0x000ea20000000800 */
[----:B------:R-:W-:Y:S01]  /*3d90*/  IMAD.MOV.U32 R2, RZ, RZ, RZ ;  /* 0x000000ffff027224 */ /* 0x000fe200078e00ff */
[----:B------:R-:W-:Y:S02]  /*3da0*/  MOV R5, RZ ;  /* 0x000000ff00057202 */ /* 0x000fe40000000f00 */
[----:B--2---:R-:W-:-:S13]  /*3db0*/  ISETP.NE.AND P0, PT, R4, RZ, PT ;  /* 0x000000ff0400720c */ /* 0x004fda0003f05270 */
[----:B------:R-:W-:Y:S05]  /*3dc0*/  @!P0 BRA `(.L_x_11942) ;  /* 0x0000001000a48947 */ /* 0x000fea0003800000 */
[----:B------:R-:W-:Y:S01]  /*3dd0*/  HFMA2.MMA R2, -RZ, RZ, 0, 0 ;  /* 0x00000000ff027435 */ /* 0x000fe200000001ff */
[----:B------:R-:W-:Y:S01]  /*3de0*/  ULDC.64 UR6, c[0x0][0x220] ;  /* 0x0000880000067ab9 */ /* 0x000fe20000000a00 */
[----:B------:R-:W-:-:S08]  /*3df0*/  ISETP.NE.AND P0, PT, R4, 0x1, PT ;  /* 0x000000010400780c */ /* 0x000fd00003f05270 */
[----:B01----:R-:W-:Y:S01]  /*3e00*/  IMAD.HI.U32 R6, R3, UR6, R2 ;  /* 0x0000000603067c27 */ /* 0x003fe2000f8e0002 */
        /* <DEDUP_REMOVED lines=279> */
[----:B------:R-:W-:Y:S01]  /*4f80*/  @P0 IMAD.MOV.U32 R10, RZ, RZ, RZ ;  /* 0x000000ffff0a0224 */ /* 0x000fe200078e00ff */
        /* <DEDUP_REMOVED lines=13> */
.L_x_11942:
[----:B01----:R-:W-:Y:S01]  /*5060*/  SHF.L.U32 R7, R0, 0x10, RZ ;  /* 0x0000001000077819 */ /* 0x003fe200000006ff */
[----:B------:R-:W-:Y:S01]  /*5070*/  ULDC.64 UR8, c[0x0][0x418] ;  /* 0x0001060000087ab9 */ /* 0x000fe20000000a00 */
[----:B------:R-:W-:Y:S01]  /*5080*/  ULDC.64 UR6, c[0x0][0x410] ;  /* 0x0001040000067ab9 */ /* 0x000fe20000000a00 */
[----:B------:R-:W-:Y:S02]  /*5090*/  IADD3 R2, P1, R2, UR8, RZ ;  /* 0x0000000802027c10 */ /* 0x000fe4000ff3e0ff */
[----:B------:R-:W-:Y:S02]  /*50a0*/  FSETP.NEU.FTZ.AND P2, PT, R7, R7, PT ;  /* 0x000000070700720b */ /* 0x000fe40003f5d000 */
[----:B------:R-:W-:Y:S02]  /*50b0*/  IADD3 R4, P0, R5, UR6, RZ ;  /* 0x0000000605047c10 */ /* 0x000fe4000ff1e0ff */
[----:B------:R-:W-:Y:S02]  /*50c0*/  IADD3.X R3, RZ, UR9, RZ, P1, !PT ;  /* 0x00000009ff037c10 */ /* 0x000fe40008ffe4ff */
[----:B------:R-:W-:-:S07]  /*50d0*/  IADD3.X R5, RZ, UR7, RZ, P0, !PT ;  /* 0x00000007ff057c10 */ /* 0x000fce00087fe4ff */
[----:B------:R-:W-:Y:S05]  /*50e0*/  @P2 BRA `(.L_x_11943) ;  /* 0x0000000000182947 */ /* 0x000fea0003800000 */
[----:B------:R-:W2:Y:S02]  /*50f0*/  LDG.E.U16 R2, desc[UR4][R2.64] ;  /* 0x0000000402027981 */ /* 0x000ea4000c1e1500 */
[----:B--2---:R-:W-:-:S04]  /*5100*/  SHF.L.U32 R0, R2, 0x10, RZ ;  /* 0x0000001002007819 */ /* 0x004fc800000006ff */
[----:B------:R-:W-:-:S13]  /*5110*/  FSETP.NEU.FTZ.AND P0, PT, R0, R0, PT ;  /* 0x000000000000720b */ /* 0x000fda0003f1d000 */
[----:B------:R-:W-:-:S04]  /*5120*/  @!P0 FMNMX.FTZ R0, R7, R0, PT ;  /* 0x0000000007008209 */ /* 0x000fc80003810000 */
[----:B------:R-:W-:-:S04]  /*5130*/  @!P0 F2FP.BF16.F32.PACK_AB R0, RZ, R0 ;  /* 0x00000000ff00823e */ /* 0x000fc800000010ff */
[----:B------:R-:W-:-:S07]  /*5140*/  @P0 PRMT R0, R2, 0x7610, R0 ;  /* 0x0000761002000816 */ /* 0x000fce0000000000 */
.L_x_11943:
[----:B------:R-:W-:Y:S01]  /*5150*/  STG.E.U16 desc[UR4][R4.64], R0 ;  /* 0x0000000004007986 */ /* 0x000fe2000c101504 */
[----:B------:R-:W-:Y:S05]  /*5160*/  EXIT ;  /* 0x000000000000794d */ /* 0x000fea0003800000 */
.L_x_11944:
        /* <DEDUP_REMOVED lines=9> */
.L_x_42217:


//--------------------- .text._ZN2at6native27unrolled_elementwise_kernelINS0_13AUnaryFunctorIN3c108BFloat16ES4_S4_ZZZNS0_19minimum_kernel_cudaERNS_18TensorIteratorBaseEENKUlvE0_clEvENKUlvE2_clEvEUlS4_S4_E_EESt5arrayIPcLm2EELi4E23TrivialOffsetCalculatorILi1EjESF_NS0_6memory15LoadWithoutCastENSG_16StoreWithoutCastEEEviT_T0_T2_T3_T4_T5_ --------------------------
	.section	.text._ZN2at6native27unrolled_elementwise_kernelINS0_13AUnaryFunctorIN3c108BFloat16ES4_S4_ZZZNS0_19minimum_kernel_cudaERNS_18TensorIteratorBaseEENKUlvE0_clEvENKUlvE2_clEvEUlS4_S4_E_EESt5arrayIPcLm2EELi4E23TrivialOffsetCalculatorILi1EjESF_NS0_6memory15LoadWithoutCastENSG_16StoreWithoutCastEEEviT_T0_T2_T3_T4_T5_,"ax",@progbits
	.align	128
        .global         _ZN2at6native27unrolled_elementwise_kernelINS0_13AUnaryFunctorIN3c108BFloat16ES4_S4_ZZZNS0_19minimum_kernel_cudaERNS_18TensorIteratorBaseEENKUlvE0_clEvENKUlvE2_clEvEUlS4_S4_E_EESt5arrayIPcLm2EELi4E23TrivialOffsetCalculatorILi1EjESF_NS0_6memory15LoadWithoutCastENSG_16StoreWithoutCastEEEviT_T0_T2_T3_T4_T5_
        .type           _ZN2at6native27unrolled_elementwise_kernelINS0_13AUnaryFunctorIN3c108BFloat16ES4_S4_ZZZNS0_19minimum_kernel_cudaERNS_18TensorIteratorBaseEENKUlvE0_clEvENKUlvE2_clEvEUlS4_S4_E_EESt5arrayIPcLm2EELi4E23TrivialOffsetCalculatorILi1EjESF_NS0_6memory15LoadWithoutCastENSG_16StoreWithoutCastEEEviT_T0_T2_T3_T4_T5_,@function
        .size           _ZN2at6native27unrolled_elementwise_kernelINS0_13AUnaryFunctorIN3c108BFloat16ES4_S4_ZZZNS0_19minimum_kernel_cudaERNS_18TensorIteratorBaseEENKUlvE0_clEvENKUlvE2_clEvEUlS4_S4_E_EESt5arrayIPcLm2EELi4E23TrivialOffsetCalculatorILi1EjESF_NS0_6memory15LoadWithoutCastENSG_16StoreWithoutCastEEEviT_T0_T2_T3_T4_T5_,(.L_x_42218 - _ZN2at6native27unrolled_elementwise_kernelINS0_13AUnaryFunctorIN3c108BFloat16ES4_S4_ZZZNS0_19minimum_kernel_cudaERNS_18TensorIteratorBaseEENKUlvE0_clEvENKUlvE2_clEvEUlS4_S4_E_EESt5arrayIPcLm2EELi4E23TrivialOffsetCalculatorILi1EjESF_NS0_6memory15LoadWithoutCastENSG_16StoreWithoutCastEEEviT_T0_T2_T3_T4_T5_)
        .other          _ZN2at6native27unrolled_elementwise_kernelINS0_13AUnaryFunctorIN3c108BFloat16ES4_S4_ZZZNS0_19minimum_kernel_cudaERNS_18TensorIteratorBaseEENKUlvE0_clEvENKUlvE2_clEvEUlS4_S4_E_EESt5arrayIPcLm2EELi4E23TrivialOffsetCalculatorILi1EjESF_NS0_6memory15LoadWithoutCastENSG_16StoreWithoutCastEEEviT_T0_T2_T3_T4_T5_,@"STO_CUDA_ENTRY STV_DEFAULT"
_ZN2at6native27unrolled_elementwise_kernelINS0_13AUnaryFunctorIN3c108BFloat16ES4_S4_ZZZNS0_19minimum_kernel_cudaERNS_18TensorIteratorBaseEENKUlvE0_clEvENKUlvE2_clEvEUlS4_S4_E_EESt5arrayIPcLm2EELi4E23TrivialOffsetCalculatorILi1EjESF_NS0_6memory15LoadWithoutCastENSG_16StoreWithoutCastEEEviT_T0_T2_T3_T4_T5_:
.text._ZN2at6native27unrolled_elementwise_kernelINS0_13AUnaryFunctorIN3c108BFloat16ES4_S4_ZZZNS0_19minimum_kernel_cudaERNS_18TensorIteratorBaseEENKUlvE0_clEvENKUlvE2_clEvEUlS4_S4_E_EESt5arrayIPcLm2EELi4E23TrivialOffsetCalculatorILi1EjESF_NS0_6memory15LoadWithoutCastENSG_16StoreWithoutCastEEEviT_T0_T2_T3_T4_T5_:
[----:B------:R-:W-:Y:S01]  /*0000*/  LDC R1, c[0x0][0x28] ;  /* 0x00000a00ff017b82 */ /* 0x000fe20000000800 */
[----:B------:R-:W0:Y:S07]  /*0010*/  S2R R0, SR_CTAID.X ;  /* 0x0000000000007919 */ /* 0x000e2e0000002500 */
[----:B------:R-:W0:Y:S01]  /*0020*/  LDC R5, c[0x0][0x210] ;  /* 0x00008400ff057b82 */ /* 0x000e220000000800 */
[----:B------:R-:W-:Y:S01]  /*0030*/  ULDC.64 UR4, c[0x0][0x208] ;  /* 0x0000820000047ab9 */ /* 0x000fe20000000a00 */
[----:B------:R-:W-:Y:S01]  /*0040*/  PRMT R20, RZ, 0x7610, R20 ;  /* 0x00007610ff147816 */ /* 0x000fe20000000014 */
[----:B------:R-:W1:Y:S01]  /*0050*/  S2R R3, SR_TID.X ;  /* 0x0000000000037919 */ /* 0x000e620000002100 */
[----:B0-----:R-:W-:-:S02]  /*0060*/  IMAD R2, R0, -0x200, R5 ;  /* 0xfffffe0000027824 */ /* 0x001fc400078e0205 */
[----:B-1----:R-:W-:-:S03]  /*0070*/  IMAD.MOV.U32 R9, RZ, RZ, R3 ;  /* 0x000000ffff097224 */ /* 0x002fc600078e0003 */
[----:B------:R-:W-:-:S13]  /*0080*/  ISETP.GE.AND P1, PT, R3, R2, PT ;  /* 0x000000020300720c */ /* 0x000fda0003f26270 */
[----:B------:R-:W0:Y:S01]  /*0090*/  @!P1 LDC.64 R12, c[0x0][0x220] ;  /* 0x00008800ff0c9b82 */ /* 0x000e220000000a00 */
[----:B------:R-:W-:Y:S01]  /*00a0*/  @!P1 IMAD R19, R0, 0x200, R9 ;  /* 0x0000020000139824 */ /* 0x000fe200078e0209 */
[----:B------:R-:W-:Y:S01]  /*00b0*/  PRMT R18, RZ, 0x7610, R18 ;  /* 0x00007610ff127816 */ /* 0x000fe20000000012 */
[----:B------:R-:W-:-:S05]  /*00c0*/  @!P1 VIADD R9, R9, 0x80 ;  /* 0x0000008009099836 */ /* 0x000fca0000000000 */
[----:B------:R-:W-:-:S13]  /*00d0*/  ISETP.GE.AND P0, PT, R9, R2, PT ;  /* 0x000000020900720c */ /* 0x000fda0003f06270 */
[----:B------:R-:W-:Y:S01]  /*00e0*/  @!P0 IMAD R11, R0, 0x200, R9 ;  /* 0x00000200000b8824 */ /* 0x000fe200078e0209 */
[----:B------:R-:W1:Y:S01]  /*00f0*/  @!P0 LDC.64 R4, c[0x0][0x220] ;  /* 0x00008800ff048b82 */ /* 0x000e620000000a00 */
[----:B------:R-:W-:Y:S02]  /*0100*/  @!P0 VIADD R9, R9, 0x80 ;  /* 0x0000008009098836 */ /* 0x000fe40000000000 */
[----:B0-----:R-:W-:-:S03]  /*0110*/  @!P1 IMAD.WIDE.U32 R12, R19, 0x2, R12 ;  /* 0x00000002130c9825 */ /* 0x001fc600078e000c */
[C---:B------:R-:W-:Y:S02]  /*0120*/  ISETP.GE.AND P3, PT, R9.reuse, R2, PT ;  /* 0x000000020900720c */ /* 0x040fe40003f66270 */
[----:B------:R-:W5:Y:S11]  /*0130*/  @!P1 LDG.E.U16 R18, desc[UR4][R12.64] ;  /* 0x000000040c129981 */ /* 0x000f76000c1e1500 */
[----:B------:R-:W-:Y:S01]  /*0140*/  @!P3 IMAD R17, R0, 0x200, R9 ;  /* 0x000002000011b824 */ /* 0x000fe200078e0209 */
[----:B------:R-:W0:Y:S01]  /*0150*/  @!P3 LDC.64 R6, c[0x0][0x220] ;  /* 0x00008800ff06bb82 */ /* 0x000e220000000a00 */
[----:B------:R-:W-:Y:S01]  /*0160*/  @!P3 VIADD R9, R9, 0x80 ;  /* 0x000000800909b836 */ /* 0x000fe20000000000 */
[----:B------:R-:W-:Y:S01]  /*0170*/  ULDC.U16 UR6, c[0x0][0x216] ;  /* 0x0000858000067ab9 */ /* 0x000fe20000000400 */
[----:B-1----:R-:W-:Y:S01]  /*0180*/  @!P0 IMAD.WIDE.U32 R10, R11, 0x2, R4 ;  /* 0x000000020b0a8825 */ /* 0x002fe200078e0004 */
[----:B------:R-:W-:-:S02]  /*0190*/  PRMT R4, RZ, 0x7610, R4 ;  /* 0x00007610ff047816 */ /* 0x000fc40000000004 */
[----:B------:R-:W-:Y:S01]  /*01a0*/  ISETP.GE.AND P2, PT, R9, R2, PT ;  /* 0x000000020900720c */ /* 0x000fe20003f46270 */
[----:B------:R-:W-:Y:S01]  /*01b0*/  IMAD.U32 R8, RZ, RZ, UR6 ;  /* 0x00000006ff087e24 */ /* 0x000fe2000f8e00ff */
[----:B------:R-:W-:Y:S01]  /*01c0*/  PRMT R5, RZ, 0x7610, R5 ;  /* 0x00007610ff057816 */ /* 0x000fe20000000005 */
[----:B------:R1:W5:Y:S10]  /*01d0*/  @!P0 LDG.E.U16 R20, desc[UR4][R10.64] ;  /* 0x000000040a148981 */ /* 0x000374000c1e1500 */
[----:B------:R-:W2:Y:S01]  /*01e0*/  @!P2 LDC.64 R14, c[0x0][0x220] ;  /* 0x00008800ff0eab82 */ /* 0x000ea20000000a00 */
[----:B------:R-:W-:-:S02]  /*01f0*/  @!P2 IMAD R9, R0, 0x200, R9 ;  /* 0x000002000009a824 */ /* 0x000fc400078e0209 */
[----:B0-----:R-:W-:-:S05]  /*0200*/  @!P3 IMAD.WIDE.U32 R16, R17, 0x2, R6 ;  /* 0x000000021110b825 */ /* 0x001fca00078e0006 */
[----:B------:R-:W0:Y:S01]  /*0210*/  @!P1 LDC.64 R6, c[0x0][0x218] ;  /* 0x00008600ff069b82 */ /* 0x000e220000000a00 */
[----:B-1----:R-:W-:Y:S01]  /*0220*/  SHF.L.U32 R10, R8, 0x10, RZ ;  /* 0x00000010080a7819 */ /* 0x002fe200000006ff */
[----:B------:R1:W5:Y:S01]  /*0230*/  @!P3 LDG.E.U16 R4, desc[UR4][R16.64] ;  /* 0x000000041004b981 */ /* 0x000362000c1e1500 */
[----:B------:R-:W-:Y:S02]  /*0240*/  BSSY B0, `(.L_x_11945) ;  /* 0x000001a000007945 */ /* 0x000fe40003800000 */
[----:B------:R-:W-:Y:S01]  /*0250*/  FSETP.NEU.FTZ.AND P0, PT, R10, R10, PT ;  /* 0x0000000a0a00720b */ /* 0x000fe20003f1d000 */
[----:B--2---:R-:W-:-:S04]  /*0260*/  @!P2 IMAD.WIDE.U32 R14, R9, 0x2, R14 ;  /* 0x00000002090ea825 */ /* 0x004fc800078e000e */
[----:B------:R-:W-:Y:S01]  /*0270*/  IMAD.MOV.U32 R9, RZ, RZ, R3 ;  /* 0x000000ffff097224 */ /* 0x000fe200078e0003 */
[----:B------:R2:W5:Y:S03]  /*0280*/  @!P2 LDG.E.U16 R5, desc[UR4][R14.64] ;  /* 0x000000040e05a981 */ /* 0x000566000c1e1500 */
[C---:B------:R-:W-:Y:S02]  /*0290*/  VIADD R11, R9.reuse, 0x80 ;  /* 0x00000080090b7836 */ /* 0x040fe40000000000 */
[C---:B-1----:R-:W-:Y:S02]  /*02a0*/  VIADD R17, R9.reuse, 0x180 ;  /* 0x0000018009117836 */ /* 0x042fe40000000000 */
[----:B--2---:R-:W-:Y:S02]  /*02b0*/  VIADD R15, R9, 0x100 ;  /* 0x00000100090f7836 */ /* 0x004fe40000000000 */
[----:B------:R-:W-:-:S02]  /*02c0*/  @!P1 VIADD R9, R3, 0x80 ;  /* 0x0000008003099836 */ /* 0x000fc40000000000 */
[----:B------:R-:W-:Y:S01]  /*02d0*/  @!P1 IMAD R3, R0, 0x200, R3 ;  /* 0x0000020000039824 */ /* 0x000fe200078e0203 */
[-C--:B------:R-:W-:Y:S02]  /*02e0*/  ISETP.GE.AND P2, PT, R11, R2.reuse, PT ;  /* 0x000000020b00720c */ /* 0x080fe40003f46270 */
[-C--:B------:R-:W-:Y:S01]  /*02f0*/  ISETP.GE.AND P3, PT, R15, R2.reuse, PT ;  /* 0x000000020f00720c */ /* 0x080fe20003f66270 */
[----:B0-----:R-:W-:Y:S01]  /*0300*/  @!P1 IMAD.WIDE.U32 R6, R3, 0x2, R6 ;  /* 0x0000000203069825 */ /* 0x001fe200078e0006 */
[-C--:B------:R-:W-:Y:S02]  /*0310*/  ISETP.GE.OR P0, PT, R17, R2.reuse, P0 ;  /* 0x000000021100720c */ /* 0x080fe40000706670 */
[----:B------:R-:W-:Y:S01]  /*0320*/  ISETP.GE.AND P4, PT, R9, R2, PT ;  /* 0x000000020900720c */ /* 0x000fe20003f86270 */
[----:B------:R-:W-:-:S12]  /*0330*/  @P1 BRA `(.L_x_11946) ;  /* 0x0000000000281947 */ /* 0x000fd80003800000 */
[----:B------:R-:W-:Y:S02]  /*0340*/  IMAD.U32 R3, R8, 0x10000, RZ ;  /* 0x0001000008037824 */ /* 0x000fe400078e00ff */
[----:B------:R-:W-:-:S03]  /*0350*/  IMAD.U32 R11, RZ, RZ, UR6 ;  /* 0x00000006ff0b7e24 */ /* 0x000fc6000f8e00ff */
[----:B------:R-:W-:-:S13]  /*0360*/  FSETP.NEU.FTZ.AND P5, PT, R3, R3, PT ;  /* 0x000000030300720b */ /* 0x000fda0003fbd000 */
[----:B------:R-:W-:Y:S05]  /*0370*/  @P5 BRA `(.L_x_11946) ;  /* 0x0000000000185947 */ /* 0x000fea0003800000 */
[----:B-----5:R-:W-:-:S04]  /*0380*/  SHF.L.U32 R12, R18, 0x10, RZ ;  /* 0x00000010120c7819 */ /* 0x020fc800000006ff */
[----:B------:R-:W-:-:S13]  /*0390*/  FSETP.NEU.FTZ.AND P5, PT, R12, R12, PT ;  /* 0x0000000c0c00720b */ /* 0x000fda0003fbd000 */
[----:B------:R-:W-:-:S04]  /*03a0*/  @!P5 FMNMX.FTZ R3, R3, R12, PT ;  /* 0x0000000c0303d209 */ /* 0x000fc80003810000 */
[----:B------:R-:W-:-:S04]  /*03b0*/  @!P5 F2FP.BF16.F32.PACK_AB R3, RZ, R3 ;  /* 0x00000003ff03d23e */ /* 0x000fc800000010ff */
[----:B------:R-:W-:-:S04]  /*03c0*/  @!P5 PRMT R11, R3, 0x7610, R11 ;  /* 0x00007610030bd816 */ /* 0x000fc8000000000b */
[----:B------:R-:W-:-:S07]  /*03d0*/  @P5 PRMT R11, R18, 0x7610, R11 ;  /* 0x00007610120b5816 */ /* 0x000fce000000000b */
.L_x_11946:
[----:B------:R-:W-:Y:S05]  /*03e0*/  BSYNC B0 ;  /* 0x0000000000007941 */ /* 0x000fea0003800000 */
.L_x_11945:
[----:B------:R-:W-:Y:S04]  /*03f0*/  BSSY B0, `(.L_x_11947) ;  /* 0x000000b000007945 */ /* 0x000fe80003800000 */
[----:B------:R-:W-:Y:S05]  /*0400*/  @P2 BRA `(.L_x_11948) ;  /* 0x0000000000242947 */ /* 0x000fea0003800000 */
[----:B------:R-:W-:Y:S02]  /*0410*/  IMAD.U32 R12, R8, 0x10000, RZ ;  /* 0x00010000080c7824 */ /* 0x000fe400078e00ff */
[----:B------:R-:W-:-:S03]  /*0420*/  IMAD.U32 R3, RZ, RZ, UR6 ;  /* 0x00000006ff037e24 */ /* 0x000fc6000f8e00ff */
[----:B------:R-:W-:-:S13]  /*0430*/  FSETP.NEU.FTZ.AND P2, PT, R12, R12, PT ;  /* 0x0000000c0c00720b */ /* 0x000fda0003f5d000 */
[----:B------:R-:W-:Y:S05]  /*0440*/  @P2 BRA `(.L_x_11948) ;  /* 0x0000000000142947 */ /* 0x000fea0003800000 */
[----:B-----5:R-:W-:-:S05]  /*0450*/  IMAD.U32 R3, R20, 0x10000, RZ ;  /* 0x0001000014037824 */ /* 0x020fca00078e00ff */
[----:B------:R-:W-:-:S13]  /*0460*/  FSETP.NEU.FTZ.AND P2, PT, R3, R3, PT ;  /* 0x000000030300720b */ /* 0x000fda0003f5d000 */
[----:B------:R-:W-:-:S04]  /*0470*/  @!P2 FMNMX.FTZ R3, R12, R3, PT ;  /* 0x000000030c03a209 */ /* 0x000fc80003810000 */
[----:B------:R-:W-:-:S04]  /*0480*/  @!P2 F2FP.BF16.F32.PACK_AB R3, RZ, R3 ;  /* 0x00000003ff03a23e */ /* 0x000fc800000010ff */
[----:B------:R-:W-:-:S07]  /*0490*/  @P2 PRMT R3, R20, 0x7610, R3 ;  /* 0x0000761014032816 */ /* 0x000fce0000000003 */
.L_x_11948:
[----:B------:R-:W-:Y:S05]  /*04a0*/  BSYNC B0 ;  /* 0x0000000000007941 */ /* 0x000fea0003800000 */
.L_x_11947:
        /* <DEDUP_REMOVED lines=10> */
[----:B------:R-:W-:-:S04]  /*0550*/  @!P2 PRMT R13, R12, 0x7610, R13 ;  /* 0x000076100c0da816 */ /* 0x000fc8000000000d */
[----:B------:R-:W-:-:S07]  /*0560*/  @P2 PRMT R13, R4, 0x7610, R13 ;  /* 0x00007610040d2816 */ /* 0x000fce000000000d */
.L_x_11950:
[----:B------:R-:W-:Y:S05]  /*0570*/  BSYNC B0 ;  /* 0x0000000000007941 */ /* 0x000fea0003800000 */
.L_x_11949:
[----:B------:R-:W-:Y:S04]  /*0580*/  BSSY B0, `(.L_x_11951) ;  /* 0x0000008000007945 */ /* 0x000fe80003800000 */
[----:B------:R-:W-:Y:S05]  /*0590*/  @P0 BRA `(.L_x_11952) ;  /* 0x0000000000180947 */ /* 0x000fea0003800000 */
[----:B-----5:R-:W-:-:S04]  /*05a0*/  SHF.L.U32 R15, R5, 0x10, RZ ;  /* 0x00000010050f7819 */ /* 0x020fc800000006ff */
[----:B------:R-:W-:-:S13]  /*05b0*/  FSETP.NEU.FTZ.AND P0, PT, R15, R15, PT ;  /* 0x0000000f0f00720b */ /* 0x000fda0003f1d000 */
[----:B------:R-:W-:-:S04]  /*05c0*/  @!P0 FMNMX.FTZ R10, R10, R15, PT ;  /* 0x0000000f0a0a8209 */ /* 0x000fc80003810000 */
[----:B------:R-:W-:-:S04]  /*05d0*/  @!P0 F2FP.BF16.F32.PACK_AB R10, RZ, R10 ;  /* 0x0000000aff0a823e */ /* 0x000fc800000010ff */
[----:B------:R-:W-:-:S04]  /*05e0*/  @!P0 PRMT R8, R10, 0x7610, R8 ;  /* 0x000076100a088816 */ /* 0x000fc80000000008 */
[----:B------:R-:W-:-:S07]  /*05f0*/  @P0 PRMT R8, R5, 0x7610, R8 ;  /* 0x0000761005080816 */ /* 0x000fce0000000008 */
.L_x_11952:
[----:B------:R-:W-:Y:S05]  /*0600*/  BSYNC B0 ;  /* 0x0000000000007941 */ /* 0x000fea0003800000 */
.L_x_11951:
[----:B------:R0:W-:Y:S01]  /*0610*/  @!P1 STG.E.U16 desc[UR4][R6.64], R11 ;  /* 0x0000000b06009986 */ /* 0x0001e2000c101504 */
[----:B------:R-:W-:Y:S04]  /*0620*/  BSSY B0, `(.L_x_11953) ;  /* 0x000000c000007945 */ /* 0x000fe80003800000 */
[----:B------:R-:W-:Y:S05]  /*0630*/  @P4 BRA `(.L_x_11954) ;  /* 0x0000000000284947 */ /* 0x000fea0003800000 */
[----:B0-----:R-:W0:Y:S01]  /*0640*/  LDC.64 R6, c[0x0][0x218] ;  /* 0x00008600ff067b82 */ /* 0x001e220000000a00 */
[----:B-----5:R-:W-:Y:S02]  /*0650*/  IMAD R5, R0, 0x200, R9 ;  /* 0x0000020000057824 */ /* 0x020fe400078e0209 */
[----:B------:R-:W-:-:S05]  /*0660*/  VIADD R9, R9, 0x80 ;  /* 0x0000008009097836 */ /* 0x000fca0000000000 */
[----:B------:R-:W-:-:S13]  /*0670*/  ISETP.GE.AND P0, PT, R9, R2, PT ;  /* 0x000000020900720c */ /* 0x000fda0003f06270 */
[----:B------:R-:W-:Y:S02]  /*0680*/  @!P0 IMAD R11, R0, 0x200, R9 ;  /* 0x00000200000b8824 */ /* 0x000fe400078e0209 */
[----:B------:R-:W-:Y:S02]  /*0690*/  @!P0 VIADD R9, R9, 0x80 ;  /* 0x0000008009098836 */ /* 0x000fe40000000000 */
[----:B0-----:R-:W-:-:S04]  /*06a0*/  IMAD.WIDE.U32 R4, R5, 0x2, R6 ;  /* 0x0000000205047825 */ /* 0x001fc800078e0006 */
[----:B------:R-:W-:Y:S01]  /*06b0*/  @!P0 IMAD.WIDE.U32 R6, R11, 0x2, R6 ;  /* 0x000000020b068825 */ /* 0x000fe200078e0006 */
[----:B------:R1:W-:Y:S04]  /*06c0*/  STG.E.U16 desc[UR4][R4.64], R3 ;  /* 0x0000000304007986 */ /* 0x0003e8000c101504 */
[----:B------:R1:W-:Y:S02]  /*06d0*/  @!P0 STG.E.U16 desc[UR4][R6.64], R13 ;  /* 0x0000000d06008986 */ /* 0x0003e4000c101504 */
.L_x_11954:
[----:B------:R-:W-:Y:S05]  /*06e0*/  BSYNC B0 ;  /* 0x0000000000007941 */ /* 0x000fea0003800000 */
.L_x_11953:
[----:B------:R-:W-:-:S13]  /*06f0*/  ISETP.GE.AND P0, PT, R9, R2, PT ;  /* 0x000000020900720c */ /* 0x000fda0003f06270 */
[----:B------:R-:W-:Y:S05]  /*0700*/  @P0 EXIT ;  /* 0x000000000000094d */ /* 0x000fea0003800000 */
[----:B-1----:R-:W1:Y:S01]  /*0710*/  LDC.64 R2, c[0x0][0x218] ;  /* 0x00008600ff027b82 */ /* 0x002e620000000a00 */
[----:B------:R-:W-:-:S04]  /*0720*/  IMAD R9, R0, 0x200, R9 ;  /* 0x0000020000097824 */ /* 0x000fc800078e0209 */
[----:B-1----:R-:W-:-:S05]  /*0730*/  IMAD.WIDE.U32 R2, R9, 0x2, R2 ;  /* 0x0000000209027825 */ /* 0x002fca00078e0002 */
[----:B------:R-:W-:Y:S01]  /*0740*/  STG.E.U16 desc[UR4][R2.64], R8 ;  /* 0x0000000802007986 */ /* 0x000fe2000c101504 */
[----:B------:R-:W-:Y:S05]  /*0750*/  EXIT ;  /* 0x000000000000794d */ /* 0x000fea0003800000 */
.L_x_11955:
        /* <DEDUP_REMOVED lines=10> */
.L_x_42218:


//--------------------- .text._ZN2at6native29vectorized_elementwise_kernelILi2ENS0_13AUnaryFunctorIN3c108BFloat16ES4_S4_ZZZNS0_19minimum_kernel_cudaERNS_18TensorIteratorBaseEENKUlvE0_clEvENKUlvE2_clEvEUlS4_S4_E_EESt5arrayIPcLm2EEEEviT0_T1_ --------------------------
	.section	.text._ZN2at6native29vectorized_elementwise_kernelILi2ENS0_13AUnaryFunctorIN3c108BFloat16ES4_S4_ZZZNS0_19minimum_kernel_cudaERNS_18TensorIteratorBaseEENKUlvE0_clEvENKUlvE2_clEvEUlS4_S4_E_EESt5arrayIPcLm2EEEEviT0_T1_,"ax",@progbits
	.align	128
        .global         _ZN2at6native29vectorized_elementwise_kernelILi2ENS0_13AUnaryFunctorIN3c108BFloat16ES4_S4_ZZZNS0_19minimum_kernel_cudaERNS_18TensorIteratorBaseEENKUlvE0_clEvENKUlvE2_clEvEUlS4_S4_E_EESt5arrayIPcLm2EEEEviT0_T1_
        .type           _ZN2at6native29vectorized_elementwise_kernelILi2ENS0_13AUnaryFunctorIN3c108BFloat16ES4_S4_ZZZNS0_19minimum_kernel_cudaERNS_18TensorIteratorBaseEENKUlvE0_clEvENKUlvE2_clEvEUlS4_S4_E_EESt5arrayIPcLm2EEEEviT0_T1_,@function
        .size           _ZN2at6native29vectorized_elementwise_kernelILi2ENS0_13AUnaryFunctorIN3c108BFloat16ES4_S4_ZZZNS0_19minimum_kernel_cudaERNS_18TensorIteratorBaseEENKUlvE0_clEvENKUlvE2_clEvEUlS4_S4_E_EESt5arrayIPcLm2EEEEviT0_T1_,(.L_x_42219 - _ZN2at6native29vectorized_elementwise_kernelILi2ENS0_13AUnaryFunctorIN3c108BFloat16ES4_S4_ZZZNS0_19minimum_kernel_cudaERNS_18TensorIteratorBaseEENKUlvE0_clEvENKUlvE2_clEvEUlS4_S4_E_EESt5arrayIPcLm2EEEEviT0_T1_)
        .other          _ZN2at6native29vectorized_elementwise_kernelILi2ENS0_13AUnaryFunctorIN3c108BFloat16ES4_S4_ZZZNS0_19minimum_kernel_cudaERNS_18TensorIteratorBaseEENKUlvE0_clEvENKUlvE2_clEvEUlS4_S4_E_EESt5arrayIPcLm2EEEEviT0_T1_,@"STO_CUDA_ENTRY STV_DEFAULT"
_ZN2at6native29vectorized_elementwise_kernelILi2ENS0_13AUnaryFunctorIN3c108BFloat16ES4_S4_ZZZNS0_19minimum_kernel_cudaERNS_18TensorIteratorBaseEENKUlvE0_clEvENKUlvE2_clEvEUlS4_S4_E_EESt5arrayIPcLm2EEEEviT0_T1_:
.text._ZN2at6native29vectorized_elementwise_kernelILi2ENS0_13AUnaryFunctorIN3c108BFloat16ES4_S4_ZZZNS0_19minimum_kernel_cudaERNS_18TensorIteratorBaseEENKUlvE0_clEvENKUlvE2_clEvEUlS4_S4_E_EESt5arrayIPcLm2EEEEviT0_T1_:
[----:B------:R-:W-:Y:S01]  /*0000*/  LDC R1, c[0x0][0x28] ;  /* 0x00000a00ff017b82 */ /* 0x000fe20000000800 */
[----:B------:R-:W0:Y:S01]  /*0010*/  S2R R5, SR_CTAID.X ;  /* 0x0000000000057919 */ /* 0x000e220000002500 */
[----:B------:R-:W-:Y:S01]  /*0020*/  ULDC UR4, c[0x0][0x210] ;  /* 0x0000840000047ab9 */ /* 0x000fe20000000800 */
[----:B------:R-:W-:Y:S02]  /*0030*/  ULDC.U16 UR6, c[0x0][0x216] ;  /* 0x0000858000067ab9 */ /* 0x000fe40000000400 */
[----:B------:R-:W-:Y:S02]  /*0040*/  IMAD.U32 R2, RZ, RZ, UR6 ;  /* 0x00000006ff027e24 */ /* 0x000fe4000f8e00ff */
        /* <DEDUP_REMOVED lines=9> */
[----:B0-----:R-:W-:-:S05]  /*00e0*/  IMAD.WIDE.U32 R12, R6, 0x4, R8 ;  /* 0x00000004060c7825 */ /* 0x001fca00078e0008 */
[----:B------:R0:W5:Y:S04]  /*00f0*/  LDG.E R15, desc[UR4][R12.64+0x200] ;  /* 0x000200040c0f7981 */ /* 0x000168000c1e1900 */
[----:B------:R0:W5:Y:S04]  /*0100*/  LDG.E R3, desc[UR4][R12.64+0x400] ;  /* 0x000400040c037981 */ /* 0x000168000c1e1900 */
[----:B------:R0:W5:Y:S04]  /*0110*/  LDG.E R0, desc[UR4][R12.64+0x600] ;  /* 0x000600040c007981 */ /* 0x000168000c1e1900 */
[----:B------:R0:W5:Y:S01]  /*0120*/  LDG.E R14, desc[UR4][R12.64] ;  /* 0x000000040c0e7981 */ /* 0x000162000c1e1900 */
[----:B------:R-:W-:-:S02]  /*0130*/  IMAD.U32 R4, R2, 0x10000, RZ ;  /* 0x0001000002047824 */ /* 0x000fc400078e00ff */
[----:B------:R-:W-:Y:S02]  /*0140*/  IMAD.U32 R8, RZ, RZ, UR6 ;  /* 0x00000006ff087e24 */ /* 0x000fe4000f8e00ff */
[----:B------:R-:W-:Y:S01]  /*0150*/  IMAD.U32 R9, RZ, RZ, UR6 ;  /* 0x00000006ff097e24 */ /* 0x000fe2000f8e00ff */
[----:B------:R-:W-:-:S13]  /*0160*/  FSETP.NEU.FTZ.AND P0, PT, R4, R4, PT ;  /* 0x000000040400720b */ /* 0x000fda0003f1d000 */
[----:B0-2---:R-:W-:Y:S05]  /*0170*/  @P0 BRA `(.L_x_11957) ;  /* 0x0000000000180947 */ /* 0x005fea0003800000 */
[----:B-----5:R-:W-:-:S05]  /*0180*/  IMAD.U32 R7, R14, 0x10000, RZ ;  /* 0x000100000e077824 */ /* 0x020fca00078e00ff */
[----:B------:R-:W-:-:S13]  /*0190*/  FSETP.NEU.FTZ.AND P1, PT, R7, R7, PT ;  /* 0x000000070700720b */ /* 0x000fda0003f3d000 */
[----:B------:R-:W-:-:S04]  /*01a0*/  @!P1 FMNMX.FTZ R7, R4, R7, PT ;  /* 0x0000000704079209 */ /* 0x000fc80003810000 */
[----:B------:R-:W-:-:S04]  /*01b0*/  @!P1 F2FP.BF16.F32.PACK_AB R7, RZ, R7 ;  /* 0x00000007ff07923e */ /* 0x000fc800000010ff */
[----:B------:R-:W-:-:S04]  /*01c0*/  @!P1 PRMT R9, R7, 0x7610, R9 ;  /* 0x0000761007099816 */ /* 0x000fc80000000009 */
[----:B------:R-:W-:-:S07]  /*01d0*/  @P1 PRMT R9, R14, 0x7610, R9 ;  /* 0x000076100e091816 */ /* 0x000fce0000000009 */
.L_x_11957:
[----:B------:R-:W-:Y:S05]  /*01e0*/  @P0 BRA `(.L_x_11958) ;  /* 0x00000000001c0947 */ /* 0x000fea0003800000 */
[----:B-----5:R-:W-:-:S05]  /*01f0*/  PRMT R7, R14, 0x7632, R7 ;  /* 0x000076320e077816 */ /* 0x020fca0000000007 */
[----:B------:R-:W-:-:S05]  /*0200*/  IMAD.U32 R7, R7, 0x10000, RZ ;  /* 0x0001000007077824 */ /* 0x000fca00078e00ff */
[----:B------:R-:W-:-:S13]  /*0210*/  FSETP.NEU.FTZ.AND P1, PT, R7, R7, PT ;  /* 0x000000070700720b */ /* 0x000fda0003f3d000 */
[----:B------:R-:W-:-:S04]  /*0220*/  @!P1 FMNMX.FTZ R7, R4, R7, PT ;  /* 0x0000000704079209 */ /* 0x000fc80003810000 */
[----:B------:R-:W-:-:S04]  /*0230*/  @!P1 F2FP.BF16.F32.PACK_AB R7, RZ, R7 ;  /* 0x00000007ff07923e */ /* 0x000fc800000010ff */
[----:B------:R-:W-:-:S04]  /*0240*/  @!P1 PRMT R8, R7, 0x7610, R8 ;  /* 0x0000761007089816 */ /* 0x000fc80000000008 */
[----:B------:R-:W-:-:S07]  /*0250*/  @P1 PRMT R8, R14, 0x7632, R8 ;  /* 0x000076320e081816 */ /* 0x000fce0000000008 */
.L_x_11958:
[----:B------:R-:W-:-:S04]  /*0260*/  IMAD.WIDE.U32 R10, R5, 0x2, R10 ;  /* 0x00000002050a7825 */ /* 0x000fc800078e000a */
[----:B------:R-:W-:Y:S02]  /*0270*/  IMAD.U32 R12, RZ, RZ, UR6 ;  /* 0x00000006ff0c7e24 */ /* 0x000fe4000f8e00ff */
[----:B------:R-:W-:Y:S01]  /*0280*/  IMAD.U32 R5, RZ, RZ, UR6 ;  /* 0x00000006ff057e24 */ /* 0x000fe2000f8e00ff */
[----:B------:R-:W-:Y:S06]  /*0290*/  @P0 BRA `(.L_x_11959) ;  /* 0x0000000000140947 */ /* 0x000fec0003800000 */
[----:B-----5:R-:W-:-:S05]  /*02a0*/  IMAD.U32 R5, R15, 0x10000, RZ ;  /* 0x000100000f057824 */ /* 0x020fca00078e00ff */
[----:B------:R-:W-:-:S13]  /*02b0*/  FSETP.NEU.FTZ.AND P1, PT, R5, R5, PT ;  /* 0x000000050500720b */ /* 0x000fda0003f3d000 */
[----:B------:R-:W-:-:S04]  /*02c0*/  @!P1 FMNMX.FTZ R5, R4, R5, PT ;  /* 0x0000000504059209 */ /* 0x000fc80003810000 */
[----:B------:R-:W-:-:S04]  /*02d0*/  @!P1 F2FP.BF16.F32.PACK_AB R5, RZ, R5 ;  /* 0x00000005ff05923e */ /* 0x000fc800000010ff */
[----:B------:R-:W-:-:S07]  /*02e0*/  @P1 PRMT R5, R15, 0x7610, R5 ;  /* 0x000076100f051816 */ /* 0x000fce0000000005 */
.L_x_11959:
        /* <DEDUP_REMOVED lines=8> */
.L_x_11960:
[----:B------:R-:W-:-:S04]  /*0370*/  IMAD.WIDE R6, R6, 0x4, R10 ;  /* 0x0000000406067825 */ /* 0x000fc800078e020a */
[----:B------:R-:W-:Y:S02]  /*0380*/  IMAD.U32 R13, RZ, RZ, UR6 ;  /* 0x00000006ff0d7e24 */ /* 0x000fe4000f8e00ff */
[----:B------:R-:W-:Y:S01]  /*0390*/  IMAD.U32 R10, RZ, RZ, UR6 ;  /* 0x00000006ff0a7e24 */ /* 0x000fe2000f8e00ff */
[----:B------:R-:W-:Y:S06]  /*03a0*/  @P0 BRA `(.L_x_11961) ;  /* 0x0000000000180947 */ /* 0x000fec0003800000 */
[----:B-----5:R-:W-:-:S05]  /*03b0*/  IMAD.U32 R11, R3, 0x10000, RZ ;  /* 0x00010000030b7824 */ /* 0x020fca00078e00ff */
[----:B------:R-:W-:-:S13]  /*03c0*/  FSETP.NEU.FTZ.AND P1, PT, R11, R11, PT ;  /* 0x0000000b0b00720b */ /* 0x000fda0003f3d000 */
[----:B------:R-:W-:-:S04]  /*03d0*/  @!P1 FMNMX.FTZ R11, R4, R11, PT ;  /* 0x0000000b040b9209 */ /* 0x000fc80003810000 */
[----:B------:R-:W-:-:S04]  /*03e0*/  @!P1 F2FP.BF16.F32.PACK_AB R11, RZ, R11 ;  /* 0x0000000bff0b923e */ /* 0x000fc800000010ff */
[----:B------:R-:W-:-:S04]  /*03f0*/  @!P1 PRMT R10, R11, 0x7610, R10 ;  /* 0x000076100b0a9816 */ /* 0x000fc8000000000a */
[----:B------:R-:W-:-:S07]  /*0400*/  @P1 PRMT R10, R3, 0x7610, R10 ;  /* 0x00007610030a1816 */ /* 0x000fce000000000a */
.L_x_11961:
        /* <DEDUP_REMOVED lines=8> */
.L_x_11962:
[----:B-----5:R-:W-:Y:S01]  /*0490*/  IMAD.U32 R3, RZ, RZ, UR6 ;  /* 0x00000006ff037e24 */ /* 0x020fe2000f8e00ff */
[----:B------:R-:W-:Y:S06]  /*04a0*/  @P0 BRA `(.L_x_11963) ;  /* 0x0000000000140947 */ /* 0x000fec0003800000 */
[----:B------:R-:W-:-:S05]  /*04b0*/  IMAD.U32 R3, R0, 0x10000, RZ ;  /* 0x0001000000037824 */ /* 0x000fca00078e00ff */
[----:B------:R-:W-:-:S13]  /*04c0*/  FSETP.NEU.FTZ.AND P1, PT, R3, R3, PT ;  /* 0x000000030300720b */ /* 0x000fda0003f3d000 */
[----:B------:R-:W-:-:S04]  /*04d0*/  @!P1 FMNMX.FTZ R3, R4, R3, PT ;  /* 0x0000000304039209 */ /* 0x000fc80003810000 */
[----:B------:R-:W-:-:S04]  /*04e0*/  @!P1 F2FP.BF16.F32.PACK_AB R3, RZ, R3 ;  /* 0x00000003ff03923e */ /* 0x000fc800000010ff */
[----:B------:R-:W-:-:S07]  /*04f0*/  @P1 PRMT R3, R0, 0x7610, R3 ;  /* 0x0000761000031816 */ /* 0x000fce0000000003 */
.L_x_11963:
[----:B------:R-:W-:Y:S05]  /*0500*/  @P0 BRA `(.L_x_11964) ;  /* 0x00000000001c0947 */ /* 0x000fea0003800000 */
[----:B------:R-:W-:-:S05]  /*0510*/  PRMT R11, R0, 0x7632, R11 ;  /* 0x00007632000b7816 */ /* 0x000fca000000000b */
[----:B------:R-:W-:-:S05]  /*0520*/  IMAD.U32 R11, R11, 0x10000, RZ ;  /* 0x000100000b0b7824 */ /* 0x000fca00078e00ff */
[----:B------:R-:W-:-:S13]  /*0530*/  FSETP.NEU.FTZ.AND P0, PT, R11, R11, PT ;  /* 0x0000000b0b00720b */ /* 0x000fda0003f1d000 */
[----:B------:R-:W-:-:S04]  /*0540*/  @!P0 FMNMX.FTZ R4, R4, R11, PT ;  /* 0x0000000b04048209 */ /* 0x000fc80003810000 */
[----:B------:R-:W-:-:S04]  /*0550*/  @!P0 F2FP.BF16.F32.PACK_AB R4, RZ, R4 ;  /* 0x00000004ff04823e */ /* 0x000fc800000010ff */
[----:B------:R-:W-:-:S04]  /*0560*/  @!P0 PRMT R2, R4, 0x7610, R2 ;  /* 0x0000761004028816 */ /* 0x000fc80000000002 */
[----:B------:R-:W-:-:S07]  /*0570*/  @P0 PRMT R2, R0, 0x7632, R2 ;  /* 0x0000763200020816 */ /* 0x000fce0000000002 */
.L_x_11964:
[----:B------:R-:W-:Y:S02]  /*0580*/  PRMT R9, R9, 0x5410, R8 ;  /* 0x0000541009097816 */ /* 0x000fe40000000008 */
[----:B------:R-:W-:Y:S02]  /*0590*/  PRMT R5, R5, 0x5410, R12 ;  /* 0x0000541005057816 */ /* 0x000fe4000000000c */
[----:B------:R-:W-:Y:S01]  /*05a0*/  PRMT R13, R10, 0x5410, R13 ;  /* 0x000054100a0d7816 */ /* 0x000fe2000000000d */
[----:B------:R-:W-:Y:S01]  /*05b0*/  STG.E desc[UR4][R6.64], R9 ;  /* 0x0000000906007986 */ /* 0x000fe2000c101904 */
[----:B------:R-:W-:-:S03]  /*05c0*/  PRMT R3, R3, 0x5410, R2 ;  /* 0x0000541003037816 */ /* 0x000fc60000000002 */
[----:B------:R-:W-:Y:S04]  /*05d0*/  STG.E desc[UR4][R6.64+0x200], R5 ;  /* 0x0002000506007986 */ /* 0x000fe8000c101904 */
[----:B------:R-:W-:Y:S04]  /*05e0*/  STG.E desc[UR4][R6.64+0x400], R13 ;  /* 0x0004000d06007986 */ /* 0x000fe8000c101904 */
[----:B------:R-:W-:Y:S01]  /*05f0*/  STG.E desc[UR4][R6.64+0x600], R3 ;  /* 0x0006000306007986 */ /* 0x000fe2000c101904 */
[----:B------:R-:W-:Y:S05]  /*0600*/  EXIT ;  /* 0x000000000000794d */ /* 0x000fea0003800000 */
.L_x_11956:
[----:B------:R-:W0:Y:S01]  /*0610*/  S2R R0, SR_TID.X ;  /* 0x0000000000007919 */ /* 0x000e220000002100 */
[----:B------:R-:W-:Y:S02]  /*0620*/  PRMT R22, RZ, 0x7610, R22 ;  /* 0x00007610ff167816 */ /* 0x000fe40000000016 */
[----:B0-----:R-:W-:Y:S01]  /*0630*/  ISETP.GE.AND P6, PT, R0, R3, PT ;  /* 0x000000030000720c */ /* 0x001fe20003fc6270 */
[----:B------:R-:W-:-:S12]  /*0640*/  IMAD.MOV.U32 R24, RZ, RZ, R0 ;  /* 0x000000ffff187224 */ /* 0x000fd800078e0000 */
[----:B------:R-:W-:Y:S02]  /*0650*/  @!P6 IMAD.IADD R12, R5, 0x1, R24 ;  /* 0x00000001050ce824 */ /* 0x000fe400078e0218 */
[----:B------:R-:W-:-:S05]  /*0660*/  @!P6 VIADD R24, R24, 0x80 ;  /* 0x000000801818e836 */ /* 0x000fca0000000000 */
[----:B------:R-:W-:-:S13]  /*0670*/  ISETP.GE.AND P5, PT, R24, R3, PT ;  /* 0x000000031800720c */ /* 0x000fda0003fa6270 */
[----:B------:R-:W-:Y:S01]  /*0680*/  @!P5 IMAD.IADD R9, R5, 0x1, R24 ;  /* 0x000000010509d824 */ /* 0x000fe200078e0218 */
[----:B------:R-:W0:Y:S01]  /*0690*/  @!P5 LDC.64 R6, c[0x0][0x220] ;  /* 0x00008800ff06db82 */ /* 0x000e220000000a00 */
[----:B------:R-:W-:-:S05]  /*06a0*/  @!P5 VIADD R24, R24, 0x80 ;  /* 0x000000801818d836 */ /* 0x000fca0000000000 */
[----:B------:R-:W-:-:S13]  /*06b0*/  ISETP.GE.AND P4, PT, R24, R3, PT ;  /* 0x000000031800720c */ /* 0x000fda0003f86270 */
[----:B------:R-:W-:Y:S01]  /*06c0*/  @!P4 IMAD.IADD R11, R5, 0x1, R24 ;  /* 0x00000001050bc824 */ /* 0x000fe200078e0218 */
[----:B------:R-:W1:Y:S01]  /*06d0*/  @!P4 LDC.64 R16, c[0x0][0x220] ;  /* 0x00008800ff10cb82 */ /* 0x000e620000000a00 */
[----:B------:R-:W-:Y:S02]  /*06e0*/  @!P4 VIADD R24, R24, 0x80 ;  /* 0x000000801818c836 */ /* 0x000fe40000000000 */
[----:B0-----:R-:W-:-:S03]  /*06f0*/  @!P5 IMAD.WIDE.U32 R8, R9, 0x2, R6 ;  /* 0x000000020908d825 */ /* 0x001fc600078e0006 */
[----:B------:R-:W-:Y:S02]  /*0700*/  ISETP.GE.AND P3, PT, R24, R3, PT ;  /* 0x000000031800720c */ /* 0x000fe40003f66270 */
[----:B------:R-:W-:Y:S01]  /*0710*/  PRMT R6, RZ, 0x7610, R6 ;  /* 0x00007610ff067816 */ /* 0x000fe20000000006 */
[----:B------:R-:W5:Y:S10]  /*0720*/  @!P5 LDG.E.U16 R22, desc[UR4][R8.64] ;  /* 0x000000040816d981 */ /* 0x000f74000c1e1500 */
[----:B------:R-:W0:Y:S01]  /*0730*/  @!P3 LDC.64 R18, c[0x0][0x220] ;  /* 0x00008800ff12bb82 */ /* 0x000e220000000a00 */
[----:B------:R-:W-:-:S02]  /*0740*/  @!P3 IMAD.IADD R15, R5, 0x1, R24 ;  /* 0x00000001050fb824 */ /* 0x000fc400078e0218 */
[----:B------:R-:W-:-:S05]  /*0750*/  @!P3 VIADD R24, R24, 0x80 ;  /* 0x000000801818b836 */ /* 0x000fca0000000000 */
[----:B------:R-:W-:-:S13]  /*0760*/  ISETP.GE.AND P2, PT, R24, R3, PT ;  /* 0x000000031800720c */ /* 0x000fda0003f46270 */
[----:B------:R-:W2:Y:S01]  /*0770*/  @!P2 LDC.64 R20, c[0x0][0x220] ;  /* 0x00008800ff14ab82 */ /* 0x000ea20000000a00 */
[----:B------:R-:W-:Y:S02]  /*0780*/  @!P2 IMAD.IADD R25, R5, 0x1, R24 ;  /* 0x000000010519a824 */ /* 0x000fe400078e0218 */
[----:B0-----:R-:W-:Y:S01]  /*0790*/  @!P3 IMAD.WIDE.U32 R18, R15, 0x2, R18 ;  /* 0x000000020f12b825 */ /* 0x001fe200078e0012 */
[----:B------:R-:W-:-:S03]  /*07a0*/  PRMT R7, RZ, 0x7610, R7 ;  /* 0x00007610ff077816 */ /* 0x000fc60000000007 */
[----:B------:R-:W-:Y:S01]  /*07b0*/  @!P2 VIADD R24, R24, 0x80 ;  /* 0x000000801818a836 */ /* 0x000fe20000000000 */
[----:B------:R0:W5:Y:S04]  /*07c0*/  @!P3 LDG.E.U16 R6, desc[UR4][R18.64] ;  /* 0x000000041206b981 */ /* 0x000168000c1e1500 */
[----:B------:R-:W-:Y:S01]  /*07d0*/  ISETP.GE.AND P1, PT, R24, R3, PT ;  /* 0x000000031800720c */ /* 0x000fe20003f26270 */
[----:B0-----:R-:W0:Y:S01]  /*07e0*/  @!P6 LDC.64 R18, c[0x0][0x220] ;  /* 0x00008800ff12eb82 */ /* 0x001e220000000a00 */
[----:B--2---:R-:W-:-:S11]  /*07f0*/  @!P2 IMAD.WIDE.U32 R20, R25, 0x2, R20 ;  /* 0x000000021914a825 */ /* 0x004fd600078e0014 */
[----:B------:R-:W-:Y:S01]  /*0800*/  @!P1 IMAD.IADD R23, R5, 0x1, R24 ;  /* 0x0000000105179824 */ /* 0x000fe200078e0218 */
[----:B------:R2:W5:Y:S01]  /*0810*/  @!P2 LDG.E.U16 R7, desc[UR4][R20.64] ;  /* 0x000000041407a981 */ /* 0x000562000c1e1500 */
[----:B------:R-:W-:-:S05]  /*0820*/  @!P1 VIADD R24, R24, 0x80 ;  /* 0x0000008018189836 */ /* 0x000fca0000000000 */
[----:B------:R-:W-:Y:S02]  /*0830*/  ISETP.GE.AND P0, PT, R24, R3, PT ;  /* 0x000000031800720c */ /* 0x000fe40003f06270 */
[----:B--2---:R-:W-:Y:S01]  /*0840*/  PRMT R20, RZ, 0x7610, R20 ;  /* 0x00007610ff147816 */ /* 0x004fe20000000014 */
[----:B0-----:R-:W-:-:S05]  /*0850*/  @!P6 IMAD.WIDE.U32 R18, R12, 0x2, R18 ;  /* 0x000000020c12e825 */ /* 0x001fca00078e0012 */
[----:B------:R-:W5:Y:S05]  /*0860*/  @!P6 LDG.E.U16 R20, desc[UR4][R18.64] ;  /* 0x000000041214e981 */ /* 0x000f6a000c1e1500 */
[----:B------:R-:W-:Y:S01]  /*0870*/  @!P0 IMAD.IADD R13, R5, 0x1, R24 ;  /* 0x00000001050d8824 */ /* 0x000fe200078e0218 */
[----:B------:R-:W0:Y:S01]  /*0880*/  @!P0 LDC.64 R14, c[0x0][0x220] ;  /* 0x00008800ff0e8b82 */ /* 0x000e220000000a00 */
[----:B------:R-:W-:-:S05]  /*0890*/  @!P0 VIADD R24, R24, 0x80 ;  /* 0x0000008018188836 */ /* 0x000fca0000000000 */
[----:B------:R-:W-:Y:S01]  /*08a0*/  ISETP.GE.AND P5, PT, R24, R3, PT ;  /* 0x000000031800720c */ /* 0x000fe20003fa6270 */
[----:B-1----:R-:W-:Y:S02]  /*08b0*/  @!P4 IMAD.WIDE.U32 R16, R11, 0x2, R16 ;  /* 0x000000020b10c825 */ /* 0x002fe400078e0010 */
[----:B------:R-:W1:Y:S10]  /*08c0*/  @!P1 LDC.64 R10, c[0x0][0x220] ;  /* 0x00008800ff0a9b82 */ /* 0x000e740000000a00 */
[----:B------:R-:W2:Y:S01]  /*08d0*/  @!P5 LDC.64 R8, c[0x0][0x220] ;  /* 0x00008800ff08db82 */ /* 0x000ea20000000a00 */
[----:B------:R-:W-:Y:S01]  /*08e0*/  PRMT R4, RZ, 0x7610, R4 ;  /* 0x00007610ff047816 */ /* 0x000fe20000000004 */
[----:B0-----:R-:W-:-:S05]  /*08f0*/  @!P0 IMAD.WIDE.U32 R14, R13, 0x2, R14 ;  /* 0x000000020d0e8825 */ /* 0x001fca00078e000e */
[----:B------:R0:W5:Y:S01]  /*0900*/  @!P4 LDG.E.U16 R4, desc[UR4][R16.64] ;  /* 0x000000041004c981 */ /* 0x000162000c1e1500 */
[----:B------:R-:W3:Y:S01]  /*0910*/  @!P6 LDC.64 R12, c[0x0][0x218] ;  /* 0x00008600ff0ceb82 */ /* 0x000ee20000000a00 */
[----:B------:R-:W-:Y:S02]  /*0920*/  @!P5 IMAD.IADD R25, R5, 0x1, R24 ;  /* 0x000000010519d824 */ /* 0x000fe400078e0218 */
[----:B-1----:R-:W-:Y:S01]  /*0930*/  @!P1 IMAD.WIDE.U32 R10, R23, 0x2, R10 ;  /* 0x00000002170a9825 */ /* 0x002fe200078e000a */
[----:B------:R-:W-:Y:S02]  /*0940*/  PRMT R23, RZ, 0x7610, R23 ;  /* 0x00007610ff177816 */ /* 0x000fe40000000017 */
[----:B0-----:R-:W-:Y:S02]  /*0950*/  PRMT R17, RZ, 0x7610, R17 ;  /* 0x00007610ff117816 */ /* 0x001fe40000000011 */
[----:B------:R-:W-:Y:S01]  /*0960*/  PRMT R16, RZ, 0x7610, R16 ;  /* 0x00007610ff107816 */ /* 0x000fe20000000010 */
[----:B------:R-:W-:Y:S01]  /*0970*/  VIADD R24, R0, 0x80 ;  /* 0x0000008000187836 */ /* 0x000fe20000000000 */
[----:B------:R0:W5:Y:S01]  /*0980*/  @!P1 LDG.E.U16 R23, desc[UR4][R10.64] ;  /* 0x000000040a179981 */ /* 0x000162000c1e1500 */
[----:B--2---:R-:W-:-:S03]  /*0990*/  @!P5 IMAD.WIDE.U32 R8, R25, 0x2, R8 ;  /* 0x000000021908d825 */ /* 0x004fc600078e0008 */
[----:B------:R1:W5:Y:S01]  /*09a0*/  @!P0 LDG.E.U16 R17, desc[UR4][R14.64] ;  /* 0x000000040e118981 */ /* 0x000362000c1e1500 */
[----:B------:R-:W-:Y:S01]  /*09b0*/  BSSY B0, `(.L_x_11965) ;  /* 0x0000017000007945 */ /* 0x000fe20003800000 */
[C---:B------:R-:W-:Y:S02]  /*09c0*/  VIADD R26, R0.reuse, 0x100 ;  /* 0x00000100001a7836 */ /* 0x040fe40000000000 */
[----:B------:R2:W5:Y:S01]  /*09d0*/  @!P5 LDG.E.U16 R16, desc[UR4][R8.64] ;  /* 0x000000040810d981 */ /* 0x000562000c1e1500 */
[C---:B0-----:R-:W-:Y:S02]  /*09e0*/  VIADD R10, R0.reuse, 0x200 ;  /* 0x00000200000a7836 */ /* 0x041fe40000000000 */
[C---:B-1----:R-:W-:Y:S02]  /*09f0*/  VIADD R14, R0.reuse, 0x280 ;  /* 0x00000280000e7836 */ /* 0x042fe40000000000 */
[----:B--2---:R-:W-:Y:S01]  /*0a00*/  VIADD R8, R0, 0x180 ;  /* 0x0000018000087836 */ /* 0x004fe20000000000 */
[-C--:B------:R-:W-:Y:S01]  /*0a10*/  ISETP.GE.AND P1, PT, R24, R3.reuse, PT ;  /* 0x000000031800720c */ /* 0x080fe20003f26270 */
[----:B------:R-:W-:Y:S01]  /*0a20*/  IMAD.U32 R11, R2, 0x10000, RZ ;  /* 0x00010000020b7824 */ /* 0x000fe200078e00ff */
[----:B------:R-:W-:-:S02]  /*0a30*/  ISETP.GE.AND P5, PT, R26, R3, PT ;  /* 0x000000031a00720c */ /* 0x000fc40003fa6270 */
[-C--:B------:R-:W-:Y:S02]  /*0a40*/  ISETP.GE.AND P4, PT, R8, R3.reuse, PT ;  /* 0x000000030800720c */ /* 0x080fe40003f86270 */
[-C--:B------:R-:W-:Y:S02]  /*0a50*/  ISETP.GE.AND P3, PT, R10, R3.reuse, PT ;  /* 0x000000030a00720c */ /* 0x080fe40003f66270 */
[----:B------:R-:W-:Y:S01]  /*0a60*/  ISETP.GE.AND P2, PT, R14, R3, PT ;  /* 0x000000030e00720c */ /* 0x000fe20003f46270 */
[----:B------:R-:W-:-:S12]  /*0a70*/  @P6 BRA `(.L_x_11966) ;  /* 0x0000000000286947 */ /* 0x000fd80003800000 */
        /* <DEDUP_REMOVED lines=10> */
.L_x_11966:
[----:B------:R-:W-:Y:S05]  /*0b20*/  BSYNC B0 ;  /* 0x0000000000007941 */ /* 0x000fea0003800000 */
.L_x_11965:
[----:B------:R-:W-:Y:S01]  /*0b30*/  BSSY B0, `(.L_x_11967) ;  /* 0x000000f000007945 */ /* 0x000fe20003800000 */
[----:B------:R-:W-:Y:S01]  /*0b40*/  FSETP.NEU.FTZ.AND P0, PT, R11, R11, PT ;  /* 0x0000000b0b00720b */ /* 0x000fe20003f1d000 */
[C---:B------:R-:W-:Y:S02]  /*0b50*/  VIADD R10, R0.reuse, 0x300 ;  /* 0x00000300000a7836 */ /* 0x040fe40000000000 */
[----:B------:R-:W-:Y:S01]  /*0b60*/  VIADD R18, R0, 0x380 ;  /* 0x0000038000127836 */ /* 0x000fe20000000000 */
[----:B------:R-:W-:Y:S09]  /*0b70*/  @P1 BRA `(.L_x_11968) ;  /* 0x0000000000281947 */ /* 0x000ff20003800000 */
        /* <DEDUP_REMOVED lines=10> */
.L_x_11968:
[----:B------:R-:W-:Y:S05]  /*0c20*/  BSYNC B0 ;  /* 0x0000000000007941 */ /* 0x000fea0003800000 */
.L_x_11967:
[----:B------:R-:W-:Y:S01]  /*0c30*/  @!P6 IMAD.IADD R9, R5, 0x1, R0 ;  /* 0x000000010509e824 */ /* 0x000fe200078e0200 */
[----:B------:R-:W-:Y:S01]  /*0c40*/  BSSY B0, `(.L_x_11969) ;  /* 0x000000f000007945 */ /* 0x000fe20003800000 */
[-C--:B------:R-:W-:Y:S02]  /*0c50*/  ISETP.GE.AND P1, PT, R10, R3.reuse, PT ;  /* 0x000000030a00720c */ /* 0x080fe40003f26270 */
[----:B------:R-:W-:Y:S01]  /*0c60*/  ISETP.GE.OR P0, PT, R18, R3, P0 ;  /* 0x000000031200720c */ /* 0x000fe20000706670 */
[----:B---3--:R-:W-:Y:S01]  /*0c70*/  @!P6 IMAD.WIDE.U32 R8, R9, 0x2, R12 ;  /* 0x000000020908e825 */ /* 0x008fe200078e000c */
[----:B------:R-:W-:Y:S11]  /*0c80*/  @P5 BRA `(.L_x_11970) ;  /* 0x0000000000285947 */ /* 0x000ff60003800000 */
        /* <DEDUP_REMOVED lines=10> */
.L_x_11970:
[----:B------:R-:W-:Y:S05]  /*0d30*/  BSYNC B0 ;  /* 0x0000000000007941 */ /* 0x000fea0003800000 */
.L_x_11969:
[----:B------:R-:W-:Y:S04]  /*0d40*/  BSSY B0, `(.L_x_11971) ;  /* 0x000000b000007945 */ /* 0x000fe80003800000 */
[----:B------:R-:W-:Y:S05]  /*0d50*/  @P4 BRA `(.L_x_11972) ;  /* 0x0000000000244947 */ /* 0x000fea0003800000 */
[----:B------:R-:W-:Y:S02]  /*0d60*/  IMAD.U32 R13, R2, 0x10000, RZ ;  /* 0x00010000020d7824 */ /* 0x000fe400078e00ff */
[----:B-----5:R-:W-:-:S03]  /*0d70*/  IMAD.U32 R4, RZ, RZ, UR6 ;  /* 0x00000006ff047e24 */ /* 0x020fc6000f8e00ff */
[----:B------:R-:W-:-:S13]  /*0d80*/  FSETP.NEU.FTZ.AND P4, PT, R13, R13, PT ;  /* 0x0000000d0d00720b */ /* 0x000fda0003f9d000 */
[----:B------:R-:W-:Y:S05]  /*0d90*/  @P4 BRA `(.L_x_11972) ;  /* 0x0000000000144947 */ /* 0x000fea0003800000 */
[----:B------:R-:W-:-:S05]  /*0da0*/  IMAD.U32 R4, R6, 0x10000, RZ ;  /* 0x0001000006047824 */ /* 0x000fca00078e00ff */
[----:B------:R-:W-:-:S13]  /*0db0*/  FSETP.NEU.FTZ.AND P4, PT, R4, R4, PT ;  /* 0x000000040400720b */ /* 0x000fda0003f9d000 */
[----:B------:R-:W-:-:S04]  /*0dc0*/  @!P4 FMNMX.FTZ R4, R13, R4, PT ;  /* 0x000000040d04c209 */ /* 0x000fc80003810000 */
[----:B------:R-:W-:-:S04]  /*0dd0*/  @!P4 F2FP.BF16.F32.PACK_AB R4, RZ, R4 ;  /* 0x00000004ff04c23e */ /* 0x000fc800000010ff */
[----:B------:R-:W-:-:S07]  /*0de0*/  @P4 PRMT R4, R6, 0x7610, R4 ;  /* 0x0000761006044816 */ /* 0x000fce0000000004 */
.L_x_11972:
[----:B------:R-:W-:Y:S05]  /*0df0*/  BSYNC B0 ;  /* 0x0000000000007941 */ /* 0x000fea0003800000 */
.L_x_11971:
        /* <DEDUP_REMOVED lines=11> */
.L_x_11974:
[----:B------:R-:W-:Y:S05]  /*0eb0*/  BSYNC B0 ;  /* 0x0000000000007941 */ /* 0x000fea0003800000 */
.L_x_11973:
        /* <DEDUP_REMOVED lines=11> */
.L_x_11976:
[----:B------:R-:W-:Y:S05]  /*0f70*/  BSYNC B0 ;  /* 0x0000000000007941 */ /* 0x000fea0003800000 */
.L_x_11975:
        /* <DEDUP_REMOVED lines=11> */
.L_x_11978:
[----:B------:R-:W-:Y:S05]  /*1030*/  BSYNC B0 ;  /* 0x0000000000007941 */ /* 0x000fea0003800000 */
.L_x_11977:
[----:B------:R-:W-:Y:S04]  /*1040*/  BSSY B0, `(.L_x_11979) ;  /* 0x0000007000007945 */ /* 0x000fe80003800000 */
[----:B------:R-:W-:Y:S05]  /*1050*/  @P0 BRA `(.L_x_11980) ;  /* 0x0000000000140947 */ /* 0x000fea0003800000 */
[----:B-----5:R-:W-:-:S05]  /*1060*/  IMAD.U32 R2, R16, 0x10000, RZ ;  /* 0x0001000010027824 */ /* 0x020fca00078e00ff */
[----:B------:R-:W-:-:S13]  /*1070*/  FSETP.NEU.FTZ.AND P0, PT, R2, R2, PT ;  /* 0x000000020200720b */ /* 0x000fda0003f1d000 */
[----:B------:R-:W-:-:S04]  /*1080*/  @!P0 FMNMX.FTZ R2, R11, R2, PT ;  /* 0x000000020b028209 */ /* 0x000fc80003810000 */
[----:B------:R-:W-:-:S04]  /*1090*/  @!P0 F2FP.BF16.F32.PACK_AB R2, RZ, R2 ;  /* 0x00000002ff02823e */ /* 0x000fc800000010ff */
[----:B------:R-:W-:-:S07]  /*10a0*/  @P0 PRMT R2, R16, 0x7610, R2 ;  /* 0x0000761010020816 */ /* 0x000fce0000000002 */
.L_x_11980:
[----:B------:R-:W-:Y:S05]  /*10b0*/  BSYNC B0 ;  /* 0x0000000000007941 */ /* 0x000fea0003800000 */
.L_x_11979:
[----:B------:R0:W-:Y:S01]  /*10c0*/  @!P6 STG.E.U16 desc[UR4][R8.64], R15 ;  /* 0x0000000f0800e986 */ /* 0x0001e2000c101504 */
[----:B------:R-:W-:Y:S01]  /*10d0*/  @!P6 VIADD R0, R0, 0x80 ;  /* 0x000000800000e836 */ /* 0x000fe20000000000 */
[----:B------:R-:W-:Y:S04]  /*10e0*/  BSSY B0, `(.L_x_11981) ;  /* 0x000002d000007945 */ /* 0x000fe80003800000 */
[----:B------:R-:W-:Y:S01]  /*10f0*/  BSSY B1, `(.L_x_11982) ;  /* 0x0000025000017945 */ /* 0x000fe20003800000 */
[----:B------:R-:W-:-:S13]  /*1100*/  ISETP.GE.AND P0, PT, R0, R3, PT ;  /* 0x000000030000720c */ /* 0x000fda0003f06270 */
[----:B0-----:R-:W-:Y:S05]  /*1110*/  @P0 BRA `(.L_x_11983) ;  /* 0x0000000000300947 */ /* 0x001fea0003800000 */
        /* <DEDUP_REMOVED lines=12> */
.L_x_11983:
[----:B------:R-:W-:-:S13]  /*11e0*/  ISETP.GE.AND P0, PT, R0, R3, PT ;  /* 0x000000030000720c */ /* 0x000fda0003f06270 */
[----:B------:R-:W-:Y:S05]  /*11f0*/  @P0 BRA `(.L_x_11985) ;  /* 0x0000000000300947 */ /* 0x000fea0003800000 */
[----:B0-----:R-:W0:Y:S01]  /*1200*/  LDC.64 R8, c[0x0][0x218] ;  /* 0x00008600ff087b82 */ /* 0x001e220000000a00 */
[----:B------:R-:W-:Y:S02]  /*1210*/  IMAD.IADD R11, R5, 0x1, R0 ;  /* 0x00000001050b7824 */ /* 0x000fe400078e0200 */
[----:B------:R-:W-:Y:S02]  /*1220*/  VIADD R0, R0, 0x80 ;  /* 0x0000008000007836 */ /* 0x000fe40000000000 */
[----:B0-----:R-:W-:-:S05]  /*1230*/  IMAD.WIDE.U32 R8, R11, 0x2, R8 ;  /* 0x000000020b087825 */ /* 0x001fca00078e0008 */
[----:B-----5:R1:W-:Y:S02]  /*1240*/  STG.E.U16 desc[UR4][R8.64], R4 ;  /* 0x0000000408007986 */ /* 0x0203e4000c101504 */
.L_x_11984:
[----:B------:R-:W-:-:S13]  /*1250*/  ISETP.GE.AND P0, PT, R0, R3, PT ;  /* 0x000000030000720c */ /* 0x000fda0003f06270 */
[----:B------:R-:W-:Y:S05]  /*1260*/  @P0 BRA `(.L_x_11986) ;  /* 0x0000000000340947 */ /* 0x000fea0003800000 */
[----:B01----:R-:W0:Y:S01]  /*1270*/  LDC.64 R8, c[0x0][0x218] ;  /* 0x00008600ff087b82 */ /* 0x003e220000000a00 */
[----:B------:R-:W-:Y:S02]  /*1280*/  IMAD.IADD R11, R5, 0x1, R0 ;  /* 0x00000001050b7824 */ /* 0x000fe400078e0200 */
[----:B------:R-:W-:Y:S02]  /*1290*/  VIADD R0, R0, 0x80 ;  /* 0x0000008000007836 */ /* 0x000fe40000000000 */
[----:B0-----:R-:W-:-:S05]  /*12a0*/  IMAD.WIDE.U32 R8, R11, 0x2, R8 ;  /* 0x000000020b087825 */ /* 0x001fca00078e0008 */
[----:B-----5:R1:W-:Y:S02]  /*12b0*/  STG.E.U16 desc[UR4][R8.64], R6 ;  /* 0x0000000608007986 */ /* 0x0203e4000c101504 */
.L_x_11985:
[----:B------:R-:W-:-:S13]  /*12c0*/  ISETP.GE.AND P0, PT, R0, R3, PT ;  /* 0x000000030000720c */ /* 0x000fda0003f06270 */
[----:B------:R-:W-:Y:S05]  /*12d0*/  @P0 BREAK B1 ;  /* 0x0000000000010942 */ /* 0x000fea0003800000 */
[----:B------:R-:W-:Y:S05]  /*12e0*/  @P0 BRA `(.L_x_11987) ;  /* 0x0000000000300947 */ /* 0x000fea0003800000 */
[----:B01----:R-:W0:Y:S01]  /*12f0*/  LDC.64 R8, c[0x0][0x218] ;  /* 0x00008600ff087b82 */ /* 0x003e220000000a00 */
[----:B------:R-:W-:Y:S02]  /*1300*/  IMAD.IADD R11, R5, 0x1, R0 ;  /* 0x00000001050b7824 */ /* 0x000fe400078e0200 */
[----:B------:R-:W-:Y:S02]  /*1310*/  VIADD R0, R0, 0x80 ;  /* 0x0000008000007836 */ /* 0x000fe40000000000 */
[----:B0-----:R-:W-:-:S05]  /*1320*/  IMAD.WIDE.U32 R8, R11, 0x2, R8 ;  /* 0x000000020b087825 */ /* 0x001fca00078e0008 */
[----:B-----5:R2:W-:Y:S02]  /*1330*/  STG.E.U16 desc[UR4][R8.64], R7 ;  /* 0x0000000708007986 */ /* 0x0205e4000c101504 */
.L_x_11986:
[----:B------:R-:W-:Y:S05]  /*1340*/  BSYNC B1 ;  /* 0x0000000000017941 */ /* 0x000fea0003800000 */
.L_x_11982:
[----:B------:R-:W-:-:S13]  /*1350*/  ISETP.GE.AND P0, PT, R0, R3, PT ;  /* 0x000000030000720c */ /* 0x000fda0003f06270 */
[----:B--2--5:R-:W2:Y:S01]  /*1360*/  @!P0 LDC.64 R6, c[0x0][0x218] ;  /* 0x00008600ff068b82 */ /* 0x024ea20000000a00 */
[----:B01----:R-:W-:Y:S02]  /*1370*/  @!P0 IMAD.IADD R9, R5, 0x1, R0 ;  /* 0x0000000105098824 */ /* 0x003fe400078e0200 */
[----:B------:R-:W-:Y:S02]  /*1380*/  @!P0 VIADD R0, R0, 0x80 ;  /* 0x0000008000008836 */ /* 0x000fe40000000000 */
[----:B--2---:R-:W-:-:S05]  /*1390*/  @!P0 IMAD.WIDE.U32 R6, R9, 0x2, R6 ;  /* 0x0000000209068825 */ /* 0x004fca00078e0006 */
[----:B------:R2:W-:Y:S02]  /*13a0*/  @!P0 STG.E.U16 desc[UR4][R6.64], R10 ;  /* 0x0000000a06008986 */ /* 0x0005e4000c101504 */
.L_x_11987:
[----:B------:R-:W-:Y:S05]  /*13b0*/  BSYNC B0 ;  /* 0x0000000000007941 */ /* 0x000fea0003800000 */
.L_x_11981:
[----:B------:R-:W-:Y:S05]  /*13c0*/  WARPSYNC.ALL ;  /* 0x0000000000007948 */ /* 0x000fea0003800000 */
[----:B------:R-:W-:-:S13]  /*13d0*/  ISETP.GE.AND P0, PT, R0, R3, PT ;  /* 0x000000030000720c */ /* 0x000fda0003f06270 */
[----:B------:R-:W-:Y:S05]  /*13e0*/  @P0 EXIT ;  /* 0x000000000000094d */ /* 0x000fea0003800000 */
[----:B-12--5:R-:W1:Y:S01]  /*13f0*/  LDC.64 R6, c[0x0][0x218] ;  /* 0x00008600ff067b82 */ /* 0x026e620000000a00 */
[----:B------:R-:W-:-:S04]  /*1400*/  IMAD.IADD R5, R5, 0x1, R0 ;  /* 0x0000000105057824 */ /* 0x000fc800078e0200 */
[----:B-1----:R-:W-:-:S05]  /*1410*/  IMAD.WIDE.U32 R4, R5, 0x2, R6 ;  /* 0x0000000205047825 */ /* 0x002fca00078e0006 */
[----:B------:R-:W-:Y:S01]  /*1420*/  STG.E.U16 desc[UR4][R4.64], R2 ;  /* 0x0000000204007986 */ /* 0x000fe2000c101504 */
[----:B------:R-:W-:Y:S05]  /*1430*/  EXIT ;  /* 0x000000000000794d */ /* 0x000fea0003800000 */
.L_x_11988:
        /* <DEDUP_REMOVED lines=12> */
.L_x_42219:


//--------------------- .text._ZN2at6native29vectorized_elementwise_kernelILi4ENS0_13AUnaryFunctorIN3c108BFloat16ES4_S4_ZZZNS0_19minimum_kernel_cudaERNS_18TensorIteratorBaseEENKUlvE0_clEvENKUlvE2_clEvEUlS4_S4_E_EESt5arrayIPcLm2EEEEviT0_T1_ --------------------------
	.section	.text._ZN2at6native29vectorized_elementwise_kernelILi4ENS0_13AUnaryFunctorIN3c108BFloat16ES4_S4_ZZZNS0_19minimum_kernel_cudaERNS_18TensorIteratorBaseEENKUlvE0_clEvENKUlvE2_clEvEUlS4_S4_E_EESt5arrayIPcLm2EEEEviT0_T1_,"ax",@progbits
	.align	128
        .global         _ZN2at6native29vectorized_elementwise_kernelILi4ENS0_13AUnaryFunctorIN3c108BFloat16ES4_S4_ZZZNS0_19minimum_kernel_cudaERNS_18TensorIteratorBaseEENKUlvE0_clEvENKUlvE2_clEvEUlS4_S4_E_EESt5arrayIPcLm2EEEEviT0_T1_
        .type           _ZN2at6native29vectorized_elementwise_kernelILi4ENS0_13AUnaryFunctorIN3c108BFloat16ES4_S4_ZZZNS0_19minimum_kernel_cudaERNS_18TensorIteratorBaseEENKUlvE0_clEvENKUlvE2_clEvEUlS4_S4_E_EESt5arrayIPcLm2EEEEviT0_T1_,@function
        .size           _ZN2at6native29vectorized_elementwise_kernelILi4ENS0_13AUnaryFunctorIN3c108BFloat16ES4_S4_ZZZNS0_19minimum_kernel_cudaERNS_18TensorIteratorBaseEENKUlvE0_clEvENKUlvE2_clEvEUlS4_S4_E_EESt5arrayIPcLm2EEEEviT0_T1_,(.L_x_42220 - _ZN2at6native29vectorized_elementwise_kernelILi4ENS0_13AUnaryFunctorIN3c108BFloat16ES4_S4_ZZZNS0_19minimum_kernel_cudaERNS_18TensorIteratorBaseEENKUlvE0_clEvENKUlvE2_clEvEUlS4_S4_E_EESt5arrayIPcLm2EEEEviT0_T1_)
        .other          _ZN2at6native29vectorized_elementwise_kernelILi4ENS0_13AUnaryFunctorIN3c108BFloat16ES4_S4_ZZZNS0_19minimum_kernel_cudaERNS_18TensorIteratorBaseEENKUlvE0_clEvENKUlvE2_clEvEUlS4_S4_E_EESt5arrayIPcLm2EEEEviT0_T1_,@"STO_CUDA_ENTRY STV_DEFAULT"
_ZN2at6native29vectorized_elementwise_kernelILi4ENS0_13AUnaryFunctorIN3c108BFloat16ES4_S4_ZZZNS0_19minimum_kernel_cudaERNS_18TensorIteratorBaseEENKUlvE0_clEvENKUlvE2_clEvEUlS4_S4_E_EESt5arrayIPcLm2EEEEviT0_T1_:
.text._ZN2at6native29vectorized_elementwise_kernelILi4ENS0_13AUnaryFunctorIN3c108BFloat16ES4_S4_ZZZNS0_19minimum_kernel_cudaERNS_18TensorIteratorBaseEENKUlvE0_clEvENKUlvE2_clEvEUlS4_S4_E_EESt5arrayIPcLm2EEEEviT0_T1_:
        /* <DEDUP_REMOVED lines=15> */
[----:B------:R0:W5:Y:S04]  /*00f0*/  LDG.E.64 R12, desc[UR4][R10.64+0x400] ;  /* 0x000400040a0c7981 */ /* 0x000168000c1e1b00 */
[----:B------:R0:W5:Y:S01]  /*0100*/  LDG.E.64 R6, desc[UR4][R10.64] ;  /* 0x000000040a067981 */ /* 0x000162000c1e1b00 */
[----:B------:R-:W-:Y:S02]  /*0110*/  IMAD.U32 R0, R2, 0x10000, RZ ;  /* 0x0001000002007824 */ /* 0x000fe400078e00ff */
[----:B--2---:R-:W-:-:S03]  /*0120*/  IMAD.WIDE.U32 R4, R5, 0x2, R8 ;  /* 0x0000000205047825 */ /* 0x004fc600078e0008 */
[----:B------:R-:W-:Y:S01]  /*0130*/  FSETP.NEU.FTZ.AND P0, PT, R0, R0, PT ;  /* 0x000000000000720b */ /* 0x000fe20003f1d000 */
[----:B------:R-:W-:Y:S02]  /*0140*/  IMAD.U32 R8, RZ, RZ, UR6 ;  /* 0x00000006ff087e24 */ /* 0x000fe4000f8e00ff */
[----:B------:R-:W-:-:S04]  /*0150*/  IMAD.WIDE R4, R3, 0x8, R4 ;  /* 0x0000000803047825 */ /* 0x000fc800078e0204 */
[----:B------:R-:W-:-:S06]  /*0160*/  IMAD.U32 R3, RZ, RZ, UR6 ;  /* 0x00000006ff037e24 */ /* 0x000fcc000f8e00ff */
[----:B0-----:R-:W-:Y:S05]  /*0170*/  @P0 BRA `(.L_x_11990) ;  /* 0x0000000000140947 */ /* 0x001fea0003800000 */
[----:B-----5:R-:W-:-:S05]  /*0180*/  IMAD.U32 R3, R6, 0x10000, RZ ;  /* 0x0001000006037824 */ /* 0x020fca00078e00ff */
[----:B------:R-:W-:-:S13]  /*0190*/  FSETP.NEU.FTZ.AND P1, PT, R3, R3, PT ;  /* 0x000000030300720b */ /* 0x000fda0003f3d000 */
[----:B------:R-:W-:-:S04]  /*01a0*/  @!P1 FMNMX.FTZ R3, R0, R3, PT ;  /* 0x0000000300039209 */ /* 0x000fc80003810000 */
[----:B------:R-:W-:-:S04]  /*01b0*/  @!P1 F2FP.BF16.F32.PACK_AB R3, RZ, R3 ;  /* 0x00000003ff03923e */ /* 0x000fc800000010ff */
[----:B------:R-:W-:-:S07]  /*01c0*/  @P1 PRMT R3, R6, 0x7610, R3 ;  /* 0x0000761006031816 */ /* 0x000fce0000000003 */
.L_x_11990:
        /* <DEDUP_REMOVED lines=8> */
.L_x_11991:
[----:B------:R-:W-:Y:S02]  /*0250*/  IMAD.U32 R9, RZ, RZ, UR6 ;  /* 0x00000006ff097e24 */ /* 0x000fe4000f8e00ff */
[----:B-----5:R-:W-:Y:S01]  /*0260*/  IMAD.U32 R6, RZ, RZ, UR6 ;  /* 0x00000006ff067e24 */ /* 0x020fe2000f8e00ff */
[----:B------:R-:W-:Y:S06]  /*0270*/  @P0 BRA `(.L_x_11992) ;  /* 0x0000000000180947 */ /* 0x000fec0003800000 */
[----:B------:R-:W-:-:S05]  /*0280*/  IMAD.U32 R11, R7, 0x10000, RZ ;  /* 0x00010000070b7824 */ /* 0x000fca00078e00ff */
[----:B------:R-:W-:-:S13]  /*0290*/  FSETP.NEU.FTZ.AND P1, PT, R11, R11, PT ;  /* 0x0000000b0b00720b */ /* 0x000fda0003f3d000 */
[----:B------:R-:W-:-:S04]  /*02a0*/  @!P1 FMNMX.FTZ R11, R0, R11, PT ;  /* 0x0000000b000b9209 */ /* 0x000fc80003810000 */
[----:B------:R-:W-:-:S04]  /*02b0*/  @!P1 F2FP.BF16.F32.PACK_AB R11, RZ, R11 ;  /* 0x0000000bff0b923e */ /* 0x000fc800000010ff */
[----:B------:R-:W-:-:S04]  /*02c0*/  @!P1 PRMT R6, R11, 0x7610, R6 ;  /* 0x000076100b069816 */ /* 0x000fc80000000006 */
[----:B------:R-:W-:-:S07]  /*02d0*/  @P1 PRMT R6, R7, 0x7610, R6 ;  /* 0x0000761007061816 */ /* 0x000fce0000000006 */
.L_x_11992:
[----:B------:R-:W-:Y:S05]  /*02e0*/  @P0 BRA `(.L_x_11993) ;  /* 0x0000000000180947 */ /* 0x000fea0003800000 */
[----:B------:R-:W-:-:S05]  /*02f0*/  PRMT R9, R7, 0x7632, R9 ;  /* 0x0000763207097816 */ /* 0x000fca0000000009 */
[----:B------:R-:W-:-:S05]  /*0300*/  IMAD.U32 R9, R9, 0x10000, RZ ;  /* 0x0001000009097824 */ /* 0x000fca00078e00ff */
[----:B------:R-:W-:-:S13]  /*0310*/  FSETP.NEU.FTZ.AND P1, PT, R9, R9, PT ;  /* 0x000000090900720b */ /* 0x000fda0003f3d000 */
[----:B------:R-:W-:-:S04]  /*0320*/  @!P1 FMNMX.FTZ R9, R0, R9, PT ;  /* 0x0000000900099209 */ /* 0x000fc80003810000 */
[----:B------:R-:W-:-:S04]  /*0330*/  @!P1 F2FP.BF16.F32.PACK_AB R9, RZ, R9 ;  /* 0x00000009ff09923e */ /* 0x000fc800000010ff */
[----:B------:R-:W-:-:S07]  /*0340*/  @P1 PRMT R9, R7, 0x7632, R9 ;  /* 0x0000763207091816 */ /* 0x000fce0000000009 */
.L_x_11993:
[----:B------:R-:W-:Y:S02]  /*0350*/  IMAD.U32 R10, RZ, RZ, UR6 ;  /* 0x00000006ff0a7e24 */ /* 0x000fe4000f8e00ff */
[----:B------:R-:W-:Y:S02]  /*0360*/  IMAD.U32 R15, RZ, RZ, UR6 ;  /* 0x00000006ff0f7e24 */ /* 0x000fe4000f8e00ff */
[----:B------:R-:W-:Y:S01]  /*0370*/  IMAD.U32 R7, RZ, RZ, UR6 ;  /* 0x00000006ff077e24 */ /* 0x000fe2000f8e00ff */
[----:B------:R-:W-:Y:S06]  /*0380*/  @P0 BRA `(.L_x_11994) ;  /* 0x0000000000140947 */ /* 0x000fec0003800000 */
[----:B------:R-:W-:-:S05]  /*0390*/  IMAD.U32 R7, R12, 0x10000, RZ ;  /* 0x000100000c077824 */ /* 0x000fca00078e00ff */
[----:B------:R-:W-:-:S13]  /*03a0*/  FSETP.NEU.FTZ.AND P1, PT, R7, R7, PT ;  /* 0x000000070700720b */ /* 0x000fda0003f3d000 */
[----:B------:R-:W-:-:S04]  /*03b0*/  @!P1 FMNMX.FTZ R7, R0, R7, PT ;  /* 0x0000000700079209 */ /* 0x000fc80003810000 */
[----:B------:R-:W-:-:S04]  /*03c0*/  @!P1 F2FP.BF16.F32.PACK_AB R7, RZ, R7 ;  /* 0x00000007ff07923e */ /* 0x000fc800000010ff */
[----:B------:R-:W-:-:S07]  /*03d0*/  @P1 PRMT R7, R12, 0x7610, R7 ;  /* 0x000076100c071816 */ /* 0x000fce0000000007 */
.L_x_11994:
        /* <DEDUP_REMOVED lines=8> */
.L_x_11995:
[----:B------:R-:W-:Y:S05]  /*0460*/  @P0 BRA `(.L_x_11996) ;  /* 0x0000000000180947 */ /* 0x000fea0003800000 */
[----:B------:R-:W-:-:S05]  /*0470*/  IMAD.U32 R11, R13, 0x10000, RZ ;  /* 0x000100000d0b7824 */ /* 0x000fca00078e00ff */
[----:B------:R-:W-:-:S13]  /*0480*/  FSETP.NEU.FTZ.AND P1, PT, R11, R11, PT ;  /* 0x0000000b0b00720b */ /* 0x000fda0003f3d000 */
[----:B------:R-:W-:-:S04]  /*0490*/  @!P1 FMNMX.FTZ R11, R0, R11, PT ;  /* 0x0000000b000b9209 */ /* 0x000fc80003810000 */
[----:B------:R-:W-:-:S04]  /*04a0*/  @!P1 F2FP.BF16.F32.PACK_AB R11, RZ, R11 ;  /* 0x0000000bff0b923e */ /* 0x000fc800000010ff */
[----:B------:R-:W-:-:S04]  /*04b0*/  @!P1 PRMT R15, R11, 0x7610, R15 ;  /* 0x000076100b0f9816 */ /* 0x000fc8000000000f */
[----:B------:R-:W-:-:S07]  /*04c0*/  @P1 PRMT R15, R13, 0x7610, R15 ;  /* 0x000076100d0f1816 */ /* 0x000fce000000000f */
.L_x_11996:
        /* <DEDUP_REMOVED lines=8> */
.L_x_11997:
[----:B------:R-:W-:Y:S02]  /*0550*/  PRMT R8, R3, 0x5410, R8 ;  /* 0x0000541003087816 */ /* 0x000fe40000000008 */
[----:B------:R-:W-:Y:S02]  /*0560*/  PRMT R9, R6, 0x5410, R9 ;  /* 0x0000541006097816 */ /* 0x000fe40000000009 */
[----:B------:R-:W-:Y:S02]  /*0570*/  PRMT R10, R7, 0x5410, R10 ;  /* 0x00005410070a7816 */ /* 0x000fe4000000000a */
[----:B------:R-:W-:Y:S01]  /*0580*/  PRMT R11, R15, 0x5410, R2 ;  /* 0x000054100f0b7816 */ /* 0x000fe20000000002 */
[----:B------:R-:W-:Y:S04]  /*0590*/  STG.E.64 desc[UR4][R4.64], R8 ;  /* 0x0000000804007986 */ /* 0x000fe8000c101b04 */
[----:B------:R-:W-:Y:S01]  /*05a0*/  STG.E.64 desc[UR4][R4.64+0x400], R10 ;  /* 0x0004000a04007986 */ /* 0x000fe2000c101b04 */
[----:B------:R-:W-:Y:S05]  /*05b0*/  EXIT ;  /* 0x000000000000794d */ /* 0x000fea0003800000 */
.L_x_11989:
        /* <DEDUP_REMOVED lines=81> */
.L_x_11999:
[----:B------:R-:W-:Y:S05]  /*0ad0*/  BSYNC B0 ;  /* 0x0000000000007941 */ /* 0x000fea0003800000 */
.L_x_11998:
        /* <DEDUP_REMOVED lines=15> */
.L_x_12001:
[----:B------:R-:W-:Y:S05]  /*0bd0*/  BSYNC B0 ;  /* 0x0000000000007941 */ /* 0x000fea0003800000 */
.L_x_12000:
        /* <DEDUP_REMOVED lines=16> */
.L_x_12003:
[----:B------:R-:W-:Y:S05]  /*0ce0*/  BSYNC B0 ;  /* 0x0000000000007941 */ /* 0x000fea0003800000 */
.L_x_12002:
        /* <DEDUP_REMOVED lines=11> */
.L_x_12005:
[----:B------:R-:W-:Y:S05]  /*0da0*/  BSYNC B0 ;  /* 0x0000000000007941 */ /* 0x000fea0003800000 */
.L_x_12004:
        /* <DEDUP_REMOVED lines=11> */
.L_x_12007:
[----:B------:R-:W-:Y:S05]  /*0e60*/  BSYNC B0 ;  /* 0x0000000000007941 */ /* 0x000fea0003800000 */
.L_x_12006:
        /* <DEDUP_REMOVED lines=11> */
.L_x_12009:
[----:B------:R-:W-:Y:S05]  /*0f20*/  BSYNC B0 ;  /* 0x0000000000007941 */ /* 0x000fea0003800000 */
.L_x_12008:
        /* <DEDUP_REMOVED lines=11> */
.L_x_12011:
[----:B------:R-:W-:Y:S05]  /*0fe0*/  BSYNC B0 ;  /* 0x0000000000007941 */ /* 0x000fea0003800000 */
.L_x_12010:
[----:B------:R-:W-:Y:S04]  /*0ff0*/  BSSY B0, `(.L_x_12012) ;  /* 0x0000007000007945 */ /* 0x000fe80003800000 */
[----:B------:R-:W-:Y:S05]  /*1000*/  @P0 BRA `(.L_x_12013) ;  /* 0x0000000000140947 */ /* 0x000fea0003800000 */
[----:B-----5:R-:W-:-:S05]  /*1010*/  IMAD.U32 R2, R16, 0x10000, RZ ;  /* 0x0001000010027824 */ /* 0x020fca00078e00ff */
[----:B------:R-:W-:-:S13]  /*1020*/  FSETP.NEU.FTZ.AND P0, PT, R2, R2, PT ;  /* 0x000000020200720b */ /* 0x000fda0003f1d000 */
[----:B------:R-:W-:-:S04]  /*1030*/  @!P0 FMNMX.FTZ R2, R11, R2, PT ;  /* 0x000000020b028209 */ /* 0x000fc80003810000 */
[----:B------:R-:W-:-:S04]  /*1040*/  @!P0 F2FP.BF16.F32.PACK_AB R2, RZ, R2 ;  /* 0x00000002ff02823e */ /* 0x000fc800000010ff */
[----:B------:R-:W-:-:S07]  /*1050*/  @P0 PRMT R2, R16, 0x7610, R2 ;  /* 0x0000761010020816 */ /* 0x000fce0000000002 */
.L_x_12013:
[----:B------:R-:W-:Y:S05]  /*1060*/  BSYNC B0 ;  /* 0x0000000000007941 */ /* 0x000fea0003800000 */
.L_x_12012:
        /* <DEDUP_REMOVED lines=18> */
.L_x_12016:
[----:B------:R-:W-:-:S13]  /*1190*/  ISETP.GE.AND P0, PT, R0, R3, PT ;  /* 0x000000030000720c */ /* 0x000fda0003f06270 */
[----:B------:R-:W-:Y:S05]  /*11a0*/  @P0 BRA `(.L_x_12018) ;  /* 0x0000000000300947 */ /* 0x000fea0003800000 */
[----:B0-----:R-:W0:Y:S01]  /*11b0*/  LDC.64 R8, c[0x0][0x218] ;  /* 0x00008600ff087b82 */ /* 0x001e220000000a00 */
[----:B------:R-:W-:Y:S02]  /*11c0*/  IMAD.IADD R11, R5, 0x1, R0 ;  /* 0x00000001050b7824 */ /* 0x000fe400078e0200 */
[----:B------:R-:W-:Y:S02]  /*11d0*/  VIADD R0, R0, 0x80 ;  /* 0x0000008000007836 */ /* 0x000fe40000000000 */
[----:B0-----:R-:W-:-:S05]  /*11e0*/  IMAD.WIDE.U32 R8, R11, 0x2, R8 ;  /* 0x000000020b087825 */ /* 0x001fca00078e0008 */
[----:B-----5:R1:W-:Y:S02]  /*11f0*/  STG.E.U16 desc[UR4][R8.64], R4 ;  /* 0x0000000408007986 */ /* 0x0203e4000c101504 */
.L_x_12017:
[----:B------:R-:W-:-:S13]  /*1200*/  ISETP.GE.AND P0, PT, R0, R3, PT ;  /* 0x000000030000720c */ /* 0x000fda0003f06270 */
[----:B------:R-:W-:Y:S05]  /*1210*/  @P0 BRA `(.L_x_12019) ;  /* 0x0000000000340947 */ /* 0x000fea0003800000 */
[----:B01----:R-:W0:Y:S01]  /*1220*/  LDC.64 R8, c[0x0][0x218] ;  /* 0x00008600ff087b82 */ /* 0x003e220000000a00 */
[----:B------:R-:W-:Y:S02]  /*1230*/  IMAD.IADD R11, R5, 0x1, R0 ;  /* 0x00000001050b7824 */ /* 0x000fe400078e0200 */
[----:B------:R-:W-:Y:S02]  /*1240*/  VIADD R0, R0, 0x80 ;  /* 0x0000008000007836 */ /* 0x000fe40000000000 */
[----:B0-----:R-:W-:-:S05]  /*1250*/  IMAD.WIDE.U32 R8, R11, 0x2, R8 ;  /* 0x000000020b087825 */ /* 0x001fca00078e0008 */
[----:B-----5:R1:W-:Y:S02]  /*1260*/  STG.E.U16 desc[UR4][R8.64], R6 ;  /* 0x0000000608007986 */ /* 0x0203e4000c101504 */
.L_x_12018:
        /* <DEDUP_REMOVED lines=8> */
.L_x_12019:
[----:B------:R-:W-:Y:S05]  /*12f0*/  BSYNC B1 ;  /* 0x0000000000017941 */ /* 0x000fea0003800000 */
.L_x_12015:
[----:B------:R-:W-:-:S13]  /*1300*/  ISETP.GE.AND P0, PT, R0, R3, PT ;  /* 0x000000030000720c */ /* 0x000fda0003f06270 */
[----:B--2--5:R-:W2:Y:S01]  /*1310*/  @!P0 LDC.64 R6, c[0x0][0x218] ;  /* 0x00008600ff068b82 */ /* 0x024ea20000000a00 */
[----:B01----:R-:W-:Y:S02]  /*1320*/  @!P0 IMAD.IADD R9, R5, 0x1, R0 ;  /* 0x0000000105098824 */ /* 0x003fe400078e0200 */
[----:B------:R-:W-:Y:S02]  /*1330*/  @!P0 VIADD R0, R0, 0x80 ;  /* 0x0000008000008836 */ /* 0x000fe40000000000 */
[----:B--2---:R-:W-:-:S05]  /*1340*/  @!P0 IMAD.WIDE.U32 R6, R9, 0x2, R6 ;  /* 0x0000000209068825 */ /* 0x004fca00078e0006 */
[----:B------:R2:W-:Y:S02]  /*1350*/  @!P0 STG.E.U16 desc[UR4][R6.64], R10 ;  /* 0x0000000a06008986 */ /* 0x0005e4000c101504 */
.L_x_12020:
[----:B------:R-:W-:Y:S05]  /*1360*/  BSYNC B0 ;  /* 0x0000000000007941 */ /* 0x000fea0003800000 */
.L_x_12014:
        /* <DEDUP_REMOVED lines=8> */
.L_x_12021:
        /* <DEDUP_REMOVED lines=9> */
.L_x_42220:


//--------------------- .text._ZN2at6native29vectorized_elementwise_kernelILi8ENS0_13AUnaryFunctorIN3c108BFloat16ES4_S4_ZZZNS0_19minimum_kernel_cudaERNS_18TensorIteratorBaseEENKUlvE0_clEvENKUlvE2_clEvEUlS4_S4_E_EESt5arrayIPcLm2EEEEviT0_T1_ --------------------------
	.section	.text._ZN2at6native29vectorized_elementwise_kernelILi8ENS0_13AUnaryFunctorIN3c108BFloat16ES4_S4_ZZZNS0_19minimum_kernel_cudaERNS_18TensorIteratorBaseEENKUlvE0_clEvENKUlvE2_clEvEUlS4_S4_E_EESt5arrayIPcLm2EEEEviT0_T1_,"ax",@progbits
	.align	128
        .global         _ZN2at6native29vectorized_elementwise_kernelILi8ENS0_13AUnaryFunctorIN3c108BFloat16ES4_S4_ZZZNS0_19minimum_kernel_cudaERNS_18TensorIteratorBaseEENKUlvE0_clEvENKUlvE2_clEvEUlS4_S4_E_EESt5arrayIPcLm2EEEEviT0_T1_
        .type           _ZN2at6native29vectorized_elementwise_kernelILi8ENS0_13AUnaryFunctorIN3c108BFloat16ES4_S4_ZZZNS0_19minimum_kernel_cudaERNS_18TensorIteratorBaseEENKUlvE0_clEvENKUlvE2_clEvEUlS4_S4_E_EESt5arrayIPcLm2EEEEviT0_T1_,@function
        .size           _ZN2at6native29vectorized_elementwise_kernelILi8ENS0_13AUnaryFunctorIN3c108BFloat16ES4_S4_ZZZNS0_19minimum_kernel_cudaERNS_18TensorIteratorBaseEENKUlvE0_clEvENKUlvE2_clEvEUlS4_S4_E_EESt5arrayIPcLm2EEEEviT0_T1_,(.L_x_42221 - _ZN2at6native29vectorized_elementwise_kernelILi8ENS0_13AUnaryFunctorIN3c108BFloat16ES4_S4_ZZZNS0_19minimum_kernel_cudaERNS_18TensorIteratorBaseEENKUlvE0_clEvENKUlvE2_clEvEUlS4_S4_E_EESt5arrayIPcLm2EEEEviT0_T1_)
        .other          _ZN2at6native29vectorized_elementwise_kernelILi8ENS0_13AUnaryFunctorIN3c108BFloat16ES4_S4_ZZZNS0_19minimum_kernel_cudaERNS_18TensorIteratorBaseEENKUlvE0_clEvENKUlvE2_clEvEUlS4_S4_E_EESt5arrayIPcLm2EEEEviT0_T1_,@"STO_CUDA_ENTRY STV_DEFAULT"
_ZN2at6native29vectorized_elementwise_kernelILi8ENS0_13AUnaryFunctorIN3c108BFloat16ES4_S4_ZZZNS0_19minimum_kernel_cudaERNS_18TensorIteratorBaseEENKUlvE0_clEvENKUlvE2_clEvEUlS4_S4_E_EESt5arrayIPcLm2EEEEviT0_T1_:
.text._ZN2at6native29vectorized_elementwise_kernelILi8ENS0_13AUnaryFunctorIN3c108BFloat16ES4_S4_ZZZNS0_19minimum_kernel_cudaERNS_18TensorIteratorBaseEENKUlvE0_clEvENKUlvE2_clEvEUlS4_S4_E_EESt5arrayIPcLm2EEEEviT0_T1_:
        /* <DEDUP_REMOVED lines=14> */
[----:B0-----:R-:W-:-:S06]  /*00e0*/  IMAD.WIDE.U32 R4, R9, 0x10, R4 ;  /* 0x0000001009047825 */ /* 0x001fcc00078e0004 */
[----:B------:R-:W5:Y:S01]  /*00f0*/  LDG.E.128 R4, desc[UR4][R4.64] ;  /* 0x0000000404047981 */ /* 0x000f62000c1e1d00 */
[----:B------:R-:W-:Y:S02]  /*0100*/  IMAD.U32 R8, R0, 0x10000, RZ ;  /* 0x0001000000087824 */ /* 0x000fe400078e00ff */
[----:B--2---:R-:W-:-:S03]  /*0110*/  IMAD.WIDE.U32 R2, R2, 0x2, R10 ;  /* 0x0000000202027825 */ /* 0x004fc600078e000a */
[----:B------:R-:W-:Y:S01]  /*0120*/  FSETP.NEU.FTZ.AND P0, PT, R8, R8, PT ;  /* 0x000000080800720b */ /* 0x000fe20003f1d000 */
[----:B------:R-:W-:Y:S02]  /*0130*/  IMAD.U32 R11, RZ, RZ, UR6 ;  /* 0x00000006ff0b7e24 */ /* 0x000fe4000f8e00ff */
[----:B------:R-:W-:-:S04]  /*0140*/  IMAD.WIDE R2, R9, 0x10, R2 ;  /* 0x0000001009027825 */ /* 0x000fc800078e0202 */
[----:B------:R-:W-:Y:S02]  /*0150*/  IMAD.U32 R9, RZ, RZ, UR6 ;  /* 0x00000006ff097e24 */ /* 0x000fe4000f8e00ff */
[----:B------:R-:W-:-:S04]  /*0160*/  IMAD.U32 R10, RZ, RZ, UR6 ;  /* 0x00000006ff0a7e24 */ /* 0x000fc8000f8e00ff */
[----:B------:R-:W-:Y:S05]  /*0170*/  @P0 BRA `(.L_x_12023) ;  /* 0x0000000000180947 */ /* 0x000fea0003800000 */
[----:B-----5:R-:W-:-:S05]  /*0180*/  IMAD.U32 R13, R4, 0x10000, RZ ;  /* 0x00010000040d7824 */ /* 0x020fca00078e00ff */
[----:B------:R-:W-:-:S13]  /*0190*/  FSETP.NEU.FTZ.AND P1, PT, R13, R13, PT ;  /* 0x0000000d0d00720b */ /* 0x000fda0003f3d000 */
[----:B------:R-:W-:-:S04]  /*01a0*/  @!P1 FMNMX.FTZ R13, R8, R13, PT ;  /* 0x0000000d080d9209 */ /* 0x000fc80003810000 */
[----:B------:R-:W-:-:S04]  /*01b0*/  @!P1 F2FP.BF16.F32.PACK_AB R13, RZ, R13 ;  /* 0x0000000dff0d923e */ /* 0x000fc800000010ff */
[----:B------:R-:W-:-:S04]  /*01c0*/  @!P1 PRMT R10, R13, 0x7610, R10 ;  /* 0x000076100d0a9816 */ /* 0x000fc8000000000a */
[----:B------:R-:W-:-:S07]  /*01d0*/  @P1 PRMT R10, R4, 0x7610, R10 ;  /* 0x00007610040a1816 */ /* 0x000fce000000000a */
.L_x_12023:
[----:B------:R-:W-:Y:S05]  /*01e0*/  @P0 BRA `(.L_x_12024) ;  /* 0x0000000000180947 */ /* 0x000fea0003800000 */
[----:B-----5:R-:W-:-:S05]  /*01f0*/  PRMT R9, R4, 0x7632, R9 ;  /* 0x0000763204097816 */ /* 0x020fca0000000009 */
[----:B------:R-:W-:-:S05]  /*0200*/  IMAD.U32 R9, R9, 0x10000, RZ ;  /* 0x0001000009097824 */ /* 0x000fca00078e00ff */
[----:B------:R-:W-:-:S13]  /*0210*/  FSETP.NEU.FTZ.AND P1, PT, R9, R9, PT ;  /* 0x000000090900720b */ /* 0x000fda0003f3d000 */
[----:B------:R-:W-:-:S04]  /*0220*/  @!P1 FMNMX.FTZ R9, R8, R9, PT ;  /* 0x0000000908099209 */ /* 0x000fc80003810000 */
[----:B------:R-:W-:-:S04]  /*0230*/  @!P1 F2FP.BF16.F32.PACK_AB R9, RZ, R9 ;  /* 0x00000009ff09923e */ /* 0x000fc800000010ff */
[----:B------:R-:W-:-:S07]  /*0240*/  @P1 PRMT R9, R4, 0x7632, R9 ;  /* 0x0000763204091816 */ /* 0x000fce0000000009 */
.L_x_12024:
        /* <DEDUP_REMOVED lines=9> */
.L_x_12025:
[----:B------:R-:W-:Y:S05]  /*02e0*/  @P0 BRA `(.L_x_12026) ;  /* 0x0000000000180947 */ /* 0x000fea0003800000 */
[----:B------:R-:W-:-:S05]  /*02f0*/  PRMT R11, R5, 0x7632, R11 ;  /* 0x00007632050b7816 */ /* 0x000fca000000000b */
[----:B------:R-:W-:-:S05]  /*0300*/  IMAD.U32 R11, R11, 0x10000, RZ ;  /* 0x000100000b0b7824 */ /* 0x000fca00078e00ff */
[----:B------:R-:W-:-:S13]  /*0310*/  FSETP.NEU.FTZ.AND P1, PT, R11, R11, PT ;  /* 0x0000000b0b00720b */ /* 0x000fda0003f3d000 */
[----:B------:R-:W-:-:S04]  /*0320*/  @!P1 FMNMX.FTZ R11, R8, R11, PT ;  /* 0x0000000b080b9209 */ /* 0x000fc80003810000 */
[----:B------:R-:W-:-:S04]  /*0330*/  @!P1 F2FP.BF16.F32.PACK_AB R11, RZ, R11 ;  /* 0x0000000bff0b923e */ /* 0x000fc800000010ff */
[----:B------:R-:W-:-:S07]  /*0340*/  @P1 PRMT R11, R5, 0x7632, R11 ;  /* 0x00007632050b1816 */ /* 0x000fce000000000b */
.L_x_12026:
        /* <DEDUP_REMOVED lines=8> */
.L_x_12027:
        /* <DEDUP_REMOVED lines=8> */
.L_x_12028:
[----:B------:R-:W-:Y:S05]  /*0450*/  @P0 BRA `(.L_x_12029) ;  /* 0x0000000000180947 */ /* 0x000fea0003800000 */
[----:B------:R-:W-:-:S05]  /*0460*/  IMAD.U32 R13, R7, 0x10000, RZ ;  /* 0x00010000070d7824 */ /* 0x000fca00078e00ff */
[----:B------:R-:W-:-:S13]  /*0470*/  FSETP.NEU.FTZ.AND P1, PT, R13, R13, PT ;  /* 0x0000000d0d00720b */ /* 0x000fda0003f3d000 */
[----:B------:R-:W-:-:S04]  /*0480*/  @!P1 FMNMX.FTZ R13, R8, R13, PT ;  /* 0x0000000d080d9209 */ /* 0x000fc80003810000 */
[----:B------:R-:W-:-:S04]  /*0490*/  @!P1 F2FP.BF16.F32.PACK_AB R13, RZ, R13 ;  /* 0x0000000dff0d923e */ /* 0x000fc800000010ff */
[----:B------:R-:W-:-:S04]  /*04a0*/  @!P1 PRMT R15, R13, 0x7610, R15 ;  /* 0x000076100d0f9816 */ /* 0x000fc8000000000f */
[----:B------:R-:W-:-:S07]  /*04b0*/  @P1 PRMT R15, R7, 0x7610, R15 ;  /* 0x00007610070f1816 */ /* 0x000fce000000000f */
.L_x_12029:
        /* <DEDUP_REMOVED lines=8> */
.L_x_12030:
[----:B------:R-:W-:Y:S02]  /*0540*/  PRMT R6, R5, 0x5410, R12 ;  /* 0x0000541005067816 */ /* 0x000fe4000000000c */
[----:B------:R-:W-:Y:S02]  /*0550*/  PRMT R5, R4, 0x5410, R11 ;  /* 0x0000541004057816 */ /* 0x000fe4000000000b */
[----:B------:R-:W-:Y:S02]  /*0560*/  PRMT R7, R15, 0x5410, R0 ;  /* 0x000054100f077816 */ /* 0x000fe40000000000 */
[----:B------:R-:W-:-:S05]  /*0570*/  PRMT R4, R10, 0x5410, R9 ;  /* 0x000054100a047816 */ /* 0x000fca0000000009 */
[----:B------:R-:W-:Y:S01]  /*0580*/  STG.E.128 desc[UR4][R2.64], R4 ;  /* 0x0000000402007986 */ /* 0x000fe2000c101d04 */
[----:B------:R-:W-:Y:S05]  /*0590*/  EXIT ;  /* 0x000000000000794d */ /* 0x000fea0003800000 */
.L_x_12022:
        /* <DEDUP_REMOVED lines=31> */
[----:B------:R-:W2:Y:S01]  /*0790*/  @!P1 LDC.64 R10, c[0x0][0x220] ;  /* 0x00008800ff0a9b82 */ /* 0x000ea20000000a00 */
[----:B------:R-:W-:Y:S01]  /*07a0*/  @!P1 IMAD.IADD R25, R2, 0x1, R23 ;  /* 0x0000000102199824 */ /* 0x000fe200078e0217 */
[----:B------:R3:W5:Y:S01]  /*07b0*/  @!P2 LDG.E.U16 R7, desc[UR4][R20.64] ;  /* 0x000000041407a981 */ /* 0x000762000c1e1500 */
[----:B------:R-:W-:-:S05]  /*07c0*/  @!P1 VIADD R23, R23, 0x80 ;  /* 0x0000008017179836 */ /* 0x000fca0000000000 */
[----:B------:R-:W-:Y:S02]  /*07d0*/  ISETP.GE.AND P0, PT, R23, R4, PT ;  /* 0x000000041700720c */ /* 0x000fe40003f06270 */
[----:B---3--:R-:W-:Y:S01]  /*07e0*/  PRMT R20, RZ, 0x7610, R20 ;  /* 0x00007610ff147816 */ /* 0x008fe20000000014 */
[----:B0-----:R-:W-:-:S05]  /*07f0*/  @!P6 IMAD.WIDE.U32 R18, R12, 0x2, R18 ;  /* 0x000000020c12e825 */ /* 0x001fca00078e0012 */
[----:B------:R-:W5:Y:S05]  /*0800*/  @!P6 LDG.E.U16 R20, desc[UR4][R18.64] ;  /* 0x000000041214e981 */ /* 0x000f6a000c1e1500 */
[----:B------:R-:W-:Y:S01]  /*0810*/  @!P0 IMAD.IADD R13, R2, 0x1, R23 ;  /* 0x00000001020d8824 */ /* 0x000fe200078e0217 */
[----:B------:R-:W0:Y:S01]  /*0820*/  @!P0 LDC.64 R14, c[0x0][0x220] ;  /* 0x00008800ff0e8b82 */ /* 0x000e220000000a00 */
[----:B------:R-:W-:-:S05]  /*0830*/  @!P0 VIADD R23, R23, 0x80 ;  /* 0x0000008017178836 */ /* 0x000fca0000000000 */
[----:B------:R-:W-:-:S13]  /*0840*/  ISETP.GE.AND P5, PT, R23, R4, PT ;  /* 0x000000041700720c */ /* 0x000fda0003fa6270 */
[----:B------:R-:W3:Y:S01]  /*0850*/  @!P5 LDC.64 R8, c[0x0][0x220] ;  /* 0x00008800ff08db82 */ /* 0x000ee20000000a00 */
[----:B-1----:R-:W-:Y:S01]  /*0860*/  @!P4 IMAD.WIDE.U32 R16, R5, 0x2, R16 ;  /* 0x000000020510c825 */ /* 0x002fe200078e0010 */
[----:B------:R-:W-:-:S03]  /*0870*/  PRMT R5, RZ, 0x7610, R5 ;  /* 0x00007610ff057816 */ /* 0x000fc60000000005 */
[----:B0-----:R-:W-:-:S03]  /*0880*/  @!P0 IMAD.WIDE.U32 R14, R13, 0x2, R14 ;  /* 0x000000020d0e8825 */ /* 0x001fc600078e000e */
[----:B------:R-:W0:Y:S01]  /*0890*/  @!P6 LDC.64 R12, c[0x0][0x218] ;  /* 0x00008600ff0ceb82 */ /* 0x000e220000000a00 */
[----:B------:R-:W-:Y:S01]  /*08a0*/  @!P5 IMAD.IADD R23, R2, 0x1, R23 ;  /* 0x000000010217d824 */ /* 0x000fe200078e0217 */
[----:B------:R1:W5:Y:S01]  /*08b0*/  @!P4 LDG.E.U16 R5, desc[UR4][R16.64] ;  /* 0x000000041005c981 */ /* 0x000362000c1e1500 */
[----:B--2---:R-:W-:Y:S01]  /*08c0*/  @!P1 IMAD.WIDE.U32 R10, R25, 0x2, R10 ;  /* 0x00000002190a9825 */ /* 0x004fe200078e000a */
[----:B-1----:R-:W-:Y:S02]  /*08d0*/  PRMT R17, RZ, 0x7610, R17 ;  /* 0x00007610ff117816 */ /* 0x002fe40000000011 */
[----:B------:R-:W-:Y:S01]  /*08e0*/  PRMT R16, RZ, 0x7610, R16 ;  /* 0x00007610ff107816 */ /* 0x000fe20000000010 */
[----:B---3--:R-:W-:Y:S01]  /*08f0*/  @!P5 IMAD.WIDE.U32 R8, R23, 0x2, R8 ;  /* 0x000000021708d825 */ /* 0x008fe200078e0008 */
[----:B------:R-:W-:Y:S02]  /*0900*/  PRMT R23, RZ, 0x7610, R23 ;  /* 0x00007610ff177816 */ /* 0x000fe40000000017 */
[----:B------:R1:W5:Y:S01]  /*0910*/  @!P0 LDG.E.U16 R17, desc[UR4][R14.64] ;  /* 0x000000040e118981 */ /* 0x000362000c1e1500 */
[----:B------:R-:W-:-:S03]  /*0920*/  VIADD R21, R3, 0x80 ;  /* 0x0000008003157836 */ /* 0x000fc60000000000 */
[----:B------:R2:W5:Y:S01]  /*0930*/  @!P5 LDG.E.U16 R16, desc[UR4][R8.64] ;  /* 0x000000040810d981 */ /* 0x000562000c1e1500 */
[----:B------:R-:W-:-:S03]  /*0940*/  VIADD R25, R3, 0x100 ;  /* 0x0000010003197836 */ /* 0x000fc60000000000 */
[----:B------:R3:W5:Y:S01]  /*0950*/  @!P1 LDG.E.U16 R23, desc[UR4][R10.64] ;  /* 0x000000040a179981 */ /* 0x000762000c1e1500 */
[C---:B-1----:R-:W-:Y:S01]  /*0960*/  VIADD R15, R3.reuse, 0x280 ;  /* 0x00000280030f7836 */ /* 0x042fe20000000000 */
[----:B------:R-:W-:Y:S01]  /*0970*/  BSSY B0, `(.L_x_12031) ;  /* 0x0000014000007945 */ /* 0x000fe20003800000 */
[C---:B--2---:R-:W-:Y:S02]  /*0980*/  VIADD R9, R3.reuse, 0x180 ;  /* 0x0000018003097836 */ /* 0x044fe40000000000 */
[----:B---3--:R-:W-:Y:S01]  /*0990*/  VIADD R11, R3, 0x200 ;  /* 0x00000200030b7836 */ /* 0x008fe20000000000 */
[-C--:B------:R-:W-:Y:S02]  /*09a0*/  ISETP.GE.AND P1, PT, R21, R4.reuse, PT ;  /* 0x000000041500720c */ /* 0x080fe40003f26270 */
[-C--:B------:R-:W-:Y:S02]  /*09b0*/  ISETP.GE.AND P5, PT, R25, R4.reuse, PT ;  /* 0x000000041900720c */ /* 0x080fe40003fa6270 */
[-C--:B------:R-:W-:Y:S01]  /*09c0*/  ISETP.GE.AND P3, PT, R11, R4.reuse, PT ;  /* 0x000000040b00720c */ /* 0x080fe20003f66270 */
[----:B------:R-:W-:Y:S01]  /*09d0*/  IMAD.U32 R11, R0, 0x10000, RZ ;  /* 0x00010000000b7824 */ /* 0x000fe200078e00ff */
[----:B------:R-:W-:-:S02]  /*09e0*/  ISETP.GE.AND P4, PT, R9, R4, PT ;  /* 0x000000040900720c */ /* 0x000fc40003f86270 */
        /* <DEDUP_REMOVED lines=12> */
.L_x_12032:
[----:B------:R-:W-:Y:S05]  /*0ab0*/  BSYNC B0 ;  /* 0x0000000000007941 */ /* 0x000fea0003800000 */
.L_x_12031:
        /* <DEDUP_REMOVED lines=15> */
.L_x_12034:
[----:B------:R-:W-:Y:S05]  /*0bb0*/  BSYNC B0 ;  /* 0x0000000000007941 */ /* 0x000fea0003800000 */
.L_x_12033:
[-C--:B------:R-:W-:Y:S01]  /*0bc0*/  ISETP.GE.AND P1, PT, R9, R4.reuse, PT ;  /* 0x000000040900720c */ /* 0x080fe20003f26270 */
[----:B------:R-:W-:Y:S01]  /*0bd0*/  @!P6 IMAD.IADD R9, R2, 0x1, R3 ;  /* 0x000000010209e824 */ /* 0x000fe200078e0203 */
[----:B------:R-:W-:Y:S01]  /*0be0*/  BSSY B0, `(.L_x_12035) ;  /* 0x000000e000007945 */ /* 0x000fe20003800000 */
[----:B------:R-:W-:Y:S02]  /*0bf0*/  ISETP.GE.OR P0, PT, R19, R4, P0 ;  /* 0x000000041300720c */ /* 0x000fe40000706670 */
[----:B0-----:R-:W-:Y:S01]  /*0c00*/  @!P6 IMAD.WIDE.U32 R8, R9, 0x2, R12 ;  /* 0x000000020908e825 */ /* 0x001fe200078e000c */
[----:B------:R-:W-:Y:S10]  /*0c10*/  @P5 BRA `(.L_x_12036) ;  /* 0x0000000000285947 */ /* 0x000ff40003800000 */
        /* <DEDUP_REMOVED lines=10> */
.L_x_12036:
[----:B------:R-:W-:Y:S05]  /*0cc0*/  BSYNC B0 ;  /* 0x0000000000007941 */ /* 0x000fea0003800000 */
.L_x_12035:
        /* <DEDUP_REMOVED lines=11> */
.L_x_12038:
[----:B------:R-:W-:Y:S05]  /*0d80*/  BSYNC B0 ;  /* 0x0000000000007941 */ /* 0x000fea0003800000 */
.L_x_12037:
        /* <DEDUP_REMOVED lines=11> */
.L_x_12040:
[----:B------:R-:W-:Y:S05]  /*0e40*/  BSYNC B0 ;  /* 0x0000000000007941 */ /* 0x000fea0003800000 */
.L_x_12039:
        /* <DEDUP_REMOVED lines=11> */
.L_x_12042:
[----:B------:R-:W-:Y:S05]  /*0f00*/  BSYNC B0 ;  /* 0x0000000000007941 */ /* 0x000fea0003800000 */
.L_x_12041:
        /* <DEDUP_REMOVED lines=11> */
.L_x_12044:
[----:B------:R-:W-:Y:S05]  /*0fc0*/  BSYNC B0 ;  /* 0x0000000000007941 */ /* 0x000fea0003800000 */
.L_x_12043:
[----:B------:R-:W-:Y:S04]  /*0fd0*/  BSSY B0, `(.L_x_12045) ;  /* 0x0000007000007945 */ /* 0x000fe80003800000 */
[----:B------:R-:W-:Y:S05]  /*0fe0*/  @P0 BRA `(.L_x_12046) ;  /* 0x0000000000140947 */ /* 0x000fea0003800000 */
[----:B-----5:R-:W-:-:S05]  /*0ff0*/  IMAD.U32 R0, R16, 0x10000, RZ ;  /* 0x0001000010007824 */ /* 0x020fca00078e00ff */
[----:B------:R-:W-:-:S13]  /*1000*/  FSETP.NEU.FTZ.AND P0, PT, R0, R0, PT ;  /* 0x000000000000720b */ /* 0x000fda0003f1d000 */
[----:B------:R-:W-:-:S04]  /*1010*/  @!P0 FMNMX.FTZ R0, R11, R0, PT ;  /* 0x000000000b008209 */ /* 0x000fc80003810000 */
[----:B------:R-:W-:-:S04]  /*1020*/  @!P0 F2FP.BF16.F32.PACK_AB R0, RZ, R0 ;  /* 0x00000000ff00823e */ /* 0x000fc800000010ff */
[----:B------:R-:W-:-:S07]  /*1030*/  @P0 PRMT R0, R16, 0x7610, R0 ;  /* 0x0000761010000816 */ /* 0x000fce0000000000 */
.L_x_12046:
[----:B------:R-:W-:Y:S05]  /*1040*/  BSYNC B0 ;  /* 0x0000000000007941 */ /* 0x000fea0003800000 */
.L_x_12045:
        /* <DEDUP_REMOVED lines=18> */
.L_x_12049:
[----:B------:R-:W-:-:S13]  /*1170*/  ISETP.GE.AND P0, PT, R3, R4, PT ;  /* 0x000000040300720c */ /* 0x000fda0003f06270 */
[----:B------:R-:W-:Y:S05]  /*1180*/  @P0 BRA `(.L_x_12051) ;  /* 0x0000000000300947 */ /* 0x000fea0003800000 */
[----:B0-----:R-:W0:Y:S01]  /*1190*/  LDC.64 R8, c[0x0][0x218] ;  /* 0x00008600ff087b82 */ /* 0x001e220000000a00 */
[----:B------:R-:W-:Y:S02]  /*11a0*/  IMAD.IADD R11, R2, 0x1, R3 ;  /* 0x00000001020b7824 */ /* 0x000fe400078e0203 */
[----:B------:R-:W-:Y:S02]  /*11b0*/  VIADD R3, R3, 0x80 ;  /* 0x0000008003037836 */ /* 0x000fe40000000000 */
[----:B0-----:R-:W-:-:S05]  /*11c0*/  IMAD.WIDE.U32 R8, R11, 0x2, R8 ;  /* 0x000000020b087825 */ /* 0x001fca00078e0008 */
[----:B-----5:R1:W-:Y:S02]  /*11d0*/  STG.E.U16 desc[UR4][R8.64], R5 ;  /* 0x0000000508007986 */ /* 0x0203e4000c101504 */
.L_x_12050:
[----:B------:R-:W-:-:S13]  /*11e0*/  ISETP.GE.AND P0, PT, R3, R4, PT ;  /* 0x000000040300720c */ /* 0x000fda0003f06270 */
[----:B------:R-:W-:Y:S05]  /*11f0*/  @P0 BRA `(.L_x_12052) ;  /* 0x0000000000340947 */ /* 0x000fea0003800000 */
[----:B01----:R-:W0:Y:S01]  /*1200*/  LDC.64 R8, c[0x0][0x218] ;  /* 0x00008600ff087b82 */ /* 0x003e220000000a00 */
[----:B-----5:R-:W-:Y:S02]  /*1210*/  IMAD.IADD R5, R2, 0x1, R3 ;  /* 0x0000000102057824 */ /* 0x020fe400078e0203 */
[----:B------:R-:W-:Y:S02]  /*1220*/  VIADD R3, R3, 0x80 ;  /* 0x0000008003037836 */ /* 0x000fe40000000000 */
[----:B0-----:R-:W-:-:S05]  /*1230*/  IMAD.WIDE.U32 R8, R5, 0x2, R8 ;  /* 0x0000000205087825 */ /* 0x001fca00078e0008 */
[----:B------:R1:W-:Y:S02]  /*1240*/  STG.E.U16 desc[UR4][R8.64], R6 ;  /* 0x0000000608007986 */ /* 0x0003e4000c101504 */
.L_x_12051:
[----:B------:R-:W-:-:S13]  /*1250*/  ISETP.GE.AND P0, PT, R3, R4, PT ;  /* 0x000000040300720c */ /* 0x000fda0003f06270 */
[----:B------:R-:W-:Y:S05]  /*1260*/  @P0 BREAK B1 ;  /* 0x0000000000010942 */ /* 0x000fea0003800000 */
[----:B------:R-:W-:Y:S05]  /*1270*/  @P0 BRA `(.L_x_12053) ;  /* 0x0000000000300947 */ /* 0x000fea0003800000 */
[----:B01----:R-:W0:Y:S01]  /*1280*/  LDC.64 R8, c[0x0][0x218] ;  /* 0x00008600ff087b82 */ /* 0x003e220000000a00 */
[----:B-----5:R-:W-:Y:S02]  /*1290*/  IMAD.IADD R5, R2, 0x1, R3 ;  /* 0x0000000102057824 */ /* 0x020fe400078e0203 */
[----:B------:R-:W-:Y:S02]  /*12a0*/  VIADD R3, R3, 0x80 ;  /* 0x0000008003037836 */ /* 0x000fe40000000000 */
[----:B0-----:R-:W-:-:S05]  /*12b0*/  IMAD.WIDE.U32 R8, R5, 0x2, R8 ;  /* 0x0000000205087825 */ /* 0x001fca00078e0008 */
[----:B------:R2:W-:Y:S02]  /*12c0*/  STG.E.U16 desc[UR4][R8.64], R7 ;  /* 0x0000000708007986 */ /* 0x0005e4000c101504 */
.L_x_12052:
[----:B------:R-:W-:Y:S05]  /*12d0*/  BSYNC B1 ;  /* 0x0000000000017941 */ /* 0x000fea0003800000 */
.L_x_12048:
[----:B------:R-:W-:-:S13]  /*12e0*/  ISETP.GE.AND P0, PT, R3, R4, PT ;  /* 0x000000040300720c */ /* 0x000fda0003f06270 */
[----:B--2--5:R-:W2:Y:S01]  /*12f0*/  @!P0 LDC.64 R6, c[0x0][0x218] ;  /* 0x00008600ff068b82 */ /* 0x024ea20000000a00 */
[----:B-1----:R-:W-:Y:S02]  /*1300*/  @!P0 IMAD.IADD R5, R2, 0x1, R3 ;  /* 0x0000000102058824 */ /* 0x002fe400078e0203 */
[----:B------:R-:W-:Y:S02]  /*1310*/  @!P0 VIADD R3, R3, 0x80 ;  /* 0x0000008003038836 */ /* 0x000fe40000000000 */
[----:B--2---:R-:W-:-:S05]  /*1320*/  @!P0 IMAD.WIDE.U32 R6, R5, 0x2, R6 ;  /* 0x0000000205068825 */ /* 0x004fca00078e0006 */
[----:B------:R2:W-:Y:S02]  /*1330*/  @!P0 STG.E.U16 desc[UR4][R6.64], R10 ;  /* 0x0000000a06008986 */ /* 0x0005e4000c101504 */
.L_x_12053:
[----:B------:R-:W-:Y:S05]  /*1340*/  BSYNC B0 ;  /* 0x0000000000007941 */ /* 0x000fea0003800000 */
.L_x_12047:
[----:B------:R-:W-:Y:S05]  /*1350*/  WARPSYNC.ALL ;  /* 0x0000000000007948 */ /* 0x000fea0003800000 */
[----:B------:R-:W-:-:S13]  /*1360*/  ISETP.GE.AND P0, PT, R3, R4, PT ;  /* 0x000000040300720c */ /* 0x000fda0003f06270 */
[----:B------:R-:W-:Y:S05]  /*1370*/  @P0 EXIT ;  /* 0x000000000000094d */ /* 0x000fea0003800000 */
[----:B-----5:R-:W3:Y:S01]  /*1380*/  LDC.64 R4, c[0x0][0x218] ;  /* 0x00008600ff047b82 */ /* 0x020ee20000000a00 */
[----:B------:R-:W-:-:S04]  /*1390*/  IMAD.IADD R3, R2, 0x1, R3 ;  /* 0x0000000102037824 */ /* 0x000fc800078e0203 */
[----:B---3--:R-:W-:-:S05]  /*13a0*/  IMAD.WIDE.U32 R2, R3, 0x2, R4 ;  /* 0x0000000203027825 */ /* 0x008fca00078e0004 */
[----:B------:R-:W-:Y:S01]  /*13b0*/  STG.E.U16 desc[UR4][R2.64], R0 ;  /* 0x0000000002007986 */ /* 0x000fe2000c101504 */
[----:B------:R-:W-:Y:S05]  /*13c0*/  EXIT ;  /* 0x000000000000794d */ /* 0x000fea0003800000 */
.L_x_12054:
        /* <DEDUP_REMOVED lines=11> */
.L_x_42221:


//--------------------- .text._ZN2at6native18elementwise_kernelILi128ELi4EZNS0_15gpu_kernel_implINS0_13BinaryFunctorIN3c108BFloat16ES5_S5_ZZZNS0_19minimum_kernel_cudaERNS_18TensorIteratorBaseEENKUlvE0_clEvENKUlvE2_clEvEUlS5_S5_E_EEEEvS7_RKT_EUliE_EEviT1_ --------------------------
	.section	.text._ZN2at6native18elementwise_kernelILi128ELi4EZNS0_15gpu_kernel_implINS0_13BinaryFunctorIN3c108BFloat16ES5_S5_ZZZNS0_19minimum_kernel_cudaERNS_18TensorIteratorBaseEENKUlvE0_clEvENKUlvE2_clEvEUlS5_S5_E_EEEEvS7_RKT_EUliE_EEviT1_,"ax",@progbits
	.align	128
        .global         _ZN2at6native18elementwise_kernelILi128ELi4EZNS0_15gpu_kernel_implINS0_13BinaryFunctorIN3c108BFloat16ES5_S5_ZZZNS0_19minimum_kernel_cudaERNS_18TensorIteratorBaseEENKUlvE0_clEvENKUlvE2_clEvEUlS5_S5_E_EEEEvS7_RKT_EUliE_EEviT1_
        .type           _ZN2at6native18elementwise_kernelILi128ELi4EZNS0_15gpu_kernel_implINS0_13BinaryFunctorIN3c108BFloat16ES5_S5_ZZZNS0_19minimum_kernel_cudaERNS_18TensorIteratorBaseEENKUlvE0_clEvENKUlvE2_clEvEUlS5_S5_E_EEEEvS7_RKT_EUliE_EEviT1_,@function
        .size           _ZN2at6native18elementwise_kernelILi128ELi4EZNS0_15gpu_kernel_implINS0_13BinaryFunctorIN3c108BFloat16ES5_S5_ZZZNS0_19minimum_kernel_cudaERNS_18TensorIteratorBaseEENKUlvE0_clEvENKUlvE2_clEvEUlS5_S5_E_EEEEvS7_RKT_EUliE_EEviT1_,(.L_x_42222 - _ZN2at6native18elementwise_kernelILi128ELi4EZNS0_15gpu_kernel_implINS0_13BinaryFunctorIN3c108BFloat16ES5_S5_ZZZNS0_19minimum_kernel_cudaERNS_18TensorIteratorBaseEENKUlvE0_clEvENKUlvE2_clEvEUlS5_S5_E_EEEEvS7_RKT_EUliE_EEviT1_)
        .other          _ZN2at6native18elementwise_kernelILi128ELi4EZNS0_15gpu_kernel_implINS0_13BinaryFunctorIN3c108BFloat16ES5_S5_ZZZNS0_19minimum_kernel_cudaERNS_18TensorIteratorBaseEENKUlvE0_clEvENKUlvE2_clEvEUlS5_S5_E_EEEEvS7_RKT_EUliE_EEviT1_,@"STO_CUDA_ENTRY STV_DEFAULT"
_ZN2at6native18elementwise_kernelILi128ELi4EZNS0_15gpu_kernel_implINS0_13BinaryFunctorIN3c108BFloat16ES5_S5_ZZZNS0_19minimum_kernel_cudaERNS_18TensorIteratorBaseEENKUlvE0_clEvENKUlvE2_clEvEUlS5_S5_E_EEEEvS7_RKT_EUliE_EEviT1_:
.text._ZN2at6native18elementwise_kernelILi128ELi4EZNS0_15gpu_kernel_implINS0_13BinaryFunctorIN3c108BFloat16ES5_S5_ZZZNS0_19minimum_kernel_cudaERNS_18TensorIteratorBaseEENKUlvE0_clEvENKUlvE2_clEvEUlS5_S5_E_EEEEvS7_RKT_EUliE_EEviT1_:
        /* <DEDUP_REMOVED lines=365> */
.L_x_12057:
        /* <DEDUP_REMOVED lines=23> */
.L_x_12061:
[----:B------:R-:W2:Y:S02]  /*1840*/  LDG.E.U8 R2, desc[UR36][R2.64] ;  /* 0x0000002402027981 */ /* 0x000ea4000c1e1100 */
[----:B--2---:R-:W-:-:S04]  /*1850*/  I2FP.F32.U32 R0, R2 ;  /* 0x0000000200007245 */ /* 0x004fc80000201000 */
[----:B------:R-:W-:-:S04]  /*1860*/  F2FP.BF16.F32.PACK_AB R0, RZ, R0 ;  /* 0x00000000ff00723e */ /* 0x000fc800000010ff */
[----:B------:R-:W-:Y:S01]  /*1870*/  PRMT R19, R0, 0x7610, R19 ;  /* 0x0000761000137816 */ /* 0x000fe20000000013 */
[----:B------:R-:W-:Y:S06]  /*1880*/  BRA `(.L_x_12063) ;  /* 0x0000000c00c87947 */ /* 0x000fec0003800000 */
.L_x_12060:
        /* <DEDUP_REMOVED lines=11> */
.L_x_12065:
[----:B------:R-:W2:Y:S02]  /*1940*/  LDG.E R2, desc[UR36][R2.64] ;  /* 0x0000002402027981 */ /* 0x000ea4000c1e1900 */
[----:B--2---:R-:W-:-:S04]  /*1950*/  I2FP.F32.S32 R0, R2 ;  /* 0x0000000200007245 */ /* 0x004fc80000201400 */
[----:B------:R-:W-:-:S04]  /*1960*/  F2FP.BF16.F32.PACK_AB R0, RZ, R0 ;  /* 0x00000000ff00723e */ /* 0x000fc800000010ff */
[----:B------:R-:W-:Y:S01]  /*1970*/  PRMT R19, R0, 0x7610, R19 ;  /* 0x0000761000137816 */ /* 0x000fe20000000013 */
[----:B------:R-:W-:Y:S06]  /*1980*/  BRA `(.L_x_12063) ;  /* 0x0000000c00887947 */ /* 0x000fec0003800000 */
.L_x_12064:
[----:B------:R-:W2:Y:S02]  /*1990*/  LDG.E.U16 R2, desc[UR36][R2.64] ;  /* 0x0000002402027981 */ /* 0x000ea4000c1e1500 */
[----:B--2---:R-:W0:Y:S02]  /*19a0*/  I2F.S16 R0, R2 ;  /* 0x0000000200007306 */ /* 0x004e240000101400 */
[----:B0-----:R-:W-:-:S04]  /*19b0*/  F2FP.BF16.F32.PACK_AB R0, RZ, R0 ;  /* 0x00000000ff00723e */ /* 0x001fc800000010ff */
[----:B------:R-:W-:Y:S01]  /*19c0*/  PRMT R19, R0, 0x7610, R19 ;  /* 0x0000761000137816 */ /* 0x000fe20000000013 */
[----:B------:R-:W-:Y:S06]  /*19d0*/  BRA `(.L_x_12063) ;  /* 0x0000000c00747947 */ /* 0x000fec0003800000 */
.L_x_12059:
        /* <DEDUP_REMOVED lines=9> */
.L_x_12067:
[----:B------:R-:W2:Y:S02]  /*1a70*/  LDG.E.U16 R0, desc[UR36][R2.64] ;  /* 0x0000002402007981 */ /* 0x000ea4000c1e1500 */
[----:B--2---:R-:W-:-:S05]  /*1a80*/  HADD2.F32 R0, -RZ, R0.H0_H0 ;  /* 0x20000000ff007230 */ /* 0x004fca0000004100 */
[----:B------:R-:W-:-:S04]  /*1a90*/  F2FP.BF16.F32.PACK_AB R0, RZ, R0 ;  /* 0x00000000ff00723e */ /* 0x000fc800000010ff */
[----:B------:R-:W-:Y:S01]  /*1aa0*/  PRMT R19, R0, 0x7610, R19 ;  /* 0x0000761000137816 */ /* 0x000fe20000000013 */
[----:B------:R-:W-:Y:S06]  /*1ab0*/  BRA `(.L_x_12063) ;  /* 0x0000000c003c7947 */ /* 0x000fec0003800000 */
.L_x_12066:
        /* <DEDUP_REMOVED lines=9> */
.L_x_12069:
[----:B------:R-:W2:Y:S02]  /*1b50*/  LDG.E.U16 R2, desc[UR36][R2.64] ;  /* 0x0000002402027981 */ /* 0x000ea4000c1e1500 */
[----:B--2---:R-:W-:-:S05]  /*1b60*/  HADD2.F32 R0, -RZ, R2.H0_H0 ;  /* 0x20000002ff007230 */ /* 0x004fca0000004100 */
[----:B------:R-:W-:-:S04]  /*1b70*/  F2FP.BF16.F32.PACK_AB R0, RZ, R0 ;  /* 0x00000000ff00723e */ /* 0x000fc800000010ff */
[----:B------:R-:W-:Y:S01]  /*1b80*/  PRMT R19, R0, 0x7610, R19 ;  /* 0x0000761000137816 */ /* 0x000fe20000000013 */
[----:B------:R-:W-:Y:S06]  /*1b90*/  BRA `(.L_x_12063) ;  /* 0x0000000c00047947 */ /* 0x000fec0003800000 */
.L_x_12068:
        /* <DEDUP_REMOVED lines=9> */
.L_x_12058:
        /* <DEDUP_REMOVED lines=14> */
.L_x_12072:
        /* <DEDUP_REMOVED lines=9> */
.L_x_12071:
        /* <DEDUP_REMOVED lines=28> */
.L_x_12074:
        /* <DEDUP_REMOVED lines=15> */
.L_x_12073:
[----:B------:R0:W5:Y:S01]  /*2050*/  LDG.E.U16 R19, desc[UR36][R2.64] ;  /* 0x0000002402137981 */ /* 0x000162000c1e1500 */
[----:B------:R-:W-:Y:S05]  /*2060*/  BRA `(.L_x_12063) ;  /* 0x0000000400d07947 */ /* 0x000fea0003800000 */
.L_x_12070:
        /* <DEDUP_REMOVED lines=13> */
.L_x_12077:
        /* <DEDUP_REMOVED lines=21> */
.L_x_12081:
[----:B------:R-:W-:Y:S05]  /*2290*/  BSYNC B1 ;  /* 0x0000000000017941 */ /* 0x000fea0003800000 */
.L_x_12080:
[----:B------:R-:W-:Y:S01]  /*22a0*/  LEA R3, R0, 0x3b800000, 0x17 ;  /* 0x3b80000000037811 */ /* 0x000fe200078eb8ff */
[----:B------:R-:W-:-:S05]  /*22b0*/  IMAD.SHL.U32 R0, R2, 0x100000, RZ ;  /* 0x0010000002007824 */ /* 0x000fca00078e00ff */
[----:B------:R-:W-:-:S07]  /*22c0*/  LOP3.LUT R0, R3, R0, R4, 0xfe, !PT ;  /* 0x0000000003007212 */ /* 0x000fce00078efe04 */
.L_x_12079:
[----:B------:R-:W-:Y:S05]  /*22d0*/  BSYNC B0 ;  /* 0x0000000000007941 */ /* 0x000fea0003800000 */
.L_x_12078:
[----:B------:R-:W-:-:S04]  /*22e0*/  F2FP.BF16.F32.PACK_AB R0, RZ, R0 ;  /* 0x00000000ff00723e */ /* 0x000fc800000010ff */
[----:B------:R-:W-:Y:S01]  /*22f0*/  PRMT R19, R0, 0x7610, R19 ;  /* 0x0000761000137816 */ /* 0x000fe20000000013 */
[----:B------:R-:W-:Y:S06]  /*2300*/  BRA `(.L_x_12063) ;  /* 0x0000000400287947 */ /* 0x000fec0003800000 */
.L_x_12076:
        /* <DEDUP_REMOVED lines=21> */
.L_x_12085:
[----:B------:R-:W-:Y:S05]  /*2460*/  BSYNC B1 ;  /* 0x0000000000017941 */ /* 0x000fea0003800000 */
.L_x_12084:
[----:B------:R-:W-:Y:S01]  /*2470*/  LEA R3, R0, 0x37800000, 0x17 ;  /* 0x3780000000037811 */ /* 0x000fe200078eb8ff */
[----:B------:R-:W-:-:S05]  /*2480*/  IMAD.SHL.U32 R0, R2, 0x200000, RZ ;  /* 0x0020000002007824 */ /* 0x000fca00078e00ff */
[----:B------:R-:W-:-:S07]  /*2490*/  LOP3.LUT R0, R3, R0, R4, 0xfe, !PT ;  /* 0x0000000003007212 */ /* 0x000fce00078efe04 */
.L_x_12083:
[----:B------:R-:W-:Y:S05]  /*24a0*/  BSYNC B0 ;  /* 0x0000000000007941 */ /* 0x000fea0003800000 */
.L_x_12082:
[----:B------:R-:W-:-:S04]  /*24b0*/  F2FP.BF16.F32.PACK_AB R0, RZ, R0 ;  /* 0x00000000ff00723e */ /* 0x000fc800000010ff */
[----:B------:R-:W-:Y:S01]  /*24c0*/  PRMT R19, R0, 0x7610, R19 ;  /* 0x0000761000137816 */ /* 0x000fe20000000013 */
[----:B------:R-:W-:Y:S06]  /*24d0*/  BRA `(.L_x_12063) ;  /* 0x0000000000b47947 */ /* 0x000fec0003800000 */
.L_x_12075:
        /* <DEDUP_REMOVED lines=14> */
.L_x_12089:
[----:B------:R-:W-:Y:S05]  /*25c0*/  BSYNC B0 ;  /* 0x0000000000007941 */ /* 0x000fea0003800000 */
.L_x_12088:
[----:B------:R-:W-:-:S04]  /*25d0*/  F2FP.BF16.F32.PACK_AB R0, RZ, R0 ;  /* 0x00000000ff00723e */ /* 0x000fc800000010ff */
[----:B------:R-:W-:Y:S01]  /*25e0*/  PRMT R19, R0, 0x7610, R19 ;  /* 0x0000761000137816 */ /* 0x000fe20000000013 */
[----:B------:R-:W-:Y:S06]  /*25f0*/  BRA `(.L_x_12063) ;  /* 0x00000000006c7947 */ /* 0x000fec0003800000 */
.L_x_12062:
        /* <DEDUP_REMOVED lines=16> */
.L_x_12090:
[----:B------:R-:W-:Y:S01]  /*2700*/  PRMT R19, RZ, 0x7610, R19 ;  /* 0x00007610ff137816 */ /* 0x000fe20000000013 */
[----:B------:R-:W-:Y:S06]  /*2710*/  BRA `(.L_x_12063) ;  /* 0x0000000000247947 */ /* 0x000fec0003800000 */
.L_x_12087:
[----:B------:R-:W2:Y:S02]  /*2720*/  LDG.E.64 R2, desc[UR36][R2.64] ;  /* 0x0000002402027981 */ /* 0x000ea4000c1e1b00 */
[----:B--2---:R-:W0:Y:S02]  /*2730*/  I2F.U64 R0, R2 ;  /* 0x0000000200007312 */ /* 0x004e240000301000 */
[----:B0-----:R-:W-:-:S04]  /*2740*/  F2FP.BF16.F32.PACK_AB R0, RZ, R0 ;  /* 0x00000000ff00723e */ /* 0x001fc800000010ff */
[----:B------:R-:W-:Y:S01]  /*2750*/  PRMT R19, R0, 0x7610, R19 ;  /* 0x0000761000137816 */ /* 0x000fe20000000013 */
[----:B------:R-:W-:Y:S06]  /*2760*/  BRA `(.L_x_12063) ;  /* 0x0000000000107947 */ /* 0x000fec0003800000 */
.L_x_12086:
[----:B------:R-:W2:Y:S02]  /*2770*/  LDG.E R2, desc[UR36][R2.64] ;  /* 0x0000002402027981 */ /* 0x000ea4000c1e1900 */
[----:B--2---:R-:W-:-:S04]  /*2780*/  I2FP.F32.U32 R0, R2 ;  /* 0x0000000200007245 */ /* 0x004fc80000201000 */
[----:B------:R-:W-:-:S04]  /*2790*/  F2FP.BF16.F32.PACK_AB R0, RZ, R0 ;  /* 0x00000000ff00723e */ /* 0x000fc800000010ff */
[----:B------:R-:W-:-:S07]  /*27a0*/  PRMT R19, R0, 0x7610, R19 ;  /* 0x0000761000137816 */ /* 0x000fce0000000013 */
.L_x_12063:
        /* <DEDUP_REMOVED lines=20> */
.L_x_12094:
[----:B------:R-:W2:Y:S02]  /*28f0*/  LDG.E.U8 R2, desc[UR36][R2.64] ;  /* 0x0000002402027981 */ /* 0x000ea4000c1e1100 */
[----:B--2---:R-:W-:-:S04]  /*2900*/  I2FP.F32.U32 R0, R2 ;  /* 0x0000000200007245 */ /* 0x004fc80000201000 */
[----:B------:R-:W-:-:S04]  /*2910*/  F2FP.BF16.F32.PACK_AB R0, RZ, R0 ;  /* 0x00000000ff00723e */ /* 0x000fc800000010ff */
[----:B------:R-:W-:Y:S01]  /*2920*/  PRMT R5, R0, 0x7610, R5 ;  /* 0x0000761000057816 */ /* 0x000fe20000000005 */
[----:B------:R-:W-:Y:S06]  /*2930*/  BRA `(.L_x_12096) ;  /* 0x0000000c00c47947 */ /* 0x000fec0003800000 */
.L_x_12093:
        /* <DEDUP_REMOVED lines=11> */
.L_x_12098:
[----:B------:R-:W2:Y:S02]  /*29f0*/  LDG.E R2, desc[UR36][R2.64] ;  /* 0x0000002402027981 */ /* 0x000ea4000c1e1900 */
[----:B--2---:R-:W-:-:S04]  /*2a00*/  I2FP.F32.S32 R0, R2 ;  /* 0x0000000200007245 */ /* 0x004fc80000201400 */
[----:B------:R-:W-:-:S04]  /*2a10*/  F2FP.BF16.F32.PACK_AB R0, RZ, R0 ;  /* 0x00000000ff00723e */ /* 0x000fc800000010ff */
[----:B------:R-:W-:Y:S01]  /*2a20*/  PRMT R5, R0, 0x7610, R5 ;  /* 0x0000761000057816 */ /* 0x000fe20000000005 */
[----:B------:R-:W-:Y:S06]  /*2a30*/  BRA `(.L_x_12096) ;  /* 0x0000000c00847947 */ /* 0x000fec0003800000 */
.L_x_12097:
[----:B------:R-:W2:Y:S02]  /*2a40*/  LDG.E.U16 R2, desc[UR36][R2.64] ;  /* 0x0000002402027981 */ /* 0x000ea4000c1e1500 */
[----:B--2---:R-:W0:Y:S02]  /*2a50*/  I2F.S16 R0, R2 ;  /* 0x0000000200007306 */ /* 0x004e240000101400 */
[----:B0-----:R-:W-:-:S04]  /*2a60*/  F2FP.BF16.F32.PACK_AB R0, RZ, R0 ;  /* 0x00000000ff00723e */ /* 0x001fc800000010ff */
[----:B------:R-:W-:Y:S01]  /*2a70*/  PRMT R5, R0, 0x7610, R5 ;  /* 0x0000761000057816 */ /* 0x000fe20000000005 */
[----:B------:R-:W-:Y:S06]  /*2a80*/  BRA `(.L_x_12096) ;  /* 0x0000000c00707947 */ /* 0x000fec0003800000 */
.L_x_12092:
        /* <DEDUP_REMOVED lines=9> */
.L_x_12100:
[----:B------:R-:W2:Y:S02]  /*2b20*/  LDG.E.U16 R0, desc[UR36][R2.64] ;  /* 0x0000002402007981 */ /* 0x000ea4000c1e1500 */
[----:B--2---:R-:W-:-:S05]  /*2b30*/  HADD2.F32 R0, -RZ, R0.H0_H0 ;  /* 0x20000000ff007230 */ /* 0x004fca0000004100 */
[----:B------:R-:W-:-:S04]  /*2b40*/  F2FP.BF16.F32.PACK_AB R0, RZ, R0 ;  /* 0x00000000ff00723e */ /* 0x000fc800000010ff */
[----:B------:R-:W-:Y:S01]  /*2b50*/  PRMT R5, R0, 0x7610, R5 ;  /* 0x0000761000057816 */ /* 0x000fe20000000005 */
[----:B------:R-:W-:Y:S06]  /*2b60*/  BRA `(.L_x_12096) ;  /* 0x0000000c00387947 */ /* 0x000fec0003800000 */
.L_x_12099:
        /* <DEDUP_REMOVED lines=9> */
.L_x_12102:
[----:B------:R-:W2:Y:S02]  /*2c00*/  LDG.E.U16 R2, desc[UR36][R2.64] ;  /* 0x0000002402027981 */ /* 0x000ea4000c1e1500 */
[----:B--2---:R-:W-:-:S05]  /*2c10*/  HADD2.F32 R0, -RZ, R2.H0_H0 ;  /* 0x20000002ff007230 */ /* 0x004fca0000004100 */
[----:B------:R-:W-:-:S04]  /*2c20*/  F2FP.BF16.F32.PACK_AB R0, RZ, R0 ;  /* 0x00000000ff00723e */ /* 0x000fc800000010ff */
[----:B------:R-:W-:Y:S01]  /*2c30*/  PRMT R5, R0, 0x7610, R5 ;  /* 0x0000761000057816 */ /* 0x000fe20000000005 */
[----:B------:R-:W-:Y:S06]  /*2c40*/  BRA `(.L_x_12096) ;  /* 0x0000000c00007947 */ /* 0x000fec0003800000 */
.L_x_12101:
        /* <DEDUP_REMOVED lines=9> */
.L_x_12091:
        /* <DEDUP_REMOVED lines=14> */
.L_x_12105:
        /* <DEDUP_REMOVED lines=9> */
.L_x_12104:
        /* <DEDUP_REMOVED lines=27> */
.L_x_12107:
        /* <DEDUP_REMOVED lines=15> */
.L_x_12106:
[----:B------:R0:W5:Y:S01]  /*30f0*/  LDG.E.U16 R5, desc[UR36][R2.64] ;  /* 0x0000002402057981 */ /* 0x000162000c1e1500 */
[----:B------:R-:W-:Y:S05]  /*3100*/  BRA `(.L_x_12096) ;  /* 0x0000000400d07947 */ /* 0x000fea0003800000 */
.L_x_12103:
        /* <DEDUP_REMOVED lines=13> */
.L_x_12110:
        /* <DEDUP_REMOVED lines=21> */
.L_x_12114:
[----:B------:R-:W-:Y:S05]  /*3330*/  BSYNC B1 ;  /* 0x0000000000017941 */ /* 0x000fea0003800000 */
.L_x_12113:
[----:B------:R-:W-:Y:S01]  /*3340*/  LEA R3, R0, 0x3b800000, 0x17 ;  /* 0x3b80000000037811 */ /* 0x000fe200078eb8ff */
[----:B------:R-:W-:-:S05]  /*3350*/  IMAD.SHL.U32 R0, R2, 0x100000, RZ ;  /* 0x0010000002007824 */ /* 0x000fca00078e00ff */
[----:B------:R-:W-:-:S07]  /*3360*/  LOP3.LUT R0, R3, R0, R4, 0xfe, !PT ;  /* 0x0000000003007212 */ /* 0x000fce00078efe04 */
.L_x_12112:
[----:B------:R-:W-:Y:S05]  /*3370*/  BSYNC B0 ;  /* 0x0000000000007941 */ /* 0x000fea0003800000 */
.L_x_12111:
[----:B------:R-:W-:-:S04]  /*3380*/  F2FP.BF16.F32.PACK_AB R0, RZ, R0 ;  /* 0x00000000ff00723e */ /* 0x000fc800000010ff */
[----:B------:R-:W-:Y:S01]  /*3390*/  PRMT R5, R0, 0x7610, R5 ;  /* 0x0000761000057816 */ /* 0x000fe20000000005 */
[----:B------:R-:W-:Y:S06]  /*33a0*/  BRA `(.L_x_12096) ;  /* 0x0000000400287947 */ /* 0x000fec0003800000 */
.L_x_12109:
        /* <DEDUP_REMOVED lines=21> */
.L_x_12118:
[----:B------:R-:W-:Y:S05]  /*3500*/  BSYNC B1 ;  /* 0x0000000000017941 */ /* 0x000fea0003800000 */
.L_x_12117:
[----:B------:R-:W-:Y:S01]  /*3510*/  LEA R3, R0, 0x37800000, 0x17 ;  /* 0x3780000000037811 */ /* 0x000fe200078eb8ff */
[----:B------:R-:W-:-:S05]  /*3520*/  IMAD.SHL.U32 R0, R2, 0x200000, RZ ;  /* 0x0020000002007824 */ /* 0x000fca00078e00ff */
[----:B------:R-:W-:-:S07]  /*3530*/  LOP3.LUT R0, R3, R0, R4, 0xfe, !PT ;  /* 0x0000000003007212 */ /* 0x000fce00078efe04 */
.L_x_12116:
[----:B------:R-:W-:Y:S05]  /*3540*/  BSYNC B0 ;  /* 0x0000000000007941 */ /* 0x000fea0003800000 */
.L_x_12115:
[----:B------:R-:W-:-:S04]  /*3550*/  F2FP.BF16.F32.PACK_AB R0, RZ, R0 ;  /* 0x00000000ff00723e */ /* 0x000fc800000010ff */
[----:B------:R-:W-:Y:S01]  /*3560*/  PRMT R5, R0, 0x7610, R5 ;  /* 0x0000761000057816 */ /* 0x000fe20000000005 */
[----:B------:R-:W-:Y:S06]  /*3570*/  BRA `(.L_x_12096) ;  /* 0x0000000000b47947 */ /* 0x000fec0003800000 */
.L_x_12108:
        /* <DEDUP_REMOVED lines=14> */
.L_x_12122:
[----:B------:R-:W-:Y:S05]  /*3660*/  BSYNC B0 ;  /* 0x0000000000007941 */ /* 0x000fea0003800000 */
.L_x_12121:
[----:B------:R-:W-:-:S04]  /*3670*/  F2FP.BF16.F32.PACK_AB R0, RZ, R0 ;  /* 0x00000000ff00723e */ /* 0x000fc800000010ff */
[----:B------:R-:W-:Y:S01]  /*3680*/  PRMT R5, R0, 0x7610, R5 ;  /* 0x0000761000057816 */ /* 0x000fe20000000005 */
[----:B------:R-:W-:Y:S06]  /*3690*/  BRA `(.L_x_12096) ;  /* 0x00000000006c7947 */ /* 0x000fec0003800000 */
.L_x_12095:
        /* <DEDUP_REMOVED lines=16> */
.L_x_12123:
[----:B------:R-:W-:Y:S01]  /*37a0*/  PRMT R5, RZ, 0x7610, R5 ;  /* 0x00007610ff057816 */ /* 0x000fe20000000005 */
[----:B------:R-:W-:Y:S06]  /*37b0*/  BRA `(.L_x_12096) ;  /* 0x0000000000247947 */ /* 0x000fec0003800000 */
.L_x_12120:
[----:B------:R-:W2:Y:S02]  /*37c0*/  LDG.E.64 R2, desc[UR36][R2.64] ;  /* 0x0000002402027981 */ /* 0x000ea4000c1e1b00 */
[----:B--2---:R-:W0:Y:S02]  /*37d0*/  I2F.U64 R0, R2 ;  /* 0x0000000200007312 */ /* 0x004e240000301000 */
[----:B0-----:R-:W-:-:S04]  /*37e0*/  F2FP.BF16.F32.PACK_AB R0, RZ, R0 ;  /* 0x00000000ff00723e */ /* 0x001fc800000010ff */
[----:B------:R-:W-:Y:S01]  /*37f0*/  PRMT R5, R0, 0x7610, R5 ;  /* 0x0000761000057816 */ /* 0x000fe20000000005 */
[----:B------:R-:W-:Y:S06]  /*3800*/  BRA `(.L_x_12096) ;  /* 0x0000000000107947 */ /* 0x000fec0003800000 */
.L_x_12119:
[----:B------:R-:W2:Y:S02]  /*3810*/  LDG.E R2, desc[UR36][R2.64] ;  /* 0x0000002402027981 */ /* 0x000ea4000c1e1900 */
[----:B--2---:R-:W-:-:S04]  /*3820*/  I2FP.F32.U32 R0, R2 ;  /* 0x0000000200007245 */ /* 0x004fc80000201000 */
[----:B------:R-:W-:-:S04]  /*3830*/  F2FP.BF16.F32.PACK_AB R0, RZ, R0 ;  /* 0x00000000ff00723e */ /* 0x000fc800000010ff */
[----:B------:R-:W-:-:S07]  /*3840*/  PRMT R5, R0, 0x7610, R5 ;  /* 0x0000761000057816 */ /* 0x000fce0000000005 */
.L_x_12096:
[----:B-----5:R-:W-:Y:S01]  /*3850*/  IMAD.U32 R0, R19, 0x10000, RZ ;  /* 0x0001000013007824 */ /* 0x020fe200078e00ff */
[----:B------:R-:W-:Y:S04]  /*3860*/  BSSY B0, `(.L_x_12124) ;  /* 0x000000b000007945 */ /* 0x000fe80003800000 */
[----:B------:R-:W-:-:S13]  /*3870*/  FSETP.NEU.FTZ.AND P0, PT, R0, R0, PT ;  /* 0x000000000000720b */ /* 0x000fda0003f1d000 */
[----:B------:R-:W-:Y:S05]  /*3880*/  @P0 BRA `(.L_x_12125) ;  /* 0x00000000001c0947 */ /* 0x000fea0003800000 */
[----:B0-----:R-:W-:-:S05]  /*3890*/  IMAD.U32 R3, R5, 0x10000, RZ ;  /* 0x0001000005037824 */ /* 0x001fca00078e00ff */
[----:B------:R-:W-:-:S13]  /*38a0*/  FSETP.NEU.FTZ.AND P0, PT, R3, R3, PT ;  /* 0x000000030300720b */ /* 0x000fda0003f1d000 */
[----:B------:R-:W-:Y:S05]  /*38b0*/  @P0 BRA `(.L_x_12126) ;  /* 0x0000000000140947 */ /* 0x000fea0003800000 */
[----:B------:R-:W-:-:S04]  /*38c0*/  FMNMX.FTZ R0, R0, R3, PT ;  /* 0x0000000300007209 */ /* 0x000fc80003810000 */
[----:B------:R-:W-:-:S04]  /*38d0*/  F2FP.BF16.F32.PACK_AB R0, RZ, R0 ;  /* 0x00000000ff00723e */ /* 0x000fc800000010ff */
[----:B------:R-:W-:Y:S01]  /*38e0*/  PRMT R5, R0, 0x7610, R5 ;  /* 0x0000761000057816 */ /* 0x000fe20000000005 */
[----:B------:R-:W-:Y:S06]  /*38f0*/  BRA `(.L_x_12126) ;  /* 0x0000000000047947 */ /* 0x000fec0003800000 */
.L_x_12125:
[----:B------:R-:W-:-:S07]  /*3900*/  PRMT R5, R19, 0x7610, R5 ;  /* 0x0000761013057816 */ /* 0x000fce0000000005 */
.L_x_12126:
[----:B------:R-:W-:Y:S05]  /*3910*/  BSYNC B0 ;  /* 0x0000000000007941 */ /* 0x000fea0003800000 */
.L_x_12124:
[----:B0-----:R-:W0:Y:S02]  /*3920*/  LDC.U8 R2, c[0x0][0x491] ;  /* 0x00012440ff027b82 */ /* 0x001e240000000000 */
        /* <DEDUP_REMOVED lines=15> */
.L_x_12130:
[----:B------:R-:W-:-:S06]  /*3a20*/  IMAD.U32 R3, R5, 0x10000, RZ ;  /* 0x0001000005037824 */ /* 0x000fcc00078e00ff */
[----:B------:R-:W0:Y:S02]  /*3a30*/  F2I.S64.TRUNC R2, R3 ;  /* 0x0000000300027311 */ /* 0x000e24000020d900 */
[----:B0-----:R0:W-:Y:S01]  /*3a40*/  STG.E.U8 desc[UR36][R16.64], R2 ;  /* 0x0000000210007986 */ /* 0x0011e2000c101124 */
[----:B------:R-:W-:Y:S05]  /*3a50*/  BRA `(.L_x_12132) ;  /* 0x0000000c00847947 */ /* 0x000fea0003800000 */
.L_x_12129:
        /* <DEDUP_REMOVED lines=10> */
.L_x_12134:
[----:B------:R-:W-:-:S06]  /*3b00*/  IMAD.U32 R5, R5, 0x10000, RZ ;  /* 0x0001000005057824 */ /* 0x000fcc00078e00ff */
[----:B------:R-:W0:Y:S02]  /*3b10*/  F2I.FTZ.TRUNC.NTZ R5, R5 ;  /* 0x0000000500057305 */ /* 0x000e24000021f100 */
[----:B0-----:R0:W-:Y:S01]  /*3b20*/  STG.E desc[UR36][R16.64], R5 ;  /* 0x0000000510007986 */ /* 0x0011e2000c101924 */
[----:B------:R-:W-:Y:S05]  /*3b30*/  BRA `(.L_x_12132) ;  /* 0x0000000c004c7947 */ /* 0x000fea0003800000 */
.L_x_12133:
[----:B------:R-:W-:-:S06]  /*3b40*/  IMAD.U32 R5, R5, 0x10000, RZ ;  /* 0x0001000005057824 */ /* 0x000fcc00078e00ff */
[----:B------:R-:W0:Y:S02]  /*3b50*/  F2I.FTZ.TRUNC.NTZ R5, R5 ;  /* 0x0000000500057305 */ /* 0x000e24000021f100 */
[----:B0-----:R0:W-:Y:S01]  /*3b60*/  STG.E.U16 desc[UR36][R16.64], R5 ;  /* 0x0000000510007986 */ /* 0x0011e2000c101524 */
[----:B------:R-:W-:Y:S05]  /*3b70*/  BRA `(.L_x_12132) ;  /* 0x0000000c003c7947 */ /* 0x000fea0003800000 */
.L_x_12128:
        /* <DEDUP_REMOVED lines=9> */
.L_x_12136:
[----:B------:R-:W-:-:S05]  /*3c10*/  IMAD.U32 R0, R5, 0x10000, RZ ;  /* 0x0001000005007824 */ /* 0x000fca00078e00ff */
[----:B------:R-:W-:-:S05]  /*3c20*/  F2FP.F16.F32.PACK_AB R0, RZ, R0 ;  /* 0x00000000ff00723e */ /* 0x000fca00000000ff */
[----:B------:R0:W-:Y:S01]  /*3c30*/  STG.E.U16 desc[UR36][R16.64], R0 ;  /* 0x0000000010007986 */ /* 0x0001e2000c101524 */
[----:B------:R-:W-:Y:S05]  /*3c40*/  BRA `(.L_x_12132) ;  /* 0x0000000c00087947 */ /* 0x000fea0003800000 */
.L_x_12135:
        /* <DEDUP_REMOVED lines=10> */
.L_x_12138:
[----:B------:R-:W-:-:S05]  /*3cf0*/  IMAD.U32 R5, R5, 0x10000, RZ ;  /* 0x0001000005057824 */ /* 0x000fca00078e00ff */
[----:B------:R-:W-:-:S04]  /*3d00*/  F2FP.F16.F32.PACK_AB R3, RZ, R5 ;  /* 0x00000005ff03723e */ /* 0x000fc800000000ff */
[----:B------:R-:W-:-:S05]  /*3d10*/  PRMT R3, R3, 0x5410, RZ ;  /* 0x0000541003037816 */ /* 0x000fca00000000ff */
[----:B------:R0:W-:Y:S01]  /*3d20*/  STG.E desc[UR36][R16.64], R3 ;  /* 0x0000000310007986 */ /* 0x0001e2000c101924 */
[----:B------:R-:W-:Y:S05]  /*3d30*/  BRA `(.L_x_12132) ;  /* 0x0000000800cc7947 */ /* 0x000fea0003800000 */
.L_x_12137:
[----:B------:R-:W-:-:S04]  /*3d40*/  IMAD.U32 R2, R5, 0x10000, RZ ;  /* 0x0001000005027824 */ /* 0x000fc800078e00ff */
[----:B------:R-:W-:-:S06]  /*3d50*/  FMUL.FTZ R2, R2, 1 ;  /* 0x3f80000002027820 */ /* 0x000fcc0000410000 */
[----:B------:R-:W0:Y:S02]  /*3d60*/  F2F.F64.F32 R2, R2 ;  /* 0x0000000200027310 */ /* 0x000e240000201800 */
[----:B0-----:R0:W-:Y:S01]  /*3d70*/  STG.E.64 desc[UR36][R16.64], R2 ;  /* 0x0000000210007986 */ /* 0x0011e2000c101b24 */
[----:B------:R-:W-:Y:S05]  /*3d80*/  BRA `(.L_x_12132) ;  /* 0x0000000800b87947 */ /* 0x000fea0003800000 */
.L_x_12127:
        /* <DEDUP_REMOVED lines=13> */
.L_x_12141:
[----:B------:R-:W-:Y:S01]  /*3e60*/  IMAD.U32 R5, R5, 0x10000, RZ ;  /* 0x0001000005057824 */ /* 0x000fe200078e00ff */
[----:B------:R-:W-:-:S03]  /*3e70*/  CS2R R6, SRZ ;  /* 0x0000000000067805 */ /* 0x000fc6000001ff00 */
[----:B------:R-:W-:-:S06]  /*3e80*/  FMUL.FTZ R5, R5, 1 ;  /* 0x3f80000005057820 */ /* 0x000fcc0000410000 */
[----:B------:R-:W0:Y:S02]  /*3e90*/  F2F.F64.F32 R4, R5 ;  /* 0x0000000500047310 */ /* 0x000e240000201800 */
[----:B0-----:R0:W-:Y:S01]  /*3ea0*/  STG.E.128 desc[UR36][R16.64], R4 ;  /* 0x0000000410007986 */ /* 0x0011e2000c101d24 */
[----:B------:R-:W-:Y:S05]  /*3eb0*/  BRA `(.L_x_12132) ;  /* 0x00000008006c7947 */ /* 0x000fea0003800000 */
.L_x_12140:
        /* <DEDUP_REMOVED lines=21> */
.L_x_12145:
[----:B------:R-:W-:Y:S05]  /*4010*/  BSYNC B0 ;  /* 0x0000000000007941 */ /* 0x000fea0003800000 */
.L_x_12144:
[----:B------:R-:W-:-:S05]  /*4020*/  LOP3.LUT R3, R0, R3, RZ, 0xfc, !PT ;  /* 0x0000000300037212 */ /* 0x000fca00078efcff */
[----:B------:R0:W-:Y:S01]  /*4030*/  STG.E.U8 desc[UR36][R16.64], R3 ;  /* 0x0000000310007986 */ /* 0x0001e2000c101124 */
[----:B------:R-:W-:Y:S05]  /*4040*/  BRA `(.L_x_12132) ;  /* 0x0000000800087947 */ /* 0x000fea0003800000 */
.L_x_12143:
        /* <DEDUP_REMOVED lines=13> */
.L_x_12147:
[----:B------:R-:W-:Y:S01]  /*4120*/  IMAD.MOV.U32 R0, RZ, RZ, 0x7f ;  /* 0x0000007fff007424 */ /* 0x000fe200078e00ff */
[----:B------:R-:W-:-:S04]  /*4130*/  ISETP.GT.U32.AND P0, PT, R2, 0x7f800000, PT ;  /* 0x7f8000000200780c */ /* 0x000fc80003f04070 */
[----:B------:R-:W-:-:S09]  /*4140*/  SEL R0, R0, 0x7c, P0 ;  /* 0x0000007c00007807 */ /* 0x000fd20000000000 */
.L_x_12148:
[----:B------:R-:W-:Y:S05]  /*4150*/  BSYNC B0 ;  /* 0x0000000000007941 */ /* 0x000fea0003800000 */
.L_x_12146:
[----:B------:R-:W-:-:S04]  /*4160*/  LOP3.LUT R2, R5, 0x80000000, RZ, 0xc0, !PT ;  /* 0x8000000005027812 */ /* 0x000fc800078ec0ff */
[----:B------:R-:W-:-:S04]  /*4170*/  SHF.R.U32.HI R3, RZ, 0x18, R2 ;  /* 0x00000018ff037819 */ /* 0x000fc80000011602 */
[----:B------:R-:W-:-:S05]  /*4180*/  LOP3.LUT R3, R0, R3, RZ, 0xfc, !PT ;  /* 0x0000000300037212 */ /* 0x000fca00078efcff */
[----:B------:R0:W-:Y:S01]  /*4190*/  STG.E.U8 desc[UR36][R16.64], R3 ;  /* 0x0000000310007986 */ /* 0x0001e2000c101124 */
[----:B------:R-:W-:Y:S05]  /*41a0*/  BRA `(.L_x_12132) ;  /* 0x0000000400b07947 */ /* 0x000fea0003800000 */
.L_x_12142:
[----:B------:R0:W-:Y:S01]  /*41b0*/  STG.E.U16 desc[UR36][R16.64], R5 ;  /* 0x0000000510007986 */ /* 0x0001e2000c101524 */
[----:B------:R-:W-:Y:S05]  /*41c0*/  BRA `(.L_x_12132) ;  /* 0x0000000400a87947 */ /* 0x000fea0003800000 */
.L_x_12139:
        /* <DEDUP_REMOVED lines=12> */
.L_x_12151:
        /* <DEDUP_REMOVED lines=17> */
.L_x_12154:
[----:B------:R-:W-:-:S04]  /*43a0*/  LOP3.LUT R2, R5, 0x80000000, RZ, 0xc0, !PT ;  /* 0x8000000005027812 */ /* 0x000fc800078ec0ff */
[----:B------:R-:W-:-:S04]  /*43b0*/  SHF.R.U32.HI R3, RZ, 0x18, R2 ;  /* 0x00000018ff037819 */ /* 0x000fc80000011602 */
[----:B------:R-:W-:-:S04]  /*43c0*/  LOP3.LUT R0, R0, R3, RZ, 0xfc, !PT ;  /* 0x0000000300007212 */ /* 0x000fc800078efcff */
[----:B------:R-:W-:-:S07]  /*43d0*/  PRMT R8, R0, 0x7610, R8 ;  /* 0x0000761000087816 */ /* 0x000fce0000000008 */
.L_x_12153:
[----:B------:R-:W-:Y:S05]  /*43e0*/  BSYNC B0 ;  /* 0x0000000000007941 */ /* 0x000fea0003800000 */
.L_x_12152:
[----:B------:R0:W-:Y:S01]  /*43f0*/  STG.E.U8 desc[UR36][R16.64], R8 ;  /* 0x0000000810007986 */ /* 0x0001e2000c101124 */
[----:B------:R-:W-:Y:S05]  /*4400*/  BRA `(.L_x_12132) ;  /* 0x0000000400187947 */ /* 0x000fea0003800000 */
.L_x_12150:
        /* <DEDUP_REMOVED lines=17> */
.L_x_12157:
[----:B------:R-:W-:-:S04]  /*4520*/  LOP3.LUT R2, R5, 0x80000000, RZ, 0xc0, !PT ;  /* 0x8000000005027812 */ /* 0x000fc800078ec0ff */
[----:B------:R-:W-:-:S04]  /*4530*/  SHF.R.U32.HI R3, RZ, 0x18, R2 ;  /* 0x00000018ff037819 */ /* 0x000fc80000011602 */
[----:B------:R-:W-:-:S04]  /*4540*/  LOP3.LUT R0, R0, R3, RZ, 0xfc, !PT ;  /* 0x0000000300007212 */ /* 0x000fc800078efcff */
[----:B------:R-:W-:-:S07]  /*4550*/  PRMT R8, R0, 0x7610, R8 ;  /* 0x0000761000087816 */ /* 0x000fce0000000008 */
.L_x_12156:
[----:B------:R-:W-:Y:S05]  /*4560*/  BSYNC B0 ;  /* 0x0000000000007941 */ /* 0x000fea0003800000 */
.L_x_12155:
[----:B------:R3:W-:Y:S01]  /*4570*/  STG.E.U8 desc[UR36][R16.64], R8 ;  /* 0x0000000810007986 */ /* 0x0007e2000c101124 */
[----:B------:R-:W-:Y:S05]  /*4580*/  BRA `(.L_x_12132) ;  /* 0x0000000000b87947 */ /* 0x000fea0003800000 */
.L_x_12149:
        /* <DEDUP_REMOVED lines=22> */
.L_x_12131:
        /* <DEDUP_REMOVED lines=16> */
.L_x_12160:
[----:B------:R-:W-:Y:S05]  /*47f0*/  BRA `(.L_x_12132) ;  /* 0x00000000001c7947 */ /* 0x000fea0003800000 */
.L_x_12159:
[----:B------:R-:W-:-:S06]  /*4800*/  IMAD.U32 R2, R5, 0x10000, RZ ;  /* 0x0001000005027824 */ /* 0x000fcc00078e00ff */
[----:B------:R-:W0:Y:S02]  /*4810*/  F2I.U64.TRUNC R2, R2 ;  /* 0x0000000200027311 */ /* 0x000e24000020d800 */
[----:B0-----:R2:W-:Y:S01]  /*4820*/  STG.E.64 desc[UR36][R16.64], R2 ;  /* 0x0000000210007986 */ /* 0x0015e2000c101b24 */
[----:B------:R-:W-:Y:S05]  /*4830*/  BRA `(.L_x_12132) ;  /* 0x00000000000c7947 */ /* 0x000fea0003800000 */
.L_x_12158:
[----:B------:R-:W-:-:S06]  /*4840*/  IMAD.U32 R5, R5, 0x10000, RZ ;  /* 0x0001000005057824 */ /* 0x000fcc00078e00ff */
[----:B------:R-:W0:Y:S02]  /*4850*/  F2I.FTZ.U32.TRUNC.NTZ R5, R5 ;  /* 0x0000000500057305 */ /* 0x000e24000021f000 */
[----:B0-----:R0:W-:Y:S02]  /*4860*/  STG.E desc[UR36][R16.64], R5 ;  /* 0x0000000510007986 */ /* 0x0011e4000c101924 */
.L_x_12132:
[----:B------:R-:W-:-:S04]  /*4870*/  IMAD R18, R18, 0x200, R23 ;  /* 0x0000020012127824 */ /* 0x000fc800078e0217 */
[----:B------:R-:W-:-:S07]  /*4880*/  VIADD R19, R18, 0x80 ;  /* 0x0000008012137836 */ /* 0x000fce0000000000 */
.L_x_12056:
[----:B------:R-:W-:Y:S05]  /*4890*/  BSYNC B6 ;  /* 0x0000000000067941 */ /* 0x000fea0003800000 */
.L_x_12055:
        /* <DEDUP_REMOVED lines=358> */
.L_x_12163:
        /* <DEDUP_REMOVED lines=23> */
.L_x_12167:
[----:B------:R-:W2:Y:S02]  /*6070*/  LDG.E.U8 R2, desc[UR36][R2.64] ;  /* 0x0000002402027981 */ /* 0x000ea4000c1e1100 */
[----:B--2---:R-:W-:-:S04]  /*6080*/  I2FP.F32.U32 R0, R2 ;  /* 0x0000000200007245 */ /* 0x004fc80000201000 */
[----:B------:R-:W-:-:S04]  /*6090*/  F2FP.BF16.F32.PACK_AB R0, RZ, R0 ;  /* 0x00000000ff00723e */ /* 0x000fc800000010ff */
[----:B------:R-:W-:Y:S01]  /*60a0*/  PRMT R22, R0, 0x7610, R22 ;  /* 0x0000761000167816 */ /* 0x000fe20000000016 */
[----:B------:R-:W-:Y:S06]  /*60b0*/  BRA `(.L_x_12169) ;  /* 0x0000000c00c87947 */ /* 0x000fec0003800000 */
.L_x_12166:
        /* <DEDUP_REMOVED lines=11> */
.L_x_12171:
[----:B------:R-:W2:Y:S02]  /*6170*/  LDG.E R2, desc[UR36][R2.64] ;  /* 0x0000002402027981 */ /* 0x000ea4000c1e1900 */
[----:B--2---:R-:W-:-:S04]  /*6180*/  I2FP.F32.S32 R0, R2 ;  /* 0x0000000200007245 */ /* 0x004fc80000201400 */
[----:B------:R-:W-:-:S04]  /*6190*/  F2FP.BF16.F32.PACK_AB R0, RZ, R0 ;  /* 0x00000000ff00723e */ /* 0x000fc800000010ff */
[----:B------:R-:W-:Y:S01]  /*61a0*/  PRMT R22, R0, 0x7610, R22 ;  /* 0x0000761000167816 */ /* 0x000fe20000000016 */
[----:B------:R-:W-:Y:S06]  /*61b0*/  BRA `(.L_x_12169) ;  /* 0x0000000c00887947 */ /* 0x000fec0003800000 */
.L_x_12170:
[----:B------:R-:W2:Y:S02]  /*61c0*/  LDG.E.U16 R2, desc[UR36][R2.64] ;  /* 0x0000002402027981 */ /* 0x000ea4000c1e1500 */
[----:B--2---:R-:W0:Y:S02]  /*61d0*/  I2F.S16 R0, R2 ;  /* 0x0000000200007306 */ /* 0x004e240000101400 */
[----:B0-----:R-:W-:-:S04]  /*61e0*/  F2FP.BF16.F32.PACK_AB R0, RZ, R0 ;  /* 0x00000000ff00723e */ /* 0x001fc800000010ff */
[----:B------:R-:W-:Y:S01]  /*61f0*/  PRMT R22, R0, 0x7610, R22 ;  /* 0x0000761000167816 */ /* 0x000fe20000000016 */
[----:B------:R-:W-:Y:S06]  /*6200*/  BRA `(.L_x_12169) ;  /* 0x0000000c00747947 */ /* 0x000fec0003800000 */
.L_x_12165:
        /* <DEDUP_REMOVED lines=9> */
.L_x_12173:
[----:B------:R-:W2:Y:S02]  /*62a0*/  LDG.E.U16 R0, desc[UR36][R2.64] ;  /* 0x0000002402007981 */ /* 0x000ea4000c1e1500 */
[----:B--2---:R-:W-:-:S05]  /*62b0*/  HADD2.F32 R0, -RZ, R0.H0_H0 ;  /* 0x20000000ff007230 */ /* 0x004fca0000004100 */
[----:B------:R-:W-:-:S04]  /*62c0*/  F2FP.BF16.F32.PACK_AB R0, RZ, R0 ;  /* 0x00000000ff00723e */ /* 0x000fc800000010ff */
[----:B------:R-:W-:Y:S01]  /*62d0*/  PRMT R22, R0, 0x7610, R22 ;  /* 0x0000761000167816 */ /* 0x000fe20000000016 */
[----:B------:R-:W-:Y:S06]  /*62e0*/  BRA `(.L_x_12169) ;  /* 0x0000000c003c7947 */ /* 0x000fec0003800000 */
.L_x_12172:
        /* <DEDUP_REMOVED lines=9> */
.L_x_12175:
[----:B------:R-:W2:Y:S02]  /*6380*/  LDG.E.U16 R2, desc[UR36][R2.64] ;  /* 0x0000002402027981 */ /* 0x000ea4000c1e1500 */
[----:B--2---:R-:W-:-:S05]  /*6390*/  HADD2.F32 R0, -RZ, R2.H0_H0 ;  /* 0x20000002ff007230 */ /* 0x004fca0000004100 */
[----:B------:R-:W-:-:S04]  /*63a0*/  F2FP.BF16.F32.PACK_AB R0, RZ, R0 ;  /* 0x00000000ff00723e */ /* 0x000fc800000010ff */
[----:B------:R-:W-:Y:S01]  /*63b0*/  PRMT R22, R0, 0x7610, R22 ;  /* 0x0000761000167816 */ /* 0x000fe20000000016 */
[----:B------:R-:W-:Y:S06]  /*63c0*/  BRA `(.L_x_12169) ;  /* 0x0000000c00047947 */ /* 0x000fec0003800000 */
.L_x_12174:
        /* <DEDUP_REMOVED lines=9> */
.L_x_12164:
        /* <DEDUP_REMOVED lines=14> */
.L_x_12178:
        /* <DEDUP_REMOVED lines=9> */
.L_x_12177:
        /* <DEDUP_REMOVED lines=28> */
.L_x_12180:
        /* <DEDUP_REMOVED lines=15> */
.L_x_12179:
[----:B------:R0:W5:Y:S01]  /*6880*/  LDG.E.U16 R22, desc[UR36][R2.64] ;  /* 0x0000002402167981 */ /* 0x000162000c1e1500 */
[----:B------:R-:W-:Y:S05]  /*6890*/  BRA `(.L_x_12169) ;  /* 0x0000000400d07947 */ /* 0x000fea0003800000 */
.L_x_12176:
        /* <DEDUP_REMOVED lines=13> */
.L_x_12183:
        /* <DEDUP_REMOVED lines=21> */
.L_x_12187:
[----:B------:R-:W-:Y:S05]  /*6ac0*/  BSYNC B1 ;  /* 0x0000000000017941 */ /* 0x000fea0003800000 */
.L_x_12186:
[----:B------:R-:W-:Y:S01]  /*6ad0*/  LEA R3, R0, 0x3b800000, 0x17 ;  /* 0x3b80000000037811 */ /* 0x000fe200078eb8ff */
[----:B------:R-:W-:-:S05]  /*6ae0*/  IMAD.SHL.U32 R0, R2, 0x100000, RZ ;  /* 0x0010000002007824 */ /* 0x000fca00078e00ff */
[----:B------:R-:W-:-:S07]  /*6af0*/  LOP3.LUT R0, R3, R0, R4, 0xfe, !PT ;  /* 0x0000000003007212 */ /* 0x000fce00078efe04 */
.L_x_12185:
[----:B------:R-:W-:Y:S05]  /*6b00*/  BSYNC B0 ;  /* 0x0000000000007941 */ /* 0x000fea0003800000 */
.L_x_12184:
[----:B------:R-:W-:-:S04]  /*6b10*/  F2FP.BF16.F32.PACK_AB R0, RZ, R0 ;  /* 0x00000000ff00723e */ /* 0x000fc800000010ff */
[----:B------:R-:W-:Y:S01]  /*6b20*/  PRMT R22, R0, 0x7610, R22 ;  /* 0x0000761000167816 */ /* 0x000fe20000000016 */
[----:B------:R-:W-:Y:S06]  /*6b30*/  BRA `(.L_x_12169) ;  /* 0x0000000400287947 */ /* 0x000fec0003800000 */
.L_x_12182:
        /* <DEDUP_REMOVED lines=21> */
.L_x_12191:
[----:B------:R-:W-:Y:S05]  /*6c90*/  BSYNC B1 ;  /* 0x0000000000017941 */ /* 0x000fea0003800000 */
.L_x_12190:
[----:B------:R-:W-:Y:S01]  /*6ca0*/  LEA R3, R0, 0x37800000, 0x17 ;  /* 0x3780000000037811 */ /* 0x000fe200078eb8ff */
[----:B------:R-:W-:-:S05]  /*6cb0*/  IMAD.SHL.U32 R0, R2, 0x200000, RZ ;  /* 0x0020000002007824 */ /* 0x000fca00078e00ff */
[----:B------:R-:W-:-:S07]  /*6cc0*/  LOP3.LUT R0, R3, R0, R4, 0xfe, !PT ;  /* 0x0000000003007212 */ /* 0x000fce00078efe04 */
.L_x_12189:
[----:B------:R-:W-:Y:S05]  /*6cd0*/  BSYNC B0 ;  /* 0x0000000000007941 */ /* 0x000fea0003800000 */
.L_x_12188:
[----:B------:R-:W-:-:S04]  /*6ce0*/  F2FP.BF16.F32.PACK_AB R0, RZ, R0 ;  /* 0x00000000ff00723e */ /* 0x000fc800000010ff */
[----:B------:R-:W-:Y:S01]  /*6cf0*/  PRMT R22, R0, 0x7610, R22 ;  /* 0x0000761000167816 */ /* 0x000fe20000000016 */
[----:B------:R-:W-:Y:S06]  /*6d00*/  BRA `(.L_x_12169) ;  /* 0x0000000000b47947 */ /* 0x000fec0003800000 */
.L_x_12181:
        /* <DEDUP_REMOVED lines=14> */
.L_x_12195:
[----:B------:R-:W-:Y:S05]  /*6df0*/  BSYNC B0 ;  /* 0x0000000000007941 */ /* 0x000fea0003800000 */
.L_x_12194:
[----:B------:R-:W-:-:S04]  /*6e00*/  F2FP.BF16.F32.PACK_AB R0, RZ, R0 ;  /* 0x00000000ff00723e */ /* 0x000fc800000010ff */
[----:B------:R-:W-:Y:S01]  /*6e10*/  PRMT R22, R0, 0x7610, R22 ;  /* 0x0000761000167816 */ /* 0x000fe20000000016 */
[----:B------:R-:W-:Y:S06]  /*6e20*/  BRA `(.L_x_12169) ;  /* 0x00000000006c7947 */ /* 0x000fec0003800000 */
.L_x_12168:
        /* <DEDUP_REMOVED lines=16> */
.L_x_12196:
[----:B------:R-:W-:Y:S01]  /*6f30*/  PRMT R22, RZ, 0x7610, R22 ;  /* 0x00007610ff167816 */ /* 0x000fe20000000016 */
[----:B------:R-:W-:Y:S06]  /*6f40*/  BRA `(.L_x_12169) ;  /* 0x0000000000247947 */ /* 0x000fec0003800000 */
.L_x_12193:
[----:B------:R-:W2:Y:S02]  /*6f50*/  LDG.E.64 R2, desc[UR36][R2.64] ;  /* 0x0000002402027981 */ /* 0x000ea4000c1e1b00 */
[----:B--2---:R-:W0:Y:S02]  /*6f60*/  I2F.U64 R0, R2 ;  /* 0x0000000200007312 */ /* 0x004e240000301000 */
[----:B0-----:R-:W-:-:S04]  /*6f70*/  F2FP.BF16.F32.PACK_AB R0, RZ, R0 ;  /* 0x00000000ff00723e */ /* 0x001fc800000010ff */
[----:B------:R-:W-:Y:S01]  /*6f80*/  PRMT R22, R0, 0x7610, R22 ;  /* 0x0000761000167816 */ /* 0x000fe20000000016 */
[----:B------:R-:W-:Y:S06]  /*6f90*/  BRA `(.L_x_12169) ;  /* 0x0000000000107947 */ /* 0x000fec0003800000 */
.L_x_12192:
[----:B------:R-:W2:Y:S02]  /*6fa0*/  LDG.E R2, desc[UR36][R2.64] ;  /* 0x0000002402027981 */ /* 0x000ea4000c1e1900 */
[----:B--2---:R-:W-:-:S04]  /*6fb0*/  I2FP.F32.U32 R0, R2 ;  /* 0x0000000200007245 */ /* 0x004fc80000201000 */
[----:B------:R-:W-:-:S04]  /*6fc0*/  F2FP.BF16.F32.PACK_AB R0, RZ, R0 ;  /* 0x00000000ff00723e */ /* 0x000fc800000010ff */
[----:B------:R-:W-:-:S07]  /*6fd0*/  PRMT R22, R0, 0x7610, R22 ;  /* 0x0000761000167816 */ /* 0x000fce0000000016 */
.L_x_12169:
        /* <DEDUP_REMOVED lines=20> */
.L_x_12200:
[----:B------:R-:W2:Y:S02]  /*7120*/  LDG.E.U8 R2, desc[UR36][R2.64] ;  /* 0x0000002402027981 */ /* 0x000ea4000c1e1100 */
[----:B--2---:R-:W-:-:S04]  /*7130*/  I2FP.F32.U32 R0, R2 ;  /* 0x0000000200007245 */ /* 0x004fc80000201000 */
[----:B------:R-:W-:-:S04]  /*7140*/  F2FP.BF16.F32.PACK_AB R0, RZ, R0 ;  /* 0x00000000ff00723e */ /* 0x000fc800000010ff */
[----:B------:R-:W-:Y:S01]  /*7150*/  PRMT R5, R0, 0x7610, R5 ;  /* 0x0000761000057816 */ /* 0x000fe20000000005 */
[----:B------:R-:W-:Y:S06]  /*7160*/  BRA `(.L_x_12202) ;  /* 0x0000000c00c47947 */ /* 0x000fec0003800000 */
.L_x_12199:
        /* <DEDUP_REMOVED lines=11> */
.L_x_12204:
[----:B------:R-:W2:Y:S02]  /*7220*/  LDG.E R2, desc[UR36][R2.64] ;  /* 0x0000002402027981 */ /* 0x000ea4000c1e1900 */
[----:B--2---:R-:W-:-:S04]  /*7230*/  I2FP.F32.S32 R0, R2 ;  /* 0x0000000200007245 */ /* 0x004fc80000201400 */
[----:B------:R-:W-:-:S04]  /*7240*/  F2FP.BF16.F32.PACK_AB R0, RZ, R0 ;  /* 0x00000000ff00723e */ /* 0x000fc800000010ff */
[----:B------:R-:W-:Y:S01]  /*7250*/  PRMT R5, R0, 0x7610, R5 ;  /* 0x0000761000057816 */ /* 0x000fe20000000005 */
[----:B------:R-:W-:Y:S06]  /*7260*/  BRA `(.L_x_12202) ;  /* 0x0000000c00847947 */ /* 0x000fec0003800000 */
.L_x_12203:
[----:B------:R-:W2:Y:S02]  /*7270*/  LDG.E.U16 R2, desc[UR36][R2.64] ;  /* 0x0000002402027981 */ /* 0x000ea4000c1e1500 */
[----:B--2---:R-:W0:Y:S02]  /*7280*/  I2F.S16 R0, R2 ;  /* 0x0000000200007306 */ /* 0x004e240000101400 */
[----:B0-----:R-:W-:-:S04]  /*7290*/  F2FP.BF16.F32.PACK_AB R0, RZ, R0 ;  /* 0x00000000ff00723e */ /* 0x001fc800000010ff */
[----:B------:R-:W-:Y:S01]  /*72a0*/  PRMT R5, R0, 0x7610, R5 ;  /* 0x0000761000057816 */ /* 0x000fe20000000005 */
[----:B------:R-:W-:Y:S06]  /*72b0*/  BRA `(.L_x_12202) ;  /* 0x0000000c00707947 */ /* 0x000fec0003800000 */
.L_x_12198:
        /* <DEDUP_REMOVED lines=9> */
.L_x_12206:
[----:B------:R-:W2:Y:S02]  /*7350*/  LDG.E.U16 R0, desc[UR36][R2.64] ;  /* 0x0000002402007981 */ /* 0x000ea4000c1e1500 */
[----:B--2---:R-:W-:-:S05]  /*7360*/  HADD2.F32 R0, -RZ, R0.H0_H0 ;  /* 0x20000000ff007230 */ /* 0x004fca0000004100 */
[----:B------:R-:W-:-:S04]  /*7370*/  F2FP.BF16.F32.PACK_AB R0, RZ, R0 ;  /* 0x00000000ff00723e */ /* 0x000fc800000010ff */
[----:B------:R-:W-:Y:S01]  /*7380*/  PRMT R5, R0, 0x7610, R5 ;  /* 0x0000761000057816 */ /* 0x000fe20000000005 */
[----:B------:R-:W-:Y:S06]  /*7390*/  BRA `(.L_x_12202) ;  /* 0x0000000c00387947 */ /* 0x000fec0003800000 */
.L_x_12205:
        /* <DEDUP_REMOVED lines=9> */
.L_x_12208:
[----:B------:R-:W2:Y:S02]  /*7430*/  LDG.E.U16 R2, desc[UR36][R2.64] ;  /* 0x0000002402027981 */ /* 0x000ea4000c1e1500 */
[----:B--2---:R-:W-:-:S05]  /*7440*/  HADD2.F32 R0, -RZ, R2.H0_H0 ;  /* 0x20000002ff007230 */ /* 0x004fca0000004100 */
[----:B------:R-:W-:-:S04]  /*7450*/  F2FP.BF16.F32.PACK_AB R0, RZ, R0 ;  /* 0x00000000ff00723e */ /* 0x000fc800000010ff */
[----:B------:R-:W-:Y:S01]  /*7460*/  PRMT R5, R0, 0x7610, R5 ;  /* 0x0000761000057816 */ /* 0x000fe20000000005 */
[----:B------:R-:W-:Y:S06]  /*7470*/  BRA `(.L_x_12202) ;  /* 0x0000000c00007947 */ /* 0x000fec0003800000 */
.L_x_12207:
        /* <DEDUP_REMOVED lines=9> */
.L_x_12197:
        /* <DEDUP_REMOVED lines=14> */
.L_x_12211:
        /* <DEDUP_REMOVED lines=9> */
.L_x_12210:
        /* <DEDUP_REMOVED lines=27> */
.L_x_12213:
        /* <DEDUP_REMOVED lines=15> */
.L_x_12212:
[----:B------:R0:W5:Y:S01]  /*7920*/  LDG.E.U16 R5, desc[UR36][R2.64] ;  /* 0x0000002402057981 */ /* 0x000162000c1e1500 */
[----:B------:R-:W-:Y:S05]  /*7930*/  BRA `(.L_x_12202) ;  /* 0x0000000400d07947 */ /* 0x000fea0003800000 */
.L_x_12209:
        /* <DEDUP_REMOVED lines=13> */
.L_x_12216:
        /* <DEDUP_REMOVED lines=21> */
.L_x_12220:
[----:B------:R-:W-:Y:S05]  /*7b60*/  BSYNC B1 ;  /* 0x0000000000017941 */ /* 0x000fea0003800000 */
.L_x_12219:
[----:B------:R-:W-:Y:S01]  /*7b70*/  LEA R3, R0, 0x3b800000, 0x17 ;  /* 0x3b80000000037811 */ /* 0x000fe200078eb8ff */
[----:B------:R-:W-:-:S05]  /*7b80*/  IMAD.SHL.U32 R0, R2, 0x100000, RZ ;  /* 0x0010000002007824 */ /* 0x000fca00078e00ff */
[----:B------:R-:W-:-:S07]  /*7b90*/  LOP3.LUT R0, R3, R0, R4, 0xfe, !PT ;  /* 0x0000000003007212 */ /* 0x000fce00078efe04 */
.L_x_12218:
[----:B------:R-:W-:Y:S05]  /*7ba0*/  BSYNC B0 ;  /* 0x0000000000007941 */ /* 0x000fea0003800000 */
.L_x_12217:
[----:B------:R-:W-:-:S04]  /*7bb0*/  F2FP.BF16.F32.PACK_AB R0, RZ, R0 ;  /* 0x00000000ff00723e */ /* 0x000fc800000010ff */
[----:B------:R-:W-:Y:S01]  /*7bc0*/  PRMT R5, R0, 0x7610, R5 ;  /* 0x0000761000057816 */ /* 0x000fe20000000005 */
[----:B------:R-:W-:Y:S06]  /*7bd0*/  BRA `(.L_x_12202) ;  /* 0x0000000400287947 */ /* 0x000fec0003800000 */
.L_x_12215:
        /* <DEDUP_REMOVED lines=21> */
.L_x_12224:
[----:B------:R-:W-:Y:S05]  /*7d30*/  BSYNC B1 ;  /* 0x0000000000017941 */ /* 0x000fea0003800000 */
.L_x_12223:
[----:B------:R-:W-:Y:S01]  /*7d40*/  LEA R3, R0, 0x37800000, 0x17 ;  /* 0x3780000000037811 */ /* 0x000fe200078eb8ff */
[----:B------:R-:W-:-:S05]  /*7d50*/  IMAD.SHL.U32 R0, R2, 0x200000, RZ ;  /* 0x0020000002007824 */ /* 0x000fca00078e00ff */
[----:B------:R-:W-:-:S07]  /*7d60*/  LOP3.LUT R0, R3, R0, R4, 0xfe, !PT ;  /* 0x0000000003007212 */ /* 0x000fce00078efe04 */
.L_x_12222:
[----:B------:R-:W-:Y:S05]  /*7d70*/  BSYNC B0 ;  /* 0x0000000000007941 */ /* 0x000fea0003800000 */
.L_x_12221:
[----:B------:R-:W-:-:S04]  /*7d80*/  F2FP.BF16.F32.PACK_AB R0, RZ, R0 ;  /* 0x00000000ff00723e */ /* 0x000fc800000010ff */
[----:B------:R-:W-:Y:S01]  /*7d90*/  PRMT R5, R0, 0x7610, R5 ;  /* 0x0000761000057816 */ /* 0x000fe20000000005 */
[----:B------:R-:W-:Y:S06]  /*7da0*/  BRA `(.L_x_12202) ;  /* 0x0000000000b47947 */ /* 0x000fec0003800000 */
.L_x_12214:
        /* <DEDUP_REMOVED lines=14> */
.L_x_12228:
[----:B------:R-:W-:Y:S05]  /*7e90*/  BSYNC B0 ;  /* 0x0000000000007941 */ /* 0x000fea0003800000 */
.L_x_12227:
[----:B------:R-:W-:-:S04]  /*7ea0*/  F2FP.BF16.F32.PACK_AB R0, RZ, R0 ;  /* 0x00000000ff00723e */ /* 0x000fc800000010ff */
[----:B------:R-:W-:Y:S01]  /*7eb0*/  PRMT R5, R0, 0x7610, R5 ;  /* 0x0000761000057816 */ /* 0x000fe20000000005 */
[----:B------:R-:W-:Y:S06]  /*7ec0*/  BRA `(.L_x_12202) ;  /* 0x00000000006c7947 */ /* 0x000fec0003800000 */
.L_x_12201:
        /* <DEDUP_REMOVED lines=16> */
.L_x_12229:
[----:B------:R-:W-:Y:S01]  /*7fd0*/  PRMT R5, RZ, 0x7610, R5 ;  /* 0x00007610ff057816 */ /* 0x000fe20000000005 */
[----:B------:R-:W-:Y:S06]  /*7fe0*/  BRA `(.L_x_12202) ;  /* 0x0000000000247947 */ /* 0x000fec0003800000 */
.L_x_12226:
[----:B------:R-:W2:Y:S02]  /*7ff0*/  LDG.E.64 R2, desc[UR36][R2.64] ;  /* 0x0000002402027981 */ /* 0x000ea4000c1e1b00 */
[----:B--2---:R-:W0:Y:S02]  /*8000*/  I2F.U64 R0, R2 ;  /* 0x0000000200007312 */ /* 0x004e240000301000 */
[----:B0-----:R-:W-:-:S04]  /*8010*/  F2FP.BF16.F32.PACK_AB R0, RZ, R0 ;  /* 0x00000000ff00723e */ /* 0x001fc800000010ff */
[----:B------:R-:W-:Y:S01]  /*8020*/  PRMT R5, R0, 0x7610, R5 ;  /* 0x0000761000057816 */ /* 0x000fe20000000005 */
[----:B------:R-:W-:Y:S06]  /*8030*/  BRA `(.L_x_12202) ;  /* 0x0000000000107947 */ /* 0x000fec0003800000 */
.L_x_12225:
[----:B------:R-:W2:Y:S02]  /*8040*/  LDG.E R2, desc[UR36][R2.64] ;  /* 0x0000002402027981 */ /* 0x000ea4000c1e1900 */
[----:B--2---:R-:W-:-:S04]  /*8050*/  I2FP.F32.U32 R0, R2 ;  /* 0x0000000200007245 */ /* 0x004fc80000201000 */
[----:B------:R-:W-:-:S04]  /*8060*/  F2FP.BF16.F32.PACK_AB R0, RZ, R0 ;  /* 0x00000000ff00723e */ /* 0x000fc800000010ff */
[----:B------:R-:W-:-:S07]  /*8070*/  PRMT R5, R0, 0x7610, R5 ;  /* 0x0000761000057816 */ /* 0x000fce0000000005 */
.L_x_12202:
        /* <DEDUP_REMOVED lines=11> */
.L_x_12231:
[----:B------:R-:W-:-:S07]  /*8130*/  PRMT R5, R22, 0x7610, R5 ;  /* 0x0000761016057816 */ /* 0x000fce0000000005 */
.L_x_12232:
[----:B------:R-:W-:Y:S05]  /*8140*/  BSYNC B0 ;  /* 0x0000000000007941 */ /* 0x000fea0003800000 */
.L_x_12230:
        /* <DEDUP_REMOVED lines=16> */
.L_x_12236:
[----:B------:R-:W-:-:S06]  /*8250*/  IMAD.U32 R3, R5, 0x10000, RZ ;  /* 0x0001000005037824 */ /* 0x000fcc00078e00ff */
[----:B------:R-:W0:Y:S02]  /*8260*/  F2I.S64.TRUNC R2, R3 ;  /* 0x0000000300027311 */ /* 0x000e24000020d900 */
[----:B0-----:R4:W-:Y:S01]  /*8270*/  STG.E.U8 desc[UR36][R16.64], R2 ;  /* 0x0000000210007986 */ /* 0x0019e2000c101124 */
[----:B------:R-:W-:Y:S05]  /*8280*/  BRA `(.L_x_12238) ;  /* 0x0000000c00847947 */ /* 0x000fea0003800000 */
.L_x_12235:
        /* <DEDUP_REMOVED lines=10> */
.L_x_12240:
[----:B------:R-:W-:-:S06]  /*8330*/  IMAD.U32 R5, R5, 0x10000, RZ ;  /* 0x0001000005057824 */ /* 0x000fcc00078e00ff */
[----:B------:R-:W0:Y:S02]  /*8340*/  F2I.FTZ.TRUNC.NTZ R5, R5 ;  /* 0x0000000500057305 */ /* 0x000e24000021f100 */
[----:B0-----:R2:W-:Y:S01]  /*8350*/  STG.E desc[UR36][R16.64], R5 ;  /* 0x0000000510007986 */ /* 0x0015e2000c101924 */
[----:B------:R-:W-:Y:S05]  /*8360*/  BRA `(.L_x_12238) ;  /* 0x0000000c004c7947 */ /* 0x000fea0003800000 */
.L_x_12239:
[----:B------:R-:W-:-:S06]  /*8370*/  IMAD.U32 R5, R5, 0x10000, RZ ;  /* 0x0001000005057824 */ /* 0x000fcc00078e00ff */
[----:B------:R-:W0:Y:S02]  /*8380*/  F2I.FTZ.TRUNC.NTZ R5, R5 ;  /* 0x0000000500057305 */ /* 0x000e24000021f100 */
[----:B0-----:R0:W-:Y:S01]  /*8390*/  STG.E.U16 desc[UR36][R16.64], R5 ;  /* 0x0000000510007986 */ /* 0x0011e2000c101524 */
[----:B------:R-:W-:Y:S05]  /*83a0*/  BRA `(.L_x_12238) ;  /* 0x0000000c003c7947 */ /* 0x000fea0003800000 */
.L_x_12234:
        /* <DEDUP_REMOVED lines=9> */
.L_x_12242:
[----:B------:R-:W-:-:S05]  /*8440*/  IMAD.U32 R0, R5, 0x10000, RZ ;  /* 0x0001000005007824 */ /* 0x000fca00078e00ff */
[----:B------:R-:W-:-:S05]  /*8450*/  F2FP.F16.F32.PACK_AB R0, RZ, R0 ;  /* 0x00000000ff00723e */ /* 0x000fca00000000ff */
[----:B------:R0:W-:Y:S01]  /*8460*/  STG.E.U16 desc[UR36][R16.64], R0 ;  /* 0x0000000010007986 */ /* 0x0001e2000c101524 */
[----:B------:R-:W-:Y:S05]  /*8470*/  BRA `(.L_x_12238) ;  /* 0x0000000c00087947 */ /* 0x000fea0003800000 */
.L_x_12241:
        /* <DEDUP_REMOVED lines=10> */
.L_x_12244:
[----:B------:R-:W-:-:S05]  /*8520*/  IMAD.U32 R5, R5, 0x10000, RZ ;  /* 0x0001000005057824 */ /* 0x000fca00078e00ff */
[----:B------:R-:W-:-:S04]  /*8530*/  F2FP.F16.F32.PACK_AB R3, RZ, R5 ;  /* 0x00000005ff03723e */ /* 0x000fc800000000ff */
[----:B------:R-:W-:-:S05]  /*8540*/  PRMT R3, R3, 0x5410, RZ ;  /* 0x0000541003037816 */ /* 0x000fca00000000ff */
[----:B------:R0:W-:Y:S01]  /*8550*/  STG.E desc[UR36][R16.64], R3 ;  /* 0x0000000310007986 */ /* 0x0001e2000c101924 */
[----:B------:R-:W-:Y:S05]  /*8560*/  BRA `(.L_x_12238) ;  /* 0x0000000800cc7947 */ /* 0x000fea0003800000 */
.L_x_12243:
[----:B------:R-:W-:-:S04]  /*8570*/  IMAD.U32 R2, R5, 0x10000, RZ ;  /* 0x0001000005027824 */ /* 0x000fc800078e00ff */
[----:B------:R-:W-:-:S06]  /*8580*/  FMUL.FTZ R2, R2, 1 ;  /* 0x3f80000002027820 */ /* 0x000fcc0000410000 */
[----:B------:R-:W0:Y:S02]  /*8590*/  F2F.F64.F32 R2, R2 ;  /* 0x0000000200027310 */ /* 0x000e240000201800 */
[----:B0-----:R0:W-:Y:S01]  /*85a0*/  STG.E.64 desc[UR36][R16.64], R2 ;  /* 0x0000000210007986 */ /* 0x0011e2000c101b24 */
[----:B------:R-:W-:Y:S05]  /*85b0*/  BRA `(.L_x_12238) ;  /* 0x0000000800b87947 */ /* 0x000fea0003800000 */
.L_x_12233:
        /* <DEDUP_REMOVED lines=13> */
.L_x_12247:
[----:B------:R-:W-:Y:S01]  /*8690*/  IMAD.U32 R5, R5, 0x10000, RZ ;  /* 0x0001000005057824 */ /* 0x000fe200078e00ff */
[----:B------:R-:W-:-:S03]  /*86a0*/  CS2R R6, SRZ ;  /* 0x0000000000067805 */ /* 0x000fc6000001ff00 */
[----:B------:R-:W-:-:S06]  /*86b0*/  FMUL.FTZ R5, R5, 1 ;  /* 0x3f80000005057820 */ /* 0x000fcc0000410000 */
[----:B------:R-:W0:Y:S02]  /*86c0*/  F2F.F64.F32 R4, R5 ;  /* 0x0000000500047310 */ /* 0x000e240000201800 */
[----:B0-----:R0:W-:Y:S01]  /*86d0*/  STG.E.128 desc[UR36][R16.64], R4 ;  /* 0x0000000410007986 */ /* 0x0011e2000c101d24 */
[----:B------:R-:W-:Y:S05]  /*86e0*/  BRA `(.L_x_12238) ;  /* 0x00000008006c7947 */ /* 0x000fea0003800000 */
.L_x_12246:
        /* <DEDUP_REMOVED lines=21> */
.L_x_12251:
[----:B------:R-:W-:Y:S05]  /*8840*/  BSYNC B0 ;  /* 0x0000000000007941 */ /* 0x000fea0003800000 */
.L_x_12250:
[----:B------:R-:W-:-:S05]  /*8850*/  LOP3.LUT R3, R0, R3, RZ, 0xfc, !PT ;  /* 0x0000000300037212 */ /* 0x000fca00078efcff */
[----:B------:R0:W-:Y:S01]  /*8860*/  STG.E.U8 desc[UR36][R16.64], R3 ;  /* 0x0000000310007986 */ /* 0x0001e2000c101124 */
[----:B------:R-:W-:Y:S05]  /*8870*/  BRA `(.L_x_12238) ;  /* 0x0000000800087947 */ /* 0x000fea0003800000 */
.L_x_12249:
        /* <DEDUP_REMOVED lines=13> */
.L_x_12253:
[----:B------:R-:W-:Y:S01]  /*8950*/  IMAD.MOV.U32 R0, RZ, RZ, 0x7f ;  /* 0x0000007fff007424 */ /* 0x000fe200078e00ff */
[----:B------:R-:W-:-:S04]  /*8960*/  ISETP.GT.U32.AND P0, PT, R2, 0x7f800000, PT ;  /* 0x7f8000000200780c */ /* 0x000fc80003f04070 */
[----:B------:R-:W-:-:S09]  /*8970*/  SEL R0, R0, 0x7c, P0 ;  /* 0x0000007c00007807 */ /* 0x000fd20000000000 */
.L_x_12254:
[----:B------:R-:W-:Y:S05]  /*8980*/  BSYNC B0 ;  /* 0x0000000000007941 */ /* 0x000fea0003800000 */
.L_x_12252:
[----:B------:R-:W-:-:S04]  /*8990*/  LOP3.LUT R2, R5, 0x80000000, RZ, 0xc0, !PT ;  /* 0x8000000005027812 */ /* 0x000fc800078ec0ff */
[----:B------:R-:W-:-:S04]  /*89a0*/  SHF.R.U32.HI R3, RZ, 0x18, R2 ;  /* 0x00000018ff037819 */ /* 0x000fc80000011602 */
[----:B------:R-:W-:-:S05]  /*89b0*/  LOP3.LUT R3, R0, R3, RZ, 0xfc, !PT ;  /* 0x0000000300037212 */ /* 0x000fca00078efcff */
[----:B------:R0:W-:Y:S01]  /*89c0*/  STG.E.U8 desc[UR36][R16.64], R3 ;  /* 0x0000000310007986 */ /* 0x0001e2000c101124 */
[----:B------:R-:W-:Y:S05]  /*89d0*/  BRA `(.L_x_12238) ;  /* 0x0000000400b07947 */ /* 0x000fea0003800000 */
.L_x_12248:
[----:B------:R0:W-:Y:S01]  /*89e0*/  STG.E.U16 desc[UR36][R16.64], R5 ;  /* 0x0000000510007986 */ /* 0x0001e2000c101524 */
[----:B------:R-:W-:Y:S05]  /*89f0*/  BRA `(.L_x_12238) ;  /* 0x0000000400a87947 */ /* 0x000fea0003800000 */
.L_x_12245:
        /* <DEDUP_REMOVED lines=12> */
.L_x_12257:
        /* <DEDUP_REMOVED lines=17> */
.L_x_12260:
[----:B------:R-:W-:-:S04]  /*8bd0*/  LOP3.LUT R2, R5, 0x80000000, RZ, 0xc0, !PT ;  /* 0x8000000005027812 */ /* 0x000fc800078ec0ff */
[----:B------:R-:W-:-:S04]  /*8be0*/  SHF.R.U32.HI R3, RZ, 0x18, R2 ;  /* 0x00000018ff037819 */ /* 0x000fc80000011602 */
[----:B------:R-:W-:-:S04]  /*8bf0*/  LOP3.LUT R0, R0, R3, RZ, 0xfc, !PT ;  /* 0x0000000300007212 */ /* 0x000fc800078efcff */
[----:B------:R-:W-:-:S07]  /*8c00*/  PRMT R8, R0, 0x7610, R8 ;  /* 0x0000761000087816 */ /* 0x000fce0000000008 */
.L_x_12259:
[----:B------:R-:W-:Y:S05]  /*8c10*/  BSYNC B0 ;  /* 0x0000000000007941 */ /* 0x000fea0003800000 */
.L_x_12258:
[----:B------:R0:W-:Y:S01]  /*8c20*/  STG.E.U8 desc[UR36][R16.64], R8 ;  /* 0x0000000810007986 */ /* 0x0001e2000c101124 */
[----:B------:R-:W-:Y:S05]  /*8c30*/  BRA `(.L_x_12238) ;  /* 0x0000000400187947 */ /* 0x000fea0003800000 */
.L_x_12256:
        /* <DEDUP_REMOVED lines=17> */
.L_x_12263:
[----:B------:R-:W-:-:S04]  /*8d50*/  LOP3.LUT R2, R5, 0x80000000, RZ, 0xc0, !PT ;  /* 0x8000000005027812 */ /* 0x000fc800078ec0ff */
[----:B------:R-:W-:-:S04]  /*8d60*/  SHF.R.U32.HI R3, RZ, 0x18, R2 ;  /* 0x00000018ff037819 */ /* 0x000fc80000011602 */
[----:B------:R-:W-:-:S04]  /*8d70*/  LOP3.LUT R0, R0, R3, RZ, 0xfc, !PT ;  /* 0x0000000300007212 */ /* 0x000fc800078efcff */
[----:B------:R-:W-:-:S07]  /*8d80*/  PRMT R8, R0, 0x7610, R8 ;  /* 0x0000761000087816 */ /* 0x000fce0000000008 */
.L_x_12262:
[----:B------:R-:W-:Y:S05]  /*8d90*/  BSYNC B0 ;  /* 0x0000000000007941 */ /* 0x000fea0003800000 */
.L_x_12261:
[----:B------:R0:W-:Y:S01]  /*8da0*/  STG.E.U8 desc[UR36][R16.64], R8 ;  /* 0x0000000810007986 */ /* 0x0001e2000c101124 */
[----:B------:R-:W-:Y:S05]  /*8db0*/  BRA `(.L_x_12238) ;  /* 0x0000000000b87947 */ /* 0x000fea0003800000 */
.L_x_12255:
        /* <DEDUP_REMOVED lines=22> */
.L_x_12237:
        /* <DEDUP_REMOVED lines=16> */
.L_x_12266:
[----:B------:R-:W-:Y:S05]  /*9020*/  BRA `(.L_x_12238) ;  /* 0x00000000001c7947 */ /* 0x000fea0003800000 */
.L_x_12265:
[----:B------:R-:W-:-:S06]  /*9030*/  IMAD.U32 R2, R5, 0x10000, RZ ;  /* 0x0001000005027824 */ /* 0x000fcc00078e00ff */
[----:B------:R-:W0:Y:S02]  /*9040*/  F2I.U64.TRUNC R2, R2 ;  /* 0x0000000200027311 */ /* 0x000e24000020d800 */
[----:B0-----:R0:W-:Y:S01]  /*9050*/  STG.E.64 desc[UR36][R16.64], R2 ;  /* 0x0000000210007986 */ /* 0x0011e2000c101b24 */
[----:B------:R-:W-:Y:S05]  /*9060*/  BRA `(.L_x_12238) ;  /* 0x00000000000c7947 */ /* 0x000fea0003800000 */
.L_x_12264:
[----:B------:R-:W-:-:S06]  /*9070*/  IMAD.U32 R5, R5, 0x10000, RZ ;  /* 0x0001000005057824 */ /* 0x000fcc00078e00ff */
[----:B------:R-:W0:Y:S02]  /*9080*/  F2I.FTZ.U32.TRUNC.NTZ R5, R5 ;  /* 0x0000000500057305 */ /* 0x000e24000021f000 */
[----:B0-----:R0:W-:Y:S02]  /*9090*/  STG.E desc[UR36][R16.64], R5 ;  /* 0x0000000510007986 */ /* 0x0011e4000c101924 */
.L_x_12238:
[----:B------:R-:W-:-:S07]  /*90a0*/  VIADD R19, R19, 0x80 ;  /* 0x0000008013137836 */ /* 0x000fce0000000000 */
.L_x_12162:
[----:B------:R-:W-:Y:S05]  /*90b0*/  BSYNC B6 ;  /* 0x0000000000067941 */ /* 0x000fea0003800000 */
.L_x_12161:
        /* <DEDUP_REMOVED lines=358> */
.L_x_12269:
        /* <DEDUP_REMOVED lines=23> */
.L_x_12273:
[----:B------:R-:W2:Y:S02]  /*a890*/  LDG.E.U8 R2, desc[UR36][R2.64] ;  /* 0x0000002402027981 */ /* 0x000ea4000c1e1100 */
[----:B--2---:R-:W-:-:S04]  /*a8a0*/  I2FP.F32.U32 R0, R2 ;  /* 0x0000000200007245 */ /* 0x004fc80000201000 */
[----:B------:R-:W-:-:S04]  /*a8b0*/  F2FP.BF16.F32.PACK_AB R0, RZ, R0 ;  /* 0x00000000ff00723e */ /* 0x000fc800000010ff */
[----:B------:R-:W-:Y:S01]  /*a8c0*/  PRMT R22, R0, 0x7610, R22 ;  /* 0x0000761000167816 */ /* 0x000fe20000000016 */
[----:B------:R-:W-:Y:S06]  /*a8d0*/  BRA `(.L_x_12275) ;  /* 0x0000000c00c87947 */ /* 0x000fec0003800000 */
.L_x_12272:
        /* <DEDUP_REMOVED lines=11> */
.L_x_12277:
[----:B------:R-:W2:Y:S02]  /*a990*/  LDG.E R2, desc[UR36][R2.64] ;  /* 0x0000002402027981 */ /* 0x000ea4000c1e1900 */
[----:B--2---:R-:W-:-:S04]  /*a9a0*/  I2FP.F32.S32 R0, R2 ;  /* 0x0000000200007245 */ /* 0x004fc80000201400 */
[----:B------:R-:W-:-:S04]  /*a9b0*/  F2FP.BF16.F32.PACK_AB R0, RZ, R0 ;  /* 0x00000000ff00723e */ /* 0x000fc800000010ff */
[----:B------:R-:W-:Y:S01]  /*a9c0*/  PRMT R22, R0, 0x7610, R22 ;  /* 0x0000761000167816 */ /* 0x000fe20000000016 */
[----:B------:R-:W-:Y:S06]  /*a9d0*/  BRA `(.L_x_12275) ;  /* 0x0000000c00887947 */ /* 0x000fec0003800000 */
.L_x_12276:
[----:B------:R-:W2:Y:S02]  /*a9e0*/  LDG.E.U16 R2, desc[UR36][R2.64] ;  /* 0x0000002402027981 */ /* 0x000ea4000c1e1500 */
[----:B--2---:R-:W0:Y:S02]  /*a9f0*/  I2F.S16 R0, R2 ;  /* 0x0000000200007306 */ /* 0x004e240000101400 */
[----:B0-----:R-:W-:-:S04]  /*aa00*/  F2FP.BF16.F32.PACK_AB R0, RZ, R0 ;  /* 0x00000000ff00723e */ /* 0x001fc800000010ff */
[----:B------:R-:W-:Y:S01]  /*aa10*/  PRMT R22, R0, 0x7610, R22 ;  /* 0x0000761000167816 */ /* 0x000fe20000000016 */
[----:B------:R-:W-:Y:S06]  /*aa20*/  BRA `(.L_x_12275) ;  /* 0x0000000c00747947 */ /* 0x000fec0003800000 */
.L_x_12271:
        /* <DEDUP_REMOVED lines=9> */
.L_x_12279:
[----:B------:R-:W2:Y:S02]  /*aac0*/  LDG.E.U16 R0, desc[UR36][R2.64] ;  /* 0x0000002402007981 */ /* 0x000ea4000c1e1500 */
[----:B--2---:R-:W-:-:S05]  /*aad0*/  HADD2.F32 R0, -RZ, R0.H0_H0 ;  /* 0x20000000ff007230 */ /* 0x004fca0000004100 */
[----:B------:R-:W-:-:S04]  /*aae0*/  F2FP.BF16.F32.PACK_AB R0, RZ, R0 ;  /* 0x00000000ff00723e */ /* 0x000fc800000010ff */
[----:B------:R-:W-:Y:S01]  /*aaf0*/  PRMT R22, R0, 0x7610, R22 ;  /* 0x0000761000167816 */ /* 0x000fe20000000016 */
[----:B------:R-:W-:Y:S06]  /*ab00*/  BRA `(.L_x_12275) ;  /* 0x0000000c003c7947 */ /* 0x000fec0003800000 */
.L_x_12278:
        /* <DEDUP_REMOVED lines=9> */
.L_x_12281:
[----:B------:R-:W2:Y:S02]  /*aba0*/  LDG.E.U16 R2, desc[UR36][R2.64] ;  /* 0x0000002402027981 */ /* 0x000ea4000c1e1500 */
[----:B--2---:R-:W-:-:S05]  /*abb0*/  HADD2.F32 R0, -RZ, R2.H0_H0 ;  /* 0x20000002ff007230 */ /* 0x004fca0000004100 */
[----:B------:R-:W-:-:S04]  /*abc0*/  F2FP.BF16.F32.PACK_AB R0, RZ, R0 ;  /* 0x00000000ff00723e */ /* 0x000fc800000010ff */
[----:B------:R-:W-:Y:S01]  /*abd0*/  PRMT R22, R0, 0x7610, R22 ;  /* 0x0000761000167816 */ /* 0x000fe20000000016 */
[----:B------:R-:W-:Y:S06]  /*abe0*/  BRA `(.L_x_12275) ;  /* 0x0000000c00047947 */ /* 0x000fec0003800000 */
.L_x_12280:
        /* <DEDUP_REMOVED lines=9> */
.L_x_12270:
        /* <DEDUP_REMOVED lines=14> */
.L_x_12284:
        /* <DEDUP_REMOVED lines=9> */
.L_x_12283:
        /* <DEDUP_REMOVED lines=28> */
.L_x_12286:
        /* <DEDUP_REMOVED lines=15> */
.L_x_12285:
[----:B------:R0:W5:Y:S01]  /*b0a0*/  LDG.E.U16 R22, desc[UR36][R2.64] ;  /* 0x0000002402167981 */ /* 0x000162000c1e1500 */
[----:B------:R-:W-:Y:S05]  /*b0b0*/  BRA `(.L_x_12275) ;  /* 0x0000000400d07947 */ /* 0x000fea0003800000 */
.L_x_12282:
        /* <DEDUP_REMOVED lines=13> */
.L_x_12289:
        /* <DEDUP_REMOVED lines=21> */
.L_x_12293:
[----:B------:R-:W-:Y:S05]  /*b2e0*/  BSYNC B1 ;  /* 0x0000000000017941 */ /* 0x000fea0003800000 */
.L_x_12292:
[----:B------:R-:W-:Y:S01]  /*b2f0*/  LEA R3, R0, 0x3b800000, 0x17 ;  /* 0x3b80000000037811 */ /* 0x000fe200078eb8ff */
[----:B------:R-:W-:-:S05]  /*b300*/  IMAD.SHL.U32 R0, R2, 0x100000, RZ ;  /* 0x0010000002007824 */ /* 0x000fca00078e00ff */
[----:B------:R-:W-:-:S07]  /*b310*/  LOP3.LUT R0, R3, R0, R4, 0xfe, !PT ;  /* 0x0000000003007212 */ /* 0x000fce00078efe04 */
.L_x_12291:
[----:B------:R-:W-:Y:S05]  /*b320*/  BSYNC B0 ;  /* 0x0000000000007941 */ /* 0x000fea0003800000 */
.L_x_12290:
[----:B------:R-:W-:-:S04]  /*b330*/  F2FP.BF16.F32.PACK_AB R0, RZ, R0 ;  /* 0x00000000ff00723e */ /* 0x000fc800000010ff */
[----:B------:R-:W-:Y:S01]  /*b340*/  PRMT R22, R0, 0x7610, R22 ;  /* 0x0000761000167816 */ /* 0x000fe20000000016 */
[----:B------:R-:W-:Y:S06]  /*b350*/  BRA `(.L_x_12275) ;  /* 0x0000000400287947 */ /* 0x000fec0003800000 */
.L_x_12288:
        /* <DEDUP_REMOVED lines=21> */
.L_x_12297:
[----:B------:R-:W-:Y:S05]  /*b4b0*/  BSYNC B1 ;  /* 0x0000000000017941 */ /* 0x000fea0003800000 */
.L_x_12296:
[----:B------:R-:W-:Y:S01]  /*b4c0*/  LEA R3, R0, 0x37800000, 0x17 ;  /* 0x3780000000037811 */ /* 0x000fe200078eb8ff */
[----:B------:R-:W-:-:S05]  /*b4d0*/  IMAD.SHL.U32 R0, R2, 0x200000, RZ ;  /* 0x0020000002007824 */ /* 0x000fca00078e00ff */
[----:B------:R-:W-:-:S07]  /*b4e0*/  LOP3.LUT R0, R3, R0, R4, 0xfe, !PT ;  /* 0x0000000003007212 */ /* 0x000fce00078efe04 */
.L_x_12295:
[----:B------:R-:W-:Y:S05]  /*b4f0*/  BSYNC B0 ;  /* 0x0000000000007941 */ /* 0x000fea0003800000 */
.L_x_12294:
[----:B------:R-:W-:-:S04]  /*b500*/  F2FP.BF16.F32.PACK_AB R0, RZ, R0 ;  /* 0x00000000ff00723e */ /* 0x000fc800000010ff */
[----:B------:R-:W-:Y:S01]  /*b510*/  PRMT R22, R0, 0x7610, R22 ;  /* 0x0000761000167816 */ /* 0x000fe20000000016 */
[----:B------:R-:W-:Y:S06]  /*b520*/  BRA `(.L_x_12275) ;  /* 0x0000000000b47947 */ /* 0x000fec0003800000 */
.L_x_12287:
        /* <DEDUP_REMOVED lines=14> */
.L_x_12301:
[----:B------:R-:W-:Y:S05]  /*b610*/  BSYNC B0 ;  /* 0x0000000000007941 */ /* 0x000fea0003800000 */
.L_x_12300:
[----:B------:R-:W-:-:S04]  /*b620*/  F2FP.BF16.F32.PACK_AB R0, RZ, R0 ;  /* 0x00000000ff00723e */ /* 0x000fc800000010ff */
[----:B------:R-:W-:Y:S01]  /*b630*/  PRMT R22, R0, 0x7610, R22 ;  /* 0x0000761000167816 */ /* 0x000fe20000000016 */
[----:B------:R-:W-:Y:S06]  /*b640*/  BRA `(.L_x_12275) ;  /* 0x00000000006c7947 */ /* 0x000fec0003800000 */
.L_x_12274:
        /* <DEDUP_REMOVED lines=16> */
.L_x_12302:
[----:B------:R-:W-:Y:S01]  /*b750*/  PRMT R22, RZ, 0x7610, R22 ;  /* 0x00007610ff167816 */ /* 0x000fe20000000016 */
[----:B------:R-:W-:Y:S06]  /*b760*/  BRA `(.L_x_12275) ;  /* 0x0000000000247947 */ /* 0x000fec0003800000 */
.L_x_12299:
[----:B------:R-:W2:Y:S02]  /*b770*/  LDG.E.64 R2, desc[UR36][R2.64] ;  /* 0x0000002402027981 */ /* 0x000ea4000c1e1b00 */
[----:B--2---:R-:W0:Y:S02]  /*b780*/  I2F.U64 R0, R2 ;  /* 0x0000000200007312 */ /* 0x004e240000301000 */
[----:B0-----:R-:W-:-:S04]  /*b790*/  F2FP.BF16.F32.PACK_AB R0, RZ, R0 ;  /* 0x00000000ff00723e */ /* 0x001fc800000010ff */
[----:B------:R-:W-:Y:S01]  /*b7a0*/  PRMT R22, R0, 0x7610, R22 ;  /* 0x0000761000167816 */ /* 0x000fe20000000016 */
[----:B------:R-:W-:Y:S06]  /*b7b0*/  BRA `(.L_x_12275) ;  /* 0x0000000000107947 */ /* 0x000fec0003800000 */
.L_x_12298:
[----:B------:R-:W2:Y:S02]  /*b7c0*/  LDG.E R2, desc[UR36][R2.64] ;  /* 0x0000002402027981 */ /* 0x000ea4000c1e1900 */
[----:B--2---:R-:W-:-:S04]  /*b7d0*/  I2FP.F32.U32 R0, R2 ;  /* 0x0000000200007245 */ /* 0x004fc80000201000 */
[----:B------:R-:W-:-:S04]  /*b7e0*/  F2FP.BF16.F32.PACK_AB R0, RZ, R0 ;  /* 0x00000000ff00723e */ /* 0x000fc800000010ff */
[----:B------:R-:W-:-:S07]  /*b7f0*/  PRMT R22, R0, 0x7610, R22 ;  /* 0x0000761000167816 */ /* 0x000fce0000000016 */
.L_x_12275:
        /* <DEDUP_REMOVED lines=20> */
.L_x_12306:
[----:B------:R-:W2:Y:S02]  /*b940*/  LDG.E.U8 R2, desc[UR36][R2.64] ;  /* 0x0000002402027981 */ /* 0x000ea4000c1e1100 */
[----:B--2---:R-:W-:-:S04]  /*b950*/  I2FP.F32.U32 R0, R2 ;  /* 0x0000000200007245 */ /* 0x004fc80000201000 */
[----:B------:R-:W-:-:S04]  /*b960*/  F2FP.BF16.F32.PACK_AB R0, RZ, R0 ;  /* 0x00000000ff00723e */ /* 0x000fc800000010ff */
[----:B------:R-:W-:Y:S01]  /*b970*/  PRMT R5, R0, 0x7610, R5 ;  /* 0x0000761000057816 */ /* 0x000fe20000000005 */
[----:B------:R-:W-:Y:S06]  /*b980*/  BRA `(.L_x_12308) ;  /* 0x0000000c00c47947 */ /* 0x000fec0003800000 */
.L_x_12305:
        /* <DEDUP_REMOVED lines=11> */
.L_x_12310:
[----:B------:R-:W2:Y:S02]  /*ba40*/  LDG.E R2, desc[UR36][R2.64] ;  /* 0x0000002402027981 */ /* 0x000ea4000c1e1900 */
[----:B--2---:R-:W-:-:S04]  /*ba50*/  I2FP.F32.S32 R0, R2 ;  /* 0x0000000200007245 */ /* 0x004fc80000201400 */
[----:B------:R-:W-:-:S04]  /*ba60*/  F2FP.BF16.F32.PACK_AB R0, RZ, R0 ;  /* 0x00000000ff00723e */ /* 0x000fc800000010ff */
[----:B------:R-:W-:Y:S01]  /*ba70*/  PRMT R5, R0, 0x7610, R5 ;  /* 0x0000761000057816 */ /* 0x000fe20000000005 */
[----:B------:R-:W-:Y:S06]  /*ba80*/  BRA `(.L_x_12308) ;  /* 0x0000000c00847947 */ /* 0x000fec0003800000 */
.L_x_12309:
[----:B------:R-:W2:Y:S02]  /*ba90*/  LDG.E.U16 R2, desc[UR36][R2.64] ;  /* 0x0000002402027981 */ /* 0x000ea4000c1e1500 */
[----:B--2---:R-:W0:Y:S02]  /*baa0*/  I2F.S16 R0, R2 ;  /* 0x0000000200007306 */ /* 0x004e240000101400 */
[----:B0-----:R-:W-:-:S04]  /*bab0*/  F2FP.BF16.F32.PACK_AB R0, RZ, R0 ;  /* 0x00000000ff00723e */ /* 0x001fc800000010ff */
[----:B------:R-:W-:Y:S01]  /*bac0*/  PRMT R5, R0, 0x7610, R5 ;  /* 0x0000761000057816 */ /* 0x000fe20000000005 */
[----:B------:R-:W-:Y:S06]  /*bad0*/  BRA `(.L_x_12308) ;  /* 0x0000000c00707947 */ /* 0x000fec0003800000 */
.L_x_12304:
        /* <DEDUP_REMOVED lines=9> */
.L_x_12312:
[----:B------:R-:W2:Y:S02]  /*bb70*/  LDG.E.U16 R0, desc[UR36][R2.64] ;  /* 0x0000002402007981 */ /* 0x000ea4000c1e1500 */
[----:B--2---:R-:W-:-:S05]  /*bb80*/  HADD2.F32 R0, -RZ, R0.H0_H0 ;  /* 0x20000000ff007230 */ /* 0x004fca0000004100 */
[----:B------:R-:W-:-:S04]  /*bb90*/  F2FP.BF16.F32.PACK_AB R0, RZ, R0 ;  /* 0x00000000ff00723e */ /* 0x000fc800000010ff */
[----:B------:R-:W-:Y:S01]  /*bba0*/  PRMT R5, R0, 0x7610, R5 ;  /* 0x0000761000057816 */ /* 0x000fe20000000005 */
[----:B------:R-:W-:Y:S06]  /*bbb0*/  BRA `(.L_x_12308) ;  /* 0x0000000c00387947 */ /* 0x000fec0003800000 */
.L_x_12311:
        /* <DEDUP_REMOVED lines=9> */
.L_x_12314:
[----:B------:R-:W2:Y:S02]  /*bc50*/  LDG.E.U16 R2, desc[UR36][R2.64] ;  /* 0x0000002402027981 */ /* 0x000ea4000c1e1500 */
[----:B--2---:R-:W-:-:S05]  /*bc60*/  HADD2.F32 R0, -RZ, R2.H0_H0 ;  /* 0x20000002ff007230 */ /* 0x004fca0000004100 */
[----:B------:R-:W-:-:S04]  /*bc70*/  F2FP.BF16.F32.PACK_AB R0, RZ, R0 ;  /* 0x00000000ff00723e */ /* 0x000fc800000010ff */
[----:B------:R-:W-:Y:S01]  /*bc80*/  PRMT R5, R0, 0x7610, R5 ;  /* 0x0000761000057816 */ /* 0x000fe20000000005 */
[----:B------:R-:W-:Y:S06]  /*bc90*/  BRA `(.L_x_12308) ;  /* 0x0000000c00007947 */ /* 0x000fec0003800000 */
.L_x_12313:
        /* <DEDUP_REMOVED lines=9> */
.L_x_12303:
        /* <DEDUP_REMOVED lines=14> */
.L_x_12317:
        /* <DEDUP_REMOVED lines=9> */
.L_x_12316:
        /* <DEDUP_REMOVED lines=27> */
.L_x_12319:
        /* <DEDUP_REMOVED lines=15> */
.L_x_12318:
[----:B------:R0:W5:Y:S01]  /*c140*/  LDG.E.U16 R5, desc[UR36][R2.64] ;  /* 0x0000002402057981 */ /* 0x000162000c1e1500 */
[----:B------:R-:W-:Y:S05]  /*c150*/  BRA `(.L_x_12308) ;  /* 0x0000000400d07947 */ /* 0x000fea0003800000 */
.L_x_12315:
        /* <DEDUP_REMOVED lines=13> */
.L_x_12322:
        /* <DEDUP_REMOVED lines=21> */
.L_x_12326:
[----:B------:R-:W-:Y:S05]  /*c380*/  BSYNC B1 ;  /* 0x0000000000017941 */ /* 0x000fea0003800000 */
.L_x_12325:
[----:B------:R-:W-:Y:S01]  /*c390*/  LEA R3, R0, 0x3b800000, 0x17 ;  /* 0x3b80000000037811 */ /* 0x000fe200078eb8ff */
[----:B------:R-:W-:-:S05]  /*c3a0*/  IMAD.SHL.U32 R0, R2, 0x100000, RZ ;  /* 0x0010000002007824 */ /* 0x000fca00078e00ff */
[----:B------:R-:W-:-:S07]  /*c3b0*/  LOP3.LUT R0, R3, R0, R4, 0xfe, !PT ;  /* 0x0000000003007212 */ /* 0x000fce00078efe04 */
.L_x_12324:
[----:B------:R-:W-:Y:S05]  /*c3c0*/  BSYNC B0 ;  /* 0x0000000000007941 */ /* 0x000fea0003800000 */
.L_x_12323:
[----:B------:R-:W-:-:S04]  /*c3d0*/  F2FP.BF16.F32.PACK_AB R0, RZ, R0 ;  /* 0x00000000ff00723e */ /* 0x000fc800000010ff */
[----:B------:R-:W-:Y:S01]  /*c3e0*/  PRMT R5, R0, 0x7610, R5 ;  /* 0x0000761000057816 */ /* 0x000fe20000000005 */
[----:B------:R-:W-:Y:S06]  /*c3f0*/  BRA `(.L_x_12308) ;  /* 0x0000000400287947 */ /* 0x000fec0003800000 */
.L_x_12321:
        /* <DEDUP_REMOVED lines=21> */
.L_x_12330:
[----:B------:R-:W-:Y:S05]  /*c550*/  BSYNC B1 ;  /* 0x0000000000017941 */ /* 0x000fea0003800000 */
.L_x_12329:
[----:B------:R-:W-:Y:S01]  /*c560*/  LEA R3, R0, 0x37800000, 0x17 ;  /* 0x3780000000037811 */ /* 0x000fe200078eb8ff */
[----:B------:R-:W-:-:S05]  /*c570*/  IMAD.SHL.U32 R0, R2, 0x200000, RZ ;  /* 0x0020000002007824 */ /* 0x000fca00078e00ff */
[----:B------:R-:W-:-:S07]  /*c580*/  LOP3.LUT R0, R3, R0, R4, 0xfe, !PT ;  /* 0x0000000003007212 */ /* 0x000fce00078efe04 */
.L_x_12328:
[----:B------:R-:W-:Y:S05]  /*c590*/  BSYNC B0 ;  /* 0x0000000000007941 */ /* 0x000fea0003800000 */
.L_x_12327:
[----:B------:R-:W-:-:S04]  /*c5a0*/  F2FP.BF16.F32.PACK_AB R0, RZ, R0 ;  /* 0x00000000ff00723e */ /* 0x000fc800000010ff */
[----:B------:R-:W-:Y:S01]  /*c5b0*/  PRMT R5, R0, 0x7610, R5 ;  /* 0x0000761000057816 */ /* 0x000fe20000000005 */
[----:B------:R-:W-:Y:S06]  /*c5c0*/  BRA `(.L_x_12308) ;  /* 0x0000000000b47947 */ /* 0x000fec0003800000 */
.L_x_12320:
        /* <DEDUP_REMOVED lines=14> */
.L_x_12334:
[----:B------:R-:W-:Y:S05]  /*c6b0*/  BSYNC B0 ;  /* 0x0000000000007941 */ /* 0x000fea0003800000 */
.L_x_12333:
[----:B------:R-:W-:-:S04]  /*c6c0*/  F2FP.BF16.F32.PACK_AB R0, RZ, R0 ;  /* 0x00000000ff00723e */ /* 0x000fc800000010ff */
[----:B------:R-:W-:Y:S01]  /*c6d0*/  PRMT R5, R0, 0x7610, R5 ;  /* 0x0000761000057816 */ /* 0x000fe20000000005 */
[----:B------:R-:W-:Y:S06]  /*c6e0*/  BRA `(.L_x_12308) ;  /* 0x00000000006c7947 */ /* 0x000fec0003800000 */
.L_x_12307:
        /* <DEDUP_REMOVED lines=16> */
.L_x_12335:
[----:B------:R-:W-:Y:S01]  /*c7f0*/  PRMT R5, RZ, 0x7610, R5 ;  /* 0x00007610ff057816 */ /* 0x000fe20000000005 */
[----:B------:R-:W-:Y:S06]  /*c800*/  BRA `(.L_x_12308) ;  /* 0x0000000000247947 */ /* 0x000fec0003800000 */
.L_x_12332:
[----:B------:R-:W2:Y:S02]  /*c810*/  LDG.E.64 R2, desc[UR36][R2.64] ;  /* 0x0000002402027981 */ /* 0x000ea4000c1e1b00 */
[----:B--2---:R-:W0:Y:S02]  /*c820*/  I2F.U64 R0, R2 ;  /* 0x0000000200007312 */ /* 0x004e240000301000 */
[----:B0-----:R-:W-:-:S04]  /*c830*/  F2FP.BF16.F32.PACK_AB R0, RZ, R0 ;  /* 0x00000000ff00723e */ /* 0x001fc800000010ff */
[----:B------:R-:W-:Y:S01]  /*c840*/  PRMT R5, R0, 0x7610, R5 ;  /* 0x0000761000057816 */ /* 0x000fe20000000005 */
[----:B------:R-:W-:Y:S06]  /*c850*/  BRA `(.L_x_12308) ;  /* 0x0000000000107947 */ /* 0x000fec0003800000 */
.L_x_12331:
[----:B------:R-:W2:Y:S02]  /*c860*/  LDG.E R2, desc[UR36][R2.64] ;  /* 0x0000002402027981 */ /* 0x000ea4000c1e1900 */
[----:B--2---:R-:W-:-:S04]  /*c870*/  I2FP.F32.U32 R0, R2 ;  /* 0x0000000200007245 */ /* 0x004fc80000201000 */
[----:B------:R-:W-:-:S04]  /*c880*/  F2FP.BF16.F32.PACK_AB R0, RZ, R0 ;  /* 0x00000000ff00723e */ /* 0x000fc800000010ff */
[----:B------:R-:W-:-:S07]  /*c890*/  PRMT R5, R0, 0x7610, R5 ;  /* 0x0000761000057816 */ /* 0x000fce0000000005 */
.L_x_12308:
        /* <DEDUP_REMOVED lines=11> */
.L_x_12337:
[----:B------:R-:W-:-:S07]  /*c950*/  PRMT R5, R22, 0x7610, R5 ;  /* 0x0000761016057816 */ /* 0x000fce0000000005 */
.L_x_12338:
[----:B------:R-:W-:Y:S05]  /*c960*/  BSYNC B0 ;  /* 0x0000000000007941 */ /* 0x000fea0003800000 */
.L_x_12336:
        /* <DEDUP_REMOVED lines=16> */
.L_x_12342:
[----:B------:R-:W-:-:S06]  /*ca70*/  IMAD.U32 R3, R5, 0x10000, RZ ;  /* 0x0001000005037824 */ /* 0x000fcc00078e00ff */
[----:B------:R-:W0:Y:S02]  /*ca80*/  F2I.S64.TRUNC R2, R3 ;  /* 0x0000000300027311 */ /* 0x000e24000020d900 */
[----:B0-----:R0:W-:Y:S01]  /*ca90*/  STG.E.U8 desc[UR36][R16.64], R2 ;  /* 0x0000000210007986 */ /* 0x0011e2000c101124 */
[----:B------:R-:W-:Y:S05]  /*caa0*/  BRA `(.L_x_12344) ;  /* 0x0000000c00847947 */ /* 0x000fea0003800000 */
.L_x_12341:
        /* <DEDUP_REMOVED lines=10> */
.L_x_12346:
[----:B------:R-:W-:-:S06]  /*cb50*/  IMAD.U32 R5, R5, 0x10000, RZ ;  /* 0x0001000005057824 */ /* 0x000fcc00078e00ff */
[----:B------:R-:W0:Y:S02]  /*cb60*/  F2I.FTZ.TRUNC.NTZ R5, R5 ;  /* 0x0000000500057305 */ /* 0x000e24000021f100 */
[----:B0-----:R0:W-:Y:S01]  /*cb70*/  STG.E desc[UR36][R16.64], R5 ;  /* 0x0000000510007986 */ /* 0x0011e2000c101924 */
[----:B------:R-:W-:Y:S05]  /*cb80*/  BRA `(.L_x_12344) ;  /* 0x0000000c004c7947 */ /* 0x000fea0003800000 */
.L_x_12345:
[----:B------:R-:W-:-:S06]  /*cb90*/  IMAD.U32 R5, R5, 0x10000, RZ ;  /* 0x0001000005057824 */ /* 0x000fcc00078e00ff */
[----:B------:R-:W0:Y:S02]  /*cba0*/  F2I.FTZ.TRUNC.NTZ R5, R5 ;  /* 0x0000000500057305 */ /* 0x000e24000021f100 */
[----:B0-----:R0:W-:Y:S01]  /*cbb0*/  STG.E.U16 desc[UR36][R16.64], R5 ;  /* 0x0000000510007986 */ /* 0x0011e2000c101524 */
[----:B------:R-:W-:Y:S05]  /*cbc0*/  BRA `(.L_x_12344) ;  /* 0x0000000c003c7947 */ /* 0x000fea0003800000 */
.L_x_12340:
        /* <DEDUP_REMOVED lines=9> */
.L_x_12348:
[----:B------:R-:W-:-:S05]  /*cc60*/  IMAD.U32 R0, R5, 0x10000, RZ ;  /* 0x0001000005007824 */ /* 0x000fca00078e00ff */
[----:B------:R-:W-:-:S05]  /*cc70*/  F2FP.F16.F32.PACK_AB R0, RZ, R0 ;  /* 0x00000000ff00723e */ /* 0x000fca00000000ff */
[----:B------:R0:W-:Y:S01]  /*cc80*/  STG.E.U16 desc[UR36][R16.64], R0 ;  /* 0x0000000010007986 */ /* 0x0001e2000c101524 */
[----:B------:R-:W-:Y:S05]  /*cc90*/  BRA `(.L_x_12344) ;  /* 0x0000000c00087947 */ /* 0x000fea0003800000 */
.L_x_12347:
        /* <DEDUP_REMOVED lines=10> */
.L_x_12350:
[----:B------:R-:W-:-:S05]  /*cd40*/  IMAD.U32 R5, R5, 0x10000, RZ ;  /* 0x0001000005057824 */ /* 0x000fca00078e00ff */
[----:B------:R-:W-:-:S04]  /*cd50*/  F2FP.F16.F32.PACK_AB R3, RZ, R5 ;  /* 0x00000005ff03723e */ /* 0x000fc800000000ff */
[----:B------:R-:W-:-:S05]  /*cd60*/  PRMT R3, R3, 0x5410, RZ ;  /* 0x0000541003037816 */ /* 0x000fca00000000ff */
[----:B------:R3:W-:Y:S01]  /*cd70*/  STG.E desc[UR36][R16.64], R3 ;  /* 0x0000000310007986 */ /* 0x0007e2000c101924 */
[----:B------:R-:W-:Y:S05]  /*cd80*/  BRA `(.L_x_12344) ;  /* 0x0000000800cc7947 */ /* 0x000fea0003800000 */
.L_x_12349:
[----:B------:R-:W-:-:S04]  /*cd90*/  IMAD.U32 R2, R5, 0x10000, RZ ;  /* 0x0001000005027824 */ /* 0x000fc800078e00ff */
[----:B------:R-:W-:-:S06]  /*cda0*/  FMUL.FTZ R2, R2, 1 ;  /* 0x3f80000002027820 */ /* 0x000fcc0000410000 */
[----:B------:R-:W0:Y:S02]  /*cdb0*/  F2F.F64.F32 R2, R2 ;  /* 0x0000000200027310 */ /* 0x000e240000201800 */
[----:B0-----:R4:W-:Y:S01]  /*cdc0*/  STG.E.64 desc[UR36][R16.64], R2 ;  /* 0x0000000210007986 */ /* 0x0019e2000c101b24 */
[----:B------:R-:W-:Y:S05]  /*cdd0*/  BRA `(.L_x_12344) ;  /* 0x0000000800b87947 */ /* 0x000fea0003800000 */
.L_x_12339:
        /* <DEDUP_REMOVED lines=13> */
.L_x_12353:
[----:B------:R-:W-:Y:S01]  /*ceb0*/  IMAD.U32 R5, R5, 0x10000, RZ ;  /* 0x0001000005057824 */ /* 0x000fe200078e00ff */
[----:B------:R-:W-:-:S03]  /*cec0*/  CS2R R6, SRZ ;  /* 0x0000000000067805 */ /* 0x000fc6000001ff00 */
[----:B------:R-:W-:-:S06]  /*ced0*/  FMUL.FTZ R5, R5, 1 ;  /* 0x3f80000005057820 */ /* 0x000fcc0000410000 */
[----:B------:R-:W0:Y:S02]  /*cee0*/  F2F.F64.F32 R4, R5 ;  /* 0x0000000500047310 */ /* 0x000e240000201800 */
[----:B0-----:R0:W-:Y:S01]  /*cef0*/  STG.E.128 desc[UR36][R16.64], R4 ;  /* 0x0000000410007986 */ /* 0x0011e2000c101d24 */
[----:B------:R-:W-:Y:S05]  /*cf00*/  BRA `(.L_x_12344) ;  /* 0x00000008006c7947 */ /* 0x000fea0003800000 */
.L_x_12352:
        /* <DEDUP_REMOVED lines=21> */
.L_x_12357:
[----:B------:R-:W-:Y:S05]  /*d060*/  BSYNC B0 ;  /* 0x0000000000007941 */ /* 0x000fea0003800000 */
.L_x_12356:
[----:B------:R-:W-:-:S05]  /*d070*/  LOP3.LUT R3, R0, R3, RZ, 0xfc, !PT ;  /* 0x0000000300037212 */ /* 0x000fca00078efcff */
[----:B------:R0:W-:Y:S01]  /*d080*/  STG.E.U8 desc[UR36][R16.64], R3 ;  /* 0x0000000310007986 */ /* 0x0001e2000c101124 */
[----:B------:R-:W-:Y:S05]  /*d090*/  BRA `(.L_x_12344) ;  /* 0x0000000800087947 */ /* 0x000fea0003800000 */
.L_x_12355:
        /* <DEDUP_REMOVED lines=13> */
.L_x_12359:
[----:B------:R-:W-:Y:S01]  /*d170*/  IMAD.MOV.U32 R0, RZ, RZ, 0x7f ;  /* 0x0000007fff007424 */ /* 0x000fe200078e00ff */
[----:B------:R-:W-:-:S04]  /*d180*/  ISETP.GT.U32.AND P0, PT, R2, 0x7f800000, PT ;  /* 0x7f8000000200780c */ /* 0x000fc80003f04070 */
[----:B------:R-:W-:-:S09]  /*d190*/  SEL R0, R0, 0x7c, P0 ;  /* 0x0000007c00007807 */ /* 0x000fd20000000000 */
.L_x_12360:
[----:B------:R-:W-:Y:S05]  /*d1a0*/  BSYNC B0 ;  /* 0x0000000000007941 */ /* 0x000fea0003800000 */
.L_x_12358:
[----:B------:R-:W-:-:S04]  /*d1b0*/  LOP3.LUT R2, R5, 0x80000000, RZ, 0xc0, !PT ;  /* 0x8000000005027812 */ /* 0x000fc800078ec0ff */
[----:B------:R-:W-:-:S04]  /*d1c0*/  SHF.R.U32.HI R3, RZ, 0x18, R2 ;  /* 0x00000018ff037819 */ /* 0x000fc80000011602 */
[----:B------:R-:W-:-:S05]  /*d1d0*/  LOP3.LUT R3, R0, R3, RZ, 0xfc, !PT ;  /* 0x0000000300037212 */ /* 0x000fca00078efcff */
[----:B------:R0:W-:Y:S01]  /*d1e0*/  STG.E.U8 desc[UR36][R16.64], R3 ;  /* 0x0000000310007986 */ /* 0x0001e2000c101124 */
[----:B------:R-:W-:Y:S05]  /*d1f0*/  BRA `(.L_x_12344) ;  /* 0x0000000400b07947 */ /* 0x000fea0003800000 */
.L_x_12354:
[----:B------:R0:W-:Y:S01]  /*d200*/  STG.E.U16 desc[UR36][R16.64], R5 ;  /* 0x0000000510007986 */ /* 0x0001e2000c101524 */
[----:B------:R-:W-:Y:S05]  /*d210*/  BRA `(.L_x_12344) ;  /* 0x0000000400a87947 */ /* 0x000fea0003800000 */
.L_x_12351:
        /* <DEDUP_REMOVED lines=12> */
.L_x_12363:
        /* <DEDUP_REMOVED lines=17> */
.L_x_12366:
[----:B------:R-:W-:-:S04]  /*d3f0*/  LOP3.LUT R2, R5, 0x80000000, RZ, 0xc0, !PT ;  /* 0x8000000005027812 */ /* 0x000fc800078ec0ff */
[----:B------:R-:W-:-:S04]  /*d400*/  SHF.R.U32.HI R3, RZ, 0x18, R2 ;  /* 0x00000018ff037819 */ /* 0x000fc80000011602 */
[----:B------:R-:W-:-:S04]  /*d410*/  LOP3.LUT R0, R0, R3, RZ, 0xfc, !PT ;  /* 0x0000000300007212 */ /* 0x000fc800078efcff */
[----:B------:R-:W-:-:S07]  /*d420*/  PRMT R8, R0, 0x7610, R8 ;  /* 0x0000761000087816 */ /* 0x000fce0000000008 */
.L_x_12365:
[----:B------:R-:W-:Y:S05]  /*d430*/  BSYNC B0 ;  /* 0x0000000000007941 */ /* 0x000fea0003800000 */
.L_x_12364:
[----:B------:R0:W-:Y:S01]  /*d440*/  STG.E.U8 desc[UR36][R16.64], R8 ;  /* 0x0000000810007986 */ /* 0x0001e2000c101124 */
[----:B------:R-:W-:Y:S05]  /*d450*/  BRA `(.L_x_12344) ;  /* 0x0000000400187947 */ /* 0x000fea0003800000 */
.L_x_12362:
        /* <DEDUP_REMOVED lines=17> */
.L_x_12369:
[----:B------:R-:W-:-:S04]  /*d570*/  LOP3.LUT R2, R5, 0x80000000, RZ, 0xc0, !PT ;  /* 0x8000000005027812 */ /* 0x000fc800078ec0ff */
[----:B------:R-:W-:-:S04]  /*d580*/  SHF.R.U32.HI R3, RZ, 0x18, R2 ;  /* 0x00000018ff037819 */ /* 0x000fc80000011602 */
[----:B------:R-:W-:-:S04]  /*d590*/  LOP3.LUT R0, R0, R3, RZ, 0xfc, !PT ;  /* 0x0000000300007212 */ /* 0x000fc800078efcff */
[----:B------:R-:W-:-:S07]  /*d5a0*/  PRMT R8, R0, 0x7610, R8 ;  /* 0x0000761000087816 */ /* 0x000fce0000000008 */
.L_x_12368:
[----:B------:R-:W-:Y:S05]  /*d5b0*/  BSYNC B0 ;  /* 0x0000000000007941 */ /* 0x000fea0003800000 */
.L_x_12367:
[----:B------:R0:W-:Y:S01]  /*d5c0*/  STG.E.U8 desc[UR36][R16.64], R8 ;  /* 0x0000000810007986 */ /* 0x0001e2000c101124 */
[----:B------:R-:W-:Y:S05]  /*d5d0*/  BRA `(.L_x_12344) ;  /* 0x0000000000b87947 */ /* 0x000fea0003800000 */
.L_x_12361:
        /* <DEDUP_REMOVED lines=22> */
.L_x_12343:
        /* <DEDUP_REMOVED lines=16> */
.L_x_12372:
[----:B------:R-:W-:Y:S05]  /*d840*/  BRA `(.L_x_12344) ;  /* 0x00000000001c7947 */ /* 0x000fea0003800000 */
.L_x_12371:
[----:B------:R-:W-:-:S06]  /*d850*/  IMAD.U32 R2, R5, 0x10000, RZ ;  /* 0x0001000005027824 */ /* 0x000fcc00078e00ff */
[----:B------:R-:W0:Y:S02]  /*d860*/  F2I.U64.TRUNC R2, R2 ;  /* 0x0000000200027311 */ /* 0x000e24000020d800 */
[----:B0-----:R0:W-:Y:S01]  /*d870*/  STG.E.64 desc[UR36][R16.64], R2 ;  /* 0x0000000210007986 */ /* 0x0011e2000c101b24 */
[----:B------:R-:W-:Y:S05]  /*d880*/  BRA `(.L_x_12344) ;  /* 0x00000000000c7947 */ /* 0x000fea0003800000 */
.L_x_12370:
[----:B------:R-:W-:-:S06]  /*d890*/  IMAD.U32 R5, R5, 0x10000, RZ ;  /* 0x0001000005057824 */ /* 0x000fcc00078e00ff */
[----:B------:R-:W0:Y:S02]  /*d8a0*/  F2I.FTZ.U32.TRUNC.NTZ R5, R5 ;  /* 0x0000000500057305 */ /* 0x000e24000021f000 */
[----:B0-----:R0:W-:Y:S02]  /*d8b0*/  STG.E desc[UR36][R16.64], R5 ;  /* 0x0000000510007986 */ /* 0x0011e4000c101924 */
.L_x_12344:
[----:B------:R-:W-:-:S07]  /*d8c0*/  VIADD R19, R19, 0x80 ;  /* 0x0000008013137836 */ /* 0x000fce0000000000 */
.L_x_12268:
[----:B------:R-:W-:Y:S05]  /*d8d0*/  BSYNC B6 ;  /* 0x0000000000067941 */ /* 0x000fea0003800000 */
.L_x_12267:
        /* <DEDUP_REMOVED lines=357> */
.L_x_12373:
        /* <DEDUP_REMOVED lines=23> */
.L_x_12377:
[----:B------:R-:W2:Y:S02]  /*f0a0*/  LDG.E.U8 R2, desc[UR36][R2.64] ;  /* 0x0000002402027981 */ /* 0x000ea4000c1e1100 */
[----:B--2---:R-:W-:-:S04]  /*f0b0*/  I2FP.F32.U32 R0, R2 ;  /* 0x0000000200007245 */ /* 0x004fc80000201000 */
[----:B------:R-:W-:-:S04]  /*f0c0*/  F2FP.BF16.F32.PACK_AB R0, RZ, R0 ;  /* 0x00000000ff00723e */ /* 0x000fc800000010ff */
[----:B------:R-:W-:Y:S01]  /*f0d0*/  PRMT R19, R0, 0x7610, R19 ;  /* 0x0000761000137816 */ /* 0x000fe20000000013 */
[----:B------:R-:W-:Y:S06]  /*f0e0*/  BRA `(.L_x_12379) ;  /* 0x0000000c00c87947 */ /* 0x000fec0003800000 */
.L_x_12376:
        /* <DEDUP_REMOVED lines=11> */
.L_x_12381:
[----:B------:R-:W2:Y:S02]  /*f1a0*/  LDG.E R2, desc[UR36][R2.64] ;  /* 0x0000002402027981 */ /* 0x000ea4000c1e1900 */
[----:B--2---:R-:W-:-:S04]  /*f1b0*/  I2FP.F32.S32 R0, R2 ;  /* 0x0000000200007245 */ /* 0x004fc80000201400 */
[----:B------:R-:W-:-:S04]  /*f1c0*/  F2FP.BF16.F32.PACK_AB R0, RZ, R0 ;  /* 0x00000000ff00723e */ /* 0x000fc800000010ff */
[----:B------:R-:W-:Y:S01]  /*f1d0*/  PRMT R19, R0, 0x7610, R19 ;  /* 0x0000761000137816 */ /* 0x000fe20000000013 */
[----:B------:R-:W-:Y:S06]  /*f1e0*/  BRA `(.L_x_12379) ;  /* 0x0000000c00887947 */ /* 0x000fec0003800000 */
.L_x_12380:
[----:B------:R-:W2:Y:S02]  /*f1f0*/  LDG.E.U16 R2, desc[UR36][R2.64] ;  /* 0x0000002402027981 */ /* 0x000ea4000c1e1500 */
[----:B--2---:R-:W0:Y:S02]  /*f200*/  I2F.S16 R0, R2 ;  /* 0x0000000200007306 */ /* 0x004e240000101400 */
[----:B0-----:R-:W-:-:S04]  /*f210*/  F2FP.BF16.F32.PACK_AB R0, RZ, R0 ;  /* 0x00000000ff00723e */ /* 0x001fc800000010ff */
[----:B------:R-:W-:Y:S01]  /*f220*/  PRMT R19, R0, 0x7610, R19 ;  /* 0x0000761000137816 */ /* 0x000fe20000000013 */
[----:B------:R-:W-:Y:S06]  /*f230*/  BRA `(.L_x_12379) ;  /* 0x0000000c00747947 */ /* 0x000fec0003800000 */
.L_x_12375:
        /* <DEDUP_REMOVED lines=9> */
.L_x_12383:
[----:B------:R-:W2:Y:S02]  /*f2d0*/  LDG.E.U16 R0, desc[UR36][R2.64] ;  /* 0x0000002402007981 */ /* 0x000ea4000c1e1500 */
[----:B--2---:R-:W-:-:S05]  /*f2e0*/  HADD2.F32 R0, -RZ, R0.H0_H0 ;  /* 0x20000000ff007230 */ /* 0x004fca0000004100 */
[----:B------:R-:W-:-:S04]  /*f2f0*/  F2FP.BF16.F32.PACK_AB R0, RZ, R0 ;  /* 0x00000000ff00723e */ /* 0x000fc800000010ff */
[----:B------:R-:W-:Y:S01]  /*f300*/  PRMT R19, R0, 0x7610, R19 ;  /* 0x0000761000137816 */ /* 0x000fe20000000013 */
[----:B------:R-:W-:Y:S06]  /*f310*/  BRA `(.L_x_12379) ;  /* 0x0000000c003c7947 */ /* 0x000fec0003800000 */
.L_x_12382:
        /* <DEDUP_REMOVED lines=9> */
.L_x_12385:
[----:B------:R-:W2:Y:S02]  /*f3b0*/  LDG.E.U16 R2, desc[UR36][R2.64] ;  /* 0x0000002402027981 */ /* 0x000ea4000c1e1500 */
[----:B--2---:R-:W-:-:S05]  /*f3c0*/  HADD2.F32 R0, -RZ, R2.H0_H0 ;  /* 0x20000002ff007230 */ /* 0x004fca0000004100 */
[----:B------:R-:W-:-:S04]  /*f3d0*/  F2FP.BF16.F32.PACK_AB R0, RZ, R0 ;  /* 0x00000000ff00723e */ /* 0x000fc800000010ff */
[----:B------:R-:W-:Y:S01]  /*f3e0*/  PRMT R19, R0, 0x7610, R19 ;  /* 0x0000761000137816 */ /* 0x000fe20000000013 */
[----:B------:R-:W-:Y:S06]  /*f3f0*/  BRA `(.L_x_12379) ;  /* 0x0000000c00047947 */ /* 0x000fec0003800000 */
.L_x_12384:
        /* <DEDUP_REMOVED lines=9> */
.L_x_12374:
        /* <DEDUP_REMOVED lines=14> */
.L_x_12388:
        /* <DEDUP_REMOVED lines=9> */
.L_x_12387:
        /* <DEDUP_REMOVED lines=28> */
.L_x_12390:
        /* <DEDUP_REMOVED lines=15> */
.L_x_12389:
[----:B------:R0:W5:Y:S01]  /*f8b0*/  LDG.E.U16 R19, desc[UR36][R2.64] ;  /* 0x0000002402137981 */ /* 0x000162000c1e1500 */
[----:B------:R-:W-:Y:S05]  /*f8c0*/  BRA `(.L_x_12379) ;  /* 0x0000000400d07947 */ /* 0x000fea0003800000 */
.L_x_12386:
        /* <DEDUP_REMOVED lines=13> */
.L_x_12393:
        /* <DEDUP_REMOVED lines=21> */
.L_x_12397:
[----:B------:R-:W-:Y:S05]  /*faf0*/  BSYNC B1 ;  /* 0x0000000000017941 */ /* 0x000fea0003800000 */
.L_x_12396:
[----:B------:R-:W-:Y:S01]  /*fb00*/  LEA R3, R0, 0x3b800000, 0x17 ;  /* 0x3b80000000037811 */ /* 0x000fe200078eb8ff */
[----:B------:R-:W-:-:S05]  /*fb10*/  IMAD.SHL.U32 R0, R2, 0x100000, RZ ;  /* 0x0010000002007824 */ /* 0x000fca00078e00ff */
[----:B------:R-:W-:-:S07]  /*fb20*/  LOP3.LUT R0, R3, R0, R4, 0xfe, !PT ;  /* 0x0000000003007212 */ /* 0x000fce00078efe04 */
.L_x_12395:
[----:B------:R-:W-:Y:S05]  /*fb30*/  BSYNC B0 ;  /* 0x0000000000007941 */ /* 0x000fea0003800000 */
.L_x_12394:
[----:B------:R-:W-:-:S04]  /*fb40*/  F2FP.BF16.F32.PACK_AB R0, RZ, R0 ;  /* 0x00000000ff00723e */ /* 0x000fc800000010ff */
[----:B------:R-:W-:Y:S01]  /*fb50*/  PRMT R19, R0, 0x7610, R19 ;  /* 0x0000761000137816 */ /* 0x000fe20000000013 */
[----:B------:R-:W-:Y:S06]  /*fb60*/  BRA `(.L_x_12379) ;  /* 0x0000000400287947 */ /* 0x000fec0003800000 */
.L_x_12392:
        /* <DEDUP_REMOVED lines=21> */
.L_x_12401:
[----:B------:R-:W-:Y:S05]  /*fcc0*/  BSYNC B1 ;  /* 0x0000000000017941 */ /* 0x000fea0003800000 */
.L_x_12400:
[----:B------:R-:W-:Y:S01]  /*fcd0*/  LEA R3, R0, 0x37800000, 0x17 ;  /* 0x3780000000037811 */ /* 0x000fe200078eb8ff */
[----:B------:R-:W-:-:S05]  /*fce0*/  IMAD.SHL.U32 R0, R2, 0x200000, RZ ;  /* 0x0020000002007824 */ /* 0x000fca00078e00ff */
[----:B------:R-:W-:-:S07]  /*fcf0*/  LOP3.LUT R0, R3, R0, R4, 0xfe, !PT ;  /* 0x0000000003007212 */ /* 0x000fce00078efe04 */
.L_x_12399:
[----:B------:R-:W-:Y:S05]  /*fd00*/  BSYNC B0 ;  /* 0x0000000000007941 */ /* 0x000fea0003800000 */
.L_x_12398:
[----:B------:R-:W-:-:S04]  /*fd10*/  F2FP.BF16.F32.PACK_AB R0, RZ, R0 ;  /* 0x00000000ff00723e */ /* 0x000fc800000010ff */
[----:B------:R-:W-:Y:S01]  /*fd20*/  PRMT R19, R0, 0x7610, R19 ;  /* 0x0000761000137816 */ /* 0x000fe20000000013 */
[----:B------:R-:W-:Y:S06]  /*fd30*/  BRA `(.L_x_12379) ;  /* 0x0000000000b47947 */ /* 0x000fec0003800000 */
.L_x_12391:
        /* <DEDUP_REMOVED lines=14> */
.L_x_12405:
[----:B------:R-:W-:Y:S05]  /*fe20*/  BSYNC B0 ;  /* 0x0000000000007941 */ /* 0x000fea0003800000 */
.L_x_12404:
[----:B------:R-:W-:-:S04]  /*fe30*/  F2FP.BF16.F32.PACK_AB R0, RZ, R0 ;  /* 0x00000000ff00723e */ /* 0x000fc800000010ff */
[----:B------:R-:W-:Y:S01]  /*fe40*/  PRMT R19, R0, 0x7610, R19 ;  /* 0x0000761000137816 */ /* 0x000fe20000000013 */
[----:B------:R-:W-:Y:S06]  /*fe50*/  BRA `(.L_x_12379) ;  /* 0x00000000006c7947 */ /* 0x000fec0003800000 */
.L_x_12378:
        /* <DEDUP_REMOVED lines=16> */
.L_x_12406:
[----:B------:R-:W-:Y:S01]  /*ff60*/  PRMT R19, RZ, 0x7610, R19 ;  /* 0x00007610ff137816 */ /* 0x000fe20000000013 */
[----:B------:R-:W-:Y:S06]  /*ff70*/  BRA `(.L_x_12379) ;  /* 0x0000000000247947 */ /* 0x000fec0003800000 */
.L_x_12403:
[----:B------:R-:W2:Y:S02]  /*ff80*/  LDG.E.64 R2, desc[UR36][R2.64] ;  /* 0x0000002402027981 */ /* 0x000ea4000c1e1b00 */
[----:B--2---:R-:W0:Y:S02]  /*ff90*/  I2F.U64 R0, R2 ;  /* 0x0000000200007312 */ /* 0x004e240000301000 */
[----:B0-----:R-:W-:-:S04]  /*ffa0*/  F2FP.BF16.F32.PACK_AB R0, RZ, R0 ;  /* 0x00000000ff00723e */ /* 0x001fc800000010ff */
[----:B------:R-:W-:Y:S01]  /*ffb0*/  PRMT R19, R0, 0x7610, R19 ;  /* 0x0000761000137816 */ /* 0x000fe20000000013 */
[----:B------:R-:W-:Y:S06]  /*ffc0*/  BRA `(.L_x_12379) ;  /* 0x0000000000107947 */ /* 0x000fec0003800000 */
.L_x_12402:
[----:B------:R-:W2:Y:S02]  /*ffd0*/  LDG.E R2, desc[UR36][R2.64] ;  /* 0x0000002402027981 */ /* 0x000ea4000c1e1900 */
[----:B--2---:R-:W-:-:S04]  /*ffe0*/  I2FP.F32.U32 R0, R2 ;  /* 0x0000000200007245 */ /* 0x004fc80000201000 */
[----:B------:R-:W-:-:S04]  /*fff0*/  F2FP.BF16.F32.PACK_AB R0, RZ, R0 ;  /* 0x00000000ff00723e */ /* 0x000fc800000010ff */
[----:B------:R-:W-:-:S07]  /*10000*/  PRMT R19, R0, 0x7610, R19 ;  /* 0x0000761000137816 */ /* 0x000fce0000000013 */
.L_x_12379:
        /* <DEDUP_REMOVED lines=20> */
.L_x_12410:
[----:B------:R-:W2:Y:S02]  /*10150*/  LDG.E.U8 R2, desc[UR36][R2.64] ;  /* 0x0000002402027981 */ /* 0x000ea4000c1e1100 */
[----:B--2---:R-:W-:-:S04]  /*10160*/  I2FP.F32.U32 R0, R2 ;  /* 0x0000000200007245 */ /* 0x004fc80000201000 */
[----:B------:R-:W-:-:S04]  /*10170*/  F2FP.BF16.F32.PACK_AB R0, RZ, R0 ;  /* 0x00000000ff00723e */ /* 0x000fc800000010ff */
[----:B------:R-:W-:Y:S01]  /*10180*/  PRMT R5, R0, 0x7610, R5 ;  /* 0x0000761000057816 */ /* 0x000fe20000000005 */
[----:B------:R-:W-:Y:S06]  /*10190*/  BRA `(.L_x_12412) ;  /* 0x0000000c00c47947 */ /* 0x000fec0003800000 */
.L_x_12409:
        /* <DEDUP_REMOVED lines=11> */
.L_x_12414:
[----:B------:R-:W2:Y:S02]  /*10250*/  LDG.E R2, desc[UR36][R2.64] ;  /* 0x0000002402027981 */ /* 0x000ea4000c1e1900 */
[----:B--2---:R-:W-:-:S04]  /*10260*/  I2FP.F32.S32 R0, R2 ;  /* 0x0000000200007245 */ /* 0x004fc80000201400 */
[----:B------:R-:W-:-:S04]  /*10270*/  F2FP.BF16.F32.PACK_AB R0, RZ, R0 ;  /* 0x00000000ff00723e */ /* 0x000fc800000010ff */
[----:B------:R-:W-:Y:S01]  /*10280*/  PRMT R5, R0, 0x7610, R5 ;  /* 0x0000761000057816 */ /* 0x000fe20000000005 */
[----:B------:R-:W-:Y:S06]  /*10290*/  BRA `(.L_x_12412) ;  /* 0x0000000c00847947 */ /* 0x000fec0003800000 */
.L_x_12413:
[----:B------:R-:W2:Y:S02]  /*102a0*/  LDG.E.U16 R2, desc[UR36][R2.64] ;  /* 0x0000002402027981 */ /* 0x000ea4000c1e1500 */
[----:B--2---:R-:W0:Y:S02]  /*102b0*/  I2F.S16 R0, R2 ;  /* 0x0000000200007306 */ /* 0x004e240000101400 */
[----:B0-----:R-:W-:-:S04]  /*102c0*/  F2FP.BF16.F32.PACK_AB R0, RZ, R0 ;  /* 0x00000000ff00723e */ /* 0x001fc800000010ff */
[----:B------:R-:W-:Y:S01]  /*102d0*/  PRMT R5, R0, 0x7610, R5 ;  /* 0x0000761000057816 */ /* 0x000fe20000000005 */
[----:B------:R-:W-:Y:S06]  /*102e0*/  BRA `(.L_x_12412) ;  /* 0x0000000c00707947 */ /* 0x000fec0003800000 */
.L_x_12408:
        /* <DEDUP_REMOVED lines=9> */
.L_x_12416:
[----:B------:R-:W2:Y:S02]  /*10380*/  LDG.E.U16 R0, desc[UR36][R2.64] ;  /* 0x0000002402007981 */ /* 0x000ea4000c1e1500 */
[----:B--2---:R-:W-:-:S05]  /*10390*/  HADD2.F32 R0, -RZ, R0.H0_H0 ;  /* 0x20000000ff007230 */ /* 0x004fca0000004100 */
[----:B------:R-:W-:-:S04]  /*103a0*/  F2FP.BF16.F32.PACK_AB R0, RZ, R0 ;  /* 0x00000000ff00723e */ /* 0x000fc800000010ff */
[----:B------:R-:W-:Y:S01]  /*103b0*/  PRMT R5, R0, 0x7610, R5 ;  /* 0x0000761000057816 */ /* 0x000fe20000000005 */
[----:B------:R-:W-:Y:S06]  /*103c0*/  BRA `(.L_x_12412) ;  /* 0x0000000c00387947 */ /* 0x000fec0003800000 */
.L_x_12415:
        /* <DEDUP_REMOVED lines=9> */
.L_x_12418:
[----:B------:R-:W2:Y:S02]  /*10460*/  LDG.E.U16 R2, desc[UR36][R2.64] ;  /* 0x0000002402027981 */ /* 0x000ea4000c1e1500 */
[----:B--2---:R-:W-:-:S05]  /*10470*/  HADD2.F32 R0, -RZ, R2.H0_H0 ;  /* 0x20000002ff007230 */ /* 0x004fca0000004100 */
[----:B------:R-:W-:-:S04]  /*10480*/  F2FP.BF16.F32.PACK_AB R0, RZ, R0 ;  /* 0x00000000ff00723e */ /* 0x000fc800000010ff */
[----:B------:R-:W-:Y:S01]  /*10490*/  PRMT R5, R0, 0x7610, R5 ;  /* 0x0000761000057816 */ /* 0x000fe20000000005 */
[----:B------:R-:W-:Y:S06]  /*104a0*/  BRA `(.L_x_12412) ;  /* 0x0000000c00007947 */ /* 0x000fec0003800000 */
.L_x_12417:
        /* <DEDUP_REMOVED lines=9> */
.L_x_12407:
        /* <DEDUP_REMOVED lines=14> */
.L_x_12421:
        /* <DEDUP_REMOVED lines=9> */
.L_x_12420:
        /* <DEDUP_REMOVED lines=27> */
.L_x_12423:
        /* <DEDUP_REMOVED lines=15> */
.L_x_12422:
[----:B------:R0:W5:Y:S01]  /*10950*/  LDG.E.U16 R5, desc[UR36][R2.64] ;  /* 0x0000002402057981 */ /* 0x000162000c1e1500 */
[----:B------:R-:W-:Y:S05]  /*10960*/  BRA `(.L_x_12412) ;  /* 0x0000000400d07947 */ /* 0x000fea0003800000 */
.L_x_12419:
        /* <DEDUP_REMOVED lines=13> */
.L_x_12426:
        /* <DEDUP_REMOVED lines=21> */
.L_x_12430:
[----:B------:R-:W-:Y:S05]  /*10b90*/  BSYNC B1 ;  /* 0x0000000000017941 */ /* 0x000fea0003800000 */
.L_x_12429:
[----:B------:R-:W-:Y:S01]  /*10ba0*/  LEA R3, R0, 0x3b800000, 0x17 ;  /* 0x3b80000000037811 */ /* 0x000fe200078eb8ff */
[----:B------:R-:W-:-:S05]  /*10bb0*/  IMAD.SHL.U32 R0, R2, 0x100000, RZ ;  /* 0x0010000002007824 */ /* 0x000fca00078e00ff */
[----:B------:R-:W-:-:S07]  /*10bc0*/  LOP3.LUT R0, R3, R0, R4, 0xfe, !PT ;  /* 0x0000000003007212 */ /* 0x000fce00078efe04 */
.L_x_12428:
[----:B------:R-:W-:Y:S05]  /*10bd0*/  BSYNC B0 ;  /* 0x0000000000007941 */ /* 0x000fea0003800000 */
.L_x_12427:
[----:B------:R-:W-:-:S04]  /*10be0*/  F2FP.BF16.F32.PACK_AB R0, RZ, R0 ;  /* 0x00000000ff00723e */ /* 0x000fc800000010ff */
[----:B------:R-:W-:Y:S01]  /*10bf0*/  PRMT R5, R0, 0x7610, R5 ;  /* 0x0000761000057816 */ /* 0x000fe20000000005 */
[----:B------:R-:W-:Y:S06]  /*10c00*/  BRA `(.L_x_12412) ;  /* 0x0000000400287947 */ /* 0x000fec0003800000 */
.L_x_12425:
        /* <DEDUP_REMOVED lines=21> */
.L_x_12434:
[----:B------:R-:W-:Y:S05]  /*10d60*/  BSYNC B1 ;  /* 0x0000000000017941 */ /* 0x000fea0003800000 */
.L_x_12433:
[----:B------:R-:W-:Y:S01]  /*10d70*/  LEA R3, R0, 0x37800000, 0x17 ;  /* 0x3780000000037811 */ /* 0x000fe200078eb8ff */
[----:B------:R-:W-:-:S05]  /*10d80*/  IMAD.SHL.U32 R0, R2, 0x200000, RZ ;  /* 0x0020000002007824 */ /* 0x000fca00078e00ff */
[----:B------:R-:W-:-:S07]  /*10d90*/  LOP3.LUT R0, R3, R0, R4, 0xfe, !PT ;  /* 0x0000000003007212 */ /* 0x000fce00078efe04 */
.L_x_12432:
[----:B------:R-:W-:Y:S05]  /*10da0*/  BSYNC B0 ;  /* 0x0000000000007941 */ /* 0x000fea0003800000 */
.L_x_12431:
[----:B------:R-:W-:-:S04]  /*10db0*/  F2FP.BF16.F32.PACK_AB R0, RZ, R0 ;  /* 0x00000000ff00723e */ /* 0x000fc800000010ff */
[----:B------:R-:W-:Y:S01]  /*10dc0*/  PRMT R5, R0, 0x7610, R5 ;  /* 0x0000761000057816 */ /* 0x000fe20000000005 */
[----:B------:R-:W-:Y:S06]  /*10dd0*/  BRA `(.L_x_12412) ;  /* 0x0000000000b47947 */ /* 0x000fec0003800000 */
.L_x_12424:
        /* <DEDUP_REMOVED lines=14> */
.L_x_12438:
[----:B------:R-:W-:Y:S05]  /*10ec0*/  BSYNC B0 ;  /* 0x0000000000007941 */ /* 0x000fea0003800000 */
.L_x_12437:
[----:B------:R-:W-:-:S04]  /*10ed0*/  F2FP.BF16.F32.PACK_AB R0, RZ, R0 ;  /* 0x00000000ff00723e */ /* 0x000fc800000010ff */
[----:B------:R-:W-:Y:S01]  /*10ee0*/  PRMT R5, R0, 0x7610, R5 ;  /* 0x0000761000057816 */ /* 0x000fe20000000005 */
[----:B------:R-:W-:Y:S06]  /*10ef0*/  BRA `(.L_x_12412) ;  /* 0x00000000006c7947 */ /* 0x000fec0003800000 */
.L_x_12411:
        /* <DEDUP_REMOVED lines=16> */
.L_x_12439:
[----:B------:R-:W-:Y:S01]  /*11000*/  PRMT R5, RZ, 0x7610, R5 ;  /* 0x00007610ff057816 */ /* 0x000fe20000000005 */
[----:B------:R-:W-:Y:S06]  /*11010*/  BRA `(.L_x_12412) ;  /* 0x0000000000247947 */ /* 0x000fec0003800000 */
.L_x_12436:
[----:B------:R-:W2:Y:S02]  /*11020*/  LDG.E.64 R2, desc[UR36][R2.64] ;  /* 0x0000002402027981 */ /* 0x000ea4000c1e1b00 */
[----:B--2---:R-:W0:Y:S02]  /*11030*/  I2F.U64 R0, R2 ;  /* 0x0000000200007312 */ /* 0x004e240000301000 */
[----:B0-----:R-:W-:-:S04]  /*11040*/  F2FP.BF16.F32.PACK_AB R0, RZ, R0 ;  /* 0x00000000ff00723e */ /* 0x001fc800000010ff */
[----:B------:R-:W-:Y:S01]  /*11050*/  PRMT R5, R0, 0x7610, R5 ;  /* 0x0000761000057816 */ /* 0x000fe20000000005 */
[----:B------:R-:W-:Y:S06]  /*11060*/  BRA `(.L_x_12412) ;  /* 0x0000000000107947 */ /* 0x000fec0003800000 */
.L_x_12435:
[----:B------:R-:W2:Y:S02]  /*11070*/  LDG.E R2, desc[UR36][R2.64] ;  /* 0x0000002402027981 */ /* 0x000ea4000c1e1900 */
[----:B--2---:R-:W-:-:S04]  /*11080*/  I2FP.F32.U32 R0, R2 ;  /* 0x0000000200007245 */ /* 0x004fc80000201000 */
[----:B------:R-:W-:-:S04]  /*11090*/  F2FP.BF16.F32.PACK_AB R0, RZ, R0 ;  /* 0x00000000ff00723e */ /* 0x000fc800000010ff */
[----:B------:R-:W-:-:S07]  /*110a0*/  PRMT R5, R0, 0x7610, R5 ;  /* 0x0000761000057816 */ /* 0x000fce0000000005 */
.L_x_12412:
        /* <DEDUP_REMOVED lines=11> */
.L_x_12441:
[----:B------:R-:W-:-:S07]  /*11160*/  PRMT R5, R19, 0x7610, R5 ;  /* 0x0000761013057816 */ /* 0x000fce0000000005 */
.L_x_12442:
[----:B------:R-:W-:Y:S05]  /*11170*/  BSYNC B0 ;  /* 0x0000000000007941 */ /* 0x000fea0003800000 */
.L_x_12440:
        /* <DEDUP_REMOVED lines=16> */
.L_x_12446:
[----:B------:R-:W-:-:S06]  /*11280*/  IMAD.U32 R3, R5, 0x10000, RZ ;  /* 0x0001000005037824 */ /* 0x000fcc00078e00ff */
[----:B------:R-:W0:Y:S02]  /*11290*/  F2I.S64.TRUNC R2, R3 ;  /* 0x0000000300027311 */ /* 0x000e24000020d900 */
[----:B0-----:R-:W-:Y:S01]  /*112a0*/  STG.E.U8 desc[UR36][R16.64], R2 ;  /* 0x0000000210007986 */ /* 0x001fe2000c101124 */
[----:B------:R-:W-:Y:S05]  /*112b0*/  EXIT ;  /* 0x000000000000794d */ /* 0x000fea0003800000 */
.L_x_12445:
        /* <DEDUP_REMOVED lines=10> */
.L_x_12449:
[----:B------:R-:W-:-:S06]  /*11360*/  IMAD.U32 R5, R5, 0x10000, RZ ;  /* 0x0001000005057824 */ /* 0x000fcc00078e00ff */
[----:B------:R-:W0:Y:S02]  /*11370*/  F2I.FTZ.TRUNC.NTZ R5, R5 ;  /* 0x0000000500057305 */ /* 0x000e24000021f100 */
[----:B0-----:R-:W-:Y:S01]  /*11380*/  STG.E desc[UR36][R16.64], R5 ;  /* 0x0000000510007986 */ /* 0x001fe2000c101924 */
[----:B------:R-:W-:Y:S05]  /*11390*/  EXIT ;  /* 0x000000000000794d */ /* 0x000fea0003800000 */
.L_x_12448:
[----:B------:R-:W-:-:S06]  /*113a0*/  IMAD.U32 R5, R5, 0x10000, RZ ;  /* 0x0001000005057824 */ /* 0x000fcc00078e00ff */
[----:B------:R-:W0:Y:S02]  /*113b0*/  F2I.FTZ.TRUNC.NTZ R5, R5 ;  /* 0x0000000500057305 */ /* 0x000e24000021f100 */
[----:B0-----:R-:W-:Y:S01]  /*113c0*/  STG.E.U16 desc[UR36][R16.64], R5 ;  /* 0x0000000510007986 */ /* 0x001fe2000c101524 */
[----:B------:R-:W-:Y:S05]  /*113d0*/  EXIT ;  /* 0x000000000000794d */ /* 0x000fea0003800000 */
.L_x_12444:
        /* <DEDUP_REMOVED lines=9> */
.L_x_12451:
[----:B------:R-:W-:-:S05]  /*11470*/  IMAD.U32 R0, R5, 0x10000, RZ ;  /* 0x0001000005007824 */ /* 0x000fca00078e00ff */
[----:B------:R-:W-:-:S05]  /*11480*/  F2FP.F16.F32.PACK_AB R0, RZ, R0 ;  /* 0x00000000ff00723e */ /* 0x000fca00000000ff */
[----:B------:R-:W-:Y:S01]  /*11490*/  STG.E.U16 desc[UR36][R16.64], R0 ;  /* 0x0000000010007986 */ /* 0x000fe2000c101524 */
[----:B------:R-:W-:Y:S05]  /*114a0*/  EXIT ;  /* 0x000000000000794d */ /* 0x000fea0003800000 */
.L_x_12450:
        /* <DEDUP_REMOVED lines=10> */
.L_x_12453:
[----:B------:R-:W-:-:S05]  /*11550*/  IMAD.U32 R5, R5, 0x10000, RZ ;  /* 0x0001000005057824 */ /* 0x000fca00078e00ff */
[----:B------:R-:W-:-:S04]  /*11560*/  F2FP.F16.F32.PACK_AB R3, RZ, R5 ;  /* 0x00000005ff03723e */ /* 0x000fc800000000ff */
[----:B------:R-:W-:-:S05]  /*11570*/  PRMT R3, R3, 0x5410, RZ ;  /* 0x0000541003037816 */ /* 0x000fca00000000ff */
[----:B------:R-:W-:Y:S01]  /*11580*/  STG.E desc[UR36][R16.64], R3 ;  /* 0x0000000310007986 */ /* 0x000fe2000c101924 */
[----:B------:R-:W-:Y:S05]  /*11590*/  EXIT ;  /* 0x000000000000794d */ /* 0x000fea0003800000 */
.L_x_12452:
[----:B------:R-:W-:-:S04]  /*115a0*/  IMAD.U32 R2, R5, 0x10000, RZ ;  /* 0x0001000005027824 */ /* 0x000fc800078e00ff */
[----:B------:R-:W-:-:S06]  /*115b0*/  FMUL.FTZ R2, R2, 1 ;  /* 0x3f80000002027820 */ /* 0x000fcc0000410000 */
[----:B------:R-:W0:Y:S02]  /*115c0*/  F2F.F64.F32 R2, R2 ;  /* 0x0000000200027310 */ /* 0x000e240000201800 */
[----:B0-----:R-:W-:Y:S01]  /*115d0*/  STG.E.64 desc[UR36][R16.64], R2 ;  /* 0x0000000210007986 */ /* 0x001fe2000c101b24 */
[----:B------:R-:W-:Y:S05]  /*115e0*/  EXIT ;  /* 0x000000000000794d */ /* 0x000fea0003800000 */
.L_x_12443:
        /* <DEDUP_REMOVED lines=13> */
.L_x_12456:
[----:B------:R-:W-:Y:S01]  /*116c0*/  IMAD.U32 R5, R5, 0x10000, RZ ;  /* 0x0001000005057824 */ /* 0x000fe200078e00ff */
[----:B------:R-:W-:-:S03]  /*116d0*/  CS2R R6, SRZ ;  /* 0x0000000000067805 */ /* 0x000fc6000001ff00 */
[----:B------:R-:W-:-:S06]  /*116e0*/  FMUL.FTZ R5, R5, 1 ;  /* 0x3f80000005057820 */ /* 0x000fcc0000410000 */
[----:B------:R-:W0:Y:S02]  /*116f0*/  F2F.F64.F32 R4, R5 ;  /* 0x0000000500047310 */ /* 0x000e240000201800 */
[----:B0-----:R-:W-:Y:S01]  /*11700*/  STG.E.128 desc[UR36][R16.64], R4 ;  /* 0x0000000410007986 */ /* 0x001fe2000c101d24 */
[----:B------:R-:W-:Y:S05]  /*11710*/  EXIT ;  /* 0x000000000000794d */ /* 0x000fea0003800000 */
.L_x_12455:
        /* <DEDUP_REMOVED lines=21> */
.L_x_12460:
[----:B------:R-:W-:Y:S05]  /*11870*/  BSYNC B0 ;  /* 0x0000000000007941 */ /* 0x000fea0003800000 */
.L_x_12459:
[----:B------:R-:W-:-:S05]  /*11880*/  LOP3.LUT R3, R0, R3, RZ, 0xfc, !PT ;  /* 0x0000000300037212 */ /* 0x000fca00078efcff */
[----:B------:R-:W-:Y:S01]  /*11890*/  STG.E.U8 desc[UR36][R16.64], R3 ;  /* 0x0000000310007986 */ /* 0x000fe2000c101124 */
[----:B------:R-:W-:Y:S05]  /*118a0*/  EXIT ;  /* 0x000000000000794d */ /* 0x000fea0003800000 */
.L_x_12458:
        /* <DEDUP_REMOVED lines=13> */
.L_x_12462:
[----:B------:R-:W-:Y:S01]  /*11980*/  IMAD.MOV.U32 R0, RZ, RZ, 0x7f ;  /* 0x0000007fff007424 */ /* 0x000fe200078e00ff */
[----:B------:R-:W-:-:S04]  /*11990*/  ISETP.GT.U32.AND P0, PT, R2, 0x7f800000, PT ;  /* 0x7f8000000200780c */ /* 0x000fc80003f04070 */
[----:B------:R-:W-:-:S09]  /*119a0*/  SEL R0, R0, 0x7c, P0 ;  /* 0x0000007c00007807 */ /* 0x000fd20000000000 */
.L_x_12463:
[----:B------:R-:W-:Y:S05]  /*119b0*/  BSYNC B0 ;  /* 0x0000000000007941 */ /* 0x000fea0003800000 */
.L_x_12461:
[----:B------:R-:W-:-:S04]  /*119c0*/  LOP3.LUT R2, R5, 0x80000000, RZ, 0xc0, !PT ;  /* 0x8000000005027812 */ /* 0x000fc800078ec0ff */
[----:B------:R-:W-:-:S04]  /*119d0*/  SHF.R.U32.HI R3, RZ, 0x18, R2 ;  /* 0x00000018ff037819 */ /* 0x000fc80000011602 */
[----:B------:R-:W-:-:S05]  /*119e0*/  LOP3.LUT R3, R0, R3, RZ, 0xfc, !PT ;  /* 0x0000000300037212 */ /* 0x000fca00078efcff */
[----:B------:R-:W-:Y:S01]  /*119f0*/  STG.E.U8 desc[UR36][R16.64], R3 ;  /* 0x0000000310007986 */ /* 0x000fe2000c101124 */
[----:B------:R-:W-:Y:S05]  /*11a00*/  EXIT ;  /* 0x000000000000794d */ /* 0x000fea0003800000 */
.L_x_12457:
[----:B------:R-:W-:Y:S01]  /*11a10*/  STG.E.U16 desc[UR36][R16.64], R5 ;  /* 0x0000000510007986 */ /* 0x000fe2000c101524 */
[----:B------:R-:W-:Y:S05]  /*11a20*/  EXIT ;  /* 0x000000000000794d */ /* 0x000fea0003800000 */
.L_x_12454:
        /* <DEDUP_REMOVED lines=12> */
.L_x_12466:
        /* <DEDUP_REMOVED lines=17> */
.L_x_12469:
[----:B------:R-:W-:-:S04]  /*11c00*/  LOP3.LUT R2, R5, 0x80000000, RZ, 0xc0, !PT ;  /* 0x8000000005027812 */ /* 0x000fc800078ec0ff */
[----:B------:R-:W-:-:S04]  /*11c10*/  SHF.R.U32.HI R3, RZ, 0x18, R2 ;  /* 0x00000018ff037819 */ /* 0x000fc80000011602 */
[----:B------:R-:W-:-:S04]  /*11c20*/  LOP3.LUT R0, R0, R3, RZ, 0xfc, !PT ;  /* 0x0000000300007212 */ /* 0x000fc800078efcff */
[----:B------:R-:W-:-:S07]  /*11c30*/  PRMT R8, R0, 0x7610, R8 ;  /* 0x0000761000087816 */ /* 0x000fce0000000008 */
.L_x_12468:
[----:B------:R-:W-:Y:S05]  /*11c40*/  BSYNC B0 ;  /* 0x0000000000007941 */ /* 0x000fea0003800000 */
.L_x_12467:
[----:B------:R-:W-:Y:S01]  /*11c50*/  STG.E.U8 desc[UR36][R16.64], R8 ;  /* 0x0000000810007986 */ /* 0x000fe2000c101124 */
[----:B------:R-:W-:Y:S05]  /*11c60*/  EXIT ;  /* 0x000000000000794d */ /* 0x000fea0003800000 */
.L_x_12465:
        /* <DEDUP_REMOVED lines=17> */
.L_x_12472:
[----:B------:R-:W-:-:S04]  /*11d80*/  LOP3.LUT R2, R5, 0x80000000, RZ, 0xc0, !PT ;  /* 0x8000000005027812 */ /* 0x000fc800078ec0ff */
[----:B------:R-:W-:-:S04]  /*11d90*/  SHF.R.U32.HI R3, RZ, 0x18, R2 ;  /* 0x00000018ff037819 */ /* 0x000fc80000011602 */
[----:B------:R-:W-:-:S04]  /*11da0*/  LOP3.LUT R0, R0, R3, RZ, 0xfc, !PT ;  /* 0x0000000300007212 */ /* 0x000fc800078efcff */
[----:B------:R-:W-:-:S07]  /*11db0*/  PRMT R8, R0, 0x7610, R8 ;  /* 0x0000761000087816 */ /* 0x000fce0000000008 */
.L_x_12471:
[----:B------:R-:W-:Y:S05]  /*11dc0*/  BSYNC B0 ;  /* 0x0000000000007941 */ /* 0x000fea0003800000 */
.L_x_12470:
[----:B------:R-:W-:Y:S01]  /*11dd0*/  STG.E.U8 desc[UR36][R16.64], R8 ;  /* 0x0000000810007986 */ /* 0x000fe2000c101124 */
[----:B------:R-:W-:Y:S05]  /*11de0*/  EXIT ;  /* 0x000000000000794d */ /* 0x000fea0003800000 */
.L_x_12464:
        /* <DEDUP_REMOVED lines=22> */
.L_x_12447:
        /* <DEDUP_REMOVED lines=16> */
.L_x_12475:
[----:B------:R-:W-:Y:S05]  /*12050*/  EXIT ;  /* 0x000000000000794d */ /* 0x000fea0003800000 */
.L_x_12474:
[----:B------:R-:W-:-:S06]  /*12060*/  IMAD.U32 R2, R5, 0x10000, RZ ;  /* 0x0001000005027824 */ /* 0x000fcc00078e00ff */
[----:B------:R-:W0:Y:S02]  /*12070*/  F2I.U64.TRUNC R2, R2 ;  /* 0x0000000200027311 */ /* 0x000e24000020d800 */
[----:B0-----:R-:W-:Y:S01]  /*12080*/  STG.E.64 desc[UR36][R16.64], R2 ;  /* 0x0000000210007986 */ /* 0x001fe2000c101b24 */
[----:B------:R-:W-:Y:S05]  /*12090*/  EXIT ;  /* 0x000000000000794d */ /* 0x000fea0003800000 */
.L_x_12473:
[----:B------:R-:W-:-:S06]  /*120a0*/  IMAD.U32 R5, R5, 0x10000, RZ ;  /* 0x0001000005057824 */ /* 0x000fcc00078e00ff */
[----:B------:R-:W0:Y:S02]  /*120b0*/  F2I.FTZ.U32.TRUNC.NTZ R5, R5 ;  /* 0x0000000500057305 */ /* 0x000e24000021f000 */
[----:B0-----:R-:W-:Y:S01]  /*120c0*/  STG.E desc[UR36][R16.64], R5 ;  /* 0x0000000510007986 */ /* 0x001fe2000c101924 */
[----:B------:R-:W-:Y:S05]  /*120d0*/  EXIT ;  /* 0x000000000000794d */ /* 0x000fea0003800000 */
.L_x_12476:
        /* <DEDUP_REMOVED lines=10> */
.L_x_42222:


//--------------------- .text._ZN2at6native27unrolled_elementwise_kernelINS0_13BinaryFunctorIN3c108BFloat16ES4_S4_ZZZNS0_19minimum_kernel_cudaERNS_18TensorIteratorBaseEENKUlvE0_clEvENKUlvE2_clEvEUlS4_S4_E_EESt5arrayIPcLm3EELi4E23TrivialOffsetCalculatorILi2EjESE_ILi1EjENS0_6memory12LoadWithCastILi2EEENSH_13StoreWithCastILi1EEEEEviT_T0_T2_T3_T4_T5_ --------------------------
	.section	.text._ZN2at6native27unrolled_elementwise_kernelINS0_13BinaryFunctorIN3c108BFloat16ES4_S4_ZZZNS0_19minimum_kernel_cudaERNS_18TensorIteratorBaseEENKUlvE0_clEvENKUlvE2_clEvEUlS4_S4_E_EESt5arrayIPcLm3EELi4E23TrivialOffsetCalculatorILi2EjESE_ILi1EjENS0_6memory12LoadWithCastILi2EEENSH_13StoreWithCastILi1EEEEEviT_T0_T2_T3_T4_T5_,"ax",@progbits
	.align	128
        .global         _ZN2at6native27unrolled_elementwise_kernelINS0_13BinaryFunctorIN3c108BFloat16ES4_S4_ZZZNS0_19minimum_kernel_cudaERNS_18TensorIteratorBaseEENKUlvE0_clEvENKUlvE2_clEvEUlS4_S4_E_EESt5arrayIPcLm3EELi4E23TrivialOffsetCalculatorILi2EjESE_ILi1EjENS0_6memory12LoadWithCastILi2EEENSH_13StoreWithCastILi1EEEEEviT_T0_T2_T3_T4_T5_
        .type           _ZN2at6native27unrolled_elementwise_kernelINS0_13BinaryFunctorIN3c108BFloat16ES4_S4_ZZZNS0_19minimum_kernel_cudaERNS_18TensorIteratorBaseEENKUlvE0_clEvENKUlvE2_clEvEUlS4_S4_E_EESt5arrayIPcLm3EELi4E23TrivialOffsetCalculatorILi2EjESE_ILi1EjENS0_6memory12LoadWithCastILi2EEENSH_13StoreWithCastILi1EEEEEviT_T0_T2_T3_T4_T5_,@function
        .size           _ZN2at6native27unrolled_elementwise_kernelINS0_13BinaryFunctorIN3c108BFloat16ES4_S4_ZZZNS0_19minimum_kernel_cudaERNS_18TensorIteratorBaseEENKUlvE0_clEvENKUlvE2_clEvEUlS4_S4_E_EESt5arrayIPcLm3EELi4E23TrivialOffsetCalculatorILi2EjESE_ILi1EjENS0_6memory12LoadWithCastILi2EEENSH_13StoreWithCastILi1EEEEEviT_T0_T2_T3_T4_T5_,(.L_x_42223 - _ZN2at6native27unrolled_elementwise_kernelINS0_13BinaryFunctorIN3c108BFloat16ES4_S4_ZZZNS0_19minimum_kernel_cudaERNS_18TensorIteratorBaseEENKUlvE0_clEvENKUlvE2_clEvEUlS4_S4_E_EESt5arrayIPcLm3EELi4E23TrivialOffsetCalculatorILi2EjESE_ILi1EjENS0_6memory12LoadWithCastILi2EEENSH_13StoreWithCastILi1EEEEEviT_T0_T2_T3_T4_T5_)
        .other          _ZN2at6native27unrolled_elementwise_kernelINS0_13BinaryFunctorIN3c108BFloat16ES4_S4_ZZZNS0_19minimum_kernel_cudaERNS_18TensorIteratorBaseEENKUlvE0_clEvENKUlvE2_clEvEUlS4_S4_E_EESt5arrayIPcLm3EELi4E23TrivialOffsetCalculatorILi2EjESE_ILi1EjENS0_6memory12LoadWithCastILi2EEENSH_13StoreWithCastILi1EEEEEviT_T0_T2_T3_T4_T5_,@"STO_CUDA_ENTRY STV_DEFAULT"
_ZN2at6native27unrolled_elementwise_kernelINS0_13BinaryFunctorIN3c108BFloat16ES4_S4_ZZZNS0_19minimum_kernel_cudaERNS_18TensorIteratorBaseEENKUlvE0_clEvENKUlvE2_clEvEUlS4_S4_E_EESt5arrayIPcLm3EELi4E23TrivialOffsetCalculatorILi2EjESE_ILi1EjENS0_6memory12LoadWithCastILi2EEENSH_13StoreWithCastILi1EEEEEviT_T0_T2_T3_T4_T5_:
.text._ZN2at6native27unrolled_elementwise_kernelINS0_13BinaryFunctorIN3c108BFloat16ES4_S4_ZZZNS0_19minimum_kernel_cudaERNS_18TensorIteratorBaseEENKUlvE0_clEvENKUlvE2_clEvEUlS4_S4_E_EESt5arrayIPcLm3EELi4E23TrivialOffsetCalculatorILi2EjESE_ILi1EjENS0_6memory12LoadWithCastILi2EEENSH_13StoreWithCastILi1EEEEEviT_T0_T2_T3_T4_T5_:
        /* <DEDUP_REMOVED lines=36> */
.L_x_12482:
[----:B------:R-:W2:Y:S02]  /*0240*/  LDG.E.U8 R4, desc[UR36][R4.64] ;  /* 0x0000002404047981 */ /* 0x000ea4000c1e1100 */
[----:B--2---:R-:W-:-:S04]  /*0250*/  I2FP.F32.U32 R0, R4 ;  /* 0x0000000400007245 */ /* 0x004fc80000201000 */
[----:B------:R-:W-:-:S04]  /*0260*/  F2FP.BF16.F32.PACK_AB R0, RZ, R0 ;  /* 0x00000000ff00723e */ /* 0x000fc800000010ff */
[----:B------:R-:W-:Y:S01]  /*0270*/  PRMT R25, R0, 0x7610, R25 ;  /* 0x0000761000197816 */ /* 0x000fe20000000019 */
[----:B------:R-:W-:Y:S06]  /*0280*/  BRA `(.L_x_12484) ;  /* 0x0000000c00c87947 */ /* 0x000fec0003800000 */
.L_x_12481:
        /* <DEDUP_REMOVED lines=11> */
.L_x_12486:
[----:B------:R-:W2:Y:S02]  /*0340*/  LDG.E R4, desc[UR36][R4.64] ;  /* 0x0000002404047981 */ /* 0x000ea4000c1e1900 */
[----:B--2---:R-:W-:-:S04]  /*0350*/  I2FP.F32.S32 R0, R4 ;  /* 0x0000000400007245 */ /* 0x004fc80000201400 */
[----:B------:R-:W-:-:S04]  /*0360*/  F2FP.BF16.F32.PACK_AB R0, RZ, R0 ;  /* 0x00000000ff00723e */ /* 0x000fc800000010ff */
[----:B------:R-:W-:Y:S01]  /*0370*/  PRMT R25, R0, 0x7610, R25 ;  /* 0x0000761000197816 */ /* 0x000fe20000000019 */
[----:B------:R-:W-:Y:S06]  /*0380*/  BRA `(.L_x_12484) ;  /* 0x0000000c00887947 */ /* 0x000fec0003800000 */
.L_x_12485:
[----:B------:R-:W2:Y:S02]  /*0390*/  LDG.E.U16 R4, desc[UR36][R4.64] ;  /* 0x0000002404047981 */ /* 0x000ea4000c1e1500 */
[----:B--2---:R-:W0:Y:S02]  /*03a0*/  I2F.S16 R0, R4 ;  /* 0x0000000400007306 */ /* 0x004e240000101400 */
[----:B0-----:R-:W-:-:S04]  /*03b0*/  F2FP.BF16.F32.PACK_AB R0, RZ, R0 ;  /* 0x00000000ff00723e */ /* 0x001fc800000010ff */
[----:B------:R-:W-:Y:S01]  /*03c0*/  PRMT R25, R0, 0x7610, R25 ;  /* 0x0000761000197816 */ /* 0x000fe20000000019 */
[----:B------:R-:W-:Y:S06]  /*03d0*/  BRA `(.L_x_12484) ;  /* 0x0000000c00747947 */ /* 0x000fec0003800000 */
.L_x_12480:
        /* <DEDUP_REMOVED lines=9> */
.L_x_12488:
[----:B------:R-:W2:Y:S02]  /*0470*/  LDG.E.U16 R0, desc[UR36][R4.64] ;  /* 0x0000002404007981 */ /* 0x000ea4000c1e1500 */
[----:B--2---:R-:W-:-:S05]  /*0480*/  HADD2.F32 R0, -RZ, R0.H0_H0 ;  /* 0x20000000ff007230 */ /* 0x004fca0000004100 */
[----:B------:R-:W-:-:S04]  /*0490*/  F2FP.BF16.F32.PACK_AB R0, RZ, R0 ;  /* 0x00000000ff00723e */ /* 0x000fc800000010ff */
[----:B------:R-:W-:Y:S01]  /*04a0*/  PRMT R25, R0, 0x7610, R25 ;  /* 0x0000761000197816 */ /* 0x000fe20000000019 */
[----:B------:R-:W-:Y:S06]  /*04b0*/  BRA `(.L_x_12484) ;  /* 0x0000000c003c7947 */ /* 0x000fec0003800000 */
.L_x_12487:
        /* <DEDUP_REMOVED lines=9> */
.L_x_12490:
[----:B------:R-:W2:Y:S02]  /*0550*/  LDG.E.U16 R4, desc[UR36][R4.64] ;  /* 0x0000002404047981 */ /* 0x000ea4000c1e1500 */
[----:B--2---:R-:W-:-:S05]  /*0560*/  HADD2.F32 R0, -RZ, R4.H0_H0 ;  /* 0x20000004ff007230 */ /* 0x004fca0000004100 */
[----:B------:R-:W-:-:S04]  /*0570*/  F2FP.BF16.F32.PACK_AB R0, RZ, R0 ;  /* 0x00000000ff00723e */ /* 0x000fc800000010ff */
[----:B------:R-:W-:Y:S01]  /*0580*/  PRMT R25, R0, 0x7610, R25 ;  /* 0x0000761000197816 */ /* 0x000fe20000000019 */
[----:B------:R-:W-:Y:S06]  /*0590*/  BRA `(.L_x_12484) ;  /* 0x0000000c00047947 */ /* 0x000fec0003800000 */
.L_x_12489:
        /* <DEDUP_REMOVED lines=9> */
.L_x_12479:
        /* <DEDUP_REMOVED lines=14> */
.L_x_12493:
        /* <DEDUP_REMOVED lines=9> */
.L_x_12492:
        /* <DEDUP_REMOVED lines=28> */
.L_x_12495:
        /* <DEDUP_REMOVED lines=15> */
.L_x_12494:
[----:B------:R0:W5:Y:S01]  /*0a50*/  LDG.E.U16 R25, desc[UR36][R4.64] ;  /* 0x0000002404197981 */ /* 0x000162000c1e1500 */
[----:B------:R-:W-:Y:S05]  /*0a60*/  BRA `(.L_x_12484) ;  /* 0x0000000400d07947 */ /* 0x000fea0003800000 */
.L_x_12491:
        /* <DEDUP_REMOVED lines=13> */
.L_x_12498:
        /* <DEDUP_REMOVED lines=21> */
.L_x_12502:
[----:B------:R-:W-:Y:S05]  /*0c90*/  BSYNC B1 ;  /* 0x0000000000017941 */ /* 0x000fea0003800000 */
.L_x_12501:
[----:B------:R-:W-:Y:S01]  /*0ca0*/  LEA R5, R0, 0x3b800000, 0x17 ;  /* 0x3b80000000057811 */ /* 0x000fe200078eb8ff */
[----:B------:R-:W-:-:S05]  /*0cb0*/  IMAD.SHL.U32 R0, R3, 0x100000, RZ ;  /* 0x0010000003007824 */ /* 0x000fca00078e00ff */
[----:B------:R-:W-:-:S07]  /*0cc0*/  LOP3.LUT R0, R5, R0, R6, 0xfe, !PT ;  /* 0x0000000005007212 */ /* 0x000fce00078efe06 */
.L_x_12500:
[----:B------:R-:W-:Y:S05]  /*0cd0*/  BSYNC B0 ;  /* 0x0000000000007941 */ /* 0x000fea0003800000 */
.L_x_12499:
[----:B------:R-:W-:-:S04]  /*0ce0*/  F2FP.BF16.F32.PACK_AB R0, RZ, R0 ;  /* 0x00000000ff00723e */ /* 0x000fc800000010ff */
[----:B------:R-:W-:Y:S01]  /*0cf0*/  PRMT R25, R0, 0x7610, R25 ;  /* 0x0000761000197816 */ /* 0x000fe20000000019 */
[----:B------:R-:W-:Y:S06]  /*0d00*/  BRA `(.L_x_12484) ;  /* 0x0000000400287947 */ /* 0x000fec0003800000 */
.L_x_12497:
        /* <DEDUP_REMOVED lines=21> */
.L_x_12506:
[----:B------:R-:W-:Y:S05]  /*0e60*/  BSYNC B1 ;  /* 0x0000000000017941 */ /* 0x000fea0003800000 */
.L_x_12505:
[----:B------:R-:W-:Y:S01]  /*0e70*/  LEA R5, R0, 0x37800000, 0x17 ;  /* 0x3780000000057811 */ /* 0x000fe200078eb8ff */
[----:B------:R-:W-:-:S05]  /*0e80*/  IMAD.SHL.U32 R0, R3, 0x200000, RZ ;  /* 0x0020000003007824 */ /* 0x000fca00078e00ff */
[----:B------:R-:W-:-:S07]  /*0e90*/  LOP3.LUT R0, R5, R0, R6, 0xfe, !PT ;  /* 0x0000000005007212 */ /* 0x000fce00078efe06 */
.L_x_12504:
[----:B------:R-:W-:Y:S05]  /*0ea0*/  BSYNC B0 ;  /* 0x0000000000007941 */ /* 0x000fea0003800000 */
.L_x_12503:
[----:B------:R-:W-:-:S04]  /*0eb0*/  F2FP.BF16.F32.PACK_AB R0, RZ, R0 ;  /* 0x00000000ff00723e */ /* 0x000fc800000010ff */
[----:B------:R-:W-:Y:S01]  /*0ec0*/  PRMT R25, R0, 0x7610, R25 ;  /* 0x0000761000197816 */ /* 0x000fe20000000019 */
[----:B------:R-:W-:Y:S06]  /*0ed0*/  BRA `(.L_x_12484) ;  /* 0x0000000000b47947 */ /* 0x000fec0003800000 */
.L_x_12496:
        /* <DEDUP_REMOVED lines=14> */
.L_x_12510:
[----:B------:R-:W-:Y:S05]  /*0fc0*/  BSYNC B0 ;  /* 0x0000000000007941 */ /* 0x000fea0003800000 */
.L_x_12509:
[----:B------:R-:W-:-:S04]  /*0fd0*/  F2FP.BF16.F32.PACK_AB R0, RZ, R0 ;  /* 0x00000000ff00723e */ /* 0x000fc800000010ff */
[----:B------:R-:W-:Y:S01]  /*0fe0*/  PRMT R25, R0, 0x7610, R25 ;  /* 0x0000761000197816 */ /* 0x000fe20000000019 */
[----:B------:R-:W-:Y:S06]  /*0ff0*/  BRA `(.L_x_12484) ;  /* 0x00000000006c7947 */ /* 0x000fec0003800000 */
.L_x_12483:
        /* <DEDUP_REMOVED lines=16> */
.L_x_12511:
[----:B------:R-:W-:Y:S01]  /*1100*/  PRMT R25, RZ, 0x7610, R25 ;  /* 0x00007610ff197816 */ /* 0x000fe20000000019 */
[----:B------:R-:W-:Y:S06]  /*1110*/  BRA `(.L_x_12484) ;  /* 0x0000000000247947 */ /* 0x000fec0003800000 */
.L_x_12508:
[----:B------:R-:W2:Y:S02]  /*1120*/  LDG.E.64 R4, desc[UR36][R4.64] ;  /* 0x0000002404047981 */ /* 0x000ea4000c1e1b00 */
[----:B--2---:R-:W0:Y:S02]  /*1130*/  I2F.U64 R0, R4 ;  /* 0x0000000400007312 */ /* 0x004e240000301000 */
[----:B0-----:R-:W-:-:S04]  /*1140*/  F2FP.BF16.F32.PACK_AB R0, RZ, R0 ;  /* 0x00000000ff00723e */ /* 0x001fc800000010ff */
[----:B------:R-:W-:Y:S01]  /*1150*/  PRMT R25, R0, 0x7610, R25 ;  /* 0x0000761000197816 */ /* 0x000fe20000000019 */
[----:B------:R-:W-:Y:S06]  /*1160*/  BRA `(.L_x_12484) ;  /* 0x0000000000107947 */ /* 0x000fec0003800000 */
.L_x_12507:
[----:B------:R-:W2:Y:S02]  /*1170*/  LDG.E R4, desc[UR36][R4.64] ;  /* 0x0000002404047981 */ /* 0x000ea4000c1e1900 */
[----:B--2---:R-:W-:-:S04]  /*1180*/  I2FP.F32.U32 R0, R4 ;  /* 0x0000000400007245 */ /* 0x004fc80000201000 */
[----:B------:R-:W-:-:S04]  /*1190*/  F2FP.BF16.F32.PACK_AB R0, RZ, R0 ;  /* 0x00000000ff00723e */ /* 0x000fc800000010ff */
[----:B------:R-:W-:-:S07]  /*11a0*/  PRMT R25, R0, 0x7610, R25 ;  /* 0x0000761000197816 */ /* 0x000fce0000000019 */
.L_x_12484:
        /* <DEDUP_REMOVED lines=21> */
.L_x_12515:
[----:B------:R-:W2:Y:S02]  /*1300*/  LDG.E.U8 R4, desc[UR36][R4.64] ;  /* 0x0000002404047981 */ /* 0x000ea4000c1e1100 */
[----:B--2---:R-:W-:-:S04]  /*1310*/  I2FP.F32.U32 R0, R4 ;  /* 0x0000000400007245 */ /* 0x004fc80000201000 */
[----:B------:R-:W-:-:S04]  /*1320*/  F2FP.BF16.F32.PACK_AB R0, RZ, R0 ;  /* 0x00000000ff00723e */ /* 0x000fc800000010ff */
[----:B------:R-:W-:Y:S01]  /*1330*/  PRMT R24, R0, 0x7610, R24 ;  /* 0x0000761000187816 */ /* 0x000fe20000000018 */
[----:B------:R-:W-:Y:S06]  /*1340*/  BRA `(.L_x_12517) ;  /* 0x0000000c00c87947 */ /* 0x000fec0003800000 */
.L_x_12514:
        /* <DEDUP_REMOVED lines=11> */
.L_x_12519:
[----:B------:R-:W2:Y:S02]  /*1400*/  LDG.E R4, desc[UR36][R4.64] ;  /* 0x0000002404047981 */ /* 0x000ea4000c1e1900 */
[----:B--2---:R-:W-:-:S04]  /*1410*/  I2FP.F32.S32 R0, R4 ;  /* 0x0000000400007245 */ /* 0x004fc80000201400 */
[----:B------:R-:W-:-:S04]  /*1420*/  F2FP.BF16.F32.PACK_AB R0, RZ, R0 ;  /* 0x00000000ff00723e */ /* 0x000fc800000010ff */
[----:B------:R-:W-:Y:S01]  /*1430*/  PRMT R24, R0, 0x7610, R24 ;  /* 0x0000761000187816 */ /* 0x000fe20000000018 */
[----:B------:R-:W-:Y:S06]  /*1440*/  BRA `(.L_x_12517) ;  /* 0x0000000c00887947 */ /* 0x000fec0003800000 */
.L_x_12518:
[----:B------:R-:W2:Y:S02]  /*1450*/  LDG.E.U16 R4, desc[UR36][R4.64] ;  /* 0x0000002404047981 */ /* 0x000ea4000c1e1500 */
[----:B--2---:R-:W0:Y:S02]  /*1460*/  I2F.S16 R0, R4 ;  /* 0x0000000400007306 */ /* 0x004e240000101400 */
[----:B0-----:R-:W-:-:S04]  /*1470*/  F2FP.BF16.F32.PACK_AB R0, RZ, R0 ;  /* 0x00000000ff00723e */ /* 0x001fc800000010ff */
[----:B------:R-:W-:Y:S01]  /*1480*/  PRMT R24, R0, 0x7610, R24 ;  /* 0x0000761000187816 */ /* 0x000fe20000000018 */
[----:B------:R-:W-:Y:S06]  /*1490*/  BRA `(.L_x_12517) ;  /* 0x0000000c00747947 */ /* 0x000fec0003800000 */
.L_x_12513:
        /* <DEDUP_REMOVED lines=9> */
.L_x_12521:
[----:B------:R-:W2:Y:S02]  /*1530*/  LDG.E.U16 R0, desc[UR36][R4.64] ;  /* 0x0000002404007981 */ /* 0x000ea4000c1e1500 */
[----:B--2---:R-:W-:-:S05]  /*1540*/  HADD2.F32 R0, -RZ, R0.H0_H0 ;  /* 0x20000000ff007230 */ /* 0x004fca0000004100 */
[----:B------:R-:W-:-:S04]  /*1550*/  F2FP.BF16.F32.PACK_AB R0, RZ, R0 ;  /* 0x00000000ff00723e */ /* 0x000fc800000010ff */
[----:B------:R-:W-:Y:S01]  /*1560*/  PRMT R24, R0, 0x7610, R24 ;  /* 0x0000761000187816 */ /* 0x000fe20000000018 */
[----:B------:R-:W-:Y:S06]  /*1570*/  BRA `(.L_x_12517) ;  /* 0x0000000c003c7947 */ /* 0x000fec0003800000 */
.L_x_12520:
        /* <DEDUP_REMOVED lines=9> */
.L_x_12523:
[----:B------:R-:W2:Y:S02]  /*1610*/  LDG.E.U16 R4, desc[UR36][R4.64] ;  /* 0x0000002404047981 */ /* 0x000ea4000c1e1500 */
[----:B--2---:R-:W-:-:S05]  /*1620*/  HADD2.F32 R0, -RZ, R4.H0_H0 ;  /* 0x20000004ff007230 */ /* 0x004fca0000004100 */
[----:B------:R-:W-:-:S04]  /*1630*/  F2FP.BF16.F32.PACK_AB R0, RZ, R0 ;  /* 0x00000000ff00723e */ /* 0x000fc800000010ff */
[----:B------:R-:W-:Y:S01]  /*1640*/  PRMT R24, R0, 0x7610, R24 ;  /* 0x0000761000187816 */ /* 0x000fe20000000018 */
[----:B------:R-:W-:Y:S06]  /*1650*/  BRA `(.L_x_12517) ;  /* 0x0000000c00047947 */ /* 0x000fec0003800000 */
.L_x_12522:
        /* <DEDUP_REMOVED lines=9> */
.L_x_12512:
        /* <DEDUP_REMOVED lines=14> */
.L_x_12526:
        /* <DEDUP_REMOVED lines=9> */
.L_x_12525:
        /* <DEDUP_REMOVED lines=28> */
.L_x_12528:
        /* <DEDUP_REMOVED lines=15> */
.L_x_12527:
[----:B------:R0:W5:Y:S01]  /*1b10*/  LDG.E.U16 R24, desc[UR36][R4.64] ;  /* 0x0000002404187981 */ /* 0x000162000c1e1500 */
[----:B------:R-:W-:Y:S05]  /*1b20*/  BRA `(.L_x_12517) ;  /* 0x0000000400d07947 */ /* 0x000fea0003800000 */
.L_x_12524:
        /* <DEDUP_REMOVED lines=13> */
.L_x_12531:
        /* <DEDUP_REMOVED lines=21> */
.L_x_12535:
[----:B------:R-:W-:Y:S05]  /*1d50*/  BSYNC B1 ;  /* 0x0000000000017941 */ /* 0x000fea0003800000 */
.L_x_12534:
[----:B------:R-:W-:Y:S01]  /*1d60*/  LEA R5, R0, 0x3b800000, 0x17 ;  /* 0x3b80000000057811 */ /* 0x000fe200078eb8ff */
[----:B------:R-:W-:-:S05]  /*1d70*/  IMAD.SHL.U32 R0, R3, 0x100000, RZ ;  /* 0x0010000003007824 */ /* 0x000fca00078e00ff */
[----:B------:R-:W-:-:S07]  /*1d80*/  LOP3.LUT R0, R5, R0, R6, 0xfe, !PT ;  /* 0x0000000005007212 */ /* 0x000fce00078efe06 */
.L_x_12533:
[----:B------:R-:W-:Y:S05]  /*1d90*/  BSYNC B0 ;  /* 0x0000000000007941 */ /* 0x000fea0003800000 */
.L_x_12532:
[----:B------:R-:W-:-:S04]  /*1da0*/  F2FP.BF16.F32.PACK_AB R0, RZ, R0 ;  /* 0x00000000ff00723e */ /* 0x000fc800000010ff */
[----:B------:R-:W-:Y:S01]  /*1db0*/  PRMT R24, R0, 0x7610, R24 ;  /* 0x0000761000187816 */ /* 0x000fe20000000018 */
[----:B------:R-:W-:Y:S06]  /*1dc0*/  BRA `(.L_x_12517) ;  /* 0x0000000400287947 */ /* 0x000fec0003800000 */
.L_x_12530:
        /* <DEDUP_REMOVED lines=21> */
.L_x_12539:
[----:B------:R-:W-:Y:S05]  /*1f20*/  BSYNC B1 ;  /* 0x0000000000017941 */ /* 0x000fea0003800000 */
.L_x_12538:
[----:B------:R-:W-:Y:S01]  /*1f30*/  LEA R5, R0, 0x37800000, 0x17 ;  /* 0x3780000000057811 */ /* 0x000fe200078eb8ff */
[----:B------:R-:W-:-:S05]  /*1f40*/  IMAD.SHL.U32 R0, R3, 0x200000, RZ ;  /* 0x0020000003007824 */ /* 0x000fca00078e00ff */
[----:B------:R-:W-:-:S07]  /*1f50*/  LOP3.LUT R0, R5, R0, R6, 0xfe, !PT ;  /* 0x0000000005007212 */ /* 0x000fce00078efe06 */
.L_x_12537:
[----:B------:R-:W-:Y:S05]  /*1f60*/  BSYNC B0 ;  /* 0x0000000000007941 */ /* 0x000fea0003800000 */
.L_x_12536:
[----:B------:R-:W-:-:S04]  /*1f70*/  F2FP.BF16.F32.PACK_AB R0, RZ, R0 ;  /* 0x00000000ff00723e */ /* 0x000fc800000010ff */
[----:B------:R-:W-:Y:S01]  /*1f80*/  PRMT R24, R0, 0x7610, R24 ;  /* 0x0000761000187816 */ /* 0x000fe20000000018 */
[----:B------:R-:W-:Y:S06]  /*1f90*/  BRA `(.L_x_12517) ;  /* 0x0000000000b47947 */ /* 0x000fec0003800000 */
.L_x_12529:
        /* <DEDUP_REMOVED lines=14> */
.L_x_12543:
[----:B------:R-:W-:Y:S05]  /*2080*/  BSYNC B0 ;  /* 0x0000000000007941 */ /* 0x000fea0003800000 */
.L_x_12542:
[----:B------:R-:W-:-:S04]  /*2090*/  F2FP.BF16.F32.PACK_AB R0, RZ, R0 ;  /* 0x00000000ff00723e */ /* 0x000fc800000010ff */
[----:B------:R-:W-:Y:S01]  /*20a0*/  PRMT R24, R0, 0x7610, R24 ;  /* 0x0000761000187816 */ /* 0x000fe20000000018 */
[----:B------:R-:W-:Y:S06]  /*20b0*/  BRA `(.L_x_12517) ;  /* 0x00000000006c7947 */ /* 0x000fec0003800000 */
.L_x_12516:
        /* <DEDUP_REMOVED lines=16> */
.L_x_12544:
[----:B------:R-:W-:Y:S01]  /*21c0*/  PRMT R24, RZ, 0x7610, R24 ;  /* 0x00007610ff187816 */ /* 0x000fe20000000018 */
[----:B------:R-:W-:Y:S06]  /*21d0*/  BRA `(.L_x_12517) ;  /* 0x0000000000247947 */ /* 0x000fec0003800000 */
.L_x_12541:
[----:B------:R-:W2:Y:S02]  /*21e0*/  LDG.E.64 R4, desc[UR36][R4.64] ;  /* 0x0000002404047981 */ /* 0x000ea4000c1e1b00 */
[----:B--2---:R-:W0:Y:S02]  /*21f0*/  I2F.U64 R0, R4 ;  /* 0x0000000400007312 */ /* 0x004e240000301000 */
[----:B0-----:R-:W-:-:S04]  /*2200*/  F2FP.BF16.F32.PACK_AB R0, RZ, R0 ;  /* 0x00000000ff00723e */ /* 0x001fc800000010ff */
[----:B------:R-:W-:Y:S01]  /*2210*/  PRMT R24, R0, 0x7610, R24 ;  /* 0x0000761000187816 */ /* 0x000fe20000000018 */
[----:B------:R-:W-:Y:S06]  /*2220*/  BRA `(.L_x_12517) ;  /* 0x0000000000107947 */ /* 0x000fec0003800000 */
.L_x_12540:
[----:B------:R-:W2:Y:S02]  /*2230*/  LDG.E R4, desc[UR36][R4.64] ;  /* 0x0000002404047981 */ /* 0x000ea4000c1e1900 */
[----:B--2---:R-:W-:-:S04]  /*2240*/  I2FP.F32.U32 R0, R4 ;  /* 0x0000000400007245 */ /* 0x004fc80000201000 */
[----:B------:R-:W-:-:S04]  /*2250*/  F2FP.BF16.F32.PACK_AB R0, RZ, R0 ;  /* 0x00000000ff00723e */ /* 0x000fc800000010ff */
[----:B------:R-:W-:-:S07]  /*2260*/  PRMT R24, R0, 0x7610, R24 ;  /* 0x0000761000187816 */ /* 0x000fce0000000018 */
.L_x_12517:
[----:B------:R-:W-:-:S07]  /*2270*/  VIADD R29, R29, 0x80 ;  /* 0x000000801d1d7836 */ /* 0x000fce0000000000 */
.L_x_12478:
[----:B------:R-:W-:Y:S05]  /*2280*/  BSYNC B6 ;  /* 0x0000000000067941 */ /* 0x000fea0003800000 */
.L_x_12477:
        /* <DEDUP_REMOVED lines=26> */
.L_x_12550:
[----:B------:R-:W2:Y:S02]  /*2430*/  LDG.E.U8 R4, desc[UR36][R4.64] ;  /* 0x0000002404047981 */ /* 0x000ea4000c1e1100 */
[----:B--2---:R-:W-:-:S04]  /*2440*/  I2FP.F32.U32 R0, R4 ;  /* 0x0000000400007245 */ /* 0x004fc80000201000 */
[----:B------:R-:W-:-:S04]  /*2450*/  F2FP.BF16.F32.PACK_AB R0, RZ, R0 ;  /* 0x00000000ff00723e */ /* 0x000fc800000010ff */
[----:B------:R-:W-:Y:S01]  /*2460*/  PRMT R19, R0, 0x7610, R19 ;  /* 0x0000761000137816 */ /* 0x000fe20000000013 */
[----:B------:R-:W-:Y:S06]  /*2470*/  BRA `(.L_x_12552) ;  /* 0x0000000c00cc7947 */ /* 0x000fec0003800000 */
.L_x_12549:
        /* <DEDUP_REMOVED lines=11> */
.L_x_12554:
[----:B------:R-:W2:Y:S02]  /*2530*/  LDG.E R4, desc[UR36][R4.64] ;  /* 0x0000002404047981 */ /* 0x000ea4000c1e1900 */
[----:B--2---:R-:W-:-:S04]  /*2540*/  I2FP.F32.S32 R0, R4 ;  /* 0x0000000400007245 */ /* 0x004fc80000201400 */
[----:B------:R-:W-:-:S04]  /*2550*/  F2FP.BF16.F32.PACK_AB R0, RZ, R0 ;  /* 0x00000000ff00723e */ /* 0x000fc800000010ff */
[----:B------:R-:W-:Y:S01]  /*2560*/  PRMT R19, R0, 0x7610, R19 ;  /* 0x0000761000137816 */ /* 0x000fe20000000013 */
[----:B------:R-:W-:Y:S06]  /*2570*/  BRA `(.L_x_12552) ;  /* 0x0000000c008c7947 */ /* 0x000fec0003800000 */
.L_x_12553:
[----:B------:R-:W2:Y:S02]  /*2580*/  LDG.E.U16 R4, desc[UR36][R4.64] ;  /* 0x0000002404047981 */ /* 0x000ea4000c1e1500 */
[----:B--2---:R-:W0:Y:S02]  /*2590*/  I2F.S16 R0, R4 ;  /* 0x0000000400007306 */ /* 0x004e240000101400 */
[----:B0-----:R-:W-:-:S04]  /*25a0*/  F2FP.BF16.F32.PACK_AB R0, RZ, R0 ;  /* 0x00000000ff00723e */ /* 0x001fc800000010ff */
[----:B------:R-:W-:Y:S01]  /*25b0*/  PRMT R19, R0, 0x7610, R19 ;  /* 0x0000761000137816 */ /* 0x000fe20000000013 */
[----:B------:R-:W-:Y:S06]  /*25c0*/  BRA `(.L_x_12552) ;  /* 0x0000000c00787947 */ /* 0x000fec0003800000 */
.L_x_12548:
        /* <DEDUP_REMOVED lines=9> */
.L_x_12556:
[----:B------:R-:W2:Y:S02]  /*2660*/  LDG.E.U16 R0, desc[UR36][R4.64] ;  /* 0x0000002404007981 */ /* 0x000ea4000c1e1500 */
[----:B--2---:R-:W-:-:S05]  /*2670*/  HADD2.F32 R0, -RZ, R0.H0_H0 ;  /* 0x20000000ff007230 */ /* 0x004fca0000004100 */
[----:B------:R-:W-:-:S04]  /*2680*/  F2FP.BF16.F32.PACK_AB R0, RZ, R0 ;  /* 0x00000000ff00723e */ /* 0x000fc800000010ff */
[----:B------:R-:W-:Y:S01]  /*2690*/  PRMT R19, R0, 0x7610, R19 ;  /* 0x0000761000137816 */ /* 0x000fe20000000013 */
[----:B------:R-:W-:Y:S06]  /*26a0*/  BRA `(.L_x_12552) ;  /* 0x0000000c00407947 */ /* 0x000fec0003800000 */
.L_x_12555:
        /* <DEDUP_REMOVED lines=9> */
.L_x_12558:
[----:B------:R-:W2:Y:S02]  /*2740*/  LDG.E.U16 R4, desc[UR36][R4.64] ;  /* 0x0000002404047981 */ /* 0x000ea4000c1e1500 */
[----:B--2---:R-:W-:-:S05]  /*2750*/  HADD2.F32 R0, -RZ, R4.H0_H0 ;  /* 0x20000004ff007230 */ /* 0x004fca0000004100 */
[----:B------:R-:W-:-:S04]  /*2760*/  F2FP.BF16.F32.PACK_AB R0, RZ, R0 ;  /* 0x00000000ff00723e */ /* 0x000fc800000010ff */
[----:B------:R-:W-:Y:S01]  /*2770*/  PRMT R19, R0, 0x7610, R19 ;  /* 0x0000761000137816 */ /* 0x000fe20000000013 */
[----:B------:R-:W-:Y:S06]  /*2780*/  BRA `(.L_x_12552) ;  /* 0x0000000c00087947 */ /* 0x000fec0003800000 */
.L_x_12557:
        /* <DEDUP_REMOVED lines=9> */
.L_x_12547:
        /* <DEDUP_REMOVED lines=14> */
.L_x_12561:
        /* <DEDUP_REMOVED lines=9> */
.L_x_12560:
        /* <DEDUP_REMOVED lines=28> */
.L_x_12563:
        /* <DEDUP_REMOVED lines=16> */
.L_x_12562:
[----:B------:R0:W5:Y:S01]  /*2c50*/  LDG.E.U16 R19, desc[UR36][R4.64] ;  /* 0x0000002404137981 */ /* 0x000162000c1e1500 */
[----:B------:R-:W-:Y:S05]  /*2c60*/  BRA `(.L_x_12552) ;  /* 0x0000000400d07947 */ /* 0x000fea0003800000 */
.L_x_12559:
        /* <DEDUP_REMOVED lines=13> */
.L_x_12566:
        /* <DEDUP_REMOVED lines=21> */
.L_x_12570:
[----:B------:R-:W-:Y:S05]  /*2e90*/  BSYNC B1 ;  /* 0x0000000000017941 */ /* 0x000fea0003800000 */
.L_x_12569:
[----:B------:R-:W-:Y:S01]  /*2ea0*/  LEA R5, R0, 0x3b800000, 0x17 ;  /* 0x3b80000000057811 */ /* 0x000fe200078eb8ff */
[----:B------:R-:W-:-:S05]  /*2eb0*/  IMAD.SHL.U32 R0, R3, 0x100000, RZ ;  /* 0x0010000003007824 */ /* 0x000fca00078e00ff */
[----:B------:R-:W-:-:S07]  /*2ec0*/  LOP3.LUT R0, R5, R0, R6, 0xfe, !PT ;  /* 0x0000000005007212 */ /* 0x000fce00078efe06 */
.L_x_12568:
[----:B------:R-:W-:Y:S05]  /*2ed0*/  BSYNC B0 ;  /* 0x0000000000007941 */ /* 0x000fea0003800000 */
.L_x_12567:
[----:B------:R-:W-:-:S04]  /*2ee0*/  F2FP.BF16.F32.PACK_AB R0, RZ, R0 ;  /* 0x00000000ff00723e */ /* 0x000fc800000010ff */
[----:B------:R-:W-:Y:S01]  /*2ef0*/  PRMT R19, R0, 0x7610, R19 ;  /* 0x0000761000137816 */ /* 0x000fe20000000013 */
[----:B------:R-:W-:Y:S06]  /*2f00*/  BRA `(.L_x_12552) ;  /* 0x0000000400287947 */ /* 0x000fec0003800000 */
.L_x_12565:
        /* <DEDUP_REMOVED lines=21> */
.L_x_12574:
[----:B------:R-:W-:Y:S05]  /*3060*/  BSYNC B1 ;  /* 0x0000000000017941 */ /* 0x000fea0003800000 */
.L_x_12573:
[----:B------:R-:W-:Y:S01]  /*3070*/  LEA R5, R0, 0x37800000, 0x17 ;  /* 0x3780000000057811 */ /* 0x000fe200078eb8ff */
[----:B------:R-:W-:-:S05]  /*3080*/  IMAD.SHL.U32 R0, R3, 0x200000, RZ ;  /* 0x0020000003007824 */ /* 0x000fca00078e00ff */
[----:B------:R-:W-:-:S07]  /*3090*/  LOP3.LUT R0, R5, R0, R6, 0xfe, !PT ;  /* 0x0000000005007212 */ /* 0x000fce00078efe06 */
.L_x_12572:
[----:B------:R-:W-:Y:S05]  /*30a0*/  BSYNC B0 ;  /* 0x0000000000007941 */ /* 0x000fea0003800000 */
.L_x_12571:
[----:B------:R-:W-:-:S04]  /*30b0*/  F2FP.BF16.F32.PACK_AB R0, RZ, R0 ;  /* 0x00000000ff00723e */ /* 0x000fc800000010ff */
[----:B------:R-:W-:Y:S01]  /*30c0*/  PRMT R19, R0, 0x7610, R19 ;  /* 0x0000761000137816 */ /* 0x000fe20000000013 */
[----:B------:R-:W-:Y:S06]  /*30d0*/  BRA `(.L_x_12552) ;  /* 0x0000000000b47947 */ /* 0x000fec0003800000 */
.L_x_12564:
        /* <DEDUP_REMOVED lines=14> */
.L_x_12578:
[----:B------:R-:W-:Y:S05]  /*31c0*/  BSYNC B0 ;  /* 0x0000000000007941 */ /* 0x000fea0003800000 */
.L_x_12577:
[----:B------:R-:W-:-:S04]  /*31d0*/  F2FP.BF16.F32.PACK_AB R0, RZ, R0 ;  /* 0x00000000ff00723e */ /* 0x000fc800000010ff */
[----:B------:R-:W-:Y:S01]  /*31e0*/  PRMT R19, R0, 0x7610, R19 ;  /* 0x0000761000137816 */ /* 0x000fe20000000013 */
[----:B------:R-:W-:Y:S06]  /*31f0*/  BRA `(.L_x_12552) ;  /* 0x00000000006c7947 */ /* 0x000fec0003800000 */
.L_x_12551:
        /* <DEDUP_REMOVED lines=16> */
.L_x_12579:
[----:B------:R-:W-:Y:S01]  /*3300*/  PRMT R19, RZ, 0x7610, R19 ;  /* 0x00007610ff137816 */ /* 0x000fe20000000013 */
[----:B------:R-:W-:Y:S06]  /*3310*/  BRA `(.L_x_12552) ;  /* 0x0000000000247947 */ /* 0x000fec0003800000 */
.L_x_12576:
[----:B------:R-:W2:Y:S02]  /*3320*/  LDG.E.64 R4, desc[UR36][R4.64] ;  /* 0x0000002404047981 */ /* 0x000ea4000c1e1b00 */
[----:B--2---:R-:W0:Y:S02]  /*3330*/  I2F.U64 R0, R4 ;  /* 0x0000000400007312 */ /* 0x004e240000301000 */
[----:B0-----:R-:W-:-:S04]  /*3340*/  F2FP.BF16.F32.PACK_AB R0, RZ, R0 ;  /* 0x00000000ff00723e */ /* 0x001fc800000010ff */
[----:B------:R-:W-:Y:S01]  /*3350*/  PRMT R19, R0, 0x7610, R19 ;  /* 0x0000761000137816 */ /* 0x000fe20000000013 */
[----:B------:R-:W-:Y:S06]  /*3360*/  BRA `(.L_x_12552) ;  /* 0x0000000000107947 */ /* 0x000fec0003800000 */
.L_x_12575:
[----:B------:R-:W2:Y:S02]  /*3370*/  LDG.E R4, desc[UR36][R4.64] ;  /* 0x0000002404047981 */ /* 0x000ea4000c1e1900 */
[----:B--2---:R-:W-:-:S04]  /*3380*/  I2FP.F32.U32 R0, R4 ;  /* 0x0000000400007245 */ /* 0x004fc80000201000 */
[----:B------:R-:W-:-:S04]  /*3390*/  F2FP.BF16.F32.PACK_AB R0, RZ, R0 ;  /* 0x00000000ff00723e */ /* 0x000fc800000010ff */
[----:B------:R-:W-:-:S07]  /*33a0*/  PRMT R19, R0, 0x7610, R19 ;  /* 0x0000761000137816 */ /* 0x000fce0000000013 */
.L_x_12552:
        /* <DEDUP_REMOVED lines=21> */
.L_x_12583:
[----:B------:R-:W2:Y:S02]  /*3500*/  LDG.E.U8 R4, desc[UR36][R4.64] ;  /* 0x0000002404047981 */ /* 0x000ea4000c1e1100 */
[----:B--2---:R-:W-:-:S04]  /*3510*/  I2FP.F32.U32 R0, R4 ;  /* 0x0000000400007245 */ /* 0x004fc80000201000 */
[----:B------:R-:W-:-:S04]  /*3520*/  F2FP.BF16.F32.PACK_AB R0, RZ, R0 ;  /* 0x00000000ff00723e */ /* 0x000fc800000010ff */
[----:B------:R-:W-:Y:S01]  /*3530*/  PRMT R22, R0, 0x7610, R22 ;  /* 0x0000761000167816 */ /* 0x000fe20000000016 */
[----:B------:R-:W-:Y:S06]  /*3540*/  BRA `(.L_x_12585) ;  /* 0x0000000c00c87947 */ /* 0x000fec0003800000 */
.L_x_12582:
        /* <DEDUP_REMOVED lines=11> */
.L_x_12587:
[----:B------:R-:W2:Y:S02]  /*3600*/  LDG.E R4, desc[UR36][R4.64] ;  /* 0x0000002404047981 */ /* 0x000ea4000c1e1900 */
[----:B--2---:R-:W-:-:S04]  /*3610*/  I2FP.F32.S32 R0, R4 ;  /* 0x0000000400007245 */ /* 0x004fc80000201400 */
[----:B------:R-:W-:-:S04]  /*3620*/  F2FP.BF16.F32.PACK_AB R0, RZ, R0 ;  /* 0x00000000ff00723e */ /* 0x000fc800000010ff */
[----:B------:R-:W-:Y:S01]  /*3630*/  PRMT R22, R0, 0x7610, R22 ;  /* 0x0000761000167816 */ /* 0x000fe20000000016 */
[----:B------:R-:W-:Y:S06]  /*3640*/  BRA `(.L_x_12585) ;  /* 0x0000000c00887947 */ /* 0x000fec0003800000 */
.L_x_12586:
[----:B------:R-:W2:Y:S02]  /*3650*/  LDG.E.U16 R4, desc[UR36][R4.64] ;  /* 0x0000002404047981 */ /* 0x000ea4000c1e1500 */
[----:B--2---:R-:W0:Y:S02]  /*3660*/  I2F.S16 R0, R4 ;  /* 0x0000000400007306 */ /* 0x004e240000101400 */
[----:B0-----:R-:W-:-:S04]  /*3670*/  F2FP.BF16.F32.PACK_AB R0, RZ, R0 ;  /* 0x00000000ff00723e */ /* 0x001fc800000010ff */
[----:B------:R-:W-:Y:S01]  /*3680*/  PRMT R22, R0, 0x7610, R22 ;  /* 0x0000761000167816 */ /* 0x000fe20000000016 */
[----:B------:R-:W-:Y:S06]  /*3690*/  BRA `(.L_x_12585) ;  /* 0x0000000c00747947 */ /* 0x000fec0003800000 */
.L_x_12581:
        /* <DEDUP_REMOVED lines=9> */
.L_x_12589:
[----:B------:R-:W2:Y:S02]  /*3730*/  LDG.E.U16 R0, desc[UR36][R4.64] ;  /* 0x0000002404007981 */ /* 0x000ea4000c1e1500 */
[----:B--2---:R-:W-:-:S05]  /*3740*/  HADD2.F32 R0, -RZ, R0.H0_H0 ;  /* 0x20000000ff007230 */ /* 0x004fca0000004100 */
[----:B------:R-:W-:-:S04]  /*3750*/  F2FP.BF16.F32.PACK_AB R0, RZ, R0 ;  /* 0x00000000ff00723e */ /* 0x000fc800000010ff */
[----:B------:R-:W-:Y:S01]  /*3760*/  PRMT R22, R0, 0x7610, R22 ;  /* 0x0000761000167816 */ /* 0x000fe20000000016 */
[----:B------:R-:W-:Y:S06]  /*3770*/  BRA `(.L_x_12585) ;  /* 0x0000000c003c7947 */ /* 0x000fec0003800000 */
.L_x_12588:
        /* <DEDUP_REMOVED lines=9> */
.L_x_12591:
[----:B------:R-:W2:Y:S02]  /*3810*/  LDG.E.U16 R4, desc[UR36][R4.64] ;  /* 0x0000002404047981 */ /* 0x000ea4000c1e1500 */
[----:B--2---:R-:W-:-:S05]  /*3820*/  HADD2.F32 R0, -RZ, R4.H0_H0 ;  /* 0x20000004ff007230 */ /* 0x004fca0000004100 */
[----:B------:R-:W-:-:S04]  /*3830*/  F2FP.BF16.F32.PACK_AB R0, RZ, R0 ;  /* 0x00000000ff00723e */ /* 0x000fc800000010ff */
[----:B------:R-:W-:Y:S01]  /*3840*/  PRMT R22, R0, 0x7610, R22 ;  /* 0x0000761000167816 */ /* 0x000fe20000000016 */
[----:B------:R-:W-:Y:S06]  /*3850*/  BRA `(.L_x_12585) ;  /* 0x0000000c00047947 */ /* 0x000fec0003800000 */
.L_x_12590:
        /* <DEDUP_REMOVED lines=9> */
.L_x_12580:
        /* <DEDUP_REMOVED lines=14> */
.L_x_12594:
        /* <DEDUP_REMOVED lines=9> */
.L_x_12593:
        /* <DEDUP_REMOVED lines=28> */
.L_x_12596:
        /* <DEDUP_REMOVED lines=15> */
.L_x_12595:
[----:B------:R0:W5:Y:S01]  /*3d10*/  LDG.E.U16 R22, desc[UR36][R4.64] ;  /* 0x0000002404167981 */ /* 0x000162000c1e1500 */
[----:B------:R-:W-:Y:S05]  /*3d20*/  BRA `(.L_x_12585) ;  /* 0x0000000400d07947 */ /* 0x000fea0003800000 */
.L_x_12592:
        /* <DEDUP_REMOVED lines=13> */
.L_x_12599:
        /* <DEDUP_REMOVED lines=21> */
.L_x_12603:
[----:B------:R-:W-:Y:S05]  /*3f50*/  BSYNC B1 ;  /* 0x0000000000017941 */ /* 0x000fea0003800000 */
.L_x_12602:
[----:B------:R-:W-:Y:S01]  /*3f60*/  LEA R5, R0, 0x3b800000, 0x17 ;  /* 0x3b80000000057811 */ /* 0x000fe200078eb8ff */
[----:B------:R-:W-:-:S05]  /*3f70*/  IMAD.SHL.U32 R0, R3, 0x100000, RZ ;  /* 0x0010000003007824 */ /* 0x000fca00078e00ff */
[----:B------:R-:W-:-:S07]  /*3f80*/  LOP3.LUT R0, R5, R0, R6, 0xfe, !PT ;  /* 0x0000000005007212 */ /* 0x000fce00078efe06 */
.L_x_12601:
[----:B------:R-:W-:Y:S05]  /*3f90*/  BSYNC B0 ;  /* 0x0000000000007941 */ /* 0x000fea0003800000 */
.L_x_12600:
[----:B------:R-:W-:-:S04]  /*3fa0*/  F2FP.BF16.F32.PACK_AB R0, RZ, R0 ;  /* 0x00000000ff00723e */ /* 0x000fc800000010ff */
[----:B------:R-:W-:Y:S01]  /*3fb0*/  PRMT R22, R0, 0x7610, R22 ;  /* 0x0000761000167816 */ /* 0x000fe20000000016 */
[----:B------:R-:W-:Y:S06]  /*3fc0*/  BRA `(.L_x_12585) ;  /* 0x0000000400287947 */ /* 0x000fec0003800000 */
.L_x_12598:
        /* <DEDUP_REMOVED lines=21> */
.L_x_12607:
[----:B------:R-:W-:Y:S05]  /*4120*/  BSYNC B1 ;  /* 0x0000000000017941 */ /* 0x000fea0003800000 */
.L_x_12606:
[----:B------:R-:W-:Y:S01]  /*4130*/  LEA R5, R0, 0x37800000, 0x17 ;  /* 0x3780000000057811 */ /* 0x000fe200078eb8ff */
[----:B------:R-:W-:-:S05]  /*4140*/  IMAD.SHL.U32 R0, R3, 0x200000, RZ ;  /* 0x0020000003007824 */ /* 0x000fca00078e00ff */
[----:B------:R-:W-:-:S07]  /*4150*/  LOP3.LUT R0, R5, R0, R6, 0xfe, !PT ;  /* 0x0000000005007212 */ /* 0x000fce00078efe06 */
.L_x_12605:
[----:B------:R-:W-:Y:S05]  /*4160*/  BSYNC B0 ;  /* 0x0000000000007941 */ /* 0x000fea0003800000 */
.L_x_12604:
[----:B------:R-:W-:-:S04]  /*4170*/  F2FP.BF16.F32.PACK_AB R0, RZ, R0 ;  /* 0x00000000ff00723e */ /* 0x000fc800000010ff */
[----:B------:R-:W-:Y:S01]  /*4180*/  PRMT R22, R0, 0x7610, R22 ;  /* 0x0000761000167816 */ /* 0x000fe20000000016 */
[----:B------:R-:W-:Y:S06]  /*4190*/  BRA `(.L_x_12585) ;  /* 0x0000000000b47947 */ /* 0x000fec0003800000 */
.L_x_12597:
        /* <DEDUP_REMOVED lines=14> */
.L_x_12611:
[----:B------:R-:W-:Y:S05]  /*4280*/  BSYNC B0 ;  /* 0x0000000000007941 */ /* 0x000fea0003800000 */
.L_x_12610:
[----:B------:R-:W-:-:S04]  /*4290*/  F2FP.BF16.F32.PACK_AB R0, RZ, R0 ;  /* 0x00000000ff00723e */ /* 0x000fc800000010ff */
[----:B------:R-:W-:Y:S01]  /*42a0*/  PRMT R22, R0, 0x7610, R22 ;  /* 0x0000761000167816 */ /* 0x000fe20000000016 */
[----:B------:R-:W-:Y:S06]  /*42b0*/  BRA `(.L_x_12585) ;  /* 0x00000000006c7947 */ /* 0x000fec0003800000 */
.L_x_12584:
        /* <DEDUP_REMOVED lines=16> */
.L_x_12612:
[----:B------:R-:W-:Y:S01]  /*43c0*/  PRMT R22, RZ, 0x7610, R22 ;  /* 0x00007610ff167816 */ /* 0x000fe20000000016 */
[----:B------:R-:W-:Y:S06]  /*43d0*/  BRA `(.L_x_12585) ;  /* 0x0000000000247947 */ /* 0x000fec0003800000 */
.L_x_12609:
[----:B------:R-:W2:Y:S02]  /*43e0*/  LDG.E.64 R4, desc[UR36][R4.64] ;  /* 0x0000002404047981 */ /* 0x000ea4000c1e1b00 */
[----:B--2---:R-:W0:Y:S02]  /*43f0*/  I2F.U64 R0, R4 ;  /* 0x0000000400007312 */ /* 0x004e240000301000 */
[----:B0-----:R-:W-:-:S04]  /*4400*/  F2FP.BF16.F32.PACK_AB R0, RZ, R0 ;  /* 0x00000000ff00723e */ /* 0x001fc800000010ff */
[----:B------:R-:W-:Y:S01]  /*4410*/  PRMT R22, R0, 0x7610, R22 ;  /* 0x0000761000167816 */ /* 0x000fe20000000016 */
[----:B------:R-:W-:Y:S06]  /*4420*/  BRA `(.L_x_12585) ;  /* 0x0000000000107947 */ /* 0x000fec0003800000 */
.L_x_12608:
[----:B------:R-:W2:Y:S02]  /*4430*/  LDG.E R4, desc[UR36][R4.64] ;  /* 0x0000002404047981 */ /* 0x000ea4000c1e1900 */
[----:B--2---:R-:W-:-:S04]  /*4440*/  I2FP.F32.U32 R0, R4 ;  /* 0x0000000400007245 */ /* 0x004fc80000201000 */
[----:B------:R-:W-:-:S04]  /*4450*/  F2FP.BF16.F32.PACK_AB R0, RZ, R0 ;  /* 0x00000000ff00723e */ /* 0x000fc800000010ff */
[----:B------:R-:W-:-:S07]  /*4460*/  PRMT R22, R0, 0x7610, R22 ;  /* 0x0000761000167816 */ /* 0x000fce0000000016 */
.L_x_12585:
[----:B------:R-:W-:-:S07]  /*4470*/  VIADD R29, R29, 0x80 ;  /* 0x000000801d1d7836 */ /* 0x000fce0000000000 */
.L_x_12546:
[----:B------:R-:W-:Y:S05]  /*4480*/  BSYNC B6 ;  /* 0x0000000000067941 */ /* 0x000fea0003800000 */
.L_x_12545:
        /* <DEDUP_REMOVED lines=28> */
.L_x_12618:
[----:B------:R-:W2:Y:S02]  /*4650*/  LDG.E.U8 R4, desc[UR36][R4.64] ;  /* 0x0000002404047981 */ /* 0x000ea4000c1e1100 */
[----:B--2---:R-:W-:-:S04]  /*4660*/  I2FP.F32.U32 R0, R4 ;  /* 0x0000000400007245 */ /* 0x004fc80000201000 */
[----:B------:R-:W-:-:S04]  /*4670*/  F2FP.BF16.F32.PACK_AB R0, RZ, R0 ;  /* 0x00000000ff00723e */ /* 0x000fc800000010ff */
[----:B------:R-:W-:Y:S01]  /*4680*/  PRMT R27, R0, 0x7610, R27 ;  /* 0x00007610001b7816 */ /* 0x000fe2000000001b */
[----:B------:R-:W-:Y:S06]  /*4690*/  BRA `(.L_x_12620) ;  /* 0x0000000c00c87947 */ /* 0x000fec0003800000 */
.L_x_12617:
        /* <DEDUP_REMOVED lines=11> */
.L_x_12622:
[----:B------:R-:W2:Y:S02]  /*4750*/  LDG.E R4, desc[UR36][R4.64] ;  /* 0x0000002404047981 */ /* 0x000ea4000c1e1900 */
[----:B--2---:R-:W-:-:S04]  /*4760*/  I2FP.F32.S32 R0, R4 ;  /* 0x0000000400007245 */ /* 0x004fc80000201400 */
[----:B------:R-:W-:-:S04]  /*4770*/  F2FP.BF16.F32.PACK_AB R0, RZ, R0 ;  /* 0x00000000ff00723e */ /* 0x000fc800000010ff */
[----:B------:R-:W-:Y:S01]  /*4780*/  PRMT R27, R0, 0x7610, R27 ;  /* 0x00007610001b7816 */ /* 0x000fe2000000001b */
[----:B------:R-:W-:Y:S06]  /*4790*/  BRA `(.L_x_12620) ;  /* 0x0000000c00887947 */ /* 0x000fec0003800000 */
.L_x_12621:
[----:B------:R-:W2:Y:S02]  /*47a0*/  LDG.E.U16 R4, desc[UR36][R4.64] ;  /* 0x0000002404047981 */ /* 0x000ea4000c1e1500 */
[----:B--2---:R-:W0:Y:S02]  /*47b0*/  I2F.S16 R0, R4 ;  /* 0x0000000400007306 */ /* 0x004e240000101400 */
[----:B0-----:R-:W-:-:S04]  /*47c0*/  F2FP.BF16.F32.PACK_AB R0, RZ, R0 ;  /* 0x00000000ff00723e */ /* 0x001fc800000010ff */
[----:B------:R-:W-:Y:S01]  /*47d0*/  PRMT R27, R0, 0x7610, R27 ;  /* 0x00007610001b7816 */ /* 0x000fe2000000001b */
[----:B------:R-:W-:Y:S06]  /*47e0*/  BRA `(.L_x_12620) ;  /* 0x0000000c00747947 */ /* 0x000fec0003800000 */
.L_x_12616:
        /* <DEDUP_REMOVED lines=9> */
.L_x_12624:
[----:B------:R-:W2:Y:S02]  /*4880*/  LDG.E.U16 R0, desc[UR36][R4.64] ;  /* 0x0000002404007981 */ /* 0x000ea4000c1e1500 */
[----:B--2---:R-:W-:-:S05]  /*4890*/  HADD2.F32 R0, -RZ, R0.H0_H0 ;  /* 0x20000000ff007230 */ /* 0x004fca0000004100 */
[----:B------:R-:W-:-:S04]  /*48a0*/  F2FP.BF16.F32.PACK_AB R0, RZ, R0 ;  /* 0x00000000ff00723e */ /* 0x000fc800000010ff */
[----:B------:R-:W-:Y:S01]  /*48b0*/  PRMT R27, R0, 0x7610, R27 ;  /* 0x00007610001b7816 */ /* 0x000fe2000000001b */
[----:B------:R-:W-:Y:S06]  /*48c0*/  BRA `(.L_x_12620) ;  /* 0x0000000c003c7947 */ /* 0x000fec0003800000 */
.L_x_12623:
        /* <DEDUP_REMOVED lines=9> */
.L_x_12626:
[----:B------:R-:W2:Y:S02]  /*4960*/  LDG.E.U16 R4, desc[UR36][R4.64] ;  /* 0x0000002404047981 */ /* 0x000ea4000c1e1500 */
[----:B--2---:R-:W-:-:S05]  /*4970*/  HADD2.F32 R0, -RZ, R4.H0_H0 ;  /* 0x20000004ff007230 */ /* 0x004fca0000004100 */
[----:B------:R-:W-:-:S04]  /*4980*/  F2FP.BF16.F32.PACK_AB R0, RZ, R0 ;  /* 0x00000000ff00723e */ /* 0x000fc800000010ff */
[----:B------:R-:W-:Y:S01]  /*4990*/  PRMT R27, R0, 0x7610, R27 ;  /* 0x00007610001b7816 */ /* 0x000fe2000000001b */
[----:B------:R-:W-:Y:S06]  /*49a0*/  BRA `(.L_x_12620) ;  /* 0x0000000c00047947 */ /* 0x000fec0003800000 */
.L_x_12625:
        /* <DEDUP_REMOVED lines=9> */
.L_x_12615:
        /* <DEDUP_REMOVED lines=14> */
.L_x_12629:
        /* <DEDUP_REMOVED lines=9> */
.L_x_12628:
        /* <DEDUP_REMOVED lines=28> */
.L_x_12631:
        /* <DEDUP_REMOVED lines=15> */
.L_x_12630:
[----:B------:R0:W5:Y:S01]  /*4e60*/  LDG.E.U16 R27, desc[UR36][R4.64] ;  /* 0x00000024041b7981 */ /* 0x000162000c1e1500 */
[----:B------:R-:W-:Y:S05]  /*4e70*/  BRA `(.L_x_12620) ;  /* 0x0000000400d07947 */ /* 0x000fea0003800000 */
.L_x_12627:
        /* <DEDUP_REMOVED lines=13> */
.L_x_12634:
        /* <DEDUP_REMOVED lines=21> */
.L_x_12638:
[----:B------:R-:W-:Y:S05]  /*50a0*/  BSYNC B1 ;  /* 0x0000000000017941 */ /* 0x000fea0003800000 */
.L_x_12637:
[----:B------:R-:W-:Y:S01]  /*50b0*/  LEA R5, R0, 0x3b800000, 0x17 ;  /* 0x3b80000000057811 */ /* 0x000fe200078eb8ff */
[----:B------:R-:W-:-:S05]  /*50c0*/  IMAD.SHL.U32 R0, R3, 0x100000, RZ ;  /* 0x0010000003007824 */ /* 0x000fca00078e00ff */
[----:B------:R-:W-:-:S07]  /*50d0*/  LOP3.LUT R0, R5, R0, R6, 0xfe, !PT ;  /* 0x0000000005007212 */ /* 0x000fce00078efe06 */
.L_x_12636:
[----:B------:R-:W-:Y:S05]  /*50e0*/  BSYNC B0 ;  /* 0x0000000000007941 */ /* 0x000fea0003800000 */
.L_x_12635:
[----:B------:R-:W-:-:S04]  /*50f0*/  F2FP.BF16.F32.PACK_AB R0, RZ, R0 ;  /* 0x00000000ff00723e */ /* 0x000fc800000010ff */
[----:B------:R-:W-:Y:S01]  /*5100*/  PRMT R27, R0, 0x7610, R27 ;  /* 0x00007610001b7816 */ /* 0x000fe2000000001b */
[----:B------:R-:W-:Y:S06]  /*5110*/  BRA `(.L_x_12620) ;  /* 0x0000000400287947 */ /* 0x000fec0003800000 */
.L_x_12633:
        /* <DEDUP_REMOVED lines=21> */
.L_x_12642:
[----:B------:R-:W-:Y:S05]  /*5270*/  BSYNC B1 ;  /* 0x0000000000017941 */ /* 0x000fea0003800000 */
.L_x_12641:
[----:B------:R-:W-:Y:S01]  /*5280*/  LEA R5, R0, 0x37800000, 0x17 ;  /* 0x3780000000057811 */ /* 0x000fe200078eb8ff */
[----:B------:R-:W-:-:S05]  /*5290*/  IMAD.SHL.U32 R0, R3, 0x200000, RZ ;  /* 0x0020000003007824 */ /* 0x000fca00078e00ff */
[----:B------:R-:W-:-:S07]  /*52a0*/  LOP3.LUT R0, R5, R0, R6, 0xfe, !PT ;  /* 0x0000000005007212 */ /* 0x000fce00078efe06 */
.L_x_12640:
[----:B------:R-:W-:Y:S05]  /*52b0*/  BSYNC B0 ;  /* 0x0000000000007941 */ /* 0x000fea0003800000 */
.L_x_12639:
[----:B------:R-:W-:-:S04]  /*52c0*/  F2FP.BF16.F32.PACK_AB R0, RZ, R0 ;  /* 0x00000000ff00723e */ /* 0x000fc800000010ff */
[----:B------:R-:W-:Y:S01]  /*52d0*/  PRMT R27, R0, 0x7610, R27 ;  /* 0x00007610001b7816 */ /* 0x000fe2000000001b */
[----:B------:R-:W-:Y:S06]  /*52e0*/  BRA `(.L_x_12620) ;  /* 0x0000000000b47947 */ /* 0x000fec0003800000 */
.L_x_12632:
        /* <DEDUP_REMOVED lines=14> */
.L_x_12646:
[----:B------:R-:W-:Y:S05]  /*53d0*/  BSYNC B0 ;  /* 0x0000000000007941 */ /* 0x000fea0003800000 */
.L_x_12645:
[----:B------:R-:W-:-:S04]  /*53e0*/  F2FP.BF16.F32.PACK_AB R0, RZ, R0 ;  /* 0x00000000ff00723e */ /* 0x000fc800000010ff */
[----:B------:R-:W-:Y:S01]  /*53f0*/  PRMT R27, R0, 0x7610, R27 ;  /* 0x00007610001b7816 */ /* 0x000fe2000000001b */
[----:B------:R-:W-:Y:S06]  /*5400*/  BRA `(.L_x_12620) ;  /* 0x00000000006c7947 */ /* 0x000fec0003800000 */
.L_x_12619:
        /* <DEDUP_REMOVED lines=16> */
.L_x_12647:
[----:B------:R-:W-:Y:S01]  /*5510*/  PRMT R27, RZ, 0x7610, R27 ;  /* 0x00007610ff1b7816 */ /* 0x000fe2000000001b */
[----:B------:R-:W-:Y:S06]  /*5520*/  BRA `(.L_x_12620) ;  /* 0x0000000000247947 */ /* 0x000fec0003800000 */
.L_x_12644:
[----:B------:R-:W2:Y:S02]  /*5530*/  LDG.E.64 R4, desc[UR36][R4.64] ;  /* 0x0000002404047981 */ /* 0x000ea4000c1e1b00 */
[----:B--2---:R-:W0:Y:S02]  /*5540*/  I2F.U64 R0, R4 ;  /* 0x0000000400007312 */ /* 0x004e240000301000 */
[----:B0-----:R-:W-:-:S04]  /*5550*/  F2FP.BF16.F32.PACK_AB R0, RZ, R0 ;  /* 0x00000000ff00723e */ /* 0x001fc800000010ff */
[----:B------:R-:W-:Y:S01]  /*5560*/  PRMT R27, R0, 0x7610, R27 ;  /* 0x00007610001b7816 */ /* 0x000fe2000000001b */
[----:B------:R-:W-:Y:S06]  /*5570*/  BRA `(.L_x_12620) ;  /* 0x0000000000107947 */ /* 0x000fec0003800000 */
.L_x_12643:
[----:B------:R-:W2:Y:S02]  /*5580*/  LDG.E R4, desc[UR36][R4.64] ;  /* 0x0000002404047981 */ /* 0x000ea4000c1e1900 */
[----:B--2---:R-:W-:-:S04]  /*5590*/  I2FP.F32.U32 R0, R4 ;  /* 0x0000000400007245 */ /* 0x004fc80000201000 */
[----:B------:R-:W-:-:S04]  /*55a0*/  F2FP.BF16.F32.PACK_AB R0, RZ, R0 ;  /* 0x00000000ff00723e */ /* 0x000fc800000010ff */
[----:B------:R-:W-:-:S07]  /*55b0*/  PRMT R27, R0, 0x7610, R27 ;  /* 0x00007610001b7816 */ /* 0x000fce000000001b */
.L_x_12620:
        /* <DEDUP_REMOVED lines=22> */
.L_x_12651:
[----:B------:R-:W2:Y:S02]  /*5720*/  LDG.E.U8 R4, desc[UR36][R4.64] ;  /* 0x0000002404047981 */ /* 0x000ea4000c1e1100 */
[----:B--2---:R-:W-:-:S04]  /*5730*/  I2FP.F32.U32 R0, R4 ;  /* 0x0000000400007245 */ /* 0x004fc80000201000 */
[----:B------:R-:W-:-:S04]  /*5740*/  F2FP.BF16.F32.PACK_AB R0, RZ, R0 ;  /* 0x00000000ff00723e */ /* 0x000fc800000010ff */
[----:B------:R-:W-:Y:S01]  /*5750*/  PRMT R17, R0, 0x7610, R17 ;  /* 0x0000761000117816 */ /* 0x000fe20000000011 */
[----:B------:R-:W-:Y:S06]  /*5760*/  BRA `(.L_x_12653) ;  /* 0x0000000c00c87947 */ /* 0x000fec0003800000 */
.L_x_12650:
        /* <DEDUP_REMOVED lines=11> */
.L_x_12655:
[----:B------:R-:W2:Y:S02]  /*5820*/  LDG.E R4, desc[UR36][R4.64] ;  /* 0x0000002404047981 */ /* 0x000ea4000c1e1900 */
[----:B--2---:R-:W-:-:S04]  /*5830*/  I2FP.F32.S32 R0, R4 ;  /* 0x0000000400007245 */ /* 0x004fc80000201400 */
[----:B------:R-:W-:-:S04]  /*5840*/  F2FP.BF16.F32.PACK_AB R0, RZ, R0 ;  /* 0x00000000ff00723e */ /* 0x000fc800000010ff */
[----:B------:R-:W-:Y:S01]  /*5850*/  PRMT R17, R0, 0x7610, R17 ;  /* 0x0000761000117816 */ /* 0x000fe20000000011 */
[----:B------:R-:W-:Y:S06]  /*5860*/  BRA `(.L_x_12653) ;  /* 0x0000000c00887947 */ /* 0x000fec0003800000 */
.L_x_12654:
[----:B------:R-:W2:Y:S02]  /*5870*/  LDG.E.U16 R4, desc[UR36][R4.64] ;  /* 0x0000002404047981 */ /* 0x000ea4000c1e1500 */
[----:B--2---:R-:W0:Y:S02]  /*5880*/  I2F.S16 R0, R4 ;  /* 0x0000000400007306 */ /* 0x004e240000101400 */
[----:B0-----:R-:W-:-:S04]  /*5890*/  F2FP.BF16.F32.PACK_AB R0, RZ, R0 ;  /* 0x00000000ff00723e */ /* 0x001fc800000010ff */
[----:B------:R-:W-:Y:S01]  /*58a0*/  PRMT R17, R0, 0x7610, R17 ;  /* 0x0000761000117816 */ /* 0x000fe20000000011 */
[----:B------:R-:W-:Y:S06]  /*58b0*/  BRA `(.L_x_12653) ;  /* 0x0000000c00747947 */ /* 0x000fec0003800000 */
.L_x_12649:
        /* <DEDUP_REMOVED lines=9> */
.L_x_12657:
[----:B------:R-:W2:Y:S02]  /*5950*/  LDG.E.U16 R0, desc[UR36][R4.64] ;  /* 0x0000002404007981 */ /* 0x000ea4000c1e1500 */
[----:B--2---:R-:W-:-:S05]  /*5960*/  HADD2.F32 R0, -RZ, R0.H0_H0 ;  /* 0x20000000ff007230 */ /* 0x004fca0000004100 */
[----:B------:R-:W-:-:S04]  /*5970*/  F2FP.BF16.F32.PACK_AB R0, RZ, R0 ;  /* 0x00000000ff00723e */ /* 0x000fc800000010ff */
[----:B------:R-:W-:Y:S01]  /*5980*/  PRMT R17, R0, 0x7610, R17 ;  /* 0x0000761000117816 */ /* 0x000fe20000000011 */
[----:B------:R-:W-:Y:S06]  /*5990*/  BRA `(.L_x_12653) ;  /* 0x0000000c003c7947 */ /* 0x000fec0003800000 */
.L_x_12656:
        /* <DEDUP_REMOVED lines=9> */
.L_x_12659:
[----:B------:R-:W2:Y:S02]  /*5a30*/  LDG.E.U16 R4, desc[UR36][R4.64] ;  /* 0x0000002404047981 */ /* 0x000ea4000c1e1500 */
[----:B--2---:R-:W-:-:S05]  /*5a40*/  HADD2.F32 R0, -RZ, R4.H0_H0 ;  /* 0x20000004ff007230 */ /* 0x004fca0000004100 */
[----:B------:R-:W-:-:S04]  /*5a50*/  F2FP.BF16.F32.PACK_AB R0, RZ, R0 ;  /* 0x00000000ff00723e */ /* 0x000fc800000010ff */
[----:B------:R-:W-:Y:S01]  /*5a60*/  PRMT R17, R0, 0x7610, R17 ;  /* 0x0000761000117816 */ /* 0x000fe20000000011 */
[----:B------:R-:W-:Y:S06]  /*5a70*/  BRA `(.L_x_12653) ;  /* 0x0000000c00047947 */ /* 0x000fec0003800000 */
.L_x_12658:
        /* <DEDUP_REMOVED lines=9> */
.L_x_12648:
        /* <DEDUP_REMOVED lines=14> */
.L_x_12662:
        /* <DEDUP_REMOVED lines=9> */
.L_x_12661:
        /* <DEDUP_REMOVED lines=28> */
.L_x_12664:
        /* <DEDUP_REMOVED lines=15> */
.L_x_12663:
[----:B------:R0:W5:Y:S01]  /*5f30*/  LDG.E.U16 R17, desc[UR36][R4.64] ;  /* 0x0000002404117981 */ /* 0x000162000c1e1500 */
[----:B------:R-:W-:Y:S05]  /*5f40*/  BRA `(.L_x_12653) ;  /* 0x0000000400d07947 */ /* 0x000fea0003800000 */
.L_x_12660:
        /* <DEDUP_REMOVED lines=13> */
.L_x_12667:
        /* <DEDUP_REMOVED lines=21> */
.L_x_12671:
[----:B------:R-:W-:Y:S05]  /*6170*/  BSYNC B1 ;  /* 0x0000000000017941 */ /* 0x000fea0003800000 */
.L_x_12670:
[----:B------:R-:W-:Y:S01]  /*6180*/  LEA R5, R0, 0x3b800000, 0x17 ;  /* 0x3b80000000057811 */ /* 0x000fe200078eb8ff */
[----:B------:R-:W-:-:S05]  /*6190*/  IMAD.SHL.U32 R0, R3, 0x100000, RZ ;  /* 0x0010000003007824 */ /* 0x000fca00078e00ff */
[----:B------:R-:W-:-:S07]  /*61a0*/  LOP3.LUT R0, R5, R0, R6, 0xfe, !PT ;  /* 0x0000000005007212 */ /* 0x000fce00078efe06 */
.L_x_12669:
[----:B------:R-:W-:Y:S05]  /*61b0*/  BSYNC B0 ;  /* 0x0000000000007941 */ /* 0x000fea0003800000 */
.L_x_12668:
[----:B------:R-:W-:-:S04]  /*61c0*/  F2FP.BF16.F32.PACK_AB R0, RZ, R0 ;  /* 0x00000000ff00723e */ /* 0x000fc800000010ff */
[----:B------:R-:W-:Y:S01]  /*61d0*/  PRMT R17, R0, 0x7610, R17 ;  /* 0x0000761000117816 */ /* 0x000fe20000000011 */
[----:B------:R-:W-:Y:S06]  /*61e0*/  BRA `(.L_x_12653) ;  /* 0x0000000400287947 */ /* 0x000fec0003800000 */
.L_x_12666:
        /* <DEDUP_REMOVED lines=21> */
.L_x_12675:
[----:B------:R-:W-:Y:S05]  /*6340*/  BSYNC B1 ;  /* 0x0000000000017941 */ /* 0x000fea0003800000 */
.L_x_12674:
[----:B------:R-:W-:Y:S01]  /*6350*/  LEA R5, R0, 0x37800000, 0x17 ;  /* 0x3780000000057811 */ /* 0x000fe200078eb8ff */
[----:B------:R-:W-:-:S05]  /*6360*/  IMAD.SHL.U32 R0, R3, 0x200000, RZ ;  /* 0x0020000003007824 */ /* 0x000fca00078e00ff */
[----:B------:R-:W-:-:S07]  /*6370*/  LOP3.LUT R0, R5, R0, R6, 0xfe, !PT ;  /* 0x0000000005007212 */ /* 0x000fce00078efe06 */
.L_x_12673:
[----:B------:R-:W-:Y:S05]  /*6380*/  BSYNC B0 ;  /* 0x0000000000007941 */ /* 0x000fea0003800000 */
.L_x_12672:
[----:B------:R-:W-:-:S04]  /*6390*/  F2FP.BF16.F32.PACK_AB R0, RZ, R0 ;  /* 0x00000000ff00723e */ /* 0x000fc800000010ff */
[----:B------:R-:W-:Y:S01]  /*63a0*/  PRMT R17, R0, 0x7610, R17 ;  /* 0x0000761000117816 */ /* 0x000fe20000000011 */
[----:B------:R-:W-:Y:S06]  /*63b0*/  BRA `(.L_x_12653) ;  /* 0x0000000000b47947 */ /* 0x000fec0003800000 */
.L_x_12665:
        /* <DEDUP_REMOVED lines=14> */
.L_x_12679:
[----:B------:R-:W-:Y:S05]  /*64a0*/  BSYNC B0 ;  /* 0x0000000000007941 */ /* 0x000fea0003800000 */
.L_x_12678:
[----:B------:R-:W-:-:S04]  /*64b0*/  F2FP.BF16.F32.PACK_AB R0, RZ, R0 ;  /* 0x00000000ff00723e */ /* 0x000fc800000010ff */
[----:B------:R-:W-:Y:S01]  /*64c0*/  PRMT R17, R0, 0x7610, R17 ;  /* 0x0000761000117816 */ /* 0x000fe20000000011 */
[----:B------:R-:W-:Y:S06]  /*64d0*/  BRA `(.L_x_12653) ;  /* 0x00000000006c7947 */ /* 0x000fec0003800000 */
.L_x_12652:
        /* <DEDUP_REMOVED lines=16> */
.L_x_12680:
[----:B------:R-:W-:Y:S01]  /*65e0*/  PRMT R17, RZ, 0x7610, R17 ;  /* 0x00007610ff117816 */ /* 0x000fe20000000011 */
[----:B------:R-:W-:Y:S06]  /*65f0*/  BRA `(.L_x_12653) ;  /* 0x0000000000247947 */ /* 0x000fec0003800000 */
.L_x_12677:
[----:B------:R-:W2:Y:S02]  /*6600*/  LDG.E.64 R4, desc[UR36][R4.64] ;  /* 0x0000002404047981 */ /* 0x000ea4000c1e1b00 */
[----:B--2---:R-:W0:Y:S02]  /*6610*/  I2F.U64 R0, R4 ;  /* 0x0000000400007312 */ /* 0x004e240000301000 */
[----:B0-----:R-:W-:-:S04]  /*6620*/  F2FP.BF16.F32.PACK_AB R0, RZ, R0 ;  /* 0x00000000ff00723e */ /* 0x001fc800000010ff */
[----:B------:R-:W-:Y:S01]  /*6630*/  PRMT R17, R0, 0x7610, R17 ;  /* 0x0000761000117816 */ /* 0x000fe20000000011 */
[----:B------:R-:W-:Y:S06]  /*6640*/  BRA `(.L_x_12653) ;  /* 0x0000000000107947 */ /* 0x000fec0003800000 */
.L_x_12676:
[----:B------:R-:W2:Y:S02]  /*6650*/  LDG.E R4, desc[UR36][R4.64] ;  /* 0x0000002404047981 */ /* 0x000ea4000c1e1900 */
[----:B--2---:R-:W-:-:S04]  /*6660*/  I2FP.F32.U32 R0, R4 ;  /* 0x0000000400007245 */ /* 0x004fc80000201000 */
[----:B------:R-:W-:-:S04]  /*6670*/  F2FP.BF16.F32.PACK_AB R0, RZ, R0 ;  /* 0x00000000ff00723e */ /* 0x000fc800000010ff */
[----:B------:R-:W-:-:S07]  /*6680*/  PRMT R17, R0, 0x7610, R17 ;  /* 0x0000761000117816 */ /* 0x000fce0000000011 */
.L_x_12653:
[----:B------:R-:W-:-:S07]  /*6690*/  VIADD R29, R29, 0x80 ;  /* 0x000000801d1d7836 */ /* 0x000fce0000000000 */
.L_x_12614:
[----:B------:R-:W-:Y:S05]  /*66a0*/  BSYNC B6 ;  /* 0x0000000000067941 */ /* 0x000fea0003800000 */
.L_x_12613:
        /* <DEDUP_REMOVED lines=26> */
.L_x_12686:
[----:B------:R-:W2:Y:S02]  /*6850*/  LDG.E.U8 R4, desc[UR36][R4.64] ;  /* 0x0000002404047981 */ /* 0x000ea4000c1e1100 */
[----:B--2---:R-:W-:-:S04]  /*6860*/  I2FP.F32.U32 R0, R4 ;  /* 0x0000000400007245 */ /* 0x004fc80000201000 */
[----:B------:R-:W-:-:S04]  /*6870*/  F2FP.BF16.F32.PACK_AB R0, RZ, R0 ;  /* 0x00000000ff00723e */ /* 0x000fc800000010ff */
[----:B------:R-:W-:Y:S01]  /*6880*/  PRMT R26, R0, 0x7610, R26 ;  /* 0x00007610001a7816 */ /* 0x000fe2000000001a */
[----:B------:R-:W-:Y:S06]  /*6890*/  BRA `(.L_x_12688) ;  /* 0x0000000c00c87947 */ /* 0x000fec0003800000 */
.L_x_12685:
        /* <DEDUP_REMOVED lines=11> */
.L_x_12690:
[----:B------:R-:W2:Y:S02]  /*6950*/  LDG.E R4, desc[UR36][R4.64] ;  /* 0x0000002404047981 */ /* 0x000ea4000c1e1900 */
[----:B--2---:R-:W-:-:S04]  /*6960*/  I2FP.F32.S32 R0, R4 ;  /* 0x0000000400007245 */ /* 0x004fc80000201400 */
[----:B------:R-:W-:-:S04]  /*6970*/  F2FP.BF16.F32.PACK_AB R0, RZ, R0 ;  /* 0x00000000ff00723e */ /* 0x000fc800000010ff */
[----:B------:R-:W-:Y:S01]  /*6980*/  PRMT R26, R0, 0x7610, R26 ;  /* 0x00007610001a7816 */ /* 0x000fe2000000001a */
[----:B------:R-:W-:Y:S06]  /*6990*/  BRA `(.L_x_12688) ;  /* 0x0000000c00887947 */ /* 0x000fec0003800000 */
.L_x_12689:
[----:B------:R-:W2:Y:S02]  /*69a0*/  LDG.E.U16 R4, desc[UR36][R4.64] ;  /* 0x0000002404047981 */ /* 0x000ea4000c1e1500 */
[----:B--2---:R-:W0:Y:S02]  /*69b0*/  I2F.S16 R0, R4 ;  /* 0x0000000400007306 */ /* 0x004e240000101400 */
[----:B0-----:R-:W-:-:S04]  /*69c0*/  F2FP.BF16.F32.PACK_AB R0, RZ, R0 ;  /* 0x00000000ff00723e */ /* 0x001fc800000010ff */
[----:B------:R-:W-:Y:S01]  /*69d0*/  PRMT R26, R0, 0x7610, R26 ;  /* 0x00007610001a7816 */ /* 0x000fe2000000001a */
[----:B------:R-:W-:Y:S06]  /*69e0*/  BRA `(.L_x_12688) ;  /* 0x0000000c00747947 */ /* 0x000fec0003800000 */
.L_x_12684:
        /* <DEDUP_REMOVED lines=9> */
.L_x_12692:
[----:B------:R-:W2:Y:S02]  /*6a80*/  LDG.E.U16 R0, desc[UR36][R4.64] ;  /* 0x0000002404007981 */ /* 0x000ea4000c1e1500 */
[----:B--2---:R-:W-:-:S05]  /*6a90*/  HADD2.F32 R0, -RZ, R0.H0_H0 ;  /* 0x20000000ff007230 */ /* 0x004fca0000004100 */
[----:B------:R-:W-:-:S04]  /*6aa0*/  F2FP.BF16.F32.PACK_AB R0, RZ, R0 ;  /* 0x00000000ff00723e */ /* 0x000fc800000010ff */
[----:B------:R-:W-:Y:S01]  /*6ab0*/  PRMT R26, R0, 0x7610, R26 ;  /* 0x00007610001a7816 */ /* 0x000fe2000000001a */
[----:B------:R-:W-:Y:S06]  /*6ac0*/  BRA `(.L_x_12688) ;  /* 0x0000000c003c7947 */ /* 0x000fec0003800000 */
.L_x_12691:
        /* <DEDUP_REMOVED lines=9> */
.L_x_12694:
[----:B------:R-:W2:Y:S02]  /*6b60*/  LDG.E.U16 R4, desc[UR36][R4.64] ;  /* 0x0000002404047981 */ /* 0x000ea4000c1e1500 */
[----:B--2---:R-:W-:-:S05]  /*6b70*/  HADD2.F32 R0, -RZ, R4.H0_H0 ;  /* 0x20000004ff007230 */ /* 0x004fca0000004100 */
[----:B------:R-:W-:-:S04]  /*6b80*/  F2FP.BF16.F32.PACK_AB R0, RZ, R0 ;  /* 0x00000000ff00723e */ /* 0x000fc800000010ff */
[----:B------:R-:W-:Y:S01]  /*6b90*/  PRMT R26, R0, 0x7610, R26 ;  /* 0x00007610001a7816 */ /* 0x000fe2000000001a */
[----:B------:R-:W-:Y:S06]  /*6ba0*/  BRA `(.L_x_12688) ;  /* 0x0000000c00047947 */ /* 0x000fec0003800000 */
.L_x_12693:
        /* <DEDUP_REMOVED lines=9> */
.L_x_12683:
        /* <DEDUP_REMOVED lines=14> */
.L_x_12697:
        /* <DEDUP_REMOVED lines=9> */
.L_x_12696:
        /* <DEDUP_REMOVED lines=28> */
.L_x_12699:
        /* <DEDUP_REMOVED lines=15> */
.L_x_12698:
[----:B------:R0:W5:Y:S01]  /*7060*/  LDG.E.U16 R26, desc[UR36][R4.64] ;  /* 0x00000024041a7981 */ /* 0x000162000c1e1500 */
[----:B------:R-:W-:Y:S05]  /*7070*/  BRA `(.L_x_12688) ;  /* 0x0000000400d07947 */ /* 0x000fea0003800000 */
.L_x_12695:
        /* <DEDUP_REMOVED lines=13> */
.L_x_12702:
        /* <DEDUP_REMOVED lines=21> */
.L_x_12706:
[----:B------:R-:W-:Y:S05]  /*72a0*/  BSYNC B1 ;  /* 0x0000000000017941 */ /* 0x000fea0003800000 */
.L_x_12705:
[----:B------:R-:W-:Y:S01]  /*72b0*/  LEA R5, R0, 0x3b800000, 0x17 ;  /* 0x3b80000000057811 */ /* 0x000fe200078eb8ff */
[----:B------:R-:W-:-:S05]  /*72c0*/  IMAD.SHL.U32 R0, R3, 0x100000, RZ ;  /* 0x0010000003007824 */ /* 0x000fca00078e00ff */
[----:B------:R-:W-:-:S07]  /*72d0*/  LOP3.LUT R0, R5, R0, R6, 0xfe, !PT ;  /* 0x0000000005007212 */ /* 0x000fce00078efe06 */
.L_x_12704:
[----:B------:R-:W-:Y:S05]  /*72e0*/  BSYNC B0 ;  /* 0x0000000000007941 */ /* 0x000fea0003800000 */
.L_x_12703:
[----:B------:R-:W-:-:S04]  /*72f0*/  F2FP.BF16.F32.PACK_AB R0, RZ, R0 ;  /* 0x00000000ff00723e */ /* 0x000fc800000010ff */
[----:B------:R-:W-:Y:S01]  /*7300*/  PRMT R26, R0, 0x7610, R26 ;  /* 0x00007610001a7816 */ /* 0x000fe2000000001a */
[----:B------:R-:W-:Y:S06]  /*7310*/  BRA `(.L_x_12688) ;  /* 0x0000000400287947 */ /* 0x000fec0003800000 */
.L_x_12701:
        /* <DEDUP_REMOVED lines=21> */
.L_x_12710:
[----:B------:R-:W-:Y:S05]  /*7470*/  BSYNC B1 ;  /* 0x0000000000017941 */ /* 0x000fea0003800000 */
.L_x_12709:
[----:B------:R-:W-:Y:S01]  /*7480*/  LEA R5, R0, 0x37800000, 0x17 ;  /* 0x3780000000057811 */ /* 0x000fe200078eb8ff */
[----:B------:R-:W-:-:S05]  /*7490*/  IMAD.SHL.U32 R0, R3, 0x200000, RZ ;  /* 0x0020000003007824 */ /* 0x000fca00078e00ff */
[----:B------:R-:W-:-:S07]  /*74a0*/  LOP3.LUT R0, R5, R0, R6, 0xfe, !PT ;  /* 0x0000000005007212 */ /* 0x000fce00078efe06 */
.L_x_12708:
[----:B------:R-:W-:Y:S05]  /*74b0*/  BSYNC B0 ;  /* 0x0000000000007941 */ /* 0x000fea0003800000 */
.L_x_12707:
[----:B------:R-:W-:-:S04]  /*74c0*/  F2FP.BF16.F32.PACK_AB R0, RZ, R0 ;  /* 0x00000000ff00723e */ /* 0x000fc800000010ff */
[----:B------:R-:W-:Y:S01]  /*74d0*/  PRMT R26, R0, 0x7610, R26 ;  /* 0x00007610001a7816 */ /* 0x000fe2000000001a */
[----:B------:R-:W-:Y:S06]  /*74e0*/  BRA `(.L_x_12688) ;  /* 0x0000000000b47947 */ /* 0x000fec0003800000 */
.L_x_12700:
        /* <DEDUP_REMOVED lines=14> */
.L_x_12714:
[----:B------:R-:W-:Y:S05]  /*75d0*/  BSYNC B0 ;  /* 0x0000000000007941 */ /* 0x000fea0003800000 */
.L_x_12713:
[----:B------:R-:W-:-:S04]  /*75e0*/  F2FP.BF16.F32.PACK_AB R0, RZ, R0 ;  /* 0x00000000ff00723e */ /* 0x000fc800000010ff */
[----:B------:R-:W-:Y:S01]  /*75f0*/  PRMT R26, R0, 0x7610, R26 ;  /* 0x00007610001a7816 */ /* 0x000fe2000000001a */
[----:B------:R-:W-:Y:S06]  /*7600*/  BRA `(.L_x_12688) ;  /* 0x00000000006c7947 */ /* 0x000fec0003800000 */
.L_x_12687:
        /* <DEDUP_REMOVED lines=16> */
.L_x_12715:
[----:B------:R-:W-:Y:S01]  /*7710*/  PRMT R26, RZ, 0x7610, R26 ;  /* 0x00007610ff1a7816 */ /* 0x000fe2000000001a */
[----:B------:R-:W-:Y:S06]  /*7720*/  BRA `(.L_x_12688) ;  /* 0x0000000000247947 */ /* 0x000fec0003800000 */
.L_x_12712:
[----:B------:R-:W2:Y:S02]  /*7730*/  LDG.E.64 R4, desc[UR36][R4.64] ;  /* 0x0000002404047981 */ /* 0x000ea4000c1e1b00 */
[----:B--2---:R-:W0:Y:S02]  /*7740*/  I2F.U64 R0, R4 ;  /* 0x0000000400007312 */ /* 0x004e240000301000 */
[----:B0-----:R-:W-:-:S04]  /*7750*/  F2FP.BF16.F32.PACK_AB R0, RZ, R0 ;  /* 0x00000000ff00723e */ /* 0x001fc800000010ff */
[----:B------:R-:W-:Y:S01]  /*7760*/  PRMT R26, R0, 0x7610, R26 ;  /* 0x00007610001a7816 */ /* 0x000fe2000000001a */
[----:B------:R-:W-:Y:S06]  /*7770*/  BRA `(.L_x_12688) ;  /* 0x0000000000107947 */ /* 0x000fec0003800000 */
.L_x_12711:
[----:B------:R-:W2:Y:S02]  /*7780*/  LDG.E R4, desc[UR36][R4.64] ;  /* 0x0000002404047981 */ /* 0x000ea4000c1e1900 */
[----:B--2---:R-:W-:-:S04]  /*7790*/  I2FP.F32.U32 R0, R4 ;  /* 0x0000000400007245 */ /* 0x004fc80000201000 */
[----:B------:R-:W-:-:S04]  /*77a0*/  F2FP.BF16.F32.PACK_AB R0, RZ, R0 ;  /* 0x00000000ff00723e */ /* 0x000fc800000010ff */
[----:B------:R-:W-:-:S07]  /*77b0*/  PRMT R26, R0, 0x7610, R26 ;  /* 0x00007610001a7816 */ /* 0x000fce000000001a */
.L_x_12688:
        /* <DEDUP_REMOVED lines=22> */
.L_x_12719:
[----:B------:R-:W2:Y:S02]  /*7920*/  LDG.E.U8 R4, desc[UR36][R4.64] ;  /* 0x0000002404047981 */ /* 0x000ea4000c1e1100 */
[----:B--2---:R-:W-:-:S04]  /*7930*/  I2FP.F32.U32 R0, R4 ;  /* 0x0000000400007245 */ /* 0x004fc80000201000 */
[----:B------:R-:W-:-:S04]  /*7940*/  F2FP.BF16.F32.PACK_AB R0, RZ, R0 ;  /* 0x00000000ff00723e */ /* 0x000fc800000010ff */
[----:B------:R-:W-:Y:S01]  /*7950*/  PRMT R18, R0, 0x7610, R18 ;  /* 0x0000761000127816 */ /* 0x000fe20000000012 */
[----:B------:R-:W-:Y:S06]  /*7960*/  BRA `(.L_x_12682) ;  /* 0x0000000c00c87947 */ /* 0x000fec0003800000 */
.L_x_12718:
        /* <DEDUP_REMOVED lines=11> */
.L_x_12722:
[----:B------:R-:W2:Y:S02]  /*7a20*/  LDG.E R4, desc[UR36][R4.64] ;  /* 0x0000002404047981 */ /* 0x000ea4000c1e1900 */
[----:B--2---:R-:W-:-:S04]  /*7a30*/  I2FP.F32.S32 R0, R4 ;  /* 0x0000000400007245 */ /* 0x004fc80000201400 */
[----:B------:R-:W-:-:S04]  /*7a40*/  F2FP.BF16.F32.PACK_AB R0, RZ, R0 ;  /* 0x00000000ff00723e */ /* 0x000fc800000010ff */
[----:B------:R-:W-:Y:S01]  /*7a50*/  PRMT R18, R0, 0x7610, R18 ;  /* 0x0000761000127816 */ /* 0x000fe20000000012 */
[----:B------:R-:W-:Y:S06]  /*7a60*/  BRA `(.L_x_12682) ;  /* 0x0000000c00887947 */ /* 0x000fec0003800000 */
.L_x_12721:
[----:B------:R-:W2:Y:S02]  /*7a70*/  LDG.E.U16 R4, desc[UR36][R4.64] ;  /* 0x0000002404047981 */ /* 0x000ea4000c1e1500 */
[----:B--2---:R-:W0:Y:S02]  /*7a80*/  I2F.S16 R0, R4 ;  /* 0x0000000400007306 */ /* 0x004e240000101400 */
[----:B0-----:R-:W-:-:S04]  /*7a90*/  F2FP.BF16.F32.PACK_AB R0, RZ, R0 ;  /* 0x00000000ff00723e */ /* 0x001fc800000010ff */
[----:B------:R-:W-:Y:S01]  /*7aa0*/  PRMT R18, R0, 0x7610, R18 ;  /* 0x0000761000127816 */ /* 0x000fe20000000012 */
[----:B------:R-:W-:Y:S06]  /*7ab0*/  BRA `(.L_x_12682) ;  /* 0x0000000c00747947 */ /* 0x000fec0003800000 */
.L_x_12717:
        /* <DEDUP_REMOVED lines=9> */
.L_x_12724:
[----:B------:R-:W2:Y:S02]  /*7b50*/  LDG.E.U16 R0, desc[UR36][R4.64] ;  /* 0x0000002404007981 */ /* 0x000ea4000c1e1500 */
[----:B--2---:R-:W-:-:S05]  /*7b60*/  HADD2.F32 R0, -RZ, R0.H0_H0 ;  /* 0x20000000ff007230 */ /* 0x004fca0000004100 */
[----:B------:R-:W-:-:S04]  /*7b70*/  F2FP.BF16.F32.PACK_AB R0, RZ, R0 ;  /* 0x00000000ff00723e */ /* 0x000fc800000010ff */
[----:B------:R-:W-:Y:S01]  /*7b80*/  PRMT R18, R0, 0x7610, R18 ;  /* 0x0000761000127816 */ /* 0x000fe20000000012 */
[----:B------:R-:W-:Y:S06]  /*7b90*/  BRA `(.L_x_12682) ;  /* 0x0000000c003c7947 */ /* 0x000fec0003800000 */
.L_x_12723:
        /* <DEDUP_REMOVED lines=9> */
.L_x_12726:
[----:B------:R-:W2:Y:S02]  /*7c30*/  LDG.E.U16 R4, desc[UR36][R4.64] ;  /* 0x0000002404047981 */ /* 0x000ea4000c1e1500 */
[----:B--2---:R-:W-:-:S05]  /*7c40*/  HADD2.F32 R0, -RZ, R4.H0_H0 ;  /* 0x20000004ff007230 */ /* 0x004fca0000004100 */
[----:B------:R-:W-:-:S04]  /*7c50*/  F2FP.BF16.F32.PACK_AB R0, RZ, R0 ;  /* 0x00000000ff00723e */ /* 0x000fc800000010ff */
[----:B------:R-:W-:Y:S01]  /*7c60*/  PRMT R18, R0, 0x7610, R18 ;  /* 0x0000761000127816 */ /* 0x000fe20000000012 */
[----:B------:R-:W-:Y:S06]  /*7c70*/  BRA `(.L_x_12682) ;  /* 0x0000000c00047947 */ /* 0x000fec0003800000 */
.L_x_12725:
        /* <DEDUP_REMOVED lines=9> */
.L_x_12716:
        /* <DEDUP_REMOVED lines=14> */
.L_x_12729:
        /* <DEDUP_REMOVED lines=9> */
.L_x_12728:
        /* <DEDUP_REMOVED lines=28> */
.L_x_12731:
        /* <DEDUP_REMOVED lines=15> */
.L_x_12730:
[----:B------:R1:W5:Y:S01]  /*8130*/  LDG.E.U16 R18, desc[UR36][R4.64] ;  /* 0x0000002404127981 */ /* 0x000362000c1e1500 */
[----:B------:R-:W-:Y:S05]  /*8140*/  BRA `(.L_x_12682) ;  /* 0x0000000400d07947 */ /* 0x000fea0003800000 */
.L_x_12727:
        /* <DEDUP_REMOVED lines=13> */
.L_x_12734:
        /* <DEDUP_REMOVED lines=21> */
.L_x_12738:
[----:B------:R-:W-:Y:S05]  /*8370*/  BSYNC B1 ;  /* 0x0000000000017941 */ /* 0x000fea0003800000 */
.L_x_12737:
[----:B------:R-:W-:Y:S01]  /*8380*/  LEA R5, R0, 0x3b800000, 0x17 ;  /* 0x3b80000000057811 */ /* 0x000fe200078eb8ff */
[----:B------:R-:W-:-:S05]  /*8390*/  IMAD.SHL.U32 R0, R3, 0x100000, RZ ;  /* 0x0010000003007824 */ /* 0x000fca00078e00ff */
[----:B------:R-:W-:-:S07]  /*83a0*/  LOP3.LUT R0, R5, R0, R6, 0xfe, !PT ;  /* 0x0000000005007212 */ /* 0x000fce00078efe06 */
.L_x_12736:
[----:B------:R-:W-:Y:S05]  /*83b0*/  BSYNC B0 ;  /* 0x0000000000007941 */ /* 0x000fea0003800000 */
.L_x_12735:
[----:B------:R-:W-:-:S04]  /*83c0*/  F2FP.BF16.F32.PACK_AB R0, RZ, R0 ;  /* 0x00000000ff00723e */ /* 0x000fc800000010ff */
[----:B------:R-:W-:Y:S01]  /*83d0*/  PRMT R18, R0, 0x7610, R18 ;  /* 0x0000761000127816 */ /* 0x000fe20000000012 */
[----:B------:R-:W-:Y:S06]  /*83e0*/  BRA `(.L_x_12682) ;  /* 0x0000000400287947 */ /* 0x000fec0003800000 */
.L_x_12733:
        /* <DEDUP_REMOVED lines=21> */
.L_x_12742:
[----:B------:R-:W-:Y:S05]  /*8540*/  BSYNC B1 ;  /* 0x0000000000017941 */ /* 0x000fea0003800000 */
.L_x_12741:
[----:B------:R-:W-:Y:S01]  /*8550*/  LEA R5, R0, 0x37800000, 0x17 ;  /* 0x3780000000057811 */ /* 0x000fe200078eb8ff */
[----:B------:R-:W-:-:S05]  /*8560*/  IMAD.SHL.U32 R0, R3, 0x200000, RZ ;  /* 0x0020000003007824 */ /* 0x000fca00078e00ff */
[----:B------:R-:W-:-:S07]  /*8570*/  LOP3.LUT R0, R5, R0, R6, 0xfe, !PT ;  /* 0x0000000005007212 */ /* 0x000fce00078efe06 */
.L_x_12740:
[----:B------:R-:W-:Y:S05]  /*8580*/  BSYNC B0 ;  /* 0x0000000000007941 */ /* 0x000fea0003800000 */
.L_x_12739:
[----:B------:R-:W-:-:S04]  /*8590*/  F2FP.BF16.F32.PACK_AB R0, RZ, R0 ;  /* 0x00000000ff00723e */ /* 0x000fc800000010ff */
[----:B------:R-:W-:Y:S01]  /*85a0*/  PRMT R18, R0, 0x7610, R18 ;  /* 0x0000761000127816 */ /* 0x000fe20000000012 */
[----:B------:R-:W-:Y:S06]  /*85b0*/  BRA `(.L_x_12682) ;  /* 0x0000000000b47947 */ /* 0x000fec0003800000 */
.L_x_12732:
        /* <DEDUP_REMOVED lines=14> */
.L_x_12746:
[----:B------:R-:W-:Y:S05]  /*86a0*/  BSYNC B0 ;  /* 0x0000000000007941 */ /* 0x000fea0003800000 */
.L_x_12745:
[----:B------:R-:W-:-:S04]  /*86b0*/  F2FP.BF16.F32.PACK_AB R0, RZ, R0 ;  /* 0x00000000ff00723e */ /* 0x000fc800000010ff */
[----:B------:R-:W-:Y:S01]  /*86c0*/  PRMT R18, R0, 0x7610, R18 ;  /* 0x0000761000127816 */ /* 0x000fe20000000012 */
[----:B------:R-:W-:Y:S06]  /*86d0*/  BRA `(.L_x_12682) ;  /* 0x00000000006c7947 */ /* 0x000fec0003800000 */
.L_x_12720:
        /* <DEDUP_REMOVED lines=16> */
.L_x_12747:
[----:B------:R-:W-:Y:S01]  /*87e0*/  PRMT R18, RZ, 0x7610, R18 ;  /* 0x00007610ff127816 */ /* 0x000fe20000000012 */
[----:B------:R-:W-:Y:S06]  /*87f0*/  BRA `(.L_x_12682) ;  /* 0x0000000000247947 */ /* 0x000fec0003800000 */
.L_x_12744:
[----:B------:R-:W2:Y:S02]  /*8800*/  LDG.E.64 R4, desc[UR36][R4.64] ;  /* 0x0000002404047981 */ /* 0x000ea4000c1e1b00 */
[----:B--2---:R-:W0:Y:S02]  /*8810*/  I2F.U64 R0, R4 ;  /* 0x0000000400007312 */ /* 0x004e240000301000 */
[----:B0-----:R-:W-:-:S04]  /*8820*/  F2FP.BF16.F32.PACK_AB R0, RZ, R0 ;  /* 0x00000000ff00723e */ /* 0x001fc800000010ff */
[----:B------:R-:W-:Y:S01]  /*8830*/  PRMT R18, R0, 0x7610, R18 ;  /* 0x0000761000127816 */ /* 0x000fe20000000012 */
[----:B------:R-:W-:Y:S06]  /*8840*/  BRA `(.L_x_12682) ;  /* 0x0000000000107947 */ /* 0x000fec0003800000 */
.L_x_12743:
[----:B------:R-:W2:Y:S02]  /*8850*/  LDG.E R4, desc[UR36][R4.64] ;  /* 0x0000002404047981 */ /* 0x000ea4000c1e1900 */
[----:B--2---:R-:W-:-:S04]  /*8860*/  I2FP.F32.U32 R0, R4 ;  /* 0x0000000400007245 */ /* 0x004fc80000201000 */
[----:B------:R-:W-:-:S04]  /*8870*/  F2FP.BF16.F32.PACK_AB R0, RZ, R0 ;  /* 0x00000000ff00723e */ /* 0x000fc800000010ff */
[----:B------:R-:W-:-:S07]  /*8880*/  PRMT R18, R0, 0x7610, R18 ;  /* 0x0000761000127816 */ /* 0x000fce0000000012 */
.L_x_12682:
[----:B------:R-:W-:Y:S05]  /*8890*/  BSYNC B6 ;  /* 0x0000000000067941 */ /* 0x000fea0003800000 */
.L_x_12681:
[----:B------:R-:W2:Y:S01]  /*88a0*/  S2R R23, SR_TID.X ;  /* 0x0000000000177919 */ /* 0x000ea20000002100 */
[----:B------:R-:W-:Y:S01]  /*88b0*/  BSSY B0, `(.L_x_12748) ;  /* 0x000000e000007945 */ /* 0x000fe20003800000 */
[----:B--2---:R-:W-:-:S13]  /*88c0*/  ISETP.GE.AND P0, PT, R23, R16, PT ;  /* 0x000000101700720c */ /* 0x004fda0003f06270 */
[----:B------:R-:W-:Y:S05]  /*88d0*/  @P0 BRA `(.L_x_12749) ;  /* 0x00000000002c0947 */ /* 0x000fea0003800000 */
[----:B-----5:R-:W-:-:S05]  /*88e0*/  IMAD.U32 R0, R25, 0x10000, RZ ;  /* 0x0001000019007824 */ /* 0x020fca00078e00ff */
[----:B------:R-:W-:-:S13]  /*88f0*/  FSETP.NEU.FTZ.AND P1, PT, R0, R0, PT ;  /* 0x000000000000720b */ /* 0x000fda0003f3d000 */
[----:B------:R-:W-:Y:S05]  /*8900*/  @P1 BRA `(.L_x_12750) ;  /* 0x00000000001c1947 */ /* 0x000fea0003800000 */
[----:B------:R-:W-:-:S05]  /*8910*/  IMAD.U32 R3, R24, 0x10000, RZ ;  /* 0x0001000018037824 */ /* 0x000fca00078e00ff */
[----:B------:R-:W-:-:S13]  /*8920*/  FSETP.NEU.FTZ.AND P1, PT, R3, R3, PT ;  /* 0x000000030300720b */ /* 0x000fda0003f3d000 */
[----:B------:R-:W-:Y:S05]  /*8930*/  @P1 BRA `(.L_x_12749) ;  /* 0x0000000000141947 */ /* 0x000fea0003800000 */
[----:B------:R-:W-:-:S04]  /*8940*/  FMNMX.FTZ R0, R0, R3, PT ;  /* 0x0000000300007209 */ /* 0x000fc80003810000 */
[----:B------:R-:W-:-:S04]  /*8950*/  F2FP.BF16.F32.PACK_AB R0, RZ, R0 ;  /* 0x00000000ff00723e */ /* 0x000fc800000010ff */
[----:B------:R-:W-:Y:S01]  /*8960*/  PRMT R24, R0, 0x7610, R24 ;  /* 0x0000761000187816 */ /* 0x000fe20000000018 */
[----:B------:R-:W-:Y:S06]  /*8970*/  BRA `(.L_x_12749) ;  /* 0x0000000000047947 */ /* 0x000fec0003800000 */
.L_x_12750:
[----:B------:R-:W-:-:S07]  /*8980*/  PRMT R24, R25, 0x7610, R24 ;  /* 0x0000761019187816 */ /* 0x000fce0000000018 */
.L_x_12749:
[----:B------:R-:W-:Y:S05]  /*8990*/  BSYNC B0 ;  /* 0x0000000000007941 */ /* 0x000fea0003800000 */
.L_x_12748:
[----:B-----5:R-:W-:Y:S01]  /*89a0*/  VIADD R25, R23, 0x80 ;  /* 0x0000008017197836 */ /* 0x020fe20000000000 */
[----:B------:R-:W-:Y:S04]  /*89b0*/  BSSY B0, `(.L_x_12751) ;  /* 0x000000e000007945 */ /* 0x000fe80003800000 */
[----:B------:R-:W-:-:S13]  /*89c0*/  ISETP.GE.AND P1, PT, R25, R16, PT ;  /* 0x000000101900720c */ /* 0x000fda0003f26270 */
[----:B------:R-:W-:Y:S05]  /*89d0*/  @P1 BRA `(.L_x_12752) ;  /* 0x00000000002c1947 */ /* 0x000fea0003800000 */
[----:B------:R-:W-:-:S05]  /*89e0*/  IMAD.U32 R0, R19, 0x10000, RZ ;  /* 0x0001000013007824 */ /* 0x000fca00078e00ff */
        /* <DEDUP_REMOVED lines=9> */
.L_x_12753:
[----:B------:R-:W-:-:S07]  /*8a80*/  PRMT R22, R19, 0x7610, R22 ;  /* 0x0000761013167816 */ /* 0x000fce0000000016 */
.L_x_12752:
[----:B------:R-:W-:Y:S05]  /*8a90*/  BSYNC B0 ;  /* 0x0000000000007941 */ /* 0x000fea0003800000 */
.L_x_12751:
[----:B------:R-:W-:Y:S01]  /*8aa0*/  VIADD R3, R23, 0x100 ;  /* 0x0000010017037836 */ /* 0x000fe20000000000 */
        /* <DEDUP_REMOVED lines=13> */
.L_x_12756:
[----:B------:R-:W-:-:S07]  /*8b80*/  PRMT R17, R27, 0x7610, R17 ;  /* 0x000076101b117816 */ /* 0x000fce0000000011 */
.L_x_12755:
[----:B------:R-:W-:Y:S05]  /*8b90*/  BSYNC B0 ;  /* 0x0000000000007941 */ /* 0x000fea0003800000 */
.L_x_12754:
        /* <DEDUP_REMOVED lines=14> */
.L_x_12759:
[----:B------:R-:W-:-:S07]  /*8c80*/  PRMT R18, R26, 0x7610, R18 ;  /* 0x000076101a127816 */ /* 0x000fce0000000012 */
.L_x_12758:
[----:B------:R-:W-:Y:S05]  /*8c90*/  BSYNC B0 ;  /* 0x0000000000007941 */ /* 0x000fea0003800000 */
.L_x_12757:
[----:B------:R-:W2:Y:S01]  /*8ca0*/  LDC.U8 R19, c[0x0][0x240] ;  /* 0x00009000ff137b82 */ /* 0x000ea20000000000 */
[----:B------:R-:W-:Y:S04]  /*8cb0*/  BSSY B6, `(.L_x_12760) ;  /* 0x0000112000067945 */ /* 0x000fe80003800000 */
[----:B------:R-:W-:Y:S05]  /*8cc0*/  @P0 BRA `(.L_x_12761) ;  /* 0x0000001000400947 */ /* 0x000fea0003800000 */
[----:B------:R-:W3:Y:S01]  /*8cd0*/  LDC.64 R8, c[0x0][0x218] ;  /* 0x00008600ff087b82 */ /* 0x000ee20000000a00 */
[----:B--2---:R-:W-:Y:S01]  /*8ce0*/  PRMT R0, R19, 0x9910, RZ ;  /* 0x0000991013007816 */ /* 0x004fe200000000ff */
[----:B------:R-:W-:Y:S01]  /*8cf0*/  IMAD R23, R2, 0x200, R23 ;  /* 0x0000020002177824 */ /* 0x000fe200078e0217 */
[----:B------:R-:W-:Y:S02]  /*8d00*/  ULDC UR4, c[0x0][0x244] ;  /* 0x0000910000047ab9 */ /* 0x000fe40000000800 */
[----:B------:R-:W-:Y:S01]  /*8d10*/  ISETP.GT.AND P0, PT, R0, 0x9, PT ;  /* 0x000000090000780c */ /* 0x000fe20003f04270 */
[----:B------:R-:W-:-:S05]  /*8d20*/  IMAD R23, R23, UR4, RZ ;  /* 0x0000000417177c24 */ /* 0x000fca000f8e02ff */
[----:B---3--:R-:W-:-:S05]  /*8d30*/  IADD3 R8, P1, R23, R8, RZ ;  /* 0x0000000817087210 */ /* 0x008fca0007f3e0ff */
        /* <DEDUP_REMOVED lines=11> */
[----:B------:R-:W-:Y:S02]  /*8df0*/  IMAD.MOV.U32 R23, RZ, RZ, R25 ;  /* 0x000000ffff177224 */ /* 0x000fe400078e0019 */
[----:B------:R-:W2:Y:S02]  /*8e00*/  F2I.FTZ.TRUNC.NTZ R3, R24 ;  /* 0x0000001800037305 */ /* 0x000ea4000021f100 */
[----:B--2---:R2:W-:Y:S01]  /*8e10*/  STG.E.U8 desc[UR36][R8.64], R3 ;  /* 0x0000000308007986 */ /* 0x0045e2000c101124 */
[----:B------:R-:W-:Y:S05]  /*8e20*/  BRA `(.L_x_12761) ;  /* 0x0000000c00e87947 */ /* 0x000fea0003800000 */
.L_x_12765:
[----:B01----:R-:W-:Y:S02]  /*8e30*/  IMAD.U32 R5, R24, 0x10000, RZ ;  /* 0x0001000018057824 */ /* 0x003fe400078e00ff */
[----:B------:R-:W-:-:S04]  /*8e40*/  IMAD.MOV.U32 R23, RZ, RZ, R25 ;  /* 0x000000ffff177224 */ /* 0x000fc800078e0019 */
[----:B------:R-:W0:Y:S02]  /*8e50*/  F2I.S64.TRUNC R4, R5 ;  /* 0x0000000500047311 */ /* 0x000e24000020d900 */
[----:B0-----:R0:W-:Y:S01]  /*8e60*/  STG.E.U8 desc[UR36][R8.64], R4 ;  /* 0x0000000408007986 */ /* 0x0011e2000c101124 */
[----:B------:R-:W-:Y:S05]  /*8e70*/  BRA `(.L_x_12761) ;  /* 0x0000000c00d47947 */ /* 0x000fea0003800000 */
.L_x_12764:
[----:B------:R-:W-:-:S13]  /*8e80*/  ISETP.NE.AND P0, PT, R0, 0x2, PT ;  /* 0x000000020000780c */ /* 0x000fda0003f05270 */
[----:B------:R-:W-:Y:S05]  /*8e90*/  @!P0 BRA `(.L_x_12767) ;  /* 0x0000000000388947 */ /* 0x000fea0003800000 */
[----:B------:R-:W-:-:S13]  /*8ea0*/  ISETP.NE.AND P0, PT, R0, 0x3, PT ;  /* 0x000000030000780c */ /* 0x000fda0003f05270 */
[----:B------:R-:W-:Y:S05]  /*8eb0*/  @!P0 BRA `(.L_x_12768) ;  /* 0x00000000001c8947 */ /* 0x000fea0003800000 */
[----:B------:R-:W-:-:S13]  /*8ec0*/  ISETP.NE.AND P0, PT, R0, 0x4, PT ;  /* 0x000000040000780c */ /* 0x000fda0003f05270 */
[----:B------:R-:W-:Y:S05]  /*8ed0*/  @P0 BRA `(.L_x_12766) ;  /* 0x0000000c00500947 */ /* 0x000fea0003800000 */
[----:B01----:R-:W-:Y:S02]  /*8ee0*/  IMAD.U32 R4, R24, 0x10000, RZ ;  /* 0x0001000018047824 */ /* 0x003fe400078e00ff */
[----:B------:R-:W-:-:S04]  /*8ef0*/  IMAD.MOV.U32 R23, RZ, RZ, R25 ;  /* 0x000000ffff177224 */ /* 0x000fc800078e0019 */
[----:B------:R-:W0:Y:S02]  /*8f00*/  F2I.S64.TRUNC R4, R4 ;  /* 0x0000000400047311 */ /* 0x000e24000020d900 */
[----:B0-----:R0:W-:Y:S01]  /*8f10*/  STG.E.64 desc[UR36][R8.64], R4 ;  /* 0x0000000408007986 */ /* 0x0011e2000c101b24 */
[----:B------:R-:W-:Y:S05]  /*8f20*/  BRA `(.L_x_12761) ;  /* 0x0000000c00a87947 */ /* 0x000fea0003800000 */
.L_x_12768:
[----:B------:R-:W-:Y:S02]  /*8f30*/  IMAD.U32 R24, R24, 0x10000, RZ ;  /* 0x0001000018187824 */ /* 0x000fe400078e00ff */
[----:B------:R-:W-:Y:S02]  /*8f40*/  IMAD.MOV.U32 R23, RZ, RZ, R25 ;  /* 0x000000ffff177224 */ /* 0x000fe400078e0019 */
[----:B------:R-:W2:Y:S02]  /*8f50*/  F2I.FTZ.TRUNC.NTZ R3, R24 ;  /* 0x0000001800037305 */ /* 0x000ea4000021f100 */
[----:B--2---:R2:W-:Y:S01]  /*8f60*/  STG.E desc[UR36][R8.64], R3 ;  /* 0x0000000308007986 */ /* 0x0045e2000c101924 */
[----:B------:R-:W-:Y:S05]  /*8f70*/  BRA `(.L_x_12761) ;  /* 0x0000000c00947947 */ /* 0x000fea0003800000 */
.L_x_12767:
[----:B------:R-:W-:Y:S02]  /*8f80*/  IMAD.U32 R24, R24, 0x10000, RZ ;  /* 0x0001000018187824 */ /* 0x000fe400078e00ff */
[----:B------:R-:W-:Y:S02]  /*8f90*/  IMAD.MOV.U32 R23, RZ, RZ, R25 ;  /* 0x000000ffff177224 */ /* 0x000fe400078e0019 */
[----:B------:R-:W2:Y:S02]  /*8fa0*/  F2I.FTZ.TRUNC.NTZ R3, R24 ;  /* 0x0000001800037305 */ /* 0x000ea4000021f100 */
[----:B--2---:R2:W-:Y:S01]  /*8fb0*/  STG.E.U16 desc[UR36][R8.64], R3 ;  /* 0x0000000308007986 */ /* 0x0045e2000c101524 */
[----:B------:R-:W-:Y:S05]  /*8fc0*/  BRA `(.L_x_12761) ;  /* 0x0000000c00807947 */ /* 0x000fea0003800000 */
.L_x_12763:
        /* <DEDUP_REMOVED lines=10> */
.L_x_12770:
[----:B------:R-:W-:Y:S02]  /*9070*/  IMAD.U32 R0, R24, 0x10000, RZ ;  /* 0x0001000018007824 */ /* 0x000fe400078e00ff */
[----:B------:R-:W-:-:S03]  /*9080*/  IMAD.MOV.U32 R23, RZ, RZ, R25 ;  /* 0x000000ffff177224 */ /* 0x000fc600078e0019 */
[----:B------:R-:W-:-:S05]  /*9090*/  F2FP.F16.F32.PACK_AB R0, RZ, R0 ;  /* 0x00000000ff00723e */ /* 0x000fca00000000ff */
[----:B------:R3:W-:Y:S01]  /*90a0*/  STG.E.U16 desc[UR36][R8.64], R0 ;  /* 0x0000000008007986 */ /* 0x0007e2000c101524 */
[----:B------:R-:W-:Y:S05]  /*90b0*/  BRA `(.L_x_12761) ;  /* 0x0000000c00447947 */ /* 0x000fea0003800000 */
.L_x_12769:
[----:B------:R-:W-:-:S13]  /*90c0*/  ISETP.NE.AND P0, PT, R0, 0x7, PT ;  /* 0x000000070000780c */ /* 0x000fda0003f05270 */
[----:B------:R-:W-:Y:S05]  /*90d0*/  @!P0 BRA `(.L_x_12771) ;  /* 0x00000000003c8947 */ /* 0x000fea0003800000 */
[----:B------:R-:W-:-:S13]  /*90e0*/  ISETP.NE.AND P0, PT, R0, 0x8, PT ;  /* 0x000000080000780c */ /* 0x000fda0003f05270 */
[----:B------:R-:W-:Y:S05]  /*90f0*/  @!P0 BRA `(.L_x_12772) ;  /* 0x00000000001c8947 */ /* 0x000fea0003800000 */
[----:B------:R-:W-:-:S13]  /*9100*/  ISETP.NE.AND P0, PT, R0, 0x9, PT ;  /* 0x000000090000780c */ /* 0x000fda0003f05270 */
[----:B------:R-:W-:Y:S05]  /*9110*/  @P0 BRA `(.L_x_12766) ;  /* 0x0000000800c00947 */ /* 0x000fea0003800000 */
[----:B01----:R-:W-:Y:S02]  /*9120*/  IMAD.U32 R4, R24, 0x10000, RZ ;  /* 0x0001000018047824 */ /* 0x003fe400078e00ff */
[----:B------:R-:W-:Y:S02]  /*9130*/  IMAD.MOV.U32 R5, RZ, RZ, RZ ;  /* 0x000000ffff057224 */ /* 0x000fe400078e00ff */
[----:B------:R-:W-:-:S03]  /*9140*/  IMAD.MOV.U32 R23, RZ, RZ, R25 ;  /* 0x000000ffff177224 */ /* 0x000fc600078e0019 */
[----:B------:R0:W-:Y:S01]  /*9150*/  STG.E.64 desc[UR36][R8.64], R4 ;  /* 0x0000000408007986 */ /* 0x0001e2000c101b24 */
[----:B------:R-:W-:Y:S05]  /*9160*/  BRA `(.L_x_12761) ;  /* 0x0000000c00187947 */ /* 0x000fea0003800000 */
.L_x_12772:
[----:B------:R-:W-:Y:S02]  /*9170*/  IMAD.U32 R24, R24, 0x10000, RZ ;  /* 0x0001000018187824 */ /* 0x000fe400078e00ff */
[----:B------:R-:W-:-:S03]  /*9180*/  IMAD.MOV.U32 R23, RZ, RZ, R25 ;  /* 0x000000ffff177224 */ /* 0x000fc600078e0019 */
[----:B------:R-:W-:-:S04]  /*9190*/  F2FP.F16.F32.PACK_AB R3, RZ, R24 ;  /* 0x00000018ff03723e */ /* 0x000fc800000000ff */
[----:B------:R-:W-:-:S05]  /*91a0*/  PRMT R3, R3, 0x5410, RZ ;  /* 0x0000541003037816 */ /* 0x000fca00000000ff */
[----:B------:R2:W-:Y:S01]  /*91b0*/  STG.E desc[UR36][R8.64], R3 ;  /* 0x0000000308007986 */ /* 0x0005e2000c101924 */
[----:B------:R-:W-:Y:S05]  /*91c0*/  BRA `(.L_x_12761) ;  /* 0x0000000c00007947 */ /* 0x000fea0003800000 */
.L_x_12771:
[----:B01----:R-:W-:Y:S02]  /*91d0*/  IMAD.U32 R4, R24, 0x10000, RZ ;  /* 0x0001000018047824 */ /* 0x003fe400078e00ff */
[----:B------:R-:W-:Y:S02]  /*91e0*/  IMAD.MOV.U32 R23, RZ, RZ, R25 ;  /* 0x000000ffff177224 */ /* 0x000fe400078e0019 */
[----:B------:R-:W-:-:S06]  /*91f0*/  FMUL.FTZ R4, R4, 1 ;  /* 0x3f80000004047820 */ /* 0x000fcc0000410000 */
[----:B------:R-:W0:Y:S02]  /*9200*/  F2F.F64.F32 R4, R4 ;  /* 0x0000000400047310 */ /* 0x000e240000201800 */
[----:B0-----:R0:W-:Y:S01]  /*9210*/  STG.E.64 desc[UR36][R8.64], R4 ;  /* 0x0000000408007986 */ /* 0x0011e2000c101b24 */
[----:B------:R-:W-:Y:S05]  /*9220*/  BRA `(.L_x_12761) ;  /* 0x0000000800e87947 */ /* 0x000fea0003800000 */
.L_x_12762:
        /* <DEDUP_REMOVED lines=14> */
.L_x_12775:
[----:B------:R-:W-:Y:S01]  /*9310*/  IMAD.U32 R24, R24, 0x10000, RZ ;  /* 0x0001000018187824 */ /* 0x000fe200078e00ff */
[----:B------:R-:W-:Y:S01]  /*9320*/  CS2R R6, SRZ ;  /* 0x0000000000067805 */ /* 0x000fe2000001ff00 */
[----:B------:R-:W-:Y:S02]  /*9330*/  IMAD.MOV.U32 R23, RZ, RZ, R25 ;  /* 0x000000ffff177224 */ /* 0x000fe400078e0019 */
[----:B01----:R-:W-:-:S06]  /*9340*/  FMUL.FTZ R4, R24, 1 ;  /* 0x3f80000018047820 */ /* 0x003fcc0000410000 */
[----:B------:R-:W0:Y:S02]  /*9350*/  F2F.F64.F32 R4, R4 ;  /* 0x0000000400047310 */ /* 0x000e240000201800 */
[----:B0-----:R0:W-:Y:S01]  /*9360*/  STG.E.128 desc[UR36][R8.64], R4 ;  /* 0x0000000408007986 */ /* 0x0011e2000c101d24 */
[----:B------:R-:W-:Y:S05]  /*9370*/  BRA `(.L_x_12761) ;  /* 0x0000000800947947 */ /* 0x000fea0003800000 */
.L_x_12774:
        /* <DEDUP_REMOVED lines=11> */
[----:B01----:R-:W-:Y:S01]  /*9430*/  SHF.R.U32.HI R5, RZ, 0x18, R0 ;  /* 0x00000018ff057819 */ /* 0x003fe20000011600 */
        /* <DEDUP_REMOVED lines=9> */
.L_x_12779:
[----:B------:R-:W-:Y:S05]  /*94d0*/  BSYNC B0 ;  /* 0x0000000000007941 */ /* 0x000fea0003800000 */
.L_x_12778:
[----:B------:R-:W-:Y:S01]  /*94e0*/  LOP3.LUT R5, R0, R5, RZ, 0xfc, !PT ;  /* 0x0000000500057212 */ /* 0x000fe200078efcff */
[----:B------:R-:W-:-:S04]  /*94f0*/  IMAD.MOV.U32 R23, RZ, RZ, R25 ;  /* 0x000000ffff177224 */ /* 0x000fc800078e0019 */
[----:B------:R0:W-:Y:S01]  /*9500*/  STG.E.U8 desc[UR36][R8.64], R5 ;  /* 0x0000000508007986 */ /* 0x0001e2000c101124 */
[----:B------:R-:W-:Y:S05]  /*9510*/  BRA `(.L_x_12761) ;  /* 0x00000008002c7947 */ /* 0x000fea0003800000 */
.L_x_12777:
[----:B01----:R-:W-:Y:S01]  /*9520*/  IMAD.U32 R5, R24, 0x10000, RZ ;  /* 0x0001000018057824 */ /* 0x003fe200078e00ff */
        /* <DEDUP_REMOVED lines=12> */
.L_x_12781:
[----:B------:R-:W-:Y:S01]  /*95f0*/  IMAD.MOV.U32 R0, RZ, RZ, 0x7f ;  /* 0x0000007fff007424 */ /* 0x000fe200078e00ff */
[----:B------:R-:W-:-:S04]  /*9600*/  ISETP.GT.U32.AND P0, PT, R3, 0x7f800000, PT ;  /* 0x7f8000000300780c */ /* 0x000fc80003f04070 */
[----:B------:R-:W-:-:S09]  /*9610*/  SEL R0, R0, 0x7c, P0 ;  /* 0x0000007c00007807 */ /* 0x000fd20000000000 */
.L_x_12782:
[----:B------:R-:W-:Y:S05]  /*9620*/  BSYNC B0 ;  /* 0x0000000000007941 */ /* 0x000fea0003800000 */
.L_x_12780:
[----:B------:R-:W-:Y:S01]  /*9630*/  LOP3.LUT R3, R5, 0x80000000, RZ, 0xc0, !PT ;  /* 0x8000000005037812 */ /* 0x000fe200078ec0ff */
[----:B------:R-:W-:-:S03]  /*9640*/  IMAD.MOV.U32 R23, RZ, RZ, R25 ;  /* 0x000000ffff177224 */ /* 0x000fc600078e0019 */
[----:B------:R-:W-:-:S04]  /*9650*/  SHF.R.U32.HI R3, RZ, 0x18, R3 ;  /* 0x00000018ff037819 */ /* 0x000fc80000011603 */
[----:B------:R-:W-:-:S05]  /*9660*/  LOP3.LUT R3, R0, R3, RZ, 0xfc, !PT ;  /* 0x0000000300037212 */ /* 0x000fca00078efcff */
[----:B------:R0:W-:Y:S01]  /*9670*/  STG.E.U8 desc[UR36][R8.64], R3 ;  /* 0x0000000308007986 */ /* 0x0001e2000c101124 */
[----:B------:R-:W-:Y:S05]  /*9680*/  BRA `(.L_x_12761) ;  /* 0x0000000400d07947 */ /* 0x000fea0003800000 */
.L_x_12776:
[----:B------:R2:W-:Y:S01]  /*9690*/  STG.E.U16 desc[UR36][R8.64], R24 ;  /* 0x0000001808007986 */ /* 0x0005e2000c101524 */
[----:B------:R-:W-:Y:S01]  /*96a0*/  IMAD.MOV.U32 R23, RZ, RZ, R25 ;  /* 0x000000ffff177224 */ /* 0x000fe200078e0019 */
[----:B------:R-:W-:Y:S06]  /*96b0*/  BRA `(.L_x_12761) ;  /* 0x0000000400c47947 */ /* 0x000fec0003800000 */
.L_x_12773:
        /* <DEDUP_REMOVED lines=10> */
[----:B------:R-:W2:Y:S02]  /*9760*/  F2I.FTZ.U32.TRUNC.NTZ R3, R3 ;  /* 0x0000000300037305 */ /* 0x000ea4000021f000 */
[----:B--2---:R2:W-:Y:S01]  /*9770*/  STG.E.U16 desc[UR36][R8.64], R3 ;  /* 0x0000000308007986 */ /* 0x0045e2000c101524 */
[----:B------:R-:W-:Y:S05]  /*9780*/  BRA `(.L_x_12761) ;  /* 0x0000000400907947 */ /* 0x000fea0003800000 */
.L_x_12785:
[----:B01----:R-:W-:Y:S01]  /*9790*/  IMAD.U32 R5, R24, 0x10000, RZ ;  /* 0x0001000018057824 */ /* 0x003fe200078e00ff */
        /* <DEDUP_REMOVED lines=16> */
.L_x_12788:
[----:B------:R-:W-:-:S04]  /*98a0*/  LOP3.LUT R3, R5, 0x80000000, RZ, 0xc0, !PT ;  /* 0x8000000005037812 */ /* 0x000fc800078ec0ff */
[----:B------:R-:W-:-:S04]  /*98b0*/  SHF.R.U32.HI R3, RZ, 0x18, R3 ;  /* 0x00000018ff037819 */ /* 0x000fc80000011603 */
[----:B------:R-:W-:-:S04]  /*98c0*/  LOP3.LUT R0, R0, R3, RZ, 0xfc, !PT ;  /* 0x0000000300007212 */ /* 0x000fc800078efcff */
[----:B------:R-:W-:-:S07]  /*98d0*/  PRMT R4, R0, 0x7610, R4 ;  /* 0x0000761000047816 */ /* 0x000fce0000000004 */
.L_x_12787:
[----:B------:R-:W-:Y:S05]  /*98e0*/  BSYNC B0 ;  /* 0x0000000000007941 */ /* 0x000fea0003800000 */
.L_x_12786:
[----:B------:R0:W-:Y:S01]  /*98f0*/  STG.E.U8 desc[UR36][R8.64], R4 ;  /* 0x0000000408007986 */ /* 0x0001e2000c101124 */
[----:B------:R-:W-:Y:S01]  /*9900*/  IMAD.MOV.U32 R23, RZ, RZ, R25 ;  /* 0x000000ffff177224 */ /* 0x000fe200078e0019 */
[----:B------:R-:W-:Y:S06]  /*9910*/  BRA `(.L_x_12761) ;  /* 0x00000004002c7947 */ /* 0x000fec0003800000 */
.L_x_12784:
        /* <DEDUP_REMOVED lines=17> */
.L_x_12791:
[----:B------:R-:W-:-:S04]  /*9a30*/  LOP3.LUT R3, R5, 0x80000000, RZ, 0xc0, !PT ;  /* 0x8000000005037812 */ /* 0x000fc800078ec0ff */
[----:B------:R-:W-:-:S04]  /*9a40*/  SHF.R.U32.HI R3, RZ, 0x18, R3 ;  /* 0x00000018ff037819 */ /* 0x000fc80000011603 */
[----:B------:R-:W-:-:S04]  /*9a50*/  LOP3.LUT R0, R0, R3, RZ, 0xfc, !PT ;  /* 0x0000000300007212 */ /* 0x000fc800078efcff */
[----:B------:R-:W-:-:S07]  /*9a60*/  PRMT R4, R0, 0x7610, R4 ;  /* 0x0000761000047816 */ /* 0x000fce0000000004 */
.L_x_12790:
[----:B------:R-:W-:Y:S05]  /*9a70*/  BSYNC B0 ;  /* 0x0000000000007941 */ /* 0x000fea0003800000 */
.L_x_12789:
[----:B------:R0:W-:Y:S01]  /*9a80*/  STG.E.U8 desc[UR36][R8.64], R4 ;  /* 0x0000000408007986 */ /* 0x0001e2000c101124 */
[----:B------:R-:W-:Y:S01]  /*9a90*/  IMAD.MOV.U32 R23, RZ, RZ, R25 ;  /* 0x000000ffff177224 */ /* 0x000fe200078e0019 */
[----:B------:R-:W-:Y:S06]  /*9aa0*/  BRA `(.L_x_12761) ;  /* 0x0000000000c87947 */ /* 0x000fec0003800000 */
.L_x_12783:
        /* <DEDUP_REMOVED lines=8> */
[----:B01----:R-:W-:-:S04]  /*9b30*/  SHF.R.U32.HI R4, RZ, 0x17, R24 ;  /* 0x00000017ff047819 */ /* 0x003fc80000011618 */
        /* <DEDUP_REMOVED lines=14> */
.L_x_12766:
[----:B------:R-:W-:Y:S01]  /*9c20*/  MOV R14, 0x0 ;  /* 0x00000000000e7802 */ /* 0x000fe20000000f00 */
[----:B------:R-:W-:Y:S01]  /*9c30*/  ULDC.64 UR4, c[0x4][0x188] ;  /* 0x0100620000047ab9 */ /* 0x000fe20000000a00 */
[----:B------:R-:W-:Y:S01]  /*9c40*/  ULDC.64 UR6, c[0x4][0x190] ;  /* 0x0100640000067ab9 */ /* 0x000fe20000000a00 */
[----:B01----:R-:W-:Y:S02]  /*9c50*/  IMAD.U32 R4, RZ, RZ, UR4 ;  /* 0x00000004ff047e24 */ /* 0x003fe4000f8e00ff */
        /* <DEDUP_REMOVED lines=12> */
.L_x_12794:
[----:B------:R-:W-:Y:S01]  /*9d20*/  IMAD.MOV.U32 R23, RZ, RZ, R25 ;  /* 0x000000ffff177224 */ /* 0x000fe200078e0019 */
[----:B------:R-:W-:Y:S06]  /*9d30*/  BRA `(.L_x_12761) ;  /* 0x0000000000247947 */ /* 0x000fec0003800000 */
.L_x_12793:
[----:B01----:R-:W-:Y:S02]  /*9d40*/  IMAD.U32 R4, R24, 0x10000, RZ ;  /* 0x0001000018047824 */ /* 0x003fe400078e00ff */
[----:B------:R-:W-:-:S04]  /*9d50*/  IMAD.MOV.U32 R23, RZ, RZ, R25 ;  /* 0x000000ffff177224 */ /* 0x000fc800078e0019 */
[----:B------:R-:W0:Y:S02]  /*9d60*/  F2I.U64.TRUNC R4, R4 ;  /* 0x0000000400047311 */ /* 0x000e24000020d800 */
[----:B0-----:R0:W-:Y:S01]  /*9d70*/  STG.E.64 desc[UR36][R8.64], R4 ;  /* 0x0000000408007986 */ /* 0x0011e2000c101b24 */
[----:B------:R-:W-:Y:S05]  /*9d80*/  BRA `(.L_x_12761) ;  /* 0x0000000000107947 */ /* 0x000fea0003800000 */
.L_x_12792:
[----:B------:R-:W-:Y:S02]  /*9d90*/  IMAD.U32 R24, R24, 0x10000, RZ ;  /* 0x0001000018187824 */ /* 0x000fe400078e00ff */
[----:B------:R-:W-:Y:S02]  /*9da0*/  IMAD.MOV.U32 R23, RZ, RZ, R25 ;  /* 0x000000ffff177224 */ /* 0x000fe400078e0019 */
[----:B------:R-:W2:Y:S02]  /*9db0*/  F2I.FTZ.U32.TRUNC.NTZ R3, R24 ;  /* 0x0000001800037305 */ /* 0x000ea4000021f000 */
[----:B--2---:R2:W-:Y:S03]  /*9dc0*/  STG.E desc[UR36][R8.64], R3 ;  /* 0x0000000308007986 */ /* 0x0045e6000c101924 */
.L_x_12761:
[----:B------:R-:W-:Y:S05]  /*9dd0*/  BSYNC B6 ;  /* 0x0000000000067941 */ /* 0x000fea0003800000 */
.L_x_12760:
[----:B------:R-:W-:Y:S01]  /*9de0*/  ISETP.GE.AND P0, PT, R23, R16, PT ;  /* 0x000000101700720c */ /* 0x000fe20003f06270 */
[----:B------:R-:W-:-:S12]  /*9df0*/  BSSY B6, `(.L_x_12795) ;  /* 0x00001fc000067945 */ /* 0x000fd80003800000 */
[----:B------:R-:W-:Y:S05]  /*9e00*/  @P0 BRA `(.L_x_12796) ;  /* 0x0000001c00e80947 */ /* 0x000fea0003800000 */
[----:B0-234-:R-:W0:Y:S01]  /*9e10*/  LDC.64 R8, c[0x0][0x218] ;  /* 0x00008600ff087b82 */ /* 0x01de220000000a00 */
[----:B------:R-:W-:Y:S01]  /*9e20*/  IMAD R0, R2, 0x200, R23 ;  /* 0x0000020002007824 */ /* 0x000fe200078e0217 */
[----:B-1----:R-:W-:Y:S01]  /*9e30*/  PRMT R4, R19, 0x9910, RZ ;  /* 0x0000991013047816 */ /* 0x002fe200000000ff */
        /* <DEDUP_REMOVED lines=19> */
.L_x_12800:
[----:B------:R-:W-:-:S06]  /*9f70*/  IMAD.U32 R5, R22, 0x10000, RZ ;  /* 0x0001000016057824 */ /* 0x000fcc00078e00ff */
[----:B------:R-:W0:Y:S02]  /*9f80*/  F2I.S64.TRUNC R4, R5 ;  /* 0x0000000500047311 */ /* 0x000e24000020d900 */
[----:B0-----:R0:W-:Y:S01]  /*9f90*/  STG.E.U8 desc[UR36][R8.64], R4 ;  /* 0x0000000408007986 */ /* 0x0011e2000c101124 */
[----:B------:R-:W-:Y:S05]  /*9fa0*/  BRA `(.L_x_12802) ;  /* 0x0000000c00847947 */ /* 0x000fea0003800000 */
.L_x_12799:
        /* <DEDUP_REMOVED lines=10> */
.L_x_12804:
[----:B------:R-:W-:-:S04]  /*a050*/  IMAD.U32 R22, R22, 0x10000, RZ ;  /* 0x0001000016167824 */ /* 0x000fc800078e00ff */
[----:B------:R-:W0:Y:S02]  /*a060*/  F2I.FTZ.TRUNC.NTZ R3, R22 ;  /* 0x0000001600037305 */ /* 0x000e24000021f100 */
[----:B0-----:R0:W-:Y:S01]  /*a070*/  STG.E desc[UR36][R8.64], R3 ;  /* 0x0000000308007986 */ /* 0x0011e2000c101924 */
[----:B------:R-:W-:Y:S05]  /*a080*/  BRA `(.L_x_12802) ;  /* 0x0000000c004c7947 */ /* 0x000fea0003800000 */
.L_x_12803:
[----:B------:R-:W-:-:S04]  /*a090*/  IMAD.U32 R22, R22, 0x10000, RZ ;  /* 0x0001000016167824 */ /* 0x000fc800078e00ff */
[----:B------:R-:W0:Y:S02]  /*a0a0*/  F2I.FTZ.TRUNC.NTZ R3, R22 ;  /* 0x0000001600037305 */ /* 0x000e24000021f100 */
[----:B0-----:R0:W-:Y:S01]  /*a0b0*/  STG.E.U16 desc[UR36][R8.64], R3 ;  /* 0x0000000308007986 */ /* 0x0011e2000c101524 */
[----:B------:R-:W-:Y:S05]  /*a0c0*/  BRA `(.L_x_12802) ;  /* 0x0000000c003c7947 */ /* 0x000fea0003800000 */
.L_x_12798:
        /* <DEDUP_REMOVED lines=9> */
.L_x_12806:
[----:B------:R-:W-:-:S05]  /*a160*/  IMAD.U32 R0, R22, 0x10000, RZ ;  /* 0x0001000016007824 */ /* 0x000fca00078e00ff */
[----:B------:R-:W-:-:S05]  /*a170*/  F2FP.F16.F32.PACK_AB R0, RZ, R0 ;  /* 0x00000000ff00723e */ /* 0x000fca00000000ff */
[----:B------:R0:W-:Y:S01]  /*a180*/  STG.E.U16 desc[UR36][R8.64], R0 ;  /* 0x0000000008007986 */ /* 0x0001e2000c101524 */
[----:B------:R-:W-:Y:S05]  /*a190*/  BRA `(.L_x_12802) ;  /* 0x0000000c00087947 */ /* 0x000fea0003800000 */
.L_x_12805:
        /* <DEDUP_REMOVED lines=10> */
.L_x_12808:
[----:B------:R-:W-:-:S05]  /*a240*/  IMAD.U32 R22, R22, 0x10000, RZ ;  /* 0x0001000016167824 */ /* 0x000fca00078e00ff */
[----:B------:R-:W-:-:S04]  /*a250*/  F2FP.F16.F32.PACK_AB R3, RZ, R22 ;  /* 0x00000016ff03723e */ /* 0x000fc800000000ff */
[----:B------:R-:W-:-:S05]  /*a260*/  PRMT R3, R3, 0x5410, RZ ;  /* 0x0000541003037816 */ /* 0x000fca00000000ff */
[----:B------:R3:W-:Y:S01]  /*a270*/  STG.E desc[UR36][R8.64], R3 ;  /* 0x0000000308007986 */ /* 0x0007e2000c101924 */
[----:B------:R-:W-:Y:S05]  /*a280*/  BRA `(.L_x_12802) ;  /* 0x0000000800cc7947 */ /* 0x000fea0003800000 */
.L_x_12807:
[----:B------:R-:W-:-:S04]  /*a290*/  IMAD.U32 R4, R22, 0x10000, RZ ;  /* 0x0001000016047824 */ /* 0x000fc800078e00ff */
[----:B------:R-:W-:-:S06]  /*a2a0*/  FMUL.FTZ R4, R4, 1 ;  /* 0x3f80000004047820 */ /* 0x000fcc0000410000 */
[----:B------:R-:W0:Y:S02]  /*a2b0*/  F2F.F64.F32 R4, R4 ;  /* 0x0000000400047310 */ /* 0x000e240000201800 */
[----:B0-----:R4:W-:Y:S01]  /*a2c0*/  STG.E.64 desc[UR36][R8.64], R4 ;  /* 0x0000000408007986 */ /* 0x0019e2000c101b24 */
[----:B------:R-:W-:Y:S05]  /*a2d0*/  BRA `(.L_x_12802) ;  /* 0x0000000800b87947 */ /* 0x000fea0003800000 */
.L_x_12797:
        /* <DEDUP_REMOVED lines=13> */
.L_x_12811:
[----:B------:R-:W-:Y:S01]  /*a3b0*/  IMAD.U32 R22, R22, 0x10000, RZ ;  /* 0x0001000016167824 */ /* 0x000fe200078e00ff */
[----:B------:R-:W-:-:S03]  /*a3c0*/  CS2R R6, SRZ ;  /* 0x0000000000067805 */ /* 0x000fc6000001ff00 */
[----:B------:R-:W-:-:S06]  /*a3d0*/  FMUL.FTZ R4, R22, 1 ;  /* 0x3f80000016047820 */ /* 0x000fcc0000410000 */
[----:B------:R-:W0:Y:S02]  /*a3e0*/  F2F.F64.F32 R4, R4 ;  /* 0x0000000400047310 */ /* 0x000e240000201800 */
[----:B0-----:R0:W-:Y:S01]  /*a3f0*/  STG.E.128 desc[UR36][R8.64], R4 ;  /* 0x0000000408007986 */ /* 0x0011e2000c101d24 */
[----:B------:R-:W-:Y:S05]  /*a400*/  BRA `(.L_x_12802) ;  /* 0x00000008006c7947 */ /* 0x000fea0003800000 */
.L_x_12810:
        /* <DEDUP_REMOVED lines=21> */
.L_x_12815:
[----:B------:R-:W-:Y:S05]  /*a560*/  BSYNC B0 ;  /* 0x0000000000007941 */ /* 0x000fea0003800000 */
.L_x_12814:
[----:B------:R-:W-:-:S05]  /*a570*/  LOP3.LUT R5, R0, R5, RZ, 0xfc, !PT ;  /* 0x0000000500057212 */ /* 0x000fca00078efcff */
[----:B------:R0:W-:Y:S01]  /*a580*/  STG.E.U8 desc[UR36][R8.64], R5 ;  /* 0x0000000508007986 */ /* 0x0001e2000c101124 */
[----:B------:R-:W-:Y:S05]  /*a590*/  BRA `(.L_x_12802) ;  /* 0x0000000800087947 */ /* 0x000fea0003800000 */
.L_x_12813:
        /* <DEDUP_REMOVED lines=13> */
.L_x_12817:
[----:B------:R-:W-:Y:S01]  /*a670*/  IMAD.MOV.U32 R0, RZ, RZ, 0x7f ;  /* 0x0000007fff007424 */ /* 0x000fe200078e00ff */
[----:B------:R-:W-:-:S04]  /*a680*/  ISETP.GT.U32.AND P0, PT, R3, 0x7f800000, PT ;  /* 0x7f8000000300780c */ /* 0x000fc80003f04070 */
[----:B------:R-:W-:-:S09]  /*a690*/  SEL R0, R0, 0x7c, P0 ;  /* 0x0000007c00007807 */ /* 0x000fd20000000000 */
.L_x_12818:
[----:B------:R-:W-:Y:S05]  /*a6a0*/  BSYNC B0 ;  /* 0x0000000000007941 */ /* 0x000fea0003800000 */
.L_x_12816:
[----:B------:R-:W-:-:S04]  /*a6b0*/  LOP3.LUT R3, R5, 0x80000000, RZ, 0xc0, !PT ;  /* 0x8000000005037812 */ /* 0x000fc800078ec0ff */
[----:B------:R-:W-:-:S04]  /*a6c0*/  SHF.R.U32.HI R3, RZ, 0x18, R3 ;  /* 0x00000018ff037819 */ /* 0x000fc80000011603 */
[----:B------:R-:W-:-:S05]  /*a6d0*/  LOP3.LUT R3, R0, R3, RZ, 0xfc, !PT ;  /* 0x0000000300037212 */ /* 0x000fca00078efcff */
[----:B------:R0:W-:Y:S01]  /*a6e0*/  STG.E.U8 desc[UR36][R8.64], R3 ;  /* 0x0000000308007986 */ /* 0x0001e2000c101124 */
[----:B------:R-:W-:Y:S05]  /*a6f0*/  BRA `(.L_x_12802) ;  /* 0x0000000400b07947 */ /* 0x000fea0003800000 */
.L_x_12812:
[----:B------:R0:W-:Y:S01]  /*a700*/  STG.E.U16 desc[UR36][R8.64], R22 ;  /* 0x0000001608007986 */ /* 0x0001e2000c101524 */
[----:B------:R-:W-:Y:S05]  /*a710*/  BRA `(.L_x_12802) ;  /* 0x0000000400a87947 */ /* 0x000fea0003800000 */
.L_x_12809:
        /* <DEDUP_REMOVED lines=12> */
.L_x_12821:
        /* <DEDUP_REMOVED lines=17> */
.L_x_12824:
[----:B------:R-:W-:-:S04]  /*a8f0*/  LOP3.LUT R3, R5, 0x80000000, RZ, 0xc0, !PT ;  /* 0x8000000005037812 */ /* 0x000fc800078ec0ff */
[----:B------:R-:W-:-:S04]  /*a900*/  SHF.R.U32.HI R3, RZ, 0x18, R3 ;  /* 0x00000018ff037819 */ /* 0x000fc80000011603 */
[----:B------:R-:W-:-:S04]  /*a910*/  LOP3.LUT R0, R0, R3, RZ, 0xfc, !PT ;  /* 0x0000000300007212 */ /* 0x000fc800078efcff */
[----:B------:R-:W-:-:S07]  /*a920*/  PRMT R4, R0, 0x7610, R4 ;  /* 0x0000761000047816 */ /* 0x000fce0000000004 */
.L_x_12823:
[----:B------:R-:W-:Y:S05]  /*a930*/  BSYNC B0 ;  /* 0x0000000000007941 */ /* 0x000fea0003800000 */
.L_x_12822:
[----:B------:R0:W-:Y:S01]  /*a940*/  STG.E.U8 desc[UR36][R8.64], R4 ;  /* 0x0000000408007986 */ /* 0x0001e2000c101124 */
[----:B------:R-:W-:Y:S05]  /*a950*/  BRA `(.L_x_12802) ;  /* 0x0000000400187947 */ /* 0x000fea0003800000 */
.L_x_12820:
        /* <DEDUP_REMOVED lines=17> */
.L_x_12827:
[----:B------:R-:W-:-:S04]  /*aa70*/  LOP3.LUT R3, R5, 0x80000000, RZ, 0xc0, !PT ;  /* 0x8000000005037812 */ /* 0x000fc800078ec0ff */
[----:B------:R-:W-:-:S04]  /*aa80*/  SHF.R.U32.HI R3, RZ, 0x18, R3 ;  /* 0x00000018ff037819 */ /* 0x000fc80000011603 */
[----:B------:R-:W-:-:S04]  /*aa90*/  LOP3.LUT R0, R0, R3, RZ, 0xfc, !PT ;  /* 0x0000000300007212 */ /* 0x000fc800078efcff */
[----:B------:R-:W-:-:S07]  /*aaa0*/  PRMT R4, R0, 0x7610, R4 ;  /* 0x0000761000047816 */ /* 0x000fce0000000004 */
.L_x_12826:
[----:B------:R-:W-:Y:S05]  /*aab0*/  BSYNC B0 ;  /* 0x0000000000007941 */ /* 0x000fea0003800000 */
.L_x_12825:
[----:B------:R0:W-:Y:S01]  /*aac0*/  STG.E.U8 desc[UR36][R8.64], R4 ;  /* 0x0000000408007986 */ /* 0x0001e2000c101124 */
[----:B------:R-:W-:Y:S05]  /*aad0*/  BRA `(.L_x_12802) ;  /* 0x0000000000b87947 */ /* 0x000fea0003800000 */
.L_x_12819:
        /* <DEDUP_REMOVED lines=22> */
.L_x_12801:
        /* <DEDUP_REMOVED lines=16> */
.L_x_12830:
[----:B------:R-:W-:Y:S05]  /*ad40*/  BRA `(.L_x_12802) ;  /* 0x00000000001c7947 */ /* 0x000fea0003800000 */
.L_x_12829:
[----:B------:R-:W-:-:S06]  /*ad50*/  IMAD.U32 R4, R22, 0x10000, RZ ;  /* 0x0001000016047824 */ /* 0x000fcc00078e00ff */
[----:B------:R-:W0:Y:S02]  /*ad60*/  F2I.U64.TRUNC R4, R4 ;  /* 0x0000000400047311 */ /* 0x000e24000020d800 */
[----:B0-----:R0:W-:Y:S01]  /*ad70*/  STG.E.64 desc[UR36][R8.64], R4 ;  /* 0x0000000408007986 */ /* 0x0011e2000c101b24 */
[----:B------:R-:W-:Y:S05]  /*ad80*/  BRA `(.L_x_12802) ;  /* 0x00000000000c7947 */ /* 0x000fea0003800000 */
.L_x_12828:
[----:B------:R-:W-:-:S04]  /*ad90*/  IMAD.U32 R22, R22, 0x10000, RZ ;  /* 0x0001000016167824 */ /* 0x000fc800078e00ff */
[----:B------:R-:W0:Y:S02]  /*ada0*/  F2I.FTZ.U32.TRUNC.NTZ R3, R22 ;  /* 0x0000001600037305 */ /* 0x000e24000021f000 */
[----:B0-----:R0:W-:Y:S02]  /*adb0*/  STG.E desc[UR36][R8.64], R3 ;  /* 0x0000000308007986 */ /* 0x0011e4000c101924 */
.L_x_12802:
        /* <DEDUP_REMOVED lines=25> */
.L_x_12834:
[----:B------:R-:W-:-:S06]  /*af50*/  IMAD.U32 R5, R17, 0x10000, RZ ;  /* 0x0001000011057824 */ /* 0x000fcc00078e00ff */
[----:B------:R-:W0:Y:S02]  /*af60*/  F2I.S64.TRUNC R4, R5 ;  /* 0x0000000500047311 */ /* 0x000e24000020d900 */
[----:B0-----:R0:W-:Y:S01]  /*af70*/  STG.E.U8 desc[UR36][R8.64], R4 ;  /* 0x0000000408007986 */ /* 0x0011e2000c101124 */
[----:B------:R-:W-:Y:S05]  /*af80*/  BRA `(.L_x_12836) ;  /* 0x0000000c00847947 */ /* 0x000fea0003800000 */
.L_x_12833:
        /* <DEDUP_REMOVED lines=10> */
.L_x_12838:
[----:B------:R-:W-:-:S06]  /*b030*/  IMAD.U32 R17, R17, 0x10000, RZ ;  /* 0x0001000011117824 */ /* 0x000fcc00078e00ff */
[----:B------:R-:W0:Y:S02]  /*b040*/  F2I.FTZ.TRUNC.NTZ R17, R17 ;  /* 0x0000001100117305 */ /* 0x000e24000021f100 */
[----:B0-----:R0:W-:Y:S01]  /*b050*/  STG.E desc[UR36][R8.64], R17 ;  /* 0x0000001108007986 */ /* 0x0011e2000c101924 */
[----:B------:R-:W-:Y:S05]  /*b060*/  BRA `(.L_x_12836) ;  /* 0x0000000c004c7947 */ /* 0x000fea0003800000 */
.L_x_12837:
[----:B------:R-:W-:-:S06]  /*b070*/  IMAD.U32 R17, R17, 0x10000, RZ ;  /* 0x0001000011117824 */ /* 0x000fcc00078e00ff */
[----:B------:R-:W0:Y:S02]  /*b080*/  F2I.FTZ.TRUNC.NTZ R17, R17 ;  /* 0x0000001100117305 */ /* 0x000e24000021f100 */
[----:B0-----:R0:W-:Y:S01]  /*b090*/  STG.E.U16 desc[UR36][R8.64], R17 ;  /* 0x0000001108007986 */ /* 0x0011e2000c101524 */
[----:B------:R-:W-:Y:S05]  /*b0a0*/  BRA `(.L_x_12836) ;  /* 0x0000000c003c7947 */ /* 0x000fea0003800000 */
.L_x_12832:
        /* <DEDUP_REMOVED lines=9> */
.L_x_12840:
[----:B------:R-:W-:-:S05]  /*b140*/  IMAD.U32 R0, R17, 0x10000, RZ ;  /* 0x0001000011007824 */ /* 0x000fca00078e00ff */
[----:B------:R-:W-:-:S05]  /*b150*/  F2FP.F16.F32.PACK_AB R0, RZ, R0 ;  /* 0x00000000ff00723e */ /* 0x000fca00000000ff */
[----:B------:R4:W-:Y:S01]  /*b160*/  STG.E.U16 desc[UR36][R8.64], R0 ;  /* 0x0000000008007986 */ /* 0x0009e2000c101524 */
[----:B------:R-:W-:Y:S05]  /*b170*/  BRA `(.L_x_12836) ;  /* 0x0000000c00087947 */ /* 0x000fea0003800000 */
.L_x_12839:
        /* <DEDUP_REMOVED lines=10> */
.L_x_12842:
[----:B------:R-:W-:-:S05]  /*b220*/  IMAD.U32 R17, R17, 0x10000, RZ ;  /* 0x0001000011117824 */ /* 0x000fca00078e00ff */
[----:B------:R-:W-:-:S04]  /*b230*/  F2FP.F16.F32.PACK_AB R3, RZ, R17 ;  /* 0x00000011ff03723e */ /* 0x000fc800000000ff */
[----:B------:R-:W-:-:S05]  /*b240*/  PRMT R3, R3, 0x5410, RZ ;  /* 0x0000541003037816 */ /* 0x000fca00000000ff */
[----:B------:R2:W-:Y:S01]  /*b250*/  STG.E desc[UR36][R8.64], R3 ;  /* 0x0000000308007986 */ /* 0x0005e2000c101924 */
[----:B------:R-:W-:Y:S05]  /*b260*/  BRA `(.L_x_12836) ;  /* 0x0000000800cc7947 */ /* 0x000fea0003800000 */
.L_x_12841:
[----:B------:R-:W-:-:S04]  /*b270*/  IMAD.U32 R4, R17, 0x10000, RZ ;  /* 0x0001000011047824 */ /* 0x000fc800078e00ff */
[----:B------:R-:W-:-:S06]  /*b280*/  FMUL.FTZ R4, R4, 1 ;  /* 0x3f80000004047820 */ /* 0x000fcc0000410000 */
[----:B------:R-:W0:Y:S02]  /*b290*/  F2F.F64.F32 R4, R4 ;  /* 0x0000000400047310 */ /* 0x000e240000201800 */
[----:B0-----:R0:W-:Y:S01]  /*b2a0*/  STG.E.64 desc[UR36][R8.64], R4 ;  /* 0x0000000408007986 */ /* 0x0011e2000c101b24 */
[----:B------:R-:W-:Y:S05]  /*b2b0*/  BRA `(.L_x_12836) ;  /* 0x0000000800b87947 */ /* 0x000fea0003800000 */
.L_x_12831:
        /* <DEDUP_REMOVED lines=13> */
.L_x_12845:
[----:B------:R-:W-:Y:S01]  /*b390*/  IMAD.U32 R17, R17, 0x10000, RZ ;  /* 0x0001000011117824 */ /* 0x000fe200078e00ff */
[----:B------:R-:W-:-:S03]  /*b3a0*/  CS2R R6, SRZ ;  /* 0x0000000000067805 */ /* 0x000fc6000001ff00 */
[----:B------:R-:W-:-:S06]  /*b3b0*/  FMUL.FTZ R4, R17, 1 ;  /* 0x3f80000011047820 */ /* 0x000fcc0000410000 */
[----:B------:R-:W0:Y:S02]  /*b3c0*/  F2F.F64.F32 R4, R4 ;  /* 0x0000000400047310 */ /* 0x000e240000201800 */
[----:B0-----:R0:W-:Y:S01]  /*b3d0*/  STG.E.128 desc[UR36][R8.64], R4 ;  /* 0x0000000408007986 */ /* 0x0011e2000c101d24 */
[----:B------:R-:W-:Y:S05]  /*b3e0*/  BRA `(.L_x_12836) ;  /* 0x00000008006c7947 */ /* 0x000fea0003800000 */
.L_x_12844:
        /* <DEDUP_REMOVED lines=21> */
.L_x_12849:
[----:B------:R-:W-:Y:S05]  /*b540*/  BSYNC B0 ;  /* 0x0000000000007941 */ /* 0x000fea0003800000 */
.L_x_12848:
[----:B------:R-:W-:-:S05]  /*b550*/  LOP3.LUT R5, R0, R5, RZ, 0xfc, !PT ;  /* 0x0000000500057212 */ /* 0x000fca00078efcff */
[----:B------:R0:W-:Y:S01]  /*b560*/  STG.E.U8 desc[UR36][R8.64], R5 ;  /* 0x0000000508007986 */ /* 0x0001e2000c101124 */
[----:B------:R-:W-:Y:S05]  /*b570*/  BRA `(.L_x_12836) ;  /* 0x0000000800087947 */ /* 0x000fea0003800000 */
.L_x_12847:
        /* <DEDUP_REMOVED lines=13> */
.L_x_12851:
[----:B------:R-:W-:Y:S01]  /*b650*/  IMAD.MOV.U32 R0, RZ, RZ, 0x7f ;  /* 0x0000007fff007424 */ /* 0x000fe200078e00ff */
[----:B------:R-:W-:-:S04]  /*b660*/  ISETP.GT.U32.AND P0, PT, R3, 0x7f800000, PT ;  /* 0x7f8000000300780c */ /* 0x000fc80003f04070 */
[----:B------:R-:W-:-:S09]  /*b670*/  SEL R0, R0, 0x7c, P0 ;  /* 0x0000007c00007807 */ /* 0x000fd20000000000 */
.L_x_12852:
[----:B------:R-:W-:Y:S05]  /*b680*/  BSYNC B0 ;  /* 0x0000000000007941 */ /* 0x000fea0003800000 */
.L_x_12850:
[----:B------:R-:W-:-:S04]  /*b690*/  LOP3.LUT R3, R17, 0x80000000, RZ, 0xc0, !PT ;  /* 0x8000000011037812 */ /* 0x000fc800078ec0ff */
[----:B------:R-:W-:-:S04]  /*b6a0*/  SHF.R.U32.HI R3, RZ, 0x18, R3 ;  /* 0x00000018ff037819 */ /* 0x000fc80000011603 */
[----:B------:R-:W-:-:S05]  /*b6b0*/  LOP3.LUT R3, R0, R3, RZ, 0xfc, !PT ;  /* 0x0000000300037212 */ /* 0x000fca00078efcff */
[----:B------:R0:W-:Y:S01]  /*b6c0*/  STG.E.U8 desc[UR36][R8.64], R3 ;  /* 0x0000000308007986 */ /* 0x0001e2000c101124 */
[----:B------:R-:W-:Y:S05]  /*b6d0*/  BRA `(.L_x_12836) ;  /* 0x0000000400b07947 */ /* 0x000fea0003800000 */
.L_x_12846:
[----:B------:R0:W-:Y:S01]  /*b6e0*/  STG.E.U16 desc[UR36][R8.64], R17 ;  /* 0x0000001108007986 */ /* 0x0001e2000c101524 */
[----:B------:R-:W-:Y:S05]  /*b6f0*/  BRA `(.L_x_12836) ;  /* 0x0000000400a87947 */ /* 0x000fea0003800000 */
.L_x_12843:
        /* <DEDUP_REMOVED lines=12> */
.L_x_12855:
        /* <DEDUP_REMOVED lines=17> */
.L_x_12858:
[----:B------:R-:W-:-:S04]  /*b8d0*/  LOP3.LUT R3, R17, 0x80000000, RZ, 0xc0, !PT ;  /* 0x8000000011037812 */ /* 0x000fc800078ec0ff */
[----:B------:R-:W-:-:S04]  /*b8e0*/  SHF.R.U32.HI R3, RZ, 0x18, R3 ;  /* 0x00000018ff037819 */ /* 0x000fc80000011603 */
[----:B------:R-:W-:-:S04]  /*b8f0*/  LOP3.LUT R0, R0, R3, RZ, 0xfc, !PT ;  /* 0x0000000300007212 */ /* 0x000fc800078efcff */
[----:B------:R-:W-:-:S07]  /*b900*/  PRMT R4, R0, 0x7610, R4 ;  /* 0x0000761000047816 */ /* 0x000fce0000000004 */
.L_x_12857:
[----:B------:R-:W-:Y:S05]  /*b910*/  BSYNC B0 ;  /* 0x0000000000007941 */ /* 0x000fea0003800000 */
.L_x_12856:
[----:B------:R0:W-:Y:S01]  /*b920*/  STG.E.U8 desc[UR36][R8.64], R4 ;  /* 0x0000000408007986 */ /* 0x0001e2000c101124 */
[----:B------:R-:W-:Y:S05]  /*b930*/  BRA `(.L_x_12836) ;  /* 0x0000000400187947 */ /* 0x000fea0003800000 */
.L_x_12854:
        /* <DEDUP_REMOVED lines=17> */
.L_x_12861:
[----:B------:R-:W-:-:S04]  /*ba50*/  LOP3.LUT R3, R17, 0x80000000, RZ, 0xc0, !PT ;  /* 0x8000000011037812 */ /* 0x000fc800078ec0ff */
[----:B------:R-:W-:-:S04]  /*ba60*/  SHF.R.U32.HI R3, RZ, 0x18, R3 ;  /* 0x00000018ff037819 */ /* 0x000fc80000011603 */
[----:B------:R-:W-:-:S04]  /*ba70*/  LOP3.LUT R0, R0, R3, RZ, 0xfc, !PT ;  /* 0x0000000300007212 */ /* 0x000fc800078efcff */
[----:B------:R-:W-:-:S07]  /*ba80*/  PRMT R4, R0, 0x7610, R4 ;  /* 0x0000761000047816 */ /* 0x000fce0000000004 */
.L_x_12860:
[----:B------:R-:W-:Y:S05]  /*ba90*/  BSYNC B0 ;  /* 0x0000000000007941 */ /* 0x000fea0003800000 */
.L_x_12859:
[----:B------:R0:W-:Y:S01]  /*baa0*/  STG.E.U8 desc[UR36][R8.64], R4 ;  /* 0x0000000408007986 */ /* 0x0001e2000c101124 */
[----:B------:R-:W-:Y:S05]  /*bab0*/  BRA `(.L_x_12836) ;  /* 0x0000000000b87947 */ /* 0x000fea0003800000 */
.L_x_12853:
        /* <DEDUP_REMOVED lines=22> */
.L_x_12835:
        /* <DEDUP_REMOVED lines=16> */
.L_x_12864:
[----:B------:R-:W-:Y:S05]  /*bd20*/  BRA `(.L_x_12836) ;  /* 0x00000000001c7947 */ /* 0x000fea0003800000 */
.L_x_12863:
[----:B------:R-:W-:-:S06]  /*bd30*/  IMAD.U32 R4, R17, 0x10000, RZ ;  /* 0x0001000011047824 */ /* 0x000fcc00078e00ff */
[----:B------:R-:W0:Y:S02]  /*bd40*/  F2I.U64.TRUNC R4, R4 ;  /* 0x0000000400047311 */ /* 0x000e24000020d800 */
[----:B0-----:R0:W-:Y:S01]  /*bd50*/  STG.E.64 desc[UR36][R8.64], R4 ;  /* 0x0000000408007986 */ /* 0x0011e2000c101b24 */
[----:B------:R-:W-:Y:S05]  /*bd60*/  BRA `(.L_x_12836) ;  /* 0x00000000000c7947 */ /* 0x000fea0003800000 */
.L_x_12862:
[----:B------:R-:W-:-:S06]  /*bd70*/  IMAD.U32 R17, R17, 0x10000, RZ ;  /* 0x0001000011117824 */ /* 0x000fcc00078e00ff */
[----:B------:R-:W0:Y:S02]  /*bd80*/  F2I.FTZ.U32.TRUNC.NTZ R17, R17 ;  /* 0x0000001100117305 */ /* 0x000e24000021f000 */
[----:B0-----:R0:W-:Y:S02]  /*bd90*/  STG.E desc[UR36][R8.64], R17 ;  /* 0x0000001108007986 */ /* 0x0011e4000c101924 */
.L_x_12836:
[----:B------:R-:W-:-:S07]  /*bda0*/  VIADD R23, R23, 0x80 ;  /* 0x0000008017177836 */ /* 0x000fce0000000000 */
.L_x_12796:
[----:B------:R-:W-:Y:S05]  /*bdb0*/  BSYNC B6 ;  /* 0x0000000000067941 */ /* 0x000fea0003800000 */
.L_x_12795:
        /* <DEDUP_REMOVED lines=23> */
.L_x_12868:
[----:B------:R-:W-:-:S06]  /*bf30*/  IMAD.U32 R5, R18, 0x10000, RZ ;  /* 0x0001000012057824 */ /* 0x000fcc00078e00ff */
[----:B------:R-:W0:Y:S02]  /*bf40*/  F2I.S64.TRUNC R4, R5 ;  /* 0x0000000500047311 */ /* 0x000e24000020d900 */
[----:B0-----:R-:W-:Y:S01]  /*bf50*/  STG.E.U8 desc[UR36][R2.64], R4 ;  /* 0x0000000402007986 */ /* 0x001fe2000c101124 */
[----:B------:R-:W-:Y:S05]  /*bf60*/  EXIT ;  /* 0x000000000000794d */ /* 0x000fea0003800000 */
.L_x_12867:
        /* <DEDUP_REMOVED lines=10> */
.L_x_12871:
[----:B------:R-:W-:-:S04]  /*c010*/  IMAD.U32 R18, R18, 0x10000, RZ ;  /* 0x0001000012127824 */ /* 0x000fc800078e00ff */
[----:B------:R-:W0:Y:S02]  /*c020*/  F2I.FTZ.TRUNC.NTZ R5, R18 ;  /* 0x0000001200057305 */ /* 0x000e24000021f100 */
[----:B0-----:R-:W-:Y:S01]  /*c030*/  STG.E desc[UR36][R2.64], R5 ;  /* 0x0000000502007986 */ /* 0x001fe2000c101924 */
[----:B------:R-:W-:Y:S05]  /*c040*/  EXIT ;  /* 0x000000000000794d */ /* 0x000fea0003800000 */
.L_x_12870:
[----:B------:R-:W-:-:S04]  /*c050*/  IMAD.U32 R18, R18, 0x10000, RZ ;  /* 0x0001000012127824 */ /* 0x000fc800078e00ff */
[----:B------:R-:W0:Y:S02]  /*c060*/  F2I.FTZ.TRUNC.NTZ R5, R18 ;  /* 0x0000001200057305 */ /* 0x000e24000021f100 */
[----:B0-----:R-:W-:Y:S01]  /*c070*/  STG.E.U16 desc[UR36][R2.64], R5 ;  /* 0x0000000502007986 */ /* 0x001fe2000c101524 */
[----:B------:R-:W-:Y:S05]  /*c080*/  EXIT ;  /* 0x000000000000794d */ /* 0x000fea0003800000 */
.L_x_12866:
        /* <DEDUP_REMOVED lines=9> */
.L_x_12873:
[----:B------:R-:W-:-:S05]  /*c120*/  IMAD.U32 R0, R18, 0x10000, RZ ;  /* 0x0001000012007824 */ /* 0x000fca00078e00ff */
[----:B------:R-:W-:-:S05]  /*c130*/  F2FP.F16.F32.PACK_AB R0, RZ, R0 ;  /* 0x00000000ff00723e */ /* 0x000fca00000000ff */
[----:B------:R-:W-:Y:S01]  /*c140*/  STG.E.U16 desc[UR36][R2.64], R0 ;  /* 0x0000000002007986 */ /* 0x000fe2000c101524 */
[----:B------:R-:W-:Y:S05]  /*c150*/  EXIT ;  /* 0x000000000000794d */ /* 0x000fea0003800000 */
.L_x_12872:
        /* <DEDUP_REMOVED lines=10> */
.L_x_12875:
[----:B------:R-:W-:-:S05]  /*c200*/  IMAD.U32 R18, R18, 0x10000, RZ ;  /* 0x0001000012127824 */ /* 0x000fca00078e00ff */
[----:B------:R-:W-:-:S04]  /*c210*/  F2FP.F16.F32.PACK_AB R5, RZ, R18 ;  /* 0x00000012ff05723e */ /* 0x000fc800000000ff */
[----:B------:R-:W-:-:S05]  /*c220*/  PRMT R5, R5, 0x5410, RZ ;  /* 0x0000541005057816 */ /* 0x000fca00000000ff */
[----:B------:R-:W-:Y:S01]  /*c230*/  STG.E desc[UR36][R2.64], R5 ;  /* 0x0000000502007986 */ /* 0x000fe2000c101924 */
[----:B------:R-:W-:Y:S05]  /*c240*/  EXIT ;  /* 0x000000000000794d */ /* 0x000fea0003800000 */
.L_x_12874:
[----:B------:R-:W-:-:S04]  /*c250*/  IMAD.U32 R4, R18, 0x10000, RZ ;  /* 0x0001000012047824 */ /* 0x000fc800078e00ff */
[----:B------:R-:W-:-:S06]  /*c260*/  FMUL.FTZ R4, R4, 1 ;  /* 0x3f80000004047820 */ /* 0x000fcc0000410000 */
[----:B------:R-:W0:Y:S02]  /*c270*/  F2F.F64.F32 R4, R4 ;  /* 0x0000000400047310 */ /* 0x000e240000201800 */
[----:B0-----:R-:W-:Y:S01]  /*c280*/  STG.E.64 desc[UR36][R2.64], R4 ;  /* 0x0000000402007986 */ /* 0x001fe2000c101b24 */
[----:B------:R-:W-:Y:S05]  /*c290*/  EXIT ;  /* 0x000000000000794d */ /* 0x000fea0003800000 */
.L_x_12865:
        /* <DEDUP_REMOVED lines=13> */
.L_x_12878:
[----:B------:R-:W-:Y:S01]  /*c370*/  IMAD.U32 R18, R18, 0x10000, RZ ;  /* 0x0001000012127824 */ /* 0x000fe200078e00ff */
[----:B------:R-:W-:-:S03]  /*c380*/  CS2R R6, SRZ ;  /* 0x0000000000067805 */ /* 0x000fc6000001ff00 */
[----:B------:R-:W-:-:S06]  /*c390*/  FMUL.FTZ R4, R18, 1 ;  /* 0x3f80000012047820 */ /* 0x000fcc0000410000 */
[----:B------:R-:W0:Y:S02]  /*c3a0*/  F2F.F64.F32 R4, R4 ;  /* 0x0000000400047310 */ /* 0x000e240000201800 */
[----:B0-----:R-:W-:Y:S01]  /*c3b0*/  STG.E.128 desc[UR36][R2.64], R4 ;  /* 0x0000000402007986 */ /* 0x001fe2000c101d24 */
[----:B------:R-:W-:Y:S05]  /*c3c0*/  EXIT ;  /* 0x000000000000794d */ /* 0x000fea0003800000 */
.L_x_12877:
        /* <DEDUP_REMOVED lines=21> */
.L_x_12882:
[----:B------:R-:W-:Y:S05]  /*c520*/  BSYNC B0 ;  /* 0x0000000000007941 */ /* 0x000fea0003800000 */
.L_x_12881:
[----:B------:R-:W-:-:S05]  /*c530*/  LOP3.LUT R5, R0, R5, RZ, 0xfc, !PT ;  /* 0x0000000500057212 */ /* 0x000fca00078efcff */
[----:B------:R-:W-:Y:S01]  /*c540*/  STG.E.U8 desc[UR36][R2.64], R5 ;  /* 0x0000000502007986 */ /* 0x000fe2000c101124 */
[----:B------:R-:W-:Y:S05]  /*c550*/  EXIT ;  /* 0x000000000000794d */ /* 0x000fea0003800000 */
.L_x_12880:
        /* <DEDUP_REMOVED lines=13> */
.L_x_12884:
[----:B------:R-:W-:Y:S01]  /*c630*/  IMAD.MOV.U32 R0, RZ, RZ, 0x7f ;  /* 0x0000007fff007424 */ /* 0x000fe200078e00ff */
[----:B------:R-:W-:-:S04]  /*c640*/  ISETP.GT.U32.AND P0, PT, R4, 0x7f800000, PT ;  /* 0x7f8000000400780c */ /* 0x000fc80003f04070 */
[----:B------:R-:W-:-:S09]  /*c650*/  SEL R0, R0, 0x7c, P0 ;  /* 0x0000007c00007807 */ /* 0x000fd20000000000 */
.L_x_12885:
[----:B------:R-:W-:Y:S05]  /*c660*/  BSYNC B0 ;  /* 0x0000000000007941 */ /* 0x000fea0003800000 */
.L_x_12883:
[----:B------:R-:W-:-:S04]  /*c670*/  LOP3.LUT R4, R5, 0x80000000, RZ, 0xc0, !PT ;  /* 0x8000000005047812 */ /* 0x000fc800078ec0ff */
[----:B------:R-:W-:-:S04]  /*c680*/  SHF.R.U32.HI R5, RZ, 0x18, R4 ;  /* 0x00000018ff057819 */ /* 0x000fc80000011604 */
[----:B------:R-:W-:-:S05]  /*c690*/  LOP3.LUT R5, R0, R5, RZ, 0xfc, !PT ;  /* 0x0000000500057212 */ /* 0x000fca00078efcff */
[----:B------:R-:W-:Y:S01]  /*c6a0*/  STG.E.U8 desc[UR36][R2.64], R5 ;  /* 0x0000000502007986 */ /* 0x000fe2000c101124 */
[----:B------:R-:W-:Y:S05]  /*c6b0*/  EXIT ;  /* 0x000000000000794d */ /* 0x000fea0003800000 */
.L_x_12879:
[----:B------:R-:W-:Y:S01]  /*c6c0*/  STG.E.U16 desc[UR36][R2.64], R18 ;  /* 0x0000001202007986 */ /* 0x000fe2000c101524 */
[----:B------:R-:W-:Y:S05]  /*c6d0*/  EXIT ;  /* 0x000000000000794d */ /* 0x000fea0003800000 */
.L_x_12876:
        /* <DEDUP_REMOVED lines=12> */
.L_x_12888:
        /* <DEDUP_REMOVED lines=17> */
.L_x_12891:
[----:B------:R-:W-:-:S04]  /*c8b0*/  LOP3.LUT R0, R7, 0x80000000, RZ, 0xc0, !PT ;  /* 0x8000000007007812 */ /* 0x000fc800078ec0ff */
[----:B------:R-:W-:-:S04]  /*c8c0*/  SHF.R.U32.HI R5, RZ, 0x18, R0 ;  /* 0x00000018ff057819 */ /* 0x000fc80000011600 */
[----:B------:R-:W-:-:S04]  /*c8d0*/  LOP3.LUT R4, R4, R5, RZ, 0xfc, !PT ;  /* 0x0000000504047212 */ /* 0x000fc800078efcff */
[----:B------:R-:W-:-:S07]  /*c8e0*/  PRMT R0, R4, 0x7610, R0 ;  /* 0x0000761004007816 */ /* 0x000fce0000000000 */
.L_x_12890:
[----:B------:R-:W-:Y:S05]  /*c8f0*/  BSYNC B0 ;  /* 0x0000000000007941 */ /* 0x000fea0003800000 */
.L_x_12889:
[----:B------:R-:W-:Y:S01]  /*c900*/  STG.E.U8 desc[UR36][R2.64], R0 ;  /* 0x0000000002007986 */ /* 0x000fe2000c101124 */
[----:B------:R-:W-:Y:S05]  /*c910*/  EXIT ;  /* 0x000000000000794d */ /* 0x000fea0003800000 */
.L_x_12887:
        /* <DEDUP_REMOVED lines=17> */
.L_x_12894:
[----:B------:R-:W-:-:S04]  /*ca30*/  LOP3.LUT R0, R7, 0x80000000, RZ, 0xc0, !PT ;  /* 0x8000000007007812 */ /* 0x000fc800078ec0ff */
[----:B------:R-:W-:-:S04]  /*ca40*/  SHF.R.U32.HI R5, RZ, 0x18, R0 ;  /* 0x00000018ff057819 */ /* 0x000fc80000011600 */
[----:B------:R-:W-:-:S04]  /*ca50*/  LOP3.LUT R4, R4, R5, RZ, 0xfc, !PT ;  /* 0x0000000504047212 */ /* 0x000fc800078efcff */
[----:B------:R-:W-:-:S07]  /*ca60*/  PRMT R0, R4, 0x7610, R0 ;  /* 0x0000761004007816 */ /* 0x000fce0000000000 */
.L_x_12893:
[----:B------:R-:W-:Y:S05]  /*ca70*/  BSYNC B0 ;  /* 0x0000000000007941 */ /* 0x000fea0003800000 */
.L_x_12892:
[----:B------:R-:W-:Y:S01]  /*ca80*/  STG.E.U8 desc[UR36][R2.64], R0 ;  /* 0x0000000002007986 */ /* 0x000fe2000c101124 */
[----:B------:R-:W-:Y:S05]  /*ca90*/  EXIT ;  /* 0x000000000000794d */ /* 0x000fea0003800000 */
.L_x_12886:
        /* <DEDUP_REMOVED lines=22> */
.L_x_12869:
        /* <DEDUP_REMOVED lines=16> */
.L_x_12897:
[----:B------:R-:W-:Y:S05]  /*cd00*/  EXIT ;  /* 0x000000000000794d */ /* 0x000fea0003800000 */
.L_x_12896:
[----:B------:R-:W-:-:S06]  /*cd10*/  IMAD.U32 R4, R18, 0x10000, RZ ;  /* 0x0001000012047824 */ /* 0x000fcc00078e00ff */
[----:B------:R-:W0:Y:S02]  /*cd20*/  F2I.U64.TRUNC R4, R4 ;  /* 0x0000000400047311 */ /* 0x000e24000020d800 */
[----:B0-----:R-:W-:Y:S01]  /*cd30*/  STG.E.64 desc[UR36][R2.64], R4 ;  /* 0x0000000402007986 */ /* 0x001fe2000c101b24 */
[----:B------:R-:W-:Y:S05]  /*cd40*/  EXIT ;  /* 0x000000000000794d */ /* 0x000fea0003800000 */
.L_x_12895:
[----:B------:R-:W-:-:S04]  /*cd50*/  IMAD.U32 R18, R18, 0x10000, RZ ;  /* 0x0001000012127824 */ /* 0x000fc800078e00ff */
[----:B------:R-:W0:Y:S02]  /*cd60*/  F2I.FTZ.U32.TRUNC.NTZ R5, R18 ;  /* 0x0000001200057305 */ /* 0x000e24000021f000 */
[----:B0-----:R-:W-:Y:S01]  /*cd70*/  STG.E desc[UR36][R2.64], R5 ;  /* 0x0000000502007986 */ /* 0x001fe2000c101924 */
[----:B------:R-:W-:Y:S05]  /*cd80*/  EXIT ;  /* 0x000000000000794d */ /* 0x000fea0003800000 */
.L_x_12898:
        /* <DEDUP_REMOVED lines=15> */
.L_x_42223:


//--------------------- .text._ZN2at6native18elementwise_kernelILi128ELi4EZNS0_22gpu_kernel_impl_nocastINS0_13BinaryFunctorIN3c108BFloat16ES5_S5_ZZZNS0_19minimum_kernel_cudaERNS_18TensorIteratorBaseEENKUlvE0_clEvENKUlvE2_clEvEUlS5_S5_E_EEEEvS7_RKT_EUliE_EEviT1_ --------------------------
	.section	.text._ZN2at6native18elementwise_kernelILi128ELi4EZNS0_22gpu_kernel_impl_nocastINS0_13BinaryFunctorIN3c108BFloat16ES5_S5_ZZZNS0_19minimum_kernel_cudaERNS_18TensorIteratorBaseEENKUlvE0_clEvENKUlvE2_clEvEUlS5_S5_E_EEEEvS7_RKT_EUliE_EEviT1_,"ax",@progbits
	.align	128
        .global         _ZN2at6native18elementwise_kernelILi128ELi4EZNS0_22gpu_kernel_impl_nocastINS0_13BinaryFunctorIN3c108BFloat16ES5_S5_ZZZNS0_19minimum_kernel_cudaERNS_18TensorIteratorBaseEENKUlvE0_clEvENKUlvE2_clEvEUlS5_S5_E_EEEEvS7_RKT_EUliE_EEviT1_
        .type           _ZN2at6native18elementwise_kernelILi128ELi4EZNS0_22gpu_kernel_impl_nocastINS0_13BinaryFunctorIN3c108BFloat16ES5_S5_ZZZNS0_19minimum_kernel_cudaERNS_18TensorIteratorBaseEENKUlvE0_clEvENKUlvE2_clEvEUlS5_S5_E_EEEEvS7_RKT_EUliE_EEviT1_,@function
        .size           _ZN2at6native18elementwise_kernelILi128ELi4EZNS0_22gpu_kernel_impl_nocastINS0_13BinaryFunctorIN3c108BFloat16ES5_S5_ZZZNS0_19minimum_kernel_cudaERNS_18TensorIteratorBaseEENKUlvE0_clEvENKUlvE2_clEvEUlS5_S5_E_EEEEvS7_RKT_EUliE_EEviT1_,(.L_x_42224 - _ZN2at6native18elementwise_kernelILi128ELi4EZNS0_22gpu_kernel_impl_nocastINS0_13BinaryFunctorIN3c108BFloat16ES5_S5_ZZZNS0_19minimum_kernel_cudaERNS_18TensorIteratorBaseEENKUlvE0_clEvENKUlvE2_clEvEUlS5_S5_E_EEEEvS7_RKT_EUliE_EEviT1_)
        .other          _ZN2at6native18elementwise_kernelILi128ELi4EZNS0_22gpu_kernel_impl_nocastINS0_13BinaryFunctorIN3c108BFloat16ES5_S5_ZZZNS0_19minimum_kernel_cudaERNS_18TensorIteratorBaseEENKUlvE0_clEvENKUlvE2_clEvEUlS5_S5_E_EEEEvS7_RKT_EUliE_EEviT1_,@"STO_CUDA_ENTRY STV_DEFAULT"
_ZN2at6native18elementwise_kernelILi128ELi4EZNS0_22gpu_kernel_impl_nocastINS0_13BinaryFunctorIN3c108BFloat16ES5_S5_ZZZNS0_19minimum_kernel_cudaERNS_18TensorIteratorBaseEENKUlvE0_clEvENKUlvE2_clEvEUlS5_S5_E_EEEEvS7_RKT_EUliE_EEviT1_:
.text._ZN2at6native18elementwise_kernelILi128ELi4EZNS0_22gpu_kernel_impl_nocastINS0_13BinaryFunctorIN3c108BFloat16ES5_S5_ZZZNS0_19minimum_kernel_cudaERNS_18TensorIteratorBaseEENKUlvE0_clEvENKUlvE2_clEvEUlS5_S5_E_EEEEvS7_RKT_EUliE_EEviT1_:
        /* <DEDUP_REMOVED lines=363> */
.L_x_12901:
[----:B------:R-:W-:Y:S01]  /*16b0*/  ULDC.64 UR8, c[0x0][0x480] ;  /* 0x0001200000087ab9 */ /* 0x000fe20000000a00 */
[----:B------:R-:W-:Y:S01]  /*16c0*/  ULDC.64 UR10, c[0x0][0x488] ;  /* 0x00012200000a7ab9 */ /* 0x000fe20000000a00 */
[----:B------:R-:W-:-:S04]  /*16d0*/  IADD3 R6, P0, R2, UR8, RZ ;  /* 0x0000000802067c10 */ /* 0x000fc8000ff1e0ff */
[----:B------:R-:W-:Y:S01]  /*16e0*/  IADD3.X R7, RZ, UR9, RZ, P0, !PT ;  /* 0x00000009ff077c10 */ /* 0x000fe200087fe4ff */
[----:B------:R-:W-:-:S04]  /*16f0*/  ULDC.64 UR8, c[0x0][0x478] ;  /* 0x00011e0000087ab9 */ /* 0x000fc80000000a00 */
[----:B------:R-:W2:Y:S01]  /*1700*/  LDG.E.U16 R6, desc[UR4][R6.64] ;  /* 0x0000000406067981 */ /* 0x000ea2000c1e1500 */
[----:B------:R-:W-:Y:S01]  /*1710*/  IADD3 R8, P1, R5, UR8, RZ ;  /* 0x0000000805087c10 */ /* 0x000fe2000ff3e0ff */
[----:B------:R-:W-:Y:S01]  /*1720*/  BSSY B1, `(.L_x_12902) ;  /* 0x0000010000017945 */ /* 0x000fe20003800000 */
[----:B------:R-:W-:Y:S02]  /*1730*/  IADD3 R4, P2, R0, UR10, RZ ;  /* 0x0000000a00047c10 */ /* 0x000fe4000ff5e0ff */
[----:B------:R-:W-:Y:S02]  /*1740*/  IADD3.X R9, RZ, UR9, RZ, P1, !PT ;  /* 0x00000009ff097c10 */ /* 0x000fe40008ffe4ff */
[----:B------:R-:W-:Y:S02]  /*1750*/  IADD3.X R5, RZ, UR11, RZ, P2, !PT ;  /* 0x0000000bff057c10 */ /* 0x000fe400097fe4ff */
[----:B--2---:R-:W-:-:S04]  /*1760*/  SHF.L.U32 R2, R6, 0x10, RZ ;  /* 0x0000001006027819 */ /* 0x004fc800000006ff */
[----:B------:R-:W-:-:S13]  /*1770*/  FSETP.NEU.FTZ.AND P0, PT, R2, R2, PT ;  /* 0x000000020200720b */ /* 0x000fda0003f1d000 */
[----:B------:R-:W-:Y:S05]  /*1780*/  @P0 BRA `(.L_x_12903) ;  /* 0x0000000000200947 */ /* 0x000fea0003800000 */
[----:B------:R-:W2:Y:S02]  /*1790*/  LDG.E.U16 R5, desc[UR4][R4.64] ;  /* 0x0000000404057981 */ /* 0x000ea4000c1e1500 */
[----:B--2---:R-:W-:-:S04]  /*17a0*/  SHF.L.U32 R7, R5, 0x10, RZ ;  /* 0x0000001005077819 */ /* 0x004fc800000006ff */
[----:B------:R-:W-:-:S13]  /*17b0*/  FSETP.NEU.FTZ.AND P0, PT, R7, R7, PT ;  /* 0x000000070700720b */ /* 0x000fda0003f1d000 */
[----:B------:R-:W-:Y:S05]  /*17c0*/  @P0 BRA `(.L_x_12904) ;  /* 0x0000000000140947 */ /* 0x000fea0003800000 */
[----:B------:R-:W-:-:S04]  /*17d0*/  FMNMX.FTZ R2, R2, R7, PT ;  /* 0x0000000702027209 */ /* 0x000fc80003810000 */
[----:B------:R-:W-:-:S04]  /*17e0*/  F2FP.BF16.F32.PACK_AB R2, RZ, R2 ;  /* 0x00000002ff02723e */ /* 0x000fc800000010ff */
[----:B------:R-:W-:Y:S01]  /*17f0*/  PRMT R5, R2, 0x7610, R5 ;  /* 0x0000761002057816 */ /* 0x000fe20000000005 */
[----:B------:R-:W-:Y:S06]  /*1800*/  BRA `(.L_x_12904) ;  /* 0x0000000000047947 */ /* 0x000fec0003800000 */
.L_x_12903:
[----:B------:R-:W-:-:S07]  /*1810*/  PRMT R5, R6, 0x7610, R5 ;  /* 0x0000761006057816 */ /* 0x000fce0000000005 */
.L_x_12904:
[----:B------:R-:W-:Y:S05]  /*1820*/  BSYNC B1 ;  /* 0x0000000000017941 */ /* 0x000fea0003800000 */
.L_x_12902:
[----:B------:R0:W-:Y:S01]  /*1830*/  STG.E.U16 desc[UR4][R8.64], R5 ;  /* 0x0000000508007986 */ /* 0x0001e2000c101504 */
[----:B------:R-:W-:-:S07]  /*1840*/  IADD3 R3, R3, 0x80, RZ ;  /* 0x0000008003037810 */ /* 0x000fce0007ffe0ff */
.L_x_12900:
[----:B------:R-:W-:Y:S05]  /*1850*/  BSYNC B0 ;  /* 0x0000000000007941 */ /* 0x000fea0003800000 */
.L_x_12899:
[----:B------:R-:W-:Y:S01]  /*1860*/  ISETP.GE.AND P0, PT, R3, UR6, PT ;  /* 0x0000000603007c0c */ /* 0x000fe2000bf06270 */
[----:B------:R-:W-:-:S12]  /*1870*/  BSSY B0, `(.L_x_12905) ;  /* 0x00002fa000007945 */ /* 0x000fd80003800000 */
[----:B------:R-:W-:Y:S05]  /*1880*/  @P0 BRA `(.L_x_12906) ;  /* 0x0000002c00e00947 */ /* 0x000fea0003800000 */
[----:B------:R-:W1:Y:S01]  /*1890*/  LDC R4, c[0x0][0x218] ;  /* 0x00008600ff047b82 */ /* 0x000e620000000800 */
[----:B------:R-:W-:Y:S01]  /*18a0*/  HFMA2.MMA R0, -RZ, RZ, 0, 0 ;  /* 0x00000000ff007435 */ /* 0x000fe200000001ff */
[----:B------:R-:W-:Y:S01]  /*18b0*/  MOV R2, RZ ;  /* 0x000000ff00027202 */ /* 0x000fe20000000f00 */
[----:B0-----:R-:W-:Y:S01]  /*18c0*/  HFMA2.MMA R5, -RZ, RZ, 0, 0 ;  /* 0x00000000ff057435 */ /* 0x001fe200000001ff */
[----:B-1----:R-:W-:-:S13]  /*18d0*/  ISETP.NE.AND P0, PT, R4, RZ, PT ;  /* 0x000000ff0400720c */ /* 0x002fda0003f05270 */
        /* <DEDUP_REMOVED lines=348> */
.L_x_12907:
        /* <DEDUP_REMOVED lines=22> */
.L_x_12909:
[----:B------:R-:W-:-:S07]  /*3000*/  PRMT R5, R6, 0x7610, R5 ;  /* 0x0000761006057816 */ /* 0x000fce0000000005 */
.L_x_12910:
[----:B------:R-:W-:Y:S05]  /*3010*/  BSYNC B1 ;  /* 0x0000000000017941 */ /* 0x000fea0003800000 */
.L_x_12908:
[----:B------:R1:W-:Y:S01]  /*3020*/  STG.E.U16 desc[UR4][R8.64], R5 ;  /* 0x0000000508007986 */ /* 0x0003e2000c101504 */
[----:B------:R-:W-:-:S04]  /*3030*/  IADD3 R3, R3, 0x80, RZ ;  /* 0x0000008003037810 */ /* 0x000fc80007ffe0ff */
[----:B------:R-:W-:-:S13]  /*3040*/  ISETP.GE.AND P0, PT, R3, UR6, PT ;  /* 0x0000000603007c0c */ /* 0x000fda000bf06270 */
[----:B-1----:R-:W-:Y:S05]  /*3050*/  @P0 BRA `(.L_x_12906) ;  /* 0x0000001400ec0947 */ /* 0x002fea0003800000 */
        /* <DEDUP_REMOVED lines=353> */
.L_x_12911:
        /* <DEDUP_REMOVED lines=22> */
.L_x_12913:
[----:B------:R-:W-:-:S07]  /*47d0*/  PRMT R5, R6, 0x7610, R5 ;  /* 0x0000761006057816 */ /* 0x000fce0000000005 */
.L_x_12914:
[----:B------:R-:W-:Y:S05]  /*47e0*/  BSYNC B1 ;  /* 0x0000000000017941 */ /* 0x000fea0003800000 */
.L_x_12912:
[----:B------:R1:W-:Y:S01]  /*47f0*/  STG.E.U16 desc[UR4][R8.64], R5 ;  /* 0x0000000508007986 */ /* 0x0003e2000c101504 */
[----:B------:R-:W-:-:S07]  /*4800*/  IADD3 R3, R3, 0x80, RZ ;  /* 0x0000008003037810 */ /* 0x000fce0007ffe0ff */
.L_x_12906:
[----:B------:R-:W-:Y:S05]  /*4810*/  BSYNC B0 ;  /* 0x0000000000007941 */ /* 0x000fea0003800000 */
.L_x_12905:
[----:B------:R-:W-:-:S13]  /*4820*/  ISETP.GE.AND P0, PT, R3, UR6, PT ;  /* 0x0000000603007c0c */ /* 0x000fda000bf06270 */
[----:B------:R-:W-:Y:S05]  /*4830*/  @P0 EXIT ;  /* 0x000000000000094d */ /* 0x000fea0003800000 */
[----:B------:R-:W2:Y:S01]  /*4840*/  LDC R4, c[0x0][0x218] ;  /* 0x00008600ff047b82 */ /* 0x000ea20000000800 */
[----:B------:R-:W-:Y:S01]  /*4850*/  HFMA2.MMA R0, -RZ, RZ, 0, 0 ;  /* 0x00000000ff007435 */ /* 0x000fe200000001ff */
[----:B------:R-:W-:Y:S01]  /*4860*/  MOV R2, RZ ;  /* 0x000000ff00027202 */ /* 0x000fe20000000f00 */
[----:B01----:R-:W-:Y:S01]  /*4870*/  HFMA2.MMA R5, -RZ, RZ, 0, 0 ;  /* 0x00000000ff057435 */ /* 0x003fe200000001ff */
[----:B--2---:R-:W-:-:S13]  /*4880*/  ISETP.NE.AND P0, PT, R4, RZ, PT ;  /* 0x000000ff0400720c */ /* 0x004fda0003f05270 */
        /* <DEDUP_REMOVED lines=348> */
.L_x_12915:
        /* <DEDUP_REMOVED lines=22> */
.L_x_12917:
[----:B------:R-:W-:-:S07]  /*5fb0*/  PRMT R5, R2, 0x7610, R5 ;  /* 0x0000761002057816 */ /* 0x000fce0000000005 */
.L_x_12918:
[----:B------:R-:W-:Y:S05]  /*5fc0*/  BSYNC B0 ;  /* 0x0000000000007941 */ /* 0x000fea0003800000 */
.L_x_12916:
[----:B------:R-:W-:Y:S01]  /*5fd0*/  STG.E.U16 desc[UR4][R6.64], R5 ;  /* 0x0000000506007986 */ /* 0x000fe2000c101504 */
[----:B------:R-:W-:Y:S05]  /*5fe0*/  EXIT ;  /* 0x000000000000794d */ /* 0x000fea0003800000 */
.L_x_12919:
        /* <DEDUP_REMOVED lines=9> */
.L_x_42224:


//--------------------- .text._ZN2at6native27unrolled_elementwise_kernelINS0_13BinaryFunctorIN3c108BFloat16ES4_S4_ZZZNS0_19minimum_kernel_cudaERNS_18TensorIteratorBaseEENKUlvE0_clEvENKUlvE2_clEvEUlS4_S4_E_EESt5arrayIPcLm3EELi4E23TrivialOffsetCalculatorILi2EjESE_ILi1EjENS0_6memory15LoadWithoutCastENSH_16StoreWithoutCastEEEviT_T0_T2_T3_T4_T5_ --------------------------
	.section	.text._ZN2at6native27unrolled_elementwise_kernelINS0_13BinaryFunctorIN3c108BFloat16ES4_S4_ZZZNS0_19minimum_kernel_cudaERNS_18TensorIteratorBaseEENKUlvE0_clEvENKUlvE2_clEvEUlS4_S4_E_EESt5arrayIPcLm3EELi4E23TrivialOffsetCalculatorILi2EjESE_ILi1EjENS0_6memory15LoadWithoutCastENSH_16StoreWithoutCastEEEviT_T0_T2_T3_T4_T5_,"ax",@progbits
	.align	128
        .global         _ZN2at6native27unrolled_elementwise_kernelINS0_13BinaryFunctorIN3c108BFloat16ES4_S4_ZZZNS0_19minimum_kernel_cudaERNS_18TensorIteratorBaseEENKUlvE0_clEvENKUlvE2_clEvEUlS4_S4_E_EESt5arrayIPcLm3EELi4E23TrivialOffsetCalculatorILi2EjESE_ILi1EjENS0_6memory15LoadWithoutCastENSH_16StoreWithoutCastEEEviT_T0_T2_T3_T4_T5_
        .type           _ZN2at6native27unrolled_elementwise_kernelINS0_13BinaryFunctorIN3c108BFloat16ES4_S4_ZZZNS0_19minimum_kernel_cudaERNS_18TensorIteratorBaseEENKUlvE0_clEvENKUlvE2_clEvEUlS4_S4_E_EESt5arrayIPcLm3EELi4E23TrivialOffsetCalculatorILi2EjESE_ILi1EjENS0_6memory15LoadWithoutCastENSH_16StoreWithoutCastEEEviT_T0_T2_T3_T4_T5_,@function
        .size           _ZN2at6native27unrolled_elementwise_kernelINS0_13BinaryFunctorIN3c108BFloat16ES4_S4_ZZZNS0_19minimum_kernel_cudaERNS_18TensorIteratorBaseEENKUlvE0_clEvENKUlvE2_clEvEUlS4_S4_E_EESt5arrayIPcLm3EELi4E23TrivialOffsetCalculatorILi2EjESE_ILi1EjENS0_6memory15LoadWithoutCastENSH_16StoreWithoutCastEEEviT_T0_T2_T3_T4_T5_,(.L_x_42225 - _ZN2at6native27unrolled_elementwise_kernelINS0_13BinaryFunctorIN3c108BFloat16ES4_S4_ZZZNS0_19minimum_kernel_cudaERNS_18TensorIteratorBaseEENKUlvE0_clEvENKUlvE2_clEvEUlS4_S4_E_EESt5arrayIPcLm3EELi4E23TrivialOffsetCalculatorILi2EjESE_ILi1EjENS0_6memory15LoadWithoutCastENSH_16StoreWithoutCastEEEviT_T0_T2_T3_T4_T5_)
        .other          _ZN2at6native27unrolled_elementwise_kernelINS0_13BinaryFunctorIN3c108BFloat16ES4_S4_ZZZNS0_19minimum_kernel_cudaERNS_18TensorIteratorBaseEENKUlvE0_clEvENKUlvE2_clEvEUlS4_S4_E_EESt5arrayIPcLm3EELi4E23TrivialOffsetCalculatorILi2EjESE_ILi1EjENS0_6memory15LoadWithoutCastENSH_16StoreWithoutCastEEEviT_T0_T2_T3_T4_T5_,@"STO_CUDA_ENTRY STV_DEFAULT"
_ZN2at6native27unrolled_elementwise_kernelINS0_13BinaryFunctorIN3c108BFloat16ES4_S4_ZZZNS0_19minimum_kernel_cudaERNS_18TensorIteratorBaseEENKUlvE0_clEvENKUlvE2_clEvEUlS4_S4_E_EESt5arrayIPcLm3EELi4E23TrivialOffsetCalculatorILi2EjESE_ILi1EjENS0_6memory15LoadWithoutCastENSH_16StoreWithoutCastEEEviT_T0_T2_T3_T4_T5_:
.text._ZN2at6native27unrolled_elementwise_kernelINS0_13BinaryFunctorIN3c108BFloat16ES4_S4_ZZZNS0_19minimum_kernel_cudaERNS_18TensorIteratorBaseEENKUlvE0_clEvENKUlvE2_clEvEUlS4_S4_E_EESt5arrayIPcLm3EELi4E23TrivialOffsetCalculatorILi2EjESE_ILi1EjENS0_6memory15LoadWithoutCastENSH_16StoreWithoutCastEEEviT_T0_T2_T3_T4_T5_:
[----:B------:R-:W-:Y:S01]  /*0000*/  LDC R1, c[0x0][0x28] ;  /* 0x00000a00ff017b82 */ /* 0x000fe20000000800 */
[----:B------:R-:W0:Y:S07]  /*0010*/  S2R R0, SR_CTAID.X ;  /* 0x0000000000007919 */ /* 0x000e2e0000002500 */
[----:B------:R-:W0:Y:S01]  /*0020*/  LDC R3, c[0x0][0x210] ;  /* 0x00008400ff037b82 */ /* 0x000e220000000800 */
[----:B------:R-:W-:Y:S01]  /*0030*/  PRMT R20, RZ, 0x7610, R20 ;  /* 0x00007610ff147816 */ /* 0x000fe20000000014 */
[----:B------:R-:W-:Y:S01]  /*0040*/  ULDC.64 UR4, c[0x0][0x208] ;  /* 0x0000820000047ab9 */ /* 0x000fe20000000a00 */
[----:B------:R-:W1:Y:S01]  /*0050*/  S2R R19, SR_TID.X ;  /* 0x0000000000137919 */ /* 0x000e620000002100 */
[----:B------:R-:W-:Y:S01]  /*0060*/  PRMT R22, RZ, 0x7610, R22 ;  /* 0x00007610ff167816 */ /* 0x000fe20000000016 */
        /* <DEDUP_REMOVED lines=8> */
[----:B------:R-:W-:Y:S01]  /*00f0*/  @!P1 IMAD R27, R0, 0x200, R25 ;  /* 0x00000200001b9824 */ /* 0x000fe200078e0219 */
[----:B------:R-:W2:Y:S01]  /*0100*/  @!P1 LDC.64 R16, c[0x0][0x220] ;  /* 0x00008800ff109b82 */ /* 0x000ea20000000a00 */
[----:B------:R-:W-:-:S02]  /*0110*/  @!P1 VIADD R25, R25, 0x80 ;  /* 0x0000008019199836 */ /* 0x000fc40000000000 */
[----:B0-----:R-:W-:-:S03]  /*0120*/  @!P0 IMAD.WIDE.U32 R12, R21, 0x2, R12 ;  /* 0x00000002150c8825 */ /* 0x001fc600078e000c */
[----:B------:R-:W-:Y:S02]  /*0130*/  ISETP.GE.AND P3, PT, R25, R18, PT ;  /* 0x000000121900720c */ /* 0x000fe40003f66270 */
[----:B------:R-:W0:Y:S01]  /*0140*/  @!P1 LDC.64 R10, c[0x0][0x228] ;  /* 0x00008a00ff0a9b82 */ /* 0x000e220000000a00 */
[----:B------:R3:W5:Y:S01]  /*0150*/  @!P0 LDG.E.U16 R20, desc[UR4][R12.64] ;  /* 0x000000040c148981 */ /* 0x000762000c1e1500 */
[----:B-1----:R-:W-:Y:S01]  /*0160*/  @!P0 IMAD.WIDE.U32 R14, R21, 0x2, R14 ;  /* 0x00000002150e8825 */ /* 0x002fe200078e000e */
[----:B------:R-:W-:-:S08]  /*0170*/  PRMT R21, RZ, 0x7610, R21 ;  /* 0x00007610ff157816 */ /* 0x000fd00000000015 */
[C---:B------:R-:W-:Y:S01]  /*0180*/  @!P3 IMAD R23, R0.reuse, 0x200, R25 ;  /* 0x000002000017b824 */ /* 0x040fe200078e0219 */
[----:B------:R-:W1:Y:S01]  /*0190*/  @!P3 LDC.64 R8, c[0x0][0x220] ;  /* 0x00008800ff08bb82 */ /* 0x000e620000000a00 */
[----:B------:R-:W-:Y:S01]  /*01a0*/  @!P3 VIADD R25, R25, 0x80 ;  /* 0x000000801919b836 */ /* 0x000fe20000000000 */
[----:B------:R4:W5:Y:S01]  /*01b0*/  @!P0 LDG.E.U16 R21, desc[UR4][R14.64] ;  /* 0x000000040e158981 */ /* 0x000962000c1e1500 */
[----:B------:R-:W-:Y:S01]  /*01c0*/  PRMT R24, RZ, 0x7610, R24 ;  /* 0x00007610ff187816 */ /* 0x000fe20000000018 */
[----:B--2---:R-:W-:Y:S02]  /*01d0*/  @!P1 IMAD.WIDE.U32 R16, R27, 0x2, R16 ;  /* 0x000000021b109825 */ /* 0x004fe400078e0010 */
[----:B------:R-:W-:Y:S02]  /*01e0*/  ISETP.GE.AND P2, PT, R25, R18, PT ;  /* 0x000000121900720c */ /* 0x000fe40003f46270 */
[----:B------:R-:W2:Y:S01]  /*01f0*/  @!P3 LDC.64 R6, c[0x0][0x228] ;  /* 0x00008a00ff06bb82 */ /* 0x000ea20000000a00 */
[----:B---3--:R-:W-:Y:S01]  /*0200*/  PRMT R13, RZ, 0x7610, R13 ;  /* 0x00007610ff0d7816 */ /* 0x008fe2000000000d */
[----:B------:R3:W5:Y:S09]  /*0210*/  @!P1 LDG.E.U16 R22, desc[UR4][R16.64] ;  /* 0x0000000410169981 */ /* 0x000772000c1e1500 */
[----:B------:R-:W3:Y:S08]  /*0220*/  @!P2 LDC.64 R4, c[0x0][0x220] ;  /* 0x00008800ff04ab82 */ /* 0x000ef00000000a00 */
[----:B------:R-:W3:Y:S01]  /*0230*/  @!P2 LDC.64 R2, c[0x0][0x228] ;  /* 0x00008a00ff02ab82 */ /* 0x000ee20000000a00 */
[----:B------:R-:W-:Y:S01]  /*0240*/  @!P2 IMAD R25, R0, 0x200, R25 ;  /* 0x000002000019a824 */ /* 0x000fe200078e0219 */
[----:B----4-:R-:W-:Y:S01]  /*0250*/  PRMT R14, RZ, 0x7610, R14 ;  /* 0x00007610ff0e7816 */ /* 0x010fe2000000000e */
[----:B-1----:R-:W-:Y:S01]  /*0260*/  @!P3 IMAD.WIDE.U32 R8, R23, 0x2, R8 ;  /* 0x000000021708b825 */ /* 0x002fe200078e0008 */
[----:B------:R-:W-:-:S03]  /*0270*/  PRMT R12, RZ, 0x7610, R12 ;  /* 0x00007610ff0c7816 */ /* 0x000fc6000000000c */
[----:B--2---:R-:W-:Y:S01]  /*0280*/  @!P3 IMAD.WIDE.U32 R6, R23, 0x2, R6 ;  /* 0x000000021706b825 */ /* 0x004fe200078e0006 */
[----:B------:R-:W-:Y:S01]  /*0290*/  PRMT R23, RZ, 0x7610, R23 ;  /* 0x00007610ff177816 */ /* 0x000fe20000000017 */
[----:B------:R1:W5:Y:S02]  /*02a0*/  @!P3 LDG.E.U16 R24, desc[UR4][R8.64] ;  /* 0x000000040818b981 */ /* 0x000364000c1e1500 */
[----:B0-----:R-:W-:Y:S02]  /*02b0*/  @!P1 IMAD.WIDE.U32 R10, R27, 0x2, R10 ;  /* 0x000000021b0a9825 */ /* 0x001fe400078e000a */
[----:B------:R1:W5:Y:S02]  /*02c0*/  @!P3 LDG.E.U16 R13, desc[UR4][R6.64] ;  /* 0x00000004060db981 */ /* 0x000364000c1e1500 */
[C---:B---3--:R-:W-:Y:S02]  /*02d0*/  @!P2 IMAD.WIDE.U32 R4, R25.reuse, 0x2, R4 ;  /* 0x000000021904a825 */ /* 0x048fe400078e0004 */
[----:B------:R1:W5:Y:S04]  /*02e0*/  @!P1 LDG.E.U16 R23, desc[UR4][R10.64] ;  /* 0x000000040a179981 */ /* 0x000368000c1e1500 */
[----:B------:R1:W5:Y:S01]  /*02f0*/  @!P2 LDG.E.U16 R14, desc[UR4][R4.64] ;  /* 0x00000004040ea981 */ /* 0x000362000c1e1500 */
[----:B------:R-:W-:-:S05]  /*0300*/  @!P2 IMAD.WIDE.U32 R2, R25, 0x2, R2 ;  /* 0x000000021902a825 */ /* 0x000fca00078e0002 */
[----:B------:R1:W5:Y:S01]  /*0310*/  @!P2 LDG.E.U16 R12, desc[UR4][R2.64] ;  /* 0x00000004020ca981 */ /* 0x000362000c1e1500 */
[----:B------:R-:W-:Y:S01]  /*0320*/  BSSY B0, `(.L_x_12920) ;  /* 0x000000e000007945 */ /* 0x000fe20003800000 */
[----:B------:R-:W-:-:S03]  /*0330*/  IMAD.MOV.U32 R15, RZ, RZ, R19 ;  /* 0x000000ffff0f7224 */ /* 0x000fc600078e0013 */
[----:B------:R-:W-:Y:S05]  /*0340*/  @P0 BRA `(.L_x_12921) ;  /* 0x00000000002c0947 */ /* 0x000fea0003800000 */
[----:B-1---5:R-:W-:-:S05]  /*0350*/  IMAD.U32 R2, R20, 0x10000, RZ ;  /* 0x0001000014027824 */ /* 0x022fca00078e00ff */
        /* <DEDUP_REMOVED lines=9> */
.L_x_12922:
[----:B------:R-:W-:-:S07]  /*03f0*/  PRMT R21, R20, 0x7610, R21 ;  /* 0x0000761014157816 */ /* 0x000fce0000000015 */
.L_x_12921:
[----:B------:R-:W-:Y:S05]  /*0400*/  BSYNC B0 ;  /* 0x0000000000007941 */ /* 0x000fea0003800000 */
.L_x_12920:
[----:B-1----:R-:W-:Y:S01]  /*0410*/  VIADD R5, R15, 0x80 ;  /* 0x000000800f057836 */ /* 0x002fe20000000000 */
[----:B------:R-:W-:Y:S04]  /*0420*/  BSSY B0, `(.L_x_12923) ;  /* 0x000000e000007945 */ /* 0x000fe80003800000 */
[----:B------:R-:W-:-:S13]  /*0430*/  ISETP.GE.AND P1, PT, R5, R18, PT ;  /* 0x000000120500720c */ /* 0x000fda0003f26270 */
        /* <DEDUP_REMOVED lines=11> */
.L_x_12925:
[----:B------:R-:W-:-:S07]  /*04f0*/  PRMT R23, R22, 0x7610, R23 ;  /* 0x0000761016177816 */ /* 0x000fce0000000017 */
.L_x_12924:
[----:B------:R-:W-:Y:S05]  /*0500*/  BSYNC B0 ;  /* 0x0000000000007941 */ /* 0x000fea0003800000 */
.L_x_12923:
[----:B------:R-:W-:Y:S01]  /*0510*/  VIADD R3, R15, 0x100 ;  /* 0x000001000f037836 */ /* 0x000fe20000000000 */
        /* <DEDUP_REMOVED lines=13> */
.L_x_12928:
[----:B------:R-:W-:-:S07]  /*05f0*/  PRMT R13, R24, 0x7610, R13 ;  /* 0x00007610180d7816 */ /* 0x000fce000000000d */
.L_x_12927:
[----:B------:R-:W-:Y:S05]  /*0600*/  BSYNC B0 ;  /* 0x0000000000007941 */ /* 0x000fea0003800000 */
.L_x_12926:
        /* <DEDUP_REMOVED lines=14> */
.L_x_12931:
[----:B------:R-:W-:-:S07]  /*06f0*/  PRMT R12, R14, 0x7610, R12 ;  /* 0x000076100e0c7816 */ /* 0x000fce000000000c */
.L_x_12930:
[----:B------:R-:W-:Y:S05]  /*0700*/  BSYNC B0 ;  /* 0x0000000000007941 */ /* 0x000fea0003800000 */
.L_x_12929:
[----:B------:R-:W0:Y:S01]  /*0710*/  @!P0 LDC.64 R2, c[0x0][0x218] ;  /* 0x00008600ff028b82 */ /* 0x000e220000000a00 */
[----:B------:R-:W-:Y:S01]  /*0720*/  @!P0 IMAD.MOV.U32 R15, RZ, RZ, R5 ;  /* 0x000000ffff0f8224 */ /* 0x000fe200078e0005 */
[----:B------:R-:W-:Y:S01]  /*0730*/  BSSY B0, `(.L_x_12932) ;  /* 0x0000010000007945 */ /* 0x000fe20003800000 */
[----:B------:R-:W-:-:S03]  /*0740*/  @!P0 IMAD R5, R0, 0x200, R19 ;  /* 0x0000020000058824 */ /* 0x000fc600078e0213 */
[----:B------:R-:W-:Y:S01]  /*0750*/  ISETP.GE.AND P1, PT, R15, R18, PT ;  /* 0x000000120f00720c */ /* 0x000fe20003f26270 */
[----:B0-----:R-:W-:-:S05]  /*0760*/  @!P0 IMAD.WIDE.U32 R2, R5, 0x2, R2 ;  /* 0x0000000205028825 */ /* 0x001fca00078e0002 */
[----:B-----5:R0:W-:Y:S07]  /*0770*/  @!P0 STG.E.U16 desc[UR4][R2.64], R21 ;  /* 0x0000001502008986 */ /* 0x0201ee000c101504 */
[----:B------:R-:W-:Y:S05]  /*0780*/  @P1 BRA `(.L_x_12933) ;  /* 0x0000000000281947 */ /* 0x000fea0003800000 */
[----:B------:R-:W1:Y:S01]  /*0790*/  LDC.64 R4, c[0x0][0x218] ;  /* 0x00008600ff047b82 */ /* 0x000e620000000a00 */
[----:B0-----:R-:W-:Y:S02]  /*07a0*/  IMAD R3, R0, 0x200, R15 ;  /* 0x0000020000037824 */ /* 0x001fe400078e020f */
[----:B------:R-:W-:-:S05]  /*07b0*/  VIADD R15, R15, 0x80 ;  /* 0x000000800f0f7836 */ /* 0x000fca0000000000 */
[----:B------:R-:W-:-:S13]  /*07c0*/  ISETP.GE.AND P0, PT, R15, R18, PT ;  /* 0x000000120f00720c */ /* 0x000fda0003f06270 */
[----:B------:R-:W-:Y:S02]  /*07d0*/  @!P0 IMAD R7, R0, 0x200, R15 ;  /* 0x0000020000078824 */ /* 0x000fe400078e020f */
[----:B------:R-:W-:Y:S02]  /*07e0*/  @!P0 VIADD R15, R15, 0x80 ;  /* 0x000000800f0f8836 */ /* 0x000fe40000000000 */
[----:B-1----:R-:W-:-:S04]  /*07f0*/  IMAD.WIDE.U32 R2, R3, 0x2, R4 ;  /* 0x0000000203027825 */ /* 0x002fc800078e0004 */
[----:B------:R-:W-:Y:S01]  /*0800*/  @!P0 IMAD.WIDE.U32 R4, R7, 0x2, R4 ;  /* 0x0000000207048825 */ /* 0x000fe200078e0004 */
[----:B------:R1:W-:Y:S04]  /*0810*/  STG.E.U16 desc[UR4][R2.64], R23 ;  /* 0x0000001702007986 */ /* 0x0003e8000c101504 */
[----:B------:R1:W-:Y:S02]  /*0820*/  @!P0 STG.E.U16 desc[UR4][R4.64], R13 ;  /* 0x0000000d04008986 */ /* 0x0003e4000c101504 */
.L_x_12933:
[----:B------:R-:W-:Y:S05]  /*0830*/  BSYNC B0 ;  /* 0x0000000000007941 */ /* 0x000fea0003800000 */
.L_x_12932:
[----:B------:R-:W-:-:S13]  /*0840*/  ISETP.GE.AND P0, PT, R15, R18, PT ;  /* 0x000000120f00720c */ /* 0x000fda0003f06270 */
[----:B------:R-:W-:Y:S05]  /*0850*/  @P0 EXIT ;  /* 0x000000000000094d */ /* 0x000fea0003800000 */
[----:B01----:R-:W0:Y:S01]  /*0860*/  LDC.64 R2, c[0x0][0x218] ;  /* 0x00008600ff027b82 */ /* 0x003e220000000a00 */
[----:B------:R-:W-:-:S04]  /*0870*/  IMAD R15, R0, 0x200, R15 ;  /* 0x00000200000f7824 */ /* 0x000fc800078e020f */
[----:B0-----:R-:W-:-:S05]  /*0880*/  IMAD.WIDE.U32 R2, R15, 0x2, R2 ;  /* 0x000000020f027825 */ /* 0x001fca00078e0002 */
[----:B------:R-:W-:Y:S01]  /*0890*/  STG.E.U16 desc[UR4][R2.64], R12 ;  /* 0x0000000c02007986 */ /* 0x000fe2000c101504 */
[----:B------:R-:W-:Y:S05]  /*08a0*/  EXIT ;  /* 0x000000000000794d */ /* 0x000fea0003800000 */
.L_x_12934:
        /* <DEDUP_REMOVED lines=13> */
.L_x_42225:


//--------------------- .text._ZN2at6native29vectorized_elementwise_kernelILi2ENS0_13BinaryFunctorIN3c108BFloat16ES4_S4_ZZZNS0_19minimum_kernel_cudaERNS_18TensorIteratorBaseEENKUlvE0_clEvENKUlvE2_clEvEUlS4_S4_E_EESt5arrayIPcLm3EEEEviT0_T1_ --------------------------
	.section	.text._ZN2at6native29vectorized_elementwise_kernelILi2ENS0_13BinaryFunctorIN3c108BFloat16ES4_S4_ZZZNS0_19minimum_kernel_cudaERNS_18TensorIteratorBaseEENKUlvE0_clEvENKUlvE2_clEvEUlS4_S4_E_EESt5arrayIPcLm3EEEEviT0_T1_,"ax",@progbits
	.align	128
        .global         _ZN2at6native29vectorized_elementwise_kernelILi2ENS0_13BinaryFunctorIN3c108BFloat16ES4_S4_ZZZNS0_19minimum_kernel_cudaERNS_18TensorIteratorBaseEENKUlvE0_clEvENKUlvE2_clEvEUlS4_S4_E_EESt5arrayIPcLm3EEEEviT0_T1_
        .type           _ZN2at6native29vectorized_elementwise_kernelILi2ENS0_13BinaryFunctorIN3c108BFloat16ES4_S4_ZZZNS0_19minimum_kernel_cudaERNS_18TensorIteratorBaseEENKUlvE0_clEvENKUlvE2_clEvEUlS4_S4_E_EESt5arrayIPcLm3EEEEviT0_T1_,@function
        .size           _ZN2at6native29vectorized_elementwise_kernelILi2ENS0_13BinaryFunctorIN3c108BFloat16ES4_S4_ZZZNS0_19minimum_kernel_cudaERNS_18TensorIteratorBaseEENKUlvE0_clEvENKUlvE2_clEvEUlS4_S4_E_EESt5arrayIPcLm3EEEEviT0_T1_,(.L_x_42226 - _ZN2at6native29vectorized_elementwise_kernelILi2ENS0_13BinaryFunctorIN3c108BFloat16ES4_S4_ZZZNS0_19minimum_kernel_cudaERNS_18TensorIteratorBaseEENKUlvE0_clEvENKUlvE2_clEvEUlS4_S4_E_EESt5arrayIPcLm3EEEEviT0_T1_)
        .other          _ZN2at6native29vectorized_elementwise_kernelILi2ENS0_13BinaryFunctorIN3c108BFloat16ES4_S4_ZZZNS0_19minimum_kernel_cudaERNS_18TensorIteratorBaseEENKUlvE0_clEvENKUlvE2_clEvEUlS4_S4_E_EESt5arrayIPcLm3EEEEviT0_T1_,@"STO_CUDA_ENTRY STV_DEFAULT"
_ZN2at6native29vectorized_elementwise_kernelILi2ENS0_13BinaryFunctorIN3c108BFloat16ES4_S4_ZZZNS0_19minimum_kernel_cudaERNS_18TensorIteratorBaseEENKUlvE0_clEvENKUlvE2_clEvEUlS4_S4_E_EESt5arrayIPcLm3EEEEviT0_T1_:
.text._ZN2at6native29vectorized_elementwise_kernelILi2ENS0_13BinaryFunctorIN3c108BFloat16ES4_S4_ZZZNS0_19minimum_kernel_cudaERNS_18TensorIteratorBaseEENKUlvE0_clEvENKUlvE2_clEvEUlS4_S4_E_EESt5arrayIPcLm3EEEEviT0_T1_:
        /* <DEDUP_REMOVED lines=14> */
[----:B------:R-:W2:Y:S04]  /*00e0*/  LDG.E R18, desc[UR4][R14.64] ;  /* 0x000000040e127981 */ /* 0x000ea8000c1e1900 */
[----:B------:R0:W5:Y:S01]  /*00f0*/  LDG.E R13, desc[UR4][R14.64+0x200] ;  /* 0x000200040e0d7981 */ /* 0x000162000c1e1900 */
[----:B------:R-:W-:-:S03]  /*0100*/  IMAD.WIDE.U32 R2, R0, 0x4, R6 ;  /* 0x0000000400027825 */ /* 0x000fc600078e0006 */
[----:B------:R0:W5:Y:S04]  /*0110*/  LDG.E R11, desc[UR4][R14.64+0x400] ;  /* 0x000400040e0b7981 */ /* 0x000168000c1e1900 */
[----:B------:R-:W3:Y:S04]  /*0120*/  LDG.E R7, desc[UR4][R2.64+0x200] ;  /* 0x0002000402077981 */ /* 0x000ee8000c1e1900 */
[----:B------:R-:W4:Y:S04]  /*0130*/  LDG.E R5, desc[UR4][R2.64+0x400] ;  /* 0x0004000402057981 */ /* 0x000f28000c1e1900 */
[----:B------:R-:W4:Y:S04]  /*0140*/  LDG.E R8, desc[UR4][R2.64] ;  /* 0x0000000402087981 */ /* 0x000f28000c1e1900 */
[----:B------:R-:W4:Y:S04]  /*0150*/  LDG.E R19, desc[UR4][R2.64+0x600] ;  /* 0x0006000402137981 */ /* 0x000f28000c1e1900 */
[----:B------:R0:W5:Y:S01]  /*0160*/  LDG.E R12, desc[UR4][R14.64+0x600] ;  /* 0x000600040e0c7981 */ /* 0x000162000c1e1900 */
[----:B------:R-:W-:Y:S01]  /*0170*/  BSSY B0, `(.L_x_12936) ;  /* 0x0000014000007945 */ /* 0x000fe20003800000 */
[----:B--2---:R-:W-:-:S05]  /*0180*/  IMAD.U32 R16, R18, 0x10000, RZ ;  /* 0x0001000012107824 */ /* 0x004fca00078e00ff */
[----:B------:R-:W-:Y:S02]  /*0190*/  FSETP.NEU.FTZ.AND P0, PT, R16, R16, PT ;  /* 0x000000101000720b */ /* 0x000fe40003f1d000 */
[----:B------:R-:W-:Y:S02]  /*01a0*/  PRMT R17, R18, 0x7632, R17 ;  /* 0x0000763212117816 */ /* 0x000fe40000000011 */
[C---:B---3--:R-:W-:Y:S02]  /*01b0*/  PRMT R10, R7.reuse, 0x7610, R10 ;  /* 0x00007610070a7816 */ /* 0x048fe4000000000a */
[----:B------:R-:W-:Y:S02]  /*01c0*/  PRMT R7, R7, 0x7632, R7 ;  /* 0x0000763207077816 */ /* 0x000fe40000000007 */
[C---:B----4-:R-:W-:Y:S02]  /*01d0*/  PRMT R6, R5.reuse, 0x7610, R6 ;  /* 0x0000761005067816 */ /* 0x050fe40000000006 */
[----:B------:R-:W-:-:S02]  /*01e0*/  PRMT R5, R5, 0x7632, R5 ;  /* 0x0000763205057816 */ /* 0x000fc40000000005 */
[----:B------:R-:W-:Y:S02]  /*01f0*/  PRMT R9, R8, 0x7632, R9 ;  /* 0x0000763208097816 */ /* 0x000fe40000000009 */
[C---:B------:R-:W-:Y:S02]  /*0200*/  PRMT R3, R19.reuse, 0x7610, R3 ;  /* 0x0000761013037816 */ /* 0x040fe40000000003 */
[----:B------:R-:W-:Y:S01]  /*0210*/  PRMT R2, R19, 0x7632, R2 ;  /* 0x0000763213027816 */ /* 0x000fe20000000002 */
[----:B0-----:R-:W-:Y:S06]  /*0220*/  @P0 BRA `(.L_x_12937) ;  /* 0x00000000001c0947 */ /* 0x001fec0003800000 */
[----:B------:R-:W-:-:S05]  /*0230*/  IMAD.U32 R15, R8, 0x10000, RZ ;  /* 0x00010000080f7824 */ /* 0x000fca00078e00ff */
[----:B------:R-:W-:-:S13]  /*0240*/  FSETP.NEU.FTZ.AND P0, PT, R15, R15, PT ;  /* 0x0000000f0f00720b */ /* 0x000fda0003f1d000 */
[----:B------:R-:W-:Y:S05]  /*0250*/  @P0 BRA `(.L_x_12938) ;  /* 0x0000000000140947 */ /* 0x000fea0003800000 */
[----:B------:R-:W-:-:S04]  /*0260*/  FMNMX.FTZ R15, R16, R15, PT ;  /* 0x0000000f100f7209 */ /* 0x000fc80003810000 */
[----:B------:R-:W-:-:S04]  /*0270*/  F2FP.BF16.F32.PACK_AB R15, RZ, R15 ;  /* 0x0000000fff0f723e */ /* 0x000fc800000010ff */
[----:B------:R-:W-:Y:S01]  /*0280*/  PRMT R8, R15, 0x7610, R8 ;  /* 0x000076100f087816 */ /* 0x000fe20000000008 */
[----:B------:R-:W-:Y:S06]  /*0290*/  BRA `(.L_x_12938) ;  /* 0x0000000000047947 */ /* 0x000fec0003800000 */
.L_x_12937:
[----:B------:R-:W-:-:S07]  /*02a0*/  PRMT R8, R18, 0x7610, R8 ;  /* 0x0000761012087816 */ /* 0x000fce0000000008 */
.L_x_12938:
[----:B------:R-:W-:Y:S05]  /*02b0*/  BSYNC B0 ;  /* 0x0000000000007941 */ /* 0x000fea0003800000 */
.L_x_12936:
[----:B------:R-:W-:Y:S01]  /*02c0*/  IMAD.U32 R17, R17, 0x10000, RZ ;  /* 0x0001000011117824 */ /* 0x000fe200078e00ff */
[----:B------:R-:W-:Y:S04]  /*02d0*/  BSSY B0, `(.L_x_12939) ;  /* 0x000000b000007945 */ /* 0x000fe80003800000 */
        /* <DEDUP_REMOVED lines=9> */
.L_x_12940:
[----:B------:R-:W-:-:S07]  /*0370*/  PRMT R9, R18, 0x7632, R9 ;  /* 0x0000763212097816 */ /* 0x000fce0000000009 */
.L_x_12941:
[----:B------:R-:W-:Y:S05]  /*0380*/  BSYNC B0 ;  /* 0x0000000000007941 */ /* 0x000fea0003800000 */
.L_x_12939:
[C---:B-----5:R-:W-:Y:S01]  /*0390*/  IMAD.U32 R14, R13.reuse, 0x10000, RZ ;  /* 0x000100000d0e7824 */ /* 0x060fe200078e00ff */
[----:B------:R-:W-:Y:S01]  /*03a0*/  BSSY B0, `(.L_x_12942) ;  /* 0x000000c000007945 */ /* 0x000fe20003800000 */
[----:B------:R-:W-:-:S03]  /*03b0*/  PRMT R16, R13, 0x7632, R16 ;  /* 0x000076320d107816 */ /* 0x000fc60000000010 */
        /* <DEDUP_REMOVED lines=9> */
.L_x_12943:
[----:B------:R-:W-:-:S07]  /*0450*/  PRMT R10, R13, 0x7610, R10 ;  /* 0x000076100d0a7816 */ /* 0x000fce000000000a */
.L_x_12944:
[----:B------:R-:W-:Y:S05]  /*0460*/  BSYNC B0 ;  /* 0x0000000000007941 */ /* 0x000fea0003800000 */
.L_x_12942:
        /* <DEDUP_REMOVED lines=11> */
.L_x_12946:
[----:B------:R-:W-:-:S07]  /*0520*/  PRMT R7, R13, 0x7632, R7 ;  /* 0x000076320d077816 */ /* 0x000fce0000000007 */
.L_x_12947:
[----:B------:R-:W-:Y:S05]  /*0530*/  BSYNC B0 ;  /* 0x0000000000007941 */ /* 0x000fea0003800000 */
.L_x_12945:
[C---:B------:R-:W-:Y:S01]  /*0540*/  IMAD.U32 R13, R11.reuse, 0x10000, RZ ;  /* 0x000100000b0d7824 */ /* 0x040fe200078e00ff */
        /* <DEDUP_REMOVED lines=11> */
.L_x_12949:
[----:B------:R-:W-:-:S07]  /*0600*/  PRMT R6, R11, 0x7610, R6 ;  /* 0x000076100b067816 */ /* 0x000fce0000000006 */
.L_x_12950:
[----:B------:R-:W-:Y:S05]  /*0610*/  BSYNC B0 ;  /* 0x0000000000007941 */ /* 0x000fea0003800000 */
.L_x_12948:
        /* <DEDUP_REMOVED lines=11> */
.L_x_12952:
[----:B------:R-:W-:-:S07]  /*06d0*/  PRMT R5, R11, 0x7632, R5 ;  /* 0x000076320b057816 */ /* 0x000fce0000000005 */
.L_x_12953:
[----:B------:R-:W-:Y:S05]  /*06e0*/  BSYNC B0 ;  /* 0x0000000000007941 */ /* 0x000fea0003800000 */
.L_x_12951:
        /* <DEDUP_REMOVED lines=12> */
.L_x_12955:
[----:B------:R-:W-:-:S07]  /*07b0*/  PRMT R3, R12, 0x7610, R3 ;  /* 0x000076100c037816 */ /* 0x000fce0000000003 */
.L_x_12956:
[----:B------:R-:W-:Y:S05]  /*07c0*/  BSYNC B0 ;  /* 0x0000000000007941 */ /* 0x000fea0003800000 */
.L_x_12954:
        /* <DEDUP_REMOVED lines=11> */
.L_x_12958:
[----:B------:R-:W-:-:S07]  /*0880*/  PRMT R2, R12, 0x7632, R2 ;  /* 0x000076320c027816 */ /* 0x000fce0000000002 */
.L_x_12959:
[----:B------:R-:W-:Y:S05]  /*0890*/  BSYNC B0 ;  /* 0x0000000000007941 */ /* 0x000fea0003800000 */
.L_x_12957:
[----:B------:R-:W0:Y:S01]  /*08a0*/  LDC.64 R12, c[0x0][0x218] ;  /* 0x00008600ff0c7b82 */ /* 0x000e220000000a00 */
[----:B------:R-:W-:Y:S02]  /*08b0*/  PRMT R9, R8, 0x5410, R9 ;  /* 0x0000541008097816 */ /* 0x000fe40000000009 */
[----:B------:R-:W-:Y:S02]  /*08c0*/  PRMT R7, R10, 0x5410, R7 ;  /* 0x000054100a077816 */ /* 0x000fe40000000007 */
[----:B------:R-:W-:Y:S02]  /*08d0*/  PRMT R5, R6, 0x5410, R5 ;  /* 0x0000541006057816 */ /* 0x000fe40000000005 */
[----:B------:R-:W-:Y:S01]  /*08e0*/  PRMT R3, R3, 0x5410, R2 ;  /* 0x0000541003037816 */ /* 0x000fe20000000002 */
[----:B0-----:R-:W-:-:S04]  /*08f0*/  IMAD.WIDE.U32 R12, R4, 0x2, R12 ;  /* 0x00000002040c7825 */ /* 0x001fc800078e000c */
[----:B------:R-:W-:-:S05]  /*0900*/  IMAD.WIDE R12, R0, 0x4, R12 ;  /* 0x00000004000c7825 */ /* 0x000fca00078e020c */
[----:B------:R-:W-:Y:S04]  /*0910*/  STG.E desc[UR4][R12.64], R9 ;  /* 0x000000090c007986 */ /* 0x000fe8000c101904 */
[----:B------:R-:W-:Y:S04]  /*0920*/  STG.E desc[UR4][R12.64+0x200], R7 ;  /* 0x000200070c007986 */ /* 0x000fe8000c101904 */
[----:B------:R-:W-:Y:S04]  /*0930*/  STG.E desc[UR4][R12.64+0x400], R5 ;  /* 0x000400050c007986 */ /* 0x000fe8000c101904 */
[----:B------:R-:W-:Y:S01]  /*0940*/  STG.E desc[UR4][R12.64+0x600], R3 ;  /* 0x000600030c007986 */ /* 0x000fe2000c101904 */
[----:B------:R-:W-:Y:S05]  /*0950*/  EXIT ;  /* 0x000000000000794d */ /* 0x000fea0003800000 */
.L_x_12935:
[----:B------:R-:W0:Y:S01]  /*0960*/  S2R R6, SR_TID.X ;  /* 0x0000000000067919 */ /* 0x000e220000002100 */
[----:B------:R-:W-:Y:S02]  /*0970*/  PRMT R8, RZ, 0x7610, R8 ;  /* 0x00007610ff087816 */ /* 0x000fe40000000008 */
[----:B0-----:R-:W-:Y:S01]  /*0980*/  ISETP.GE.AND P0, PT, R6, R5, PT ;  /* 0x000000050600720c */ /* 0x001fe20003f06270 */
[----:B------:R-:W-:-:S12]  /*0990*/  IMAD.MOV.U32 R27, RZ, RZ, R6 ;  /* 0x000000ffff1b7224 */ /* 0x000fd800078e0006 */
[----:B------:R-:W-:Y:S01]  /*09a0*/  @!P0 IMAD.IADD R7, R4, 0x1, R27 ;  /* 0x0000000104078824 */ /* 0x000fe200078e021b */
[----:B------:R-:W0:Y:S01]  /*09b0*/  @!P0 LDC.64 R16, c[0x0][0x220] ;  /* 0x00008800ff108b82 */ /* 0x000e220000000a00 */
[----:B------:R-:W-:-:S05]  /*09c0*/  @!P0 VIADD R27, R27, 0x80 ;  /* 0x000000801b1b8836 */ /* 0x000fca0000000000 */
[C---:B------:R-:W-:Y:S02]  /*09d0*/  ISETP.GE.AND P4, PT, R27.reuse, R5, PT ;  /* 0x000000051b00720c */ /* 0x040fe40003f86270 */
[----:B------:R-:W1:Y:S11]  /*09e0*/  @!P0 LDC.64 R22, c[0x0][0x228] ;  /* 0x00008a00ff168b82 */ /* 0x000e760000000a00 */
[----:B------:R-:W-:Y:S01]  /*09f0*/  @!P4 IMAD.IADD R10, R4, 0x1, R27 ;  /* 0x00000001040ac824 */ /* 0x000fe200078e021b */
[----:B------:R-:W2:Y:S01]  /*0a00*/  @!P4 LDC.64 R14, c[0x0][0x220] ;  /* 0x00008800ff0ecb82 */ /* 0x000ea20000000a00 */
[----:B------:R-:W-:Y:S01]  /*0a10*/  @!P4 VIADD R27, R27, 0x80 ;  /* 0x000000801b1bc836 */ /* 0x000fe20000000000 */
[----:B------:R-:W-:Y:S01]  /*0a20*/  PRMT R20, RZ, 0x7610, R20 ;  /* 0x00007610ff147816 */ /* 0x000fe20000000014 */
[----:B0-----:R-:W-:-:S03]  /*0a30*/  @!P0 IMAD.WIDE.U32 R16, R7, 0x2, R16 ;  /* 0x0000000207108825 */ /* 0x001fc600078e0010 */
[----:B------:R-:W-:Y:S02]  /*0a40*/  ISETP.GE.AND P5, PT, R27, R5, PT ;  /* 0x000000051b00720c */ /* 0x000fe40003fa6270 */
[----:B------:R-:W0:Y:S01]  /*0a50*/  @!P4 LDC.64 R12, c[0x0][0x228] ;  /* 0x00008a00ff0ccb82 */ /* 0x000e220000000a00 */
[----:B------:R-:W-:Y:S01]  /*0a60*/  PRMT R9, RZ, 0x7610, R9 ;  /* 0x00007610ff097816 */ /* 0x000fe20000000009 */
[----:B-1----:R-:W-:Y:S01]  /*0a70*/  @!P0 IMAD.WIDE.U32 R22, R7, 0x2, R22 ;  /* 0x0000000207168825 */ /* 0x002fe200078e0016 */
[----:B------:R-:W-:-:S04]  /*0a80*/  PRMT R7, RZ, 0x7610, R7 ;  /* 0x00007610ff077816 */ /* 0x000fc80000000007 */
[----:B------:R-:W5:Y:S04]  /*0a90*/  @!P0 LDG.E.U16 R8, desc[UR4][R22.64] ;  /* 0x0000000416088981 */ /* 0x000f68000c1e1500 */
[----:B------:R-:W-:Y:S01]  /*0aa0*/  @!P5 IMAD.IADD R11, R4, 0x1, R27 ;  /* 0x00000001040bd824 */ /* 0x000fe200078e021b */
[----:B------:R-:W1:Y:S01]  /*0ab0*/  @!P5 LDC.64 R2, c[0x0][0x228] ;  /* 0x00008a00ff02db82 */ /* 0x000e620000000a00 */
[----:B------:R-:W-:Y:S01]  /*0ac0*/  @!P5 VIADD R27, R27, 0x80 ;  /* 0x000000801b1bd836 */ /* 0x000fe20000000000 */
[----:B------:R3:W5:Y:S04]  /*0ad0*/  @!P0 LDG.E.U16 R7, desc[UR4][R16.64] ;  /* 0x0000000410078981 */ /* 0x000768000c1e1500 */
[----:B------:R-:W-:-:S02]  /*0ae0*/  ISETP.GE.AND P3, PT, R27, R5, PT ;  /* 0x000000051b00720c */ /* 0x000fc40003f66270 */
[----:B------:R-:W4:Y:S11]  /*0af0*/  @!P5 LDC.64 R24, c[0x0][0x220] ;  /* 0x00008800ff18db82 */ /* 0x000f360000000a00 */
[----:B------:R-:W-:Y:S01]  /*0b00*/  @!P3 IMAD.IADD R21, R4, 0x1, R27 ;  /* 0x000000010415b824 */ /* 0x000fe200078e021b */
[----:B------:R-:W4:Y:S01]  /*0b10*/  @!P3 LDC.64 R28, c[0x0][0x220] ;  /* 0x00008800ff1cbb82 */ /* 0x000f220000000a00 */
[----:B------:R-:W-:-:S05]  /*0b20*/  @!P3 VIADD R27, R27, 0x80 ;  /* 0x000000801b1bb836 */ /* 0x000fca0000000000 */
[C---:B------:R-:W-:Y:S02]  /*0b30*/  ISETP.GE.AND P1, PT, R27.reuse, R5, PT ;  /* 0x000000051b00720c */ /* 0x040fe40003f26270 */
[----:B------:R-:W4:Y:S11]  /*0b40*/  @!P3 LDC.64 R18, c[0x0][0x228] ;  /* 0x00008a00ff12bb82 */ /* 0x000f360000000a00 */
[----:B------:R-:W-:Y:S01]  /*0b50*/  @!P1 IMAD.IADD R0, R4, 0x1, R27 ;  /* 0x0000000104009824 */ /* 0x000fe200078e021b */
[----:B---3--:R-:W3:Y:S01]  /*0b60*/  @!P1 LDC.64 R16, c[0x0][0x220] ;  /* 0x00008800ff109b82 */ /* 0x008ee20000000a00 */
[----:B------:R-:W-:-:S05]  /*0b70*/  @!P1 VIADD R27, R27, 0x80 ;  /* 0x000000801b1b9836 */ /* 0x000fca0000000000 */
[----:B------:R-:W-:Y:S01]  /*0b80*/  ISETP.GE.AND P2, PT, R27, R5, PT ;  /* 0x000000051b00720c */ /* 0x000fe20003f46270 */
[----:B-1----:R-:W-:-:S04]  /*0b90*/  @!P5 IMAD.WIDE.U32 R2, R11, 0x2, R2 ;  /* 0x000000020b02d825 */ /* 0x002fc800078e0002 */
[C---:B--2---:R-:W-:Y:S01]  /*0ba0*/  @!P4 IMAD.WIDE.U32 R14, R10.reuse, 0x2, R14 ;  /* 0x000000020a0ec825 */ /* 0x044fe200078e000e */
[----:B------:R1:W5:Y:S03]  /*0bb0*/  @!P5 LDG.E.U16 R20, desc[UR4][R2.64] ;  /* 0x000000040214d981 */ /* 0x000366000c1e1500 */
[----:B0-----:R-:W-:Y:S01]  /*0bc0*/  @!P4 IMAD.WIDE.U32 R12, R10, 0x2, R12 ;  /* 0x000000020a0cc825 */ /* 0x001fe200078e000c */
[----:B------:R-:W-:Y:S01]  /*0bd0*/  PRMT R10, RZ, 0x7610, R10 ;  /* 0x00007610ff0a7816 */ /* 0x000fe2000000000a */
[----:B------:R0:W5:Y:S02]  /*0be0*/  @!P4 LDG.E.U16 R9, desc[UR4][R14.64] ;  /* 0x000000040e09c981 */ /* 0x000164000c1e1500 */
[----:B------:R-:W2:Y:S01]  /*0bf0*/  @!P2 LDC.64 R22, c[0x0][0x228] ;  /* 0x00008a00ff16ab82 */ /* 0x000ea20000000a00 */
[----:B-1----:R-:W-:Y:S02]  /*0c00*/  @!P2 IMAD.IADD R3, R4, 0x1, R27 ;  /* 0x000000010403a824 */ /* 0x002fe400078e021b */
[----:B------:R1:W5:Y:S01]  /*0c10*/  @!P4 LDG.E.U16 R10, desc[UR4][R12.64] ;  /* 0x000000040c0ac981 */ /* 0x000362000c1e1500 */
[----:B------:R-:W-:-:S04]  /*0c20*/  @!P2 VIADD R27, R27, 0x80 ;  /* 0x000000801b1ba836 */ /* 0x000fc80000000000 */
[----:B0-----:R-:W0:Y:S01]  /*0c30*/  @!P1 LDC.64 R14, c[0x0][0x228] ;  /* 0x00008a00ff0e9b82 */ /* 0x001e220000000a00 */
[----:B------:R-:W-:Y:S01]  /*0c40*/  ISETP.GE.AND P4, PT, R27, R5, PT ;  /* 0x000000051b00720c */ /* 0x000fe20003f86270 */
[----:B----4-:R-:W-:-:S06]  /*0c50*/  @!P5 IMAD.WIDE.U32 R24, R11, 0x2, R24 ;  /* 0x000000020b18d825 */ /* 0x010fcc00078e0018 */
[----:B-1----:R-:W1:Y:S01]  /*0c60*/  @!P2 LDC.64 R12, c[0x0][0x220] ;  /* 0x00008800ff0cab82 */ /* 0x002e620000000a00 */
[----:B------:R-:W-:Y:S01]  /*0c70*/  PRMT R11, RZ, 0x7610, R11 ;  /* 0x00007610ff0b7816 */ /* 0x000fe2000000000b */
[----:B------:R-:W-:-:S04]  /*0c80*/  @!P3 IMAD.WIDE.U32 R28, R21, 0x2, R28 ;  /* 0x00000002151cb825 */ /* 0x000fc800078e001c */
[----:B------:R-:W-:Y:S01]  /*0c90*/  @!P3 IMAD.WIDE.U32 R18, R21, 0x2, R18 ;  /* 0x000000021512b825 */ /* 0x000fe200078e0012 */
[----:B------:R-:W-:Y:S01]  /*0ca0*/  PRMT R21, RZ, 0x7610, R21 ;  /* 0x00007610ff157816 */ /* 0x000fe20000000015 */
[----:B------:R4:W5:Y:S05]  /*0cb0*/  @!P5 LDG.E.U16 R11, desc[UR4][R24.64] ;  /* 0x00000004180bd981 */ /* 0x00096a000c1e1500 */
[----:B------:R3:W5:Y:S01]  /*0cc0*/  @!P3 LDG.E.U16 R21, desc[UR4][R28.64] ;  /* 0x000000041c15b981 */ /* 0x000762000c1e1500 */
[----:B----4-:R-:W-:Y:S01]  /*0cd0*/  PRMT R24, RZ, 0x7610, R24 ;  /* 0x00007610ff187816 */ /* 0x010fe20000000018 */
[----:B---3--:R-:W-:-:S05]  /*0ce0*/  @!P4 IMAD.IADD R29, R4, 0x1, R27 ;  /* 0x00000001041dc824 */ /* 0x008fca00078e021b */
[----:B------:R3:W5:Y:S01]  /*0cf0*/  @!P3 LDG.E.U16 R24, desc[UR4][R18.64] ;  /* 0x000000041218b981 */ /* 0x000762000c1e1500 */
[----:B------:R-:W-:-:S05]  /*0d00*/  @!P4 VIADD R27, R27, 0x80 ;  /* 0x000000801b1bc836 */ /* 0x000fca0000000000 */
[----:B------:R-:W-:Y:S01]  /*0d10*/  ISETP.GE.AND P3, PT, R27, R5, PT ;  /* 0x000000051b00720c */ /* 0x000fe20003f66270 */
[C---:B-1----:R-:W-:Y:S01]  /*0d20*/  @!P2 IMAD.WIDE.U32 R12, R3.reuse, 0x2, R12 ;  /* 0x00000002030ca825 */ /* 0x042fe200078e000c */
[----:B------:R-:W-:Y:S01]  /*0d30*/  PRMT R25, RZ, 0x7610, R25 ;  /* 0x00007610ff197816 */ /* 0x000fe20000000019 */
[----:B---3--:R-:W1:Y:S02]  /*0d40*/  @!P4 LDC.64 R18, c[0x0][0x220] ;  /* 0x00008800ff12cb82 */ /* 0x008e640000000a00 */
[----:B--2---:R-:W-:Y:S01]  /*0d50*/  @!P2 IMAD.WIDE.U32 R22, R3, 0x2, R22 ;  /* 0x000000020316a825 */ /* 0x004fe200078e0016 */
[----:B------:R-:W-:-:S03]  /*0d60*/  PRMT R3, RZ, 0x7610, R3 ;  /* 0x00007610ff037816 */ /* 0x000fc60000000003 */
[----:B------:R-:W-:-:S03]  /*0d70*/  @!P1 IMAD.WIDE.U32 R16, R0, 0x2, R16 ;  /* 0x0000000200109825 */ /* 0x000fc600078e0010 */
[----:B------:R2:W5:Y:S01]  /*0d80*/  @!P2 LDG.E.U16 R3, desc[UR4][R12.64] ;  /* 0x000000040c03a981 */ /* 0x000562000c1e1500 */
[----:B0-----:R-:W-:Y:S01]  /*0d90*/  @!P1 IMAD.WIDE.U32 R14, R0, 0x2, R14 ;  /* 0x00000002000e9825 */ /* 0x001fe200078e000e */
[----:B------:R-:W-:Y:S02]  /*0da0*/  PRMT R0, RZ, 0x7610, R0 ;  /* 0x00007610ff007816 */ /* 0x000fe40000000000 */
[----:B------:R0:W5:Y:S04]  /*0db0*/  @!P1 LDG.E.U16 R25, desc[UR4][R16.64] ;  /* 0x0000000410199981 */ /* 0x000168000c1e1500 */
[----:B------:R3:W5:Y:S01]  /*0dc0*/  @!P1 LDG.E.U16 R0, desc[UR4][R14.64] ;  /* 0x000000040e009981 */ /* 0x000762000c1e1500 */
[----:B--2---:R-:W2:Y:S08]  /*0dd0*/  @!P3 LDC.64 R12, c[0x0][0x220] ;  /* 0x00008800ff0cbb82 */ /* 0x004eb00000000a00 */
[----:B0-----:R-:W0:Y:S08]  /*0de0*/  @!P4 LDC.64 R16, c[0x0][0x228] ;  /* 0x00008a00ff10cb82 */ /* 0x001e300000000a00 */
[----:B---3--:R-:W3:Y:S01]  /*0df0*/  @!P3 LDC.64 R14, c[0x0][0x228] ;  /* 0x00008a00ff0ebb82 */ /* 0x008ee20000000a00 */
[----:B------:R-:W-:Y:S01]  /*0e00*/  PRMT R2, RZ, 0x7610, R2 ;  /* 0x00007610ff027816 */ /* 0x000fe20000000002 */
[----:B------:R-:W-:-:S02]  /*0e10*/  @!P3 IMAD.IADD R27, R4, 0x1, R27 ;  /* 0x00000001041bb824 */ /* 0x000fc400078e021b */
[C---:B-1----:R-:W-:Y:S01]  /*0e20*/  @!P4 IMAD.WIDE.U32 R18, R29.reuse, 0x2, R18 ;  /* 0x000000021d12c825 */ /* 0x042fe200078e0012 */
[----:B------:R-:W-:Y:S02]  /*0e30*/  PRMT R26, RZ, 0x7610, R26 ;  /* 0x00007610ff1a7816 */ /* 0x000fe4000000001a */
[----:B------:R1:W5:Y:S04]  /*0e40*/  @!P2 LDG.E.U16 R2, desc[UR4][R22.64] ;  /* 0x000000041602a981 */ /* 0x000368000c1e1500 */
[----:B------:R4:W5:Y:S01]  /*0e50*/  @!P4 LDG.E.U16 R26, desc[UR4][R18.64] ;  /* 0x00000004121ac981 */ /* 0x000962000c1e1500 */
[----:B0-----:R-:W-:Y:S01]  /*0e60*/  @!P4 IMAD.WIDE.U32 R16, R29, 0x2, R16 ;  /* 0x000000021d10c825 */ /* 0x001fe200078e0010 */
[----:B-1----:R-:W-:-:S03]  /*0e70*/  PRMT R22, RZ, 0x7610, R22 ;  /* 0x00007610ff167816 */ /* 0x002fc60000000016 */
[C-C-:B--2---:R-:W-:Y:S01]  /*0e80*/  @!P3 IMAD.WIDE.U32 R28, R27.reuse, 0x2, R12.reuse ;  /* 0x000000021b1cb825 */ /* 0x144fe200078e000c */
[----:B------:R-:W-:Y:S02]  /*0e90*/  PRMT R12, RZ, 0x7610, R12 ;  /* 0x00007610ff0c7816 */ /* 0x000fe4000000000c */
[----:B------:R-:W-:Y:S01]  /*0ea0*/  PRMT R13, RZ, 0x7610, R13 ;  /* 0x00007610ff0d7816 */ /* 0x000fe2000000000d */
[----:B---3--:R-:W-:Y:S01]  /*0eb0*/  @!P3 IMAD.WIDE.U32 R14, R27, 0x2, R14 ;  /* 0x000000021b0eb825 */ /* 0x008fe200078e000e */
[----:B------:R4:W5:Y:S04]  /*0ec0*/  @!P3 LDG.E.U16 R22, desc[UR4][R28.64] ;  /* 0x000000041c16b981 */ /* 0x000968000c1e1500 */
[----:B------:R4:W5:Y:S04]  /*0ed0*/  @!P4 LDG.E.U16 R12, desc[UR4][R16.64] ;  /* 0x00000004100cc981 */ /* 0x000968000c1e1500 */
[----:B------:R4:W5:Y:S01]  /*0ee0*/  @!P3 LDG.E.U16 R13, desc[UR4][R14.64] ;  /* 0x000000040e0db981 */ /* 0x000962000c1e1500 */
[----:B------:R-:W-:Y:S04]  /*0ef0*/  BSSY B0, `(.L_x_12960) ;  /* 0x000000d000007945 */ /* 0x000fe80003800000 */
[----:B------:R-:W-:Y:S05]  /*0f00*/  @P0 BRA `(.L_x_12961) ;  /* 0x00000000002c0947 */ /* 0x000fea0003800000 */
[----:B----45:R-:W-:-:S05]  /*0f10*/  IMAD.U32 R14, R7, 0x10000, RZ ;  /* 0x00010000070e7824 */ /* 0x030fca00078e00ff */
        /* <DEDUP_REMOVED lines=9> */
.L_x_12962:
[----:B------:R-:W-:-:S07]  /*0fb0*/  PRMT R8, R7, 0x7610, R8 ;  /* 0x0000761007087816 */ /* 0x000fce0000000008 */
.L_x_12961:
[----:B------:R-:W-:Y:S05]  /*0fc0*/  BSYNC B0 ;  /* 0x0000000000007941 */ /* 0x000fea0003800000 */
.L_x_12960:
[----:B----4-:R-:W-:Y:S01]  /*0fd0*/  VIADD R14, R6, 0x80 ;  /* 0x00000080060e7836 */ /* 0x010fe20000000000 */
        /* <DEDUP_REMOVED lines=13> */
.L_x_12965:
[----:B------:R-:W-:-:S07]  /*10b0*/  PRMT R10, R9, 0x7610, R10 ;  /* 0x00007610090a7816 */ /* 0x000fce000000000a */
.L_x_12964:
[----:B------:R-:W-:Y:S05]  /*10c0*/  BSYNC B0 ;  /* 0x0000000000007941 */ /* 0x000fea0003800000 */
.L_x_12963:
        /* <DEDUP_REMOVED lines=14> */
.L_x_12968:
[----:B------:R-:W-:-:S07]  /*11b0*/  PRMT R20, R11, 0x7610, R20 ;  /* 0x000076100b147816 */ /* 0x000fce0000000014 */
.L_x_12967:
[----:B------:R-:W-:Y:S05]  /*11c0*/  BSYNC B0 ;  /* 0x0000000000007941 */ /* 0x000fea0003800000 */
.L_x_12966:
        /* <DEDUP_REMOVED lines=14> */
.L_x_12971:
[----:B------:R-:W-:-:S07]  /*12b0*/  PRMT R24, R21, 0x7610, R24 ;  /* 0x0000761015187816 */ /* 0x000fce0000000018 */
.L_x_12970:
[----:B------:R-:W-:Y:S05]  /*12c0*/  BSYNC B0 ;  /* 0x0000000000007941 */ /* 0x000fea0003800000 */
.L_x_12969:
        /* <DEDUP_REMOVED lines=14> */
.L_x_12974:
[----:B------:R-:W-:-:S07]  /*13b0*/  PRMT R0, R25, 0x7610, R0 ;  /* 0x0000761019007816 */ /* 0x000fce0000000000 */
.L_x_12973:
[----:B------:R-:W-:Y:S05]  /*13c0*/  BSYNC B0 ;  /* 0x0000000000007941 */ /* 0x000fea0003800000 */
.L_x_12972:
        /* <DEDUP_REMOVED lines=14> */
.L_x_12977:
[----:B------:R-:W-:-:S07]  /*14b0*/  PRMT R2, R3, 0x7610, R2 ;  /* 0x0000761003027816 */ /* 0x000fce0000000002 */
.L_x_12976:
[----:B------:R-:W-:Y:S05]  /*14c0*/  BSYNC B0 ;  /* 0x0000000000007941 */ /* 0x000fea0003800000 */
.L_x_12975:
        /* <DEDUP_REMOVED lines=14> */
.L_x_12980:
[----:B------:R-:W-:-:S07]  /*15b0*/  PRMT R12, R26, 0x7610, R12 ;  /* 0x000076101a0c7816 */ /* 0x000fce000000000c */
.L_x_12979:
[----:B------:R-:W-:Y:S05]  /*15c0*/  BSYNC B0 ;  /* 0x0000000000007941 */ /* 0x000fea0003800000 */
.L_x_12978:
        /* <DEDUP_REMOVED lines=14> */
.L_x_12983:
[----:B------:R-:W-:-:S07]  /*16b0*/  PRMT R13, R22, 0x7610, R13 ;  /* 0x00007610160d7816 */ /* 0x000fce000000000d */
.L_x_12982:
[----:B------:R-:W-:Y:S05]  /*16c0*/  BSYNC B0 ;  /* 0x0000000000007941 */ /* 0x000fea0003800000 */
.L_x_12981:
[----:B------:R-:W0:Y:S01]  /*16d0*/  @!P0 LDC.64 R16, c[0x0][0x218] ;  /* 0x00008600ff108b82 */ /* 0x000e220000000a00 */
[----:B-----5:R-:W-:Y:S01]  /*16e0*/  @!P0 IMAD.IADD R3, R4, 0x1, R6 ;  /* 0x0000000104038824 */ /* 0x020fe200078e0206 */
[----:B------:R-:W-:Y:S01]  /*16f0*/  BSSY B0, `(.L_x_12984) ;  /* 0x0000030000007945 */ /* 0x000fe20003800000 */
[----:B------:R-:W-:-:S03]  /*1700*/  @!P0 IMAD.MOV.U32 R6, RZ, RZ, R14 ;  /* 0x000000ffff068224 */ /* 0x000fc600078e000e */
[----:B------:R-:W-:Y:S01]  /*1710*/  BSSY B1, `(.L_x_12985) ;  /* 0x0000027000017945 */ /* 0x000fe20003800000 */
[----:B0-----:R-:W-:-:S05]  /*1720*/  @!P0 IMAD.WIDE.U32 R16, R3, 0x2, R16 ;  /* 0x0000000203108825 */ /* 0x001fca00078e0010 */
[----:B------:R0:W-:Y:S01]  /*1730*/  @!P0 STG.E.U16 desc[UR4][R16.64], R8 ;  /* 0x0000000810008986 */ /* 0x0001e2000c101504 */
        /* <DEDUP_REMOVED lines=14> */
.L_x_12986:
[----:B------:R-:W-:-:S13]  /*1820*/  ISETP.GE.AND P0, PT, R6, R5, PT ;  /* 0x000000050600720c */ /* 0x000fda0003f06270 */
[----:B------:R-:W-:Y:S05]  /*1830*/  @P0 BRA `(.L_x_12988) ;  /* 0x0000000000300947 */ /* 0x000fea0003800000 */
[----:B0-----:R-:W0:Y:S01]  /*1840*/  LDC.64 R8, c[0x0][0x218] ;  /* 0x00008600ff087b82 */ /* 0x001e220000000a00 */
[----:B------:R-:W-:Y:S02]  /*1850*/  IMAD.IADD R3, R4, 0x1, R6 ;  /* 0x0000000104037824 */ /* 0x000fe400078e0206 */
[----:B------:R-:W-:Y:S02]  /*1860*/  VIADD R6, R6, 0x80 ;  /* 0x0000008006067836 */ /* 0x000fe40000000000 */
[----:B0-----:R-:W-:-:S05]  /*1870*/  IMAD.WIDE.U32 R8, R3, 0x2, R8 ;  /* 0x0000000203087825 */ /* 0x001fca00078e0008 */
[----:B------:R1:W-:Y:S02]  /*1880*/  STG.E.U16 desc[UR4][R8.64], R24 ;  /* 0x0000001808007986 */ /* 0x0003e4000c101504 */
.L_x_12987:
[----:B------:R-:W-:-:S13]  /*1890*/  ISETP.GE.AND P0, PT, R6, R5, PT ;  /* 0x000000050600720c */ /* 0x000fda0003f06270 */
[----:B------:R-:W-:Y:S05]  /*18a0*/  @P0 BRA `(.L_x_12989) ;  /* 0x0000000000340947 */ /* 0x000fea0003800000 */
[----:B01----:R-:W0:Y:S01]  /*18b0*/  LDC.64 R8, c[0x0][0x218] ;  /* 0x00008600ff087b82 */ /* 0x003e220000000a00 */
[----:B------:R-:W-:Y:S02]  /*18c0*/  IMAD.IADD R3, R4, 0x1, R6 ;  /* 0x0000000104037824 */ /* 0x000fe400078e0206 */
[----:B------:R-:W-:Y:S02]  /*18d0*/  VIADD R6, R6, 0x80 ;  /* 0x0000008006067836 */ /* 0x000fe40000000000 */
[----:B0-----:R-:W-:-:S05]  /*18e0*/  IMAD.WIDE.U32 R8, R3, 0x2, R8 ;  /* 0x0000000203087825 */ /* 0x001fca00078e0008 */
[----:B------:R1:W-:Y:S02]  /*18f0*/  STG.E.U16 desc[UR4][R8.64], R0 ;  /* 0x0000000008007986 */ /* 0x0003e4000c101504 */
.L_x_12988:
        /* <DEDUP_REMOVED lines=8> */
.L_x_12989:
[----:B------:R-:W-:Y:S05]  /*1980*/  BSYNC B1 ;  /* 0x0000000000017941 */ /* 0x000fea0003800000 */
.L_x_12985:
[----:B------:R-:W-:-:S13]  /*1990*/  ISETP.GE.AND P0, PT, R6, R5, PT ;  /* 0x000000050600720c */ /* 0x000fda0003f06270 */
[----:B--2---:R-:W2:Y:S01]  /*19a0*/  @!P0 LDC.64 R2, c[0x0][0x218] ;  /* 0x00008600ff028b82 */ /* 0x004ea20000000a00 */
[----:B------:R-:W-:Y:S02]  /*19b0*/  @!P0 IMAD.IADD R7, R4, 0x1, R6 ;  /* 0x0000000104078824 */ /* 0x000fe400078e0206 */
[----:B------:R-:W-:Y:S02]  /*19c0*/  @!P0 VIADD R6, R6, 0x80 ;  /* 0x0000008006068836 */ /* 0x000fe40000000000 */
[----:B--2---:R-:W-:-:S05]  /*19d0*/  @!P0 IMAD.WIDE.U32 R2, R7, 0x2, R2 ;  /* 0x0000000207028825 */ /* 0x004fca00078e0002 */
[----:B------:R2:W-:Y:S02]  /*19e0*/  @!P0 STG.E.U16 desc[UR4][R2.64], R12 ;  /* 0x0000000c02008986 */ /* 0x0005e4000c101504 */
.L_x_12990:
[----:B------:R-:W-:Y:S05]  /*19f0*/  BSYNC B0 ;  /* 0x0000000000007941 */ /* 0x000fea0003800000 */
.L_x_12984:
[----:B------:R-:W-:Y:S05]  /*1a00*/  WARPSYNC.ALL ;  /* 0x0000000000007948 */ /* 0x000fea0003800000 */
[----:B------:R-:W-:-:S13]  /*1a10*/  ISETP.GE.AND P0, PT, R6, R5, PT ;  /* 0x000000050600720c */ /* 0x000fda0003f06270 */
[----:B------:R-:W-:Y:S05]  /*1a20*/  @P0 EXIT ;  /* 0x000000000000094d */ /* 0x000fea0003800000 */
[----:B--2---:R-:W2:Y:S01]  /*1a30*/  LDC.64 R2, c[0x0][0x218] ;  /* 0x00008600ff027b82 */ /* 0x004ea20000000a00 */
[----:B------:R-:W-:-:S04]  /*1a40*/  IMAD.IADD R5, R4, 0x1, R6 ;  /* 0x0000000104057824 */ /* 0x000fc800078e0206 */
[----:B--2---:R-:W-:-:S05]  /*1a50*/  IMAD.WIDE.U32 R2, R5, 0x2, R2 ;  /* 0x0000000205027825 */ /* 0x004fca00078e0002 */
[----:B------:R-:W-:Y:S01]  /*1a60*/  STG.E.U16 desc[UR4][R2.64], R13 ;  /* 0x0000000d02007986 */ /* 0x000fe2000c101504 */
[----:B------:R-:W-:Y:S05]  /*1a70*/  EXIT ;  /* 0x000000000000794d */ /* 0x000fea0003800000 */
.L_x_12991:
        /* <DEDUP_REMOVED lines=16> */
.L_x_42226:


//--------------------- .text._ZN2at6native29vectorized_elementwise_kernelILi4ENS0_13BinaryFunctorIN3c108BFloat16ES4_S4_ZZZNS0_19minimum_kernel_cudaERNS_18TensorIteratorBaseEENKUlvE0_clEvENKUlvE2_clEvEUlS4_S4_E_EESt5arrayIPcLm3EEEEviT0_T1_ --------------------------
	.section	.text._ZN2at6native29vectorized_elementwise_kernelILi4ENS0_13BinaryFunctorIN3c108BFloat16ES4_S4_ZZZNS0_19minimum_kernel_cudaERNS_18TensorIteratorBaseEENKUlvE0_clEvENKUlvE2_clEvEUlS4_S4_E_EESt5arrayIPcLm3EEEEviT0_T1_,"ax",@progbits
	.align	128
        .global         _ZN2at6native29vectorized_elementwise_kernelILi4ENS0_13BinaryFunctorIN3c108BFloat16ES4_S4_ZZZNS0_19minimum_kernel_cudaERNS_18TensorIteratorBaseEENKUlvE0_clEvENKUlvE2_clEvEUlS4_S4_E_EESt5arrayIPcLm3EEEEviT0_T1_
        .type           _ZN2at6native29vectorized_elementwise_kernelILi4ENS0_13BinaryFunctorIN3c108BFloat16ES4_S4_ZZZNS0_19minimum_kernel_cudaERNS_18TensorIteratorBaseEENKUlvE0_clEvENKUlvE2_clEvEUlS4_S4_E_EESt5arrayIPcLm3EEEEviT0_T1_,@function
        .size           _ZN2at6native29vectorized_elementwise_kernelILi4ENS0_13BinaryFunctorIN3c108BFloat16ES4_S4_ZZZNS0_19minimum_kernel_cudaERNS_18TensorIteratorBaseEENKUlvE0_clEvENKUlvE2_clEvEUlS4_S4_E_EESt5arrayIPcLm3EEEEviT0_T1_,(.L_x_42227 - _ZN2at6native29vectorized_elementwise_kernelILi4ENS0_13BinaryFunctorIN3c108BFloat16ES4_S4_ZZZNS0_19minimum_kernel_cudaERNS_18TensorIteratorBaseEENKUlvE0_clEvENKUlvE2_clEvEUlS4_S4_E_EESt5arrayIPcLm3EEEEviT0_T1_)
        .other          _ZN2at6native29vectorized_elementwise_kernelILi4ENS0_13BinaryFunctorIN3c108BFloat16ES4_S4_ZZZNS0_19minimum_kernel_cudaERNS_18TensorIteratorBaseEENKUlvE0_clEvENKUlvE2_clEvEUlS4_S4_E_EESt5arrayIPcLm3EEEEviT0_T1_,@"STO_CUDA_ENTRY STV_DEFAULT"
_ZN2at6native29vectorized_elementwise_kernelILi4ENS0_13BinaryFunctorIN3c108BFloat16ES4_S4_ZZZNS0_19minimum_kernel_cudaERNS_18TensorIteratorBaseEENKUlvE0_clEvENKUlvE2_clEvEUlS4_S4_E_EESt5arrayIPcLm3EEEEviT0_T1_:
.text._ZN2at6native29vectorized_elementwise_kernelILi4ENS0_13BinaryFunctorIN3c108BFloat16ES4_S4_ZZZNS0_19minimum_kernel_cudaERNS_18TensorIteratorBaseEENKUlvE0_clEvENKUlvE2_clEvEUlS4_S4_E_EESt5arrayIPcLm3EEEEviT0_T1_:
        /* <DEDUP_REMOVED lines=14> */
[----:B------:R-:W2:Y:S03]  /*00e0*/  LDG.E.64 R2, desc[UR4][R16.64] ;  /* 0x0000000410027981 */ /* 0x000ea6000c1e1b00 */
[----:B------:R-:W-:Y:S02]  /*00f0*/  IMAD.WIDE.U32 R18, R0, 0x8, R6 ;  /* 0x0000000800127825 */ /* 0x000fe400078e0006 */
[----:B------:R0:W5:Y:S04]  /*0100*/  LDG.E.64 R6, desc[UR4][R16.64+0x400] ;  /* 0x0004000410067981 */ /* 0x000168000c1e1b00 */
[----:B------:R-:W3:Y:S04]  /*0110*/  LDG.E.64 R12, desc[UR4][R18.64+0x400] ;  /* 0x00040004120c7981 */ /* 0x000ee8000c1e1b00 */
[----:B------:R-:W4:Y:S01]  /*0120*/  LDG.E.64 R8, desc[UR4][R18.64] ;  /* 0x0000000412087981 */ /* 0x000f22000c1e1b00 */
[----:B------:R-:W-:Y:S01]  /*0130*/  BSSY B0, `(.L_x_12993) ;  /* 0x0000013000007945 */ /* 0x000fe20003800000 */
[----:B--2---:R-:W-:-:S05]  /*0140*/  IMAD.U32 R15, R2, 0x10000, RZ ;  /* 0x00010000020f7824 */ /* 0x004fca00078e00ff */
[----:B------:R-:W-:Y:S02]  /*0150*/  FSETP.NEU.FTZ.AND P0, PT, R15, R15, PT ;  /* 0x0000000f0f00720b */ /* 0x000fe40003f1d000 */
[----:B------:R-:W-:Y:S02]  /*0160*/  PRMT R20, R2, 0x7632, R20 ;  /* 0x0000763202147816 */ /* 0x000fe40000000014 */
[C---:B---3--:R-:W-:Y:S02]  /*0170*/  PRMT R10, R13.reuse, 0x7610, R10 ;  /* 0x000076100d0a7816 */ /* 0x048fe4000000000a */
[----:B------:R-:W-:Y:S02]  /*0180*/  PRMT R5, R13, 0x7632, R5 ;  /* 0x000076320d057816 */ /* 0x000fe40000000005 */
[----:B----4-:R-:W-:Y:S02]  /*0190*/  PRMT R14, R9, 0x7610, R14 ;  /* 0x00007610090e7816 */ /* 0x010fe4000000000e */
[----:B------:R-:W-:-:S02]  /*01a0*/  PRMT R11, R12, 0x7632, R11 ;  /* 0x000076320c0b7816 */ /* 0x000fc4000000000b */
[----:B------:R-:W-:Y:S02]  /*01b0*/  PRMT R9, R9, 0x7632, R9 ;  /* 0x0000763209097816 */ /* 0x000fe40000000009 */
        /* <DEDUP_REMOVED lines=9> */
.L_x_12994:
[----:B------:R-:W-:-:S07]  /*0250*/  PRMT R8, R2, 0x7610, R8 ;  /* 0x0000761002087816 */ /* 0x000fce0000000008 */
.L_x_12995:
[----:B------:R-:W-:Y:S05]  /*0260*/  BSYNC B0 ;  /* 0x0000000000007941 */ /* 0x000fea0003800000 */
.L_x_12993:
        /* <DEDUP_REMOVED lines=11> */
.L_x_12997:
[----:B------:R-:W-:-:S07]  /*0320*/  PRMT R13, R2, 0x7632, R13 ;  /* 0x00007632020d7816 */ /* 0x000fce000000000d */
.L_x_12998:
[----:B------:R-:W-:Y:S05]  /*0330*/  BSYNC B0 ;  /* 0x0000000000007941 */ /* 0x000fea0003800000 */
.L_x_12996:
        /* <DEDUP_REMOVED lines=12> */
.L_x_13000:
[----:B------:R-:W-:-:S07]  /*0400*/  PRMT R14, R3, 0x7610, R14 ;  /* 0x00007610030e7816 */ /* 0x000fce000000000e */
.L_x_13001:
[----:B------:R-:W-:Y:S05]  /*0410*/  BSYNC B0 ;  /* 0x0000000000007941 */ /* 0x000fea0003800000 */
.L_x_12999:
        /* <DEDUP_REMOVED lines=11> */
.L_x_13003:
[----:B------:R-:W-:-:S07]  /*04d0*/  PRMT R9, R3, 0x7632, R9 ;  /* 0x0000763203097816 */ /* 0x000fce0000000009 */
.L_x_13004:
[----:B------:R-:W-:Y:S05]  /*04e0*/  BSYNC B0 ;  /* 0x0000000000007941 */ /* 0x000fea0003800000 */
.L_x_13002:
        /* <DEDUP_REMOVED lines=12> */
.L_x_13006:
[----:B------:R-:W-:-:S07]  /*05b0*/  PRMT R12, R6, 0x7610, R12 ;  /* 0x00007610060c7816 */ /* 0x000fce000000000c */
.L_x_13007:
[----:B------:R-:W-:Y:S05]  /*05c0*/  BSYNC B0 ;  /* 0x0000000000007941 */ /* 0x000fea0003800000 */
.L_x_13005:
        /* <DEDUP_REMOVED lines=11> */
.L_x_13009:
[----:B------:R-:W-:-:S07]  /*0680*/  PRMT R11, R6, 0x7632, R11 ;  /* 0x00007632060b7816 */ /* 0x000fce000000000b */
.L_x_13010:
[----:B------:R-:W-:Y:S05]  /*0690*/  BSYNC B0 ;  /* 0x0000000000007941 */ /* 0x000fea0003800000 */
.L_x_13008:
        /* <DEDUP_REMOVED lines=12> */
.L_x_13012:
[----:B------:R-:W-:-:S07]  /*0760*/  PRMT R10, R7, 0x7610, R10 ;  /* 0x00007610070a7816 */ /* 0x000fce000000000a */
.L_x_13013:
[----:B------:R-:W-:Y:S05]  /*0770*/  BSYNC B0 ;  /* 0x0000000000007941 */ /* 0x000fea0003800000 */
.L_x_13011:
        /* <DEDUP_REMOVED lines=11> */
.L_x_13015:
[----:B------:R-:W-:-:S07]  /*0830*/  PRMT R5, R7, 0x7632, R5 ;  /* 0x0000763207057816 */ /* 0x000fce0000000005 */
.L_x_13016:
[----:B------:R-:W-:Y:S05]  /*0840*/  BSYNC B0 ;  /* 0x0000000000007941 */ /* 0x000fea0003800000 */
.L_x_13014:
[----:B------:R-:W0:Y:S01]  /*0850*/  LDC.64 R2, c[0x0][0x218] ;  /* 0x00008600ff027b82 */ /* 0x000e220000000a00 */
[----:B------:R-:W-:Y:S02]  /*0860*/  PRMT R8, R8, 0x5410, R13 ;  /* 0x0000541008087816 */ /* 0x000fe4000000000d */
[----:B------:R-:W-:Y:S02]  /*0870*/  PRMT R9, R14, 0x5410, R9 ;  /* 0x000054100e097816 */ /* 0x000fe40000000009 */
[----:B------:R-:W-:Y:S01]  /*0880*/  PRMT R5, R10, 0x5410, R5 ;  /* 0x000054100a057816 */ /* 0x000fe20000000005 */
[----:B0-----:R-:W-:Y:S01]  /*0890*/  IMAD.WIDE.U32 R2, R4, 0x2, R2 ;  /* 0x0000000204027825 */ /* 0x001fe200078e0002 */
[----:B------:R-:W-:-:S03]  /*08a0*/  PRMT R4, R12, 0x5410, R11 ;  /* 0x000054100c047816 */ /* 0x000fc6000000000b */
[----:B------:R-:W-:-:S05]  /*08b0*/  IMAD.WIDE R2, R0, 0x8, R2 ;  /* 0x0000000800027825 */ /* 0x000fca00078e0202 */
[----:B------:R-:W-:Y:S04]  /*08c0*/  STG.E.64 desc[UR4][R2.64], R8 ;  /* 0x0000000802007986 */ /* 0x000fe8000c101b04 */
[----:B------:R-:W-:Y:S01]  /*08d0*/  STG.E.64 desc[UR4][R2.64+0x400], R4 ;  /* 0x0004000402007986 */ /* 0x000fe2000c101b04 */
[----:B------:R-:W-:Y:S05]  /*08e0*/  EXIT ;  /* 0x000000000000794d */ /* 0x000fea0003800000 */
.L_x_12992:
        /* <DEDUP_REMOVED lines=101> */
.L_x_13019:
[----:B------:R-:W-:-:S07]  /*0f40*/  PRMT R8, R7, 0x7610, R8 ;  /* 0x0000761007087816 */ /* 0x000fce0000000008 */
.L_x_13018:
[----:B------:R-:W-:Y:S05]  /*0f50*/  BSYNC B0 ;  /* 0x0000000000007941 */ /* 0x000fea0003800000 */
.L_x_13017:
        /* <DEDUP_REMOVED lines=14> */
.L_x_13022:
[----:B------:R-:W-:-:S07]  /*1040*/  PRMT R10, R9, 0x7610, R10 ;  /* 0x00007610090a7816 */ /* 0x000fce000000000a */
.L_x_13021:
[----:B------:R-:W-:Y:S05]  /*1050*/  BSYNC B0 ;  /* 0x0000000000007941 */ /* 0x000fea0003800000 */
.L_x_13020:
        /* <DEDUP_REMOVED lines=14> */
.L_x_13025:
[----:B------:R-:W-:-:S07]  /*1140*/  PRMT R20, R11, 0x7610, R20 ;  /* 0x000076100b147816 */ /* 0x000fce0000000014 */
.L_x_13024:
[----:B------:R-:W-:Y:S05]  /*1150*/  BSYNC B0 ;  /* 0x0000000000007941 */ /* 0x000fea0003800000 */
.L_x_13023:
        /* <DEDUP_REMOVED lines=14> */
.L_x_13028:
[----:B------:R-:W-:-:S07]  /*1240*/  PRMT R24, R21, 0x7610, R24 ;  /* 0x0000761015187816 */ /* 0x000fce0000000018 */
.L_x_13027:
[----:B------:R-:W-:Y:S05]  /*1250*/  BSYNC B0 ;  /* 0x0000000000007941 */ /* 0x000fea0003800000 */
.L_x_13026:
        /* <DEDUP_REMOVED lines=14> */
.L_x_13031:
[----:B------:R-:W-:-:S07]  /*1340*/  PRMT R0, R25, 0x7610, R0 ;  /* 0x0000761019007816 */ /* 0x000fce0000000000 */
.L_x_13030:
[----:B------:R-:W-:Y:S05]  /*1350*/  BSYNC B0 ;  /* 0x0000000000007941 */ /* 0x000fea0003800000 */
.L_x_13029:
        /* <DEDUP_REMOVED lines=14> */
.L_x_13034:
[----:B------:R-:W-:-:S07]  /*1440*/  PRMT R2, R3, 0x7610, R2 ;  /* 0x0000761003027816 */ /* 0x000fce0000000002 */
.L_x_13033:
[----:B------:R-:W-:Y:S05]  /*1450*/  BSYNC B0 ;  /* 0x0000000000007941 */ /* 0x000fea0003800000 */
.L_x_13032:
        /* <DEDUP_REMOVED lines=14> */
.L_x_13037:
[----:B------:R-:W-:-:S07]  /*1540*/  PRMT R12, R26, 0x7610, R12 ;  /* 0x000076101a0c7816 */ /* 0x000fce000000000c */
.L_x_13036:
[----:B------:R-:W-:Y:S05]  /*1550*/  BSYNC B0 ;  /* 0x0000000000007941 */ /* 0x000fea0003800000 */
.L_x_13035:
        /* <DEDUP_REMOVED lines=14> */
.L_x_13040:
[----:B------:R-:W-:-:S07]  /*1640*/  PRMT R13, R22, 0x7610, R13 ;  /* 0x00007610160d7816 */ /* 0x000fce000000000d */
.L_x_13039:
[----:B------:R-:W-:Y:S05]  /*1650*/  BSYNC B0 ;  /* 0x0000000000007941 */ /* 0x000fea0003800000 */
.L_x_13038:
        /* <DEDUP_REMOVED lines=21> */
.L_x_13043:
[----:B------:R-:W-:-:S13]  /*17b0*/  ISETP.GE.AND P0, PT, R6, R5, PT ;  /* 0x000000050600720c */ /* 0x000fda0003f06270 */
[----:B------:R-:W-:Y:S05]  /*17c0*/  @P0 BRA `(.L_x_13045) ;  /* 0x0000000000300947 */ /* 0x000fea0003800000 */
[----:B0-----:R-:W0:Y:S01]  /*17d0*/  LDC.64 R8, c[0x0][0x218] ;  /* 0x00008600ff087b82 */ /* 0x001e220000000a00 */
[----:B------:R-:W-:Y:S02]  /*17e0*/  IMAD.IADD R3, R4, 0x1, R6 ;  /* 0x0000000104037824 */ /* 0x000fe400078e0206 */
[----:B------:R-:W-:Y:S02]  /*17f0*/  VIADD R6, R6, 0x80 ;  /* 0x0000008006067836 */ /* 0x000fe40000000000 */
[----:B0-----:R-:W-:-:S05]  /*1800*/  IMAD.WIDE.U32 R8, R3, 0x2, R8 ;  /* 0x0000000203087825 */ /* 0x001fca00078e0008 */
[----:B------:R1:W-:Y:S02]  /*1810*/  STG.E.U16 desc[UR4][R8.64], R24 ;  /* 0x0000001808007986 */ /* 0x0003e4000c101504 */
.L_x_13044:
[----:B------:R-:W-:-:S13]  /*1820*/  ISETP.GE.AND P0, PT, R6, R5, PT ;  /* 0x000000050600720c */ /* 0x000fda0003f06270 */
[----:B------:R-:W-:Y:S05]  /*1830*/  @P0 BRA `(.L_x_13046) ;  /* 0x0000000000340947 */ /* 0x000fea0003800000 */
[----:B01----:R-:W0:Y:S01]  /*1840*/  LDC.64 R8, c[0x0][0x218] ;  /* 0x00008600ff087b82 */ /* 0x003e220000000a00 */
[----:B------:R-:W-:Y:S02]  /*1850*/  IMAD.IADD R3, R4, 0x1, R6 ;  /* 0x0000000104037824 */ /* 0x000fe400078e0206 */
[----:B------:R-:W-:Y:S02]  /*1860*/  VIADD R6, R6, 0x80 ;  /* 0x0000008006067836 */ /* 0x000fe40000000000 */
[----:B0-----:R-:W-:-:S05]  /*1870*/  IMAD.WIDE.U32 R8, R3, 0x2, R8 ;  /* 0x0000000203087825 */ /* 0x001fca00078e0008 */
[----:B------:R1:W-:Y:S02]  /*1880*/  STG.E.U16 desc[UR4][R8.64], R0 ;  /* 0x0000000008007986 */ /* 0x0003e4000c101504 */
.L_x_13045:
        /* <DEDUP_REMOVED lines=8> */
.L_x_13046:
[----:B------:R-:W-:Y:S05]  /*1910*/  BSYNC B1 ;  /* 0x0000000000017941 */ /* 0x000fea0003800000 */
.L_x_13042:
[----:B------:R-:W-:-:S13]  /*1920*/  ISETP.GE.AND P0, PT, R6, R5, PT ;  /* 0x000000050600720c */ /* 0x000fda0003f06270 */
[----:B--2---:R-:W2:Y:S01]  /*1930*/  @!P0 LDC.64 R2, c[0x0][0x218] ;  /* 0x00008600ff028b82 */ /* 0x004ea20000000a00 */
[----:B------:R-:W-:Y:S02]  /*1940*/  @!P0 IMAD.IADD R7, R4, 0x1, R6 ;  /* 0x0000000104078824 */ /* 0x000fe400078e0206 */
[----:B------:R-:W-:Y:S02]  /*1950*/  @!P0 VIADD R6, R6, 0x80 ;  /* 0x0000008006068836 */ /* 0x000fe40000000000 */
[----:B--2---:R-:W-:-:S05]  /*1960*/  @!P0 IMAD.WIDE.U32 R2, R7, 0x2, R2 ;  /* 0x0000000207028825 */ /* 0x004fca00078e0002 */
[----:B------:R2:W-:Y:S02]  /*1970*/  @!P0 STG.E.U16 desc[UR4][R2.64], R12 ;  /* 0x0000000c02008986 */ /* 0x0005e4000c101504 */
.L_x_13047:
[----:B------:R-:W-:Y:S05]  /*1980*/  BSYNC B0 ;  /* 0x0000000000007941 */ /* 0x000fea0003800000 */
.L_x_13041:
        /* <DEDUP_REMOVED lines=8> */
.L_x_13048:
        /* <DEDUP_REMOVED lines=15> */
.L_x_42227:


//--------------------- .text._ZN2at6native29vectorized_elementwise_kernelILi8ENS0_13BinaryFunctorIN3c108BFloat16ES4_S4_ZZZNS0_19minimum_kernel_cudaERNS_18TensorIteratorBaseEENKUlvE0_clEvENKUlvE2_clEvEUlS4_S4_E_EESt5arrayIPcLm3EEEEviT0_T1_ --------------------------
	.section	.text._ZN2at6native29vectorized_elementwise_kernelILi8ENS0_13BinaryFunctorIN3c108BFloat16ES4_S4_ZZZNS0_19minimum_kernel_cudaERNS_18TensorIteratorBaseEENKUlvE0_clEvENKUlvE2_clEvEUlS4_S4_E_EESt5arrayIPcLm3EEEEviT0_T1_,"ax",@progbits
	.align	128
        .global         _ZN2at6native29vectorized_elementwise_kernelILi8ENS0_13BinaryFunctorIN3c108BFloat16ES4_S4_ZZZNS0_19minimum_kernel_cudaERNS_18TensorIteratorBaseEENKUlvE0_clEvENKUlvE2_clEvEUlS4_S4_E_EESt5arrayIPcLm3EEEEviT0_T1_
        .type           _ZN2at6native29vectorized_elementwise_kernelILi8ENS0_13BinaryFunctorIN3c108BFloat16ES4_S4_ZZZNS0_19minimum_kernel_cudaERNS_18TensorIteratorBaseEENKUlvE0_clEvENKUlvE2_clEvEUlS4_S4_E_EESt5arrayIPcLm3EEEEviT0_T1_,@function
        .size           _ZN2at6native29vectorized_elementwise_kernelILi8ENS0_13BinaryFunctorIN3c108BFloat16ES4_S4_ZZZNS0_19minimum_kernel_cudaERNS_18TensorIteratorBaseEENKUlvE0_clEvENKUlvE2_clEvEUlS4_S4_E_EESt5arrayIPcLm3EEEEviT0_T1_,(.L_x_42228 - _ZN2at6native29vectorized_elementwise_kernelILi8ENS0_13BinaryFunctorIN3c108BFloat16ES4_S4_ZZZNS0_19minimum_kernel_cudaERNS_18TensorIteratorBaseEENKUlvE0_clEvENKUlvE2_clEvEUlS4_S4_E_EESt5arrayIPcLm3EEEEviT0_T1_)
        .other          _ZN2at6native29vectorized_elementwise_kernelILi8ENS0_13BinaryFunctorIN3c108BFloat16ES4_S4_ZZZNS0_19minimum_kernel_cudaERNS_18TensorIteratorBaseEENKUlvE0_clEvENKUlvE2_clEvEUlS4_S4_E_EESt5arrayIPcLm3EEEEviT0_T1_,@"STO_CUDA_ENTRY STV_DEFAULT"
_ZN2at6native29vectorized_elementwise_kernelILi8ENS0_13BinaryFunctorIN3c108BFloat16ES4_S4_ZZZNS0_19minimum_kernel_cudaERNS_18TensorIteratorBaseEENKUlvE0_clEvENKUlvE2_clEvEUlS4_S4_E_EESt5arrayIPcLm3EEEEviT0_T1_:
.text._ZN2at6native29vectorized_elementwise_kernelILi8ENS0_13BinaryFunctorIN3c108BFloat16ES4_S4_ZZZNS0_19minimum_kernel_cudaERNS_18TensorIteratorBaseEENKUlvE0_clEvENKUlvE2_clEvEUlS4_S4_E_EESt5arrayIPcLm3EEEEviT0_T1_:
        /* <DEDUP_REMOVED lines=13> */
[----:B--2---:R-:W-:Y:S02]  /*00d0*/  IMAD.WIDE R6, R4, 0x2, R6 ;  /* 0x0000000204067825 */ /* 0x004fe400078e0206 */
[----:B------:R-:W2:Y:S02]  /*00e0*/  LDG.E.128 R8, desc[UR4][R8.64] ;  /* 0x0000000408087981 */ /* 0x000ea4000c1e1d00 */
[----:B------:R-:W-:-:S05]  /*00f0*/  IMAD.WIDE.U32 R16, R0, 0x10, R6 ;  /* 0x0000001000107825 */ /* 0x000fca00078e0006 */
[----:B------:R-:W3:Y:S01]  /*0100*/  LDG.E.128 R12, desc[UR4][R16.64] ;  /* 0x00000004100c7981 */ /* 0x000ee2000c1e1d00 */
[----:B------:R-:W-:Y:S01]  /*0110*/  BSSY B0, `(.L_x_13050) ;  /* 0x0000014000007945 */ /* 0x000fe20003800000 */
[----:B--2---:R-:W-:-:S05]  /*0120*/  IMAD.U32 R18, R8, 0x10000, RZ ;  /* 0x0001000008127824 */ /* 0x004fca00078e00ff */
[----:B------:R-:W-:Y:S02]  /*0130*/  FSETP.NEU.FTZ.AND P0, PT, R18, R18, PT ;  /* 0x000000121200720b */ /* 0x000fe40003f1d000 */
[C---:B---3--:R-:W-:Y:S02]  /*0140*/  PRMT R2, R13.reuse, 0x7610, R2 ;  /* 0x000076100d027816 */ /* 0x048fe40000000002 */
[----:B------:R-:W-:Y:S02]  /*0150*/  PRMT R5, R13, 0x7632, R5 ;  /* 0x000076320d057816 */ /* 0x000fe40000000005 */
[C---:B------:R-:W-:Y:S02]  /*0160*/  PRMT R6, R14.reuse, 0x7610, R6 ;  /* 0x000076100e067816 */ /* 0x040fe40000000006 */
[----:B------:R-:W-:Y:S02]  /*0170*/  PRMT R13, R14, 0x7632, R13 ;  /* 0x000076320e0d7816 */ /* 0x000fe4000000000d */
[----:B------:R-:W-:-:S02]  /*0180*/  PRMT R14, R15, 0x7610, R14 ;  /* 0x000076100f0e7816 */ /* 0x000fc4000000000e */
[----:B------:R-:W-:Y:S02]  /*0190*/  PRMT R7, R15, 0x7632, R7 ;  /* 0x000076320f077816 */ /* 0x000fe40000000007 */
[----:B------:R-:W-:Y:S02]  /*01a0*/  PRMT R3, R12, 0x7632, R3 ;  /* 0x000076320c037816 */ /* 0x000fe40000000003 */
[----:B------:R-:W-:Y:S01]  /*01b0*/  PRMT R15, R8, 0x7632, R15 ;  /* 0x00007632080f7816 */ /* 0x000fe2000000000f */
[----:B------:R-:W-:Y:S06]  /*01c0*/  @P0 BRA `(.L_x_13051) ;  /* 0x00000000001c0947 */ /* 0x000fec0003800000 */
[----:B------:R-:W-:-:S05]  /*01d0*/  IMAD.U32 R17, R12, 0x10000, RZ ;  /* 0x000100000c117824 */ /* 0x000fca00078e00ff */
[----:B------:R-:W-:-:S13]  /*01e0*/  FSETP.NEU.FTZ.AND P0, PT, R17, R17, PT ;  /* 0x000000111100720b */ /* 0x000fda0003f1d000 */
[----:B------:R-:W-:Y:S05]  /*01f0*/  @P0 BRA `(.L_x_13052) ;  /* 0x0000000000140947 */ /* 0x000fea0003800000 */
[----:B------:R-:W-:-:S04]  /*0200*/  FMNMX.FTZ R17, R18, R17, PT ;  /* 0x0000001112117209 */ /* 0x000fc80003810000 */
[----:B------:R-:W-:-:S04]  /*0210*/  F2FP.BF16.F32.PACK_AB R17, RZ, R17 ;  /* 0x00000011ff11723e */ /* 0x000fc800000010ff */
[----:B------:R-:W-:Y:S01]  /*0220*/  PRMT R12, R17, 0x7610, R12 ;  /* 0x00007610110c7816 */ /* 0x000fe2000000000c */
[----:B------:R-:W-:Y:S06]  /*0230*/  BRA `(.L_x_13052) ;  /* 0x0000000000047947 */ /* 0x000fec0003800000 */
.L_x_13051:
[----:B------:R-:W-:-:S07]  /*0240*/  PRMT R12, R8, 0x7610, R12 ;  /* 0x00007610080c7816 */ /* 0x000fce000000000c */
.L_x_13052:
[----:B------:R-:W-:Y:S05]  /*0250*/  BSYNC B0 ;  /* 0x0000000000007941 */ /* 0x000fea0003800000 */
.L_x_13050:
        /* <DEDUP_REMOVED lines=11> */
.L_x_13054:
[----:B------:R-:W-:-:S07]  /*0310*/  PRMT R3, R8, 0x7632, R3 ;  /* 0x0000763208037816 */ /* 0x000fce0000000003 */
.L_x_13055:
[----:B------:R-:W-:Y:S05]  /*0320*/  BSYNC B0 ;  /* 0x0000000000007941 */ /* 0x000fea0003800000 */
.L_x_13053:
        /* <DEDUP_REMOVED lines=12> */
.L_x_13057:
[----:B------:R-:W-:-:S07]  /*03f0*/  PRMT R2, R9, 0x7610, R2 ;  /* 0x0000761009027816 */ /* 0x000fce0000000002 */
.L_x_13058:
[----:B------:R-:W-:Y:S05]  /*0400*/  BSYNC B0 ;  /* 0x0000000000007941 */ /* 0x000fea0003800000 */
.L_x_13056:
        /* <DEDUP_REMOVED lines=11> */
.L_x_13060:
[----:B------:R-:W-:-:S07]  /*04c0*/  PRMT R5, R9, 0x7632, R5 ;  /* 0x0000763209057816 */ /* 0x000fce0000000005 */
.L_x_13061:
[----:B------:R-:W-:Y:S05]  /*04d0*/  BSYNC B0 ;  /* 0x0000000000007941 */ /* 0x000fea0003800000 */
.L_x_13059:
        /* <DEDUP_REMOVED lines=12> */
.L_x_13063:
[----:B------:R-:W-:-:S07]  /*05a0*/  PRMT R6, R10, 0x7610, R6 ;  /* 0x000076100a067816 */ /* 0x000fce0000000006 */
.L_x_13064:
[----:B------:R-:W-:Y:S05]  /*05b0*/  BSYNC B0 ;  /* 0x0000000000007941 */ /* 0x000fea0003800000 */
.L_x_13062:
        /* <DEDUP_REMOVED lines=11> */
.L_x_13066:
[----:B------:R-:W-:-:S07]  /*0670*/  PRMT R13, R10, 0x7632, R13 ;  /* 0x000076320a0d7816 */ /* 0x000fce000000000d */
.L_x_13067:
[----:B------:R-:W-:Y:S05]  /*0680*/  BSYNC B0 ;  /* 0x0000000000007941 */ /* 0x000fea0003800000 */
.L_x_13065:
        /* <DEDUP_REMOVED lines=12> */
.L_x_13069:
[----:B------:R-:W-:-:S07]  /*0750*/  PRMT R14, R11, 0x7610, R14 ;  /* 0x000076100b0e7816 */ /* 0x000fce000000000e */
.L_x_13070:
[----:B------:R-:W-:Y:S05]  /*0760*/  BSYNC B0 ;  /* 0x0000000000007941 */ /* 0x000fea0003800000 */
.L_x_13068:
        /* <DEDUP_REMOVED lines=11> */
.L_x_13072:
[----:B------:R-:W-:-:S07]  /*0820*/  PRMT R7, R11, 0x7632, R7 ;  /* 0x000076320b077816 */ /* 0x000fce0000000007 */
.L_x_13073:
[----:B------:R-:W-:Y:S05]  /*0830*/  BSYNC B0 ;  /* 0x0000000000007941 */ /* 0x000fea0003800000 */
.L_x_13071:
[----:B------:R-:W0:Y:S01]  /*0840*/  LDC.64 R8, c[0x0][0x218] ;  /* 0x00008600ff087b82 */ /* 0x000e220000000a00 */
[----:B------:R-:W-:Y:S02]  /*0850*/  PRMT R7, R14, 0x5410, R7 ;  /* 0x000054100e077816 */ /* 0x000fe40000000007 */
[----:B------:R-:W-:Y:S02]  /*0860*/  PRMT R6, R6, 0x5410, R13 ;  /* 0x0000541006067816 */ /* 0x000fe4000000000d */
[----:B------:R-:W-:Y:S01]  /*0870*/  PRMT R5, R2, 0x5410, R5 ;  /* 0x0000541002057816 */ /* 0x000fe20000000005 */
[----:B0-----:R-:W-:Y:S01]  /*0880*/  IMAD.WIDE.U32 R8, R4, 0x2, R8 ;  /* 0x0000000204087825 */ /* 0x001fe200078e0008 */
[----:B------:R-:W-:-:S03]  /*0890*/  PRMT R4, R12, 0x5410, R3 ;  /* 0x000054100c047816 */ /* 0x000fc60000000003 */
[----:B------:R-:W-:-:S05]  /*08a0*/  IMAD.WIDE R8, R0, 0x10, R8 ;  /* 0x0000001000087825 */ /* 0x000fca00078e0208 */
[----:B------:R-:W-:Y:S01]  /*08b0*/  STG.E.128 desc[UR4][R8.64], R4 ;  /* 0x0000000408007986 */ /* 0x000fe2000c101d04 */
[----:B------:R-:W-:Y:S05]  /*08c0*/  EXIT ;  /* 0x000000000000794d */ /* 0x000fea0003800000 */
.L_x_13049:
        /* <DEDUP_REMOVED lines=101> */
.L_x_13076:
[----:B------:R-:W-:-:S07]  /*0f20*/  PRMT R8, R7, 0x7610, R8 ;  /* 0x0000761007087816 */ /* 0x000fce0000000008 */
.L_x_13075:
[----:B------:R-:W-:Y:S05]  /*0f30*/  BSYNC B0 ;  /* 0x0000000000007941 */ /* 0x000fea0003800000 */
.L_x_13074:
        /* <DEDUP_REMOVED lines=14> */
.L_x_13079:
[----:B------:R-:W-:-:S07]  /*1020*/  PRMT R10, R9, 0x7610, R10 ;  /* 0x00007610090a7816 */ /* 0x000fce000000000a */
.L_x_13078:
[----:B------:R-:W-:Y:S05]  /*1030*/  BSYNC B0 ;  /* 0x0000000000007941 */ /* 0x000fea0003800000 */
.L_x_13077:
        /* <DEDUP_REMOVED lines=14> */
.L_x_13082:
[----:B------:R-:W-:-:S07]  /*1120*/  PRMT R20, R11, 0x7610, R20 ;  /* 0x000076100b147816 */ /* 0x000fce0000000014 */
.L_x_13081:
[----:B------:R-:W-:Y:S05]  /*1130*/  BSYNC B0 ;  /* 0x0000000000007941 */ /* 0x000fea0003800000 */
.L_x_13080:
        /* <DEDUP_REMOVED lines=14> */
.L_x_13085:
[----:B------:R-:W-:-:S07]  /*1220*/  PRMT R24, R21, 0x7610, R24 ;  /* 0x0000761015187816 */ /* 0x000fce0000000018 */
.L_x_13084:
[----:B------:R-:W-:Y:S05]  /*1230*/  BSYNC B0 ;  /* 0x0000000000007941 */ /* 0x000fea0003800000 */
.L_x_13083:
        /* <DEDUP_REMOVED lines=14> */
.L_x_13088:
[----:B------:R-:W-:-:S07]  /*1320*/  PRMT R0, R25, 0x7610, R0 ;  /* 0x0000761019007816 */ /* 0x000fce0000000000 */
.L_x_13087:
[----:B------:R-:W-:Y:S05]  /*1330*/  BSYNC B0 ;  /* 0x0000000000007941 */ /* 0x000fea0003800000 */
.L_x_13086:
        /* <DEDUP_REMOVED lines=14> */
.L_x_13091:
[----:B------:R-:W-:-:S07]  /*1420*/  PRMT R2, R3, 0x7610, R2 ;  /* 0x0000761003027816 */ /* 0x000fce0000000002 */
.L_x_13090:
[----:B------:R-:W-:Y:S05]  /*1430*/  BSYNC B0 ;  /* 0x0000000000007941 */ /* 0x000fea0003800000 */
.L_x_13089:
        /* <DEDUP_REMOVED lines=14> */
.L_x_13094:
[----:B------:R-:W-:-:S07]  /*1520*/  PRMT R12, R26, 0x7610, R12 ;  /* 0x000076101a0c7816 */ /* 0x000fce000000000c */
.L_x_13093:
[----:B------:R-:W-:Y:S05]  /*1530*/  BSYNC B0 ;  /* 0x0000000000007941 */ /* 0x000fea0003800000 */
.L_x_13092:
        /* <DEDUP_REMOVED lines=14> */
.L_x_13097:
[----:B------:R-:W-:-:S07]  /*1620*/  PRMT R13, R22, 0x7610, R13 ;  /* 0x00007610160d7816 */ /* 0x000fce000000000d */
.L_x_13096:
[----:B------:R-:W-:Y:S05]  /*1630*/  BSYNC B0 ;  /* 0x0000000000007941 */ /* 0x000fea0003800000 */
.L_x_13095:
        /* <DEDUP_REMOVED lines=21> */
.L_x_13100:
[----:B------:R-:W-:-:S13]  /*1790*/  ISETP.GE.AND P0, PT, R6, R5, PT ;  /* 0x000000050600720c */ /* 0x000fda0003f06270 */
[----:B------:R-:W-:Y:S05]  /*17a0*/  @P0 BRA `(.L_x_13102) ;  /* 0x0000000000300947 */ /* 0x000fea0003800000 */
[----:B0-----:R-:W0:Y:S01]  /*17b0*/  LDC.64 R8, c[0x0][0x218] ;  /* 0x00008600ff087b82 */ /* 0x001e220000000a00 */
[----:B------:R-:W-:Y:S02]  /*17c0*/  IMAD.IADD R3, R4, 0x1, R6 ;  /* 0x0000000104037824 */ /* 0x000fe400078e0206 */
[----:B------:R-:W-:Y:S02]  /*17d0*/  VIADD R6, R6, 0x80 ;  /* 0x0000008006067836 */ /* 0x000fe40000000000 */
[----:B0-----:R-:W-:-:S05]  /*17e0*/  IMAD.WIDE.U32 R8, R3, 0x2, R8 ;  /* 0x0000000203087825 */ /* 0x001fca00078e0008 */
[----:B------:R1:W-:Y:S02]  /*17f0*/  STG.E.U16 desc[UR4][R8.64], R24 ;  /* 0x0000001808007986 */ /* 0x0003e4000c101504 */
.L_x_13101:
[----:B------:R-:W-:-:S13]  /*1800*/  ISETP.GE.AND P0, PT, R6, R5, PT ;  /* 0x000000050600720c */ /* 0x000fda0003f06270 */
[----:B------:R-:W-:Y:S05]  /*1810*/  @P0 BRA `(.L_x_13103) ;  /* 0x0000000000340947 */ /* 0x000fea0003800000 */
[----:B01----:R-:W0:Y:S01]  /*1820*/  LDC.64 R8, c[0x0][0x218] ;  /* 0x00008600ff087b82 */ /* 0x003e220000000a00 */
[----:B------:R-:W-:Y:S02]  /*1830*/  IMAD.IADD R3, R4, 0x1, R6 ;  /* 0x0000000104037824 */ /* 0x000fe400078e0206 */
[----:B------:R-:W-:Y:S02]  /*1840*/  VIADD R6, R6, 0x80 ;  /* 0x0000008006067836 */ /* 0x000fe40000000000 */
[----:B0-----:R-:W-:-:S05]  /*1850*/  IMAD.WIDE.U32 R8, R3, 0x2, R8 ;  /* 0x0000000203087825 */ /* 0x001fca00078e0008 */
[----:B------:R1:W-:Y:S02]  /*1860*/  STG.E.U16 desc[UR4][R8.64], R0 ;  /* 0x0000000008007986 */ /* 0x0003e4000c101504 */
.L_x_13102:
        /* <DEDUP_REMOVED lines=8> */
.L_x_13103:
[----:B------:R-:W-:Y:S05]  /*18f0*/  BSYNC B1 ;  /* 0x0000000000017941 */ /* 0x000fea0003800000 */
.L_x_13099:
[----:B------:R-:W-:-:S13]  /*1900*/  ISETP.GE.AND P0, PT, R6, R5, PT ;  /* 0x000000050600720c */ /* 0x000fda0003f06270 */
[----:B--2---:R-:W2:Y:S01]  /*1910*/  @!P0 LDC.64 R2, c[0x0][0x218] ;  /* 0x00008600ff028b82 */ /* 0x004ea20000000a00 */
[----:B------:R-:W-:Y:S02]  /*1920*/  @!P0 IMAD.IADD R7, R4, 0x1, R6 ;  /* 0x0000000104078824 */ /* 0x000fe400078e0206 */
[----:B------:R-:W-:Y:S02]  /*1930*/  @!P0 VIADD R6, R6, 0x80 ;  /* 0x0000008006068836 */ /* 0x000fe40000000000 */
[----:B--2---:R-:W-:-:S05]  /*1940*/  @!P0 IMAD.WIDE.U32 R2, R7, 0x2, R2 ;  /* 0x0000000207028825 */ /* 0x004fca00078e0002 */
[----:B------:R2:W-:Y:S02]  /*1950*/  @!P0 STG.E.U16 desc[UR4][R2.64], R12 ;  /* 0x0000000c02008986 */ /* 0x0005e4000c101504 */
.L_x_13104:
[----:B------:R-:W-:Y:S05]  /*1960*/  BSYNC B0 ;  /* 0x0000000000007941 */ /* 0x000fea0003800000 */
.L_x_13098:
        /* <DEDUP_REMOVED lines=8> */
.L_x_13105:
        /* <DEDUP_REMOVED lines=9> */
.L_x_42228:


//--------------------- .text._ZN2at6native18elementwise_kernelILi128ELi4EZNS0_15gpu_kernel_implINS0_13AUnaryFunctorIN3c104HalfES5_S5_ZZZNS0_19minimum_kernel_cudaERNS_18TensorIteratorBaseEENKUlvE0_clEvENKUlvE1_clEvEUlS5_S5_E_EEEEvS7_RKT_EUliE_EEviT1_ --------------------------
	.section	.text._ZN2at6native18elementwise_kernelILi128ELi4EZNS0_15gpu_kernel_implINS0_13AUnaryFunctorIN3c104HalfES5_S5_ZZZNS0_19minimum_kernel_cudaERNS_18TensorIteratorBaseEENKUlvE0_clEvENKUlvE1_clEvEUlS5_S5_E_EEEEvS7_RKT_EUliE_EEviT1_,"ax",@progbits
	.align	128
        .global         _ZN2at6native18elementwise_kernelILi128ELi4EZNS0_15gpu_kernel_implINS0_13AUnaryFunctorIN3c104HalfES5_S5_ZZZNS0_19minimum_kernel_cudaERNS_18TensorIteratorBaseEENKUlvE0_clEvENKUlvE1_clEvEUlS5_S5_E_EEEEvS7_RKT_EUliE_EEviT1_
        .type           _ZN2at6native18elementwise_kernelILi128ELi4EZNS0_15gpu_kernel_implINS0_13AUnaryFunctorIN3c104HalfES5_S5_ZZZNS0_19minimum_kernel_cudaERNS_18TensorIteratorBaseEENKUlvE0_clEvENKUlvE1_clEvEUlS5_S5_E_EEEEvS7_RKT_EUliE_EEviT1_,@function
        .size           _ZN2at6native18elementwise_kernelILi128ELi4EZNS0_15gpu_kernel_implINS0_13AUnaryFunctorIN3c104HalfES5_S5_ZZZNS0_19minimum_kernel_cudaERNS_18TensorIteratorBaseEENKUlvE0_clEvENKUlvE1_clEvEUlS5_S5_E_EEEEvS7_RKT_EUliE_EEviT1_,(.L_x_42229 - _ZN2at6native18elementwise_kernelILi128ELi4EZNS0_15gpu_kernel_implINS0_13AUnaryFunctorIN3c104HalfES5_S5_ZZZNS0_19minimum_kernel_cudaERNS_18TensorIteratorBaseEENKUlvE0_clEvENKUlvE1_clEvEUlS5_S5_E_EEEEvS7_RKT_EUliE_EEviT1_)
        .other          _ZN2at6native18elementwise_kernelILi128ELi4EZNS0_15gpu_kernel_implINS0_13AUnaryFunctorIN3c104HalfES5_S5_ZZZNS0_19minimum_kernel_cudaERNS_18TensorIteratorBaseEENKUlvE0_clEvENKUlvE1_clEvEUlS5_S5_E_EEEEvS7_RKT_EUliE_EEviT1_,@"STO_CUDA_ENTRY STV_DEFAULT"
_ZN2at6native18elementwise_kernelILi128ELi4EZNS0_15gpu_kernel_implINS0_13AUnaryFunctorIN3c104HalfES5_S5_ZZZNS0_19minimum_kernel_cudaERNS_18TensorIteratorBaseEENKUlvE0_clEvENKUlvE1_clEvEUlS5_S5_E_EEEEvS7_RKT_EUliE_EEviT1_:
.text._ZN2at6native18elementwise_kernelILi128ELi4EZNS0_15gpu_kernel_implINS0_13AUnaryFunctorIN3c104HalfES5_S5_ZZZNS0_19minimum_kernel_cudaERNS_18TensorIteratorBaseEENKUlvE0_clEvENKUlvE1_clEvEUlS5_S5_E_EEEEvS7_RKT_EUliE_EEviT1_:
        /* <DEDUP_REMOVED lines=313> */
.L_x_13108:
        /* <DEDUP_REMOVED lines=23> */
.L_x_13112:
[----:B------:R-:W2:Y:S02]  /*1500*/  LDG.E.U8 R2, desc[UR36][R2.64] ;  /* 0x0000002402027981 */ /* 0x000ea4000c1e1100 */
[----:B--2---:R-:W-:-:S04]  /*1510*/  I2FP.F32.U32 R0, R2 ;  /* 0x0000000200007245 */ /* 0x004fc80000201000 */
[----:B------:R-:W-:-:S04]  /*1520*/  F2FP.F16.F32.PACK_AB R0, RZ, R0 ;  /* 0x00000000ff00723e */ /* 0x000fc800000000ff */
[----:B------:R-:W-:Y:S01]  /*1530*/  PRMT R5, R0, 0x7610, R5 ;  /* 0x0000761000057816 */ /* 0x000fe20000000005 */
[----:B------:R-:W-:Y:S06]  /*1540*/  BRA `(.L_x_13114) ;  /* 0x0000000c00b87947 */ /* 0x000fec0003800000 */
.L_x_13111:
        /* <DEDUP_REMOVED lines=11> */
.L_x_13116:
[----:B------:R-:W2:Y:S02]  /*1600*/  LDG.E R2, desc[UR36][R2.64] ;  /* 0x0000002402027981 */ /* 0x000ea4000c1e1900 */
[----:B--2---:R-:W-:-:S04]  /*1610*/  I2FP.F32.S32 R0, R2 ;  /* 0x0000000200007245 */ /* 0x004fc80000201400 */
[----:B------:R-:W-:-:S04]  /*1620*/  F2FP.F16.F32.PACK_AB R0, RZ, R0 ;  /* 0x00000000ff00723e */ /* 0x000fc800000000ff */
[----:B------:R-:W-:Y:S01]  /*1630*/  PRMT R5, R0, 0x7610, R5 ;  /* 0x0000761000057816 */ /* 0x000fe20000000005 */
[----:B------:R-:W-:Y:S06]  /*1640*/  BRA `(.L_x_13114) ;  /* 0x0000000c00787947 */ /* 0x000fec0003800000 */
.L_x_13115:
[----:B------:R-:W2:Y:S02]  /*1650*/  LDG.E.U16 R2, desc[UR36][R2.64] ;  /* 0x0000002402027981 */ /* 0x000ea4000c1e1500 */
[----:B--2---:R-:W0:Y:S02]  /*1660*/  I2F.S16 R0, R2 ;  /* 0x0000000200007306 */ /* 0x004e240000101400 */
[----:B0-----:R-:W-:-:S04]  /*1670*/  F2FP.F16.F32.PACK_AB R0, RZ, R0 ;  /* 0x00000000ff00723e */ /* 0x001fc800000000ff */
[----:B------:R-:W-:Y:S01]  /*1680*/  PRMT R5, R0, 0x7610, R5 ;  /* 0x0000761000057816 */ /* 0x000fe20000000005 */
[----:B------:R-:W-:Y:S06]  /*1690*/  BRA `(.L_x_13114) ;  /* 0x0000000c00647947 */ /* 0x000fec0003800000 */
.L_x_13110:
        /* <DEDUP_REMOVED lines=9> */
.L_x_13118:
[----:B------:R0:W5:Y:S01]  /*1730*/  LDG.E.U16 R5, desc[UR36][R2.64] ;  /* 0x0000002402057981 */ /* 0x000162000c1e1500 */
[----:B------:R-:W-:Y:S05]  /*1740*/  BRA `(.L_x_13114) ;  /* 0x0000000c00387947 */ /* 0x000fea0003800000 */
.L_x_13117:
        /* <DEDUP_REMOVED lines=9> */
.L_x_13120:
[----:B------:R1:W5:Y:S01]  /*17e0*/  LDG.E.U16 R5, desc[UR36][R2.64] ;  /* 0x0000002402057981 */ /* 0x000362000c1e1500 */
[----:B------:R-:W-:Y:S05]  /*17f0*/  BRA `(.L_x_13114) ;  /* 0x0000000c000c7947 */ /* 0x000fea0003800000 */
.L_x_13119:
        /* <DEDUP_REMOVED lines=9> */
.L_x_13109:
        /* <DEDUP_REMOVED lines=14> */
.L_x_13123:
        /* <DEDUP_REMOVED lines=9> */
.L_x_13122:
        /* <DEDUP_REMOVED lines=25> */
[----:B------:R-:W-:Y:S01]  /*1b90*/  F2FP.F16.F32.PACK_AB R5, RZ, R5 ;  /* 0x00000005ff05723e */ /* 0x000fe200000000ff */
[----:B------:R-:W-:Y:S06]  /*1ba0*/  BRA `(.L_x_13114) ;  /* 0x0000000800207947 */ /* 0x000fec0003800000 */
.L_x_13125:
        /* <DEDUP_REMOVED lines=15> */
.L_x_13124:
[----:B------:R-:W2:Y:S02]  /*1ca0*/  LDG.E.U16 R0, desc[UR36][R2.64] ;  /* 0x0000002402007981 */ /* 0x000ea4000c1e1500 */
[----:B--2---:R-:W-:-:S05]  /*1cb0*/  IMAD.U32 R0, R0, 0x10000, RZ ;  /* 0x0001000000007824 */ /* 0x004fca00078e00ff */
[----:B------:R-:W-:-:S04]  /*1cc0*/  F2FP.F16.F32.PACK_AB R0, RZ, R0 ;  /* 0x00000000ff00723e */ /* 0x000fc800000000ff */
[----:B------:R-:W-:Y:S01]  /*1cd0*/  PRMT R5, R0, 0x7610, R5 ;  /* 0x0000761000057816 */ /* 0x000fe20000000005 */
[----:B------:R-:W-:Y:S06]  /*1ce0*/  BRA `(.L_x_13114) ;  /* 0x0000000400d07947 */ /* 0x000fec0003800000 */
.L_x_13121:
        /* <DEDUP_REMOVED lines=13> */
.L_x_13128:
        /* <DEDUP_REMOVED lines=21> */
.L_x_13132:
[----:B------:R-:W-:Y:S05]  /*1f10*/  BSYNC B1 ;  /* 0x0000000000017941 */ /* 0x000fea0003800000 */
.L_x_13131:
[----:B------:R-:W-:Y:S01]  /*1f20*/  LEA R3, R0, 0x3b800000, 0x17 ;  /* 0x3b80000000037811 */ /* 0x000fe200078eb8ff */
[----:B------:R-:W-:-:S05]  /*1f30*/  IMAD.SHL.U32 R0, R2, 0x100000, RZ ;  /* 0x0010000002007824 */ /* 0x000fca00078e00ff */
[----:B------:R-:W-:-:S07]  /*1f40*/  LOP3.LUT R0, R3, R0, R4, 0xfe, !PT ;  /* 0x0000000003007212 */ /* 0x000fce00078efe04 */
.L_x_13130:
[----:B------:R-:W-:Y:S05]  /*1f50*/  BSYNC B0 ;  /* 0x0000000000007941 */ /* 0x000fea0003800000 */
.L_x_13129:
[----:B------:R-:W-:-:S04]  /*1f60*/  F2FP.F16.F32.PACK_AB R0, RZ, R0 ;  /* 0x00000000ff00723e */ /* 0x000fc800000000ff */
[----:B------:R-:W-:Y:S01]  /*1f70*/  PRMT R5, R0, 0x7610, R5 ;  /* 0x0000761000057816 */ /* 0x000fe20000000005 */
[----:B------:R-:W-:Y:S06]  /*1f80*/  BRA `(.L_x_13114) ;  /* 0x0000000400287947 */ /* 0x000fec0003800000 */
.L_x_13127:
        /* <DEDUP_REMOVED lines=21> */
.L_x_13136:
[----:B------:R-:W-:Y:S05]  /*20e0*/  BSYNC B1 ;  /* 0x0000000000017941 */ /* 0x000fea0003800000 */
.L_x_13135:
[----:B------:R-:W-:Y:S01]  /*20f0*/  LEA R3, R0, 0x37800000, 0x17 ;  /* 0x3780000000037811 */ /* 0x000fe200078eb8ff */
[----:B------:R-:W-:-:S05]  /*2100*/  IMAD.SHL.U32 R0, R2, 0x200000, RZ ;  /* 0x0020000002007824 */ /* 0x000fca00078e00ff */
[----:B------:R-:W-:-:S07]  /*2110*/  LOP3.LUT R0, R3, R0, R4, 0xfe, !PT ;  /* 0x0000000003007212 */ /* 0x000fce00078efe04 */
.L_x_13134:
[----:B------:R-:W-:Y:S05]  /*2120*/  BSYNC B0 ;  /* 0x0000000000007941 */ /* 0x000fea0003800000 */
.L_x_13133:
[----:B------:R-:W-:-:S04]  /*2130*/  F2FP.F16.F32.PACK_AB R0, RZ, R0 ;  /* 0x00000000ff00723e */ /* 0x000fc800000000ff */
[----:B------:R-:W-:Y:S01]  /*2140*/  PRMT R5, R0, 0x7610, R5 ;  /* 0x0000761000057816 */ /* 0x000fe20000000005 */
[----:B------:R-:W-:Y:S06]  /*2150*/  BRA `(.L_x_13114) ;  /* 0x0000000000b47947 */ /* 0x000fec0003800000 */
.L_x_13126:
        /* <DEDUP_REMOVED lines=14> */
.L_x_13140:
[----:B------:R-:W-:Y:S05]  /*2240*/  BSYNC B0 ;  /* 0x0000000000007941 */ /* 0x000fea0003800000 */
.L_x_13139:
[----:B------:R-:W-:-:S04]  /*2250*/  F2FP.F16.F32.PACK_AB R0, RZ, R0 ;  /* 0x00000000ff00723e */ /* 0x000fc800000000ff */
[----:B------:R-:W-:Y:S01]  /*2260*/  PRMT R5, R0, 0x7610, R5 ;  /* 0x0000761000057816 */ /* 0x000fe20000000005 */
[----:B------:R-:W-:Y:S06]  /*2270*/  BRA `(.L_x_13114) ;  /* 0x00000000006c7947 */ /* 0x000fec0003800000 */
.L_x_13113:
        /* <DEDUP_REMOVED lines=16> */
.L_x_13141:
[----:B------:R-:W-:Y:S01]  /*2380*/  PRMT R5, RZ, 0x7610, R5 ;  /* 0x00007610ff057816 */ /* 0x000fe20000000005 */
[----:B------:R-:W-:Y:S06]  /*2390*/  BRA `(.L_x_13114) ;  /* 0x0000000000247947 */ /* 0x000fec0003800000 */
.L_x_13138:
[----:B------:R-:W2:Y:S02]  /*23a0*/  LDG.E.64 R2, desc[UR36][R2.64] ;  /* 0x0000002402027981 */ /* 0x000ea4000c1e1b00 */
[----:B--2---:R-:W0:Y:S02]  /*23b0*/  I2F.U64 R0, R2 ;  /* 0x0000000200007312 */ /* 0x004e240000301000 */
[----:B0-----:R-:W-:-:S04]  /*23c0*/  F2FP.F16.F32.PACK_AB R0, RZ, R0 ;  /* 0x00000000ff00723e */ /* 0x001fc800000000ff */
[----:B------:R-:W-:Y:S01]  /*23d0*/  PRMT R5, R0, 0x7610, R5 ;  /* 0x0000761000057816 */ /* 0x000fe20000000005 */
[----:B------:R-:W-:Y:S06]  /*23e0*/  BRA `(.L_x_13114) ;  /* 0x0000000000107947 */ /* 0x000fec0003800000 */
.L_x_13137:
[----:B------:R-:W2:Y:S02]  /*23f0*/  LDG.E R2, desc[UR36][R2.64] ;  /* 0x0000002402027981 */ /* 0x000ea4000c1e1900 */
[----:B--2---:R-:W-:-:S04]  /*2400*/  I2FP.F32.U32 R0, R2 ;  /* 0x0000000200007245 */ /* 0x004fc80000201000 */
[----:B------:R-:W-:-:S04]  /*2410*/  F2FP.F16.F32.PACK_AB R0, RZ, R0 ;  /* 0x00000000ff00723e */ /* 0x000fc800000000ff */
[----:B------:R-:W-:-:S07]  /*2420*/  PRMT R5, R0, 0x7610, R5 ;  /* 0x0000761000057816 */ /* 0x000fce0000000005 */
.L_x_13114:
[----:B01----:R-:W0:Y:S01]  /*2430*/  LDC.U16 R2, c[0x0][0x422] ;  /* 0x00010880ff027b82 */ /* 0x003e220000000400 */
[----:B------:R-:W-:Y:S01]  /*2440*/  BSSY B0, `(.L_x_13142) ;  /* 0x000000c000007945 */ /* 0x000fe20003800000 */
[----:B0-----:R-:W-:-:S05]  /*2450*/  HADD2.F32 R0, -RZ, R2.H0_H0 ;  /* 0x20000002ff007230 */ /* 0x001fca0000004100 */
[----:B------:R-:W-:-:S13]  /*2460*/  FSETP.NEU.FTZ.AND P0, PT, R0, R0, PT ;  /* 0x000000000000720b */ /* 0x000fda0003f1d000 */
[----:B------:R-:W-:Y:S05]  /*2470*/  @P0 BRA `(.L_x_13143) ;  /* 0x00000000001c0947 */ /* 0x000fea0003800000 */
[----:B-----5:R-:W-:-:S05]  /*2480*/  HADD2.F32 R3, -RZ, R5.H0_H0 ;  /* 0x20000005ff037230 */ /* 0x020fca0000004100 */
[----:B------:R-:W-:-:S13]  /*2490*/  FSETP.NEU.FTZ.AND P0, PT, R3, R3, PT ;  /* 0x000000030300720b */ /* 0x000fda0003f1d000 */
[----:B------:R-:W-:Y:S05]  /*24a0*/  @P0 BRA `(.L_x_13144) ;  /* 0x0000000000140947 */ /* 0x000fea0003800000 */
[----:B------:R-:W-:-:S04]  /*24b0*/  FMNMX.FTZ R0, R0, R3, PT ;  /* 0x0000000300007209 */ /* 0x000fc80003810000 */
[----:B------:R-:W-:-:S04]  /*24c0*/  F2FP.F16.F32.PACK_AB R0, RZ, R0 ;  /* 0x00000000ff00723e */ /* 0x000fc800000000ff */
[----:B------:R-:W-:Y:S01]  /*24d0*/  PRMT R5, R0, 0x7610, R5 ;  /* 0x0000761000057816 */ /* 0x000fe20000000005 */
[----:B------:R-:W-:Y:S06]  /*24e0*/  BRA `(.L_x_13144) ;  /* 0x0000000000047947 */ /* 0x000fec0003800000 */
.L_x_13143:
[----:B-----5:R-:W-:-:S07]  /*24f0*/  IMAD.MOV.U32 R5, RZ, RZ, R2 ;  /* 0x000000ffff057224 */ /* 0x020fce00078e0002 */
.L_x_13144:
[----:B------:R-:W-:Y:S05]  /*2500*/  BSYNC B0 ;  /* 0x0000000000007941 */ /* 0x000fea0003800000 */
.L_x_13142:
        /* <DEDUP_REMOVED lines=16> */
.L_x_13148:
[----:B------:R-:W-:-:S06]  /*2610*/  HADD2.F32 R3, -RZ, R5.H0_H0 ;  /* 0x20000005ff037230 */ /* 0x000fcc0000004100 */
[----:B------:R-:W0:Y:S02]  /*2620*/  F2I.S64.TRUNC R2, R3 ;  /* 0x0000000300027311 */ /* 0x000e24000020d900 */
[----:B0-----:R0:W-:Y:S01]  /*2630*/  STG.E.U8 desc[UR36][R16.64], R2 ;  /* 0x0000000210007986 */ /* 0x0011e2000c101124 */
[----:B------:R-:W-:Y:S05]  /*2640*/  BRA `(.L_x_13150) ;  /* 0x0000000c00847947 */ /* 0x000fea0003800000 */
.L_x_13147:
        /* <DEDUP_REMOVED lines=10> */
.L_x_13152:
[----:B------:R-:W-:-:S06]  /*26f0*/  HADD2.F32 R5, -RZ, R5.H0_H0 ;  /* 0x20000005ff057230 */ /* 0x000fcc0000004100 */
[----:B------:R-:W0:Y:S02]  /*2700*/  F2I.FTZ.TRUNC.NTZ R5, R5 ;  /* 0x0000000500057305 */ /* 0x000e24000021f100 */
[----:B0-----:R0:W-:Y:S01]  /*2710*/  STG.E desc[UR36][R16.64], R5 ;  /* 0x0000000510007986 */ /* 0x0011e2000c101924 */
[----:B------:R-:W-:Y:S05]  /*2720*/  BRA `(.L_x_13150) ;  /* 0x0000000c004c7947 */ /* 0x000fea0003800000 */
.L_x_13151:
[----:B------:R-:W-:-:S06]  /*2730*/  HADD2.F32 R5, -RZ, R5.H0_H0 ;  /* 0x20000005ff057230 */ /* 0x000fcc0000004100 */
[----:B------:R-:W0:Y:S02]  /*2740*/  F2I.FTZ.TRUNC.NTZ R5, R5 ;  /* 0x0000000500057305 */ /* 0x000e24000021f100 */
[----:B0-----:R0:W-:Y:S01]  /*2750*/  STG.E.U16 desc[UR36][R16.64], R5 ;  /* 0x0000000510007986 */ /* 0x0011e2000c101524 */
[----:B------:R-:W-:Y:S05]  /*2760*/  BRA `(.L_x_13150) ;  /* 0x0000000c003c7947 */ /* 0x000fea0003800000 */
.L_x_13146:
        /* <DEDUP_REMOVED lines=9> */
.L_x_13154:
[----:B------:R0:W-:Y:S01]  /*2800*/  STG.E.U16 desc[UR36][R16.64], R5 ;  /* 0x0000000510007986 */ /* 0x0001e2000c101524 */
[----:B------:R-:W-:Y:S05]  /*2810*/  BRA `(.L_x_13150) ;  /* 0x0000000c00107947 */ /* 0x000fea0003800000 */
.L_x_13153:
        /* <DEDUP_REMOVED lines=10> */
.L_x_13156:
[----:B------:R-:W-:-:S05]  /*28c0*/  HADD2.F32 R0, -RZ, R5.H0_H0 ;  /* 0x20000005ff007230 */ /* 0x000fca0000004100 */
[----:B------:R-:W-:-:S04]  /*28d0*/  F2FP.F16.F32.PACK_AB R0, RZ, R0 ;  /* 0x00000000ff00723e */ /* 0x000fc800000000ff */
[----:B------:R-:W-:-:S05]  /*28e0*/  PRMT R0, R0, 0x5410, RZ ;  /* 0x0000541000007816 */ /* 0x000fca00000000ff */
[----:B------:R0:W-:Y:S01]  /*28f0*/  STG.E desc[UR36][R16.64], R0 ;  /* 0x0000000010007986 */ /* 0x0001e2000c101924 */
[----:B------:R-:W-:Y:S05]  /*2900*/  BRA `(.L_x_13150) ;  /* 0x0000000800d47947 */ /* 0x000fea0003800000 */
.L_x_13155:
[----:B------:R-:W-:-:S05]  /*2910*/  HADD2.F32 R2, -RZ, R5.H0_H0 ;  /* 0x20000005ff027230 */ /* 0x000fca0000004100 */
[----:B------:R-:W-:-:S06]  /*2920*/  FMUL.FTZ R2, R2, 1 ;  /* 0x3f80000002027820 */ /* 0x000fcc0000410000 */
[----:B------:R-:W0:Y:S02]  /*2930*/  F2F.F64.F32 R2, R2 ;  /* 0x0000000200027310 */ /* 0x000e240000201800 */
[----:B0-----:R0:W-:Y:S01]  /*2940*/  STG.E.64 desc[UR36][R16.64], R2 ;  /* 0x0000000210007986 */ /* 0x0011e2000c101b24 */
[----:B------:R-:W-:Y:S05]  /*2950*/  BRA `(.L_x_13150) ;  /* 0x0000000800c07947 */ /* 0x000fea0003800000 */
.L_x_13145:
        /* <DEDUP_REMOVED lines=13> */
.L_x_13159:
[----:B------:R-:W-:Y:S01]  /*2a30*/  HADD2.F32 R5, -RZ, R5.H0_H0 ;  /* 0x20000005ff057230 */ /* 0x000fe20000004100 */
[----:B------:R-:W-:-:S04]  /*2a40*/  CS2R R6, SRZ ;  /* 0x0000000000067805 */ /* 0x000fc8000001ff00 */
[----:B------:R-:W-:-:S06]  /*2a50*/  FMUL.FTZ R5, R5, 1 ;  /* 0x3f80000005057820 */ /* 0x000fcc0000410000 */
[----:B------:R-:W0:Y:S02]  /*2a60*/  F2F.F64.F32 R4, R5 ;  /* 0x0000000500047310 */ /* 0x000e240000201800 */
[----:B0-----:R0:W-:Y:S01]  /*2a70*/  STG.E.128 desc[UR36][R16.64], R4 ;  /* 0x0000000410007986 */ /* 0x0011e2000c101d24 */
[----:B------:R-:W-:Y:S05]  /*2a80*/  BRA `(.L_x_13150) ;  /* 0x0000000800747947 */ /* 0x000fea0003800000 */
.L_x_13158:
        /* <DEDUP_REMOVED lines=21> */
.L_x_13163:
[----:B------:R-:W-:Y:S05]  /*2be0*/  BSYNC B0 ;  /* 0x0000000000007941 */ /* 0x000fea0003800000 */
.L_x_13162:
[----:B------:R-:W-:-:S05]  /*2bf0*/  LOP3.LUT R3, R0, R3, RZ, 0xfc, !PT ;  /* 0x0000000300037212 */ /* 0x000fca00078efcff */
[----:B------:R0:W-:Y:S01]  /*2c00*/  STG.E.U8 desc[UR36][R16.64], R3 ;  /* 0x0000000310007986 */ /* 0x0001e2000c101124 */
[----:B------:R-:W-:Y:S05]  /*2c10*/  BRA `(.L_x_13150) ;  /* 0x0000000800107947 */ /* 0x000fea0003800000 */
.L_x_13161:
        /* <DEDUP_REMOVED lines=13> */
.L_x_13165:
[----:B------:R-:W-:Y:S01]  /*2cf0*/  IMAD.MOV.U32 R0, RZ, RZ, 0x7f ;  /* 0x0000007fff007424 */ /* 0x000fe200078e00ff */
[----:B------:R-:W-:-:S04]  /*2d00*/  ISETP.GT.U32.AND P0, PT, R2, 0x7f800000, PT ;  /* 0x7f8000000200780c */ /* 0x000fc80003f04070 */
[----:B------:R-:W-:-:S09]  /*2d10*/  SEL R0, R0, 0x7c, P0 ;  /* 0x0000007c00007807 */ /* 0x000fd20000000000 */
.L_x_13166:
[----:B------:R-:W-:Y:S05]  /*2d20*/  BSYNC B0 ;  /* 0x0000000000007941 */ /* 0x000fea0003800000 */
.L_x_13164:
[----:B------:R-:W-:-:S04]  /*2d30*/  LOP3.LUT R2, R5, 0x80000000, RZ, 0xc0, !PT ;  /* 0x8000000005027812 */ /* 0x000fc800078ec0ff */
[----:B------:R-:W-:-:S04]  /*2d40*/  SHF.R.U32.HI R3, RZ, 0x18, R2 ;  /* 0x00000018ff037819 */ /* 0x000fc80000011602 */
[----:B------:R-:W-:-:S05]  /*2d50*/  LOP3.LUT R3, R0, R3, RZ, 0xfc, !PT ;  /* 0x0000000300037212 */ /* 0x000fca00078efcff */
[----:B------:R0:W-:Y:S01]  /*2d60*/  STG.E.U8 desc[UR36][R16.64], R3 ;  /* 0x0000000310007986 */ /* 0x0001e2000c101124 */
[----:B------:R-:W-:Y:S05]  /*2d70*/  BRA `(.L_x_13150) ;  /* 0x0000000400b87947 */ /* 0x000fea0003800000 */
.L_x_13160:
[----:B------:R-:W-:-:S05]  /*2d80*/  HADD2.F32 R0, -RZ, R5.H0_H0 ;  /* 0x20000005ff007230 */ /* 0x000fca0000004100 */
[----:B------:R-:W-:-:S05]  /*2d90*/  F2FP.BF16.F32.PACK_AB R0, RZ, R0 ;  /* 0x00000000ff00723e */ /* 0x000fca00000010ff */
[----:B------:R0:W-:Y:S01]  /*2da0*/  STG.E.U16 desc[UR36][R16.64], R0 ;  /* 0x0000000010007986 */ /* 0x0001e2000c101524 */
[----:B------:R-:W-:Y:S05]  /*2db0*/  BRA `(.L_x_13150) ;  /* 0x0000000400a87947 */ /* 0x000fea0003800000 */
.L_x_13157:
        /* <DEDUP_REMOVED lines=12> */
.L_x_13169:
        /* <DEDUP_REMOVED lines=17> */
.L_x_13172:
[----:B------:R-:W-:-:S04]  /*2f90*/  LOP3.LUT R2, R5, 0x80000000, RZ, 0xc0, !PT ;  /* 0x8000000005027812 */ /* 0x000fc800078ec0ff */
[----:B------:R-:W-:-:S04]  /*2fa0*/  SHF.R.U32.HI R3, RZ, 0x18, R2 ;  /* 0x00000018ff037819 */ /* 0x000fc80000011602 */
[----:B------:R-:W-:-:S04]  /*2fb0*/  LOP3.LUT R0, R0, R3, RZ, 0xfc, !PT ;  /* 0x0000000300007212 */ /* 0x000fc800078efcff */
[----:B------:R-:W-:-:S07]  /*2fc0*/  PRMT R8, R0, 0x7610, R8 ;  /* 0x0000761000087816 */ /* 0x000fce0000000008 */
.L_x_13171:
[----:B------:R-:W-:Y:S05]  /*2fd0*/  BSYNC B0 ;  /* 0x0000000000007941 */ /* 0x000fea0003800000 */
.L_x_13170:
[----:B------:R3:W-:Y:S01]  /*2fe0*/  STG.E.U8 desc[UR36][R16.64], R8 ;  /* 0x0000000810007986 */ /* 0x0007e2000c101124 */
[----:B------:R-:W-:Y:S05]  /*2ff0*/  BRA `(.L_x_13150) ;  /* 0x0000000400187947 */ /* 0x000fea0003800000 */
.L_x_13168:
        /* <DEDUP_REMOVED lines=17> */
.L_x_13175:
[----:B------:R-:W-:-:S04]  /*3110*/  LOP3.LUT R2, R5, 0x80000000, RZ, 0xc0, !PT ;  /* 0x8000000005027812 */ /* 0x000fc800078ec0ff */
[----:B------:R-:W-:-:S04]  /*3120*/  SHF.R.U32.HI R3, RZ, 0x18, R2 ;  /* 0x00000018ff037819 */ /* 0x000fc80000011602 */
[----:B------:R-:W-:-:S04]  /*3130*/  LOP3.LUT R0, R0, R3, RZ, 0xfc, !PT ;  /* 0x0000000300007212 */ /* 0x000fc800078efcff */
[----:B------:R-:W-:-:S07]  /*3140*/  PRMT R8, R0, 0x7610, R8 ;  /* 0x0000761000087816 */ /* 0x000fce0000000008 */
.L_x_13174:
[----:B------:R-:W-:Y:S05]  /*3150*/  BSYNC B0 ;  /* 0x0000000000007941 */ /* 0x000fea0003800000 */
.L_x_13173:
[----:B------:R0:W-:Y:S01]  /*3160*/  STG.E.U8 desc[UR36][R16.64], R8 ;  /* 0x0000000810007986 */ /* 0x0001e2000c101124 */
[----:B------:R-:W-:Y:S05]  /*3170*/  BRA `(.L_x_13150) ;  /* 0x0000000000b87947 */ /* 0x000fea0003800000 */
.L_x_13167:
        /* <DEDUP_REMOVED lines=22> */
.L_x_13149:
        /* <DEDUP_REMOVED lines=16> */
.L_x_13178:
[----:B------:R-:W-:Y:S05]  /*33e0*/  BRA `(.L_x_13150) ;  /* 0x00000000001c7947 */ /* 0x000fea0003800000 */
.L_x_13177:
[----:B------:R-:W-:-:S06]  /*33f0*/  HADD2.F32 R2, -RZ, R5.H0_H0 ;  /* 0x20000005ff027230 */ /* 0x000fcc0000004100 */
[----:B------:R-:W0:Y:S02]  /*3400*/  F2I.U64.TRUNC R2, R2 ;  /* 0x0000000200027311 */ /* 0x000e24000020d800 */
[----:B0-----:R1:W-:Y:S01]  /*3410*/  STG.E.64 desc[UR36][R16.64], R2 ;  /* 0x0000000210007986 */ /* 0x0013e2000c101b24 */
[----:B------:R-:W-:Y:S05]  /*3420*/  BRA `(.L_x_13150) ;  /* 0x00000000000c7947 */ /* 0x000fea0003800000 */
.L_x_13176:
[----:B------:R-:W-:-:S06]  /*3430*/  HADD2.F32 R5, -RZ, R5.H0_H0 ;  /* 0x20000005ff057230 */ /* 0x000fcc0000004100 */
[----:B------:R-:W0:Y:S02]  /*3440*/  F2I.FTZ.U32.TRUNC.NTZ R5, R5 ;  /* 0x0000000500057305 */ /* 0x000e24000021f000 */
[----:B0-----:R0:W-:Y:S02]  /*3450*/  STG.E desc[UR36][R16.64], R5 ;  /* 0x0000000510007986 */ /* 0x0011e4000c101924 */
.L_x_13150:
[----:B------:R-:W-:-:S04]  /*3460*/  IMAD R18, R23, 0x200, R18 ;  /* 0x0000020017127824 */ /* 0x000fc800078e0212 */
[----:B------:R-:W-:-:S07]  /*3470*/  VIADD R19, R18, 0x80 ;  /* 0x0000008012137836 */ /* 0x000fce0000000000 */
.L_x_13107:
[----:B------:R-:W-:Y:S05]  /*3480*/  BSYNC B6 ;  /* 0x0000000000067941 */ /* 0x000fea0003800000 */
.L_x_13106:
        /* <DEDUP_REMOVED lines=307> */
.L_x_13181:
        /* <DEDUP_REMOVED lines=23> */
.L_x_13185:
[----:B------:R-:W2:Y:S02]  /*4930*/  LDG.E.U8 R2, desc[UR36][R2.64] ;  /* 0x0000002402027981 */ /* 0x000ea4000c1e1100 */
[----:B--2---:R-:W-:-:S04]  /*4940*/  I2FP.F32.U32 R0, R2 ;  /* 0x0000000200007245 */ /* 0x004fc80000201000 */
[----:B------:R-:W-:-:S04]  /*4950*/  F2FP.F16.F32.PACK_AB R0, RZ, R0 ;  /* 0x00000000ff00723e */ /* 0x000fc800000000ff */
[----:B------:R-:W-:Y:S01]  /*4960*/  PRMT R5, R0, 0x7610, R5 ;  /* 0x0000761000057816 */ /* 0x000fe20000000005 */
[----:B------:R-:W-:Y:S06]  /*4970*/  BRA `(.L_x_13187) ;  /* 0x0000000c00b87947 */ /* 0x000fec0003800000 */
.L_x_13184:
        /* <DEDUP_REMOVED lines=11> */
.L_x_13189:
[----:B------:R-:W2:Y:S02]  /*4a30*/  LDG.E R2, desc[UR36][R2.64] ;  /* 0x0000002402027981 */ /* 0x000ea4000c1e1900 */
[----:B--2---:R-:W-:-:S04]  /*4a40*/  I2FP.F32.S32 R0, R2 ;  /* 0x0000000200007245 */ /* 0x004fc80000201400 */
[----:B------:R-:W-:-:S04]  /*4a50*/  F2FP.F16.F32.PACK_AB R0, RZ, R0 ;  /* 0x00000000ff00723e */ /* 0x000fc800000000ff */
[----:B------:R-:W-:Y:S01]  /*4a60*/  PRMT R5, R0, 0x7610, R5 ;  /* 0x0000761000057816 */ /* 0x000fe20000000005 */
[----:B------:R-:W-:Y:S06]  /*4a70*/  BRA `(.L_x_13187) ;  /* 0x0000000c00787947 */ /* 0x000fec0003800000 */
.L_x_13188:
[----:B------:R-:W2:Y:S02]  /*4a80*/  LDG.E.U16 R2, desc[UR36][R2.64] ;  /* 0x0000002402027981 */ /* 0x000ea4000c1e1500 */
[----:B--2---:R-:W0:Y:S02]  /*4a90*/  I2F.S16 R0, R2 ;  /* 0x0000000200007306 */ /* 0x004e240000101400 */
[----:B0-----:R-:W-:-:S04]  /*4aa0*/  F2FP.F16.F32.PACK_AB R0, RZ, R0 ;  /* 0x00000000ff00723e */ /* 0x001fc800000000ff */
[----:B------:R-:W-:Y:S01]  /*4ab0*/  PRMT R5, R0, 0x7610, R5 ;  /* 0x0000761000057816 */ /* 0x000fe20000000005 */
[----:B------:R-:W-:Y:S06]  /*4ac0*/  BRA `(.L_x_13187) ;  /* 0x0000000c00647947 */ /* 0x000fec0003800000 */
.L_x_13183:
        /* <DEDUP_REMOVED lines=9> */
.L_x_13191:
[----:B------:R1:W5:Y:S01]  /*4b60*/  LDG.E.U16 R5, desc[UR36][R2.64] ;  /* 0x0000002402057981 */ /* 0x000362000c1e1500 */
[----:B------:R-:W-:Y:S05]  /*4b70*/  BRA `(.L_x_13187) ;  /* 0x0000000c00387947 */ /* 0x000fea0003800000 */
.L_x_13190:
        /* <DEDUP_REMOVED lines=9> */
.L_x_13193:
[----:B------:R0:W5:Y:S01]  /*4c10*/  LDG.E.U16 R5, desc[UR36][R2.64] ;  /* 0x0000002402057981 */ /* 0x000162000c1e1500 */
[----:B------:R-:W-:Y:S05]  /*4c20*/  BRA `(.L_x_13187) ;  /* 0x0000000c000c7947 */ /* 0x000fea0003800000 */
.L_x_13192:
        /* <DEDUP_REMOVED lines=9> */
.L_x_13182:
        /* <DEDUP_REMOVED lines=14> */
.L_x_13196:
        /* <DEDUP_REMOVED lines=9> */
.L_x_13195:
        /* <DEDUP_REMOVED lines=27> */
.L_x_13198:
        /* <DEDUP_REMOVED lines=15> */
.L_x_13197:
[----:B------:R-:W2:Y:S02]  /*50d0*/  LDG.E.U16 R0, desc[UR36][R2.64] ;  /* 0x0000002402007981 */ /* 0x000ea4000c1e1500 */
[----:B--2---:R-:W-:-:S05]  /*50e0*/  IMAD.U32 R0, R0, 0x10000, RZ ;  /* 0x0001000000007824 */ /* 0x004fca00078e00ff */
[----:B------:R-:W-:-:S04]  /*50f0*/  F2FP.F16.F32.PACK_AB R0, RZ, R0 ;  /* 0x00000000ff00723e */ /* 0x000fc800000000ff */
[----:B------:R-:W-:Y:S01]  /*5100*/  PRMT R5, R0, 0x7610, R5 ;  /* 0x0000761000057816 */ /* 0x000fe20000000005 */
[----:B------:R-:W-:Y:S06]  /*5110*/  BRA `(.L_x_13187) ;  /* 0x0000000400d07947 */ /* 0x000fec0003800000 */
.L_x_13194:
        /* <DEDUP_REMOVED lines=13> */
.L_x_13201:
        /* <DEDUP_REMOVED lines=21> */
.L_x_13205:
[----:B------:R-:W-:Y:S05]  /*5340*/  BSYNC B1 ;  /* 0x0000000000017941 */ /* 0x000fea0003800000 */
.L_x_13204:
[----:B------:R-:W-:Y:S01]  /*5350*/  LEA R3, R0, 0x3b800000, 0x17 ;  /* 0x3b80000000037811 */ /* 0x000fe200078eb8ff */
[----:B------:R-:W-:-:S05]  /*5360*/  IMAD.SHL.U32 R0, R2, 0x100000, RZ ;  /* 0x0010000002007824 */ /* 0x000fca00078e00ff */
[----:B------:R-:W-:-:S07]  /*5370*/  LOP3.LUT R0, R3, R0, R4, 0xfe, !PT ;  /* 0x0000000003007212 */ /* 0x000fce00078efe04 */
.L_x_13203:
[----:B------:R-:W-:Y:S05]  /*5380*/  BSYNC B0 ;  /* 0x0000000000007941 */ /* 0x000fea0003800000 */
.L_x_13202:
[----:B------:R-:W-:-:S04]  /*5390*/  F2FP.F16.F32.PACK_AB R0, RZ, R0 ;  /* 0x00000000ff00723e */ /* 0x000fc800000000ff */
[----:B------:R-:W-:Y:S01]  /*53a0*/  PRMT R5, R0, 0x7610, R5 ;  /* 0x0000761000057816 */ /* 0x000fe20000000005 */
[----:B------:R-:W-:Y:S06]  /*53b0*/  BRA `(.L_x_13187) ;  /* 0x0000000400287947 */ /* 0x000fec0003800000 */
.L_x_13200:
        /* <DEDUP_REMOVED lines=21> */
.L_x_13209:
[----:B------:R-:W-:Y:S05]  /*5510*/  BSYNC B1 ;  /* 0x0000000000017941 */ /* 0x000fea0003800000 */
.L_x_13208:
[----:B------:R-:W-:Y:S01]  /*5520*/  LEA R3, R0, 0x37800000, 0x17 ;  /* 0x3780000000037811 */ /* 0x000fe200078eb8ff */
[----:B------:R-:W-:-:S05]  /*5530*/  IMAD.SHL.U32 R0, R2, 0x200000, RZ ;  /* 0x0020000002007824 */ /* 0x000fca00078e00ff */
[----:B------:R-:W-:-:S07]  /*5540*/  LOP3.LUT R0, R3, R0, R4, 0xfe, !PT ;  /* 0x0000000003007212 */ /* 0x000fce00078efe04 */
.L_x_13207:
[----:B------:R-:W-:Y:S05]  /*5550*/  BSYNC B0 ;  /* 0x0000000000007941 */ /* 0x000fea0003800000 */
.L_x_13206:
[----:B------:R-:W-:-:S04]  /*5560*/  F2FP.F16.F32.PACK_AB R0, RZ, R0 ;  /* 0x00000000ff00723e */ /* 0x000fc800000000ff */
[----:B------:R-:W-:Y:S01]  /*5570*/  PRMT R5, R0, 0x7610, R5 ;  /* 0x0000761000057816 */ /* 0x000fe20000000005 */
[----:B------:R-:W-:Y:S06]  /*5580*/  BRA `(.L_x_13187) ;  /* 0x0000000000b47947 */ /* 0x000fec0003800000 */
.L_x_13199:
        /* <DEDUP_REMOVED lines=14> */
.L_x_13213:
[----:B------:R-:W-:Y:S05]  /*5670*/  BSYNC B0 ;  /* 0x0000000000007941 */ /* 0x000fea0003800000 */
.L_x_13212:
[----:B------:R-:W-:-:S04]  /*5680*/  F2FP.F16.F32.PACK_AB R0, RZ, R0 ;  /* 0x00000000ff00723e */ /* 0x000fc800000000ff */
[----:B------:R-:W-:Y:S01]  /*5690*/  PRMT R5, R0, 0x7610, R5 ;  /* 0x0000761000057816 */ /* 0x000fe20000000005 */
[----:B------:R-:W-:Y:S06]  /*56a0*/  BRA `(.L_x_13187) ;  /* 0x00000000006c7947 */ /* 0x000fec0003800000 */
.L_x_13186:
        /* <DEDUP_REMOVED lines=16> */
.L_x_13214:
[----:B------:R-:W-:Y:S01]  /*57b0*/  PRMT R5, RZ, 0x7610, R5 ;  /* 0x00007610ff057816 */ /* 0x000fe20000000005 */
[----:B------:R-:W-:Y:S06]  /*57c0*/  BRA `(.L_x_13187) ;  /* 0x0000000000247947 */ /* 0x000fec0003800000 */
.L_x_13211:
[----:B------:R-:W2:Y:S02]  /*57d0*/  LDG.E.64 R2, desc[UR36][R2.64] ;  /* 0x0000002402027981 */ /* 0x000ea4000c1e1b00 */
[----:B--2---:R-:W0:Y:S02]  /*57e0*/  I2F.U64 R0, R2 ;  /* 0x0000000200007312 */ /* 0x004e240000301000 */
[----:B0-----:R-:W-:-:S04]  /*57f0*/  F2FP.F16.F32.PACK_AB R0, RZ, R0 ;  /* 0x00000000ff00723e */ /* 0x001fc800000000ff */
[----:B------:R-:W-:Y:S01]  /*5800*/  PRMT R5, R0, 0x7610, R5 ;  /* 0x0000761000057816 */ /* 0x000fe20000000005 */
[----:B------:R-:W-:Y:S06]  /*5810*/  BRA `(.L_x_13187) ;  /* 0x0000000000107947 */ /* 0x000fec0003800000 */
.L_x_13210:
[----:B------:R-:W2:Y:S02]  /*5820*/  LDG.E R2, desc[UR36][R2.64] ;  /* 0x0000002402027981 */ /* 0x000ea4000c1e1900 */
[----:B--2---:R-:W-:-:S04]  /*5830*/  I2FP.F32.U32 R0, R2 ;  /* 0x0000000200007245 */ /* 0x004fc80000201000 */
[----:B------:R-:W-:-:S04]  /*5840*/  F2FP.F16.F32.PACK_AB R0, RZ, R0 ;  /* 0x00000000ff00723e */ /* 0x000fc800000000ff */
[----:B------:R-:W-:-:S07]  /*5850*/  PRMT R5, R0, 0x7610, R5 ;  /* 0x0000761000057816 */ /* 0x000fce0000000005 */
.L_x_13187:
[----:B------:R-:W0:Y:S01]  /*5860*/  LDC.U16 R0, c[0x0][0x422] ;  /* 0x00010880ff007b82 */ /* 0x000e220000000400 */
[----:B------:R-:W-:Y:S01]  /*5870*/  BSSY B0, `(.L_x_13215) ;  /* 0x000000c000007945 */ /* 0x000fe20003800000 */
[----:B01----:R-:W-:-:S05]  /*5880*/  HADD2.F32 R3, -RZ, R0.H0_H0 ;  /* 0x20000000ff037230 */ /* 0x003fca0000004100 */
        /* <DEDUP_REMOVED lines=9> */
.L_x_13216:
[----:B-----5:R-:W-:-:S07]  /*5920*/  IMAD.MOV.U32 R5, RZ, RZ, R0 ;  /* 0x000000ffff057224 */ /* 0x020fce00078e0000 */
.L_x_13217:
[----:B------:R-:W-:Y:S05]  /*5930*/  BSYNC B0 ;  /* 0x0000000000007941 */ /* 0x000fea0003800000 */
.L_x_13215:
        /* <DEDUP_REMOVED lines=16> */
.L_x_13221:
[----:B------:R-:W-:-:S06]  /*5a40*/  HADD2.F32 R3, -RZ, R5.H0_H0 ;  /* 0x20000005ff037230 */ /* 0x000fcc0000004100 */
[----:B------:R-:W0:Y:S02]  /*5a50*/  F2I.S64.TRUNC R2, R3 ;  /* 0x0000000300027311 */ /* 0x000e24000020d900 */
[----:B0-----:R0:W-:Y:S01]  /*5a60*/  STG.E.U8 desc[UR36][R16.64], R2 ;  /* 0x0000000210007986 */ /* 0x0011e2000c101124 */
[----:B------:R-:W-:Y:S05]  /*5a70*/  BRA `(.L_x_13223) ;  /* 0x0000000c00847947 */ /* 0x000fea0003800000 */
.L_x_13220:
        /* <DEDUP_REMOVED lines=10> */
.L_x_13225:
[----:B------:R-:W-:-:S06]  /*5b20*/  HADD2.F32 R5, -RZ, R5.H0_H0 ;  /* 0x20000005ff057230 */ /* 0x000fcc0000004100 */
[----:B------:R-:W0:Y:S02]  /*5b30*/  F2I.FTZ.TRUNC.NTZ R5, R5 ;  /* 0x0000000500057305 */ /* 0x000e24000021f100 */
[----:B0-----:R0:W-:Y:S01]  /*5b40*/  STG.E desc[UR36][R16.64], R5 ;  /* 0x0000000510007986 */ /* 0x0011e2000c101924 */
[----:B------:R-:W-:Y:S05]  /*5b50*/  BRA `(.L_x_13223) ;  /* 0x0000000c004c7947 */ /* 0x000fea0003800000 */
.L_x_13224:
[----:B------:R-:W-:-:S06]  /*5b60*/  HADD2.F32 R5, -RZ, R5.H0_H0 ;  /* 0x20000005ff057230 */ /* 0x000fcc0000004100 */
[----:B------:R-:W0:Y:S02]  /*5b70*/  F2I.FTZ.TRUNC.NTZ R5, R5 ;  /* 0x0000000500057305 */ /* 0x000e24000021f100 */
[----:B0-----:R0:W-:Y:S01]  /*5b80*/  STG.E.U16 desc[UR36][R16.64], R5 ;  /* 0x0000000510007986 */ /* 0x0011e2000c101524 */
[----:B------:R-:W-:Y:S05]  /*5b90*/  BRA `(.L_x_13223) ;  /* 0x0000000c003c7947 */ /* 0x000fea0003800000 */
.L_x_13219:
        /* <DEDUP_REMOVED lines=9> */
.L_x_13227:
[----:B------:R0:W-:Y:S01]  /*5c30*/  STG.E.U16 desc[UR36][R16.64], R5 ;  /* 0x0000000510007986 */ /* 0x0001e2000c101524 */
[----:B------:R-:W-:Y:S05]  /*5c40*/  BRA `(.L_x_13223) ;  /* 0x0000000c00107947 */ /* 0x000fea0003800000 */
.L_x_13226:
        /* <DEDUP_REMOVED lines=10> */
.L_x_13229:
[----:B------:R-:W-:-:S05]  /*5cf0*/  HADD2.F32 R0, -RZ, R5.H0_H0 ;  /* 0x20000005ff007230 */ /* 0x000fca0000004100 */
[----:B------:R-:W-:-:S04]  /*5d00*/  F2FP.F16.F32.PACK_AB R0, RZ, R0 ;  /* 0x00000000ff00723e */ /* 0x000fc800000000ff */
[----:B------:R-:W-:-:S05]  /*5d10*/  PRMT R0, R0, 0x5410, RZ ;  /* 0x0000541000007816 */ /* 0x000fca00000000ff */
[----:B------:R0:W-:Y:S01]  /*5d20*/  STG.E desc[UR36][R16.64], R0 ;  /* 0x0000000010007986 */ /* 0x0001e2000c101924 */
[----:B------:R-:W-:Y:S05]  /*5d30*/  BRA `(.L_x_13223) ;  /* 0x0000000800d47947 */ /* 0x000fea0003800000 */
.L_x_13228:
[----:B------:R-:W-:-:S05]  /*5d40*/  HADD2.F32 R2, -RZ, R5.H0_H0 ;  /* 0x20000005ff027230 */ /* 0x000fca0000004100 */
[----:B------:R-:W-:-:S06]  /*5d50*/  FMUL.FTZ R2, R2, 1 ;  /* 0x3f80000002027820 */ /* 0x000fcc0000410000 */
[----:B------:R-:W0:Y:S02]  /*5d60*/  F2F.F64.F32 R2, R2 ;  /* 0x0000000200027310 */ /* 0x000e240000201800 */
[----:B0-----:R0:W-:Y:S01]  /*5d70*/  STG.E.64 desc[UR36][R16.64], R2 ;  /* 0x0000000210007986 */ /* 0x0011e2000c101b24 */
[----:B------:R-:W-:Y:S05]  /*5d80*/  BRA `(.L_x_13223) ;  /* 0x0000000800c07947 */ /* 0x000fea0003800000 */
.L_x_13218:
        /* <DEDUP_REMOVED lines=13> */
.L_x_13232:
[----:B------:R-:W-:Y:S01]  /*5e60*/  HADD2.F32 R5, -RZ, R5.H0_H0 ;  /* 0x20000005ff057230 */ /* 0x000fe20000004100 */
[----:B------:R-:W-:-:S04]  /*5e70*/  CS2R R6, SRZ ;  /* 0x0000000000067805 */ /* 0x000fc8000001ff00 */
[----:B------:R-:W-:-:S06]  /*5e80*/  FMUL.FTZ R5, R5, 1 ;  /* 0x3f80000005057820 */ /* 0x000fcc0000410000 */
[----:B------:R-:W0:Y:S02]  /*5e90*/  F2F.F64.F32 R4, R5 ;  /* 0x0000000500047310 */ /* 0x000e240000201800 */
[----:B0-----:R0:W-:Y:S01]  /*5ea0*/  STG.E.128 desc[UR36][R16.64], R4 ;  /* 0x0000000410007986 */ /* 0x0011e2000c101d24 */
[----:B------:R-:W-:Y:S05]  /*5eb0*/  BRA `(.L_x_13223) ;  /* 0x0000000800747947 */ /* 0x000fea0003800000 */
.L_x_13231:
        /* <DEDUP_REMOVED lines=21> */
.L_x_13236:
[----:B------:R-:W-:Y:S05]  /*6010*/  BSYNC B0 ;  /* 0x0000000000007941 */ /* 0x000fea0003800000 */
.L_x_13235:
[----:B------:R-:W-:-:S05]  /*6020*/  LOP3.LUT R3, R0, R3, RZ, 0xfc, !PT ;  /* 0x0000000300037212 */ /* 0x000fca00078efcff */
[----:B------:R0:W-:Y:S01]  /*6030*/  STG.E.U8 desc[UR36][R16.64], R3 ;  /* 0x0000000310007986 */ /* 0x0001e2000c101124 */
[----:B------:R-:W-:Y:S05]  /*6040*/  BRA `(.L_x_13223) ;  /* 0x0000000800107947 */ /* 0x000fea0003800000 */
.L_x_13234:
        /* <DEDUP_REMOVED lines=13> */
.L_x_13238:
[----:B------:R-:W-:Y:S01]  /*6120*/  IMAD.MOV.U32 R0, RZ, RZ, 0x7f ;  /* 0x0000007fff007424 */ /* 0x000fe200078e00ff */
[----:B------:R-:W-:-:S04]  /*6130*/  ISETP.GT.U32.AND P0, PT, R2, 0x7f800000, PT ;  /* 0x7f8000000200780c */ /* 0x000fc80003f04070 */
[----:B------:R-:W-:-:S09]  /*6140*/  SEL R0, R0, 0x7c, P0 ;  /* 0x0000007c00007807 */ /* 0x000fd20000000000 */
.L_x_13239:
[----:B------:R-:W-:Y:S05]  /*6150*/  BSYNC B0 ;  /* 0x0000000000007941 */ /* 0x000fea0003800000 */
.L_x_13237:
[----:B------:R-:W-:-:S04]  /*6160*/  LOP3.LUT R2, R5, 0x80000000, RZ, 0xc0, !PT ;  /* 0x8000000005027812 */ /* 0x000fc800078ec0ff */
[----:B------:R-:W-:-:S04]  /*6170*/  SHF.R.U32.HI R3, RZ, 0x18, R2 ;  /* 0x00000018ff037819 */ /* 0x000fc80000011602 */
[----:B------:R-:W-:-:S05]  /*6180*/  LOP3.LUT R3, R0, R3, RZ, 0xfc, !PT ;  /* 0x0000000300037212 */ /* 0x000fca00078efcff */
[----:B------:R0:W-:Y:S01]  /*6190*/  STG.E.U8 desc[UR36][R16.64], R3 ;  /* 0x0000000310007986 */ /* 0x0001e2000c101124 */
[----:B------:R-:W-:Y:S05]  /*61a0*/  BRA `(.L_x_13223) ;  /* 0x0000000400b87947 */ /* 0x000fea0003800000 */
.L_x_13233:
[----:B------:R-:W-:-:S05]  /*61b0*/  HADD2.F32 R0, -RZ, R5.H0_H0 ;  /* 0x20000005ff007230 */ /* 0x000fca0000004100 */
[----:B------:R-:W-:-:S05]  /*61c0*/  F2FP.BF16.F32.PACK_AB R0, RZ, R0 ;  /* 0x00000000ff00723e */ /* 0x000fca00000010ff */
[----:B------:R0:W-:Y:S01]  /*61d0*/  STG.E.U16 desc[UR36][R16.64], R0 ;  /* 0x0000000010007986 */ /* 0x0001e2000c101524 */
[----:B------:R-:W-:Y:S05]  /*61e0*/  BRA `(.L_x_13223) ;  /* 0x0000000400a87947 */ /* 0x000fea0003800000 */
.L_x_13230:
        /* <DEDUP_REMOVED lines=12> */
.L_x_13242:
        /* <DEDUP_REMOVED lines=17> */
.L_x_13245:
[----:B------:R-:W-:-:S04]  /*63c0*/  LOP3.LUT R2, R5, 0x80000000, RZ, 0xc0, !PT ;  /* 0x8000000005027812 */ /* 0x000fc800078ec0ff */
[----:B------:R-:W-:-:S04]  /*63d0*/  SHF.R.U32.HI R3, RZ, 0x18, R2 ;  /* 0x00000018ff037819 */ /* 0x000fc80000011602 */
[----:B------:R-:W-:-:S04]  /*63e0*/  LOP3.LUT R0, R0, R3, RZ, 0xfc, !PT ;  /* 0x0000000300007212 */ /* 0x000fc800078efcff */
[----:B------:R-:W-:-:S07]  /*63f0*/  PRMT R8, R0, 0x7610, R8 ;  /* 0x0000761000087816 */ /* 0x000fce0000000008 */
.L_x_13244:
[----:B------:R-:W-:Y:S05]  /*6400*/  BSYNC B0 ;  /* 0x0000000000007941 */ /* 0x000fea0003800000 */
.L_x_13243:
[----:B------:R3:W-:Y:S01]  /*6410*/  STG.E.U8 desc[UR36][R16.64], R8 ;  /* 0x0000000810007986 */ /* 0x0007e2000c101124 */
[----:B------:R-:W-:Y:S05]  /*6420*/  BRA `(.L_x_13223) ;  /* 0x0000000400187947 */ /* 0x000fea0003800000 */
.L_x_13241:
        /* <DEDUP_REMOVED lines=17> */
.L_x_13248:
[----:B------:R-:W-:-:S04]  /*6540*/  LOP3.LUT R2, R5, 0x80000000, RZ, 0xc0, !PT ;  /* 0x8000000005027812 */ /* 0x000fc800078ec0ff */
[----:B------:R-:W-:-:S04]  /*6550*/  SHF.R.U32.HI R3, RZ, 0x18, R2 ;  /* 0x00000018ff037819 */ /* 0x000fc80000011602 */
[----:B------:R-:W-:-:S04]  /*6560*/  LOP3.LUT R0, R0, R3, RZ, 0xfc, !PT ;  /* 0x0000000300007212 */ /* 0x000fc800078efcff */
[----:B------:R-:W-:-:S07]  /*6570*/  PRMT R8, R0, 0x7610, R8 ;  /* 0x0000761000087816 */ /* 0x000fce0000000008 */
.L_x_13247:
[----:B------:R-:W-:Y:S05]  /*6580*/  BSYNC B0 ;  /* 0x0000000000007941 */ /* 0x000fea0003800000 */
.L_x_13246:
[----:B------:R0:W-:Y:S01]  /*6590*/  STG.E.U8 desc[UR36][R16.64], R8 ;  /* 0x0000000810007986 */ /* 0x0001e2000c101124 */
[----:B------:R-:W-:Y:S05]  /*65a0*/  BRA `(.L_x_13223) ;  /* 0x0000000000b87947 */ /* 0x000fea0003800000 */
.L_x_13240:
        /* <DEDUP_REMOVED lines=22> */
.L_x_13222:
        /* <DEDUP_REMOVED lines=16> */
.L_x_13251:
[----:B------:R-:W-:Y:S05]  /*6810*/  BRA `(.L_x_13223) ;  /* 0x00000000001c7947 */ /* 0x000fea0003800000 */
.L_x_13250:
[----:B------:R-:W-:-:S06]  /*6820*/  HADD2.F32 R2, -RZ, R5.H0_H0 ;  /* 0x20000005ff027230 */ /* 0x000fcc0000004100 */
[----:B------:R-:W0:Y:S02]  /*6830*/  F2I.U64.TRUNC R2, R2 ;  /* 0x0000000200027311 */ /* 0x000e24000020d800 */
[----:B0-----:R2:W-:Y:S01]  /*6840*/  STG.E.64 desc[UR36][R16.64], R2 ;  /* 0x0000000210007986 */ /* 0x0015e2000c101b24 */
[----:B------:R-:W-:Y:S05]  /*6850*/  BRA `(.L_x_13223) ;  /* 0x00000000000c7947 */ /* 0x000fea0003800000 */
.L_x_13249:
[----:B------:R-:W-:-:S06]  /*6860*/  HADD2.F32 R5, -RZ, R5.H0_H0 ;  /* 0x20000005ff057230 */ /* 0x000fcc0000004100 */
[----:B------:R-:W0:Y:S02]  /*6870*/  F2I.FTZ.U32.TRUNC.NTZ R5, R5 ;  /* 0x0000000500057305 */ /* 0x000e24000021f000 */
[----:B0-----:R0:W-:Y:S02]  /*6880*/  STG.E desc[UR36][R16.64], R5 ;  /* 0x0000000510007986 */ /* 0x0011e4000c101924 */
.L_x_13223:
[----:B------:R-:W-:-:S07]  /*6890*/  VIADD R19, R19, 0x80 ;  /* 0x0000008013137836 */ /* 0x000fce0000000000 */
.L_x_13180:
[----:B------:R-:W-:Y:S05]  /*68a0*/  BSYNC B6 ;  /* 0x0000000000067941 */ /* 0x000fea0003800000 */
.L_x_13179:
        /* <DEDUP_REMOVED lines=307> */
.L_x_13254:
        /* <DEDUP_REMOVED lines=23> */
.L_x_13258:
[----:B------:R-:W2:Y:S02]  /*7d50*/  LDG.E.U8 R2, desc[UR36][R2.64] ;  /* 0x0000002402027981 */ /* 0x000ea4000c1e1100 */
[----:B--2---:R-:W-:-:S04]  /*7d60*/  I2FP.F32.U32 R0, R2 ;  /* 0x0000000200007245 */ /* 0x004fc80000201000 */
[----:B------:R-:W-:-:S04]  /*7d70*/  F2FP.F16.F32.PACK_AB R0, RZ, R0 ;  /* 0x00000000ff00723e */ /* 0x000fc800000000ff */
[----:B------:R-:W-:Y:S01]  /*7d80*/  PRMT R5, R0, 0x7610, R5 ;  /* 0x0000761000057816 */ /* 0x000fe20000000005 */
[----:B------:R-:W-:Y:S06]  /*7d90*/  BRA `(.L_x_13260) ;  /* 0x0000000c00b87947 */ /* 0x000fec0003800000 */
.L_x_13257:
        /* <DEDUP_REMOVED lines=11> */
.L_x_13262:
[----:B------:R-:W2:Y:S02]  /*7e50*/  LDG.E R2, desc[UR36][R2.64] ;  /* 0x0000002402027981 */ /* 0x000ea4000c1e1900 */
[----:B--2---:R-:W-:-:S04]  /*7e60*/  I2FP.F32.S32 R0, R2 ;  /* 0x0000000200007245 */ /* 0x004fc80000201400 */
[----:B------:R-:W-:-:S04]  /*7e70*/  F2FP.F16.F32.PACK_AB R0, RZ, R0 ;  /* 0x00000000ff00723e */ /* 0x000fc800000000ff */
[----:B------:R-:W-:Y:S01]  /*7e80*/  PRMT R5, R0, 0x7610, R5 ;  /* 0x0000761000057816 */ /* 0x000fe20000000005 */
[----:B------:R-:W-:Y:S06]  /*7e90*/  BRA `(.L_x_13260) ;  /* 0x0000000c00787947 */ /* 0x000fec0003800000 */
.L_x_13261:
[----:B------:R-:W2:Y:S02]  /*7ea0*/  LDG.E.U16 R2, desc[UR36][R2.64] ;  /* 0x0000002402027981 */ /* 0x000ea4000c1e1500 */
[----:B--2---:R-:W0:Y:S02]  /*7eb0*/  I2F.S16 R0, R2 ;  /* 0x0000000200007306 */ /* 0x004e240000101400 */
[----:B0-----:R-:W-:-:S04]  /*7ec0*/  F2FP.F16.F32.PACK_AB R0, RZ, R0 ;  /* 0x00000000ff00723e */ /* 0x001fc800000000ff */
[----:B------:R-:W-:Y:S01]  /*7ed0*/  PRMT R5, R0, 0x7610, R5 ;  /* 0x0000761000057816 */ /* 0x000fe20000000005 */
[----:B------:R-:W-:Y:S06]  /*7ee0*/  BRA `(.L_x_13260) ;  /* 0x0000000c00647947 */ /* 0x000fec0003800000 */
.L_x_13256:
        /* <DEDUP_REMOVED lines=9> */
.L_x_13264:
[----:B------:R1:W5:Y:S01]  /*7f80*/  LDG.E.U16 R5, desc[UR36][R2.64] ;  /* 0x0000002402057981 */ /* 0x000362000c1e1500 */
[----:B------:R-:W-:Y:S05]  /*7f90*/  BRA `(.L_x_13260) ;  /* 0x0000000c00387947 */ /* 0x000fea0003800000 */
.L_x_13263:
        /* <DEDUP_REMOVED lines=9> */
.L_x_13266:
[----:B------:R0:W5:Y:S01]  /*8030*/  LDG.E.U16 R5, desc[UR36][R2.64] ;  /* 0x0000002402057981 */ /* 0x000162000c1e1500 */
[----:B------:R-:W-:Y:S05]  /*8040*/  BRA `(.L_x_13260) ;  /* 0x0000000c000c7947 */ /* 0x000fea0003800000 */
.L_x_13265:
        /* <DEDUP_REMOVED lines=9> */
.L_x_13255:
        /* <DEDUP_REMOVED lines=14> */
.L_x_13269:
        /* <DEDUP_REMOVED lines=9> */
.L_x_13268:
        /* <DEDUP_REMOVED lines=27> */
.L_x_13271:
        /* <DEDUP_REMOVED lines=15> */
.L_x_13270:
[----:B------:R-:W2:Y:S02]  /*84f0*/  LDG.E.U16 R0, desc[UR36][R2.64] ;  /* 0x0000002402007981 */ /* 0x000ea4000c1e1500 */
[----:B--2---:R-:W-:-:S05]  /*8500*/  IMAD.U32 R0, R0, 0x10000, RZ ;  /* 0x0001000000007824 */ /* 0x004fca00078e00ff */
[----:B------:R-:W-:-:S04]  /*8510*/  F2FP.F16.F32.PACK_AB R0, RZ, R0 ;  /* 0x00000000ff00723e */ /* 0x000fc800000000ff */
[----:B------:R-:W-:Y:S01]  /*8520*/  PRMT R5, R0, 0x7610, R5 ;  /* 0x0000761000057816 */ /* 0x000fe20000000005 */
[----:B------:R-:W-:Y:S06]  /*8530*/  BRA `(.L_x_13260) ;  /* 0x0000000400d07947 */ /* 0x000fec0003800000 */
.L_x_13267:
        /* <DEDUP_REMOVED lines=13> */
.L_x_13274:
        /* <DEDUP_REMOVED lines=21> */
.L_x_13278:
[----:B------:R-:W-:Y:S05]  /*8760*/  BSYNC B1 ;  /* 0x0000000000017941 */ /* 0x000fea0003800000 */
.L_x_13277:
[----:B------:R-:W-:Y:S01]  /*8770*/  LEA R3, R0, 0x3b800000, 0x17 ;  /* 0x3b80000000037811 */ /* 0x000fe200078eb8ff */
[----:B------:R-:W-:-:S05]  /*8780*/  IMAD.SHL.U32 R0, R2, 0x100000, RZ ;  /* 0x0010000002007824 */ /* 0x000fca00078e00ff */
[----:B------:R-:W-:-:S07]  /*8790*/  LOP3.LUT R0, R3, R0, R4, 0xfe, !PT ;  /* 0x0000000003007212 */ /* 0x000fce00078efe04 */
.L_x_13276:
[----:B------:R-:W-:Y:S05]  /*87a0*/  BSYNC B0 ;  /* 0x0000000000007941 */ /* 0x000fea0003800000 */
.L_x_13275:
[----:B------:R-:W-:-:S04]  /*87b0*/  F2FP.F16.F32.PACK_AB R0, RZ, R0 ;  /* 0x00000000ff00723e */ /* 0x000fc800000000ff */
[----:B------:R-:W-:Y:S01]  /*87c0*/  PRMT R5, R0, 0x7610, R5 ;  /* 0x0000761000057816 */ /* 0x000fe20000000005 */
[----:B------:R-:W-:Y:S06]  /*87d0*/  BRA `(.L_x_13260) ;  /* 0x0000000400287947 */ /* 0x000fec0003800000 */
.L_x_13273:
        /* <DEDUP_REMOVED lines=21> */
.L_x_13282:
[----:B------:R-:W-:Y:S05]  /*8930*/  BSYNC B1 ;  /* 0x0000000000017941 */ /* 0x000fea0003800000 */
.L_x_13281:
[----:B------:R-:W-:Y:S01]  /*8940*/  LEA R3, R0, 0x37800000, 0x17 ;  /* 0x3780000000037811 */ /* 0x000fe200078eb8ff */
[----:B------:R-:W-:-:S05]  /*8950*/  IMAD.SHL.U32 R0, R2, 0x200000, RZ ;  /* 0x0020000002007824 */ /* 0x000fca00078e00ff */
[----:B------:R-:W-:-:S07]  /*8960*/  LOP3.LUT R0, R3, R0, R4, 0xfe, !PT ;  /* 0x0000000003007212 */ /* 0x000fce00078efe04 */
.L_x_13280:
[----:B------:R-:W-:Y:S05]  /*8970*/  BSYNC B0 ;  /* 0x0000000000007941 */ /* 0x000fea0003800000 */
.L_x_13279:
[----:B------:R-:W-:-:S04]  /*8980*/  F2FP.F16.F32.PACK_AB R0, RZ, R0 ;  /* 0x00000000ff00723e */ /* 0x000fc800000000ff */
[----:B------:R-:W-:Y:S01]  /*8990*/  PRMT R5, R0, 0x7610, R5 ;  /* 0x0000761000057816 */ /* 0x000fe20000000005 */
[----:B------:R-:W-:Y:S06]  /*89a0*/  BRA `(.L_x_13260) ;  /* 0x0000000000b47947 */ /* 0x000fec0003800000 */
.L_x_13272:
        /* <DEDUP_REMOVED lines=14> */
.L_x_13286:
[----:B------:R-:W-:Y:S05]  /*8a90*/  BSYNC B0 ;  /* 0x0000000000007941 */ /* 0x000fea0003800000 */
.L_x_13285:
[----:B------:R-:W-:-:S04]  /*8aa0*/  F2FP.F16.F32.PACK_AB R0, RZ, R0 ;  /* 0x00000000ff00723e */ /* 0x000fc800000000ff */
[----:B------:R-:W-:Y:S01]  /*8ab0*/  PRMT R5, R0, 0x7610, R5 ;  /* 0x0000761000057816 */ /* 0x000fe20000000005 */
[----:B------:R-:W-:Y:S06]  /*8ac0*/  BRA `(.L_x_13260) ;  /* 0x00000000006c7947 */ /* 0x000fec0003800000 */
.L_x_13259:
        /* <DEDUP_REMOVED lines=16> */
.L_x_13287:
[----:B------:R-:W-:Y:S01]  /*8bd0*/  PRMT R5, RZ, 0x7610, R5 ;  /* 0x00007610ff057816 */ /* 0x000fe20000000005 */
[----:B------:R-:W-:Y:S06]  /*8be0*/  BRA `(.L_x_13260) ;  /* 0x0000000000247947 */ /* 0x000fec0003800000 */
.L_x_13284:
[----:B------:R-:W2:Y:S02]  /*8bf0*/  LDG.E.64 R2, desc[UR36][R2.64] ;  /* 0x0000002402027981 */ /* 0x000ea4000c1e1b00 */
[----:B--2---:R-:W0:Y:S02]  /*8c00*/  I2F.U64 R0, R2 ;  /* 0x0000000200007312 */ /* 0x004e240000301000 */
[----:B0-----:R-:W-:-:S04]  /*8c10*/  F2FP.F16.F32.PACK_AB R0, RZ, R0 ;  /* 0x00000000ff00723e */ /* 0x001fc800000000ff */
[----:B------:R-:W-:Y:S01]  /*8c20*/  PRMT R5, R0, 0x7610, R5 ;  /* 0x0000761000057816 */ /* 0x000fe20000000005 */
[----:B------:R-:W-:Y:S06]  /*8c30*/  BRA `(.L_x_13260) ;  /* 0x0000000000107947 */ /* 0x000fec0003800000 */
.L_x_13283:
[----:B------:R-:W2:Y:S02]  /*8c40*/  LDG.E R2, desc[UR36][R2.64] ;  /* 0x0000002402027981 */ /* 0x000ea4000c1e1900 */
[----:B--2---:R-:W-:-:S04]  /*8c50*/  I2FP.F32.U32 R0, R2 ;  /* 0x0000000200007245 */ /* 0x004fc80000201000 */
[----:B------:R-:W-:-:S04]  /*8c60*/  F2FP.F16.F32.PACK_AB R0, RZ, R0 ;  /* 0x00000000ff00723e */ /* 0x000fc800000000ff */
[----:B------:R-:W-:-:S07]  /*8c70*/  PRMT R5, R0, 0x7610, R5 ;  /* 0x0000761000057816 */ /* 0x000fce0000000005 */
.L_x_13260:
        /* <DEDUP_REMOVED lines=12> */
.L_x_13289:
[----:B-----5:R-:W-:-:S07]  /*8d40*/  IMAD.MOV.U32 R5, RZ, RZ, R0 ;  /* 0x000000ffff057224 */ /* 0x020fce00078e0000 */
.L_x_13290:
[----:B------:R-:W-:Y:S05]  /*8d50*/  BSYNC B0 ;  /* 0x0000000000007941 */ /* 0x000fea0003800000 */
.L_x_13288:
        /* <DEDUP_REMOVED lines=16> */
.L_x_13294:
[----:B------:R-:W-:-:S06]  /*8e60*/  HADD2.F32 R3, -RZ, R5.H0_H0 ;  /* 0x20000005ff037230 */ /* 0x000fcc0000004100 */
[----:B------:R-:W0:Y:S02]  /*8e70*/  F2I.S64.TRUNC R2, R3 ;  /* 0x0000000300027311 */ /* 0x000e24000020d900 */
[----:B0-----:R0:W-:Y:S01]  /*8e80*/  STG.E.U8 desc[UR36][R16.64], R2 ;  /* 0x0000000210007986 */ /* 0x0011e2000c101124 */
[----:B------:R-:W-:Y:S05]  /*8e90*/  BRA `(.L_x_13296) ;  /* 0x0000000c00847947 */ /* 0x000fea0003800000 */
.L_x_13293:
        /* <DEDUP_REMOVED lines=10> */
.L_x_13298:
[----:B------:R-:W-:-:S06]  /*8f40*/  HADD2.F32 R5, -RZ, R5.H0_H0 ;  /* 0x20000005ff057230 */ /* 0x000fcc0000004100 */
[----:B------:R-:W0:Y:S02]  /*8f50*/  F2I.FTZ.TRUNC.NTZ R5, R5 ;  /* 0x0000000500057305 */ /* 0x000e24000021f100 */
[----:B0-----:R0:W-:Y:S01]  /*8f60*/  STG.E desc[UR36][R16.64], R5 ;  /* 0x0000000510007986 */ /* 0x0011e2000c101924 */
[----:B------:R-:W-:Y:S05]  /*8f70*/  BRA `(.L_x_13296) ;  /* 0x0000000c004c7947 */ /* 0x000fea0003800000 */
.L_x_13297:
[----:B------:R-:W-:-:S06]  /*8f80*/  HADD2.F32 R5, -RZ, R5.H0_H0 ;  /* 0x20000005ff057230 */ /* 0x000fcc0000004100 */
[----:B------:R-:W0:Y:S02]  /*8f90*/  F2I.FTZ.TRUNC.NTZ R5, R5 ;  /* 0x0000000500057305 */ /* 0x000e24000021f100 */
[----:B0-----:R0:W-:Y:S01]  /*8fa0*/  STG.E.U16 desc[UR36][R16.64], R5 ;  /* 0x0000000510007986 */ /* 0x0011e2000c101524 */
[----:B------:R-:W-:Y:S05]  /*8fb0*/  BRA `(.L_x_13296) ;  /* 0x0000000c003c7947 */ /* 0x000fea0003800000 */
.L_x_13292:
        /* <DEDUP_REMOVED lines=9> */
.L_x_13300:
[----:B------:R0:W-:Y:S01]  /*9050*/  STG.E.U16 desc[UR36][R16.64], R5 ;  /* 0x0000000510007986 */ /* 0x0001e2000c101524 */
[----:B------:R-:W-:Y:S05]  /*9060*/  BRA `(.L_x_13296) ;  /* 0x0000000c00107947 */ /* 0x000fea0003800000 */
.L_x_13299:
        /* <DEDUP_REMOVED lines=10> */
.L_x_13302:
[----:B------:R-:W-:-:S05]  /*9110*/  HADD2.F32 R0, -RZ, R5.H0_H0 ;  /* 0x20000005ff007230 */ /* 0x000fca0000004100 */
[----:B------:R-:W-:-:S04]  /*9120*/  F2FP.F16.F32.PACK_AB R0, RZ, R0 ;  /* 0x00000000ff00723e */ /* 0x000fc800000000ff */
[----:B------:R-:W-:-:S05]  /*9130*/  PRMT R0, R0, 0x5410, RZ ;  /* 0x0000541000007816 */ /* 0x000fca00000000ff */
[----:B------:R0:W-:Y:S01]  /*9140*/  STG.E desc[UR36][R16.64], R0 ;  /* 0x0000000010007986 */ /* 0x0001e2000c101924 */
[----:B------:R-:W-:Y:S05]  /*9150*/  BRA `(.L_x_13296) ;  /* 0x0000000800d47947 */ /* 0x000fea0003800000 */
.L_x_13301:
[----:B------:R-:W-:-:S05]  /*9160*/  HADD2.F32 R2, -RZ, R5.H0_H0 ;  /* 0x20000005ff027230 */ /* 0x000fca0000004100 */
[----:B------:R-:W-:-:S06]  /*9170*/  FMUL.FTZ R2, R2, 1 ;  /* 0x3f80000002027820 */ /* 0x000fcc0000410000 */
[----:B------:R-:W0:Y:S02]  /*9180*/  F2F.F64.F32 R2, R2 ;  /* 0x0000000200027310 */ /* 0x000e240000201800 */
[----:B0-----:R0:W-:Y:S01]  /*9190*/  STG.E.64 desc[UR36][R16.64], R2 ;  /* 0x0000000210007986 */ /* 0x0011e2000c101b24 */
[----:B------:R-:W-:Y:S05]  /*91a0*/  BRA `(.L_x_13296) ;  /* 0x0000000800c07947 */ /* 0x000fea0003800000 */
.L_x_13291:
        /* <DEDUP_REMOVED lines=13> */
.L_x_13305:
[----:B------:R-:W-:Y:S01]  /*9280*/  HADD2.F32 R5, -RZ, R5.H0_H0 ;  /* 0x20000005ff057230 */ /* 0x000fe20000004100 */
[----:B------:R-:W-:-:S04]  /*9290*/  CS2R R6, SRZ ;  /* 0x0000000000067805 */ /* 0x000fc8000001ff00 */
[----:B------:R-:W-:-:S06]  /*92a0*/  FMUL.FTZ R5, R5, 1 ;  /* 0x3f80000005057820 */ /* 0x000fcc0000410000 */
[----:B------:R-:W0:Y:S02]  /*92b0*/  F2F.F64.F32 R4, R5 ;  /* 0x0000000500047310 */ /* 0x000e240000201800 */
[----:B0-----:R0:W-:Y:S01]  /*92c0*/  STG.E.128 desc[UR36][R16.64], R4 ;  /* 0x0000000410007986 */ /* 0x0011e2000c101d24 */
[----:B------:R-:W-:Y:S05]  /*92d0*/  BRA `(.L_x_13296) ;  /* 0x0000000800747947 */ /* 0x000fea0003800000 */
.L_x_13304:
        /* <DEDUP_REMOVED lines=21> */
.L_x_13309:
[----:B------:R-:W-:Y:S05]  /*9430*/  BSYNC B0 ;  /* 0x0000000000007941 */ /* 0x000fea0003800000 */
.L_x_13308:
[----:B------:R-:W-:-:S05]  /*9440*/  LOP3.LUT R3, R0, R3, RZ, 0xfc, !PT ;  /* 0x0000000300037212 */ /* 0x000fca00078efcff */
[----:B------:R0:W-:Y:S01]  /*9450*/  STG.E.U8 desc[UR36][R16.64], R3 ;  /* 0x0000000310007986 */ /* 0x0001e2000c101124 */
[----:B------:R-:W-:Y:S05]  /*9460*/  BRA `(.L_x_13296) ;  /* 0x0000000800107947 */ /* 0x000fea0003800000 */
.L_x_13307:
        /* <DEDUP_REMOVED lines=13> */
.L_x_13311:
[----:B------:R-:W-:Y:S01]  /*9540*/  IMAD.MOV.U32 R0, RZ, RZ, 0x7f ;  /* 0x0000007fff007424 */ /* 0x000fe200078e00ff */
[----:B------:R-:W-:-:S04]  /*9550*/  ISETP.GT.U32.AND P0, PT, R2, 0x7f800000, PT ;  /* 0x7f8000000200780c */ /* 0x000fc80003f04070 */
[----:B------:R-:W-:-:S09]  /*9560*/  SEL R0, R0, 0x7c, P0 ;  /* 0x0000007c00007807 */ /* 0x000fd20000000000 */
.L_x_13312:
[----:B------:R-:W-:Y:S05]  /*9570*/  BSYNC B0 ;  /* 0x0000000000007941 */ /* 0x000fea0003800000 */
.L_x_13310:
[----:B------:R-:W-:-:S04]  /*9580*/  LOP3.LUT R2, R5, 0x80000000, RZ, 0xc0, !PT ;  /* 0x8000000005027812 */ /* 0x000fc800078ec0ff */
[----:B------:R-:W-:-:S04]  /*9590*/  SHF.R.U32.HI R3, RZ, 0x18, R2 ;  /* 0x00000018ff037819 */ /* 0x000fc80000011602 */
[----:B------:R-:W-:-:S05]  /*95a0*/  LOP3.LUT R3, R0, R3, RZ, 0xfc, !PT ;  /* 0x0000000300037212 */ /* 0x000fca00078efcff */
[----:B------:R0:W-:Y:S01]  /*95b0*/  STG.E.U8 desc[UR36][R16.64], R3 ;  /* 0x0000000310007986 */ /* 0x0001e2000c101124 */
[----:B------:R-:W-:Y:S05]  /*95c0*/  BRA `(.L_x_13296) ;  /* 0x0000000400b87947 */ /* 0x000fea0003800000 */
.L_x_13306:
[----:B------:R-:W-:-:S05]  /*95d0*/  HADD2.F32 R0, -RZ, R5.H0_H0 ;  /* 0x20000005ff007230 */ /* 0x000fca0000004100 */
[----:B------:R-:W-:-:S05]  /*95e0*/  F2FP.BF16.F32.PACK_AB R0, RZ, R0 ;  /* 0x00000000ff00723e */ /* 0x000fca00000010ff */
[----:B------:R0:W-:Y:S01]  /*95f0*/  STG.E.U16 desc[UR36][R16.64], R0 ;  /* 0x0000000010007986 */ /* 0x0001e2000c101524 */
[----:B------:R-:W-:Y:S05]  /*9600*/  BRA `(.L_x_13296) ;  /* 0x0000000400a87947 */ /* 0x000fea0003800000 */
.L_x_13303:
        /* <DEDUP_REMOVED lines=12> */
.L_x_13315:
        /* <DEDUP_REMOVED lines=17> */
.L_x_13318:
[----:B------:R-:W-:-:S04]  /*97e0*/  LOP3.LUT R2, R5, 0x80000000, RZ, 0xc0, !PT ;  /* 0x8000000005027812 */ /* 0x000fc800078ec0ff */
[----:B------:R-:W-:-:S04]  /*97f0*/  SHF.R.U32.HI R3, RZ, 0x18, R2 ;  /* 0x00000018ff037819 */ /* 0x000fc80000011602 */
[----:B------:R-:W-:-:S04]  /*9800*/  LOP3.LUT R0, R0, R3, RZ, 0xfc, !PT ;  /* 0x0000000300007212 */ /* 0x000fc800078efcff */
[----:B------:R-:W-:-:S07]  /*9810*/  PRMT R8, R0, 0x7610, R8 ;  /* 0x0000761000087816 */ /* 0x000fce0000000008 */
.L_x_13317:
[----:B------:R-:W-:Y:S05]  /*9820*/  BSYNC B0 ;  /* 0x0000000000007941 */ /* 0x000fea0003800000 */
.L_x_13316:
[----:B------:R3:W-:Y:S01]  /*9830*/  STG.E.U8 desc[UR36][R16.64], R8 ;  /* 0x0000000810007986 */ /* 0x0007e2000c101124 */
[----:B------:R-:W-:Y:S05]  /*9840*/  BRA `(.L_x_13296) ;  /* 0x0000000400187947 */ /* 0x000fea0003800000 */
.L_x_13314:
        /* <DEDUP_REMOVED lines=17> */
.L_x_13321:
[----:B------:R-:W-:-:S04]  /*9960*/  LOP3.LUT R2, R5, 0x80000000, RZ, 0xc0, !PT ;  /* 0x8000000005027812 */ /* 0x000fc800078ec0ff */
[----:B------:R-:W-:-:S04]  /*9970*/  SHF.R.U32.HI R3, RZ, 0x18, R2 ;  /* 0x00000018ff037819 */ /* 0x000fc80000011602 */
[----:B------:R-:W-:-:S04]  /*9980*/  LOP3.LUT R0, R0, R3, RZ, 0xfc, !PT ;  /* 0x0000000300007212 */ /* 0x000fc800078efcff */
[----:B------:R-:W-:-:S07]  /*9990*/  PRMT R8, R0, 0x7610, R8 ;  /* 0x0000761000087816 */ /* 0x000fce0000000008 */
.L_x_13320:
[----:B------:R-:W-:Y:S05]  /*99a0*/  BSYNC B0 ;  /* 0x0000000000007941 */ /* 0x000fea0003800000 */
.L_x_13319:
[----:B------:R0:W-:Y:S01]  /*99b0*/  STG.E.U8 desc[UR36][R16.64], R8 ;  /* 0x0000000810007986 */ /* 0x0001e2000c101124 */
[----:B------:R-:W-:Y:S05]  /*99c0*/  BRA `(.L_x_13296) ;  /* 0x0000000000b87947 */ /* 0x000fea0003800000 */
.L_x_13313:
        /* <DEDUP_REMOVED lines=22> */
.L_x_13295:
        /* <DEDUP_REMOVED lines=16> */
.L_x_13324:
[----:B------:R-:W-:Y:S05]  /*9c30*/  BRA `(.L_x_13296) ;  /* 0x00000000001c7947 */ /* 0x000fea0003800000 */
.L_x_13323:
[----:B------:R-:W-:-:S06]  /*9c40*/  HADD2.F32 R2, -RZ, R5.H0_H0 ;  /* 0x20000005ff027230 */ /* 0x000fcc0000004100 */
[----:B------:R-:W0:Y:S02]  /*9c50*/  F2I.U64.TRUNC R2, R2 ;  /* 0x0000000200027311 */ /* 0x000e24000020d800 */
[----:B0-----:R1:W-:Y:S01]  /*9c60*/  STG.E.64 desc[UR36][R16.64], R2 ;  /* 0x0000000210007986 */ /* 0x0013e2000c101b24 */
[----:B------:R-:W-:Y:S05]  /*9c70*/  BRA `(.L_x_13296) ;  /* 0x00000000000c7947 */ /* 0x000fea0003800000 */
.L_x_13322:
[----:B------:R-:W-:-:S06]  /*9c80*/  HADD2.F32 R5, -RZ, R5.H0_H0 ;  /* 0x20000005ff057230 */ /* 0x000fcc0000004100 */
[----:B------:R-:W0:Y:S02]  /*9c90*/  F2I.FTZ.U32.TRUNC.NTZ R5, R5 ;  /* 0x0000000500057305 */ /* 0x000e24000021f000 */
[----:B0-----:R2:W-:Y:S02]  /*9ca0*/  STG.E desc[UR36][R16.64], R5 ;  /* 0x0000000510007986 */ /* 0x0015e4000c101924 */
.L_x_13296:
[----:B------:R-:W-:-:S07]  /*9cb0*/  VIADD R19, R19, 0x80 ;  /* 0x0000008013137836 */ /* 0x000fce0000000000 */
.L_x_13253:
[----:B------:R-:W-:Y:S05]  /*9cc0*/  BSYNC B6 ;  /* 0x0000000000067941 */ /* 0x000fea0003800000 */
.L_x_13252:
        /* <DEDUP_REMOVED lines=306> */
.L_x_13325:
        /* <DEDUP_REMOVED lines=23> */
.L_x_13329:
[----:B------:R-:W2:Y:S02]  /*b160*/  LDG.E.U8 R2, desc[UR36][R2.64] ;  /* 0x0000002402027981 */ /* 0x000ea4000c1e1100 */
[----:B--2---:R-:W-:-:S04]  /*b170*/  I2FP.F32.U32 R0, R2 ;  /* 0x0000000200007245 */ /* 0x004fc80000201000 */
[----:B------:R-:W-:-:S04]  /*b180*/  F2FP.F16.F32.PACK_AB R0, RZ, R0 ;  /* 0x00000000ff00723e */ /* 0x000fc800000000ff */
[----:B------:R-:W-:Y:S01]  /*b190*/  PRMT R5, R0, 0x7610, R5 ;  /* 0x0000761000057816 */ /* 0x000fe20000000005 */
[----:B------:R-:W-:Y:S06]  /*b1a0*/  BRA `(.L_x_13331) ;  /* 0x0000000c00b87947 */ /* 0x000fec0003800000 */
.L_x_13328:
        /* <DEDUP_REMOVED lines=11> */
.L_x_13333:
[----:B------:R-:W2:Y:S02]  /*b260*/  LDG.E R2, desc[UR36][R2.64] ;  /* 0x0000002402027981 */ /* 0x000ea4000c1e1900 */
[----:B--2---:R-:W-:-:S04]  /*b270*/  I2FP.F32.S32 R0, R2 ;  /* 0x0000000200007245 */ /* 0x004fc80000201400 */
[----:B------:R-:W-:-:S04]  /*b280*/  F2FP.F16.F32.PACK_AB R0, RZ, R0 ;  /* 0x00000000ff00723e */ /* 0x000fc800000000ff */
[----:B------:R-:W-:Y:S01]  /*b290*/  PRMT R5, R0, 0x7610, R5 ;  /* 0x0000761000057816 */ /* 0x000fe20000000005 */
[----:B------:R-:W-:Y:S06]  /*b2a0*/  BRA `(.L_x_13331) ;  /* 0x0000000c00787947 */ /* 0x000fec0003800000 */
.L_x_13332:
[----:B------:R-:W2:Y:S02]  /*b2b0*/  LDG.E.U16 R2, desc[UR36][R2.64] ;  /* 0x0000002402027981 */ /* 0x000ea4000c1e1500 */
[----:B--2---:R-:W0:Y:S02]  /*b2c0*/  I2F.S16 R0, R2 ;  /* 0x0000000200007306 */ /* 0x004e240000101400 */
[----:B0-----:R-:W-:-:S04]  /*b2d0*/  F2FP.F16.F32.PACK_AB R0, RZ, R0 ;  /* 0x00000000ff00723e */ /* 0x001fc800000000ff */
[----:B------:R-:W-:Y:S01]  /*b2e0*/  PRMT R5, R0, 0x7610, R5 ;  /* 0x0000761000057816 */ /* 0x000fe20000000005 */
[----:B------:R-:W-:Y:S06]  /*b2f0*/  BRA `(.L_x_13331) ;  /* 0x0000000c00647947 */ /* 0x000fec0003800000 */
.L_x_13327:
        /* <DEDUP_REMOVED lines=9> */
.L_x_13335:
[----:B------:R1:W5:Y:S01]  /*b390*/  LDG.E.U16 R5, desc[UR36][R2.64] ;  /* 0x0000002402057981 */ /* 0x000362000c1e1500 */
[----:B------:R-:W-:Y:S05]  /*b3a0*/  BRA `(.L_x_13331) ;  /* 0x0000000c00387947 */ /* 0x000fea0003800000 */
.L_x_13334:
        /* <DEDUP_REMOVED lines=9> */
.L_x_13337:
[----:B------:R0:W5:Y:S01]  /*b440*/  LDG.E.U16 R5, desc[UR36][R2.64] ;  /* 0x0000002402057981 */ /* 0x000162000c1e1500 */
[----:B------:R-:W-:Y:S05]  /*b450*/  BRA `(.L_x_13331) ;  /* 0x0000000c000c7947 */ /* 0x000fea0003800000 */
.L_x_13336:
        /* <DEDUP_REMOVED lines=9> */
.L_x_13326:
        /* <DEDUP_REMOVED lines=14> */
.L_x_13340:
        /* <DEDUP_REMOVED lines=9> */
.L_x_13339:
        /* <DEDUP_REMOVED lines=27> */
.L_x_13342:
        /* <DEDUP_REMOVED lines=15> */
.L_x_13341:
[----:B------:R-:W2:Y:S02]  /*b900*/  LDG.E.U16 R0, desc[UR36][R2.64] ;  /* 0x0000002402007981 */ /* 0x000ea4000c1e1500 */
[----:B--2---:R-:W-:-:S05]  /*b910*/  IMAD.U32 R0, R0, 0x10000, RZ ;  /* 0x0001000000007824 */ /* 0x004fca00078e00ff */
[----:B------:R-:W-:-:S04]  /*b920*/  F2FP.F16.F32.PACK_AB R0, RZ, R0 ;  /* 0x00000000ff00723e */ /* 0x000fc800000000ff */
[----:B------:R-:W-:Y:S01]  /*b930*/  PRMT R5, R0, 0x7610, R5 ;  /* 0x0000761000057816 */ /* 0x000fe20000000005 */
[----:B------:R-:W-:Y:S06]  /*b940*/  BRA `(.L_x_13331) ;  /* 0x0000000400d07947 */ /* 0x000fec0003800000 */
.L_x_13338:
        /* <DEDUP_REMOVED lines=13> */
.L_x_13345:
        /* <DEDUP_REMOVED lines=21> */
.L_x_13349:
[----:B------:R-:W-:Y:S05]  /*bb70*/  BSYNC B1 ;  /* 0x0000000000017941 */ /* 0x000fea0003800000 */
.L_x_13348:
[----:B------:R-:W-:Y:S01]  /*bb80*/  LEA R3, R0, 0x3b800000, 0x17 ;  /* 0x3b80000000037811 */ /* 0x000fe200078eb8ff */
[----:B------:R-:W-:-:S05]  /*bb90*/  IMAD.SHL.U32 R0, R2, 0x100000, RZ ;  /* 0x0010000002007824 */ /* 0x000fca00078e00ff */
[----:B------:R-:W-:-:S07]  /*bba0*/  LOP3.LUT R0, R3, R0, R4, 0xfe, !PT ;  /* 0x0000000003007212 */ /* 0x000fce00078efe04 */
.L_x_13347:
[----:B------:R-:W-:Y:S05]  /*bbb0*/  BSYNC B0 ;  /* 0x0000000000007941 */ /* 0x000fea0003800000 */
.L_x_13346:
[----:B------:R-:W-:-:S04]  /*bbc0*/  F2FP.F16.F32.PACK_AB R0, RZ, R0 ;  /* 0x00000000ff00723e */ /* 0x000fc800000000ff */
[----:B------:R-:W-:Y:S01]  /*bbd0*/  PRMT R5, R0, 0x7610, R5 ;  /* 0x0000761000057816 */ /* 0x000fe20000000005 */
[----:B------:R-:W-:Y:S06]  /*bbe0*/  BRA `(.L_x_13331) ;  /* 0x0000000400287947 */ /* 0x000fec0003800000 */
.L_x_13344:
        /* <DEDUP_REMOVED lines=21> */
.L_x_13353:
[----:B------:R-:W-:Y:S05]  /*bd40*/  BSYNC B1 ;  /* 0x0000000000017941 */ /* 0x000fea0003800000 */
.L_x_13352:
[----:B------:R-:W-:Y:S01]  /*bd50*/  LEA R3, R0, 0x37800000, 0x17 ;  /* 0x3780000000037811 */ /* 0x000fe200078eb8ff */
[----:B------:R-:W-:-:S05]  /*bd60*/  IMAD.SHL.U32 R0, R2, 0x200000, RZ ;  /* 0x0020000002007824 */ /* 0x000fca00078e00ff */
[----:B------:R-:W-:-:S07]  /*bd70*/  LOP3.LUT R0, R3, R0, R4, 0xfe, !PT ;  /* 0x0000000003007212 */ /* 0x000fce00078efe04 */
.L_x_13351:
[----:B------:R-:W-:Y:S05]  /*bd80*/  BSYNC B0 ;  /* 0x0000000000007941 */ /* 0x000fea0003800000 */
.L_x_13350:
[----:B------:R-:W-:-:S04]  /*bd90*/  F2FP.F16.F32.PACK_AB R0, RZ, R0 ;  /* 0x00000000ff00723e */ /* 0x000fc800000000ff */
[----:B------:R-:W-:Y:S01]  /*bda0*/  PRMT R5, R0, 0x7610, R5 ;  /* 0x0000761000057816 */ /* 0x000fe20000000005 */
[----:B------:R-:W-:Y:S06]  /*bdb0*/  BRA `(.L_x_13331) ;  /* 0x0000000000b47947 */ /* 0x000fec0003800000 */
.L_x_13343:
        /* <DEDUP_REMOVED lines=14> */
.L_x_13357:
[----:B------:R-:W-:Y:S05]  /*bea0*/  BSYNC B0 ;  /* 0x0000000000007941 */ /* 0x000fea0003800000 */
.L_x_13356:
[----:B------:R-:W-:-:S04]  /*beb0*/  F2FP.F16.F32.PACK_AB R0, RZ, R0 ;  /* 0x00000000ff00723e */ /* 0x000fc800000000ff */
[----:B------:R-:W-:Y:S01]  /*bec0*/  PRMT R5, R0, 0x7610, R5 ;  /* 0x0000761000057816 */ /* 0x000fe20000000005 */
[----:B------:R-:W-:Y:S06]  /*bed0*/  BRA `(.L_x_13331) ;  /* 0x00000000006c7947 */ /* 0x000fec0003800000 */
.L_x_13330:
        /* <DEDUP_REMOVED lines=16> */
.L_x_13358:
[----:B------:R-:W-:Y:S01]  /*bfe0*/  PRMT R5, RZ, 0x7610, R5 ;  /* 0x00007610ff057816 */ /* 0x000fe20000000005 */
[----:B------:R-:W-:Y:S06]  /*bff0*/  BRA `(.L_x_13331) ;  /* 0x0000000000247947 */ /* 0x000fec0003800000 */
.L_x_13355:
[----:B------:R-:W2:Y:S02]  /*c000*/  LDG.E.64 R2, desc[UR36][R2.64] ;  /* 0x0000002402027981 */ /* 0x000ea4000c1e1b00 */
[----:B--2---:R-:W0:Y:S02]  /*c010*/  I2F.U64 R0, R2 ;  /* 0x0000000200007312 */ /* 0x004e240000301000 */
[----:B0-----:R-:W-:-:S04]  /*c020*/  F2FP.F16.F32.PACK_AB R0, RZ, R0 ;  /* 0x00000000ff00723e */ /* 0x001fc800000000ff */
[----:B------:R-:W-:Y:S01]  /*c030*/  PRMT R5, R0, 0x7610, R5 ;  /* 0x0000761000057816 */ /* 0x000fe20000000005 */
[----:B------:R-:W-:Y:S06]  /*c040*/  BRA `(.L_x_13331) ;  /* 0x0000000000107947 */ /* 0x000fec0003800000 */
.L_x_13354:
[----:B------:R-:W2:Y:S02]  /*c050*/  LDG.E R2, desc[UR36][R2.64] ;  /* 0x0000002402027981 */ /* 0x000ea4000c1e1900 */
[----:B--2---:R-:W-:-:S04]  /*c060*/  I2FP.F32.U32 R0, R2 ;  /* 0x0000000200007245 */ /* 0x004fc80000201000 */
[----:B------:R-:W-:-:S04]  /*c070*/  F2FP.F16.F32.PACK_AB R0, RZ, R0 ;  /* 0x00000000ff00723e */ /* 0x000fc800000000ff */
[----:B------:R-:W-:-:S07]  /*c080*/  PRMT R5, R0, 0x7610, R5 ;  /* 0x0000761000057816 */ /* 0x000fce0000000005 */
.L_x_13331:
        /* <DEDUP_REMOVED lines=12> */
.L_x_13360:
[----:B-----5:R-:W-:-:S07]  /*c150*/  IMAD.MOV.U32 R5, RZ, RZ, R0 ;  /* 0x000000ffff057224 */ /* 0x020fce00078e0000 */
.L_x_13361:
[----:B------:R-:W-:Y:S05]  /*c160*/  BSYNC B0 ;  /* 0x0000000000007941 */ /* 0x000fea0003800000 */
.L_x_13359:
        /* <DEDUP_REMOVED lines=14> */
[----:B0-----:R-:W-:Y:S01]  /*c250*/  STG.E.U8 desc[UR36][R16.64], R5 ;  /* 0x0000000510007986 */ /* 0x001fe2000c101124 */
[----:B------:R-:W-:Y:S05]  /*c260*/  EXIT ;  /* 0x000000000000794d */ /* 0x000fea0003800000 */
.L_x_13365:
[----:B------:R-:W-:-:S06]  /*c270*/  HADD2.F32 R3, -RZ, R5.H0_H0 ;  /* 0x20000005ff037230 */ /* 0x000fcc0000004100 */
[----:B------:R-:W0:Y:S02]  /*c280*/  F2I.S64.TRUNC R2, R3 ;  /* 0x0000000300027311 */ /* 0x000e24000020d900 */
[----:B0-----:R-:W-:Y:S01]  /*c290*/  STG.E.U8 desc[UR36][R16.64], R2 ;  /* 0x0000000210007986 */ /* 0x001fe2000c101124 */
[----:B------:R-:W-:Y:S05]  /*c2a0*/  EXIT ;  /* 0x000000000000794d */ /* 0x000fea0003800000 */
.L_x_13364:
        /* <DEDUP_REMOVED lines=10> */
.L_x_13368:
[----:B------:R-:W-:-:S06]  /*c350*/  HADD2.F32 R5, -RZ, R5.H0_H0 ;  /* 0x20000005ff057230 */ /* 0x000fcc0000004100 */
[----:B------:R-:W0:Y:S02]  /*c360*/  F2I.FTZ.TRUNC.NTZ R5, R5 ;  /* 0x0000000500057305 */ /* 0x000e24000021f100 */
[----:B0-----:R-:W-:Y:S01]  /*c370*/  STG.E desc[UR36][R16.64], R5 ;  /* 0x0000000510007986 */ /* 0x001fe2000c101924 */
[----:B------:R-:W-:Y:S05]  /*c380*/  EXIT ;  /* 0x000000000000794d */ /* 0x000fea0003800000 */
.L_x_13367:
[----:B------:R-:W-:-:S06]  /*c390*/  HADD2.F32 R5, -RZ, R5.H0_H0 ;  /* 0x20000005ff057230 */ /* 0x000fcc0000004100 */
[----:B------:R-:W0:Y:S02]  /*c3a0*/  F2I.FTZ.TRUNC.NTZ R5, R5 ;  /* 0x0000000500057305 */ /* 0x000e24000021f100 */
[----:B0-----:R-:W-:Y:S01]  /*c3b0*/  STG.E.U16 desc[UR36][R16.64], R5 ;  /* 0x0000000510007986 */ /* 0x001fe2000c101524 */
[----:B------:R-:W-:Y:S05]  /*c3c0*/  EXIT ;  /* 0x000000000000794d */ /* 0x000fea0003800000 */
.L_x_13363:
        /* <DEDUP_REMOVED lines=9> */
.L_x_13370:
[----:B------:R-:W-:Y:S01]  /*c460*/  STG.E.U16 desc[UR36][R16.64], R5 ;  /* 0x0000000510007986 */ /* 0x000fe2000c101524 */
[----:B------:R-:W-:Y:S05]  /*c470*/  EXIT ;  /* 0x000000000000794d */ /* 0x000fea0003800000 */
.L_x_13369:
        /* <DEDUP_REMOVED lines=10> */
.L_x_13372:
[----:B------:R-:W-:-:S05]  /*c520*/  HADD2.F32 R0, -RZ, R5.H0_H0 ;  /* 0x20000005ff007230 */ /* 0x000fca0000004100 */
[----:B------:R-:W-:-:S04]  /*c530*/  F2FP.F16.F32.PACK_AB R0, RZ, R0 ;  /* 0x00000000ff00723e */ /* 0x000fc800000000ff */
[----:B------:R-:W-:-:S05]  /*c540*/  PRMT R0, R0, 0x5410, RZ ;  /* 0x0000541000007816 */ /* 0x000fca00000000ff */
[----:B------:R-:W-:Y:S01]  /*c550*/  STG.E desc[UR36][R16.64], R0 ;  /* 0x0000000010007986 */ /* 0x000fe2000c101924 */
[----:B------:R-:W-:Y:S05]  /*c560*/  EXIT ;  /* 0x000000000000794d */ /* 0x000fea0003800000 */
.L_x_13371:
[----:B------:R-:W-:-:S05]  /*c570*/  HADD2.F32 R2, -RZ, R5.H0_H0 ;  /* 0x20000005ff027230 */ /* 0x000fca0000004100 */
[----:B------:R-:W-:-:S06]  /*c580*/  FMUL.FTZ R2, R2, 1 ;  /* 0x3f80000002027820 */ /* 0x000fcc0000410000 */
[----:B------:R-:W0:Y:S02]  /*c590*/  F2F.F64.F32 R2, R2 ;  /* 0x0000000200027310 */ /* 0x000e240000201800 */
[----:B0-----:R-:W-:Y:S01]  /*c5a0*/  STG.E.64 desc[UR36][R16.64], R2 ;  /* 0x0000000210007986 */ /* 0x001fe2000c101b24 */
[----:B------:R-:W-:Y:S05]  /*c5b0*/  EXIT ;  /* 0x000000000000794d */ /* 0x000fea0003800000 */
.L_x_13362:
        /* <DEDUP_REMOVED lines=13> */
.L_x_13375:
[----:B------:R-:W-:Y:S01]  /*c690*/  HADD2.F32 R5, -RZ, R5.H0_H0 ;  /* 0x20000005ff057230 */ /* 0x000fe20000004100 */
[----:B------:R-:W-:-:S04]  /*c6a0*/  CS2R R6, SRZ ;  /* 0x0000000000067805 */ /* 0x000fc8000001ff00 */
[----:B------:R-:W-:-:S06]  /*c6b0*/  FMUL.FTZ R5, R5, 1 ;  /* 0x3f80000005057820 */ /* 0x000fcc0000410000 */
[----:B------:R-:W0:Y:S02]  /*c6c0*/  F2F.F64.F32 R4, R5 ;  /* 0x0000000500047310 */ /* 0x000e240000201800 */
[----:B0-----:R-:W-:Y:S01]  /*c6d0*/  STG.E.128 desc[UR36][R16.64], R4 ;  /* 0x0000000410007986 */ /* 0x001fe2000c101d24 */
[----:B------:R-:W-:Y:S05]  /*c6e0*/  EXIT ;  /* 0x000000000000794d */ /* 0x000fea0003800000 */
.L_x_13374:
        /* <DEDUP_REMOVED lines=21> */
.L_x_13379:
[----:B------:R-:W-:Y:S05]  /*c840*/  BSYNC B0 ;  /* 0x0000000000007941 */ /* 0x000fea0003800000 */
.L_x_13378:
[----:B------:R-:W-:-:S05]  /*c850*/  LOP3.LUT R3, R0, R3, RZ, 0xfc, !PT ;  /* 0x0000000300037212 */ /* 0x000fca00078efcff */
[----:B------:R-:W-:Y:S01]  /*c860*/  STG.E.U8 desc[UR36][R16.64], R3 ;  /* 0x0000000310007986 */ /* 0x000fe2000c101124 */
[----:B------:R-:W-:Y:S05]  /*c870*/  EXIT ;  /* 0x000000000000794d */ /* 0x000fea0003800000 */
.L_x_13377:
        /* <DEDUP_REMOVED lines=13> */
.L_x_13381:
[----:B------:R-:W-:Y:S01]  /*c950*/  IMAD.MOV.U32 R0, RZ, RZ, 0x7f ;  /* 0x0000007fff007424 */ /* 0x000fe200078e00ff */
[----:B------:R-:W-:-:S04]  /*c960*/  ISETP.GT.U32.AND P0, PT, R2, 0x7f800000, PT ;  /* 0x7f8000000200780c */ /* 0x000fc80003f04070 */
[----:B------:R-:W-:-:S09]  /*c970*/  SEL R0, R0, 0x7c, P0 ;  /* 0x0000007c00007807 */ /* 0x000fd20000000000 */
.L_x_13382:
[----:B------:R-:W-:Y:S05]  /*c980*/  BSYNC B0 ;  /* 0x0000000000007941 */ /* 0x000fea0003800000 */
.L_x_13380:
[----:B------:R-:W-:-:S04]  /*c990*/  LOP3.LUT R2, R5, 0x80000000, RZ, 0xc0, !PT ;  /* 0x8000000005027812 */ /* 0x000fc800078ec0ff */
[----:B------:R-:W-:-:S04]  /*c9a0*/  SHF.R.U32.HI R3, RZ, 0x18, R2 ;  /* 0x00000018ff037819 */ /* 0x000fc80000011602 */
[----:B------:R-:W-:-:S05]  /*c9b0*/  LOP3.LUT R3, R0, R3, RZ, 0xfc, !PT ;  /* 0x0000000300037212 */ /* 0x000fca00078efcff */
[----:B------:R-:W-:Y:S01]  /*c9c0*/  STG.E.U8 desc[UR36][R16.64], R3 ;  /* 0x0000000310007986 */ /* 0x000fe2000c101124 */
[----:B------:R-:W-:Y:S05]  /*c9d0*/  EXIT ;  /* 0x000000000000794d */ /* 0x000fea0003800000 */
.L_x_13376:
[----:B------:R-:W-:-:S05]  /*c9e0*/  HADD2.F32 R0, -RZ, R5.H0_H0 ;  /* 0x20000005ff007230 */ /* 0x000fca0000004100 */
[----:B------:R-:W-:-:S05]  /*c9f0*/  F2FP.BF16.F32.PACK_AB R0, RZ, R0 ;  /* 0x00000000ff00723e */ /* 0x000fca00000010ff */
[----:B------:R-:W-:Y:S01]  /*ca00*/  STG.E.U16 desc[UR36][R16.64], R0 ;  /* 0x0000000010007986 */ /* 0x000fe2000c101524 */
[----:B------:R-:W-:Y:S05]  /*ca10*/  EXIT ;  /* 0x000000000000794d */ /* 0x000fea0003800000 */
.L_x_13373:
        /* <DEDUP_REMOVED lines=12> */
.L_x_13385:
        /* <DEDUP_REMOVED lines=17> */
.L_x_13388:
[----:B------:R-:W-:-:S04]  /*cbf0*/  LOP3.LUT R2, R5, 0x80000000, RZ, 0xc0, !PT ;  /* 0x8000000005027812 */ /* 0x000fc800078ec0ff */
[----:B------:R-:W-:-:S04]  /*cc00*/  SHF.R.U32.HI R3, RZ, 0x18, R2 ;  /* 0x00000018ff037819 */ /* 0x000fc80000011602 */
[----:B------:R-:W-:-:S04]  /*cc10*/  LOP3.LUT R0, R0, R3, RZ, 0xfc, !PT ;  /* 0x0000000300007212 */ /* 0x000fc800078efcff */
[----:B------:R-:W-:-:S07]  /*cc20*/  PRMT R8, R0, 0x7610, R8 ;  /* 0x0000761000087816 */ /* 0x000fce0000000008 */
.L_x_13387:
[----:B------:R-:W-:Y:S05]  /*cc30*/  BSYNC B0 ;  /* 0x0000000000007941 */ /* 0x000fea0003800000 */
.L_x_13386:
[----:B------:R-:W-:Y:S01]  /*cc40*/  STG.E.U8 desc[UR36][R16.64], R8 ;  /* 0x0000000810007986 */ /* 0x000fe2000c101124 */
[----:B------:R-:W-:Y:S05]  /*cc50*/  EXIT ;  /* 0x000000000000794d */ /* 0x000fea0003800000 */
.L_x_13384:
        /* <DEDUP_REMOVED lines=17> */
.L_x_13391:
[----:B------:R-:W-:-:S04]  /*cd70*/  LOP3.LUT R2, R5, 0x80000000, RZ, 0xc0, !PT ;  /* 0x8000000005027812 */ /* 0x000fc800078ec0ff */
[----:B------:R-:W-:-:S04]  /*cd80*/  SHF.R.U32.HI R3, RZ, 0x18, R2 ;  /* 0x00000018ff037819 */ /* 0x000fc80000011602 */
[----:B------:R-:W-:-:S04]  /*cd90*/  LOP3.LUT R0, R0, R3, RZ, 0xfc, !PT ;  /* 0x0000000300007212 */ /* 0x000fc800078efcff */
[----:B------:R-:W-:-:S07]  /*cda0*/  PRMT R8, R0, 0x7610, R8 ;  /* 0x0000761000087816 */ /* 0x000fce0000000008 */
.L_x_13390:
[----:B------:R-:W-:Y:S05]  /*cdb0*/  BSYNC B0 ;  /* 0x0000000000007941 */ /* 0x000fea0003800000 */
.L_x_13389:
[----:B------:R-:W-:Y:S01]  /*cdc0*/  STG.E.U8 desc[UR36][R16.64], R8 ;  /* 0x0000000810007986 */ /* 0x000fe2000c101124 */
[----:B------:R-:W-:Y:S05]  /*cdd0*/  EXIT ;  /* 0x000000000000794d */ /* 0x000fea0003800000 */
.L_x_13383:
        /* <DEDUP_REMOVED lines=22> */
.L_x_13366:
        /* <DEDUP_REMOVED lines=16> */
.L_x_13394:
[----:B------:R-:W-:Y:S05]  /*d040*/  EXIT ;  /* 0x000000000000794d */ /* 0x000fea0003800000 */
.L_x_13393:
[----:B------:R-:W-:-:S06]  /*d050*/  HADD2.F32 R2, -RZ, R5.H0_H0 ;  /* 0x20000005ff027230 */ /* 0x000fcc0000004100 */
[----:B------:R-:W0:Y:S02]  /*d060*/  F2I.U64.TRUNC R2, R2 ;  /* 0x0000000200027311 */ /* 0x000e24000020d800 */
[----:B0-----:R-:W-:Y:S01]  /*d070*/  STG.E.64 desc[UR36][R16.64], R2 ;  /* 0x0000000210007986 */ /* 0x001fe2000c101b24 */
[----:B------:R-:W-:Y:S05]  /*d080*/  EXIT ;  /* 0x000000000000794d */ /* 0x000fea0003800000 */
.L_x_13392:
[----:B------:R-:W-:-:S06]  /*d090*/  HADD2.F32 R5, -RZ, R5.H0_H0 ;  /* 0x20000005ff057230 */ /* 0x000fcc0000004100 */
[----:B------:R-:W0:Y:S02]  /*d0a0*/  F2I.FTZ.U32.TRUNC.NTZ R5, R5 ;  /* 0x0000000500057305 */ /* 0x000e24000021f000 */
[----:B0-----:R-:W-:Y:S01]  /*d0b0*/  STG.E desc[UR36][R16.64], R5 ;  /* 0x0000000510007986 */ /* 0x001fe2000c101924 */
[----:B------:R-:W-:Y:S05]  /*d0c0*/  EXIT ;  /* 0x000000000000794d */ /* 0x000fea0003800000 */
.L_x_13395:
        /* <DEDUP_REMOVED lines=11> */
.L_x_42229:


//--------------------- .text._ZN2at6native27unrolled_elementwise_kernelINS0_13AUnaryFunctorIN3c104HalfES4_S4_ZZZNS0_19minimum_kernel_cudaERNS_18TensorIteratorBaseEENKUlvE0_clEvENKUlvE1_clEvEUlS4_S4_E_EESt5arrayIPcLm2EELi4E23TrivialOffsetCalculatorILi1EjESF_NS0_6memory12LoadWithCastILi1EEENSG_13StoreWithCastILi1EEEEEviT_T0_T2_T3_T4_T5_ --------------------------
	.section	.text._ZN2at6native27unrolled_elementwise_kernelINS0_13AUnaryFunctorIN3c104HalfES4_S4_ZZZNS0_19minimum_kernel_cudaERNS_18TensorIteratorBaseEENKUlvE0_clEvENKUlvE1_clEvEUlS4_S4_E_EESt5arrayIPcLm2EELi4E23TrivialOffsetCalculatorILi1EjESF_NS0_6memory12LoadWithCastILi1EEENSG_13StoreWithCastILi1EEEEEviT_T0_T2_T3_T4_T5_,"ax",@progbits
	.align	128
        .global         _ZN2at6native27unrolled_elementwise_kernelINS0_13AUnaryFunctorIN3c104HalfES4_S4_ZZZNS0_19minimum_kernel_cudaERNS_18TensorIteratorBaseEENKUlvE0_clEvENKUlvE1_clEvEUlS4_S4_E_EESt5arrayIPcLm2EELi4E23TrivialOffsetCalculatorILi1EjESF_NS0_6memory12LoadWithCastILi1EEENSG_13StoreWithCastILi1EEEEEviT_T0_T2_T3_T4_T5_
        .type           _ZN2at6native27unrolled_elementwise_kernelINS0_13AUnaryFunctorIN3c104HalfES4_S4_ZZZNS0_19minimum_kernel_cudaERNS_18TensorIteratorBaseEENKUlvE0_clEvENKUlvE1_clEvEUlS4_S4_E_EESt5arrayIPcLm2EELi4E23TrivialOffsetCalculatorILi1EjESF_NS0_6memory12LoadWithCastILi1EEENSG_13StoreWithCastILi1EEEEEviT_T0_T2_T3_T4_T5_,@function
        .size           _ZN2at6native27unrolled_elementwise_kernelINS0_13AUnaryFunctorIN3c104HalfES4_S4_ZZZNS0_19minimum_kernel_cudaERNS_18TensorIteratorBaseEENKUlvE0_clEvENKUlvE1_clEvEUlS4_S4_E_EESt5arrayIPcLm2EELi4E23TrivialOffsetCalculatorILi1EjESF_NS0_6memory12LoadWithCastILi1EEENSG_13StoreWithCastILi1EEEEEviT_T0_T2_T3_T4_T5_,(.L_x_42230 - _ZN2at6native27unrolled_elementwise_kernelINS0_13AUnaryFunctorIN3c104HalfES4_S4_ZZZNS0_19minimum_kernel_cudaERNS_18TensorIteratorBaseEENKUlvE0_clEvENKUlvE1_clEvEUlS4_S4_E_EESt5arrayIPcLm2EELi4E23TrivialOffsetCalculatorILi1EjESF_NS0_6memory12LoadWithCastILi1EEENSG_13StoreWithCastILi1EEEEEviT_T0_T2_T3_T4_T5_)
        .other          _ZN2at6native27unrolled_elementwise_kernelINS0_13AUnaryFunctorIN3c104HalfES4_S4_ZZZNS0_19minimum_kernel_cudaERNS_18TensorIteratorBaseEENKUlvE0_clEvENKUlvE1_clEvEUlS4_S4_E_EESt5arrayIPcLm2EELi4E23TrivialOffsetCalculatorILi1EjESF_NS0_6memory12LoadWithCastILi1EEENSG_13StoreWithCastILi1EEEEEviT_T0_T2_T3_T4_T5_,@"STO_CUDA_ENTRY STV_DEFAULT"
_ZN2at6native27unrolled_elementwise_kernelINS0_13AUnaryFunctorIN3c104HalfES4_S4_ZZZNS0_19minimum_kernel_cudaERNS_18TensorIteratorBaseEENKUlvE0_clEvENKUlvE1_clEvEUlS4_S4_E_EESt5arrayIPcLm2EELi4E23TrivialOffsetCalculatorILi1EjESF_NS0_6memory12LoadWithCastILi1EEENSG_13StoreWithCastILi1EEEEEviT_T0_T2_T3_T4_T5_:
.text._ZN2at6native27unrolled_elementwise_kernelINS0_13AUnaryFunctorIN3c104HalfES4_S4_ZZZNS0_19minimum_kernel_cudaERNS_18TensorIteratorBaseEENKUlvE0_clEvENKUlvE1_clEvEUlS4_S4_E_EESt5arrayIPcLm2EELi4E23TrivialOffsetCalculatorILi1EjESF_NS0_6memory12LoadWithCastILi1EEENSG_13StoreWithCastILi1EEEEEviT_T0_T2_T3_T4_T5_:
        /* <DEDUP_REMOVED lines=36> */
.L_x_13401:
[----:B------:R-:W2:Y:S02]  /*0240*/  LDG.E.U8 R4, desc[UR36][R4.64] ;  /* 0x0000002404047981 */ /* 0x000ea4000c1e1100 */
[----:B--2---:R-:W-:-:S04]  /*0250*/  I2FP.F32.U32 R0, R4 ;  /* 0x0000000400007245 */ /* 0x004fc80000201000 */
[----:B------:R-:W-:-:S04]  /*0260*/  F2FP.F16.F32.PACK_AB R0, RZ, R0 ;  /* 0x00000000ff00723e */ /* 0x000fc800000000ff */
[----:B------:R-:W-:Y:S01]  /*0270*/  PRMT R22, R0, 0x7610, R22 ;  /* 0x0000761000167816 */ /* 0x000fe20000000016 */
[----:B------:R-:W-:Y:S06]  /*0280*/  BRA `(.L_x_13403) ;  /* 0x0000000c00c07947 */ /* 0x000fec0003800000 */
.L_x_13400:
        /* <DEDUP_REMOVED lines=11> */
.L_x_13405:
[----:B------:R-:W2:Y:S02]  /*0340*/  LDG.E R4, desc[UR36][R4.64] ;  /* 0x0000002404047981 */ /* 0x000ea4000c1e1900 */
[----:B--2---:R-:W-:-:S04]  /*0350*/  I2FP.F32.S32 R0, R4 ;  /* 0x0000000400007245 */ /* 0x004fc80000201400 */
[----:B------:R-:W-:-:S04]  /*0360*/  F2FP.F16.F32.PACK_AB R0, RZ, R0 ;  /* 0x00000000ff00723e */ /* 0x000fc800000000ff */
[----:B------:R-:W-:Y:S01]  /*0370*/  PRMT R22, R0, 0x7610, R22 ;  /* 0x0000761000167816 */ /* 0x000fe20000000016 */
[----:B------:R-:W-:Y:S06]  /*0380*/  BRA `(.L_x_13403) ;  /* 0x0000000c00807947 */ /* 0x000fec0003800000 */
.L_x_13404:
[----:B------:R-:W2:Y:S02]  /*0390*/  LDG.E.U16 R4, desc[UR36][R4.64] ;  /* 0x0000002404047981 */ /* 0x000ea4000c1e1500 */
[----:B--2---:R-:W0:Y:S02]  /*03a0*/  I2F.S16 R0, R4 ;  /* 0x0000000400007306 */ /* 0x004e240000101400 */
[----:B0-----:R-:W-:-:S04]  /*03b0*/  F2FP.F16.F32.PACK_AB R0, RZ, R0 ;  /* 0x00000000ff00723e */ /* 0x001fc800000000ff */
[----:B------:R-:W-:Y:S01]  /*03c0*/  PRMT R22, R0, 0x7610, R22 ;  /* 0x0000761000167816 */ /* 0x000fe20000000016 */
[----:B------:R-:W-:Y:S06]  /*03d0*/  BRA `(.L_x_13403) ;  /* 0x0000000c006c7947 */ /* 0x000fec0003800000 */
.L_x_13399:
        /* <DEDUP_REMOVED lines=9> */
.L_x_13407:
[----:B------:R1:W5:Y:S01]  /*0470*/  LDG.E.U16 R22, desc[UR36][R4.64] ;  /* 0x0000002404167981 */ /* 0x000362000c1e1500 */
[----:B------:R-:W-:Y:S05]  /*0480*/  BRA `(.L_x_13403) ;  /* 0x0000000c00407947 */ /* 0x000fea0003800000 */
.L_x_13406:
        /* <DEDUP_REMOVED lines=9> */
.L_x_13409:
[----:B------:R0:W5:Y:S01]  /*0520*/  LDG.E.U16 R22, desc[UR36][R4.64] ;  /* 0x0000002404167981 */ /* 0x000162000c1e1500 */
[----:B------:R-:W-:Y:S05]  /*0530*/  BRA `(.L_x_13403) ;  /* 0x0000000c00147947 */ /* 0x000fea0003800000 */
.L_x_13408:
        /* <DEDUP_REMOVED lines=9> */
.L_x_13398:
        /* <DEDUP_REMOVED lines=14> */
.L_x_13412:
        /* <DEDUP_REMOVED lines=9> */
.L_x_13411:
        /* <DEDUP_REMOVED lines=28> */
.L_x_13414:
        /* <DEDUP_REMOVED lines=16> */
.L_x_13413:
[----:B------:R-:W2:Y:S02]  /*0a00*/  LDG.E.U16 R0, desc[UR36][R4.64] ;  /* 0x0000002404007981 */ /* 0x000ea4000c1e1500 */
[----:B--2---:R-:W-:-:S05]  /*0a10*/  IMAD.U32 R0, R0, 0x10000, RZ ;  /* 0x0001000000007824 */ /* 0x004fca00078e00ff */
[----:B------:R-:W-:-:S04]  /*0a20*/  F2FP.F16.F32.PACK_AB R0, RZ, R0 ;  /* 0x00000000ff00723e */ /* 0x000fc800000000ff */
[----:B------:R-:W-:Y:S01]  /*0a30*/  PRMT R22, R0, 0x7610, R22 ;  /* 0x0000761000167816 */ /* 0x000fe20000000016 */
[----:B------:R-:W-:Y:S06]  /*0a40*/  BRA `(.L_x_13403) ;  /* 0x0000000400d07947 */ /* 0x000fec0003800000 */
.L_x_13410:
        /* <DEDUP_REMOVED lines=13> */
.L_x_13417:
        /* <DEDUP_REMOVED lines=21> */
.L_x_13421:
[----:B------:R-:W-:Y:S05]  /*0c70*/  BSYNC B1 ;  /* 0x0000000000017941 */ /* 0x000fea0003800000 */
.L_x_13420:
[----:B------:R-:W-:Y:S01]  /*0c80*/  LEA R5, R0, 0x3b800000, 0x17 ;  /* 0x3b80000000057811 */ /* 0x000fe200078eb8ff */
[----:B------:R-:W-:-:S05]  /*0c90*/  IMAD.SHL.U32 R0, R3, 0x100000, RZ ;  /* 0x0010000003007824 */ /* 0x000fca00078e00ff */
[----:B------:R-:W-:-:S07]  /*0ca0*/  LOP3.LUT R0, R5, R0, R6, 0xfe, !PT ;  /* 0x0000000005007212 */ /* 0x000fce00078efe06 */
.L_x_13419:
[----:B------:R-:W-:Y:S05]  /*0cb0*/  BSYNC B0 ;  /* 0x0000000000007941 */ /* 0x000fea0003800000 */
.L_x_13418:
[----:B------:R-:W-:-:S04]  /*0cc0*/  F2FP.F16.F32.PACK_AB R0, RZ, R0 ;  /* 0x00000000ff00723e */ /* 0x000fc800000000ff */
[----:B------:R-:W-:Y:S01]  /*0cd0*/  PRMT R22, R0, 0x7610, R22 ;  /* 0x0000761000167816 */ /* 0x000fe20000000016 */
[----:B------:R-:W-:Y:S06]  /*0ce0*/  BRA `(.L_x_13403) ;  /* 0x0000000400287947 */ /* 0x000fec0003800000 */
.L_x_13416:
        /* <DEDUP_REMOVED lines=21> */
.L_x_13425:
[----:B------:R-:W-:Y:S05]  /*0e40*/  BSYNC B1 ;  /* 0x0000000000017941 */ /* 0x000fea0003800000 */
.L_x_13424:
[----:B------:R-:W-:Y:S01]  /*0e50*/  LEA R5, R0, 0x37800000, 0x17 ;  /* 0x3780000000057811 */ /* 0x000fe200078eb8ff */
[----:B------:R-:W-:-:S05]  /*0e60*/  IMAD.SHL.U32 R0, R3, 0x200000, RZ ;  /* 0x0020000003007824 */ /* 0x000fca00078e00ff */
[----:B------:R-:W-:-:S07]  /*0e70*/  LOP3.LUT R0, R5, R0, R6, 0xfe, !PT ;  /* 0x0000000005007212 */ /* 0x000fce00078efe06 */
.L_x_13423:
[----:B------:R-:W-:Y:S05]  /*0e80*/  BSYNC B0 ;  /* 0x0000000000007941 */ /* 0x000fea0003800000 */
.L_x_13422:
[----:B------:R-:W-:-:S04]  /*0e90*/  F2FP.F16.F32.PACK_AB R0, RZ, R0 ;  /* 0x00000000ff00723e */ /* 0x000fc800000000ff */
[----:B------:R-:W-:Y:S01]  /*0ea0*/  PRMT R22, R0, 0x7610, R22 ;  /* 0x0000761000167816 */ /* 0x000fe20000000016 */
[----:B------:R-:W-:Y:S06]  /*0eb0*/  BRA `(.L_x_13403) ;  /* 0x0000000000b47947 */ /* 0x000fec0003800000 */
.L_x_13415:
        /* <DEDUP_REMOVED lines=14> */
.L_x_13429:
[----:B------:R-:W-:Y:S05]  /*0fa0*/  BSYNC B0 ;  /* 0x0000000000007941 */ /* 0x000fea0003800000 */
.L_x_13428:
[----:B------:R-:W-:-:S04]  /*0fb0*/  F2FP.F16.F32.PACK_AB R0, RZ, R0 ;  /* 0x00000000ff00723e */ /* 0x000fc800000000ff */
[----:B------:R-:W-:Y:S01]  /*0fc0*/  PRMT R22, R0, 0x7610, R22 ;  /* 0x0000761000167816 */ /* 0x000fe20000000016 */
[----:B------:R-:W-:Y:S06]  /*0fd0*/  BRA `(.L_x_13403) ;  /* 0x00000000006c7947 */ /* 0x000fec0003800000 */
.L_x_13402:
        /* <DEDUP_REMOVED lines=16> */
.L_x_13430:
[----:B------:R-:W-:Y:S01]  /*10e0*/  PRMT R22, RZ, 0x7610, R22 ;  /* 0x00007610ff167816 */ /* 0x000fe20000000016 */
[----:B------:R-:W-:Y:S06]  /*10f0*/  BRA `(.L_x_13403) ;  /* 0x0000000000247947 */ /* 0x000fec0003800000 */
.L_x_13427:
[----:B------:R-:W2:Y:S02]  /*1100*/  LDG.E.64 R4, desc[UR36][R4.64] ;  /* 0x0000002404047981 */ /* 0x000ea4000c1e1b00 */
[----:B--2---:R-:W0:Y:S02]  /*1110*/  I2F.U64 R0, R4 ;  /* 0x0000000400007312 */ /* 0x004e240000301000 */
[----:B0-----:R-:W-:-:S04]  /*1120*/  F2FP.F16.F32.PACK_AB R0, RZ, R0 ;  /* 0x00000000ff00723e */ /* 0x001fc800000000ff */
[----:B------:R-:W-:Y:S01]  /*1130*/  PRMT R22, R0, 0x7610, R22 ;  /* 0x0000761000167816 */ /* 0x000fe20000000016 */
[----:B------:R-:W-:Y:S06]  /*1140*/  BRA `(.L_x_13403) ;  /* 0x0000000000107947 */ /* 0x000fec0003800000 */
.L_x_13426:
[----:B------:R-:W2:Y:S02]  /*1150*/  LDG.E R4, desc[UR36][R4.64] ;  /* 0x0000002404047981 */ /* 0x000ea4000c1e1900 */
[----:B--2---:R-:W-:-:S04]  /*1160*/  I2FP.F32.U32 R0, R4 ;  /* 0x0000000400007245 */ /* 0x004fc80000201000 */
[----:B------:R-:W-:-:S04]  /*1170*/  F2FP.F16.F32.PACK_AB R0, RZ, R0 ;  /* 0x00000000ff00723e */ /* 0x000fc800000000ff */
[----:B------:R-:W-:-:S07]  /*1180*/  PRMT R22, R0, 0x7610, R22 ;  /* 0x0000761000167816 */ /* 0x000fce0000000016 */
.L_x_13403:
[----:B------:R-:W2:Y:S02]  /*1190*/  S2R R23, SR_TID.X ;  /* 0x0000000000177919 */ /* 0x000ea40000002100 */
[----:B--2---:R-:W-:-:S07]  /*11a0*/  VIADD R23, R23, 0x80 ;  /* 0x0000008017177836 */ /* 0x004fce0000000000 */
.L_x_13397:
[----:B------:R-:W-:Y:S05]  /*11b0*/  BSYNC B6 ;  /* 0x0000000000067941 */ /* 0x000fea0003800000 */
.L_x_13396:
        /* <DEDUP_REMOVED lines=26> */
.L_x_13436:
[----:B------:R-:W2:Y:S02]  /*1360*/  LDG.E.U8 R4, desc[UR36][R4.64] ;  /* 0x0000002404047981 */ /* 0x000ea4000c1e1100 */
[----:B--2---:R-:W-:-:S04]  /*1370*/  I2FP.F32.U32 R0, R4 ;  /* 0x0000000400007245 */ /* 0x004fc80000201000 */
[----:B------:R-:W-:-:S04]  /*1380*/  F2FP.F16.F32.PACK_AB R0, RZ, R0 ;  /* 0x00000000ff00723e */ /* 0x000fc800000000ff */
[----:B------:R-:W-:Y:S01]  /*1390*/  PRMT R19, R0, 0x7610, R19 ;  /* 0x0000761000137816 */ /* 0x000fe20000000013 */
[----:B------:R-:W-:Y:S06]  /*13a0*/  BRA `(.L_x_13438) ;  /* 0x0000000c00bc7947 */ /* 0x000fec0003800000 */
.L_x_13435:
        /* <DEDUP_REMOVED lines=11> */
.L_x_13440:
[----:B------:R-:W2:Y:S02]  /*1460*/  LDG.E R4, desc[UR36][R4.64] ;  /* 0x0000002404047981 */ /* 0x000ea4000c1e1900 */
[----:B--2---:R-:W-:-:S04]  /*1470*/  I2FP.F32.S32 R0, R4 ;  /* 0x0000000400007245 */ /* 0x004fc80000201400 */
[----:B------:R-:W-:-:S04]  /*1480*/  F2FP.F16.F32.PACK_AB R0, RZ, R0 ;  /* 0x00000000ff00723e */ /* 0x000fc800000000ff */
[----:B------:R-:W-:Y:S01]  /*1490*/  PRMT R19, R0, 0x7610, R19 ;  /* 0x0000761000137816 */ /* 0x000fe20000000013 */
[----:B------:R-:W-:Y:S06]  /*14a0*/  BRA `(.L_x_13438) ;  /* 0x0000000c007c7947 */ /* 0x000fec0003800000 */
.L_x_13439:
[----:B------:R-:W2:Y:S02]  /*14b0*/  LDG.E.U16 R4, desc[UR36][R4.64] ;  /* 0x0000002404047981 */ /* 0x000ea4000c1e1500 */
[----:B--2---:R-:W0:Y:S02]  /*14c0*/  I2F.S16 R0, R4 ;  /* 0x0000000400007306 */ /* 0x004e240000101400 */
[----:B0-----:R-:W-:-:S04]  /*14d0*/  F2FP.F16.F32.PACK_AB R0, RZ, R0 ;  /* 0x00000000ff00723e */ /* 0x001fc800000000ff */
[----:B------:R-:W-:Y:S01]  /*14e0*/  PRMT R19, R0, 0x7610, R19 ;  /* 0x0000761000137816 */ /* 0x000fe20000000013 */
[----:B------:R-:W-:Y:S06]  /*14f0*/  BRA `(.L_x_13438) ;  /* 0x0000000c00687947 */ /* 0x000fec0003800000 */
.L_x_13434:
        /* <DEDUP_REMOVED lines=9> */
.L_x_13442:
[----:B------:R0:W5:Y:S01]  /*1590*/  LDG.E.U16 R19, desc[UR36][R4.64] ;  /* 0x0000002404137981 */ /* 0x000162000c1e1500 */
[----:B------:R-:W-:Y:S05]  /*15a0*/  BRA `(.L_x_13438) ;  /* 0x0000000c003c7947 */ /* 0x000fea0003800000 */
.L_x_13441:
        /* <DEDUP_REMOVED lines=9> */
.L_x_13444:
[----:B------:R1:W5:Y:S01]  /*1640*/  LDG.E.U16 R19, desc[UR36][R4.64] ;  /* 0x0000002404137981 */ /* 0x000362000c1e1500 */
[----:B------:R-:W-:Y:S05]  /*1650*/  BRA `(.L_x_13438) ;  /* 0x0000000c00107947 */ /* 0x000fea0003800000 */
.L_x_13443:
        /* <DEDUP_REMOVED lines=9> */
.L_x_13433:
        /* <DEDUP_REMOVED lines=14> */
.L_x_13447:
        /* <DEDUP_REMOVED lines=9> */
.L_x_13446:
        /* <DEDUP_REMOVED lines=28> */
.L_x_13449:
        /* <DEDUP_REMOVED lines=15> */
.L_x_13448:
[----:B------:R-:W2:Y:S02]  /*1b10*/  LDG.E.U16 R0, desc[UR36][R4.64] ;  /* 0x0000002404007981 */ /* 0x000ea4000c1e1500 */
[----:B--2---:R-:W-:-:S05]  /*1b20*/  IMAD.U32 R0, R0, 0x10000, RZ ;  /* 0x0001000000007824 */ /* 0x004fca00078e00ff */
[----:B------:R-:W-:-:S04]  /*1b30*/  F2FP.F16.F32.PACK_AB R0, RZ, R0 ;  /* 0x00000000ff00723e */ /* 0x000fc800000000ff */
[----:B------:R-:W-:Y:S01]  /*1b40*/  PRMT R19, R0, 0x7610, R19 ;  /* 0x0000761000137816 */ /* 0x000fe20000000013 */
[----:B------:R-:W-:Y:S06]  /*1b50*/  BRA `(.L_x_13438) ;  /* 0x0000000400d07947 */ /* 0x000fec0003800000 */
.L_x_13445:
        /* <DEDUP_REMOVED lines=13> */
.L_x_13452:
        /* <DEDUP_REMOVED lines=21> */
.L_x_13456:
[----:B------:R-:W-:Y:S05]  /*1d80*/  BSYNC B1 ;  /* 0x0000000000017941 */ /* 0x000fea0003800000 */
.L_x_13455:
[----:B------:R-:W-:Y:S01]  /*1d90*/  LEA R5, R0, 0x3b800000, 0x17 ;  /* 0x3b80000000057811 */ /* 0x000fe200078eb8ff */
[----:B------:R-:W-:-:S05]  /*1da0*/  IMAD.SHL.U32 R0, R3, 0x100000, RZ ;  /* 0x0010000003007824 */ /* 0x000fca00078e00ff */
[----:B------:R-:W-:-:S07]  /*1db0*/  LOP3.LUT R0, R5, R0, R6, 0xfe, !PT ;  /* 0x0000000005007212 */ /* 0x000fce00078efe06 */
.L_x_13454:
[----:B------:R-:W-:Y:S05]  /*1dc0*/  BSYNC B0 ;  /* 0x0000000000007941 */ /* 0x000fea0003800000 */
.L_x_13453:
[----:B------:R-:W-:-:S04]  /*1dd0*/  F2FP.F16.F32.PACK_AB R0, RZ, R0 ;  /* 0x00000000ff00723e */ /* 0x000fc800000000ff */
[----:B------:R-:W-:Y:S01]  /*1de0*/  PRMT R19, R0, 0x7610, R19 ;  /* 0x0000761000137816 */ /* 0x000fe20000000013 */
[----:B------:R-:W-:Y:S06]  /*1df0*/  BRA `(.L_x_13438) ;  /* 0x0000000400287947 */ /* 0x000fec0003800000 */
.L_x_13451:
        /* <DEDUP_REMOVED lines=21> */
.L_x_13460:
[----:B------:R-:W-:Y:S05]  /*1f50*/  BSYNC B1 ;  /* 0x0000000000017941 */ /* 0x000fea0003800000 */
.L_x_13459:
[----:B------:R-:W-:Y:S01]  /*1f60*/  LEA R5, R0, 0x37800000, 0x17 ;  /* 0x3780000000057811 */ /* 0x000fe200078eb8ff */
[----:B------:R-:W-:-:S05]  /*1f70*/  IMAD.SHL.U32 R0, R3, 0x200000, RZ ;  /* 0x0020000003007824 */ /* 0x000fca00078e00ff */
[----:B------:R-:W-:-:S07]  /*1f80*/  LOP3.LUT R0, R5, R0, R6, 0xfe, !PT ;  /* 0x0000000005007212 */ /* 0x000fce00078efe06 */
.L_x_13458:
[----:B------:R-:W-:Y:S05]  /*1f90*/  BSYNC B0 ;  /* 0x0000000000007941 */ /* 0x000fea0003800000 */
.L_x_13457:
[----:B------:R-:W-:-:S04]  /*1fa0*/  F2FP.F16.F32.PACK_AB R0, RZ, R0 ;  /* 0x00000000ff00723e */ /* 0x000fc800000000ff */
[----:B------:R-:W-:Y:S01]  /*1fb0*/  PRMT R19, R0, 0x7610, R19 ;  /* 0x0000761000137816 */ /* 0x000fe20000000013 */
[----:B------:R-:W-:Y:S06]  /*1fc0*/  BRA `(.L_x_13438) ;  /* 0x0000000000b47947 */ /* 0x000fec0003800000 */
.L_x_13450:
        /* <DEDUP_REMOVED lines=14> */
.L_x_13464:
[----:B------:R-:W-:Y:S05]  /*20b0*/  BSYNC B0 ;  /* 0x0000000000007941 */ /* 0x000fea0003800000 */
.L_x_13463:
[----:B------:R-:W-:-:S04]  /*20c0*/  F2FP.F16.F32.PACK_AB R0, RZ, R0 ;  /* 0x00000000ff00723e */ /* 0x000fc800000000ff */
[----:B------:R-:W-:Y:S01]  /*20d0*/  PRMT R19, R0, 0x7610, R19 ;  /* 0x0000761000137816 */ /* 0x000fe20000000013 */
[----:B------:R-:W-:Y:S06]  /*20e0*/  BRA `(.L_x_13438) ;  /* 0x00000000006c7947 */ /* 0x000fec0003800000 */
.L_x_13437:
        /* <DEDUP_REMOVED lines=16> */
.L_x_13465:
[----:B------:R-:W-:Y:S01]  /*21f0*/  PRMT R19, RZ, 0x7610, R19 ;  /* 0x00007610ff137816 */ /* 0x000fe20000000013 */
[----:B------:R-:W-:Y:S06]  /*2200*/  BRA `(.L_x_13438) ;  /* 0x0000000000247947 */ /* 0x000fec0003800000 */
.L_x_13462:
[----:B------:R-:W2:Y:S02]  /*2210*/  LDG.E.64 R4, desc[UR36][R4.64] ;  /* 0x0000002404047981 */ /* 0x000ea4000c1e1b00 */
[----:B--2---:R-:W0:Y:S02]  /*2220*/  I2F.U64 R0, R4 ;  /* 0x0000000400007312 */ /* 0x004e240000301000 */
[----:B0-----:R-:W-:-:S04]  /*2230*/  F2FP.F16.F32.PACK_AB R0, RZ, R0 ;  /* 0x00000000ff00723e */ /* 0x001fc800000000ff */
[----:B------:R-:W-:Y:S01]  /*2240*/  PRMT R19, R0, 0x7610, R19 ;  /* 0x0000761000137816 */ /* 0x000fe20000000013 */
[----:B------:R-:W-:Y:S06]  /*2250*/  BRA `(.L_x_13438) ;  /* 0x0000000000107947 */ /* 0x000fec0003800000 */
.L_x_13461:
[----:B------:R-:W2:Y:S02]  /*2260*/  LDG.E R4, desc[UR36][R4.64] ;  /* 0x0000002404047981 */ /* 0x000ea4000c1e1900 */
[----:B--2---:R-:W-:-:S04]  /*2270*/  I2FP.F32.U32 R0, R4 ;  /* 0x0000000400007245 */ /* 0x004fc80000201000 */
[----:B------:R-:W-:-:S04]  /*2280*/  F2FP.F16.F32.PACK_AB R0, RZ, R0 ;  /* 0x00000000ff00723e */ /* 0x000fc800000000ff */
[----:B------:R-:W-:-:S07]  /*2290*/  PRMT R19, R0, 0x7610, R19 ;  /* 0x0000761000137816 */ /* 0x000fce0000000013 */
.L_x_13438:
[----:B------:R-:W-:-:S07]  /*22a0*/  VIADD R23, R23, 0x80 ;  /* 0x0000008017177836 */ /* 0x000fce0000000000 */
.L_x_13432:
[----:B------:R-:W-:Y:S05]  /*22b0*/  BSYNC B6 ;  /* 0x0000000000067941 */ /* 0x000fea0003800000 */
.L_x_13431:
        /* <DEDUP_REMOVED lines=28> */
.L_x_13471:
[----:B------:R-:W2:Y:S02]  /*2480*/  LDG.E.U8 R4, desc[UR36][R4.64] ;  /* 0x0000002404047981 */ /* 0x000ea4000c1e1100 */
[----:B--2---:R-:W-:-:S04]  /*2490*/  I2FP.F32.U32 R0, R4 ;  /* 0x0000000400007245 */ /* 0x004fc80000201000 */
[----:B------:R-:W-:-:S04]  /*24a0*/  F2FP.F16.F32.PACK_AB R0, RZ, R0 ;  /* 0x00000000ff00723e */ /* 0x000fc800000000ff */
[----:B------:R-:W-:Y:S01]  /*24b0*/  PRMT R26, R0, 0x7610, R26 ;  /* 0x00007610001a7816 */ /* 0x000fe2000000001a */
[----:B------:R-:W-:Y:S06]  /*24c0*/  BRA `(.L_x_13473) ;  /* 0x0000000c00bc7947 */ /* 0x000fec0003800000 */
.L_x_13470:
        /* <DEDUP_REMOVED lines=11> */
.L_x_13475:
[----:B------:R-:W2:Y:S02]  /*2580*/  LDG.E R4, desc[UR36][R4.64] ;  /* 0x0000002404047981 */ /* 0x000ea4000c1e1900 */
[----:B--2---:R-:W-:-:S04]  /*2590*/  I2FP.F32.S32 R0, R4 ;  /* 0x0000000400007245 */ /* 0x004fc80000201400 */
[----:B------:R-:W-:-:S04]  /*25a0*/  F2FP.F16.F32.PACK_AB R0, RZ, R0 ;  /* 0x00000000ff00723e */ /* 0x000fc800000000ff */
[----:B------:R-:W-:Y:S01]  /*25b0*/  PRMT R26, R0, 0x7610, R26 ;  /* 0x00007610001a7816 */ /* 0x000fe2000000001a */
[----:B------:R-:W-:Y:S06]  /*25c0*/  BRA `(.L_x_13473) ;  /* 0x0000000c007c7947 */ /* 0x000fec0003800000 */
.L_x_13474:
[----:B------:R-:W2:Y:S02]  /*25d0*/  LDG.E.U16 R4, desc[UR36][R4.64] ;  /* 0x0000002404047981 */ /* 0x000ea4000c1e1500 */
[----:B--2---:R-:W0:Y:S02]  /*25e0*/  I2F.S16 R0, R4 ;  /* 0x0000000400007306 */ /* 0x004e240000101400 */
[----:B0-----:R-:W-:-:S04]  /*25f0*/  F2FP.F16.F32.PACK_AB R0, RZ, R0 ;  /* 0x00000000ff00723e */ /* 0x001fc800000000ff */
[----:B------:R-:W-:Y:S01]  /*2600*/  PRMT R26, R0, 0x7610, R26 ;  /* 0x00007610001a7816 */ /* 0x000fe2000000001a */
[----:B------:R-:W-:Y:S06]  /*2610*/  BRA `(.L_x_13473) ;  /* 0x0000000c00687947 */ /* 0x000fec0003800000 */
.L_x_13469:
        /* <DEDUP_REMOVED lines=9> */
.L_x_13477:
[----:B------:R0:W5:Y:S01]  /*26b0*/  LDG.E.U16 R26, desc[UR36][R4.64] ;  /* 0x00000024041a7981 */ /* 0x000162000c1e1500 */
[----:B------:R-:W-:Y:S05]  /*26c0*/  BRA `(.L_x_13473) ;  /* 0x0000000c003c7947 */ /* 0x000fea0003800000 */
.L_x_13476:
        /* <DEDUP_REMOVED lines=9> */
.L_x_13479:
[----:B------:R1:W5:Y:S01]  /*2760*/  LDG.E.U16 R26, desc[UR36][R4.64] ;  /* 0x00000024041a7981 */ /* 0x000362000c1e1500 */
[----:B------:R-:W-:Y:S05]  /*2770*/  BRA `(.L_x_13473) ;  /* 0x0000000c00107947 */ /* 0x000fea0003800000 */
.L_x_13478:
        /* <DEDUP_REMOVED lines=9> */
.L_x_13468:
        /* <DEDUP_REMOVED lines=14> */
.L_x_13482:
        /* <DEDUP_REMOVED lines=9> */
.L_x_13481:
        /* <DEDUP_REMOVED lines=28> */
.L_x_13484:
        /* <DEDUP_REMOVED lines=15> */
.L_x_13483:
[----:B------:R-:W2:Y:S02]  /*2c30*/  LDG.E.U16 R0, desc[UR36][R4.64] ;  /* 0x0000002404007981 */ /* 0x000ea4000c1e1500 */
[----:B--2---:R-:W-:-:S05]  /*2c40*/  IMAD.U32 R0, R0, 0x10000, RZ ;  /* 0x0001000000007824 */ /* 0x004fca00078e00ff */
[----:B------:R-:W-:-:S04]  /*2c50*/  F2FP.F16.F32.PACK_AB R0, RZ, R0 ;  /* 0x00000000ff00723e */ /* 0x000fc800000000ff */
[----:B------:R-:W-:Y:S01]  /*2c60*/  PRMT R26, R0, 0x7610, R26 ;  /* 0x00007610001a7816 */ /* 0x000fe2000000001a */
[----:B------:R-:W-:Y:S06]  /*2c70*/  BRA `(.L_x_13473) ;  /* 0x0000000400d07947 */ /* 0x000fec0003800000 */
.L_x_13480:
        /* <DEDUP_REMOVED lines=13> */
.L_x_13487:
        /* <DEDUP_REMOVED lines=21> */
.L_x_13491:
[----:B------:R-:W-:Y:S05]  /*2ea0*/  BSYNC B1 ;  /* 0x0000000000017941 */ /* 0x000fea0003800000 */
.L_x_13490:
[----:B------:R-:W-:Y:S01]  /*2eb0*/  LEA R5, R0, 0x3b800000, 0x17 ;  /* 0x3b80000000057811 */ /* 0x000fe200078eb8ff */
[----:B------:R-:W-:-:S05]  /*2ec0*/  IMAD.SHL.U32 R0, R3, 0x100000, RZ ;  /* 0x0010000003007824 */ /* 0x000fca00078e00ff */
[----:B------:R-:W-:-:S07]  /*2ed0*/  LOP3.LUT R0, R5, R0, R6, 0xfe, !PT ;  /* 0x0000000005007212 */ /* 0x000fce00078efe06 */
.L_x_13489:
[----:B------:R-:W-:Y:S05]  /*2ee0*/  BSYNC B0 ;  /* 0x0000000000007941 */ /* 0x000fea0003800000 */
.L_x_13488:
[----:B------:R-:W-:-:S04]  /*2ef0*/  F2FP.F16.F32.PACK_AB R0, RZ, R0 ;  /* 0x00000000ff00723e */ /* 0x000fc800000000ff */
[----:B------:R-:W-:Y:S01]  /*2f00*/  PRMT R26, R0, 0x7610, R26 ;  /* 0x00007610001a7816 */ /* 0x000fe2000000001a */
[----:B------:R-:W-:Y:S06]  /*2f10*/  BRA `(.L_x_13473) ;  /* 0x0000000400287947 */ /* 0x000fec0003800000 */
.L_x_13486:
        /* <DEDUP_REMOVED lines=21> */
.L_x_13495:
[----:B------:R-:W-:Y:S05]  /*3070*/  BSYNC B1 ;  /* 0x0000000000017941 */ /* 0x000fea0003800000 */
.L_x_13494:
[----:B------:R-:W-:Y:S01]  /*3080*/  LEA R5, R0, 0x37800000, 0x17 ;  /* 0x3780000000057811 */ /* 0x000fe200078eb8ff */
[----:B------:R-:W-:-:S05]  /*3090*/  IMAD.SHL.U32 R0, R3, 0x200000, RZ ;  /* 0x0020000003007824 */ /* 0x000fca00078e00ff */
[----:B------:R-:W-:-:S07]  /*30a0*/  LOP3.LUT R0, R5, R0, R6, 0xfe, !PT ;  /* 0x0000000005007212 */ /* 0x000fce00078efe06 */
.L_x_13493:
[----:B------:R-:W-:Y:S05]  /*30b0*/  BSYNC B0 ;  /* 0x0000000000007941 */ /* 0x000fea0003800000 */
.L_x_13492:
[----:B------:R-:W-:-:S04]  /*30c0*/  F2FP.F16.F32.PACK_AB R0, RZ, R0 ;  /* 0x00000000ff00723e */ /* 0x000fc800000000ff */
[----:B------:R-:W-:Y:S01]  /*30d0*/  PRMT R26, R0, 0x7610, R26 ;  /* 0x00007610001a7816 */ /* 0x000fe2000000001a */
[----:B------:R-:W-:Y:S06]  /*30e0*/  BRA `(.L_x_13473) ;  /* 0x0000000000b47947 */ /* 0x000fec0003800000 */
.L_x_13485:
        /* <DEDUP_REMOVED lines=14> */
.L_x_13499:
[----:B------:R-:W-:Y:S05]  /*31d0*/  BSYNC B0 ;  /* 0x0000000000007941 */ /* 0x000fea0003800000 */
.L_x_13498:
[----:B------:R-:W-:-:S04]  /*31e0*/  F2FP.F16.F32.PACK_AB R0, RZ, R0 ;  /* 0x00000000ff00723e */ /* 0x000fc800000000ff */
[----:B------:R-:W-:Y:S01]  /*31f0*/  PRMT R26, R0, 0x7610, R26 ;  /* 0x00007610001a7816 */ /* 0x000fe2000000001a */
[----:B------:R-:W-:Y:S06]  /*3200*/  BRA `(.L_x_13473) ;  /* 0x00000000006c7947 */ /* 0x000fec0003800000 */
.L_x_13472:
        /* <DEDUP_REMOVED lines=16> */
.L_x_13500:
[----:B------:R-:W-:Y:S01]  /*3310*/  PRMT R26, RZ, 0x7610, R26 ;  /* 0x00007610ff1a7816 */ /* 0x000fe2000000001a */
[----:B------:R-:W-:Y:S06]  /*3320*/  BRA `(.L_x_13473) ;  /* 0x0000000000247947 */ /* 0x000fec0003800000 */
.L_x_13497:
[----:B------:R-:W2:Y:S02]  /*3330*/  LDG.E.64 R4, desc[UR36][R4.64] ;  /* 0x0000002404047981 */ /* 0x000ea4000c1e1b00 */
[----:B--2---:R-:W0:Y:S02]  /*3340*/  I2F.U64 R0, R4 ;  /* 0x0000000400007312 */ /* 0x004e240000301000 */
[----:B0-----:R-:W-:-:S04]  /*3350*/  F2FP.F16.F32.PACK_AB R0, RZ, R0 ;  /* 0x00000000ff00723e */ /* 0x001fc800000000ff */
[----:B------:R-:W-:Y:S01]  /*3360*/  PRMT R26, R0, 0x7610, R26 ;  /* 0x00007610001a7816 */ /* 0x000fe2000000001a */
[----:B------:R-:W-:Y:S06]  /*3370*/  BRA `(.L_x_13473) ;  /* 0x0000000000107947 */ /* 0x000fec0003800000 */
.L_x_13496:
[----:B------:R-:W2:Y:S02]  /*3380*/  LDG.E R4, desc[UR36][R4.64] ;  /* 0x0000002404047981 */ /* 0x000ea4000c1e1900 */
[----:B--2---:R-:W-:-:S04]  /*3390*/  I2FP.F32.U32 R0, R4 ;  /* 0x0000000400007245 */ /* 0x004fc80000201000 */
[----:B------:R-:W-:-:S04]  /*33a0*/  F2FP.F16.F32.PACK_AB R0, RZ, R0 ;  /* 0x00000000ff00723e */ /* 0x000fc800000000ff */
[----:B------:R-:W-:-:S07]  /*33b0*/  PRMT R26, R0, 0x7610, R26 ;  /* 0x00007610001a7816 */ /* 0x000fce000000001a */
.L_x_13473:
[----:B------:R-:W-:-:S07]  /*33c0*/  VIADD R23, R23, 0x80 ;  /* 0x0000008017177836 */ /* 0x000fce0000000000 */
.L_x_13467:
[----:B------:R-:W-:Y:S05]  /*33d0*/  BSYNC B6 ;  /* 0x0000000000067941 */ /* 0x000fea0003800000 */
.L_x_13466:
        /* <DEDUP_REMOVED lines=25> */
.L_x_13506:
[----:B------:R-:W2:Y:S02]  /*3570*/  LDG.E.U8 R4, desc[UR36][R4.64] ;  /* 0x0000002404047981 */ /* 0x000ea4000c1e1100 */
[----:B--2---:R-:W-:-:S04]  /*3580*/  I2FP.F32.U32 R0, R4 ;  /* 0x0000000400007245 */ /* 0x004fc80000201000 */
[----:B------:R-:W-:-:S04]  /*3590*/  F2FP.F16.F32.PACK_AB R0, RZ, R0 ;  /* 0x00000000ff00723e */ /* 0x000fc800000000ff */
[----:B------:R-:W-:Y:S01]  /*35a0*/  PRMT R24, R0, 0x7610, R24 ;  /* 0x0000761000187816 */ /* 0x000fe20000000018 */
[----:B------:R-:W-:Y:S06]  /*35b0*/  BRA `(.L_x_13502) ;  /* 0x0000000c00bc7947 */ /* 0x000fec0003800000 */
.L_x_13505:
        /* <DEDUP_REMOVED lines=11> */
.L_x_13509:
[----:B------:R-:W2:Y:S02]  /*3670*/  LDG.E R4, desc[UR36][R4.64] ;  /* 0x0000002404047981 */ /* 0x000ea4000c1e1900 */
[----:B--2---:R-:W-:-:S04]  /*3680*/  I2FP.F32.S32 R0, R4 ;  /* 0x0000000400007245 */ /* 0x004fc80000201400 */
[----:B------:R-:W-:-:S04]  /*3690*/  F2FP.F16.F32.PACK_AB R0, RZ, R0 ;  /* 0x00000000ff00723e */ /* 0x000fc800000000ff */
[----:B------:R-:W-:Y:S01]  /*36a0*/  PRMT R24, R0, 0x7610, R24 ;  /* 0x0000761000187816 */ /* 0x000fe20000000018 */
[----:B------:R-:W-:Y:S06]  /*36b0*/  BRA `(.L_x_13502) ;  /* 0x0000000c007c7947 */ /* 0x000fec0003800000 */
.L_x_13508:
[----:B------:R-:W2:Y:S02]  /*36c0*/  LDG.E.U16 R4, desc[UR36][R4.64] ;  /* 0x0000002404047981 */ /* 0x000ea4000c1e1500 */
[----:B--2---:R-:W0:Y:S02]  /*36d0*/  I2F.S16 R0, R4 ;  /* 0x0000000400007306 */ /* 0x004e240000101400 */
[----:B0-----:R-:W-:-:S04]  /*36e0*/  F2FP.F16.F32.PACK_AB R0, RZ, R0 ;  /* 0x00000000ff00723e */ /* 0x001fc800000000ff */
[----:B------:R-:W-:Y:S01]  /*36f0*/  PRMT R24, R0, 0x7610, R24 ;  /* 0x0000761000187816 */ /* 0x000fe20000000018 */
[----:B------:R-:W-:Y:S06]  /*3700*/  BRA `(.L_x_13502) ;  /* 0x0000000c00687947 */ /* 0x000fec0003800000 */
.L_x_13504:
        /* <DEDUP_REMOVED lines=9> */
.L_x_13511:
[----:B------:R2:W5:Y:S01]  /*37a0*/  LDG.E.U16 R24, desc[UR36][R4.64] ;  /* 0x0000002404187981 */ /* 0x000562000c1e1500 */
[----:B------:R-:W-:Y:S05]  /*37b0*/  BRA `(.L_x_13502) ;  /* 0x0000000c003c7947 */ /* 0x000fea0003800000 */
.L_x_13510:
        /* <DEDUP_REMOVED lines=9> */
.L_x_13513:
[----:B------:R3:W5:Y:S01]  /*3850*/  LDG.E.U16 R24, desc[UR36][R4.64] ;  /* 0x0000002404187981 */ /* 0x000762000c1e1500 */
[----:B------:R-:W-:Y:S05]  /*3860*/  BRA `(.L_x_13502) ;  /* 0x0000000c00107947 */ /* 0x000fea0003800000 */
.L_x_13512:
        /* <DEDUP_REMOVED lines=9> */
.L_x_13503:
        /* <DEDUP_REMOVED lines=14> */
.L_x_13516:
        /* <DEDUP_REMOVED lines=9> */
.L_x_13515:
        /* <DEDUP_REMOVED lines=28> */
.L_x_13518:
        /* <DEDUP_REMOVED lines=15> */
.L_x_13517:
[----:B------:R-:W2:Y:S02]  /*3d20*/  LDG.E.U16 R0, desc[UR36][R4.64] ;  /* 0x0000002404007981 */ /* 0x000ea4000c1e1500 */
[----:B--2---:R-:W-:-:S05]  /*3d30*/  IMAD.U32 R0, R0, 0x10000, RZ ;  /* 0x0001000000007824 */ /* 0x004fca00078e00ff */
[----:B------:R-:W-:-:S04]  /*3d40*/  F2FP.F16.F32.PACK_AB R0, RZ, R0 ;  /* 0x00000000ff00723e */ /* 0x000fc800000000ff */
[----:B------:R-:W-:Y:S01]  /*3d50*/  PRMT R24, R0, 0x7610, R24 ;  /* 0x0000761000187816 */ /* 0x000fe20000000018 */
[----:B------:R-:W-:Y:S06]  /*3d60*/  BRA `(.L_x_13502) ;  /* 0x0000000400d07947 */ /* 0x000fec0003800000 */
.L_x_13514:
        /* <DEDUP_REMOVED lines=13> */
.L_x_13521:
        /* <DEDUP_REMOVED lines=21> */
.L_x_13525:
[----:B------:R-:W-:Y:S05]  /*3f90*/  BSYNC B1 ;  /* 0x0000000000017941 */ /* 0x000fea0003800000 */
.L_x_13524:
[----:B------:R-:W-:Y:S01]  /*3fa0*/  LEA R5, R0, 0x3b800000, 0x17 ;  /* 0x3b80000000057811 */ /* 0x000fe200078eb8ff */
[----:B------:R-:W-:-:S05]  /*3fb0*/  IMAD.SHL.U32 R0, R3, 0x100000, RZ ;  /* 0x0010000003007824 */ /* 0x000fca00078e00ff */
[----:B------:R-:W-:-:S07]  /*3fc0*/  LOP3.LUT R0, R5, R0, R6, 0xfe, !PT ;  /* 0x0000000005007212 */ /* 0x000fce00078efe06 */
.L_x_13523:
[----:B------:R-:W-:Y:S05]  /*3fd0*/  BSYNC B0 ;  /* 0x0000000000007941 */ /* 0x000fea0003800000 */
.L_x_13522:
[----:B------:R-:W-:-:S04]  /*3fe0*/  F2FP.F16.F32.PACK_AB R0, RZ, R0 ;  /* 0x00000000ff00723e */ /* 0x000fc800000000ff */
[----:B------:R-:W-:Y:S01]  /*3ff0*/  PRMT R24, R0, 0x7610, R24 ;  /* 0x0000761000187816 */ /* 0x000fe20000000018 */
[----:B------:R-:W-:Y:S06]  /*4000*/  BRA `(.L_x_13502) ;  /* 0x0000000400287947 */ /* 0x000fec0003800000 */
.L_x_13520:
        /* <DEDUP_REMOVED lines=21> */
.L_x_13529:
[----:B------:R-:W-:Y:S05]  /*4160*/  BSYNC B1 ;  /* 0x0000000000017941 */ /* 0x000fea0003800000 */
.L_x_13528:
[----:B------:R-:W-:Y:S01]  /*4170*/  LEA R5, R0, 0x37800000, 0x17 ;  /* 0x3780000000057811 */ /* 0x000fe200078eb8ff */
[----:B------:R-:W-:-:S05]  /*4180*/  IMAD.SHL.U32 R0, R3, 0x200000, RZ ;  /* 0x0020000003007824 */ /* 0x000fca00078e00ff */
[----:B------:R-:W-:-:S07]  /*4190*/  LOP3.LUT R0, R5, R0, R6, 0xfe, !PT ;  /* 0x0000000005007212 */ /* 0x000fce00078efe06 */
.L_x_13527:
[----:B------:R-:W-:Y:S05]  /*41a0*/  BSYNC B0 ;  /* 0x0000000000007941 */ /* 0x000fea0003800000 */
.L_x_13526:
[----:B------:R-:W-:-:S04]  /*41b0*/  F2FP.F16.F32.PACK_AB R0, RZ, R0 ;  /* 0x00000000ff00723e */ /* 0x000fc800000000ff */
[----:B------:R-:W-:Y:S01]  /*41c0*/  PRMT R24, R0, 0x7610, R24 ;  /* 0x0000761000187816 */ /* 0x000fe20000000018 */
[----:B------:R-:W-:Y:S06]  /*41d0*/  BRA `(.L_x_13502) ;  /* 0x0000000000b47947 */ /* 0x000fec0003800000 */
.L_x_13519:
        /* <DEDUP_REMOVED lines=14> */
.L_x_13533:
[----:B------:R-:W-:Y:S05]  /*42c0*/  BSYNC B0 ;  /* 0x0000000000007941 */ /* 0x000fea0003800000 */
.L_x_13532:
[----:B------:R-:W-:-:S04]  /*42d0*/  F2FP.F16.F32.PACK_AB R0, RZ, R0 ;  /* 0x00000000ff00723e */ /* 0x000fc800000000ff */
[----:B------:R-:W-:Y:S01]  /*42e0*/  PRMT R24, R0, 0x7610, R24 ;  /* 0x0000761000187816 */ /* 0x000fe20000000018 */
[----:B------:R-:W-:Y:S06]  /*42f0*/  BRA `(.L_x_13502) ;  /* 0x00000000006c7947 */ /* 0x000fec0003800000 */
.L_x_13507:
        /* <DEDUP_REMOVED lines=16> */
.L_x_13534:
[----:B------:R-:W-:Y:S01]  /*4400*/  PRMT R24, RZ, 0x7610, R24 ;  /* 0x00007610ff187816 */ /* 0x000fe20000000018 */
[----:B------:R-:W-:Y:S06]  /*4410*/  BRA `(.L_x_13502) ;  /* 0x0000000000247947 */ /* 0x000fec0003800000 */
.L_x_13531:
[----:B------:R-:W2:Y:S02]  /*4420*/  LDG.E.64 R4, desc[UR36][R4.64] ;  /* 0x0000002404047981 */ /* 0x000ea4000c1e1b00 */
[----:B--2---:R-:W0:Y:S02]  /*4430*/  I2F.U64 R0, R4 ;  /* 0x0000000400007312 */ /* 0x004e240000301000 */
[----:B0-----:R-:W-:-:S04]  /*4440*/  F2FP.F16.F32.PACK_AB R0, RZ, R0 ;  /* 0x00000000ff00723e */ /* 0x001fc800000000ff */
[----:B------:R-:W-:Y:S01]  /*4450*/  PRMT R24, R0, 0x7610, R24 ;  /* 0x0000761000187816 */ /* 0x000fe20000000018 */
[----:B------:R-:W-:Y:S06]  /*4460*/  BRA `(.L_x_13502) ;  /* 0x0000000000107947 */ /* 0x000fec0003800000 */
.L_x_13530:
[----:B------:R-:W2:Y:S02]  /*4470*/  LDG.E R4, desc[UR36][R4.64] ;  /* 0x0000002404047981 */ /* 0x000ea4000c1e1900 */
[----:B--2---:R-:W-:-:S04]  /*4480*/  I2FP.F32.U32 R0, R4 ;  /* 0x0000000400007245 */ /* 0x004fc80000201000 */
[----:B------:R-:W-:-:S04]  /*4490*/  F2FP.F16.F32.PACK_AB R0, RZ, R0 ;  /* 0x00000000ff00723e */ /* 0x000fc800000000ff */
[----:B------:R-:W-:-:S07]  /*44a0*/  PRMT R24, R0, 0x7610, R24 ;  /* 0x0000761000187816 */ /* 0x000fce0000000018 */
.L_x_13502:
[----:B------:R-:W-:Y:S05]  /*44b0*/  BSYNC B6 ;  /* 0x0000000000067941 */ /* 0x000fea0003800000 */
.L_x_13501:
[----:B------:R-:W4:Y:S01]  /*44c0*/  S2R R25, SR_TID.X ;  /* 0x0000000000197919 */ /* 0x000f220000002100 */
[----:B------:R-:W0:Y:S01]  /*44d0*/  LDC.U16 R0, c[0x0][0x216] ;  /* 0x00008580ff007b82 */ /* 0x000e220000000400 */
[----:B------:R-:W-:Y:S07]  /*44e0*/  BSSY B0, `(.L_x_13535) ;  /* 0x0000015000007945 */ /* 0x000fee0003800000 */
[----:B------:R-:W1:Y:S01]  /*44f0*/  LDC.U8 R18, c[0x0][0x234] ;  /* 0x00008d00ff127b82 */ /* 0x000e620000000000 */
[----:B0-----:R-:W-:-:S05]  /*4500*/  HADD2.F32 R0, -RZ, R0.H0_H0 ;  /* 0x20000000ff007230 */ /* 0x001fca0000004100 */
[----:B------:R-:W-:Y:S02]  /*4510*/  FSETP.NEU.FTZ.AND P0, PT, R0, R0, PT ;  /* 0x000000000000720b */ /* 0x000fe40003f1d000 */
[CC--:B----4-:R-:W-:Y:S01]  /*4520*/  ISETP.GE.AND P2, PT, R25.reuse, R16.reuse, PT ;  /* 0x000000101900720c */ /* 0x0d0fe20003f46270 */
[C---:B------:R-:W-:Y:S02]  /*4530*/  VIADD R3, R25.reuse, 0x100 ;  /* 0x0000010019037836 */ /* 0x040fe40000000000 */
[C---:B-123--:R-:W-:Y:S02]  /*4540*/  VIADD R5, R25.reuse, 0x180 ;  /* 0x0000018019057836 */ /* 0x04efe40000000000 */
[----:B------:R-:W-:Y:S01]  /*4550*/  VIADD R23, R25, 0x80 ;  /* 0x0000008019177836 */ /* 0x000fe20000000000 */
[-C--:B------:R-:W-:Y:S02]  /*4560*/  ISETP.GE.AND P1, PT, R3, R16.reuse, PT ;  /* 0x000000100300720c */ /* 0x080fe40003f26270 */
[----:B------:R-:W-:-:S02]  /*4570*/  ISETP.GE.OR P0, PT, R5, R16, P0 ;  /* 0x000000100500720c */ /* 0x000fc40000706670 */
[----:B------:R-:W-:-:S03]  /*4580*/  ISETP.GE.AND P3, PT, R23, R16, PT ;  /* 0x000000101700720c */ /* 0x000fc60003f66270 */
[----:B------:R-:W-:Y:S10]  /*4590*/  @P2 BRA `(.L_x_13536) ;  /* 0x0000000000242947 */ /* 0x000ff40003800000 */
[----:B------:R-:W0:Y:S02]  /*45a0*/  LDC.U16 R3, c[0x0][0x216] ;  /* 0x00008580ff037b82 */ /* 0x000e240000000400 */
[----:B0-----:R-:W-:-:S05]  /*45b0*/  HADD2.F32 R4, -RZ, R3.H0_H0 ;  /* 0x20000003ff047230 */ /* 0x001fca0000004100 */
[----:B------:R-:W-:-:S13]  /*45c0*/  FSETP.NEU.FTZ.AND P4, PT, R4, R4, PT ;  /* 0x000000040400720b */ /* 0x000fda0003f9d000 */
[----:B------:R-:W-:Y:S05]  /*45d0*/  @P4 BRA `(.L_x_13536) ;  /* 0x0000000000144947 */ /* 0x000fea0003800000 */
[----:B-----5:R-:W-:-:S05]  /*45e0*/  HADD2.F32 R3, -RZ, R22.H0_H0 ;  /* 0x20000016ff037230 */ /* 0x020fca0000004100 */
[----:B------:R-:W-:-:S13]  /*45f0*/  FSETP.NEU.FTZ.AND P4, PT, R3, R3, PT ;  /* 0x000000030300720b */ /* 0x000fda0003f9d000 */
[----:B------:R-:W-:-:S04]  /*4600*/  @!P4 FMNMX.FTZ R3, R4, R3, PT ;  /* 0x000000030403c209 */ /* 0x000fc80003810000 */
[----:B------:R-:W-:-:S04]  /*4610*/  @!P4 F2FP.F16.F32.PACK_AB R3, RZ, R3 ;  /* 0x00000003ff03c23e */ /* 0x000fc800000000ff */
[----:B------:R-:W-:-:S07]  /*4620*/  @P4 PRMT R3, R22, 0x7610, R3 ;  /* 0x0000761016034816 */ /* 0x000fce0000000003 */
.L_x_13536:
[----:B------:R-:W-:Y:S05]  /*4630*/  BSYNC B0 ;  /* 0x0000000000007941 */ /* 0x000fea0003800000 */
.L_x_13535:
[----:B------:R-:W-:Y:S04]  /*4640*/  BSSY B0, `(.L_x_13537) ;  /* 0x000000c000007945 */ /* 0x000fe80003800000 */
[----:B------:R-:W-:Y:S05]  /*4650*/  @P3 BRA `(.L_x_13538) ;  /* 0x0000000000283947 */ /* 0x000fea0003800000 */
[----:B-----5:R-:W0:Y:S02]  /*4660*/  LDC.U16 R22, c[0x0][0x216] ;  /* 0x00008580ff167b82 */ /* 0x020e240000000400 */
[----:B0-----:R-:W-:-:S05]  /*4670*/  HADD2.F32 R5, -RZ, R22.H0_H0 ;  /* 0x20000016ff057230 */ /* 0x001fca0000004100 */
[----:B------:R-:W-:-:S13]  /*4680*/  FSETP.NEU.FTZ.AND P3, PT, R5, R5, PT ;  /* 0x000000050500720b */ /* 0x000fda0003f7d000 */
[----:B------:R-:W-:Y:S05]  /*4690*/  @P3 BRA `(.L_x_13538) ;  /* 0x0000000000183947 */ /* 0x000fea0003800000 */
[----:B------:R-:W-:-:S05]  /*46a0*/  HADD2.F32 R4, -RZ, R19.H0_H0 ;  /* 0x20000013ff047230 */ /* 0x000fca0000004100 */
[----:B------:R-:W-:-:S13]  /*46b0*/  FSETP.NEU.FTZ.AND P3, PT, R4, R4, PT ;  /* 0x000000040400720b */ /* 0x000fda0003f7d000 */
[----:B------:R-:W-:-:S04]  /*46c0*/  @!P3 FMNMX.FTZ R4, R5, R4, PT ;  /* 0x000000040504b209 */ /* 0x000fc80003810000 */
[----:B------:R-:W-:-:S04]  /*46d0*/  @!P3 F2FP.F16.F32.PACK_AB R4, RZ, R4 ;  /* 0x00000004ff04b23e */ /* 0x000fc800000000ff */
[----:B------:R-:W-:-:S04]  /*46e0*/  @!P3 PRMT R22, R4, 0x7610, R22 ;  /* 0x000076100416b816 */ /* 0x000fc80000000016 */
[----:B------:R-:W-:-:S07]  /*46f0*/  @P3 PRMT R22, R19, 0x7610, R22 ;  /* 0x0000761013163816 */ /* 0x000fce0000000016 */
.L_x_13538:
[----:B------:R-:W-:Y:S05]  /*4700*/  BSYNC B0 ;  /* 0x0000000000007941 */ /* 0x000fea0003800000 */
.L_x_13537:
        /* <DEDUP_REMOVED lines=12> */
.L_x_13540:
[----:B------:R-:W-:Y:S05]  /*47d0*/  BSYNC B0 ;  /* 0x0000000000007941 */ /* 0x000fea0003800000 */
.L_x_13539:
[----:B------:R-:W-:Y:S04]  /*47e0*/  BSSY B0, `(.L_x_13541) ;  /* 0x0000008000007945 */ /* 0x000fe80003800000 */
[----:B------:R-:W-:Y:S05]  /*47f0*/  @P0 BRA `(.L_x_13542) ;  /* 0x0000000000180947 */ /* 0x000fea0003800000 */
[----:B-----5:R-:W-:-:S05]  /*4800*/  HADD2.F32 R5, -RZ, R24.H0_H0 ;  /* 0x20000018ff057230 */ /* 0x020fca0000004100 */
[----:B------:R-:W-:-:S13]  /*4810*/  FSETP.NEU.FTZ.AND P0, PT, R5, R5, PT ;  /* 0x000000050500720b */ /* 0x000fda0003f1d000 */
[----:B------:R-:W-:-:S04]  /*4820*/  @!P0 FMNMX.FTZ R0, R0, R5, PT ;  /* 0x0000000500008209 */ /* 0x000fc80003810000 */
[----:B------:R-:W-:-:S04]  /*4830*/  @!P0 F2FP.F16.F32.PACK_AB R0, RZ, R0 ;  /* 0x00000000ff00823e */ /* 0x000fc800000000ff */
[----:B------:R-:W-:-:S04]  /*4840*/  @!P0 PRMT R17, R0, 0x7610, R17 ;  /* 0x0000761000118816 */ /* 0x000fc80000000011 */
[----:B------:R-:W-:-:S07]  /*4850*/  @P0 PRMT R17, R24, 0x7610, R17 ;  /* 0x0000761018110816 */ /* 0x000fce0000000011 */
.L_x_13542:
[----:B------:R-:W-:Y:S05]  /*4860*/  BSYNC B0 ;  /* 0x0000000000007941 */ /* 0x000fea0003800000 */
.L_x_13541:
[----:B------:R-:W-:Y:S04]  /*4870*/  BSSY B6, `(.L_x_13543) ;  /* 0x0000112000067945 */ /* 0x000fe80003800000 */
[----:B------:R-:W-:Y:S05]  /*4880*/  @P2 BRA `(.L_x_13544) ;  /* 0x0000001000402947 */ /* 0x000fea0003800000 */
        /* <DEDUP_REMOVED lines=18> */
[----:B------:R-:W-:-:S04]  /*49b0*/  IMAD.MOV.U32 R25, RZ, RZ, R23 ;  /* 0x000000ffff197224 */ /* 0x000fc800078e0017 */
[----:B------:R-:W0:Y:S02]  /*49c0*/  F2I.FTZ.TRUNC.NTZ R3, R3 ;  /* 0x0000000300037305 */ /* 0x000e24000021f100 */
[----:B0-----:R4:W-:Y:S01]  /*49d0*/  STG.E.U8 desc[UR36][R8.64], R3 ;  /* 0x0000000308007986 */ /* 0x0019e2000c101124 */
[----:B------:R-:W-:Y:S05]  /*49e0*/  BRA `(.L_x_13544) ;  /* 0x0000000c00e87947 */ /* 0x000fea0003800000 */
.L_x_13548:
[----:B------:R-:W-:Y:S02]  /*49f0*/  HADD2.F32 R5, -RZ, R3.H0_H0 ;  /* 0x20000003ff057230 */ /* 0x000fe40000004100 */
[----:B------:R-:W-:-:S04]  /*4a00*/  IMAD.MOV.U32 R25, RZ, RZ, R23 ;  /* 0x000000ffff197224 */ /* 0x000fc800078e0017 */
[----:B------:R-:W0:Y:S02]  /*4a10*/  F2I.S64.TRUNC R4, R5 ;  /* 0x0000000500047311 */ /* 0x000e24000020d900 */
[----:B0-----:R3:W-:Y:S01]  /*4a20*/  STG.E.U8 desc[UR36][R8.64], R4 ;  /* 0x0000000408007986 */ /* 0x0017e2000c101124 */
[----:B------:R-:W-:Y:S05]  /*4a30*/  BRA `(.L_x_13544) ;  /* 0x0000000c00d47947 */ /* 0x000fea0003800000 */
.L_x_13547:
        /* <DEDUP_REMOVED lines=11> */
.L_x_13551:
[----:B------:R-:W-:Y:S02]  /*4af0*/  HADD2.F32 R3, -RZ, R3.H0_H0 ;  /* 0x20000003ff037230 */ /* 0x000fe40000004100 */
[----:B------:R-:W-:-:S04]  /*4b00*/  IMAD.MOV.U32 R25, RZ, RZ, R23 ;  /* 0x000000ffff197224 */ /* 0x000fc800078e0017 */
[----:B------:R-:W0:Y:S02]  /*4b10*/  F2I.FTZ.TRUNC.NTZ R3, R3 ;  /* 0x0000000300037305 */ /* 0x000e24000021f100 */
[----:B0-----:R2:W-:Y:S01]  /*4b20*/  STG.E desc[UR36][R8.64], R3 ;  /* 0x0000000308007986 */ /* 0x0015e2000c101924 */
[----:B------:R-:W-:Y:S05]  /*4b30*/  BRA `(.L_x_13544) ;  /* 0x0000000c00947947 */ /* 0x000fea0003800000 */
.L_x_13550:
[----:B------:R-:W-:Y:S02]  /*4b40*/  HADD2.F32 R3, -RZ, R3.H0_H0 ;  /* 0x20000003ff037230 */ /* 0x000fe40000004100 */
[----:B------:R-:W-:-:S04]  /*4b50*/  IMAD.MOV.U32 R25, RZ, RZ, R23 ;  /* 0x000000ffff197224 */ /* 0x000fc800078e0017 */
[----:B------:R-:W0:Y:S02]  /*4b60*/  F2I.FTZ.TRUNC.NTZ R3, R3 ;  /* 0x0000000300037305 */ /* 0x000e24000021f100 */
[----:B0-----:R0:W-:Y:S01]  /*4b70*/  STG.E.U16 desc[UR36][R8.64], R3 ;  /* 0x0000000308007986 */ /* 0x0011e2000c101524 */
[----:B------:R-:W-:Y:S05]  /*4b80*/  BRA `(.L_x_13544) ;  /* 0x0000000c00807947 */ /* 0x000fea0003800000 */
.L_x_13546:
        /* <DEDUP_REMOVED lines=10> */
.L_x_13553:
[----:B------:R0:W-:Y:S01]  /*4c30*/  STG.E.U16 desc[UR36][R8.64], R3 ;  /* 0x0000000308007986 */ /* 0x0001e2000c101524 */
[----:B------:R-:W-:Y:S01]  /*4c40*/  IMAD.MOV.U32 R25, RZ, RZ, R23 ;  /* 0x000000ffff197224 */ /* 0x000fe200078e0017 */
[----:B------:R-:W-:Y:S06]  /*4c50*/  BRA `(.L_x_13544) ;  /* 0x0000000c004c7947 */ /* 0x000fec0003800000 */
.L_x_13552:
        /* <DEDUP_REMOVED lines=11> */
.L_x_13555:
[----:B------:R-:W-:Y:S02]  /*4d10*/  HADD2.F32 R0, -RZ, R3.H0_H0 ;  /* 0x20000003ff007230 */ /* 0x000fe40000004100 */
[----:B------:R-:W-:-:S03]  /*4d20*/  IMAD.MOV.U32 R25, RZ, RZ, R23 ;  /* 0x000000ffff197224 */ /* 0x000fc600078e0017 */
[----:B------:R-:W-:-:S04]  /*4d30*/  F2FP.F16.F32.PACK_AB R0, RZ, R0 ;  /* 0x00000000ff00723e */ /* 0x000fc800000000ff */
[----:B------:R-:W-:-:S05]  /*4d40*/  PRMT R0, R0, 0x5410, RZ ;  /* 0x0000541000007816 */ /* 0x000fca00000000ff */
[----:B------:R0:W-:Y:S01]  /*4d50*/  STG.E desc[UR36][R8.64], R0 ;  /* 0x0000000008007986 */ /* 0x0001e2000c101924 */
[----:B------:R-:W-:Y:S05]  /*4d60*/  BRA `(.L_x_13544) ;  /* 0x0000000c00087947 */ /* 0x000fea0003800000 */
.L_x_13554:
[----:B------:R-:W-:Y:S02]  /*4d70*/  HADD2.F32 R4, -RZ, R3.H0_H0 ;  /* 0x20000003ff047230 */ /* 0x000fe40000004100 */
[----:B------:R-:W-:-:S03]  /*4d80*/  IMAD.MOV.U32 R25, RZ, RZ, R23 ;  /* 0x000000ffff197224 */ /* 0x000fc600078e0017 */
[----:B------:R-:W-:-:S06]  /*4d90*/  FMUL.FTZ R4, R4, 1 ;  /* 0x3f80000004047820 */ /* 0x000fcc0000410000 */
[----:B------:R-:W0:Y:S02]  /*4da0*/  F2F.F64.F32 R4, R4 ;  /* 0x0000000400047310 */ /* 0x000e240000201800 */
[----:B0-----:R0:W-:Y:S01]  /*4db0*/  STG.E.64 desc[UR36][R8.64], R4 ;  /* 0x0000000408007986 */ /* 0x0011e2000c101b24 */
[----:B------:R-:W-:Y:S05]  /*4dc0*/  BRA `(.L_x_13544) ;  /* 0x0000000800f07947 */ /* 0x000fea0003800000 */
.L_x_13545:
        /* <DEDUP_REMOVED lines=14> */
.L_x_13558:
[----:B------:R-:W-:Y:S01]  /*4eb0*/  HADD2.F32 R3, -RZ, R3.H0_H0 ;  /* 0x20000003ff037230 */ /* 0x000fe20000004100 */
[----:B------:R-:W-:Y:S01]  /*4ec0*/  CS2R R6, SRZ ;  /* 0x0000000000067805 */ /* 0x000fe2000001ff00 */
[----:B------:R-:W-:-:S03]  /*4ed0*/  IMAD.MOV.U32 R25, RZ, RZ, R23 ;  /* 0x000000ffff197224 */ /* 0x000fc600078e0017 */
[----:B------:R-:W-:-:S04]  /*4ee0*/  FMUL.FTZ R3, R3, 1 ;  /* 0x3f80000003037820 */ /* 0x000fc80000410000 */
[----:B------:R-:W0:Y:S02]  /*4ef0*/  F2F.F64.F32 R4, R3 ;  /* 0x0000000300047310 */ /* 0x000e240000201800 */
[----:B0-----:R0:W-:Y:S01]  /*4f00*/  STG.E.128 desc[UR36][R8.64], R4 ;  /* 0x0000000408007986 */ /* 0x0011e2000c101d24 */
[----:B------:R-:W-:Y:S05]  /*4f10*/  BRA `(.L_x_13544) ;  /* 0x00000008009c7947 */ /* 0x000fea0003800000 */
.L_x_13557:
        /* <DEDUP_REMOVED lines=21> */
.L_x_13562:
[----:B------:R-:W-:Y:S05]  /*5070*/  BSYNC B0 ;  /* 0x0000000000007941 */ /* 0x000fea0003800000 */
.L_x_13561:
[----:B------:R-:W-:Y:S01]  /*5080*/  LOP3.LUT R5, R0, R5, RZ, 0xfc, !PT ;  /* 0x0000000500057212 */ /* 0x000fe200078efcff */
[----:B------:R-:W-:-:S04]  /*5090*/  IMAD.MOV.U32 R25, RZ, RZ, R23 ;  /* 0x000000ffff197224 */ /* 0x000fc800078e0017 */
[----:B------:R0:W-:Y:S01]  /*50a0*/  STG.E.U8 desc[UR36][R8.64], R5 ;  /* 0x0000000508007986 */ /* 0x0001e2000c101124 */
[----:B------:R-:W-:Y:S05]  /*50b0*/  BRA `(.L_x_13544) ;  /* 0x0000000800347947 */ /* 0x000fea0003800000 */
.L_x_13560:
        /* <DEDUP_REMOVED lines=13> */
.L_x_13564:
[----:B------:R-:W-:Y:S01]  /*5190*/  IMAD.MOV.U32 R0, RZ, RZ, 0x7f ;  /* 0x0000007fff007424 */ /* 0x000fe200078e00ff */
[----:B------:R-:W-:-:S04]  /*51a0*/  ISETP.GT.U32.AND P0, PT, R3, 0x7f800000, PT ;  /* 0x7f8000000300780c */ /* 0x000fc80003f04070 */
[----:B------:R-:W-:-:S09]  /*51b0*/  SEL R0, R0, 0x7c, P0 ;  /* 0x0000007c00007807 */ /* 0x000fd20000000000 */
.L_x_13565:
[----:B------:R-:W-:Y:S05]  /*51c0*/  BSYNC B0 ;  /* 0x0000000000007941 */ /* 0x000fea0003800000 */
.L_x_13563:
[----:B------:R-:W-:Y:S01]  /*51d0*/  LOP3.LUT R3, R5, 0x80000000, RZ, 0xc0, !PT ;  /* 0x8000000005037812 */ /* 0x000fe200078ec0ff */
[----:B------:R-:W-:-:S03]  /*51e0*/  IMAD.MOV.U32 R25, RZ, RZ, R23 ;  /* 0x000000ffff197224 */ /* 0x000fc600078e0017 */
[----:B------:R-:W-:-:S04]  /*51f0*/  SHF.R.U32.HI R3, RZ, 0x18, R3 ;  /* 0x00000018ff037819 */ /* 0x000fc80000011603 */
[----:B------:R-:W-:-:S05]  /*5200*/  LOP3.LUT R3, R0, R3, RZ, 0xfc, !PT ;  /* 0x0000000300037212 */ /* 0x000fca00078efcff */
[----:B------:R0:W-:Y:S01]  /*5210*/  STG.E.U8 desc[UR36][R8.64], R3 ;  /* 0x0000000308007986 */ /* 0x0001e2000c101124 */
[----:B------:R-:W-:Y:S05]  /*5220*/  BRA `(.L_x_13544) ;  /* 0x0000000400d87947 */ /* 0x000fea0003800000 */
.L_x_13559:
[----:B------:R-:W-:Y:S02]  /*5230*/  HADD2.F32 R0, -RZ, R3.H0_H0 ;  /* 0x20000003ff007230 */ /* 0x000fe40000004100 */
[----:B------:R-:W-:-:S03]  /*5240*/  IMAD.MOV.U32 R25, RZ, RZ, R23 ;  /* 0x000000ffff197224 */ /* 0x000fc600078e0017 */
[----:B------:R-:W-:-:S05]  /*5250*/  F2FP.BF16.F32.PACK_AB R0, RZ, R0 ;  /* 0x00000000ff00723e */ /* 0x000fca00000010ff */
[----:B------:R0:W-:Y:S01]  /*5260*/  STG.E.U16 desc[UR36][R8.64], R0 ;  /* 0x0000000008007986 */ /* 0x0001e2000c101524 */
[----:B------:R-:W-:Y:S05]  /*5270*/  BRA `(.L_x_13544) ;  /* 0x0000000400c47947 */ /* 0x000fea0003800000 */
.L_x_13556:
        /* <DEDUP_REMOVED lines=13> */
.L_x_13568:
        /* <DEDUP_REMOVED lines=17> */
.L_x_13571:
[----:B------:R-:W-:-:S04]  /*5460*/  LOP3.LUT R3, R5, 0x80000000, RZ, 0xc0, !PT ;  /* 0x8000000005037812 */ /* 0x000fc800078ec0ff */
[----:B------:R-:W-:-:S04]  /*5470*/  SHF.R.U32.HI R3, RZ, 0x18, R3 ;  /* 0x00000018ff037819 */ /* 0x000fc80000011603 */
[----:B------:R-:W-:-:S04]  /*5480*/  LOP3.LUT R0, R0, R3, RZ, 0xfc, !PT ;  /* 0x0000000300007212 */ /* 0x000fc800078efcff */
[----:B------:R-:W-:-:S07]  /*5490*/  PRMT R4, R0, 0x7610, R4 ;  /* 0x0000761000047816 */ /* 0x000fce0000000004 */
.L_x_13570:
[----:B------:R-:W-:Y:S05]  /*54a0*/  BSYNC B0 ;  /* 0x0000000000007941 */ /* 0x000fea0003800000 */
.L_x_13569:
[----:B------:R0:W-:Y:S01]  /*54b0*/  STG.E.U8 desc[UR36][R8.64], R4 ;  /* 0x0000000408007986 */ /* 0x0001e2000c101124 */
[----:B------:R-:W-:Y:S01]  /*54c0*/  IMAD.MOV.U32 R25, RZ, RZ, R23 ;  /* 0x000000ffff197224 */ /* 0x000fe200078e0017 */
[----:B------:R-:W-:Y:S06]  /*54d0*/  BRA `(.L_x_13544) ;  /* 0x00000004002c7947 */ /* 0x000fec0003800000 */
.L_x_13567:
        /* <DEDUP_REMOVED lines=17> */
.L_x_13574:
[----:B------:R-:W-:-:S04]  /*55f0*/  LOP3.LUT R3, R5, 0x80000000, RZ, 0xc0, !PT ;  /* 0x8000000005037812 */ /* 0x000fc800078ec0ff */
[----:B------:R-:W-:-:S04]  /*5600*/  SHF.R.U32.HI R3, RZ, 0x18, R3 ;  /* 0x00000018ff037819 */ /* 0x000fc80000011603 */
[----:B------:R-:W-:-:S04]  /*5610*/  LOP3.LUT R0, R0, R3, RZ, 0xfc, !PT ;  /* 0x0000000300007212 */ /* 0x000fc800078efcff */
[----:B------:R-:W-:-:S07]  /*5620*/  PRMT R4, R0, 0x7610, R4 ;  /* 0x0000761000047816 */ /* 0x000fce0000000004 */
.L_x_13573:
[----:B------:R-:W-:Y:S05]  /*5630*/  BSYNC B0 ;  /* 0x0000000000007941 */ /* 0x000fea0003800000 */
.L_x_13572:
[----:B------:R0:W-:Y:S01]  /*5640*/  STG.E.U8 desc[UR36][R8.64], R4 ;  /* 0x0000000408007986 */ /* 0x0001e2000c101124 */
[----:B------:R-:W-:Y:S01]  /*5650*/  IMAD.MOV.U32 R25, RZ, RZ, R23 ;  /* 0x000000ffff197224 */ /* 0x000fe200078e0017 */
[----:B------:R-:W-:Y:S06]  /*5660*/  BRA `(.L_x_13544) ;  /* 0x0000000000c87947 */ /* 0x000fec0003800000 */
.L_x_13566:
        /* <DEDUP_REMOVED lines=23> */
.L_x_13549:
        /* <DEDUP_REMOVED lines=16> */
.L_x_13577:
[----:B------:R-:W-:Y:S01]  /*58e0*/  IMAD.MOV.U32 R25, RZ, RZ, R23 ;  /* 0x000000ffff197224 */ /* 0x000fe200078e0017 */
[----:B------:R-:W-:Y:S06]  /*58f0*/  BRA `(.L_x_13544) ;  /* 0x0000000000247947 */ /* 0x000fec0003800000 */
.L_x_13576:
[----:B------:R-:W-:Y:S02]  /*5900*/  HADD2.F32 R4, -RZ, R3.H0_H0 ;  /* 0x20000003ff047230 */ /* 0x000fe40000004100 */
[----:B------:R-:W-:-:S04]  /*5910*/  IMAD.MOV.U32 R25, RZ, RZ, R23 ;  /* 0x000000ffff197224 */ /* 0x000fc800078e0017 */
[----:B------:R-:W0:Y:S02]  /*5920*/  F2I.U64.TRUNC R4, R4 ;  /* 0x0000000400047311 */ /* 0x000e24000020d800 */
[----:B0-----:R0:W-:Y:S01]  /*5930*/  STG.E.64 desc[UR36][R8.64], R4 ;  /* 0x0000000408007986 */ /* 0x0011e2000c101b24 */
[----:B------:R-:W-:Y:S05]  /*5940*/  BRA `(.L_x_13544) ;  /* 0x0000000000107947 */ /* 0x000fea0003800000 */
.L_x_13575:
[----:B------:R-:W-:Y:S02]  /*5950*/  HADD2.F32 R3, -RZ, R3.H0_H0 ;  /* 0x20000003ff037230 */ /* 0x000fe40000004100 */
[----:B------:R-:W-:-:S04]  /*5960*/  IMAD.MOV.U32 R25, RZ, RZ, R23 ;  /* 0x000000ffff197224 */ /* 0x000fc800078e0017 */
[----:B------:R-:W0:Y:S02]  /*5970*/  F2I.FTZ.U32.TRUNC.NTZ R3, R3 ;  /* 0x0000000300037305 */ /* 0x000e24000021f000 */
[----:B0-----:R0:W-:Y:S02]  /*5980*/  STG.E desc[UR36][R8.64], R3 ;  /* 0x0000000308007986 */ /* 0x0011e4000c101924 */
.L_x_13544:
[----:B------:R-:W-:Y:S05]  /*5990*/  BSYNC B6 ;  /* 0x0000000000067941 */ /* 0x000fea0003800000 */
.L_x_13543:
        /* <DEDUP_REMOVED lines=21> */
[----:B-----5:R-:W-:-:S04]  /*5af0*/  HADD2.F32 R22, -RZ, R22.H0_H0 ;  /* 0x20000016ff167230 */ /* 0x020fc80000004100 */
[----:B------:R-:W0:Y:S02]  /*5b00*/  F2I.FTZ.TRUNC.NTZ R3, R22 ;  /* 0x0000001600037305 */ /* 0x000e24000021f100 */
[----:B0-----:R4:W-:Y:S01]  /*5b10*/  STG.E.U8 desc[UR36][R8.64], R3 ;  /* 0x0000000308007986 */ /* 0x0019e2000c101124 */
[----:B------:R-:W-:Y:S05]  /*5b20*/  BRA `(.L_x_13585) ;  /* 0x0000000c00947947 */ /* 0x000fea0003800000 */
.L_x_13583:
[----:B-----5:R-:W-:-:S06]  /*5b30*/  HADD2.F32 R5, -RZ, R22.H0_H0 ;  /* 0x20000016ff057230 */ /* 0x020fcc0000004100 */
[----:B------:R-:W0:Y:S02]  /*5b40*/  F2I.S64.TRUNC R4, R5 ;  /* 0x0000000500047311 */ /* 0x000e24000020d900 */
[----:B0-----:R3:W-:Y:S01]  /*5b50*/  STG.E.U8 desc[UR36][R8.64], R4 ;  /* 0x0000000408007986 */ /* 0x0017e2000c101124 */
[----:B------:R-:W-:Y:S05]  /*5b60*/  BRA `(.L_x_13585) ;  /* 0x0000000c00847947 */ /* 0x000fea0003800000 */
.L_x_13582:
[----:B------:R-:W-:-:S13]  /*5b70*/  ISETP.NE.AND P0, PT, R0, 0x2, PT ;  /* 0x000000020000780c */ /* 0x000fda0003f05270 */
[----:B------:R-:W-:Y:S05]  /*5b80*/  @!P0 BRA `(.L_x_13586) ;  /* 0x0000000000308947 */ /* 0x000fea0003800000 */
[----:B------:R-:W-:-:S13]  /*5b90*/  ISETP.NE.AND P0, PT, R0, 0x3, PT ;  /* 0x000000030000780c */ /* 0x000fda0003f05270 */
[----:B------:R-:W-:Y:S05]  /*5ba0*/  @!P0 BRA `(.L_x_13587) ;  /* 0x0000000000188947 */ /* 0x000fea0003800000 */
[----:B------:R-:W-:-:S13]  /*5bb0*/  ISETP.NE.AND P0, PT, R0, 0x4, PT ;  /* 0x000000040000780c */ /* 0x000fda0003f05270 */
[----:B------:R-:W-:Y:S05]  /*5bc0*/  @P0 BRA `(.L_x_13584) ;  /* 0x0000000c000c0947 */ /* 0x000fea0003800000 */
[----:B-----5:R-:W-:-:S06]  /*5bd0*/  HADD2.F32 R4, -RZ, R22.H0_H0 ;  /* 0x20000016ff047230 */ /* 0x020fcc0000004100 */
[----:B------:R-:W0:Y:S02]  /*5be0*/  F2I.S64.TRUNC R4, R4 ;  /* 0x0000000400047311 */ /* 0x000e24000020d900 */
[----:B0-----:R1:W-:Y:S01]  /*5bf0*/  STG.E.64 desc[UR36][R8.64], R4 ;  /* 0x0000000408007986 */ /* 0x0013e2000c101b24 */
[----:B------:R-:W-:Y:S05]  /*5c00*/  BRA `(.L_x_13585) ;  /* 0x0000000c005c7947 */ /* 0x000fea0003800000 */
.L_x_13587:
[----:B-----5:R-:W-:-:S04]  /*5c10*/  HADD2.F32 R22, -RZ, R22.H0_H0 ;  /* 0x20000016ff167230 */ /* 0x020fc80000004100 */
[----:B------:R-:W0:Y:S02]  /*5c20*/  F2I.FTZ.TRUNC.NTZ R3, R22 ;  /* 0x0000001600037305 */ /* 0x000e24000021f100 */
[----:B0-----:R2:W-:Y:S01]  /*5c30*/  STG.E desc[UR36][R8.64], R3 ;  /* 0x0000000308007986 */ /* 0x0015e2000c101924 */
[----:B------:R-:W-:Y:S05]  /*5c40*/  BRA `(.L_x_13585) ;  /* 0x0000000c004c7947 */ /* 0x000fea0003800000 */
.L_x_13586:
[----:B-----5:R-:W-:-:S04]  /*5c50*/  HADD2.F32 R22, -RZ, R22.H0_H0 ;  /* 0x20000016ff167230 */ /* 0x020fc80000004100 */
[----:B------:R-:W0:Y:S02]  /*5c60*/  F2I.FTZ.TRUNC.NTZ R3, R22 ;  /* 0x0000001600037305 */ /* 0x000e24000021f100 */
[----:B0-----:R0:W-:Y:S01]  /*5c70*/  STG.E.U16 desc[UR36][R8.64], R3 ;  /* 0x0000000308007986 */ /* 0x0011e2000c101524 */
[----:B------:R-:W-:Y:S05]  /*5c80*/  BRA `(.L_x_13585) ;  /* 0x0000000c003c7947 */ /* 0x000fea0003800000 */
.L_x_13581:
[----:B------:R-:W-:-:S13]  /*5c90*/  ISETP.GT.AND P0, PT, R0, 0x6, PT ;  /* 0x000000060000780c */ /* 0x000fda0003f04270 */
[----:B------:R-:W-:Y:S05]  /*5ca0*/  @P0 BRA `(.L_x_13588) ;  /* 0x0000000000240947 */ /* 0x000fea0003800000 */
[----:B------:R-:W-:-:S13]  /*5cb0*/  ISETP.NE.AND P0, PT, R0, 0x5, PT ;  /* 0x000000050000780c */ /* 0x000fda0003f05270 */
[----:B------:R-:W-:Y:S05]  /*5cc0*/  @!P0 BRA `(.L_x_13589) ;  /* 0x0000000000148947 */ /* 0x000fea0003800000 */
[----:B------:R-:W-:-:S13]  /*5cd0*/  ISETP.NE.AND P0, PT, R0, 0x6, PT ;  /* 0x000000060000780c */ /* 0x000fda0003f05270 */
[----:B------:R-:W-:Y:S05]  /*5ce0*/  @P0 BRA `(.L_x_13584) ;  /* 0x0000000800c40947 */ /* 0x000fea0003800000 */
[----:B-----5:R-:W-:-:S05]  /*5cf0*/  HADD2.F32 R3, -RZ, R22.H0_H0 ;  /* 0x20000016ff037230 */ /* 0x020fca0000004100 */
[----:B------:R0:W-:Y:S01]  /*5d00*/  STG.E desc[UR36][R8.64], R3 ;  /* 0x0000000308007986 */ /* 0x0001e2000c101924 */
[----:B------:R-:W-:Y:S05]  /*5d10*/  BRA `(.L_x_13585) ;  /* 0x0000000c00187947 */ /* 0x000fea0003800000 */
.L_x_13589:
[----:B-----5:R0:W-:Y:S01]  /*5d20*/  STG.E.U16 desc[UR36][R8.64], R22 ;  /* 0x0000001608007986 */ /* 0x0201e2000c101524 */
[----:B------:R-:W-:Y:S05]  /*5d30*/  BRA `(.L_x_13585) ;  /* 0x0000000c00107947 */ /* 0x000fea0003800000 */
.L_x_13588:
[----:B------:R-:W-:-:S13]  /*5d40*/  ISETP.NE.AND P0, PT, R0, 0x7, PT ;  /* 0x000000070000780c */ /* 0x000fda0003f05270 */
[----:B------:R-:W-:Y:S05]  /*5d50*/  @!P0 BRA `(.L_x_13590) ;  /* 0x0000000000348947 */ /* 0x000fea0003800000 */
[----:B------:R-:W-:-:S13]  /*5d60*/  ISETP.NE.AND P0, PT, R0, 0x8, PT ;  /* 0x000000080000780c */ /* 0x000fda0003f05270 */
[----:B------:R-:W-:Y:S05]  /*5d70*/  @!P0 BRA `(.L_x_13591) ;  /* 0x0000000000188947 */ /* 0x000fea0003800000 */
[----:B------:R-:W-:-:S13]  /*5d80*/  ISETP.NE.AND P0, PT, R0, 0x9, PT ;  /* 0x000000090000780c */ /* 0x000fda0003f05270 */
[----:B------:R-:W-:Y:S05]  /*5d90*/  @P0 BRA `(.L_x_13584) ;  /* 0x0000000800980947 */ /* 0x000fea0003800000 */
[----:B-----5:R-:W-:Y:S02]  /*5da0*/  HADD2.F32 R22, -RZ, R22.H0_H0 ;  /* 0x20000016ff167230 */ /* 0x020fe40000004100 */
[----:B------:R-:W-:-:S05]  /*5db0*/  IMAD.MOV.U32 R23, RZ, RZ, RZ ;  /* 0x000000ffff177224 */ /* 0x000fca00078e00ff */
[----:B------:R0:W-:Y:S01]  /*5dc0*/  STG.E.64 desc[UR36][R8.64], R22 ;  /* 0x0000001608007986 */ /* 0x0001e2000c101b24 */
[----:B------:R-:W-:Y:S05]  /*5dd0*/  BRA `(.L_x_13585) ;  /* 0x0000000800e87947 */ /* 0x000fea0003800000 */
.L_x_13591:
[----:B-----5:R-:W-:-:S05]  /*5de0*/  HADD2.F32 R0, -RZ, R22.H0_H0 ;  /* 0x20000016ff007230 */ /* 0x020fca0000004100 */
[----:B------:R-:W-:-:S04]  /*5df0*/  F2FP.F16.F32.PACK_AB R0, RZ, R0 ;  /* 0x00000000ff00723e */ /* 0x000fc800000000ff */
[----:B------:R-:W-:-:S05]  /*5e00*/  PRMT R0, R0, 0x5410, RZ ;  /* 0x0000541000007816 */ /* 0x000fca00000000ff */
[----:B------:R0:W-:Y:S01]  /*5e10*/  STG.E desc[UR36][R8.64], R0 ;  /* 0x0000000008007986 */ /* 0x0001e2000c101924 */
[----:B------:R-:W-:Y:S05]  /*5e20*/  BRA `(.L_x_13585) ;  /* 0x0000000800d47947 */ /* 0x000fea0003800000 */
.L_x_13590:
[----:B-----5:R-:W-:-:S05]  /*5e30*/  HADD2.F32 R4, -RZ, R22.H0_H0 ;  /* 0x20000016ff047230 */ /* 0x020fca0000004100 */
[----:B------:R-:W-:-:S06]  /*5e40*/  FMUL.FTZ R4, R4, 1 ;  /* 0x3f80000004047820 */ /* 0x000fcc0000410000 */
[----:B------:R-:W0:Y:S02]  /*5e50*/  F2F.F64.F32 R4, R4 ;  /* 0x0000000400047310 */ /* 0x000e240000201800 */
[----:B0-----:R0:W-:Y:S01]  /*5e60*/  STG.E.64 desc[UR36][R8.64], R4 ;  /* 0x0000000408007986 */ /* 0x0011e2000c101b24 */
[----:B------:R-:W-:Y:S05]  /*5e70*/  BRA `(.L_x_13585) ;  /* 0x0000000800c07947 */ /* 0x000fea0003800000 */
.L_x_13580:
        /* <DEDUP_REMOVED lines=8> */
[----:B-----5:R-:W-:-:S05]  /*5f00*/  HADD2.F32 R22, -RZ, R22.H0_H0 ;  /* 0x20000016ff167230 */ /* 0x020fca0000004100 */
[----:B------:R-:W-:-:S04]  /*5f10*/  FSETP.NEU.FTZ.AND P0, PT, R22, RZ, PT ;  /* 0x000000ff1600720b */ /* 0x000fc80003f1d000 */
[----:B------:R-:W-:-:S05]  /*5f20*/  SEL R3, RZ, 0x1, !P0 ;  /* 0x00000001ff037807 */ /* 0x000fca0004000000 */
[----:B------:R0:W-:Y:S01]  /*5f30*/  STG.E.U8 desc[UR36][R8.64], R3 ;  /* 0x0000000308007986 */ /* 0x0001e2000c101124 */
[----:B------:R-:W-:Y:S05]  /*5f40*/  BRA `(.L_x_13585) ;  /* 0x00000008008c7947 */ /* 0x000fea0003800000 */
.L_x_13594:
[----:B-----5:R-:W-:Y:S01]  /*5f50*/  HADD2.F32 R22, -RZ, R22.H0_H0 ;  /* 0x20000016ff167230 */ /* 0x020fe20000004100 */
[----:B------:R-:W-:-:S04]  /*5f60*/  CS2R R6, SRZ ;  /* 0x0000000000067805 */ /* 0x000fc8000001ff00 */
[----:B------:R-:W-:-:S06]  /*5f70*/  FMUL.FTZ R4, R22, 1 ;  /* 0x3f80000016047820 */ /* 0x000fcc0000410000 */
[----:B------:R-:W0:Y:S02]  /*5f80*/  F2F.F64.F32 R4, R4 ;  /* 0x0000000400047310 */ /* 0x000e240000201800 */
[----:B0-----:R0:W-:Y:S01]  /*5f90*/  STG.E.128 desc[UR36][R8.64], R4 ;  /* 0x0000000408007986 */ /* 0x0011e2000c101d24 */
[----:B------:R-:W-:Y:S05]  /*5fa0*/  BRA `(.L_x_13585) ;  /* 0x0000000800747947 */ /* 0x000fea0003800000 */
.L_x_13593:
[----:B------:R-:W-:-:S13]  /*5fb0*/  ISETP.NE.AND P0, PT, R0, 0xf, PT ;  /* 0x0000000f0000780c */ /* 0x000fda0003f05270 */
[----:B------:R-:W-:Y:S05]  /*5fc0*/  @!P0 BRA `(.L_x_13595) ;  /* 0x0000000000b48947 */ /* 0x000fea0003800000 */
[----:B------:R-:W-:-:S13]  /*5fd0*/  ISETP.NE.AND P0, PT, R0, 0x17, PT ;  /* 0x000000170000780c */ /* 0x000fda0003f05270 */
[----:B------:R-:W-:Y:S05]  /*5fe0*/  @!P0 BRA `(.L_x_13596) ;  /* 0x0000000000548947 */ /* 0x000fea0003800000 */
[----:B------:R-:W-:-:S13]  /*5ff0*/  ISETP.NE.AND P0, PT, R0, 0x18, PT ;  /* 0x000000180000780c */ /* 0x000fda0003f05270 */
[----:B------:R-:W-:Y:S05]  /*6000*/  @P0 BRA `(.L_x_13584) ;  /* 0x0000000400fc0947 */ /* 0x000fea0003800000 */
[----:B-----5:R-:W-:Y:S01]  /*6010*/  HADD2.F32 R7, -RZ, R22.H0_H0 ;  /* 0x20000016ff077230 */ /* 0x020fe20000004100 */
        /* <DEDUP_REMOVED lines=14> */
.L_x_13598:
[----:B------:R-:W-:Y:S05]  /*6100*/  BSYNC B0 ;  /* 0x0000000000007941 */ /* 0x000fea0003800000 */
.L_x_13597:
[----:B------:R-:W-:-:S05]  /*6110*/  LOP3.LUT R5, R0, R5, RZ, 0xfc, !PT ;  /* 0x0000000500057212 */ /* 0x000fca00078efcff */
[----:B------:R0:W-:Y:S01]  /*6120*/  STG.E.U8 desc[UR36][R8.64], R5 ;  /* 0x0000000508007986 */ /* 0x0001e2000c101124 */
[----:B------:R-:W-:Y:S05]  /*6130*/  BRA `(.L_x_13585) ;  /* 0x0000000800107947 */ /* 0x000fea0003800000 */
.L_x_13596:
[----:B-----5:R-:W-:Y:S01]  /*6140*/  HADD2.F32 R5, -RZ, R22.H0_H0 ;  /* 0x20000016ff057230 */ /* 0x020fe20000004100 */
        /* <DEDUP_REMOVED lines=12> */
.L_x_13600:
[----:B------:R-:W-:Y:S01]  /*6210*/  IMAD.MOV.U32 R0, RZ, RZ, 0x7f ;  /* 0x0000007fff007424 */ /* 0x000fe200078e00ff */
[----:B------:R-:W-:-:S04]  /*6220*/  ISETP.GT.U32.AND P0, PT, R3, 0x7f800000, PT ;  /* 0x7f8000000300780c */ /* 0x000fc80003f04070 */
[----:B------:R-:W-:-:S09]  /*6230*/  SEL R0, R0, 0x7c, P0 ;  /* 0x0000007c00007807 */ /* 0x000fd20000000000 */
.L_x_13601:
[----:B------:R-:W-:Y:S05]  /*6240*/  BSYNC B0 ;  /* 0x0000000000007941 */ /* 0x000fea0003800000 */
.L_x_13599:
[----:B------:R-:W-:-:S04]  /*6250*/  LOP3.LUT R3, R5, 0x80000000, RZ, 0xc0, !PT ;  /* 0x8000000005037812 */ /* 0x000fc800078ec0ff */
[----:B------:R-:W-:-:S04]  /*6260*/  SHF.R.U32.HI R3, RZ, 0x18, R3 ;  /* 0x00000018ff037819 */ /* 0x000fc80000011603 */
[----:B------:R-:W-:-:S05]  /*6270*/  LOP3.LUT R3, R0, R3, RZ, 0xfc, !PT ;  /* 0x0000000300037212 */ /* 0x000fca00078efcff */
[----:B------:R0:W-:Y:S01]  /*6280*/  STG.E.U8 desc[UR36][R8.64], R3 ;  /* 0x0000000308007986 */ /* 0x0001e2000c101124 */
[----:B------:R-:W-:Y:S05]  /*6290*/  BRA `(.L_x_13585) ;  /* 0x0000000400b87947 */ /* 0x000fea0003800000 */
.L_x_13595:
[----:B-----5:R-:W-:-:S05]  /*62a0*/  HADD2.F32 R0, -RZ, R22.H0_H0 ;  /* 0x20000016ff007230 */ /* 0x020fca0000004100 */
[----:B------:R-:W-:-:S05]  /*62b0*/  F2FP.BF16.F32.PACK_AB R0, RZ, R0 ;  /* 0x00000000ff00723e */ /* 0x000fca00000010ff */
[----:B------:R0:W-:Y:S01]  /*62c0*/  STG.E.U16 desc[UR36][R8.64], R0 ;  /* 0x0000000008007986 */ /* 0x0001e2000c101524 */
[----:B------:R-:W-:Y:S05]  /*62d0*/  BRA `(.L_x_13585) ;  /* 0x0000000400a87947 */ /* 0x000fea0003800000 */
.L_x_13592:
        /* <DEDUP_REMOVED lines=8> */
[----:B-----5:R-:W-:-:S06]  /*6360*/  HADD2.F32 R3, -RZ, R22.H0_H0 ;  /* 0x20000016ff037230 */ /* 0x020fcc0000004100 */
[----:B------:R-:W0:Y:S02]  /*6370*/  F2I.FTZ.U32.TRUNC.NTZ R3, R3 ;  /* 0x0000000300037305 */ /* 0x000e24000021f000 */
[----:B0-----:R0:W-:Y:S01]  /*6380*/  STG.E.U16 desc[UR36][R8.64], R3 ;  /* 0x0000000308007986 */ /* 0x0011e2000c101524 */
[----:B------:R-:W-:Y:S05]  /*6390*/  BRA `(.L_x_13585) ;  /* 0x0000000400787947 */ /* 0x000fea0003800000 */
.L_x_13604:
[----:B-----5:R-:W-:Y:S01]  /*63a0*/  HADD2.F32 R5, -RZ, R22.H0_H0 ;  /* 0x20000016ff057230 */ /* 0x020fe20000004100 */
        /* <DEDUP_REMOVED lines=16> */
.L_x_13607:
[----:B------:R-:W-:-:S04]  /*64b0*/  LOP3.LUT R3, R5, 0x80000000, RZ, 0xc0, !PT ;  /* 0x8000000005037812 */ /* 0x000fc800078ec0ff */
[----:B------:R-:W-:-:S04]  /*64c0*/  SHF.R.U32.HI R3, RZ, 0x18, R3 ;  /* 0x00000018ff037819 */ /* 0x000fc80000011603 */
[----:B------:R-:W-:-:S04]  /*64d0*/  LOP3.LUT R0, R0, R3, RZ, 0xfc, !PT ;  /* 0x0000000300007212 */ /* 0x000fc800078efcff */
[----:B------:R-:W-:-:S07]  /*64e0*/  PRMT R4, R0, 0x7610, R4 ;  /* 0x0000761000047816 */ /* 0x000fce0000000004 */
.L_x_13606:
[----:B------:R-:W-:Y:S05]  /*64f0*/  BSYNC B0 ;  /* 0x0000000000007941 */ /* 0x000fea0003800000 */
.L_x_13605:
[----:B------:R0:W-:Y:S01]  /*6500*/  STG.E.U8 desc[UR36][R8.64], R4 ;  /* 0x0000000408007986 */ /* 0x0001e2000c101124 */
[----:B------:R-:W-:Y:S05]  /*6510*/  BRA `(.L_x_13585) ;  /* 0x0000000400187947 */ /* 0x000fea0003800000 */
.L_x_13603:
        /* <DEDUP_REMOVED lines=17> */
.L_x_13610:
[----:B------:R-:W-:-:S04]  /*6630*/  LOP3.LUT R3, R5, 0x80000000, RZ, 0xc0, !PT ;  /* 0x8000000005037812 */ /* 0x000fc800078ec0ff */
[----:B------:R-:W-:-:S04]  /*6640*/  SHF.R.U32.HI R3, RZ, 0x18, R3 ;  /* 0x00000018ff037819 */ /* 0x000fc80000011603 */
[----:B------:R-:W-:-:S04]  /*6650*/  LOP3.LUT R0, R0, R3, RZ, 0xfc, !PT ;  /* 0x0000000300007212 */ /* 0x000fc800078efcff */
[----:B------:R-:W-:-:S07]  /*6660*/  PRMT R4, R0, 0x7610, R4 ;  /* 0x0000761000047816 */ /* 0x000fce0000000004 */
.L_x_13609:
[----:B------:R-:W-:Y:S05]  /*6670*/  BSYNC B0 ;  /* 0x0000000000007941 */ /* 0x000fea0003800000 */
.L_x_13608:
[----:B------:R0:W-:Y:S01]  /*6680*/  STG.E.U8 desc[UR36][R8.64], R4 ;  /* 0x0000000408007986 */ /* 0x0001e2000c101124 */
[----:B------:R-:W-:Y:S05]  /*6690*/  BRA `(.L_x_13585) ;  /* 0x0000000000b87947 */ /* 0x000fea0003800000 */
.L_x_13602:
[----:B------:R-:W-:-:S13]  /*66a0*/  ISETP.NE.AND P0, PT, R0, 0x1c, PT ;  /* 0x0000001c0000780c */ /* 0x000fda0003f05270 */
[----:B------:R-:W-:Y:S05]  /*66b0*/  @!P0 BRA `(.L_x_13611) ;  /* 0x0000000000a48947 */ /* 0x000fea0003800000 */
[----:B------:R-:W-:-:S13]  /*66c0*/  ISETP.NE.AND P0, PT, R0, 0x1d, PT ;  /* 0x0000001d0000780c */ /* 0x000fda0003f05270 */
[----:B------:R-:W-:Y:S05]  /*66d0*/  @!P0 BRA `(.L_x_13612) ;  /* 0x00000000008c8947 */ /* 0x000fea0003800000 */
[----:B------:R-:W-:-:S13]  /*66e0*/  ISETP.NE.AND P0, PT, R0, 0x2c, PT ;  /* 0x0000002c0000780c */ /* 0x000fda0003f05270 */
[----:B------:R-:W-:Y:S05]  /*66f0*/  @P0 BRA `(.L_x_13584) ;  /* 0x0000000000400947 */ /* 0x000fea0003800000 */
[----:B-----5:R-:W-:-:S05]  /*6700*/  HADD2.F32 R22, -RZ, R22.H0_H0 ;  /* 0x20000016ff167230 */ /* 0x020fca0000004100 */
        /* <DEDUP_REMOVED lines=15> */
.L_x_13584:
        /* <DEDUP_REMOVED lines=16> */
.L_x_13613:
[----:B------:R-:W-:Y:S05]  /*6900*/  BRA `(.L_x_13585) ;  /* 0x00000000001c7947 */ /* 0x000fea0003800000 */
.L_x_13612:
[----:B-----5:R-:W-:-:S06]  /*6910*/  HADD2.F32 R4, -RZ, R22.H0_H0 ;  /* 0x20000016ff047230 */ /* 0x020fcc0000004100 */
[----:B------:R-:W0:Y:S02]  /*6920*/  F2I.U64.TRUNC R4, R4 ;  /* 0x0000000400047311 */ /* 0x000e24000020d800 */
[----:B0-----:R0:W-:Y:S01]  /*6930*/  STG.E.64 desc[UR36][R8.64], R4 ;  /* 0x0000000408007986 */ /* 0x0011e2000c101b24 */
[----:B------:R-:W-:Y:S05]  /*6940*/  BRA `(.L_x_13585) ;  /* 0x00000000000c7947 */ /* 0x000fea0003800000 */
.L_x_13611:
[----:B-----5:R-:W-:-:S04]  /*6950*/  HADD2.F32 R22, -RZ, R22.H0_H0 ;  /* 0x20000016ff167230 */ /* 0x020fc80000004100 */
[----:B------:R-:W0:Y:S02]  /*6960*/  F2I.FTZ.U32.TRUNC.NTZ R3, R22 ;  /* 0x0000001600037305 */ /* 0x000e24000021f000 */
[----:B0-----:R0:W-:Y:S02]  /*6970*/  STG.E desc[UR36][R8.64], R3 ;  /* 0x0000000308007986 */ /* 0x0011e4000c101924 */
.L_x_13585:
        /* <DEDUP_REMOVED lines=25> */
.L_x_13617:
[----:B------:R-:W-:-:S06]  /*6b10*/  HADD2.F32 R5, -RZ, R19.H0_H0 ;  /* 0x20000013ff057230 */ /* 0x000fcc0000004100 */
[----:B------:R-:W0:Y:S02]  /*6b20*/  F2I.S64.TRUNC R4, R5 ;  /* 0x0000000500047311 */ /* 0x000e24000020d900 */
[----:B0-----:R0:W-:Y:S01]  /*6b30*/  STG.E.U8 desc[UR36][R8.64], R4 ;  /* 0x0000000408007986 */ /* 0x0011e2000c101124 */
[----:B------:R-:W-:Y:S05]  /*6b40*/  BRA `(.L_x_13619) ;  /* 0x0000000c00847947 */ /* 0x000fea0003800000 */
.L_x_13616:
        /* <DEDUP_REMOVED lines=10> */
.L_x_13621:
[----:B------:R-:W-:-:S06]  /*6bf0*/  HADD2.F32 R19, -RZ, R19.H0_H0 ;  /* 0x20000013ff137230 */ /* 0x000fcc0000004100 */
[----:B------:R-:W0:Y:S02]  /*6c00*/  F2I.FTZ.TRUNC.NTZ R19, R19 ;  /* 0x0000001300137305 */ /* 0x000e24000021f100 */
[----:B0-----:R0:W-:Y:S01]  /*6c10*/  STG.E desc[UR36][R8.64], R19 ;  /* 0x0000001308007986 */ /* 0x0011e2000c101924 */
[----:B------:R-:W-:Y:S05]  /*6c20*/  BRA `(.L_x_13619) ;  /* 0x0000000c004c7947 */ /* 0x000fea0003800000 */
.L_x_13620:
[----:B------:R-:W-:-:S06]  /*6c30*/  HADD2.F32 R19, -RZ, R19.H0_H0 ;  /* 0x20000013ff137230 */ /* 0x000fcc0000004100 */
[----:B------:R-:W0:Y:S02]  /*6c40*/  F2I.FTZ.TRUNC.NTZ R19, R19 ;  /* 0x0000001300137305 */ /* 0x000e24000021f100 */
[----:B0-----:R0:W-:Y:S01]  /*6c50*/  STG.E.U16 desc[UR36][R8.64], R19 ;  /* 0x0000001308007986 */ /* 0x0011e2000c101524 */
[----:B------:R-:W-:Y:S05]  /*6c60*/  BRA `(.L_x_13619) ;  /* 0x0000000c003c7947 */ /* 0x000fea0003800000 */
.L_x_13615:
        /* <DEDUP_REMOVED lines=9> */
.L_x_13623:
[----:B------:R0:W-:Y:S01]  /*6d00*/  STG.E.U16 desc[UR36][R8.64], R19 ;  /* 0x0000001308007986 */ /* 0x0001e2000c101524 */
[----:B------:R-:W-:Y:S05]  /*6d10*/  BRA `(.L_x_13619) ;  /* 0x0000000c00107947 */ /* 0x000fea0003800000 */
.L_x_13622:
        /* <DEDUP_REMOVED lines=10> */
.L_x_13625:
[----:B------:R-:W-:-:S05]  /*6dc0*/  HADD2.F32 R0, -RZ, R19.H0_H0 ;  /* 0x20000013ff007230 */ /* 0x000fca0000004100 */
[----:B------:R-:W-:-:S04]  /*6dd0*/  F2FP.F16.F32.PACK_AB R0, RZ, R0 ;  /* 0x00000000ff00723e */ /* 0x000fc800000000ff */
[----:B------:R-:W-:-:S05]  /*6de0*/  PRMT R0, R0, 0x5410, RZ ;  /* 0x0000541000007816 */ /* 0x000fca00000000ff */
[----:B------:R0:W-:Y:S01]  /*6df0*/  STG.E desc[UR36][R8.64], R0 ;  /* 0x0000000008007986 */ /* 0x0001e2000c101924 */
[----:B------:R-:W-:Y:S05]  /*6e00*/  BRA `(.L_x_13619) ;  /* 0x0000000800d47947 */ /* 0x000fea0003800000 */
.L_x_13624:
[----:B------:R-:W-:-:S05]  /*6e10*/  HADD2.F32 R4, -RZ, R19.H0_H0 ;  /* 0x20000013ff047230 */ /* 0x000fca0000004100 */
[----:B------:R-:W-:-:S06]  /*6e20*/  FMUL.FTZ R4, R4, 1 ;  /* 0x3f80000004047820 */ /* 0x000fcc0000410000 */
[----:B------:R-:W0:Y:S02]  /*6e30*/  F2F.F64.F32 R4, R4 ;  /* 0x0000000400047310 */ /* 0x000e240000201800 */
[----:B0-----:R0:W-:Y:S01]  /*6e40*/  STG.E.64 desc[UR36][R8.64], R4 ;  /* 0x0000000408007986 */ /* 0x0011e2000c101b24 */
[----:B------:R-:W-:Y:S05]  /*6e50*/  BRA `(.L_x_13619) ;  /* 0x0000000800c07947 */ /* 0x000fea0003800000 */
.L_x_13614:
        /* <DEDUP_REMOVED lines=13> */
.L_x_13628:
[----:B------:R-:W-:Y:S01]  /*6f30*/  HADD2.F32 R19, -RZ, R19.H0_H0 ;  /* 0x20000013ff137230 */ /* 0x000fe20000004100 */
[----:B------:R-:W-:-:S04]  /*6f40*/  CS2R R6, SRZ ;  /* 0x0000000000067805 */ /* 0x000fc8000001ff00 */
[----:B------:R-:W-:-:S06]  /*6f50*/  FMUL.FTZ R4, R19, 1 ;  /* 0x3f80000013047820 */ /* 0x000fcc0000410000 */
[----:B------:R-:W0:Y:S02]  /*6f60*/  F2F.F64.F32 R4, R4 ;  /* 0x0000000400047310 */ /* 0x000e240000201800 */
[----:B0-----:R0:W-:Y:S01]  /*6f70*/  STG.E.128 desc[UR36][R8.64], R4 ;  /* 0x0000000408007986 */ /* 0x0011e2000c101d24 */
[----:B------:R-:W-:Y:S05]  /*6f80*/  BRA `(.L_x_13619) ;  /* 0x0000000800747947 */ /* 0x000fea0003800000 */
.L_x_13627:
        /* <DEDUP_REMOVED lines=21> */
.L_x_13632:
[----:B------:R-:W-:Y:S05]  /*70e0*/  BSYNC B0 ;  /* 0x0000000000007941 */ /* 0x000fea0003800000 */
.L_x_13631:
[----:B------:R-:W-:-:S05]  /*70f0*/  LOP3.LUT R5, R0, R5, RZ, 0xfc, !PT ;  /* 0x0000000500057212 */ /* 0x000fca00078efcff */
[----:B------:R0:W-:Y:S01]  /*7100*/  STG.E.U8 desc[UR36][R8.64], R5 ;  /* 0x0000000508007986 */ /* 0x0001e2000c101124 */
[----:B------:R-:W-:Y:S05]  /*7110*/  BRA `(.L_x_13619) ;  /* 0x0000000800107947 */ /* 0x000fea0003800000 */
.L_x_13630:
        /* <DEDUP_REMOVED lines=13> */
.L_x_13634:
[----:B------:R-:W-:Y:S01]  /*71f0*/  IMAD.MOV.U32 R0, RZ, RZ, 0x7f ;  /* 0x0000007fff007424 */ /* 0x000fe200078e00ff */
[----:B------:R-:W-:-:S04]  /*7200*/  ISETP.GT.U32.AND P0, PT, R3, 0x7f800000, PT ;  /* 0x7f8000000300780c */ /* 0x000fc80003f04070 */
[----:B------:R-:W-:-:S09]  /*7210*/  SEL R0, R0, 0x7c, P0 ;  /* 0x0000007c00007807 */ /* 0x000fd20000000000 */
.L_x_13635:
[----:B------:R-:W-:Y:S05]  /*7220*/  BSYNC B0 ;  /* 0x0000000000007941 */ /* 0x000fea0003800000 */
.L_x_13633:
[----:B------:R-:W-:-:S04]  /*7230*/  LOP3.LUT R3, R19, 0x80000000, RZ, 0xc0, !PT ;  /* 0x8000000013037812 */ /* 0x000fc800078ec0ff */
[----:B------:R-:W-:-:S04]  /*7240*/  SHF.R.U32.HI R3, RZ, 0x18, R3 ;  /* 0x00000018ff037819 */ /* 0x000fc80000011603 */
[----:B------:R-:W-:-:S05]  /*7250*/  LOP3.LUT R3, R0, R3, RZ, 0xfc, !PT ;  /* 0x0000000300037212 */ /* 0x000fca00078efcff */
[----:B------:R0:W-:Y:S01]  /*7260*/  STG.E.U8 desc[UR36][R8.64], R3 ;  /* 0x0000000308007986 */ /* 0x0001e2000c101124 */
[----:B------:R-:W-:Y:S05]  /*7270*/  BRA `(.L_x_13619) ;  /* 0x0000000400b87947 */ /* 0x000fea0003800000 */
.L_x_13629:
[----:B------:R-:W-:-:S05]  /*7280*/  HADD2.F32 R0, -RZ, R19.H0_H0 ;  /* 0x20000013ff007230 */ /* 0x000fca0000004100 */
[----:B------:R-:W-:-:S05]  /*7290*/  F2FP.BF16.F32.PACK_AB R0, RZ, R0 ;  /* 0x00000000ff00723e */ /* 0x000fca00000010ff */
[----:B------:R0:W-:Y:S01]  /*72a0*/  STG.E.U16 desc[UR36][R8.64], R0 ;  /* 0x0000000008007986 */ /* 0x0001e2000c101524 */
[----:B------:R-:W-:Y:S05]  /*72b0*/  BRA `(.L_x_13619) ;  /* 0x0000000400a87947 */ /* 0x000fea0003800000 */
.L_x_13626:
        /* <DEDUP_REMOVED lines=12> */
.L_x_13638:
        /* <DEDUP_REMOVED lines=17> */
.L_x_13641:
[----:B------:R-:W-:-:S04]  /*7490*/  LOP3.LUT R3, R19, 0x80000000, RZ, 0xc0, !PT ;  /* 0x8000000013037812 */ /* 0x000fc800078ec0ff */
[----:B------:R-:W-:-:S04]  /*74a0*/  SHF.R.U32.HI R3, RZ, 0x18, R3 ;  /* 0x00000018ff037819 */ /* 0x000fc80000011603 */
[----:B------:R-:W-:-:S04]  /*74b0*/  LOP3.LUT R0, R0, R3, RZ, 0xfc, !PT ;  /* 0x0000000300007212 */ /* 0x000fc800078efcff */
[----:B------:R-:W-:-:S07]  /*74c0*/  PRMT R4, R0, 0x7610, R4 ;  /* 0x0000761000047816 */ /* 0x000fce0000000004 */
.L_x_13640:
[----:B------:R-:W-:Y:S05]  /*74d0*/  BSYNC B0 ;  /* 0x0000000000007941 */ /* 0x000fea0003800000 */
.L_x_13639:
[----:B------:R3:W-:Y:S01]  /*74e0*/  STG.E.U8 desc[UR36][R8.64], R4 ;  /* 0x0000000408007986 */ /* 0x0007e2000c101124 */
[----:B------:R-:W-:Y:S05]  /*74f0*/  BRA `(.L_x_13619) ;  /* 0x0000000400187947 */ /* 0x000fea0003800000 */
.L_x_13637:
        /* <DEDUP_REMOVED lines=17> */
.L_x_13644:
[----:B------:R-:W-:-:S04]  /*7610*/  LOP3.LUT R3, R19, 0x80000000, RZ, 0xc0, !PT ;  /* 0x8000000013037812 */ /* 0x000fc800078ec0ff */
[----:B------:R-:W-:-:S04]  /*7620*/  SHF.R.U32.HI R3, RZ, 0x18, R3 ;  /* 0x00000018ff037819 */ /* 0x000fc80000011603 */
[----:B------:R-:W-:-:S04]  /*7630*/  LOP3.LUT R0, R0, R3, RZ, 0xfc, !PT ;  /* 0x0000000300007212 */ /* 0x000fc800078efcff */
[----:B------:R-:W-:-:S07]  /*7640*/  PRMT R4, R0, 0x7610, R4 ;  /* 0x0000761000047816 */ /* 0x000fce0000000004 */
.L_x_13643:
[----:B------:R-:W-:Y:S05]  /*7650*/  BSYNC B0 ;  /* 0x0000000000007941 */ /* 0x000fea0003800000 */
.L_x_13642:
[----:B------:R0:W-:Y:S01]  /*7660*/  STG.E.U8 desc[UR36][R8.64], R4 ;  /* 0x0000000408007986 */ /* 0x0001e2000c101124 */
[----:B------:R-:W-:Y:S05]  /*7670*/  BRA `(.L_x_13619) ;  /* 0x0000000000b87947 */ /* 0x000fea0003800000 */
.L_x_13636:
        /* <DEDUP_REMOVED lines=22> */
.L_x_13618:
        /* <DEDUP_REMOVED lines=16> */
.L_x_13647:
[----:B------:R-:W-:Y:S05]  /*78e0*/  BRA `(.L_x_13619) ;  /* 0x00000000001c7947 */ /* 0x000fea0003800000 */
.L_x_13646:
[----:B------:R-:W-:-:S06]  /*78f0*/  HADD2.F32 R4, -RZ, R19.H0_H0 ;  /* 0x20000013ff047230 */ /* 0x000fcc0000004100 */
[----:B------:R-:W0:Y:S02]  /*7900*/  F2I.U64.TRUNC R4, R4 ;  /* 0x0000000400047311 */ /* 0x000e24000020d800 */
[----:B0-----:R1:W-:Y:S01]  /*7910*/  STG.E.64 desc[UR36][R8.64], R4 ;  /* 0x0000000408007986 */ /* 0x0013e2000c101b24 */
[----:B------:R-:W-:Y:S05]  /*7920*/  BRA `(.L_x_13619) ;  /* 0x00000000000c7947 */ /* 0x000fea0003800000 */
.L_x_13645:
[----:B------:R-:W-:-:S06]  /*7930*/  HADD2.F32 R19, -RZ, R19.H0_H0 ;  /* 0x20000013ff137230 */ /* 0x000fcc0000004100 */
[----:B------:R-:W0:Y:S02]  /*7940*/  F2I.FTZ.U32.TRUNC.NTZ R19, R19 ;  /* 0x0000001300137305 */ /* 0x000e24000021f000 */
[----:B0-----:R2:W-:Y:S02]  /*7950*/  STG.E desc[UR36][R8.64], R19 ;  /* 0x0000001308007986 */ /* 0x0015e4000c101924 */
.L_x_13619:
[----:B------:R-:W-:-:S07]  /*7960*/  VIADD R25, R25, 0x80 ;  /* 0x0000008019197836 */ /* 0x000fce0000000000 */
.L_x_13579:
[----:B------:R-:W-:Y:S05]  /*7970*/  BSYNC B6 ;  /* 0x0000000000067941 */ /* 0x000fea0003800000 */
.L_x_13578:
[----:B------:R-:W-:-:S13]  /*7980*/  ISETP.GE.AND P0, PT, R25, R16, PT ;  /* 0x000000101900720c */ /* 0x000fda0003f06270 */
[----:B------:R-:W-:Y:S05]  /*7990*/  @P0 EXIT ;  /* 0x000000000000094d */ /* 0x000fea0003800000 */
[----:B01-3--:R-:W0:Y:S01]  /*79a0*/  LDC.64 R4, c[0x0][0x218] ;  /* 0x00008600ff047b82 */ /* 0x00be220000000a00 */
[----:B------:R-:W-:Y:S01]  /*79b0*/  PRMT R0, R18, 0x9910, RZ ;  /* 0x0000991012007816 */ /* 0x000fe200000000ff */
[----:B------:R-:W-:Y:S01]  /*79c0*/  IMAD R2, R2, 0x200, R25 ;  /* 0x0000020002027824 */ /* 0x000fe200078e0219 */
[----:B------:R-:W-:Y:S02]  /*79d0*/  ULDC UR4, c[0x0][0x238] ;  /* 0x00008e0000047ab9 */ /* 0x000fe40000000800 */
[----:B------:R-:W-:Y:S01]  /*79e0*/  ISETP.GT.AND P1, PT, R0, 0x9, PT ;  /* 0x000000090000780c */ /* 0x000fe20003f24270 */
[----:B--2-4-:R-:W-:-:S05]  /*79f0*/  IMAD R3, R2, UR4, RZ ;  /* 0x0000000402037c24 */ /* 0x014fca000f8e02ff */
        /* <DEDUP_REMOVED lines=15> */
.L_x_13651:
[----:B------:R-:W-:-:S06]  /*7af0*/  HADD2.F32 R5, -RZ, R17.H0_H0 ;  /* 0x20000011ff057230 */ /* 0x000fcc0000004100 */
[----:B------:R-:W0:Y:S02]  /*7b00*/  F2I.S64.TRUNC R4, R5 ;  /* 0x0000000500047311 */ /* 0x000e24000020d900 */
[----:B0-----:R-:W-:Y:S01]  /*7b10*/  STG.E.U8 desc[UR36][R2.64], R4 ;  /* 0x0000000402007986 */ /* 0x001fe2000c101124 */
[----:B------:R-:W-:Y:S05]  /*7b20*/  EXIT ;  /* 0x000000000000794d */ /* 0x000fea0003800000 */
.L_x_13650:
        /* <DEDUP_REMOVED lines=10> */
.L_x_13654:
[----:B------:R-:W-:-:S06]  /*7bd0*/  HADD2.F32 R17, -RZ, R17.H0_H0 ;  /* 0x20000011ff117230 */ /* 0x000fcc0000004100 */
[----:B------:R-:W0:Y:S02]  /*7be0*/  F2I.FTZ.TRUNC.NTZ R17, R17 ;  /* 0x0000001100117305 */ /* 0x000e24000021f100 */
[----:B0-----:R-:W-:Y:S01]  /*7bf0*/  STG.E desc[UR36][R2.64], R17 ;  /* 0x0000001102007986 */ /* 0x001fe2000c101924 */
[----:B------:R-:W-:Y:S05]  /*7c00*/  EXIT ;  /* 0x000000000000794d */ /* 0x000fea0003800000 */
.L_x_13653:
[----:B------:R-:W-:-:S06]  /*7c10*/  HADD2.F32 R17, -RZ, R17.H0_H0 ;  /* 0x20000011ff117230 */ /* 0x000fcc0000004100 */
[----:B------:R-:W0:Y:S02]  /*7c20*/  F2I.FTZ.TRUNC.NTZ R17, R17 ;  /* 0x0000001100117305 */ /* 0x000e24000021f100 */
[----:B0-----:R-:W-:Y:S01]  /*7c30*/  STG.E.U16 desc[UR36][R2.64], R17 ;  /* 0x0000001102007986 */ /* 0x001fe2000c101524 */
[----:B------:R-:W-:Y:S05]  /*7c40*/  EXIT ;  /* 0x000000000000794d */ /* 0x000fea0003800000 */
.L_x_13649:
        /* <DEDUP_REMOVED lines=9> */
.L_x_13656:
[----:B------:R-:W-:Y:S01]  /*7ce0*/  STG.E.U16 desc[UR36][R2.64], R17 ;  /* 0x0000001102007986 */ /* 0x000fe2000c101524 */
[----:B------:R-:W-:Y:S05]  /*7cf0*/  EXIT ;  /* 0x000000000000794d */ /* 0x000fea0003800000 */
.L_x_13655:
        /* <DEDUP_REMOVED lines=10> */
.L_x_13658:
[----:B------:R-:W-:-:S05]  /*7da0*/  HADD2.F32 R0, -RZ, R17.H0_H0 ;  /* 0x20000011ff007230 */ /* 0x000fca0000004100 */
[----:B------:R-:W-:-:S04]  /*7db0*/  F2FP.F16.F32.PACK_AB R0, RZ, R0 ;  /* 0x00000000ff00723e */ /* 0x000fc800000000ff */
[----:B------:R-:W-:-:S05]  /*7dc0*/  PRMT R0, R0, 0x5410, RZ ;  /* 0x0000541000007816 */ /* 0x000fca00000000ff */
[----:B------:R-:W-:Y:S01]  /*7dd0*/  STG.E desc[UR36][R2.64], R0 ;  /* 0x0000000002007986 */ /* 0x000fe2000c101924 */
[----:B------:R-:W-:Y:S05]  /*7de0*/  EXIT ;  /* 0x000000000000794d */ /* 0x000fea0003800000 */
.L_x_13657:
[----:B------:R-:W-:-:S05]  /*7df0*/  HADD2.F32 R4, -RZ, R17.H0_H0 ;  /* 0x20000011ff047230 */ /* 0x000fca0000004100 */
[----:B------:R-:W-:-:S06]  /*7e00*/  FMUL.FTZ R4, R4, 1 ;  /* 0x3f80000004047820 */ /* 0x000fcc0000410000 */
[----:B------:R-:W0:Y:S02]  /*7e10*/  F2F.F64.F32 R4, R4 ;  /* 0x0000000400047310 */ /* 0x000e240000201800 */
[----:B0-----:R-:W-:Y:S01]  /*7e20*/  STG.E.64 desc[UR36][R2.64], R4 ;  /* 0x0000000402007986 */ /* 0x001fe2000c101b24 */
[----:B------:R-:W-:Y:S05]  /*7e30*/  EXIT ;  /* 0x000000000000794d */ /* 0x000fea0003800000 */
.L_x_13648:
        /* <DEDUP_REMOVED lines=13> */
.L_x_13661:
[----:B------:R-:W-:Y:S01]  /*7f10*/  HADD2.F32 R17, -RZ, R17.H0_H0 ;  /* 0x20000011ff117230 */ /* 0x000fe20000004100 */
[----:B------:R-:W-:-:S04]  /*7f20*/  CS2R R6, SRZ ;  /* 0x0000000000067805 */ /* 0x000fc8000001ff00 */
[----:B------:R-:W-:-:S06]  /*7f30*/  FMUL.FTZ R4, R17, 1 ;  /* 0x3f80000011047820 */ /* 0x000fcc0000410000 */
[----:B------:R-:W0:Y:S02]  /*7f40*/  F2F.F64.F32 R4, R4 ;  /* 0x0000000400047310 */ /* 0x000e240000201800 */
[----:B0-----:R-:W-:Y:S01]  /*7f50*/  STG.E.128 desc[UR36][R2.64], R4 ;  /* 0x0000000402007986 */ /* 0x001fe2000c101d24 */
[----:B------:R-:W-:Y:S05]  /*7f60*/  EXIT ;  /* 0x000000000000794d */ /* 0x000fea0003800000 */
.L_x_13660:
        /* <DEDUP_REMOVED lines=21> */
.L_x_13665:
[----:B------:R-:W-:Y:S05]  /*80c0*/  BSYNC B0 ;  /* 0x0000000000007941 */ /* 0x000fea0003800000 */
.L_x_13664:
[----:B------:R-:W-:-:S05]  /*80d0*/  LOP3.LUT R5, R0, R5, RZ, 0xfc, !PT ;  /* 0x0000000500057212 */ /* 0x000fca00078efcff */
[----:B------:R-:W-:Y:S01]  /*80e0*/  STG.E.U8 desc[UR36][R2.64], R5 ;  /* 0x0000000502007986 */ /* 0x000fe2000c101124 */
[----:B------:R-:W-:Y:S05]  /*80f0*/  EXIT ;  /* 0x000000000000794d */ /* 0x000fea0003800000 */
.L_x_13663:
        /* <DEDUP_REMOVED lines=13> */
.L_x_13667:
[----:B------:R-:W-:Y:S01]  /*81d0*/  IMAD.MOV.U32 R0, RZ, RZ, 0x7f ;  /* 0x0000007fff007424 */ /* 0x000fe200078e00ff */
[----:B------:R-:W-:-:S04]  /*81e0*/  ISETP.GT.U32.AND P0, PT, R4, 0x7f800000, PT ;  /* 0x7f8000000400780c */ /* 0x000fc80003f04070 */
[----:B------:R-:W-:-:S09]  /*81f0*/  SEL R0, R0, 0x7c, P0 ;  /* 0x0000007c00007807 */ /* 0x000fd20000000000 */
.L_x_13668:
[----:B------:R-:W-:Y:S05]  /*8200*/  BSYNC B0 ;  /* 0x0000000000007941 */ /* 0x000fea0003800000 */
.L_x_13666:
[----:B------:R-:W-:-:S04]  /*8210*/  LOP3.LUT R4, R17, 0x80000000, RZ, 0xc0, !PT ;  /* 0x8000000011047812 */ /* 0x000fc800078ec0ff */
[----:B------:R-:W-:-:S04]  /*8220*/  SHF.R.U32.HI R5, RZ, 0x18, R4 ;  /* 0x00000018ff057819 */ /* 0x000fc80000011604 */
[----:B------:R-:W-:-:S05]  /*8230*/  LOP3.LUT R5, R0, R5, RZ, 0xfc, !PT ;  /* 0x0000000500057212 */ /* 0x000fca00078efcff */
[----:B------:R-:W-:Y:S01]  /*8240*/  STG.E.U8 desc[UR36][R2.64], R5 ;  /* 0x0000000502007986 */ /* 0x000fe2000c101124 */
[----:B------:R-:W-:Y:S05]  /*8250*/  EXIT ;  /* 0x000000000000794d */ /* 0x000fea0003800000 */
.L_x_13662:
[----:B------:R-:W-:-:S05]  /*8260*/  HADD2.F32 R0, -RZ, R17.H0_H0 ;  /* 0x20000011ff007230 */ /* 0x000fca0000004100 */
[----:B------:R-:W-:-:S05]  /*8270*/  F2FP.BF16.F32.PACK_AB R0, RZ, R0 ;  /* 0x00000000ff00723e */ /* 0x000fca00000010ff */
[----:B------:R-:W-:Y:S01]  /*8280*/  STG.E.U16 desc[UR36][R2.64], R0 ;  /* 0x0000000002007986 */ /* 0x000fe2000c101524 */
[----:B------:R-:W-:Y:S05]  /*8290*/  EXIT ;  /* 0x000000000000794d */ /* 0x000fea0003800000 */
.L_x_13659:
        /* <DEDUP_REMOVED lines=12> */
.L_x_13671:
        /* <DEDUP_REMOVED lines=17> */
.L_x_13674:
[----:B------:R-:W-:-:S04]  /*8470*/  LOP3.LUT R0, R17, 0x80000000, RZ, 0xc0, !PT ;  /* 0x8000000011007812 */ /* 0x000fc800078ec0ff */
[----:B------:R-:W-:-:S04]  /*8480*/  SHF.R.U32.HI R5, RZ, 0x18, R0 ;  /* 0x00000018ff057819 */ /* 0x000fc80000011600 */
[----:B------:R-:W-:-:S04]  /*8490*/  LOP3.LUT R4, R4, R5, RZ, 0xfc, !PT ;  /* 0x0000000504047212 */ /* 0x000fc800078efcff */
[----:B------:R-:W-:-:S07]  /*84a0*/  PRMT R0, R4, 0x7610, R0 ;  /* 0x0000761004007816 */ /* 0x000fce0000000000 */
.L_x_13673:
[----:B------:R-:W-:Y:S05]  /*84b0*/  BSYNC B0 ;  /* 0x0000000000007941 */ /* 0x000fea0003800000 */
.L_x_13672:
[----:B------:R-:W-:Y:S01]  /*84c0*/  STG.E.U8 desc[UR36][R2.64], R0 ;  /* 0x0000000002007986 */ /* 0x000fe2000c101124 */
[----:B------:R-:W-:Y:S05]  /*84d0*/  EXIT ;  /* 0x000000000000794d */ /* 0x000fea0003800000 */
.L_x_13670:
        /* <DEDUP_REMOVED lines=17> */
.L_x_13677:
[----:B------:R-:W-:-:S04]  /*85f0*/  LOP3.LUT R0, R17, 0x80000000, RZ, 0xc0, !PT ;  /* 0x8000000011007812 */ /* 0x000fc800078ec0ff */
[----:B------:R-:W-:-:S04]  /*8600*/  SHF.R.U32.HI R5, RZ, 0x18, R0 ;  /* 0x00000018ff057819 */ /* 0x000fc80000011600 */
[----:B------:R-:W-:-:S04]  /*8610*/  LOP3.LUT R4, R4, R5, RZ, 0xfc, !PT ;  /* 0x0000000504047212 */ /* 0x000fc800078efcff */
[----:B------:R-:W-:-:S07]  /*8620*/  PRMT R0, R4, 0x7610, R0 ;  /* 0x0000761004007816 */ /* 0x000fce0000000000 */
.L_x_13676:
[----:B------:R-:W-:Y:S05]  /*8630*/  BSYNC B0 ;  /* 0x0000000000007941 */ /* 0x000fea0003800000 */
.L_x_13675:
[----:B------:R-:W-:Y:S01]  /*8640*/  STG.E.U8 desc[UR36][R2.64], R0 ;  /* 0x0000000002007986 */ /* 0x000fe2000c101124 */
[----:B------:R-:W-:Y:S05]  /*8650*/  EXIT ;  /* 0x000000000000794d */ /* 0x000fea0003800000 */
.L_x_13669:
        /* <DEDUP_REMOVED lines=22> */
.L_x_13652:
        /* <DEDUP_REMOVED lines=16> */
.L_x_13680:
[----:B------:R-:W-:Y:S05]  /*88c0*/  EXIT ;  /* 0x000000000000794d */ /* 0x000fea0003800000 */
.L_x_13679:
[----:B------:R-:W-:-:S06]  /*88d0*/  HADD2.F32 R4, -RZ, R17.H0_H0 ;  /* 0x20000011ff047230 */ /* 0x000fcc0000004100 */
[----:B------:R-:W0:Y:S02]  /*88e0*/  F2I.U64.TRUNC R4, R4 ;  /* 0x0000000400047311 */ /* 0x000e24000020d800 */
[----:B0-----:R-:W-:Y:S01]  /*88f0*/  STG.E.64 desc[UR36][R2.64], R4 ;  /* 0x0000000402007986 */ /* 0x001fe2000c101b24 */
[----:B------:R-:W-:Y:S05]  /*8900*/  EXIT ;  /* 0x000000000000794d */ /* 0x000fea0003800000 */
.L_x_13678:
[----:B------:R-:W-:-:S06]  /*8910*/  HADD2.F32 R17, -RZ, R17.H0_H0 ;  /* 0x20000011ff117230 */ /* 0x000fcc0000004100 */
[----:B------:R-:W0:Y:S02]  /*8920*/  F2I.FTZ.U32.TRUNC.NTZ R17, R17 ;  /* 0x0000001100117305 */ /* 0x000e24000021f000 */
[----:B0-----:R-:W-:Y:S01]  /*8930*/  STG.E desc[UR36][R2.64], R17 ;  /* 0x0000001102007986 */ /* 0x001fe2000c101924 */
[----:B------:R-:W-:Y:S05]  /*8940*/  EXIT ;  /* 0x000000000000794d */ /* 0x000fea0003800000 */
.L_x_13681:
        /* <DEDUP_REMOVED lines=11> */
.L_x_42230:


//--------------------- .text._ZN2at6native18elementwise_kernelILi128ELi4EZNS0_22gpu_kernel_impl_nocastINS0_13AUnaryFunctorIN3c104HalfES5_S5_ZZZNS0_19minimum_kernel_cudaERNS_18TensorIteratorBaseEENKUlvE0_clEvENKUlvE1_clEvEUlS5_S5_E_EEEEvS7_RKT_EUliE_EEviT1_ --------------------------
	.section	.text._ZN2at6native18elementwise_kernelILi128ELi4EZNS0_22gpu_kernel_impl_nocastINS0_13AUnaryFunctorIN3c104HalfES5_S5_ZZZNS0_19minimum_kernel_cudaERNS_18TensorIteratorBaseEENKUlvE0_clEvENKUlvE1_clEvEUlS5_S5_E_EEEEvS7_RKT_EUliE_EEviT1_,"ax",@progbits
	.align	128
        .global         _ZN2at6native18elementwise_kernelILi128ELi4EZNS0_22gpu_kernel_impl_nocastINS0_13AUnaryFunctorIN3c104HalfES5_S5_ZZZNS0_19minimum_kernel_cudaERNS_18TensorIteratorBaseEENKUlvE0_clEvENKUlvE1_clEvEUlS5_S5_E_EEEEvS7_RKT_EUliE_EEviT1_
        .type           _ZN2at6native18elementwise_kernelILi128ELi4EZNS0_22gpu_kernel_impl_nocastINS0_13AUnaryFunctorIN3c104HalfES5_S5_ZZZNS0_19minimum_kernel_cudaERNS_18TensorIteratorBaseEENKUlvE0_clEvENKUlvE1_clEvEUlS5_S5_E_EEEEvS7_RKT_EUliE_EEviT1_,@function
        .size           _ZN2at6native18elementwise_kernelILi128ELi4EZNS0_22gpu_kernel_impl_nocastINS0_13AUnaryFunctorIN3c104HalfES5_S5_ZZZNS0_19minimum_kernel_cudaERNS_18TensorIteratorBaseEENKUlvE0_clEvENKUlvE1_clEvEUlS5_S5_E_EEEEvS7_RKT_EUliE_EEviT1_,(.L_x_42231 - _ZN2at6native18elementwise_kernelILi128ELi4EZNS0_22gpu_kernel_impl_nocastINS0_13AUnaryFunctorIN3c104HalfES5_S5_ZZZNS0_19minimum_kernel_cudaERNS_18TensorIteratorBaseEENKUlvE0_clEvENKUlvE1_clEvEUlS5_S5_E_EEEEvS7_RKT_EUliE_EEviT1_)
        .other          _ZN2at6native18elementwise_kernelILi128ELi4EZNS0_22gpu_kernel_impl_nocastINS0_13AUnaryFunctorIN3c104HalfES5_S5_ZZZNS0_19minimum_kernel_cudaERNS_18TensorIteratorBaseEENKUlvE0_clEvENKUlvE1_clEvEUlS5_S5_E_EEEEvS7_RKT_EUliE_EEviT1_,@"STO_CUDA_ENTRY STV_DEFAULT"
_ZN2at6native18elementwise_kernelILi128ELi4EZNS0_22gpu_kernel_impl_nocastINS0_13AUnaryFunctorIN3c104HalfES5_S5_ZZZNS0_19minimum_kernel_cudaERNS_18TensorIteratorBaseEENKUlvE0_clEvENKUlvE1_clEvEUlS5_S5_E_EEEEvS7_RKT_EUliE_EEviT1_:
.text._ZN2at6native18elementwise_kernelILi128ELi4EZNS0_22gpu_kernel_impl_nocastINS0_13AUnaryFunctorIN3c104HalfES5_S5_ZZZNS0_19minimum_kernel_cudaERNS_18TensorIteratorBaseEENKUlvE0_clEvENKUlvE1_clEvEUlS5_S5_E_EEEEvS7_RKT_EUliE_EEviT1_:
[----:B------:R-:W-:Y:S01]  /*0000*/  LDC R1, c[0x0][0x28] ;  /* 0x00000a00ff017b82 */ /* 0x000fe20000000800 */
[----:B------:R-:W0:Y:S07]  /*0010*/  S2R R3, SR_CTAID.X ;  /* 0x0000000000037919 */ /* 0x000e2e0000002500 */
[----:B------:R-:W1:Y:S01]  /*0020*/  LDC.U16 R0, c[0x0][0x422] ;  /* 0x00010880ff007b82 */ /* 0x000e620000000400 */
[----:B------:R-:W-:Y:S01]  /*0030*/  ULDC UR6, c[0x0][0x210] ;  /* 0x0000840000067ab9 */ /* 0x000fe20000000800 */
[----:B------:R-:W-:Y:S01]  /*0040*/  ULDC.64 UR4, c[0x0][0x208] ;  /* 0x0000820000047ab9 */ /* 0x000fe20000000a00 */
[----:B------:R-:W0:Y:S01]  /*0050*/  S2R R2, SR_TID.X ;  /* 0x0000000000027919 */ /* 0x000e220000002100 */
[----:B------:R-:W-:Y:S01]  /*0060*/  BSSY B0, `(.L_x_13682) ;  /* 0x0000146000007945 */ /* 0x000fe20003800000 */
[----:B0-----:R-:W-:-:S04]  /*0070*/  LEA R3, R3, R2, 0x9 ;  /* 0x0000000203037211 */ /* 0x001fc800078e48ff */
[----:B------:R-:W-:-:S13]  /*0080*/  ISETP.GE.AND P0, PT, R3, UR6, PT ;  /* 0x0000000603007c0c */ /* 0x000fda000bf06270 */
[----:B-1----:R-:W-:Y:S05]  /*0090*/  @P0 BRA `(.L_x_13683) ;  /* 0x0000001400080947 */ /* 0x002fea0003800000 */
[----:B------:R-:W0:Y:S01]  /*00a0*/  LDC R10, c[0x0][0x218] ;  /* 0x00008600ff0a7b82 */ /* 0x000e220000000800 */
[----:B------:R-:W-:Y:S01]  /*00b0*/  HFMA2.MMA R2, -RZ, RZ, 0, 0 ;  /* 0x00000000ff027435 */ /* 0x000fe200000001ff */
[----:B------:R-:W-:Y:S02]  /*00c0*/  MOV R5, RZ ;  /* 0x000000ff00057202 */ /* 0x000fe40000000f00 */
        /* <DEDUP_REMOVED lines=288> */
[----:B------:R-:W1:Y:S01]  /*12d0*/  @P0 LDC R15, c[0x0][0x33c] ;  /* 0x0000cf00ff0f0b82 */ /* 0x000e620000000800 */
[----:B------:R-:W-:Y:S01]  /*12e0*/  IMAD R6, R6, UR8, R7 ;  /* 0x0000000806067c24 */ /* 0x000fe2000f8e0207 */
[----:B------:R-:W-:-:S03]  /*12f0*/  ULDC.64 UR8, c[0x0][0x400] ;  /* 0x0001000000087ab9 */ /* 0x000fc60000000a00 */
        /* <DEDUP_REMOVED lines=9> */
.L_x_13684:
[----:B------:R-:W-:Y:S01]  /*1390*/  HADD2.F32 R8, -RZ, R0.H0_H0 ;  /* 0x20000000ff087230 */ /* 0x000fe20000004100 */
[----:B------:R-:W-:Y:S01]  /*13a0*/  ULDC.64 UR8, c[0x0][0x410] ;  /* 0x0001040000087ab9 */ /* 0x000fe20000000a00 */
[----:B------:R-:W-:Y:S01]  /*13b0*/  ULDC.64 UR10, c[0x0][0x418] ;  /* 0x00010600000a7ab9 */ /* 0x000fe20000000a00 */
[----:B------:R-:W-:Y:S02]  /*13c0*/  IADD3 R6, P1, R5, UR8, RZ ;  /* 0x0000000805067c10 */ /* 0x000fe4000ff3e0ff */
[----:B------:R-:W-:Y:S02]  /*13d0*/  FSETP.NEU.FTZ.AND P0, PT, R8, R8, PT ;  /* 0x000000080800720b */ /* 0x000fe40003f1d000 */
[----:B------:R-:W-:Y:S01]  /*13e0*/  IADD3 R4, P2, R2, UR10, RZ ;  /* 0x0000000a02047c10 */ /* 0x000fe2000ff5e0ff */
[----:B------:R-:W-:Y:S01]  /*13f0*/  IMAD.X R7, RZ, RZ, UR9, P1 ;  /* 0x00000009ff077e24 */ /* 0x000fe200088e06ff */
[----:B------:R-:W-:Y:S02]  /*1400*/  MOV R9, R0 ;  /* 0x0000000000097202 */ /* 0x000fe40000000f00 */
[----:B------:R-:W-:-:S07]  /*1410*/  IADD3.X R5, RZ, UR11, RZ, P2, !PT ;  /* 0x0000000bff057c10 */ /* 0x000fce00097fe4ff */
[----:B------:R-:W-:Y:S05]  /*1420*/  @P0 BRA `(.L_x_13685) ;  /* 0x00000000001c0947 */ /* 0x000fea0003800000 */
[----:B------:R-:W2:Y:S02]  /*1430*/  LDG.E.U16 R4, desc[UR4][R4.64] ;  /* 0x0000000404047981 */ /* 0x000ea4000c1e1500 */
[----:B--2---:R-:W-:-:S05]  /*1440*/  HADD2.F32 R9, -RZ, R4.H0_H0 ;  /* 0x20000004ff097230 */ /* 0x004fca0000004100 */
[----:B------:R-:W-:-:S13]  /*1450*/  FSETP.NEU.FTZ.AND P0, PT, R9, R9, PT ;  /* 0x000000090900720b */ /* 0x000fda0003f1d000 */
[----:B------:R-:W-:-:S04]  /*1460*/  @!P0 FMNMX.FTZ R8, R8, R9, PT ;  /* 0x0000000908088209 */ /* 0x000fc80003810000 */
[----:B------:R-:W-:-:S04]  /*1470*/  @!P0 F2FP.F16.F32.PACK_AB R8, RZ, R8 ;  /* 0x00000008ff08823e */ /* 0x000fc800000000ff */
[----:B------:R-:W-:-:S04]  /*1480*/  @!P0 PRMT R9, R8, 0x7610, R9 ;  /* 0x0000761008098816 */ /* 0x000fc80000000009 */
[----:B------:R-:W-:-:S07]  /*1490*/  @P0 PRMT R9, R4, 0x7610, R9 ;  /* 0x0000761004090816 */ /* 0x000fce0000000009 */
.L_x_13685:
[----:B------:R0:W-:Y:S01]  /*14a0*/  STG.E.U16 desc[UR4][R6.64], R9 ;  /* 0x0000000906007986 */ /* 0x0001e2000c101504 */
[----:B------:R-:W-:-:S07]  /*14b0*/  IADD3 R3, R3, 0x80, RZ ;  /* 0x0000008003037810 */ /* 0x000fce0007ffe0ff */
.L_x_13683:
[----:B------:R-:W-:Y:S05]  /*14c0*/  BSYNC B0 ;  /* 0x0000000000007941 */ /* 0x000fea0003800000 */
.L_x_13682:
        /* <DEDUP_REMOVED lines=10> */
[----:B------:R-:W-:Y:S01]  /*1570*/  ISETP.NE.AND P0, PT, R4, 0x1, PT ;  /* 0x000000010400780c */ /* 0x000fe20003f05270 */
[----:B------:R-:W-:Y:S02]  /*1580*/  ULDC UR7, c[0x0][0x21c] ;  /* 0x0000870000077ab9 */ /* 0x000fe40000000800 */
[----:B0-----:R-:W-:-:S05]  /*1590*/  IMAD.HI.U32 R6, R3, UR8, R2 ;  /* 0x0000000803067c27 */ /* 0x001fca000f8e0002 */
        /* <DEDUP_REMOVED lines=278> */
[----:B------:R-:W-:Y:S02]  /*2700*/  @P0 IMAD.MOV.U32 R10, RZ, RZ, RZ ;  /* 0x000000ffff0a0224 */ /* 0x000fe400078e00ff */
        /* <DEDUP_REMOVED lines=13> */
.L_x_13688:
[----:B------:R-:W-:Y:S01]  /*27e0*/  HADD2.F32 R11, -RZ, R0.H0_H0 ;  /* 0x20000000ff0b7230 */ /* 0x000fe20000004100 */
[----:B------:R-:W-:Y:S01]  /*27f0*/  ULDC.64 UR10, c[0x0][0x418] ;  /* 0x00010600000a7ab9 */ /* 0x000fe20000000a00 */
[----:B------:R-:W-:Y:S01]  /*2800*/  ULDC.64 UR8, c[0x0][0x410] ;  /* 0x0001040000087ab9 */ /* 0x000fe20000000a00 */
[----:B------:R-:W-:Y:S02]  /*2810*/  IADD3 R4, P1, R2, UR10, RZ ;  /* 0x0000000a02047c10 */ /* 0x000fe4000ff3e0ff */
[----:B------:R-:W-:Y:S02]  /*2820*/  FSETP.NEU.FTZ.AND P2, PT, R11, R11, PT ;  /* 0x0000000b0b00720b */ /* 0x000fe40003f5d000 */
[----:B0-----:R-:W-:Y:S02]  /*2830*/  IADD3 R6, P0, R5, UR8, RZ ;  /* 0x0000000805067c10 */ /* 0x001fe4000ff1e0ff */
[----:B------:R-:W-:Y:S02]  /*2840*/  IADD3.X R5, RZ, UR11, RZ, P1, !PT ;  /* 0x0000000bff057c10 */ /* 0x000fe40008ffe4ff */
[----:B------:R-:W-:-:S02]  /*2850*/  IADD3.X R7, RZ, UR9, RZ, P0, !PT ;  /* 0x00000009ff077c10 */ /* 0x000fc400087fe4ff */
[----:B------:R-:W-:-:S05]  /*2860*/  MOV R9, R0 ;  /* 0x0000000000097202 */ /* 0x000fca0000000f00 */
        /* <DEDUP_REMOVED lines=8> */
.L_x_13689:
        /* <DEDUP_REMOVED lines=306> */
.L_x_13690:
[----:B------:R-:W-:Y:S01]  /*3c10*/  HADD2.F32 R11, -RZ, R0.H0_H0 ;  /* 0x20000000ff0b7230 */ /* 0x000fe20000004100 */
[----:B------:R-:W-:Y:S01]  /*3c20*/  ULDC.64 UR10, c[0x0][0x418] ;  /* 0x00010600000a7ab9 */ /* 0x000fe20000000a00 */
[----:B------:R-:W-:Y:S01]  /*3c30*/  ULDC.64 UR8, c[0x0][0x410] ;  /* 0x0001040000087ab9 */ /* 0x000fe20000000a00 */
[----:B------:R-:W-:Y:S02]  /*3c40*/  IADD3 R4, P1, R2, UR10, RZ ;  /* 0x0000000a02047c10 */ /* 0x000fe4000ff3e0ff */
[----:B------:R-:W-:Y:S02]  /*3c50*/  FSETP.NEU.FTZ.AND P2, PT, R11, R11, PT ;  /* 0x0000000b0b00720b */ /* 0x000fe40003f5d000 */
[----:B------:R-:W-:Y:S02]  /*3c60*/  IADD3 R6, P0, R5, UR8, RZ ;  /* 0x0000000805067c10 */ /* 0x000fe4000ff1e0ff */
        /* <DEDUP_REMOVED lines=11> */
.L_x_13691:
[----:B------:R1:W-:Y:S01]  /*3d20*/  STG.E.U16 desc[UR4][R6.64], R9 ;  /* 0x0000000906007986 */ /* 0x0003e2000c101504 */
[----:B------:R-:W-:-:S07]  /*3d30*/  IADD3 R3, R3, 0x80, RZ ;  /* 0x0000008003037810 */ /* 0x000fce0007ffe0ff */
.L_x_13687:
[----:B------:R-:W-:Y:S05]  /*3d40*/  BSYNC B0 ;  /* 0x0000000000007941 */ /* 0x000fea0003800000 */
.L_x_13686:
[----:B------:R-:W-:-:S13]  /*3d50*/  ISETP.GE.AND P0, PT, R3, UR6, PT ;  /* 0x0000000603007c0c */ /* 0x000fda000bf06270 */
[----:B------:R-:W-:Y:S05]  /*3d60*/  @P0 EXIT ;  /* 0x000000000000094d */ /* 0x000fea0003800000 */
[----:B------:R-:W2:Y:S01]  /*3d70*/  LDC R4, c[0x0][0x218] ;  /* 0x00008600ff047b82 */ /* 0x000ea20000000800 */
[----:B------:R-:W-:Y:S01]  /*3d80*/  HFMA2.MMA R5, -RZ, RZ, 0, 0 ;  /* 0x00000000ff057435 */ /* 0x000fe200000001ff */
[----:B------:R-:W-:Y:S01]  /*3d90*/  IMAD.MOV.U32 R2, RZ, RZ, RZ ;  /* 0x000000ffff027224 */ /* 0x000fe200078e00ff */
[----:B--2---:R-:W-:-:S13]  /*3da0*/  ISETP.NE.AND P0, PT, R4, RZ, PT ;  /* 0x000000ff0400720c */ /* 0x004fda0003f05270 */
[----:B------:R-:W-:Y:S05]  /*3db0*/  @!P0 BRA `(.L_x_13692) ;  /* 0x0000001000a48947 */ /* 0x000fea0003800000 */
[----:B------:R-:W-:Y:S01]  /*3dc0*/  MOV R2, RZ ;  /* 0x000000ff00027202 */ /* 0x000fe20000000f00 */
[----:B------:R-:W-:Y:S01]  /*3dd0*/  ULDC.64 UR6, c[0x0][0x220] ;  /* 0x0000880000067ab9 */ /* 0x000fe20000000a00 */
[----:B------:R-:W-:-:S03]  /*3de0*/  ISETP.NE.AND P0, PT, R4, 0x1, PT ;  /* 0x000000010400780c */ /* 0x000fc60003f05270 */
        /* <DEDUP_REMOVED lines=294> */
.L_x_13692:
[----:B01----:R-:W-:Y:S01]  /*5050*/  HADD2.F32 R7, -RZ, R0.H0_H0 ;  /* 0x20000000ff077230 */ /* 0x003fe20000004100 */
        /* <DEDUP_REMOVED lines=9> */
[----:B--2---:R-:W-:-:S05]  /*50f0*/  HADD2.F32 R0, -RZ, R2.H0_H0 ;  /* 0x20000002ff007230 */ /* 0x004fca0000004100 */
[----:B------:R-:W-:-:S13]  /*5100*/  FSETP.NEU.FTZ.AND P0, PT, R0, R0, PT ;  /* 0x000000000000720b */ /* 0x000fda0003f1d000 */
[----:B------:R-:W-:-:S04]  /*5110*/  @!P0 FMNMX.FTZ R0, R7, R0, PT ;  /* 0x0000000007008209 */ /* 0x000fc80003810000 */
[----:B------:R-:W-:-:S04]  /*5120*/  @!P0 F2FP.F16.F32.PACK_AB R0, RZ, R0 ;  /* 0x00000000ff00823e */ /* 0x000fc800000000ff */
[----:B------:R-:W-:-:S07]  /*5130*/  @P0 PRMT R0, R2, 0x7610, R0 ;  /* 0x0000761002000816 */ /* 0x000fce0000000000 */
.L_x_13693:
[----:B------:R-:W-:Y:S01]  /*5140*/  STG.E.U16 desc[UR4][R4.64], R0 ;  /* 0x0000000004007986 */ /* 0x000fe2000c101504 */
[----:B------:R-:W-:Y:S05]  /*5150*/  EXIT ;  /* 0x000000000000794d */ /* 0x000fea0003800000 */
.L_x_13694:
        /* <DEDUP_REMOVED lines=10> */
.L_x_42231:


//--------------------- .text._ZN2at6native27unrolled_elementwise_kernelINS0_13AUnaryFunctorIN3c104HalfES4_S4_ZZZNS0_19minimum_kernel_cudaERNS_18TensorIteratorBaseEENKUlvE0_clEvENKUlvE1_clEvEUlS4_S4_E_EESt5arrayIPcLm2EELi4E23TrivialOffsetCalculatorILi1EjESF_NS0_6memory15LoadWithoutCastENSG_16StoreWithoutCastEEEviT_T0_T2_T3_T4_T5_ --------------------------
	.section	.text._ZN2at6native27unrolled_elementwise_kernelINS0_13AUnaryFunctorIN3c104HalfES4_S4_ZZZNS0_19minimum_kernel_cudaERNS_18TensorIteratorBaseEENKUlvE0_clEvENKUlvE1_clEvEUlS4_S4_E_EESt5arrayIPcLm2EELi4E23TrivialOffsetCalculatorILi1EjESF_NS0_6memory15LoadWithoutCastENSG_16StoreWithoutCastEEEviT_T0_T2_T3_T4_T5_,"ax",@progbits
	.align	128
        .global         _ZN2at6native27unrolled_elementwise_kernelINS0_13AUnaryFunctorIN3c104HalfES4_S4_ZZZNS0_19minimum_kernel_cudaERNS_18TensorIteratorBaseEENKUlvE0_clEvENKUlvE1_clEvEUlS4_S4_E_EESt5arrayIPcLm2EELi4E23TrivialOffsetCalculatorILi1EjESF_NS0_6memory15LoadWithoutCastENSG_16StoreWithoutCastEEEviT_T0_T2_T3_T4_T5_
        .type           _ZN2at6native27unrolled_elementwise_kernelINS0_13AUnaryFunctorIN3c104HalfES4_S4_ZZZNS0_19minimum_kernel_cudaERNS_18TensorIteratorBaseEENKUlvE0_clEvENKUlvE1_clEvEUlS4_S4_E_EESt5arrayIPcLm2EELi4E23TrivialOffsetCalculatorILi1EjESF_NS0_6memory15LoadWithoutCastENSG_16StoreWithoutCastEEEviT_T0_T2_T3_T4_T5_,@function
        .size           _ZN2at6native27unrolled_elementwise_kernelINS0_13AUnaryFunctorIN3c104HalfES4_S4_ZZZNS0_19minimum_kernel_cudaERNS_18TensorIteratorBaseEENKUlvE0_clEvENKUlvE1_clEvEUlS4_S4_E_EESt5arrayIPcLm2EELi4E23TrivialOffsetCalculatorILi1EjESF_NS0_6memory15LoadWithoutCastENSG_16StoreWithoutCastEEEviT_T0_T2_T3_T4_T5_,(.L_x_42232 - _ZN2at6native27unrolled_elementwise_kernelINS0_13AUnaryFunctorIN3c104HalfES4_S4_ZZZNS0_19minimum_kernel_cudaERNS_18TensorIteratorBaseEENKUlvE0_clEvENKUlvE1_clEvEUlS4_S4_E_EESt5arrayIPcLm2EELi4E23TrivialOffsetCalculatorILi1EjESF_NS0_6memory15LoadWithoutCastENSG_16StoreWithoutCastEEEviT_T0_T2_T3_T4_T5_)
        .other          _ZN2at6native27unrolled_elementwise_kernelINS0_13AUnaryFunctorIN3c104HalfES4_S4_ZZZNS0_19minimum_kernel_cudaERNS_18TensorIteratorBaseEENKUlvE0_clEvENKUlvE1_clEvEUlS4_S4_E_EESt5arrayIPcLm2EELi4E23TrivialOffsetCalculatorILi1EjESF_NS0_6memory15LoadWithoutCastENSG_16StoreWithoutCastEEEviT_T0_T2_T3_T4_T5_,@"STO_CUDA_ENTRY STV_DEFAULT"
_ZN2at6native27unrolled_elementwise_kernelINS0_13AUnaryFunctorIN3c104HalfES4_S4_ZZZNS0_19minimum_kernel_cudaERNS_18TensorIteratorBaseEENKUlvE0_clEvENKUlvE1_clEvEUlS4_S4_E_EESt5arrayIPcLm2EELi4E23TrivialOffsetCalculatorILi1EjESF_NS0_6memory15LoadWithoutCastENSG_16StoreWithoutCastEEEviT_T0_T2_T3_T4_T5_:
.text._ZN2at6native27unrolled_elementwise_kernelINS0_13AUnaryFunctorIN3c104HalfES4_S4_ZZZNS0_19minimum_kernel_cudaERNS_18TensorIteratorBaseEENKUlvE0_clEvENKUlvE1_clEvEUlS4_S4_E_EESt5arrayIPcLm2EELi4E23TrivialOffsetCalculatorILi1EjESF_NS0_6memory15LoadWithoutCastENSG_16StoreWithoutCastEEEviT_T0_T2_T3_T4_T5_:
        /* <DEDUP_REMOVED lines=22> */
[----:B------:R-:W-:-:S02]  /*0160*/  @!P3 VIADD R9, R9, 0x80 ;  /* 0x000000800909b836 */ /* 0x000fc40000000000 */
[--C-:B-1----:R-:W-:Y:S01]  /*0170*/  @!P0 IMAD.WIDE.U32 R14, R15, 0x2, R4.reuse ;  /* 0x000000020f0e8825 */ /* 0x102fe200078e0004 */
[----:B------:R-:W-:Y:S02]  /*0180*/  PRMT R4, RZ, 0x7610, R4 ;  /* 0x00007610ff047816 */ /* 0x000fe40000000004 */
[----:B------:R-:W-:Y:S02]  /*0190*/  ISETP.GE.AND P2, PT, R9, R2, PT ;  /* 0x000000020900720c */ /* 0x000fe40003f46270 */
[----:B------:R-:W1:Y:S01]  /*01a0*/  LDC.U16 R19, c[0x0][0x216] ;  /* 0x00008580ff137b82 */ /* 0x000e620000000400 */
[----:B------:R-:W-:Y:S01]  /*01b0*/  PRMT R5, RZ, 0x7610, R5 ;  /* 0x00007610ff057816 */ /* 0x000fe20000000005 */
[----:B------:R2:W5:Y:S09]  /*01c0*/  @!P0 LDG.E.U16 R20, desc[UR4][R14.64] ;  /* 0x000000040e148981 */ /* 0x000572000c1e1500 */
[----:B------:R-:W3:Y:S01]  /*01d0*/  @!P2 LDC.64 R12, c[0x0][0x220] ;  /* 0x00008800ff0cab82 */ /* 0x000ee20000000a00 */
[----:B------:R-:W-:Y:S01]  /*01e0*/  @!P2 LEA R9, R0, R9, 0x9 ;  /* 0x000000090009a211 */ /* 0x000fe200078e48ff */
[----:B0-----:R-:W-:-:S06]  /*01f0*/  @!P3 IMAD.WIDE.U32 R16, R17, 0x2, R6 ;  /* 0x000000021110b825 */ /* 0x001fcc00078e0006 */
[----:B------:R-:W0:Y:S01]  /*0200*/  @!P1 LDC.64 R6, c[0x0][0x218] ;  /* 0x00008600ff069b82 */ /* 0x000e220000000a00 */
[----:B------:R4:W5:Y:S01]  /*0210*/  @!P3 LDG.E.U16 R4, desc[UR4][R16.64] ;  /* 0x000000041004b981 */ /* 0x000962000c1e1500 */
[----:B-1----:R-:W-:Y:S01]  /*0220*/  HADD2.F32 R8, -RZ, R19.H0_H0 ;  /* 0x20000013ff087230 */ /* 0x002fe20000004100 */
[----:B------:R-:W-:Y:S01]  /*0230*/  BSSY B0, `(.L_x_13695) ;  /* 0x000001b000007945 */ /* 0x000fe20003800000 */
[----:B---3--:R-:W-:-:S04]  /*0240*/  @!P2 IMAD.WIDE.U32 R12, R9, 0x2, R12 ;  /* 0x00000002090ca825 */ /* 0x008fc800078e000c */
[----:B------:R-:W-:Y:S01]  /*0250*/  IMAD.MOV.U32 R9, RZ, RZ, R3 ;  /* 0x000000ffff097224 */ /* 0x000fe200078e0003 */
[----:B------:R1:W5:Y:S03]  /*0260*/  @!P2 LDG.E.U16 R5, desc[UR4][R12.64] ;  /* 0x000000040c05a981 */ /* 0x000366000c1e1500 */
[C---:B--2---:R-:W-:Y:S02]  /*0270*/  VIADD R15, R9.reuse, 0x80 ;  /* 0x00000080090f7836 */ /* 0x044fe40000000000 */
[C---:B----4-:R-:W-:Y:S01]  /*0280*/  VIADD R17, R9.reuse, 0x100 ;  /* 0x0000010009117836 */ /* 0x050fe20000000000 */
[----:B------:R-:W-:Y:S01]  /*0290*/  FSETP.NEU.FTZ.AND P0, PT, R8, R8, PT ;  /* 0x000000080800720b */ /* 0x000fe20003f1d000 */
[----:B-1----:R-:W-:Y:S02]  /*02a0*/  VIADD R13, R9, 0x180 ;  /* 0x00000180090d7836 */ /* 0x002fe40000000000 */
[----:B------:R-:W-:Y:S01]  /*02b0*/  @!P1 VIADD R9, R3, 0x80 ;  /* 0x0000008003099836 */ /* 0x000fe20000000000 */
[----:B------:R-:W-:-:S02]  /*02c0*/  @!P1 LEA R3, R0, R3, 0x9 ;  /* 0x0000000300039211 */ /* 0x000fc400078e48ff */
[-C--:B------:R-:W-:Y:S02]  /*02d0*/  ISETP.GE.AND P2, PT, R15, R2.reuse, PT ;  /* 0x000000020f00720c */ /* 0x080fe40003f46270 */
[-C--:B------:R-:W-:Y:S01]  /*02e0*/  ISETP.GE.AND P3, PT, R17, R2.reuse, PT ;  /* 0x000000021100720c */ /* 0x080fe20003f66270 */
[----:B0-----:R-:W-:Y:S01]  /*02f0*/  @!P1 IMAD.WIDE.U32 R6, R3, 0x2, R6 ;  /* 0x0000000203069825 */ /* 0x001fe200078e0006 */
[-C--:B------:R-:W-:Y:S02]  /*0300*/  ISETP.GE.OR P0, PT, R13, R2.reuse, P0 ;  /* 0x000000020d00720c */ /* 0x080fe40000706670 */
[----:B------:R-:W-:Y:S01]  /*0310*/  ISETP.GE.AND P4, PT, R9, R2, PT ;  /* 0x000000020900720c */ /* 0x000fe20003f86270 */
[----:B------:R-:W-:Y:S01]  /*0320*/  IMAD.MOV.U32 R3, RZ, RZ, R19 ;  /* 0x000000ffff037224 */ /* 0x000fe200078e0013 */
[----:B------:R-:W-:Y:S11]  /*0330*/  @P1 BRA `(.L_x_13696) ;  /* 0x0000000000281947 */ /* 0x000ff60003800000 */
[----:B------:R-:W-:Y:S02]  /*0340*/  HADD2.F32 R10, -RZ, R19.H0_H0 ;  /* 0x20000013ff0a7230 */ /* 0x000fe40000004100 */
[----:B------:R-:W-:-:S03]  /*0350*/  IMAD.MOV.U32 R11, RZ, RZ, R19 ;  /* 0x000000ffff0b7224 */ /* 0x000fc600078e0013 */
[----:B------:R-:W-:-:S13]  /*0360*/  FSETP.NEU.FTZ.AND P5, PT, R10, R10, PT ;  /* 0x0000000a0a00720b */ /* 0x000fda0003fbd000 */
[----:B------:R-:W-:Y:S05]  /*0370*/  @P5 BRA `(.L_x_13696) ;  /* 0x0000000000185947 */ /* 0x000fea0003800000 */
[----:B-----5:R-:W-:-:S05]  /*0380*/  HADD2.F32 R11, -RZ, R18.H0_H0 ;  /* 0x20000012ff0b7230 */ /* 0x020fca0000004100 */
[----:B------:R-:W-:-:S13]  /*0390*/  FSETP.NEU.FTZ.AND P5, PT, R11, R11, PT ;  /* 0x0000000b0b00720b */ /* 0x000fda0003fbd000 */
[----:B------:R-:W-:-:S04]  /*03a0*/  @!P5 FMNMX.FTZ R10, R10, R11, PT ;  /* 0x0000000b0a0ad209 */ /* 0x000fc80003810000 */
[----:B------:R-:W-:-:S04]  /*03b0*/  @!P5 F2FP.F16.F32.PACK_AB R10, RZ, R10 ;  /* 0x0000000aff0ad23e */ /* 0x000fc800000000ff */
[----:B------:R-:W-:-:S04]  /*03c0*/  @!P5 PRMT R11, R10, 0x7610, R11 ;  /* 0x000076100a0bd816 */ /* 0x000fc8000000000b */
[----:B------:R-:W-:-:S07]  /*03d0*/  @P5 PRMT R11, R18, 0x7610, R11 ;  /* 0x00007610120b5816 */ /* 0x000fce000000000b */
.L_x_13696:
[----:B------:R-:W-:Y:S05]  /*03e0*/  BSYNC B0 ;  /* 0x0000000000007941 */ /* 0x000fea0003800000 */
.L_x_13695:
[----:B------:R-:W-:Y:S04]  /*03f0*/  BSSY B0, `(.L_x_13697) ;  /* 0x000000b000007945 */ /* 0x000fe80003800000 */
[----:B------:R-:W-:Y:S05]  /*0400*/  @P2 BRA `(.L_x_13698) ;  /* 0x0000000000242947 */ /* 0x000fea0003800000 */
        /* <DEDUP_REMOVED lines=8> */
[----:B------:R-:W-:-:S07]  /*0490*/  @P2 PRMT R10, R20, 0x7610, R10 ;  /* 0x00007610140a2816 */ /* 0x000fce000000000a */
.L_x_13698:
[----:B------:R-:W-:Y:S05]  /*04a0*/  BSYNC B0 ;  /* 0x0000000000007941 */ /* 0x000fea0003800000 */
.L_x_13697:
        /* <DEDUP_REMOVED lines=12> */
.L_x_13700:
[----:B------:R-:W-:Y:S05]  /*0570*/  BSYNC B0 ;  /* 0x0000000000007941 */ /* 0x000fea0003800000 */
.L_x_13699:
[----:B------:R-:W-:Y:S04]  /*0580*/  BSSY B0, `(.L_x_13701) ;  /* 0x0000007000007945 */ /* 0x000fe80003800000 */
[----:B------:R-:W-:Y:S05]  /*0590*/  @P0 BRA `(.L_x_13702) ;  /* 0x0000000000140947 */ /* 0x000fea0003800000 */
[----:B-----5:R-:W-:-:S05]  /*05a0*/  HADD2.F32 R3, -RZ, R5.H0_H0 ;  /* 0x20000005ff037230 */ /* 0x020fca0000004100 */
[----:B------:R-:W-:-:S13]  /*05b0*/  FSETP.NEU.FTZ.AND P0, PT, R3, R3, PT ;  /* 0x000000030300720b */ /* 0x000fda0003f1d000 */
[----:B------:R-:W-:-:S04]  /*05c0*/  @!P0 FMNMX.FTZ R3, R8, R3, PT ;  /* 0x0000000308038209 */ /* 0x000fc80003810000 */
[----:B------:R-:W-:-:S04]  /*05d0*/  @!P0 F2FP.F16.F32.PACK_AB R3, RZ, R3 ;  /* 0x00000003ff03823e */ /* 0x000fc800000000ff */
[----:B------:R-:W-:-:S07]  /*05e0*/  @P0 PRMT R3, R5, 0x7610, R3 ;  /* 0x0000761005030816 */ /* 0x000fce0000000003 */
.L_x_13702:
[----:B------:R-:W-:Y:S05]  /*05f0*/  BSYNC B0 ;  /* 0x0000000000007941 */ /* 0x000fea0003800000 */
.L_x_13701:
[----:B------:R0:W-:Y:S01]  /*0600*/  @!P1 STG.E.U16 desc[UR4][R6.64], R11 ;  /* 0x0000000b06009986 */ /* 0x0001e2000c101504 */
[----:B------:R-:W-:Y:S04]  /*0610*/  BSSY B0, `(.L_x_13703) ;  /* 0x000000c000007945 */ /* 0x000fe80003800000 */
[----:B------:R-:W-:Y:S05]  /*0620*/  @P4 BRA `(.L_x_13704) ;  /* 0x0000000000284947 */ /* 0x000fea0003800000 */
[----:B0-----:R-:W0:Y:S01]  /*0630*/  LDC.64 R6, c[0x0][0x218] ;  /* 0x00008600ff067b82 */ /* 0x001e220000000a00 */
[----:B-----5:R-:W-:Y:S01]  /*0640*/  IMAD R5, R0, 0x200, R9 ;  /* 0x0000020000057824 */ /* 0x020fe200078e0209 */
[----:B------:R-:W-:-:S04]  /*0650*/  IADD3 R9, R9, 0x80, RZ ;  /* 0x0000008009097810 */ /* 0x000fc80007ffe0ff */
[----:B------:R-:W-:-:S13]  /*0660*/  ISETP.GE.AND P0, PT, R9, R2, PT ;  /* 0x000000020900720c */ /* 0x000fda0003f06270 */
[----:B------:R-:W-:Y:S02]  /*0670*/  @!P0 IMAD R11, R0, 0x200, R9 ;  /* 0x00000200000b8824 */ /* 0x000fe400078e0209 */
[----:B------:R-:W-:Y:S02]  /*0680*/  @!P0 VIADD R9, R9, 0x80 ;  /* 0x0000008009098836 */ /* 0x000fe40000000000 */
[----:B0-----:R-:W-:-:S04]  /*0690*/  IMAD.WIDE.U32 R4, R5, 0x2, R6 ;  /* 0x0000000205047825 */ /* 0x001fc800078e0006 */
[----:B------:R-:W-:Y:S01]  /*06a0*/  @!P0 IMAD.WIDE.U32 R6, R11, 0x2, R6 ;  /* 0x000000020b068825 */ /* 0x000fe200078e0006 */
[----:B------:R1:W-:Y:S04]  /*06b0*/  STG.E.U16 desc[UR4][R4.64], R10 ;  /* 0x0000000a04007986 */ /* 0x0003e8000c101504 */
[----:B------:R1:W-:Y:S02]  /*06c0*/  @!P0 STG.E.U16 desc[UR4][R6.64], R13 ;  /* 0x0000000d06008986 */ /* 0x0003e4000c101504 */
.L_x_13704:
[----:B------:R-:W-:Y:S05]  /*06d0*/  BSYNC B0 ;  /* 0x0000000000007941 */ /* 0x000fea0003800000 */
.L_x_13703:
[----:B------:R-:W-:-:S13]  /*06e0*/  ISETP.GE.AND P0, PT, R9, R2, PT ;  /* 0x000000020900720c */ /* 0x000fda0003f06270 */
[----:B------:R-:W-:Y:S05]  /*06f0*/  @P0 EXIT ;  /* 0x000000000000094d */ /* 0x000fea0003800000 */
[----:B-1---5:R-:W1:Y:S01]  /*0700*/  LDC.64 R4, c[0x0][0x218] ;  /* 0x00008600ff047b82 */ /* 0x022e620000000a00 */
[----:B------:R-:W-:-:S04]  /*0710*/  IMAD R9, R0, 0x200, R9 ;  /* 0x0000020000097824 */ /* 0x000fc800078e0209 */
[----:B-1----:R-:W-:-:S05]  /*0720*/  IMAD.WIDE.U32 R4, R9, 0x2, R4 ;  /* 0x0000000209047825 */ /* 0x002fca00078e0004 */
[----:B------:R-:W-:Y:S01]  /*0730*/  STG.E.U16 desc[UR4][R4.64], R3 ;  /* 0x0000000304007986 */ /* 0x000fe2000c101504 */
[----:B------:R-:W-:Y:S05]  /*0740*/  EXIT ;  /* 0x000000000000794d */ /* 0x000fea0003800000 */
.L_x_13705:
        /* <DEDUP_REMOVED lines=11> */
.L_x_42232:


//--------------------- .text._ZN2at6native29vectorized_elementwise_kernelILi2ENS0_13AUnaryFunctorIN3c104HalfES4_S4_ZZZNS0_19minimum_kernel_cudaERNS_18TensorIteratorBaseEENKUlvE0_clEvENKUlvE1_clEvEUlS4_S4_E_EESt5arrayIPcLm2EEEEviT0_T1_ --------------------------
	.section	.text._ZN2at6native29vectorized_elementwise_kernelILi2ENS0_13AUnaryFunctorIN3c104HalfES4_S4_ZZZNS0_19minimum_kernel_cudaERNS_18TensorIteratorBaseEENKUlvE0_clEvENKUlvE1_clEvEUlS4_S4_E_EESt5arrayIPcLm2EEEEviT0_T1_,"ax",@progbits
	.align	128
        .global         _ZN2at6native29vectorized_elementwise_kernelILi2ENS0_13AUnaryFunctorIN3c104HalfES4_S4_ZZZNS0_19minimum_kernel_cudaERNS_18TensorIteratorBaseEENKUlvE0_clEvENKUlvE1_clEvEUlS4_S4_E_EESt5arrayIPcLm2EEEEviT0_T1_
        .type           _ZN2at6native29vectorized_elementwise_kernelILi2ENS0_13AUnaryFunctorIN3c104HalfES4_S4_ZZZNS0_19minimum_kernel_cudaERNS_18TensorIteratorBaseEENKUlvE0_clEvENKUlvE1_clEvEUlS4_S4_E_EESt5arrayIPcLm2EEEEviT0_T1_,@function
        .size           _ZN2at6native29vectorized_elementwise_kernelILi2ENS0_13AUnaryFunctorIN3c104HalfES4_S4_ZZZNS0_19minimum_kernel_cudaERNS_18TensorIteratorBaseEENKUlvE0_clEvENKUlvE1_clEvEUlS4_S4_E_EESt5arrayIPcLm2EEEEviT0_T1_,(.L_x_42233 - _ZN2at6native29vectorized_elementwise_kernelILi2ENS0_13AUnaryFunctorIN3c104HalfES4_S4_ZZZNS0_19minimum_kernel_cudaERNS_18TensorIteratorBaseEENKUlvE0_clEvENKUlvE1_clEvEUlS4_S4_E_EESt5arrayIPcLm2EEEEviT0_T1_)
        .other          _ZN2at6native29vectorized_elementwise_kernelILi2ENS0_13AUnaryFunctorIN3c104HalfES4_S4_ZZZNS0_19minimum_kernel_cudaERNS_18TensorIteratorBaseEENKUlvE0_clEvENKUlvE1_clEvEUlS4_S4_E_EESt5arrayIPcLm2EEEEviT0_T1_,@"STO_CUDA_ENTRY STV_DEFAULT"
_ZN2at6native29vectorized_elementwise_kernelILi2ENS0_13AUnaryFunctorIN3c104HalfES4_S4_ZZZNS0_19minimum_kernel_cudaERNS_18TensorIteratorBaseEENKUlvE0_clEvENKUlvE1_clEvEUlS4_S4_E_EESt5arrayIPcLm2EEEEviT0_T1_:
.text._ZN2at6native29vectorized_elementwise_kernelILi2ENS0_13AUnaryFunctorIN3c104HalfES4_S4_ZZZNS0_19minimum_kernel_cudaERNS_18TensorIteratorBaseEENKUlvE0_clEvENKUlvE1_clEvEUlS4_S4_E_EESt5arrayIPcLm2EEEEviT0_T1_:
        /* <DEDUP_REMOVED lines=10> */
[----:B------:R-:W2:Y:S02]  /*00a0*/  LDC.64 R2, c[0x0][0x220] ;  /* 0x00008800ff027b82 */ /* 0x000ea40000000a00 */
[----:B--2---:R-:W-:-:S04]  /*00b0*/  IMAD.WIDE R2, R0, 0x2, R2 ;  /* 0x0000000200027825 */ /* 0x004fc800078e0202 */
[----:B0-----:R-:W-:Y:S02]  /*00c0*/  IMAD.WIDE.U32 R10, R9, 0x4, R2 ;  /* 0x00000004090a7825 */ /* 0x001fe400078e0002 */
[----:B------:R-:W0:Y:S03]  /*00d0*/  LDC.64 R2, c[0x0][0x218] ;  /* 0x00008600ff027b82 */ /* 0x000e260000000a00 */
[----:B------:R2:W5:Y:S04]  /*00e0*/  LDG.E R14, desc[UR4][R10.64+0x200] ;  /* 0x000200040a0e7981 */ /* 0x000568000c1e1900 */
[----:B------:R2:W5:Y:S04]  /*00f0*/  LDG.E R4, desc[UR4][R10.64+0x400] ;  /* 0x000400040a047981 */ /* 0x000568000c1e1900 */
[----:B------:R2:W5:Y:S04]  /*0100*/  LDG.E R5, desc[UR4][R10.64+0x600] ;  /* 0x000600040a057981 */ /* 0x000568000c1e1900 */
[----:B------:R2:W5:Y:S01]  /*0110*/  LDG.E R12, desc[UR4][R10.64] ;  /* 0x000000040a0c7981 */ /* 0x000562000c1e1900 */
[----:B-1----:R-:W-:-:S02]  /*0120*/  HADD2.F32 R6, -RZ, R16.H0_H0 ;  /* 0x20000010ff067230 */ /* 0x002fc40000004100 */
[--C-:B------:R-:W-:Y:S02]  /*0130*/  IMAD.MOV.U32 R8, RZ, RZ, R16.reuse ;  /* 0x000000ffff087224 */ /* 0x100fe400078e0010 */
[----:B------:R-:W-:Y:S01]  /*0140*/  IMAD.MOV.U32 R7, RZ, RZ, R16 ;  /* 0x000000ffff077224 */ /* 0x000fe200078e0010 */
[----:B------:R-:W-:-:S13]  /*0150*/  FSETP.NEU.FTZ.AND P0, PT, R6, R6, PT ;  /* 0x000000060600720b */ /* 0x000fda0003f1d000 */
[----:B--2---:R-:W-:Y:S05]  /*0160*/  @P0 BRA `(.L_x_13707) ;  /* 0x0000000000140947 */ /* 0x004fea0003800000 */
[----:B-----5:R-:W-:-:S05]  /*0170*/  HADD2.F32 R7, -RZ, R12.H0_H0 ;  /* 0x2000000cff077230 */ /* 0x020fca0000004100 */
[----:B------:R-:W-:-:S13]  /*0180*/  FSETP.NEU.FTZ.AND P1, PT, R7, R7, PT ;  /* 0x000000070700720b */ /* 0x000fda0003f3d000 */
[----:B------:R-:W-:-:S04]  /*0190*/  @!P1 FMNMX.FTZ R7, R6, R7, PT ;  /* 0x0000000706079209 */ /* 0x000fc80003810000 */
[----:B------:R-:W-:-:S04]  /*01a0*/  @!P1 F2FP.F16.F32.PACK_AB R7, RZ, R7 ;  /* 0x00000007ff07923e */ /* 0x000fc800000000ff */
[----:B------:R-:W-:-:S07]  /*01b0*/  @P1 PRMT R7, R12, 0x7610, R7 ;  /* 0x000076100c071816 */ /* 0x000fce0000000007 */
.L_x_13707:
[----:B------:R-:W-:Y:S05]  /*01c0*/  @P0 BRA `(.L_x_13708) ;  /* 0x0000000000180947 */ /* 0x000fea0003800000 */
[----:B-----5:R-:W-:-:S05]  /*01d0*/  HADD2.F32 R11, -RZ, R12.H1_H1 ;  /* 0x3000000cff0b7230 */ /* 0x020fca0000004100 */
[----:B------:R-:W-:-:S13]  /*01e0*/  FSETP.NEU.FTZ.AND P1, PT, R11, R11, PT ;  /* 0x0000000b0b00720b */ /* 0x000fda0003f3d000 */
[----:B------:R-:W-:-:S04]  /*01f0*/  @!P1 FMNMX.FTZ R11, R6, R11, PT ;  /* 0x0000000b060b9209 */ /* 0x000fc80003810000 */
[----:B------:R-:W-:-:S04]  /*0200*/  @!P1 F2FP.F16.F32.PACK_AB R11, RZ, R11 ;  /* 0x0000000bff0b923e */ /* 0x000fc800000000ff */
[----:B------:R-:W-:-:S04]  /*0210*/  @!P1 PRMT R8, R11, 0x7610, R8 ;  /* 0x000076100b089816 */ /* 0x000fc80000000008 */
[----:B------:R-:W-:-:S07]  /*0220*/  @P1 PRMT R8, R12, 0x7632, R8 ;  /* 0x000076320c081816 */ /* 0x000fce0000000008 */
.L_x_13708:
[----:B0-----:R-:W-:-:S04]  /*0230*/  IMAD.WIDE.U32 R2, R0, 0x2, R2 ;  /* 0x0000000200027825 */ /* 0x001fc800078e0002 */
[--C-:B------:R-:W-:Y:S02]  /*0240*/  IMAD.MOV.U32 R0, RZ, RZ, R16.reuse ;  /* 0x000000ffff007224 */ /* 0x100fe400078e0010 */
[----:B------:R-:W-:Y:S01]  /*0250*/  IMAD.MOV.U32 R11, RZ, RZ, R16 ;  /* 0x000000ffff0b7224 */ /* 0x000fe200078e0010 */
[----:B------:R-:W-:Y:S06]  /*0260*/  @P0 BRA `(.L_x_13709) ;  /* 0x0000000000140947 */ /* 0x000fec0003800000 */
[----:B-----5:R-:W-:-:S05]  /*0270*/  HADD2.F32 R11, -RZ, R14.H0_H0 ;  /* 0x2000000eff0b7230 */ /* 0x020fca0000004100 */
[----:B------:R-:W-:-:S13]  /*0280*/  FSETP.NEU.FTZ.AND P1, PT, R11, R11, PT ;  /* 0x0000000b0b00720b */ /* 0x000fda0003f3d000 */
[----:B------:R-:W-:-:S04]  /*0290*/  @!P1 FMNMX.FTZ R11, R6, R11, PT ;  /* 0x0000000b060b9209 */ /* 0x000fc80003810000 */
[----:B------:R-:W-:-:S04]  /*02a0*/  @!P1 F2FP.F16.F32.PACK_AB R11, RZ, R11 ;  /* 0x0000000bff0b923e */ /* 0x000fc800000000ff */
[----:B------:R-:W-:-:S07]  /*02b0*/  @P1 PRMT R11, R14, 0x7610, R11 ;  /* 0x000076100e0b1816 */ /* 0x000fce000000000b */
.L_x_13709:
[----:B------:R-:W-:Y:S05]  /*02c0*/  @P0 BRA `(.L_x_13710) ;  /* 0x0000000000180947 */ /* 0x000fea0003800000 */
[----:B-----5:R-:W-:-:S05]  /*02d0*/  HADD2.F32 R13, -RZ, R14.H1_H1 ;  /* 0x3000000eff0d7230 */ /* 0x020fca0000004100 */
[----:B------:R-:W-:-:S13]  /*02e0*/  FSETP.NEU.FTZ.AND P1, PT, R13, R13, PT ;  /* 0x0000000d0d00720b */ /* 0x000fda0003f3d000 */
[----:B------:R-:W-:-:S04]  /*02f0*/  @!P1 FMNMX.FTZ R13, R6, R13, PT ;  /* 0x0000000d060d9209 */ /* 0x000fc80003810000 */
[----:B------:R-:W-:-:S04]  /*0300*/  @!P1 F2FP.F16.F32.PACK_AB R13, RZ, R13 ;  /* 0x0000000dff0d923e */ /* 0x000fc800000000ff */
[----:B------:R-:W-:-:S04]  /*0310*/  @!P1 PRMT R0, R13, 0x7610, R0 ;  /* 0x000076100d009816 */ /* 0x000fc80000000000 */
[----:B------:R-:W-:-:S07]  /*0320*/  @P1 PRMT R0, R14, 0x7632, R0 ;  /* 0x000076320e001816 */ /* 0x000fce0000000000 */
.L_x_13710:
[----:B------:R-:W-:-:S04]  /*0330*/  IMAD.WIDE R2, R9, 0x4, R2 ;  /* 0x0000000409027825 */ /* 0x000fc800078e0202 */
        /* <DEDUP_REMOVED lines=8> */
.L_x_13711:
[----:B------:R-:W-:Y:S05]  /*03c0*/  @P0 BRA `(.L_x_13712) ;  /* 0x0000000000180947 */ /* 0x000fea0003800000 */
[----:B-----5:R-:W-:-:S05]  /*03d0*/  HADD2.F32 R13, -RZ, R4.H1_H1 ;  /* 0x30000004ff0d7230 */ /* 0x020fca0000004100 */
[----:B------:R-:W-:-:S13]  /*03e0*/  FSETP.NEU.FTZ.AND P1, PT, R13, R13, PT ;  /* 0x0000000d0d00720b */ /* 0x000fda0003f3d000 */
[----:B------:R-:W-:-:S04]  /*03f0*/  @!P1 FMNMX.FTZ R13, R6, R13, PT ;  /* 0x0000000d060d9209 */ /* 0x000fc80003810000 */
[----:B------:R-:W-:-:S04]  /*0400*/  @!P1 F2FP.F16.F32.PACK_AB R13, RZ, R13 ;  /* 0x0000000dff0d923e */ /* 0x000fc800000000ff */
[----:B------:R-:W-:-:S04]  /*0410*/  @!P1 PRMT R10, R13, 0x7610, R10 ;  /* 0x000076100d0a9816 */ /* 0x000fc8000000000a */
[----:B------:R-:W-:-:S07]  /*0420*/  @P1 PRMT R10, R4, 0x7632, R10 ;  /* 0x00007632040a1816 */ /* 0x000fce000000000a */
.L_x_13712:
[----:B------:R-:W-:Y:S01]  /*0430*/  IMAD.MOV.U32 R13, RZ, RZ, R16 ;  /* 0x000000ffff0d7224 */ /* 0x000fe200078e0010 */
[----:B------:R-:W-:Y:S06]  /*0440*/  @P0 BRA `(.L_x_13713) ;  /* 0x0000000000140947 */ /* 0x000fec0003800000 */
[----:B-----5:R-:W-:-:S05]  /*0450*/  HADD2.F32 R13, -RZ, R5.H0_H0 ;  /* 0x20000005ff0d7230 */ /* 0x020fca0000004100 */
[----:B------:R-:W-:-:S13]  /*0460*/  FSETP.NEU.FTZ.AND P1, PT, R13, R13, PT ;  /* 0x0000000d0d00720b */ /* 0x000fda0003f3d000 */
[----:B------:R-:W-:-:S04]  /*0470*/  @!P1 FMNMX.FTZ R13, R6, R13, PT ;  /* 0x0000000d060d9209 */ /* 0x000fc80003810000 */
[----:B------:R-:W-:-:S04]  /*0480*/  @!P1 F2FP.F16.F32.PACK_AB R13, RZ, R13 ;  /* 0x0000000dff0d923e */ /* 0x000fc800000000ff */
[----:B------:R-:W-:-:S07]  /*0490*/  @P1 PRMT R13, R5, 0x7610, R13 ;  /* 0x00007610050d1816 */ /* 0x000fce000000000d */
.L_x_13713:
[----:B------:R-:W-:Y:S05]  /*04a0*/  @P0 BRA `(.L_x_13714) ;  /* 0x0000000000180947 */ /* 0x000fea0003800000 */
[----:B-----5:R-:W-:-:S05]  /*04b0*/  HADD2.F32 R15, -RZ, R5.H1_H1 ;  /* 0x30000005ff0f7230 */ /* 0x020fca0000004100 */
[----:B------:R-:W-:-:S13]  /*04c0*/  FSETP.NEU.FTZ.AND P0, PT, R15, R15, PT ;  /* 0x0000000f0f00720b */ /* 0x000fda0003f1d000 */
[----:B------:R-:W-:-:S04]  /*04d0*/  @!P0 FMNMX.FTZ R6, R6, R15, PT ;  /* 0x0000000f06068209 */ /* 0x000fc80003810000 */
[----:B------:R-:W-:-:S04]  /*04e0*/  @!P0 F2FP.F16.F32.PACK_AB R6, RZ, R6 ;  /* 0x00000006ff06823e */ /* 0x000fc800000000ff */
[----:B------:R-:W-:-:S04]  /*04f0*/  @!P0 PRMT R16, R6, 0x7610, R16 ;  /* 0x0000761006108816 */ /* 0x000fc80000000010 */
[----:B------:R-:W-:-:S07]  /*0500*/  @P0 PRMT R16, R5, 0x7632, R16 ;  /* 0x0000763205100816 */ /* 0x000fce0000000010 */
.L_x_13714:
        /* <DEDUP_REMOVED lines=9> */
.L_x_13706:
        /* <DEDUP_REMOVED lines=12> */
[----:B------:R-:W-:Y:S01]  /*0660*/  PRMT R18, RZ, 0x7610, R18 ;  /* 0x00007610ff127816 */ /* 0x000fe20000000012 */
[----:B------:R-:W-:Y:S01]  /*0670*/  @!P5 VIADD R19, R19, 0x80 ;  /* 0x000000801313d836 */ /* 0x000fe20000000000 */
[----:B------:R-:W2:Y:S01]  /*0680*/  @!P5 LDC.64 R2, c[0x0][0x220] ;  /* 0x00008800ff02db82 */ /* 0x000ea20000000a00 */
[----:B0-----:R-:W-:-:S03]  /*0690*/  @!P4 IMAD.WIDE.U32 R24, R25, 0x2, R6 ;  /* 0x000000021918c825 */ /* 0x001fc600078e0006 */
[C---:B------:R-:W-:Y:S02]  /*06a0*/  ISETP.GE.AND P0, PT, R19.reuse, R10, PT ;  /* 0x0000000a1300720c */ /* 0x040fe40003f06270 */
[----:B------:R-:W5:Y:S11]  /*06b0*/  @!P4 LDG.E.U16 R20, desc[UR4][R24.64] ;  /* 0x000000041814c981 */ /* 0x000f76000c1e1500 */
[----:B------:R-:W-:Y:S01]  /*06c0*/  @!P0 IMAD.IADD R17, R0, 0x1, R19 ;  /* 0x0000000100118824 */ /* 0x000fe200078e0213 */
[----:B------:R-:W0:Y:S01]  /*06d0*/  @!P0 LDC.64 R6, c[0x0][0x220] ;  /* 0x00008800ff068b82 */ /* 0x000e220000000a00 */
[----:B------:R-:W-:-:S05]  /*06e0*/  @!P0 VIADD R19, R19, 0x80 ;  /* 0x0000008013138836 */ /* 0x000fca0000000000 */
[----:B------:R-:W-:-:S13]  /*06f0*/  ISETP.GE.AND P2, PT, R19, R10, PT ;  /* 0x0000000a1300720c */ /* 0x000fda0003f46270 */
[----:B------:R-:W3:Y:S01]  /*0700*/  @!P2 LDC.64 R14, c[0x0][0x220] ;  /* 0x00008800ff0eab82 */ /* 0x000ee20000000a00 */
[----:B------:R-:W-:Y:S02]  /*0710*/  @!P2 IMAD.IADD R5, R0, 0x1, R19 ;  /* 0x000000010005a824 */ /* 0x000fe400078e0213 */
[----:B------:R-:W-:Y:S02]  /*0720*/  @!P2 VIADD R19, R19, 0x80 ;  /* 0x000000801313a836 */ /* 0x000fe40000000000 */
[----:B0-----:R-:W-:Y:S01]  /*0730*/  @!P0 IMAD.WIDE.U32 R6, R17, 0x2, R6 ;  /* 0x0000000211068825 */ /* 0x001fe200078e0006 */
[----:B------:R-:W-:Y:S02]  /*0740*/  PRMT R17, RZ, 0x7610, R17 ;  /* 0x00007610ff117816 */ /* 0x000fe40000000011 */
[----:B------:R-:W-:Y:S02]  /*0750*/  ISETP.GE.AND P1, PT, R19, R10, PT ;  /* 0x0000000a1300720c */ /* 0x000fe40003f26270 */
[----:B------:R-:W5:Y:S01]  /*0760*/  @!P0 LDG.E.U16 R18, desc[UR4][R6.64] ;  /* 0x0000000406128981 */ /* 0x000f62000c1e1500 */
[----:B---3--:R-:W-:-:S05]  /*0770*/  @!P2 IMAD.WIDE.U32 R14, R5, 0x2, R14 ;  /* 0x00000002050ea825 */ /* 0x008fca00078e000e */
[----:B------:R0:W5:Y:S02]  /*0780*/  @!P2 LDG.E.U16 R17, desc[UR4][R14.64] ;  /* 0x000000040e11a981 */ /* 0x000164000c1e1500 */
[----:B0-----:R-:W0:Y:S01]  /*0790*/  @!P3 LDC.64 R14, c[0x0][0x220] ;  /* 0x00008800ff0ebb82 */ /* 0x001e220000000a00 */
[----:B------:R-:W-:Y:S01]  /*07a0*/  PRMT R7, RZ, 0x7610, R7 ;  /* 0x00007610ff077816 */ /* 0x000fe20000000007 */
[----:B0-----:R-:W-:-:S05]  /*07b0*/  @!P3 IMAD.WIDE.U32 R14, R13, 0x2, R14 ;  /* 0x000000020d0eb825 */ /* 0x001fca00078e000e */
[----:B------:R-:W5:Y:S01]  /*07c0*/  @!P3 LDG.E.U16 R7, desc[UR4][R14.64] ;  /* 0x000000040e07b981 */ /* 0x000f62000c1e1500 */
[----:B------:R-:W-:Y:S02]  /*07d0*/  @!P1 IMAD.IADD R23, R0, 0x1, R19 ;  /* 0x0000000100179824 */ /* 0x000fe400078e0213 */
[----:B------:R-:W-:-:S05]  /*07e0*/  @!P1 VIADD R19, R19, 0x80 ;  /* 0x0000008013139836 */ /* 0x000fca0000000000 */
[----:B------:R-:W-:Y:S01]  /*07f0*/  ISETP.GE.AND P6, PT, R19, R10, PT ;  /* 0x0000000a1300720c */ /* 0x000fe20003fc6270 */
[----:B--2---:R-:W-:Y:S02]  /*0800*/  @!P5 IMAD.WIDE.U32 R8, R9, 0x2, R2 ;  /* 0x000000020908d825 */ /* 0x004fe400078e0002 */
[----:B------:R-:W0:Y:S10]  /*0810*/  @!P1 LDC.64 R2, c[0x0][0x220] ;  /* 0x00008800ff029b82 */ /* 0x000e340000000a00 */
[----:B------:R-:W-:-:S02]  /*0820*/  @!P6 IMAD.IADD R21, R0, 0x1, R19 ;  /* 0x000000010015e824 */ /* 0x000fc400078e0213 */
[----:B------:R-:W-:-:S05]  /*0830*/  @!P6 VIADD R19, R19, 0x80 ;  /* 0x000000801313e836 */ /* 0x000fca0000000000 */
[----:B------:R-:W-:Y:S02]  /*0840*/  ISETP.GE.AND P4, PT, R19, R10, PT ;  /* 0x0000000a1300720c */ /* 0x000fe40003f86270 */
[----:B------:R-:W-:-:S06]  /*0850*/  PRMT R12, RZ, 0x7610, R12 ;  /* 0x00007610ff0c7816 */ /* 0x000fcc000000000c */
[----:B------:R2:W5:Y:S05]  /*0860*/  @!P5 LDG.E.U16 R12, desc[UR4][R8.64] ;  /* 0x00000004080cd981 */ /* 0x00056a000c1e1500 */
[----:B------:R-:W3:Y:S08]  /*0870*/  @!P4 LDC.64 R4, c[0x0][0x220] ;  /* 0x00008800ff04cb82 */ /* 0x000ef00000000a00 */
[----:B--2---:R-:W2:Y:S01]  /*0880*/  @!P6 LDC.64 R8, c[0x0][0x220] ;  /* 0x00008800ff08eb82 */ /* 0x004ea20000000a00 */
[----:B------:R-:W-:Y:S01]  /*0890*/  PRMT R22, RZ, 0x7610, R22 ;  /* 0x00007610ff167816 */ /* 0x000fe20000000016 */
[----:B0-----:R-:W-:-:S05]  /*08a0*/  @!P1 IMAD.WIDE.U32 R2, R23, 0x2, R2 ;  /* 0x0000000217029825 */ /* 0x001fca00078e0002 */
[----:B------:R0:W5:Y:S01]  /*08b0*/  @!P1 LDG.E.U16 R22, desc[UR4][R2.64] ;  /* 0x0000000402169981 */ /* 0x000162000c1e1500 */
[----:B------:R-:W-:Y:S01]  /*08c0*/  @!P4 IMAD.IADD R19, R0, 0x1, R19 ;  /* 0x000000010013c824 */ /* 0x000fe200078e0213 */
[----:B------:R-:W-:Y:S01]  /*08d0*/  PRMT R6, RZ, 0x7610, R6 ;  /* 0x00007610ff067816 */ /* 0x000fe20000000006 */
[----:B0-----:R-:W0:Y:S02]  /*08e0*/  @!P3 LDC.64 R2, c[0x0][0x218] ;  /* 0x00008600ff02bb82 */ /* 0x001e240000000a00 */
[----:B---3--:R-:W-:Y:S01]  /*08f0*/  @!P4 IMAD.WIDE.U32 R4, R19, 0x2, R4 ;  /* 0x000000021304c825 */ /* 0x008fe200078e0004 */
[----:B------:R-:W-:-:S03]  /*0900*/  PRMT R19, RZ, 0x7610, R19 ;  /* 0x00007610ff137816 */ /* 0x000fc60000000013 */
[----:B------:R-:W-:Y:S01]  /*0910*/  VIADD R13, R11, 0x80 ;  /* 0x000000800b0d7836 */ /* 0x000fe20000000000 */
[----:B------:R3:W5:Y:S01]  /*0920*/  @!P4 LDG.E.U16 R6, desc[UR4][R4.64] ;  /* 0x000000040406c981 */ /* 0x000762000c1e1500 */
[----:B--2---:R-:W-:Y:S01]  /*0930*/  @!P6 IMAD.WIDE.U32 R8, R21, 0x2, R8 ;  /* 0x000000021508e825 */ /* 0x004fe200078e0008 */
[----:B------:R-:W-:Y:S03]  /*0940*/  BSSY B0, `(.L_x_13715) ;  /* 0x0000015000007945 */ /* 0x000fe60003800000 */
[C---:B------:R-:W-:Y:S01]  /*0950*/  VIADD R21, R11.reuse, 0x100 ;  /* 0x000001000b157836 */ /* 0x040fe20000000000 */
[----:B------:R2:W5:Y:S01]  /*0960*/  @!P6 LDG.E.U16 R19, desc[UR4][R8.64] ;  /* 0x000000040813e981 */ /* 0x000562000c1e1500 */
[----:B---3--:R-:W-:Y:S01]  /*0970*/  VIADD R5, R11, 0x180 ;  /* 0x000001800b057836 */ /* 0x008fe20000000000 */
[-C--:B------:R-:W-:Y:S01]  /*0980*/  ISETP.GE.AND P1, PT, R13, R10.reuse, PT ;  /* 0x0000000a0d00720c */ /* 0x080fe20003f26270 */
[----:B--2---:R-:W-:Y:S01]  /*0990*/  VIADD R9, R11, 0x200 ;  /* 0x000002000b097836 */ /* 0x004fe20000000000 */
[-C--:B------:R-:W-:Y:S01]  /*09a0*/  ISETP.GE.AND P6, PT, R21, R10.reuse, PT ;  /* 0x0000000a1500720c */ /* 0x080fe20003fc6270 */
[----:B-1----:R-:W-:Y:S01]  /*09b0*/  HADD2.F32 R13, -RZ, R16.H0_H0 ;  /* 0x20000010ff0d7230 */ /* 0x002fe20000004100 */
[----:B------:R-:W-:-:S02]  /*09c0*/  ISETP.GE.AND P4, PT, R5, R10, PT ;  /* 0x0000000a0500720c */ /* 0x000fc40003f86270 */
[----:B------:R-:W-:Y:S01]  /*09d0*/  ISETP.GE.AND P5, PT, R9, R10, PT ;  /* 0x0000000a0900720c */ /* 0x000fe20003fa6270 */
[----:B------:R-:W-:-:S12]  /*09e0*/  @P3 BRA `(.L_x_13716) ;  /* 0x0000000000283947 */ /* 0x000fd80003800000 */
        /* <DEDUP_REMOVED lines=10> */
.L_x_13716:
[----:B------:R-:W-:Y:S05]  /*0a90*/  BSYNC B0 ;  /* 0x0000000000007941 */ /* 0x000fea0003800000 */
.L_x_13715:
        /* <DEDUP_REMOVED lines=12> */
.L_x_13718:
[----:B------:R-:W-:Y:S05]  /*0b60*/  BSYNC B0 ;  /* 0x0000000000007941 */ /* 0x000fea0003800000 */
.L_x_13717:
[----:B------:R-:W-:Y:S01]  /*0b70*/  VIADD R5, R11, 0x280 ;  /* 0x000002800b057836 */ /* 0x000fe20000000000 */
[----:B------:R-:W-:Y:S01]  /*0b80*/  FSETP.NEU.FTZ.AND P0, PT, R13, R13, PT ;  /* 0x0000000d0d00720b */ /* 0x000fe20003f1d000 */
[C---:B-----5:R-:W-:Y:S01]  /*0b90*/  VIADD R7, R11.reuse, 0x300 ;  /* 0x000003000b077836 */ /* 0x060fe20000000000 */
[----:B------:R-:W-:Y:S01]  /*0ba0*/  BSSY B0, `(.L_x_13719) ;  /* 0x0000011000007945 */ /* 0x000fe20003800000 */
[----:B------:R-:W-:Y:S01]  /*0bb0*/  VIADD R9, R11, 0x380 ;  /* 0x000003800b097836 */ /* 0x000fe20000000000 */
[-C--:B------:R-:W-:Y:S01]  /*0bc0*/  ISETP.GE.AND P2, PT, R5, R10.reuse, PT ;  /* 0x0000000a0500720c */ /* 0x080fe20003f46270 */
[----:B------:R-:W-:Y:S01]  /*0bd0*/  @!P3 IMAD.IADD R5, R0, 0x1, R11 ;  /* 0x000000010005b824 */ /* 0x000fe200078e020b */
[-C--:B------:R-:W-:Y:S02]  /*0be0*/  ISETP.GE.AND P1, PT, R7, R10.reuse, PT ;  /* 0x0000000a0700720c */ /* 0x080fe40003f26270 */
[----:B------:R-:W-:Y:S01]  /*0bf0*/  ISETP.GE.OR P0, PT, R9, R10, P0 ;  /* 0x0000000a0900720c */ /* 0x000fe20000706670 */
[----:B0-----:R-:W-:Y:S01]  /*0c00*/  @!P3 IMAD.WIDE.U32 R2, R5, 0x2, R2 ;  /* 0x000000020502b825 */ /* 0x001fe200078e0002 */
[----:B------:R-:W-:Y:S11]  /*0c10*/  @P6 BRA `(.L_x_13720) ;  /* 0x0000000000246947 */ /* 0x000ff60003800000 */
[----:B------:R-:W-:Y:S02]  /*0c20*/  HADD2.F32 R5, -RZ, R16.H0_H0 ;  /* 0x20000010ff057230 */ /* 0x000fe40000004100 */
[----:B------:R-:W-:-:S03]  /*0c30*/  IMAD.MOV.U32 R4, RZ, RZ, R16 ;  /* 0x000000ffff047224 */ /* 0x000fc600078e0010 */
[----:B------:R-:W-:-:S13]  /*0c40*/  FSETP.NEU.FTZ.AND P6, PT, R5, R5, PT ;  /* 0x000000050500720b */ /* 0x000fda0003fdd000 */
[----:B------:R-:W-:Y:S05]  /*0c50*/  @P6 BRA `(.L_x_13720) ;  /* 0x0000000000146947 */ /* 0x000fea0003800000 */
[----:B------:R-:W-:-:S05]  /*0c60*/  HADD2.F32 R4, -RZ, R12.H0_H0 ;  /* 0x2000000cff047230 */ /* 0x000fca0000004100 */
[----:B------:R-:W-:-:S13]  /*0c70*/  FSETP.NEU.FTZ.AND P6, PT, R4, R4, PT ;  /* 0x000000040400720b */ /* 0x000fda0003fdd000 */
[----:B------:R-:W-:-:S04]  /*0c80*/  @!P6 FMNMX.FTZ R4, R5, R4, PT ;  /* 0x000000040504e209 */ /* 0x000fc80003810000 */
[----:B------:R-:W-:-:S04]  /*0c90*/  @!P6 F2FP.F16.F32.PACK_AB R4, RZ, R4 ;  /* 0x00000004ff04e23e */ /* 0x000fc800000000ff */
[----:B------:R-:W-:-:S07]  /*0ca0*/  @P6 PRMT R4, R12, 0x7610, R4 ;  /* 0x000076100c046816 */ /* 0x000fce0000000004 */
.L_x_13720:
[----:B------:R-:W-:Y:S05]  /*0cb0*/  BSYNC B0 ;  /* 0x0000000000007941 */ /* 0x000fea0003800000 */
.L_x_13719:
[----:B------:R-:W-:Y:S04]  /*0cc0*/  BSSY B0, `(.L_x_13721) ;  /* 0x000000c000007945 */ /* 0x000fe80003800000 */
[----:B------:R-:W-:Y:S05]  /*0cd0*/  @P4 BRA `(.L_x_13722) ;  /* 0x0000000000284947 */ /* 0x000fea0003800000 */
        /* <DEDUP_REMOVED lines=10> */
.L_x_13722:
[----:B------:R-:W-:Y:S05]  /*0d80*/  BSYNC B0 ;  /* 0x0000000000007941 */ /* 0x000fea0003800000 */
.L_x_13721:
        /* <DEDUP_REMOVED lines=11> */
.L_x_13724:
[----:B------:R-:W-:Y:S05]  /*0e40*/  BSYNC B0 ;  /* 0x0000000000007941 */ /* 0x000fea0003800000 */
.L_x_13723:
        /* <DEDUP_REMOVED lines=11> */
.L_x_13726:
[----:B------:R-:W-:Y:S05]  /*0f00*/  BSYNC B0 ;  /* 0x0000000000007941 */ /* 0x000fea0003800000 */
.L_x_13725:
        /* <DEDUP_REMOVED lines=11> */
.L_x_13728:
[----:B------:R-:W-:Y:S05]  /*0fc0*/  BSYNC B0 ;  /* 0x0000000000007941 */ /* 0x000fea0003800000 */
.L_x_13727:
[----:B------:R-:W-:Y:S04]  /*0fd0*/  BSSY B0, `(.L_x_13729) ;  /* 0x0000008000007945 */ /* 0x000fe80003800000 */
[----:B------:R-:W-:Y:S05]  /*0fe0*/  @P0 BRA `(.L_x_13730) ;  /* 0x0000000000180947 */ /* 0x000fea0003800000 */
[----:B------:R-:W-:-:S05]  /*0ff0*/  HADD2.F32 R12, -RZ, R6.H0_H0 ;  /* 0x20000006ff0c7230 */ /* 0x000fca0000004100 */
[----:B------:R-:W-:-:S13]  /*1000*/  FSETP.NEU.FTZ.AND P0, PT, R12, R12, PT ;  /* 0x0000000c0c00720b */ /* 0x000fda0003f1d000 */
[----:B------:R-:W-:-:S04]  /*1010*/  @!P0 FMNMX.FTZ R12, R13, R12, PT ;  /* 0x0000000c0d0c8209 */ /* 0x000fc80003810000 */
[----:B------:R-:W-:-:S04]  /*1020*/  @!P0 F2FP.F16.F32.PACK_AB R12, RZ, R12 ;  /* 0x0000000cff0c823e */ /* 0x000fc800000000ff */
[----:B------:R-:W-:-:S04]  /*1030*/  @!P0 PRMT R16, R12, 0x7610, R16 ;  /* 0x000076100c108816 */ /* 0x000fc80000000010 */
[----:B------:R-:W-:-:S07]  /*1040*/  @P0 PRMT R16, R6, 0x7610, R16 ;  /* 0x0000761006100816 */ /* 0x000fce0000000010 */
.L_x_13730:
[----:B------:R-:W-:Y:S05]  /*1050*/  BSYNC B0 ;  /* 0x0000000000007941 */ /* 0x000fea0003800000 */
.L_x_13729:
        /* <DEDUP_REMOVED lines=18> */
.L_x_13733:
[----:B------:R-:W-:-:S13]  /*1180*/  ISETP.GE.AND P0, PT, R11, R10, PT ;  /* 0x0000000a0b00720c */ /* 0x000fda0003f06270 */
[----:B------:R-:W-:Y:S05]  /*1190*/  @P0 BRA `(.L_x_13735) ;  /* 0x0000000000300947 */ /* 0x000fea0003800000 */
[----:B0-----:R-:W0:Y:S01]  /*11a0*/  LDC.64 R2, c[0x0][0x218] ;  /* 0x00008600ff027b82 */ /* 0x001e220000000a00 */
[----:B------:R-:W-:Y:S02]  /*11b0*/  IMAD.IADD R13, R0, 0x1, R11 ;  /* 0x00000001000d7824 */ /* 0x000fe400078e020b */
[----:B------:R-:W-:Y:S02]  /*11c0*/  VIADD R11, R11, 0x80 ;  /* 0x000000800b0b7836 */ /* 0x000fe40000000000 */
[----:B0-----:R-:W-:-:S05]  /*11d0*/  IMAD.WIDE.U32 R2, R13, 0x2, R2 ;  /* 0x000000020d027825 */ /* 0x001fca00078e0002 */
[----:B------:R1:W-:Y:S02]  /*11e0*/  STG.E.U16 desc[UR4][R2.64], R7 ;  /* 0x0000000702007986 */ /* 0x0003e4000c101504 */
.L_x_13734:
[----:B------:R-:W-:-:S13]  /*11f0*/  ISETP.GE.AND P0, PT, R11, R10, PT ;  /* 0x0000000a0b00720c */ /* 0x000fda0003f06270 */
[----:B------:R-:W-:Y:S05]  /*1200*/  @P0 BRA `(.L_x_13736) ;  /* 0x0000000000340947 */ /* 0x000fea0003800000 */
[----:B01----:R-:W0:Y:S01]  /*1210*/  LDC.64 R2, c[0x0][0x218] ;  /* 0x00008600ff027b82 */ /* 0x003e220000000a00 */
[----:B------:R-:W-:Y:S02]  /*1220*/  IMAD.IADD R7, R0, 0x1, R11 ;  /* 0x0000000100077824 */ /* 0x000fe400078e020b */
[----:B------:R-:W-:Y:S02]  /*1230*/  VIADD R11, R11, 0x80 ;  /* 0x000000800b0b7836 */ /* 0x000fe40000000000 */
[----:B0-----:R-:W-:-:S05]  /*1240*/  IMAD.WIDE.U32 R2, R7, 0x2, R2 ;  /* 0x0000000207027825 */ /* 0x001fca00078e0002 */
[----:B------:R1:W-:Y:S02]  /*1250*/  STG.E.U16 desc[UR4][R2.64], R5 ;  /* 0x0000000502007986 */ /* 0x0003e4000c101504 */
.L_x_13735:
        /* <DEDUP_REMOVED lines=8> */
.L_x_13736:
[----:B------:R-:W-:Y:S05]  /*12e0*/  BSYNC B1 ;  /* 0x0000000000017941 */ /* 0x000fea0003800000 */
.L_x_13732:
[----:B------:R-:W-:-:S13]  /*12f0*/  ISETP.GE.AND P0, PT, R11, R10, PT ;  /* 0x0000000a0b00720c */ /* 0x000fda0003f06270 */
[----:B012---:R-:W0:Y:S01]  /*1300*/  @!P0 LDC.64 R2, c[0x0][0x218] ;  /* 0x00008600ff028b82 */ /* 0x007e220000000a00 */
[----:B------:R-:W-:Y:S02]  /*1310*/  @!P0 IMAD.IADD R5, R0, 0x1, R11 ;  /* 0x0000000100058824 */ /* 0x000fe400078e020b */
[----:B------:R-:W-:Y:S02]  /*1320*/  @!P0 VIADD R11, R11, 0x80 ;  /* 0x000000800b0b8836 */ /* 0x000fe40000000000 */
[----:B0-----:R-:W-:-:S05]  /*1330*/  @!P0 IMAD.WIDE.U32 R2, R5, 0x2, R2 ;  /* 0x0000000205028825 */ /* 0x001fca00078e0002 */
[----:B------:R2:W-:Y:S02]  /*1340*/  @!P0 STG.E.U16 desc[UR4][R2.64], R9 ;  /* 0x0000000902008986 */ /* 0x0005e4000c101504 */
.L_x_13737:
[----:B------:R-:W-:Y:S05]  /*1350*/  BSYNC B0 ;  /* 0x0000000000007941 */ /* 0x000fea0003800000 */
.L_x_13731:
        /* <DEDUP_REMOVED lines=8> */
.L_x_13738:
        /* <DEDUP_REMOVED lines=10> */
.L_x_42233:


//--------------------- .text._ZN2at6native29vectorized_elementwise_kernelILi4ENS0_13AUnaryFunctorIN3c104HalfES4_S4_ZZZNS0_19minimum_kernel_cudaERNS_18TensorIteratorBaseEENKUlvE0_clEvENKUlvE1_clEvEUlS4_S4_E_EESt5arrayIPcLm2EEEEviT0_T1_ --------------------------
	.section	.text._ZN2at6native29vectorized_elementwise_kernelILi4ENS0_13AUnaryFunctorIN3c104HalfES4_S4_ZZZNS0_19minimum_kernel_cudaERNS_18TensorIteratorBaseEENKUlvE0_clEvENKUlvE1_clEvEUlS4_S4_E_EESt5arrayIPcLm2EEEEviT0_T1_,"ax",@progbits
	.align	128
        .global         _ZN2at6native29vectorized_elementwise_kernelILi4ENS0_13AUnaryFunctorIN3c104HalfES4_S4_ZZZNS0_19minimum_kernel_cudaERNS_18TensorIteratorBaseEENKUlvE0_clEvENKUlvE1_clEvEUlS4_S4_E_EESt5arrayIPcLm2EEEEviT0_T1_
        .type           _ZN2at6native29vectorized_elementwise_kernelILi4ENS0_13AUnaryFunctorIN3c104HalfES4_S4_ZZZNS0_19minimum_kernel_cudaERNS_18TensorIteratorBaseEENKUlvE0_clEvENKUlvE1_clEvEUlS4_S4_E_EESt5arrayIPcLm2EEEEviT0_T1_,@function
        .size           _ZN2at6native29vectorized_elementwise_kernelILi4ENS0_13AUnaryFunctorIN3c104HalfES4_S4_ZZZNS0_19minimum_kernel_cudaERNS_18TensorIteratorBaseEENKUlvE0_clEvENKUlvE1_clEvEUlS4_S4_E_EESt5arrayIPcLm2EEEEviT0_T1_,(.L_x_42234 - _ZN2at6native29vectorized_elementwise_kernelILi4ENS0_13AUnaryFunctorIN3c104HalfES4_S4_ZZZNS0_19minimum_kernel_cudaERNS_18TensorIteratorBaseEENKUlvE0_clEvENKUlvE1_clEvEUlS4_S4_E_EESt5arrayIPcLm2EEEEviT0_T1_)
        .other          _ZN2at6native29vectorized_elementwise_kernelILi4ENS0_13AUnaryFunctorIN3c104HalfES4_S4_ZZZNS0_19minimum_kernel_cudaERNS_18TensorIteratorBaseEENKUlvE0_clEvENKUlvE1_clEvEUlS4_S4_E_EESt5arrayIPcLm2EEEEviT0_T1_,@"STO_CUDA_ENTRY STV_DEFAULT"
_ZN2at6native29vectorized_elementwise_kernelILi4ENS0_13AUnaryFunctorIN3c104HalfES4_S4_ZZZNS0_19minimum_kernel_cudaERNS_18TensorIteratorBaseEENKUlvE0_clEvENKUlvE1_clEvEUlS4_S4_E_EESt5arrayIPcLm2EEEEviT0_T1_:
.text._ZN2at6native29vectorized_elementwise_kernelILi4ENS0_13AUnaryFunctorIN3c104HalfES4_S4_ZZZNS0_19minimum_kernel_cudaERNS_18TensorIteratorBaseEENKUlvE0_clEvENKUlvE1_clEvEUlS4_S4_E_EESt5arrayIPcLm2EEEEviT0_T1_:
        /* <DEDUP_REMOVED lines=14> */
[----:B------:R0:W5:Y:S04]  /*00e0*/  LDG.E.64 R10, desc[UR4][R8.64+0x400] ;  /* 0x00040004080a7981 */ /* 0x000168000c1e1b00 */
[----:B------:R0:W5:Y:S01]  /*00f0*/  LDG.E.64 R2, desc[UR4][R8.64] ;  /* 0x0000000408027981 */ /* 0x000162000c1e1b00 */
[----:B-1----:R-:W-:Y:S02]  /*0100*/  HADD2.F32 R6, -RZ, R16.H0_H0 ;  /* 0x20000010ff067230 */ /* 0x002fe40000004100 */
[----:B---3--:R-:W-:-:S03]  /*0110*/  IMAD.WIDE.U32 R4, R0, 0x2, R4 ;  /* 0x0000000200047825 */ /* 0x008fc600078e0004 */
[----:B------:R-:W-:Y:S01]  /*0120*/  FSETP.NEU.FTZ.AND P0, PT, R6, R6, PT ;  /* 0x000000060600720b */ /* 0x000fe20003f1d000 */
[----:B------:R-:W-:Y:S02]  /*0130*/  IMAD.MOV.U32 R0, RZ, RZ, R16 ;  /* 0x000000ffff007224 */ /* 0x000fe400078e0010 */
[----:B------:R-:W-:-:S04]  /*0140*/  IMAD.WIDE R4, R7, 0x8, R4 ;  /* 0x0000000807047825 */ /* 0x000fc800078e0204 */
[----:B------:R-:W-:-:S06]  /*0150*/  IMAD.MOV.U32 R7, RZ, RZ, R16 ;  /* 0x000000ffff077224 */ /* 0x000fcc00078e0010 */
[----:B0-----:R-:W-:Y:S05]  /*0160*/  @P0 BRA `(.L_x_13740) ;  /* 0x0000000000140947 */ /* 0x001fea0003800000 */
[----:B-----5:R-:W-:-:S05]  /*0170*/  HADD2.F32 R7, -RZ, R2.H0_H0 ;  /* 0x20000002ff077230 */ /* 0x020fca0000004100 */
[----:B------:R-:W-:-:S13]  /*0180*/  FSETP.NEU.FTZ.AND P1, PT, R7, R7, PT ;  /* 0x000000070700720b */ /* 0x000fda0003f3d000 */
[----:B------:R-:W-:-:S04]  /*0190*/  @!P1 FMNMX.FTZ R7, R6, R7, PT ;  /* 0x0000000706079209 */ /* 0x000fc80003810000 */
[----:B------:R-:W-:-:S04]  /*01a0*/  @!P1 F2FP.F16.F32.PACK_AB R7, RZ, R7 ;  /* 0x00000007ff07923e */ /* 0x000fc800000000ff */
[----:B------:R-:W-:-:S07]  /*01b0*/  @P1 PRMT R7, R2, 0x7610, R7 ;  /* 0x0000761002071816 */ /* 0x000fce0000000007 */
.L_x_13740:
[----:B------:R-:W-:Y:S05]  /*01c0*/  @P0 BRA `(.L_x_13741) ;  /* 0x0000000000180947 */ /* 0x000fea0003800000 */
[----:B-----5:R-:W-:-:S05]  /*01d0*/  HADD2.F32 R9, -RZ, R2.H1_H1 ;  /* 0x30000002ff097230 */ /* 0x020fca0000004100 */
[----:B------:R-:W-:-:S13]  /*01e0*/  FSETP.NEU.FTZ.AND P1, PT, R9, R9, PT ;  /* 0x000000090900720b */ /* 0x000fda0003f3d000 */
[----:B------:R-:W-:-:S04]  /*01f0*/  @!P1 FMNMX.FTZ R9, R6, R9, PT ;  /* 0x0000000906099209 */ /* 0x000fc80003810000 */
[----:B------:R-:W-:-:S04]  /*0200*/  @!P1 F2FP.F16.F32.PACK_AB R9, RZ, R9 ;  /* 0x00000009ff09923e */ /* 0x000fc800000000ff */
[----:B------:R-:W-:-:S04]  /*0210*/  @!P1 PRMT R0, R9, 0x7610, R0 ;  /* 0x0000761009009816 */ /* 0x000fc80000000000 */
[----:B------:R-:W-:-:S07]  /*0220*/  @P1 PRMT R0, R2, 0x7632, R0 ;  /* 0x0000763202001816 */ /* 0x000fce0000000000 */
.L_x_13741:
[--C-:B-----5:R-:W-:Y:S02]  /*0230*/  IMAD.MOV.U32 R2, RZ, RZ, R16.reuse ;  /* 0x000000ffff027224 */ /* 0x120fe400078e0010 */
[----:B------:R-:W-:Y:S01]  /*0240*/  IMAD.MOV.U32 R9, RZ, RZ, R16 ;  /* 0x000000ffff097224 */ /* 0x000fe200078e0010 */
[----:B------:R-:W-:Y:S06]  /*0250*/  @P0 BRA `(.L_x_13742) ;  /* 0x0000000000140947 */ /* 0x000fec0003800000 */
[----:B------:R-:W-:-:S05]  /*0260*/  HADD2.F32 R9, -RZ, R3.H0_H0 ;  /* 0x20000003ff097230 */ /* 0x000fca0000004100 */
[----:B------:R-:W-:-:S13]  /*0270*/  FSETP.NEU.FTZ.AND P1, PT, R9, R9, PT ;  /* 0x000000090900720b */ /* 0x000fda0003f3d000 */
[----:B------:R-:W-:-:S04]  /*0280*/  @!P1 FMNMX.FTZ R9, R6, R9, PT ;  /* 0x0000000906099209 */ /* 0x000fc80003810000 */
[----:B------:R-:W-:-:S04]  /*0290*/  @!P1 F2FP.F16.F32.PACK_AB R9, RZ, R9 ;  /* 0x00000009ff09923e */ /* 0x000fc800000000ff */
[----:B------:R-:W-:-:S07]  /*02a0*/  @P1 PRMT R9, R3, 0x7610, R9 ;  /* 0x0000761003091816 */ /* 0x000fce0000000009 */
.L_x_13742:
[----:B------:R-:W-:Y:S05]  /*02b0*/  @P0 BRA `(.L_x_13743) ;  /* 0x0000000000180947 */ /* 0x000fea0003800000 */
[----:B------:R-:W-:-:S05]  /*02c0*/  HADD2.F32 R13, -RZ, R3.H1_H1 ;  /* 0x30000003ff0d7230 */ /* 0x000fca0000004100 */
[----:B------:R-:W-:-:S13]  /*02d0*/  FSETP.NEU.FTZ.AND P1, PT, R13, R13, PT ;  /* 0x0000000d0d00720b */ /* 0x000fda0003f3d000 */
[----:B------:R-:W-:-:S04]  /*02e0*/  @!P1 FMNMX.FTZ R13, R6, R13, PT ;  /* 0x0000000d060d9209 */ /* 0x000fc80003810000 */
[----:B------:R-:W-:-:S04]  /*02f0*/  @!P1 F2FP.F16.F32.PACK_AB R13, RZ, R13 ;  /* 0x0000000dff0d923e */ /* 0x000fc800000000ff */
[----:B------:R-:W-:-:S04]  /*0300*/  @!P1 PRMT R2, R13, 0x7610, R2 ;  /* 0x000076100d029816 */ /* 0x000fc80000000002 */
[----:B------:R-:W-:-:S07]  /*0310*/  @P1 PRMT R2, R3, 0x7632, R2 ;  /* 0x0000763203021816 */ /* 0x000fce0000000002 */
.L_x_13743:
[--C-:B------:R-:W-:Y:S02]  /*0320*/  IMAD.MOV.U32 R8, RZ, RZ, R16.reuse ;  /* 0x000000ffff087224 */ /* 0x100fe400078e0010 */
[--C-:B------:R-:W-:Y:S02]  /*0330*/  IMAD.MOV.U32 R15, RZ, RZ, R16.reuse ;  /* 0x000000ffff0f7224 */ /* 0x100fe400078e0010 */
[----:B------:R-:W-:Y:S01]  /*0340*/  IMAD.MOV.U32 R3, RZ, RZ, R16 ;  /* 0x000000ffff037224 */ /* 0x000fe200078e0010 */
[----:B------:R-:W-:Y:S06]  /*0350*/  @P0 BRA `(.L_x_13744) ;  /* 0x0000000000140947 */ /* 0x000fec0003800000 */
[----:B------:R-:W-:-:S05]  /*0360*/  HADD2.F32 R3, -RZ, R10.H0_H0 ;  /* 0x2000000aff037230 */ /* 0x000fca0000004100 */
[----:B------:R-:W-:-:S13]  /*0370*/  FSETP.NEU.FTZ.AND P1, PT, R3, R3, PT ;  /* 0x000000030300720b */ /* 0x000fda0003f3d000 */
[----:B------:R-:W-:-:S04]  /*0380*/  @!P1 FMNMX.FTZ R3, R6, R3, PT ;  /* 0x0000000306039209 */ /* 0x000fc80003810000 */
[----:B------:R-:W-:-:S04]  /*0390*/  @!P1 F2FP.F16.F32.PACK_AB R3, RZ, R3 ;  /* 0x00000003ff03923e */ /* 0x000fc800000000ff */
[----:B------:R-:W-:-:S07]  /*03a0*/  @P1 PRMT R3, R10, 0x7610, R3 ;  /* 0x000076100a031816 */ /* 0x000fce0000000003 */
.L_x_13744:
[----:B------:R-:W-:Y:S05]  /*03b0*/  @P0 BRA `(.L_x_13745) ;  /* 0x0000000000180947 */ /* 0x000fea0003800000 */
[----:B------:R-:W-:-:S05]  /*03c0*/  HADD2.F32 R13, -RZ, R10.H1_H1 ;  /* 0x3000000aff0d7230 */ /* 0x000fca0000004100 */
[----:B------:R-:W-:-:S13]  /*03d0*/  FSETP.NEU.FTZ.AND P1, PT, R13, R13, PT ;  /* 0x0000000d0d00720b */ /* 0x000fda0003f3d000 */
[----:B------:R-:W-:-:S04]  /*03e0*/  @!P1 FMNMX.FTZ R13, R6, R13, PT ;  /* 0x0000000d060d9209 */ /* 0x000fc80003810000 */
[----:B------:R-:W-:-:S04]  /*03f0*/  @!P1 F2FP.F16.F32.PACK_AB R13, RZ, R13 ;  /* 0x0000000dff0d923e */ /* 0x000fc800000000ff */
[----:B------:R-:W-:-:S04]  /*0400*/  @!P1 PRMT R8, R13, 0x7610, R8 ;  /* 0x000076100d089816 */ /* 0x000fc80000000008 */
[----:B------:R-:W-:-:S07]  /*0410*/  @P1 PRMT R8, R10, 0x7632, R8 ;  /* 0x000076320a081816 */ /* 0x000fce0000000008 */
.L_x_13745:
[----:B------:R-:W-:Y:S05]  /*0420*/  @P0 BRA `(.L_x_13746) ;  /* 0x0000000000180947 */ /* 0x000fea0003800000 */
[----:B------:R-:W-:-:S05]  /*0430*/  HADD2.F32 R13, -RZ, R11.H0_H0 ;  /* 0x2000000bff0d7230 */ /* 0x000fca0000004100 */
[----:B------:R-:W-:-:S13]  /*0440*/  FSETP.NEU.FTZ.AND P1, PT, R13, R13, PT ;  /* 0x0000000d0d00720b */ /* 0x000fda0003f3d000 */
[----:B------:R-:W-:-:S04]  /*0450*/  @!P1 FMNMX.FTZ R13, R6, R13, PT ;  /* 0x0000000d060d9209 */ /* 0x000fc80003810000 */
[----:B------:R-:W-:-:S04]  /*0460*/  @!P1 F2FP.F16.F32.PACK_AB R13, RZ, R13 ;  /* 0x0000000dff0d923e */ /* 0x000fc800000000ff */
[----:B------:R-:W-:-:S04]  /*0470*/  @!P1 PRMT R15, R13, 0x7610, R15 ;  /* 0x000076100d0f9816 */ /* 0x000fc8000000000f */
[----:B------:R-:W-:-:S07]  /*0480*/  @P1 PRMT R15, R11, 0x7610, R15 ;  /* 0x000076100b0f1816 */ /* 0x000fce000000000f */
.L_x_13746:
[----:B------:R-:W-:Y:S05]  /*0490*/  @P0 BRA `(.L_x_13747) ;  /* 0x0000000000180947 */ /* 0x000fea0003800000 */
[----:B------:R-:W-:-:S05]  /*04a0*/  HADD2.F32 R13, -RZ, R11.H1_H1 ;  /* 0x3000000bff0d7230 */ /* 0x000fca0000004100 */
[----:B------:R-:W-:-:S13]  /*04b0*/  FSETP.NEU.FTZ.AND P0, PT, R13, R13, PT ;  /* 0x0000000d0d00720b */ /* 0x000fda0003f1d000 */
[----:B------:R-:W-:-:S04]  /*04c0*/  @!P0 FMNMX.FTZ R6, R6, R13, PT ;  /* 0x0000000d06068209 */ /* 0x000fc80003810000 */
[----:B------:R-:W-:-:S04]  /*04d0*/  @!P0 F2FP.F16.F32.PACK_AB R6, RZ, R6 ;  /* 0x00000006ff06823e */ /* 0x000fc800000000ff */
[----:B------:R-:W-:-:S04]  /*04e0*/  @!P0 PRMT R16, R6, 0x7610, R16 ;  /* 0x0000761006108816 */ /* 0x000fc80000000010 */
[----:B------:R-:W-:-:S07]  /*04f0*/  @P0 PRMT R16, R11, 0x7632, R16 ;  /* 0x000076320b100816 */ /* 0x000fce0000000010 */
.L_x_13747:
[----:B------:R-:W-:Y:S02]  /*0500*/  PRMT R6, R7, 0x5410, R0 ;  /* 0x0000541007067816 */ /* 0x000fe40000000000 */
[----:B------:R-:W-:Y:S02]  /*0510*/  PRMT R7, R9, 0x5410, R2 ;  /* 0x0000541009077816 */ /* 0x000fe40000000002 */
[----:B------:R-:W-:Y:S02]  /*0520*/  PRMT R8, R3, 0x5410, R8 ;  /* 0x0000541003087816 */ /* 0x000fe40000000008 */
[----:B------:R-:W-:Y:S01]  /*0530*/  PRMT R9, R15, 0x5410, R16 ;  /* 0x000054100f097816 */ /* 0x000fe20000000010 */
[----:B------:R-:W-:Y:S04]  /*0540*/  STG.E.64 desc[UR4][R4.64], R6 ;  /* 0x0000000604007986 */ /* 0x000fe8000c101b04 */
[----:B------:R-:W-:Y:S01]  /*0550*/  STG.E.64 desc[UR4][R4.64+0x400], R8 ;  /* 0x0004000804007986 */ /* 0x000fe2000c101b04 */
[----:B------:R-:W-:Y:S05]  /*0560*/  EXIT ;  /* 0x000000000000794d */ /* 0x000fea0003800000 */
.L_x_13739:
        /* <DEDUP_REMOVED lines=79> */
.L_x_13749:
[----:B------:R-:W-:Y:S05]  /*0a60*/  BSYNC B0 ;  /* 0x0000000000007941 */ /* 0x000fea0003800000 */
.L_x_13748:
        /* <DEDUP_REMOVED lines=12> */
.L_x_13751:
[----:B------:R-:W-:Y:S05]  /*0b30*/  BSYNC B0 ;  /* 0x0000000000007941 */ /* 0x000fea0003800000 */
.L_x_13750:
        /* <DEDUP_REMOVED lines=20> */
.L_x_13753:
[----:B------:R-:W-:Y:S05]  /*0c80*/  BSYNC B0 ;  /* 0x0000000000007941 */ /* 0x000fea0003800000 */
.L_x_13752:
        /* <DEDUP_REMOVED lines=12> */
.L_x_13755:
[----:B------:R-:W-:Y:S05]  /*0d50*/  BSYNC B0 ;  /* 0x0000000000007941 */ /* 0x000fea0003800000 */
.L_x_13754:
        /* <DEDUP_REMOVED lines=11> */
.L_x_13757:
[----:B------:R-:W-:Y:S05]  /*0e10*/  BSYNC B0 ;  /* 0x0000000000007941 */ /* 0x000fea0003800000 */
.L_x_13756:
        /* <DEDUP_REMOVED lines=11> */
.L_x_13759:
[----:B------:R-:W-:Y:S05]  /*0ed0*/  BSYNC B0 ;  /* 0x0000000000007941 */ /* 0x000fea0003800000 */
.L_x_13758:
        /* <DEDUP_REMOVED lines=11> */
.L_x_13761:
[----:B------:R-:W-:Y:S05]  /*0f90*/  BSYNC B0 ;  /* 0x0000000000007941 */ /* 0x000fea0003800000 */
.L_x_13760:
        /* <DEDUP_REMOVED lines=8> */
.L_x_13763:
[----:B------:R-:W-:Y:S05]  /*1020*/  BSYNC B0 ;  /* 0x0000000000007941 */ /* 0x000fea0003800000 */
.L_x_13762:
        /* <DEDUP_REMOVED lines=18> */
.L_x_13766:
[----:B------:R-:W-:-:S13]  /*1150*/  ISETP.GE.AND P0, PT, R11, R10, PT ;  /* 0x0000000a0b00720c */ /* 0x000fda0003f06270 */
[----:B------:R-:W-:Y:S05]  /*1160*/  @P0 BRA `(.L_x_13768) ;  /* 0x0000000000300947 */ /* 0x000fea0003800000 */
[----:B0-----:R-:W0:Y:S01]  /*1170*/  LDC.64 R2, c[0x0][0x218] ;  /* 0x00008600ff027b82 */ /* 0x001e220000000a00 */
[----:B------:R-:W-:Y:S02]  /*1180*/  IMAD.IADD R13, R0, 0x1, R11 ;  /* 0x00000001000d7824 */ /* 0x000fe400078e020b */
[----:B------:R-:W-:Y:S02]  /*1190*/  VIADD R11, R11, 0x80 ;  /* 0x000000800b0b7836 */ /* 0x000fe40000000000 */
[----:B0-----:R-:W-:-:S05]  /*11a0*/  IMAD.WIDE.U32 R2, R13, 0x2, R2 ;  /* 0x000000020d027825 */ /* 0x001fca00078e0002 */
[----:B------:R1:W-:Y:S02]  /*11b0*/  STG.E.U16 desc[UR4][R2.64], R7 ;  /* 0x0000000702007986 */ /* 0x0003e4000c101504 */
.L_x_13767:
[----:B------:R-:W-:-:S13]  /*11c0*/  ISETP.GE.AND P0, PT, R11, R10, PT ;  /* 0x0000000a0b00720c */ /* 0x000fda0003f06270 */
[----:B------:R-:W-:Y:S05]  /*11d0*/  @P0 BRA `(.L_x_13769) ;  /* 0x0000000000340947 */ /* 0x000fea0003800000 */
[----:B01----:R-:W0:Y:S01]  /*11e0*/  LDC.64 R2, c[0x0][0x218] ;  /* 0x00008600ff027b82 */ /* 0x003e220000000a00 */
[----:B------:R-:W-:Y:S02]  /*11f0*/  IMAD.IADD R7, R0, 0x1, R11 ;  /* 0x0000000100077824 */ /* 0x000fe400078e020b */
[----:B------:R-:W-:Y:S02]  /*1200*/  VIADD R11, R11, 0x80 ;  /* 0x000000800b0b7836 */ /* 0x000fe40000000000 */
[----:B0-----:R-:W-:-:S05]  /*1210*/  IMAD.WIDE.U32 R2, R7, 0x2, R2 ;  /* 0x0000000207027825 */ /* 0x001fca00078e0002 */
[----:B------:R1:W-:Y:S02]  /*1220*/  STG.E.U16 desc[UR4][R2.64], R5 ;  /* 0x0000000502007986 */ /* 0x0003e4000c101504 */
.L_x_13768:
        /* <DEDUP_REMOVED lines=8> */
.L_x_13769:
[----:B------:R-:W-:Y:S05]  /*12b0*/  BSYNC B1 ;  /* 0x0000000000017941 */ /* 0x000fea0003800000 */
.L_x_13765:
[----:B------:R-:W-:-:S13]  /*12c0*/  ISETP.GE.AND P0, PT, R11, R10, PT ;  /* 0x0000000a0b00720c */ /* 0x000fda0003f06270 */
[----:B012---:R-:W0:Y:S01]  /*12d0*/  @!P0 LDC.64 R2, c[0x0][0x218] ;  /* 0x00008600ff028b82 */ /* 0x007e220000000a00 */
[----:B------:R-:W-:Y:S02]  /*12e0*/  @!P0 IMAD.IADD R5, R0, 0x1, R11 ;  /* 0x0000000100058824 */ /* 0x000fe400078e020b */
[----:B------:R-:W-:Y:S02]  /*12f0*/  @!P0 VIADD R11, R11, 0x80 ;  /* 0x000000800b0b8836 */ /* 0x000fe40000000000 */
[----:B0-----:R-:W-:-:S05]  /*1300*/  @!P0 IMAD.WIDE.U32 R2, R5, 0x2, R2 ;  /* 0x0000000205028825 */ /* 0x001fca00078e0002 */
[----:B------:R2:W-:Y:S02]  /*1310*/  @!P0 STG.E.U16 desc[UR4][R2.64], R9 ;  /* 0x0000000902008986 */ /* 0x0005e4000c101504 */
.L_x_13770:
[----:B------:R-:W-:Y:S05]  /*1320*/  BSYNC B0 ;  /* 0x0000000000007941 */ /* 0x000fea0003800000 */
.L_x_13764:
        /* <DEDUP_REMOVED lines=8> */
.L_x_13771:
        /* <DEDUP_REMOVED lines=13> */
.L_x_42234:


//--------------------- .text._ZN2at6native29vectorized_elementwise_kernelILi8ENS0_13AUnaryFunctorIN3c104HalfES4_S4_ZZZNS0_19minimum_kernel_cudaERNS_18TensorIteratorBaseEENKUlvE0_clEvENKUlvE1_clEvEUlS4_S4_E_EESt5arrayIPcLm2EEEEviT0_T1_ --------------------------
	.section	.text._ZN2at6native29vectorized_elementwise_kernelILi8ENS0_13AUnaryFunctorIN3c104HalfES4_S4_ZZZNS0_19minimum_kernel_cudaERNS_18TensorIteratorBaseEENKUlvE0_clEvENKUlvE1_clEvEUlS4_S4_E_EESt5arrayIPcLm2EEEEviT0_T1_,"ax",@progbits
	.align	128
        .global         _ZN2at6native29vectorized_elementwise_kernelILi8ENS0_13AUnaryFunctorIN3c104HalfES4_S4_ZZZNS0_19minimum_kernel_cudaERNS_18TensorIteratorBaseEENKUlvE0_clEvENKUlvE1_clEvEUlS4_S4_E_EESt5arrayIPcLm2EEEEviT0_T1_
        .type           _ZN2at6native29vectorized_elementwise_kernelILi8ENS0_13AUnaryFunctorIN3c104HalfES4_S4_ZZZNS0_19minimum_kernel_cudaERNS_18TensorIteratorBaseEENKUlvE0_clEvENKUlvE1_clEvEUlS4_S4_E_EESt5arrayIPcLm2EEEEviT0_T1_,@function
        .size           _ZN2at6native29vectorized_elementwise_kernelILi8ENS0_13AUnaryFunctorIN3c104HalfES4_S4_ZZZNS0_19minimum_kernel_cudaERNS_18TensorIteratorBaseEENKUlvE0_clEvENKUlvE1_clEvEUlS4_S4_E_EESt5arrayIPcLm2EEEEviT0_T1_,(.L_x_42235 - _ZN2at6native29vectorized_elementwise_kernelILi8ENS0_13AUnaryFunctorIN3c104HalfES4_S4_ZZZNS0_19minimum_kernel_cudaERNS_18TensorIteratorBaseEENKUlvE0_clEvENKUlvE1_clEvEUlS4_S4_E_EESt5arrayIPcLm2EEEEviT0_T1_)
        .other          _ZN2at6native29vectorized_elementwise_kernelILi8ENS0_13AUnaryFunctorIN3c104HalfES4_S4_ZZZNS0_19minimum_kernel_cudaERNS_18TensorIteratorBaseEENKUlvE0_clEvENKUlvE1_clEvEUlS4_S4_E_EESt5arrayIPcLm2EEEEviT0_T1_,@"STO_CUDA_ENTRY STV_DEFAULT"
_ZN2at6native29vectorized_elementwise_kernelILi8ENS0_13AUnaryFunctorIN3c104HalfES4_S4_ZZZNS0_19minimum_kernel_cudaERNS_18TensorIteratorBaseEENKUlvE0_clEvENKUlvE1_clEvEUlS4_S4_E_EESt5arrayIPcLm2EEEEviT0_T1_:
.text._ZN2at6native29vectorized_elementwise_kernelILi8ENS0_13AUnaryFunctorIN3c104HalfES4_S4_ZZZNS0_19minimum_kernel_cudaERNS_18TensorIteratorBaseEENKUlvE0_clEvENKUlvE1_clEvEUlS4_S4_E_EESt5arrayIPcLm2EEEEviT0_T1_:
        /* <DEDUP_REMOVED lines=13> */
[----:B------:R-:W0:Y:S04]  /*00d0*/  LDC.64 R2, c[0x0][0x218] ;  /* 0x00008600ff027b82 */ /* 0x000e280000000a00 */
[----:B------:R-:W5:Y:S01]  /*00e0*/  LDG.E.128 R4, desc[UR4][R4.64] ;  /* 0x0000000404047981 */ /* 0x000f62000c1e1d00 */
[----:B-1----:R-:W-:Y:S02]  /*00f0*/  HADD2.F32 R8, -RZ, R16.H0_H0 ;  /* 0x20000010ff087230 */ /* 0x002fe40000004100 */
[----:B------:R-:W-:-:S03]  /*0100*/  IMAD.MOV.U32 R10, RZ, RZ, R16 ;  /* 0x000000ffff0a7224 */ /* 0x000fc600078e0010 */
[----:B------:R-:W-:Y:S01]  /*0110*/  FSETP.NEU.FTZ.AND P0, PT, R8, R8, PT ;  /* 0x000000080800720b */ /* 0x000fe20003f1d000 */
[----:B0-----:R-:W-:-:S04]  /*0120*/  IMAD.WIDE.U32 R2, R0, 0x2, R2 ;  /* 0x0000000200027825 */ /* 0x001fc800078e0002 */
[----:B------:R-:W-:Y:S02]  /*0130*/  IMAD.MOV.U32 R0, RZ, RZ, R16 ;  /* 0x000000ffff007224 */ /* 0x000fe400078e0010 */
[----:B------:R-:W-:-:S04]  /*0140*/  IMAD.WIDE R2, R9, 0x10, R2 ;  /* 0x0000001009027825 */ /* 0x000fc800078e0202 */
[----:B------:R-:W-:Y:S02]  /*0150*/  IMAD.MOV.U32 R9, RZ, RZ, R16 ;  /* 0x000000ffff097224 */ /* 0x000fe400078e0010 */
[----:B------:R-:W-:Y:S05]  /*0160*/  @P0 BRA `(.L_x_13773) ;  /* 0x0000000000140947 */ /* 0x000fea0003800000 */
[----:B-----5:R-:W-:-:S05]  /*0170*/  HADD2.F32 R9, -RZ, R4.H0_H0 ;  /* 0x20000004ff097230 */ /* 0x020fca0000004100 */
[----:B------:R-:W-:-:S13]  /*0180*/  FSETP.NEU.FTZ.AND P1, PT, R9, R9, PT ;  /* 0x000000090900720b */ /* 0x000fda0003f3d000 */
[----:B------:R-:W-:-:S04]  /*0190*/  @!P1 FMNMX.FTZ R9, R8, R9, PT ;  /* 0x0000000908099209 */ /* 0x000fc80003810000 */
[----:B------:R-:W-:-:S04]  /*01a0*/  @!P1 F2FP.F16.F32.PACK_AB R9, RZ, R9 ;  /* 0x00000009ff09923e */ /* 0x000fc800000000ff */
[----:B------:R-:W-:-:S07]  /*01b0*/  @P1 PRMT R9, R4, 0x7610, R9 ;  /* 0x0000761004091816 */ /* 0x000fce0000000009 */
.L_x_13773:
[----:B------:R-:W-:Y:S05]  /*01c0*/  @P0 BRA `(.L_x_13774) ;  /* 0x0000000000180947 */ /* 0x000fea0003800000 */
[----:B-----5:R-:W-:-:S05]  /*01d0*/  HADD2.F32 R11, -RZ, R4.H1_H1 ;  /* 0x30000004ff0b7230 */ /* 0x020fca0000004100 */
[----:B------:R-:W-:-:S13]  /*01e0*/  FSETP.NEU.FTZ.AND P1, PT, R11, R11, PT ;  /* 0x0000000b0b00720b */ /* 0x000fda0003f3d000 */
[----:B------:R-:W-:-:S04]  /*01f0*/  @!P1 FMNMX.FTZ R11, R8, R11, PT ;  /* 0x0000000b080b9209 */ /* 0x000fc80003810000 */
[----:B------:R-:W-:-:S04]  /*0200*/  @!P1 F2FP.F16.F32.PACK_AB R11, RZ, R11 ;  /* 0x0000000bff0b923e */ /* 0x000fc800000000ff */
[----:B------:R-:W-:-:S04]  /*0210*/  @!P1 PRMT R0, R11, 0x7610, R0 ;  /* 0x000076100b009816 */ /* 0x000fc80000000000 */
[----:B------:R-:W-:-:S07]  /*0220*/  @P1 PRMT R0, R4, 0x7632, R0 ;  /* 0x0000763204001816 */ /* 0x000fce0000000000 */
.L_x_13774:
        /* <DEDUP_REMOVED lines=8> */
.L_x_13775:
[----:B------:R-:W-:Y:S05]  /*02b0*/  @P0 BRA `(.L_x_13776) ;  /* 0x0000000000180947 */ /* 0x000fea0003800000 */
[----:B------:R-:W-:-:S05]  /*02c0*/  HADD2.F32 R13, -RZ, R5.H1_H1 ;  /* 0x30000005ff0d7230 */ /* 0x000fca0000004100 */
[----:B------:R-:W-:-:S13]  /*02d0*/  FSETP.NEU.FTZ.AND P1, PT, R13, R13, PT ;  /* 0x0000000d0d00720b */ /* 0x000fda0003f3d000 */
[----:B------:R-:W-:-:S04]  /*02e0*/  @!P1 FMNMX.FTZ R13, R8, R13, PT ;  /* 0x0000000d080d9209 */ /* 0x000fc80003810000 */
[----:B------:R-:W-:-:S04]  /*02f0*/  @!P1 F2FP.F16.F32.PACK_AB R13, RZ, R13 ;  /* 0x0000000dff0d923e */ /* 0x000fc800000000ff */
[----:B------:R-:W-:-:S04]  /*0300*/  @!P1 PRMT R10, R13, 0x7610, R10 ;  /* 0x000076100d0a9816 */ /* 0x000fc8000000000a */
[----:B------:R-:W-:-:S07]  /*0310*/  @P1 PRMT R10, R5, 0x7632, R10 ;  /* 0x00007632050a1816 */ /* 0x000fce000000000a */
.L_x_13776:
        /* <DEDUP_REMOVED lines=8> */
.L_x_13777:
[----:B------:R-:W-:Y:S05]  /*03a0*/  @P0 BRA `(.L_x_13778) ;  /* 0x0000000000180947 */ /* 0x000fea0003800000 */
[----:B------:R-:W-:-:S05]  /*03b0*/  HADD2.F32 R13, -RZ, R6.H1_H1 ;  /* 0x30000006ff0d7230 */ /* 0x000fca0000004100 */
[----:B------:R-:W-:-:S13]  /*03c0*/  FSETP.NEU.FTZ.AND P1, PT, R13, R13, PT ;  /* 0x0000000d0d00720b */ /* 0x000fda0003f3d000 */
[----:B------:R-:W-:-:S04]  /*03d0*/  @!P1 FMNMX.FTZ R13, R8, R13, PT ;  /* 0x0000000d080d9209 */ /* 0x000fc80003810000 */
[----:B------:R-:W-:-:S04]  /*03e0*/  @!P1 F2FP.F16.F32.PACK_AB R13, RZ, R13 ;  /* 0x0000000dff0d923e */ /* 0x000fc800000000ff */
[----:B------:R-:W-:-:S04]  /*03f0*/  @!P1 PRMT R4, R13, 0x7610, R4 ;  /* 0x000076100d049816 */ /* 0x000fc80000000004 */
[----:B------:R-:W-:-:S07]  /*0400*/  @P1 PRMT R4, R6, 0x7632, R4 ;  /* 0x0000763206041816 */ /* 0x000fce0000000004 */
.L_x_13778:
[----:B------:R-:W-:Y:S05]  /*0410*/  @P0 BRA `(.L_x_13779) ;  /* 0x0000000000180947 */ /* 0x000fea0003800000 */
[----:B------:R-:W-:-:S05]  /*0420*/  HADD2.F32 R13, -RZ, R7.H0_H0 ;  /* 0x20000007ff0d7230 */ /* 0x000fca0000004100 */
[----:B------:R-:W-:-:S13]  /*0430*/  FSETP.NEU.FTZ.AND P1, PT, R13, R13, PT ;  /* 0x0000000d0d00720b */ /* 0x000fda0003f3d000 */
[----:B------:R-:W-:-:S04]  /*0440*/  @!P1 FMNMX.FTZ R13, R8, R13, PT ;  /* 0x0000000d080d9209 */ /* 0x000fc80003810000 */
[----:B------:R-:W-:-:S04]  /*0450*/  @!P1 F2FP.F16.F32.PACK_AB R13, RZ, R13 ;  /* 0x0000000dff0d923e */ /* 0x000fc800000000ff */
[----:B------:R-:W-:-:S04]  /*0460*/  @!P1 PRMT R15, R13, 0x7610, R15 ;  /* 0x000076100d0f9816 */ /* 0x000fc8000000000f */
[----:B------:R-:W-:-:S07]  /*0470*/  @P1 PRMT R15, R7, 0x7610, R15 ;  /* 0x00007610070f1816 */ /* 0x000fce000000000f */
.L_x_13779:
[----:B------:R-:W-:Y:S05]  /*0480*/  @P0 BRA `(.L_x_13780) ;  /* 0x0000000000180947 */ /* 0x000fea0003800000 */
[----:B------:R-:W-:-:S05]  /*0490*/  HADD2.F32 R13, -RZ, R7.H1_H1 ;  /* 0x30000007ff0d7230 */ /* 0x000fca0000004100 */
[----:B------:R-:W-:-:S13]  /*04a0*/  FSETP.NEU.FTZ.AND P0, PT, R13, R13, PT ;  /* 0x0000000d0d00720b */ /* 0x000fda0003f1d000 */
[----:B------:R-:W-:-:S04]  /*04b0*/  @!P0 FMNMX.FTZ R8, R8, R13, PT ;  /* 0x0000000d08088209 */ /* 0x000fc80003810000 */
[----:B------:R-:W-:-:S04]  /*04c0*/  @!P0 F2FP.F16.F32.PACK_AB R8, RZ, R8 ;  /* 0x00000008ff08823e */ /* 0x000fc800000000ff */
[----:B------:R-:W-:-:S04]  /*04d0*/  @!P0 PRMT R16, R8, 0x7610, R16 ;  /* 0x0000761008108816 */ /* 0x000fc80000000010 */
[----:B------:R-:W-:-:S07]  /*04e0*/  @P0 PRMT R16, R7, 0x7632, R16 ;  /* 0x0000763207100816 */ /* 0x000fce0000000010 */
.L_x_13780:
[----:B------:R-:W-:Y:S02]  /*04f0*/  PRMT R6, R5, 0x5410, R4 ;  /* 0x0000541005067816 */ /* 0x000fe40000000004 */
[----:B------:R-:W-:Y:S02]  /*0500*/  PRMT R7, R15, 0x5410, R16 ;  /* 0x000054100f077816 */ /* 0x000fe40000000010 */
[----:B------:R-:W-:Y:S02]  /*0510*/  PRMT R5, R11, 0x5410, R10 ;  /* 0x000054100b057816 */ /* 0x000fe4000000000a */
[----:B------:R-:W-:-:S05]  /*0520*/  PRMT R4, R9, 0x5410, R0 ;  /* 0x0000541009047816 */ /* 0x000fca0000000000 */
[----:B------:R-:W-:Y:S01]  /*0530*/  STG.E.128 desc[UR4][R2.64], R4 ;  /* 0x0000000402007986 */ /* 0x000fe2000c101d04 */
[----:B------:R-:W-:Y:S05]  /*0540*/  EXIT ;  /* 0x000000000000794d */ /* 0x000fea0003800000 */
.L_x_13772:
        /* <DEDUP_REMOVED lines=79> */
.L_x_13782:
[----:B------:R-:W-:Y:S05]  /*0a40*/  BSYNC B0 ;  /* 0x0000000000007941 */ /* 0x000fea0003800000 */
.L_x_13781:
        /* <DEDUP_REMOVED lines=12> */
.L_x_13784:
[----:B------:R-:W-:Y:S05]  /*0b10*/  BSYNC B0 ;  /* 0x0000000000007941 */ /* 0x000fea0003800000 */
.L_x_13783:
        /* <DEDUP_REMOVED lines=20> */
.L_x_13786:
[----:B------:R-:W-:Y:S05]  /*0c60*/  BSYNC B0 ;  /* 0x0000000000007941 */ /* 0x000fea0003800000 */
.L_x_13785:
        /* <DEDUP_REMOVED lines=12> */
.L_x_13788:
[----:B------:R-:W-:Y:S05]  /*0d30*/  BSYNC B0 ;  /* 0x0000000000007941 */ /* 0x000fea0003800000 */
.L_x_13787:
        /* <DEDUP_REMOVED lines=11> */
.L_x_13790:
[----:B------:R-:W-:Y:S05]  /*0df0*/  BSYNC B0 ;  /* 0x0000000000007941 */ /* 0x000fea0003800000 */
.L_x_13789:
        /* <DEDUP_REMOVED lines=11> */
.L_x_13792:
[----:B------:R-:W-:Y:S05]  /*0eb0*/  BSYNC B0 ;  /* 0x0000000000007941 */ /* 0x000fea0003800000 */
.L_x_13791:
        /* <DEDUP_REMOVED lines=11> */
.L_x_13794:
[----:B------:R-:W-:Y:S05]  /*0f70*/  BSYNC B0 ;  /* 0x0000000000007941 */ /* 0x000fea0003800000 */
.L_x_13793:
        /* <DEDUP_REMOVED lines=8> */
.L_x_13796:
[----:B------:R-:W-:Y:S05]  /*1000*/  BSYNC B0 ;  /* 0x0000000000007941 */ /* 0x000fea0003800000 */
.L_x_13795:
        /* <DEDUP_REMOVED lines=18> */
.L_x_13799:
[----:B------:R-:W-:-:S13]  /*1130*/  ISETP.GE.AND P0, PT, R11, R10, PT ;  /* 0x0000000a0b00720c */ /* 0x000fda0003f06270 */
[----:B------:R-:W-:Y:S05]  /*1140*/  @P0 BRA `(.L_x_13801) ;  /* 0x0000000000300947 */ /* 0x000fea0003800000 */
[----:B0-----:R-:W0:Y:S01]  /*1150*/  LDC.64 R2, c[0x0][0x218] ;  /* 0x00008600ff027b82 */ /* 0x001e220000000a00 */
[----:B------:R-:W-:Y:S02]  /*1160*/  IMAD.IADD R13, R0, 0x1, R11 ;  /* 0x00000001000d7824 */ /* 0x000fe400078e020b */
[----:B------:R-:W-:Y:S02]  /*1170*/  VIADD R11, R11, 0x80 ;  /* 0x000000800b0b7836 */ /* 0x000fe40000000000 */
[----:B0-----:R-:W-:-:S05]  /*1180*/  IMAD.WIDE.U32 R2, R13, 0x2, R2 ;  /* 0x000000020d027825 */ /* 0x001fca00078e0002 */
[----:B------:R1:W-:Y:S02]  /*1190*/  STG.E.U16 desc[UR4][R2.64], R7 ;  /* 0x0000000702007986 */ /* 0x0003e4000c101504 */
.L_x_13800:
[----:B------:R-:W-:-:S13]  /*11a0*/  ISETP.GE.AND P0, PT, R11, R10, PT ;  /* 0x0000000a0b00720c */ /* 0x000fda0003f06270 */
[----:B------:R-:W-:Y:S05]  /*11b0*/  @P0 BRA `(.L_x_13802) ;  /* 0x0000000000340947 */ /* 0x000fea0003800000 */
[----:B01----:R-:W0:Y:S01]  /*11c0*/  LDC.64 R2, c[0x0][0x218] ;  /* 0x00008600ff027b82 */ /* 0x003e220000000a00 */
[----:B------:R-:W-:Y:S02]  /*11d0*/  IMAD.IADD R7, R0, 0x1, R11 ;  /* 0x0000000100077824 */ /* 0x000fe400078e020b */
[----:B------:R-:W-:Y:S02]  /*11e0*/  VIADD R11, R11, 0x80 ;  /* 0x000000800b0b7836 */ /* 0x000fe40000000000 */
[----:B0-----:R-:W-:-:S05]  /*11f0*/  IMAD.WIDE.U32 R2, R7, 0x2, R2 ;  /* 0x0000000207027825 */ /* 0x001fca00078e0002 */
[----:B------:R1:W-:Y:S02]  /*1200*/  STG.E.U16 desc[UR4][R2.64], R5 ;  /* 0x0000000502007986 */ /* 0x0003e4000c101504 */
.L_x_13801:
        /* <DEDUP_REMOVED lines=8> */
.L_x_13802:
[----:B------:R-:W-:Y:S05]  /*1290*/  BSYNC B1 ;  /* 0x0000000000017941 */ /* 0x000fea0003800000 */
.L_x_13798:
[----:B------:R-:W-:-:S13]  /*12a0*/  ISETP.GE.AND P0, PT, R11, R10, PT ;  /* 0x0000000a0b00720c */ /* 0x000fda0003f06270 */
[----:B012---:R-:W0:Y:S01]  /*12b0*/  @!P0 LDC.64 R2, c[0x0][0x218] ;  /* 0x00008600ff028b82 */ /* 0x007e220000000a00 */
[----:B------:R-:W-:Y:S02]  /*12c0*/  @!P0 IMAD.IADD R5, R0, 0x1, R11 ;  /* 0x0000000100058824 */ /* 0x000fe400078e020b */
[----:B------:R-:W-:Y:S02]  /*12d0*/  @!P0 VIADD R11, R11, 0x80 ;  /* 0x000000800b0b8836 */ /* 0x000fe40000000000 */
[----:B0-----:R-:W-:-:S05]  /*12e0*/  @!P0 IMAD.WIDE.U32 R2, R5, 0x2, R2 ;  /* 0x0000000205028825 */ /* 0x001fca00078e0002 */
[----:B------:R2:W-:Y:S02]  /*12f0*/  @!P0 STG.E.U16 desc[UR4][R2.64], R9 ;  /* 0x0000000902008986 */ /* 0x0005e4000c101504 */
.L_x_13803:
[----:B------:R-:W-:Y:S05]  /*1300*/  BSYNC B0 ;  /* 0x0000000000007941 */ /* 0x000fea0003800000 */
.L_x_13797:
        /* <DEDUP_REMOVED lines=8> */
.L_x_13804:
        /* <DEDUP_REMOVED lines=15> */
.L_x_42235:


//--------------------- .text._ZN2at6native18elementwise_kernelILi128ELi4EZNS0_15gpu_kernel_implINS0_13BinaryFunctorIN3c104HalfES5_S5_ZZZNS0_19minimum_kernel_cudaERNS_18TensorIteratorBaseEENKUlvE0_clEvENKUlvE1_clEvEUlS5_S5_E_EEEEvS7_RKT_EUliE_EEviT1_ --------------------------
	.section	.text._ZN2at6native18elementwise_kernelILi128ELi4EZNS0_15gpu_kernel_implINS0_13BinaryFunctorIN3c104HalfES5_S5_ZZZNS0_19minimum_kernel_cudaERNS_18TensorIteratorBaseEENKUlvE0_clEvENKUlvE1_clEvEUlS5_S5_E_EEEEvS7_RKT_EUliE_EEviT1_,"ax",@progbits
	.align	128
        .global         _ZN2at6native18elementwise_kernelILi128ELi4EZNS0_15gpu_kernel_implINS0_13BinaryFunctorIN3c104HalfES5_S5_ZZZNS0_19minimum_kernel_cudaERNS_18TensorIteratorBaseEENKUlvE0_clEvENKUlvE1_clEvEUlS5_S5_E_EEEEvS7_RKT_EUliE_EEviT1_
        .type           _ZN2at6native18elementwise_kernelILi128ELi4EZNS0_15gpu_kernel_implINS0_13BinaryFunctorIN3c104HalfES5_S5_ZZZNS0_19minimum_kernel_cudaERNS_18TensorIteratorBaseEENKUlvE0_clEvENKUlvE1_clEvEUlS5_S5_E_EEEEvS7_RKT_EUliE_EEviT1_,@function
        .size           _ZN2at6native18elementwise_kernelILi128ELi4EZNS0_15gpu_kernel_implINS0_13BinaryFunctorIN3c104HalfES5_S5_ZZZNS0_19minimum_kernel_cudaERNS_18TensorIteratorBaseEENKUlvE0_clEvENKUlvE1_clEvEUlS5_S5_E_EEEEvS7_RKT_EUliE_EEviT1_,(.L_x_42236 - _ZN2at6native18elementwise_kernelILi128ELi4EZNS0_15gpu_kernel_implINS0_13BinaryFunctorIN3c104HalfES5_S5_ZZZNS0_19minimum_kernel_cudaERNS_18TensorIteratorBaseEENKUlvE0_clEvENKUlvE1_clEvEUlS5_S5_E_EEEEvS7_RKT_EUliE_EEviT1_)
        .other          _ZN2at6native18elementwise_kernelILi128ELi4EZNS0_15gpu_kernel_implINS0_13BinaryFunctorIN3c104HalfES5_S5_ZZZNS0_19minimum_kernel_cudaERNS_18TensorIteratorBaseEENKUlvE0_clEvENKUlvE1_clEvEUlS5_S5_E_EEEEvS7_RKT_EUliE_EEviT1_,@"STO_CUDA_ENTRY STV_DEFAULT"
_ZN2at6native18elementwise_kernelILi128ELi4EZNS0_15gpu_kernel_implINS0_13BinaryFunctorIN3c104HalfES5_S5_ZZZNS0_19minimum_kernel_cudaERNS_18TensorIteratorBaseEENKUlvE0_clEvENKUlvE1_clEvEUlS5_S5_E_EEEEvS7_RKT_EUliE_EEviT1_:
.text._ZN2at6native18elementwise_kernelILi128ELi4EZNS0_15gpu_kernel_implINS0_13BinaryFunctorIN3c104HalfES5_S5_ZZZNS0_19minimum_kernel_cudaERNS_18TensorIteratorBaseEENKUlvE0_clEvENKUlvE1_clEvEUlS5_S5_E_EEEEvS7_RKT_EUliE_EEviT1_:
        /* <DEDUP_REMOVED lines=365> */
.L_x_13807:
        /* <DEDUP_REMOVED lines=23> */
.L_x_13811:
[----:B------:R-:W2:Y:S02]  /*1840*/  LDG.E.U8 R2, desc[UR36][R2.64] ;  /* 0x0000002402027981 */ /* 0x000ea4000c1e1100 */
[----:B--2---:R-:W-:-:S04]  /*1850*/  I2FP.F32.U32 R0, R2 ;  /* 0x0000000200007245 */ /* 0x004fc80000201000 */
[----:B------:R-:W-:-:S04]  /*1860*/  F2FP.F16.F32.PACK_AB R0, RZ, R0 ;  /* 0x00000000ff00723e */ /* 0x000fc800000000ff */
[----:B------:R-:W-:Y:S01]  /*1870*/  PRMT R19, R0, 0x7610, R19 ;  /* 0x0000761000137816 */ /* 0x000fe20000000013 */
[----:B------:R-:W-:Y:S06]  /*1880*/  BRA `(.L_x_13813) ;  /* 0x0000000c00bc7947 */ /* 0x000fec0003800000 */
.L_x_13810:
        /* <DEDUP_REMOVED lines=11> */
.L_x_13815:
[----:B------:R-:W2:Y:S02]  /*1940*/  LDG.E R2, desc[UR36][R2.64] ;  /* 0x0000002402027981 */ /* 0x000ea4000c1e1900 */
[----:B--2---:R-:W-:-:S04]  /*1950*/  I2FP.F32.S32 R0, R2 ;  /* 0x0000000200007245 */ /* 0x004fc80000201400 */
[----:B------:R-:W-:-:S04]  /*1960*/  F2FP.F16.F32.PACK_AB R0, RZ, R0 ;  /* 0x00000000ff00723e */ /* 0x000fc800000000ff */
[----:B------:R-:W-:Y:S01]  /*1970*/  PRMT R19, R0, 0x7610, R19 ;  /* 0x0000761000137816 */ /* 0x000fe20000000013 */
[----:B------:R-:W-:Y:S06]  /*1980*/  BRA `(.L_x_13813) ;  /* 0x0000000c007c7947 */ /* 0x000fec0003800000 */
.L_x_13814:
[----:B------:R-:W2:Y:S02]  /*1990*/  LDG.E.U16 R2, desc[UR36][R2.64] ;  /* 0x0000002402027981 */ /* 0x000ea4000c1e1500 */
[----:B--2---:R-:W0:Y:S02]  /*19a0*/  I2F.S16 R0, R2 ;  /* 0x0000000200007306 */ /* 0x004e240000101400 */
[----:B0-----:R-:W-:-:S04]  /*19b0*/  F2FP.F16.F32.PACK_AB R0, RZ, R0 ;  /* 0x00000000ff00723e */ /* 0x001fc800000000ff */
[----:B------:R-:W-:Y:S01]  /*19c0*/  PRMT R19, R0, 0x7610, R19 ;  /* 0x0000761000137816 */ /* 0x000fe20000000013 */
[----:B------:R-:W-:Y:S06]  /*19d0*/  BRA `(.L_x_13813) ;  /* 0x0000000c00687947 */ /* 0x000fec0003800000 */
.L_x_13809:
        /* <DEDUP_REMOVED lines=9> */
.L_x_13817:
[----:B------:R0:W5:Y:S01]  /*1a70*/  LDG.E.U16 R19, desc[UR36][R2.64] ;  /* 0x0000002402137981 */ /* 0x000162000c1e1500 */
[----:B------:R-:W-:Y:S05]  /*1a80*/  BRA `(.L_x_13813) ;  /* 0x0000000c003c7947 */ /* 0x000fea0003800000 */
.L_x_13816:
        /* <DEDUP_REMOVED lines=9> */
.L_x_13819:
[----:B------:R1:W5:Y:S01]  /*1b20*/  LDG.E.U16 R19, desc[UR36][R2.64] ;  /* 0x0000002402137981 */ /* 0x000362000c1e1500 */
[----:B------:R-:W-:Y:S05]  /*1b30*/  BRA `(.L_x_13813) ;  /* 0x0000000c00107947 */ /* 0x000fea0003800000 */
.L_x_13818:
        /* <DEDUP_REMOVED lines=9> */
.L_x_13808:
        /* <DEDUP_REMOVED lines=14> */
.L_x_13822:
        /* <DEDUP_REMOVED lines=9> */
.L_x_13821:
        /* <DEDUP_REMOVED lines=28> */
.L_x_13824:
        /* <DEDUP_REMOVED lines=15> */
.L_x_13823:
[----:B------:R-:W2:Y:S02]  /*1ff0*/  LDG.E.U16 R0, desc[UR36][R2.64] ;  /* 0x0000002402007981 */ /* 0x000ea4000c1e1500 */
[----:B--2---:R-:W-:-:S05]  /*2000*/  IMAD.U32 R0, R0, 0x10000, RZ ;  /* 0x0001000000007824 */ /* 0x004fca00078e00ff */
[----:B------:R-:W-:-:S04]  /*2010*/  F2FP.F16.F32.PACK_AB R0, RZ, R0 ;  /* 0x00000000ff00723e */ /* 0x000fc800000000ff */
[----:B------:R-:W-:Y:S01]  /*2020*/  PRMT R19, R0, 0x7610, R19 ;  /* 0x0000761000137816 */ /* 0x000fe20000000013 */
[----:B------:R-:W-:Y:S06]  /*2030*/  BRA `(.L_x_13813) ;  /* 0x0000000400d07947 */ /* 0x000fec0003800000 */
.L_x_13820:
        /* <DEDUP_REMOVED lines=13> */
.L_x_13827:
        /* <DEDUP_REMOVED lines=21> */
.L_x_13831:
[----:B------:R-:W-:Y:S05]  /*2260*/  BSYNC B1 ;  /* 0x0000000000017941 */ /* 0x000fea0003800000 */
.L_x_13830:
[----:B------:R-:W-:Y:S01]  /*2270*/  LEA R3, R0, 0x3b800000, 0x17 ;  /* 0x3b80000000037811 */ /* 0x000fe200078eb8ff */
[----:B------:R-:W-:-:S05]  /*2280*/  IMAD.SHL.U32 R0, R2, 0x100000, RZ ;  /* 0x0010000002007824 */ /* 0x000fca00078e00ff */
[----:B------:R-:W-:-:S07]  /*2290*/  LOP3.LUT R0, R3, R0, R4, 0xfe, !PT ;  /* 0x0000000003007212 */ /* 0x000fce00078efe04 */
.L_x_13829:
[----:B------:R-:W-:Y:S05]  /*22a0*/  BSYNC B0 ;  /* 0x0000000000007941 */ /* 0x000fea0003800000 */
.L_x_13828:
[----:B------:R-:W-:-:S04]  /*22b0*/  F2FP.F16.F32.PACK_AB R0, RZ, R0 ;  /* 0x00000000ff00723e */ /* 0x000fc800000000ff */
[----:B------:R-:W-:Y:S01]  /*22c0*/  PRMT R19, R0, 0x7610, R19 ;  /* 0x0000761000137816 */ /* 0x000fe20000000013 */
[----:B------:R-:W-:Y:S06]  /*22d0*/  BRA `(.L_x_13813) ;  /* 0x0000000400287947 */ /* 0x000fec0003800000 */
.L_x_13826:
        /* <DEDUP_REMOVED lines=21> */
.L_x_13835:
[----:B------:R-:W-:Y:S05]  /*2430*/  BSYNC B1 ;  /* 0x0000000000017941 */ /* 0x000fea0003800000 */
.L_x_13834:
[----:B------:R-:W-:Y:S01]  /*2440*/  LEA R3, R0, 0x37800000, 0x17 ;  /* 0x3780000000037811 */ /* 0x000fe200078eb8ff */
[----:B------:R-:W-:-:S05]  /*2450*/  IMAD.SHL.U32 R0, R2, 0x200000, RZ ;  /* 0x0020000002007824 */ /* 0x000fca00078e00ff */
[----:B------:R-:W-:-:S07]  /*2460*/  LOP3.LUT R0, R3, R0, R4, 0xfe, !PT ;  /* 0x0000000003007212 */ /* 0x000fce00078efe04 */
.L_x_13833:
[----:B------:R-:W-:Y:S05]  /*2470*/  BSYNC B0 ;  /* 0x0000000000007941 */ /* 0x000fea0003800000 */
.L_x_13832:
[----:B------:R-:W-:-:S04]  /*2480*/  F2FP.F16.F32.PACK_AB R0, RZ, R0 ;  /* 0x00000000ff00723e */ /* 0x000fc800000000ff */
[----:B------:R-:W-:Y:S01]  /*2490*/  PRMT R19, R0, 0x7610, R19 ;  /* 0x0000761000137816 */ /* 0x000fe20000000013 */
[----:B------:R-:W-:Y:S06]  /*24a0*/  BRA `(.L_x_13813) ;  /* 0x0000000000b47947 */ /* 0x000fec0003800000 */
.L_x_13825:
        /* <DEDUP_REMOVED lines=14> */
.L_x_13839:
[----:B------:R-:W-:Y:S05]  /*2590*/  BSYNC B0 ;  /* 0x0000000000007941 */ /* 0x000fea0003800000 */
.L_x_13838:
[----:B------:R-:W-:-:S04]  /*25a0*/  F2FP.F16.F32.PACK_AB R0, RZ, R0 ;  /* 0x00000000ff00723e */ /* 0x000fc800000000ff */
[----:B------:R-:W-:Y:S01]  /*25b0*/  PRMT R19, R0, 0x7610, R19 ;  /* 0x0000761000137816 */ /* 0x000fe20000000013 */
[----:B------:R-:W-:Y:S06]  /*25c0*/  BRA `(.L_x_13813) ;  /* 0x00000000006c7947 */ /* 0x000fec0003800000 */
.L_x_13812:
        /* <DEDUP_REMOVED lines=16> */
.L_x_13840:
[----:B------:R-:W-:Y:S01]  /*26d0*/  PRMT R19, RZ, 0x7610, R19 ;  /* 0x00007610ff137816 */ /* 0x000fe20000000013 */
[----:B------:R-:W-:Y:S06]  /*26e0*/  BRA `(.L_x_13813) ;  /* 0x0000000000247947 */ /* 0x000fec0003800000 */
.L_x_13837:
[----:B------:R-:W2:Y:S02]  /*26f0*/  LDG.E.64 R2, desc[UR36][R2.64] ;  /* 0x0000002402027981 */ /* 0x000ea4000c1e1b00 */
[----:B--2---:R-:W0:Y:S02]  /*2700*/  I2F.U64 R0, R2 ;  /* 0x0000000200007312 */ /* 0x004e240000301000 */
[----:B0-----:R-:W-:-:S04]  /*2710*/  F2FP.F16.F32.PACK_AB R0, RZ, R0 ;  /* 0x00000000ff00723e */ /* 0x001fc800000000ff */
[----:B------:R-:W-:Y:S01]  /*2720*/  PRMT R19, R0, 0x7610, R19 ;  /* 0x0000761000137816 */ /* 0x000fe20000000013 */
[----:B------:R-:W-:Y:S06]  /*2730*/  BRA `(.L_x_13813) ;  /* 0x0000000000107947 */ /* 0x000fec0003800000 */
.L_x_13836:
[----:B------:R-:W2:Y:S02]  /*2740*/  LDG.E R2, desc[UR36][R2.64] ;  /* 0x0000002402027981 */ /* 0x000ea4000c1e1900 */
[----:B--2---:R-:W-:-:S04]  /*2750*/  I2FP.F32.U32 R0, R2 ;  /* 0x0000000200007245 */ /* 0x004fc80000201000 */
[----:B------:R-:W-:-:S04]  /*2760*/  F2FP.F16.F32.PACK_AB R0, RZ, R0 ;  /* 0x00000000ff00723e */ /* 0x000fc800000000ff */
[----:B------:R-:W-:-:S07]  /*2770*/  PRMT R19, R0, 0x7610, R19 ;  /* 0x0000761000137816 */ /* 0x000fce0000000013 */
.L_x_13813:
        /* <DEDUP_REMOVED lines=20> */
.L_x_13844:
[----:B------:R-:W2:Y:S02]  /*28c0*/  LDG.E.U8 R2, desc[UR36][R2.64] ;  /* 0x0000002402027981 */ /* 0x000ea4000c1e1100 */
[----:B--2---:R-:W-:-:S04]  /*28d0*/  I2FP.F32.U32 R0, R2 ;  /* 0x0000000200007245 */ /* 0x004fc80000201000 */
[----:B------:R-:W-:-:S04]  /*28e0*/  F2FP.F16.F32.PACK_AB R0, RZ, R0 ;  /* 0x00000000ff00723e */ /* 0x000fc800000000ff */
[----:B------:R-:W-:Y:S01]  /*28f0*/  PRMT R5, R0, 0x7610, R5 ;  /* 0x0000761000057816 */ /* 0x000fe20000000005 */
[----:B------:R-:W-:Y:S06]  /*2900*/  BRA `(.L_x_13846) ;  /* 0x0000000c00b87947 */ /* 0x000fec0003800000 */
.L_x_13843:
        /* <DEDUP_REMOVED lines=11> */
.L_x_13848:
[----:B------:R-:W2:Y:S02]  /*29c0*/  LDG.E R2, desc[UR36][R2.64] ;  /* 0x0000002402027981 */ /* 0x000ea4000c1e1900 */
[----:B--2---:R-:W-:-:S04]  /*29d0*/  I2FP.F32.S32 R0, R2 ;  /* 0x0000000200007245 */ /* 0x004fc80000201400 */
[----:B------:R-:W-:-:S04]  /*29e0*/  F2FP.F16.F32.PACK_AB R0, RZ, R0 ;  /* 0x00000000ff00723e */ /* 0x000fc800000000ff */
[----:B------:R-:W-:Y:S01]  /*29f0*/  PRMT R5, R0, 0x7610, R5 ;  /* 0x0000761000057816 */ /* 0x000fe20000000005 */
[----:B------:R-:W-:Y:S06]  /*2a00*/  BRA `(.L_x_13846) ;  /* 0x0000000c00787947 */ /* 0x000fec0003800000 */
.L_x_13847:
[----:B------:R-:W2:Y:S02]  /*2a10*/  LDG.E.U16 R2, desc[UR36][R2.64] ;  /* 0x0000002402027981 */ /* 0x000ea4000c1e1500 */
[----:B--2---:R-:W0:Y:S02]  /*2a20*/  I2F.S16 R0, R2 ;  /* 0x0000000200007306 */ /* 0x004e240000101400 */
[----:B0-----:R-:W-:-:S04]  /*2a30*/  F2FP.F16.F32.PACK_AB R0, RZ, R0 ;  /* 0x00000000ff00723e */ /* 0x001fc800000000ff */
[----:B------:R-:W-:Y:S01]  /*2a40*/  PRMT R5, R0, 0x7610, R5 ;  /* 0x0000761000057816 */ /* 0x000fe20000000005 */
[----:B------:R-:W-:Y:S06]  /*2a50*/  BRA `(.L_x_13846) ;  /* 0x0000000c00647947 */ /* 0x000fec0003800000 */
.L_x_13842:
        /* <DEDUP_REMOVED lines=9> */
.L_x_13850:
[----:B------:R1:W5:Y:S01]  /*2af0*/  LDG.E.U16 R5, desc[UR36][R2.64] ;  /* 0x0000002402057981 */ /* 0x000362000c1e1500 */
[----:B------:R-:W-:Y:S05]  /*2b00*/  BRA `(.L_x_13846) ;  /* 0x0000000c00387947 */ /* 0x000fea0003800000 */
.L_x_13849:
        /* <DEDUP_REMOVED lines=9> */
.L_x_13852:
[----:B------:R0:W5:Y:S01]  /*2ba0*/  LDG.E.U16 R5, desc[UR36][R2.64] ;  /* 0x0000002402057981 */ /* 0x000162000c1e1500 */
[----:B------:R-:W-:Y:S05]  /*2bb0*/  BRA `(.L_x_13846) ;  /* 0x0000000c000c7947 */ /* 0x000fea0003800000 */
.L_x_13851:
        /* <DEDUP_REMOVED lines=9> */
.L_x_13841:
        /* <DEDUP_REMOVED lines=14> */
.L_x_13855:
        /* <DEDUP_REMOVED lines=9> */
.L_x_13854:
        /* <DEDUP_REMOVED lines=27> */
.L_x_13857:
        /* <DEDUP_REMOVED lines=15> */
.L_x_13856:
[----:B------:R-:W2:Y:S02]  /*3060*/  LDG.E.U16 R0, desc[UR36][R2.64] ;  /* 0x0000002402007981 */ /* 0x000ea4000c1e1500 */
[----:B--2---:R-:W-:-:S05]  /*3070*/  IMAD.U32 R0, R0, 0x10000, RZ ;  /* 0x0001000000007824 */ /* 0x004fca00078e00ff */
[----:B------:R-:W-:-:S04]  /*3080*/  F2FP.F16.F32.PACK_AB R0, RZ, R0 ;  /* 0x00000000ff00723e */ /* 0x000fc800000000ff */
[----:B------:R-:W-:Y:S01]  /*3090*/  PRMT R5, R0, 0x7610, R5 ;  /* 0x0000761000057816 */ /* 0x000fe20000000005 */
[----:B------:R-:W-:Y:S06]  /*30a0*/  BRA `(.L_x_13846) ;  /* 0x0000000400d07947 */ /* 0x000fec0003800000 */
.L_x_13853:
        /* <DEDUP_REMOVED lines=13> */
.L_x_13860:
        /* <DEDUP_REMOVED lines=21> */
.L_x_13864:
[----:B------:R-:W-:Y:S05]  /*32d0*/  BSYNC B1 ;  /* 0x0000000000017941 */ /* 0x000fea0003800000 */
.L_x_13863:
[----:B------:R-:W-:Y:S01]  /*32e0*/  LEA R3, R0, 0x3b800000, 0x17 ;  /* 0x3b80000000037811 */ /* 0x000fe200078eb8ff */
[----:B------:R-:W-:-:S05]  /*32f0*/  IMAD.SHL.U32 R0, R2, 0x100000, RZ ;  /* 0x0010000002007824 */ /* 0x000fca00078e00ff */
[----:B------:R-:W-:-:S07]  /*3300*/  LOP3.LUT R0, R3, R0, R4, 0xfe, !PT ;  /* 0x0000000003007212 */ /* 0x000fce00078efe04 */
.L_x_13862:
[----:B------:R-:W-:Y:S05]  /*3310*/  BSYNC B0 ;  /* 0x0000000000007941 */ /* 0x000fea0003800000 */
.L_x_13861:
[----:B------:R-:W-:-:S04]  /*3320*/  F2FP.F16.F32.PACK_AB R0, RZ, R0 ;  /* 0x00000000ff00723e */ /* 0x000fc800000000ff */
[----:B------:R-:W-:Y:S01]  /*3330*/  PRMT R5, R0, 0x7610, R5 ;  /* 0x0000761000057816 */ /* 0x000fe20000000005 */
[----:B------:R-:W-:Y:S06]  /*3340*/  BRA `(.L_x_13846) ;  /* 0x0000000400287947 */ /* 0x000fec0003800000 */
.L_x_13859:
        /* <DEDUP_REMOVED lines=21> */
.L_x_13868:
[----:B------:R-:W-:Y:S05]  /*34a0*/  BSYNC B1 ;  /* 0x0000000000017941 */ /* 0x000fea0003800000 */
.L_x_13867:
[----:B------:R-:W-:Y:S01]  /*34b0*/  LEA R3, R0, 0x37800000, 0x17 ;  /* 0x3780000000037811 */ /* 0x000fe200078eb8ff */
[----:B------:R-:W-:-:S05]  /*34c0*/  IMAD.SHL.U32 R0, R2, 0x200000, RZ ;  /* 0x0020000002007824 */ /* 0x000fca00078e00ff */
[----:B------:R-:W-:-:S07]  /*34d0*/  LOP3.LUT R0, R3, R0, R4, 0xfe, !PT ;  /* 0x0000000003007212 */ /* 0x000fce00078efe04 */
.L_x_13866:
[----:B------:R-:W-:Y:S05]  /*34e0*/  BSYNC B0 ;  /* 0x0000000000007941 */ /* 0x000fea0003800000 */
.L_x_13865:
[----:B------:R-:W-:-:S04]  /*34f0*/  F2FP.F16.F32.PACK_AB R0, RZ, R0 ;  /* 0x00000000ff00723e */ /* 0x000fc800000000ff */
[----:B------:R-:W-:Y:S01]  /*3500*/  PRMT R5, R0, 0x7610, R5 ;  /* 0x0000761000057816 */ /* 0x000fe20000000005 */
[----:B------:R-:W-:Y:S06]  /*3510*/  BRA `(.L_x_13846) ;  /* 0x0000000000b47947 */ /* 0x000fec0003800000 */
.L_x_13858:
        /* <DEDUP_REMOVED lines=14> */
.L_x_13872:
[----:B------:R-:W-:Y:S05]  /*3600*/  BSYNC B0 ;  /* 0x0000000000007941 */ /* 0x000fea0003800000 */
.L_x_13871:
[----:B------:R-:W-:-:S04]  /*3610*/  F2FP.F16.F32.PACK_AB R0, RZ, R0 ;  /* 0x00000000ff00723e */ /* 0x000fc800000000ff */
[----:B------:R-:W-:Y:S01]  /*3620*/  PRMT R5, R0, 0x7610, R5 ;  /* 0x0000761000057816 */ /* 0x000fe20000000005 */
[----:B------:R-:W-:Y:S06]  /*3630*/  BRA `(.L_x_13846) ;  /* 0x00000000006c7947 */ /* 0x000fec0003800000 */
.L_x_13845:
        /* <DEDUP_REMOVED lines=16> */
.L_x_13873:
[----:B------:R-:W-:Y:S01]  /*3740*/  PRMT R5, RZ, 0x7610, R5 ;  /* 0x00007610ff057816 */ /* 0x000fe20000000005 */
[----:B------:R-:W-:Y:S06]  /*3750*/  BRA `(.L_x_13846) ;  /* 0x0000000000247947 */ /* 0x000fec0003800000 */
.L_x_13870:
[----:B------:R-:W2:Y:S02]  /*3760*/  LDG.E.64 R2, desc[UR36][R2.64] ;  /* 0x0000002402027981 */ /* 0x000ea4000c1e1b00 */
[----:B--2---:R-:W0:Y:S02]  /*3770*/  I2F.U64 R0, R2 ;  /* 0x0000000200007312 */ /* 0x004e240000301000 */
[----:B0-----:R-:W-:-:S04]  /*3780*/  F2FP.F16.F32.PACK_AB R0, RZ, R0 ;  /* 0x00000000ff00723e */ /* 0x001fc800000000ff */
[----:B------:R-:W-:Y:S01]  /*3790*/  PRMT R5, R0, 0x7610, R5 ;  /* 0x0000761000057816 */ /* 0x000fe20000000005 */
[----:B------:R-:W-:Y:S06]  /*37a0*/  BRA `(.L_x_13846) ;  /* 0x0000000000107947 */ /* 0x000fec0003800000 */
.L_x_13869:
[----:B------:R-:W2:Y:S02]  /*37b0*/  LDG.E R2, desc[UR36][R2.64] ;  /* 0x0000002402027981 */ /* 0x000ea4000c1e1900 */
[----:B--2---:R-:W-:-:S04]  /*37c0*/  I2FP.F32.U32 R0, R2 ;  /* 0x0000000200007245 */ /* 0x004fc80000201000 */
[----:B------:R-:W-:-:S04]  /*37d0*/  F2FP.F16.F32.PACK_AB R0, RZ, R0 ;  /* 0x00000000ff00723e */ /* 0x000fc800000000ff */
[----:B------:R-:W-:-:S07]  /*37e0*/  PRMT R5, R0, 0x7610, R5 ;  /* 0x0000761000057816 */ /* 0x000fce0000000005 */
.L_x_13846:
[----:B-----5:R-:W-:Y:S01]  /*37f0*/  HADD2.F32 R0, -RZ, R19.H0_H0 ;  /* 0x20000013ff007230 */ /* 0x020fe20000004100 */
[----:B------:R-:W-:Y:S04]  /*3800*/  BSSY B0, `(.L_x_13874) ;  /* 0x000000b000007945 */ /* 0x000fe80003800000 */
[----:B------:R-:W-:-:S13]  /*3810*/  FSETP.NEU.FTZ.AND P0, PT, R0, R0, PT ;  /* 0x000000000000720b */ /* 0x000fda0003f1d000 */
[----:B------:R-:W-:Y:S05]  /*3820*/  @P0 BRA `(.L_x_13875) ;  /* 0x00000000001c0947 */ /* 0x000fea0003800000 */
[----:B01----:R-:W-:-:S05]  /*3830*/  HADD2.F32 R3, -RZ, R5.H0_H0 ;  /* 0x20000005ff037230 */ /* 0x003fca0000004100 */
[----:B------:R-:W-:-:S13]  /*3840*/  FSETP.NEU.FTZ.AND P0, PT, R3, R3, PT ;  /* 0x000000030300720b */ /* 0x000fda0003f1d000 */
[----:B------:R-:W-:Y:S05]  /*3850*/  @P0 BRA `(.L_x_13876) ;  /* 0x0000000000140947 */ /* 0x000fea0003800000 */
[----:B------:R-:W-:-:S04]  /*3860*/  FMNMX.FTZ R0, R0, R3, PT ;  /* 0x0000000300007209 */ /* 0x000fc80003810000 */
[----:B------:R-:W-:-:S04]  /*3870*/  F2FP.F16.F32.PACK_AB R0, RZ, R0 ;  /* 0x00000000ff00723e */ /* 0x000fc800000000ff */
[----:B------:R-:W-:Y:S01]  /*3880*/  PRMT R5, R0, 0x7610, R5 ;  /* 0x0000761000057816 */ /* 0x000fe20000000005 */
[----:B------:R-:W-:Y:S06]  /*3890*/  BRA `(.L_x_13876) ;  /* 0x0000000000047947 */ /* 0x000fec0003800000 */
.L_x_13875:
[----:B------:R-:W-:-:S07]  /*38a0*/  PRMT R5, R19, 0x7610, R5 ;  /* 0x0000761013057816 */ /* 0x000fce0000000005 */
.L_x_13876:
[----:B------:R-:W-:Y:S05]  /*38b0*/  BSYNC B0 ;  /* 0x0000000000007941 */ /* 0x000fea0003800000 */
.L_x_13874:
[----:B01----:R-:W0:Y:S02]  /*38c0*/  LDC.U8 R2, c[0x0][0x491] ;  /* 0x00012440ff027b82 */ /* 0x003e240000000000 */
        /* <DEDUP_REMOVED lines=15> */
.L_x_13880:
[----:B------:R-:W-:-:S06]  /*39c0*/  HADD2.F32 R3, -RZ, R5.H0_H0 ;  /* 0x20000005ff037230 */ /* 0x000fcc0000004100 */
[----:B------:R-:W0:Y:S02]  /*39d0*/  F2I.S64.TRUNC R2, R3 ;  /* 0x0000000300027311 */ /* 0x000e24000020d900 */
[----:B0-----:R0:W-:Y:S01]  /*39e0*/  STG.E.U8 desc[UR36][R16.64], R2 ;  /* 0x0000000210007986 */ /* 0x0011e2000c101124 */
[----:B------:R-:W-:Y:S05]  /*39f0*/  BRA `(.L_x_13882) ;  /* 0x0000000c00847947 */ /* 0x000fea0003800000 */
.L_x_13879:
        /* <DEDUP_REMOVED lines=10> */
.L_x_13884:
[----:B------:R-:W-:-:S06]  /*3aa0*/  HADD2.F32 R5, -RZ, R5.H0_H0 ;  /* 0x20000005ff057230 */ /* 0x000fcc0000004100 */
[----:B------:R-:W0:Y:S02]  /*3ab0*/  F2I.FTZ.TRUNC.NTZ R5, R5 ;  /* 0x0000000500057305 */ /* 0x000e24000021f100 */
[----:B0-----:R0:W-:Y:S01]  /*3ac0*/  STG.E desc[UR36][R16.64], R5 ;  /* 0x0000000510007986 */ /* 0x0011e2000c101924 */
[----:B------:R-:W-:Y:S05]  /*3ad0*/  BRA `(.L_x_13882) ;  /* 0x0000000c004c7947 */ /* 0x000fea0003800000 */
.L_x_13883:
[----:B------:R-:W-:-:S06]  /*3ae0*/  HADD2.F32 R5, -RZ, R5.H0_H0 ;  /* 0x20000005ff057230 */ /* 0x000fcc0000004100 */
[----:B------:R-:W0:Y:S02]  /*3af0*/  F2I.FTZ.TRUNC.NTZ R5, R5 ;  /* 0x0000000500057305 */ /* 0x000e24000021f100 */
[----:B0-----:R0:W-:Y:S01]  /*3b00*/  STG.E.U16 desc[UR36][R16.64], R5 ;  /* 0x0000000510007986 */ /* 0x0011e2000c101524 */
[----:B------:R-:W-:Y:S05]  /*3b10*/  BRA `(.L_x_13882) ;  /* 0x0000000c003c7947 */ /* 0x000fea0003800000 */
.L_x_13878:
        /* <DEDUP_REMOVED lines=9> */
.L_x_13886:
[----:B------:R0:W-:Y:S01]  /*3bb0*/  STG.E.U16 desc[UR36][R16.64], R5 ;  /* 0x0000000510007986 */ /* 0x0001e2000c101524 */
[----:B------:R-:W-:Y:S05]  /*3bc0*/  BRA `(.L_x_13882) ;  /* 0x0000000c00107947 */ /* 0x000fea0003800000 */
.L_x_13885:
        /* <DEDUP_REMOVED lines=10> */
.L_x_13888:
[----:B------:R-:W-:-:S05]  /*3c70*/  HADD2.F32 R0, -RZ, R5.H0_H0 ;  /* 0x20000005ff007230 */ /* 0x000fca0000004100 */
[----:B------:R-:W-:-:S04]  /*3c80*/  F2FP.F16.F32.PACK_AB R0, RZ, R0 ;  /* 0x00000000ff00723e */ /* 0x000fc800000000ff */
[----:B------:R-:W-:-:S05]  /*3c90*/  PRMT R0, R0, 0x5410, RZ ;  /* 0x0000541000007816 */ /* 0x000fca00000000ff */
[----:B------:R0:W-:Y:S01]  /*3ca0*/  STG.E desc[UR36][R16.64], R0 ;  /* 0x0000000010007986 */ /* 0x0001e2000c101924 */
[----:B------:R-:W-:Y:S05]  /*3cb0*/  BRA `(.L_x_13882) ;  /* 0x0000000800d47947 */ /* 0x000fea0003800000 */
.L_x_13887:
[----:B------:R-:W-:-:S05]  /*3cc0*/  HADD2.F32 R2, -RZ, R5.H0_H0 ;  /* 0x20000005ff027230 */ /* 0x000fca0000004100 */
[----:B------:R-:W-:-:S06]  /*3cd0*/  FMUL.FTZ R2, R2, 1 ;  /* 0x3f80000002027820 */ /* 0x000fcc0000410000 */
[----:B------:R-:W0:Y:S02]  /*3ce0*/  F2F.F64.F32 R2, R2 ;  /* 0x0000000200027310 */ /* 0x000e240000201800 */
[----:B0-----:R0:W-:Y:S01]  /*3cf0*/  STG.E.64 desc[UR36][R16.64], R2 ;  /* 0x0000000210007986 */ /* 0x0011e2000c101b24 */
[----:B------:R-:W-:Y:S05]  /*3d00*/  BRA `(.L_x_13882) ;  /* 0x0000000800c07947 */ /* 0x000fea0003800000 */
.L_x_13877:
        /* <DEDUP_REMOVED lines=13> */
.L_x_13891:
[----:B------:R-:W-:Y:S01]  /*3de0*/  HADD2.F32 R5, -RZ, R5.H0_H0 ;  /* 0x20000005ff057230 */ /* 0x000fe20000004100 */
[----:B------:R-:W-:-:S04]  /*3df0*/  CS2R R6, SRZ ;  /* 0x0000000000067805 */ /* 0x000fc8000001ff00 */
[----:B------:R-:W-:-:S06]  /*3e00*/  FMUL.FTZ R5, R5, 1 ;  /* 0x3f80000005057820 */ /* 0x000fcc0000410000 */
[----:B------:R-:W0:Y:S02]  /*3e10*/  F2F.F64.F32 R4, R5 ;  /* 0x0000000500047310 */ /* 0x000e240000201800 */
[----:B0-----:R0:W-:Y:S01]  /*3e20*/  STG.E.128 desc[UR36][R16.64], R4 ;  /* 0x0000000410007986 */ /* 0x0011e2000c101d24 */
[----:B------:R-:W-:Y:S05]  /*3e30*/  BRA `(.L_x_13882) ;  /* 0x0000000800747947 */ /* 0x000fea0003800000 */
.L_x_13890:
        /* <DEDUP_REMOVED lines=21> */
.L_x_13895:
[----:B------:R-:W-:Y:S05]  /*3f90*/  BSYNC B0 ;  /* 0x0000000000007941 */ /* 0x000fea0003800000 */
.L_x_13894:
[----:B------:R-:W-:-:S05]  /*3fa0*/  LOP3.LUT R3, R0, R3, RZ, 0xfc, !PT ;  /* 0x0000000300037212 */ /* 0x000fca00078efcff */
[----:B------:R0:W-:Y:S01]  /*3fb0*/  STG.E.U8 desc[UR36][R16.64], R3 ;  /* 0x0000000310007986 */ /* 0x0001e2000c101124 */
[----:B------:R-:W-:Y:S05]  /*3fc0*/  BRA `(.L_x_13882) ;  /* 0x0000000800107947 */ /* 0x000fea0003800000 */
.L_x_13893:
        /* <DEDUP_REMOVED lines=13> */
.L_x_13897:
[----:B------:R-:W-:Y:S01]  /*40a0*/  IMAD.MOV.U32 R0, RZ, RZ, 0x7f ;  /* 0x0000007fff007424 */ /* 0x000fe200078e00ff */
[----:B------:R-:W-:-:S04]  /*40b0*/  ISETP.GT.U32.AND P0, PT, R2, 0x7f800000, PT ;  /* 0x7f8000000200780c */ /* 0x000fc80003f04070 */
[----:B------:R-:W-:-:S09]  /*40c0*/  SEL R0, R0, 0x7c, P0 ;  /* 0x0000007c00007807 */ /* 0x000fd20000000000 */
.L_x_13898:
[----:B------:R-:W-:Y:S05]  /*40d0*/  BSYNC B0 ;  /* 0x0000000000007941 */ /* 0x000fea0003800000 */
.L_x_13896:
[----:B------:R-:W-:-:S04]  /*40e0*/  LOP3.LUT R2, R5, 0x80000000, RZ, 0xc0, !PT ;  /* 0x8000000005027812 */ /* 0x000fc800078ec0ff */
[----:B------:R-:W-:-:S04]  /*40f0*/  SHF.R.U32.HI R3, RZ, 0x18, R2 ;  /* 0x00000018ff037819 */ /* 0x000fc80000011602 */
[----:B------:R-:W-:-:S05]  /*4100*/  LOP3.LUT R3, R0, R3, RZ, 0xfc, !PT ;  /* 0x0000000300037212 */ /* 0x000fca00078efcff */
[----:B------:R0:W-:Y:S01]  /*4110*/  STG.E.U8 desc[UR36][R16.64], R3 ;  /* 0x0000000310007986 */ /* 0x0001e2000c101124 */
[----:B------:R-:W-:Y:S05]  /*4120*/  BRA `(.L_x_13882) ;  /* 0x0000000400b87947 */ /* 0x000fea0003800000 */
.L_x_13892:
[----:B------:R-:W-:-:S05]  /*4130*/  HADD2.F32 R0, -RZ, R5.H0_H0 ;  /* 0x20000005ff007230 */ /* 0x000fca0000004100 */
[----:B------:R-:W-:-:S05]  /*4140*/  F2FP.BF16.F32.PACK_AB R0, RZ, R0 ;  /* 0x00000000ff00723e */ /* 0x000fca00000010ff */
[----:B------:R0:W-:Y:S01]  /*4150*/  STG.E.U16 desc[UR36][R16.64], R0 ;  /* 0x0000000010007986 */ /* 0x0001e2000c101524 */
[----:B------:R-:W-:Y:S05]  /*4160*/  BRA `(.L_x_13882) ;  /* 0x0000000400a87947 */ /* 0x000fea0003800000 */
.L_x_13889:
        /* <DEDUP_REMOVED lines=12> */
.L_x_13901:
        /* <DEDUP_REMOVED lines=17> */
.L_x_13904:
[----:B------:R-:W-:-:S04]  /*4340*/  LOP3.LUT R2, R5, 0x80000000, RZ, 0xc0, !PT ;  /* 0x8000000005027812 */ /* 0x000fc800078ec0ff */
[----:B------:R-:W-:-:S04]  /*4350*/  SHF.R.U32.HI R3, RZ, 0x18, R2 ;  /* 0x00000018ff037819 */ /* 0x000fc80000011602 */
[----:B------:R-:W-:-:S04]  /*4360*/  LOP3.LUT R0, R0, R3, RZ, 0xfc, !PT ;  /* 0x0000000300007212 */ /* 0x000fc800078efcff */
[----:B------:R-:W-:-:S07]  /*4370*/  PRMT R8, R0, 0x7610, R8 ;  /* 0x0000761000087816 */ /* 0x000fce0000000008 */
.L_x_13903:
[----:B------:R-:W-:Y:S05]  /*4380*/  BSYNC B0 ;  /* 0x0000000000007941 */ /* 0x000fea0003800000 */
.L_x_13902:
[----:B------:R0:W-:Y:S01]  /*4390*/  STG.E.U8 desc[UR36][R16.64], R8 ;  /* 0x0000000810007986 */ /* 0x0001e2000c101124 */
[----:B------:R-:W-:Y:S05]  /*43a0*/  BRA `(.L_x_13882) ;  /* 0x0000000400187947 */ /* 0x000fea0003800000 */
.L_x_13900:
        /* <DEDUP_REMOVED lines=17> */
.L_x_13907:
[----:B------:R-:W-:-:S04]  /*44c0*/  LOP3.LUT R2, R5, 0x80000000, RZ, 0xc0, !PT ;  /* 0x8000000005027812 */ /* 0x000fc800078ec0ff */
[----:B------:R-:W-:-:S04]  /*44d0*/  SHF.R.U32.HI R3, RZ, 0x18, R2 ;  /* 0x00000018ff037819 */ /* 0x000fc80000011602 */
[----:B------:R-:W-:-:S04]  /*44e0*/  LOP3.LUT R0, R0, R3, RZ, 0xfc, !PT ;  /* 0x0000000300007212 */ /* 0x000fc800078efcff */
[----:B------:R-:W-:-:S07]  /*44f0*/  PRMT R8, R0, 0x7610, R8 ;  /* 0x0000761000087816 */ /* 0x000fce0000000008 */
.L_x_13906:
[----:B------:R-:W-:Y:S05]  /*4500*/  BSYNC B0 ;  /* 0x0000000000007941 */ /* 0x000fea0003800000 */
.L_x_13905:
[----:B------:R3:W-:Y:S01]  /*4510*/  STG.E.U8 desc[UR36][R16.64], R8 ;  /* 0x0000000810007986 */ /* 0x0007e2000c101124 */
[----:B------:R-:W-:Y:S05]  /*4520*/  BRA `(.L_x_13882) ;  /* 0x0000000000b87947 */ /* 0x000fea0003800000 */
.L_x_13899:
        /* <DEDUP_REMOVED lines=22> */
.L_x_13881:
        /* <DEDUP_REMOVED lines=16> */
.L_x_13910:
[----:B------:R-:W-:Y:S05]  /*4790*/  BRA `(.L_x_13882) ;  /* 0x00000000001c7947 */ /* 0x000fea0003800000 */
.L_x_13909:
[----:B------:R-:W-:-:S06]  /*47a0*/  HADD2.F32 R2, -RZ, R5.H0_H0 ;  /* 0x20000005ff027230 */ /* 0x000fcc0000004100 */
[----:B------:R-:W0:Y:S02]  /*47b0*/  F2I.U64.TRUNC R2, R2 ;  /* 0x0000000200027311 */ /* 0x000e24000020d800 */
[----:B0-----:R2:W-:Y:S01]  /*47c0*/  STG.E.64 desc[UR36][R16.64], R2 ;  /* 0x0000000210007986 */ /* 0x0015e2000c101b24 */
[----:B------:R-:W-:Y:S05]  /*47d0*/  BRA `(.L_x_13882) ;  /* 0x00000000000c7947 */ /* 0x000fea0003800000 */
.L_x_13908:
[----:B------:R-:W-:-:S06]  /*47e0*/  HADD2.F32 R5, -RZ, R5.H0_H0 ;  /* 0x20000005ff057230 */ /* 0x000fcc0000004100 */
[----:B------:R-:W0:Y:S02]  /*47f0*/  F2I.FTZ.U32.TRUNC.NTZ R5, R5 ;  /* 0x0000000500057305 */ /* 0x000e24000021f000 */
[----:B0-----:R0:W-:Y:S02]  /*4800*/  STG.E desc[UR36][R16.64], R5 ;  /* 0x0000000510007986 */ /* 0x0011e4000c101924 */
.L_x_13882:
[----:B------:R-:W-:-:S04]  /*4810*/  IMAD R18, R18, 0x200, R23 ;  /* 0x0000020012127824 */ /* 0x000fc800078e0217 */
[----:B------:R-:W-:-:S07]  /*4820*/  VIADD R19, R18, 0x80 ;  /* 0x0000008012137836 */ /* 0x000fce0000000000 */
.L_x_13806:
[----:B------:R-:W-:Y:S05]  /*4830*/  BSYNC B6 ;  /* 0x0000000000067941 */ /* 0x000fea0003800000 */
.L_x_13805:
        /* <DEDUP_REMOVED lines=358> */
.L_x_13913:
        /* <DEDUP_REMOVED lines=23> */
.L_x_13917:
[----:B------:R-:W2:Y:S02]  /*6010*/  LDG.E.U8 R2, desc[UR36][R2.64] ;  /* 0x0000002402027981 */ /* 0x000ea4000c1e1100 */
[----:B--2---:R-:W-:-:S04]  /*6020*/  I2FP.F32.U32 R0, R2 ;  /* 0x0000000200007245 */ /* 0x004fc80000201000 */
[----:B------:R-:W-:-:S04]  /*6030*/  F2FP.F16.F32.PACK_AB R0, RZ, R0 ;  /* 0x00000000ff00723e */ /* 0x000fc800000000ff */
[----:B------:R-:W-:Y:S01]  /*6040*/  PRMT R22, R0, 0x7610, R22 ;  /* 0x0000761000167816 */ /* 0x000fe20000000016 */
[----:B------:R-:W-:Y:S06]  /*6050*/  BRA `(.L_x_13919) ;  /* 0x0000000c00bc7947 */ /* 0x000fec0003800000 */
.L_x_13916:
        /* <DEDUP_REMOVED lines=11> */
.L_x_13921:
[----:B------:R-:W2:Y:S02]  /*6110*/  LDG.E R2, desc[UR36][R2.64] ;  /* 0x0000002402027981 */ /* 0x000ea4000c1e1900 */
[----:B--2---:R-:W-:-:S04]  /*6120*/  I2FP.F32.S32 R0, R2 ;  /* 0x0000000200007245 */ /* 0x004fc80000201400 */
[----:B------:R-:W-:-:S04]  /*6130*/  F2FP.F16.F32.PACK_AB R0, RZ, R0 ;  /* 0x00000000ff00723e */ /* 0x000fc800000000ff */
[----:B------:R-:W-:Y:S01]  /*6140*/  PRMT R22, R0, 0x7610, R22 ;  /* 0x0000761000167816 */ /* 0x000fe20000000016 */
[----:B------:R-:W-:Y:S06]  /*6150*/  BRA `(.L_x_13919) ;  /* 0x0000000c007c7947 */ /* 0x000fec0003800000 */
.L_x_13920:
[----:B------:R-:W2:Y:S02]  /*6160*/  LDG.E.U16 R2, desc[UR36][R2.64] ;  /* 0x0000002402027981 */ /* 0x000ea4000c1e1500 */
[----:B--2---:R-:W0:Y:S02]  /*6170*/  I2F.S16 R0, R2 ;  /* 0x0000000200007306 */ /* 0x004e240000101400 */
[----:B0-----:R-:W-:-:S04]  /*6180*/  F2FP.F16.F32.PACK_AB R0, RZ, R0 ;  /* 0x00000000ff00723e */ /* 0x001fc800000000ff */
[----:B------:R-:W-:Y:S01]  /*6190*/  PRMT R22, R0, 0x7610, R22 ;  /* 0x0000761000167816 */ /* 0x000fe20000000016 */
[----:B------:R-:W-:Y:S06]  /*61a0*/  BRA `(.L_x_13919) ;  /* 0x0000000c00687947 */ /* 0x000fec0003800000 */
.L_x_13915:
        /* <DEDUP_REMOVED lines=9> */
.L_x_13923:
[----:B------:R1:W5:Y:S01]  /*6240*/  LDG.E.U16 R22, desc[UR36][R2.64] ;  /* 0x0000002402167981 */ /* 0x000362000c1e1500 */
[----:B------:R-:W-:Y:S05]  /*6250*/  BRA `(.L_x_13919) ;  /* 0x0000000c003c7947 */ /* 0x000fea0003800000 */
.L_x_13922:
        /* <DEDUP_REMOVED lines=9> */
.L_x_13925:
[----:B------:R0:W5:Y:S01]  /*62f0*/  LDG.E.U16 R22, desc[UR36][R2.64] ;  /* 0x0000002402167981 */ /* 0x000162000c1e1500 */
[----:B------:R-:W-:Y:S05]  /*6300*/  BRA `(.L_x_13919) ;  /* 0x0000000c00107947 */ /* 0x000fea0003800000 */
.L_x_13924:
        /* <DEDUP_REMOVED lines=9> */
.L_x_13914:
        /* <DEDUP_REMOVED lines=14> */
.L_x_13928:
        /* <DEDUP_REMOVED lines=9> */
.L_x_13927:
        /* <DEDUP_REMOVED lines=28> */
.L_x_13930:
        /* <DEDUP_REMOVED lines=15> */
.L_x_13929:
[----:B------:R-:W2:Y:S02]  /*67c0*/  LDG.E.U16 R0, desc[UR36][R2.64] ;  /* 0x0000002402007981 */ /* 0x000ea4000c1e1500 */
[----:B--2---:R-:W-:-:S05]  /*67d0*/  IMAD.U32 R0, R0, 0x10000, RZ ;  /* 0x0001000000007824 */ /* 0x004fca00078e00ff */
[----:B------:R-:W-:-:S04]  /*67e0*/  F2FP.F16.F32.PACK_AB R0, RZ, R0 ;  /* 0x00000000ff00723e */ /* 0x000fc800000000ff */
[----:B------:R-:W-:Y:S01]  /*67f0*/  PRMT R22, R0, 0x7610, R22 ;  /* 0x0000761000167816 */ /* 0x000fe20000000016 */
[----:B------:R-:W-:Y:S06]  /*6800*/  BRA `(.L_x_13919) ;  /* 0x0000000400d07947 */ /* 0x000fec0003800000 */
.L_x_13926:
        /* <DEDUP_REMOVED lines=13> */
.L_x_13933:
        /* <DEDUP_REMOVED lines=21> */
.L_x_13937:
[----:B------:R-:W-:Y:S05]  /*6a30*/  BSYNC B1 ;  /* 0x0000000000017941 */ /* 0x000fea0003800000 */
.L_x_13936:
[----:B------:R-:W-:Y:S01]  /*6a40*/  LEA R3, R0, 0x3b800000, 0x17 ;  /* 0x3b80000000037811 */ /* 0x000fe200078eb8ff */
[----:B------:R-:W-:-:S05]  /*6a50*/  IMAD.SHL.U32 R0, R2, 0x100000, RZ ;  /* 0x0010000002007824 */ /* 0x000fca00078e00ff */
[----:B------:R-:W-:-:S07]  /*6a60*/  LOP3.LUT R0, R3, R0, R4, 0xfe, !PT ;  /* 0x0000000003007212 */ /* 0x000fce00078efe04 */
.L_x_13935:
[----:B------:R-:W-:Y:S05]  /*6a70*/  BSYNC B0 ;  /* 0x0000000000007941 */ /* 0x000fea0003800000 */
.L_x_13934:
[----:B------:R-:W-:-:S04]  /*6a80*/  F2FP.F16.F32.PACK_AB R0, RZ, R0 ;  /* 0x00000000ff00723e */ /* 0x000fc800000000ff */
[----:B------:R-:W-:Y:S01]  /*6a90*/  PRMT R22, R0, 0x7610, R22 ;  /* 0x0000761000167816 */ /* 0x000fe20000000016 */
[----:B------:R-:W-:Y:S06]  /*6aa0*/  BRA `(.L_x_13919) ;  /* 0x0000000400287947 */ /* 0x000fec0003800000 */
.L_x_13932:
        /* <DEDUP_REMOVED lines=21> */
.L_x_13941:
[----:B------:R-:W-:Y:S05]  /*6c00*/  BSYNC B1 ;  /* 0x0000000000017941 */ /* 0x000fea0003800000 */
.L_x_13940:
[----:B------:R-:W-:Y:S01]  /*6c10*/  LEA R3, R0, 0x37800000, 0x17 ;  /* 0x3780000000037811 */ /* 0x000fe200078eb8ff */
[----:B------:R-:W-:-:S05]  /*6c20*/  IMAD.SHL.U32 R0, R2, 0x200000, RZ ;  /* 0x0020000002007824 */ /* 0x000fca00078e00ff */
[----:B------:R-:W-:-:S07]  /*6c30*/  LOP3.LUT R0, R3, R0, R4, 0xfe, !PT ;  /* 0x0000000003007212 */ /* 0x000fce00078efe04 */
.L_x_13939:
[----:B------:R-:W-:Y:S05]  /*6c40*/  BSYNC B0 ;  /* 0x0000000000007941 */ /* 0x000fea0003800000 */
.L_x_13938:
[----:B------:R-:W-:-:S04]  /*6c50*/  F2FP.F16.F32.PACK_AB R0, RZ, R0 ;  /* 0x00000000ff00723e */ /* 0x000fc800000000ff */
[----:B------:R-:W-:Y:S01]  /*6c60*/  PRMT R22, R0, 0x7610, R22 ;  /* 0x0000761000167816 */ /* 0x000fe20000000016 */
[----:B------:R-:W-:Y:S06]  /*6c70*/  BRA `(.L_x_13919) ;  /* 0x0000000000b47947 */ /* 0x000fec0003800000 */
.L_x_13931:
        /* <DEDUP_REMOVED lines=14> */
.L_x_13945:
[----:B------:R-:W-:Y:S05]  /*6d60*/  BSYNC B0 ;  /* 0x0000000000007941 */ /* 0x000fea0003800000 */
.L_x_13944:
[----:B------:R-:W-:-:S04]  /*6d70*/  F2FP.F16.F32.PACK_AB R0, RZ, R0 ;  /* 0x00000000ff00723e */ /* 0x000fc800000000ff */
[----:B------:R-:W-:Y:S01]  /*6d80*/  PRMT R22, R0, 0x7610, R22 ;  /* 0x0000761000167816 */ /* 0x000fe20000000016 */
[----:B------:R-:W-:Y:S06]  /*6d90*/  BRA `(.L_x_13919) ;  /* 0x00000000006c7947 */ /* 0x000fec0003800000 */
.L_x_13918:
        /* <DEDUP_REMOVED lines=16> */
.L_x_13946:
[----:B------:R-:W-:Y:S01]  /*6ea0*/  PRMT R22, RZ, 0x7610, R22 ;  /* 0x00007610ff167816 */ /* 0x000fe20000000016 */
[----:B------:R-:W-:Y:S06]  /*6eb0*/  BRA `(.L_x_13919) ;  /* 0x0000000000247947 */ /* 0x000fec0003800000 */
.L_x_13943:
[----:B------:R-:W2:Y:S02]  /*6ec0*/  LDG.E.64 R2, desc[UR36][R2.64] ;  /* 0x0000002402027981 */ /* 0x000ea4000c1e1b00 */
[----:B--2---:R-:W0:Y:S02]  /*6ed0*/  I2F.U64 R0, R2 ;  /* 0x0000000200007312 */ /* 0x004e240000301000 */
[----:B0-----:R-:W-:-:S04]  /*6ee0*/  F2FP.F16.F32.PACK_AB R0, RZ, R0 ;  /* 0x00000000ff00723e */ /* 0x001fc800000000ff */
[----:B------:R-:W-:Y:S01]  /*6ef0*/  PRMT R22, R0, 0x7610, R22 ;  /* 0x0000761000167816 */ /* 0x000fe20000000016 */
[----:B------:R-:W-:Y:S06]  /*6f00*/  BRA `(.L_x_13919) ;  /* 0x0000000000107947 */ /* 0x000fec0003800000 */
.L_x_13942:
[----:B------:R-:W2:Y:S02]  /*6f10*/  LDG.E R2, desc[UR36][R2.64] ;  /* 0x0000002402027981 */ /* 0x000ea4000c1e1900 */
[----:B--2---:R-:W-:-:S04]  /*6f20*/  I2FP.F32.U32 R0, R2 ;  /* 0x0000000200007245 */ /* 0x004fc80000201000 */
[----:B------:R-:W-:-:S04]  /*6f30*/  F2FP.F16.F32.PACK_AB R0, RZ, R0 ;  /* 0x00000000ff00723e */ /* 0x000fc800000000ff */
[----:B------:R-:W-:-:S07]  /*6f40*/  PRMT R22, R0, 0x7610, R22 ;  /* 0x0000761000167816 */ /* 0x000fce0000000016 */
.L_x_13919:
        /* <DEDUP_REMOVED lines=20> */
.L_x_13950:
[----:B------:R-:W2:Y:S02]  /*7090*/  LDG.E.U8 R2, desc[UR36][R2.64] ;  /* 0x0000002402027981 */ /* 0x000ea4000c1e1100 */
[----:B--2---:R-:W-:-:S04]  /*70a0*/  I2FP.F32.U32 R0, R2 ;  /* 0x0000000200007245 */ /* 0x004fc80000201000 */
[----:B------:R-:W-:-:S04]  /*70b0*/  F2FP.F16.F32.PACK_AB R0, RZ, R0 ;  /* 0x00000000ff00723e */ /* 0x000fc800000000ff */
[----:B------:R-:W-:Y:S01]  /*70c0*/  PRMT R5, R0, 0x7610, R5 ;  /* 0x0000761000057816 */ /* 0x000fe20000000005 */
[----:B------:R-:W-:Y:S06]  /*70d0*/  BRA `(.L_x_13952) ;  /* 0x0000000c00b87947 */ /* 0x000fec0003800000 */
.L_x_13949:
        /* <DEDUP_REMOVED lines=11> */
.L_x_13954:
[----:B------:R-:W2:Y:S02]  /*7190*/  LDG.E R2, desc[UR36][R2.64] ;  /* 0x0000002402027981 */ /* 0x000ea4000c1e1900 */
[----:B--2---:R-:W-:-:S04]  /*71a0*/  I2FP.F32.S32 R0, R2 ;  /* 0x0000000200007245 */ /* 0x004fc80000201400 */
[----:B------:R-:W-:-:S04]  /*71b0*/  F2FP.F16.F32.PACK_AB R0, RZ, R0 ;  /* 0x00000000ff00723e */ /* 0x000fc800000000ff */
[----:B------:R-:W-:Y:S01]  /*71c0*/  PRMT R5, R0, 0x7610, R5 ;  /* 0x0000761000057816 */ /* 0x000fe20000000005 */
[----:B------:R-:W-:Y:S06]  /*71d0*/  BRA `(.L_x_13952) ;  /* 0x0000000c00787947 */ /* 0x000fec0003800000 */
.L_x_13953:
[----:B------:R-:W2:Y:S02]  /*71e0*/  LDG.E.U16 R2, desc[UR36][R2.64] ;  /* 0x0000002402027981 */ /* 0x000ea4000c1e1500 */
[----:B--2---:R-:W0:Y:S02]  /*71f0*/  I2F.S16 R0, R2 ;  /* 0x0000000200007306 */ /* 0x004e240000101400 */
[----:B0-----:R-:W-:-:S04]  /*7200*/  F2FP.F16.F32.PACK_AB R0, RZ, R0 ;  /* 0x00000000ff00723e */ /* 0x001fc800000000ff */
[----:B------:R-:W-:Y:S01]  /*7210*/  PRMT R5, R0, 0x7610, R5 ;  /* 0x0000761000057816 */ /* 0x000fe20000000005 */
[----:B------:R-:W-:Y:S06]  /*7220*/  BRA `(.L_x_13952) ;  /* 0x0000000c00647947 */ /* 0x000fec0003800000 */
.L_x_13948:
        /* <DEDUP_REMOVED lines=9> */
.L_x_13956:
[----:B------:R1:W5:Y:S01]  /*72c0*/  LDG.E.U16 R5, desc[UR36][R2.64] ;  /* 0x0000002402057981 */ /* 0x000362000c1e1500 */
[----:B------:R-:W-:Y:S05]  /*72d0*/  BRA `(.L_x_13952) ;  /* 0x0000000c00387947 */ /* 0x000fea0003800000 */
.L_x_13955:
        /* <DEDUP_REMOVED lines=9> */
.L_x_13958:
[----:B------:R0:W5:Y:S01]  /*7370*/  LDG.E.U16 R5, desc[UR36][R2.64] ;  /* 0x0000002402057981 */ /* 0x000162000c1e1500 */
[----:B------:R-:W-:Y:S05]  /*7380*/  BRA `(.L_x_13952) ;  /* 0x0000000c000c7947 */ /* 0x000fea0003800000 */
.L_x_13957:
        /* <DEDUP_REMOVED lines=9> */
.L_x_13947:
        /* <DEDUP_REMOVED lines=14> */
.L_x_13961:
        /* <DEDUP_REMOVED lines=9> */
.L_x_13960:
        /* <DEDUP_REMOVED lines=27> */
.L_x_13963:
        /* <DEDUP_REMOVED lines=15> */
.L_x_13962:
[----:B------:R-:W2:Y:S02]  /*7830*/  LDG.E.U16 R0, desc[UR36][R2.64] ;  /* 0x0000002402007981 */ /* 0x000ea4000c1e1500 */
[----:B--2---:R-:W-:-:S05]  /*7840*/  IMAD.U32 R0, R0, 0x10000, RZ ;  /* 0x0001000000007824 */ /* 0x004fca00078e00ff */
[----:B------:R-:W-:-:S04]  /*7850*/  F2FP.F16.F32.PACK_AB R0, RZ, R0 ;  /* 0x00000000ff00723e */ /* 0x000fc800000000ff */
[----:B------:R-:W-:Y:S01]  /*7860*/  PRMT R5, R0, 0x7610, R5 ;  /* 0x0000761000057816 */ /* 0x000fe20000000005 */
[----:B------:R-:W-:Y:S06]  /*7870*/  BRA `(.L_x_13952) ;  /* 0x0000000400d07947 */ /* 0x000fec0003800000 */
.L_x_13959:
        /* <DEDUP_REMOVED lines=13> */
.L_x_13966:
        /* <DEDUP_REMOVED lines=21> */
.L_x_13970:
[----:B------:R-:W-:Y:S05]  /*7aa0*/  BSYNC B1 ;  /* 0x0000000000017941 */ /* 0x000fea0003800000 */
.L_x_13969:
[----:B------:R-:W-:Y:S01]  /*7ab0*/  LEA R3, R0, 0x3b800000, 0x17 ;  /* 0x3b80000000037811 */ /* 0x000fe200078eb8ff */
[----:B------:R-:W-:-:S05]  /*7ac0*/  IMAD.SHL.U32 R0, R2, 0x100000, RZ ;  /* 0x0010000002007824 */ /* 0x000fca00078e00ff */
[----:B------:R-:W-:-:S07]  /*7ad0*/  LOP3.LUT R0, R3, R0, R4, 0xfe, !PT ;  /* 0x0000000003007212 */ /* 0x000fce00078efe04 */
.L_x_13968:
[----:B------:R-:W-:Y:S05]  /*7ae0*/  BSYNC B0 ;  /* 0x0000000000007941 */ /* 0x000fea0003800000 */
.L_x_13967:
[----:B------:R-:W-:-:S04]  /*7af0*/  F2FP.F16.F32.PACK_AB R0, RZ, R0 ;  /* 0x00000000ff00723e */ /* 0x000fc800000000ff */
[----:B------:R-:W-:Y:S01]  /*7b00*/  PRMT R5, R0, 0x7610, R5 ;  /* 0x0000761000057816 */ /* 0x000fe20000000005 */
[----:B------:R-:W-:Y:S06]  /*7b10*/  BRA `(.L_x_13952) ;  /* 0x0000000400287947 */ /* 0x000fec0003800000 */
.L_x_13965:
        /* <DEDUP_REMOVED lines=21> */
.L_x_13974:
[----:B------:R-:W-:Y:S05]  /*7c70*/  BSYNC B1 ;  /* 0x0000000000017941 */ /* 0x000fea0003800000 */
.L_x_13973:
[----:B------:R-:W-:Y:S01]  /*7c80*/  LEA R3, R0, 0x37800000, 0x17 ;  /* 0x3780000000037811 */ /* 0x000fe200078eb8ff */
[----:B------:R-:W-:-:S05]  /*7c90*/  IMAD.SHL.U32 R0, R2, 0x200000, RZ ;  /* 0x0020000002007824 */ /* 0x000fca00078e00ff */
[----:B------:R-:W-:-:S07]  /*7ca0*/  LOP3.LUT R0, R3, R0, R4, 0xfe, !PT ;  /* 0x0000000003007212 */ /* 0x000fce00078efe04 */
.L_x_13972:
[----:B------:R-:W-:Y:S05]  /*7cb0*/  BSYNC B0 ;  /* 0x0000000000007941 */ /* 0x000fea0003800000 */
.L_x_13971:
[----:B------:R-:W-:-:S04]  /*7cc0*/  F2FP.F16.F32.PACK_AB R0, RZ, R0 ;  /* 0x00000000ff00723e */ /* 0x000fc800000000ff */
[----:B------:R-:W-:Y:S01]  /*7cd0*/  PRMT R5, R0, 0x7610, R5 ;  /* 0x0000761000057816 */ /* 0x000fe20000000005 */
[----:B------:R-:W-:Y:S06]  /*7ce0*/  BRA `(.L_x_13952) ;  /* 0x0000000000b47947 */ /* 0x000fec0003800000 */
.L_x_13964:
        /* <DEDUP_REMOVED lines=14> */
.L_x_13978:
[----:B------:R-:W-:Y:S05]  /*7dd0*/  BSYNC B0 ;  /* 0x0000000000007941 */ /* 0x000fea0003800000 */
.L_x_13977:
[----:B------:R-:W-:-:S04]  /*7de0*/  F2FP.F16.F32.PACK_AB R0, RZ, R0 ;  /* 0x00000000ff00723e */ /* 0x000fc800000000ff */
[----:B------:R-:W-:Y:S01]  /*7df0*/  PRMT R5, R0, 0x7610, R5 ;  /* 0x0000761000057816 */ /* 0x000fe20000000005 */
[----:B------:R-:W-:Y:S06]  /*7e00*/  BRA `(.L_x_13952) ;  /* 0x00000000006c7947 */ /* 0x000fec0003800000 */
.L_x_13951:
        /* <DEDUP_REMOVED lines=16> */
.L_x_13979:
[----:B------:R-:W-:Y:S01]  /*7f10*/  PRMT R5, RZ, 0x7610, R5 ;  /* 0x00007610ff057816 */ /* 0x000fe20000000005 */
[----:B------:R-:W-:Y:S06]  /*7f20*/  BRA `(.L_x_13952) ;  /* 0x0000000000247947 */ /* 0x000fec0003800000 */
.L_x_13976:
[----:B------:R-:W2:Y:S02]  /*7f30*/  LDG.E.64 R2, desc[UR36][R2.64] ;  /* 0x0000002402027981 */ /* 0x000ea4000c1e1b00 */
[----:B--2---:R-:W0:Y:S02]  /*7f40*/  I2F.U64 R0, R2 ;  /* 0x0000000200007312 */ /* 0x004e240000301000 */
[----:B0-----:R-:W-:-:S04]  /*7f50*/  F2FP.F16.F32.PACK_AB R0, RZ, R0 ;  /* 0x00000000ff00723e */ /* 0x001fc800000000ff */
[----:B------:R-:W-:Y:S01]  /*7f60*/  PRMT R5, R0, 0x7610, R5 ;  /* 0x0000761000057816 */ /* 0x000fe20000000005 */
[----:B------:R-:W-:Y:S06]  /*7f70*/  BRA `(.L_x_13952) ;  /* 0x0000000000107947 */ /* 0x000fec0003800000 */
.L_x_13975:
[----:B------:R-:W2:Y:S02]  /*7f80*/  LDG.E R2, desc[UR36][R2.64] ;  /* 0x0000002402027981 */ /* 0x000ea4000c1e1900 */
[----:B--2---:R-:W-:-:S04]  /*7f90*/  I2FP.F32.U32 R0, R2 ;  /* 0x0000000200007245 */ /* 0x004fc80000201000 */
[----:B------:R-:W-:-:S04]  /*7fa0*/  F2FP.F16.F32.PACK_AB R0, RZ, R0 ;  /* 0x00000000ff00723e */ /* 0x000fc800000000ff */
[----:B------:R-:W-:-:S07]  /*7fb0*/  PRMT R5, R0, 0x7610, R5 ;  /* 0x0000761000057816 */ /* 0x000fce0000000005 */
.L_x_13952:
        /* <DEDUP_REMOVED lines=11> */
.L_x_13981:
[----:B------:R-:W-:-:S07]  /*8070*/  PRMT R5, R22, 0x7610, R5 ;  /* 0x0000761016057816 */ /* 0x000fce0000000005 */
.L_x_13982:
[----:B------:R-:W-:Y:S05]  /*8080*/  BSYNC B0 ;  /* 0x0000000000007941 */ /* 0x000fea0003800000 */
.L_x_13980:
        /* <DEDUP_REMOVED lines=16> */
.L_x_13986:
[----:B------:R-:W-:-:S06]  /*8190*/  HADD2.F32 R3, -RZ, R5.H0_H0 ;  /* 0x20000005ff037230 */ /* 0x000fcc0000004100 */
[----:B------:R-:W0:Y:S02]  /*81a0*/  F2I.S64.TRUNC R2, R3 ;  /* 0x0000000300027311 */ /* 0x000e24000020d900 */
[----:B0-----:R4:W-:Y:S01]  /*81b0*/  STG.E.U8 desc[UR36][R16.64], R2 ;  /* 0x0000000210007986 */ /* 0x0019e2000c101124 */
[----:B------:R-:W-:Y:S05]  /*81c0*/  BRA `(.L_x_13988) ;  /* 0x0000000c00847947 */ /* 0x000fea0003800000 */
.L_x_13985:
        /* <DEDUP_REMOVED lines=10> */
.L_x_13990:
[----:B------:R-:W-:-:S06]  /*8270*/  HADD2.F32 R5, -RZ, R5.H0_H0 ;  /* 0x20000005ff057230 */ /* 0x000fcc0000004100 */
[----:B------:R-:W0:Y:S02]  /*8280*/  F2I.FTZ.TRUNC.NTZ R5, R5 ;  /* 0x0000000500057305 */ /* 0x000e24000021f100 */
[----:B0-----:R2:W-:Y:S01]  /*8290*/  STG.E desc[UR36][R16.64], R5 ;  /* 0x0000000510007986 */ /* 0x0015e2000c101924 */
[----:B------:R-:W-:Y:S05]  /*82a0*/  BRA `(.L_x_13988) ;  /* 0x0000000c004c7947 */ /* 0x000fea0003800000 */
.L_x_13989:
[----:B------:R-:W-:-:S06]  /*82b0*/  HADD2.F32 R5, -RZ, R5.H0_H0 ;  /* 0x20000005ff057230 */ /* 0x000fcc0000004100 */
[----:B------:R-:W0:Y:S02]  /*82c0*/  F2I.FTZ.TRUNC.NTZ R5, R5 ;  /* 0x0000000500057305 */ /* 0x000e24000021f100 */
[----:B0-----:R0:W-:Y:S01]  /*82d0*/  STG.E.U16 desc[UR36][R16.64], R5 ;  /* 0x0000000510007986 */ /* 0x0011e2000c101524 */
[----:B------:R-:W-:Y:S05]  /*82e0*/  BRA `(.L_x_13988) ;  /* 0x0000000c003c7947 */ /* 0x000fea0003800000 */
.L_x_13984:
        /* <DEDUP_REMOVED lines=9> */
.L_x_13992:
[----:B------:R0:W-:Y:S01]  /*8380*/  STG.E.U16 desc[UR36][R16.64], R5 ;  /* 0x0000000510007986 */ /* 0x0001e2000c101524 */
[----:B------:R-:W-:Y:S05]  /*8390*/  BRA `(.L_x_13988) ;  /* 0x0000000c00107947 */ /* 0x000fea0003800000 */
.L_x_13991:
        /* <DEDUP_REMOVED lines=10> */
.L_x_13994:
[----:B------:R-:W-:-:S05]  /*8440*/  HADD2.F32 R0, -RZ, R5.H0_H0 ;  /* 0x20000005ff007230 */ /* 0x000fca0000004100 */
[----:B------:R-:W-:-:S04]  /*8450*/  F2FP.F16.F32.PACK_AB R0, RZ, R0 ;  /* 0x00000000ff00723e */ /* 0x000fc800000000ff */
[----:B------:R-:W-:-:S05]  /*8460*/  PRMT R0, R0, 0x5410, RZ ;  /* 0x0000541000007816 */ /* 0x000fca00000000ff */
[----:B------:R0:W-:Y:S01]  /*8470*/  STG.E desc[UR36][R16.64], R0 ;  /* 0x0000000010007986 */ /* 0x0001e2000c101924 */
[----:B------:R-:W-:Y:S05]  /*8480*/  BRA `(.L_x_13988) ;  /* 0x0000000800d47947 */ /* 0x000fea0003800000 */
.L_x_13993:
[----:B------:R-:W-:-:S05]  /*8490*/  HADD2.F32 R2, -RZ, R5.H0_H0 ;  /* 0x20000005ff027230 */ /* 0x000fca0000004100 */
[----:B------:R-:W-:-:S06]  /*84a0*/  FMUL.FTZ R2, R2, 1 ;  /* 0x3f80000002027820 */ /* 0x000fcc0000410000 */
[----:B------:R-:W0:Y:S02]  /*84b0*/  F2F.F64.F32 R2, R2 ;  /* 0x0000000200027310 */ /* 0x000e240000201800 */
[----:B0-----:R0:W-:Y:S01]  /*84c0*/  STG.E.64 desc[UR36][R16.64], R2 ;  /* 0x0000000210007986 */ /* 0x0011e2000c101b24 */
[----:B------:R-:W-:Y:S05]  /*84d0*/  BRA `(.L_x_13988) ;  /* 0x0000000800c07947 */ /* 0x000fea0003800000 */
.L_x_13983:
        /* <DEDUP_REMOVED lines=13> */
.L_x_13997:
[----:B------:R-:W-:Y:S01]  /*85b0*/  HADD2.F32 R5, -RZ, R5.H0_H0 ;  /* 0x20000005ff057230 */ /* 0x000fe20000004100 */
[----:B------:R-:W-:-:S04]  /*85c0*/  CS2R R6, SRZ ;  /* 0x0000000000067805 */ /* 0x000fc8000001ff00 */
[----:B------:R-:W-:-:S06]  /*85d0*/  FMUL.FTZ R5, R5, 1 ;  /* 0x3f80000005057820 */ /* 0x000fcc0000410000 */
[----:B------:R-:W0:Y:S02]  /*85e0*/  F2F.F64.F32 R4, R5 ;  /* 0x0000000500047310 */ /* 0x000e240000201800 */
[----:B0-----:R0:W-:Y:S01]  /*85f0*/  STG.E.128 desc[UR36][R16.64], R4 ;  /* 0x0000000410007986 */ /* 0x0011e2000c101d24 */
[----:B------:R-:W-:Y:S05]  /*8600*/  BRA `(.L_x_13988) ;  /* 0x0000000800747947 */ /* 0x000fea0003800000 */
.L_x_13996:
        /* <DEDUP_REMOVED lines=21> */
.L_x_14001:
[----:B------:R-:W-:Y:S05]  /*8760*/  BSYNC B0 ;  /* 0x0000000000007941 */ /* 0x000fea0003800000 */
.L_x_14000:
[----:B------:R-:W-:-:S05]  /*8770*/  LOP3.LUT R3, R0, R3, RZ, 0xfc, !PT ;  /* 0x0000000300037212 */ /* 0x000fca00078efcff */
[----:B------:R0:W-:Y:S01]  /*8780*/  STG.E.U8 desc[UR36][R16.64], R3 ;  /* 0x0000000310007986 */ /* 0x0001e2000c101124 */
[----:B------:R-:W-:Y:S05]  /*8790*/  BRA `(.L_x_13988) ;  /* 0x0000000800107947 */ /* 0x000fea0003800000 */
.L_x_13999:
        /* <DEDUP_REMOVED lines=13> */
.L_x_14003:
[----:B------:R-:W-:Y:S01]  /*8870*/  IMAD.MOV.U32 R0, RZ, RZ, 0x7f ;  /* 0x0000007fff007424 */ /* 0x000fe200078e00ff */
[----:B------:R-:W-:-:S04]  /*8880*/  ISETP.GT.U32.AND P0, PT, R2, 0x7f800000, PT ;  /* 0x7f8000000200780c */ /* 0x000fc80003f04070 */
[----:B------:R-:W-:-:S09]  /*8890*/  SEL R0, R0, 0x7c, P0 ;  /* 0x0000007c00007807 */ /* 0x000fd20000000000 */
.L_x_14004:
[----:B------:R-:W-:Y:S05]  /*88a0*/  BSYNC B0 ;  /* 0x0000000000007941 */ /* 0x000fea0003800000 */
.L_x_14002:
[----:B------:R-:W-:-:S04]  /*88b0*/  LOP3.LUT R2, R5, 0x80000000, RZ, 0xc0, !PT ;  /* 0x8000000005027812 */ /* 0x000fc800078ec0ff */
[----:B------:R-:W-:-:S04]  /*88c0*/  SHF.R.U32.HI R3, RZ, 0x18, R2 ;  /* 0x00000018ff037819 */ /* 0x000fc80000011602 */
[----:B------:R-:W-:-:S05]  /*88d0*/  LOP3.LUT R3, R0, R3, RZ, 0xfc, !PT ;  /* 0x0000000300037212 */ /* 0x000fca00078efcff */
[----:B------:R0:W-:Y:S01]  /*88e0*/  STG.E.U8 desc[UR36][R16.64], R3 ;  /* 0x0000000310007986 */ /* 0x0001e2000c101124 */
[----:B------:R-:W-:Y:S05]  /*88f0*/  BRA `(.L_x_13988) ;  /* 0x0000000400b87947 */ /* 0x000fea0003800000 */
.L_x_13998:
[----:B------:R-:W-:-:S05]  /*8900*/  HADD2.F32 R0, -RZ, R5.H0_H0 ;  /* 0x20000005ff007230 */ /* 0x000fca0000004100 */
[----:B------:R-:W-:-:S05]  /*8910*/  F2FP.BF16.F32.PACK_AB R0, RZ, R0 ;  /* 0x00000000ff00723e */ /* 0x000fca00000010ff */
[----:B------:R0:W-:Y:S01]  /*8920*/  STG.E.U16 desc[UR36][R16.64], R0 ;  /* 0x0000000010007986 */ /* 0x0001e2000c101524 */
[----:B------:R-:W-:Y:S05]  /*8930*/  BRA `(.L_x_13988) ;  /* 0x0000000400a87947 */ /* 0x000fea0003800000 */
.L_x_13995:
        /* <DEDUP_REMOVED lines=12> */
.L_x_14007:
        /* <DEDUP_REMOVED lines=17> */
.L_x_14010:
[----:B------:R-:W-:-:S04]  /*8b10*/  LOP3.LUT R2, R5, 0x80000000, RZ, 0xc0, !PT ;  /* 0x8000000005027812 */ /* 0x000fc800078ec0ff */
[----:B------:R-:W-:-:S04]  /*8b20*/  SHF.R.U32.HI R3, RZ, 0x18, R2 ;  /* 0x00000018ff037819 */ /* 0x000fc80000011602 */
[----:B------:R-:W-:-:S04]  /*8b30*/  LOP3.LUT R0, R0, R3, RZ, 0xfc, !PT ;  /* 0x0000000300007212 */ /* 0x000fc800078efcff */
[----:B------:R-:W-:-:S07]  /*8b40*/  PRMT R8, R0, 0x7610, R8 ;  /* 0x0000761000087816 */ /* 0x000fce0000000008 */
.L_x_14009:
[----:B------:R-:W-:Y:S05]  /*8b50*/  BSYNC B0 ;  /* 0x0000000000007941 */ /* 0x000fea0003800000 */
.L_x_14008:
[----:B------:R0:W-:Y:S01]  /*8b60*/  STG.E.U8 desc[UR36][R16.64], R8 ;  /* 0x0000000810007986 */ /* 0x0001e2000c101124 */
[----:B------:R-:W-:Y:S05]  /*8b70*/  BRA `(.L_x_13988) ;  /* 0x0000000400187947 */ /* 0x000fea0003800000 */
.L_x_14006:
        /* <DEDUP_REMOVED lines=17> */
.L_x_14013:
[----:B------:R-:W-:-:S04]  /*8c90*/  LOP3.LUT R2, R5, 0x80000000, RZ, 0xc0, !PT ;  /* 0x8000000005027812 */ /* 0x000fc800078ec0ff */
[----:B------:R-:W-:-:S04]  /*8ca0*/  SHF.R.U32.HI R3, RZ, 0x18, R2 ;  /* 0x00000018ff037819 */ /* 0x000fc80000011602 */
[----:B------:R-:W-:-:S04]  /*8cb0*/  LOP3.LUT R0, R0, R3, RZ, 0xfc, !PT ;  /* 0x0000000300007212 */ /* 0x000fc800078efcff */
[----:B------:R-:W-:-:S07]  /*8cc0*/  PRMT R8, R0, 0x7610, R8 ;  /* 0x0000761000087816 */ /* 0x000fce0000000008 */
.L_x_14012:
[----:B------:R-:W-:Y:S05]  /*8cd0*/  BSYNC B0 ;  /* 0x0000000000007941 */ /* 0x000fea0003800000 */
.L_x_14011:
[----:B------:R0:W-:Y:S01]  /*8ce0*/  STG.E.U8 desc[UR36][R16.64], R8 ;  /* 0x0000000810007986 */ /* 0x0001e2000c101124 */
[----:B------:R-:W-:Y:S05]  /*8cf0*/  BRA `(.L_x_13988) ;  /* 0x0000000000b87947 */ /* 0x000fea0003800000 */
.L_x_14005:
        /* <DEDUP_REMOVED lines=22> */
.L_x_13987:
        /* <DEDUP_REMOVED lines=16> */
.L_x_14016:
[----:B------:R-:W-:Y:S05]  /*8f60*/  BRA `(.L_x_13988) ;  /* 0x00000000001c7947 */ /* 0x000fea0003800000 */
.L_x_14015:
[----:B------:R-:W-:-:S06]  /*8f70*/  HADD2.F32 R2, -RZ, R5.H0_H0 ;  /* 0x20000005ff027230 */ /* 0x000fcc0000004100 */
[----:B------:R-:W0:Y:S02]  /*8f80*/  F2I.U64.TRUNC R2, R2 ;  /* 0x0000000200027311 */ /* 0x000e24000020d800 */
[----:B0-----:R0:W-:Y:S01]  /*8f90*/  STG.E.64 desc[UR36][R16.64], R2 ;  /* 0x0000000210007986 */ /* 0x0011e2000c101b24 */
[----:B------:R-:W-:Y:S05]  /*8fa0*/  BRA `(.L_x_13988) ;  /* 0x00000000000c7947 */ /* 0x000fea0003800000 */
.L_x_14014:
[----:B------:R-:W-:-:S06]  /*8fb0*/  HADD2.F32 R5, -RZ, R5.H0_H0 ;  /* 0x20000005ff057230 */ /* 0x000fcc0000004100 */
[----:B------:R-:W0:Y:S02]  /*8fc0*/  F2I.FTZ.U32.TRUNC.NTZ R5, R5 ;  /* 0x0000000500057305 */ /* 0x000e24000021f000 */
[----:B0-----:R0:W-:Y:S02]  /*8fd0*/  STG.E desc[UR36][R16.64], R5 ;  /* 0x0000000510007986 */ /* 0x0011e4000c101924 */
.L_x_13988:
[----:B------:R-:W-:-:S07]  /*8fe0*/  VIADD R19, R19, 0x80 ;  /* 0x0000008013137836 */ /* 0x000fce0000000000 */
.L_x_13912:
[----:B------:R-:W-:Y:S05]  /*8ff0*/  BSYNC B6 ;  /* 0x0000000000067941 */ /* 0x000fea0003800000 */
.L_x_13911:
        /* <DEDUP_REMOVED lines=358> */
.L_x_14019:
        /* <DEDUP_REMOVED lines=23> */
.L_x_14023:
[----:B------:R-:W2:Y:S02]  /*a7d0*/  LDG.E.U8 R2, desc[UR36][R2.64] ;  /* 0x0000002402027981 */ /* 0x000ea4000c1e1100 */
[----:B--2---:R-:W-:-:S04]  /*a7e0*/  I2FP.F32.U32 R0, R2 ;  /* 0x0000000200007245 */ /* 0x004fc80000201000 */
[----:B------:R-:W-:-:S04]  /*a7f0*/  F2FP.F16.F32.PACK_AB R0, RZ, R0 ;  /* 0x00000000ff00723e */ /* 0x000fc800000000ff */
[----:B------:R-:W-:Y:S01]  /*a800*/  PRMT R22, R0, 0x7610, R22 ;  /* 0x0000761000167816 */ /* 0x000fe20000000016 */
[----:B------:R-:W-:Y:S06]  /*a810*/  BRA `(.L_x_14025) ;  /* 0x0000000c00bc7947 */ /* 0x000fec0003800000 */
.L_x_14022:
        /* <DEDUP_REMOVED lines=11> */
.L_x_14027:
[----:B------:R-:W2:Y:S02]  /*a8d0*/  LDG.E R2, desc[UR36][R2.64] ;  /* 0x0000002402027981 */ /* 0x000ea4000c1e1900 */
[----:B--2---:R-:W-:-:S04]  /*a8e0*/  I2FP.F32.S32 R0, R2 ;  /* 0x0000000200007245 */ /* 0x004fc80000201400 */
[----:B------:R-:W-:-:S04]  /*a8f0*/  F2FP.F16.F32.PACK_AB R0, RZ, R0 ;  /* 0x00000000ff00723e */ /* 0x000fc800000000ff */
[----:B------:R-:W-:Y:S01]  /*a900*/  PRMT R22, R0, 0x7610, R22 ;  /* 0x0000761000167816 */ /* 0x000fe20000000016 */
[----:B------:R-:W-:Y:S06]  /*a910*/  BRA `(.L_x_14025) ;  /* 0x0000000c007c7947 */ /* 0x000fec0003800000 */
.L_x_14026:
[----:B------:R-:W2:Y:S02]  /*a920*/  LDG.E.U16 R2, desc[UR36][R2.64] ;  /* 0x0000002402027981 */ /* 0x000ea4000c1e1500 */
[----:B--2---:R-:W0:Y:S02]  /*a930*/  I2F.S16 R0, R2 ;  /* 0x0000000200007306 */ /* 0x004e240000101400 */
[----:B0-----:R-:W-:-:S04]  /*a940*/  F2FP.F16.F32.PACK_AB R0, RZ, R0 ;  /* 0x00000000ff00723e */ /* 0x001fc800000000ff */
[----:B------:R-:W-:Y:S01]  /*a950*/  PRMT R22, R0, 0x7610, R22 ;  /* 0x0000761000167816 */ /* 0x000fe20000000016 */
[----:B------:R-:W-:Y:S06]  /*a960*/  BRA `(.L_x_14025) ;  /* 0x0000000c00687947 */ /* 0x000fec0003800000 */
.L_x_14021:
        /* <DEDUP_REMOVED lines=9> */
.L_x_14029:
[----:B------:R1:W5:Y:S01]  /*aa00*/  LDG.E.U16 R22, desc[UR36][R2.64] ;  /* 0x0000002402167981 */ /* 0x000362000c1e1500 */
[----:B------:R-:W-:Y:S05]  /*aa10*/  BRA `(.L_x_14025) ;  /* 0x0000000c003c7947 */ /* 0x000fea0003800000 */
.L_x_14028:
        /* <DEDUP_REMOVED lines=9> */
.L_x_14031:
[----:B------:R0:W5:Y:S01]  /*aab0*/  LDG.E.U16 R22, desc[UR36][R2.64] ;  /* 0x0000002402167981 */ /* 0x000162000c1e1500 */
[----:B------:R-:W-:Y:S05]  /*aac0*/  BRA `(.L_x_14025) ;  /* 0x0000000c00107947 */ /* 0x000fea0003800000 */
.L_x_14030:
        /* <DEDUP_REMOVED lines=9> */
.L_x_14020:
        /* <DEDUP_REMOVED lines=14> */
.L_x_14034:
        /* <DEDUP_REMOVED lines=9> */
.L_x_14033:
        /* <DEDUP_REMOVED lines=28> */
.L_x_14036:
        /* <DEDUP_REMOVED lines=15> */
.L_x_14035:
[----:B------:R-:W2:Y:S02]  /*af80*/  LDG.E.U16 R0, desc[UR36][R2.64] ;  /* 0x0000002402007981 */ /* 0x000ea4000c1e1500 */
[----:B--2---:R-:W-:-:S05]  /*af90*/  IMAD.U32 R0, R0, 0x10000, RZ ;  /* 0x0001000000007824 */ /* 0x004fca00078e00ff */
[----:B------:R-:W-:-:S04]  /*afa0*/  F2FP.F16.F32.PACK_AB R0, RZ, R0 ;  /* 0x00000000ff00723e */ /* 0x000fc800000000ff */
[----:B------:R-:W-:Y:S01]  /*afb0*/  PRMT R22, R0, 0x7610, R22 ;  /* 0x0000761000167816 */ /* 0x000fe20000000016 */
[----:B------:R-:W-:Y:S06]  /*afc0*/  BRA `(.L_x_14025) ;  /* 0x0000000400d07947 */ /* 0x000fec0003800000 */
.L_x_14032:
        /* <DEDUP_REMOVED lines=13> */
.L_x_14039:
        /* <DEDUP_REMOVED lines=21> */
.L_x_14043:
[----:B------:R-:W-:Y:S05]  /*b1f0*/  BSYNC B1 ;  /* 0x0000000000017941 */ /* 0x000fea0003800000 */
.L_x_14042:
[----:B------:R-:W-:Y:S01]  /*b200*/  LEA R3, R0, 0x3b800000, 0x17 ;  /* 0x3b80000000037811 */ /* 0x000fe200078eb8ff */
[----:B------:R-:W-:-:S05]  /*b210*/  IMAD.SHL.U32 R0, R2, 0x100000, RZ ;  /* 0x0010000002007824 */ /* 0x000fca00078e00ff */
[----:B------:R-:W-:-:S07]  /*b220*/  LOP3.LUT R0, R3, R0, R4, 0xfe, !PT ;  /* 0x0000000003007212 */ /* 0x000fce00078efe04 */
.L_x_14041:
[----:B------:R-:W-:Y:S05]  /*b230*/  BSYNC B0 ;  /* 0x0000000000007941 */ /* 0x000fea0003800000 */
.L_x_14040:
[----:B------:R-:W-:-:S04]  /*b240*/  F2FP.F16.F32.PACK_AB R0, RZ, R0 ;  /* 0x00000000ff00723e */ /* 0x000fc800000000ff */
[----:B------:R-:W-:Y:S01]  /*b250*/  PRMT R22, R0, 0x7610, R22 ;  /* 0x0000761000167816 */ /* 0x000fe20000000016 */
[----:B------:R-:W-:Y:S06]  /*b260*/  BRA `(.L_x_14025) ;  /* 0x0000000400287947 */ /* 0x000fec0003800000 */
.L_x_14038:
        /* <DEDUP_REMOVED lines=21> */
.L_x_14047:
[----:B------:R-:W-:Y:S05]  /*b3c0*/  BSYNC B1 ;  /* 0x0000000000017941 */ /* 0x000fea0003800000 */
.L_x_14046:
[----:B------:R-:W-:Y:S01]  /*b3d0*/  LEA R3, R0, 0x37800000, 0x17 ;  /* 0x3780000000037811 */ /* 0x000fe200078eb8ff */
[----:B------:R-:W-:-:S05]  /*b3e0*/  IMAD.SHL.U32 R0, R2, 0x200000, RZ ;  /* 0x0020000002007824 */ /* 0x000fca00078e00ff */
[----:B------:R-:W-:-:S07]  /*b3f0*/  LOP3.LUT R0, R3, R0, R4, 0xfe, !PT ;  /* 0x0000000003007212 */ /* 0x000fce00078efe04 */
.L_x_14045:
[----:B------:R-:W-:Y:S05]  /*b400*/  BSYNC B0 ;  /* 0x0000000000007941 */ /* 0x000fea0003800000 */
.L_x_14044:
[----:B------:R-:W-:-:S04]  /*b410*/  F2FP.F16.F32.PACK_AB R0, RZ, R0 ;  /* 0x00000000ff00723e */ /* 0x000fc800000000ff */
[----:B------:R-:W-:Y:S01]  /*b420*/  PRMT R22, R0, 0x7610, R22 ;  /* 0x0000761000167816 */ /* 0x000fe20000000016 */
[----:B------:R-:W-:Y:S06]  /*b430*/  BRA `(.L_x_14025) ;  /* 0x0000000000b47947 */ /* 0x000fec0003800000 */
.L_x_14037:
        /* <DEDUP_REMOVED lines=14> */
.L_x_14051:
[----:B------:R-:W-:Y:S05]  /*b520*/  BSYNC B0 ;  /* 0x0000000000007941 */ /* 0x000fea0003800000 */
.L_x_14050:
[----:B------:R-:W-:-:S04]  /*b530*/  F2FP.F16.F32.PACK_AB R0, RZ, R0 ;  /* 0x00000000ff00723e */ /* 0x000fc800000000ff */
[----:B------:R-:W-:Y:S01]  /*b540*/  PRMT R22, R0, 0x7610, R22 ;  /* 0x0000761000167816 */ /* 0x000fe20000000016 */
[----:B------:R-:W-:Y:S06]  /*b550*/  BRA `(.L_x_14025) ;  /* 0x00000000006c7947 */ /* 0x000fec0003800000 */
.L_x_14024:
        /* <DEDUP_REMOVED lines=16> */
.L_x_14052:
[----:B------:R-:W-:Y:S01]  /*b660*/  PRMT R22, RZ, 0x7610, R22 ;  /* 0x00007610ff167816 */ /* 0x000fe20000000016 */
[----:B------:R-:W-:Y:S06]  /*b670*/  BRA `(.L_x_14025) ;  /* 0x0000000000247947 */ /* 0x000fec0003800000 */
.L_x_14049:
[----:B------:R-:W2:Y:S02]  /*b680*/  LDG.E.64 R2, desc[UR36][R2.64] ;  /* 0x0000002402027981 */ /* 0x000ea4000c1e1b00 */
[----:B--2---:R-:W0:Y:S02]  /*b690*/  I2F.U64 R0, R2 ;  /* 0x0000000200007312 */ /* 0x004e240000301000 */
[----:B0-----:R-:W-:-:S04]  /*b6a0*/  F2FP.F16.F32.PACK_AB R0, RZ, R0 ;  /* 0x00000000ff00723e */ /* 0x001fc800000000ff */
[----:B------:R-:W-:Y:S01]  /*b6b0*/  PRMT R22, R0, 0x7610, R22 ;  /* 0x0000761000167816 */ /* 0x000fe20000000016 */
[----:B------:R-:W-:Y:S06]  /*b6c0*/  BRA `(.L_x_14025) ;  /* 0x0000000000107947 */ /* 0x000fec0003800000 */
.L_x_14048:
[----:B------:R-:W2:Y:S02]  /*b6d0*/  LDG.E R2, desc[UR36][R2.64] ;  /* 0x0000002402027981 */ /* 0x000ea4000c1e1900 */
[----:B--2---:R-:W-:-:S04]  /*b6e0*/  I2FP.F32.U32 R0, R2 ;  /* 0x0000000200007245 */ /* 0x004fc80000201000 */
[----:B------:R-:W-:-:S04]  /*b6f0*/  F2FP.F16.F32.PACK_AB R0, RZ, R0 ;  /* 0x00000000ff00723e */ /* 0x000fc800000000ff */
[----:B------:R-:W-:-:S07]  /*b700*/  PRMT R22, R0, 0x7610, R22 ;  /* 0x0000761000167816 */ /* 0x000fce0000000016 */
.L_x_14025:
        /* <DEDUP_REMOVED lines=20> */
.L_x_14056:
[----:B------:R-:W2:Y:S02]  /*b850*/  LDG.E.U8 R2, desc[UR36][R2.64] ;  /* 0x0000002402027981 */ /* 0x000ea4000c1e1100 */
[----:B--2---:R-:W-:-:S04]  /*b860*/  I2FP.F32.U32 R0, R2 ;  /* 0x0000000200007245 */ /* 0x004fc80000201000 */
[----:B------:R-:W-:-:S04]  /*b870*/  F2FP.F16.F32.PACK_AB R0, RZ, R0 ;  /* 0x00000000ff00723e */ /* 0x000fc800000000ff */
[----:B------:R-:W-:Y:S01]  /*b880*/  PRMT R5, R0, 0x7610, R5 ;  /* 0x0000761000057816 */ /* 0x000fe20000000005 */
[----:B------:R-:W-:Y:S06]  /*b890*/  BRA `(.L_x_14058) ;  /* 0x0000000c00b87947 */ /* 0x000fec0003800000 */
.L_x_14055:
        /* <DEDUP_REMOVED lines=11> */
.L_x_14060:
[----:B------:R-:W2:Y:S02]  /*b950*/  LDG.E R2, desc[UR36][R2.64] ;  /* 0x0000002402027981 */ /* 0x000ea4000c1e1900 */
[----:B--2---:R-:W-:-:S04]  /*b960*/  I2FP.F32.S32 R0, R2 ;  /* 0x0000000200007245 */ /* 0x004fc80000201400 */
[----:B------:R-:W-:-:S04]  /*b970*/  F2FP.F16.F32.PACK_AB R0, RZ, R0 ;  /* 0x00000000ff00723e */ /* 0x000fc800000000ff */
[----:B------:R-:W-:Y:S01]  /*b980*/  PRMT R5, R0, 0x7610, R5 ;  /* 0x0000761000057816 */ /* 0x000fe20000000005 */
[----:B------:R-:W-:Y:S06]  /*b990*/  BRA `(.L_x_14058) ;  /* 0x0000000c00787947 */ /* 0x000fec0003800000 */
.L_x_14059:
[----:B------:R-:W2:Y:S02]  /*b9a0*/  LDG.E.U16 R2, desc[UR36][R2.64] ;  /* 0x0000002402027981 */ /* 0x000ea4000c1e1500 */
[----:B--2---:R-:W0:Y:S02]  /*b9b0*/  I2F.S16 R0, R2 ;  /* 0x0000000200007306 */ /* 0x004e240000101400 */
[----:B0-----:R-:W-:-:S04]  /*b9c0*/  F2FP.F16.F32.PACK_AB R0, RZ, R0 ;  /* 0x00000000ff00723e */ /* 0x001fc800000000ff */
[----:B------:R-:W-:Y:S01]  /*b9d0*/  PRMT R5, R0, 0x7610, R5 ;  /* 0x0000761000057816 */ /* 0x000fe20000000005 */
[----:B------:R-:W-:Y:S06]  /*b9e0*/  BRA `(.L_x_14058) ;  /* 0x0000000c00647947 */ /* 0x000fec0003800000 */
.L_x_14054:
        /* <DEDUP_REMOVED lines=9> */
.L_x_14062:
[----:B------:R0:W5:Y:S01]  /*ba80*/  LDG.E.U16 R5, desc[UR36][R2.64] ;  /* 0x0000002402057981 */ /* 0x000162000c1e1500 */
[----:B------:R-:W-:Y:S05]  /*ba90*/  BRA `(.L_x_14058) ;  /* 0x0000000c00387947 */ /* 0x000fea0003800000 */
.L_x_14061:
        /* <DEDUP_REMOVED lines=9> */
.L_x_14064:
[----:B------:R1:W5:Y:S01]  /*bb30*/  LDG.E.U16 R5, desc[UR36][R2.64] ;  /* 0x0000002402057981 */ /* 0x000362000c1e1500 */
[----:B------:R-:W-:Y:S05]  /*bb40*/  BRA `(.L_x_14058) ;  /* 0x0000000c000c7947 */ /* 0x000fea0003800000 */
.L_x_14063:
        /* <DEDUP_REMOVED lines=9> */
.L_x_14053:
        /* <DEDUP_REMOVED lines=14> */
.L_x_14067:
        /* <DEDUP_REMOVED lines=9> */
.L_x_14066:
        /* <DEDUP_REMOVED lines=27> */
.L_x_14069:
        /* <DEDUP_REMOVED lines=15> */
.L_x_14068:
[----:B------:R-:W2:Y:S02]  /*bff0*/  LDG.E.U16 R0, desc[UR36][R2.64] ;  /* 0x0000002402007981 */ /* 0x000ea4000c1e1500 */
[----:B--2---:R-:W-:-:S05]  /*c000*/  IMAD.U32 R0, R0, 0x10000, RZ ;  /* 0x0001000000007824 */ /* 0x004fca00078e00ff */
[----:B------:R-:W-:-:S04]  /*c010*/  F2FP.F16.F32.PACK_AB R0, RZ, R0 ;  /* 0x00000000ff00723e */ /* 0x000fc800000000ff */
[----:B------:R-:W-:Y:S01]  /*c020*/  PRMT R5, R0, 0x7610, R5 ;  /* 0x0000761000057816 */ /* 0x000fe20000000005 */
[----:B------:R-:W-:Y:S06]  /*c030*/  BRA `(.L_x_14058) ;  /* 0x0000000400d07947 */ /* 0x000fec0003800000 */
.L_x_14065:
        /* <DEDUP_REMOVED lines=13> */
.L_x_14072:
        /* <DEDUP_REMOVED lines=21> */
.L_x_14076:
[----:B------:R-:W-:Y:S05]  /*c260*/  BSYNC B1 ;  /* 0x0000000000017941 */ /* 0x000fea0003800000 */
.L_x_14075:
[----:B------:R-:W-:Y:S01]  /*c270*/  LEA R3, R0, 0x3b800000, 0x17 ;  /* 0x3b80000000037811 */ /* 0x000fe200078eb8ff */
[----:B------:R-:W-:-:S05]  /*c280*/  IMAD.SHL.U32 R0, R2, 0x100000, RZ ;  /* 0x0010000002007824 */ /* 0x000fca00078e00ff */
[----:B------:R-:W-:-:S07]  /*c290*/  LOP3.LUT R0, R3, R0, R4, 0xfe, !PT ;  /* 0x0000000003007212 */ /* 0x000fce00078efe04 */
.L_x_14074:
[----:B------:R-:W-:Y:S05]  /*c2a0*/  BSYNC B0 ;  /* 0x0000000000007941 */ /* 0x000fea0003800000 */
.L_x_14073:
[----:B------:R-:W-:-:S04]  /*c2b0*/  F2FP.F16.F32.PACK_AB R0, RZ, R0 ;  /* 0x00000000ff00723e */ /* 0x000fc800000000ff */
[----:B------:R-:W-:Y:S01]  /*c2c0*/  PRMT R5, R0, 0x7610, R5 ;  /* 0x0000761000057816 */ /* 0x000fe20000000005 */
[----:B------:R-:W-:Y:S06]  /*c2d0*/  BRA `(.L_x_14058) ;  /* 0x0000000400287947 */ /* 0x000fec0003800000 */
.L_x_14071:
        /* <DEDUP_REMOVED lines=21> */
.L_x_14080:
[----:B------:R-:W-:Y:S05]  /*c430*/  BSYNC B1 ;  /* 0x0000000000017941 */ /* 0x000fea0003800000 */
.L_x_14079:
[----:B------:R-:W-:Y:S01]  /*c440*/  LEA R3, R0, 0x37800000, 0x17 ;  /* 0x3780000000037811 */ /* 0x000fe200078eb8ff */
[----:B------:R-:W-:-:S05]  /*c450*/  IMAD.SHL.U32 R0, R2, 0x200000, RZ ;  /* 0x0020000002007824 */ /* 0x000fca00078e00ff */
[----:B------:R-:W-:-:S07]  /*c460*/  LOP3.LUT R0, R3, R0, R4, 0xfe, !PT ;  /* 0x0000000003007212 */ /* 0x000fce00078efe04 */
.L_x_14078:
[----:B------:R-:W-:Y:S05]  /*c470*/  BSYNC B0 ;  /* 0x0000000000007941 */ /* 0x000fea0003800000 */
.L_x_14077:
[----:B------:R-:W-:-:S04]  /*c480*/  F2FP.F16.F32.PACK_AB R0, RZ, R0 ;  /* 0x00000000ff00723e */ /* 0x000fc800000000ff */
[----:B------:R-:W-:Y:S01]  /*c490*/  PRMT R5, R0, 0x7610, R5 ;  /* 0x0000761000057816 */ /* 0x000fe20000000005 */
[----:B------:R-:W-:Y:S06]  /*c4a0*/  BRA `(.L_x_14058) ;  /* 0x0000000000b47947 */ /* 0x000fec0003800000 */
.L_x_14070:
        /* <DEDUP_REMOVED lines=14> */
.L_x_14084:
[----:B------:R-:W-:Y:S05]  /*c590*/  BSYNC B0 ;  /* 0x0000000000007941 */ /* 0x000fea0003800000 */
.L_x_14083:
[----:B------:R-:W-:-:S04]  /*c5a0*/  F2FP.F16.F32.PACK_AB R0, RZ, R0 ;  /* 0x00000000ff00723e */ /* 0x000fc800000000ff */
[----:B------:R-:W-:Y:S01]  /*c5b0*/  PRMT R5, R0, 0x7610, R5 ;  /* 0x0000761000057816 */ /* 0x000fe20000000005 */
[----:B------:R-:W-:Y:S06]  /*c5c0*/  BRA `(.L_x_14058) ;  /* 0x00000000006c7947 */ /* 0x000fec0003800000 */
.L_x_14057:
        /* <DEDUP_REMOVED lines=16> */
.L_x_14085:
[----:B------:R-:W-:Y:S01]  /*c6d0*/  PRMT R5, RZ, 0x7610, R5 ;  /* 0x00007610ff057816 */ /* 0x000fe20000000005 */
[----:B------:R-:W-:Y:S06]  /*c6e0*/  BRA `(.L_x_14058) ;  /* 0x0000000000247947 */ /* 0x000fec0003800000 */
.L_x_14082:
[----:B------:R-:W2:Y:S02]  /*c6f0*/  LDG.E.64 R2, desc[UR36][R2.64] ;  /* 0x0000002402027981 */ /* 0x000ea4000c1e1b00 */
[----:B--2---:R-:W0:Y:S02]  /*c700*/  I2F.U64 R0, R2 ;  /* 0x0000000200007312 */ /* 0x004e240000301000 */
[----:B0-----:R-:W-:-:S04]  /*c710*/  F2FP.F16.F32.PACK_AB R0, RZ, R0 ;  /* 0x00000000ff00723e */ /* 0x001fc800000000ff */
[----:B------:R-:W-:Y:S01]  /*c720*/  PRMT R5, R0, 0x7610, R5 ;  /* 0x0000761000057816 */ /* 0x000fe20000000005 */
[----:B------:R-:W-:Y:S06]  /*c730*/  BRA `(.L_x_14058) ;  /* 0x0000000000107947 */ /* 0x000fec0003800000 */
.L_x_14081:
[----:B------:R-:W2:Y:S02]  /*c740*/  LDG.E R2, desc[UR36][R2.64] ;  /* 0x0000002402027981 */ /* 0x000ea4000c1e1900 */
[----:B--2---:R-:W-:-:S04]  /*c750*/  I2FP.F32.U32 R0, R2 ;  /* 0x0000000200007245 */ /* 0x004fc80000201000 */
[----:B------:R-:W-:-:S04]  /*c760*/  F2FP.F16.F32.PACK_AB R0, RZ, R0 ;  /* 0x00000000ff00723e */ /* 0x000fc800000000ff */
[----:B------:R-:W-:-:S07]  /*c770*/  PRMT R5, R0, 0x7610, R5 ;  /* 0x0000761000057816 */ /* 0x000fce0000000005 */
.L_x_14058:
        /* <DEDUP_REMOVED lines=11> */
.L_x_14087:
[----:B------:R-:W-:-:S07]  /*c830*/  PRMT R5, R22, 0x7610, R5 ;  /* 0x0000761016057816 */ /* 0x000fce0000000005 */
.L_x_14088:
[----:B------:R-:W-:Y:S05]  /*c840*/  BSYNC B0 ;  /* 0x0000000000007941 */ /* 0x000fea0003800000 */
.L_x_14086:
        /* <DEDUP_REMOVED lines=16> */
.L_x_14092:
[----:B------:R-:W-:-:S06]  /*c950*/  HADD2.F32 R3, -RZ, R5.H0_H0 ;  /* 0x20000005ff037230 */ /* 0x000fcc0000004100 */
[----:B------:R-:W0:Y:S02]  /*c960*/  F2I.S64.TRUNC R2, R3 ;  /* 0x0000000300027311 */ /* 0x000e24000020d900 */
[----:B0-----:R0:W-:Y:S01]  /*c970*/  STG.E.U8 desc[UR36][R16.64], R2 ;  /* 0x0000000210007986 */ /* 0x0011e2000c101124 */
[----:B------:R-:W-:Y:S05]  /*c980*/  BRA `(.L_x_14094) ;  /* 0x0000000c00847947 */ /* 0x000fea0003800000 */
.L_x_14091:
        /* <DEDUP_REMOVED lines=10> */
.L_x_14096:
[----:B------:R-:W-:-:S06]  /*ca30*/  HADD2.F32 R5, -RZ, R5.H0_H0 ;  /* 0x20000005ff057230 */ /* 0x000fcc0000004100 */
[----:B------:R-:W0:Y:S02]  /*ca40*/  F2I.FTZ.TRUNC.NTZ R5, R5 ;  /* 0x0000000500057305 */ /* 0x000e24000021f100 */
[----:B0-----:R0:W-:Y:S01]  /*ca50*/  STG.E desc[UR36][R16.64], R5 ;  /* 0x0000000510007986 */ /* 0x0011e2000c101924 */
[----:B------:R-:W-:Y:S05]  /*ca60*/  BRA `(.L_x_14094) ;  /* 0x0000000c004c7947 */ /* 0x000fea0003800000 */
.L_x_14095:
[----:B------:R-:W-:-:S06]  /*ca70*/  HADD2.F32 R5, -RZ, R5.H0_H0 ;  /* 0x20000005ff057230 */ /* 0x000fcc0000004100 */
[----:B------:R-:W0:Y:S02]  /*ca80*/  F2I.FTZ.TRUNC.NTZ R5, R5 ;  /* 0x0000000500057305 */ /* 0x000e24000021f100 */
[----:B0-----:R0:W-:Y:S01]  /*ca90*/  STG.E.U16 desc[UR36][R16.64], R5 ;  /* 0x0000000510007986 */ /* 0x0011e2000c101524 */
[----:B------:R-:W-:Y:S05]  /*caa0*/  BRA `(.L_x_14094) ;  /* 0x0000000c003c7947 */ /* 0x000fea0003800000 */
.L_x_14090:
        /* <DEDUP_REMOVED lines=9> */
.L_x_14098:
[----:B------:R0:W-:Y:S01]  /*cb40*/  STG.E.U16 desc[UR36][R16.64], R5 ;  /* 0x0000000510007986 */ /* 0x0001e2000c101524 */
[----:B------:R-:W-:Y:S05]  /*cb50*/  BRA `(.L_x_14094) ;  /* 0x0000000c00107947 */ /* 0x000fea0003800000 */
.L_x_14097:
        /* <DEDUP_REMOVED lines=10> */
.L_x_14100:
[----:B------:R-:W-:-:S05]  /*cc00*/  HADD2.F32 R0, -RZ, R5.H0_H0 ;  /* 0x20000005ff007230 */ /* 0x000fca0000004100 */
[----:B------:R-:W-:-:S04]  /*cc10*/  F2FP.F16.F32.PACK_AB R0, RZ, R0 ;  /* 0x00000000ff00723e */ /* 0x000fc800000000ff */
[----:B------:R-:W-:-:S05]  /*cc20*/  PRMT R0, R0, 0x5410, RZ ;  /* 0x0000541000007816 */ /* 0x000fca00000000ff */
[----:B------:R3:W-:Y:S01]  /*cc30*/  STG.E desc[UR36][R16.64], R0 ;  /* 0x0000000010007986 */ /* 0x0007e2000c101924 */
[----:B------:R-:W-:Y:S05]  /*cc40*/  BRA `(.L_x_14094) ;  /* 0x0000000800d47947 */ /* 0x000fea0003800000 */
.L_x_14099:
[----:B------:R-:W-:-:S05]  /*cc50*/  HADD2.F32 R2, -RZ, R5.H0_H0 ;  /* 0x20000005ff027230 */ /* 0x000fca0000004100 */
[----:B------:R-:W-:-:S06]  /*cc60*/  FMUL.FTZ R2, R2, 1 ;  /* 0x3f80000002027820 */ /* 0x000fcc0000410000 */
[----:B------:R-:W0:Y:S02]  /*cc70*/  F2F.F64.F32 R2, R2 ;  /* 0x0000000200027310 */ /* 0x000e240000201800 */
[----:B0-----:R4:W-:Y:S01]  /*cc80*/  STG.E.64 desc[UR36][R16.64], R2 ;  /* 0x0000000210007986 */ /* 0x0019e2000c101b24 */
[----:B------:R-:W-:Y:S05]  /*cc90*/  BRA `(.L_x_14094) ;  /* 0x0000000800c07947 */ /* 0x000fea0003800000 */
.L_x_14089:
        /* <DEDUP_REMOVED lines=13> */
.L_x_14103:
[----:B------:R-:W-:Y:S01]  /*cd70*/  HADD2.F32 R5, -RZ, R5.H0_H0 ;  /* 0x20000005ff057230 */ /* 0x000fe20000004100 */
[----:B------:R-:W-:-:S04]  /*cd80*/  CS2R R6, SRZ ;  /* 0x0000000000067805 */ /* 0x000fc8000001ff00 */
[----:B------:R-:W-:-:S06]  /*cd90*/  FMUL.FTZ R5, R5, 1 ;  /* 0x3f80000005057820 */ /* 0x000fcc0000410000 */
[----:B------:R-:W0:Y:S02]  /*cda0*/  F2F.F64.F32 R4, R5 ;  /* 0x0000000500047310 */ /* 0x000e240000201800 */
[----:B0-----:R0:W-:Y:S01]  /*cdb0*/  STG.E.128 desc[UR36][R16.64], R4 ;  /* 0x0000000410007986 */ /* 0x0011e2000c101d24 */
[----:B------:R-:W-:Y:S05]  /*cdc0*/  BRA `(.L_x_14094) ;  /* 0x0000000800747947 */ /* 0x000fea0003800000 */
.L_x_14102:
        /* <DEDUP_REMOVED lines=21> */
.L_x_14107:
[----:B------:R-:W-:Y:S05]  /*cf20*/  BSYNC B0 ;  /* 0x0000000000007941 */ /* 0x000fea0003800000 */
.L_x_14106:
[----:B------:R-:W-:-:S05]  /*cf30*/  LOP3.LUT R3, R0, R3, RZ, 0xfc, !PT ;  /* 0x0000000300037212 */ /* 0x000fca00078efcff */
[----:B------:R0:W-:Y:S01]  /*cf40*/  STG.E.U8 desc[UR36][R16.64], R3 ;  /* 0x0000000310007986 */ /* 0x0001e2000c101124 */
[----:B------:R-:W-:Y:S05]  /*cf50*/  BRA `(.L_x_14094) ;  /* 0x0000000800107947 */ /* 0x000fea0003800000 */
.L_x_14105:
        /* <DEDUP_REMOVED lines=13> */
.L_x_14109:
[----:B------:R-:W-:Y:S01]  /*d030*/  IMAD.MOV.U32 R0, RZ, RZ, 0x7f ;  /* 0x0000007fff007424 */ /* 0x000fe200078e00ff */
[----:B------:R-:W-:-:S04]  /*d040*/  ISETP.GT.U32.AND P0, PT, R2, 0x7f800000, PT ;  /* 0x7f8000000200780c */ /* 0x000fc80003f04070 */
[----:B------:R-:W-:-:S09]  /*d050*/  SEL R0, R0, 0x7c, P0 ;  /* 0x0000007c00007807 */ /* 0x000fd20000000000 */
.L_x_14110:
[----:B------:R-:W-:Y:S05]  /*d060*/  BSYNC B0 ;  /* 0x0000000000007941 */ /* 0x000fea0003800000 */
.L_x_14108:
[----:B------:R-:W-:-:S04]  /*d070*/  LOP3.LUT R2, R5, 0x80000000, RZ, 0xc0, !PT ;  /* 0x8000000005027812 */ /* 0x000fc800078ec0ff */
[----:B------:R-:W-:-:S04]  /*d080*/  SHF.R.U32.HI R3, RZ, 0x18, R2 ;  /* 0x00000018ff037819 */ /* 0x000fc80000011602 */
[----:B------:R-:W-:-:S05]  /*d090*/  LOP3.LUT R3, R0, R3, RZ, 0xfc, !PT ;  /* 0x0000000300037212 */ /* 0x000fca00078efcff */
[----:B------:R0:W-:Y:S01]  /*d0a0*/  STG.E.U8 desc[UR36][R16.64], R3 ;  /* 0x0000000310007986 */ /* 0x0001e2000c101124 */
[----:B------:R-:W-:Y:S05]  /*d0b0*/  BRA `(.L_x_14094) ;  /* 0x0000000400b87947 */ /* 0x000fea0003800000 */
.L_x_14104:
[----:B------:R-:W-:-:S05]  /*d0c0*/  HADD2.F32 R0, -RZ, R5.H0_H0 ;  /* 0x20000005ff007230 */ /* 0x000fca0000004100 */
[----:B------:R-:W-:-:S05]  /*d0d0*/  F2FP.BF16.F32.PACK_AB R0, RZ, R0 ;  /* 0x00000000ff00723e */ /* 0x000fca00000010ff */
[----:B------:R0:W-:Y:S01]  /*d0e0*/  STG.E.U16 desc[UR36][R16.64], R0 ;  /* 0x0000000010007986 */ /* 0x0001e2000c101524 */
[----:B------:R-:W-:Y:S05]  /*d0f0*/  BRA `(.L_x_14094) ;  /* 0x0000000400a87947 */ /* 0x000fea0003800000 */
.L_x_14101:
        /* <DEDUP_REMOVED lines=12> */
.L_x_14113:
        /* <DEDUP_REMOVED lines=17> */
.L_x_14116:
[----:B------:R-:W-:-:S04]  /*d2d0*/  LOP3.LUT R2, R5, 0x80000000, RZ, 0xc0, !PT ;  /* 0x8000000005027812 */ /* 0x000fc800078ec0ff */
[----:B------:R-:W-:-:S04]  /*d2e0*/  SHF.R.U32.HI R3, RZ, 0x18, R2 ;  /* 0x00000018ff037819 */ /* 0x000fc80000011602 */
[----:B------:R-:W-:-:S04]  /*d2f0*/  LOP3.LUT R0, R0, R3, RZ, 0xfc, !PT ;  /* 0x0000000300007212 */ /* 0x000fc800078efcff */
[----:B------:R-:W-:-:S07]  /*d300*/  PRMT R8, R0, 0x7610, R8 ;  /* 0x0000761000087816 */ /* 0x000fce0000000008 */
.L_x_14115:
[----:B------:R-:W-:Y:S05]  /*d310*/  BSYNC B0 ;  /* 0x0000000000007941 */ /* 0x000fea0003800000 */
.L_x_14114:
[----:B------:R0:W-:Y:S01]  /*d320*/  STG.E.U8 desc[UR36][R16.64], R8 ;  /* 0x0000000810007986 */ /* 0x0001e2000c101124 */
[----:B------:R-:W-:Y:S05]  /*d330*/  BRA `(.L_x_14094) ;  /* 0x0000000400187947 */ /* 0x000fea0003800000 */
.L_x_14112:
        /* <DEDUP_REMOVED lines=17> */
.L_x_14119:
[----:B------:R-:W-:-:S04]  /*d450*/  LOP3.LUT R2, R5, 0x80000000, RZ, 0xc0, !PT ;  /* 0x8000000005027812 */ /* 0x000fc800078ec0ff */
[----:B------:R-:W-:-:S04]  /*d460*/  SHF.R.U32.HI R3, RZ, 0x18, R2 ;  /* 0x00000018ff037819 */ /* 0x000fc80000011602 */
[----:B------:R-:W-:-:S04]  /*d470*/  LOP3.LUT R0, R0, R3, RZ, 0xfc, !PT ;  /* 0x0000000300007212 */ /* 0x000fc800078efcff */
[----:B------:R-:W-:-:S07]  /*d480*/  PRMT R8, R0, 0x7610, R8 ;  /* 0x0000761000087816 */ /* 0x000fce0000000008 */
.L_x_14118:
[----:B------:R-:W-:Y:S05]  /*d490*/  BSYNC B0 ;  /* 0x0000000000007941 */ /* 0x000fea0003800000 */
.L_x_14117:
[----:B------:R0:W-:Y:S01]  /*d4a0*/  STG.E.U8 desc[UR36][R16.64], R8 ;  /* 0x0000000810007986 */ /* 0x0001e2000c101124 */
[----:B------:R-:W-:Y:S05]  /*d4b0*/  BRA `(.L_x_14094) ;  /* 0x0000000000b87947 */ /* 0x000fea0003800000 */
.L_x_14111:
        /* <DEDUP_REMOVED lines=22> */
.L_x_14093:
        /* <DEDUP_REMOVED lines=16> */
.L_x_14122:
[----:B------:R-:W-:Y:S05]  /*d720*/  BRA `(.L_x_14094) ;  /* 0x00000000001c7947 */ /* 0x000fea0003800000 */
.L_x_14121:
[----:B------:R-:W-:-:S06]  /*d730*/  HADD2.F32 R2, -RZ, R5.H0_H0 ;  /* 0x20000005ff027230 */ /* 0x000fcc0000004100 */
[----:B------:R-:W0:Y:S02]  /*d740*/  F2I.U64.TRUNC R2, R2 ;  /* 0x0000000200027311 */ /* 0x000e24000020d800 */
[----:B0-----:R0:W-:Y:S01]  /*d750*/  STG.E.64 desc[UR36][R16.64], R2 ;  /* 0x0000000210007986 */ /* 0x0011e2000c101b24 */
[----:B------:R-:W-:Y:S05]  /*d760*/  BRA `(.L_x_14094) ;  /* 0x00000000000c7947 */ /* 0x000fea0003800000 */
.L_x_14120:
[----:B------:R-:W-:-:S06]  /*d770*/  HADD2.F32 R5, -RZ, R5.H0_H0 ;  /* 0x20000005ff057230 */ /* 0x000fcc0000004100 */
[----:B------:R-:W0:Y:S02]  /*d780*/  F2I.FTZ.U32.TRUNC.NTZ R5, R5 ;  /* 0x0000000500057305 */ /* 0x000e24000021f000 */
[----:B0-----:R0:W-:Y:S02]  /*d790*/  STG.E desc[UR36][R16.64], R5 ;  /* 0x0000000510007986 */ /* 0x0011e4000c101924 */
.L_x_14094:
[----:B------:R-:W-:-:S07]  /*d7a0*/  VIADD R19, R19, 0x80 ;  /* 0x0000008013137836 */ /* 0x000fce0000000000 */
.L_x_14018:
[----:B------:R-:W-:Y:S05]  /*d7b0*/  BSYNC B6 ;  /* 0x0000000000067941 */ /* 0x000fea0003800000 */
.L_x_14017:
[----:B------:R-:W-:Y:S02]  /*d7c0*/  ULDC UR4, c[0x0][0x210] ;  /* 0x0000840000047ab9 */ /* 0x000fe40000000800 */
[----:B------:R-:W-:-:S13]  /*d7d0*/  ISETP.GE.AND P0, PT, R19, UR4, PT ;  /* 0x0000000413007c0c */ /* 0x000fda000bf06270 */
[----:B------:R-:W-:Y:S05]  /*d7e0*/  @P0 EXIT ;  /* 0x000000000000094d */ /* 0x000fea0003800000 */
[----:B0-----:R-:W0:Y:S01]  /*d7f0*/  LDC R6, c[0x0][0x218] ;  /* 0x00008600ff067b82 */ /* 0x001e220000000800 */
[----:B------:R-:W-:Y:S02]  /*d800*/  IMAD.MOV.U32 R18, RZ, RZ, RZ ;  /* 0x000000ffff127224 */ /* 0x000fe400078e00ff */
[----:B---3--:R-:W-:Y:S02]  /*d810*/  IMAD.MOV.U32 R0, RZ, RZ, RZ ;  /* 0x000000ffff007224 */ /* 0x008fe400078e00ff */
[----:B-12-4-:R-:W-:Y:S01]  /*d820*/  IMAD.MOV.U32 R16, RZ, RZ, RZ ;  /* 0x000000ffff107224 */ /* 0x016fe200078e00ff */
        /* <DEDUP_REMOVED lines=350> */
.L_x_14123:
        /* <DEDUP_REMOVED lines=23> */
.L_x_14127:
[----:B------:R-:W2:Y:S02]  /*ef80*/  LDG.E.U8 R2, desc[UR36][R2.64] ;  /* 0x0000002402027981 */ /* 0x000ea4000c1e1100 */
[----:B--2---:R-:W-:-:S04]  /*ef90*/  I2FP.F32.U32 R0, R2 ;  /* 0x0000000200007245 */ /* 0x004fc80000201000 */
[----:B------:R-:W-:-:S04]  /*efa0*/  F2FP.F16.F32.PACK_AB R0, RZ, R0 ;  /* 0x00000000ff00723e */ /* 0x000fc800000000ff */
[----:B------:R-:W-:Y:S01]  /*efb0*/  PRMT R19, R0, 0x7610, R19 ;  /* 0x0000761000137816 */ /* 0x000fe20000000013 */
[----:B------:R-:W-:Y:S06]  /*efc0*/  BRA `(.L_x_14129) ;  /* 0x0000000c00bc7947 */ /* 0x000fec0003800000 */
.L_x_14126:
        /* <DEDUP_REMOVED lines=11> */
.L_x_14131:
[----:B------:R-:W2:Y:S02]  /*f080*/  LDG.E R2, desc[UR36][R2.64] ;  /* 0x0000002402027981 */ /* 0x000ea4000c1e1900 */
[----:B--2---:R-:W-:-:S04]  /*f090*/  I2FP.F32.S32 R0, R2 ;  /* 0x0000000200007245 */ /* 0x004fc80000201400 */
[----:B------:R-:W-:-:S04]  /*f0a0*/  F2FP.F16.F32.PACK_AB R0, RZ, R0 ;  /* 0x00000000ff00723e */ /* 0x000fc800000000ff */
[----:B------:R-:W-:Y:S01]  /*f0b0*/  PRMT R19, R0, 0x7610, R19 ;  /* 0x0000761000137816 */ /* 0x000fe20000000013 */
[----:B------:R-:W-:Y:S06]  /*f0c0*/  BRA `(.L_x_14129) ;  /* 0x0000000c007c7947 */ /* 0x000fec0003800000 */
.L_x_14130:
[----:B------:R-:W2:Y:S02]  /*f0d0*/  LDG.E.U16 R2, desc[UR36][R2.64] ;  /* 0x0000002402027981 */ /* 0x000ea4000c1e1500 */
[----:B--2---:R-:W0:Y:S02]  /*f0e0*/  I2F.S16 R0, R2 ;  /* 0x0000000200007306 */ /* 0x004e240000101400 */
[----:B0-----:R-:W-:-:S04]  /*f0f0*/  F2FP.F16.F32.PACK_AB R0, RZ, R0 ;  /* 0x00000000ff00723e */ /* 0x001fc800000000ff */
[----:B------:R-:W-:Y:S01]  /*f100*/  PRMT R19, R0, 0x7610, R19 ;  /* 0x0000761000137816 */ /* 0x000fe20000000013 */
[----:B------:R-:W-:Y:S06]  /*f110*/  BRA `(.L_x_14129) ;  /* 0x0000000c00687947 */ /* 0x000fec0003800000 */
.L_x_14125:
        /* <DEDUP_REMOVED lines=9> */
.L_x_14133:
[----:B------:R1:W5:Y:S01]  /*f1b0*/  LDG.E.U16 R19, desc[UR36][R2.64] ;  /* 0x0000002402137981 */ /* 0x000362000c1e1500 */
[----:B------:R-:W-:Y:S05]  /*f1c0*/  BRA `(.L_x_14129) ;  /* 0x0000000c003c7947 */ /* 0x000fea0003800000 */
.L_x_14132:
        /* <DEDUP_REMOVED lines=9> */
.L_x_14135:
[----:B------:R0:W5:Y:S01]  /*f260*/  LDG.E.U16 R19, desc[UR36][R2.64] ;  /* 0x0000002402137981 */ /* 0x000162000c1e1500 */
[----:B------:R-:W-:Y:S05]  /*f270*/  BRA `(.L_x_14129) ;  /* 0x0000000c00107947 */ /* 0x000fea0003800000 */
.L_x_14134:
        /* <DEDUP_REMOVED lines=9> */
.L_x_14124:
        /* <DEDUP_REMOVED lines=14> */
.L_x_14138:
        /* <DEDUP_REMOVED lines=9> */
.L_x_14137:
        /* <DEDUP_REMOVED lines=28> */
.L_x_14140:
        /* <DEDUP_REMOVED lines=15> */
.L_x_14139:
[----:B------:R-:W2:Y:S02]  /*f730*/  LDG.E.U16 R0, desc[UR36][R2.64] ;  /* 0x0000002402007981 */ /* 0x000ea4000c1e1500 */
[----:B--2---:R-:W-:-:S05]  /*f740*/  IMAD.U32 R0, R0, 0x10000, RZ ;  /* 0x0001000000007824 */ /* 0x004fca00078e00ff */
[----:B------:R-:W-:-:S04]  /*f750*/  F2FP.F16.F32.PACK_AB R0, RZ, R0 ;  /* 0x00000000ff00723e */ /* 0x000fc800000000ff */
[----:B------:R-:W-:Y:S01]  /*f760*/  PRMT R19, R0, 0x7610, R19 ;  /* 0x0000761000137816 */ /* 0x000fe20000000013 */
[----:B------:R-:W-:Y:S06]  /*f770*/  BRA `(.L_x_14129) ;  /* 0x0000000400d07947 */ /* 0x000fec0003800000 */
.L_x_14136:
        /* <DEDUP_REMOVED lines=13> */
.L_x_14143:
        /* <DEDUP_REMOVED lines=21> */
.L_x_14147:
[----:B------:R-:W-:Y:S05]  /*f9a0*/  BSYNC B1 ;  /* 0x0000000000017941 */ /* 0x000fea0003800000 */
.L_x_14146:
[----:B------:R-:W-:Y:S01]  /*f9b0*/  LEA R3, R0, 0x3b800000, 0x17 ;  /* 0x3b80000000037811 */ /* 0x000fe200078eb8ff */
[----:B------:R-:W-:-:S05]  /*f9c0*/  IMAD.SHL.U32 R0, R2, 0x100000, RZ ;  /* 0x0010000002007824 */ /* 0x000fca00078e00ff */
[----:B------:R-:W-:-:S07]  /*f9d0*/  LOP3.LUT R0, R3, R0, R4, 0xfe, !PT ;  /* 0x0000000003007212 */ /* 0x000fce00078efe04 */
.L_x_14145:
[----:B------:R-:W-:Y:S05]  /*f9e0*/  BSYNC B0 ;  /* 0x0000000000007941 */ /* 0x000fea0003800000 */
.L_x_14144:
[----:B------:R-:W-:-:S04]  /*f9f0*/  F2FP.F16.F32.PACK_AB R0, RZ, R0 ;  /* 0x00000000ff00723e */ /* 0x000fc800000000ff */
[----:B------:R-:W-:Y:S01]  /*fa00*/  PRMT R19, R0, 0x7610, R19 ;  /* 0x0000761000137816 */ /* 0x000fe20000000013 */
[----:B------:R-:W-:Y:S06]  /*fa10*/  BRA `(.L_x_14129) ;  /* 0x0000000400287947 */ /* 0x000fec0003800000 */
.L_x_14142:
        /* <DEDUP_REMOVED lines=21> */
.L_x_14151:
[----:B------:R-:W-:Y:S05]  /*fb70*/  BSYNC B1 ;  /* 0x0000000000017941 */ /* 0x000fea0003800000 */
.L_x_14150:
[----:B------:R-:W-:Y:S01]  /*fb80*/  LEA R3, R0, 0x37800000, 0x17 ;  /* 0x3780000000037811 */ /* 0x000fe200078eb8ff */
[----:B------:R-:W-:-:S05]  /*fb90*/  IMAD.SHL.U32 R0, R2, 0x200000, RZ ;  /* 0x0020000002007824 */ /* 0x000fca00078e00ff */
[----:B------:R-:W-:-:S07]  /*fba0*/  LOP3.LUT R0, R3, R0, R4, 0xfe, !PT ;  /* 0x0000000003007212 */ /* 0x000fce00078efe04 */
.L_x_14149:
[----:B------:R-:W-:Y:S05]  /*fbb0*/  BSYNC B0 ;  /* 0x0000000000007941 */ /* 0x000fea0003800000 */
.L_x_14148:
[----:B------:R-:W-:-:S04]  /*fbc0*/  F2FP.F16.F32.PACK_AB R0, RZ, R0 ;  /* 0x00000000ff00723e */ /* 0x000fc800000000ff */
[----:B------:R-:W-:Y:S01]  /*fbd0*/  PRMT R19, R0, 0x7610, R19 ;  /* 0x0000761000137816 */ /* 0x000fe20000000013 */
[----:B------:R-:W-:Y:S06]  /*fbe0*/  BRA `(.L_x_14129) ;  /* 0x0000000000b47947 */ /* 0x000fec0003800000 */
.L_x_14141:
        /* <DEDUP_REMOVED lines=14> */
.L_x_14155:
[----:B------:R-:W-:Y:S05]  /*fcd0*/  BSYNC B0 ;  /* 0x0000000000007941 */ /* 0x000fea0003800000 */
.L_x_14154:
[----:B------:R-:W-:-:S04]  /*fce0*/  F2FP.F16.F32.PACK_AB R0, RZ, R0 ;  /* 0x00000000ff00723e */ /* 0x000fc800000000ff */
[----:B------:R-:W-:Y:S01]  /*fcf0*/  PRMT R19, R0, 0x7610, R19 ;  /* 0x0000761000137816 */ /* 0x000fe20000000013 */
[----:B------:R-:W-:Y:S06]  /*fd00*/  BRA `(.L_x_14129) ;  /* 0x00000000006c7947 */ /* 0x000fec0003800000 */
.L_x_14128:
        /* <DEDUP_REMOVED lines=16> */
.L_x_14156:
[----:B------:R-:W-:Y:S01]  /*fe10*/  PRMT R19, RZ, 0x7610, R19 ;  /* 0x00007610ff137816 */ /* 0x000fe20000000013 */
[----:B------:R-:W-:Y:S06]  /*fe20*/  BRA `(.L_x_14129) ;  /* 0x0000000000247947 */ /* 0x000fec0003800000 */
.L_x_14153:
[----:B------:R-:W2:Y:S02]  /*fe30*/  LDG.E.64 R2, desc[UR36][R2.64] ;  /* 0x0000002402027981 */ /* 0x000ea4000c1e1b00 */
[----:B--2---:R-:W0:Y:S02]  /*fe40*/  I2F.U64 R0, R2 ;  /* 0x0000000200007312 */ /* 0x004e240000301000 */
[----:B0-----:R-:W-:-:S04]  /*fe50*/  F2FP.F16.F32.PACK_AB R0, RZ, R0 ;  /* 0x00000000ff00723e */ /* 0x001fc800000000ff */
[----:B------:R-:W-:Y:S01]  /*fe60*/  PRMT R19, R0, 0x7610, R19 ;  /* 0x0000761000137816 */ /* 0x000fe20000000013 */
[----:B------:R-:W-:Y:S06]  /*fe70*/  BRA `(.L_x_14129) ;  /* 0x0000000000107947 */ /* 0x000fec0003800000 */
.L_x_14152:
[----:B------:R-:W2:Y:S02]  /*fe80*/  LDG.E R2, desc[UR36][R2.64] ;  /* 0x0000002402027981 */ /* 0x000ea4000c1e1900 */
[----:B--2---:R-:W-:-:S04]  /*fe90*/  I2FP.F32.U32 R0, R2 ;  /* 0x0000000200007245 */ /* 0x004fc80000201000 */
[----:B------:R-:W-:-:S04]  /*fea0*/  F2FP.F16.F32.PACK_AB R0, RZ, R0 ;  /* 0x00000000ff00723e */ /* 0x000fc800000000ff */
[----:B------:R-:W-:-:S07]  /*feb0*/  PRMT R19, R0, 0x7610, R19 ;  /* 0x0000761000137816 */ /* 0x000fce0000000013 */
.L_x_14129:
        /* <DEDUP_REMOVED lines=20> */
.L_x_14160:
[----:B------:R-:W2:Y:S02]  /*10000*/  LDG.E.U8 R2, desc[UR36][R2.64] ;  /* 0x0000002402027981 */ /* 0x000ea4000c1e1100 */
[----:B--2---:R-:W-:-:S04]  /*10010*/  I2FP.F32.U32 R0, R2 ;  /* 0x0000000200007245 */ /* 0x004fc80000201000 */
[----:B------:R-:W-:-:S04]  /*10020*/  F2FP.F16.F32.PACK_AB R0, RZ, R0 ;  /* 0x00000000ff00723e */ /* 0x000fc800000000ff */
[----:B------:R-:W-:Y:S01]  /*10030*/  PRMT R5, R0, 0x7610, R5 ;  /* 0x0000761000057816 */ /* 0x000fe20000000005 */
[----:B------:R-:W-:Y:S06]  /*10040*/  BRA `(.L_x_14162) ;  /* 0x0000000c00b87947 */ /* 0x000fec0003800000 */
.L_x_14159:
        /* <DEDUP_REMOVED lines=11> */
.L_x_14164:
[----:B------:R-:W2:Y:S02]  /*10100*/  LDG.E R2, desc[UR36][R2.64] ;  /* 0x0000002402027981 */ /* 0x000ea4000c1e1900 */
[----:B--2---:R-:W-:-:S04]  /*10110*/  I2FP.F32.S32 R0, R2 ;  /* 0x0000000200007245 */ /* 0x004fc80000201400 */
[----:B------:R-:W-:-:S04]  /*10120*/  F2FP.F16.F32.PACK_AB R0, RZ, R0 ;  /* 0x00000000ff00723e */ /* 0x000fc800000000ff */
[----:B------:R-:W-:Y:S01]  /*10130*/  PRMT R5, R0, 0x7610, R5 ;  /* 0x0000761000057816 */ /* 0x000fe20000000005 */
[----:B------:R-:W-:Y:S06]  /*10140*/  BRA `(.L_x_14162) ;  /* 0x0000000c00787947 */ /* 0x000fec0003800000 */
.L_x_14163:
[----:B------:R-:W2:Y:S02]  /*10150*/  LDG.E.U16 R2, desc[UR36][R2.64] ;  /* 0x0000002402027981 */ /* 0x000ea4000c1e1500 */
[----:B--2---:R-:W0:Y:S02]  /*10160*/  I2F.S16 R0, R2 ;  /* 0x0000000200007306 */ /* 0x004e240000101400 */
[----:B0-----:R-:W-:-:S04]  /*10170*/  F2FP.F16.F32.PACK_AB R0, RZ, R0 ;  /* 0x00000000ff00723e */ /* 0x001fc800000000ff */
[----:B------:R-:W-:Y:S01]  /*10180*/  PRMT R5, R0, 0x7610, R5 ;  /* 0x0000761000057816 */ /* 0x000fe20000000005 */
[----:B------:R-:W-:Y:S06]  /*10190*/  BRA `(.L_x_14162) ;  /* 0x0000000c00647947 */ /* 0x000fec0003800000 */
.L_x_14158:
        /* <DEDUP_REMOVED lines=9> */
.L_x_14166:
[----:B------:R1:W5:Y:S01]  /*10230*/  LDG.E.U16 R5, desc[UR36][R2.64] ;  /* 0x0000002402057981 */ /* 0x000362000c1e1500 */
[----:B------:R-:W-:Y:S05]  /*10240*/  BRA `(.L_x_14162) ;  /* 0x0000000c00387947 */ /* 0x000fea0003800000 */
.L_x_14165:
        /* <DEDUP_REMOVED lines=9> */
.L_x_14168:
[----:B------:R0:W5:Y:S01]  /*102e0*/  LDG.E.U16 R5, desc[UR36][R2.64] ;  /* 0x0000002402057981 */ /* 0x000162000c1e1500 */
[----:B------:R-:W-:Y:S05]  /*102f0*/  BRA `(.L_x_14162) ;  /* 0x0000000c000c7947 */ /* 0x000fea0003800000 */
.L_x_14167:
        /* <DEDUP_REMOVED lines=9> */
.L_x_14157:
        /* <DEDUP_REMOVED lines=14> */
.L_x_14171:
        /* <DEDUP_REMOVED lines=9> */
.L_x_14170:
        /* <DEDUP_REMOVED lines=27> */
.L_x_14173:
        /* <DEDUP_REMOVED lines=15> */
.L_x_14172:
[----:B------:R-:W2:Y:S02]  /*107a0*/  LDG.E.U16 R0, desc[UR36][R2.64] ;  /* 0x0000002402007981 */ /* 0x000ea4000c1e1500 */
[----:B--2---:R-:W-:-:S05]  /*107b0*/  IMAD.U32 R0, R0, 0x10000, RZ ;  /* 0x0001000000007824 */ /* 0x004fca00078e00ff */
[----:B------:R-:W-:-:S04]  /*107c0*/  F2FP.F16.F32.PACK_AB R0, RZ, R0 ;  /* 0x00000000ff00723e */ /* 0x000fc800000000ff */
[----:B------:R-:W-:Y:S01]  /*107d0*/  PRMT R5, R0, 0x7610, R5 ;  /* 0x0000761000057816 */ /* 0x000fe20000000005 */
[----:B------:R-:W-:Y:S06]  /*107e0*/  BRA `(.L_x_14162) ;  /* 0x0000000400d07947 */ /* 0x000fec0003800000 */
.L_x_14169:
        /* <DEDUP_REMOVED lines=13> */
.L_x_14176:
        /* <DEDUP_REMOVED lines=21> */
.L_x_14180:
[----:B------:R-:W-:Y:S05]  /*10a10*/  BSYNC B1 ;  /* 0x0000000000017941 */ /* 0x000fea0003800000 */
.L_x_14179:
[----:B------:R-:W-:Y:S01]  /*10a20*/  LEA R3, R0, 0x3b800000, 0x17 ;  /* 0x3b80000000037811 */ /* 0x000fe200078eb8ff */
[----:B------:R-:W-:-:S05]  /*10a30*/  IMAD.SHL.U32 R0, R2, 0x100000, RZ ;  /* 0x0010000002007824 */ /* 0x000fca00078e00ff */
[----:B------:R-:W-:-:S07]  /*10a40*/  LOP3.LUT R0, R3, R0, R4, 0xfe, !PT ;  /* 0x0000000003007212 */ /* 0x000fce00078efe04 */
.L_x_14178:
[----:B------:R-:W-:Y:S05]  /*10a50*/  BSYNC B0 ;  /* 0x0000000000007941 */ /* 0x000fea0003800000 */
.L_x_14177:
[----:B------:R-:W-:-:S04]  /*10a60*/  F2FP.F16.F32.PACK_AB R0, RZ, R0 ;  /* 0x00000000ff00723e */ /* 0x000fc800000000ff */
[----:B------:R-:W-:Y:S01]  /*10a70*/  PRMT R5, R0, 0x7610, R5 ;  /* 0x0000761000057816 */ /* 0x000fe20000000005 */
[----:B------:R-:W-:Y:S06]  /*10a80*/  BRA `(.L_x_14162) ;  /* 0x0000000400287947 */ /* 0x000fec0003800000 */
.L_x_14175:
        /* <DEDUP_REMOVED lines=21> */
.L_x_14184:
[----:B------:R-:W-:Y:S05]  /*10be0*/  BSYNC B1 ;  /* 0x0000000000017941 */ /* 0x000fea0003800000 */
.L_x_14183:
[----:B------:R-:W-:Y:S01]  /*10bf0*/  LEA R3, R0, 0x37800000, 0x17 ;  /* 0x3780000000037811 */ /* 0x000fe200078eb8ff */
[----:B------:R-:W-:-:S05]  /*10c00*/  IMAD.SHL.U32 R0, R2, 0x200000, RZ ;  /* 0x0020000002007824 */ /* 0x000fca00078e00ff */
[----:B------:R-:W-:-:S07]  /*10c10*/  LOP3.LUT R0, R3, R0, R4, 0xfe, !PT ;  /* 0x0000000003007212 */ /* 0x000fce00078efe04 */
.L_x_14182:
[----:B------:R-:W-:Y:S05]  /*10c20*/  BSYNC B0 ;  /* 0x0000000000007941 */ /* 0x000fea0003800000 */
.L_x_14181:
[----:B------:R-:W-:-:S04]  /*10c30*/  F2FP.F16.F32.PACK_AB R0, RZ, R0 ;  /* 0x00000000ff00723e */ /* 0x000fc800000000ff */
[----:B------:R-:W-:Y:S01]  /*10c40*/  PRMT R5, R0, 0x7610, R5 ;  /* 0x0000761000057816 */ /* 0x000fe20000000005 */
[----:B------:R-:W-:Y:S06]  /*10c50*/  BRA `(.L_x_14162) ;  /* 0x0000000000b47947 */ /* 0x000fec0003800000 */
.L_x_14174:
        /* <DEDUP_REMOVED lines=14> */
.L_x_14188:
[----:B------:R-:W-:Y:S05]  /*10d40*/  BSYNC B0 ;  /* 0x0000000000007941 */ /* 0x000fea0003800000 */
.L_x_14187:
[----:B------:R-:W-:-:S04]  /*10d50*/  F2FP.F16.F32.PACK_AB R0, RZ, R0 ;  /* 0x00000000ff00723e */ /* 0x000fc800000000ff */
[----:B------:R-:W-:Y:S01]  /*10d60*/  PRMT R5, R0, 0x7610, R5 ;  /* 0x0000761000057816 */ /* 0x000fe20000000005 */
[----:B------:R-:W-:Y:S06]  /*10d70*/  BRA `(.L_x_14162) ;  /* 0x00000000006c7947 */ /* 0x000fec0003800000 */
.L_x_14161:
        /* <DEDUP_REMOVED lines=16> */
.L_x_14189:
[----:B------:R-:W-:Y:S01]  /*10e80*/  PRMT R5, RZ, 0x7610, R5 ;  /* 0x00007610ff057816 */ /* 0x000fe20000000005 */
[----:B------:R-:W-:Y:S06]  /*10e90*/  BRA `(.L_x_14162) ;  /* 0x0000000000247947 */ /* 0x000fec0003800000 */
.L_x_14186:
[----:B------:R-:W2:Y:S02]  /*10ea0*/  LDG.E.64 R2, desc[UR36][R2.64] ;  /* 0x0000002402027981 */ /* 0x000ea4000c1e1b00 */
[----:B--2---:R-:W0:Y:S02]  /*10eb0*/  I2F.U64 R0, R2 ;  /* 0x0000000200007312 */ /* 0x004e240000301000 */
[----:B0-----:R-:W-:-:S04]  /*10ec0*/  F2FP.F16.F32.PACK_AB R0, RZ, R0 ;  /* 0x00000000ff00723e */ /* 0x001fc800000000ff */
[----:B------:R-:W-:Y:S01]  /*10ed0*/  PRMT R5, R0, 0x7610, R5 ;  /* 0x0000761000057816 */ /* 0x000fe20000000005 */
[----:B------:R-:W-:Y:S06]  /*10ee0*/  BRA `(.L_x_14162) ;  /* 0x0000000000107947 */ /* 0x000fec0003800000 */
.L_x_14185:
[----:B------:R-:W2:Y:S02]  /*10ef0*/  LDG.E R2, desc[UR36][R2.64] ;  /* 0x0000002402027981 */ /* 0x000ea4000c1e1900 */
[----:B--2---:R-:W-:-:S04]  /*10f00*/  I2FP.F32.U32 R0, R2 ;  /* 0x0000000200007245 */ /* 0x004fc80000201000 */
[----:B------:R-:W-:-:S04]  /*10f10*/  F2FP.F16.F32.PACK_AB R0, RZ, R0 ;  /* 0x00000000ff00723e */ /* 0x000fc800000000ff */
[----:B------:R-:W-:-:S07]  /*10f20*/  PRMT R5, R0, 0x7610, R5 ;  /* 0x0000761000057816 */ /* 0x000fce0000000005 */
.L_x_14162:
        /* <DEDUP_REMOVED lines=11> */
.L_x_14191:
[----:B------:R-:W-:-:S07]  /*10fe0*/  PRMT R5, R19, 0x7610, R5 ;  /* 0x0000761013057816 */ /* 0x000fce0000000005 */
.L_x_14192:
[----:B------:R-:W-:Y:S05]  /*10ff0*/  BSYNC B0 ;  /* 0x0000000000007941 */ /* 0x000fea0003800000 */
.L_x_14190:
        /* <DEDUP_REMOVED lines=16> */
.L_x_14196:
[----:B------:R-:W-:-:S06]  /*11100*/  HADD2.F32 R3, -RZ, R5.H0_H0 ;  /* 0x20000005ff037230 */ /* 0x000fcc0000004100 */
[----:B------:R-:W0:Y:S02]  /*11110*/  F2I.S64.TRUNC R2, R3 ;  /* 0x0000000300027311 */ /* 0x000e24000020d900 */
[----:B0-----:R-:W-:Y:S01]  /*11120*/  STG.E.U8 desc[UR36][R16.64], R2 ;  /* 0x0000000210007986 */ /* 0x001fe2000c101124 */
[----:B------:R-:W-:Y:S05]  /*11130*/  EXIT ;  /* 0x000000000000794d */ /* 0x000fea0003800000 */
.L_x_14195:
        /* <DEDUP_REMOVED lines=10> */
.L_x_14199:
[----:B------:R-:W-:-:S06]  /*111e0*/  HADD2.F32 R5, -RZ, R5.H0_H0 ;  /* 0x20000005ff057230 */ /* 0x000fcc0000004100 */
[----:B------:R-:W0:Y:S02]  /*111f0*/  F2I.FTZ.TRUNC.NTZ R5, R5 ;  /* 0x0000000500057305 */ /* 0x000e24000021f100 */
[----:B0-----:R-:W-:Y:S01]  /*11200*/  STG.E desc[UR36][R16.64], R5 ;  /* 0x0000000510007986 */ /* 0x001fe2000c101924 */
[----:B------:R-:W-:Y:S05]  /*11210*/  EXIT ;  /* 0x000000000000794d */ /* 0x000fea0003800000 */
.L_x_14198:
[----:B------:R-:W-:-:S06]  /*11220*/  HADD2.F32 R5, -RZ, R5.H0_H0 ;  /* 0x20000005ff057230 */ /* 0x000fcc0000004100 */
[----:B------:R-:W0:Y:S02]  /*11230*/  F2I.FTZ.TRUNC.NTZ R5, R5 ;  /* 0x0000000500057305 */ /* 0x000e24000021f100 */
[----:B0-----:R-:W-:Y:S01]  /*11240*/  STG.E.U16 desc[UR36][R16.64], R5 ;  /* 0x0000000510007986 */ /* 0x001fe2000c101524 */
[----:B------:R-:W-:Y:S05]  /*11250*/  EXIT ;  /* 0x000000000000794d */ /* 0x000fea0003800000 */
.L_x_14194:
        /* <DEDUP_REMOVED lines=9> */
.L_x_14201:
[----:B------:R-:W-:Y:S01]  /*112f0*/  STG.E.U16 desc[UR36][R16.64], R5 ;  /* 0x0000000510007986 */ /* 0x000fe2000c101524 */
[----:B------:R-:W-:Y:S05]  /*11300*/  EXIT ;  /* 0x000000000000794d */ /* 0x000fea0003800000 */
.L_x_14200:
        /* <DEDUP_REMOVED lines=10> */
.L_x_14203:
[----:B------:R-:W-:-:S05]  /*113b0*/  HADD2.F32 R0, -RZ, R5.H0_H0 ;  /* 0x20000005ff007230 */ /* 0x000fca0000004100 */
[----:B------:R-:W-:-:S04]  /*113c0*/  F2FP.F16.F32.PACK_AB R0, RZ, R0 ;  /* 0x00000000ff00723e */ /* 0x000fc800000000ff */
[----:B------:R-:W-:-:S05]  /*113d0*/  PRMT R0, R0, 0x5410, RZ ;  /* 0x0000541000007816 */ /* 0x000fca00000000ff */
[----:B------:R-:W-:Y:S01]  /*113e0*/  STG.E desc[UR36][R16.64], R0 ;  /* 0x0000000010007986 */ /* 0x000fe2000c101924 */
[----:B------:R-:W-:Y:S05]  /*113f0*/  EXIT ;  /* 0x000000000000794d */ /* 0x000fea0003800000 */
.L_x_14202:
[----:B------:R-:W-:-:S05]  /*11400*/  HADD2.F32 R2, -RZ, R5.H0_H0 ;  /* 0x20000005ff027230 */ /* 0x000fca0000004100 */
[----:B------:R-:W-:-:S06]  /*11410*/  FMUL.FTZ R2, R2, 1 ;  /* 0x3f80000002027820 */ /* 0x000fcc0000410000 */
[----:B------:R-:W0:Y:S02]  /*11420*/  F2F.F64.F32 R2, R2 ;  /* 0x0000000200027310 */ /* 0x000e240000201800 */
[----:B0-----:R-:W-:Y:S01]  /*11430*/  STG.E.64 desc[UR36][R16.64], R2 ;  /* 0x0000000210007986 */ /* 0x001fe2000c101b24 */
[----:B------:R-:W-:Y:S05]  /*11440*/  EXIT ;  /* 0x000000000000794d */ /* 0x000fea0003800000 */
.L_x_14193:
        /* <DEDUP_REMOVED lines=13> */
.L_x_14206:
[----:B------:R-:W-:Y:S01]  /*11520*/  HADD2.F32 R5, -RZ, R5.H0_H0 ;  /* 0x20000005ff057230 */ /* 0x000fe20000004100 */
[----:B------:R-:W-:-:S04]  /*11530*/  CS2R R6, SRZ ;  /* 0x0000000000067805 */ /* 0x000fc8000001ff00 */
[----:B------:R-:W-:-:S06]  /*11540*/  FMUL.FTZ R5, R5, 1 ;  /* 0x3f80000005057820 */ /* 0x000fcc0000410000 */
[----:B------:R-:W0:Y:S02]  /*11550*/  F2F.F64.F32 R4, R5 ;  /* 0x0000000500047310 */ /* 0x000e240000201800 */
[----:B0-----:R-:W-:Y:S01]  /*11560*/  STG.E.128 desc[UR36][R16.64], R4 ;  /* 0x0000000410007986 */ /* 0x001fe2000c101d24 */
[----:B------:R-:W-:Y:S05]  /*11570*/  EXIT ;  /* 0x000000000000794d */ /* 0x000fea0003800000 */
.L_x_14205:
        /* <DEDUP_REMOVED lines=21> */
.L_x_14210:
[----:B------:R-:W-:Y:S05]  /*116d0*/  BSYNC B0 ;  /* 0x0000000000007941 */ /* 0x000fea0003800000 */
.L_x_14209:
[----:B------:R-:W-:-:S05]  /*116e0*/  LOP3.LUT R3, R0, R3, RZ, 0xfc, !PT ;  /* 0x0000000300037212 */ /* 0x000fca00078efcff */
[----:B------:R-:W-:Y:S01]  /*116f0*/  STG.E.U8 desc[UR36][R16.64], R3 ;  /* 0x0000000310007986 */ /* 0x000fe2000c101124 */
[----:B------:R-:W-:Y:S05]  /*11700*/  EXIT ;  /* 0x000000000000794d */ /* 0x000fea0003800000 */
.L_x_14208:
        /* <DEDUP_REMOVED lines=13> */
.L_x_14212:
[----:B------:R-:W-:Y:S01]  /*117e0*/  IMAD.MOV.U32 R0, RZ, RZ, 0x7f ;  /* 0x0000007fff007424 */ /* 0x000fe200078e00ff */
[----:B------:R-:W-:-:S04]  /*117f0*/  ISETP.GT.U32.AND P0, PT, R2, 0x7f800000, PT ;  /* 0x7f8000000200780c */ /* 0x000fc80003f04070 */
[----:B------:R-:W-:-:S09]  /*11800*/  SEL R0, R0, 0x7c, P0 ;  /* 0x0000007c00007807 */ /* 0x000fd20000000000 */
.L_x_14213:
[----:B------:R-:W-:Y:S05]  /*11810*/  BSYNC B0 ;  /* 0x0000000000007941 */ /* 0x000fea0003800000 */
.L_x_14211:
[----:B------:R-:W-:-:S04]  /*11820*/  LOP3.LUT R2, R5, 0x80000000, RZ, 0xc0, !PT ;  /* 0x8000000005027812 */ /* 0x000fc800078ec0ff */
[----:B------:R-:W-:-:S04]  /*11830*/  SHF.R.U32.HI R3, RZ, 0x18, R2 ;  /* 0x00000018ff037819 */ /* 0x000fc80000011602 */
[----:B------:R-:W-:-:S05]  /*11840*/  LOP3.LUT R3, R0, R3, RZ, 0xfc, !PT ;  /* 0x0000000300037212 */ /* 0x000fca00078efcff */
[----:B------:R-:W-:Y:S01]  /*11850*/  STG.E.U8 desc[UR36][R16.64], R3 ;  /* 0x0000000310007986 */ /* 0x000fe2000c101124 */
[----:B------:R-:W-:Y:S05]  /*11860*/  EXIT ;  /* 0x000000000000794d */ /* 0x000fea0003800000 */
.L_x_14207:
[----:B------:R-:W-:-:S05]  /*11870*/  HADD2.F32 R0, -RZ, R5.H0_H0 ;  /* 0x20000005ff007230 */ /* 0x000fca0000004100 */
[----:B------:R-:W-:-:S05]  /*11880*/  F2FP.BF16.F32.PACK_AB R0, RZ, R0 ;  /* 0x00000000ff00723e */ /* 0x000fca00000010ff */
[----:B------:R-:W-:Y:S01]  /*11890*/  STG.E.U16 desc[UR36][R16.64], R0 ;  /* 0x0000000010007986 */ /* 0x000fe2000c101524 */
[----:B------:R-:W-:Y:S05]  /*118a0*/  EXIT ;  /* 0x000000000000794d */ /* 0x000fea0003800000 */
.L_x_14204:
        /* <DEDUP_REMOVED lines=12> */
.L_x_14216:
        /* <DEDUP_REMOVED lines=17> */
.L_x_14219:
[----:B------:R-:W-:-:S04]  /*11a80*/  LOP3.LUT R2, R5, 0x80000000, RZ, 0xc0, !PT ;  /* 0x8000000005027812 */ /* 0x000fc800078ec0ff */
[----:B------:R-:W-:-:S04]  /*11a90*/  SHF.R.U32.HI R3, RZ, 0x18, R2 ;  /* 0x00000018ff037819 */ /* 0x000fc80000011602 */
[----:B------:R-:W-:-:S04]  /*11aa0*/  LOP3.LUT R0, R0, R3, RZ, 0xfc, !PT ;  /* 0x0000000300007212 */ /* 0x000fc800078efcff */
[----:B------:R-:W-:-:S07]  /*11ab0*/  PRMT R8, R0, 0x7610, R8 ;  /* 0x0000761000087816 */ /* 0x000fce0000000008 */
.L_x_14218:
[----:B------:R-:W-:Y:S05]  /*11ac0*/  BSYNC B0 ;  /* 0x0000000000007941 */ /* 0x000fea0003800000 */
.L_x_14217:
[----:B------:R-:W-:Y:S01]  /*11ad0*/  STG.E.U8 desc[UR36][R16.64], R8 ;  /* 0x0000000810007986 */ /* 0x000fe2000c101124 */
[----:B------:R-:W-:Y:S05]  /*11ae0*/  EXIT ;  /* 0x000000000000794d */ /* 0x000fea0003800000 */
.L_x_14215:
        /* <DEDUP_REMOVED lines=17> */
.L_x_14222:
[----:B------:R-:W-:-:S04]  /*11c00*/  LOP3.LUT R2, R5, 0x80000000, RZ, 0xc0, !PT ;  /* 0x8000000005027812 */ /* 0x000fc800078ec0ff */
[----:B------:R-:W-:-:S04]  /*11c10*/  SHF.R.U32.HI R3, RZ, 0x18, R2 ;  /* 0x00000018ff037819 */ /* 0x000fc80000011602 */
[----:B------:R-:W-:-:S04]  /*11c20*/  LOP3.LUT R0, R0, R3, RZ, 0xfc, !PT ;  /* 0x0000000300007212 */ /* 0x000fc800078efcff */
[----:B------:R-:W-:-:S07]  /*11c30*/  PRMT R8, R0, 0x7610, R8 ;  /* 0x0000761000087816 */ /* 0x000fce0000000008 */
.L_x_14221:
[----:B------:R-:W-:Y:S05]  /*11c40*/  BSYNC B0 ;  /* 0x0000000000007941 */ /* 0x000fea0003800000 */
.L_x_14220:
[----:B------:R-:W-:Y:S01]  /*11c50*/  STG.E.U8 desc[UR36][R16.64], R8 ;  /* 0x0000000810007986 */ /* 0x000fe2000c101124 */
[----:B------:R-:W-:Y:S05]  /*11c60*/  EXIT ;  /* 0x000000000000794d */ /* 0x000fea0003800000 */
.L_x_14214:
        /* <DEDUP_REMOVED lines=22> */
.L_x_14197:
        /* <DEDUP_REMOVED lines=16> */
.L_x_14225:
[----:B------:R-:W-:Y:S05]  /*11ed0*/  EXIT ;  /* 0x000000000000794d */ /* 0x000fea0003800000 */
.L_x_14224:
[----:B------:R-:W-:-:S06]  /*11ee0*/  HADD2.F32 R2, -RZ, R5.H0_H0 ;  /* 0x20000005ff027230 */ /* 0x000fcc0000004100 */
[----:B------:R-:W0:Y:S02]  /*11ef0*/  F2I.U64.TRUNC R2, R2 ;  /* 0x0000000200027311 */ /* 0x000e24000020d800 */
[----:B0-----:R-:W-:Y:S01]  /*11f00*/  STG.E.64 desc[UR36][R16.64], R2 ;  /* 0x0000000210007986 */ /* 0x001fe2000c101b24 */
[----:B------:R-:W-:Y:S05]  /*11f10*/  EXIT ;  /* 0x000000000000794d */ /* 0x000fea0003800000 */
.L_x_14223:
[----:B------:R-:W-:-:S06]  /*11f20*/  HADD2.F32 R5, -RZ, R5.H0_H0 ;  /* 0x20000005ff057230 */ /* 0x000fcc0000004100 */
[----:B------:R-:W0:Y:S02]  /*11f30*/  F2I.FTZ.U32.TRUNC.NTZ R5, R5 ;  /* 0x0000000500057305 */ /* 0x000e24000021f000 */
[----:B0-----:R-:W-:Y:S01]  /*11f40*/  STG.E desc[UR36][R16.64], R5 ;  /* 0x0000000510007986 */ /* 0x001fe2000c101924 */
[----:B------:R-:W-:Y:S05]  /*11f50*/  EXIT ;  /* 0x000000000000794d */ /* 0x000fea0003800000 */
.L_x_14226:
        /* <DEDUP_REMOVED lines=10> */
.L_x_42236:


//--------------------- .text._ZN2at6native27unrolled_elementwise_kernelINS0_13BinaryFunctorIN3c104HalfES4_S4_ZZZNS0_19minimum_kernel_cudaERNS_18TensorIteratorBaseEENKUlvE0_clEvENKUlvE1_clEvEUlS4_S4_E_EESt5arrayIPcLm3EELi4E23TrivialOffsetCalculatorILi2EjESE_ILi1EjENS0_6memory12LoadWithCastILi2EEENSH_13StoreWithCastILi1EEEEEviT_T0_T2_T3_T4_T5_ --------------------------
	.section	.text._ZN2at6native27unrolled_elementwise_kernelINS0_13BinaryFunctorIN3c104HalfES4_S4_ZZZNS0_19minimum_kernel_cudaERNS_18TensorIteratorBaseEENKUlvE0_clEvENKUlvE1_clEvEUlS4_S4_E_EESt5arrayIPcLm3EELi4E23TrivialOffsetCalculatorILi2EjESE_ILi1EjENS0_6memory12LoadWithCastILi2EEENSH_13StoreWithCastILi1EEEEEviT_T0_T2_T3_T4_T5_,"ax",@progbits
	.align	128
        .global         _ZN2at6native27unrolled_elementwise_kernelINS0_13BinaryFunctorIN3c104HalfES4_S4_ZZZNS0_19minimum_kernel_cudaERNS_18TensorIteratorBaseEENKUlvE0_clEvENKUlvE1_clEvEUlS4_S4_E_EESt5arrayIPcLm3EELi4E23TrivialOffsetCalculatorILi2EjESE_ILi1EjENS0_6memory12LoadWithCastILi2EEENSH_13StoreWithCastILi1EEEEEviT_T0_T2_T3_T4_T5_
        .type           _ZN2at6native27unrolled_elementwise_kernelINS0_13BinaryFunctorIN3c104HalfES4_S4_ZZZNS0_19minimum_kernel_cudaERNS_18TensorIteratorBaseEENKUlvE0_clEvENKUlvE1_clEvEUlS4_S4_E_EESt5arrayIPcLm3EELi4E23TrivialOffsetCalculatorILi2EjESE_ILi1EjENS0_6memory12LoadWithCastILi2EEENSH_13StoreWithCastILi1EEEEEviT_T0_T2_T3_T4_T5_,@function
        .size           _ZN2at6native27unrolled_elementwise_kernelINS0_13BinaryFunctorIN3c104HalfES4_S4_ZZZNS0_19minimum_kernel_cudaERNS_18TensorIteratorBaseEENKUlvE0_clEvENKUlvE1_clEvEUlS4_S4_E_EESt5arrayIPcLm3EELi4E23TrivialOffsetCalculatorILi2EjESE_ILi1EjENS0_6memory12LoadWithCastILi2EEENSH_13StoreWithCastILi1EEEEEviT_T0_T2_T3_T4_T5_,(.L_x_42237 - _ZN2at6native27unrolled_elementwise_kernelINS0_13BinaryFunctorIN3c104HalfES4_S4_ZZZNS0_19minimum_kernel_cudaERNS_18TensorIteratorBaseEENKUlvE0_clEvENKUlvE1_clEvEUlS4_S4_E_EESt5arrayIPcLm3EELi4E23TrivialOffsetCalculatorILi2EjESE_ILi1EjENS0_6memory12LoadWithCastILi2EEENSH_13StoreWithCastILi1EEEEEviT_T0_T2_T3_T4_T5_)
        .other          _ZN2at6native27unrolled_elementwise_kernelINS0_13BinaryFunctorIN3c104HalfES4_S4_ZZZNS0_19minimum_kernel_cudaERNS_18TensorIteratorBaseEENKUlvE0_clEvENKUlvE1_clEvEUlS4_S4_E_EESt5arrayIPcLm3EELi4E23TrivialOffsetCalculatorILi2EjESE_ILi1EjENS0_6memory12LoadWithCastILi2EEENSH_13StoreWithCastILi1EEEEEviT_T0_T2_T3_T4_T5_,@"STO_CUDA_ENTRY STV_DEFAULT"
_ZN2at6native27unrolled_elementwise_kernelINS0_13BinaryFunctorIN3c104HalfES4_S4_ZZZNS0_19minimum_kernel_cudaERNS_18TensorIteratorBaseEENKUlvE0_clEvENKUlvE1_clEvEUlS4_S4_E_EESt5arrayIPcLm3EELi4E23TrivialOffsetCalculatorILi2EjESE_ILi1EjENS0_6memory12LoadWithCastILi2EEENSH_13StoreWithCastILi1EEEEEviT_T0_T2_T3_T4_T5_:
.text._ZN2at6native27unrolled_elementwise_kernelINS0_13BinaryFunctorIN3c104HalfES4_S4_ZZZNS0_19minimum_kernel_cudaERNS_18TensorIteratorBaseEENKUlvE0_clEvENKUlvE1_clEvEUlS4_S4_E_EESt5arrayIPcLm3EELi4E23TrivialOffsetCalculatorILi2EjESE_ILi1EjENS0_6memory12LoadWithCastILi2EEENSH_13StoreWithCastILi1EEEEEviT_T0_T2_T3_T4_T5_:
        /* <DEDUP_REMOVED lines=36> */
.L_x_14232:
[----:B------:R-:W2:Y:S02]  /*0240*/  LDG.E.U8 R4, desc[UR36][R4.64] ;  /* 0x0000002404047981 */ /* 0x000ea4000c1e1100 */
[----:B--2---:R-:W-:-:S04]  /*0250*/  I2FP.F32.U32 R0, R4 ;  /* 0x0000000400007245 */ /* 0x004fc80000201000 */
[----:B------:R-:W-:-:S04]  /*0260*/  F2FP.F16.F32.PACK_AB R0, RZ, R0 ;  /* 0x00000000ff00723e */ /* 0x000fc800000000ff */
[----:B------:R-:W-:Y:S01]  /*0270*/  PRMT R25, R0, 0x7610, R25 ;  /* 0x0000761000197816 */ /* 0x000fe20000000019 */
[----:B------:R-:W-:Y:S06]  /*0280*/  BRA `(.L_x_14234) ;  /* 0x0000000c00bc7947 */ /* 0x000fec0003800000 */
.L_x_14231:
        /* <DEDUP_REMOVED lines=11> */
.L_x_14236:
[----:B------:R-:W2:Y:S02]  /*0340*/  LDG.E R4, desc[UR36][R4.64] ;  /* 0x0000002404047981 */ /* 0x000ea4000c1e1900 */
[----:B--2---:R-:W-:-:S04]  /*0350*/  I2FP.F32.S32 R0, R4 ;  /* 0x0000000400007245 */ /* 0x004fc80000201400 */
[----:B------:R-:W-:-:S04]  /*0360*/  F2FP.F16.F32.PACK_AB R0, RZ, R0 ;  /* 0x00000000ff00723e */ /* 0x000fc800000000ff */
[----:B------:R-:W-:Y:S01]  /*0370*/  PRMT R25, R0, 0x7610, R25 ;  /* 0x0000761000197816 */ /* 0x000fe20000000019 */
[----:B------:R-:W-:Y:S06]  /*0380*/  BRA `(.L_x_14234) ;  /* 0x0000000c007c7947 */ /* 0x000fec0003800000 */
.L_x_14235:
[----:B------:R-:W2:Y:S02]  /*0390*/  LDG.E.U16 R4, desc[UR36][R4.64] ;  /* 0x0000002404047981 */ /* 0x000ea4000c1e1500 */
[----:B--2---:R-:W0:Y:S02]  /*03a0*/  I2F.S16 R0, R4 ;  /* 0x0000000400007306 */ /* 0x004e240000101400 */
[----:B0-----:R-:W-:-:S04]  /*03b0*/  F2FP.F16.F32.PACK_AB R0, RZ, R0 ;  /* 0x00000000ff00723e */ /* 0x001fc800000000ff */
[----:B------:R-:W-:Y:S01]  /*03c0*/  PRMT R25, R0, 0x7610, R25 ;  /* 0x0000761000197816 */ /* 0x000fe20000000019 */
[----:B------:R-:W-:Y:S06]  /*03d0*/  BRA `(.L_x_14234) ;  /* 0x0000000c00687947 */ /* 0x000fec0003800000 */
.L_x_14230:
        /* <DEDUP_REMOVED lines=9> */
.L_x_14238:
[----:B------:R1:W5:Y:S01]  /*0470*/  LDG.E.U16 R25, desc[UR36][R4.64] ;  /* 0x0000002404197981 */ /* 0x000362000c1e1500 */
[----:B------:R-:W-:Y:S05]  /*0480*/  BRA `(.L_x_14234) ;  /* 0x0000000c003c7947 */ /* 0x000fea0003800000 */
.L_x_14237:
        /* <DEDUP_REMOVED lines=9> */
.L_x_14240:
[----:B------:R0:W5:Y:S01]  /*0520*/  LDG.E.U16 R25, desc[UR36][R4.64] ;  /* 0x0000002404197981 */ /* 0x000162000c1e1500 */
[----:B------:R-:W-:Y:S05]  /*0530*/  BRA `(.L_x_14234) ;  /* 0x0000000c00107947 */ /* 0x000fea0003800000 */
.L_x_14239:
        /* <DEDUP_REMOVED lines=9> */
.L_x_14229:
        /* <DEDUP_REMOVED lines=14> */
.L_x_14243:
        /* <DEDUP_REMOVED lines=9> */
.L_x_14242:
        /* <DEDUP_REMOVED lines=28> */
.L_x_14245:
        /* <DEDUP_REMOVED lines=15> */
.L_x_14244:
[----:B------:R-:W2:Y:S02]  /*09f0*/  LDG.E.U16 R0, desc[UR36][R4.64] ;  /* 0x0000002404007981 */ /* 0x000ea4000c1e1500 */
[----:B--2---:R-:W-:-:S05]  /*0a00*/  IMAD.U32 R0, R0, 0x10000, RZ ;  /* 0x0001000000007824 */ /* 0x004fca00078e00ff */
[----:B------:R-:W-:-:S04]  /*0a10*/  F2FP.F16.F32.PACK_AB R0, RZ, R0 ;  /* 0x00000000ff00723e */ /* 0x000fc800000000ff */
[----:B------:R-:W-:Y:S01]  /*0a20*/  PRMT R25, R0, 0x7610, R25 ;  /* 0x0000761000197816 */ /* 0x000fe20000000019 */
[----:B------:R-:W-:Y:S06]  /*0a30*/  BRA `(.L_x_14234) ;  /* 0x0000000400d07947 */ /* 0x000fec0003800000 */
.L_x_14241:
        /* <DEDUP_REMOVED lines=13> */
.L_x_14248:
        /* <DEDUP_REMOVED lines=21> */
.L_x_14252:
[----:B------:R-:W-:Y:S05]  /*0c60*/  BSYNC B1 ;  /* 0x0000000000017941 */ /* 0x000fea0003800000 */
.L_x_14251:
[----:B------:R-:W-:Y:S01]  /*0c70*/  LEA R5, R0, 0x3b800000, 0x17 ;  /* 0x3b80000000057811 */ /* 0x000fe200078eb8ff */
[----:B------:R-:W-:-:S05]  /*0c80*/  IMAD.SHL.U32 R0, R3, 0x100000, RZ ;  /* 0x0010000003007824 */ /* 0x000fca00078e00ff */
[----:B------:R-:W-:-:S07]  /*0c90*/  LOP3.LUT R0, R5, R0, R6, 0xfe, !PT ;  /* 0x0000000005007212 */ /* 0x000fce00078efe06 */
.L_x_14250:
[----:B------:R-:W-:Y:S05]  /*0ca0*/  BSYNC B0 ;  /* 0x0000000000007941 */ /* 0x000fea0003800000 */
.L_x_14249:
[----:B------:R-:W-:-:S04]  /*0cb0*/  F2FP.F16.F32.PACK_AB R0, RZ, R0 ;  /* 0x00000000ff00723e */ /* 0x000fc800000000ff */
[----:B------:R-:W-:Y:S01]  /*0cc0*/  PRMT R25, R0, 0x7610, R25 ;  /* 0x0000761000197816 */ /* 0x000fe20000000019 */
[----:B------:R-:W-:Y:S06]  /*0cd0*/  BRA `(.L_x_14234) ;  /* 0x0000000400287947 */ /* 0x000fec0003800000 */
.L_x_14247:
        /* <DEDUP_REMOVED lines=21> */
.L_x_14256:
[----:B------:R-:W-:Y:S05]  /*0e30*/  BSYNC B1 ;  /* 0x0000000000017941 */ /* 0x000fea0003800000 */
.L_x_14255:
[----:B------:R-:W-:Y:S01]  /*0e40*/  LEA R5, R0, 0x37800000, 0x17 ;  /* 0x3780000000057811 */ /* 0x000fe200078eb8ff */
[----:B------:R-:W-:-:S05]  /*0e50*/  IMAD.SHL.U32 R0, R3, 0x200000, RZ ;  /* 0x0020000003007824 */ /* 0x000fca00078e00ff */
[----:B------:R-:W-:-:S07]  /*0e60*/  LOP3.LUT R0, R5, R0, R6, 0xfe, !PT ;  /* 0x0000000005007212 */ /* 0x000fce00078efe06 */
.L_x_14254:
[----:B------:R-:W-:Y:S05]  /*0e70*/  BSYNC B0 ;  /* 0x0000000000007941 */ /* 0x000fea0003800000 */
.L_x_14253:
[----:B------:R-:W-:-:S04]  /*0e80*/  F2FP.F16.F32.PACK_AB R0, RZ, R0 ;  /* 0x00000000ff00723e */ /* 0x000fc800000000ff */
[----:B------:R-:W-:Y:S01]  /*0e90*/  PRMT R25, R0, 0x7610, R25 ;  /* 0x0000761000197816 */ /* 0x000fe20000000019 */
[----:B------:R-:W-:Y:S06]  /*0ea0*/  BRA `(.L_x_14234) ;  /* 0x0000000000b47947 */ /* 0x000fec0003800000 */
.L_x_14246:
        /* <DEDUP_REMOVED lines=14> */
.L_x_14260:
[----:B------:R-:W-:Y:S05]  /*0f90*/  BSYNC B0 ;  /* 0x0000000000007941 */ /* 0x000fea0003800000 */
.L_x_14259:
[----:B------:R-:W-:-:S04]  /*0fa0*/  F2FP.F16.F32.PACK_AB R0, RZ, R0 ;  /* 0x00000000ff00723e */ /* 0x000fc800000000ff */
[----:B------:R-:W-:Y:S01]  /*0fb0*/  PRMT R25, R0, 0x7610, R25 ;  /* 0x0000761000197816 */ /* 0x000fe20000000019 */
[----:B------:R-:W-:Y:S06]  /*0fc0*/  BRA `(.L_x_14234) ;  /* 0x00000000006c7947 */ /* 0x000fec0003800000 */
.L_x_14233:
        /* <DEDUP_REMOVED lines=16> */
.L_x_14261:
[----:B------:R-:W-:Y:S01]  /*10d0*/  PRMT R25, RZ, 0x7610, R25 ;  /* 0x00007610ff197816 */ /* 0x000fe20000000019 */
[----:B------:R-:W-:Y:S06]  /*10e0*/  BRA `(.L_x_14234) ;  /* 0x0000000000247947 */ /* 0x000fec0003800000 */
.L_x_14258:
[----:B------:R-:W2:Y:S02]  /*10f0*/  LDG.E.64 R4, desc[UR36][R4.64] ;  /* 0x0000002404047981 */ /* 0x000ea4000c1e1b00 */
[----:B--2---:R-:W0:Y:S02]  /*1100*/  I2F.U64 R0, R4 ;  /* 0x0000000400007312 */ /* 0x004e240000301000 */
[----:B0-----:R-:W-:-:S04]  /*1110*/  F2FP.F16.F32.PACK_AB R0, RZ, R0 ;  /* 0x00000000ff00723e */ /* 0x001fc800000000ff */
[----:B------:R-:W-:Y:S01]  /*1120*/  PRMT R25, R0, 0x7610, R25 ;  /* 0x0000761000197816 */ /* 0x000fe20000000019 */
[----:B------:R-:W-:Y:S06]  /*1130*/  BRA `(.L_x_14234) ;  /* 0x0000000000107947 */ /* 0x000fec0003800000 */
.L_x_14257:
[----:B------:R-:W2:Y:S02]  /*1140*/  LDG.E R4, desc[UR36][R4.64] ;  /* 0x0000002404047981 */ /* 0x000ea4000c1e1900 */
[----:B--2---:R-:W-:-:S04]  /*1150*/  I2FP.F32.U32 R0, R4 ;  /* 0x0000000400007245 */ /* 0x004fc80000201000 */
[----:B------:R-:W-:-:S04]  /*1160*/  F2FP.F16.F32.PACK_AB R0, RZ, R0 ;  /* 0x00000000ff00723e */ /* 0x000fc800000000ff */
[----:B------:R-:W-:-:S07]  /*1170*/  PRMT R25, R0, 0x7610, R25 ;  /* 0x0000761000197816 */ /* 0x000fce0000000019 */
.L_x_14234:
        /* <DEDUP_REMOVED lines=21> */
.L_x_14265:
[----:B------:R-:W2:Y:S02]  /*12d0*/  LDG.E.U8 R4, desc[UR36][R4.64] ;  /* 0x0000002404047981 */ /* 0x000ea4000c1e1100 */
[----:B--2---:R-:W-:-:S04]  /*12e0*/  I2FP.F32.U32 R0, R4 ;  /* 0x0000000400007245 */ /* 0x004fc80000201000 */
[----:B------:R-:W-:-:S04]  /*12f0*/  F2FP.F16.F32.PACK_AB R0, RZ, R0 ;  /* 0x00000000ff00723e */ /* 0x000fc800000000ff */
[----:B------:R-:W-:Y:S01]  /*1300*/  PRMT R24, R0, 0x7610, R24 ;  /* 0x0000761000187816 */ /* 0x000fe20000000018 */
[----:B------:R-:W-:Y:S06]  /*1310*/  BRA `(.L_x_14267) ;  /* 0x0000000c00bc7947 */ /* 0x000fec0003800000 */
.L_x_14264:
        /* <DEDUP_REMOVED lines=11> */
.L_x_14269:
[----:B------:R-:W2:Y:S02]  /*13d0*/  LDG.E R4, desc[UR36][R4.64] ;  /* 0x0000002404047981 */ /* 0x000ea4000c1e1900 */
[----:B--2---:R-:W-:-:S04]  /*13e0*/  I2FP.F32.S32 R0, R4 ;  /* 0x0000000400007245 */ /* 0x004fc80000201400 */
[----:B------:R-:W-:-:S04]  /*13f0*/  F2FP.F16.F32.PACK_AB R0, RZ, R0 ;  /* 0x00000000ff00723e */ /* 0x000fc800000000ff */
[----:B------:R-:W-:Y:S01]  /*1400*/  PRMT R24, R0, 0x7610, R24 ;  /* 0x0000761000187816 */ /* 0x000fe20000000018 */
[----:B------:R-:W-:Y:S06]  /*1410*/  BRA `(.L_x_14267) ;  /* 0x0000000c007c7947 */ /* 0x000fec0003800000 */
.L_x_14268:
[----:B------:R-:W2:Y:S02]  /*1420*/  LDG.E.U16 R4, desc[UR36][R4.64] ;  /* 0x0000002404047981 */ /* 0x000ea4000c1e1500 */
[----:B--2---:R-:W0:Y:S02]  /*1430*/  I2F.S16 R0, R4 ;  /* 0x0000000400007306 */ /* 0x004e240000101400 */
[----:B0-----:R-:W-:-:S04]  /*1440*/  F2FP.F16.F32.PACK_AB R0, RZ, R0 ;  /* 0x00000000ff00723e */ /* 0x001fc800000000ff */
[----:B------:R-:W-:Y:S01]  /*1450*/  PRMT R24, R0, 0x7610, R24 ;  /* 0x0000761000187816 */ /* 0x000fe20000000018 */
[----:B------:R-:W-:Y:S06]  /*1460*/  BRA `(.L_x_14267) ;  /* 0x0000000c00687947 */ /* 0x000fec0003800000 */
.L_x_14263:
        /* <DEDUP_REMOVED lines=9> */
.L_x_14271:
[----:B------:R1:W5:Y:S01]  /*1500*/  LDG.E.U16 R24, desc[UR36][R4.64] ;  /* 0x0000002404187981 */ /* 0x000362000c1e1500 */
[----:B------:R-:W-:Y:S05]  /*1510*/  BRA `(.L_x_14267) ;  /* 0x0000000c003c7947 */ /* 0x000fea0003800000 */
.L_x_14270:
        /* <DEDUP_REMOVED lines=9> */
.L_x_14273:
[----:B------:R0:W5:Y:S01]  /*15b0*/  LDG.E.U16 R24, desc[UR36][R4.64] ;  /* 0x0000002404187981 */ /* 0x000162000c1e1500 */
[----:B------:R-:W-:Y:S05]  /*15c0*/  BRA `(.L_x_14267) ;  /* 0x0000000c00107947 */ /* 0x000fea0003800000 */
.L_x_14272:
        /* <DEDUP_REMOVED lines=9> */
.L_x_14262:
        /* <DEDUP_REMOVED lines=14> */
.L_x_14276:
        /* <DEDUP_REMOVED lines=9> */
.L_x_14275:
        /* <DEDUP_REMOVED lines=28> */
.L_x_14278:
        /* <DEDUP_REMOVED lines=15> */
.L_x_14277:
[----:B------:R-:W2:Y:S02]  /*1a80*/  LDG.E.U16 R0, desc[UR36][R4.64] ;  /* 0x0000002404007981 */ /* 0x000ea4000c1e1500 */
[----:B--2---:R-:W-:-:S05]  /*1a90*/  IMAD.U32 R0, R0, 0x10000, RZ ;  /* 0x0001000000007824 */ /* 0x004fca00078e00ff */
[----:B------:R-:W-:-:S04]  /*1aa0*/  F2FP.F16.F32.PACK_AB R0, RZ, R0 ;  /* 0x00000000ff00723e */ /* 0x000fc800000000ff */
[----:B------:R-:W-:Y:S01]  /*1ab0*/  PRMT R24, R0, 0x7610, R24 ;  /* 0x0000761000187816 */ /* 0x000fe20000000018 */
[----:B------:R-:W-:Y:S06]  /*1ac0*/  BRA `(.L_x_14267) ;  /* 0x0000000400d07947 */ /* 0x000fec0003800000 */
.L_x_14274:
        /* <DEDUP_REMOVED lines=13> */
.L_x_14281:
        /* <DEDUP_REMOVED lines=21> */
.L_x_14285:
[----:B------:R-:W-:Y:S05]  /*1cf0*/  BSYNC B1 ;  /* 0x0000000000017941 */ /* 0x000fea0003800000 */
.L_x_14284:
[----:B------:R-:W-:Y:S01]  /*1d00*/  LEA R5, R0, 0x3b800000, 0x17 ;  /* 0x3b80000000057811 */ /* 0x000fe200078eb8ff */
[----:B------:R-:W-:-:S05]  /*1d10*/  IMAD.SHL.U32 R0, R3, 0x100000, RZ ;  /* 0x0010000003007824 */ /* 0x000fca00078e00ff */
[----:B------:R-:W-:-:S07]  /*1d20*/  LOP3.LUT R0, R5, R0, R6, 0xfe, !PT ;  /* 0x0000000005007212 */ /* 0x000fce00078efe06 */
.L_x_14283:
[----:B------:R-:W-:Y:S05]  /*1d30*/  BSYNC B0 ;  /* 0x0000000000007941 */ /* 0x000fea0003800000 */
.L_x_14282:
[----:B------:R-:W-:-:S04]  /*1d40*/  F2FP.F16.F32.PACK_AB R0, RZ, R0 ;  /* 0x00000000ff00723e */ /* 0x000fc800000000ff */
[----:B------:R-:W-:Y:S01]  /*1d50*/  PRMT R24, R0, 0x7610, R24 ;  /* 0x0000761000187816 */ /* 0x000fe20000000018 */
[----:B------:R-:W-:Y:S06]  /*1d60*/  BRA `(.L_x_14267) ;  /* 0x0000000400287947 */ /* 0x000fec0003800000 */
.L_x_14280:
        /* <DEDUP_REMOVED lines=21> */
.L_x_14289:
[----:B------:R-:W-:Y:S05]  /*1ec0*/  BSYNC B1 ;  /* 0x0000000000017941 */ /* 0x000fea0003800000 */
.L_x_14288:
[----:B------:R-:W-:Y:S01]  /*1ed0*/  LEA R5, R0, 0x37800000, 0x17 ;  /* 0x3780000000057811 */ /* 0x000fe200078eb8ff */
[----:B------:R-:W-:-:S05]  /*1ee0*/  IMAD.SHL.U32 R0, R3, 0x200000, RZ ;  /* 0x0020000003007824 */ /* 0x000fca00078e00ff */
[----:B------:R-:W-:-:S07]  /*1ef0*/  LOP3.LUT R0, R5, R0, R6, 0xfe, !PT ;  /* 0x0000000005007212 */ /* 0x000fce00078efe06 */
.L_x_14287:
[----:B------:R-:W-:Y:S05]  /*1f00*/  BSYNC B0 ;  /* 0x0000000000007941 */ /* 0x000fea0003800000 */
.L_x_14286:
[----:B------:R-:W-:-:S04]  /*1f10*/  F2FP.F16.F32.PACK_AB R0, RZ, R0 ;  /* 0x00000000ff00723e */ /* 0x000fc800000000ff */
[----:B------:R-:W-:Y:S01]  /*1f20*/  PRMT R24, R0, 0x7610, R24 ;  /* 0x0000761000187816 */ /* 0x000fe20000000018 */
[----:B------:R-:W-:Y:S06]  /*1f30*/  BRA `(.L_x_14267) ;  /* 0x0000000000b47947 */ /* 0x000fec0003800000 */
.L_x_14279:
        /* <DEDUP_REMOVED lines=14> */
.L_x_14293:
[----:B------:R-:W-:Y:S05]  /*2020*/  BSYNC B0 ;  /* 0x0000000000007941 */ /* 0x000fea0003800000 */
.L_x_14292:
[----:B------:R-:W-:-:S04]  /*2030*/  F2FP.F16.F32.PACK_AB R0, RZ, R0 ;  /* 0x00000000ff00723e */ /* 0x000fc800000000ff */
[----:B------:R-:W-:Y:S01]  /*2040*/  PRMT R24, R0, 0x7610, R24 ;  /* 0x0000761000187816 */ /* 0x000fe20000000018 */
[----:B------:R-:W-:Y:S06]  /*2050*/  BRA `(.L_x_14267) ;  /* 0x00000000006c7947 */ /* 0x000fec0003800000 */
.L_x_14266:
        /* <DEDUP_REMOVED lines=16> */
.L_x_14294:
[----:B------:R-:W-:Y:S01]  /*2160*/  PRMT R24, RZ, 0x7610, R24 ;  /* 0x00007610ff187816 */ /* 0x000fe20000000018 */
[----:B------:R-:W-:Y:S06]  /*2170*/  BRA `(.L_x_14267) ;  /* 0x0000000000247947 */ /* 0x000fec0003800000 */
.L_x_14291:
[----:B------:R-:W2:Y:S02]  /*2180*/  LDG.E.64 R4, desc[UR36][R4.64] ;  /* 0x0000002404047981 */ /* 0x000ea4000c1e1b00 */
[----:B--2---:R-:W0:Y:S02]  /*2190*/  I2F.U64 R0, R4 ;  /* 0x0000000400007312 */ /* 0x004e240000301000 */
[----:B0-----:R-:W-:-:S04]  /*21a0*/  F2FP.F16.F32.PACK_AB R0, RZ, R0 ;  /* 0x00000000ff00723e */ /* 0x001fc800000000ff */
[----:B------:R-:W-:Y:S01]  /*21b0*/  PRMT R24, R0, 0x7610, R24 ;  /* 0x0000761000187816 */ /* 0x000fe20000000018 */
[----:B------:R-:W-:Y:S06]  /*21c0*/  BRA `(.L_x_14267) ;  /* 0x0000000000107947 */ /* 0x000fec0003800000 */
.L_x_14290:
[----:B------:R-:W2:Y:S02]  /*21d0*/  LDG.E R4, desc[UR36][R4.64] ;  /* 0x0000002404047981 */ /* 0x000ea4000c1e1900 */
[----:B--2---:R-:W-:-:S04]  /*21e0*/  I2FP.F32.U32 R0, R4 ;  /* 0x0000000400007245 */ /* 0x004fc80000201000 */
[----:B------:R-:W-:-:S04]  /*21f0*/  F2FP.F16.F32.PACK_AB R0, RZ, R0 ;  /* 0x00000000ff00723e */ /* 0x000fc800000000ff */
[----:B------:R-:W-:-:S07]  /*2200*/  PRMT R24, R0, 0x7610, R24 ;  /* 0x0000761000187816 */ /* 0x000fce0000000018 */
.L_x_14267:
[----:B------:R-:W-:-:S07]  /*2210*/  VIADD R29, R29, 0x80 ;  /* 0x000000801d1d7836 */ /* 0x000fce0000000000 */
.L_x_14228:
[----:B------:R-:W-:Y:S05]  /*2220*/  BSYNC B6 ;  /* 0x0000000000067941 */ /* 0x000fea0003800000 */
.L_x_14227:
        /* <DEDUP_REMOVED lines=26> */
.L_x_14300:
[----:B------:R-:W2:Y:S02]  /*23d0*/  LDG.E.U8 R4, desc[UR36][R4.64] ;  /* 0x0000002404047981 */ /* 0x000ea4000c1e1100 */
[----:B--2---:R-:W-:-:S04]  /*23e0*/  I2FP.F32.U32 R0, R4 ;  /* 0x0000000400007245 */ /* 0x004fc80000201000 */
[----:B------:R-:W-:-:S04]  /*23f0*/  F2FP.F16.F32.PACK_AB R0, RZ, R0 ;  /* 0x00000000ff00723e */ /* 0x000fc800000000ff */
[----:B------:R-:W-:Y:S01]  /*2400*/  PRMT R19, R0, 0x7610, R19 ;  /* 0x0000761000137816 */ /* 0x000fe20000000013 */
[----:B------:R-:W-:Y:S06]  /*2410*/  BRA `(.L_x_14302) ;  /* 0x0000000c00c07947 */ /* 0x000fec0003800000 */
.L_x_14299:
        /* <DEDUP_REMOVED lines=11> */
.L_x_14304:
[----:B------:R-:W2:Y:S02]  /*24d0*/  LDG.E R4, desc[UR36][R4.64] ;  /* 0x0000002404047981 */ /* 0x000ea4000c1e1900 */
[----:B--2---:R-:W-:-:S04]  /*24e0*/  I2FP.F32.S32 R0, R4 ;  /* 0x0000000400007245 */ /* 0x004fc80000201400 */
[----:B------:R-:W-:-:S04]  /*24f0*/  F2FP.F16.F32.PACK_AB R0, RZ, R0 ;  /* 0x00000000ff00723e */ /* 0x000fc800000000ff */
[----:B------:R-:W-:Y:S01]  /*2500*/  PRMT R19, R0, 0x7610, R19 ;  /* 0x0000761000137816 */ /* 0x000fe20000000013 */
[----:B------:R-:W-:Y:S06]  /*2510*/  BRA `(.L_x_14302) ;  /* 0x0000000c00807947 */ /* 0x000fec0003800000 */
.L_x_14303:
[----:B------:R-:W2:Y:S02]  /*2520*/  LDG.E.U16 R4, desc[UR36][R4.64] ;  /* 0x0000002404047981 */ /* 0x000ea4000c1e1500 */
[----:B--2---:R-:W0:Y:S02]  /*2530*/  I2F.S16 R0, R4 ;  /* 0x0000000400007306 */ /* 0x004e240000101400 */
[----:B0-----:R-:W-:-:S04]  /*2540*/  F2FP.F16.F32.PACK_AB R0, RZ, R0 ;  /* 0x00000000ff00723e */ /* 0x001fc800000000ff */
[----:B------:R-:W-:Y:S01]  /*2550*/  PRMT R19, R0, 0x7610, R19 ;  /* 0x0000761000137816 */ /* 0x000fe20000000013 */
[----:B------:R-:W-:Y:S06]  /*2560*/  BRA `(.L_x_14302) ;  /* 0x0000000c006c7947 */ /* 0x000fec0003800000 */
.L_x_14298:
        /* <DEDUP_REMOVED lines=9> */
.L_x_14306:
[----:B------:R1:W5:Y:S01]  /*2600*/  LDG.E.U16 R19, desc[UR36][R4.64] ;  /* 0x0000002404137981 */ /* 0x000362000c1e1500 */
[----:B------:R-:W-:Y:S05]  /*2610*/  BRA `(.L_x_14302) ;  /* 0x0000000c00407947 */ /* 0x000fea0003800000 */
.L_x_14305:
        /* <DEDUP_REMOVED lines=9> */
.L_x_14308:
[----:B------:R0:W5:Y:S01]  /*26b0*/  LDG.E.U16 R19, desc[UR36][R4.64] ;  /* 0x0000002404137981 */ /* 0x000162000c1e1500 */
[----:B------:R-:W-:Y:S05]  /*26c0*/  BRA `(.L_x_14302) ;  /* 0x0000000c00147947 */ /* 0x000fea0003800000 */
.L_x_14307:
        /* <DEDUP_REMOVED lines=9> */
.L_x_14297:
        /* <DEDUP_REMOVED lines=14> */
.L_x_14311:
        /* <DEDUP_REMOVED lines=9> */
.L_x_14310:
        /* <DEDUP_REMOVED lines=28> */
.L_x_14313:
        /* <DEDUP_REMOVED lines=16> */
.L_x_14312:
[----:B------:R-:W2:Y:S02]  /*2b90*/  LDG.E.U16 R0, desc[UR36][R4.64] ;  /* 0x0000002404007981 */ /* 0x000ea4000c1e1500 */
[----:B--2---:R-:W-:-:S05]  /*2ba0*/  IMAD.U32 R0, R0, 0x10000, RZ ;  /* 0x0001000000007824 */ /* 0x004fca00078e00ff */
[----:B------:R-:W-:-:S04]  /*2bb0*/  F2FP.F16.F32.PACK_AB R0, RZ, R0 ;  /* 0x00000000ff00723e */ /* 0x000fc800000000ff */
[----:B------:R-:W-:Y:S01]  /*2bc0*/  PRMT R19, R0, 0x7610, R19 ;  /* 0x0000761000137816 */ /* 0x000fe20000000013 */
[----:B------:R-:W-:Y:S06]  /*2bd0*/  BRA `(.L_x_14302) ;  /* 0x0000000400d07947 */ /* 0x000fec0003800000 */
.L_x_14309:
        /* <DEDUP_REMOVED lines=13> */
.L_x_14316:
        /* <DEDUP_REMOVED lines=21> */
.L_x_14320:
[----:B------:R-:W-:Y:S05]  /*2e00*/  BSYNC B1 ;  /* 0x0000000000017941 */ /* 0x000fea0003800000 */
.L_x_14319:
[----:B------:R-:W-:Y:S01]  /*2e10*/  LEA R5, R0, 0x3b800000, 0x17 ;  /* 0x3b80000000057811 */ /* 0x000fe200078eb8ff */
[----:B------:R-:W-:-:S05]  /*2e20*/  IMAD.SHL.U32 R0, R3, 0x100000, RZ ;  /* 0x0010000003007824 */ /* 0x000fca00078e00ff */
[----:B------:R-:W-:-:S07]  /*2e30*/  LOP3.LUT R0, R5, R0, R6, 0xfe, !PT ;  /* 0x0000000005007212 */ /* 0x000fce00078efe06 */
.L_x_14318:
[----:B------:R-:W-:Y:S05]  /*2e40*/  BSYNC B0 ;  /* 0x0000000000007941 */ /* 0x000fea0003800000 */
.L_x_14317:
[----:B------:R-:W-:-:S04]  /*2e50*/  F2FP.F16.F32.PACK_AB R0, RZ, R0 ;  /* 0x00000000ff00723e */ /* 0x000fc800000000ff */
[----:B------:R-:W-:Y:S01]  /*2e60*/  PRMT R19, R0, 0x7610, R19 ;  /* 0x0000761000137816 */ /* 0x000fe20000000013 */
[----:B------:R-:W-:Y:S06]  /*2e70*/  BRA `(.L_x_14302) ;  /* 0x0000000400287947 */ /* 0x000fec0003800000 */
.L_x_14315:
        /* <DEDUP_REMOVED lines=21> */
.L_x_14324:
[----:B------:R-:W-:Y:S05]  /*2fd0*/  BSYNC B1 ;  /* 0x0000000000017941 */ /* 0x000fea0003800000 */
.L_x_14323:
[----:B------:R-:W-:Y:S01]  /*2fe0*/  LEA R5, R0, 0x37800000, 0x17 ;  /* 0x3780000000057811 */ /* 0x000fe200078eb8ff */
[----:B------:R-:W-:-:S05]  /*2ff0*/  IMAD.SHL.U32 R0, R3, 0x200000, RZ ;  /* 0x0020000003007824 */ /* 0x000fca00078e00ff */
[----:B------:R-:W-:-:S07]  /*3000*/  LOP3.LUT R0, R5, R0, R6, 0xfe, !PT ;  /* 0x0000000005007212 */ /* 0x000fce00078efe06 */
.L_x_14322:
[----:B------:R-:W-:Y:S05]  /*3010*/  BSYNC B0 ;  /* 0x0000000000007941 */ /* 0x000fea0003800000 */
.L_x_14321:
[----:B------:R-:W-:-:S04]  /*3020*/  F2FP.F16.F32.PACK_AB R0, RZ, R0 ;  /* 0x00000000ff00723e */ /* 0x000fc800000000ff */
[----:B------:R-:W-:Y:S01]  /*3030*/  PRMT R19, R0, 0x7610, R19 ;  /* 0x0000761000137816 */ /* 0x000fe20000000013 */
[----:B------:R-:W-:Y:S06]  /*3040*/  BRA `(.L_x_14302) ;  /* 0x0000000000b47947 */ /* 0x000fec0003800000 */
.L_x_14314:
        /* <DEDUP_REMOVED lines=14> */
.L_x_14328:
[----:B------:R-:W-:Y:S05]  /*3130*/  BSYNC B0 ;  /* 0x0000000000007941 */ /* 0x000fea0003800000 */
.L_x_14327:
[----:B------:R-:W-:-:S04]  /*3140*/  F2FP.F16.F32.PACK_AB R0, RZ, R0 ;  /* 0x00000000ff00723e */ /* 0x000fc800000000ff */
[----:B------:R-:W-:Y:S01]  /*3150*/  PRMT R19, R0, 0x7610, R19 ;  /* 0x0000761000137816 */ /* 0x000fe20000000013 */
[----:B------:R-:W-:Y:S06]  /*3160*/  BRA `(.L_x_14302) ;  /* 0x00000000006c7947 */ /* 0x000fec0003800000 */
.L_x_14301:
        /* <DEDUP_REMOVED lines=16> */
.L_x_14329:
[----:B------:R-:W-:Y:S01]  /*3270*/  PRMT R19, RZ, 0x7610, R19 ;  /* 0x00007610ff137816 */ /* 0x000fe20000000013 */
[----:B------:R-:W-:Y:S06]  /*3280*/  BRA `(.L_x_14302) ;  /* 0x0000000000247947 */ /* 0x000fec0003800000 */
.L_x_14326:
[----:B------:R-:W2:Y:S02]  /*3290*/  LDG.E.64 R4, desc[UR36][R4.64] ;  /* 0x0000002404047981 */ /* 0x000ea4000c1e1b00 */
[----:B--2---:R-:W0:Y:S02]  /*32a0*/  I2F.U64 R0, R4 ;  /* 0x0000000400007312 */ /* 0x004e240000301000 */
[----:B0-----:R-:W-:-:S04]  /*32b0*/  F2FP.F16.F32.PACK_AB R0, RZ, R0 ;  /* 0x00000000ff00723e */ /* 0x001fc800000000ff */
[----:B------:R-:W-:Y:S01]  /*32c0*/  PRMT R19, R0, 0x7610, R19 ;  /* 0x0000761000137816 */ /* 0x000fe20000000013 */
[----:B------:R-:W-:Y:S06]  /*32d0*/  BRA `(.L_x_14302) ;  /* 0x0000000000107947 */ /* 0x000fec0003800000 */
.L_x_14325:
[----:B------:R-:W2:Y:S02]  /*32e0*/  LDG.E R4, desc[UR36][R4.64] ;  /* 0x0000002404047981 */ /* 0x000ea4000c1e1900 */
[----:B--2---:R-:W-:-:S04]  /*32f0*/  I2FP.F32.U32 R0, R4 ;  /* 0x0000000400007245 */ /* 0x004fc80000201000 */
[----:B------:R-:W-:-:S04]  /*3300*/  F2FP.F16.F32.PACK_AB R0, RZ, R0 ;  /* 0x00000000ff00723e */ /* 0x000fc800000000ff */
[----:B------:R-:W-:-:S07]  /*3310*/  PRMT R19, R0, 0x7610, R19 ;  /* 0x0000761000137816 */ /* 0x000fce0000000013 */
.L_x_14302:
        /* <DEDUP_REMOVED lines=21> */
.L_x_14333:
[----:B------:R-:W2:Y:S02]  /*3470*/  LDG.E.U8 R4, desc[UR36][R4.64] ;  /* 0x0000002404047981 */ /* 0x000ea4000c1e1100 */
[----:B--2---:R-:W-:-:S04]  /*3480*/  I2FP.F32.U32 R0, R4 ;  /* 0x0000000400007245 */ /* 0x004fc80000201000 */
[----:B------:R-:W-:-:S04]  /*3490*/  F2FP.F16.F32.PACK_AB R0, RZ, R0 ;  /* 0x00000000ff00723e */ /* 0x000fc800000000ff */
[----:B------:R-:W-:Y:S01]  /*34a0*/  PRMT R22, R0, 0x7610, R22 ;  /* 0x0000761000167816 */ /* 0x000fe20000000016 */
[----:B------:R-:W-:Y:S06]  /*34b0*/  BRA `(.L_x_14335) ;  /* 0x0000000c00bc7947 */ /* 0x000fec0003800000 */
.L_x_14332:
        /* <DEDUP_REMOVED lines=11> */
.L_x_14337:
[----:B------:R-:W2:Y:S02]  /*3570*/  LDG.E R4, desc[UR36][R4.64] ;  /* 0x0000002404047981 */ /* 0x000ea4000c1e1900 */
[----:B--2---:R-:W-:-:S04]  /*3580*/  I2FP.F32.S32 R0, R4 ;  /* 0x0000000400007245 */ /* 0x004fc80000201400 */
[----:B------:R-:W-:-:S04]  /*3590*/  F2FP.F16.F32.PACK_AB R0, RZ, R0 ;  /* 0x00000000ff00723e */ /* 0x000fc800000000ff */
[----:B------:R-:W-:Y:S01]  /*35a0*/  PRMT R22, R0, 0x7610, R22 ;  /* 0x0000761000167816 */ /* 0x000fe20000000016 */
[----:B------:R-:W-:Y:S06]  /*35b0*/  BRA `(.L_x_14335) ;  /* 0x0000000c007c7947 */ /* 0x000fec0003800000 */
.L_x_14336:
[----:B------:R-:W2:Y:S02]  /*35c0*/  LDG.E.U16 R4, desc[UR36][R4.64] ;  /* 0x0000002404047981 */ /* 0x000ea4000c1e1500 */
[----:B--2---:R-:W0:Y:S02]  /*35d0*/  I2F.S16 R0, R4 ;  /* 0x0000000400007306 */ /* 0x004e240000101400 */
[----:B0-----:R-:W-:-:S04]  /*35e0*/  F2FP.F16.F32.PACK_AB R0, RZ, R0 ;  /* 0x00000000ff00723e */ /* 0x001fc800000000ff */
[----:B------:R-:W-:Y:S01]  /*35f0*/  PRMT R22, R0, 0x7610, R22 ;  /* 0x0000761000167816 */ /* 0x000fe20000000016 */
[----:B------:R-:W-:Y:S06]  /*3600*/  BRA `(.L_x_14335) ;  /* 0x0000000c00687947 */ /* 0x000fec0003800000 */
.L_x_14331:
        /* <DEDUP_REMOVED lines=9> */
.L_x_14339:
[----:B------:R1:W5:Y:S01]  /*36a0*/  LDG.E.U16 R22, desc[UR36][R4.64] ;  /* 0x0000002404167981 */ /* 0x000362000c1e1500 */
[----:B------:R-:W-:Y:S05]  /*36b0*/  BRA `(.L_x_14335) ;  /* 0x0000000c003c7947 */ /* 0x000fea0003800000 */
.L_x_14338:
        /* <DEDUP_REMOVED lines=9> */
.L_x_14341:
[----:B------:R0:W5:Y:S01]  /*3750*/  LDG.E.U16 R22, desc[UR36][R4.64] ;  /* 0x0000002404167981 */ /* 0x000162000c1e1500 */
[----:B------:R-:W-:Y:S05]  /*3760*/  BRA `(.L_x_14335) ;  /* 0x0000000c00107947 */ /* 0x000fea0003800000 */
.L_x_14340:
        /* <DEDUP_REMOVED lines=9> */
.L_x_14330:
        /* <DEDUP_REMOVED lines=14> */
.L_x_14344:
        /* <DEDUP_REMOVED lines=9> */
.L_x_14343:
        /* <DEDUP_REMOVED lines=28> */
.L_x_14346:
        /* <DEDUP_REMOVED lines=15> */
.L_x_14345:
[----:B------:R-:W2:Y:S02]  /*3c20*/  LDG.E.U16 R0, desc[UR36][R4.64] ;  /* 0x0000002404007981 */ /* 0x000ea4000c1e1500 */
[----:B--2---:R-:W-:-:S05]  /*3c30*/  IMAD.U32 R0, R0, 0x10000, RZ ;  /* 0x0001000000007824 */ /* 0x004fca00078e00ff */
[----:B------:R-:W-:-:S04]  /*3c40*/  F2FP.F16.F32.PACK_AB R0, RZ, R0 ;  /* 0x00000000ff00723e */ /* 0x000fc800000000ff */
[----:B------:R-:W-:Y:S01]  /*3c50*/  PRMT R22, R0, 0x7610, R22 ;  /* 0x0000761000167816 */ /* 0x000fe20000000016 */
[----:B------:R-:W-:Y:S06]  /*3c60*/  BRA `(.L_x_14335) ;  /* 0x0000000400d07947 */ /* 0x000fec0003800000 */
.L_x_14342:
        /* <DEDUP_REMOVED lines=13> */
.L_x_14349:
        /* <DEDUP_REMOVED lines=21> */
.L_x_14353:
[----:B------:R-:W-:Y:S05]  /*3e90*/  BSYNC B1 ;  /* 0x0000000000017941 */ /* 0x000fea0003800000 */
.L_x_14352:
[----:B------:R-:W-:Y:S01]  /*3ea0*/  LEA R5, R0, 0x3b800000, 0x17 ;  /* 0x3b80000000057811 */ /* 0x000fe200078eb8ff */
[----:B------:R-:W-:-:S05]  /*3eb0*/  IMAD.SHL.U32 R0, R3, 0x100000, RZ ;  /* 0x0010000003007824 */ /* 0x000fca00078e00ff */
[----:B------:R-:W-:-:S07]  /*3ec0*/  LOP3.LUT R0, R5, R0, R6, 0xfe, !PT ;  /* 0x0000000005007212 */ /* 0x000fce00078efe06 */
.L_x_14351:
[----:B------:R-:W-:Y:S05]  /*3ed0*/  BSYNC B0 ;  /* 0x0000000000007941 */ /* 0x000fea0003800000 */
.L_x_14350:
[----:B------:R-:W-:-:S04]  /*3ee0*/  F2FP.F16.F32.PACK_AB R0, RZ, R0 ;  /* 0x00000000ff00723e */ /* 0x000fc800000000ff */
[----:B------:R-:W-:Y:S01]  /*3ef0*/  PRMT R22, R0, 0x7610, R22 ;  /* 0x0000761000167816 */ /* 0x000fe20000000016 */
[----:B------:R-:W-:Y:S06]  /*3f00*/  BRA `(.L_x_14335) ;  /* 0x0000000400287947 */ /* 0x000fec0003800000 */
.L_x_14348:
        /* <DEDUP_REMOVED lines=21> */
.L_x_14357:
[----:B------:R-:W-:Y:S05]  /*4060*/  BSYNC B1 ;  /* 0x0000000000017941 */ /* 0x000fea0003800000 */
.L_x_14356:
[----:B------:R-:W-:Y:S01]  /*4070*/  LEA R5, R0, 0x37800000, 0x17 ;  /* 0x3780000000057811 */ /* 0x000fe200078eb8ff */
[----:B------:R-:W-:-:S05]  /*4080*/  IMAD.SHL.U32 R0, R3, 0x200000, RZ ;  /* 0x0020000003007824 */ /* 0x000fca00078e00ff */
[----:B------:R-:W-:-:S07]  /*4090*/  LOP3.LUT R0, R5, R0, R6, 0xfe, !PT ;  /* 0x0000000005007212 */ /* 0x000fce00078efe06 */
.L_x_14355:
[----:B------:R-:W-:Y:S05]  /*40a0*/  BSYNC B0 ;  /* 0x0000000000007941 */ /* 0x000fea0003800000 */
.L_x_14354:
[----:B------:R-:W-:-:S04]  /*40b0*/  F2FP.F16.F32.PACK_AB R0, RZ, R0 ;  /* 0x00000000ff00723e */ /* 0x000fc800000000ff */
[----:B------:R-:W-:Y:S01]  /*40c0*/  PRMT R22, R0, 0x7610, R22 ;  /* 0x0000761000167816 */ /* 0x000fe20000000016 */
[----:B------:R-:W-:Y:S06]  /*40d0*/  BRA `(.L_x_14335) ;  /* 0x0000000000b47947 */ /* 0x000fec0003800000 */
.L_x_14347:
        /* <DEDUP_REMOVED lines=14> */
.L_x_14361:
[----:B------:R-:W-:Y:S05]  /*41c0*/  BSYNC B0 ;  /* 0x0000000000007941 */ /* 0x000fea0003800000 */
.L_x_14360:
[----:B------:R-:W-:-:S04]  /*41d0*/  F2FP.F16.F32.PACK_AB R0, RZ, R0 ;  /* 0x00000000ff00723e */ /* 0x000fc800000000ff */
[----:B------:R-:W-:Y:S01]  /*41e0*/  PRMT R22, R0, 0x7610, R22 ;  /* 0x0000761000167816 */ /* 0x000fe20000000016 */
[----:B------:R-:W-:Y:S06]  /*41f0*/  BRA `(.L_x_14335) ;  /* 0x00000000006c7947 */ /* 0x000fec0003800000 */
.L_x_14334:
        /* <DEDUP_REMOVED lines=16> */
.L_x_14362:
[----:B------:R-:W-:Y:S01]  /*4300*/  PRMT R22, RZ, 0x7610, R22 ;  /* 0x00007610ff167816 */ /* 0x000fe20000000016 */
[----:B------:R-:W-:Y:S06]  /*4310*/  BRA `(.L_x_14335) ;  /* 0x0000000000247947 */ /* 0x000fec0003800000 */
.L_x_14359:
[----:B------:R-:W2:Y:S02]  /*4320*/  LDG.E.64 R4, desc[UR36][R4.64] ;  /* 0x0000002404047981 */ /* 0x000ea4000c1e1b00 */
[----:B--2---:R-:W0:Y:S02]  /*4330*/  I2F.U64 R0, R4 ;  /* 0x0000000400007312 */ /* 0x004e240000301000 */
[----:B0-----:R-:W-:-:S04]  /*4340*/  F2FP.F16.F32.PACK_AB R0, RZ, R0 ;  /* 0x00000000ff00723e */ /* 0x001fc800000000ff */
[----:B------:R-:W-:Y:S01]  /*4350*/  PRMT R22, R0, 0x7610, R22 ;  /* 0x0000761000167816 */ /* 0x000fe20000000016 */
[----:B------:R-:W-:Y:S06]  /*4360*/  BRA `(.L_x_14335) ;  /* 0x0000000000107947 */ /* 0x000fec0003800000 */
.L_x_14358:
[----:B------:R-:W2:Y:S02]  /*4370*/  LDG.E R4, desc[UR36][R4.64] ;  /* 0x0000002404047981 */ /* 0x000ea4000c1e1900 */
[----:B--2---:R-:W-:-:S04]  /*4380*/  I2FP.F32.U32 R0, R4 ;  /* 0x0000000400007245 */ /* 0x004fc80000201000 */
[----:B------:R-:W-:-:S04]  /*4390*/  F2FP.F16.F32.PACK_AB R0, RZ, R0 ;  /* 0x00000000ff00723e */ /* 0x000fc800000000ff */
[----:B------:R-:W-:-:S07]  /*43a0*/  PRMT R22, R0, 0x7610, R22 ;  /* 0x0000761000167816 */ /* 0x000fce0000000016 */
.L_x_14335:
[----:B------:R-:W-:-:S07]  /*43b0*/  VIADD R29, R29, 0x80 ;  /* 0x000000801d1d7836 */ /* 0x000fce0000000000 */
.L_x_14296:
[----:B------:R-:W-:Y:S05]  /*43c0*/  BSYNC B6 ;  /* 0x0000000000067941 */ /* 0x000fea0003800000 */
.L_x_14295:
        /* <DEDUP_REMOVED lines=28> */
.L_x_14368:
[----:B------:R-:W2:Y:S02]  /*4590*/  LDG.E.U8 R4, desc[UR36][R4.64] ;  /* 0x0000002404047981 */ /* 0x000ea4000c1e1100 */
[----:B--2---:R-:W-:-:S04]  /*45a0*/  I2FP.F32.U32 R0, R4 ;  /* 0x0000000400007245 */ /* 0x004fc80000201000 */
[----:B------:R-:W-:-:S04]  /*45b0*/  F2FP.F16.F32.PACK_AB R0, RZ, R0 ;  /* 0x00000000ff00723e */ /* 0x000fc800000000ff */
[----:B------:R-:W-:Y:S01]  /*45c0*/  PRMT R27, R0, 0x7610, R27 ;  /* 0x00007610001b7816 */ /* 0x000fe2000000001b */
[----:B------:R-:W-:Y:S06]  /*45d0*/  BRA `(.L_x_14370) ;  /* 0x0000000c00bc7947 */ /* 0x000fec0003800000 */
.L_x_14367:
        /* <DEDUP_REMOVED lines=11> */
.L_x_14372:
[----:B------:R-:W2:Y:S02]  /*4690*/  LDG.E R4, desc[UR36][R4.64] ;  /* 0x0000002404047981 */ /* 0x000ea4000c1e1900 */
[----:B--2---:R-:W-:-:S04]  /*46a0*/  I2FP.F32.S32 R0, R4 ;  /* 0x0000000400007245 */ /* 0x004fc80000201400 */
[----:B------:R-:W-:-:S04]  /*46b0*/  F2FP.F16.F32.PACK_AB R0, RZ, R0 ;  /* 0x00000000ff00723e */ /* 0x000fc800000000ff */
[----:B------:R-:W-:Y:S01]  /*46c0*/  PRMT R27, R0, 0x7610, R27 ;  /* 0x00007610001b7816 */ /* 0x000fe2000000001b */
[----:B------:R-:W-:Y:S06]  /*46d0*/  BRA `(.L_x_14370) ;  /* 0x0000000c007c7947 */ /* 0x000fec0003800000 */
.L_x_14371:
[----:B------:R-:W2:Y:S02]  /*46e0*/  LDG.E.U16 R4, desc[UR36][R4.64] ;  /* 0x0000002404047981 */ /* 0x000ea4000c1e1500 */
[----:B--2---:R-:W0:Y:S02]  /*46f0*/  I2F.S16 R0, R4 ;  /* 0x0000000400007306 */ /* 0x004e240000101400 */
[----:B0-----:R-:W-:-:S04]  /*4700*/  F2FP.F16.F32.PACK_AB R0, RZ, R0 ;  /* 0x00000000ff00723e */ /* 0x001fc800000000ff */
[----:B------:R-:W-:Y:S01]  /*4710*/  PRMT R27, R0, 0x7610, R27 ;  /* 0x00007610001b7816 */ /* 0x000fe2000000001b */
[----:B------:R-:W-:Y:S06]  /*4720*/  BRA `(.L_x_14370) ;  /* 0x0000000c00687947 */ /* 0x000fec0003800000 */
.L_x_14366:
        /* <DEDUP_REMOVED lines=9> */
.L_x_14374:
[----:B------:R1:W5:Y:S01]  /*47c0*/  LDG.E.U16 R27, desc[UR36][R4.64] ;  /* 0x00000024041b7981 */ /* 0x000362000c1e1500 */
[----:B------:R-:W-:Y:S05]  /*47d0*/  BRA `(.L_x_14370) ;  /* 0x0000000c003c7947 */ /* 0x000fea0003800000 */
.L_x_14373:
        /* <DEDUP_REMOVED lines=9> */
.L_x_14376:
[----:B------:R0:W5:Y:S01]  /*4870*/  LDG.E.U16 R27, desc[UR36][R4.64] ;  /* 0x00000024041b7981 */ /* 0x000162000c1e1500 */
[----:B------:R-:W-:Y:S05]  /*4880*/  BRA `(.L_x_14370) ;  /* 0x0000000c00107947 */ /* 0x000fea0003800000 */
.L_x_14375:
        /* <DEDUP_REMOVED lines=9> */
.L_x_14365:
        /* <DEDUP_REMOVED lines=14> */
.L_x_14379:
        /* <DEDUP_REMOVED lines=9> */
.L_x_14378:
        /* <DEDUP_REMOVED lines=28> */
.L_x_14381:
        /* <DEDUP_REMOVED lines=15> */
.L_x_14380:
[----:B------:R-:W2:Y:S02]  /*4d40*/  LDG.E.U16 R0, desc[UR36][R4.64] ;  /* 0x0000002404007981 */ /* 0x000ea4000c1e1500 */
[----:B--2---:R-:W-:-:S05]  /*4d50*/  IMAD.U32 R0, R0, 0x10000, RZ ;  /* 0x0001000000007824 */ /* 0x004fca00078e00ff */
[----:B------:R-:W-:-:S04]  /*4d60*/  F2FP.F16.F32.PACK_AB R0, RZ, R0 ;  /* 0x00000000ff00723e */ /* 0x000fc800000000ff */
[----:B------:R-:W-:Y:S01]  /*4d70*/  PRMT R27, R0, 0x7610, R27 ;  /* 0x00007610001b7816 */ /* 0x000fe2000000001b */
[----:B------:R-:W-:Y:S06]  /*4d80*/  BRA `(.L_x_14370) ;  /* 0x0000000400d07947 */ /* 0x000fec0003800000 */
.L_x_14377:
        /* <DEDUP_REMOVED lines=13> */
.L_x_14384:
        /* <DEDUP_REMOVED lines=21> */
.L_x_14388:
[----:B------:R-:W-:Y:S05]  /*4fb0*/  BSYNC B1 ;  /* 0x0000000000017941 */ /* 0x000fea0003800000 */
.L_x_14387:
[----:B------:R-:W-:Y:S01]  /*4fc0*/  LEA R5, R0, 0x3b800000, 0x17 ;  /* 0x3b80000000057811 */ /* 0x000fe200078eb8ff */
[----:B------:R-:W-:-:S05]  /*4fd0*/  IMAD.SHL.U32 R0, R3, 0x100000, RZ ;  /* 0x0010000003007824 */ /* 0x000fca00078e00ff */
[----:B------:R-:W-:-:S07]  /*4fe0*/  LOP3.LUT R0, R5, R0, R6, 0xfe, !PT ;  /* 0x0000000005007212 */ /* 0x000fce00078efe06 */
.L_x_14386:
[----:B------:R-:W-:Y:S05]  /*4ff0*/  BSYNC B0 ;  /* 0x0000000000007941 */ /* 0x000fea0003800000 */
.L_x_14385:
[----:B------:R-:W-:-:S04]  /*5000*/  F2FP.F16.F32.PACK_AB R0, RZ, R0 ;  /* 0x00000000ff00723e */ /* 0x000fc800000000ff */
[----:B------:R-:W-:Y:S01]  /*5010*/  PRMT R27, R0, 0x7610, R27 ;  /* 0x00007610001b7816 */ /* 0x000fe2000000001b */
[----:B------:R-:W-:Y:S06]  /*5020*/  BRA `(.L_x_14370) ;  /* 0x0000000400287947 */ /* 0x000fec0003800000 */
.L_x_14383:
        /* <DEDUP_REMOVED lines=21> */
.L_x_14392:
[----:B------:R-:W-:Y:S05]  /*5180*/  BSYNC B1 ;  /* 0x0000000000017941 */ /* 0x000fea0003800000 */
.L_x_14391:
[----:B------:R-:W-:Y:S01]  /*5190*/  LEA R5, R0, 0x37800000, 0x17 ;  /* 0x3780000000057811 */ /* 0x000fe200078eb8ff */
[----:B------:R-:W-:-:S05]  /*51a0*/  IMAD.SHL.U32 R0, R3, 0x200000, RZ ;  /* 0x0020000003007824 */ /* 0x000fca00078e00ff */
[----:B------:R-:W-:-:S07]  /*51b0*/  LOP3.LUT R0, R5, R0, R6, 0xfe, !PT ;  /* 0x0000000005007212 */ /* 0x000fce00078efe06 */
.L_x_14390:
[----:B------:R-:W-:Y:S05]  /*51c0*/  BSYNC B0 ;  /* 0x0000000000007941 */ /* 0x000fea0003800000 */
.L_x_14389:
[----:B------:R-:W-:-:S04]  /*51d0*/  F2FP.F16.F32.PACK_AB R0, RZ, R0 ;  /* 0x00000000ff00723e */ /* 0x000fc800000000ff */
[----:B------:R-:W-:Y:S01]  /*51e0*/  PRMT R27, R0, 0x7610, R27 ;  /* 0x00007610001b7816 */ /* 0x000fe2000000001b */
[----:B------:R-:W-:Y:S06]  /*51f0*/  BRA `(.L_x_14370) ;  /* 0x0000000000b47947 */ /* 0x000fec0003800000 */
.L_x_14382:
        /* <DEDUP_REMOVED lines=14> */
.L_x_14396:
[----:B------:R-:W-:Y:S05]  /*52e0*/  BSYNC B0 ;  /* 0x0000000000007941 */ /* 0x000fea0003800000 */
.L_x_14395:
[----:B------:R-:W-:-:S04]  /*52f0*/  F2FP.F16.F32.PACK_AB R0, RZ, R0 ;  /* 0x00000000ff00723e */ /* 0x000fc800000000ff */
[----:B------:R-:W-:Y:S01]  /*5300*/  PRMT R27, R0, 0x7610, R27 ;  /* 0x00007610001b7816 */ /* 0x000fe2000000001b */
[----:B------:R-:W-:Y:S06]  /*5310*/  BRA `(.L_x_14370) ;  /* 0x00000000006c7947 */ /* 0x000fec0003800000 */
.L_x_14369:
        /* <DEDUP_REMOVED lines=16> */
.L_x_14397:
[----:B------:R-:W-:Y:S01]  /*5420*/  PRMT R27, RZ, 0x7610, R27 ;  /* 0x00007610ff1b7816 */ /* 0x000fe2000000001b */
[----:B------:R-:W-:Y:S06]  /*5430*/  BRA `(.L_x_14370) ;  /* 0x0000000000247947 */ /* 0x000fec0003800000 */
.L_x_14394:
[----:B------:R-:W2:Y:S02]  /*5440*/  LDG.E.64 R4, desc[UR36][R4.64] ;  /* 0x0000002404047981 */ /* 0x000ea4000c1e1b00 */
[----:B--2---:R-:W0:Y:S02]  /*5450*/  I2F.U64 R0, R4 ;  /* 0x0000000400007312 */ /* 0x004e240000301000 */
[----:B0-----:R-:W-:-:S04]  /*5460*/  F2FP.F16.F32.PACK_AB R0, RZ, R0 ;  /* 0x00000000ff00723e */ /* 0x001fc800000000ff */
[----:B------:R-:W-:Y:S01]  /*5470*/  PRMT R27, R0, 0x7610, R27 ;  /* 0x00007610001b7816 */ /* 0x000fe2000000001b */
[----:B------:R-:W-:Y:S06]  /*5480*/  BRA `(.L_x_14370) ;  /* 0x0000000000107947 */ /* 0x000fec0003800000 */
.L_x_14393:
[----:B------:R-:W2:Y:S02]  /*5490*/  LDG.E R4, desc[UR36][R4.64] ;  /* 0x0000002404047981 */ /* 0x000ea4000c1e1900 */
[----:B--2---:R-:W-:-:S04]  /*54a0*/  I2FP.F32.U32 R0, R4 ;  /* 0x0000000400007245 */ /* 0x004fc80000201000 */
[----:B------:R-:W-:-:S04]  /*54b0*/  F2FP.F16.F32.PACK_AB R0, RZ, R0 ;  /* 0x00000000ff00723e */ /* 0x000fc800000000ff */
[----:B------:R-:W-:-:S07]  /*54c0*/  PRMT R27, R0, 0x7610, R27 ;  /* 0x00007610001b7816 */ /* 0x000fce000000001b */
.L_x_14370:
        /* <DEDUP_REMOVED lines=22> */
.L_x_14401:
[----:B------:R-:W2:Y:S02]  /*5630*/  LDG.E.U8 R4, desc[UR36][R4.64] ;  /* 0x0000002404047981 */ /* 0x000ea4000c1e1100 */
[----:B--2---:R-:W-:-:S04]  /*5640*/  I2FP.F32.U32 R0, R4 ;  /* 0x0000000400007245 */ /* 0x004fc80000201000 */
[----:B------:R-:W-:-:S04]  /*5650*/  F2FP.F16.F32.PACK_AB R0, RZ, R0 ;  /* 0x00000000ff00723e */ /* 0x000fc800000000ff */
[----:B------:R-:W-:Y:S01]  /*5660*/  PRMT R17, R0, 0x7610, R17 ;  /* 0x0000761000117816 */ /* 0x000fe20000000011 */
[----:B------:R-:W-:Y:S06]  /*5670*/  BRA `(.L_x_14403) ;  /* 0x0000000c00bc7947 */ /* 0x000fec0003800000 */
.L_x_14400:
        /* <DEDUP_REMOVED lines=11> */
.L_x_14405:
[----:B------:R-:W2:Y:S02]  /*5730*/  LDG.E R4, desc[UR36][R4.64] ;  /* 0x0000002404047981 */ /* 0x000ea4000c1e1900 */
[----:B--2---:R-:W-:-:S04]  /*5740*/  I2FP.F32.S32 R0, R4 ;  /* 0x0000000400007245 */ /* 0x004fc80000201400 */
[----:B------:R-:W-:-:S04]  /*5750*/  F2FP.F16.F32.PACK_AB R0, RZ, R0 ;  /* 0x00000000ff00723e */ /* 0x000fc800000000ff */
[----:B------:R-:W-:Y:S01]  /*5760*/  PRMT R17, R0, 0x7610, R17 ;  /* 0x0000761000117816 */ /* 0x000fe20000000011 */
[----:B------:R-:W-:Y:S06]  /*5770*/  BRA `(.L_x_14403) ;  /* 0x0000000c007c7947 */ /* 0x000fec0003800000 */
.L_x_14404:
[----:B------:R-:W2:Y:S02]  /*5780*/  LDG.E.U16 R4, desc[UR36][R4.64] ;  /* 0x0000002404047981 */ /* 0x000ea4000c1e1500 */
[----:B--2---:R-:W0:Y:S02]  /*5790*/  I2F.S16 R0, R4 ;  /* 0x0000000400007306 */ /* 0x004e240000101400 */
[----:B0-----:R-:W-:-:S04]  /*57a0*/  F2FP.F16.F32.PACK_AB R0, RZ, R0 ;  /* 0x00000000ff00723e */ /* 0x001fc800000000ff */
[----:B------:R-:W-:Y:S01]  /*57b0*/  PRMT R17, R0, 0x7610, R17 ;  /* 0x0000761000117816 */ /* 0x000fe20000000011 */
[----:B------:R-:W-:Y:S06]  /*57c0*/  BRA `(.L_x_14403) ;  /* 0x0000000c00687947 */ /* 0x000fec0003800000 */
.L_x_14399:
        /* <DEDUP_REMOVED lines=9> */
.L_x_14407:
[----:B------:R1:W5:Y:S01]  /*5860*/  LDG.E.U16 R17, desc[UR36][R4.64] ;  /* 0x0000002404117981 */ /* 0x000362000c1e1500 */
[----:B------:R-:W-:Y:S05]  /*5870*/  BRA `(.L_x_14403) ;  /* 0x0000000c003c7947 */ /* 0x000fea0003800000 */
.L_x_14406:
        /* <DEDUP_REMOVED lines=9> */
.L_x_14409:
[----:B------:R0:W5:Y:S01]  /*5910*/  LDG.E.U16 R17, desc[UR36][R4.64] ;  /* 0x0000002404117981 */ /* 0x000162000c1e1500 */
[----:B------:R-:W-:Y:S05]  /*5920*/  BRA `(.L_x_14403) ;  /* 0x0000000c00107947 */ /* 0x000fea0003800000 */
.L_x_14408:
        /* <DEDUP_REMOVED lines=9> */
.L_x_14398:
        /* <DEDUP_REMOVED lines=14> */
.L_x_14412:
        /* <DEDUP_REMOVED lines=9> */
.L_x_14411:
        /* <DEDUP_REMOVED lines=28> */
.L_x_14414:
        /* <DEDUP_REMOVED lines=15> */
.L_x_14413:
[----:B------:R-:W2:Y:S02]  /*5de0*/  LDG.E.U16 R0, desc[UR36][R4.64] ;  /* 0x0000002404007981 */ /* 0x000ea4000c1e1500 */
[----:B--2---:R-:W-:-:S05]  /*5df0*/  IMAD.U32 R0, R0, 0x10000, RZ ;  /* 0x0001000000007824 */ /* 0x004fca00078e00ff */
[----:B------:R-:W-:-:S04]  /*5e00*/  F2FP.F16.F32.PACK_AB R0, RZ, R0 ;  /* 0x00000000ff00723e */ /* 0x000fc800000000ff */
[----:B------:R-:W-:Y:S01]  /*5e10*/  PRMT R17, R0, 0x7610, R17 ;  /* 0x0000761000117816 */ /* 0x000fe20000000011 */
[----:B------:R-:W-:Y:S06]  /*5e20*/  BRA `(.L_x_14403) ;  /* 0x0000000400d07947 */ /* 0x000fec0003800000 */
.L_x_14410:
        /* <DEDUP_REMOVED lines=13> */
.L_x_14417:
        /* <DEDUP_REMOVED lines=21> */
.L_x_14421:
[----:B------:R-:W-:Y:S05]  /*6050*/  BSYNC B1 ;  /* 0x0000000000017941 */ /* 0x000fea0003800000 */
.L_x_14420:
[----:B------:R-:W-:Y:S01]  /*6060*/  LEA R5, R0, 0x3b800000, 0x17 ;  /* 0x3b80000000057811 */ /* 0x000fe200078eb8ff */
[----:B------:R-:W-:-:S05]  /*6070*/  IMAD.SHL.U32 R0, R3, 0x100000, RZ ;  /* 0x0010000003007824 */ /* 0x000fca00078e00ff */
[----:B------:R-:W-:-:S07]  /*6080*/  LOP3.LUT R0, R5, R0, R6, 0xfe, !PT ;  /* 0x0000000005007212 */ /* 0x000fce00078efe06 */
.L_x_14419:
[----:B------:R-:W-:Y:S05]  /*6090*/  BSYNC B0 ;  /* 0x0000000000007941 */ /* 0x000fea0003800000 */
.L_x_14418:
[----:B------:R-:W-:-:S04]  /*60a0*/  F2FP.F16.F32.PACK_AB R0, RZ, R0 ;  /* 0x00000000ff00723e */ /* 0x000fc800000000ff */
[----:B------:R-:W-:Y:S01]  /*60b0*/  PRMT R17, R0, 0x7610, R17 ;  /* 0x0000761000117816 */ /* 0x000fe20000000011 */
[----:B------:R-:W-:Y:S06]  /*60c0*/  BRA `(.L_x_14403) ;  /* 0x0000000400287947 */ /* 0x000fec0003800000 */
.L_x_14416:
        /* <DEDUP_REMOVED lines=21> */
.L_x_14425:
[----:B------:R-:W-:Y:S05]  /*6220*/  BSYNC B1 ;  /* 0x0000000000017941 */ /* 0x000fea0003800000 */
.L_x_14424:
[----:B------:R-:W-:Y:S01]  /*6230*/  LEA R5, R0, 0x37800000, 0x17 ;  /* 0x3780000000057811 */ /* 0x000fe200078eb8ff */
[----:B------:R-:W-:-:S05]  /*6240*/  IMAD.SHL.U32 R0, R3, 0x200000, RZ ;  /* 0x0020000003007824 */ /* 0x000fca00078e00ff */
[----:B------:R-:W-:-:S07]  /*6250*/  LOP3.LUT R0, R5, R0, R6, 0xfe, !PT ;  /* 0x0000000005007212 */ /* 0x000fce00078efe06 */
.L_x_14423:
[----:B------:R-:W-:Y:S05]  /*6260*/  BSYNC B0 ;  /* 0x0000000000007941 */ /* 0x000fea0003800000 */
.L_x_14422:
[----:B------:R-:W-:-:S04]  /*6270*/  F2FP.F16.F32.PACK_AB R0, RZ, R0 ;  /* 0x00000000ff00723e */ /* 0x000fc800000000ff */
[----:B------:R-:W-:Y:S01]  /*6280*/  PRMT R17, R0, 0x7610, R17 ;  /* 0x0000761000117816 */ /* 0x000fe20000000011 */
[----:B------:R-:W-:Y:S06]  /*6290*/  BRA `(.L_x_14403) ;  /* 0x0000000000b47947 */ /* 0x000fec0003800000 */
.L_x_14415:
        /* <DEDUP_REMOVED lines=14> */
.L_x_14429:
[----:B------:R-:W-:Y:S05]  /*6380*/  BSYNC B0 ;  /* 0x0000000000007941 */ /* 0x000fea0003800000 */
.L_x_14428:
[----:B------:R-:W-:-:S04]  /*6390*/  F2FP.F16.F32.PACK_AB R0, RZ, R0 ;  /* 0x00000000ff00723e */ /* 0x000fc800000000ff */
[----:B------:R-:W-:Y:S01]  /*63a0*/  PRMT R17, R0, 0x7610, R17 ;  /* 0x0000761000117816 */ /* 0x000fe20000000011 */
[----:B------:R-:W-:Y:S06]  /*63b0*/  BRA `(.L_x_14403) ;  /* 0x00000000006c7947 */ /* 0x000fec0003800000 */
.L_x_14402:
        /* <DEDUP_REMOVED lines=16> */
.L_x_14430:
[----:B------:R-:W-:Y:S01]  /*64c0*/  PRMT R17, RZ, 0x7610, R17 ;  /* 0x00007610ff117816 */ /* 0x000fe20000000011 */
[----:B------:R-:W-:Y:S06]  /*64d0*/  BRA `(.L_x_14403) ;  /* 0x0000000000247947 */ /* 0x000fec0003800000 */
.L_x_14427:
[----:B------:R-:W2:Y:S02]  /*64e0*/  LDG.E.64 R4, desc[UR36][R4.64] ;  /* 0x0000002404047981 */ /* 0x000ea4000c1e1b00 */
[----:B--2---:R-:W0:Y:S02]  /*64f0*/  I2F.U64 R0, R4 ;  /* 0x0000000400007312 */ /* 0x004e240000301000 */
[----:B0-----:R-:W-:-:S04]  /*6500*/  F2FP.F16.F32.PACK_AB R0, RZ, R0 ;  /* 0x00000000ff00723e */ /* 0x001fc800000000ff */
[----:B------:R-:W-:Y:S01]  /*6510*/  PRMT R17, R0, 0x7610, R17 ;  /* 0x0000761000117816 */ /* 0x000fe20000000011 */
[----:B------:R-:W-:Y:S06]  /*6520*/  BRA `(.L_x_14403) ;  /* 0x0000000000107947 */ /* 0x000fec0003800000 */
.L_x_14426:
[----:B------:R-:W2:Y:S02]  /*6530*/  LDG.E R4, desc[UR36][R4.64] ;  /* 0x0000002404047981 */ /* 0x000ea4000c1e1900 */
[----:B--2---:R-:W-:-:S04]  /*6540*/  I2FP.F32.U32 R0, R4 ;  /* 0x0000000400007245 */ /* 0x004fc80000201000 */
[----:B------:R-:W-:-:S04]  /*6550*/  F2FP.F16.F32.PACK_AB R0, RZ, R0 ;  /* 0x00000000ff00723e */ /* 0x000fc800000000ff */
[----:B------:R-:W-:-:S07]  /*6560*/  PRMT R17, R0, 0x7610, R17 ;  /* 0x0000761000117816 */ /* 0x000fce0000000011 */
.L_x_14403:
[----:B------:R-:W-:-:S07]  /*6570*/  VIADD R29, R29, 0x80 ;  /* 0x000000801d1d7836 */ /* 0x000fce0000000000 */
.L_x_14364:
[----:B------:R-:W-:Y:S05]  /*6580*/  BSYNC B6 ;  /* 0x0000000000067941 */ /* 0x000fea0003800000 */
.L_x_14363:
        /* <DEDUP_REMOVED lines=26> */
.L_x_14436:
[----:B------:R-:W2:Y:S02]  /*6730*/  LDG.E.U8 R4, desc[UR36][R4.64] ;  /* 0x0000002404047981 */ /* 0x000ea4000c1e1100 */
[----:B--2---:R-:W-:-:S04]  /*6740*/  I2FP.F32.U32 R0, R4 ;  /* 0x0000000400007245 */ /* 0x004fc80000201000 */
[----:B------:R-:W-:-:S04]  /*6750*/  F2FP.F16.F32.PACK_AB R0, RZ, R0 ;  /* 0x00000000ff00723e */ /* 0x000fc800000000ff */
[----:B------:R-:W-:Y:S01]  /*6760*/  PRMT R26, R0, 0x7610, R26 ;  /* 0x00007610001a7816 */ /* 0x000fe2000000001a */
[----:B------:R-:W-:Y:S06]  /*6770*/  BRA `(.L_x_14438) ;  /* 0x0000000c00bc7947 */ /* 0x000fec0003800000 */
.L_x_14435:
        /* <DEDUP_REMOVED lines=11> */
.L_x_14440:
[----:B------:R-:W2:Y:S02]  /*6830*/  LDG.E R4, desc[UR36][R4.64] ;  /* 0x0000002404047981 */ /* 0x000ea4000c1e1900 */
[----:B--2---:R-:W-:-:S04]  /*6840*/  I2FP.F32.S32 R0, R4 ;  /* 0x0000000400007245 */ /* 0x004fc80000201400 */
[----:B------:R-:W-:-:S04]  /*6850*/  F2FP.F16.F32.PACK_AB R0, RZ, R0 ;  /* 0x00000000ff00723e */ /* 0x000fc800000000ff */
[----:B------:R-:W-:Y:S01]  /*6860*/  PRMT R26, R0, 0x7610, R26 ;  /* 0x00007610001a7816 */ /* 0x000fe2000000001a */
[----:B------:R-:W-:Y:S06]  /*6870*/  BRA `(.L_x_14438) ;  /* 0x0000000c007c7947 */ /* 0x000fec0003800000 */
.L_x_14439:
[----:B------:R-:W2:Y:S02]  /*6880*/  LDG.E.U16 R4, desc[UR36][R4.64] ;  /* 0x0000002404047981 */ /* 0x000ea4000c1e1500 */
[----:B--2---:R-:W0:Y:S02]  /*6890*/  I2F.S16 R0, R4 ;  /* 0x0000000400007306 */ /* 0x004e240000101400 */
[----:B0-----:R-:W-:-:S04]  /*68a0*/  F2FP.F16.F32.PACK_AB R0, RZ, R0 ;  /* 0x00000000ff00723e */ /* 0x001fc800000000ff */
[----:B------:R-:W-:Y:S01]  /*68b0*/  PRMT R26, R0, 0x7610, R26 ;  /* 0x00007610001a7816 */ /* 0x000fe2000000001a */
[----:B------:R-:W-:Y:S06]  /*68c0*/  BRA `(.L_x_14438) ;  /* 0x0000000c00687947 */ /* 0x000fec0003800000 */
.L_x_14434:
        /* <DEDUP_REMOVED lines=9> */
.L_x_14442:
[----:B------:R0:W5:Y:S01]  /*6960*/  LDG.E.U16 R26, desc[UR36][R4.64] ;  /* 0x00000024041a7981 */ /* 0x000162000c1e1500 */
[----:B------:R-:W-:Y:S05]  /*6970*/  BRA `(.L_x_14438) ;  /* 0x0000000c003c7947 */ /* 0x000fea0003800000 */
.L_x_14441:
        /* <DEDUP_REMOVED lines=9> */
.L_x_14444:
[----:B------:R1:W5:Y:S01]  /*6a10*/  LDG.E.U16 R26, desc[UR36][R4.64] ;  /* 0x00000024041a7981 */ /* 0x000362000c1e1500 */
[----:B------:R-:W-:Y:S05]  /*6a20*/  BRA `(.L_x_14438) ;  /* 0x0000000c00107947 */ /* 0x000fea0003800000 */
.L_x_14443:
        /* <DEDUP_REMOVED lines=9> */
.L_x_14433:
        /* <DEDUP_REMOVED lines=14> */
.L_x_14447:
        /* <DEDUP_REMOVED lines=9> */
.L_x_14446:
        /* <DEDUP_REMOVED lines=28> */
.L_x_14449:
        /* <DEDUP_REMOVED lines=15> */
.L_x_14448:
[----:B------:R-:W2:Y:S02]  /*6ee0*/  LDG.E.U16 R0, desc[UR36][R4.64] ;  /* 0x0000002404007981 */ /* 0x000ea4000c1e1500 */
[----:B--2---:R-:W-:-:S05]  /*6ef0*/  IMAD.U32 R0, R0, 0x10000, RZ ;  /* 0x0001000000007824 */ /* 0x004fca00078e00ff */
[----:B------:R-:W-:-:S04]  /*6f00*/  F2FP.F16.F32.PACK_AB R0, RZ, R0 ;  /* 0x00000000ff00723e */ /* 0x000fc800000000ff */
[----:B------:R-:W-:Y:S01]  /*6f10*/  PRMT R26, R0, 0x7610, R26 ;  /* 0x00007610001a7816 */ /* 0x000fe2000000001a */
[----:B------:R-:W-:Y:S06]  /*6f20*/  BRA `(.L_x_14438) ;  /* 0x0000000400d07947 */ /* 0x000fec0003800000 */
.L_x_14445:
        /* <DEDUP_REMOVED lines=13> */
.L_x_14452:
        /* <DEDUP_REMOVED lines=21> */
.L_x_14456:
[----:B------:R-:W-:Y:S05]  /*7150*/  BSYNC B1 ;  /* 0x0000000000017941 */ /* 0x000fea0003800000 */
.L_x_14455:
[----:B------:R-:W-:Y:S01]  /*7160*/  LEA R5, R0, 0x3b800000, 0x17 ;  /* 0x3b80000000057811 */ /* 0x000fe200078eb8ff */
[----:B------:R-:W-:-:S05]  /*7170*/  IMAD.SHL.U32 R0, R3, 0x100000, RZ ;  /* 0x0010000003007824 */ /* 0x000fca00078e00ff */
[----:B------:R-:W-:-:S07]  /*7180*/  LOP3.LUT R0, R5, R0, R6, 0xfe, !PT ;  /* 0x0000000005007212 */ /* 0x000fce00078efe06 */
.L_x_14454:
[----:B------:R-:W-:Y:S05]  /*7190*/  BSYNC B0 ;  /* 0x0000000000007941 */ /* 0x000fea0003800000 */
.L_x_14453:
[----:B------:R-:W-:-:S04]  /*71a0*/  F2FP.F16.F32.PACK_AB R0, RZ, R0 ;  /* 0x00000000ff00723e */ /* 0x000fc800000000ff */
[----:B------:R-:W-:Y:S01]  /*71b0*/  PRMT R26, R0, 0x7610, R26 ;  /* 0x00007610001a7816 */ /* 0x000fe2000000001a */
[----:B------:R-:W-:Y:S06]  /*71c0*/  BRA `(.L_x_14438) ;  /* 0x0000000400287947 */ /* 0x000fec0003800000 */
.L_x_14451:
        /* <DEDUP_REMOVED lines=21> */
.L_x_14460:
[----:B------:R-:W-:Y:S05]  /*7320*/  BSYNC B1 ;  /* 0x0000000000017941 */ /* 0x000fea0003800000 */
.L_x_14459:
[----:B------:R-:W-:Y:S01]  /*7330*/  LEA R5, R0, 0x37800000, 0x17 ;  /* 0x3780000000057811 */ /* 0x000fe200078eb8ff */
[----:B------:R-:W-:-:S05]  /*7340*/  IMAD.SHL.U32 R0, R3, 0x200000, RZ ;  /* 0x0020000003007824 */ /* 0x000fca00078e00ff */
[----:B------:R-:W-:-:S07]  /*7350*/  LOP3.LUT R0, R5, R0, R6, 0xfe, !PT ;  /* 0x0000000005007212 */ /* 0x000fce00078efe06 */
.L_x_14458:
[----:B------:R-:W-:Y:S05]  /*7360*/  BSYNC B0 ;  /* 0x0000000000007941 */ /* 0x000fea0003800000 */
.L_x_14457:
[----:B------:R-:W-:-:S04]  /*7370*/  F2FP.F16.F32.PACK_AB R0, RZ, R0 ;  /* 0x00000000ff00723e */ /* 0x000fc800000000ff */
[----:B------:R-:W-:Y:S01]  /*7380*/  PRMT R26, R0, 0x7610, R26 ;  /* 0x00007610001a7816 */ /* 0x000fe2000000001a */
[----:B------:R-:W-:Y:S06]  /*7390*/  BRA `(.L_x_14438) ;  /* 0x0000000000b47947 */ /* 0x000fec0003800000 */
.L_x_14450:
        /* <DEDUP_REMOVED lines=14> */
.L_x_14464:
[----:B------:R-:W-:Y:S05]  /*7480*/  BSYNC B0 ;  /* 0x0000000000007941 */ /* 0x000fea0003800000 */
.L_x_14463:
[----:B------:R-:W-:-:S04]  /*7490*/  F2FP.F16.F32.PACK_AB R0, RZ, R0 ;  /* 0x00000000ff00723e */ /* 0x000fc800000000ff */
[----:B------:R-:W-:Y:S01]  /*74a0*/  PRMT R26, R0, 0x7610, R26 ;  /* 0x00007610001a7816 */ /* 0x000fe2000000001a */
[----:B------:R-:W-:Y:S06]  /*74b0*/  BRA `(.L_x_14438) ;  /* 0x00000000006c7947 */ /* 0x000fec0003800000 */
.L_x_14437:
        /* <DEDUP_REMOVED lines=16> */
.L_x_14465:
[----:B------:R-:W-:Y:S01]  /*75c0*/  PRMT R26, RZ, 0x7610, R26 ;  /* 0x00007610ff1a7816 */ /* 0x000fe2000000001a */
[----:B------:R-:W-:Y:S06]  /*75d0*/  BRA `(.L_x_14438) ;  /* 0x0000000000247947 */ /* 0x000fec0003800000 */
.L_x_14462:
[----:B------:R-:W2:Y:S02]  /*75e0*/  LDG.E.64 R4, desc[UR36][R4.64] ;  /* 0x0000002404047981 */ /* 0x000ea4000c1e1b00 */
[----:B--2---:R-:W0:Y:S02]  /*75f0*/  I2F.U64 R0, R4 ;  /* 0x0000000400007312 */ /* 0x004e240000301000 */
[----:B0-----:R-:W-:-:S04]  /*7600*/  F2FP.F16.F32.PACK_AB R0, RZ, R0 ;  /* 0x00000000ff00723e */ /* 0x001fc800000000ff */
[----:B------:R-:W-:Y:S01]  /*7610*/  PRMT R26, R0, 0x7610, R26 ;  /* 0x00007610001a7816 */ /* 0x000fe2000000001a */
[----:B------:R-:W-:Y:S06]  /*7620*/  BRA `(.L_x_14438) ;  /* 0x0000000000107947 */ /* 0x000fec0003800000 */
.L_x_14461:
[----:B------:R-:W2:Y:S02]  /*7630*/  LDG.E R4, desc[UR36][R4.64] ;  /* 0x0000002404047981 */ /* 0x000ea4000c1e1900 */
[----:B--2---:R-:W-:-:S04]  /*7640*/  I2FP.F32.U32 R0, R4 ;  /* 0x0000000400007245 */ /* 0x004fc80000201000 */
[----:B------:R-:W-:-:S04]  /*7650*/  F2FP.F16.F32.PACK_AB R0, RZ, R0 ;  /* 0x00000000ff00723e */ /* 0x000fc800000000ff */
[----:B------:R-:W-:-:S07]  /*7660*/  PRMT R26, R0, 0x7610, R26 ;  /* 0x00007610001a7816 */ /* 0x000fce000000001a */
.L_x_14438:
        /* <DEDUP_REMOVED lines=22> */
.L_x_14469:
[----:B------:R-:W2:Y:S02]  /*77d0*/  LDG.E.U8 R4, desc[UR36][R4.64] ;  /* 0x0000002404047981 */ /* 0x000ea4000c1e1100 */
[----:B--2---:R-:W-:-:S04]  /*77e0*/  I2FP.F32.U32 R0, R4 ;  /* 0x0000000400007245 */ /* 0x004fc80000201000 */
[----:B------:R-:W-:-:S04]  /*77f0*/  F2FP.F16.F32.PACK_AB R0, RZ, R0 ;  /* 0x00000000ff00723e */ /* 0x000fc800000000ff */
[----:B------:R-:W-:Y:S01]  /*7800*/  PRMT R18, R0, 0x7610, R18 ;  /* 0x0000761000127816 */ /* 0x000fe20000000012 */
[----:B------:R-:W-:Y:S06]  /*7810*/  BRA `(.L_x_14432) ;  /* 0x0000000c00bc7947 */ /* 0x000fec0003800000 */
.L_x_14468:
        /* <DEDUP_REMOVED lines=11> */
.L_x_14472:
[----:B------:R-:W2:Y:S02]  /*78d0*/  LDG.E R4, desc[UR36][R4.64] ;  /* 0x0000002404047981 */ /* 0x000ea4000c1e1900 */
[----:B--2---:R-:W-:-:S04]  /*78e0*/  I2FP.F32.S32 R0, R4 ;  /* 0x0000000400007245 */ /* 0x004fc80000201400 */
[----:B------:R-:W-:-:S04]  /*78f0*/  F2FP.F16.F32.PACK_AB R0, RZ, R0 ;  /* 0x00000000ff00723e */ /* 0x000fc800000000ff */
[----:B------:R-:W-:Y:S01]  /*7900*/  PRMT R18, R0, 0x7610, R18 ;  /* 0x0000761000127816 */ /* 0x000fe20000000012 */
[----:B------:R-:W-:Y:S06]  /*7910*/  BRA `(.L_x_14432) ;  /* 0x0000000c007c7947 */ /* 0x000fec0003800000 */
.L_x_14471:
[----:B------:R-:W2:Y:S02]  /*7920*/  LDG.E.U16 R4, desc[UR36][R4.64] ;  /* 0x0000002404047981 */ /* 0x000ea4000c1e1500 */
[----:B--2---:R-:W0:Y:S02]  /*7930*/  I2F.S16 R0, R4 ;  /* 0x0000000400007306 */ /* 0x004e240000101400 */
[----:B0-----:R-:W-:-:S04]  /*7940*/  F2FP.F16.F32.PACK_AB R0, RZ, R0 ;  /* 0x00000000ff00723e */ /* 0x001fc800000000ff */
[----:B------:R-:W-:Y:S01]  /*7950*/  PRMT R18, R0, 0x7610, R18 ;  /* 0x0000761000127816 */ /* 0x000fe20000000012 */
[----:B------:R-:W-:Y:S06]  /*7960*/  BRA `(.L_x_14432) ;  /* 0x0000000c00687947 */ /* 0x000fec0003800000 */
.L_x_14467:
        /* <DEDUP_REMOVED lines=9> */
.L_x_14474:
[----:B------:R2:W5:Y:S01]  /*7a00*/  LDG.E.U16 R18, desc[UR36][R4.64] ;  /* 0x0000002404127981 */ /* 0x000562000c1e1500 */
[----:B------:R-:W-:Y:S05]  /*7a10*/  BRA `(.L_x_14432) ;  /* 0x0000000c003c7947 */ /* 0x000fea0003800000 */
.L_x_14473:
        /* <DEDUP_REMOVED lines=9> */
.L_x_14476:
[----:B------:R3:W5:Y:S01]  /*7ab0*/  LDG.E.U16 R18, desc[UR36][R4.64] ;  /* 0x0000002404127981 */ /* 0x000762000c1e1500 */
[----:B------:R-:W-:Y:S05]  /*7ac0*/  BRA `(.L_x_14432) ;  /* 0x0000000c00107947 */ /* 0x000fea0003800000 */
.L_x_14475:
        /* <DEDUP_REMOVED lines=9> */
.L_x_14466:
        /* <DEDUP_REMOVED lines=14> */
.L_x_14479:
        /* <DEDUP_REMOVED lines=9> */
.L_x_14478:
        /* <DEDUP_REMOVED lines=28> */
.L_x_14481:
        /* <DEDUP_REMOVED lines=15> */
.L_x_14480:
[----:B------:R-:W2:Y:S02]  /*7f80*/  LDG.E.U16 R0, desc[UR36][R4.64] ;  /* 0x0000002404007981 */ /* 0x000ea4000c1e1500 */
[----:B--2---:R-:W-:-:S05]  /*7f90*/  IMAD.U32 R0, R0, 0x10000, RZ ;  /* 0x0001000000007824 */ /* 0x004fca00078e00ff */
[----:B------:R-:W-:-:S04]  /*7fa0*/  F2FP.F16.F32.PACK_AB R0, RZ, R0 ;  /* 0x00000000ff00723e */ /* 0x000fc800000000ff */
[----:B------:R-:W-:Y:S01]  /*7fb0*/  PRMT R18, R0, 0x7610, R18 ;  /* 0x0000761000127816 */ /* 0x000fe20000000012 */
[----:B------:R-:W-:Y:S06]  /*7fc0*/  BRA `(.L_x_14432) ;  /* 0x0000000400d07947 */ /* 0x000fec0003800000 */
.L_x_14477:
        /* <DEDUP_REMOVED lines=13> */
.L_x_14484:
        /* <DEDUP_REMOVED lines=21> */
.L_x_14488:
[----:B------:R-:W-:Y:S05]  /*81f0*/  BSYNC B1 ;  /* 0x0000000000017941 */ /* 0x000fea0003800000 */
.L_x_14487:
[----:B------:R-:W-:Y:S01]  /*8200*/  LEA R5, R0, 0x3b800000, 0x17 ;  /* 0x3b80000000057811 */ /* 0x000fe200078eb8ff */
[----:B------:R-:W-:-:S05]  /*8210*/  IMAD.SHL.U32 R0, R3, 0x100000, RZ ;  /* 0x0010000003007824 */ /* 0x000fca00078e00ff */
[----:B------:R-:W-:-:S07]  /*8220*/  LOP3.LUT R0, R5, R0, R6, 0xfe, !PT ;  /* 0x0000000005007212 */ /* 0x000fce00078efe06 */
.L_x_14486:
[----:B------:R-:W-:Y:S05]  /*8230*/  BSYNC B0 ;  /* 0x0000000000007941 */ /* 0x000fea0003800000 */
.L_x_14485:
[----:B------:R-:W-:-:S04]  /*8240*/  F2FP.F16.F32.PACK_AB R0, RZ, R0 ;  /* 0x00000000ff00723e */ /* 0x000fc800000000ff */
[----:B------:R-:W-:Y:S01]  /*8250*/  PRMT R18, R0, 0x7610, R18 ;  /* 0x0000761000127816 */ /* 0x000fe20000000012 */
[----:B------:R-:W-:Y:S06]  /*8260*/  BRA `(.L_x_14432) ;  /* 0x0000000400287947 */ /* 0x000fec0003800000 */
.L_x_14483:
        /* <DEDUP_REMOVED lines=21> */
.L_x_14492:
[----:B------:R-:W-:Y:S05]  /*83c0*/  BSYNC B1 ;  /* 0x0000000000017941 */ /* 0x000fea0003800000 */
.L_x_14491:
[----:B------:R-:W-:Y:S01]  /*83d0*/  LEA R5, R0, 0x37800000, 0x17 ;  /* 0x3780000000057811 */ /* 0x000fe200078eb8ff */
[----:B------:R-:W-:-:S05]  /*83e0*/  IMAD.SHL.U32 R0, R3, 0x200000, RZ ;  /* 0x0020000003007824 */ /* 0x000fca00078e00ff */
[----:B------:R-:W-:-:S07]  /*83f0*/  LOP3.LUT R0, R5, R0, R6, 0xfe, !PT ;  /* 0x0000000005007212 */ /* 0x000fce00078efe06 */
.L_x_14490:
[----:B------:R-:W-:Y:S05]  /*8400*/  BSYNC B0 ;  /* 0x0000000000007941 */ /* 0x000fea0003800000 */
.L_x_14489:
[----:B------:R-:W-:-:S04]  /*8410*/  F2FP.F16.F32.PACK_AB R0, RZ, R0 ;  /* 0x00000000ff00723e */ /* 0x000fc800000000ff */
[----:B------:R-:W-:Y:S01]  /*8420*/  PRMT R18, R0, 0x7610, R18 ;  /* 0x0000761000127816 */ /* 0x000fe20000000012 */
[----:B------:R-:W-:Y:S06]  /*8430*/  BRA `(.L_x_14432) ;  /* 0x0000000000b47947 */ /* 0x000fec0003800000 */
.L_x_14482:
        /* <DEDUP_REMOVED lines=14> */
.L_x_14496:
[----:B------:R-:W-:Y:S05]  /*8520*/  BSYNC B0 ;  /* 0x0000000000007941 */ /* 0x000fea0003800000 */
.L_x_14495:
[----:B------:R-:W-:-:S04]  /*8530*/  F2FP.F16.F32.PACK_AB R0, RZ, R0 ;  /* 0x00000000ff00723e */ /* 0x000fc800000000ff */
[----:B------:R-:W-:Y:S01]  /*8540*/  PRMT R18, R0, 0x7610, R18 ;  /* 0x0000761000127816 */ /* 0x000fe20000000012 */
[----:B------:R-:W-:Y:S06]  /*8550*/  BRA `(.L_x_14432) ;  /* 0x00000000006c7947 */ /* 0x000fec0003800000 */
.L_x_14470:
        /* <DEDUP_REMOVED lines=16> */
.L_x_14497:
[----:B------:R-:W-:Y:S01]  /*8660*/  PRMT R18, RZ, 0x7610, R18 ;  /* 0x00007610ff127816 */ /* 0x000fe20000000012 */
[----:B------:R-:W-:Y:S06]  /*8670*/  BRA `(.L_x_14432) ;  /* 0x0000000000247947 */ /* 0x000fec0003800000 */
.L_x_14494:
[----:B------:R-:W2:Y:S02]  /*8680*/  LDG.E.64 R4, desc[UR36][R4.64] ;  /* 0x0000002404047981 */ /* 0x000ea4000c1e1b00 */
[----:B--2---:R-:W0:Y:S02]  /*8690*/  I2F.U64 R0, R4 ;  /* 0x0000000400007312 */ /* 0x004e240000301000 */
[----:B0-----:R-:W-:-:S04]  /*86a0*/  F2FP.F16.F32.PACK_AB R0, RZ, R0 ;  /* 0x00000000ff00723e */ /* 0x001fc800000000ff */
[----:B------:R-:W-:Y:S01]  /*86b0*/  PRMT R18, R0, 0x7610, R18 ;  /* 0x0000761000127816 */ /* 0x000fe20000000012 */
[----:B------:R-:W-:Y:S06]  /*86c0*/  BRA `(.L_x_14432) ;  /* 0x0000000000107947 */ /* 0x000fec0003800000 */
.L_x_14493:
[----:B------:R-:W2:Y:S02]  /*86d0*/  LDG.E R4, desc[UR36][R4.64] ;  /* 0x0000002404047981 */ /* 0x000ea4000c1e1900 */
[----:B--2---:R-:W-:-:S04]  /*86e0*/  I2FP.F32.U32 R0, R4 ;  /* 0x0000000400007245 */ /* 0x004fc80000201000 */
[----:B------:R-:W-:-:S04]  /*86f0*/  F2FP.F16.F32.PACK_AB R0, RZ, R0 ;  /* 0x00000000ff00723e */ /* 0x000fc800000000ff */
[----:B------:R-:W-:-:S07]  /*8700*/  PRMT R18, R0, 0x7610, R18 ;  /* 0x0000761000127816 */ /* 0x000fce0000000012 */
.L_x_14432:
[----:B------:R-:W-:Y:S05]  /*8710*/  BSYNC B6 ;  /* 0x0000000000067941 */ /* 0x000fea0003800000 */
.L_x_14431:
[----:B------:R-:W4:Y:S01]  /*8720*/  S2R R23, SR_TID.X ;  /* 0x0000000000177919 */ /* 0x000f220000002100 */
[----:B------:R-:W-:Y:S01]  /*8730*/  BSSY B0, `(.L_x_14498) ;  /* 0x000000e000007945 */ /* 0x000fe20003800000 */
[----:B----4-:R-:W-:-:S13]  /*8740*/  ISETP.GE.AND P0, PT, R23, R16, PT ;  /* 0x000000101700720c */ /* 0x010fda0003f06270 */
[----:B------:R-:W-:Y:S05]  /*8750*/  @P0 BRA `(.L_x_14499) ;  /* 0x00000000002c0947 */ /* 0x000fea0003800000 */
[----:B-----5:R-:W-:-:S05]  /*8760*/  HADD2.F32 R0, -RZ, R25.H0_H0 ;  /* 0x20000019ff007230 */ /* 0x020fca0000004100 */
[----:B------:R-:W-:-:S13]  /*8770*/  FSETP.NEU.FTZ.AND P1, PT, R0, R0, PT ;  /* 0x000000000000720b */ /* 0x000fda0003f3d000 */
[----:B------:R-:W-:Y:S05]  /*8780*/  @P1 BRA `(.L_x_14500) ;  /* 0x00000000001c1947 */ /* 0x000fea0003800000 */
[----:B------:R-:W-:-:S05]  /*8790*/  HADD2.F32 R3, -RZ, R24.H0_H0 ;  /* 0x20000018ff037230 */ /* 0x000fca0000004100 */
[----:B------:R-:W-:-:S13]  /*87a0*/  FSETP.NEU.FTZ.AND P1, PT, R3, R3, PT ;  /* 0x000000030300720b */ /* 0x000fda0003f3d000 */
[----:B------:R-:W-:Y:S05]  /*87b0*/  @P1 BRA `(.L_x_14499) ;  /* 0x0000000000141947 */ /* 0x000fea0003800000 */
[----:B------:R-:W-:-:S04]  /*87c0*/  FMNMX.FTZ R0, R0, R3, PT ;  /* 0x0000000300007209 */ /* 0x000fc80003810000 */
[----:B------:R-:W-:-:S04]  /*87d0*/  F2FP.F16.F32.PACK_AB R0, RZ, R0 ;  /* 0x00000000ff00723e */ /* 0x000fc800000000ff */
[----:B------:R-:W-:Y:S01]  /*87e0*/  PRMT R24, R0, 0x7610, R24 ;  /* 0x0000761000187816 */ /* 0x000fe20000000018 */
[----:B------:R-:W-:Y:S06]  /*87f0*/  BRA `(.L_x_14499) ;  /* 0x0000000000047947 */ /* 0x000fec0003800000 */
.L_x_14500:
[----:B------:R-:W-:-:S07]  /*8800*/  PRMT R24, R25, 0x7610, R24 ;  /* 0x0000761019187816 */ /* 0x000fce0000000018 */
.L_x_14499:
[----:B------:R-:W-:Y:S05]  /*8810*/  BSYNC B0 ;  /* 0x0000000000007941 */ /* 0x000fea0003800000 */
.L_x_14498:
[----:B-----5:R-:W-:Y:S01]  /*8820*/  VIADD R25, R23, 0x80 ;  /* 0x0000008017197836 */ /* 0x020fe20000000000 */
[----:B------:R-:W-:Y:S04]  /*8830*/  BSSY B0, `(.L_x_14501) ;  /* 0x000000e000007945 */ /* 0x000fe80003800000 */
[----:B------:R-:W-:-:S13]  /*8840*/  ISETP.GE.AND P1, PT, R25, R16, PT ;  /* 0x000000101900720c */ /* 0x000fda0003f26270 */
[----:B------:R-:W-:Y:S05]  /*8850*/  @P1 BRA `(.L_x_14502) ;  /* 0x00000000002c1947 */ /* 0x000fea0003800000 */
[----:B------:R-:W-:-:S05]  /*8860*/  HADD2.F32 R0, -RZ, R19.H0_H0 ;  /* 0x20000013ff007230 */ /* 0x000fca0000004100 */
        /* <DEDUP_REMOVED lines=9> */
.L_x_14503:
[----:B------:R-:W-:-:S07]  /*8900*/  PRMT R22, R19, 0x7610, R22 ;  /* 0x0000761013167816 */ /* 0x000fce0000000016 */
.L_x_14502:
[----:B------:R-:W-:Y:S05]  /*8910*/  BSYNC B0 ;  /* 0x0000000000007941 */ /* 0x000fea0003800000 */
.L_x_14501:
[----:B------:R-:W-:Y:S01]  /*8920*/  VIADD R3, R23, 0x100 ;  /* 0x0000010017037836 */ /* 0x000fe20000000000 */
        /* <DEDUP_REMOVED lines=13> */
.L_x_14506:
[----:B------:R-:W-:-:S07]  /*8a00*/  PRMT R17, R27, 0x7610, R17 ;  /* 0x000076101b117816 */ /* 0x000fce0000000011 */
.L_x_14505:
[----:B------:R-:W-:Y:S05]  /*8a10*/  BSYNC B0 ;  /* 0x0000000000007941 */ /* 0x000fea0003800000 */
.L_x_14504:
        /* <DEDUP_REMOVED lines=14> */
.L_x_14509:
[----:B------:R-:W-:-:S07]  /*8b00*/  PRMT R18, R26, 0x7610, R18 ;  /* 0x000076101a127816 */ /* 0x000fce0000000012 */
.L_x_14508:
[----:B------:R-:W-:Y:S05]  /*8b10*/  BSYNC B0 ;  /* 0x0000000000007941 */ /* 0x000fea0003800000 */
.L_x_14507:
[----:B------:R-:W4:Y:S01]  /*8b20*/  LDC.U8 R19, c[0x0][0x240] ;  /* 0x00009000ff137b82 */ /* 0x000f220000000000 */
[----:B------:R-:W-:Y:S04]  /*8b30*/  BSSY B6, `(.L_x_14510) ;  /* 0x0000112000067945 */ /* 0x000fe80003800000 */
[----:B------:R-:W-:Y:S05]  /*8b40*/  @P0 BRA `(.L_x_14511) ;  /* 0x0000001000400947 */ /* 0x000fea0003800000 */
[----:B------:R-:W5:Y:S01]  /*8b50*/  LDC.64 R8, c[0x0][0x218] ;  /* 0x00008600ff087b82 */ /* 0x000f620000000a00 */
[----:B----4-:R-:W-:Y:S01]  /*8b60*/  PRMT R0, R19, 0x9910, RZ ;  /* 0x0000991013007816 */ /* 0x010fe200000000ff */
[----:B------:R-:W-:Y:S01]  /*8b70*/  IMAD R23, R2, 0x200, R23 ;  /* 0x0000020002177824 */ /* 0x000fe200078e0217 */
[----:B------:R-:W-:Y:S02]  /*8b80*/  ULDC UR4, c[0x0][0x244] ;  /* 0x0000910000047ab9 */ /* 0x000fe40000000800 */
[----:B------:R-:W-:Y:S01]  /*8b90*/  ISETP.GT.AND P0, PT, R0, 0x9, PT ;  /* 0x000000090000780c */ /* 0x000fe20003f04270 */
[----:B------:R-:W-:-:S05]  /*8ba0*/  IMAD R23, R23, UR4, RZ ;  /* 0x0000000417177c24 */ /* 0x000fca000f8e02ff */
[----:B-----5:R-:W-:-:S05]  /*8bb0*/  IADD3 R8, P1, R23, R8, RZ ;  /* 0x0000000817087210 */ /* 0x020fca0007f3e0ff */
        /* <DEDUP_REMOVED lines=12> */
[----:B------:R-:W4:Y:S02]  /*8c80*/  F2I.FTZ.TRUNC.NTZ R3, R24 ;  /* 0x0000001800037305 */ /* 0x000f24000021f100 */
[----:B----4-:R4:W-:Y:S01]  /*8c90*/  STG.E.U8 desc[UR36][R8.64], R3 ;  /* 0x0000000308007986 */ /* 0x0109e2000c101124 */
[----:B------:R-:W-:Y:S05]  /*8ca0*/  BRA `(.L_x_14511) ;  /* 0x0000000c00e87947 */ /* 0x000fea0003800000 */
.L_x_14515:
[----:B0123--:R-:W-:Y:S02]  /*8cb0*/  HADD2.F32 R5, -RZ, R24.H0_H0 ;  /* 0x20000018ff057230 */ /* 0x00ffe40000004100 */
[----:B------:R-:W-:-:S04]  /*8cc0*/  IMAD.MOV.U32 R23, RZ, RZ, R25 ;  /* 0x000000ffff177224 */ /* 0x000fc800078e0019 */
[----:B------:R-:W0:Y:S02]  /*8cd0*/  F2I.S64.TRUNC R4, R5 ;  /* 0x0000000500047311 */ /* 0x000e24000020d900 */
[----:B0-----:R0:W-:Y:S01]  /*8ce0*/  STG.E.U8 desc[UR36][R8.64], R4 ;  /* 0x0000000408007986 */ /* 0x0011e2000c101124 */
[----:B------:R-:W-:Y:S05]  /*8cf0*/  BRA `(.L_x_14511) ;  /* 0x0000000c00d47947 */ /* 0x000fea0003800000 */
.L_x_14514:
[----:B------:R-:W-:-:S13]  /*8d00*/  ISETP.NE.AND P0, PT, R0, 0x2, PT ;  /* 0x000000020000780c */ /* 0x000fda0003f05270 */
[----:B------:R-:W-:Y:S05]  /*8d10*/  @!P0 BRA `(.L_x_14517) ;  /* 0x0000000000388947 */ /* 0x000fea0003800000 */
[----:B------:R-:W-:-:S13]  /*8d20*/  ISETP.NE.AND P0, PT, R0, 0x3, PT ;  /* 0x000000030000780c */ /* 0x000fda0003f05270 */
[----:B------:R-:W-:Y:S05]  /*8d30*/  @!P0 BRA `(.L_x_14518) ;  /* 0x00000000001c8947 */ /* 0x000fea0003800000 */
[----:B------:R-:W-:-:S13]  /*8d40*/  ISETP.NE.AND P0, PT, R0, 0x4, PT ;  /* 0x000000040000780c */ /* 0x000fda0003f05270 */
[----:B------:R-:W-:Y:S05]  /*8d50*/  @P0 BRA `(.L_x_14516) ;  /* 0x0000000c00500947 */ /* 0x000fea0003800000 */
[----:B0123--:R-:W-:Y:S02]  /*8d60*/  HADD2.F32 R4, -RZ, R24.H0_H0 ;  /* 0x20000018ff047230 */ /* 0x00ffe40000004100 */
[----:B------:R-:W-:-:S04]  /*8d70*/  IMAD.MOV.U32 R23, RZ, RZ, R25 ;  /* 0x000000ffff177224 */ /* 0x000fc800078e0019 */
[----:B------:R-:W0:Y:S02]  /*8d80*/  F2I.S64.TRUNC R4, R4 ;  /* 0x0000000400047311 */ /* 0x000e24000020d900 */
[----:B0-----:R0:W-:Y:S01]  /*8d90*/  STG.E.64 desc[UR36][R8.64], R4 ;  /* 0x0000000408007986 */ /* 0x0011e2000c101b24 */
[----:B------:R-:W-:Y:S05]  /*8da0*/  BRA `(.L_x_14511) ;  /* 0x0000000c00a87947 */ /* 0x000fea0003800000 */
.L_x_14518:
[----:B------:R-:W-:Y:S02]  /*8db0*/  HADD2.F32 R24, -RZ, R24.H0_H0 ;  /* 0x20000018ff187230 */ /* 0x000fe40000004100 */
[----:B------:R-:W-:Y:S02]  /*8dc0*/  IMAD.MOV.U32 R23, RZ, RZ, R25 ;  /* 0x000000ffff177224 */ /* 0x000fe400078e0019 */
[----:B------:R-:W4:Y:S02]  /*8dd0*/  F2I.FTZ.TRUNC.NTZ R3, R24 ;  /* 0x0000001800037305 */ /* 0x000f24000021f100 */
[----:B----4-:R4:W-:Y:S01]  /*8de0*/  STG.E desc[UR36][R8.64], R3 ;  /* 0x0000000308007986 */ /* 0x0109e2000c101924 */
[----:B------:R-:W-:Y:S05]  /*8df0*/  BRA `(.L_x_14511) ;  /* 0x0000000c00947947 */ /* 0x000fea0003800000 */
.L_x_14517:
[----:B------:R-:W-:Y:S02]  /*8e00*/  HADD2.F32 R24, -RZ, R24.H0_H0 ;  /* 0x20000018ff187230 */ /* 0x000fe40000004100 */
[----:B------:R-:W-:Y:S02]  /*8e10*/  IMAD.MOV.U32 R23, RZ, RZ, R25 ;  /* 0x000000ffff177224 */ /* 0x000fe400078e0019 */
[----:B------:R-:W4:Y:S02]  /*8e20*/  F2I.FTZ.TRUNC.NTZ R3, R24 ;  /* 0x0000001800037305 */ /* 0x000f24000021f100 */
[----:B----4-:R4:W-:Y:S01]  /*8e30*/  STG.E.U16 desc[UR36][R8.64], R3 ;  /* 0x0000000308007986 */ /* 0x0109e2000c101524 */
[----:B------:R-:W-:Y:S05]  /*8e40*/  BRA `(.L_x_14511) ;  /* 0x0000000c00807947 */ /* 0x000fea0003800000 */
.L_x_14513:
        /* <DEDUP_REMOVED lines=10> */
.L_x_14520:
[----:B------:R4:W-:Y:S01]  /*8ef0*/  STG.E.U16 desc[UR36][R8.64], R24 ;  /* 0x0000001808007986 */ /* 0x0009e2000c101524 */
[----:B------:R-:W-:Y:S01]  /*8f00*/  IMAD.MOV.U32 R23, RZ, RZ, R25 ;  /* 0x000000ffff177224 */ /* 0x000fe200078e0019 */
[----:B------:R-:W-:Y:S06]  /*8f10*/  BRA `(.L_x_14511) ;  /* 0x0000000c004c7947 */ /* 0x000fec0003800000 */
.L_x_14519:
[----:B------:R-:W-:-:S13]  /*8f20*/  ISETP.NE.AND P0, PT, R0, 0x7, PT ;  /* 0x000000070000780c */ /* 0x000fda0003f05270 */
[----:B------:R-:W-:Y:S05]  /*8f30*/  @!P0 BRA `(.L_x_14521) ;  /* 0x00000000003c8947 */ /* 0x000fea0003800000 */
[----:B------:R-:W-:-:S13]  /*8f40*/  ISETP.NE.AND P0, PT, R0, 0x8, PT ;  /* 0x000000080000780c */ /* 0x000fda0003f05270 */
[----:B------:R-:W-:Y:S05]  /*8f50*/  @!P0 BRA `(.L_x_14522) ;  /* 0x00000000001c8947 */ /* 0x000fea0003800000 */
[----:B------:R-:W-:-:S13]  /*8f60*/  ISETP.NE.AND P0, PT, R0, 0x9, PT ;  /* 0x000000090000780c */ /* 0x000fda0003f05270 */
[----:B------:R-:W-:Y:S05]  /*8f70*/  @P0 BRA `(.L_x_14516) ;  /* 0x0000000800c80947 */ /* 0x000fea0003800000 */
[----:B0123--:R-:W-:Y:S02]  /*8f80*/  HADD2.F32 R4, -RZ, R24.H0_H0 ;  /* 0x20000018ff047230 */ /* 0x00ffe40000004100 */
[----:B------:R-:W-:Y:S02]  /*8f90*/  IMAD.MOV.U32 R5, RZ, RZ, RZ ;  /* 0x000000ffff057224 */ /* 0x000fe400078e00ff */
[----:B------:R-:W-:-:S03]  /*8fa0*/  IMAD.MOV.U32 R23, RZ, RZ, R25 ;  /* 0x000000ffff177224 */ /* 0x000fc600078e0019 */
[----:B------:R0:W-:Y:S01]  /*8fb0*/  STG.E.64 desc[UR36][R8.64], R4 ;  /* 0x0000000408007986 */ /* 0x0001e2000c101b24 */
[----:B------:R-:W-:Y:S05]  /*8fc0*/  BRA `(.L_x_14511) ;  /* 0x0000000c00207947 */ /* 0x000fea0003800000 */
.L_x_14522:
[----:B------:R-:W-:Y:S02]  /*8fd0*/  HADD2.F32 R0, -RZ, R24.H0_H0 ;  /* 0x20000018ff007230 */ /* 0x000fe40000004100 */
[----:B------:R-:W-:-:S03]  /*8fe0*/  IMAD.MOV.U32 R23, RZ, RZ, R25 ;  /* 0x000000ffff177224 */ /* 0x000fc600078e0019 */
[----:B------:R-:W-:-:S04]  /*8ff0*/  F2FP.F16.F32.PACK_AB R0, RZ, R0 ;  /* 0x00000000ff00723e */ /* 0x000fc800000000ff */
[----:B------:R-:W-:-:S05]  /*9000*/  PRMT R0, R0, 0x5410, RZ ;  /* 0x0000541000007816 */ /* 0x000fca00000000ff */
[----:B------:R4:W-:Y:S01]  /*9010*/  STG.E desc[UR36][R8.64], R0 ;  /* 0x0000000008007986 */ /* 0x0009e2000c101924 */
[----:B------:R-:W-:Y:S05]  /*9020*/  BRA `(.L_x_14511) ;  /* 0x0000000c00087947 */ /* 0x000fea0003800000 */
.L_x_14521:
[----:B0123--:R-:W-:Y:S02]  /*9030*/  HADD2.F32 R4, -RZ, R24.H0_H0 ;  /* 0x20000018ff047230 */ /* 0x00ffe40000004100 */
[----:B------:R-:W-:-:S03]  /*9040*/  IMAD.MOV.U32 R23, RZ, RZ, R25 ;  /* 0x000000ffff177224 */ /* 0x000fc600078e0019 */
[----:B------:R-:W-:-:S06]  /*9050*/  FMUL.FTZ R4, R4, 1 ;  /* 0x3f80000004047820 */ /* 0x000fcc0000410000 */
[----:B------:R-:W0:Y:S02]  /*9060*/  F2F.F64.F32 R4, R4 ;  /* 0x0000000400047310 */ /* 0x000e240000201800 */
[----:B0-----:R0:W-:Y:S01]  /*9070*/  STG.E.64 desc[UR36][R8.64], R4 ;  /* 0x0000000408007986 */ /* 0x0011e2000c101b24 */
[----:B------:R-:W-:Y:S05]  /*9080*/  BRA `(.L_x_14511) ;  /* 0x0000000800f07947 */ /* 0x000fea0003800000 */
.L_x_14512:
        /* <DEDUP_REMOVED lines=14> */
.L_x_14525:
[----:B------:R-:W-:Y:S01]  /*9170*/  HADD2.F32 R24, -RZ, R24.H0_H0 ;  /* 0x20000018ff187230 */ /* 0x000fe20000004100 */
[----:B------:R-:W-:Y:S01]  /*9180*/  CS2R R6, SRZ ;  /* 0x0000000000067805 */ /* 0x000fe2000001ff00 */
[----:B------:R-:W-:-:S03]  /*9190*/  IMAD.MOV.U32 R23, RZ, RZ, R25 ;  /* 0x000000ffff177224 */ /* 0x000fc600078e0019 */
[----:B0123--:R-:W-:-:S06]  /*91a0*/  FMUL.FTZ R4, R24, 1 ;  /* 0x3f80000018047820 */ /* 0x00ffcc0000410000 */
[----:B------:R-:W0:Y:S02]  /*91b0*/  F2F.F64.F32 R4, R4 ;  /* 0x0000000400047310 */ /* 0x000e240000201800 */
[----:B0-----:R0:W-:Y:S01]  /*91c0*/  STG.E.128 desc[UR36][R8.64], R4 ;  /* 0x0000000408007986 */ /* 0x0011e2000c101d24 */
[----:B------:R-:W-:Y:S05]  /*91d0*/  BRA `(.L_x_14511) ;  /* 0x00000008009c7947 */ /* 0x000fea0003800000 */
.L_x_14524:
        /* <DEDUP_REMOVED lines=11> */
[----:B0123--:R-:W-:Y:S01]  /*9290*/  SHF.R.U32.HI R5, RZ, 0x18, R0 ;  /* 0x00000018ff057819 */ /* 0x00ffe20000011600 */
        /* <DEDUP_REMOVED lines=9> */
.L_x_14529:
[----:B------:R-:W-:Y:S05]  /*9330*/  BSYNC B0 ;  /* 0x0000000000007941 */ /* 0x000fea0003800000 */
.L_x_14528:
[----:B------:R-:W-:Y:S01]  /*9340*/  LOP3.LUT R5, R0, R5, RZ, 0xfc, !PT ;  /* 0x0000000500057212 */ /* 0x000fe200078efcff */
[----:B------:R-:W-:-:S04]  /*9350*/  IMAD.MOV.U32 R23, RZ, RZ, R25 ;  /* 0x000000ffff177224 */ /* 0x000fc800078e0019 */
[----:B------:R0:W-:Y:S01]  /*9360*/  STG.E.U8 desc[UR36][R8.64], R5 ;  /* 0x0000000508007986 */ /* 0x0001e2000c101124 */
[----:B------:R-:W-:Y:S05]  /*9370*/  BRA `(.L_x_14511) ;  /* 0x0000000800347947 */ /* 0x000fea0003800000 */
.L_x_14527:
[----:B0123--:R-:W-:Y:S01]  /*9380*/  HADD2.F32 R5, -RZ, R24.H0_H0 ;  /* 0x20000018ff057230 */ /* 0x00ffe20000004100 */
        /* <DEDUP_REMOVED lines=12> */
.L_x_14531:
[----:B------:R-:W-:Y:S01]  /*9450*/  IMAD.MOV.U32 R0, RZ, RZ, 0x7f ;  /* 0x0000007fff007424 */ /* 0x000fe200078e00ff */
[----:B------:R-:W-:-:S04]  /*9460*/  ISETP.GT.U32.AND P0, PT, R3, 0x7f800000, PT ;  /* 0x7f8000000300780c */ /* 0x000fc80003f04070 */
[----:B------:R-:W-:-:S09]  /*9470*/  SEL R0, R0, 0x7c, P0 ;  /* 0x0000007c00007807 */ /* 0x000fd20000000000 */
.L_x_14532:
[----:B------:R-:W-:Y:S05]  /*9480*/  BSYNC B0 ;  /* 0x0000000000007941 */ /* 0x000fea0003800000 */
.L_x_14530:
[----:B------:R-:W-:Y:S01]  /*9490*/  LOP3.LUT R3, R5, 0x80000000, RZ, 0xc0, !PT ;  /* 0x8000000005037812 */ /* 0x000fe200078ec0ff */
[----:B------:R-:W-:-:S03]  /*94a0*/  IMAD.MOV.U32 R23, RZ, RZ, R25 ;  /* 0x000000ffff177224 */ /* 0x000fc600078e0019 */
[----:B------:R-:W-:-:S04]  /*94b0*/  SHF.R.U32.HI R3, RZ, 0x18, R3 ;  /* 0x00000018ff037819 */ /* 0x000fc80000011603 */
[----:B------:R-:W-:-:S05]  /*94c0*/  LOP3.LUT R3, R0, R3, RZ, 0xfc, !PT ;  /* 0x0000000300037212 */ /* 0x000fca00078efcff */
[----:B------:R0:W-:Y:S01]  /*94d0*/  STG.E.U8 desc[UR36][R8.64], R3 ;  /* 0x0000000308007986 */ /* 0x0001e2000c101124 */
[----:B------:R-:W-:Y:S05]  /*94e0*/  BRA `(.L_x_14511) ;  /* 0x0000000400d87947 */ /* 0x000fea0003800000 */
.L_x_14526:
[----:B------:R-:W-:Y:S02]  /*94f0*/  HADD2.F32 R0, -RZ, R24.H0_H0 ;  /* 0x20000018ff007230 */ /* 0x000fe40000004100 */
[----:B------:R-:W-:-:S03]  /*9500*/  IMAD.MOV.U32 R23, RZ, RZ, R25 ;  /* 0x000000ffff177224 */ /* 0x000fc600078e0019 */
[----:B------:R-:W-:-:S05]  /*9510*/  F2FP.BF16.F32.PACK_AB R0, RZ, R0 ;  /* 0x00000000ff00723e */ /* 0x000fca00000010ff */
[----:B------:R4:W-:Y:S01]  /*9520*/  STG.E.U16 desc[UR36][R8.64], R0 ;  /* 0x0000000008007986 */ /* 0x0009e2000c101524 */
[----:B------:R-:W-:Y:S05]  /*9530*/  BRA `(.L_x_14511) ;  /* 0x0000000400c47947 */ /* 0x000fea0003800000 */
.L_x_14523:
        /* <DEDUP_REMOVED lines=10> */
[----:B------:R-:W4:Y:S02]  /*95e0*/  F2I.FTZ.U32.TRUNC.NTZ R3, R3 ;  /* 0x0000000300037305 */ /* 0x000f24000021f000 */
[----:B----4-:R4:W-:Y:S01]  /*95f0*/  STG.E.U16 desc[UR36][R8.64], R3 ;  /* 0x0000000308007986 */ /* 0x0109e2000c101524 */
[----:B------:R-:W-:Y:S05]  /*9600*/  BRA `(.L_x_14511) ;  /* 0x0000000400907947 */ /* 0x000fea0003800000 */
.L_x_14535:
[----:B0123--:R-:W-:Y:S01]  /*9610*/  HADD2.F32 R5, -RZ, R24.H0_H0 ;  /* 0x20000018ff057230 */ /* 0x00ffe20000004100 */
        /* <DEDUP_REMOVED lines=16> */
.L_x_14538:
[----:B------:R-:W-:-:S04]  /*9720*/  LOP3.LUT R3, R5, 0x80000000, RZ, 0xc0, !PT ;  /* 0x8000000005037812 */ /* 0x000fc800078ec0ff */
[----:B------:R-:W-:-:S04]  /*9730*/  SHF.R.U32.HI R3, RZ, 0x18, R3 ;  /* 0x00000018ff037819 */ /* 0x000fc80000011603 */
[----:B------:R-:W-:-:S04]  /*9740*/  LOP3.LUT R0, R0, R3, RZ, 0xfc, !PT ;  /* 0x0000000300007212 */ /* 0x000fc800078efcff */
[----:B------:R-:W-:-:S07]  /*9750*/  PRMT R4, R0, 0x7610, R4 ;  /* 0x0000761000047816 */ /* 0x000fce0000000004 */
.L_x_14537:
[----:B------:R-:W-:Y:S05]  /*9760*/  BSYNC B0 ;  /* 0x0000000000007941 */ /* 0x000fea0003800000 */
.L_x_14536:
[----:B------:R0:W-:Y:S01]  /*9770*/  STG.E.U8 desc[UR36][R8.64], R4 ;  /* 0x0000000408007986 */ /* 0x0001e2000c101124 */
[----:B------:R-:W-:Y:S01]  /*9780*/  IMAD.MOV.U32 R23, RZ, RZ, R25 ;  /* 0x000000ffff177224 */ /* 0x000fe200078e0019 */
[----:B------:R-:W-:Y:S06]  /*9790*/  BRA `(.L_x_14511) ;  /* 0x00000004002c7947 */ /* 0x000fec0003800000 */
.L_x_14534:
        /* <DEDUP_REMOVED lines=17> */
.L_x_14541:
[----:B------:R-:W-:-:S04]  /*98b0*/  LOP3.LUT R3, R5, 0x80000000, RZ, 0xc0, !PT ;  /* 0x8000000005037812 */ /* 0x000fc800078ec0ff */
[----:B------:R-:W-:-:S04]  /*98c0*/  SHF.R.U32.HI R3, RZ, 0x18, R3 ;  /* 0x00000018ff037819 */ /* 0x000fc80000011603 */
[----:B------:R-:W-:-:S04]  /*98d0*/  LOP3.LUT R0, R0, R3, RZ, 0xfc, !PT ;  /* 0x0000000300007212 */ /* 0x000fc800078efcff */
[----:B------:R-:W-:-:S07]  /*98e0*/  PRMT R4, R0, 0x7610, R4 ;  /* 0x0000761000047816 */ /* 0x000fce0000000004 */
.L_x_14540:
[----:B------:R-:W-:Y:S05]  /*98f0*/  BSYNC B0 ;  /* 0x0000000000007941 */ /* 0x000fea0003800000 */
.L_x_14539:
[----:B------:R0:W-:Y:S01]  /*9900*/  STG.E.U8 desc[UR36][R8.64], R4 ;  /* 0x0000000408007986 */ /* 0x0001e2000c101124 */
[----:B------:R-:W-:Y:S01]  /*9910*/  IMAD.MOV.U32 R23, RZ, RZ, R25 ;  /* 0x000000ffff177224 */ /* 0x000fe200078e0019 */
[----:B------:R-:W-:Y:S06]  /*9920*/  BRA `(.L_x_14511) ;  /* 0x0000000000c87947 */ /* 0x000fec0003800000 */
.L_x_14533:
        /* <DEDUP_REMOVED lines=8> */
[----:B0123--:R-:W-:-:S04]  /*99b0*/  SHF.R.U32.HI R4, RZ, 0x17, R24 ;  /* 0x00000017ff047819 */ /* 0x00ffc80000011618 */
        /* <DEDUP_REMOVED lines=14> */
.L_x_14516:
[----:B------:R-:W-:Y:S01]  /*9aa0*/  MOV R14, 0x0 ;  /* 0x00000000000e7802 */ /* 0x000fe20000000f00 */
[----:B------:R-:W-:Y:S01]  /*9ab0*/  ULDC.64 UR4, c[0x4][0x188] ;  /* 0x0100620000047ab9 */ /* 0x000fe20000000a00 */
[----:B------:R-:W-:Y:S01]  /*9ac0*/  ULDC.64 UR6, c[0x4][0x190] ;  /* 0x0100640000067ab9 */ /* 0x000fe20000000a00 */
[----:B0123--:R-:W-:Y:S02]  /*9ad0*/  IMAD.U32 R4, RZ, RZ, UR4 ;  /* 0x00000004ff047e24 */ /* 0x00ffe4000f8e00ff */
        /* <DEDUP_REMOVED lines=12> */
.L_x_14544:
[----:B------:R-:W-:Y:S01]  /*9ba0*/  IMAD.MOV.U32 R23, RZ, RZ, R25 ;  /* 0x000000ffff177224 */ /* 0x000fe200078e0019 */
[----:B------:R-:W-:Y:S06]  /*9bb0*/  BRA `(.L_x_14511) ;  /* 0x0000000000247947 */ /* 0x000fec0003800000 */
.L_x_14543:
[----:B0123--:R-:W-:Y:S02]  /*9bc0*/  HADD2.F32 R4, -RZ, R24.H0_H0 ;  /* 0x20000018ff047230 */ /* 0x00ffe40000004100 */
[----:B------:R-:W-:-:S04]  /*9bd0*/  IMAD.MOV.U32 R23, RZ, RZ, R25 ;  /* 0x000000ffff177224 */ /* 0x000fc800078e0019 */
[----:B------:R-:W0:Y:S02]  /*9be0*/  F2I.U64.TRUNC R4, R4 ;  /* 0x0000000400047311 */ /* 0x000e24000020d800 */
[----:B0-----:R0:W-:Y:S01]  /*9bf0*/  STG.E.64 desc[UR36][R8.64], R4 ;  /* 0x0000000408007986 */ /* 0x0011e2000c101b24 */
[----:B------:R-:W-:Y:S05]  /*9c00*/  BRA `(.L_x_14511) ;  /* 0x0000000000107947 */ /* 0x000fea0003800000 */
.L_x_14542:
[----:B------:R-:W-:Y:S02]  /*9c10*/  HADD2.F32 R24, -RZ, R24.H0_H0 ;  /* 0x20000018ff187230 */ /* 0x000fe40000004100 */
[----:B------:R-:W-:Y:S02]  /*9c20*/  IMAD.MOV.U32 R23, RZ, RZ, R25 ;  /* 0x000000ffff177224 */ /* 0x000fe400078e0019 */
[----:B------:R-:W4:Y:S02]  /*9c30*/  F2I.FTZ.U32.TRUNC.NTZ R3, R24 ;  /* 0x0000001800037305 */ /* 0x000f24000021f000 */
[----:B----4-:R4:W-:Y:S03]  /*9c40*/  STG.E desc[UR36][R8.64], R3 ;  /* 0x0000000308007986 */ /* 0x0109e6000c101924 */
.L_x_14511:
[----:B------:R-:W-:Y:S05]  /*9c50*/  BSYNC B6 ;  /* 0x0000000000067941 */ /* 0x000fea0003800000 */
.L_x_14510:
[----:B------:R-:W-:Y:S01]  /*9c60*/  ISETP.GE.AND P0, PT, R23, R16, PT ;  /* 0x000000101700720c */ /* 0x000fe20003f06270 */
[----:B------:R-:W-:-:S12]  /*9c70*/  BSSY B6, `(.L_x_14545) ;  /* 0x00001fc000067945 */ /* 0x000fd80003800000 */
[----:B------:R-:W-:Y:S05]  /*9c80*/  @P0 BRA `(.L_x_14546) ;  /* 0x0000001c00e80947 */ /* 0x000fea0003800000 */
[----:B0---4-:R-:W0:Y:S01]  /*9c90*/  LDC.64 R8, c[0x0][0x218] ;  /* 0x00008600ff087b82 */ /* 0x011e220000000a00 */
[----:B------:R-:W-:Y:S01]  /*9ca0*/  IMAD R0, R2, 0x200, R23 ;  /* 0x0000020002007824 */ /* 0x000fe200078e0217 */
[----:B-123--:R-:W-:Y:S01]  /*9cb0*/  PRMT R4, R19, 0x9910, RZ ;  /* 0x0000991013047816 */ /* 0x00efe200000000ff */
        /* <DEDUP_REMOVED lines=19> */
.L_x_14550:
[----:B------:R-:W-:-:S06]  /*9df0*/  HADD2.F32 R5, -RZ, R22.H0_H0 ;  /* 0x20000016ff057230 */ /* 0x000fcc0000004100 */
[----:B------:R-:W0:Y:S02]  /*9e00*/  F2I.S64.TRUNC R4, R5 ;  /* 0x0000000500047311 */ /* 0x000e24000020d900 */
[----:B0-----:R0:W-:Y:S01]  /*9e10*/  STG.E.U8 desc[UR36][R8.64], R4 ;  /* 0x0000000408007986 */ /* 0x0011e2000c101124 */
[----:B------:R-:W-:Y:S05]  /*9e20*/  BRA `(.L_x_14552) ;  /* 0x0000000c00847947 */ /* 0x000fea0003800000 */
.L_x_14549:
        /* <DEDUP_REMOVED lines=10> */
.L_x_14554:
[----:B------:R-:W-:-:S04]  /*9ed0*/  HADD2.F32 R22, -RZ, R22.H0_H0 ;  /* 0x20000016ff167230 */ /* 0x000fc80000004100 */
[----:B------:R-:W0:Y:S02]  /*9ee0*/  F2I.FTZ.TRUNC.NTZ R3, R22 ;  /* 0x0000001600037305 */ /* 0x000e24000021f100 */
[----:B0-----:R0:W-:Y:S01]  /*9ef0*/  STG.E desc[UR36][R8.64], R3 ;  /* 0x0000000308007986 */ /* 0x0011e2000c101924 */
[----:B------:R-:W-:Y:S05]  /*9f00*/  BRA `(.L_x_14552) ;  /* 0x0000000c004c7947 */ /* 0x000fea0003800000 */
.L_x_14553:
[----:B------:R-:W-:-:S04]  /*9f10*/  HADD2.F32 R22, -RZ, R22.H0_H0 ;  /* 0x20000016ff167230 */ /* 0x000fc80000004100 */
[----:B------:R-:W0:Y:S02]  /*9f20*/  F2I.FTZ.TRUNC.NTZ R3, R22 ;  /* 0x0000001600037305 */ /* 0x000e24000021f100 */
[----:B0-----:R0:W-:Y:S01]  /*9f30*/  STG.E.U16 desc[UR36][R8.64], R3 ;  /* 0x0000000308007986 */ /* 0x0011e2000c101524 */
[----:B------:R-:W-:Y:S05]  /*9f40*/  BRA `(.L_x_14552) ;  /* 0x0000000c003c7947 */ /* 0x000fea0003800000 */
.L_x_14548:
        /* <DEDUP_REMOVED lines=9> */
.L_x_14556:
[----:B------:R0:W-:Y:S01]  /*9fe0*/  STG.E.U16 desc[UR36][R8.64], R22 ;  /* 0x0000001608007986 */ /* 0x0001e2000c101524 */
[----:B------:R-:W-:Y:S05]  /*9ff0*/  BRA `(.L_x_14552) ;  /* 0x0000000c00107947 */ /* 0x000fea0003800000 */
.L_x_14555:
        /* <DEDUP_REMOVED lines=10> */
.L_x_14558:
[----:B------:R-:W-:-:S05]  /*a0a0*/  HADD2.F32 R0, -RZ, R22.H0_H0 ;  /* 0x20000016ff007230 */ /* 0x000fca0000004100 */
[----:B------:R-:W-:-:S04]  /*a0b0*/  F2FP.F16.F32.PACK_AB R0, RZ, R0 ;  /* 0x00000000ff00723e */ /* 0x000fc800000000ff */
[----:B------:R-:W-:-:S05]  /*a0c0*/  PRMT R0, R0, 0x5410, RZ ;  /* 0x0000541000007816 */ /* 0x000fca00000000ff */
[----:B------:R3:W-:Y:S01]  /*a0d0*/  STG.E desc[UR36][R8.64], R0 ;  /* 0x0000000008007986 */ /* 0x0007e2000c101924 */
[----:B------:R-:W-:Y:S05]  /*a0e0*/  BRA `(.L_x_14552) ;  /* 0x0000000800d47947 */ /* 0x000fea0003800000 */
.L_x_14557:
[----:B------:R-:W-:-:S05]  /*a0f0*/  HADD2.F32 R4, -RZ, R22.H0_H0 ;  /* 0x20000016ff047230 */ /* 0x000fca0000004100 */
[----:B------:R-:W-:-:S06]  /*a100*/  FMUL.FTZ R4, R4, 1 ;  /* 0x3f80000004047820 */ /* 0x000fcc0000410000 */
[----:B------:R-:W0:Y:S02]  /*a110*/  F2F.F64.F32 R4, R4 ;  /* 0x0000000400047310 */ /* 0x000e240000201800 */
[----:B0-----:R4:W-:Y:S01]  /*a120*/  STG.E.64 desc[UR36][R8.64], R4 ;  /* 0x0000000408007986 */ /* 0x0019e2000c101b24 */
[----:B------:R-:W-:Y:S05]  /*a130*/  BRA `(.L_x_14552) ;  /* 0x0000000800c07947 */ /* 0x000fea0003800000 */
.L_x_14547:
        /* <DEDUP_REMOVED lines=13> */
.L_x_14561:
[----:B------:R-:W-:Y:S01]  /*a210*/  HADD2.F32 R22, -RZ, R22.H0_H0 ;  /* 0x20000016ff167230 */ /* 0x000fe20000004100 */
[----:B------:R-:W-:-:S04]  /*a220*/  CS2R R6, SRZ ;  /* 0x0000000000067805 */ /* 0x000fc8000001ff00 */
[----:B------:R-:W-:-:S06]  /*a230*/  FMUL.FTZ R4, R22, 1 ;  /* 0x3f80000016047820 */ /* 0x000fcc0000410000 */
[----:B------:R-:W0:Y:S02]  /*a240*/  F2F.F64.F32 R4, R4 ;  /* 0x0000000400047310 */ /* 0x000e240000201800 */
[----:B0-----:R0:W-:Y:S01]  /*a250*/  STG.E.128 desc[UR36][R8.64], R4 ;  /* 0x0000000408007986 */ /* 0x0011e2000c101d24 */
[----:B------:R-:W-:Y:S05]  /*a260*/  BRA `(.L_x_14552) ;  /* 0x0000000800747947 */ /* 0x000fea0003800000 */
.L_x_14560:
        /* <DEDUP_REMOVED lines=21> */
.L_x_14565:
[----:B------:R-:W-:Y:S05]  /*a3c0*/  BSYNC B0 ;  /* 0x0000000000007941 */ /* 0x000fea0003800000 */
.L_x_14564:
[----:B------:R-:W-:-:S05]  /*a3d0*/  LOP3.LUT R5, R0, R5, RZ, 0xfc, !PT ;  /* 0x0000000500057212 */ /* 0x000fca00078efcff */
[----:B------:R0:W-:Y:S01]  /*a3e0*/  STG.E.U8 desc[UR36][R8.64], R5 ;  /* 0x0000000508007986 */ /* 0x0001e2000c101124 */
[----:B------:R-:W-:Y:S05]  /*a3f0*/  BRA `(.L_x_14552) ;  /* 0x0000000800107947 */ /* 0x000fea0003800000 */
.L_x_14563:
        /* <DEDUP_REMOVED lines=13> */
.L_x_14567:
[----:B------:R-:W-:Y:S01]  /*a4d0*/  IMAD.MOV.U32 R0, RZ, RZ, 0x7f ;  /* 0x0000007fff007424 */ /* 0x000fe200078e00ff */
[----:B------:R-:W-:-:S04]  /*a4e0*/  ISETP.GT.U32.AND P0, PT, R3, 0x7f800000, PT ;  /* 0x7f8000000300780c */ /* 0x000fc80003f04070 */
[----:B------:R-:W-:-:S09]  /*a4f0*/  SEL R0, R0, 0x7c, P0 ;  /* 0x0000007c00007807 */ /* 0x000fd20000000000 */
.L_x_14568:
[----:B------:R-:W-:Y:S05]  /*a500*/  BSYNC B0 ;  /* 0x0000000000007941 */ /* 0x000fea0003800000 */
.L_x_14566:
[----:B------:R-:W-:-:S04]  /*a510*/  LOP3.LUT R3, R5, 0x80000000, RZ, 0xc0, !PT ;  /* 0x8000000005037812 */ /* 0x000fc800078ec0ff */
[----:B------:R-:W-:-:S04]  /*a520*/  SHF.R.U32.HI R3, RZ, 0x18, R3 ;  /* 0x00000018ff037819 */ /* 0x000fc80000011603 */
[----:B------:R-:W-:-:S05]  /*a530*/  LOP3.LUT R3, R0, R3, RZ, 0xfc, !PT ;  /* 0x0000000300037212 */ /* 0x000fca00078efcff */
[----:B------:R0:W-:Y:S01]  /*a540*/  STG.E.U8 desc[UR36][R8.64], R3 ;  /* 0x0000000308007986 */ /* 0x0001e2000c101124 */
[----:B------:R-:W-:Y:S05]  /*a550*/  BRA `(.L_x_14552) ;  /* 0x0000000400b87947 */ /* 0x000fea0003800000 */
.L_x_14562:
[----:B------:R-:W-:-:S05]  /*a560*/  HADD2.F32 R0, -RZ, R22.H0_H0 ;  /* 0x20000016ff007230 */ /* 0x000fca0000004100 */
[----:B------:R-:W-:-:S05]  /*a570*/  F2FP.BF16.F32.PACK_AB R0, RZ, R0 ;  /* 0x00000000ff00723e */ /* 0x000fca00000010ff */
[----:B------:R0:W-:Y:S01]  /*a580*/  STG.E.U16 desc[UR36][R8.64], R0 ;  /* 0x0000000008007986 */ /* 0x0001e2000c101524 */
[----:B------:R-:W-:Y:S05]  /*a590*/  BRA `(.L_x_14552) ;  /* 0x0000000400a87947 */ /* 0x000fea0003800000 */
.L_x_14559:
        /* <DEDUP_REMOVED lines=12> */
.L_x_14571:
        /* <DEDUP_REMOVED lines=17> */
.L_x_14574:
[----:B------:R-:W-:-:S04]  /*a770*/  LOP3.LUT R3, R5, 0x80000000, RZ, 0xc0, !PT ;  /* 0x8000000005037812 */ /* 0x000fc800078ec0ff */
[----:B------:R-:W-:-:S04]  /*a780*/  SHF.R.U32.HI R3, RZ, 0x18, R3 ;  /* 0x00000018ff037819 */ /* 0x000fc80000011603 */
[----:B------:R-:W-:-:S04]  /*a790*/  LOP3.LUT R0, R0, R3, RZ, 0xfc, !PT ;  /* 0x0000000300007212 */ /* 0x000fc800078efcff */
[----:B------:R-:W-:-:S07]  /*a7a0*/  PRMT R4, R0, 0x7610, R4 ;  /* 0x0000761000047816 */ /* 0x000fce0000000004 */
.L_x_14573:
[----:B------:R-:W-:Y:S05]  /*a7b0*/  BSYNC B0 ;  /* 0x0000000000007941 */ /* 0x000fea0003800000 */
.L_x_14572:
[----:B------:R0:W-:Y:S01]  /*a7c0*/  STG.E.U8 desc[UR36][R8.64], R4 ;  /* 0x0000000408007986 */ /* 0x0001e2000c101124 */
[----:B------:R-:W-:Y:S05]  /*a7d0*/  BRA `(.L_x_14552) ;  /* 0x0000000400187947 */ /* 0x000fea0003800000 */
.L_x_14570:
        /* <DEDUP_REMOVED lines=17> */
.L_x_14577:
[----:B------:R-:W-:-:S04]  /*a8f0*/  LOP3.LUT R3, R5, 0x80000000, RZ, 0xc0, !PT ;  /* 0x8000000005037812 */ /* 0x000fc800078ec0ff */
[----:B------:R-:W-:-:S04]  /*a900*/  SHF.R.U32.HI R3, RZ, 0x18, R3 ;  /* 0x00000018ff037819 */ /* 0x000fc80000011603 */
[----:B------:R-:W-:-:S04]  /*a910*/  LOP3.LUT R0, R0, R3, RZ, 0xfc, !PT ;  /* 0x0000000300007212 */ /* 0x000fc800078efcff */
[----:B------:R-:W-:-:S07]  /*a920*/  PRMT R4, R0, 0x7610, R4 ;  /* 0x0000761000047816 */ /* 0x000fce0000000004 */
.L_x_14576:
[----:B------:R-:W-:Y:S05]  /*a930*/  BSYNC B0 ;  /* 0x0000000000007941 */ /* 0x000fea0003800000 */
.L_x_14575:
[----:B------:R0:W-:Y:S01]  /*a940*/  STG.E.U8 desc[UR36][R8.64], R4 ;  /* 0x0000000408007986 */ /* 0x0001e2000c101124 */
[----:B------:R-:W-:Y:S05]  /*a950*/  BRA `(.L_x_14552) ;  /* 0x0000000000b87947 */ /* 0x000fea0003800000 */
.L_x_14569:
        /* <DEDUP_REMOVED lines=22> */
.L_x_14551:
        /* <DEDUP_REMOVED lines=16> */
.L_x_14580:
[----:B------:R-:W-:Y:S05]  /*abc0*/  BRA `(.L_x_14552) ;  /* 0x00000000001c7947 */ /* 0x000fea0003800000 */
.L_x_14579:
[----:B------:R-:W-:-:S06]  /*abd0*/  HADD2.F32 R4, -RZ, R22.H0_H0 ;  /* 0x20000016ff047230 */ /* 0x000fcc0000004100 */
[----:B------:R-:W0:Y:S02]  /*abe0*/  F2I.U64.TRUNC R4, R4 ;  /* 0x0000000400047311 */ /* 0x000e24000020d800 */
[----:B0-----:R0:W-:Y:S01]  /*abf0*/  STG.E.64 desc[UR36][R8.64], R4 ;  /* 0x0000000408007986 */ /* 0x0011e2000c101b24 */
[----:B------:R-:W-:Y:S05]  /*ac00*/  BRA `(.L_x_14552) ;  /* 0x00000000000c7947 */ /* 0x000fea0003800000 */
.L_x_14578:
[----:B------:R-:W-:-:S04]  /*ac10*/  HADD2.F32 R22, -RZ, R22.H0_H0 ;  /* 0x20000016ff167230 */ /* 0x000fc80000004100 */
[----:B------:R-:W0:Y:S02]  /*ac20*/  F2I.FTZ.U32.TRUNC.NTZ R3, R22 ;  /* 0x0000001600037305 */ /* 0x000e24000021f000 */
[----:B0-----:R0:W-:Y:S02]  /*ac30*/  STG.E desc[UR36][R8.64], R3 ;  /* 0x0000000308007986 */ /* 0x0011e4000c101924 */
.L_x_14552:
        /* <DEDUP_REMOVED lines=25> */
.L_x_14584:
[----:B------:R-:W-:-:S06]  /*add0*/  HADD2.F32 R5, -RZ, R17.H0_H0 ;  /* 0x20000011ff057230 */ /* 0x000fcc0000004100 */
[----:B------:R-:W0:Y:S02]  /*ade0*/  F2I.S64.TRUNC R4, R5 ;  /* 0x0000000500047311 */ /* 0x000e24000020d900 */
[----:B0-----:R0:W-:Y:S01]  /*adf0*/  STG.E.U8 desc[UR36][R8.64], R4 ;  /* 0x0000000408007986 */ /* 0x0011e2000c101124 */
[----:B------:R-:W-:Y:S05]  /*ae00*/  BRA `(.L_x_14586) ;  /* 0x0000000c00847947 */ /* 0x000fea0003800000 */
.L_x_14583:
        /* <DEDUP_REMOVED lines=10> */
.L_x_14588:
[----:B------:R-:W-:-:S06]  /*aeb0*/  HADD2.F32 R17, -RZ, R17.H0_H0 ;  /* 0x20000011ff117230 */ /* 0x000fcc0000004100 */
[----:B------:R-:W0:Y:S02]  /*aec0*/  F2I.FTZ.TRUNC.NTZ R17, R17 ;  /* 0x0000001100117305 */ /* 0x000e24000021f100 */
[----:B0-----:R0:W-:Y:S01]  /*aed0*/  STG.E desc[UR36][R8.64], R17 ;  /* 0x0000001108007986 */ /* 0x0011e2000c101924 */
[----:B------:R-:W-:Y:S05]  /*aee0*/  BRA `(.L_x_14586) ;  /* 0x0000000c004c7947 */ /* 0x000fea0003800000 */
.L_x_14587:
[----:B------:R-:W-:-:S06]  /*aef0*/  HADD2.F32 R17, -RZ, R17.H0_H0 ;  /* 0x20000011ff117230 */ /* 0x000fcc0000004100 */
[----:B------:R-:W0:Y:S02]  /*af00*/  F2I.FTZ.TRUNC.NTZ R17, R17 ;  /* 0x0000001100117305 */ /* 0x000e24000021f100 */
[----:B0-----:R0:W-:Y:S01]  /*af10*/  STG.E.U16 desc[UR36][R8.64], R17 ;  /* 0x0000001108007986 */ /* 0x0011e2000c101524 */
[----:B------:R-:W-:Y:S05]  /*af20*/  BRA `(.L_x_14586) ;  /* 0x0000000c003c7947 */ /* 0x000fea0003800000 */
.L_x_14582:
        /* <DEDUP_REMOVED lines=9> */
.L_x_14590:
[----:B------:R4:W-:Y:S01]  /*afc0*/  STG.E.U16 desc[UR36][R8.64], R17 ;  /* 0x0000001108007986 */ /* 0x0009e2000c101524 */
[----:B------:R-:W-:Y:S05]  /*afd0*/  BRA `(.L_x_14586) ;  /* 0x0000000c00107947 */ /* 0x000fea0003800000 */
.L_x_14589:
        /* <DEDUP_REMOVED lines=10> */
.L_x_14592:
[----:B------:R-:W-:-:S05]  /*b080*/  HADD2.F32 R0, -RZ, R17.H0_H0 ;  /* 0x20000011ff007230 */ /* 0x000fca0000004100 */
[----:B------:R-:W-:-:S04]  /*b090*/  F2FP.F16.F32.PACK_AB R0, RZ, R0 ;  /* 0x00000000ff00723e */ /* 0x000fc800000000ff */
[----:B------:R-:W-:-:S05]  /*b0a0*/  PRMT R0, R0, 0x5410, RZ ;  /* 0x0000541000007816 */ /* 0x000fca00000000ff */
[----:B------:R2:W-:Y:S01]  /*b0b0*/  STG.E desc[UR36][R8.64], R0 ;  /* 0x0000000008007986 */ /* 0x0005e2000c101924 */
[----:B------:R-:W-:Y:S05]  /*b0c0*/  BRA `(.L_x_14586) ;  /* 0x0000000800d47947 */ /* 0x000fea0003800000 */
.L_x_14591:
[----:B------:R-:W-:-:S05]  /*b0d0*/  HADD2.F32 R4, -RZ, R17.H0_H0 ;  /* 0x20000011ff047230 */ /* 0x000fca0000004100 */
[----:B------:R-:W-:-:S06]  /*b0e0*/  FMUL.FTZ R4, R4, 1 ;  /* 0x3f80000004047820 */ /* 0x000fcc0000410000 */
[----:B------:R-:W0:Y:S02]  /*b0f0*/  F2F.F64.F32 R4, R4 ;  /* 0x0000000400047310 */ /* 0x000e240000201800 */
[----:B0-----:R0:W-:Y:S01]  /*b100*/  STG.E.64 desc[UR36][R8.64], R4 ;  /* 0x0000000408007986 */ /* 0x0011e2000c101b24 */
[----:B------:R-:W-:Y:S05]  /*b110*/  BRA `(.L_x_14586) ;  /* 0x0000000800c07947 */ /* 0x000fea0003800000 */
.L_x_14581:
        /* <DEDUP_REMOVED lines=13> */
.L_x_14595:
[----:B------:R-:W-:Y:S01]  /*b1f0*/  HADD2.F32 R17, -RZ, R17.H0_H0 ;  /* 0x20000011ff117230 */ /* 0x000fe20000004100 */
[----:B------:R-:W-:-:S04]  /*b200*/  CS2R R6, SRZ ;  /* 0x0000000000067805 */ /* 0x000fc8000001ff00 */
[----:B------:R-:W-:-:S06]  /*b210*/  FMUL.FTZ R4, R17, 1 ;  /* 0x3f80000011047820 */ /* 0x000fcc0000410000 */
[----:B------:R-:W0:Y:S02]  /*b220*/  F2F.F64.F32 R4, R4 ;  /* 0x0000000400047310 */ /* 0x000e240000201800 */
[----:B0-----:R0:W-:Y:S01]  /*b230*/  STG.E.128 desc[UR36][R8.64], R4 ;  /* 0x0000000408007986 */ /* 0x0011e2000c101d24 */
[----:B------:R-:W-:Y:S05]  /*b240*/  BRA `(.L_x_14586) ;  /* 0x0000000800747947 */ /* 0x000fea0003800000 */
.L_x_14594:
        /* <DEDUP_REMOVED lines=21> */
.L_x_14599:
[----:B------:R-:W-:Y:S05]  /*b3a0*/  BSYNC B0 ;  /* 0x0000000000007941 */ /* 0x000fea0003800000 */
.L_x_14598:
[----:B------:R-:W-:-:S05]  /*b3b0*/  LOP3.LUT R5, R0, R5, RZ, 0xfc, !PT ;  /* 0x0000000500057212 */ /* 0x000fca00078efcff */
[----:B------:R0:W-:Y:S01]  /*b3c0*/  STG.E.U8 desc[UR36][R8.64], R5 ;  /* 0x0000000508007986 */ /* 0x0001e2000c101124 */
[----:B------:R-:W-:Y:S05]  /*b3d0*/  BRA `(.L_x_14586) ;  /* 0x0000000800107947 */ /* 0x000fea0003800000 */
.L_x_14597:
        /* <DEDUP_REMOVED lines=13> */
.L_x_14601:
[----:B------:R-:W-:Y:S01]  /*b4b0*/  IMAD.MOV.U32 R0, RZ, RZ, 0x7f ;  /* 0x0000007fff007424 */ /* 0x000fe200078e00ff */
[----:B------:R-:W-:-:S04]  /*b4c0*/  ISETP.GT.U32.AND P0, PT, R3, 0x7f800000, PT ;  /* 0x7f8000000300780c */ /* 0x000fc80003f04070 */
[----:B------:R-:W-:-:S09]  /*b4d0*/  SEL R0, R0, 0x7c, P0 ;  /* 0x0000007c00007807 */ /* 0x000fd20000000000 */
.L_x_14602:
[----:B------:R-:W-:Y:S05]  /*b4e0*/  BSYNC B0 ;  /* 0x0000000000007941 */ /* 0x000fea0003800000 */
.L_x_14600:
[----:B------:R-:W-:-:S04]  /*b4f0*/  LOP3.LUT R3, R17, 0x80000000, RZ, 0xc0, !PT ;  /* 0x8000000011037812 */ /* 0x000fc800078ec0ff */
[----:B------:R-:W-:-:S04]  /*b500*/  SHF.R.U32.HI R3, RZ, 0x18, R3 ;  /* 0x00000018ff037819 */ /* 0x000fc80000011603 */
[----:B------:R-:W-:-:S05]  /*b510*/  LOP3.LUT R3, R0, R3, RZ, 0xfc, !PT ;  /* 0x0000000300037212 */ /* 0x000fca00078efcff */
[----:B------:R0:W-:Y:S01]  /*b520*/  STG.E.U8 desc[UR36][R8.64], R3 ;  /* 0x0000000308007986 */ /* 0x0001e2000c101124 */
[----:B------:R-:W-:Y:S05]  /*b530*/  BRA `(.L_x_14586) ;  /* 0x0000000400b87947 */ /* 0x000fea0003800000 */
.L_x_14596:
[----:B------:R-:W-:-:S05]  /*b540*/  HADD2.F32 R0, -RZ, R17.H0_H0 ;  /* 0x20000011ff007230 */ /* 0x000fca0000004100 */
[----:B------:R-:W-:-:S05]  /*b550*/  F2FP.BF16.F32.PACK_AB R0, RZ, R0 ;  /* 0x00000000ff00723e */ /* 0x000fca00000010ff */
[----:B------:R0:W-:Y:S01]  /*b560*/  STG.E.U16 desc[UR36][R8.64], R0 ;  /* 0x0000000008007986 */ /* 0x0001e2000c101524 */
[----:B------:R-:W-:Y:S05]  /*b570*/  BRA `(.L_x_14586) ;  /* 0x0000000400a87947 */ /* 0x000fea0003800000 */
.L_x_14593:
        /* <DEDUP_REMOVED lines=12> */
.L_x_14605:
        /* <DEDUP_REMOVED lines=17> */
.L_x_14608:
[----:B------:R-:W-:-:S04]  /*b750*/  LOP3.LUT R3, R17, 0x80000000, RZ, 0xc0, !PT ;  /* 0x8000000011037812 */ /* 0x000fc800078ec0ff */
[----:B------:R-:W-:-:S04]  /*b760*/  SHF.R.U32.HI R3, RZ, 0x18, R3 ;  /* 0x00000018ff037819 */ /* 0x000fc80000011603 */
[----:B------:R-:W-:-:S04]  /*b770*/  LOP3.LUT R0, R0, R3, RZ, 0xfc, !PT ;  /* 0x0000000300007212 */ /* 0x000fc800078efcff */
[----:B------:R-:W-:-:S07]  /*b780*/  PRMT R4, R0, 0x7610, R4 ;  /* 0x0000761000047816 */ /* 0x000fce0000000004 */
.L_x_14607:
[----:B------:R-:W-:Y:S05]  /*b790*/  BSYNC B0 ;  /* 0x0000000000007941 */ /* 0x000fea0003800000 */
.L_x_14606:
[----:B------:R0:W-:Y:S01]  /*b7a0*/  STG.E.U8 desc[UR36][R8.64], R4 ;  /* 0x0000000408007986 */ /* 0x0001e2000c101124 */
[----:B------:R-:W-:Y:S05]  /*b7b0*/  BRA `(.L_x_14586) ;  /* 0x0000000400187947 */ /* 0x000fea0003800000 */
.L_x_14604:
        /* <DEDUP_REMOVED lines=17> */
.L_x_14611:
[----:B------:R-:W-:-:S04]  /*b8d0*/  LOP3.LUT R3, R17, 0x80000000, RZ, 0xc0, !PT ;  /* 0x8000000011037812 */ /* 0x000fc800078ec0ff */
[----:B------:R-:W-:-:S04]  /*b8e0*/  SHF.R.U32.HI R3, RZ, 0x18, R3 ;  /* 0x00000018ff037819 */ /* 0x000fc80000011603 */
[----:B------:R-:W-:-:S04]  /*b8f0*/  LOP3.LUT R0, R0, R3, RZ, 0xfc, !PT ;  /* 0x0000000300007212 */ /* 0x000fc800078efcff */
[----:B------:R-:W-:-:S07]  /*b900*/  PRMT R4, R0, 0x7610, R4 ;  /* 0x0000761000047816 */ /* 0x000fce0000000004 */
.L_x_14610:
[----:B------:R-:W-:Y:S05]  /*b910*/  BSYNC B0 ;  /* 0x0000000000007941 */ /* 0x000fea0003800000 */
.L_x_14609:
[----:B------:R0:W-:Y:S01]  /*b920*/  STG.E.U8 desc[UR36][R8.64], R4 ;  /* 0x0000000408007986 */ /* 0x0001e2000c101124 */
[----:B------:R-:W-:Y:S05]  /*b930*/  BRA `(.L_x_14586) ;  /* 0x0000000000b87947 */ /* 0x000fea0003800000 */
.L_x_14603:
        /* <DEDUP_REMOVED lines=22> */
.L_x_14585:
        /* <DEDUP_REMOVED lines=16> */
.L_x_14614:
[----:B------:R-:W-:Y:S05]  /*bba0*/  BRA `(.L_x_14586) ;  /* 0x00000000001c7947 */ /* 0x000fea0003800000 */
.L_x_14613:
[----:B------:R-:W-:-:S06]  /*bbb0*/  HADD2.F32 R4, -RZ, R17.H0_H0 ;  /* 0x20000011ff047230 */ /* 0x000fcc0000004100 */
[----:B------:R-:W0:Y:S02]  /*bbc0*/  F2I.U64.TRUNC R4, R4 ;  /* 0x0000000400047311 */ /* 0x000e24000020d800 */
[----:B0-----:R0:W-:Y:S01]  /*bbd0*/  STG.E.64 desc[UR36][R8.64], R4 ;  /* 0x0000000408007986 */ /* 0x0011e2000c101b24 */
[----:B------:R-:W-:Y:S05]  /*bbe0*/  BRA `(.L_x_14586) ;  /* 0x00000000000c7947 */ /* 0x000fea0003800000 */
.L_x_14612:
[----:B------:R-:W-:-:S06]  /*bbf0*/  HADD2.F32 R17, -RZ, R17.H0_H0 ;  /* 0x20000011ff117230 */ /* 0x000fcc0000004100 */
[----:B------:R-:W0:Y:S02]  /*bc00*/  F2I.FTZ.U32.TRUNC.NTZ R17, R17 ;  /* 0x0000001100117305 */ /* 0x000e24000021f000 */
[----:B0-----:R0:W-:Y:S02]  /*bc10*/  STG.E desc[UR36][R8.64], R17 ;  /* 0x0000001108007986 */ /* 0x0011e4000c101924 */
.L_x_14586:
[----:B------:R-:W-:-:S07]  /*bc20*/  VIADD R23, R23, 0x80 ;  /* 0x0000008017177836 */ /* 0x000fce0000000000 */
.L_x_14546:
[----:B------:R-:W-:Y:S05]  /*bc30*/  BSYNC B6 ;  /* 0x0000000000067941 */ /* 0x000fea0003800000 */
.L_x_14545:
        /* <DEDUP_REMOVED lines=23> */
.L_x_14618:
[----:B------:R-:W-:-:S06]  /*bdb0*/  HADD2.F32 R5, -RZ, R18.H0_H0 ;  /* 0x20000012ff057230 */ /* 0x000fcc0000004100 */
[----:B------:R-:W0:Y:S02]  /*bdc0*/  F2I.S64.TRUNC R4, R5 ;  /* 0x0000000500047311 */ /* 0x000e24000020d900 */
[----:B0-----:R-:W-:Y:S01]  /*bdd0*/  STG.E.U8 desc[UR36][R2.64], R4 ;  /* 0x0000000402007986 */ /* 0x001fe2000c101124 */
[----:B------:R-:W-:Y:S05]  /*bde0*/  EXIT ;  /* 0x000000000000794d */ /* 0x000fea0003800000 */
.L_x_14617:
        /* <DEDUP_REMOVED lines=10> */
.L_x_14621:
[----:B------:R-:W-:-:S04]  /*be90*/  HADD2.F32 R18, -RZ, R18.H0_H0 ;  /* 0x20000012ff127230 */ /* 0x000fc80000004100 */
[----:B------:R-:W0:Y:S02]  /*bea0*/  F2I.FTZ.TRUNC.NTZ R5, R18 ;  /* 0x0000001200057305 */ /* 0x000e24000021f100 */
[----:B0-----:R-:W-:Y:S01]  /*beb0*/  STG.E desc[UR36][R2.64], R5 ;  /* 0x0000000502007986 */ /* 0x001fe2000c101924 */
[----:B------:R-:W-:Y:S05]  /*bec0*/  EXIT ;  /* 0x000000000000794d */ /* 0x000fea0003800000 */
.L_x_14620:
[----:B------:R-:W-:-:S04]  /*bed0*/  HADD2.F32 R18, -RZ, R18.H0_H0 ;  /* 0x20000012ff127230 */ /* 0x000fc80000004100 */
[----:B------:R-:W0:Y:S02]  /*bee0*/  F2I.FTZ.TRUNC.NTZ R5, R18 ;  /* 0x0000001200057305 */ /* 0x000e24000021f100 */
[----:B0-----:R-:W-:Y:S01]  /*bef0*/  STG.E.U16 desc[UR36][R2.64], R5 ;  /* 0x0000000502007986 */ /* 0x001fe2000c101524 */
[----:B------:R-:W-:Y:S05]  /*bf00*/  EXIT ;  /* 0x000000000000794d */ /* 0x000fea0003800000 */
.L_x_14616:
        /* <DEDUP_REMOVED lines=9> */
.L_x_14623:
[----:B------:R-:W-:Y:S01]  /*bfa0*/  STG.E.U16 desc[UR36][R2.64], R18 ;  /* 0x0000001202007986 */ /* 0x000fe2000c101524 */
[----:B------:R-:W-:Y:S05]  /*bfb0*/  EXIT ;  /* 0x000000000000794d */ /* 0x000fea0003800000 */
.L_x_14622:
        /* <DEDUP_REMOVED lines=10> */
.L_x_14625:
[----:B------:R-:W-:-:S05]  /*c060*/  HADD2.F32 R0, -RZ, R18.H0_H0 ;  /* 0x20000012ff007230 */ /* 0x000fca0000004100 */
[----:B------:R-:W-:-:S04]  /*c070*/  F2FP.F16.F32.PACK_AB R0, RZ, R0 ;  /* 0x00000000ff00723e */ /* 0x000fc800000000ff */
[----:B------:R-:W-:-:S05]  /*c080*/  PRMT R0, R0, 0x5410, RZ ;  /* 0x0000541000007816 */ /* 0x000fca00000000ff */
[----:B------:R-:W-:Y:S01]  /*c090*/  STG.E desc[UR36][R2.64], R0 ;  /* 0x0000000002007986 */ /* 0x000fe2000c101924 */
[----:B------:R-:W-:Y:S05]  /*c0a0*/  EXIT ;  /* 0x000000000000794d */ /* 0x000fea0003800000 */
.L_x_14624:
[----:B------:R-:W-:-:S05]  /*c0b0*/  HADD2.F32 R4, -RZ, R18.H0_H0 ;  /* 0x20000012ff047230 */ /* 0x000fca0000004100 */
[----:B------:R-:W-:-:S06]  /*c0c0*/  FMUL.FTZ R4, R4, 1 ;  /* 0x3f80000004047820 */ /* 0x000fcc0000410000 */
[----:B------:R-:W0:Y:S02]  /*c0d0*/  F2F.F64.F32 R4, R4 ;  /* 0x0000000400047310 */ /* 0x000e240000201800 */
[----:B0-----:R-:W-:Y:S01]  /*c0e0*/  STG.E.64 desc[UR36][R2.64], R4 ;  /* 0x0000000402007986 */ /* 0x001fe2000c101b24 */
[----:B------:R-:W-:Y:S05]  /*c0f0*/  EXIT ;  /* 0x000000000000794d */ /* 0x000fea0003800000 */
.L_x_14615:
        /* <DEDUP_REMOVED lines=13> */
.L_x_14628:
[----:B------:R-:W-:Y:S01]  /*c1d0*/  HADD2.F32 R18, -RZ, R18.H0_H0 ;  /* 0x20000012ff127230 */ /* 0x000fe20000004100 */
[----:B------:R-:W-:-:S04]  /*c1e0*/  CS2R R6, SRZ ;  /* 0x0000000000067805 */ /* 0x000fc8000001ff00 */
[----:B------:R-:W-:-:S06]  /*c1f0*/  FMUL.FTZ R4, R18, 1 ;  /* 0x3f80000012047820 */ /* 0x000fcc0000410000 */
[----:B------:R-:W0:Y:S02]  /*c200*/  F2F.F64.F32 R4, R4 ;  /* 0x0000000400047310 */ /* 0x000e240000201800 */
[----:B0-----:R-:W-:Y:S01]  /*c210*/  STG.E.128 desc[UR36][R2.64], R4 ;  /* 0x0000000402007986 */ /* 0x001fe2000c101d24 */
[----:B------:R-:W-:Y:S05]  /*c220*/  EXIT ;  /* 0x000000000000794d */ /* 0x000fea0003800000 */
.L_x_14627:
        /* <DEDUP_REMOVED lines=21> */
.L_x_14632:
[----:B------:R-:W-:Y:S05]  /*c380*/  BSYNC B0 ;  /* 0x0000000000007941 */ /* 0x000fea0003800000 */
.L_x_14631:
[----:B------:R-:W-:-:S05]  /*c390*/  LOP3.LUT R5, R0, R5, RZ, 0xfc, !PT ;  /* 0x0000000500057212 */ /* 0x000fca00078efcff */
[----:B------:R-:W-:Y:S01]  /*c3a0*/  STG.E.U8 desc[UR36][R2.64], R5 ;  /* 0x0000000502007986 */ /* 0x000fe2000c101124 */
[----:B------:R-:W-:Y:S05]  /*c3b0*/  EXIT ;  /* 0x000000000000794d */ /* 0x000fea0003800000 */
.L_x_14630:
        /* <DEDUP_REMOVED lines=13> */
.L_x_14634:
[----:B------:R-:W-:Y:S01]  /*c490*/  IMAD.MOV.U32 R0, RZ, RZ, 0x7f ;  /* 0x0000007fff007424 */ /* 0x000fe200078e00ff */
[----:B------:R-:W-:-:S04]  /*c4a0*/  ISETP.GT.U32.AND P0, PT, R4, 0x7f800000, PT ;  /* 0x7f8000000400780c */ /* 0x000fc80003f04070 */
[----:B------:R-:W-:-:S09]  /*c4b0*/  SEL R0, R0, 0x7c, P0 ;  /* 0x0000007c00007807 */ /* 0x000fd20000000000 */
.L_x_14635:
[----:B------:R-:W-:Y:S05]  /*c4c0*/  BSYNC B0 ;  /* 0x0000000000007941 */ /* 0x000fea0003800000 */
.L_x_14633:
[----:B------:R-:W-:-:S04]  /*c4d0*/  LOP3.LUT R4, R5, 0x80000000, RZ, 0xc0, !PT ;  /* 0x8000000005047812 */ /* 0x000fc800078ec0ff */
[----:B------:R-:W-:-:S04]  /*c4e0*/  SHF.R.U32.HI R5, RZ, 0x18, R4 ;  /* 0x00000018ff057819 */ /* 0x000fc80000011604 */
[----:B------:R-:W-:-:S05]  /*c4f0*/  LOP3.LUT R5, R0, R5, RZ, 0xfc, !PT ;  /* 0x0000000500057212 */ /* 0x000fca00078efcff */
[----:B------:R-:W-:Y:S01]  /*c500*/  STG.E.U8 desc[UR36][R2.64], R5 ;  /* 0x0000000502007986 */ /* 0x000fe2000c101124 */
[----:B------:R-:W-:Y:S05]  /*c510*/  EXIT ;  /* 0x000000000000794d */ /* 0x000fea0003800000 */
.L_x_14629:
[----:B------:R-:W-:-:S05]  /*c520*/  HADD2.F32 R0, -RZ, R18.H0_H0 ;  /* 0x20000012ff007230 */ /* 0x000fca0000004100 */
[----:B------:R-:W-:-:S05]  /*c530*/  F2FP.BF16.F32.PACK_AB R0, RZ, R0 ;  /* 0x00000000ff00723e */ /* 0x000fca00000010ff */
[----:B------:R-:W-:Y:S01]  /*c540*/  STG.E.U16 desc[UR36][R2.64], R0 ;  /* 0x0000000002007986 */ /* 0x000fe2000c101524 */
[----:B------:R-:W-:Y:S05]  /*c550*/  EXIT ;  /* 0x000000000000794d */ /* 0x000fea0003800000 */
.L_x_14626:
        /* <DEDUP_REMOVED lines=12> */
.L_x_14638:
        /* <DEDUP_REMOVED lines=17> */
.L_x_14641:
[----:B------:R-:W-:-:S04]  /*c730*/  LOP3.LUT R0, R7, 0x80000000, RZ, 0xc0, !PT ;  /* 0x8000000007007812 */ /* 0x000fc800078ec0ff */
[----:B------:R-:W-:-:S04]  /*c740*/  SHF.R.U32.HI R5, RZ, 0x18, R0 ;  /* 0x00000018ff057819 */ /* 0x000fc80000011600 */
[----:B------:R-:W-:-:S04]  /*c750*/  LOP3.LUT R4, R4, R5, RZ, 0xfc, !PT ;  /* 0x0000000504047212 */ /* 0x000fc800078efcff */
[----:B------:R-:W-:-:S07]  /*c760*/  PRMT R0, R4, 0x7610, R0 ;  /* 0x0000761004007816 */ /* 0x000fce0000000000 */
.L_x_14640:
[----:B------:R-:W-:Y:S05]  /*c770*/  BSYNC B0 ;  /* 0x0000000000007941 */ /* 0x000fea0003800000 */
.L_x_14639:
[----:B------:R-:W-:Y:S01]  /*c780*/  STG.E.U8 desc[UR36][R2.64], R0 ;  /* 0x0000000002007986 */ /* 0x000fe2000c101124 */
[----:B------:R-:W-:Y:S05]  /*c790*/  EXIT ;  /* 0x000000000000794d */ /* 0x000fea0003800000 */
.L_x_14637:
        /* <DEDUP_REMOVED lines=17> */
.L_x_14644:
[----:B------:R-:W-:-:S04]  /*c8b0*/  LOP3.LUT R0, R7, 0x80000000, RZ, 0xc0, !PT ;  /* 0x8000000007007812 */ /* 0x000fc800078ec0ff */
[----:B------:R-:W-:-:S04]  /*c8c0*/  SHF.R.U32.HI R5, RZ, 0x18, R0 ;  /* 0x00000018ff057819 */ /* 0x000fc80000011600 */
[----:B------:R-:W-:-:S04]  /*c8d0*/  LOP3.LUT R4, R4, R5, RZ, 0xfc, !PT ;  /* 0x0000000504047212 */ /* 0x000fc800078efcff */
[----:B------:R-:W-:-:S07]  /*c8e0*/  PRMT R0, R4, 0x7610, R0 ;  /* 0x0000761004007816 */ /* 0x000fce0000000000 */
.L_x_14643:
[----:B------:R-:W-:Y:S05]  /*c8f0*/  BSYNC B0 ;  /* 0x0000000000007941 */ /* 0x000fea0003800000 */
.L_x_14642:
[----:B------:R-:W-:Y:S01]  /*c900*/  STG.E.U8 desc[UR36][R2.64], R0 ;  /* 0x0000000002007986 */ /* 0x000fe2000c101124 */
[----:B------:R-:W-:Y:S05]  /*c910*/  EXIT ;  /* 0x000000000000794d */ /* 0x000fea0003800000 */
.L_x_14636:
        /* <DEDUP_REMOVED lines=22> */
.L_x_14619:
        /* <DEDUP_REMOVED lines=16> */
.L_x_14647:
[----:B------:R-:W-:Y:S05]  /*cb80*/  EXIT ;  /* 0x000000000000794d */ /* 0x000fea0003800000 */
.L_x_14646:
[----:B------:R-:W-:-:S06]  /*cb90*/  HADD2.F32 R4, -RZ, R18.H0_H0 ;  /* 0x20000012ff047230 */ /* 0x000fcc0000004100 */
[----:B------:R-:W0:Y:S02]  /*cba0*/  F2I.U64.TRUNC R4, R4 ;  /* 0x0000000400047311 */ /* 0x000e24000020d800 */
[----:B0-----:R-:W-:Y:S01]  /*cbb0*/  STG.E.64 desc[UR36][R2.64], R4 ;  /* 0x0000000402007986 */ /* 0x001fe2000c101b24 */
[----:B------:R-:W-:Y:S05]  /*cbc0*/  EXIT ;  /* 0x000000000000794d */ /* 0x000fea0003800000 */
.L_x_14645:
[----:B------:R-:W-:-:S04]  /*cbd0*/  HADD2.F32 R18, -RZ, R18.H0_H0 ;  /* 0x20000012ff127230 */ /* 0x000fc80000004100 */
[----:B------:R-:W0:Y:S02]  /*cbe0*/  F2I.FTZ.U32.TRUNC.NTZ R5, R18 ;  /* 0x0000001200057305 */ /* 0x000e24000021f000 */
[----:B0-----:R-:W-:Y:S01]  /*cbf0*/  STG.E desc[UR36][R2.64], R5 ;  /* 0x0000000502007986 */ /* 0x001fe2000c101924 */
[----:B------:R-:W-:Y:S05]  /*cc00*/  EXIT ;  /* 0x000000000000794d */ /* 0x000fea0003800000 */
.L_x_14648:
        /* <DEDUP_REMOVED lines=15> */
.L_x_42237:


//--------------------- .text._ZN2at6native18elementwise_kernelILi128ELi4EZNS0_22gpu_kernel_impl_nocastINS0_13BinaryFunctorIN3c104HalfES5_S5_ZZZNS0_19minimum_kernel_cudaERNS_18TensorIteratorBaseEENKUlvE0_clEvENKUlvE1_clEvEUlS5_S5_E_EEEEvS7_RKT_EUliE_EEviT1_ --------------------------
	.section	.text._ZN2at6native18elementwise_kernelILi128ELi4EZNS0_22gpu_kernel_impl_nocastINS0_13BinaryFunctorIN3c104HalfES5_S5_ZZZNS0_19minimum_kernel_cudaERNS_18TensorIteratorBaseEENKUlvE0_clEvENKUlvE1_clEvEUlS5_S5_E_EEEEvS7_RKT_EUliE_EEviT1_,"ax",@progbits
	.align	128
        .global         _ZN2at6native18elementwise_kernelILi128ELi4EZNS0_22gpu_kernel_impl_nocastINS0_13BinaryFunctorIN3c104HalfES5_S5_ZZZNS0_19minimum_kernel_cudaERNS_18TensorIteratorBaseEENKUlvE0_clEvENKUlvE1_clEvEUlS5_S5_E_EEEEvS7_RKT_EUliE_EEviT1_
        .type           _ZN2at6native18elementwise_kernelILi128ELi4EZNS0_22gpu_kernel_impl_nocastINS0_13BinaryFunctorIN3c104HalfES5_S5_ZZZNS0_19minimum_kernel_cudaERNS_18TensorIteratorBaseEENKUlvE0_clEvENKUlvE1_clEvEUlS5_S5_E_EEEEvS7_RKT_EUliE_EEviT1_,@function
        .size           _ZN2at6native18elementwise_kernelILi128ELi4EZNS0_22gpu_kernel_impl_nocastINS0_13BinaryFunctorIN3c104HalfES5_S5_ZZZNS0_19minimum_kernel_cudaERNS_18TensorIteratorBaseEENKUlvE0_clEvENKUlvE1_clEvEUlS5_S5_E_EEEEvS7_RKT_EUliE_EEviT1_,(.L_x_42238 - _ZN2at6native18elementwise_kernelILi128ELi4EZNS0_22gpu_kernel_impl_nocastINS0_13BinaryFunctorIN3c104HalfES5_S5_ZZZNS0_19minimum_kernel_cudaERNS_18TensorIteratorBaseEENKUlvE0_clEvENKUlvE1_clEvEUlS5_S5_E_EEEEvS7_RKT_EUliE_EEviT1_)
        .other          _ZN2at6native18elementwise_kernelILi128ELi4EZNS0_22gpu_kernel_impl_nocastINS0_13BinaryFunctorIN3c104HalfES5_S5_ZZZNS0_19minimum_kernel_cudaERNS_18TensorIteratorBaseEENKUlvE0_clEvENKUlvE1_clEvEUlS5_S5_E_EEEEvS7_RKT_EUliE_EEviT1_,@"STO_CUDA_ENTRY STV_DEFAULT"
_ZN2at6native18elementwise_kernelILi128ELi4EZNS0_22gpu_kernel_impl_nocastINS0_13BinaryFunctorIN3c104HalfES5_S5_ZZZNS0_19minimum_kernel_cudaERNS_18TensorIteratorBaseEENKUlvE0_clEvENKUlvE1_clEvEUlS5_S5_E_EEEEvS7_RKT_EUliE_EEviT1_:
.text._ZN2at6native18elementwise_kernelILi128ELi4EZNS0_22gpu_kernel_impl_nocastINS0_13BinaryFunctorIN3c104HalfES5_S5_ZZZNS0_19minimum_kernel_cudaERNS_18TensorIteratorBaseEENKUlvE0_clEvENKUlvE1_clEvEUlS5_S5_E_EEEEvS7_RKT_EUliE_EEviT1_:
        /* <DEDUP_REMOVED lines=363> */
.L_x_14651:
        /* <DEDUP_REMOVED lines=10> */
[----:B------:R-:W-:Y:S01]  /*1750*/  IADD3.X R5, RZ, UR11, RZ, P2, !PT ;  /* 0x0000000bff057c10 */ /* 0x000fe200097fe4ff */
[----:B--2---:R-:W-:-:S05]  /*1760*/  HADD2.F32 R2, -RZ, R6.H0_H0 ;  /* 0x20000006ff027230 */ /* 0x004fca0000004100 */
[----:B------:R-:W-:-:S13]  /*1770*/  FSETP.NEU.FTZ.AND P0, PT, R2, R2, PT ;  /* 0x000000020200720b */ /* 0x000fda0003f1d000 */
[----:B------:R-:W-:Y:S05]  /*1780*/  @P0 BRA `(.L_x_14653) ;  /* 0x0000000000200947 */ /* 0x000fea0003800000 */
[----:B------:R-:W2:Y:S02]  /*1790*/  LDG.E.U16 R5, desc[UR4][R4.64] ;  /* 0x0000000404057981 */ /* 0x000ea4000c1e1500 */
[----:B--2---:R-:W-:-:S05]  /*17a0*/  HADD2.F32 R7, -RZ, R5.H0_H0 ;  /* 0x20000005ff077230 */ /* 0x004fca0000004100 */
[----:B------:R-:W-:-:S13]  /*17b0*/  FSETP.NEU.FTZ.AND P0, PT, R7, R7, PT ;  /* 0x000000070700720b */ /* 0x000fda0003f1d000 */
[----:B------:R-:W-:Y:S05]  /*17c0*/  @P0 BRA `(.L_x_14654) ;  /* 0x0000000000140947 */ /* 0x000fea0003800000 */
[----:B------:R-:W-:-:S04]  /*17d0*/  FMNMX.FTZ R2, R2, R7, PT ;  /* 0x0000000702027209 */ /* 0x000fc80003810000 */
[----:B------:R-:W-:-:S04]  /*17e0*/  F2FP.F16.F32.PACK_AB R2, RZ, R2 ;  /* 0x00000002ff02723e */ /* 0x000fc800000000ff */
[----:B------:R-:W-:Y:S01]  /*17f0*/  PRMT R5, R2, 0x7610, R5 ;  /* 0x0000761002057816 */ /* 0x000fe20000000005 */
[----:B------:R-:W-:Y:S06]  /*1800*/  BRA `(.L_x_14654) ;  /* 0x0000000000047947 */ /* 0x000fec0003800000 */
.L_x_14653:
[----:B------:R-:W-:-:S07]  /*1810*/  PRMT R5, R6, 0x7610, R5 ;  /* 0x0000761006057816 */ /* 0x000fce0000000005 */
.L_x_14654:
[----:B------:R-:W-:Y:S05]  /*1820*/  BSYNC B1 ;  /* 0x0000000000017941 */ /* 0x000fea0003800000 */
.L_x_14652:
[----:B------:R0:W-:Y:S01]  /*1830*/  STG.E.U16 desc[UR4][R8.64], R5 ;  /* 0x0000000508007986 */ /* 0x0001e2000c101504 */
[----:B------:R-:W-:-:S07]  /*1840*/  IADD3 R3, R3, 0x80, RZ ;  /* 0x0000008003037810 */ /* 0x000fce0007ffe0ff */
.L_x_14650:
[----:B------:R-:W-:Y:S05]  /*1850*/  BSYNC B0 ;  /* 0x0000000000007941 */ /* 0x000fea0003800000 */
.L_x_14649:
        /* <DEDUP_REMOVED lines=356> */
.L_x_14657:
        /* <DEDUP_REMOVED lines=22> */
.L_x_14659:
[----:B------:R-:W-:-:S07]  /*3000*/  PRMT R5, R6, 0x7610, R5 ;  /* 0x0000761006057816 */ /* 0x000fce0000000005 */
.L_x_14660:
[----:B------:R-:W-:Y:S05]  /*3010*/  BSYNC B1 ;  /* 0x0000000000017941 */ /* 0x000fea0003800000 */
.L_x_14658:
        /* <DEDUP_REMOVED lines=357> */
.L_x_14661:
        /* <DEDUP_REMOVED lines=22> */
.L_x_14663:
[----:B------:R-:W-:-:S07]  /*47d0*/  PRMT R5, R6, 0x7610, R5 ;  /* 0x0000761006057816 */ /* 0x000fce0000000005 */
.L_x_14664:
[----:B------:R-:W-:Y:S05]  /*47e0*/  BSYNC B1 ;  /* 0x0000000000017941 */ /* 0x000fea0003800000 */
.L_x_14662:
[----:B------:R1:W-:Y:S01]  /*47f0*/  STG.E.U16 desc[UR4][R8.64], R5 ;  /* 0x0000000508007986 */ /* 0x0003e2000c101504 */
[----:B------:R-:W-:-:S07]  /*4800*/  IADD3 R3, R3, 0x80, RZ ;  /* 0x0000008003037810 */ /* 0x000fce0007ffe0ff */
.L_x_14656:
[----:B------:R-:W-:Y:S05]  /*4810*/  BSYNC B0 ;  /* 0x0000000000007941 */ /* 0x000fea0003800000 */
.L_x_14655:
        /* <DEDUP_REMOVED lines=355> */
.L_x_14665:
        /* <DEDUP_REMOVED lines=22> */
.L_x_14667:
[----:B------:R-:W-:-:S07]  /*5fb0*/  PRMT R5, R2, 0x7610, R5 ;  /* 0x0000761002057816 */ /* 0x000fce0000000005 */
.L_x_14668:
[----:B------:R-:W-:Y:S05]  /*5fc0*/  BSYNC B0 ;  /* 0x0000000000007941 */ /* 0x000fea0003800000 */
.L_x_14666:
[----:B------:R-:W-:Y:S01]  /*5fd0*/  STG.E.U16 desc[UR4][R6.64], R5 ;  /* 0x0000000506007986 */ /* 0x000fe2000c101504 */
[----:B------:R-:W-:Y:S05]  /*5fe0*/  EXIT ;  /* 0x000000000000794d */ /* 0x000fea0003800000 */
.L_x_14669:
        /* <DEDUP_REMOVED lines=9> */
.L_x_42238:


//--------------------- .text._ZN2at6native27unrolled_elementwise_kernelINS0_13BinaryFunctorIN3c104HalfES4_S4_ZZZNS0_19minimum_kernel_cudaERNS_18TensorIteratorBaseEENKUlvE0_clEvENKUlvE1_clEvEUlS4_S4_E_EESt5arrayIPcLm3EELi4E23TrivialOffsetCalculatorILi2EjESE_ILi1EjENS0_6memory15LoadWithoutCastENSH_16StoreWithoutCastEEEviT_T0_T2_T3_T4_T5_ --------------------------
	.section	.text._ZN2at6native27unrolled_elementwise_kernelINS0_13BinaryFunctorIN3c104HalfES4_S4_ZZZNS0_19minimum_kernel_cudaERNS_18TensorIteratorBaseEENKUlvE0_clEvENKUlvE1_clEvEUlS4_S4_E_EESt5arrayIPcLm3EELi4E23TrivialOffsetCalculatorILi2EjESE_ILi1EjENS0_6memory15LoadWithoutCastENSH_16StoreWithoutCastEEEviT_T0_T2_T3_T4_T5_,"ax",@progbits
	.align	128
        .global         _ZN2at6native27unrolled_elementwise_kernelINS0_13BinaryFunctorIN3c104HalfES4_S4_ZZZNS0_19minimum_kernel_cudaERNS_18TensorIteratorBaseEENKUlvE0_clEvENKUlvE1_clEvEUlS4_S4_E_EESt5arrayIPcLm3EELi4E23TrivialOffsetCalculatorILi2EjESE_ILi1EjENS0_6memory15LoadWithoutCastENSH_16StoreWithoutCastEEEviT_T0_T2_T3_T4_T5_
        .type           _ZN2at6native27unrolled_elementwise_kernelINS0_13BinaryFunctorIN3c104HalfES4_S4_ZZZNS0_19minimum_kernel_cudaERNS_18TensorIteratorBaseEENKUlvE0_clEvENKUlvE1_clEvEUlS4_S4_E_EESt5arrayIPcLm3EELi4E23TrivialOffsetCalculatorILi2EjESE_ILi1EjENS0_6memory15LoadWithoutCastENSH_16StoreWithoutCastEEEviT_T0_T2_T3_T4_T5_,@function
        .size           _ZN2at6native27unrolled_elementwise_kernelINS0_13BinaryFunctorIN3c104HalfES4_S4_ZZZNS0_19minimum_kernel_cudaERNS_18TensorIteratorBaseEENKUlvE0_clEvENKUlvE1_clEvEUlS4_S4_E_EESt5arrayIPcLm3EELi4E23TrivialOffsetCalculatorILi2EjESE_ILi1EjENS0_6memory15LoadWithoutCastENSH_16StoreWithoutCastEEEviT_T0_T2_T3_T4_T5_,(.L_x_42239 - _ZN2at6native27unrolled_elementwise_kernelINS0_13BinaryFunctorIN3c104HalfES4_S4_ZZZNS0_19minimum_kernel_cudaERNS_18TensorIteratorBaseEENKUlvE0_clEvENKUlvE1_clEvEUlS4_S4_E_EESt5arrayIPcLm3EELi4E23TrivialOffsetCalculatorILi2EjESE_ILi1EjENS0_6memory15LoadWithoutCastENSH_16StoreWithoutCastEEEviT_T0_T2_T3_T4_T5_)
        .other          _ZN2at6native27unrolled_elementwise_kernelINS0_13BinaryFunctorIN3c104HalfES4_S4_ZZZNS0_19minimum_kernel_cudaERNS_18TensorIteratorBaseEENKUlvE0_clEvENKUlvE1_clEvEUlS4_S4_E_EESt5arrayIPcLm3EELi4E23TrivialOffsetCalculatorILi2EjESE_ILi1EjENS0_6memory15LoadWithoutCastENSH_16StoreWithoutCastEEEviT_T0_T2_T3_T4_T5_,@"STO_CUDA_ENTRY STV_DEFAULT"
_ZN2at6native27unrolled_elementwise_kernelINS0_13BinaryFunctorIN3c104HalfES4_S4_ZZZNS0_19minimum_kernel_cudaERNS_18TensorIteratorBaseEENKUlvE0_clEvENKUlvE1_clEvEUlS4_S4_E_EESt5arrayIPcLm3EELi4E23TrivialOffsetCalculatorILi2EjESE_ILi1EjENS0_6memory15LoadWithoutCastENSH_16StoreWithoutCastEEEviT_T0_T2_T3_T4_T5_:
.text._ZN2at6native27unrolled_elementwise_kernelINS0_13BinaryFunctorIN3c104HalfES4_S4_ZZZNS0_19minimum_kernel_cudaERNS_18TensorIteratorBaseEENKUlvE0_clEvENKUlvE1_clEvEUlS4_S4_E_EESt5arrayIPcLm3EELi4E23TrivialOffsetCalculatorILi2EjESE_ILi1EjENS0_6memory15LoadWithoutCastENSH_16StoreWithoutCastEEEviT_T0_T2_T3_T4_T5_:
        /* <DEDUP_REMOVED lines=53> */
[----:B-1---5:R-:W-:-:S05]  /*0350*/  HADD2.F32 R2, -RZ, R20.H0_H0 ;  /* 0x20000014ff027230 */ /* 0x022fca0000004100 */
        /* <DEDUP_REMOVED lines=9> */
.L_x_14672:
[----:B------:R-:W-:-:S07]  /*03f0*/  PRMT R21, R20, 0x7610, R21 ;  /* 0x0000761014157816 */ /* 0x000fce0000000015 */
.L_x_14671:
[----:B------:R-:W-:Y:S05]  /*0400*/  BSYNC B0 ;  /* 0x0000000000007941 */ /* 0x000fea0003800000 */
.L_x_14670:
[----:B-1----:R-:W-:Y:S01]  /*0410*/  VIADD R5, R15, 0x80 ;  /* 0x000000800f057836 */ /* 0x002fe20000000000 */
[----:B------:R-:W-:Y:S04]  /*0420*/  BSSY B0, `(.L_x_14673) ;  /* 0x000000e000007945 */ /* 0x000fe80003800000 */
[----:B------:R-:W-:-:S13]  /*0430*/  ISETP.GE.AND P1, PT, R5, R18, PT ;  /* 0x000000120500720c */ /* 0x000fda0003f26270 */
        /* <DEDUP_REMOVED lines=11> */
.L_x_14675:
[----:B------:R-:W-:-:S07]  /*04f0*/  PRMT R23, R22, 0x7610, R23 ;  /* 0x0000761016177816 */ /* 0x000fce0000000017 */
.L_x_14674:
[----:B------:R-:W-:Y:S05]  /*0500*/  BSYNC B0 ;  /* 0x0000000000007941 */ /* 0x000fea0003800000 */
.L_x_14673:
[----:B------:R-:W-:Y:S01]  /*0510*/  VIADD R3, R15, 0x100 ;  /* 0x000001000f037836 */ /* 0x000fe20000000000 */
        /* <DEDUP_REMOVED lines=13> */
.L_x_14678:
[----:B------:R-:W-:-:S07]  /*05f0*/  PRMT R13, R24, 0x7610, R13 ;  /* 0x00007610180d7816 */ /* 0x000fce000000000d */
.L_x_14677:
[----:B------:R-:W-:Y:S05]  /*0600*/  BSYNC B0 ;  /* 0x0000000000007941 */ /* 0x000fea0003800000 */
.L_x_14676:
        /* <DEDUP_REMOVED lines=14> */
.L_x_14681:
[----:B------:R-:W-:-:S07]  /*06f0*/  PRMT R12, R14, 0x7610, R12 ;  /* 0x000076100e0c7816 */ /* 0x000fce000000000c */
.L_x_14680:
[----:B------:R-:W-:Y:S05]  /*0700*/  BSYNC B0 ;  /* 0x0000000000007941 */ /* 0x000fea0003800000 */
.L_x_14679:
        /* <DEDUP_REMOVED lines=18> */
.L_x_14683:
[----:B------:R-:W-:Y:S05]  /*0830*/  BSYNC B0 ;  /* 0x0000000000007941 */ /* 0x000fea0003800000 */
.L_x_14682:
[----:B------:R-:W-:-:S13]  /*0840*/  ISETP.GE.AND P0, PT, R15, R18, PT ;  /* 0x000000120f00720c */ /* 0x000fda0003f06270 */
[----:B------:R-:W-:Y:S05]  /*0850*/  @P0 EXIT ;  /* 0x000000000000094d */ /* 0x000fea0003800000 */
[----:B01----:R-:W0:Y:S01]  /*0860*/  LDC.64 R2, c[0x0][0x218] ;  /* 0x00008600ff027b82 */ /* 0x003e220000000a00 */
[----:B------:R-:W-:-:S04]  /*0870*/  IMAD R15, R0, 0x200, R15 ;  /* 0x00000200000f7824 */ /* 0x000fc800078e020f */
[----:B0-----:R-:W-:-:S05]  /*0880*/  IMAD.WIDE.U32 R2, R15, 0x2, R2 ;  /* 0x000000020f027825 */ /* 0x001fca00078e0002 */
[----:B------:R-:W-:Y:S01]  /*0890*/  STG.E.U16 desc[UR4][R2.64], R12 ;  /* 0x0000000c02007986 */ /* 0x000fe2000c101504 */
[----:B------:R-:W-:Y:S05]  /*08a0*/  EXIT ;  /* 0x000000000000794d */ /* 0x000fea0003800000 */
.L_x_14684:
        /* <DEDUP_REMOVED lines=13> */
.L_x_42239:


//--------------------- .text._ZN2at6native29vectorized_elementwise_kernelILi2ENS0_13BinaryFunctorIN3c104HalfES4_S4_ZZZNS0_19minimum_kernel_cudaERNS_18TensorIteratorBaseEENKUlvE0_clEvENKUlvE1_clEvEUlS4_S4_E_EESt5arrayIPcLm3EEEEviT0_T1_ --------------------------
	.section	.text._ZN2at6native29vectorized_elementwise_kernelILi2ENS0_13BinaryFunctorIN3c104HalfES4_S4_ZZZNS0_19minimum_kernel_cudaERNS_18TensorIteratorBaseEENKUlvE0_clEvENKUlvE1_clEvEUlS4_S4_E_EESt5arrayIPcLm3EEEEviT0_T1_,"ax",@progbits
	.align	128
        .global         _ZN2at6native29vectorized_elementwise_kernelILi2ENS0_13BinaryFunctorIN3c104HalfES4_S4_ZZZNS0_19minimum_kernel_cudaERNS_18TensorIteratorBaseEENKUlvE0_clEvENKUlvE1_clEvEUlS4_S4_E_EESt5arrayIPcLm3EEEEviT0_T1_
        .type           _ZN2at6native29vectorized_elementwise_kernelILi2ENS0_13BinaryFunctorIN3c104HalfES4_S4_ZZZNS0_19minimum_kernel_cudaERNS_18TensorIteratorBaseEENKUlvE0_clEvENKUlvE1_clEvEUlS4_S4_E_EESt5arrayIPcLm3EEEEviT0_T1_,@function
        .size           _ZN2at6native29vectorized_elementwise_kernelILi2ENS0_13BinaryFunctorIN3c104HalfES4_S4_ZZZNS0_19minimum_kernel_cudaERNS_18TensorIteratorBaseEENKUlvE0_clEvENKUlvE1_clEvEUlS4_S4_E_EESt5arrayIPcLm3EEEEviT0_T1_,(.L_x_42240 - _ZN2at6native29vectorized_elementwise_kernelILi2ENS0_13BinaryFunctorIN3c104HalfES4_S4_ZZZNS0_19minimum_kernel_cudaERNS_18TensorIteratorBaseEENKUlvE0_clEvENKUlvE1_clEvEUlS4_S4_E_EESt5arrayIPcLm3EEEEviT0_T1_)
        .other          _ZN2at6native29vectorized_elementwise_kernelILi2ENS0_13BinaryFunctorIN3c104HalfES4_S4_ZZZNS0_19minimum_kernel_cudaERNS_18TensorIteratorBaseEENKUlvE0_clEvENKUlvE1_clEvEUlS4_S4_E_EESt5arrayIPcLm3EEEEviT0_T1_,@"STO_CUDA_ENTRY STV_DEFAULT"
_ZN2at6native29vectorized_elementwise_kernelILi2ENS0_13BinaryFunctorIN3c104HalfES4_S4_ZZZNS0_19minimum_kernel_cudaERNS_18TensorIteratorBaseEENKUlvE0_clEvENKUlvE1_clEvEUlS4_S4_E_EESt5arrayIPcLm3EEEEviT0_T1_:
.text._ZN2at6native29vectorized_elementwise_kernelILi2ENS0_13BinaryFunctorIN3c104HalfES4_S4_ZZZNS0_19minimum_kernel_cudaERNS_18TensorIteratorBaseEENKUlvE0_clEvENKUlvE1_clEvEUlS4_S4_E_EESt5arrayIPcLm3EEEEviT0_T1_:
        /* <DEDUP_REMOVED lines=24> */
[----:B--2---:R-:W-:-:S05]  /*0180*/  HADD2.F32 R18, -RZ, R19.H0_H0 ;  /* 0x20000013ff127230 */ /* 0x004fca0000004100 */
[----:B------:R-:W-:Y:S02]  /*0190*/  FSETP.NEU.FTZ.AND P0, PT, R18, R18, PT ;  /* 0x000000121200720b */ /* 0x000fe40003f1d000 */
[C---:B---3--:R-:W-:Y:S02]  /*01a0*/  PRMT R8, R7.reuse, 0x7610, R8 ;  /* 0x0000761007087816 */ /* 0x048fe40000000008 */
[----:B------:R-:W-:Y:S02]  /*01b0*/  PRMT R7, R7, 0x7632, R7 ;  /* 0x0000763207077816 */ /* 0x000fe40000000007 */
[C---:B----4-:R-:W-:Y:S02]  /*01c0*/  PRMT R6, R5.reuse, 0x7610, R6 ;  /* 0x0000761005067816 */ /* 0x050fe40000000006 */
[----:B------:R-:W-:Y:S02]  /*01d0*/  PRMT R5, R5, 0x7632, R5 ;  /* 0x0000763205057816 */ /* 0x000fe40000000005 */
[----:B------:R-:W-:-:S02]  /*01e0*/  PRMT R3, R2, 0x7610, R3 ;  /* 0x0000761002037816 */ /* 0x000fc40000000003 */
[----:B------:R-:W-:Y:S02]  /*01f0*/  PRMT R2, R2, 0x7632, R2 ;  /* 0x0000763202027816 */ /* 0x000fe40000000002 */
[----:B------:R-:W-:Y:S01]  /*0200*/  PRMT R10, R9, 0x7632, R10 ;  /* 0x00007632090a7816 */ /* 0x000fe2000000000a */
[----:B0-----:R-:W-:Y:S06]  /*0210*/  @P0 BRA `(.L_x_14687) ;  /* 0x0000000000180947 */ /* 0x001fec0003800000 */
[----:B------:R-:W-:-:S05]  /*0220*/  HADD2.F32 R15, -RZ, R9.H0_H0 ;  /* 0x20000009ff0f7230 */ /* 0x000fca0000004100 */
[----:B------:R-:W-:-:S13]  /*0230*/  FSETP.NEU.FTZ.AND P0, PT, R15, R15, PT ;  /* 0x0000000f0f00720b */ /* 0x000fda0003f1d000 */
[----:B------:R-:W-:Y:S05]  /*0240*/  @P0 BRA `(.L_x_14688) ;  /* 0x0000000000100947 */ /* 0x000fea0003800000 */
[----:B------:R-:W-:-:S04]  /*0250*/  FMNMX.FTZ R9, R18, R15, PT ;  /* 0x0000000f12097209 */ /* 0x000fc80003810000 */
[----:B------:R-:W-:Y:S01]  /*0260*/  F2FP.F16.F32.PACK_AB R9, RZ, R9 ;  /* 0x00000009ff09723e */ /* 0x000fe200000000ff */
[----:B------:R-:W-:Y:S06]  /*0270*/  BRA `(.L_x_14688) ;  /* 0x0000000000047947 */ /* 0x000fec0003800000 */
.L_x_14687:
[----:B------:R-:W-:-:S07]  /*0280*/  PRMT R9, R19, 0x7610, R9 ;  /* 0x0000761013097816 */ /* 0x000fce0000000009 */
.L_x_14688:
[----:B------:R-:W-:Y:S05]  /*0290*/  BSYNC B0 ;  /* 0x0000000000007941 */ /* 0x000fea0003800000 */
.L_x_14686:
[----:B------:R-:W-:Y:S01]  /*02a0*/  HADD2.F32 R14, -RZ, R19.H1_H1 ;  /* 0x30000013ff0e7230 */ /* 0x000fe20000004100 */
[----:B------:R-:W-:Y:S04]  /*02b0*/  BSSY B0, `(.L_x_14689) ;  /* 0x000000a000007945 */ /* 0x000fe80003800000 */
[----:B------:R-:W-:-:S13]  /*02c0*/  FSETP.NEU.FTZ.AND P0, PT, R14, R14, PT ;  /* 0x0000000e0e00720b */ /* 0x000fda0003f1d000 */
[----:B------:R-:W-:Y:S05]  /*02d0*/  @P0 BRA `(.L_x_14690) ;  /* 0x0000000000180947 */ /* 0x000fea0003800000 */
[----:B------:R-:W-:-:S05]  /*02e0*/  HADD2.F32 R15, -RZ, R10.H0_H0 ;  /* 0x2000000aff0f7230 */ /* 0x000fca0000004100 */
[----:B------:R-:W-:-:S13]  /*02f0*/  FSETP.NEU.FTZ.AND P0, PT, R15, R15, PT ;  /* 0x0000000f0f00720b */ /* 0x000fda0003f1d000 */
[----:B------:R-:W-:Y:S05]  /*0300*/  @P0 BRA `(.L_x_14691) ;  /* 0x0000000000100947 */ /* 0x000fea0003800000 */
[----:B------:R-:W-:-:S04]  /*0310*/  FMNMX.FTZ R10, R14, R15, PT ;  /* 0x0000000f0e0a7209 */ /* 0x000fc80003810000 */
[----:B------:R-:W-:Y:S01]  /*0320*/  F2FP.F16.F32.PACK_AB R10, RZ, R10 ;  /* 0x0000000aff0a723e */ /* 0x000fe200000000ff */
[----:B------:R-:W-:Y:S06]  /*0330*/  BRA `(.L_x_14691) ;  /* 0x0000000000047947 */ /* 0x000fec0003800000 */
.L_x_14690:
[----:B------:R-:W-:-:S07]  /*0340*/  PRMT R10, R19, 0x7632, R10 ;  /* 0x00007632130a7816 */ /* 0x000fce000000000a */
.L_x_14691:
[----:B------:R-:W-:Y:S05]  /*0350*/  BSYNC B0 ;  /* 0x0000000000007941 */ /* 0x000fea0003800000 */
.L_x_14689:
[----:B-----5:R-:W-:Y:S01]  /*0360*/  HADD2.F32 R14, -RZ, R13.H0_H0 ;  /* 0x2000000dff0e7230 */ /* 0x020fe20000004100 */
        /* <DEDUP_REMOVED lines=9> */
.L_x_14693:
[----:B------:R-:W-:-:S07]  /*0400*/  PRMT R8, R13, 0x7610, R8 ;  /* 0x000076100d087816 */ /* 0x000fce0000000008 */
.L_x_14694:
[----:B------:R-:W-:Y:S05]  /*0410*/  BSYNC B0 ;  /* 0x0000000000007941 */ /* 0x000fea0003800000 */
.L_x_14692:
        /* <DEDUP_REMOVED lines=10> */
.L_x_14696:
[----:B------:R-:W-:-:S07]  /*04c0*/  PRMT R7, R13, 0x7632, R7 ;  /* 0x000076320d077816 */ /* 0x000fce0000000007 */
.L_x_14697:
[----:B------:R-:W-:Y:S05]  /*04d0*/  BSYNC B0 ;  /* 0x0000000000007941 */ /* 0x000fea0003800000 */
.L_x_14695:
[----:B------:R-:W-:Y:S01]  /*04e0*/  HADD2.F32 R13, -RZ, R11.H0_H0 ;  /* 0x2000000bff0d7230 */ /* 0x000fe20000004100 */
        /* <DEDUP_REMOVED lines=9> */
.L_x_14699:
[----:B------:R-:W-:-:S07]  /*0580*/  PRMT R6, R11, 0x7610, R6 ;  /* 0x000076100b067816 */ /* 0x000fce0000000006 */
.L_x_14700:
[----:B------:R-:W-:Y:S05]  /*0590*/  BSYNC B0 ;  /* 0x0000000000007941 */ /* 0x000fea0003800000 */
.L_x_14698:
        /* <DEDUP_REMOVED lines=10> */
.L_x_14702:
[----:B------:R-:W-:-:S07]  /*0640*/  PRMT R5, R11, 0x7632, R5 ;  /* 0x000076320b057816 */ /* 0x000fce0000000005 */
.L_x_14703:
[----:B------:R-:W-:Y:S05]  /*0650*/  BSYNC B0 ;  /* 0x0000000000007941 */ /* 0x000fea0003800000 */
.L_x_14701:
        /* <DEDUP_REMOVED lines=10> */
.L_x_14705:
[----:B------:R-:W-:-:S07]  /*0700*/  PRMT R3, R12, 0x7610, R3 ;  /* 0x000076100c037816 */ /* 0x000fce0000000003 */
.L_x_14706:
[----:B------:R-:W-:Y:S05]  /*0710*/  BSYNC B0 ;  /* 0x0000000000007941 */ /* 0x000fea0003800000 */
.L_x_14704:
        /* <DEDUP_REMOVED lines=10> */
.L_x_14708:
[----:B------:R-:W-:-:S07]  /*07c0*/  PRMT R2, R12, 0x7632, R2 ;  /* 0x000076320c027816 */ /* 0x000fce0000000002 */
.L_x_14709:
[----:B------:R-:W-:Y:S05]  /*07d0*/  BSYNC B0 ;  /* 0x0000000000007941 */ /* 0x000fea0003800000 */
.L_x_14707:
        /* <DEDUP_REMOVED lines=12> */
.L_x_14685:
        /* <DEDUP_REMOVED lines=91> */
[----:B----45:R-:W-:-:S05]  /*0e50*/  HADD2.F32 R14, -RZ, R7.H0_H0 ;  /* 0x20000007ff0e7230 */ /* 0x030fca0000004100 */
        /* <DEDUP_REMOVED lines=9> */
.L_x_14712:
[----:B------:R-:W-:-:S07]  /*0ef0*/  PRMT R8, R7, 0x7610, R8 ;  /* 0x0000761007087816 */ /* 0x000fce0000000008 */
.L_x_14711:
[----:B------:R-:W-:Y:S05]  /*0f00*/  BSYNC B0 ;  /* 0x0000000000007941 */ /* 0x000fea0003800000 */
.L_x_14710:
[----:B----4-:R-:W-:Y:S01]  /*0f10*/  VIADD R14, R6, 0x80 ;  /* 0x00000080060e7836 */ /* 0x010fe20000000000 */
        /* <DEDUP_REMOVED lines=13> */
.L_x_14715:
[----:B------:R-:W-:-:S07]  /*0ff0*/  PRMT R10, R9, 0x7610, R10 ;  /* 0x00007610090a7816 */ /* 0x000fce000000000a */
.L_x_14714:
[----:B------:R-:W-:Y:S05]  /*1000*/  BSYNC B0 ;  /* 0x0000000000007941 */ /* 0x000fea0003800000 */
.L_x_14713:
        /* <DEDUP_REMOVED lines=14> */
.L_x_14718:
[----:B------:R-:W-:-:S07]  /*10f0*/  PRMT R20, R11, 0x7610, R20 ;  /* 0x000076100b147816 */ /* 0x000fce0000000014 */
.L_x_14717:
[----:B------:R-:W-:Y:S05]  /*1100*/  BSYNC B0 ;  /* 0x0000000000007941 */ /* 0x000fea0003800000 */
.L_x_14716:
        /* <DEDUP_REMOVED lines=14> */
.L_x_14721:
[----:B------:R-:W-:-:S07]  /*11f0*/  PRMT R24, R21, 0x7610, R24 ;  /* 0x0000761015187816 */ /* 0x000fce0000000018 */
.L_x_14720:
[----:B------:R-:W-:Y:S05]  /*1200*/  BSYNC B0 ;  /* 0x0000000000007941 */ /* 0x000fea0003800000 */
.L_x_14719:
        /* <DEDUP_REMOVED lines=14> */
.L_x_14724:
[----:B------:R-:W-:-:S07]  /*12f0*/  PRMT R0, R25, 0x7610, R0 ;  /* 0x0000761019007816 */ /* 0x000fce0000000000 */
.L_x_14723:
[----:B------:R-:W-:Y:S05]  /*1300*/  BSYNC B0 ;  /* 0x0000000000007941 */ /* 0x000fea0003800000 */
.L_x_14722:
        /* <DEDUP_REMOVED lines=14> */
.L_x_14727:
[----:B------:R-:W-:-:S07]  /*13f0*/  PRMT R2, R3, 0x7610, R2 ;  /* 0x0000761003027816 */ /* 0x000fce0000000002 */
.L_x_14726:
[----:B------:R-:W-:Y:S05]  /*1400*/  BSYNC B0 ;  /* 0x0000000000007941 */ /* 0x000fea0003800000 */
.L_x_14725:
        /* <DEDUP_REMOVED lines=14> */
.L_x_14730:
[----:B------:R-:W-:-:S07]  /*14f0*/  PRMT R12, R26, 0x7610, R12 ;  /* 0x000076101a0c7816 */ /* 0x000fce000000000c */
.L_x_14729:
[----:B------:R-:W-:Y:S05]  /*1500*/  BSYNC B0 ;  /* 0x0000000000007941 */ /* 0x000fea0003800000 */
.L_x_14728:
        /* <DEDUP_REMOVED lines=14> */
.L_x_14733:
[----:B------:R-:W-:-:S07]  /*15f0*/  PRMT R13, R22, 0x7610, R13 ;  /* 0x00007610160d7816 */ /* 0x000fce000000000d */
.L_x_14732:
[----:B------:R-:W-:Y:S05]  /*1600*/  BSYNC B0 ;  /* 0x0000000000007941 */ /* 0x000fea0003800000 */
.L_x_14731:
        /* <DEDUP_REMOVED lines=21> */
.L_x_14736:
[----:B------:R-:W-:-:S13]  /*1760*/  ISETP.GE.AND P0, PT, R6, R5, PT ;  /* 0x000000050600720c */ /* 0x000fda0003f06270 */
[----:B------:R-:W-:Y:S05]  /*1770*/  @P0 BRA `(.L_x_14738) ;  /* 0x0000000000300947 */ /* 0x000fea0003800000 */
[----:B0-----:R-:W0:Y:S01]  /*1780*/  LDC.64 R8, c[0x0][0x218] ;  /* 0x00008600ff087b82 */ /* 0x001e220000000a00 */
[----:B------:R-:W-:Y:S02]  /*1790*/  IMAD.IADD R3, R4, 0x1, R6 ;  /* 0x0000000104037824 */ /* 0x000fe400078e0206 */
[----:B------:R-:W-:Y:S02]  /*17a0*/  VIADD R6, R6, 0x80 ;  /* 0x0000008006067836 */ /* 0x000fe40000000000 */
[----:B0-----:R-:W-:-:S05]  /*17b0*/  IMAD.WIDE.U32 R8, R3, 0x2, R8 ;  /* 0x0000000203087825 */ /* 0x001fca00078e0008 */
[----:B------:R1:W-:Y:S02]  /*17c0*/  STG.E.U16 desc[UR4][R8.64], R24 ;  /* 0x0000001808007986 */ /* 0x0003e4000c101504 */
.L_x_14737:
[----:B------:R-:W-:-:S13]  /*17d0*/  ISETP.GE.AND P0, PT, R6, R5, PT ;  /* 0x000000050600720c */ /* 0x000fda0003f06270 */
[----:B------:R-:W-:Y:S05]  /*17e0*/  @P0 BRA `(.L_x_14739) ;  /* 0x0000000000340947 */ /* 0x000fea0003800000 */
[----:B01----:R-:W0:Y:S01]  /*17f0*/  LDC.64 R8, c[0x0][0x218] ;  /* 0x00008600ff087b82 */ /* 0x003e220000000a00 */
[----:B------:R-:W-:Y:S02]  /*1800*/  IMAD.IADD R3, R4, 0x1, R6 ;  /* 0x0000000104037824 */ /* 0x000fe400078e0206 */
[----:B------:R-:W-:Y:S02]  /*1810*/  VIADD R6, R6, 0x80 ;  /* 0x0000008006067836 */ /* 0x000fe40000000000 */
[----:B0-----:R-:W-:-:S05]  /*1820*/  IMAD.WIDE.U32 R8, R3, 0x2, R8 ;  /* 0x0000000203087825 */ /* 0x001fca00078e0008 */
[----:B------:R1:W-:Y:S02]  /*1830*/  STG.E.U16 desc[UR4][R8.64], R0 ;  /* 0x0000000008007986 */ /* 0x0003e4000c101504 */
.L_x_14738:
        /* <DEDUP_REMOVED lines=8> */
.L_x_14739:
[----:B------:R-:W-:Y:S05]  /*18c0*/  BSYNC B1 ;  /* 0x0000000000017941 */ /* 0x000fea0003800000 */
.L_x_14735:
[----:B------:R-:W-:-:S13]  /*18d0*/  ISETP.GE.AND P0, PT, R6, R5, PT ;  /* 0x000000050600720c */ /* 0x000fda0003f06270 */
[----:B--2---:R-:W2:Y:S01]  /*18e0*/  @!P0 LDC.64 R2, c[0x0][0x218] ;  /* 0x00008600ff028b82 */ /* 0x004ea20000000a00 */
[----:B------:R-:W-:Y:S02]  /*18f0*/  @!P0 IMAD.IADD R7, R4, 0x1, R6 ;  /* 0x0000000104078824 */ /* 0x000fe400078e0206 */
[----:B------:R-:W-:Y:S02]  /*1900*/  @!P0 VIADD R6, R6, 0x80 ;  /* 0x0000008006068836 */ /* 0x000fe40000000000 */
[----:B--2---:R-:W-:-:S05]  /*1910*/  @!P0 IMAD.WIDE.U32 R2, R7, 0x2, R2 ;  /* 0x0000000207028825 */ /* 0x004fca00078e0002 */
[----:B------:R2:W-:Y:S02]  /*1920*/  @!P0 STG.E.U16 desc[UR4][R2.64], R12 ;  /* 0x0000000c02008986 */ /* 0x0005e4000c101504 */
.L_x_14740:
[----:B------:R-:W-:Y:S05]  /*1930*/  BSYNC B0 ;  /* 0x0000000000007941 */ /* 0x000fea0003800000 */
.L_x_14734:
        /* <DEDUP_REMOVED lines=8> */
.L_x_14741:
        /* <DEDUP_REMOVED lines=12> */
.L_x_42240:


//--------------------- .text._ZN2at6native29vectorized_elementwise_kernelILi4ENS0_13BinaryFunctorIN3c104HalfES4_S4_ZZZNS0_19minimum_kernel_cudaERNS_18TensorIteratorBaseEENKUlvE0_clEvENKUlvE1_clEvEUlS4_S4_E_EESt5arrayIPcLm3EEEEviT0_T1_ --------------------------
	.section	.text._ZN2at6native29vectorized_elementwise_kernelILi4ENS0_13BinaryFunctorIN3c104HalfES4_S4_ZZZNS0_19minimum_kernel_cudaERNS_18TensorIteratorBaseEENKUlvE0_clEvENKUlvE1_clEvEUlS4_S4_E_EESt5arrayIPcLm3EEEEviT0_T1_,"ax",@progbits
	.align	128
        .global         _ZN2at6native29vectorized_elementwise_kernelILi4ENS0_13BinaryFunctorIN3c104HalfES4_S4_ZZZNS0_19minimum_kernel_cudaERNS_18TensorIteratorBaseEENKUlvE0_clEvENKUlvE1_clEvEUlS4_S4_E_EESt5arrayIPcLm3EEEEviT0_T1_
        .type           _ZN2at6native29vectorized_elementwise_kernelILi4ENS0_13BinaryFunctorIN3c104HalfES4_S4_ZZZNS0_19minimum_kernel_cudaERNS_18TensorIteratorBaseEENKUlvE0_clEvENKUlvE1_clEvEUlS4_S4_E_EESt5arrayIPcLm3EEEEviT0_T1_,@function
        .size           _ZN2at6native29vectorized_elementwise_kernelILi4ENS0_13BinaryFunctorIN3c104HalfES4_S4_ZZZNS0_19minimum_kernel_cudaERNS_18TensorIteratorBaseEENKUlvE0_clEvENKUlvE1_clEvEUlS4_S4_E_EESt5arrayIPcLm3EEEEviT0_T1_,(.L_x_42241 - _ZN2at6native29vectorized_elementwise_kernelILi4ENS0_13BinaryFunctorIN3c104HalfES4_S4_ZZZNS0_19minimum_kernel_cudaERNS_18TensorIteratorBaseEENKUlvE0_clEvENKUlvE1_clEvEUlS4_S4_E_EESt5arrayIPcLm3EEEEviT0_T1_)
        .other          _ZN2at6native29vectorized_elementwise_kernelILi4ENS0_13BinaryFunctorIN3c104HalfES4_S4_ZZZNS0_19minimum_kernel_cudaERNS_18TensorIteratorBaseEENKUlvE0_clEvENKUlvE1_clEvEUlS4_S4_E_EESt5arrayIPcLm3EEEEviT0_T1_,@"STO_CUDA_ENTRY STV_DEFAULT"
_ZN2at6native29vectorized_elementwise_kernelILi4ENS0_13BinaryFunctorIN3c104HalfES4_S4_ZZZNS0_19minimum_kernel_cudaERNS_18TensorIteratorBaseEENKUlvE0_clEvENKUlvE1_clEvEUlS4_S4_E_EESt5arrayIPcLm3EEEEviT0_T1_:
.text._ZN2at6native29vectorized_elementwise_kernelILi4ENS0_13BinaryFunctorIN3c104HalfES4_S4_ZZZNS0_19minimum_kernel_cudaERNS_18TensorIteratorBaseEENKUlvE0_clEvENKUlvE1_clEvEUlS4_S4_E_EESt5arrayIPcLm3EEEEviT0_T1_:
        /* <DEDUP_REMOVED lines=14> */
[----:B------:R-:W2:Y:S04]  /*00e0*/  LDG.E.64 R2, desc[UR4][R16.64] ;  /* 0x0000000410027981 */ /* 0x000ea8000c1e1b00 */
[----:B------:R0:W5:Y:S01]  /*00f0*/  LDG.E.64 R8, desc[UR4][R16.64+0x400] ;  /* 0x0004000410087981 */ /* 0x000162000c1e1b00 */
[----:B------:R-:W-:-:S05]  /*0100*/  IMAD.WIDE.U32 R18, R0, 0x8, R6 ;  /* 0x0000000800127825 */ /* 0x000fca00078e0006 */
[----:B------:R-:W3:Y:S04]  /*0110*/  LDG.E.64 R6, desc[UR4][R18.64] ;  /* 0x0000000412067981 */ /* 0x000ee8000c1e1b00 */
[----:B------:R-:W4:Y:S01]  /*0120*/  LDG.E.64 R10, desc[UR4][R18.64+0x400] ;  /* 0x00040004120a7981 */ /* 0x000f22000c1e1b00 */
        /* <DEDUP_REMOVED lines=16> */
.L_x_14744:
[----:B------:R-:W-:-:S07]  /*0230*/  PRMT R6, R2, 0x7610, R6 ;  /* 0x0000761002067816 */ /* 0x000fce0000000006 */
.L_x_14745:
[----:B------:R-:W-:Y:S05]  /*0240*/  BSYNC B0 ;  /* 0x0000000000007941 */ /* 0x000fea0003800000 */
.L_x_14743:
        /* <DEDUP_REMOVED lines=10> */
.L_x_14747:
[----:B------:R-:W-:-:S07]  /*02f0*/  PRMT R13, R2, 0x7632, R13 ;  /* 0x00007632020d7816 */ /* 0x000fce000000000d */
.L_x_14748:
[----:B------:R-:W-:Y:S05]  /*0300*/  BSYNC B0 ;  /* 0x0000000000007941 */ /* 0x000fea0003800000 */
.L_x_14746:
        /* <DEDUP_REMOVED lines=10> */
.L_x_14750:
[----:B------:R-:W-:-:S07]  /*03b0*/  PRMT R14, R3, 0x7610, R14 ;  /* 0x00007610030e7816 */ /* 0x000fce000000000e */
.L_x_14751:
[----:B------:R-:W-:Y:S05]  /*03c0*/  BSYNC B0 ;  /* 0x0000000000007941 */ /* 0x000fea0003800000 */
.L_x_14749:
        /* <DEDUP_REMOVED lines=10> */
.L_x_14753:
[----:B------:R-:W-:-:S07]  /*0470*/  PRMT R7, R3, 0x7632, R7 ;  /* 0x0000763203077816 */ /* 0x000fce0000000007 */
.L_x_14754:
[----:B------:R-:W-:Y:S05]  /*0480*/  BSYNC B0 ;  /* 0x0000000000007941 */ /* 0x000fea0003800000 */
.L_x_14752:
        /* <DEDUP_REMOVED lines=10> */
.L_x_14756:
[----:B------:R-:W-:-:S07]  /*0530*/  PRMT R5, R8, 0x7610, R5 ;  /* 0x0000761008057816 */ /* 0x000fce0000000005 */
.L_x_14757:
[----:B------:R-:W-:Y:S05]  /*0540*/  BSYNC B0 ;  /* 0x0000000000007941 */ /* 0x000fea0003800000 */
.L_x_14755:
        /* <DEDUP_REMOVED lines=10> */
.L_x_14759:
[----:B------:R-:W-:-:S07]  /*05f0*/  PRMT R10, R8, 0x7632, R10 ;  /* 0x00007632080a7816 */ /* 0x000fce000000000a */
.L_x_14760:
[----:B------:R-:W-:Y:S05]  /*0600*/  BSYNC B0 ;  /* 0x0000000000007941 */ /* 0x000fea0003800000 */
.L_x_14758:
        /* <DEDUP_REMOVED lines=10> */
.L_x_14762:
[----:B------:R-:W-:-:S07]  /*06b0*/  PRMT R11, R9, 0x7610, R11 ;  /* 0x00007610090b7816 */ /* 0x000fce000000000b */
.L_x_14763:
[----:B------:R-:W-:Y:S05]  /*06c0*/  BSYNC B0 ;  /* 0x0000000000007941 */ /* 0x000fea0003800000 */
.L_x_14761:
        /* <DEDUP_REMOVED lines=10> */
.L_x_14765:
[----:B------:R-:W-:-:S07]  /*0770*/  PRMT R12, R9, 0x7632, R12 ;  /* 0x00007632090c7816 */ /* 0x000fce000000000c */
.L_x_14766:
[----:B------:R-:W-:Y:S05]  /*0780*/  BSYNC B0 ;  /* 0x0000000000007941 */ /* 0x000fea0003800000 */
.L_x_14764:
[----:B------:R-:W0:Y:S01]  /*0790*/  LDC.64 R2, c[0x0][0x218] ;  /* 0x00008600ff027b82 */ /* 0x000e220000000a00 */
[----:B------:R-:W-:Y:S02]  /*07a0*/  PRMT R6, R6, 0x5410, R13 ;  /* 0x0000541006067816 */ /* 0x000fe4000000000d */
[----:B------:R-:W-:Y:S02]  /*07b0*/  PRMT R7, R14, 0x5410, R7 ;  /* 0x000054100e077816 */ /* 0x000fe40000000007 */
[----:B------:R-:W-:Y:S02]  /*07c0*/  PRMT R10, R5, 0x5410, R10 ;  /* 0x00005410050a7816 */ /* 0x000fe4000000000a */
[----:B------:R-:W-:Y:S01]  /*07d0*/  PRMT R11, R11, 0x5410, R12 ;  /* 0x000054100b0b7816 */ /* 0x000fe2000000000c */
[----:B0-----:R-:W-:-:S04]  /*07e0*/  IMAD.WIDE.U32 R2, R4, 0x2, R2 ;  /* 0x0000000204027825 */ /* 0x001fc800078e0002 */
[----:B------:R-:W-:-:S05]  /*07f0*/  IMAD.WIDE R2, R0, 0x8, R2 ;  /* 0x0000000800027825 */ /* 0x000fca00078e0202 */
[----:B------:R-:W-:Y:S04]  /*0800*/  STG.E.64 desc[UR4][R2.64], R6 ;  /* 0x0000000602007986 */ /* 0x000fe8000c101b04 */
[----:B------:R-:W-:Y:S01]  /*0810*/  STG.E.64 desc[UR4][R2.64+0x400], R10 ;  /* 0x0004000a02007986 */ /* 0x000fe2000c101b04 */
[----:B------:R-:W-:Y:S05]  /*0820*/  EXIT ;  /* 0x000000000000794d */ /* 0x000fea0003800000 */
.L_x_14742:
        /* <DEDUP_REMOVED lines=101> */
.L_x_14769:
[----:B------:R-:W-:-:S07]  /*0e80*/  PRMT R8, R7, 0x7610, R8 ;  /* 0x0000761007087816 */ /* 0x000fce0000000008 */
.L_x_14768:
[----:B------:R-:W-:Y:S05]  /*0e90*/  BSYNC B0 ;  /* 0x0000000000007941 */ /* 0x000fea0003800000 */
.L_x_14767:
        /* <DEDUP_REMOVED lines=14> */
.L_x_14772:
[----:B------:R-:W-:-:S07]  /*0f80*/  PRMT R10, R9, 0x7610, R10 ;  /* 0x00007610090a7816 */ /* 0x000fce000000000a */
.L_x_14771:
[----:B------:R-:W-:Y:S05]  /*0f90*/  BSYNC B0 ;  /* 0x0000000000007941 */ /* 0x000fea0003800000 */
.L_x_14770:
        /* <DEDUP_REMOVED lines=14> */
.L_x_14775:
[----:B------:R-:W-:-:S07]  /*1080*/  PRMT R20, R11, 0x7610, R20 ;  /* 0x000076100b147816 */ /* 0x000fce0000000014 */
.L_x_14774:
[----:B------:R-:W-:Y:S05]  /*1090*/  BSYNC B0 ;  /* 0x0000000000007941 */ /* 0x000fea0003800000 */
.L_x_14773:
        /* <DEDUP_REMOVED lines=14> */
.L_x_14778:
[----:B------:R-:W-:-:S07]  /*1180*/  PRMT R24, R21, 0x7610, R24 ;  /* 0x0000761015187816 */ /* 0x000fce0000000018 */
.L_x_14777:
[----:B------:R-:W-:Y:S05]  /*1190*/  BSYNC B0 ;  /* 0x0000000000007941 */ /* 0x000fea0003800000 */
.L_x_14776:
        /* <DEDUP_REMOVED lines=14> */
.L_x_14781:
[----:B------:R-:W-:-:S07]  /*1280*/  PRMT R0, R25, 0x7610, R0 ;  /* 0x0000761019007816 */ /* 0x000fce0000000000 */
.L_x_14780:
[----:B------:R-:W-:Y:S05]  /*1290*/  BSYNC B0 ;  /* 0x0000000000007941 */ /* 0x000fea0003800000 */
.L_x_14779:
        /* <DEDUP_REMOVED lines=14> */
.L_x_14784:
[----:B------:R-:W-:-:S07]  /*1380*/  PRMT R2, R3, 0x7610, R2 ;  /* 0x0000761003027816 */ /* 0x000fce0000000002 */
.L_x_14783:
[----:B------:R-:W-:Y:S05]  /*1390*/  BSYNC B0 ;  /* 0x0000000000007941 */ /* 0x000fea0003800000 */
.L_x_14782:
        /* <DEDUP_REMOVED lines=14> */
.L_x_14787:
[----:B------:R-:W-:-:S07]  /*1480*/  PRMT R12, R26, 0x7610, R12 ;  /* 0x000076101a0c7816 */ /* 0x000fce000000000c */
.L_x_14786:
[----:B------:R-:W-:Y:S05]  /*1490*/  BSYNC B0 ;  /* 0x0000000000007941 */ /* 0x000fea0003800000 */
.L_x_14785:
        /* <DEDUP_REMOVED lines=14> */
.L_x_14790:
[----:B------:R-:W-:-:S07]  /*1580*/  PRMT R13, R22, 0x7610, R13 ;  /* 0x00007610160d7816 */ /* 0x000fce000000000d */
.L_x_14789:
[----:B------:R-:W-:Y:S05]  /*1590*/  BSYNC B0 ;  /* 0x0000000000007941 */ /* 0x000fea0003800000 */
.L_x_14788:
        /* <DEDUP_REMOVED lines=21> */
.L_x_14793:
[----:B------:R-:W-:-:S13]  /*16f0*/  ISETP.GE.AND P0, PT, R6, R5, PT ;  /* 0x000000050600720c */ /* 0x000fda0003f06270 */
[----:B------:R-:W-:Y:S05]  /*1700*/  @P0 BRA `(.L_x_14795) ;  /* 0x0000000000300947 */ /* 0x000fea0003800000 */
[----:B0-----:R-:W0:Y:S01]  /*1710*/  LDC.64 R8, c[0x0][0x218] ;  /* 0x00008600ff087b82 */ /* 0x001e220000000a00 */
[----:B------:R-:W-:Y:S02]  /*1720*/  IMAD.IADD R3, R4, 0x1, R6 ;  /* 0x0000000104037824 */ /* 0x000fe400078e0206 */
[----:B------:R-:W-:Y:S02]  /*1730*/  VIADD R6, R6, 0x80 ;  /* 0x0000008006067836 */ /* 0x000fe40000000000 */
[----:B0-----:R-:W-:-:S05]  /*1740*/  IMAD.WIDE.U32 R8, R3, 0x2, R8 ;  /* 0x0000000203087825 */ /* 0x001fca00078e0008 */
[----:B------:R1:W-:Y:S02]  /*1750*/  STG.E.U16 desc[UR4][R8.64], R24 ;  /* 0x0000001808007986 */ /* 0x0003e4000c101504 */
.L_x_14794:
[----:B------:R-:W-:-:S13]  /*1760*/  ISETP.GE.AND P0, PT, R6, R5, PT ;  /* 0x000000050600720c */ /* 0x000fda0003f06270 */
[----:B------:R-:W-:Y:S05]  /*1770*/  @P0 BRA `(.L_x_14796) ;  /* 0x0000000000340947 */ /* 0x000fea0003800000 */
[----:B01----:R-:W0:Y:S01]  /*1780*/  LDC.64 R8, c[0x0][0x218] ;  /* 0x00008600ff087b82 */ /* 0x003e220000000a00 */
[----:B------:R-:W-:Y:S02]  /*1790*/  IMAD.IADD R3, R4, 0x1, R6 ;  /* 0x0000000104037824 */ /* 0x000fe400078e0206 */
[----:B------:R-:W-:Y:S02]  /*17a0*/  VIADD R6, R6, 0x80 ;  /* 0x0000008006067836 */ /* 0x000fe40000000000 */
[----:B0-----:R-:W-:-:S05]  /*17b0*/  IMAD.WIDE.U32 R8, R3, 0x2, R8 ;  /* 0x0000000203087825 */ /* 0x001fca00078e0008 */
[----:B------:R1:W-:Y:S02]  /*17c0*/  STG.E.U16 desc[UR4][R8.64], R0 ;  /* 0x0000000008007986 */ /* 0x0003e4000c101504 */
.L_x_14795:
        /* <DEDUP_REMOVED lines=8> */
.L_x_14796:
[----:B------:R-:W-:Y:S05]  /*1850*/  BSYNC B1 ;  /* 0x0000000000017941 */ /* 0x000fea0003800000 */
.L_x_14792:
[----:B------:R-:W-:-:S13]  /*1860*/  ISETP.GE.AND P0, PT, R6, R5, PT ;  /* 0x000000050600720c */ /* 0x000fda0003f06270 */
[----:B--2---:R-:W2:Y:S01]  /*1870*/  @!P0 LDC.64 R2, c[0x0][0x218] ;  /* 0x00008600ff028b82 */ /* 0x004ea20000000a00 */
[----:B------:R-:W-:Y:S02]  /*1880*/  @!P0 IMAD.IADD R7, R4, 0x1, R6 ;  /* 0x0000000104078824 */ /* 0x000fe400078e0206 */
[----:B------:R-:W-:Y:S02]  /*1890*/  @!P0 VIADD R6, R6, 0x80 ;  /* 0x0000008006068836 */ /* 0x000fe40000000000 */
[----:B--2---:R-:W-:-:S05]  /*18a0*/  @!P0 IMAD.WIDE.U32 R2, R7, 0x2, R2 ;  /* 0x0000000207028825 */ /* 0x004fca00078e0002 */
[----:B------:R2:W-:Y:S02]  /*18b0*/  @!P0 STG.E.U16 desc[UR4][R2.64], R12 ;  /* 0x0000000c02008986 */ /* 0x0005e4000c101504 */
.L_x_14797:
[----:B------:R-:W-:Y:S05]  /*18c0*/  BSYNC B0 ;  /* 0x0000000000007941 */ /* 0x000fea0003800000 */
.L_x_14791:
        /* <DEDUP_REMOVED lines=8> */
.L_x_14798:
        /* <DEDUP_REMOVED lines=11> */
.L_x_42241:


//--------------------- .text._ZN2at6native29vectorized_elementwise_kernelILi8ENS0_13BinaryFunctorIN3c104HalfES4_S4_ZZZNS0_19minimum_kernel_cudaERNS_18TensorIteratorBaseEENKUlvE0_clEvENKUlvE1_clEvEUlS4_S4_E_EESt5arrayIPcLm3EEEEviT0_T1_ --------------------------
	.section	.text._ZN2at6native29vectorized_elementwise_kernelILi8ENS0_13BinaryFunctorIN3c104HalfES4_S4_ZZZNS0_19minimum_kernel_cudaERNS_18TensorIteratorBaseEENKUlvE0_clEvENKUlvE1_clEvEUlS4_S4_E_EESt5arrayIPcLm3EEEEviT0_T1_,"ax",@progbits
	.align	128
        .global         _ZN2at6native29vectorized_elementwise_kernelILi8ENS0_13BinaryFunctorIN3c104HalfES4_S4_ZZZNS0_19minimum_kernel_cudaERNS_18TensorIteratorBaseEENKUlvE0_clEvENKUlvE1_clEvEUlS4_S4_E_EESt5arrayIPcLm3EEEEviT0_T1_
        .type           _ZN2at6native29vectorized_elementwise_kernelILi8ENS0_13BinaryFunctorIN3c104HalfES4_S4_ZZZNS0_19minimum_kernel_cudaERNS_18TensorIteratorBaseEENKUlvE0_clEvENKUlvE1_clEvEUlS4_S4_E_EESt5arrayIPcLm3EEEEviT0_T1_,@function
        .size           _ZN2at6native29vectorized_elementwise_kernelILi8ENS0_13BinaryFunctorIN3c104HalfES4_S4_ZZZNS0_19minimum_kernel_cudaERNS_18TensorIteratorBaseEENKUlvE0_clEvENKUlvE1_clEvEUlS4_S4_E_EESt5arrayIPcLm3EEEEviT0_T1_,(.L_x_42242 - _ZN2at6native29vectorized_elementwise_kernelILi8ENS0_13BinaryFunctorIN3c104HalfES4_S4_ZZZNS0_19minimum_kernel_cudaERNS_18TensorIteratorBaseEENKUlvE0_clEvENKUlvE1_clEvEUlS4_S4_E_EESt5arrayIPcLm3EEEEviT0_T1_)
        .other          _ZN2at6native29vectorized_elementwise_kernelILi8ENS0_13BinaryFunctorIN3c104HalfES4_S4_ZZZNS0_19minimum_kernel_cudaERNS_18TensorIteratorBaseEENKUlvE0_clEvENKUlvE1_clEvEUlS4_S4_E_EESt5arrayIPcLm3EEEEviT0_T1_,@"STO_CUDA_ENTRY STV_DEFAULT"
_ZN2at6native29vectorized_elementwise_kernelILi8ENS0_13BinaryFunctorIN3c104HalfES4_S4_ZZZNS0_19minimum_kernel_cudaERNS_18TensorIteratorBaseEENKUlvE0_clEvENKUlvE1_clEvEUlS4_S4_E_EESt5arrayIPcLm3EEEEviT0_T1_:
.text._ZN2at6native29vectorized_elementwise_kernelILi8ENS0_13BinaryFunctorIN3c104HalfES4_S4_ZZZNS0_19minimum_kernel_cudaERNS_18TensorIteratorBaseEENKUlvE0_clEvENKUlvE1_clEvEUlS4_S4_E_EESt5arrayIPcLm3EEEEviT0_T1_:
        /* <DEDUP_REMOVED lines=18> */
[----:B--2---:R-:W-:-:S05]  /*0120*/  HADD2.F32 R18, -RZ, R12.H0_H0 ;  /* 0x2000000cff127230 */ /* 0x004fca0000004100 */
[----:B------:R-:W-:Y:S02]  /*0130*/  FSETP.NEU.FTZ.AND P0, PT, R18, R18, PT ;  /* 0x000000121200720b */ /* 0x000fe40003f1d000 */
[C---:B---3--:R-:W-:Y:S02]  /*0140*/  PRMT R2, R9.reuse, 0x7610, R2 ;  /* 0x0000761009027816 */ /* 0x048fe40000000002 */
[----:B------:R-:W-:Y:S02]  /*0150*/  PRMT R5, R9, 0x7632, R5 ;  /* 0x0000763209057816 */ /* 0x000fe40000000005 */
[----:B------:R-:W-:Y:S02]  /*0160*/  PRMT R7, R11, 0x7610, R7 ;  /* 0x000076100b077816 */ /* 0x000fe40000000007 */
[C---:B------:R-:W-:Y:S02]  /*0170*/  PRMT R9, R10.reuse, 0x7610, R9 ;  /* 0x000076100a097816 */ /* 0x040fe40000000009 */
[----:B------:R-:W-:-:S02]  /*0180*/  PRMT R6, R10, 0x7632, R6 ;  /* 0x000076320a067816 */ /* 0x000fc40000000006 */
[----:B------:R-:W-:Y:S02]  /*0190*/  PRMT R11, R11, 0x7632, R11 ;  /* 0x000076320b0b7816 */ /* 0x000fe4000000000b */
[----:B------:R-:W-:Y:S01]  /*01a0*/  PRMT R3, R8, 0x7632, R3 ;  /* 0x0000763208037816 */ /* 0x000fe20000000003 */
[----:B------:R-:W-:Y:S06]  /*01b0*/  @P0 BRA `(.L_x_14801) ;  /* 0x0000000000180947 */ /* 0x000fec0003800000 */
[----:B------:R-:W-:-:S05]  /*01c0*/  HADD2.F32 R17, -RZ, R8.H0_H0 ;  /* 0x20000008ff117230 */ /* 0x000fca0000004100 */
[----:B------:R-:W-:-:S13]  /*01d0*/  FSETP.NEU.FTZ.AND P0, PT, R17, R17, PT ;  /* 0x000000111100720b */ /* 0x000fda0003f1d000 */
[----:B------:R-:W-:Y:S05]  /*01e0*/  @P0 BRA `(.L_x_14802) ;  /* 0x0000000000100947 */ /* 0x000fea0003800000 */
[----:B------:R-:W-:-:S04]  /*01f0*/  FMNMX.FTZ R8, R18, R17, PT ;  /* 0x0000001112087209 */ /* 0x000fc80003810000 */
[----:B------:R-:W-:Y:S01]  /*0200*/  F2FP.F16.F32.PACK_AB R8, RZ, R8 ;  /* 0x00000008ff08723e */ /* 0x000fe200000000ff */
[----:B------:R-:W-:Y:S06]  /*0210*/  BRA `(.L_x_14802) ;  /* 0x0000000000047947 */ /* 0x000fec0003800000 */
.L_x_14801:
[----:B------:R-:W-:-:S07]  /*0220*/  PRMT R8, R12, 0x7610, R8 ;  /* 0x000076100c087816 */ /* 0x000fce0000000008 */
.L_x_14802:
[----:B------:R-:W-:Y:S05]  /*0230*/  BSYNC B0 ;  /* 0x0000000000007941 */ /* 0x000fea0003800000 */
.L_x_14800:
        /* <DEDUP_REMOVED lines=10> */
.L_x_14804:
[----:B------:R-:W-:-:S07]  /*02e0*/  PRMT R3, R12, 0x7632, R3 ;  /* 0x000076320c037816 */ /* 0x000fce0000000003 */
.L_x_14805:
[----:B------:R-:W-:Y:S05]  /*02f0*/  BSYNC B0 ;  /* 0x0000000000007941 */ /* 0x000fea0003800000 */
.L_x_14803:
        /* <DEDUP_REMOVED lines=10> */
.L_x_14807:
[----:B------:R-:W-:-:S07]  /*03a0*/  PRMT R2, R13, 0x7610, R2 ;  /* 0x000076100d027816 */ /* 0x000fce0000000002 */
.L_x_14808:
[----:B------:R-:W-:Y:S05]  /*03b0*/  BSYNC B0 ;  /* 0x0000000000007941 */ /* 0x000fea0003800000 */
.L_x_14806:
        /* <DEDUP_REMOVED lines=10> */
.L_x_14810:
[----:B------:R-:W-:-:S07]  /*0460*/  PRMT R5, R13, 0x7632, R5 ;  /* 0x000076320d057816 */ /* 0x000fce0000000005 */
.L_x_14811:
[----:B------:R-:W-:Y:S05]  /*0470*/  BSYNC B0 ;  /* 0x0000000000007941 */ /* 0x000fea0003800000 */
.L_x_14809:
        /* <DEDUP_REMOVED lines=10> */
.L_x_14813:
[----:B------:R-:W-:-:S07]  /*0520*/  PRMT R9, R14, 0x7610, R9 ;  /* 0x000076100e097816 */ /* 0x000fce0000000009 */
.L_x_14814:
[----:B------:R-:W-:Y:S05]  /*0530*/  BSYNC B0 ;  /* 0x0000000000007941 */ /* 0x000fea0003800000 */
.L_x_14812:
        /* <DEDUP_REMOVED lines=10> */
.L_x_14816:
[----:B------:R-:W-:-:S07]  /*05e0*/  PRMT R6, R14, 0x7632, R6 ;  /* 0x000076320e067816 */ /* 0x000fce0000000006 */
.L_x_14817:
[----:B------:R-:W-:Y:S05]  /*05f0*/  BSYNC B0 ;  /* 0x0000000000007941 */ /* 0x000fea0003800000 */
.L_x_14815:
        /* <DEDUP_REMOVED lines=10> */
.L_x_14819:
[----:B------:R-:W-:-:S07]  /*06a0*/  PRMT R7, R15, 0x7610, R7 ;  /* 0x000076100f077816 */ /* 0x000fce0000000007 */
.L_x_14820:
[----:B------:R-:W-:Y:S05]  /*06b0*/  BSYNC B0 ;  /* 0x0000000000007941 */ /* 0x000fea0003800000 */
.L_x_14818:
        /* <DEDUP_REMOVED lines=10> */
.L_x_14822:
[----:B------:R-:W-:-:S07]  /*0760*/  PRMT R11, R15, 0x7632, R11 ;  /* 0x000076320f0b7816 */ /* 0x000fce000000000b */
.L_x_14823:
[----:B------:R-:W-:Y:S05]  /*0770*/  BSYNC B0 ;  /* 0x0000000000007941 */ /* 0x000fea0003800000 */
.L_x_14821:
        /* <DEDUP_REMOVED lines=9> */
.L_x_14799:
        /* <DEDUP_REMOVED lines=101> */
.L_x_14826:
[----:B------:R-:W-:-:S07]  /*0e60*/  PRMT R8, R7, 0x7610, R8 ;  /* 0x0000761007087816 */ /* 0x000fce0000000008 */
.L_x_14825:
[----:B------:R-:W-:Y:S05]  /*0e70*/  BSYNC B0 ;  /* 0x0000000000007941 */ /* 0x000fea0003800000 */
.L_x_14824:
        /* <DEDUP_REMOVED lines=14> */
.L_x_14829:
[----:B------:R-:W-:-:S07]  /*0f60*/  PRMT R10, R9, 0x7610, R10 ;  /* 0x00007610090a7816 */ /* 0x000fce000000000a */
.L_x_14828:
[----:B------:R-:W-:Y:S05]  /*0f70*/  BSYNC B0 ;  /* 0x0000000000007941 */ /* 0x000fea0003800000 */
.L_x_14827:
        /* <DEDUP_REMOVED lines=14> */
.L_x_14832:
[----:B------:R-:W-:-:S07]  /*1060*/  PRMT R20, R11, 0x7610, R20 ;  /* 0x000076100b147816 */ /* 0x000fce0000000014 */
.L_x_14831:
[----:B------:R-:W-:Y:S05]  /*1070*/  BSYNC B0 ;  /* 0x0000000000007941 */ /* 0x000fea0003800000 */
.L_x_14830:
        /* <DEDUP_REMOVED lines=14> */
.L_x_14835:
[----:B------:R-:W-:-:S07]  /*1160*/  PRMT R24, R21, 0x7610, R24 ;  /* 0x0000761015187816 */ /* 0x000fce0000000018 */
.L_x_14834:
[----:B------:R-:W-:Y:S05]  /*1170*/  BSYNC B0 ;  /* 0x0000000000007941 */ /* 0x000fea0003800000 */
.L_x_14833:
        /* <DEDUP_REMOVED lines=14> */
.L_x_14838:
[----:B------:R-:W-:-:S07]  /*1260*/  PRMT R0, R25, 0x7610, R0 ;  /* 0x0000761019007816 */ /* 0x000fce0000000000 */
.L_x_14837:
[----:B------:R-:W-:Y:S05]  /*1270*/  BSYNC B0 ;  /* 0x0000000000007941 */ /* 0x000fea0003800000 */
.L_x_14836:
        /* <DEDUP_REMOVED lines=14> */
.L_x_14841:
[----:B------:R-:W-:-:S07]  /*1360*/  PRMT R2, R3, 0x7610, R2 ;  /* 0x0000761003027816 */ /* 0x000fce0000000002 */
.L_x_14840:
[----:B------:R-:W-:Y:S05]  /*1370*/  BSYNC B0 ;  /* 0x0000000000007941 */ /* 0x000fea0003800000 */
.L_x_14839:
        /* <DEDUP_REMOVED lines=14> */
.L_x_14844:
[----:B------:R-:W-:-:S07]  /*1460*/  PRMT R12, R26, 0x7610, R12 ;  /* 0x000076101a0c7816 */ /* 0x000fce000000000c */
.L_x_14843:
[----:B------:R-:W-:Y:S05]  /*1470*/  BSYNC B0 ;  /* 0x0000000000007941 */ /* 0x000fea0003800000 */
.L_x_14842:
        /* <DEDUP_REMOVED lines=14> */
.L_x_14847:
[----:B------:R-:W-:-:S07]  /*1560*/  PRMT R13, R22, 0x7610, R13 ;  /* 0x00007610160d7816 */ /* 0x000fce000000000d */
.L_x_14846:
[----:B------:R-:W-:Y:S05]  /*1570*/  BSYNC B0 ;  /* 0x0000000000007941 */ /* 0x000fea0003800000 */
.L_x_14845:
        /* <DEDUP_REMOVED lines=21> */
.L_x_14850:
[----:B------:R-:W-:-:S13]  /*16d0*/  ISETP.GE.AND P0, PT, R6, R5, PT ;  /* 0x000000050600720c */ /* 0x000fda0003f06270 */
[----:B------:R-:W-:Y:S05]  /*16e0*/  @P0 BRA `(.L_x_14852) ;  /* 0x0000000000300947 */ /* 0x000fea0003800000 */
[----:B0-----:R-:W0:Y:S01]  /*16f0*/  LDC.64 R8, c[0x0][0x218] ;  /* 0x00008600ff087b82 */ /* 0x001e220000000a00 */
[----:B------:R-:W-:Y:S02]  /*1700*/  IMAD.IADD R3, R4, 0x1, R6 ;  /* 0x0000000104037824 */ /* 0x000fe400078e0206 */
[----:B------:R-:W-:Y:S02]  /*1710*/  VIADD R6, R6, 0x80 ;  /* 0x0000008006067836 */ /* 0x000fe40000000000 */
[----:B0-----:R-:W-:-:S05]  /*1720*/  IMAD.WIDE.U32 R8, R3, 0x2, R8 ;  /* 0x0000000203087825 */ /* 0x001fca00078e0008 */
[----:B------:R1:W-:Y:S02]  /*1730*/  STG.E.U16 desc[UR4][R8.64], R24 ;  /* 0x0000001808007986 */ /* 0x0003e4000c101504 */
.L_x_14851:
[----:B------:R-:W-:-:S13]  /*1740*/  ISETP.GE.AND P0, PT, R6, R5, PT ;  /* 0x000000050600720c */ /* 0x000fda0003f06270 */
[----:B------:R-:W-:Y:S05]  /*1750*/  @P0 BRA `(.L_x_14853) ;  /* 0x0000000000340947 */ /* 0x000fea0003800000 */
[----:B01----:R-:W0:Y:S01]  /*1760*/  LDC.64 R8, c[0x0][0x218] ;  /* 0x00008600ff087b82 */ /* 0x003e220000000a00 */
[----:B------:R-:W-:Y:S02]  /*1770*/  IMAD.IADD R3, R4, 0x1, R6 ;  /* 0x0000000104037824 */ /* 0x000fe400078e0206 */
[----:B------:R-:W-:Y:S02]  /*1780*/  VIADD R6, R6, 0x80 ;  /* 0x0000008006067836 */ /* 0x000fe40000000000 */
[----:B0-----:R-:W-:-:S05]  /*1790*/  IMAD.WIDE.U32 R8, R3, 0x2, R8 ;  /* 0x0000000203087825 */ /* 0x001fca00078e0008 */
[----:B------:R1:W-:Y:S02]  /*17a0*/  STG.E.U16 desc[UR4][R8.64], R0 ;  /* 0x0000000008007986 */ /* 0x0003e4000c101504 */
.L_x_14852:
        /* <DEDUP_REMOVED lines=8> */
.L_x_14853:
[----:B------:R-:W-:Y:S05]  /*1830*/  BSYNC B1 ;  /* 0x0000000000017941 */ /* 0x000fea0003800000 */
.L_x_14849:
[----:B------:R-:W-:-:S13]  /*1840*/  ISETP.GE.AND P0, PT, R6, R5, PT ;  /* 0x000000050600720c */ /* 0x000fda0003f06270 */
[----:B--2---:R-:W2:Y:S01]  /*1850*/  @!P0 LDC.64 R2, c[0x0][0x218] ;  /* 0x00008600ff028b82 */ /* 0x004ea20000000a00 */
[----:B------:R-:W-:Y:S02]  /*1860*/  @!P0 IMAD.IADD R7, R4, 0x1, R6 ;  /* 0x0000000104078824 */ /* 0x000fe400078e0206 */
[----:B------:R-:W-:Y:S02]  /*1870*/  @!P0 VIADD R6, R6, 0x80 ;  /* 0x0000008006068836 */ /* 0x000fe40000000000 */
[----:B--2---:R-:W-:-:S05]  /*1880*/  @!P0 IMAD.WIDE.U32 R2, R7, 0x2, R2 ;  /* 0x0000000207028825 */ /* 0x004fca00078e0002 */
[----:B------:R2:W-:Y:S02]  /*1890*/  @!P0 STG.E.U16 desc[UR4][R2.64], R12 ;  /* 0x0000000c02008986 */ /* 0x0005e4000c101504 */
.L_x_14854:
[----:B------:R-:W-:Y:S05]  /*18a0*/  BSYNC B0 ;  /* 0x0000000000007941 */ /* 0x000fea0003800000 */
.L_x_14848:
        /* <DEDUP_REMOVED lines=8> */
.L_x_14855:
        /* <DEDUP_REMOVED lines=13> */
.L_x_42242:


//--------------------- .text._ZN2at6native18elementwise_kernelILi128ELi4EZNS0_15gpu_kernel_implINS0_13AUnaryFunctorIfffZZZNS0_19minimum_kernel_cudaERNS_18TensorIteratorBaseEENKUlvE0_clEvENKUlvE0_clEvEUlffE_EEEEvS5_RKT_EUliE_EEviT1_ --------------------------
	.section	.text._ZN2at6native18elementwise_kernelILi128ELi4EZNS0_15gpu_kernel_implINS0_13AUnaryFunctorIfffZZZNS0_19minimum_kernel_cudaERNS_18TensorIteratorBaseEENKUlvE0_clEvENKUlvE0_clEvEUlffE_EEEEvS5_RKT_EUliE_EEviT1_,"ax",@progbits
	.align	128
        .global         _ZN2at6native18elementwise_kernelILi128ELi4EZNS0_15gpu_kernel_implINS0_13AUnaryFunctorIfffZZZNS0_19minimum_kernel_cudaERNS_18TensorIteratorBaseEENKUlvE0_clEvENKUlvE0_clEvEUlffE_EEEEvS5_RKT_EUliE_EEviT1_
        .type           _ZN2at6native18elementwise_kernelILi128ELi4EZNS0_15gpu_kernel_implINS0_13AUnaryFunctorIfffZZZNS0_19minimum_kernel_cudaERNS_18TensorIteratorBaseEENKUlvE0_clEvENKUlvE0_clEvEUlffE_EEEEvS5_RKT_EUliE_EEviT1_,@function
        .size           _ZN2at6native18elementwise_kernelILi128ELi4EZNS0_15gpu_kernel_implINS0_13AUnaryFunctorIfffZZZNS0_19minimum_kernel_cudaERNS_18TensorIteratorBaseEENKUlvE0_clEvENKUlvE0_clEvEUlffE_EEEEvS5_RKT_EUliE_EEviT1_,(.L_x_42243 - _ZN2at6native18elementwise_kernelILi128ELi4EZNS0_15gpu_kernel_implINS0_13AUnaryFunctorIfffZZZNS0_19minimum_kernel_cudaERNS_18TensorIteratorBaseEENKUlvE0_clEvENKUlvE0_clEvEUlffE_EEEEvS5_RKT_EUliE_EEviT1_)
        .other          _ZN2at6native18elementwise_kernelILi128ELi4EZNS0_15gpu_kernel_implINS0_13AUnaryFunctorIfffZZZNS0_19minimum_kernel_cudaERNS_18TensorIteratorBaseEENKUlvE0_clEvENKUlvE0_clEvEUlffE_EEEEvS5_RKT_EUliE_EEviT1_,@"STO_CUDA_ENTRY STV_DEFAULT"
_ZN2at6native18elementwise_kernelILi128ELi4EZNS0_15gpu_kernel_implINS0_13AUnaryFunctorIfffZZZNS0_19minimum_kernel_cudaERNS_18TensorIteratorBaseEENKUlvE0_clEvENKUlvE0_clEvEUlffE_EEEEvS5_RKT_EUliE_EEviT1_:
.text._ZN2at6native18elementwise_kernelILi128ELi4EZNS0_15gpu_kernel_implINS0_13AUnaryFunctorIfffZZZNS0_19minimum_kernel_cudaERNS_18TensorIteratorBaseEENKUlvE0_clEvENKUlvE0_clEvEUlffE_EEEEvS5_RKT_EUliE_EEviT1_:
        /* <DEDUP_REMOVED lines=313> */
.L_x_14858:
        /* <DEDUP_REMOVED lines=22> */
.L_x_14863:
[----:B------:R-:W2:Y:S02]  /*14f0*/  LDG.E.U8 R0, desc[UR36][R2.64] ;  /* 0x0000002402007981 */ /* 0x000ea4000c1e1100 */
[----:B--2---:R-:W-:Y:S01]  /*1500*/  I2FP.F32.U32 R0, R0 ;  /* 0x0000000000007245 */ /* 0x004fe20000201000 */
[----:B------:R-:W-:Y:S06]  /*1510*/  BRA `(.L_x_14865) ;  /* 0x0000000c002c7947 */ /* 0x000fec0003800000 */
.L_x_14862:
        /* <DEDUP_REMOVED lines=9> */
.L_x_14867:
[----:B------:R-:W2:Y:S02]  /*15b0*/  LDG.E R0, desc[UR36][R2.64] ;  /* 0x0000002402007981 */ /* 0x000ea4000c1e1900 */
[----:B--2---:R-:W-:Y:S01]  /*15c0*/  I2FP.F32.S32 R0, R0 ;  /* 0x0000000000007245 */ /* 0x004fe20000201400 */
[----:B------:R-:W-:Y:S06]  /*15d0*/  BRA `(.L_x_14865) ;  /* 0x0000000800fc7947 */ /* 0x000fec0003800000 */
.L_x_14866:
[----:B------:R-:W2:Y:S02]  /*15e0*/  LDG.E.U16 R0, desc[UR36][R2.64] ;  /* 0x0000002402007981 */ /* 0x000ea4000c1e1500 */
[----:B--2---:R-:W0:Y:S01]  /*15f0*/  I2F.S16 R0, R0 ;  /* 0x0000000000007306 */ /* 0x004e220000101400 */
[----:B------:R-:W-:Y:S05]  /*1600*/  BRA `(.L_x_14865) ;  /* 0x0000000800f07947 */ /* 0x000fea0003800000 */
.L_x_14861:
        /* <DEDUP_REMOVED lines=8> */
.L_x_14869:
[----:B------:R-:W2:Y:S02]  /*1690*/  LDG.E.U16 R0, desc[UR36][R2.64] ;  /* 0x0000002402007981 */ /* 0x000ea4000c1e1500 */
[----:B--2---:R-:W-:Y:S01]  /*16a0*/  HADD2.F32 R0, -RZ, R0.H0_H0 ;  /* 0x20000000ff007230 */ /* 0x004fe20000004100 */
[----:B------:R-:W-:Y:S06]  /*16b0*/  BRA `(.L_x_14865) ;  /* 0x0000000800c47947 */ /* 0x000fec0003800000 */
.L_x_14868:
        /* <DEDUP_REMOVED lines=8> */
.L_x_14871:
[----:B------:R-:W2:Y:S02]  /*1740*/  LDG.E.U16 R0, desc[UR36][R2.64] ;  /* 0x0000002402007981 */ /* 0x000ea4000c1e1500 */
[----:B--2---:R-:W-:Y:S01]  /*1750*/  HADD2.F32 R0, -RZ, R0.H0_H0 ;  /* 0x20000000ff007230 */ /* 0x004fe20000004100 */
[----:B------:R-:W-:Y:S06]  /*1760*/  BRA `(.L_x_14865) ;  /* 0x0000000800987947 */ /* 0x000fec0003800000 */
.L_x_14870:
[----:B------:R-:W2:Y:S01]  /*1770*/  LDG.E.64 R2, desc[UR36][R2.64] ;  /* 0x0000002402027981 */ /* 0x000ea2000c1e1b00 */
[----:B------:R-:W-:Y:S01]  /*1780*/  UMOV UR4, 0xf0000000 ;  /* 0xf000000000047882 */ /* 0x000fe20000000000 */
[----:B------:R-:W-:Y:S01]  /*1790*/  UMOV UR5, 0x380fffff ;  /* 0x380fffff00057882 */ /* 0x000fe20000000000 */
[----:B--2---:R-:W0:Y:S01]  /*17a0*/  F2F.F32.F64 R0, R2 ;  /* 0x0000000200007310 */ /* 0x004e220000301000 */
[----:B------:R-:W-:-:S14]  /*17b0*/  DSETP.GEU.AND P0, PT, |R2|, UR4, PT ;  /* 0x0000000402007e2a */ /* 0x000fdc000bf0e200 */
[----:B0-----:R-:W-:Y:S01]  /*17c0*/  @!P0 FMUL R0, R0, 1.175494350822287508e-38 ;  /* 0x0080000000008820 */ /* 0x001fe20000400000 */
[----:B------:R-:W-:Y:S06]  /*17d0*/  BRA `(.L_x_14865) ;  /* 0x00000008007c7947 */ /* 0x000fec0003800000 */
.L_x_14860:
        /* <DEDUP_REMOVED lines=12> */
.L_x_14874:
[----:B------:R-:W2:Y:S01]  /*18a0*/  LDG.E.64 R2, desc[UR36][R2.64] ;  /* 0x0000002402027981 */ /* 0x000ea2000c1e1b00 */
[----:B------:R-:W-:Y:S01]  /*18b0*/  UMOV UR4, 0xf0000000 ;  /* 0xf000000000047882 */ /* 0x000fe20000000000 */
[----:B------:R-:W-:Y:S01]  /*18c0*/  UMOV UR5, 0x380fffff ;  /* 0x380fffff00057882 */ /* 0x000fe20000000000 */
[----:B--2---:R-:W0:Y:S01]  /*18d0*/  F2F.F32.F64 R0, R2 ;  /* 0x0000000200007310 */ /* 0x004e220000301000 */
[----:B------:R-:W-:-:S14]  /*18e0*/  DSETP.GEU.AND P0, PT, |R2|, UR4, PT ;  /* 0x0000000402007e2a */ /* 0x000fdc000bf0e200 */
[----:B0-----:R-:W-:Y:S01]  /*18f0*/  @!P0 FMUL R0, R0, 1.175494350822287508e-38 ;  /* 0x0080000000008820 */ /* 0x001fe20000400000 */
[----:B------:R-:W-:Y:S06]  /*1900*/  BRA `(.L_x_14865) ;  /* 0x0000000800307947 */ /* 0x000fec0003800000 */
.L_x_14873:
        /* <DEDUP_REMOVED lines=26> */
.L_x_14876:
        /* <DEDUP_REMOVED lines=13> */
.L_x_14875:
[----:B------:R-:W2:Y:S02]  /*1b80*/  LDG.E.U16 R0, desc[UR36][R2.64] ;  /* 0x0000002402007981 */ /* 0x000ea4000c1e1500 */
[----:B--2---:R-:W-:Y:S01]  /*1b90*/  IMAD.U32 R0, R0, 0x10000, RZ ;  /* 0x0001000000007824 */ /* 0x004fe200078e00ff */
[----:B------:R-:W-:Y:S06]  /*1ba0*/  BRA `(.L_x_14865) ;  /* 0x0000000400887947 */ /* 0x000fec0003800000 */
.L_x_14872:
        /* <DEDUP_REMOVED lines=11> */
.L_x_14879:
        /* <DEDUP_REMOVED lines=20> */
.L_x_14881:
[----:B------:R-:W-:Y:S05]  /*1da0*/  BSYNC B0 ;  /* 0x0000000000007941 */ /* 0x000fea0003800000 */
.L_x_14880:
[----:B------:R-:W-:Y:S01]  /*1db0*/  LEA R3, R0, 0x3b800000, 0x17 ;  /* 0x3b80000000037811 */ /* 0x000fe200078eb8ff */
[----:B------:R-:W-:-:S05]  /*1dc0*/  IMAD.SHL.U32 R0, R2, 0x100000, RZ ;  /* 0x0010000002007824 */ /* 0x000fca00078e00ff */
[----:B------:R-:W-:Y:S01]  /*1dd0*/  LOP3.LUT R0, R3, R0, R4, 0xfe, !PT ;  /* 0x0000000003007212 */ /* 0x000fe200078efe04 */
[----:B------:R-:W-:Y:S06]  /*1de0*/  BRA `(.L_x_14865) ;  /* 0x0000000000f87947 */ /* 0x000fec0003800000 */
.L_x_14878:
        /* <DEDUP_REMOVED lines=20> */
.L_x_14883:
[----:B------:R-:W-:Y:S05]  /*1f30*/  BSYNC B0 ;  /* 0x0000000000007941 */ /* 0x000fea0003800000 */
.L_x_14882:
[----:B------:R-:W-:Y:S01]  /*1f40*/  LEA R3, R0, 0x37800000, 0x17 ;  /* 0x3780000000037811 */ /* 0x000fe200078eb8ff */
[----:B------:R-:W-:-:S05]  /*1f50*/  IMAD.SHL.U32 R0, R2, 0x200000, RZ ;  /* 0x0020000002007824 */ /* 0x000fca00078e00ff */
[----:B------:R-:W-:Y:S01]  /*1f60*/  LOP3.LUT R0, R3, R0, R4, 0xfe, !PT ;  /* 0x0000000003007212 */ /* 0x000fe200078efe04 */
[----:B------:R-:W-:Y:S06]  /*1f70*/  BRA `(.L_x_14865) ;  /* 0x0000000000947947 */ /* 0x000fec0003800000 */
.L_x_14877:
        /* <DEDUP_REMOVED lines=14> */
.L_x_14864:
        /* <DEDUP_REMOVED lines=16> */
.L_x_14886:
[----:B------:R-:W-:Y:S01]  /*2160*/  IMAD.MOV.U32 R0, RZ, RZ, RZ ;  /* 0x000000ffff007224 */ /* 0x000fe200078e00ff */
[----:B------:R-:W-:Y:S06]  /*2170*/  BRA `(.L_x_14865) ;  /* 0x0000000000147947 */ /* 0x000fec0003800000 */
.L_x_14885:
[----:B------:R-:W2:Y:S02]  /*2180*/  LDG.E.64 R2, desc[UR36][R2.64] ;  /* 0x0000002402027981 */ /* 0x000ea4000c1e1b00 */
[----:B--2---:R0:W1:Y:S01]  /*2190*/  I2F.U64 R0, R2 ;  /* 0x0000000200007312 */ /* 0x0040620000301000 */
[----:B------:R-:W-:Y:S05]  /*21a0*/  BRA `(.L_x_14865) ;  /* 0x0000000000087947 */ /* 0x000fea0003800000 */
.L_x_14884:
[----:B------:R-:W2:Y:S02]  /*21b0*/  LDG.E R0, desc[UR36][R2.64] ;  /* 0x0000002402007981 */ /* 0x000ea4000c1e1900 */
[----:B--2---:R-:W-:-:S07]  /*21c0*/  I2FP.F32.U32 R0, R0 ;  /* 0x0000000000007245 */ /* 0x004fce0000201000 */
.L_x_14865:
[----:B------:R-:W-:Y:S05]  /*21d0*/  BSYNC B6 ;  /* 0x0000000000067941 */ /* 0x000fea0003800000 */
.L_x_14859:
[----:B------:R-:W1:Y:S01]  /*21e0*/  LDC R5, c[0x0][0x424] ;  /* 0x00010900ff057b82 */ /* 0x000e620000000800 */
[----:B------:R-:W-:Y:S02]  /*21f0*/  ULDC UR4, c[0x0][0x424] ;  /* 0x0001090000047ab9 */ /* 0x000fe40000000800 */
[----:B0-234-:R-:W-:-:S05]  /*2200*/  IMAD.U32 R2, RZ, RZ, UR4 ;  /* 0x00000004ff027e24 */ /* 0x01dfca000f8e00ff */
[----:B------:R-:W0:Y:S01]  /*2210*/  LDC.U8 R4, c[0x0][0x428] ;  /* 0x00010a00ff047b82 */ /* 0x000e220000000000 */
[----:B-1----:R-:W-:Y:S02]  /*2220*/  FSETP.NAN.FTZ.AND P0, PT, R5, R5, PT ;  /* 0x000000050500720b */ /* 0x002fe40003f18000 */
[----:B0-----:R-:W-:-:S04]  /*2230*/  PRMT R3, R4, 0x9910, RZ ;  /* 0x0000991004037816 */ /* 0x001fc800000000ff */
[----:B------:R-:W-:-:S07]  /*2240*/  ISETP.GT.AND P1, PT, R3, 0x9, PT ;  /* 0x000000090300780c */ /* 0x000fce0003f24270 */
[----:B------:R-:W-:Y:S06]  /*2250*/  @P0 BRA `(.L_x_14887) ;  /* 0x00000000000c0947 */ /* 0x000fec0003800000 */
[----:B-----5:R-:W-:Y:S01]  /*2260*/  FSETP.NAN.FTZ.AND P0, PT, R0, R0, PT ;  /* 0x000000000000720b */ /* 0x020fe20003f18000 */
[----:B------:R-:W-:-:S12]  /*2270*/  IMAD.MOV.U32 R2, RZ, RZ, R0 ;  /* 0x000000ffff027224 */ /* 0x000fd800078e0000 */
[----:B------:R-:W-:-:S07]  /*2280*/  @!P0 FMNMX.FTZ R2, R0, R5, PT ;  /* 0x0000000500028209 */ /* 0x000fce0003810000 */
.L_x_14887:
        /* <DEDUP_REMOVED lines=12> */
.L_x_14891:
[----:B------:R-:W0:Y:S02]  /*2350*/  F2I.S64.TRUNC R2, R2 ;  /* 0x0000000200027311 */ /* 0x000e24000020d900 */
[----:B0-----:R-:W-:-:S05]  /*2360*/  IMAD.MOV.U32 R5, RZ, RZ, R2 ;  /* 0x000000ffff057224 */ /* 0x001fca00078e0002 */
[----:B------:R0:W-:Y:S01]  /*2370*/  STG.E.U8 desc[UR36][R16.64], R5 ;  /* 0x0000000510007986 */ /* 0x0001e2000c101124 */
[----:B------:R-:W-:Y:S05]  /*2380*/  BRA `(.L_x_14893) ;  /* 0x0000000c00407947 */ /* 0x000fea0003800000 */
.L_x_14890:
        /* <DEDUP_REMOVED lines=9> */
.L_x_14895:
[----:B------:R-:W0:Y:S02]  /*2420*/  F2I.FTZ.TRUNC.NTZ R3, R2 ;  /* 0x0000000200037305 */ /* 0x000e24000021f100 */
[----:B0-----:R0:W-:Y:S01]  /*2430*/  STG.E desc[UR36][R16.64], R3 ;  /* 0x0000000310007986 */ /* 0x0011e2000c101924 */
[----:B------:R-:W-:Y:S05]  /*2440*/  BRA `(.L_x_14893) ;  /* 0x0000000c00107947 */ /* 0x000fea0003800000 */
.L_x_14894:
[----:B------:R-:W0:Y:S02]  /*2450*/  F2I.FTZ.TRUNC.NTZ R3, R2 ;  /* 0x0000000200037305 */ /* 0x000e24000021f100 */
[----:B0-----:R0:W-:Y:S01]  /*2460*/  STG.E.U16 desc[UR36][R16.64], R3 ;  /* 0x0000000310007986 */ /* 0x0011e2000c101524 */
[----:B------:R-:W-:Y:S05]  /*2470*/  BRA `(.L_x_14893) ;  /* 0x0000000c00047947 */ /* 0x000fea0003800000 */
.L_x_14889:
        /* <DEDUP_REMOVED lines=8> */
.L_x_14897:
[----:B------:R-:W-:-:S05]  /*2500*/  F2FP.F16.F32.PACK_AB R2, RZ, R2 ;  /* 0x00000002ff02723e */ /* 0x000fca00000000ff */
[----:B------:R0:W-:Y:S01]  /*2510*/  STG.E.U16 desc[UR36][R16.64], R2 ;  /* 0x0000000210007986 */ /* 0x0001e2000c101524 */
[----:B------:R-:W-:Y:S05]  /*2520*/  BRA `(.L_x_14893) ;  /* 0x0000000800d87947 */ /* 0x000fea0003800000 */
.L_x_14896:
        /* <DEDUP_REMOVED lines=9> */
.L_x_14899:
[----:B------:R-:W-:-:S04]  /*25c0*/  F2FP.F16.F32.PACK_AB R3, RZ, R2 ;  /* 0x00000002ff03723e */ /* 0x000fc800000000ff */
[----:B------:R-:W-:-:S05]  /*25d0*/  PRMT R3, R3, 0x5410, RZ ;  /* 0x0000541003037816 */ /* 0x000fca00000000ff */
[----:B------:R0:W-:Y:S01]  /*25e0*/  STG.E desc[UR36][R16.64], R3 ;  /* 0x0000000310007986 */ /* 0x0001e2000c101924 */
[----:B------:R-:W-:Y:S05]  /*25f0*/  BRA `(.L_x_14893) ;  /* 0x0000000800a47947 */ /* 0x000fea0003800000 */
.L_x_14898:
[----:B------:R-:W-:-:S06]  /*2600*/  FMUL.FTZ R2, R2, 1 ;  /* 0x3f80000002027820 */ /* 0x000fcc0000410000 */
[----:B------:R-:W0:Y:S02]  /*2610*/  F2F.F64.F32 R2, R2 ;  /* 0x0000000200027310 */ /* 0x000e240000201800 */
[----:B0-----:R0:W-:Y:S01]  /*2620*/  STG.E.64 desc[UR36][R16.64], R2 ;  /* 0x0000000210007986 */ /* 0x0011e2000c101b24 */
[----:B------:R-:W-:Y:S05]  /*2630*/  BRA `(.L_x_14893) ;  /* 0x0000000800947947 */ /* 0x000fea0003800000 */
.L_x_14888:
        /* <DEDUP_REMOVED lines=12> */
.L_x_14902:
[----:B------:R-:W-:Y:S01]  /*2700*/  FMUL.FTZ R4, R2, 1 ;  /* 0x3f80000002047820 */ /* 0x000fe20000410000 */
[----:B------:R-:W-:-:S05]  /*2710*/  CS2R R6, SRZ ;  /* 0x0000000000067805 */ /* 0x000fca000001ff00 */
[----:B------:R-:W0:Y:S02]  /*2720*/  F2F.F64.F32 R4, R4 ;  /* 0x0000000400047310 */ /* 0x000e240000201800 */
[----:B0-----:R0:W-:Y:S01]  /*2730*/  STG.E.128 desc[UR36][R16.64], R4 ;  /* 0x0000000410007986 */ /* 0x0011e2000c101d24 */
[----:B------:R-:W-:Y:S05]  /*2740*/  BRA `(.L_x_14893) ;  /* 0x0000000800507947 */ /* 0x000fea0003800000 */
.L_x_14901:
        /* <DEDUP_REMOVED lines=8> */
[----:B-----5:R-:W-:Y:S02]  /*27d0*/  LOP3.LUT R0, R2, 0x80000000, RZ, 0xc0, !PT ;  /* 0x8000000002007812 */ /* 0x020fe400078ec0ff */
        /* <DEDUP_REMOVED lines=11> */
.L_x_14906:
[----:B------:R-:W-:Y:S05]  /*2890*/  BSYNC B0 ;  /* 0x0000000000007941 */ /* 0x000fea0003800000 */
.L_x_14905:
[----:B------:R-:W-:-:S05]  /*28a0*/  LOP3.LUT R5, R0, R5, RZ, 0xfc, !PT ;  /* 0x0000000500057212 */ /* 0x000fca00078efcff */
[----:B------:R0:W-:Y:S01]  /*28b0*/  STG.E.U8 desc[UR36][R16.64], R5 ;  /* 0x0000000510007986 */ /* 0x0001e2000c101124 */
[----:B------:R-:W-:Y:S05]  /*28c0*/  BRA `(.L_x_14893) ;  /* 0x0000000400f07947 */ /* 0x000fea0003800000 */
.L_x_14904:
[----:B------:R-:W-:Y:S01]  /*28d0*/  LOP3.LUT R4, R2, 0x7fffffff, RZ, 0xc0, !PT ;  /* 0x7fffffff02047812 */ /* 0x000fe200078ec0ff */
[----:B------:R-:W-:Y:S03]  /*28e0*/  BSSY B0, `(.L_x_14907) ;  /* 0x000000e000007945 */ /* 0x000fe60003800000 */
[----:B------:R-:W-:-:S13]  /*28f0*/  ISETP.GT.U32.AND P0, PT, R4, 0x477fffff, PT ;  /* 0x477fffff0400780c */ /* 0x000fda0003f04070 */
[----:B------:R-:W-:Y:S05]  /*2900*/  @P0 BRA `(.L_x_14908) ;  /* 0x0000000000200947 */ /* 0x000fea0003800000 */
[----:B------:R-:W-:-:S13]  /*2910*/  ISETP.GE.U32.AND P0, PT, R4, 0x38800000, PT ;  /* 0x388000000400780c */ /* 0x000fda0003f06070 */
[----:B-----5:R-:W-:-:S04]  /*2920*/  @P0 SHF.R.U32.HI R0, RZ, 0x15, R2 ;  /* 0x00000015ff000819 */ /* 0x020fc80000011602 */
[----:B------:R-:W-:-:S04]  /*2930*/  @P0 LOP3.LUT R3, R0, 0x1, RZ, 0xc0, !PT ;  /* 0x0000000100030812 */ /* 0x000fc800078ec0ff */
[----:B------:R-:W-:Y:S01]  /*2940*/  @P0 IADD3 R0, R2, 0x80fffff, R3 ;  /* 0x080fffff02000810 */ /* 0x000fe20007ffe003 */
[----:B------:R-:W-:-:S03]  /*2950*/  @!P0 FADD.FTZ R3, R4, 128 ;  /* 0x4300000004038421 */ /* 0x000fc60000010000 */
[----:B------:R-:W-:Y:S01]  /*2960*/  @P0 SHF.R.U32.HI R0, RZ, 0x15, R0 ;  /* 0x00000015ff000819 */ /* 0x000fe20000011600 */
[----:B------:R-:W-:Y:S01]  /*2970*/  @!P0 VIADD R0, R3, 0xbd000000 ;  /* 0xbd00000003008836 */ /* 0x000fe20000000000 */
[----:B------:R-:W-:Y:S06]  /*2980*/  BRA `(.L_x_14909) ;  /* 0x00000000000c7947 */ /* 0x000fec0003800000 */
.L_x_14908:
[----:B-----5:R-:W-:Y:S01]  /*2990*/  IMAD.MOV.U32 R0, RZ, RZ, 0x7f ;  /* 0x0000007fff007424 */ /* 0x020fe200078e00ff */
[----:B------:R-:W-:-:S04]  /*29a0*/  ISETP.GT.U32.AND P0, PT, R4, 0x7f800000, PT ;  /* 0x7f8000000400780c */ /* 0x000fc80003f04070 */
[----:B------:R-:W-:-:S09]  /*29b0*/  SEL R0, R0, 0x7c, P0 ;  /* 0x0000007c00007807 */ /* 0x000fd20000000000 */
.L_x_14909:
[----:B------:R-:W-:Y:S05]  /*29c0*/  BSYNC B0 ;  /* 0x0000000000007941 */ /* 0x000fea0003800000 */
.L_x_14907:
[----:B------:R-:W-:-:S04]  /*29d0*/  LOP3.LUT R2, R2, 0x80000000, RZ, 0xc0, !PT ;  /* 0x8000000002027812 */ /* 0x000fc800078ec0ff */
[----:B------:R-:W-:-:S04]  /*29e0*/  SHF.R.U32.HI R3, RZ, 0x18, R2 ;  /* 0x00000018ff037819 */ /* 0x000fc80000011602 */
[----:B------:R-:W-:-:S05]  /*29f0*/  LOP3.LUT R3, R0, R3, RZ, 0xfc, !PT ;  /* 0x0000000300037212 */ /* 0x000fca00078efcff */
[----:B------:R0:W-:Y:S01]  /*2a00*/  STG.E.U8 desc[UR36][R16.64], R3 ;  /* 0x0000000310007986 */ /* 0x0001e2000c101124 */
[----:B------:R-:W-:Y:S05]  /*2a10*/  BRA `(.L_x_14893) ;  /* 0x00000004009c7947 */ /* 0x000fea0003800000 */
.L_x_14903:
[----:B------:R-:W-:-:S05]  /*2a20*/  F2FP.BF16.F32.PACK_AB R2, RZ, R2 ;  /* 0x00000002ff02723e */ /* 0x000fca00000010ff */
[----:B------:R0:W-:Y:S01]  /*2a30*/  STG.E.U16 desc[UR36][R16.64], R2 ;  /* 0x0000000210007986 */ /* 0x0001e2000c101524 */
[----:B------:R-:W-:Y:S05]  /*2a40*/  BRA `(.L_x_14893) ;  /* 0x0000000400907947 */ /* 0x000fea0003800000 */
.L_x_14900:
        /* <DEDUP_REMOVED lines=11> */
.L_x_14912:
[----:B------:R-:W-:Y:S01]  /*2b00*/  LOP3.LUT R3, R2, 0x7fffffff, RZ, 0xc0, !PT ;  /* 0x7fffffff02037812 */ /* 0x000fe200078ec0ff */
[----:B------:R-:W-:Y:S01]  /*2b10*/  BSSY B0, `(.L_x_14913) ;  /* 0x0000013000007945 */ /* 0x000fe20003800000 */
[----:B------:R-:W-:Y:S02]  /*2b20*/  IMAD.MOV.U32 R8, RZ, RZ, 0x80 ;  /* 0x00000080ff087424 */ /* 0x000fe400078e00ff */
[----:B------:R-:W-:-:S13]  /*2b30*/  ISETP.GT.U32.AND P0, PT, R3, 0x437fffff, PT ;  /* 0x437fffff0300780c */ /* 0x000fda0003f04070 */
[----:B------:R-:W-:Y:S05]  /*2b40*/  @P0 BRA `(.L_x_14914) ;  /* 0x00000000003c0947 */ /* 0x000fea0003800000 */
[----:B------:R-:W-:-:S13]  /*2b50*/  ISETP.GE.U32.AND P0, PT, R3, 0x3c000000, PT ;  /* 0x3c0000000300780c */ /* 0x000fda0003f06070 */
[----:B-----5:R-:W-:-:S04]  /*2b60*/  @P0 SHF.R.U32.HI R0, RZ, 0x14, R2 ;  /* 0x00000014ff000819 */ /* 0x020fc80000011602 */
        /* <DEDUP_REMOVED lines=9> */
.L_x_14915:
[----:B------:R-:W-:-:S04]  /*2c00*/  LOP3.LUT R2, R2, 0x80000000, RZ, 0xc0, !PT ;  /* 0x8000000002027812 */ /* 0x000fc800078ec0ff */
[----:B------:R-:W-:-:S04]  /*2c10*/  SHF.R.U32.HI R3, RZ, 0x18, R2 ;  /* 0x00000018ff037819 */ /* 0x000fc80000011602 */
[----:B------:R-:W-:-:S04]  /*2c20*/  LOP3.LUT R0, R0, R3, RZ, 0xfc, !PT ;  /* 0x0000000300007212 */ /* 0x000fc800078efcff */
[----:B------:R-:W-:-:S07]  /*2c30*/  PRMT R8, R0, 0x7610, R8 ;  /* 0x0000761000087816 */ /* 0x000fce0000000008 */
.L_x_14914:
[----:B------:R-:W-:Y:S05]  /*2c40*/  BSYNC B0 ;  /* 0x0000000000007941 */ /* 0x000fea0003800000 */
.L_x_14913:
[----:B------:R3:W-:Y:S01]  /*2c50*/  STG.E.U8 desc[UR36][R16.64], R8 ;  /* 0x0000000810007986 */ /* 0x0007e2000c101124 */
[----:B------:R-:W-:Y:S05]  /*2c60*/  BRA `(.L_x_14893) ;  /* 0x0000000400087947 */ /* 0x000fea0003800000 */
.L_x_14911:
        /* <DEDUP_REMOVED lines=16> */
.L_x_14918:
[----:B------:R-:W-:-:S04]  /*2d70*/  LOP3.LUT R2, R2, 0x80000000, RZ, 0xc0, !PT ;  /* 0x8000000002027812 */ /* 0x000fc800078ec0ff */
[----:B------:R-:W-:-:S04]  /*2d80*/  SHF.R.U32.HI R3, RZ, 0x18, R2 ;  /* 0x00000018ff037819 */ /* 0x000fc80000011602 */
[----:B------:R-:W-:-:S04]  /*2d90*/  LOP3.LUT R0, R0, R3, RZ, 0xfc, !PT ;  /* 0x0000000300007212 */ /* 0x000fc800078efcff */
[----:B------:R-:W-:-:S07]  /*2da0*/  PRMT R8, R0, 0x7610, R8 ;  /* 0x0000761000087816 */ /* 0x000fce0000000008 */
.L_x_14917:
[----:B------:R-:W-:Y:S05]  /*2db0*/  BSYNC B0 ;  /* 0x0000000000007941 */ /* 0x000fea0003800000 */
.L_x_14916:
[----:B------:R0:W-:Y:S01]  /*2dc0*/  STG.E.U8 desc[UR36][R16.64], R8 ;  /* 0x0000000810007986 */ /* 0x0001e2000c101124 */
[----:B------:R-:W-:Y:S05]  /*2dd0*/  BRA `(.L_x_14893) ;  /* 0x0000000000ac7947 */ /* 0x000fea0003800000 */
.L_x_14910:
        /* <DEDUP_REMOVED lines=9> */
[--C-:B-----5:R-:W-:Y:S02]  /*2e70*/  @P1 SHF.R.U32.HI R0, RZ, 0x16, R2.reuse ;  /* 0x00000016ff001819 */ /* 0x120fe40000011602 */
        /* <DEDUP_REMOVED lines=11> */
.L_x_14892:
        /* <DEDUP_REMOVED lines=16> */
.L_x_14921:
[----:B------:R-:W-:Y:S05]  /*3030*/  BRA `(.L_x_14893) ;  /* 0x0000000000147947 */ /* 0x000fea0003800000 */
.L_x_14920:
[----:B------:R-:W0:Y:S02]  /*3040*/  F2I.U64.TRUNC R2, R2 ;  /* 0x0000000200027311 */ /* 0x000e24000020d800 */
[----:B0-----:R1:W-:Y:S01]  /*3050*/  STG.E.64 desc[UR36][R16.64], R2 ;  /* 0x0000000210007986 */ /* 0x0013e2000c101b24 */
[----:B------:R-:W-:Y:S05]  /*3060*/  BRA `(.L_x_14893) ;  /* 0x0000000000087947 */ /* 0x000fea0003800000 */
.L_x_14919:
[----:B------:R-:W0:Y:S02]  /*3070*/  F2I.FTZ.U32.TRUNC.NTZ R3, R2 ;  /* 0x0000000200037305 */ /* 0x000e24000021f000 */
[----:B0-----:R0:W-:Y:S02]  /*3080*/  STG.E desc[UR36][R16.64], R3 ;  /* 0x0000000310007986 */ /* 0x0011e4000c101924 */
.L_x_14893:
[----:B------:R-:W-:-:S04]  /*3090*/  IMAD R18, R23, 0x200, R18 ;  /* 0x0000020017127824 */ /* 0x000fc800078e0212 */
[----:B------:R-:W-:-:S07]  /*30a0*/  VIADD R19, R18, 0x80 ;  /* 0x0000008012137836 */ /* 0x000fce0000000000 */
.L_x_14857:
[----:B------:R-:W-:Y:S05]  /*30b0*/  BSYNC B7 ;  /* 0x0000000000077941 */ /* 0x000fea0003800000 */
.L_x_14856:
[----:B------:R-:W-:Y:S01]  /*30c0*/  ULDC UR4, c[0x0][0x210] ;  /* 0x0000840000047ab9 */ /* 0x000fe20000000800 */
[----:B------:R-:W-:Y:S01]  /*30d0*/  BSSY B7, `(.L_x_14922) ;  /* 0x0000303000077945 */ /* 0x000fe20003800000 */
[----:B------:R-:W-:-:S13]  /*30e0*/  ISETP.GE.AND P0, PT, R19, UR4, PT ;  /* 0x0000000413007c0c */ /* 0x000fda000bf06270 */
[----:B------:R-:W-:Y:S05]  /*30f0*/  @P0 BRA `(.L_x_14923) ;  /* 0x0000003000000947 */ /* 0x000fea0003800000 */
[----:B0-----:R-:W0:Y:S01]  /*3100*/  LDC R6, c[0x0][0x218] ;  /* 0x00008600ff067b82 */ /* 0x001e220000000800 */
[----:B-----5:R-:W-:Y:S02]  /*3110*/  IMAD.MOV.U32 R0, RZ, RZ, RZ ;  /* 0x000000ffff007224 */ /* 0x020fe400078e00ff */
        /* <DEDUP_REMOVED lines=301> */
.L_x_14924:
        /* <DEDUP_REMOVED lines=22> */
.L_x_14929:
[----:B------:R-:W2:Y:S02]  /*4550*/  LDG.E.U8 R0, desc[UR36][R2.64] ;  /* 0x0000002402007981 */ /* 0x000ea4000c1e1100 */
[----:B--2---:R-:W-:Y:S01]  /*4560*/  I2FP.F32.U32 R0, R0 ;  /* 0x0000000000007245 */ /* 0x004fe20000201000 */
[----:B------:R-:W-:Y:S06]  /*4570*/  BRA `(.L_x_14931) ;  /* 0x0000000c002c7947 */ /* 0x000fec0003800000 */
.L_x_14928:
        /* <DEDUP_REMOVED lines=9> */
.L_x_14933:
[----:B------:R-:W2:Y:S02]  /*4610*/  LDG.E R0, desc[UR36][R2.64] ;  /* 0x0000002402007981 */ /* 0x000ea4000c1e1900 */
[----:B--2---:R-:W-:Y:S01]  /*4620*/  I2FP.F32.S32 R0, R0 ;  /* 0x0000000000007245 */ /* 0x004fe20000201400 */
[----:B------:R-:W-:Y:S06]  /*4630*/  BRA `(.L_x_14931) ;  /* 0x0000000800fc7947 */ /* 0x000fec0003800000 */
.L_x_14932:
[----:B------:R-:W2:Y:S02]  /*4640*/  LDG.E.U16 R0, desc[UR36][R2.64] ;  /* 0x0000002402007981 */ /* 0x000ea4000c1e1500 */
[----:B--2---:R-:W2:Y:S01]  /*4650*/  I2F.S16 R0, R0 ;  /* 0x0000000000007306 */ /* 0x004ea20000101400 */
[----:B------:R-:W-:Y:S05]  /*4660*/  BRA `(.L_x_14931) ;  /* 0x0000000800f07947 */ /* 0x000fea0003800000 */
.L_x_14927:
        /* <DEDUP_REMOVED lines=8> */
.L_x_14935:
[----:B------:R-:W2:Y:S02]  /*46f0*/  LDG.E.U16 R0, desc[UR36][R2.64] ;  /* 0x0000002402007981 */ /* 0x000ea4000c1e1500 */
[----:B--2---:R-:W-:Y:S01]  /*4700*/  HADD2.F32 R0, -RZ, R0.H0_H0 ;  /* 0x20000000ff007230 */ /* 0x004fe20000004100 */
[----:B------:R-:W-:Y:S06]  /*4710*/  BRA `(.L_x_14931) ;  /* 0x0000000800c47947 */ /* 0x000fec0003800000 */
.L_x_14934:
        /* <DEDUP_REMOVED lines=8> */
.L_x_14937:
[----:B------:R-:W2:Y:S02]  /*47a0*/  LDG.E.U16 R0, desc[UR36][R2.64] ;  /* 0x0000002402007981 */ /* 0x000ea4000c1e1500 */
[----:B--2---:R-:W-:Y:S01]  /*47b0*/  HADD2.F32 R0, -RZ, R0.H0_H0 ;  /* 0x20000000ff007230 */ /* 0x004fe20000004100 */
[----:B------:R-:W-:Y:S06]  /*47c0*/  BRA `(.L_x_14931) ;  /* 0x0000000800987947 */ /* 0x000fec0003800000 */
.L_x_14936:
[----:B------:R-:W2:Y:S01]  /*47d0*/  LDG.E.64 R2, desc[UR36][R2.64] ;  /* 0x0000002402027981 */ /* 0x000ea2000c1e1b00 */
[----:B------:R-:W-:Y:S01]  /*47e0*/  UMOV UR4, 0xf0000000 ;  /* 0xf000000000047882 */ /* 0x000fe20000000000 */
[----:B------:R-:W-:Y:S01]  /*47f0*/  UMOV UR5, 0x380fffff ;  /* 0x380fffff00057882 */ /* 0x000fe20000000000 */
[----:B--2---:R-:W0:Y:S01]  /*4800*/  F2F.F32.F64 R0, R2 ;  /* 0x0000000200007310 */ /* 0x004e220000301000 */
[----:B------:R-:W-:-:S14]  /*4810*/  DSETP.GEU.AND P0, PT, |R2|, UR4, PT ;  /* 0x0000000402007e2a */ /* 0x000fdc000bf0e200 */
[----:B0-----:R-:W-:Y:S01]  /*4820*/  @!P0 FMUL R0, R0, 1.175494350822287508e-38 ;  /* 0x0080000000008820 */ /* 0x001fe20000400000 */
[----:B------:R-:W-:Y:S06]  /*4830*/  BRA `(.L_x_14931) ;  /* 0x00000008007c7947 */ /* 0x000fec0003800000 */
.L_x_14926:
        /* <DEDUP_REMOVED lines=12> */
.L_x_14940:
[----:B------:R-:W2:Y:S01]  /*4900*/  LDG.E.64 R2, desc[UR36][R2.64] ;  /* 0x0000002402027981 */ /* 0x000ea2000c1e1b00 */
[----:B------:R-:W-:Y:S01]  /*4910*/  UMOV UR4, 0xf0000000 ;  /* 0xf000000000047882 */ /* 0x000fe20000000000 */
[----:B------:R-:W-:Y:S01]  /*4920*/  UMOV UR5, 0x380fffff ;  /* 0x380fffff00057882 */ /* 0x000fe20000000000 */
[----:B--2---:R-:W0:Y:S01]  /*4930*/  F2F.F32.F64 R0, R2 ;  /* 0x0000000200007310 */ /* 0x004e220000301000 */
[----:B------:R-:W-:-:S14]  /*4940*/  DSETP.GEU.AND P0, PT, |R2|, UR4, PT ;  /* 0x0000000402007e2a */ /* 0x000fdc000bf0e200 */
[----:B0-----:R-:W-:Y:S01]  /*4950*/  @!P0 FMUL R0, R0, 1.175494350822287508e-38 ;  /* 0x0080000000008820 */ /* 0x001fe20000400000 */
[----:B------:R-:W-:Y:S06]  /*4960*/  BRA `(.L_x_14931) ;  /* 0x0000000800307947 */ /* 0x000fec0003800000 */
.L_x_14939:
        /* <DEDUP_REMOVED lines=26> */
.L_x_14942:
        /* <DEDUP_REMOVED lines=13> */
.L_x_14941:
[----:B------:R-:W2:Y:S02]  /*4be0*/  LDG.E.U16 R0, desc[UR36][R2.64] ;  /* 0x0000002402007981 */ /* 0x000ea4000c1e1500 */
[----:B--2---:R-:W-:Y:S01]  /*4bf0*/  IMAD.U32 R0, R0, 0x10000, RZ ;  /* 0x0001000000007824 */ /* 0x004fe200078e00ff */
[----:B------:R-:W-:Y:S06]  /*4c00*/  BRA `(.L_x_14931) ;  /* 0x0000000400887947 */ /* 0x000fec0003800000 */
.L_x_14938:
        /* <DEDUP_REMOVED lines=11> */
.L_x_14945:
        /* <DEDUP_REMOVED lines=20> */
.L_x_14947:
[----:B------:R-:W-:Y:S05]  /*4e00*/  BSYNC B0 ;  /* 0x0000000000007941 */ /* 0x000fea0003800000 */
.L_x_14946:
[----:B------:R-:W-:Y:S01]  /*4e10*/  LEA R3, R0, 0x3b800000, 0x17 ;  /* 0x3b80000000037811 */ /* 0x000fe200078eb8ff */
[----:B------:R-:W-:-:S05]  /*4e20*/  IMAD.SHL.U32 R0, R2, 0x100000, RZ ;  /* 0x0010000002007824 */ /* 0x000fca00078e00ff */
[----:B------:R-:W-:Y:S01]  /*4e30*/  LOP3.LUT R0, R3, R0, R4, 0xfe, !PT ;  /* 0x0000000003007212 */ /* 0x000fe200078efe04 */
[----:B------:R-:W-:Y:S06]  /*4e40*/  BRA `(.L_x_14931) ;  /* 0x0000000000f87947 */ /* 0x000fec0003800000 */
.L_x_14944:
        /* <DEDUP_REMOVED lines=20> */
.L_x_14949:
[----:B------:R-:W-:Y:S05]  /*4f90*/  BSYNC B0 ;  /* 0x0000000000007941 */ /* 0x000fea0003800000 */
.L_x_14948:
[----:B------:R-:W-:Y:S01]  /*4fa0*/  LEA R3, R0, 0x37800000, 0x17 ;  /* 0x3780000000037811 */ /* 0x000fe200078eb8ff */
[----:B------:R-:W-:-:S05]  /*4fb0*/  IMAD.SHL.U32 R0, R2, 0x200000, RZ ;  /* 0x0020000002007824 */ /* 0x000fca00078e00ff */
[----:B------:R-:W-:Y:S01]  /*4fc0*/  LOP3.LUT R0, R3, R0, R4, 0xfe, !PT ;  /* 0x0000000003007212 */ /* 0x000fe200078efe04 */
[----:B------:R-:W-:Y:S06]  /*4fd0*/  BRA `(.L_x_14931) ;  /* 0x0000000000947947 */ /* 0x000fec0003800000 */
.L_x_14943:
        /* <DEDUP_REMOVED lines=14> */
.L_x_14930:
        /* <DEDUP_REMOVED lines=16> */
.L_x_14952:
[----:B------:R-:W-:Y:S01]  /*51c0*/  IMAD.MOV.U32 R0, RZ, RZ, RZ ;  /* 0x000000ffff007224 */ /* 0x000fe200078e00ff */
[----:B------:R-:W-:Y:S06]  /*51d0*/  BRA `(.L_x_14931) ;  /* 0x0000000000147947 */ /* 0x000fec0003800000 */
.L_x_14951:
[----:B------:R-:W2:Y:S02]  /*51e0*/  LDG.E.64 R2, desc[UR36][R2.64] ;  /* 0x0000002402027981 */ /* 0x000ea4000c1e1b00 */
[----:B--2---:R0:W1:Y:S01]  /*51f0*/  I2F.U64 R0, R2 ;  /* 0x0000000200007312 */ /* 0x0040620000301000 */
[----:B------:R-:W-:Y:S05]  /*5200*/  BRA `(.L_x_14931) ;  /* 0x0000000000087947 */ /* 0x000fea0003800000 */
.L_x_14950:
[----:B------:R-:W2:Y:S02]  /*5210*/  LDG.E R0, desc[UR36][R2.64] ;  /* 0x0000002402007981 */ /* 0x000ea4000c1e1900 */
[----:B--2---:R-:W-:-:S07]  /*5220*/  I2FP.F32.U32 R0, R0 ;  /* 0x0000000000007245 */ /* 0x004fce0000201000 */
.L_x_14931:
[----:B------:R-:W-:Y:S05]  /*5230*/  BSYNC B6 ;  /* 0x0000000000067941 */ /* 0x000fea0003800000 */
.L_x_14925:
[----:B0---4-:R-:W0:Y:S01]  /*5240*/  LDC R3, c[0x0][0x424] ;  /* 0x00010900ff037b82 */ /* 0x011e220000000800 */
[----:B------:R-:W-:Y:S02]  /*5250*/  ULDC UR4, c[0x0][0x424] ;  /* 0x0001090000047ab9 */ /* 0x000fe40000000800 */
[----:B------:R-:W-:-:S05]  /*5260*/  IMAD.U32 R2, RZ, RZ, UR4 ;  /* 0x00000004ff027e24 */ /* 0x000fca000f8e00ff */
[----:B------:R-:W4:Y:S01]  /*5270*/  LDC.U8 R5, c[0x0][0x428] ;  /* 0x00010a00ff057b82 */ /* 0x000f220000000000 */
[----:B0-----:R-:W-:Y:S02]  /*5280*/  FSETP.NAN.FTZ.AND P0, PT, R3, R3, PT ;  /* 0x000000030300720b */ /* 0x001fe40003f18000 */
[----:B----4-:R-:W-:-:S04]  /*5290*/  PRMT R4, R5, 0x9910, RZ ;  /* 0x0000991005047816 */ /* 0x010fc800000000ff */
[----:B------:R-:W-:-:S07]  /*52a0*/  ISETP.GT.AND P1, PT, R4, 0x9, PT ;  /* 0x000000090400780c */ /* 0x000fce0003f24270 */
[----:B------:R-:W-:Y:S06]  /*52b0*/  @P0 BRA `(.L_x_14953) ;  /* 0x00000000000c0947 */ /* 0x000fec0003800000 */
[----:B-123-5:R-:W-:Y:S01]  /*52c0*/  FSETP.NAN.FTZ.AND P0, PT, R0, R0, PT ;  /* 0x000000000000720b */ /* 0x02efe20003f18000 */
[----:B------:R-:W-:-:S12]  /*52d0*/  IMAD.MOV.U32 R2, RZ, RZ, R0 ;  /* 0x000000ffff027224 */ /* 0x000fd800078e0000 */
[----:B------:R-:W-:-:S07]  /*52e0*/  @!P0 FMNMX.FTZ R2, R0, R3, PT ;  /* 0x0000000300028209 */ /* 0x000fce0003810000 */
.L_x_14953:
        /* <DEDUP_REMOVED lines=12> */
.L_x_14957:
[----:B------:R-:W0:Y:S02]  /*53b0*/  F2I.S64.TRUNC R2, R2 ;  /* 0x0000000200027311 */ /* 0x000e24000020d900 */
[----:B0-----:R-:W-:-:S05]  /*53c0*/  IMAD.MOV.U32 R5, RZ, RZ, R2 ;  /* 0x000000ffff057224 */ /* 0x001fca00078e0002 */
[----:B------:R0:W-:Y:S01]  /*53d0*/  STG.E.U8 desc[UR36][R16.64], R5 ;  /* 0x0000000510007986 */ /* 0x0001e2000c101124 */
[----:B------:R-:W-:Y:S05]  /*53e0*/  BRA `(.L_x_14959) ;  /* 0x0000000c00407947 */ /* 0x000fea0003800000 */
.L_x_14956:
        /* <DEDUP_REMOVED lines=9> */
.L_x_14961:
[----:B------:R-:W0:Y:S02]  /*5480*/  F2I.FTZ.TRUNC.NTZ R3, R2 ;  /* 0x0000000200037305 */ /* 0x000e24000021f100 */
[----:B0-----:R0:W-:Y:S01]  /*5490*/  STG.E desc[UR36][R16.64], R3 ;  /* 0x0000000310007986 */ /* 0x0011e2000c101924 */
[----:B------:R-:W-:Y:S05]  /*54a0*/  BRA `(.L_x_14959) ;  /* 0x0000000c00107947 */ /* 0x000fea0003800000 */
.L_x_14960:
[----:B------:R-:W0:Y:S02]  /*54b0*/  F2I.FTZ.TRUNC.NTZ R3, R2 ;  /* 0x0000000200037305 */ /* 0x000e24000021f100 */
[----:B0-----:R0:W-:Y:S01]  /*54c0*/  STG.E.U16 desc[UR36][R16.64], R3 ;  /* 0x0000000310007986 */ /* 0x0011e2000c101524 */
[----:B------:R-:W-:Y:S05]  /*54d0*/  BRA `(.L_x_14959) ;  /* 0x0000000c00047947 */ /* 0x000fea0003800000 */
.L_x_14955:
        /* <DEDUP_REMOVED lines=8> */
.L_x_14963:
[----:B------:R-:W-:-:S05]  /*5560*/  F2FP.F16.F32.PACK_AB R2, RZ, R2 ;  /* 0x00000002ff02723e */ /* 0x000fca00000000ff */
[----:B------:R0:W-:Y:S01]  /*5570*/  STG.E.U16 desc[UR36][R16.64], R2 ;  /* 0x0000000210007986 */ /* 0x0001e2000c101524 */
[----:B------:R-:W-:Y:S05]  /*5580*/  BRA `(.L_x_14959) ;  /* 0x0000000800d87947 */ /* 0x000fea0003800000 */
.L_x_14962:
        /* <DEDUP_REMOVED lines=9> */
.L_x_14965:
[----:B------:R-:W-:-:S04]  /*5620*/  F2FP.F16.F32.PACK_AB R3, RZ, R2 ;  /* 0x00000002ff03723e */ /* 0x000fc800000000ff */
[----:B------:R-:W-:-:S05]  /*5630*/  PRMT R3, R3, 0x5410, RZ ;  /* 0x0000541003037816 */ /* 0x000fca00000000ff */
[----:B------:R0:W-:Y:S01]  /*5640*/  STG.E desc[UR36][R16.64], R3 ;  /* 0x0000000310007986 */ /* 0x0001e2000c101924 */
[----:B------:R-:W-:Y:S05]  /*5650*/  BRA `(.L_x_14959) ;  /* 0x0000000800a47947 */ /* 0x000fea0003800000 */
.L_x_14964:
[----:B------:R-:W-:-:S06]  /*5660*/  FMUL.FTZ R2, R2, 1 ;  /* 0x3f80000002027820 */ /* 0x000fcc0000410000 */
[----:B------:R-:W0:Y:S02]  /*5670*/  F2F.F64.F32 R2, R2 ;  /* 0x0000000200027310 */ /* 0x000e240000201800 */
[----:B0-----:R0:W-:Y:S01]  /*5680*/  STG.E.64 desc[UR36][R16.64], R2 ;  /* 0x0000000210007986 */ /* 0x0011e2000c101b24 */
[----:B------:R-:W-:Y:S05]  /*5690*/  BRA `(.L_x_14959) ;  /* 0x0000000800947947 */ /* 0x000fea0003800000 */
.L_x_14954:
        /* <DEDUP_REMOVED lines=12> */
.L_x_14968:
[----:B------:R-:W-:Y:S01]  /*5760*/  FMUL.FTZ R4, R2, 1 ;  /* 0x3f80000002047820 */ /* 0x000fe20000410000 */
[----:B------:R-:W-:-:S05]  /*5770*/  CS2R R6, SRZ ;  /* 0x0000000000067805 */ /* 0x000fca000001ff00 */
[----:B------:R-:W0:Y:S02]  /*5780*/  F2F.F64.F32 R4, R4 ;  /* 0x0000000400047310 */ /* 0x000e240000201800 */
[----:B0-----:R0:W-:Y:S01]  /*5790*/  STG.E.128 desc[UR36][R16.64], R4 ;  /* 0x0000000410007986 */ /* 0x0011e2000c101d24 */
[----:B------:R-:W-:Y:S05]  /*57a0*/  BRA `(.L_x_14959) ;  /* 0x0000000800507947 */ /* 0x000fea0003800000 */
.L_x_14967:
        /* <DEDUP_REMOVED lines=8> */
[----:B-123-5:R-:W-:Y:S02]  /*5830*/  LOP3.LUT R0, R2, 0x80000000, RZ, 0xc0, !PT ;  /* 0x8000000002007812 */ /* 0x02efe400078ec0ff */
        /* <DEDUP_REMOVED lines=11> */
.L_x_14972:
[----:B------:R-:W-:Y:S05]  /*58f0*/  BSYNC B0 ;  /* 0x0000000000007941 */ /* 0x000fea0003800000 */
.L_x_14971:
[----:B------:R-:W-:-:S05]  /*5900*/  LOP3.LUT R5, R0, R5, RZ, 0xfc, !PT ;  /* 0x0000000500057212 */ /* 0x000fca00078efcff */
[----:B------:R0:W-:Y:S01]  /*5910*/  STG.E.U8 desc[UR36][R16.64], R5 ;  /* 0x0000000510007986 */ /* 0x0001e2000c101124 */
[----:B------:R-:W-:Y:S05]  /*5920*/  BRA `(.L_x_14959) ;  /* 0x0000000400f07947 */ /* 0x000fea0003800000 */
.L_x_14970:
[----:B------:R-:W-:Y:S01]  /*5930*/  LOP3.LUT R4, R2, 0x7fffffff, RZ, 0xc0, !PT ;  /* 0x7fffffff02047812 */ /* 0x000fe200078ec0ff */
[----:B------:R-:W-:Y:S03]  /*5940*/  BSSY B0, `(.L_x_14973) ;  /* 0x000000e000007945 */ /* 0x000fe60003800000 */
[----:B------:R-:W-:-:S13]  /*5950*/  ISETP.GT.U32.AND P0, PT, R4, 0x477fffff, PT ;  /* 0x477fffff0400780c */ /* 0x000fda0003f04070 */
[----:B------:R-:W-:Y:S05]  /*5960*/  @P0 BRA `(.L_x_14974) ;  /* 0x0000000000200947 */ /* 0x000fea0003800000 */
[----:B------:R-:W-:-:S13]  /*5970*/  ISETP.GE.U32.AND P0, PT, R4, 0x38800000, PT ;  /* 0x388000000400780c */ /* 0x000fda0003f06070 */
[----:B-123-5:R-:W-:-:S04]  /*5980*/  @P0 SHF.R.U32.HI R0, RZ, 0x15, R2 ;  /* 0x00000015ff000819 */ /* 0x02efc80000011602 */
[----:B------:R-:W-:-:S04]  /*5990*/  @P0 LOP3.LUT R3, R0, 0x1, RZ, 0xc0, !PT ;  /* 0x0000000100030812 */ /* 0x000fc800078ec0ff */
[----:B------:R-:W-:Y:S01]  /*59a0*/  @P0 IADD3 R0, R2, 0x80fffff, R3 ;  /* 0x080fffff02000810 */ /* 0x000fe20007ffe003 */
[----:B------:R-:W-:-:S03]  /*59b0*/  @!P0 FADD.FTZ R3, R4, 128 ;  /* 0x4300000004038421 */ /* 0x000fc60000010000 */
[----:B------:R-:W-:Y:S01]  /*59c0*/  @P0 SHF.R.U32.HI R0, RZ, 0x15, R0 ;  /* 0x00000015ff000819 */ /* 0x000fe20000011600 */
[----:B------:R-:W-:Y:S01]  /*59d0*/  @!P0 VIADD R0, R3, 0xbd000000 ;  /* 0xbd00000003008836 */ /* 0x000fe20000000000 */
[----:B------:R-:W-:Y:S06]  /*59e0*/  BRA `(.L_x_14975) ;  /* 0x00000000000c7947 */ /* 0x000fec0003800000 */
.L_x_14974:
[----:B-123-5:R-:W-:Y:S01]  /*59f0*/  IMAD.MOV.U32 R0, RZ, RZ, 0x7f ;  /* 0x0000007fff007424 */ /* 0x02efe200078e00ff */
[----:B------:R-:W-:-:S04]  /*5a00*/  ISETP.GT.U32.AND P0, PT, R4, 0x7f800000, PT ;  /* 0x7f8000000400780c */ /* 0x000fc80003f04070 */
[----:B------:R-:W-:-:S09]  /*5a10*/  SEL R0, R0, 0x7c, P0 ;  /* 0x0000007c00007807 */ /* 0x000fd20000000000 */
.L_x_14975:
[----:B------:R-:W-:Y:S05]  /*5a20*/  BSYNC B0 ;  /* 0x0000000000007941 */ /* 0x000fea0003800000 */
.L_x_14973:
[----:B------:R-:W-:-:S04]  /*5a30*/  LOP3.LUT R2, R2, 0x80000000, RZ, 0xc0, !PT ;  /* 0x8000000002027812 */ /* 0x000fc800078ec0ff */
[----:B------:R-:W-:-:S04]  /*5a40*/  SHF.R.U32.HI R3, RZ, 0x18, R2 ;  /* 0x00000018ff037819 */ /* 0x000fc80000011602 */
[----:B------:R-:W-:-:S05]  /*5a50*/  LOP3.LUT R3, R0, R3, RZ, 0xfc, !PT ;  /* 0x0000000300037212 */ /* 0x000fca00078efcff */
[----:B------:R0:W-:Y:S01]  /*5a60*/  STG.E.U8 desc[UR36][R16.64], R3 ;  /* 0x0000000310007986 */ /* 0x0001e2000c101124 */
[----:B------:R-:W-:Y:S05]  /*5a70*/  BRA `(.L_x_14959) ;  /* 0x00000004009c7947 */ /* 0x000fea0003800000 */
.L_x_14969:
[----:B------:R-:W-:-:S05]  /*5a80*/  F2FP.BF16.F32.PACK_AB R2, RZ, R2 ;  /* 0x00000002ff02723e */ /* 0x000fca00000010ff */
[----:B------:R0:W-:Y:S01]  /*5a90*/  STG.E.U16 desc[UR36][R16.64], R2 ;  /* 0x0000000210007986 */ /* 0x0001e2000c101524 */
[----:B------:R-:W-:Y:S05]  /*5aa0*/  BRA `(.L_x_14959) ;  /* 0x0000000400907947 */ /* 0x000fea0003800000 */
.L_x_14966:
        /* <DEDUP_REMOVED lines=11> */
.L_x_14978:
[----:B------:R-:W-:Y:S01]  /*5b60*/  LOP3.LUT R3, R2, 0x7fffffff, RZ, 0xc0, !PT ;  /* 0x7fffffff02037812 */ /* 0x000fe200078ec0ff */
[----:B------:R-:W-:Y:S01]  /*5b70*/  BSSY B0, `(.L_x_14979) ;  /* 0x0000013000007945 */ /* 0x000fe20003800000 */
[----:B------:R-:W-:Y:S02]  /*5b80*/  IMAD.MOV.U32 R8, RZ, RZ, 0x80 ;  /* 0x00000080ff087424 */ /* 0x000fe400078e00ff */
[----:B------:R-:W-:-:S13]  /*5b90*/  ISETP.GT.U32.AND P0, PT, R3, 0x437fffff, PT ;  /* 0x437fffff0300780c */ /* 0x000fda0003f04070 */
[----:B------:R-:W-:Y:S05]  /*5ba0*/  @P0 BRA `(.L_x_14980) ;  /* 0x00000000003c0947 */ /* 0x000fea0003800000 */
[----:B------:R-:W-:-:S13]  /*5bb0*/  ISETP.GE.U32.AND P0, PT, R3, 0x3c000000, PT ;  /* 0x3c0000000300780c */ /* 0x000fda0003f06070 */
[----:B-123-5:R-:W-:-:S04]  /*5bc0*/  @P0 SHF.R.U32.HI R0, RZ, 0x14, R2 ;  /* 0x00000014ff000819 */ /* 0x02efc80000011602 */
        /* <DEDUP_REMOVED lines=9> */
.L_x_14981:
[----:B------:R-:W-:-:S04]  /*5c60*/  LOP3.LUT R2, R2, 0x80000000, RZ, 0xc0, !PT ;  /* 0x8000000002027812 */ /* 0x000fc800078ec0ff */
[----:B------:R-:W-:-:S04]  /*5c70*/  SHF.R.U32.HI R3, RZ, 0x18, R2 ;  /* 0x00000018ff037819 */ /* 0x000fc80000011602 */
[----:B------:R-:W-:-:S04]  /*5c80*/  LOP3.LUT R0, R0, R3, RZ, 0xfc, !PT ;  /* 0x0000000300007212 */ /* 0x000fc800078efcff */
[----:B------:R-:W-:-:S07]  /*5c90*/  PRMT R8, R0, 0x7610, R8 ;  /* 0x0000761000087816 */ /* 0x000fce0000000008 */
.L_x_14980:
[----:B------:R-:W-:Y:S05]  /*5ca0*/  BSYNC B0 ;  /* 0x0000000000007941 */ /* 0x000fea0003800000 */
.L_x_14979:
[----:B------:R0:W-:Y:S01]  /*5cb0*/  STG.E.U8 desc[UR36][R16.64], R8 ;  /* 0x0000000810007986 */ /* 0x0001e2000c101124 */
[----:B------:R-:W-:Y:S05]  /*5cc0*/  BRA `(.L_x_14959) ;  /* 0x0000000400087947 */ /* 0x000fea0003800000 */
.L_x_14977:
        /* <DEDUP_REMOVED lines=16> */
.L_x_14984:
[----:B------:R-:W-:-:S04]  /*5dd0*/  LOP3.LUT R2, R2, 0x80000000, RZ, 0xc0, !PT ;  /* 0x8000000002027812 */ /* 0x000fc800078ec0ff */
[----:B------:R-:W-:-:S04]  /*5de0*/  SHF.R.U32.HI R3, RZ, 0x18, R2 ;  /* 0x00000018ff037819 */ /* 0x000fc80000011602 */
[----:B------:R-:W-:-:S04]  /*5df0*/  LOP3.LUT R0, R0, R3, RZ, 0xfc, !PT ;  /* 0x0000000300007212 */ /* 0x000fc800078efcff */
[----:B------:R-:W-:-:S07]  /*5e00*/  PRMT R8, R0, 0x7610, R8 ;  /* 0x0000761000087816 */ /* 0x000fce0000000008 */
.L_x_14983:
[----:B------:R-:W-:Y:S05]  /*5e10*/  BSYNC B0 ;  /* 0x0000000000007941 */ /* 0x000fea0003800000 */
.L_x_14982:
[----:B------:R0:W-:Y:S01]  /*5e20*/  STG.E.U8 desc[UR36][R16.64], R8 ;  /* 0x0000000810007986 */ /* 0x0001e2000c101124 */
[----:B------:R-:W-:Y:S05]  /*5e30*/  BRA `(.L_x_14959) ;  /* 0x0000000000ac7947 */ /* 0x000fea0003800000 */
.L_x_14976:
        /* <DEDUP_REMOVED lines=9> */
[--C-:B-123-5:R-:W-:Y:S02]  /*5ed0*/  @P1 SHF.R.U32.HI R0, RZ, 0x16, R2.reuse ;  /* 0x00000016ff001819 */ /* 0x12efe40000011602 */
        /* <DEDUP_REMOVED lines=11> */
.L_x_14958:
[----:B-123-5:R-:W-:Y:S01]  /*5f90*/  MOV R0, 0x0 ;  /* 0x0000000000007802 */ /* 0x02efe20000000f00 */
        /* <DEDUP_REMOVED lines=15> */
.L_x_14987:
[----:B------:R-:W-:Y:S05]  /*6090*/  BRA `(.L_x_14959) ;  /* 0x0000000000147947 */ /* 0x000fea0003800000 */
.L_x_14986:
[----:B------:R-:W0:Y:S02]  /*60a0*/  F2I.U64.TRUNC R2, R2 ;  /* 0x0000000200027311 */ /* 0x000e24000020d800 */
[----:B0-----:R0:W-:Y:S01]  /*60b0*/  STG.E.64 desc[UR36][R16.64], R2 ;  /* 0x0000000210007986 */ /* 0x0011e2000c101b24 */
[----:B------:R-:W-:Y:S05]  /*60c0*/  BRA `(.L_x_14959) ;  /* 0x0000000000087947 */ /* 0x000fea0003800000 */
.L_x_14985:
[----:B------:R-:W0:Y:S02]  /*60d0*/  F2I.FTZ.U32.TRUNC.NTZ R3, R2 ;  /* 0x0000000200037305 */ /* 0x000e24000021f000 */
[----:B0-----:R0:W-:Y:S02]  /*60e0*/  STG.E desc[UR36][R16.64], R3 ;  /* 0x0000000310007986 */ /* 0x0011e4000c101924 */
.L_x_14959:
[----:B------:R-:W-:-:S07]  /*60f0*/  VIADD R19, R19, 0x80 ;  /* 0x0000008013137836 */ /* 0x000fce0000000000 */
.L_x_14923:
[----:B------:R-:W-:Y:S05]  /*6100*/  BSYNC B7 ;  /* 0x0000000000077941 */ /* 0x000fea0003800000 */
.L_x_14922:
[----:B------:R-:W-:Y:S01]  /*6110*/  ULDC UR4, c[0x0][0x210] ;  /* 0x0000840000047ab9 */ /* 0x000fe20000000800 */
[----:B------:R-:W-:Y:S01]  /*6120*/  BSSY B7, `(.L_x_14988) ;  /* 0x0000303000077945 */ /* 0x000fe20003800000 */
[----:B------:R-:W-:-:S13]  /*6130*/  ISETP.GE.AND P0, PT, R19, UR4, PT ;  /* 0x0000000413007c0c */ /* 0x000fda000bf06270 */
[----:B------:R-:W-:Y:S05]  /*6140*/  @P0 BRA `(.L_x_14989) ;  /* 0x0000003000000947 */ /* 0x000fea0003800000 */
[----:B0-----:R-:W0:Y:S01]  /*6150*/  LDC R6, c[0x0][0x218] ;  /* 0x00008600ff067b82 */ /* 0x001e220000000800 */
[----:B-123-5:R-:W-:Y:S02]  /*6160*/  IMAD.MOV.U32 R0, RZ, RZ, RZ ;  /* 0x000000ffff007224 */ /* 0x02efe400078e00ff */
[----:B----4-:R-:W-:Y:S01]  /*6170*/  IMAD.MOV.U32 R16, RZ, RZ, RZ ;  /* 0x000000ffff107224 */ /* 0x010fe200078e00ff */
        /* <DEDUP_REMOVED lines=300> */
.L_x_14990:
        /* <DEDUP_REMOVED lines=22> */
.L_x_14995:
[----:B------:R-:W2:Y:S02]  /*75a0*/  LDG.E.U8 R0, desc[UR36][R2.64] ;  /* 0x0000002402007981 */ /* 0x000ea4000c1e1100 */
[----:B--2---:R-:W-:Y:S01]  /*75b0*/  I2FP.F32.U32 R0, R0 ;  /* 0x0000000000007245 */ /* 0x004fe20000201000 */
[----:B------:R-:W-:Y:S06]  /*75c0*/  BRA `(.L_x_14997) ;  /* 0x0000000c002c7947 */ /* 0x000fec0003800000 */
.L_x_14994:
        /* <DEDUP_REMOVED lines=9> */
.L_x_14999:
[----:B------:R-:W2:Y:S02]  /*7660*/  LDG.E R0, desc[UR36][R2.64] ;  /* 0x0000002402007981 */ /* 0x000ea4000c1e1900 */
[----:B--2---:R-:W-:Y:S01]  /*7670*/  I2FP.F32.S32 R0, R0 ;  /* 0x0000000000007245 */ /* 0x004fe20000201400 */
[----:B------:R-:W-:Y:S06]  /*7680*/  BRA `(.L_x_14997) ;  /* 0x0000000800fc7947 */ /* 0x000fec0003800000 */
.L_x_14998:
[----:B------:R-:W2:Y:S02]  /*7690*/  LDG.E.U16 R0, desc[UR36][R2.64] ;  /* 0x0000002402007981 */ /* 0x000ea4000c1e1500 */
[----:B--2---:R-:W0:Y:S01]  /*76a0*/  I2F.S16 R0, R0 ;  /* 0x0000000000007306 */ /* 0x004e220000101400 */
[----:B------:R-:W-:Y:S05]  /*76b0*/  BRA `(.L_x_14997) ;  /* 0x0000000800f07947 */ /* 0x000fea0003800000 */
.L_x_14993:
        /* <DEDUP_REMOVED lines=8> */
.L_x_15001:
[----:B------:R-:W2:Y:S02]  /*7740*/  LDG.E.U16 R0, desc[UR36][R2.64] ;  /* 0x0000002402007981 */ /* 0x000ea4000c1e1500 */
[----:B--2---:R-:W-:Y:S01]  /*7750*/  HADD2.F32 R0, -RZ, R0.H0_H0 ;  /* 0x20000000ff007230 */ /* 0x004fe20000004100 */
[----:B------:R-:W-:Y:S06]  /*7760*/  BRA `(.L_x_14997) ;  /* 0x0000000800c47947 */ /* 0x000fec0003800000 */
.L_x_15000:
        /* <DEDUP_REMOVED lines=8> */
.L_x_15003:
[----:B------:R-:W2:Y:S02]  /*77f0*/  LDG.E.U16 R0, desc[UR36][R2.64] ;  /* 0x0000002402007981 */ /* 0x000ea4000c1e1500 */
[----:B--2---:R-:W-:Y:S01]  /*7800*/  HADD2.F32 R0, -RZ, R0.H0_H0 ;  /* 0x20000000ff007230 */ /* 0x004fe20000004100 */
[----:B------:R-:W-:Y:S06]  /*7810*/  BRA `(.L_x_14997) ;  /* 0x0000000800987947 */ /* 0x000fec0003800000 */
.L_x_15002:
[----:B------:R-:W2:Y:S01]  /*7820*/  LDG.E.64 R2, desc[UR36][R2.64] ;  /* 0x0000002402027981 */ /* 0x000ea2000c1e1b00 */
[----:B------:R-:W-:Y:S01]  /*7830*/  UMOV UR4, 0xf0000000 ;  /* 0xf000000000047882 */ /* 0x000fe20000000000 */
[----:B------:R-:W-:Y:S01]  /*7840*/  UMOV UR5, 0x380fffff ;  /* 0x380fffff00057882 */ /* 0x000fe20000000000 */
[----:B--2---:R-:W0:Y:S01]  /*7850*/  F2F.F32.F64 R0, R2 ;  /* 0x0000000200007310 */ /* 0x004e220000301000 */
[----:B------:R-:W-:-:S14]  /*7860*/  DSETP.GEU.AND P0, PT, |R2|, UR4, PT ;  /* 0x0000000402007e2a */ /* 0x000fdc000bf0e200 */
[----:B0-----:R-:W-:Y:S01]  /*7870*/  @!P0 FMUL R0, R0, 1.175494350822287508e-38 ;  /* 0x0080000000008820 */ /* 0x001fe20000400000 */
[----:B------:R-:W-:Y:S06]  /*7880*/  BRA `(.L_x_14997) ;  /* 0x00000008007c7947 */ /* 0x000fec0003800000 */
.L_x_14992:
        /* <DEDUP_REMOVED lines=12> */
.L_x_15006:
[----:B------:R-:W2:Y:S01]  /*7950*/  LDG.E.64 R2, desc[UR36][R2.64] ;  /* 0x0000002402027981 */ /* 0x000ea2000c1e1b00 */
[----:B------:R-:W-:Y:S01]  /*7960*/  UMOV UR4, 0xf0000000 ;  /* 0xf000000000047882 */ /* 0x000fe20000000000 */
[----:B------:R-:W-:Y:S01]  /*7970*/  UMOV UR5, 0x380fffff ;  /* 0x380fffff00057882 */ /* 0x000fe20000000000 */
[----:B--2---:R-:W0:Y:S01]  /*7980*/  F2F.F32.F64 R0, R2 ;  /* 0x0000000200007310 */ /* 0x004e220000301000 */
[----:B------:R-:W-:-:S14]  /*7990*/  DSETP.GEU.AND P0, PT, |R2|, UR4, PT ;  /* 0x0000000402007e2a */ /* 0x000fdc000bf0e200 */
[----:B0-----:R-:W-:Y:S01]  /*79a0*/  @!P0 FMUL R0, R0, 1.175494350822287508e-38 ;  /* 0x0080000000008820 */ /* 0x001fe20000400000 */
[----:B------:R-:W-:Y:S06]  /*79b0*/  BRA `(.L_x_14997) ;  /* 0x0000000800307947 */ /* 0x000fec0003800000 */
.L_x_15005:
        /* <DEDUP_REMOVED lines=26> */
.L_x_15008:
        /* <DEDUP_REMOVED lines=13> */
.L_x_15007:
[----:B------:R-:W2:Y:S02]  /*7c30*/  LDG.E.U16 R0, desc[UR36][R2.64] ;  /* 0x0000002402007981 */ /* 0x000ea4000c1e1500 */
[----:B--2---:R-:W-:Y:S01]  /*7c40*/  IMAD.U32 R0, R0, 0x10000, RZ ;  /* 0x0001000000007824 */ /* 0x004fe200078e00ff */
[----:B------:R-:W-:Y:S06]  /*7c50*/  BRA `(.L_x_14997) ;  /* 0x0000000400887947 */ /* 0x000fec0003800000 */
.L_x_15004:
        /* <DEDUP_REMOVED lines=11> */
.L_x_15011:
        /* <DEDUP_REMOVED lines=20> */
.L_x_15013:
[----:B------:R-:W-:Y:S05]  /*7e50*/  BSYNC B0 ;  /* 0x0000000000007941 */ /* 0x000fea0003800000 */
.L_x_15012:
[----:B------:R-:W-:Y:S01]  /*7e60*/  LEA R3, R0, 0x3b800000, 0x17 ;  /* 0x3b80000000037811 */ /* 0x000fe200078eb8ff */
[----:B------:R-:W-:-:S05]  /*7e70*/  IMAD.SHL.U32 R0, R2, 0x100000, RZ ;  /* 0x0010000002007824 */ /* 0x000fca00078e00ff */
[----:B------:R-:W-:Y:S01]  /*7e80*/  LOP3.LUT R0, R3, R0, R4, 0xfe, !PT ;  /* 0x0000000003007212 */ /* 0x000fe200078efe04 */
[----:B------:R-:W-:Y:S06]  /*7e90*/  BRA `(.L_x_14997) ;  /* 0x0000000000f87947 */ /* 0x000fec0003800000 */
.L_x_15010:
        /* <DEDUP_REMOVED lines=20> */
.L_x_15015:
[----:B------:R-:W-:Y:S05]  /*7fe0*/  BSYNC B0 ;  /* 0x0000000000007941 */ /* 0x000fea0003800000 */
.L_x_15014:
[----:B------:R-:W-:Y:S01]  /*7ff0*/  LEA R3, R0, 0x37800000, 0x17 ;  /* 0x3780000000037811 */ /* 0x000fe200078eb8ff */
[----:B------:R-:W-:-:S05]  /*8000*/  IMAD.SHL.U32 R0, R2, 0x200000, RZ ;  /* 0x0020000002007824 */ /* 0x000fca00078e00ff */
[----:B------:R-:W-:Y:S01]  /*8010*/  LOP3.LUT R0, R3, R0, R4, 0xfe, !PT ;  /* 0x0000000003007212 */ /* 0x000fe200078efe04 */
[----:B------:R-:W-:Y:S06]  /*8020*/  BRA `(.L_x_14997) ;  /* 0x0000000000947947 */ /* 0x000fec0003800000 */
.L_x_15009:
        /* <DEDUP_REMOVED lines=14> */
.L_x_14996:
        /* <DEDUP_REMOVED lines=16> */
.L_x_15018:
[----:B------:R-:W-:Y:S01]  /*8210*/  IMAD.MOV.U32 R0, RZ, RZ, RZ ;  /* 0x000000ffff007224 */ /* 0x000fe200078e00ff */
[----:B------:R-:W-:Y:S06]  /*8220*/  BRA `(.L_x_14997) ;  /* 0x0000000000147947 */ /* 0x000fec0003800000 */
.L_x_15017:
[----:B------:R-:W2:Y:S02]  /*8230*/  LDG.E.64 R2, desc[UR36][R2.64] ;  /* 0x0000002402027981 */ /* 0x000ea4000c1e1b00 */
[----:B--2---:R0:W1:Y:S01]  /*8240*/  I2F.U64 R0, R2 ;  /* 0x0000000200007312 */ /* 0x0040620000301000 */
[----:B------:R-:W-:Y:S05]  /*8250*/  BRA `(.L_x_14997) ;  /* 0x0000000000087947 */ /* 0x000fea0003800000 */
.L_x_15016:
[----:B------:R-:W2:Y:S02]  /*8260*/  LDG.E R0, desc[UR36][R2.64] ;  /* 0x0000002402007981 */ /* 0x000ea4000c1e1900 */
[----:B--2---:R-:W-:-:S07]  /*8270*/  I2FP.F32.U32 R0, R0 ;  /* 0x0000000000007245 */ /* 0x004fce0000201000 */
.L_x_14997:
[----:B------:R-:W-:Y:S05]  /*8280*/  BSYNC B6 ;  /* 0x0000000000067941 */ /* 0x000fea0003800000 */
.L_x_14991:
[----:B0--3--:R-:W0:Y:S01]  /*8290*/  LDC R3, c[0x0][0x424] ;  /* 0x00010900ff037b82 */ /* 0x009e220000000800 */
[----:B------:R-:W-:Y:S02]  /*82a0*/  ULDC UR4, c[0x0][0x424] ;  /* 0x0001090000047ab9 */ /* 0x000fe40000000800 */
[----:B------:R-:W-:-:S05]  /*82b0*/  IMAD.U32 R2, RZ, RZ, UR4 ;  /* 0x00000004ff027e24 */ /* 0x000fca000f8e00ff */
[----:B------:R-:W3:Y:S01]  /*82c0*/  LDC.U8 R5, c[0x0][0x428] ;  /* 0x00010a00ff057b82 */ /* 0x000ee20000000000 */
[----:B0-----:R-:W-:Y:S02]  /*82d0*/  FSETP.NAN.FTZ.AND P0, PT, R3, R3, PT ;  /* 0x000000030300720b */ /* 0x001fe40003f18000 */
[----:B---3--:R-:W-:-:S04]  /*82e0*/  PRMT R4, R5, 0x9910, RZ ;  /* 0x0000991005047816 */ /* 0x008fc800000000ff */
[----:B------:R-:W-:-:S07]  /*82f0*/  ISETP.GT.AND P1, PT, R4, 0x9, PT ;  /* 0x000000090400780c */ /* 0x000fce0003f24270 */
[----:B------:R-:W-:Y:S06]  /*8300*/  @P0 BRA `(.L_x_15019) ;  /* 0x00000000000c0947 */ /* 0x000fec0003800000 */
[----:B-12-45:R-:W-:Y:S01]  /*8310*/  FSETP.NAN.FTZ.AND P0, PT, R0, R0, PT ;  /* 0x000000000000720b */ /* 0x036fe20003f18000 */
[----:B------:R-:W-:-:S12]  /*8320*/  IMAD.MOV.U32 R2, RZ, RZ, R0 ;  /* 0x000000ffff027224 */ /* 0x000fd800078e0000 */
[----:B------:R-:W-:-:S07]  /*8330*/  @!P0 FMNMX.FTZ R2, R0, R3, PT ;  /* 0x0000000300028209 */ /* 0x000fce0003810000 */
.L_x_15019:
        /* <DEDUP_REMOVED lines=12> */
.L_x_15023:
[----:B------:R-:W0:Y:S02]  /*8400*/  F2I.S64.TRUNC R2, R2 ;  /* 0x0000000200027311 */ /* 0x000e24000020d900 */
[----:B0-----:R-:W-:-:S05]  /*8410*/  IMAD.MOV.U32 R5, RZ, RZ, R2 ;  /* 0x000000ffff057224 */ /* 0x001fca00078e0002 */
[----:B------:R0:W-:Y:S01]  /*8420*/  STG.E.U8 desc[UR36][R16.64], R5 ;  /* 0x0000000510007986 */ /* 0x0001e2000c101124 */
[----:B------:R-:W-:Y:S05]  /*8430*/  BRA `(.L_x_15025) ;  /* 0x0000000c00407947 */ /* 0x000fea0003800000 */
.L_x_15022:
        /* <DEDUP_REMOVED lines=9> */
.L_x_15027:
[----:B------:R-:W0:Y:S02]  /*84d0*/  F2I.FTZ.TRUNC.NTZ R3, R2 ;  /* 0x0000000200037305 */ /* 0x000e24000021f100 */
[----:B0-----:R0:W-:Y:S01]  /*84e0*/  STG.E desc[UR36][R16.64], R3 ;  /* 0x0000000310007986 */ /* 0x0011e2000c101924 */
[----:B------:R-:W-:Y:S05]  /*84f0*/  BRA `(.L_x_15025) ;  /* 0x0000000c00107947 */ /* 0x000fea0003800000 */
.L_x_15026:
[----:B------:R-:W0:Y:S02]  /*8500*/  F2I.FTZ.TRUNC.NTZ R3, R2 ;  /* 0x0000000200037305 */ /* 0x000e24000021f100 */
[----:B0-----:R0:W-:Y:S01]  /*8510*/  STG.E.U16 desc[UR36][R16.64], R3 ;  /* 0x0000000310007986 */ /* 0x0011e2000c101524 */
[----:B------:R-:W-:Y:S05]  /*8520*/  BRA `(.L_x_15025) ;  /* 0x0000000c00047947 */ /* 0x000fea0003800000 */
.L_x_15021:
        /* <DEDUP_REMOVED lines=8> */
.L_x_15029:
[----:B------:R-:W-:-:S05]  /*85b0*/  F2FP.F16.F32.PACK_AB R2, RZ, R2 ;  /* 0x00000002ff02723e */ /* 0x000fca00000000ff */
[----:B------:R0:W-:Y:S01]  /*85c0*/  STG.E.U16 desc[UR36][R16.64], R2 ;  /* 0x0000000210007986 */ /* 0x0001e2000c101524 */
[----:B------:R-:W-:Y:S05]  /*85d0*/  BRA `(.L_x_15025) ;  /* 0x0000000800d87947 */ /* 0x000fea0003800000 */
.L_x_15028:
        /* <DEDUP_REMOVED lines=9> */
.L_x_15031:
[----:B------:R-:W-:-:S04]  /*8670*/  F2FP.F16.F32.PACK_AB R3, RZ, R2 ;  /* 0x00000002ff03723e */ /* 0x000fc800000000ff */
[----:B------:R-:W-:-:S05]  /*8680*/  PRMT R3, R3, 0x5410, RZ ;  /* 0x0000541003037816 */ /* 0x000fca00000000ff */
[----:B------:R0:W-:Y:S01]  /*8690*/  STG.E desc[UR36][R16.64], R3 ;  /* 0x0000000310007986 */ /* 0x0001e2000c101924 */
[----:B------:R-:W-:Y:S05]  /*86a0*/  BRA `(.L_x_15025) ;  /* 0x0000000800a47947 */ /* 0x000fea0003800000 */
.L_x_15030:
[----:B------:R-:W-:-:S06]  /*86b0*/  FMUL.FTZ R2, R2, 1 ;  /* 0x3f80000002027820 */ /* 0x000fcc0000410000 */
[----:B------:R-:W0:Y:S02]  /*86c0*/  F2F.F64.F32 R2, R2 ;  /* 0x0000000200027310 */ /* 0x000e240000201800 */
[----:B0-----:R0:W-:Y:S01]  /*86d0*/  STG.E.64 desc[UR36][R16.64], R2 ;  /* 0x0000000210007986 */ /* 0x0011e2000c101b24 */
[----:B------:R-:W-:Y:S05]  /*86e0*/  BRA `(.L_x_15025) ;  /* 0x0000000800947947 */ /* 0x000fea0003800000 */
.L_x_15020:
        /* <DEDUP_REMOVED lines=12> */
.L_x_15034:
[----:B------:R-:W-:Y:S01]  /*87b0*/  FMUL.FTZ R4, R2, 1 ;  /* 0x3f80000002047820 */ /* 0x000fe20000410000 */
[----:B------:R-:W-:-:S05]  /*87c0*/  CS2R R6, SRZ ;  /* 0x0000000000067805 */ /* 0x000fca000001ff00 */
[----:B------:R-:W0:Y:S02]  /*87d0*/  F2F.F64.F32 R4, R4 ;  /* 0x0000000400047310 */ /* 0x000e240000201800 */
[----:B0-----:R0:W-:Y:S01]  /*87e0*/  STG.E.128 desc[UR36][R16.64], R4 ;  /* 0x0000000410007986 */ /* 0x0011e2000c101d24 */
[----:B------:R-:W-:Y:S05]  /*87f0*/  BRA `(.L_x_15025) ;  /* 0x0000000800507947 */ /* 0x000fea0003800000 */
.L_x_15033:
        /* <DEDUP_REMOVED lines=20> */
.L_x_15038:
[----:B------:R-:W-:Y:S05]  /*8940*/  BSYNC B0 ;  /* 0x0000000000007941 */ /* 0x000fea0003800000 */
.L_x_15037:
[----:B------:R-:W-:-:S05]  /*8950*/  LOP3.LUT R5, R0, R5, RZ, 0xfc, !PT ;  /* 0x0000000500057212 */ /* 0x000fca00078efcff */
[----:B------:R0:W-:Y:S01]  /*8960*/  STG.E.U8 desc[UR36][R16.64], R5 ;  /* 0x0000000510007986 */ /* 0x0001e2000c101124 */
[----:B------:R-:W-:Y:S05]  /*8970*/  BRA `(.L_x_15025) ;  /* 0x0000000400f07947 */ /* 0x000fea0003800000 */
.L_x_15036:
        /* <DEDUP_REMOVED lines=12> */
.L_x_15040:
[----:B-12-45:R-:W-:Y:S01]  /*8a40*/  IMAD.MOV.U32 R0, RZ, RZ, 0x7f ;  /* 0x0000007fff007424 */ /* 0x036fe200078e00ff */
[----:B------:R-:W-:-:S04]  /*8a50*/  ISETP.GT.U32.AND P0, PT, R4, 0x7f800000, PT ;  /* 0x7f8000000400780c */ /* 0x000fc80003f04070 */
[----:B------:R-:W-:-:S09]  /*8a60*/  SEL R0, R0, 0x7c, P0 ;  /* 0x0000007c00007807 */ /* 0x000fd20000000000 */
.L_x_15041:
[----:B------:R-:W-:Y:S05]  /*8a70*/  BSYNC B0 ;  /* 0x0000000000007941 */ /* 0x000fea0003800000 */
.L_x_15039:
[----:B------:R-:W-:-:S04]  /*8a80*/  LOP3.LUT R2, R2, 0x80000000, RZ, 0xc0, !PT ;  /* 0x8000000002027812 */ /* 0x000fc800078ec0ff */
[----:B------:R-:W-:-:S04]  /*8a90*/  SHF.R.U32.HI R3, RZ, 0x18, R2 ;  /* 0x00000018ff037819 */ /* 0x000fc80000011602 */
[----:B------:R-:W-:-:S05]  /*8aa0*/  LOP3.LUT R3, R0, R3, RZ, 0xfc, !PT ;  /* 0x0000000300037212 */ /* 0x000fca00078efcff */
[----:B------:R0:W-:Y:S01]  /*8ab0*/  STG.E.U8 desc[UR36][R16.64], R3 ;  /* 0x0000000310007986 */ /* 0x0001e2000c101124 */
[----:B------:R-:W-:Y:S05]  /*8ac0*/  BRA `(.L_x_15025) ;  /* 0x00000004009c7947 */ /* 0x000fea0003800000 */
.L_x_15035:
[----:B------:R-:W-:-:S05]  /*8ad0*/  F2FP.BF16.F32.PACK_AB R2, RZ, R2 ;  /* 0x00000002ff02723e */ /* 0x000fca00000010ff */
[----:B------:R0:W-:Y:S01]  /*8ae0*/  STG.E.U16 desc[UR36][R16.64], R2 ;  /* 0x0000000210007986 */ /* 0x0001e2000c101524 */
[----:B------:R-:W-:Y:S05]  /*8af0*/  BRA `(.L_x_15025) ;  /* 0x0000000400907947 */ /* 0x000fea0003800000 */
.L_x_15032:
        /* <DEDUP_REMOVED lines=11> */
.L_x_15044:
        /* <DEDUP_REMOVED lines=16> */
.L_x_15047:
[----:B------:R-:W-:-:S04]  /*8cb0*/  LOP3.LUT R2, R2, 0x80000000, RZ, 0xc0, !PT ;  /* 0x8000000002027812 */ /* 0x000fc800078ec0ff */
[----:B------:R-:W-:-:S04]  /*8cc0*/  SHF.R.U32.HI R3, RZ, 0x18, R2 ;  /* 0x00000018ff037819 */ /* 0x000fc80000011602 */
[----:B------:R-:W-:-:S04]  /*8cd0*/  LOP3.LUT R0, R0, R3, RZ, 0xfc, !PT ;  /* 0x0000000300007212 */ /* 0x000fc800078efcff */
[----:B------:R-:W-:-:S07]  /*8ce0*/  PRMT R8, R0, 0x7610, R8 ;  /* 0x0000761000087816 */ /* 0x000fce0000000008 */
.L_x_15046:
[----:B------:R-:W-:Y:S05]  /*8cf0*/  BSYNC B0 ;  /* 0x0000000000007941 */ /* 0x000fea0003800000 */
.L_x_15045:
[----:B------:R0:W-:Y:S01]  /*8d00*/  STG.E.U8 desc[UR36][R16.64], R8 ;  /* 0x0000000810007986 */ /* 0x0001e2000c101124 */
[----:B------:R-:W-:Y:S05]  /*8d10*/  BRA `(.L_x_15025) ;  /* 0x0000000400087947 */ /* 0x000fea0003800000 */
.L_x_15043:
        /* <DEDUP_REMOVED lines=16> */
.L_x_15050:
[----:B------:R-:W-:-:S04]  /*8e20*/  LOP3.LUT R2, R2, 0x80000000, RZ, 0xc0, !PT ;  /* 0x8000000002027812 */ /* 0x000fc800078ec0ff */
[----:B------:R-:W-:-:S04]  /*8e30*/  SHF.R.U32.HI R3, RZ, 0x18, R2 ;  /* 0x00000018ff037819 */ /* 0x000fc80000011602 */
[----:B------:R-:W-:-:S04]  /*8e40*/  LOP3.LUT R0, R0, R3, RZ, 0xfc, !PT ;  /* 0x0000000300007212 */ /* 0x000fc800078efcff */
[----:B------:R-:W-:-:S07]  /*8e50*/  PRMT R8, R0, 0x7610, R8 ;  /* 0x0000761000087816 */ /* 0x000fce0000000008 */
.L_x_15049:
[----:B------:R-:W-:Y:S05]  /*8e60*/  BSYNC B0 ;  /* 0x0000000000007941 */ /* 0x000fea0003800000 */
.L_x_15048:
[----:B------:R0:W-:Y:S01]  /*8e70*/  STG.E.U8 desc[UR36][R16.64], R8 ;  /* 0x0000000810007986 */ /* 0x0001e2000c101124 */
[----:B------:R-:W-:Y:S05]  /*8e80*/  BRA `(.L_x_15025) ;  /* 0x0000000000ac7947 */ /* 0x000fea0003800000 */
.L_x_15042:
        /* <DEDUP_REMOVED lines=21> */
.L_x_15024:
        /* <DEDUP_REMOVED lines=16> */
.L_x_15053:
[----:B------:R-:W-:Y:S05]  /*90e0*/  BRA `(.L_x_15025) ;  /* 0x0000000000147947 */ /* 0x000fea0003800000 */
.L_x_15052:
[----:B------:R-:W0:Y:S02]  /*90f0*/  F2I.U64.TRUNC R2, R2 ;  /* 0x0000000200027311 */ /* 0x000e24000020d800 */
[----:B0-----:R0:W-:Y:S01]  /*9100*/  STG.E.64 desc[UR36][R16.64], R2 ;  /* 0x0000000210007986 */ /* 0x0011e2000c101b24 */
[----:B------:R-:W-:Y:S05]  /*9110*/  BRA `(.L_x_15025) ;  /* 0x0000000000087947 */ /* 0x000fea0003800000 */
.L_x_15051:
[----:B------:R-:W0:Y:S02]  /*9120*/  F2I.FTZ.U32.TRUNC.NTZ R3, R2 ;  /* 0x0000000200037305 */ /* 0x000e24000021f000 */
[----:B0-----:R0:W-:Y:S02]  /*9130*/  STG.E desc[UR36][R16.64], R3 ;  /* 0x0000000310007986 */ /* 0x0011e4000c101924 */
.L_x_15025:
[----:B------:R-:W-:-:S07]  /*9140*/  VIADD R19, R19, 0x80 ;  /* 0x0000008013137836 */ /* 0x000fce0000000000 */
.L_x_14989:
[----:B------:R-:W-:Y:S05]  /*9150*/  BSYNC B7 ;  /* 0x0000000000077941 */ /* 0x000fea0003800000 */
.L_x_14988:
[----:B------:R-:W-:Y:S02]  /*9160*/  ULDC UR4, c[0x0][0x210] ;  /* 0x0000840000047ab9 */ /* 0x000fe40000000800 */
[----:B------:R-:W-:-:S13]  /*9170*/  ISETP.GE.AND P0, PT, R19, UR4, PT ;  /* 0x0000000413007c0c */ /* 0x000fda000bf06270 */
[----:B------:R-:W-:Y:S05]  /*9180*/  @P0 EXIT ;  /* 0x000000000000094d */ /* 0x000fea0003800000 */
[----:B0-----:R-:W0:Y:S01]  /*9190*/  LDC R6, c[0x0][0x218] ;  /* 0x00008600ff067b82 */ /* 0x001e220000000800 */
[----:B-12345:R-:W-:Y:S02]  /*91a0*/  IMAD.MOV.U32 R0, RZ, RZ, RZ ;  /* 0x000000ffff007224 */ /* 0x03efe400078e00ff */
[----:B------:R-:W-:Y:S01]  /*91b0*/  IMAD.MOV.U32 R16, RZ, RZ, RZ ;  /* 0x000000ffff107224 */ /* 0x000fe200078e00ff */
        /* <DEDUP_REMOVED lines=300> */
.L_x_15054:
        /* <DEDUP_REMOVED lines=22> */
.L_x_15059:
[----:B------:R-:W2:Y:S02]  /*a5e0*/  LDG.E.U8 R0, desc[UR36][R2.64] ;  /* 0x0000002402007981 */ /* 0x000ea4000c1e1100 */
[----:B--2---:R-:W-:Y:S01]  /*a5f0*/  I2FP.F32.U32 R0, R0 ;  /* 0x0000000000007245 */ /* 0x004fe20000201000 */
[----:B------:R-:W-:Y:S06]  /*a600*/  BRA `(.L_x_15061) ;  /* 0x0000000c002c7947 */ /* 0x000fec0003800000 */
.L_x_15058:
        /* <DEDUP_REMOVED lines=9> */
.L_x_15063:
[----:B------:R-:W2:Y:S02]  /*a6a0*/  LDG.E R0, desc[UR36][R2.64] ;  /* 0x0000002402007981 */ /* 0x000ea4000c1e1900 */
[----:B--2---:R-:W-:Y:S01]  /*a6b0*/  I2FP.F32.S32 R0, R0 ;  /* 0x0000000000007245 */ /* 0x004fe20000201400 */
[----:B------:R-:W-:Y:S06]  /*a6c0*/  BRA `(.L_x_15061) ;  /* 0x0000000800fc7947 */ /* 0x000fec0003800000 */
.L_x_15062:
[----:B------:R-:W2:Y:S02]  /*a6d0*/  LDG.E.U16 R0, desc[UR36][R2.64] ;  /* 0x0000002402007981 */ /* 0x000ea4000c1e1500 */
[----:B--2---:R-:W0:Y:S01]  /*a6e0*/  I2F.S16 R0, R0 ;  /* 0x0000000000007306 */ /* 0x004e220000101400 */
[----:B------:R-:W-:Y:S05]  /*a6f0*/  BRA `(.L_x_15061) ;  /* 0x0000000800f07947 */ /* 0x000fea0003800000 */
.L_x_15057:
        /* <DEDUP_REMOVED lines=8> */
.L_x_15065:
[----:B------:R-:W2:Y:S02]  /*a780*/  LDG.E.U16 R0, desc[UR36][R2.64] ;  /* 0x0000002402007981 */ /* 0x000ea4000c1e1500 */
[----:B--2---:R-:W-:Y:S01]  /*a790*/  HADD2.F32 R0, -RZ, R0.H0_H0 ;  /* 0x20000000ff007230 */ /* 0x004fe20000004100 */
[----:B------:R-:W-:Y:S06]  /*a7a0*/  BRA `(.L_x_15061) ;  /* 0x0000000800c47947 */ /* 0x000fec0003800000 */
.L_x_15064:
        /* <DEDUP_REMOVED lines=8> */
.L_x_15067:
[----:B------:R-:W2:Y:S02]  /*a830*/  LDG.E.U16 R0, desc[UR36][R2.64] ;  /* 0x0000002402007981 */ /* 0x000ea4000c1e1500 */
[----:B--2---:R-:W-:Y:S01]  /*a840*/  HADD2.F32 R0, -RZ, R0.H0_H0 ;  /* 0x20000000ff007230 */ /* 0x004fe20000004100 */
[----:B------:R-:W-:Y:S06]  /*a850*/  BRA `(.L_x_15061) ;  /* 0x0000000800987947 */ /* 0x000fec0003800000 */
.L_x_15066:
[----:B------:R-:W2:Y:S01]  /*a860*/  LDG.E.64 R2, desc[UR36][R2.64] ;  /* 0x0000002402027981 */ /* 0x000ea2000c1e1b00 */
[----:B------:R-:W-:Y:S01]  /*a870*/  UMOV UR4, 0xf0000000 ;  /* 0xf000000000047882 */ /* 0x000fe20000000000 */
[----:B------:R-:W-:Y:S01]  /*a880*/  UMOV UR5, 0x380fffff ;  /* 0x380fffff00057882 */ /* 0x000fe20000000000 */
[----:B--2---:R-:W0:Y:S01]  /*a890*/  F2F.F32.F64 R0, R2 ;  /* 0x0000000200007310 */ /* 0x004e220000301000 */
[----:B------:R-:W-:-:S14]  /*a8a0*/  DSETP.GEU.AND P0, PT, |R2|, UR4, PT ;  /* 0x0000000402007e2a */ /* 0x000fdc000bf0e200 */
[----:B0-----:R-:W-:Y:S01]  /*a8b0*/  @!P0 FMUL R0, R0, 1.175494350822287508e-38 ;  /* 0x0080000000008820 */ /* 0x001fe20000400000 */
[----:B------:R-:W-:Y:S06]  /*a8c0*/  BRA `(.L_x_15061) ;  /* 0x00000008007c7947 */ /* 0x000fec0003800000 */
.L_x_15056:
        /* <DEDUP_REMOVED lines=12> */
.L_x_15070:
[----:B------:R-:W2:Y:S01]  /*a990*/  LDG.E.64 R2, desc[UR36][R2.64] ;  /* 0x0000002402027981 */ /* 0x000ea2000c1e1b00 */
[----:B------:R-:W-:Y:S01]  /*a9a0*/  UMOV UR4, 0xf0000000 ;  /* 0xf000000000047882 */ /* 0x000fe20000000000 */
[----:B------:R-:W-:Y:S01]  /*a9b0*/  UMOV UR5, 0x380fffff ;  /* 0x380fffff00057882 */ /* 0x000fe20000000000 */
[----:B--2---:R-:W0:Y:S01]  /*a9c0*/  F2F.F32.F64 R0, R2 ;  /* 0x0000000200007310 */ /* 0x004e220000301000 */
[----:B------:R-:W-:-:S14]  /*a9d0*/  DSETP.GEU.AND P0, PT, |R2|, UR4, PT ;  /* 0x0000000402007e2a */ /* 0x000fdc000bf0e200 */
[----:B0-----:R-:W-:Y:S01]  /*a9e0*/  @!P0 FMUL R0, R0, 1.175494350822287508e-38 ;  /* 0x0080000000008820 */ /* 0x001fe20000400000 */
[----:B------:R-:W-:Y:S06]  /*a9f0*/  BRA `(.L_x_15061) ;  /* 0x0000000800307947 */ /* 0x000fec0003800000 */
.L_x_15069:
        /* <DEDUP_REMOVED lines=26> */
.L_x_15072:
        /* <DEDUP_REMOVED lines=13> */
.L_x_15071:
[----:B------:R-:W2:Y:S02]  /*ac70*/  LDG.E.U16 R0, desc[UR36][R2.64] ;  /* 0x0000002402007981 */ /* 0x000ea4000c1e1500 */
[----:B--2---:R-:W-:Y:S01]  /*ac80*/  IMAD.U32 R0, R0, 0x10000, RZ ;  /* 0x0001000000007824 */ /* 0x004fe200078e00ff */
[----:B------:R-:W-:Y:S06]  /*ac90*/  BRA `(.L_x_15061) ;  /* 0x0000000400887947 */ /* 0x000fec0003800000 */
.L_x_15068:
        /* <DEDUP_REMOVED lines=11> */
.L_x_15075:
        /* <DEDUP_REMOVED lines=20> */
.L_x_15077:
[----:B------:R-:W-:Y:S05]  /*ae90*/  BSYNC B0 ;  /* 0x0000000000007941 */ /* 0x000fea0003800000 */
.L_x_15076:
[----:B------:R-:W-:Y:S01]  /*aea0*/  LEA R3, R0, 0x3b800000, 0x17 ;  /* 0x3b80000000037811 */ /* 0x000fe200078eb8ff */
[----:B------:R-:W-:-:S05]  /*aeb0*/  IMAD.SHL.U32 R0, R2, 0x100000, RZ ;  /* 0x0010000002007824 */ /* 0x000fca00078e00ff */
[----:B------:R-:W-:Y:S01]  /*aec0*/  LOP3.LUT R0, R3, R0, R4, 0xfe, !PT ;  /* 0x0000000003007212 */ /* 0x000fe200078efe04 */
[----:B------:R-:W-:Y:S06]  /*aed0*/  BRA `(.L_x_15061) ;  /* 0x0000000000f87947 */ /* 0x000fec0003800000 */
.L_x_15074:
        /* <DEDUP_REMOVED lines=20> */
.L_x_15079:
[----:B------:R-:W-:Y:S05]  /*b020*/  BSYNC B0 ;  /* 0x0000000000007941 */ /* 0x000fea0003800000 */
.L_x_15078:
[----:B------:R-:W-:Y:S01]  /*b030*/  LEA R3, R0, 0x37800000, 0x17 ;  /* 0x3780000000037811 */ /* 0x000fe200078eb8ff */
[----:B------:R-:W-:-:S05]  /*b040*/  IMAD.SHL.U32 R0, R2, 0x200000, RZ ;  /* 0x0020000002007824 */ /* 0x000fca00078e00ff */
[----:B------:R-:W-:Y:S01]  /*b050*/  LOP3.LUT R0, R3, R0, R4, 0xfe, !PT ;  /* 0x0000000003007212 */ /* 0x000fe200078efe04 */
[----:B------:R-:W-:Y:S06]  /*b060*/  BRA `(.L_x_15061) ;  /* 0x0000000000947947 */ /* 0x000fec0003800000 */
.L_x_15073:
        /* <DEDUP_REMOVED lines=14> */
.L_x_15060:
        /* <DEDUP_REMOVED lines=16> */
.L_x_15082:
[----:B------:R-:W-:Y:S01]  /*b250*/  IMAD.MOV.U32 R0, RZ, RZ, RZ ;  /* 0x000000ffff007224 */ /* 0x000fe200078e00ff */
[----:B------:R-:W-:Y:S06]  /*b260*/  BRA `(.L_x_15061) ;  /* 0x0000000000147947 */ /* 0x000fec0003800000 */
.L_x_15081:
[----:B------:R-:W2:Y:S02]  /*b270*/  LDG.E.64 R2, desc[UR36][R2.64] ;  /* 0x0000002402027981 */ /* 0x000ea4000c1e1b00 */
[----:B--2---:R0:W1:Y:S01]  /*b280*/  I2F.U64 R0, R2 ;  /* 0x0000000200007312 */ /* 0x0040620000301000 */
[----:B------:R-:W-:Y:S05]  /*b290*/  BRA `(.L_x_15061) ;  /* 0x0000000000087947 */ /* 0x000fea0003800000 */
.L_x_15080:
[----:B------:R-:W2:Y:S02]  /*b2a0*/  LDG.E R0, desc[UR36][R2.64] ;  /* 0x0000002402007981 */ /* 0x000ea4000c1e1900 */
[----:B--2---:R-:W-:-:S07]  /*b2b0*/  I2FP.F32.U32 R0, R0 ;  /* 0x0000000000007245 */ /* 0x004fce0000201000 */
.L_x_15061:
[----:B------:R-:W-:Y:S05]  /*b2c0*/  BSYNC B6 ;  /* 0x0000000000067941 */ /* 0x000fea0003800000 */
.L_x_15055:
[----:B0-23--:R-:W0:Y:S01]  /*b2d0*/  LDC R3, c[0x0][0x424] ;  /* 0x00010900ff037b82 */ /* 0x00de220000000800 */
[----:B------:R-:W-:Y:S02]  /*b2e0*/  ULDC UR4, c[0x0][0x424] ;  /* 0x0001090000047ab9 */ /* 0x000fe40000000800 */
[----:B------:R-:W-:-:S05]  /*b2f0*/  IMAD.U32 R2, RZ, RZ, UR4 ;  /* 0x00000004ff027e24 */ /* 0x000fca000f8e00ff */
[----:B------:R-:W2:Y:S01]  /*b300*/  LDC.U8 R5, c[0x0][0x428] ;  /* 0x00010a00ff057b82 */ /* 0x000ea20000000000 */
[----:B0-----:R-:W-:Y:S02]  /*b310*/  FSETP.NAN.FTZ.AND P0, PT, R3, R3, PT ;  /* 0x000000030300720b */ /* 0x001fe40003f18000 */
[----:B--2---:R-:W-:-:S04]  /*b320*/  PRMT R4, R5, 0x9910, RZ ;  /* 0x0000991005047816 */ /* 0x004fc800000000ff */
[----:B------:R-:W-:-:S07]  /*b330*/  ISETP.GT.AND P1, PT, R4, 0x9, PT ;  /* 0x000000090400780c */ /* 0x000fce0003f24270 */
[----:B------:R-:W-:Y:S06]  /*b340*/  @P0 BRA `(.L_x_15083) ;  /* 0x00000000000c0947 */ /* 0x000fec0003800000 */
[----:B-1--45:R-:W-:Y:S01]  /*b350*/  FSETP.NAN.FTZ.AND P0, PT, R0, R0, PT ;  /* 0x000000000000720b */ /* 0x032fe20003f18000 */
[----:B------:R-:W-:-:S12]  /*b360*/  IMAD.MOV.U32 R2, RZ, RZ, R0 ;  /* 0x000000ffff027224 */ /* 0x000fd800078e0000 */
[----:B------:R-:W-:-:S07]  /*b370*/  @!P0 FMNMX.FTZ R2, R0, R3, PT ;  /* 0x0000000300028209 */ /* 0x000fce0003810000 */
.L_x_15083:
        /* <DEDUP_REMOVED lines=12> */
.L_x_15087:
[----:B------:R-:W0:Y:S02]  /*b440*/  F2I.S64.TRUNC R2, R2 ;  /* 0x0000000200027311 */ /* 0x000e24000020d900 */
[----:B0-----:R-:W-:-:S05]  /*b450*/  IMAD.MOV.U32 R5, RZ, RZ, R2 ;  /* 0x000000ffff057224 */ /* 0x001fca00078e0002 */
[----:B------:R-:W-:Y:S01]  /*b460*/  STG.E.U8 desc[UR36][R16.64], R5 ;  /* 0x0000000510007986 */ /* 0x000fe2000c101124 */
[----:B------:R-:W-:Y:S05]  /*b470*/  EXIT ;  /* 0x000000000000794d */ /* 0x000fea0003800000 */
.L_x_15086:
        /* <DEDUP_REMOVED lines=9> */
.L_x_15090:
[----:B------:R-:W0:Y:S02]  /*b510*/  F2I.FTZ.TRUNC.NTZ R3, R2 ;  /* 0x0000000200037305 */ /* 0x000e24000021f100 */
[----:B0-----:R-:W-:Y:S01]  /*b520*/  STG.E desc[UR36][R16.64], R3 ;  /* 0x0000000310007986 */ /* 0x001fe2000c101924 */
[----:B------:R-:W-:Y:S05]  /*b530*/  EXIT ;  /* 0x000000000000794d */ /* 0x000fea0003800000 */
.L_x_15089:
[----:B------:R-:W0:Y:S02]  /*b540*/  F2I.FTZ.TRUNC.NTZ R3, R2 ;  /* 0x0000000200037305 */ /* 0x000e24000021f100 */
[----:B0-----:R-:W-:Y:S01]  /*b550*/  STG.E.U16 desc[UR36][R16.64], R3 ;  /* 0x0000000310007986 */ /* 0x001fe2000c101524 */
[----:B------:R-:W-:Y:S05]  /*b560*/  EXIT ;  /* 0x000000000000794d */ /* 0x000fea0003800000 */
.L_x_15085:
        /* <DEDUP_REMOVED lines=8> */
.L_x_15092:
[----:B------:R-:W-:-:S05]  /*b5f0*/  F2FP.F16.F32.PACK_AB R2, RZ, R2 ;  /* 0x00000002ff02723e */ /* 0x000fca00000000ff */
[----:B------:R-:W-:Y:S01]  /*b600*/  STG.E.U16 desc[UR36][R16.64], R2 ;  /* 0x0000000210007986 */ /* 0x000fe2000c101524 */
[----:B------:R-:W-:Y:S05]  /*b610*/  EXIT ;  /* 0x000000000000794d */ /* 0x000fea0003800000 */
.L_x_15091:
        /* <DEDUP_REMOVED lines=9> */
.L_x_15094:
[----:B------:R-:W-:-:S04]  /*b6b0*/  F2FP.F16.F32.PACK_AB R3, RZ, R2 ;  /* 0x00000002ff03723e */ /* 0x000fc800000000ff */
[----:B------:R-:W-:-:S05]  /*b6c0*/  PRMT R3, R3, 0x5410, RZ ;  /* 0x0000541003037816 */ /* 0x000fca00000000ff */
[----:B------:R-:W-:Y:S01]  /*b6d0*/  STG.E desc[UR36][R16.64], R3 ;  /* 0x0000000310007986 */ /* 0x000fe2000c101924 */
[----:B------:R-:W-:Y:S05]  /*b6e0*/  EXIT ;  /* 0x000000000000794d */ /* 0x000fea0003800000 */
.L_x_15093:
[----:B------:R-:W-:-:S06]  /*b6f0*/  FMUL.FTZ R2, R2, 1 ;  /* 0x3f80000002027820 */ /* 0x000fcc0000410000 */
[----:B------:R-:W0:Y:S02]  /*b700*/  F2F.F64.F32 R2, R2 ;  /* 0x0000000200027310 */ /* 0x000e240000201800 */
[----:B0-----:R-:W-:Y:S01]  /*b710*/  STG.E.64 desc[UR36][R16.64], R2 ;  /* 0x0000000210007986 */ /* 0x001fe2000c101b24 */
[----:B------:R-:W-:Y:S05]  /*b720*/  EXIT ;  /* 0x000000000000794d */ /* 0x000fea0003800000 */
.L_x_15084:
        /* <DEDUP_REMOVED lines=12> */
.L_x_15097:
[----:B------:R-:W-:Y:S01]  /*b7f0*/  FMUL.FTZ R4, R2, 1 ;  /* 0x3f80000002047820 */ /* 0x000fe20000410000 */
[----:B------:R-:W-:-:S05]  /*b800*/  CS2R R6, SRZ ;  /* 0x0000000000067805 */ /* 0x000fca000001ff00 */
[----:B------:R-:W0:Y:S02]  /*b810*/  F2F.F64.F32 R4, R4 ;  /* 0x0000000400047310 */ /* 0x000e240000201800 */
[----:B0-----:R-:W-:Y:S01]  /*b820*/  STG.E.128 desc[UR36][R16.64], R4 ;  /* 0x0000000410007986 */ /* 0x001fe2000c101d24 */
[----:B------:R-:W-:Y:S05]  /*b830*/  EXIT ;  /* 0x000000000000794d */ /* 0x000fea0003800000 */
.L_x_15096:
        /* <DEDUP_REMOVED lines=8> */
[----:B-1--45:R-:W-:Y:S02]  /*b8c0*/  LOP3.LUT R0, R2, 0x80000000, RZ, 0xc0, !PT ;  /* 0x8000000002007812 */ /* 0x032fe400078ec0ff */
        /* <DEDUP_REMOVED lines=11> */
.L_x_15101:
[----:B------:R-:W-:Y:S05]  /*b980*/  BSYNC B0 ;  /* 0x0000000000007941 */ /* 0x000fea0003800000 */
.L_x_15100:
[----:B------:R-:W-:-:S05]  /*b990*/  LOP3.LUT R5, R0, R5, RZ, 0xfc, !PT ;  /* 0x0000000500057212 */ /* 0x000fca00078efcff */
[----:B------:R-:W-:Y:S01]  /*b9a0*/  STG.E.U8 desc[UR36][R16.64], R5 ;  /* 0x0000000510007986 */ /* 0x000fe2000c101124 */
[----:B------:R-:W-:Y:S05]  /*b9b0*/  EXIT ;  /* 0x000000000000794d */ /* 0x000fea0003800000 */
.L_x_15099:
[----:B------:R-:W-:Y:S01]  /*b9c0*/  LOP3.LUT R4, R2, 0x7fffffff, RZ, 0xc0, !PT ;  /* 0x7fffffff02047812 */ /* 0x000fe200078ec0ff */
[----:B------:R-:W-:Y:S03]  /*b9d0*/  BSSY B0, `(.L_x_15102) ;  /* 0x000000e000007945 */ /* 0x000fe60003800000 */
[----:B------:R-:W-:-:S13]  /*b9e0*/  ISETP.GT.U32.AND P0, PT, R4, 0x477fffff, PT ;  /* 0x477fffff0400780c */ /* 0x000fda0003f04070 */
[----:B------:R-:W-:Y:S05]  /*b9f0*/  @P0 BRA `(.L_x_15103) ;  /* 0x0000000000200947 */ /* 0x000fea0003800000 */
[----:B------:R-:W-:-:S13]  /*ba00*/  ISETP.GE.U32.AND P0, PT, R4, 0x38800000, PT ;  /* 0x388000000400780c */ /* 0x000fda0003f06070 */
[----:B-1--45:R-:W-:-:S04]  /*ba10*/  @P0 SHF.R.U32.HI R0, RZ, 0x15, R2 ;  /* 0x00000015ff000819 */ /* 0x032fc80000011602 */
[----:B------:R-:W-:-:S04]  /*ba20*/  @P0 LOP3.LUT R3, R0, 0x1, RZ, 0xc0, !PT ;  /* 0x0000000100030812 */ /* 0x000fc800078ec0ff */
[----:B------:R-:W-:Y:S01]  /*ba30*/  @P0 IADD3 R0, R2, 0x80fffff, R3 ;  /* 0x080fffff02000810 */ /* 0x000fe20007ffe003 */
[----:B------:R-:W-:-:S03]  /*ba40*/  @!P0 FADD.FTZ R3, R4, 128 ;  /* 0x4300000004038421 */ /* 0x000fc60000010000 */
[----:B------:R-:W-:Y:S01]  /*ba50*/  @P0 SHF.R.U32.HI R0, RZ, 0x15, R0 ;  /* 0x00000015ff000819 */ /* 0x000fe20000011600 */
[----:B------:R-:W-:Y:S01]  /*ba60*/  @!P0 VIADD R0, R3, 0xbd000000 ;  /* 0xbd00000003008836 */ /* 0x000fe20000000000 */
[----:B------:R-:W-:Y:S06]  /*ba70*/  BRA `(.L_x_15104) ;  /* 0x00000000000c7947 */ /* 0x000fec0003800000 */
.L_x_15103:
[----:B-1--45:R-:W-:Y:S01]  /*ba80*/  IMAD.MOV.U32 R0, RZ, RZ, 0x7f ;  /* 0x0000007fff007424 */ /* 0x032fe200078e00ff */
[----:B------:R-:W-:-:S04]  /*ba90*/  ISETP.GT.U32.AND P0, PT, R4, 0x7f800000, PT ;  /* 0x7f8000000400780c */ /* 0x000fc80003f04070 */
[----:B------:R-:W-:-:S09]  /*baa0*/  SEL R0, R0, 0x7c, P0 ;  /* 0x0000007c00007807 */ /* 0x000fd20000000000 */
.L_x_15104:
[----:B------:R-:W-:Y:S05]  /*bab0*/  BSYNC B0 ;  /* 0x0000000000007941 */ /* 0x000fea0003800000 */
.L_x_15102:
[----:B------:R-:W-:-:S04]  /*bac0*/  LOP3.LUT R2, R2, 0x80000000, RZ, 0xc0, !PT ;  /* 0x8000000002027812 */ /* 0x000fc800078ec0ff */
[----:B------:R-:W-:-:S04]  /*bad0*/  SHF.R.U32.HI R3, RZ, 0x18, R2 ;  /* 0x00000018ff037819 */ /* 0x000fc80000011602 */
[----:B------:R-:W-:-:S05]  /*bae0*/  LOP3.LUT R3, R0, R3, RZ, 0xfc, !PT ;  /* 0x0000000300037212 */ /* 0x000fca00078efcff */
[----:B------:R-:W-:Y:S01]  /*baf0*/  STG.E.U8 desc[UR36][R16.64], R3 ;  /* 0x0000000310007986 */ /* 0x000fe2000c101124 */
[----:B------:R-:W-:Y:S05]  /*bb00*/  EXIT ;  /* 0x000000000000794d */ /* 0x000fea0003800000 */
.L_x_15098:
[----:B------:R-:W-:-:S05]  /*bb10*/  F2FP.BF16.F32.PACK_AB R2, RZ, R2 ;  /* 0x00000002ff02723e */ /* 0x000fca00000010ff */
[----:B------:R-:W-:Y:S01]  /*bb20*/  STG.E.U16 desc[UR36][R16.64], R2 ;  /* 0x0000000210007986 */ /* 0x000fe2000c101524 */
[----:B------:R-:W-:Y:S05]  /*bb30*/  EXIT ;  /* 0x000000000000794d */ /* 0x000fea0003800000 */
.L_x_15095:
        /* <DEDUP_REMOVED lines=11> */
.L_x_15107:
[----:B------:R-:W-:Y:S01]  /*bbf0*/  LOP3.LUT R3, R2, 0x7fffffff, RZ, 0xc0, !PT ;  /* 0x7fffffff02037812 */ /* 0x000fe200078ec0ff */
[----:B------:R-:W-:Y:S01]  /*bc00*/  BSSY B0, `(.L_x_15108) ;  /* 0x0000013000007945 */ /* 0x000fe20003800000 */
[----:B------:R-:W-:Y:S02]  /*bc10*/  IMAD.MOV.U32 R8, RZ, RZ, 0x80 ;  /* 0x00000080ff087424 */ /* 0x000fe400078e00ff */
[----:B------:R-:W-:-:S13]  /*bc20*/  ISETP.GT.U32.AND P0, PT, R3, 0x437fffff, PT ;  /* 0x437fffff0300780c */ /* 0x000fda0003f04070 */
[----:B------:R-:W-:Y:S05]  /*bc30*/  @P0 BRA `(.L_x_15109) ;  /* 0x00000000003c0947 */ /* 0x000fea0003800000 */
[----:B------:R-:W-:-:S13]  /*bc40*/  ISETP.GE.U32.AND P0, PT, R3, 0x3c000000, PT ;  /* 0x3c0000000300780c */ /* 0x000fda0003f06070 */
[----:B-1--45:R-:W-:-:S04]  /*bc50*/  @P0 SHF.R.U32.HI R0, RZ, 0x14, R2 ;  /* 0x00000014ff000819 */ /* 0x032fc80000011602 */
        /* <DEDUP_REMOVED lines=9> */
.L_x_15110:
[----:B------:R-:W-:-:S04]  /*bcf0*/  LOP3.LUT R2, R2, 0x80000000, RZ, 0xc0, !PT ;  /* 0x8000000002027812 */ /* 0x000fc800078ec0ff */
[----:B------:R-:W-:-:S04]  /*bd00*/  SHF.R.U32.HI R3, RZ, 0x18, R2 ;  /* 0x00000018ff037819 */ /* 0x000fc80000011602 */
[----:B------:R-:W-:-:S04]  /*bd10*/  LOP3.LUT R0, R0, R3, RZ, 0xfc, !PT ;  /* 0x0000000300007212 */ /* 0x000fc800078efcff */
[----:B------:R-:W-:-:S07]  /*bd20*/  PRMT R8, R0, 0x7610, R8 ;  /* 0x0000761000087816 */ /* 0x000fce0000000008 */
.L_x_15109:
[----:B------:R-:W-:Y:S05]  /*bd30*/  BSYNC B0 ;  /* 0x0000000000007941 */ /* 0x000fea0003800000 */
.L_x_15108:
[----:B------:R-:W-:Y:S01]  /*bd40*/  STG.E.U8 desc[UR36][R16.64], R8 ;  /* 0x0000000810007986 */ /* 0x000fe2000c101124 */
[----:B------:R-:W-:Y:S05]  /*bd50*/  EXIT ;  /* 0x000000000000794d */ /* 0x000fea0003800000 */
.L_x_15106:
        /* <DEDUP_REMOVED lines=16> */
.L_x_15113:
[----:B------:R-:W-:-:S04]  /*be60*/  LOP3.LUT R2, R2, 0x80000000, RZ, 0xc0, !PT ;  /* 0x8000000002027812 */ /* 0x000fc800078ec0ff */
[----:B------:R-:W-:-:S04]  /*be70*/  SHF.R.U32.HI R3, RZ, 0x18, R2 ;  /* 0x00000018ff037819 */ /* 0x000fc80000011602 */
[----:B------:R-:W-:-:S04]  /*be80*/  LOP3.LUT R0, R0, R3, RZ, 0xfc, !PT ;  /* 0x0000000300007212 */ /* 0x000fc800078efcff */
[----:B------:R-:W-:-:S07]  /*be90*/  PRMT R8, R0, 0x7610, R8 ;  /* 0x0000761000087816 */ /* 0x000fce0000000008 */
.L_x_15112:
[----:B------:R-:W-:Y:S05]  /*bea0*/  BSYNC B0 ;  /* 0x0000000000007941 */ /* 0x000fea0003800000 */
.L_x_15111:
[----:B------:R-:W-:Y:S01]  /*beb0*/  STG.E.U8 desc[UR36][R16.64], R8 ;  /* 0x0000000810007986 */ /* 0x000fe2000c101124 */
[----:B------:R-:W-:Y:S05]  /*bec0*/  EXIT ;  /* 0x000000000000794d */ /* 0x000fea0003800000 */
.L_x_15105:
        /* <DEDUP_REMOVED lines=9> */
[--C-:B-1--45:R-:W-:Y:S02]  /*bf60*/  @P1 SHF.R.U32.HI R0, RZ, 0x16, R2.reuse ;  /* 0x00000016ff001819 */ /* 0x132fe40000011602 */
        /* <DEDUP_REMOVED lines=11> */
.L_x_15088:
[----:B-1--45:R-:W-:Y:S01]  /*c020*/  MOV R0, 0x0 ;  /* 0x0000000000007802 */ /* 0x032fe20000000f00 */
        /* <DEDUP_REMOVED lines=15> */
.L_x_15116:
[----:B------:R-:W-:Y:S05]  /*c120*/  EXIT ;  /* 0x000000000000794d */ /* 0x000fea0003800000 */
.L_x_15115:
[----:B------:R-:W0:Y:S02]  /*c130*/  F2I.U64.TRUNC R2, R2 ;  /* 0x0000000200027311 */ /* 0x000e24000020d800 */
[----:B0-----:R-:W-:Y:S01]  /*c140*/  STG.E.64 desc[UR36][R16.64], R2 ;  /* 0x0000000210007986 */ /* 0x001fe2000c101b24 */
[----:B------:R-:W-:Y:S05]  /*c150*/  EXIT ;  /* 0x000000000000794d */ /* 0x000fea0003800000 */
.L_x_15114:
[----:B------:R-:W0:Y:S02]  /*c160*/  F2I.FTZ.U32.TRUNC.NTZ R3, R2 ;  /* 0x0000000200037305 */ /* 0x000e24000021f000 */
[----:B0-----:R-:W-:Y:S01]  /*c170*/  STG.E desc[UR36][R16.64], R3 ;  /* 0x0000000310007986 */ /* 0x001fe2000c101924 */
[----:B------:R-:W-:Y:S05]  /*c180*/  EXIT ;  /* 0x000000000000794d */ /* 0x000fea0003800000 */
.L_x_15117:
        /* <DEDUP_REMOVED lines=15> */
.L_x_42243:


//--------------------- .text._ZN2at6native27unrolled_elementwise_kernelINS0_13AUnaryFunctorIfffZZZNS0_19minimum_kernel_cudaERNS_18TensorIteratorBaseEENKUlvE0_clEvENKUlvE0_clEvEUlffE_EESt5arrayIPcLm2EELi4E23TrivialOffsetCalculatorILi1EjESD_NS0_6memory12LoadWithCastILi1EEENSE_13StoreWithCastILi1EEEEEviT_T0_T2_T3_T4_T5_ --------------------------
	.section	.text._ZN2at6native27unrolled_elementwise_kernelINS0_13AUnaryFunctorIfffZZZNS0_19minimum_kernel_cudaERNS_18TensorIteratorBaseEENKUlvE0_clEvENKUlvE0_clEvEUlffE_EESt5arrayIPcLm2EELi4E23TrivialOffsetCalculatorILi1EjESD_NS0_6memory12LoadWithCastILi1EEENSE_13StoreWithCastILi1EEEEEviT_T0_T2_T3_T4_T5_,"ax",@progbits
	.align	128
        .global         _ZN2at6native27unrolled_elementwise_kernelINS0_13AUnaryFunctorIfffZZZNS0_19minimum_kernel_cudaERNS_18TensorIteratorBaseEENKUlvE0_clEvENKUlvE0_clEvEUlffE_EESt5arrayIPcLm2EELi4E23TrivialOffsetCalculatorILi1EjESD_NS0_6memory12LoadWithCastILi1EEENSE_13StoreWithCastILi1EEEEEviT_T0_T2_T3_T4_T5_
        .type           _ZN2at6native27unrolled_elementwise_kernelINS0_13AUnaryFunctorIfffZZZNS0_19minimum_kernel_cudaERNS_18TensorIteratorBaseEENKUlvE0_clEvENKUlvE0_clEvEUlffE_EESt5arrayIPcLm2EELi4E23TrivialOffsetCalculatorILi1EjESD_NS0_6memory12LoadWithCastILi1EEENSE_13StoreWithCastILi1EEEEEviT_T0_T2_T3_T4_T5_,@function
        .size           _ZN2at6native27unrolled_elementwise_kernelINS0_13AUnaryFunctorIfffZZZNS0_19minimum_kernel_cudaERNS_18TensorIteratorBaseEENKUlvE0_clEvENKUlvE0_clEvEUlffE_EESt5arrayIPcLm2EELi4E23TrivialOffsetCalculatorILi1EjESD_NS0_6memory12LoadWithCastILi1EEENSE_13StoreWithCastILi1EEEEEviT_T0_T2_T3_T4_T5_,(.L_x_42244 - _ZN2at6native27unrolled_elementwise_kernelINS0_13AUnaryFunctorIfffZZZNS0_19minimum_kernel_cudaERNS_18TensorIteratorBaseEENKUlvE0_clEvENKUlvE0_clEvEUlffE_EESt5arrayIPcLm2EELi4E23TrivialOffsetCalculatorILi1EjESD_NS0_6memory12LoadWithCastILi1EEENSE_13StoreWithCastILi1EEEEEviT_T0_T2_T3_T4_T5_)
        .other          _ZN2at6native27unrolled_elementwise_kernelINS0_13AUnaryFunctorIfffZZZNS0_19minimum_kernel_cudaERNS_18TensorIteratorBaseEENKUlvE0_clEvENKUlvE0_clEvEUlffE_EESt5arrayIPcLm2EELi4E23TrivialOffsetCalculatorILi1EjESD_NS0_6memory12LoadWithCastILi1EEENSE_13StoreWithCastILi1EEEEEviT_T0_T2_T3_T4_T5_,@"STO_CUDA_ENTRY STV_DEFAULT"
_ZN2at6native27unrolled_elementwise_kernelINS0_13AUnaryFunctorIfffZZZNS0_19minimum_kernel_cudaERNS_18TensorIteratorBaseEENKUlvE0_clEvENKUlvE0_clEvEUlffE_EESt5arrayIPcLm2EELi4E23TrivialOffsetCalculatorILi1EjESD_NS0_6memory12LoadWithCastILi1EEENSE_13StoreWithCastILi1EEEEEviT_T0_T2_T3_T4_T5_:
.text._ZN2at6native27unrolled_elementwise_kernelINS0_13AUnaryFunctorIfffZZZNS0_19minimum_kernel_cudaERNS_18TensorIteratorBaseEENKUlvE0_clEvENKUlvE0_clEvEUlffE_EESt5arrayIPcLm2EELi4E23TrivialOffsetCalculatorILi1EjESD_NS0_6memory12LoadWithCastILi1EEENSE_13StoreWithCastILi1EEEEEviT_T0_T2_T3_T4_T5_:
        /* <DEDUP_REMOVED lines=33> */
.L_x_15124:
[----:B------:R-:W2:Y:S02]  /*0210*/  LDG.E.U8 R4, desc[UR36][R4.64] ;  /* 0x0000002404047981 */ /* 0x000ea4000c1e1100 */
[----:B--2---:R-:W-:Y:S01]  /*0220*/  I2FP.F32.U32 R19, R4 ;  /* 0x0000000400137245 */ /* 0x004fe20000201000 */
[----:B------:R-:W-:Y:S06]  /*0230*/  BRA `(.L_x_15126) ;  /* 0x0000000c00307947 */ /* 0x000fec0003800000 */
.L_x_15123:
        /* <DEDUP_REMOVED lines=9> */
.L_x_15128:
[----:B------:R-:W2:Y:S02]  /*02d0*/  LDG.E R4, desc[UR36][R4.64] ;  /* 0x0000002404047981 */ /* 0x000ea4000c1e1900 */
[----:B--2---:R-:W-:Y:S01]  /*02e0*/  I2FP.F32.S32 R19, R4 ;  /* 0x0000000400137245 */ /* 0x004fe20000201400 */
[----:B------:R-:W-:Y:S06]  /*02f0*/  BRA `(.L_x_15126) ;  /* 0x0000000c00007947 */ /* 0x000fec0003800000 */
.L_x_15127:
[----:B------:R-:W2:Y:S02]  /*0300*/  LDG.E.U16 R4, desc[UR36][R4.64] ;  /* 0x0000002404047981 */ /* 0x000ea4000c1e1500 */
[----:B--2---:R2:W3:Y:S01]  /*0310*/  I2F.S16 R19, R4 ;  /* 0x0000000400137306 */ /* 0x0044e20000101400 */
[----:B------:R-:W-:Y:S05]  /*0320*/  BRA `(.L_x_15126) ;  /* 0x0000000800f47947 */ /* 0x000fea0003800000 */
.L_x_15122:
        /* <DEDUP_REMOVED lines=8> */
.L_x_15130:
[----:B------:R-:W2:Y:S02]  /*03b0*/  LDG.E.U16 R4, desc[UR36][R4.64] ;  /* 0x0000002404047981 */ /* 0x000ea4000c1e1500 */
[----:B--2---:R-:W-:Y:S01]  /*03c0*/  HADD2.F32 R19, -RZ, R4.H0_H0 ;  /* 0x20000004ff137230 */ /* 0x004fe20000004100 */
[----:B------:R-:W-:Y:S06]  /*03d0*/  BRA `(.L_x_15126) ;  /* 0x0000000800c87947 */ /* 0x000fec0003800000 */
.L_x_15129:
        /* <DEDUP_REMOVED lines=8> */
.L_x_15132:
[----:B------:R-:W2:Y:S02]  /*0460*/  LDG.E.U16 R4, desc[UR36][R4.64] ;  /* 0x0000002404047981 */ /* 0x000ea4000c1e1500 */
[----:B--2---:R-:W-:Y:S01]  /*0470*/  HADD2.F32 R19, -RZ, R4.H0_H0 ;  /* 0x20000004ff137230 */ /* 0x004fe20000004100 */
[----:B------:R-:W-:Y:S06]  /*0480*/  BRA `(.L_x_15126) ;  /* 0x00000008009c7947 */ /* 0x000fec0003800000 */
.L_x_15131:
[----:B------:R-:W2:Y:S01]  /*0490*/  LDG.E.64 R4, desc[UR36][R4.64] ;  /* 0x0000002404047981 */ /* 0x000ea2000c1e1b00 */
[----:B------:R-:W-:Y:S01]  /*04a0*/  UMOV UR4, 0xf0000000 ;  /* 0xf000000000047882 */ /* 0x000fe20000000000 */
[----:B------:R-:W-:Y:S01]  /*04b0*/  UMOV UR5, 0x380fffff ;  /* 0x380fffff00057882 */ /* 0x000fe20000000000 */
[----:B--2---:R-:W0:Y:S01]  /*04c0*/  F2F.F32.F64 R19, R4 ;  /* 0x0000000400137310 */ /* 0x004e220000301000 */
[----:B------:R-:W-:-:S14]  /*04d0*/  DSETP.GEU.AND P0, PT, |R4|, UR4, PT ;  /* 0x0000000404007e2a */ /* 0x000fdc000bf0e200 */
[----:B0-----:R-:W-:Y:S01]  /*04e0*/  @!P0 FMUL R19, R19, 1.175494350822287508e-38 ;  /* 0x0080000013138820 */ /* 0x001fe20000400000 */
[----:B------:R-:W-:Y:S06]  /*04f0*/  BRA `(.L_x_15126) ;  /* 0x0000000800807947 */ /* 0x000fec0003800000 */
.L_x_15121:
        /* <DEDUP_REMOVED lines=12> */
.L_x_15135:
[----:B------:R-:W2:Y:S01]  /*05c0*/  LDG.E.64 R4, desc[UR36][R4.64] ;  /* 0x0000002404047981 */ /* 0x000ea2000c1e1b00 */
[----:B------:R-:W-:Y:S01]  /*05d0*/  UMOV UR4, 0xf0000000 ;  /* 0xf000000000047882 */ /* 0x000fe20000000000 */
[----:B------:R-:W-:Y:S01]  /*05e0*/  UMOV UR5, 0x380fffff ;  /* 0x380fffff00057882 */ /* 0x000fe20000000000 */
[----:B--2---:R-:W0:Y:S01]  /*05f0*/  F2F.F32.F64 R19, R4 ;  /* 0x0000000400137310 */ /* 0x004e220000301000 */
[----:B------:R-:W-:-:S14]  /*0600*/  DSETP.GEU.AND P0, PT, |R4|, UR4, PT ;  /* 0x0000000404007e2a */ /* 0x000fdc000bf0e200 */
[----:B0-----:R-:W-:Y:S01]  /*0610*/  @!P0 FMUL R19, R19, 1.175494350822287508e-38 ;  /* 0x0080000013138820 */ /* 0x001fe20000400000 */
[----:B------:R-:W-:Y:S06]  /*0620*/  BRA `(.L_x_15126) ;  /* 0x0000000800347947 */ /* 0x000fec0003800000 */
.L_x_15134:
        /* <DEDUP_REMOVED lines=26> */
.L_x_15137:
        /* <DEDUP_REMOVED lines=14> */
.L_x_15136:
[----:B------:R-:W2:Y:S02]  /*08b0*/  LDG.E.U16 R4, desc[UR36][R4.64] ;  /* 0x0000002404047981 */ /* 0x000ea4000c1e1500 */
[----:B--2---:R-:W-:Y:S01]  /*08c0*/  IMAD.U32 R19, R4, 0x10000, RZ ;  /* 0x0001000004137824 */ /* 0x004fe200078e00ff */
[----:B------:R-:W-:Y:S06]  /*08d0*/  BRA `(.L_x_15126) ;  /* 0x0000000400887947 */ /* 0x000fec0003800000 */
.L_x_15133:
        /* <DEDUP_REMOVED lines=11> */
.L_x_15140:
        /* <DEDUP_REMOVED lines=20> */
.L_x_15142:
[----:B------:R-:W-:Y:S05]  /*0ad0*/  BSYNC B0 ;  /* 0x0000000000007941 */ /* 0x000fea0003800000 */
.L_x_15141:
[----:B------:R-:W-:Y:S01]  /*0ae0*/  IMAD.SHL.U32 R3, R3, 0x100000, RZ ;  /* 0x0010000003037824 */ /* 0x000fe200078e00ff */
[----:B------:R-:W-:-:S04]  /*0af0*/  LEA R0, R0, 0x3b800000, 0x17 ;  /* 0x3b80000000007811 */ /* 0x000fc800078eb8ff */
[----:B------:R-:W-:Y:S01]  /*0b00*/  LOP3.LUT R19, R0, R3, R19, 0xfe, !PT ;  /* 0x0000000300137212 */ /* 0x000fe200078efe13 */
[----:B------:R-:W-:Y:S06]  /*0b10*/  BRA `(.L_x_15126) ;  /* 0x0000000000f87947 */ /* 0x000fec0003800000 */
.L_x_15139:
        /* <DEDUP_REMOVED lines=20> */
.L_x_15144:
[----:B------:R-:W-:Y:S05]  /*0c60*/  BSYNC B0 ;  /* 0x0000000000007941 */ /* 0x000fea0003800000 */
.L_x_15143:
[----:B------:R-:W-:Y:S01]  /*0c70*/  IMAD.SHL.U32 R3, R3, 0x200000, RZ ;  /* 0x0020000003037824 */ /* 0x000fe200078e00ff */
[----:B------:R-:W-:-:S04]  /*0c80*/  LEA R0, R0, 0x37800000, 0x17 ;  /* 0x3780000000007811 */ /* 0x000fc800078eb8ff */
[----:B------:R-:W-:Y:S01]  /*0c90*/  LOP3.LUT R19, R0, R3, R19, 0xfe, !PT ;  /* 0x0000000300137212 */ /* 0x000fe200078efe13 */
[----:B------:R-:W-:Y:S06]  /*0ca0*/  BRA `(.L_x_15126) ;  /* 0x0000000000947947 */ /* 0x000fec0003800000 */
.L_x_15138:
        /* <DEDUP_REMOVED lines=14> */
.L_x_15125:
        /* <DEDUP_REMOVED lines=16> */
.L_x_15147:
[----:B------:R-:W-:Y:S01]  /*0e90*/  IMAD.MOV.U32 R19, RZ, RZ, RZ ;  /* 0x000000ffff137224 */ /* 0x000fe200078e00ff */
[----:B------:R-:W-:Y:S06]  /*0ea0*/  BRA `(.L_x_15126) ;  /* 0x0000000000147947 */ /* 0x000fec0003800000 */
.L_x_15146:
[----:B------:R-:W2:Y:S02]  /*0eb0*/  LDG.E.64 R4, desc[UR36][R4.64] ;  /* 0x0000002404047981 */ /* 0x000ea4000c1e1b00 */
[----:B--2---:R0:W1:Y:S01]  /*0ec0*/  I2F.U64 R19, R4 ;  /* 0x0000000400137312 */ /* 0x0040620000301000 */
[----:B------:R-:W-:Y:S05]  /*0ed0*/  BRA `(.L_x_15126) ;  /* 0x0000000000087947 */ /* 0x000fea0003800000 */
.L_x_15145:
[----:B------:R-:W2:Y:S02]  /*0ee0*/  LDG.E R4, desc[UR36][R4.64] ;  /* 0x0000002404047981 */ /* 0x000ea4000c1e1900 */
[----:B--2---:R-:W-:-:S07]  /*0ef0*/  I2FP.F32.U32 R19, R4 ;  /* 0x0000000400137245 */ /* 0x004fce0000201000 */
.L_x_15126:
[----:B------:R-:W-:Y:S05]  /*0f00*/  BSYNC B6 ;  /* 0x0000000000067941 */ /* 0x000fea0003800000 */
.L_x_15120:
[----:B------:R-:W2:Y:S02]  /*0f10*/  S2R R18, SR_TID.X ;  /* 0x0000000000127919 */ /* 0x000ea40000002100 */
[----:B--2---:R-:W-:-:S07]  /*0f20*/  VIADD R18, R18, 0x80 ;  /* 0x0000008012127836 */ /* 0x004fce0000000000 */
.L_x_15119:
[----:B------:R-:W-:Y:S05]  /*0f30*/  BSYNC B7 ;  /* 0x0000000000077941 */ /* 0x000fea0003800000 */
.L_x_15118:
        /* <DEDUP_REMOVED lines=25> */
.L_x_15154:
[----:B------:R-:W2:Y:S02]  /*10d0*/  LDG.E.U8 R4, desc[UR36][R4.64] ;  /* 0x0000002404047981 */ /* 0x000ea4000c1e1100 */
[----:B--2---:R-:W-:Y:S01]  /*10e0*/  I2FP.F32.U32 R23, R4 ;  /* 0x0000000400177245 */ /* 0x004fe20000201000 */
[----:B------:R-:W-:Y:S06]  /*10f0*/  BRA `(.L_x_15156) ;  /* 0x0000000c002c7947 */ /* 0x000fec0003800000 */
.L_x_15153:
        /* <DEDUP_REMOVED lines=9> */
.L_x_15158:
[----:B------:R-:W2:Y:S02]  /*1190*/  LDG.E R4, desc[UR36][R4.64] ;  /* 0x0000002404047981 */ /* 0x000ea4000c1e1900 */
[----:B--2---:R-:W-:Y:S01]  /*11a0*/  I2FP.F32.S32 R23, R4 ;  /* 0x0000000400177245 */ /* 0x004fe20000201400 */
[----:B------:R-:W-:Y:S06]  /*11b0*/  BRA `(.L_x_15156) ;  /* 0x0000000800fc7947 */ /* 0x000fec0003800000 */
.L_x_15157:
[----:B------:R-:W2:Y:S02]  /*11c0*/  LDG.E.U16 R4, desc[UR36][R4.64] ;  /* 0x0000002404047981 */ /* 0x000ea4000c1e1500 */
[----:B--2---:R0:W2:Y:S01]  /*11d0*/  I2F.S16 R23, R4 ;  /* 0x0000000400177306 */ /* 0x0040a20000101400 */
[----:B------:R-:W-:Y:S05]  /*11e0*/  BRA `(.L_x_15156) ;  /* 0x0000000800f07947 */ /* 0x000fea0003800000 */
.L_x_15152:
        /* <DEDUP_REMOVED lines=8> */
.L_x_15160:
[----:B------:R-:W2:Y:S02]  /*1270*/  LDG.E.U16 R4, desc[UR36][R4.64] ;  /* 0x0000002404047981 */ /* 0x000ea4000c1e1500 */
[----:B--2---:R-:W-:Y:S01]  /*1280*/  HADD2.F32 R23, -RZ, R4.H0_H0 ;  /* 0x20000004ff177230 */ /* 0x004fe20000004100 */
[----:B------:R-:W-:Y:S06]  /*1290*/  BRA `(.L_x_15156) ;  /* 0x0000000800c47947 */ /* 0x000fec0003800000 */
.L_x_15159:
        /* <DEDUP_REMOVED lines=8> */
.L_x_15162:
[----:B------:R-:W2:Y:S02]  /*1320*/  LDG.E.U16 R4, desc[UR36][R4.64] ;  /* 0x0000002404047981 */ /* 0x000ea4000c1e1500 */
[----:B--2---:R-:W-:Y:S01]  /*1330*/  HADD2.F32 R23, -RZ, R4.H0_H0 ;  /* 0x20000004ff177230 */ /* 0x004fe20000004100 */
[----:B------:R-:W-:Y:S06]  /*1340*/  BRA `(.L_x_15156) ;  /* 0x0000000800987947 */ /* 0x000fec0003800000 */
.L_x_15161:
[----:B------:R-:W2:Y:S01]  /*1350*/  LDG.E.64 R4, desc[UR36][R4.64] ;  /* 0x0000002404047981 */ /* 0x000ea2000c1e1b00 */
[----:B------:R-:W-:Y:S01]  /*1360*/  UMOV UR4, 0xf0000000 ;  /* 0xf000000000047882 */ /* 0x000fe20000000000 */
[----:B------:R-:W-:Y:S01]  /*1370*/  UMOV UR5, 0x380fffff ;  /* 0x380fffff00057882 */ /* 0x000fe20000000000 */
[----:B--2---:R-:W0:Y:S01]  /*1380*/  F2F.F32.F64 R23, R4 ;  /* 0x0000000400177310 */ /* 0x004e220000301000 */
[----:B------:R-:W-:-:S14]  /*1390*/  DSETP.GEU.AND P0, PT, |R4|, UR4, PT ;  /* 0x0000000404007e2a */ /* 0x000fdc000bf0e200 */
[----:B0-----:R-:W-:Y:S01]  /*13a0*/  @!P0 FMUL R23, R23, 1.175494350822287508e-38 ;  /* 0x0080000017178820 */ /* 0x001fe20000400000 */
[----:B------:R-:W-:Y:S06]  /*13b0*/  BRA `(.L_x_15156) ;  /* 0x00000008007c7947 */ /* 0x000fec0003800000 */
.L_x_15151:
        /* <DEDUP_REMOVED lines=12> */
.L_x_15165:
[----:B------:R-:W2:Y:S01]  /*1480*/  LDG.E.64 R4, desc[UR36][R4.64] ;  /* 0x0000002404047981 */ /* 0x000ea2000c1e1b00 */
[----:B------:R-:W-:Y:S01]  /*1490*/  UMOV UR4, 0xf0000000 ;  /* 0xf000000000047882 */ /* 0x000fe20000000000 */
[----:B------:R-:W-:Y:S01]  /*14a0*/  UMOV UR5, 0x380fffff ;  /* 0x380fffff00057882 */ /* 0x000fe20000000000 */
[----:B--2---:R-:W0:Y:S01]  /*14b0*/  F2F.F32.F64 R23, R4 ;  /* 0x0000000400177310 */ /* 0x004e220000301000 */
[----:B------:R-:W-:-:S14]  /*14c0*/  DSETP.GEU.AND P0, PT, |R4|, UR4, PT ;  /* 0x0000000404007e2a */ /* 0x000fdc000bf0e200 */
[----:B0-----:R-:W-:Y:S01]  /*14d0*/  @!P0 FMUL R23, R23, 1.175494350822287508e-38 ;  /* 0x0080000017178820 */ /* 0x001fe20000400000 */
[----:B------:R-:W-:Y:S06]  /*14e0*/  BRA `(.L_x_15156) ;  /* 0x0000000800307947 */ /* 0x000fec0003800000 */
.L_x_15164:
        /* <DEDUP_REMOVED lines=26> */
.L_x_15167:
        /* <DEDUP_REMOVED lines=13> */
.L_x_15166:
[----:B------:R-:W2:Y:S02]  /*1760*/  LDG.E.U16 R4, desc[UR36][R4.64] ;  /* 0x0000002404047981 */ /* 0x000ea4000c1e1500 */
[----:B--2---:R-:W-:Y:S01]  /*1770*/  IMAD.U32 R23, R4, 0x10000, RZ ;  /* 0x0001000004177824 */ /* 0x004fe200078e00ff */
[----:B------:R-:W-:Y:S06]  /*1780*/  BRA `(.L_x_15156) ;  /* 0x0000000400887947 */ /* 0x000fec0003800000 */
.L_x_15163:
        /* <DEDUP_REMOVED lines=11> */
.L_x_15170:
        /* <DEDUP_REMOVED lines=20> */
.L_x_15172:
[----:B------:R-:W-:Y:S05]  /*1980*/  BSYNC B0 ;  /* 0x0000000000007941 */ /* 0x000fea0003800000 */
.L_x_15171:
[----:B------:R-:W-:Y:S01]  /*1990*/  IMAD.SHL.U32 R3, R3, 0x100000, RZ ;  /* 0x0010000003037824 */ /* 0x000fe200078e00ff */
[----:B------:R-:W-:-:S04]  /*19a0*/  LEA R0, R0, 0x3b800000, 0x17 ;  /* 0x3b80000000007811 */ /* 0x000fc800078eb8ff */
[----:B------:R-:W-:Y:S01]  /*19b0*/  LOP3.LUT R23, R0, R3, R23, 0xfe, !PT ;  /* 0x0000000300177212 */ /* 0x000fe200078efe17 */
[----:B------:R-:W-:Y:S06]  /*19c0*/  BRA `(.L_x_15156) ;  /* 0x0000000000f87947 */ /* 0x000fec0003800000 */
.L_x_15169:
        /* <DEDUP_REMOVED lines=20> */
.L_x_15174:
[----:B------:R-:W-:Y:S05]  /*1b10*/  BSYNC B0 ;  /* 0x0000000000007941 */ /* 0x000fea0003800000 */
.L_x_15173:
[----:B------:R-:W-:Y:S01]  /*1b20*/  IMAD.SHL.U32 R3, R3, 0x200000, RZ ;  /* 0x0020000003037824 */ /* 0x000fe200078e00ff */
[----:B------:R-:W-:-:S04]  /*1b30*/  LEA R0, R0, 0x37800000, 0x17 ;  /* 0x3780000000007811 */ /* 0x000fc800078eb8ff */
[----:B------:R-:W-:Y:S01]  /*1b40*/  LOP3.LUT R23, R0, R3, R23, 0xfe, !PT ;  /* 0x0000000300177212 */ /* 0x000fe200078efe17 */
[----:B------:R-:W-:Y:S06]  /*1b50*/  BRA `(.L_x_15156) ;  /* 0x0000000000947947 */ /* 0x000fec0003800000 */
.L_x_15168:
        /* <DEDUP_REMOVED lines=14> */
.L_x_15155:
        /* <DEDUP_REMOVED lines=16> */
.L_x_15177:
[----:B------:R-:W-:Y:S01]  /*1d40*/  IMAD.MOV.U32 R23, RZ, RZ, RZ ;  /* 0x000000ffff177224 */ /* 0x000fe200078e00ff */
[----:B------:R-:W-:Y:S06]  /*1d50*/  BRA `(.L_x_15156) ;  /* 0x0000000000147947 */ /* 0x000fec0003800000 */
.L_x_15176:
[----:B------:R-:W2:Y:S02]  /*1d60*/  LDG.E.64 R4, desc[UR36][R4.64] ;  /* 0x0000002404047981 */ /* 0x000ea4000c1e1b00 */
[----:B--2---:R0:W2:Y:S01]  /*1d70*/  I2F.U64 R23, R4 ;  /* 0x0000000400177312 */ /* 0x0040a20000301000 */
[----:B------:R-:W-:Y:S05]  /*1d80*/  BRA `(.L_x_15156) ;  /* 0x0000000000087947 */ /* 0x000fea0003800000 */
.L_x_15175:
[----:B------:R-:W2:Y:S02]  /*1d90*/  LDG.E R4, desc[UR36][R4.64] ;  /* 0x0000002404047981 */ /* 0x000ea4000c1e1900 */
[----:B--2---:R-:W-:-:S07]  /*1da0*/  I2FP.F32.U32 R23, R4 ;  /* 0x0000000400177245 */ /* 0x004fce0000201000 */
.L_x_15156:
[----:B------:R-:W-:Y:S05]  /*1db0*/  BSYNC B6 ;  /* 0x0000000000067941 */ /* 0x000fea0003800000 */
.L_x_15150:
[----:B------:R-:W-:-:S07]  /*1dc0*/  VIADD R18, R18, 0x80 ;  /* 0x0000008012127836 */ /* 0x000fce0000000000 */
.L_x_15149:
[----:B------:R-:W-:Y:S05]  /*1dd0*/  BSYNC B7 ;  /* 0x0000000000077941 */ /* 0x000fea0003800000 */
.L_x_15148:
[----:B------:R-:W-:Y:S01]  /*1de0*/  ISETP.GE.AND P0, PT, R18, R17, PT ;  /* 0x000000111200720c */ /* 0x000fe20003f06270 */
[----:B------:R-:W-:Y:S01]  /*1df0*/  BSSY B7, `(.L_x_15178) ;  /* 0x00000ea000077945 */ /* 0x000fe20003800000 */
[----:B------:R-:W-:Y:S02]  /*1e00*/  IMAD.MOV.U32 R16, RZ, RZ, RZ ;  /* 0x000000ffff107224 */ /* 0x000fe400078e00ff */
[----:B------:R-:W-:-:S09]  /*1e10*/  IMAD.MOV.U32 R25, RZ, RZ, RZ ;  /* 0x000000ffff197224 */ /* 0x000fd200078e00ff */
[----:B------:R-:W-:Y:S05]  /*1e20*/  @P0 BRA `(.L_x_15179) ;  /* 0x0000000c00980947 */ /* 0x000fea0003800000 */
[----:B0-2-4-:R-:W0:Y:S01]  /*1e30*/  LDC.64 R4, c[0x0][0x228] ;  /* 0x00008a00ff047b82 */ /* 0x015e220000000a00 */
        /* <DEDUP_REMOVED lines=21> */
.L_x_15184:
[----:B------:R-:W2:Y:S02]  /*1f90*/  LDG.E.U8 R4, desc[UR36][R4.64] ;  /* 0x0000002404047981 */ /* 0x000ea4000c1e1100 */
[----:B--2---:R-:W-:Y:S01]  /*1fa0*/  I2FP.F32.U32 R25, R4 ;  /* 0x0000000400197245 */ /* 0x004fe20000201000 */
[----:B------:R-:W-:Y:S06]  /*1fb0*/  BRA `(.L_x_15186) ;  /* 0x0000000c002c7947 */ /* 0x000fec0003800000 */
.L_x_15183:
        /* <DEDUP_REMOVED lines=9> */
.L_x_15188:
[----:B------:R-:W2:Y:S02]  /*2050*/  LDG.E R4, desc[UR36][R4.64] ;  /* 0x0000002404047981 */ /* 0x000ea4000c1e1900 */
[----:B--2---:R-:W-:Y:S01]  /*2060*/  I2FP.F32.S32 R25, R4 ;  /* 0x0000000400197245 */ /* 0x004fe20000201400 */
[----:B------:R-:W-:Y:S06]  /*2070*/  BRA `(.L_x_15186) ;  /* 0x0000000800fc7947 */ /* 0x000fec0003800000 */
.L_x_15187:
[----:B------:R-:W2:Y:S02]  /*2080*/  LDG.E.U16 R4, desc[UR36][R4.64] ;  /* 0x0000002404047981 */ /* 0x000ea4000c1e1500 */
[----:B--2---:R4:W0:Y:S01]  /*2090*/  I2F.S16 R25, R4 ;  /* 0x0000000400197306 */ /* 0x0048220000101400 */
[----:B------:R-:W-:Y:S05]  /*20a0*/  BRA `(.L_x_15186) ;  /* 0x0000000800f07947 */ /* 0x000fea0003800000 */
.L_x_15182:
        /* <DEDUP_REMOVED lines=8> */
.L_x_15190:
[----:B------:R-:W2:Y:S02]  /*2130*/  LDG.E.U16 R4, desc[UR36][R4.64] ;  /* 0x0000002404047981 */ /* 0x000ea4000c1e1500 */
[----:B--2---:R-:W-:Y:S01]  /*2140*/  HADD2.F32 R25, -RZ, R4.H0_H0 ;  /* 0x20000004ff197230 */ /* 0x004fe20000004100 */
[----:B------:R-:W-:Y:S06]  /*2150*/  BRA `(.L_x_15186) ;  /* 0x0000000800c47947 */ /* 0x000fec0003800000 */
.L_x_15189:
        /* <DEDUP_REMOVED lines=8> */
.L_x_15192:
[----:B------:R-:W2:Y:S02]  /*21e0*/  LDG.E.U16 R4, desc[UR36][R4.64] ;  /* 0x0000002404047981 */ /* 0x000ea4000c1e1500 */
[----:B--2---:R-:W-:Y:S01]  /*21f0*/  HADD2.F32 R25, -RZ, R4.H0_H0 ;  /* 0x20000004ff197230 */ /* 0x004fe20000004100 */
[----:B------:R-:W-:Y:S06]  /*2200*/  BRA `(.L_x_15186) ;  /* 0x0000000800987947 */ /* 0x000fec0003800000 */
.L_x_15191:
[----:B------:R-:W2:Y:S01]  /*2210*/  LDG.E.64 R4, desc[UR36][R4.64] ;  /* 0x0000002404047981 */ /* 0x000ea2000c1e1b00 */
[----:B------:R-:W-:Y:S01]  /*2220*/  UMOV UR4, 0xf0000000 ;  /* 0xf000000000047882 */ /* 0x000fe20000000000 */
[----:B------:R-:W-:Y:S01]  /*2230*/  UMOV UR5, 0x380fffff ;  /* 0x380fffff00057882 */ /* 0x000fe20000000000 */
[----:B--2---:R-:W0:Y:S01]  /*2240*/  F2F.F32.F64 R25, R4 ;  /* 0x0000000400197310 */ /* 0x004e220000301000 */
[----:B------:R-:W-:-:S14]  /*2250*/  DSETP.GEU.AND P0, PT, |R4|, UR4, PT ;  /* 0x0000000404007e2a */ /* 0x000fdc000bf0e200 */
[----:B0-----:R-:W-:Y:S01]  /*2260*/  @!P0 FMUL R25, R25, 1.175494350822287508e-38 ;  /* 0x0080000019198820 */ /* 0x001fe20000400000 */
[----:B------:R-:W-:Y:S06]  /*2270*/  BRA `(.L_x_15186) ;  /* 0x00000008007c7947 */ /* 0x000fec0003800000 */
.L_x_15181:
        /* <DEDUP_REMOVED lines=12> */
.L_x_15195:
[----:B------:R-:W2:Y:S01]  /*2340*/  LDG.E.64 R4, desc[UR36][R4.64] ;  /* 0x0000002404047981 */ /* 0x000ea2000c1e1b00 */
[----:B------:R-:W-:Y:S01]  /*2350*/  UMOV UR4, 0xf0000000 ;  /* 0xf000000000047882 */ /* 0x000fe20000000000 */
[----:B------:R-:W-:Y:S01]  /*2360*/  UMOV UR5, 0x380fffff ;  /* 0x380fffff00057882 */ /* 0x000fe20000000000 */
[----:B--2---:R-:W0:Y:S01]  /*2370*/  F2F.F32.F64 R25, R4 ;  /* 0x0000000400197310 */ /* 0x004e220000301000 */
[----:B------:R-:W-:-:S14]  /*2380*/  DSETP.GEU.AND P0, PT, |R4|, UR4, PT ;  /* 0x0000000404007e2a */ /* 0x000fdc000bf0e200 */
[----:B0-----:R-:W-:Y:S01]  /*2390*/  @!P0 FMUL R25, R25, 1.175494350822287508e-38 ;  /* 0x0080000019198820 */ /* 0x001fe20000400000 */
[----:B------:R-:W-:Y:S06]  /*23a0*/  BRA `(.L_x_15186) ;  /* 0x0000000800307947 */ /* 0x000fec0003800000 */
.L_x_15194:
        /* <DEDUP_REMOVED lines=26> */
.L_x_15197:
        /* <DEDUP_REMOVED lines=13> */
.L_x_15196:
[----:B------:R-:W2:Y:S02]  /*2620*/  LDG.E.U16 R4, desc[UR36][R4.64] ;  /* 0x0000002404047981 */ /* 0x000ea4000c1e1500 */
[----:B--2---:R-:W-:Y:S01]  /*2630*/  IMAD.U32 R25, R4, 0x10000, RZ ;  /* 0x0001000004197824 */ /* 0x004fe200078e00ff */
[----:B------:R-:W-:Y:S06]  /*2640*/  BRA `(.L_x_15186) ;  /* 0x0000000400887947 */ /* 0x000fec0003800000 */
.L_x_15193:
        /* <DEDUP_REMOVED lines=11> */
.L_x_15200:
        /* <DEDUP_REMOVED lines=20> */
.L_x_15202:
[----:B------:R-:W-:Y:S05]  /*2840*/  BSYNC B0 ;  /* 0x0000000000007941 */ /* 0x000fea0003800000 */
.L_x_15201:
[----:B------:R-:W-:Y:S01]  /*2850*/  IMAD.SHL.U32 R3, R3, 0x100000, RZ ;  /* 0x0010000003037824 */ /* 0x000fe200078e00ff */
[----:B------:R-:W-:-:S04]  /*2860*/  LEA R0, R0, 0x3b800000, 0x17 ;  /* 0x3b80000000007811 */ /* 0x000fc800078eb8ff */
[----:B------:R-:W-:Y:S01]  /*2870*/  LOP3.LUT R25, R0, R3, R25, 0xfe, !PT ;  /* 0x0000000300197212 */ /* 0x000fe200078efe19 */
[----:B------:R-:W-:Y:S06]  /*2880*/  BRA `(.L_x_15186) ;  /* 0x0000000000f87947 */ /* 0x000fec0003800000 */
.L_x_15199:
        /* <DEDUP_REMOVED lines=20> */
.L_x_15204:
[----:B------:R-:W-:Y:S05]  /*29d0*/  BSYNC B0 ;  /* 0x0000000000007941 */ /* 0x000fea0003800000 */
.L_x_15203:
[----:B------:R-:W-:Y:S01]  /*29e0*/  IMAD.SHL.U32 R3, R3, 0x200000, RZ ;  /* 0x0020000003037824 */ /* 0x000fe200078e00ff */
[----:B------:R-:W-:-:S04]  /*29f0*/  LEA R0, R0, 0x37800000, 0x17 ;  /* 0x3780000000007811 */ /* 0x000fc800078eb8ff */
[----:B------:R-:W-:Y:S01]  /*2a00*/  LOP3.LUT R25, R0, R3, R25, 0xfe, !PT ;  /* 0x0000000300197212 */ /* 0x000fe200078efe19 */
[----:B------:R-:W-:Y:S06]  /*2a10*/  BRA `(.L_x_15186) ;  /* 0x0000000000947947 */ /* 0x000fec0003800000 */
.L_x_15198:
        /* <DEDUP_REMOVED lines=14> */
.L_x_15185:
        /* <DEDUP_REMOVED lines=16> */
.L_x_15207:
[----:B------:R-:W-:Y:S01]  /*2c00*/  IMAD.MOV.U32 R25, RZ, RZ, RZ ;  /* 0x000000ffff197224 */ /* 0x000fe200078e00ff */
[----:B------:R-:W-:Y:S06]  /*2c10*/  BRA `(.L_x_15186) ;  /* 0x0000000000147947 */ /* 0x000fec0003800000 */
.L_x_15206:
[----:B------:R-:W2:Y:S02]  /*2c20*/  LDG.E.64 R4, desc[UR36][R4.64] ;  /* 0x0000002404047981 */ /* 0x000ea4000c1e1b00 */
[----:B--2---:R0:W2:Y:S01]  /*2c30*/  I2F.U64 R25, R4 ;  /* 0x0000000400197312 */ /* 0x0040a20000301000 */
[----:B------:R-:W-:Y:S05]  /*2c40*/  BRA `(.L_x_15186) ;  /* 0x0000000000087947 */ /* 0x000fea0003800000 */
.L_x_15205:
[----:B------:R-:W2:Y:S02]  /*2c50*/  LDG.E R4, desc[UR36][R4.64] ;  /* 0x0000002404047981 */ /* 0x000ea4000c1e1900 */
[----:B--2---:R-:W-:-:S07]  /*2c60*/  I2FP.F32.U32 R25, R4 ;  /* 0x0000000400197245 */ /* 0x004fce0000201000 */
.L_x_15186:
[----:B------:R-:W-:Y:S05]  /*2c70*/  BSYNC B6 ;  /* 0x0000000000067941 */ /* 0x000fea0003800000 */
.L_x_15180:
[----:B------:R-:W-:-:S07]  /*2c80*/  VIADD R18, R18, 0x80 ;  /* 0x0000008012127836 */ /* 0x000fce0000000000 */
.L_x_15179:
[----:B------:R-:W-:Y:S05]  /*2c90*/  BSYNC B7 ;  /* 0x0000000000077941 */ /* 0x000fea0003800000 */
.L_x_15178:
        /* <DEDUP_REMOVED lines=23> */
.L_x_15213:
[----:B------:R-:W2:Y:S02]  /*2e10*/  LDG.E.U8 R4, desc[UR36][R4.64] ;  /* 0x0000002404047981 */ /* 0x000ea4000c1e1100 */
[----:B--2---:R-:W-:Y:S01]  /*2e20*/  I2FP.F32.U32 R16, R4 ;  /* 0x0000000400107245 */ /* 0x004fe20000201000 */
[----:B------:R-:W-:Y:S06]  /*2e30*/  BRA `(.L_x_15209) ;  /* 0x0000000c00207947 */ /* 0x000fec0003800000 */
.L_x_15212:
        /* <DEDUP_REMOVED lines=9> */
.L_x_15216:
[----:B------:R-:W2:Y:S02]  /*2ed0*/  LDG.E R4, desc[UR36][R4.64] ;  /* 0x0000002404047981 */ /* 0x000ea4000c1e1900 */
[----:B--2---:R-:W-:Y:S01]  /*2ee0*/  I2FP.F32.S32 R16, R4 ;  /* 0x0000000400107245 */ /* 0x004fe20000201400 */
[----:B------:R-:W-:Y:S06]  /*2ef0*/  BRA `(.L_x_15209) ;  /* 0x0000000800f07947 */ /* 0x000fec0003800000 */
.L_x_15215:
[----:B------:R-:W2:Y:S02]  /*2f00*/  LDG.E.U16 R4, desc[UR36][R4.64] ;  /* 0x0000002404047981 */ /* 0x000ea4000c1e1500 */
[----:B--2---:R0:W2:Y:S01]  /*2f10*/  I2F.S16 R16, R4 ;  /* 0x0000000400107306 */ /* 0x0040a20000101400 */
[----:B------:R-:W-:Y:S05]  /*2f20*/  BRA `(.L_x_15209) ;  /* 0x0000000800e47947 */ /* 0x000fea0003800000 */
.L_x_15211:
        /* <DEDUP_REMOVED lines=8> */
.L_x_15218:
[----:B------:R-:W2:Y:S02]  /*2fb0*/  LDG.E.U16 R4, desc[UR36][R4.64] ;  /* 0x0000002404047981 */ /* 0x000ea4000c1e1500 */
[----:B--2---:R-:W-:Y:S01]  /*2fc0*/  HADD2.F32 R16, -RZ, R4.H0_H0 ;  /* 0x20000004ff107230 */ /* 0x004fe20000004100 */
[----:B------:R-:W-:Y:S06]  /*2fd0*/  BRA `(.L_x_15209) ;  /* 0x0000000800b87947 */ /* 0x000fec0003800000 */
.L_x_15217:
        /* <DEDUP_REMOVED lines=8> */
.L_x_15220:
[----:B------:R-:W2:Y:S02]  /*3060*/  LDG.E.U16 R4, desc[UR36][R4.64] ;  /* 0x0000002404047981 */ /* 0x000ea4000c1e1500 */
[----:B--2---:R-:W-:Y:S01]  /*3070*/  HADD2.F32 R16, -RZ, R4.H0_H0 ;  /* 0x20000004ff107230 */ /* 0x004fe20000004100 */
[----:B------:R-:W-:Y:S06]  /*3080*/  BRA `(.L_x_15209) ;  /* 0x00000008008c7947 */ /* 0x000fec0003800000 */
.L_x_15219:
[----:B------:R-:W2:Y:S01]  /*3090*/  LDG.E.64 R4, desc[UR36][R4.64] ;  /* 0x0000002404047981 */ /* 0x000ea2000c1e1b00 */
[----:B------:R-:W-:Y:S01]  /*30a0*/  UMOV UR4, 0xf0000000 ;  /* 0xf000000000047882 */ /* 0x000fe20000000000 */
[----:B------:R-:W-:Y:S01]  /*30b0*/  UMOV UR5, 0x380fffff ;  /* 0x380fffff00057882 */ /* 0x000fe20000000000 */
[----:B--2---:R-:W0:Y:S01]  /*30c0*/  F2F.F32.F64 R16, R4 ;  /* 0x0000000400107310 */ /* 0x004e220000301000 */
[----:B------:R-:W-:-:S14]  /*30d0*/  DSETP.GEU.AND P0, PT, |R4|, UR4, PT ;  /* 0x0000000404007e2a */ /* 0x000fdc000bf0e200 */
[----:B0-----:R-:W-:Y:S01]  /*30e0*/  @!P0 FMUL R16, R16, 1.175494350822287508e-38 ;  /* 0x0080000010108820 */ /* 0x001fe20000400000 */
[----:B------:R-:W-:Y:S06]  /*30f0*/  BRA `(.L_x_15209) ;  /* 0x0000000800707947 */ /* 0x000fec0003800000 */
.L_x_15210:
        /* <DEDUP_REMOVED lines=12> */
.L_x_15223:
[----:B------:R-:W2:Y:S01]  /*31c0*/  LDG.E.64 R4, desc[UR36][R4.64] ;  /* 0x0000002404047981 */ /* 0x000ea2000c1e1b00 */
[----:B------:R-:W-:Y:S01]  /*31d0*/  UMOV UR4, 0xf0000000 ;  /* 0xf000000000047882 */ /* 0x000fe20000000000 */
[----:B------:R-:W-:Y:S01]  /*31e0*/  UMOV UR5, 0x380fffff ;  /* 0x380fffff00057882 */ /* 0x000fe20000000000 */
[----:B--2---:R-:W0:Y:S01]  /*31f0*/  F2F.F32.F64 R16, R4 ;  /* 0x0000000400107310 */ /* 0x004e220000301000 */
[----:B------:R-:W-:-:S14]  /*3200*/  DSETP.GEU.AND P0, PT, |R4|, UR4, PT ;  /* 0x0000000404007e2a */ /* 0x000fdc000bf0e200 */
[----:B0-----:R-:W-:Y:S01]  /*3210*/  @!P0 FMUL R16, R16, 1.175494350822287508e-38 ;  /* 0x0080000010108820 */ /* 0x001fe20000400000 */
[----:B------:R-:W-:Y:S06]  /*3220*/  BRA `(.L_x_15209) ;  /* 0x0000000800247947 */ /* 0x000fec0003800000 */
.L_x_15222:
        /* <DEDUP_REMOVED lines=26> */
.L_x_15225:
        /* <DEDUP_REMOVED lines=13> */
.L_x_15224:
[----:B------:R-:W2:Y:S02]  /*34a0*/  LDG.E.U16 R4, desc[UR36][R4.64] ;  /* 0x0000002404047981 */ /* 0x000ea4000c1e1500 */
[----:B--2---:R-:W-:Y:S01]  /*34b0*/  IMAD.U32 R16, R4, 0x10000, RZ ;  /* 0x0001000004107824 */ /* 0x004fe200078e00ff */
[----:B------:R-:W-:Y:S06]  /*34c0*/  BRA `(.L_x_15209) ;  /* 0x00000004007c7947 */ /* 0x000fec0003800000 */
.L_x_15221:
        /* <DEDUP_REMOVED lines=11> */
.L_x_15228:
        /* <DEDUP_REMOVED lines=19> */
.L_x_15230:
[----:B------:R-:W-:Y:S05]  /*36b0*/  BSYNC B0 ;  /* 0x0000000000007941 */ /* 0x000fea0003800000 */
.L_x_15229:
[----:B------:R-:W-:Y:S01]  /*36c0*/  IMAD.SHL.U32 R3, R3, 0x100000, RZ ;  /* 0x0010000003037824 */ /* 0x000fe200078e00ff */
[----:B------:R-:W-:-:S04]  /*36d0*/  LEA R5, R0, 0x3b800000, 0x17 ;  /* 0x3b80000000057811 */ /* 0x000fc800078eb8ff */
[----:B------:R-:W-:Y:S01]  /*36e0*/  LOP3.LUT R16, R5, R3, R16, 0xfe, !PT ;  /* 0x0000000305107212 */ /* 0x000fe200078efe10 */
[----:B------:R-:W-:Y:S06]  /*36f0*/  BRA `(.L_x_15209) ;  /* 0x0000000000f07947 */ /* 0x000fec0003800000 */
.L_x_15227:
        /* <DEDUP_REMOVED lines=19> */
.L_x_15232:
[----:B------:R-:W-:Y:S05]  /*3830*/  BSYNC B0 ;  /* 0x0000000000007941 */ /* 0x000fea0003800000 */
.L_x_15231:
[----:B------:R-:W-:Y:S01]  /*3840*/  IMAD.SHL.U32 R3, R3, 0x200000, RZ ;  /* 0x0020000003037824 */ /* 0x000fe200078e00ff */
[----:B------:R-:W-:-:S04]  /*3850*/  LEA R5, R0, 0x37800000, 0x17 ;  /* 0x3780000000057811 */ /* 0x000fc800078eb8ff */
[----:B------:R-:W-:Y:S01]  /*3860*/  LOP3.LUT R16, R5, R3, R16, 0xfe, !PT ;  /* 0x0000000305107212 */ /* 0x000fe200078efe10 */
[----:B------:R-:W-:Y:S06]  /*3870*/  BRA `(.L_x_15209) ;  /* 0x0000000000907947 */ /* 0x000fec0003800000 */
.L_x_15226:
        /* <DEDUP_REMOVED lines=14> */
.L_x_15214:
        /* <DEDUP_REMOVED lines=16> */
.L_x_15235:
[----:B------:R-:W-:Y:S05]  /*3a60*/  BRA `(.L_x_15209) ;  /* 0x0000000000147947 */ /* 0x000fea0003800000 */
.L_x_15234:
[----:B------:R-:W2:Y:S02]  /*3a70*/  LDG.E.64 R4, desc[UR36][R4.64] ;  /* 0x0000002404047981 */ /* 0x000ea4000c1e1b00 */
[----:B--2---:R0:W2:Y:S01]  /*3a80*/  I2F.U64 R16, R4 ;  /* 0x0000000400107312 */ /* 0x0040a20000301000 */
[----:B------:R-:W-:Y:S05]  /*3a90*/  BRA `(.L_x_15209) ;  /* 0x0000000000087947 */ /* 0x000fea0003800000 */
.L_x_15233:
[----:B------:R-:W2:Y:S02]  /*3aa0*/  LDG.E R4, desc[UR36][R4.64] ;  /* 0x0000002404047981 */ /* 0x000ea4000c1e1900 */
[----:B--2---:R-:W-:-:S07]  /*3ab0*/  I2FP.F32.U32 R16, R4 ;  /* 0x0000000400107245 */ /* 0x004fce0000201000 */
.L_x_15209:
[----:B------:R-:W-:Y:S05]  /*3ac0*/  BSYNC B6 ;  /* 0x0000000000067941 */ /* 0x000fea0003800000 */
.L_x_15208:
[----:B------:R-:W1:Y:S01]  /*3ad0*/  LDC R8, c[0x0][0x218] ;  /* 0x00008600ff087b82 */ /* 0x000e620000000800 */
[----:B------:R-:W-:Y:S02]  /*3ae0*/  ULDC UR4, c[0x0][0x218] ;  /* 0x0000860000047ab9 */ /* 0x000fe40000000800 */
[----:B------:R-:W-:Y:S02]  /*3af0*/  IMAD.U32 R18, RZ, RZ, UR4 ;  /* 0x00000004ff127e24 */ /* 0x000fe4000f8e00ff */
[----:B------:R-:W-:Y:S02]  /*3b00*/  IMAD.U32 R22, RZ, RZ, UR4 ;  /* 0x00000004ff167e24 */ /* 0x000fe4000f8e00ff */
[----:B------:R-:W-:Y:S02]  /*3b10*/  IMAD.U32 R24, RZ, RZ, UR4 ;  /* 0x00000004ff187e24 */ /* 0x000fe4000f8e00ff */
[----:B0-2-4-:R-:W-:Y:S01]  /*3b20*/  IMAD.U32 R4, RZ, RZ, UR4 ;  /* 0x00000004ff047e24 */ /* 0x015fe2000f8e00ff */
[----:B-1----:R-:W-:-:S13]  /*3b30*/  FSETP.NAN.FTZ.AND P0, PT, R8, R8, PT ;  /* 0x000000080800720b */ /* 0x002fda0003f18000 */
[----:B------:R-:W-:Y:S05]  /*3b40*/  @P0 BRA `(.L_x_15236) ;  /* 0x0000000000800947 */ /* 0x000fea0003800000 */
[----:B------:R-:W0:Y:S01]  /*3b50*/  S2R R10, SR_TID.X ;  /* 0x00000000000a7919 */ /* 0x000e220000002100 */
[----:B------:R-:W-:Y:S01]  /*3b60*/  BSSY B0, `(.L_x_15237) ;  /* 0x000000c000007945 */ /* 0x000fe20003800000 */
[CC--:B0-----:R-:W-:Y:S01]  /*3b70*/  ISETP.GE.AND P3, PT, R10.reuse, R17.reuse, PT ;  /* 0x000000110a00720c */ /* 0x0c1fe20003f66270 */
[C---:B------:R-:W-:Y:S02]  /*3b80*/  VIADD R12, R10.reuse, 0x80 ;  /* 0x000000800a0c7836 */ /* 0x040fe40000000000 */
[C---:B------:R-:W-:Y:S02]  /*3b90*/  VIADD R0, R10.reuse, 0x100 ;  /* 0x000001000a007836 */ /* 0x040fe40000000000 */
[----:B------:R-:W-:Y:S01]  /*3ba0*/  VIADD R6, R10, 0x180 ;  /* 0x000001800a067836 */ /* 0x000fe20000000000 */
[-C--:B------:R-:W-:Y:S02]  /*3bb0*/  ISETP.GE.AND P2, PT, R12, R17.reuse, PT ;  /* 0x000000110c00720c */ /* 0x080fe40003f46270 */
[----:B------:R-:W-:-:S02]  /*3bc0*/  ISETP.GE.AND P0, PT, R0, R17, PT ;  /* 0x000000110000720c */ /* 0x000fc40003f06270 */
[----:B------:R-:W-:-:S03]  /*3bd0*/  ISETP.GE.AND P1, PT, R6, R17, PT ;  /* 0x000000110600720c */ /* 0x000fc60003f26270 */
[----:B------:R-:W-:Y:S10]  /*3be0*/  @P3 BRA `(.L_x_15238) ;  /* 0x00000000000c3947 */ /* 0x000ff40003800000 */
[----:B---3-5:R-:W-:Y:S01]  /*3bf0*/  FSETP.NAN.FTZ.AND P3, PT, R19, R19, PT ;  /* 0x000000131300720b */ /* 0x028fe20003f78000 */
[----:B------:R-:W-:-:S12]  /*3c00*/  IMAD.MOV.U32 R4, RZ, RZ, R19 ;  /* 0x000000ffff047224 */ /* 0x000fd800078e0013 */
[----:B------:R-:W-:-:S07]  /*3c10*/  @!P3 FMNMX.FTZ R4, R19, R8, PT ;  /* 0x000000081304b209 */ /* 0x000fce0003810000 */
.L_x_15238:
[----:B------:R-:W-:Y:S05]  /*3c20*/  BSYNC B0 ;  /* 0x0000000000007941 */ /* 0x000fea0003800000 */
.L_x_15237:
[----:B------:R-:W-:Y:S04]  /*3c30*/  BSSY B0, `(.L_x_15239) ;  /* 0x0000005000007945 */ /* 0x000fe80003800000 */
[----:B------:R-:W-:Y:S05]  /*3c40*/  @P2 BRA `(.L_x_15240) ;  /* 0x00000000000c2947 */ /* 0x000fea0003800000 */
[----:B-----5:R-:W-:Y:S01]  /*3c50*/  FSETP.NAN.FTZ.AND P2, PT, R23, R23, PT ;  /* 0x000000171700720b */ /* 0x020fe20003f58000 */
[----:B------:R-:W-:-:S12]  /*3c60*/  IMAD.MOV.U32 R24, RZ, RZ, R23 ;  /* 0x000000ffff187224 */ /* 0x000fd800078e0017 */
[----:B------:R-:W-:-:S07]  /*3c70*/  @!P2 FMNMX.FTZ R24, R23, R8, PT ;  /* 0x000000081718a209 */ /* 0x000fce0003810000 */
.L_x_15240:
[----:B------:R-:W-:Y:S05]  /*3c80*/  BSYNC B0 ;  /* 0x0000000000007941 */ /* 0x000fea0003800000 */
.L_x_15239:
[----:B------:R-:W-:Y:S04]  /*3c90*/  BSSY B0, `(.L_x_15241) ;  /* 0x0000005000007945 */ /* 0x000fe80003800000 */
[----:B------:R-:W-:Y:S05]  /*3ca0*/  @P0 BRA `(.L_x_15242) ;  /* 0x00000000000c0947 */ /* 0x000fea0003800000 */
[----:B-----5:R-:W-:Y:S01]  /*3cb0*/  FSETP.NAN.FTZ.AND P0, PT, R25, R25, PT ;  /* 0x000000191900720b */ /* 0x020fe20003f18000 */
[----:B------:R-:W-:-:S12]  /*3cc0*/  IMAD.MOV.U32 R22, RZ, RZ, R25 ;  /* 0x000000ffff167224 */ /* 0x000fd800078e0019 */
[----:B------:R-:W-:-:S07]  /*3cd0*/  @!P0 FMNMX.FTZ R22, R25, R8, PT ;  /* 0x0000000819168209 */ /* 0x000fce0003810000 */
.L_x_15242:
[----:B------:R-:W-:Y:S05]  /*3ce0*/  BSYNC B0 ;  /* 0x0000000000007941 */ /* 0x000fea0003800000 */
.L_x_15241:
[----:B------:R-:W-:Y:S04]  /*3cf0*/  BSSY B0, `(.L_x_15236) ;  /* 0x0000005000007945 */ /* 0x000fe80003800000 */
[----:B------:R-:W-:Y:S05]  /*3d00*/  @P1 BRA `(.L_x_15243) ;  /* 0x00000000000c1947 */ /* 0x000fea0003800000 */
[----:B-----5:R-:W-:Y:S01]  /*3d10*/  FSETP.NAN.FTZ.AND P0, PT, R16, R16, PT ;  /* 0x000000101000720b */ /* 0x020fe20003f18000 */
[----:B------:R-:W-:-:S12]  /*3d20*/  IMAD.MOV.U32 R18, RZ, RZ, R16 ;  /* 0x000000ffff127224 */ /* 0x000fd800078e0010 */
[----:B------:R-:W-:-:S07]  /*3d30*/  @!P0 FMNMX.FTZ R18, R16, R8, PT ;  /* 0x0000000810128209 */ /* 0x000fce0003810000 */
.L_x_15243:
[----:B------:R-:W-:Y:S05]  /*3d40*/  BSYNC B0 ;  /* 0x0000000000007941 */ /* 0x000fea0003800000 */
.L_x_15236:
[----:B---3-5:R-:W0:Y:S01]  /*3d50*/  S2R R19, SR_TID.X ;  /* 0x0000000000137919 */ /* 0x028e220000002100 */
[----:B------:R-:W1:Y:S01]  /*3d60*/  LDC.U8 R16, c[0x0][0x23c] ;  /* 0x00008f00ff107b82 */ /* 0x000e620000000000 */
[----:B------:R-:W-:Y:S01]  /*3d70*/  BSSY B6, `(.L_x_15244) ;  /* 0x00000ed000067945 */ /* 0x000fe20003800000 */
[----:B0-----:R-:W-:-:S13]  /*3d80*/  ISETP.GE.AND P0, PT, R19, R17, PT ;  /* 0x000000111300720c */ /* 0x001fda0003f06270 */
[----:B------:R-:W-:Y:S05]  /*3d90*/  @P0 BRA `(.L_x_15245) ;  /* 0x0000000c00a80947 */ /* 0x000fea0003800000 */
[----:B------:R-:W0:Y:S01]  /*3da0*/  LDC.64 R8, c[0x0][0x220] ;  /* 0x00008800ff087b82 */ /* 0x000e220000000a00 */
        /* <DEDUP_REMOVED lines=20> */
.L_x_15249:
[----:B------:R-:W0:Y:S02]  /*3ef0*/  F2I.S64.TRUNC R4, R4 ;  /* 0x0000000400047311 */ /* 0x000e24000020d900 */
[----:B0-----:R-:W-:-:S05]  /*3f00*/  IMAD.MOV.U32 R3, RZ, RZ, R4 ;  /* 0x000000ffff037224 */ /* 0x001fca00078e0004 */
[----:B------:R0:W-:Y:S01]  /*3f10*/  STG.E.U8 desc[UR36][R8.64], R3 ;  /* 0x0000000308007986 */ /* 0x0001e2000c101124 */
[----:B------:R-:W-:Y:S05]  /*3f20*/  BRA `(.L_x_15251) ;  /* 0x0000000c00407947 */ /* 0x000fea0003800000 */
.L_x_15248:
        /* <DEDUP_REMOVED lines=9> */
.L_x_15253:
[----:B------:R-:W0:Y:S02]  /*3fc0*/  F2I.FTZ.TRUNC.NTZ R3, R4 ;  /* 0x0000000400037305 */ /* 0x000e24000021f100 */
[----:B0-----:R0:W-:Y:S01]  /*3fd0*/  STG.E desc[UR36][R8.64], R3 ;  /* 0x0000000308007986 */ /* 0x0011e2000c101924 */
[----:B------:R-:W-:Y:S05]  /*3fe0*/  BRA `(.L_x_15251) ;  /* 0x0000000c00107947 */ /* 0x000fea0003800000 */
.L_x_15252:
[----:B------:R-:W0:Y:S02]  /*3ff0*/  F2I.FTZ.TRUNC.NTZ R3, R4 ;  /* 0x0000000400037305 */ /* 0x000e24000021f100 */
[----:B0-----:R0:W-:Y:S01]  /*4000*/  STG.E.U16 desc[UR36][R8.64], R3 ;  /* 0x0000000308007986 */ /* 0x0011e2000c101524 */
[----:B------:R-:W-:Y:S05]  /*4010*/  BRA `(.L_x_15251) ;  /* 0x0000000c00047947 */ /* 0x000fea0003800000 */
.L_x_15247:
        /* <DEDUP_REMOVED lines=8> */
.L_x_15255:
[----:B------:R-:W-:-:S05]  /*40a0*/  F2FP.F16.F32.PACK_AB R4, RZ, R4 ;  /* 0x00000004ff04723e */ /* 0x000fca00000000ff */
[----:B------:R0:W-:Y:S01]  /*40b0*/  STG.E.U16 desc[UR36][R8.64], R4 ;  /* 0x0000000408007986 */ /* 0x0001e2000c101524 */
[----:B------:R-:W-:Y:S05]  /*40c0*/  BRA `(.L_x_15251) ;  /* 0x0000000800d87947 */ /* 0x000fea0003800000 */
.L_x_15254:
        /* <DEDUP_REMOVED lines=9> */
.L_x_15257:
[----:B------:R-:W-:-:S04]  /*4160*/  F2FP.F16.F32.PACK_AB R3, RZ, R4 ;  /* 0x00000004ff03723e */ /* 0x000fc800000000ff */
[----:B------:R-:W-:-:S05]  /*4170*/  PRMT R3, R3, 0x5410, RZ ;  /* 0x0000541003037816 */ /* 0x000fca00000000ff */
[----:B------:R0:W-:Y:S01]  /*4180*/  STG.E desc[UR36][R8.64], R3 ;  /* 0x0000000308007986 */ /* 0x0001e2000c101924 */
[----:B------:R-:W-:Y:S05]  /*4190*/  BRA `(.L_x_15251) ;  /* 0x0000000800a47947 */ /* 0x000fea0003800000 */
.L_x_15256:
[----:B------:R-:W-:-:S06]  /*41a0*/  FMUL.FTZ R4, R4, 1 ;  /* 0x3f80000004047820 */ /* 0x000fcc0000410000 */
[----:B------:R-:W0:Y:S02]  /*41b0*/  F2F.F64.F32 R4, R4 ;  /* 0x0000000400047310 */ /* 0x000e240000201800 */
[----:B0-----:R0:W-:Y:S01]  /*41c0*/  STG.E.64 desc[UR36][R8.64], R4 ;  /* 0x0000000408007986 */ /* 0x0011e2000c101b24 */
[----:B------:R-:W-:Y:S05]  /*41d0*/  BRA `(.L_x_15251) ;  /* 0x0000000800947947 */ /* 0x000fea0003800000 */
.L_x_15246:
        /* <DEDUP_REMOVED lines=12> */
.L_x_15260:
[----:B------:R-:W-:Y:S01]  /*42a0*/  FMUL.FTZ R4, R4, 1 ;  /* 0x3f80000004047820 */ /* 0x000fe20000410000 */
[----:B------:R-:W-:-:S05]  /*42b0*/  CS2R R6, SRZ ;  /* 0x0000000000067805 */ /* 0x000fca000001ff00 */
[----:B------:R-:W0:Y:S02]  /*42c0*/  F2F.F64.F32 R4, R4 ;  /* 0x0000000400047310 */ /* 0x000e240000201800 */
[----:B0-----:R0:W-:Y:S01]  /*42d0*/  STG.E.128 desc[UR36][R8.64], R4 ;  /* 0x0000000408007986 */ /* 0x0011e2000c101d24 */
[----:B------:R-:W-:Y:S05]  /*42e0*/  BRA `(.L_x_15251) ;  /* 0x0000000800507947 */ /* 0x000fea0003800000 */
.L_x_15259:
        /* <DEDUP_REMOVED lines=20> */
.L_x_15264:
[----:B------:R-:W-:Y:S05]  /*4430*/  BSYNC B0 ;  /* 0x0000000000007941 */ /* 0x000fea0003800000 */
.L_x_15263:
[----:B------:R-:W-:-:S05]  /*4440*/  LOP3.LUT R5, R0, R5, RZ, 0xfc, !PT ;  /* 0x0000000500057212 */ /* 0x000fca00078efcff */
[----:B------:R0:W-:Y:S01]  /*4450*/  STG.E.U8 desc[UR36][R8.64], R5 ;  /* 0x0000000508007986 */ /* 0x0001e2000c101124 */
[----:B------:R-:W-:Y:S05]  /*4460*/  BRA `(.L_x_15251) ;  /* 0x0000000400f07947 */ /* 0x000fea0003800000 */
.L_x_15262:
        /* <DEDUP_REMOVED lines=12> */
.L_x_15266:
[----:B------:R-:W-:Y:S01]  /*4530*/  IMAD.MOV.U32 R0, RZ, RZ, 0x7f ;  /* 0x0000007fff007424 */ /* 0x000fe200078e00ff */
[----:B------:R-:W-:-:S04]  /*4540*/  ISETP.GT.U32.AND P0, PT, R5, 0x7f800000, PT ;  /* 0x7f8000000500780c */ /* 0x000fc80003f04070 */
[----:B------:R-:W-:-:S09]  /*4550*/  SEL R0, R0, 0x7c, P0 ;  /* 0x0000007c00007807 */ /* 0x000fd20000000000 */
.L_x_15267:
[----:B------:R-:W-:Y:S05]  /*4560*/  BSYNC B0 ;  /* 0x0000000000007941 */ /* 0x000fea0003800000 */
.L_x_15265:
[----:B------:R-:W-:-:S04]  /*4570*/  LOP3.LUT R4, R4, 0x80000000, RZ, 0xc0, !PT ;  /* 0x8000000004047812 */ /* 0x000fc800078ec0ff */
[----:B------:R-:W-:-:S04]  /*4580*/  SHF.R.U32.HI R3, RZ, 0x18, R4 ;  /* 0x00000018ff037819 */ /* 0x000fc80000011604 */
[----:B------:R-:W-:-:S05]  /*4590*/  LOP3.LUT R3, R0, R3, RZ, 0xfc, !PT ;  /* 0x0000000300037212 */ /* 0x000fca00078efcff */
[----:B------:R0:W-:Y:S01]  /*45a0*/  STG.E.U8 desc[UR36][R8.64], R3 ;  /* 0x0000000308007986 */ /* 0x0001e2000c101124 */
[----:B------:R-:W-:Y:S05]  /*45b0*/  BRA `(.L_x_15251) ;  /* 0x00000004009c7947 */ /* 0x000fea0003800000 */
.L_x_15261:
[----:B------:R-:W-:-:S05]  /*45c0*/  F2FP.BF16.F32.PACK_AB R4, RZ, R4 ;  /* 0x00000004ff04723e */ /* 0x000fca00000010ff */
[----:B------:R0:W-:Y:S01]  /*45d0*/  STG.E.U16 desc[UR36][R8.64], R4 ;  /* 0x0000000408007986 */ /* 0x0001e2000c101524 */
[----:B------:R-:W-:Y:S05]  /*45e0*/  BRA `(.L_x_15251) ;  /* 0x0000000400907947 */ /* 0x000fea0003800000 */
.L_x_15258:
        /* <DEDUP_REMOVED lines=11> */
.L_x_15270:
        /* <DEDUP_REMOVED lines=16> */
.L_x_15273:
[----:B------:R-:W-:-:S04]  /*47a0*/  LOP3.LUT R4, R4, 0x80000000, RZ, 0xc0, !PT ;  /* 0x8000000004047812 */ /* 0x000fc800078ec0ff */
[----:B------:R-:W-:-:S04]  /*47b0*/  SHF.R.U32.HI R4, RZ, 0x18, R4 ;  /* 0x00000018ff047819 */ /* 0x000fc80000011604 */
[----:B------:R-:W-:-:S04]  /*47c0*/  LOP3.LUT R3, R3, R4, RZ, 0xfc, !PT ;  /* 0x0000000403037212 */ /* 0x000fc800078efcff */
[----:B------:R-:W-:-:S07]  /*47d0*/  PRMT R0, R3, 0x7610, R0 ;  /* 0x0000761003007816 */ /* 0x000fce0000000000 */
.L_x_15272:
[----:B------:R-:W-:Y:S05]  /*47e0*/  BSYNC B0 ;  /* 0x0000000000007941 */ /* 0x000fea0003800000 */
.L_x_15271:
[----:B------:R3:W-:Y:S01]  /*47f0*/  STG.E.U8 desc[UR36][R8.64], R0 ;  /* 0x0000000008007986 */ /* 0x0007e2000c101124 */
[----:B------:R-:W-:Y:S05]  /*4800*/  BRA `(.L_x_15251) ;  /* 0x0000000400087947 */ /* 0x000fea0003800000 */
.L_x_15269:
        /* <DEDUP_REMOVED lines=16> */
.L_x_15276:
[----:B------:R-:W-:-:S04]  /*4910*/  LOP3.LUT R4, R4, 0x80000000, RZ, 0xc0, !PT ;  /* 0x8000000004047812 */ /* 0x000fc800078ec0ff */
[----:B------:R-:W-:-:S04]  /*4920*/  SHF.R.U32.HI R4, RZ, 0x18, R4 ;  /* 0x00000018ff047819 */ /* 0x000fc80000011604 */
[----:B------:R-:W-:-:S04]  /*4930*/  LOP3.LUT R3, R3, R4, RZ, 0xfc, !PT ;  /* 0x0000000403037212 */ /* 0x000fc800078efcff */
[----:B------:R-:W-:-:S07]  /*4940*/  PRMT R0, R3, 0x7610, R0 ;  /* 0x0000761003007816 */ /* 0x000fce0000000000 */
.L_x_15275:
[----:B------:R-:W-:Y:S05]  /*4950*/  BSYNC B0 ;  /* 0x0000000000007941 */ /* 0x000fea0003800000 */
.L_x_15274:
[----:B------:R0:W-:Y:S01]  /*4960*/  STG.E.U8 desc[UR36][R8.64], R0 ;  /* 0x0000000008007986 */ /* 0x0001e2000c101124 */
[----:B------:R-:W-:Y:S05]  /*4970*/  BRA `(.L_x_15251) ;  /* 0x0000000000ac7947 */ /* 0x000fea0003800000 */
.L_x_15268:
        /* <DEDUP_REMOVED lines=21> */
.L_x_15250:
        /* <DEDUP_REMOVED lines=16> */
.L_x_15279:
[----:B------:R-:W-:Y:S05]  /*4bd0*/  BRA `(.L_x_15251) ;  /* 0x0000000000147947 */ /* 0x000fea0003800000 */
.L_x_15278:
[----:B------:R-:W0:Y:S02]  /*4be0*/  F2I.U64.TRUNC R4, R4 ;  /* 0x0000000400047311 */ /* 0x000e24000020d800 */
[----:B0-----:R2:W-:Y:S01]  /*4bf0*/  STG.E.64 desc[UR36][R8.64], R4 ;  /* 0x0000000408007986 */ /* 0x0015e2000c101b24 */
[----:B------:R-:W-:Y:S05]  /*4c00*/  BRA `(.L_x_15251) ;  /* 0x0000000000087947 */ /* 0x000fea0003800000 */
.L_x_15277:
[----:B------:R-:W0:Y:S02]  /*4c10*/  F2I.FTZ.U32.TRUNC.NTZ R3, R4 ;  /* 0x0000000400037305 */ /* 0x000e24000021f000 */
[----:B0-----:R0:W-:Y:S02]  /*4c20*/  STG.E desc[UR36][R8.64], R3 ;  /* 0x0000000308007986 */ /* 0x0011e4000c101924 */
.L_x_15251:
[----:B------:R-:W-:-:S07]  /*4c30*/  VIADD R19, R19, 0x80 ;  /* 0x0000008013137836 */ /* 0x000fce0000000000 */
.L_x_15245:
[----:B------:R-:W-:Y:S05]  /*4c40*/  BSYNC B6 ;  /* 0x0000000000067941 */ /* 0x000fea0003800000 */
.L_x_15244:
        /* <DEDUP_REMOVED lines=24> */
.L_x_15285:
[----:B------:R-:W0:Y:S02]  /*4dd0*/  F2I.S64.TRUNC R24, R24 ;  /* 0x0000001800187311 */ /* 0x000e24000020d900 */
[----:B0-----:R-:W-:-:S05]  /*4de0*/  IMAD.MOV.U32 R3, RZ, RZ, R24 ;  /* 0x000000ffff037224 */ /* 0x001fca00078e0018 */
[----:B------:R0:W-:Y:S01]  /*4df0*/  STG.E.U8 desc[UR36][R8.64], R3 ;  /* 0x0000000308007986 */ /* 0x0001e2000c101124 */
[----:B------:R-:W-:Y:S05]  /*4e00*/  BRA `(.L_x_15287) ;  /* 0x0000000c00407947 */ /* 0x000fea0003800000 */
.L_x_15284:
        /* <DEDUP_REMOVED lines=9> */
.L_x_15289:
[----:B------:R-:W0:Y:S02]  /*4ea0*/  F2I.FTZ.TRUNC.NTZ R3, R24 ;  /* 0x0000001800037305 */ /* 0x000e24000021f100 */
[----:B0-----:R0:W-:Y:S01]  /*4eb0*/  STG.E desc[UR36][R8.64], R3 ;  /* 0x0000000308007986 */ /* 0x0011e2000c101924 */
[----:B------:R-:W-:Y:S05]  /*4ec0*/  BRA `(.L_x_15287) ;  /* 0x0000000c00107947 */ /* 0x000fea0003800000 */
.L_x_15288:
[----:B------:R-:W0:Y:S02]  /*4ed0*/  F2I.FTZ.TRUNC.NTZ R3, R24 ;  /* 0x0000001800037305 */ /* 0x000e24000021f100 */
[----:B0-----:R0:W-:Y:S01]  /*4ee0*/  STG.E.U16 desc[UR36][R8.64], R3 ;  /* 0x0000000308007986 */ /* 0x0011e2000c101524 */
[----:B------:R-:W-:Y:S05]  /*4ef0*/  BRA `(.L_x_15287) ;  /* 0x0000000c00047947 */ /* 0x000fea0003800000 */
.L_x_15283:
        /* <DEDUP_REMOVED lines=8> */
.L_x_15291:
[----:B------:R-:W-:-:S05]  /*4f80*/  F2FP.F16.F32.PACK_AB R24, RZ, R24 ;  /* 0x00000018ff18723e */ /* 0x000fca00000000ff */
[----:B------:R0:W-:Y:S01]  /*4f90*/  STG.E.U16 desc[UR36][R8.64], R24 ;  /* 0x0000001808007986 */ /* 0x0001e2000c101524 */
[----:B------:R-:W-:Y:S05]  /*4fa0*/  BRA `(.L_x_15287) ;  /* 0x0000000800d87947 */ /* 0x000fea0003800000 */
.L_x_15290:
        /* <DEDUP_REMOVED lines=9> */
.L_x_15293:
[----:B------:R-:W-:-:S04]  /*5040*/  F2FP.F16.F32.PACK_AB R3, RZ, R24 ;  /* 0x00000018ff03723e */ /* 0x000fc800000000ff */
[----:B------:R-:W-:-:S05]  /*5050*/  PRMT R3, R3, 0x5410, RZ ;  /* 0x0000541003037816 */ /* 0x000fca00000000ff */
[----:B------:R0:W-:Y:S01]  /*5060*/  STG.E desc[UR36][R8.64], R3 ;  /* 0x0000000308007986 */ /* 0x0001e2000c101924 */
[----:B------:R-:W-:Y:S05]  /*5070*/  BRA `(.L_x_15287) ;  /* 0x0000000800a47947 */ /* 0x000fea0003800000 */
.L_x_15292:
[----:B------:R-:W-:-:S06]  /*5080*/  FMUL.FTZ R4, R24, 1 ;  /* 0x3f80000018047820 */ /* 0x000fcc0000410000 */
[----:B------:R-:W0:Y:S02]  /*5090*/  F2F.F64.F32 R4, R4 ;  /* 0x0000000400047310 */ /* 0x000e240000201800 */
[----:B0-----:R0:W-:Y:S01]  /*50a0*/  STG.E.64 desc[UR36][R8.64], R4 ;  /* 0x0000000408007986 */ /* 0x0011e2000c101b24 */
[----:B------:R-:W-:Y:S05]  /*50b0*/  BRA `(.L_x_15287) ;  /* 0x0000000800947947 */ /* 0x000fea0003800000 */
.L_x_15282:
        /* <DEDUP_REMOVED lines=12> */
.L_x_15296:
[----:B------:R-:W-:Y:S01]  /*5180*/  FMUL.FTZ R4, R24, 1 ;  /* 0x3f80000018047820 */ /* 0x000fe20000410000 */
[----:B------:R-:W-:-:S05]  /*5190*/  CS2R R6, SRZ ;  /* 0x0000000000067805 */ /* 0x000fca000001ff00 */
[----:B------:R-:W0:Y:S02]  /*51a0*/  F2F.F64.F32 R4, R4 ;  /* 0x0000000400047310 */ /* 0x000e240000201800 */
[----:B0-----:R0:W-:Y:S01]  /*51b0*/  STG.E.128 desc[UR36][R8.64], R4 ;  /* 0x0000000408007986 */ /* 0x0011e2000c101d24 */
[----:B------:R-:W-:Y:S05]  /*51c0*/  BRA `(.L_x_15287) ;  /* 0x0000000800507947 */ /* 0x000fea0003800000 */
.L_x_15295:
        /* <DEDUP_REMOVED lines=20> */
.L_x_15300:
[----:B------:R-:W-:Y:S05]  /*5310*/  BSYNC B0 ;  /* 0x0000000000007941 */ /* 0x000fea0003800000 */
.L_x_15299:
[----:B------:R-:W-:-:S05]  /*5320*/  LOP3.LUT R5, R0, R5, RZ, 0xfc, !PT ;  /* 0x0000000500057212 */ /* 0x000fca00078efcff */
[----:B------:R0:W-:Y:S01]  /*5330*/  STG.E.U8 desc[UR36][R8.64], R5 ;  /* 0x0000000508007986 */ /* 0x0001e2000c101124 */
[----:B------:R-:W-:Y:S05]  /*5340*/  BRA `(.L_x_15287) ;  /* 0x0000000400f07947 */ /* 0x000fea0003800000 */
.L_x_15298:
        /* <DEDUP_REMOVED lines=12> */
.L_x_15302:
[----:B------:R-:W-:Y:S01]  /*5410*/  IMAD.MOV.U32 R0, RZ, RZ, 0x7f ;  /* 0x0000007fff007424 */ /* 0x000fe200078e00ff */
[----:B------:R-:W-:-:S04]  /*5420*/  ISETP.GT.U32.AND P0, PT, R4, 0x7f800000, PT ;  /* 0x7f8000000400780c */ /* 0x000fc80003f04070 */
[----:B------:R-:W-:-:S09]  /*5430*/  SEL R0, R0, 0x7c, P0 ;  /* 0x0000007c00007807 */ /* 0x000fd20000000000 */
.L_x_15303:
[----:B------:R-:W-:Y:S05]  /*5440*/  BSYNC B0 ;  /* 0x0000000000007941 */ /* 0x000fea0003800000 */
.L_x_15301:
[----:B------:R-:W-:-:S04]  /*5450*/  LOP3.LUT R24, R24, 0x80000000, RZ, 0xc0, !PT ;  /* 0x8000000018187812 */ /* 0x000fc800078ec0ff */
[----:B------:R-:W-:-:S04]  /*5460*/  SHF.R.U32.HI R3, RZ, 0x18, R24 ;  /* 0x00000018ff037819 */ /* 0x000fc80000011618 */
[----:B------:R-:W-:-:S05]  /*5470*/  LOP3.LUT R3, R0, R3, RZ, 0xfc, !PT ;  /* 0x0000000300037212 */ /* 0x000fca00078efcff */
[----:B------:R0:W-:Y:S01]  /*5480*/  STG.E.U8 desc[UR36][R8.64], R3 ;  /* 0x0000000308007986 */ /* 0x0001e2000c101124 */
[----:B------:R-:W-:Y:S05]  /*5490*/  BRA `(.L_x_15287) ;  /* 0x00000004009c7947 */ /* 0x000fea0003800000 */
.L_x_15297:
[----:B------:R-:W-:-:S05]  /*54a0*/  F2FP.BF16.F32.PACK_AB R24, RZ, R24 ;  /* 0x00000018ff18723e */ /* 0x000fca00000010ff */
[----:B------:R0:W-:Y:S01]  /*54b0*/  STG.E.U16 desc[UR36][R8.64], R24 ;  /* 0x0000001808007986 */ /* 0x0001e2000c101524 */
[----:B------:R-:W-:Y:S05]  /*54c0*/  BRA `(.L_x_15287) ;  /* 0x0000000400907947 */ /* 0x000fea0003800000 */
.L_x_15294:
        /* <DEDUP_REMOVED lines=11> */
.L_x_15306:
        /* <DEDUP_REMOVED lines=16> */
.L_x_15309:
[----:B------:R-:W-:-:S04]  /*5680*/  LOP3.LUT R24, R24, 0x80000000, RZ, 0xc0, !PT ;  /* 0x8000000018187812 */ /* 0x000fc800078ec0ff */
[----:B------:R-:W-:-:S04]  /*5690*/  SHF.R.U32.HI R3, RZ, 0x18, R24 ;  /* 0x00000018ff037819 */ /* 0x000fc80000011618 */
[----:B------:R-:W-:-:S04]  /*56a0*/  LOP3.LUT R0, R0, R3, RZ, 0xfc, !PT ;  /* 0x0000000300007212 */ /* 0x000fc800078efcff */
[----:B------:R-:W-:-:S07]  /*56b0*/  PRMT R4, R0, 0x7610, R4 ;  /* 0x0000761000047816 */ /* 0x000fce0000000004 */
.L_x_15308:
[----:B------:R-:W-:Y:S05]  /*56c0*/  BSYNC B0 ;  /* 0x0000000000007941 */ /* 0x000fea0003800000 */
.L_x_15307:
[----:B------:R3:W-:Y:S01]  /*56d0*/  STG.E.U8 desc[UR36][R8.64], R4 ;  /* 0x0000000408007986 */ /* 0x0007e2000c101124 */
[----:B------:R-:W-:Y:S05]  /*56e0*/  BRA `(.L_x_15287) ;  /* 0x0000000400087947 */ /* 0x000fea0003800000 */
.L_x_15305:
        /* <DEDUP_REMOVED lines=16> */
.L_x_15312:
[----:B------:R-:W-:-:S04]  /*57f0*/  LOP3.LUT R24, R24, 0x80000000, RZ, 0xc0, !PT ;  /* 0x8000000018187812 */ /* 0x000fc800078ec0ff */
[----:B------:R-:W-:-:S04]  /*5800*/  SHF.R.U32.HI R3, RZ, 0x18, R24 ;  /* 0x00000018ff037819 */ /* 0x000fc80000011618 */
[----:B------:R-:W-:-:S04]  /*5810*/  LOP3.LUT R0, R0, R3, RZ, 0xfc, !PT ;  /* 0x0000000300007212 */ /* 0x000fc800078efcff */
[----:B------:R-:W-:-:S07]  /*5820*/  PRMT R4, R0, 0x7610, R4 ;  /* 0x0000761000047816 */ /* 0x000fce0000000004 */
.L_x_15311:
[----:B------:R-:W-:Y:S05]  /*5830*/  BSYNC B0 ;  /* 0x0000000000007941 */ /* 0x000fea0003800000 */
.L_x_15310:
[----:B------:R0:W-:Y:S01]  /*5840*/  STG.E.U8 desc[UR36][R8.64], R4 ;  /* 0x0000000408007986 */ /* 0x0001e2000c101124 */
[----:B------:R-:W-:Y:S05]  /*5850*/  BRA `(.L_x_15287) ;  /* 0x0000000000ac7947 */ /* 0x000fea0003800000 */
.L_x_15304:
        /* <DEDUP_REMOVED lines=21> */
.L_x_15286:
        /* <DEDUP_REMOVED lines=16> */
.L_x_15315:
[----:B------:R-:W-:Y:S05]  /*5ab0*/  BRA `(.L_x_15287) ;  /* 0x0000000000147947 */ /* 0x000fea0003800000 */
.L_x_15314:
[----:B------:R-:W0:Y:S02]  /*5ac0*/  F2I.U64.TRUNC R24, R24 ;  /* 0x0000001800187311 */ /* 0x000e24000020d800 */
[----:B0-----:R1:W-:Y:S01]  /*5ad0*/  STG.E.64 desc[UR36][R8.64], R24 ;  /* 0x0000001808007986 */ /* 0x0013e2000c101b24 */
[----:B------:R-:W-:Y:S05]  /*5ae0*/  BRA `(.L_x_15287) ;  /* 0x0000000000087947 */ /* 0x000fea0003800000 */
.L_x_15313:
[----:B------:R-:W0:Y:S02]  /*5af0*/  F2I.FTZ.U32.TRUNC.NTZ R3, R24 ;  /* 0x0000001800037305 */ /* 0x000e24000021f000 */
[----:B0-----:R0:W-:Y:S02]  /*5b00*/  STG.E desc[UR36][R8.64], R3 ;  /* 0x0000000308007986 */ /* 0x0011e4000c101924 */
.L_x_15287:
        /* <DEDUP_REMOVED lines=24> */
.L_x_15319:
[----:B------:R-:W0:Y:S02]  /*5c90*/  F2I.S64.TRUNC R22, R22 ;  /* 0x0000001600167311 */ /* 0x000e24000020d900 */
[----:B0-----:R-:W-:-:S05]  /*5ca0*/  IMAD.MOV.U32 R3, RZ, RZ, R22 ;  /* 0x000000ffff037224 */ /* 0x001fca00078e0016 */
[----:B------:R0:W-:Y:S01]  /*5cb0*/  STG.E.U8 desc[UR36][R8.64], R3 ;  /* 0x0000000308007986 */ /* 0x0001e2000c101124 */
[----:B------:R-:W-:Y:S05]  /*5cc0*/  BRA `(.L_x_15321) ;  /* 0x0000000c00407947 */ /* 0x000fea0003800000 */
.L_x_15318:
        /* <DEDUP_REMOVED lines=9> */
.L_x_15323:
[----:B------:R-:W0:Y:S02]  /*5d60*/  F2I.FTZ.TRUNC.NTZ R3, R22 ;  /* 0x0000001600037305 */ /* 0x000e24000021f100 */
[----:B0-----:R0:W-:Y:S01]  /*5d70*/  STG.E desc[UR36][R8.64], R3 ;  /* 0x0000000308007986 */ /* 0x0011e2000c101924 */
[----:B------:R-:W-:Y:S05]  /*5d80*/  BRA `(.L_x_15321) ;  /* 0x0000000c00107947 */ /* 0x000fea0003800000 */
.L_x_15322:
[----:B------:R-:W0:Y:S02]  /*5d90*/  F2I.FTZ.TRUNC.NTZ R3, R22 ;  /* 0x0000001600037305 */ /* 0x000e24000021f100 */
[----:B0-----:R0:W-:Y:S01]  /*5da0*/  STG.E.U16 desc[UR36][R8.64], R3 ;  /* 0x0000000308007986 */ /* 0x0011e2000c101524 */
[----:B------:R-:W-:Y:S05]  /*5db0*/  BRA `(.L_x_15321) ;  /* 0x0000000c00047947 */ /* 0x000fea0003800000 */
.L_x_15317:
        /* <DEDUP_REMOVED lines=8> */
.L_x_15325:
[----:B------:R-:W-:-:S05]  /*5e40*/  F2FP.F16.F32.PACK_AB R22, RZ, R22 ;  /* 0x00000016ff16723e */ /* 0x000fca00000000ff */
[----:B------:R0:W-:Y:S01]  /*5e50*/  STG.E.U16 desc[UR36][R8.64], R22 ;  /* 0x0000001608007986 */ /* 0x0001e2000c101524 */
[----:B------:R-:W-:Y:S05]  /*5e60*/  BRA `(.L_x_15321) ;  /* 0x0000000800d87947 */ /* 0x000fea0003800000 */
.L_x_15324:
        /* <DEDUP_REMOVED lines=9> */
.L_x_15327:
[----:B------:R-:W-:-:S04]  /*5f00*/  F2FP.F16.F32.PACK_AB R3, RZ, R22 ;  /* 0x00000016ff03723e */ /* 0x000fc800000000ff */
[----:B------:R-:W-:-:S05]  /*5f10*/  PRMT R3, R3, 0x5410, RZ ;  /* 0x0000541003037816 */ /* 0x000fca00000000ff */
[----:B------:R0:W-:Y:S01]  /*5f20*/  STG.E desc[UR36][R8.64], R3 ;  /* 0x0000000308007986 */ /* 0x0001e2000c101924 */
[----:B------:R-:W-:Y:S05]  /*5f30*/  BRA `(.L_x_15321) ;  /* 0x0000000800a47947 */ /* 0x000fea0003800000 */
.L_x_15326:
[----:B------:R-:W-:-:S06]  /*5f40*/  FMUL.FTZ R4, R22, 1 ;  /* 0x3f80000016047820 */ /* 0x000fcc0000410000 */
[----:B------:R-:W0:Y:S02]  /*5f50*/  F2F.F64.F32 R4, R4 ;  /* 0x0000000400047310 */ /* 0x000e240000201800 */
[----:B0-----:R0:W-:Y:S01]  /*5f60*/  STG.E.64 desc[UR36][R8.64], R4 ;  /* 0x0000000408007986 */ /* 0x0011e2000c101b24 */
[----:B------:R-:W-:Y:S05]  /*5f70*/  BRA `(.L_x_15321) ;  /* 0x0000000800947947 */ /* 0x000fea0003800000 */
.L_x_15316:
        /* <DEDUP_REMOVED lines=12> */
.L_x_15330:
[----:B------:R-:W-:Y:S01]  /*6040*/  FMUL.FTZ R4, R22, 1 ;  /* 0x3f80000016047820 */ /* 0x000fe20000410000 */
[----:B------:R-:W-:-:S05]  /*6050*/  CS2R R6, SRZ ;  /* 0x0000000000067805 */ /* 0x000fca000001ff00 */
[----:B------:R-:W0:Y:S02]  /*6060*/  F2F.F64.F32 R4, R4 ;  /* 0x0000000400047310 */ /* 0x000e240000201800 */
[----:B0-----:R0:W-:Y:S01]  /*6070*/  STG.E.128 desc[UR36][R8.64], R4 ;  /* 0x0000000408007986 */ /* 0x0011e2000c101d24 */
[----:B------:R-:W-:Y:S05]  /*6080*/  BRA `(.L_x_15321) ;  /* 0x0000000800507947 */ /* 0x000fea0003800000 */
.L_x_15329:
        /* <DEDUP_REMOVED lines=20> */
.L_x_15334:
[----:B------:R-:W-:Y:S05]  /*61d0*/  BSYNC B0 ;  /* 0x0000000000007941 */ /* 0x000fea0003800000 */
.L_x_15333:
[----:B------:R-:W-:-:S05]  /*61e0*/  LOP3.LUT R5, R0, R5, RZ, 0xfc, !PT ;  /* 0x0000000500057212 */ /* 0x000fca00078efcff */
[----:B------:R0:W-:Y:S01]  /*61f0*/  STG.E.U8 desc[UR36][R8.64], R5 ;  /* 0x0000000508007986 */ /* 0x0001e2000c101124 */
[----:B------:R-:W-:Y:S05]  /*6200*/  BRA `(.L_x_15321) ;  /* 0x0000000400f07947 */ /* 0x000fea0003800000 */
.L_x_15332:
        /* <DEDUP_REMOVED lines=12> */
.L_x_15336:
[----:B------:R-:W-:Y:S01]  /*62d0*/  IMAD.MOV.U32 R0, RZ, RZ, 0x7f ;  /* 0x0000007fff007424 */ /* 0x000fe200078e00ff */
[----:B------:R-:W-:-:S04]  /*62e0*/  ISETP.GT.U32.AND P0, PT, R4, 0x7f800000, PT ;  /* 0x7f8000000400780c */ /* 0x000fc80003f04070 */
[----:B------:R-:W-:-:S09]  /*62f0*/  SEL R0, R0, 0x7c, P0 ;  /* 0x0000007c00007807 */ /* 0x000fd20000000000 */
.L_x_15337:
[----:B------:R-:W-:Y:S05]  /*6300*/  BSYNC B0 ;  /* 0x0000000000007941 */ /* 0x000fea0003800000 */
.L_x_15335:
[----:B------:R-:W-:-:S04]  /*6310*/  LOP3.LUT R22, R22, 0x80000000, RZ, 0xc0, !PT ;  /* 0x8000000016167812 */ /* 0x000fc800078ec0ff */
[----:B------:R-:W-:-:S04]  /*6320*/  SHF.R.U32.HI R3, RZ, 0x18, R22 ;  /* 0x00000018ff037819 */ /* 0x000fc80000011616 */
[----:B------:R-:W-:-:S05]  /*6330*/  LOP3.LUT R3, R0, R3, RZ, 0xfc, !PT ;  /* 0x0000000300037212 */ /* 0x000fca00078efcff */
[----:B------:R0:W-:Y:S01]  /*6340*/  STG.E.U8 desc[UR36][R8.64], R3 ;  /* 0x0000000308007986 */ /* 0x0001e2000c101124 */
[----:B------:R-:W-:Y:S05]  /*6350*/  BRA `(.L_x_15321) ;  /* 0x00000004009c7947 */ /* 0x000fea0003800000 */
.L_x_15331:
[----:B------:R-:W-:-:S05]  /*6360*/  F2FP.BF16.F32.PACK_AB R22, RZ, R22 ;  /* 0x00000016ff16723e */ /* 0x000fca00000010ff */
[----:B------:R0:W-:Y:S01]  /*6370*/  STG.E.U16 desc[UR36][R8.64], R22 ;  /* 0x0000001608007986 */ /* 0x0001e2000c101524 */
[----:B------:R-:W-:Y:S05]  /*6380*/  BRA `(.L_x_15321) ;  /* 0x0000000400907947 */ /* 0x000fea0003800000 */
.L_x_15328:
        /* <DEDUP_REMOVED lines=11> */
.L_x_15340:
        /* <DEDUP_REMOVED lines=16> */
.L_x_15343:
[----:B------:R-:W-:-:S04]  /*6540*/  LOP3.LUT R22, R22, 0x80000000, RZ, 0xc0, !PT ;  /* 0x8000000016167812 */ /* 0x000fc800078ec0ff */
[----:B------:R-:W-:-:S04]  /*6550*/  SHF.R.U32.HI R3, RZ, 0x18, R22 ;  /* 0x00000018ff037819 */ /* 0x000fc80000011616 */
[----:B------:R-:W-:-:S04]  /*6560*/  LOP3.LUT R0, R0, R3, RZ, 0xfc, !PT ;  /* 0x0000000300007212 */ /* 0x000fc800078efcff */
[----:B------:R-:W-:-:S07]  /*6570*/  PRMT R4, R0, 0x7610, R4 ;  /* 0x0000761000047816 */ /* 0x000fce0000000004 */
.L_x_15342:
[----:B------:R-:W-:Y:S05]  /*6580*/  BSYNC B0 ;  /* 0x0000000000007941 */ /* 0x000fea0003800000 */
.L_x_15341:
[----:B------:R3:W-:Y:S01]  /*6590*/  STG.E.U8 desc[UR36][R8.64], R4 ;  /* 0x0000000408007986 */ /* 0x0007e2000c101124 */
[----:B------:R-:W-:Y:S05]  /*65a0*/  BRA `(.L_x_15321) ;  /* 0x0000000400087947 */ /* 0x000fea0003800000 */
.L_x_15339:
        /* <DEDUP_REMOVED lines=16> */
.L_x_15346:
[----:B------:R-:W-:-:S04]  /*66b0*/  LOP3.LUT R22, R22, 0x80000000, RZ, 0xc0, !PT ;  /* 0x8000000016167812 */ /* 0x000fc800078ec0ff */
[----:B------:R-:W-:-:S04]  /*66c0*/  SHF.R.U32.HI R3, RZ, 0x18, R22 ;  /* 0x00000018ff037819 */ /* 0x000fc80000011616 */
[----:B------:R-:W-:-:S04]  /*66d0*/  LOP3.LUT R0, R0, R3, RZ, 0xfc, !PT ;  /* 0x0000000300007212 */ /* 0x000fc800078efcff */
[----:B------:R-:W-:-:S07]  /*66e0*/  PRMT R4, R0, 0x7610, R4 ;  /* 0x0000761000047816 */ /* 0x000fce0000000004 */
.L_x_15345:
[----:B------:R-:W-:Y:S05]  /*66f0*/  BSYNC B0 ;  /* 0x0000000000007941 */ /* 0x000fea0003800000 */
.L_x_15344:
[----:B------:R0:W-:Y:S01]  /*6700*/  STG.E.U8 desc[UR36][R8.64], R4 ;  /* 0x0000000408007986 */ /* 0x0001e2000c101124 */
[----:B------:R-:W-:Y:S05]  /*6710*/  BRA `(.L_x_15321) ;  /* 0x0000000000ac7947 */ /* 0x000fea0003800000 */
.L_x_15338:
        /* <DEDUP_REMOVED lines=21> */
.L_x_15320:
        /* <DEDUP_REMOVED lines=16> */
.L_x_15349:
[----:B------:R-:W-:Y:S05]  /*6970*/  BRA `(.L_x_15321) ;  /* 0x0000000000147947 */ /* 0x000fea0003800000 */
.L_x_15348:
[----:B------:R-:W0:Y:S02]  /*6980*/  F2I.U64.TRUNC R22, R22 ;  /* 0x0000001600167311 */ /* 0x000e24000020d800 */
[----:B0-----:R2:W-:Y:S01]  /*6990*/  STG.E.64 desc[UR36][R8.64], R22 ;  /* 0x0000001608007986 */ /* 0x0015e2000c101b24 */
[----:B------:R-:W-:Y:S05]  /*69a0*/  BRA `(.L_x_15321) ;  /* 0x0000000000087947 */ /* 0x000fea0003800000 */
.L_x_15347:
[----:B------:R-:W0:Y:S02]  /*69b0*/  F2I.FTZ.U32.TRUNC.NTZ R3, R22 ;  /* 0x0000001600037305 */ /* 0x000e24000021f000 */
[----:B0-----:R0:W-:Y:S02]  /*69c0*/  STG.E desc[UR36][R8.64], R3 ;  /* 0x0000000308007986 */ /* 0x0011e4000c101924 */
.L_x_15321:
[----:B------:R-:W-:-:S07]  /*69d0*/  VIADD R19, R19, 0x80 ;  /* 0x0000008013137836 */ /* 0x000fce0000000000 */
.L_x_15281:
[----:B------:R-:W-:Y:S05]  /*69e0*/  BSYNC B6 ;  /* 0x0000000000067941 */ /* 0x000fea0003800000 */
.L_x_15280:
[----:B------:R-:W-:-:S13]  /*69f0*/  ISETP.GE.AND P0, PT, R19, R17, PT ;  /* 0x000000111300720c */ /* 0x000fda0003f06270 */
[----:B------:R-:W-:Y:S05]  /*6a00*/  @P0 EXIT ;  /* 0x000000000000094d */ /* 0x000fea0003800000 */
[----:B0-23--:R-:W0:Y:S01]  /*6a10*/  LDC.64 R4, c[0x0][0x220] ;  /* 0x00008800ff047b82 */ /* 0x00de220000000a00 */
[----:B-1----:R-:W-:Y:S01]  /*6a20*/  PRMT R0, R16, 0x9910, RZ ;  /* 0x0000991010007816 */ /* 0x002fe200000000ff */
        /* <DEDUP_REMOVED lines=18> */
.L_x_15353:
[----:B------:R-:W0:Y:S02]  /*6b50*/  F2I.S64.TRUNC R18, R18 ;  /* 0x0000001200127311 */ /* 0x000e24000020d900 */
[----:B0-----:R-:W-:-:S05]  /*6b60*/  IMAD.MOV.U32 R5, RZ, RZ, R18 ;  /* 0x000000ffff057224 */ /* 0x001fca00078e0012 */
[----:B------:R-:W-:Y:S01]  /*6b70*/  STG.E.U8 desc[UR36][R2.64], R5 ;  /* 0x0000000502007986 */ /* 0x000fe2000c101124 */
[----:B------:R-:W-:Y:S05]  /*6b80*/  EXIT ;  /* 0x000000000000794d */ /* 0x000fea0003800000 */
.L_x_15352:
        /* <DEDUP_REMOVED lines=9> */
.L_x_15356:
[----:B------:R-:W0:Y:S02]  /*6c20*/  F2I.FTZ.TRUNC.NTZ R5, R18 ;  /* 0x0000001200057305 */ /* 0x000e24000021f100 */
[----:B0-----:R-:W-:Y:S01]  /*6c30*/  STG.E desc[UR36][R2.64], R5 ;  /* 0x0000000502007986 */ /* 0x001fe2000c101924 */
[----:B------:R-:W-:Y:S05]  /*6c40*/  EXIT ;  /* 0x000000000000794d */ /* 0x000fea0003800000 */
.L_x_15355:
[----:B------:R-:W0:Y:S02]  /*6c50*/  F2I.FTZ.TRUNC.NTZ R5, R18 ;  /* 0x0000001200057305 */ /* 0x000e24000021f100 */
[----:B0-----:R-:W-:Y:S01]  /*6c60*/  STG.E.U16 desc[UR36][R2.64], R5 ;  /* 0x0000000502007986 */ /* 0x001fe2000c101524 */
[----:B------:R-:W-:Y:S05]  /*6c70*/  EXIT ;  /* 0x000000000000794d */ /* 0x000fea0003800000 */
.L_x_15351:
        /* <DEDUP_REMOVED lines=8> */
.L_x_15358:
[----:B------:R-:W-:-:S05]  /*6d00*/  F2FP.F16.F32.PACK_AB R18, RZ, R18 ;  /* 0x00000012ff12723e */ /* 0x000fca00000000ff */
[----:B------:R-:W-:Y:S01]  /*6d10*/  STG.E.U16 desc[UR36][R2.64], R18 ;  /* 0x0000001202007986 */ /* 0x000fe2000c101524 */
[----:B------:R-:W-:Y:S05]  /*6d20*/  EXIT ;  /* 0x000000000000794d */ /* 0x000fea0003800000 */
.L_x_15357:
        /* <DEDUP_REMOVED lines=9> */
.L_x_15360:
[----:B------:R-:W-:-:S04]  /*6dc0*/  F2FP.F16.F32.PACK_AB R5, RZ, R18 ;  /* 0x00000012ff05723e */ /* 0x000fc800000000ff */
[----:B------:R-:W-:-:S05]  /*6dd0*/  PRMT R5, R5, 0x5410, RZ ;  /* 0x0000541005057816 */ /* 0x000fca00000000ff */
[----:B------:R-:W-:Y:S01]  /*6de0*/  STG.E desc[UR36][R2.64], R5 ;  /* 0x0000000502007986 */ /* 0x000fe2000c101924 */
[----:B------:R-:W-:Y:S05]  /*6df0*/  EXIT ;  /* 0x000000000000794d */ /* 0x000fea0003800000 */
.L_x_15359:
[----:B------:R-:W-:-:S06]  /*6e00*/  FMUL.FTZ R4, R18, 1 ;  /* 0x3f80000012047820 */ /* 0x000fcc0000410000 */
[----:B------:R-:W0:Y:S02]  /*6e10*/  F2F.F64.F32 R4, R4 ;  /* 0x0000000400047310 */ /* 0x000e240000201800 */
[----:B0-----:R-:W-:Y:S01]  /*6e20*/  STG.E.64 desc[UR36][R2.64], R4 ;  /* 0x0000000402007986 */ /* 0x001fe2000c101b24 */
[----:B------:R-:W-:Y:S05]  /*6e30*/  EXIT ;  /* 0x000000000000794d */ /* 0x000fea0003800000 */
.L_x_15350:
        /* <DEDUP_REMOVED lines=12> */
.L_x_15363:
[----:B------:R-:W-:Y:S01]  /*6f00*/  FMUL.FTZ R4, R18, 1 ;  /* 0x3f80000012047820 */ /* 0x000fe20000410000 */
[----:B------:R-:W-:-:S05]  /*6f10*/  CS2R R6, SRZ ;  /* 0x0000000000067805 */ /* 0x000fca000001ff00 */
[----:B------:R-:W0:Y:S02]  /*6f20*/  F2F.F64.F32 R4, R4 ;  /* 0x0000000400047310 */ /* 0x000e240000201800 */
[----:B0-----:R-:W-:Y:S01]  /*6f30*/  STG.E.128 desc[UR36][R2.64], R4 ;  /* 0x0000000402007986 */ /* 0x001fe2000c101d24 */
[----:B------:R-:W-:Y:S05]  /*6f40*/  EXIT ;  /* 0x000000000000794d */ /* 0x000fea0003800000 */
.L_x_15362:
        /* <DEDUP_REMOVED lines=20> */
.L_x_15367:
[----:B------:R-:W-:Y:S05]  /*7090*/  BSYNC B0 ;  /* 0x0000000000007941 */ /* 0x000fea0003800000 */
.L_x_15366:
[----:B------:R-:W-:-:S05]  /*70a0*/  LOP3.LUT R7, R0, R7, RZ, 0xfc, !PT ;  /* 0x0000000700077212 */ /* 0x000fca00078efcff */
[----:B------:R-:W-:Y:S01]  /*70b0*/  STG.E.U8 desc[UR36][R2.64], R7 ;  /* 0x0000000702007986 */ /* 0x000fe2000c101124 */
[----:B------:R-:W-:Y:S05]  /*70c0*/  EXIT ;  /* 0x000000000000794d */ /* 0x000fea0003800000 */
.L_x_15365:
        /* <DEDUP_REMOVED lines=12> */
.L_x_15369:
[----:B------:R-:W-:Y:S01]  /*7190*/  IMAD.MOV.U32 R0, RZ, RZ, 0x7f ;  /* 0x0000007fff007424 */ /* 0x000fe200078e00ff */
[----:B------:R-:W-:-:S04]  /*71a0*/  ISETP.GT.U32.AND P0, PT, R4, 0x7f800000, PT ;  /* 0x7f8000000400780c */ /* 0x000fc80003f04070 */
[----:B------:R-:W-:-:S09]  /*71b0*/  SEL R0, R0, 0x7c, P0 ;  /* 0x0000007c00007807 */ /* 0x000fd20000000000 */
.L_x_15370:
[----:B------:R-:W-:Y:S05]  /*71c0*/  BSYNC B0 ;  /* 0x0000000000007941 */ /* 0x000fea0003800000 */
.L_x_15368:
[----:B------:R-:W-:-:S04]  /*71d0*/  LOP3.LUT R18, R18, 0x80000000, RZ, 0xc0, !PT ;  /* 0x8000000012127812 */ /* 0x000fc800078ec0ff */
[----:B------:R-:W-:-:S04]  /*71e0*/  SHF.R.U32.HI R5, RZ, 0x18, R18 ;  /* 0x00000018ff057819 */ /* 0x000fc80000011612 */
[----:B------:R-:W-:-:S05]  /*71f0*/  LOP3.LUT R5, R0, R5, RZ, 0xfc, !PT ;  /* 0x0000000500057212 */ /* 0x000fca00078efcff */
[----:B------:R-:W-:Y:S01]  /*7200*/  STG.E.U8 desc[UR36][R2.64], R5 ;  /* 0x0000000502007986 */ /* 0x000fe2000c101124 */
[----:B------:R-:W-:Y:S05]  /*7210*/  EXIT ;  /* 0x000000000000794d */ /* 0x000fea0003800000 */
.L_x_15364:
[----:B------:R-:W-:-:S05]  /*7220*/  F2FP.BF16.F32.PACK_AB R18, RZ, R18 ;  /* 0x00000012ff12723e */ /* 0x000fca00000010ff */
[----:B------:R-:W-:Y:S01]  /*7230*/  STG.E.U16 desc[UR36][R2.64], R18 ;  /* 0x0000001202007986 */ /* 0x000fe2000c101524 */
[----:B------:R-:W-:Y:S05]  /*7240*/  EXIT ;  /* 0x000000000000794d */ /* 0x000fea0003800000 */
.L_x_15361:
        /* <DEDUP_REMOVED lines=11> */
.L_x_15373:
        /* <DEDUP_REMOVED lines=16> */
.L_x_15376:
[----:B------:R-:W-:-:S04]  /*7400*/  LOP3.LUT R18, R18, 0x80000000, RZ, 0xc0, !PT ;  /* 0x8000000012127812 */ /* 0x000fc800078ec0ff */
[----:B------:R-:W-:-:S04]  /*7410*/  SHF.R.U32.HI R5, RZ, 0x18, R18 ;  /* 0x00000018ff057819 */ /* 0x000fc80000011612 */
[----:B------:R-:W-:-:S04]  /*7420*/  LOP3.LUT R4, R4, R5, RZ, 0xfc, !PT ;  /* 0x0000000504047212 */ /* 0x000fc800078efcff */
[----:B------:R-:W-:-:S07]  /*7430*/  PRMT R0, R4, 0x7610, R0 ;  /* 0x0000761004007816 */ /* 0x000fce0000000000 */
.L_x_15375:
[----:B------:R-:W-:Y:S05]  /*7440*/  BSYNC B0 ;  /* 0x0000000000007941 */ /* 0x000fea0003800000 */
.L_x_15374:
[----:B------:R-:W-:Y:S01]  /*7450*/  STG.E.U8 desc[UR36][R2.64], R0 ;  /* 0x0000000002007986 */ /* 0x000fe2000c101124 */
[----:B------:R-:W-:Y:S05]  /*7460*/  EXIT ;  /* 0x000000000000794d */ /* 0x000fea0003800000 */
.L_x_15372:
        /* <DEDUP_REMOVED lines=16> */
.L_x_15379:
[----:B------:R-:W-:-:S04]  /*7570*/  LOP3.LUT R18, R18, 0x80000000, RZ, 0xc0, !PT ;  /* 0x8000000012127812 */ /* 0x000fc800078ec0ff */
[----:B------:R-:W-:-:S04]  /*7580*/  SHF.R.U32.HI R5, RZ, 0x18, R18 ;  /* 0x00000018ff057819 */ /* 0x000fc80000011612 */
[----:B------:R-:W-:-:S04]  /*7590*/  LOP3.LUT R4, R4, R5, RZ, 0xfc, !PT ;  /* 0x0000000504047212 */ /* 0x000fc800078efcff */
[----:B------:R-:W-:-:S07]  /*75a0*/  PRMT R0, R4, 0x7610, R0 ;  /* 0x0000761004007816 */ /* 0x000fce0000000000 */
.L_x_15378:
[----:B------:R-:W-:Y:S05]  /*75b0*/  BSYNC B0 ;  /* 0x0000000000007941 */ /* 0x000fea0003800000 */
.L_x_15377:
[----:B------:R-:W-:Y:S01]  /*75c0*/  STG.E.U8 desc[UR36][R2.64], R0 ;  /* 0x0000000002007986 */ /* 0x000fe2000c101124 */
[----:B------:R-:W-:Y:S05]  /*75d0*/  EXIT ;  /* 0x000000000000794d */ /* 0x000fea0003800000 */
.L_x_15371:
        /* <DEDUP_REMOVED lines=21> */
.L_x_15354:
        /* <DEDUP_REMOVED lines=16> */
.L_x_15382:
[----:B------:R-:W-:Y:S05]  /*7830*/  EXIT ;  /* 0x000000000000794d */ /* 0x000fea0003800000 */
.L_x_15381:
[----:B------:R-:W0:Y:S02]  /*7840*/  F2I.U64.TRUNC R18, R18 ;  /* 0x0000001200127311 */ /* 0x000e24000020d800 */
[----:B0-----:R-:W-:Y:S01]  /*7850*/  STG.E.64 desc[UR36][R2.64], R18 ;  /* 0x0000001202007986 */ /* 0x001fe2000c101b24 */
[----:B------:R-:W-:Y:S05]  /*7860*/  EXIT ;  /* 0x000000000000794d */ /* 0x000fea0003800000 */
.L_x_15380:
[----:B------:R-:W0:Y:S02]  /*7870*/  F2I.FTZ.U32.TRUNC.NTZ R5, R18 ;  /* 0x0000001200057305 */ /* 0x000e24000021f000 */
[----:B0-----:R-:W-:Y:S01]  /*7880*/  STG.E desc[UR36][R2.64], R5 ;  /* 0x0000000502007986 */ /* 0x001fe2000c101924 */
[----:B------:R-:W-:Y:S05]  /*7890*/  EXIT ;  /* 0x000000000000794d */ /* 0x000fea0003800000 */
.L_x_15383:
        /* <DEDUP_REMOVED lines=14> */
.L_x_42244:


//--------------------- .text._ZN2at6native18elementwise_kernelILi128ELi2EZNS0_22gpu_kernel_impl_nocastINS0_13AUnaryFunctorIfffZZZNS0_19minimum_kernel_cudaERNS_18TensorIteratorBaseEENKUlvE0_clEvENKUlvE0_clEvEUlffE_EEEEvS5_RKT_EUliE_EEviT1_ --------------------------
	.section	.text._ZN2at6native18elementwise_kernelILi128ELi2EZNS0_22gpu_kernel_impl_nocastINS0_13AUnaryFunctorIfffZZZNS0_19minimum_kernel_cudaERNS_18TensorIteratorBaseEENKUlvE0_clEvENKUlvE0_clEvEUlffE_EEEEvS5_RKT_EUliE_EEviT1_,"ax",@progbits
	.align	128
        .global         _ZN2at6native18elementwise_kernelILi128ELi2EZNS0_22gpu_kernel_impl_nocastINS0_13AUnaryFunctorIfffZZZNS0_19minimum_kernel_cudaERNS_18TensorIteratorBaseEENKUlvE0_clEvENKUlvE0_clEvEUlffE_EEEEvS5_RKT_EUliE_EEviT1_
        .type           _ZN2at6native18elementwise_kernelILi128ELi2EZNS0_22gpu_kernel_impl_nocastINS0_13AUnaryFunctorIfffZZZNS0_19minimum_kernel_cudaERNS_18TensorIteratorBaseEENKUlvE0_clEvENKUlvE0_clEvEUlffE_EEEEvS5_RKT_EUliE_EEviT1_,@function
        .size           _ZN2at6native18elementwise_kernelILi128ELi2EZNS0_22gpu_kernel_impl_nocastINS0_13AUnaryFunctorIfffZZZNS0_19minimum_kernel_cudaERNS_18TensorIteratorBaseEENKUlvE0_clEvENKUlvE0_clEvEUlffE_EEEEvS5_RKT_EUliE_EEviT1_,(.L_x_42245 - _ZN2at6native18elementwise_kernelILi128ELi2EZNS0_22gpu_kernel_impl_nocastINS0_13AUnaryFunctorIfffZZZNS0_19minimum_kernel_cudaERNS_18TensorIteratorBaseEENKUlvE0_clEvENKUlvE0_clEvEUlffE_EEEEvS5_RKT_EUliE_EEviT1_)
        .other          _ZN2at6native18elementwise_kernelILi128ELi2EZNS0_22gpu_kernel_impl_nocastINS0_13AUnaryFunctorIfffZZZNS0_19minimum_kernel_cudaERNS_18TensorIteratorBaseEENKUlvE0_clEvENKUlvE0_clEvEUlffE_EEEEvS5_RKT_EUliE_EEviT1_,@"STO_CUDA_ENTRY STV_DEFAULT"
_ZN2at6native18elementwise_kernelILi128ELi2EZNS0_22gpu_kernel_impl_nocastINS0_13AUnaryFunctorIfffZZZNS0_19minimum_kernel_cudaERNS_18TensorIteratorBaseEENKUlvE0_clEvENKUlvE0_clEvEUlffE_EEEEvS5_RKT_EUliE_EEviT1_:
.text._ZN2at6native18elementwise_kernelILi128ELi2EZNS0_22gpu_kernel_impl_nocastINS0_13AUnaryFunctorIfffZZZNS0_19minimum_kernel_cudaERNS_18TensorIteratorBaseEENKUlvE0_clEvENKUlvE0_clEvEUlffE_EEEEvS5_RKT_EUliE_EEviT1_:
        /* <DEDUP_REMOVED lines=312> */
.L_x_15386:
[----:B------:R-:W0:Y:S01]  /*1380*/  LDC R6, c[0x0][0x424] ;  /* 0x00010900ff067b82 */ /* 0x000e220000000800 */
[----:B------:R-:W-:Y:S01]  /*1390*/  ULDC.64 UR10, c[0x0][0x418] ;  /* 0x00010600000a7ab9 */ /* 0x000fe20000000a00 */
[----:B------:R-:W-:Y:S01]  /*13a0*/  ULDC.64 UR8, c[0x0][0x410] ;  /* 0x0001040000087ab9 */ /* 0x000fe20000000a00 */
[----:B------:R-:W-:Y:S01]  /*13b0*/  IADD3 R2, P2, R2, UR10, RZ ;  /* 0x0000000a02027c10 */ /* 0x000fe2000ff5e0ff */
[----:B------:R-:W-:Y:S01]  /*13c0*/  ULDC UR7, c[0x0][0x424] ;  /* 0x0001090000077ab9 */ /* 0x000fe20000000800 */
[----:B------:R-:W-:Y:S01]  /*13d0*/  IADD3 R4, P1, R3, UR8, RZ ;  /* 0x0000000803047c10 */ /* 0x000fe2000ff3e0ff */
[----:B------:R-:W-:Y:S01]  /*13e0*/  IMAD.U32 R9, RZ, RZ, UR7 ;  /* 0x00000007ff097e24 */ /* 0x000fe2000f8e00ff */
[----:B------:R-:W-:Y:S02]  /*13f0*/  IADD3.X R3, RZ, UR11, RZ, P2, !PT ;  /* 0x0000000bff037c10 */ /* 0x000fe400097fe4ff */
[----:B------:R-:W-:Y:S02]  /*1400*/  IADD3.X R5, RZ, UR9, RZ, P1, !PT ;  /* 0x00000009ff057c10 */ /* 0x000fe40008ffe4ff */
[----:B0-----:R-:W-:-:S13]  /*1410*/  FSETP.NAN.FTZ.AND P0, PT, R6, R6, PT ;  /* 0x000000060600720b */ /* 0x001fda0003f18000 */
[----:B------:R-:W-:Y:S05]  /*1420*/  @P0 BRA `(.L_x_15387) ;  /* 0x00000000000c0947 */ /* 0x000fea0003800000 */
[----:B------:R-:W2:Y:S02]  /*1430*/  LDG.E R9, desc[UR4][R2.64] ;  /* 0x0000000402097981 */ /* 0x000ea4000c1e1900 */
[----:B--2---:R-:W-:-:S13]  /*1440*/  FSETP.NAN.FTZ.AND P0, PT, R9, R9, PT ;  /* 0x000000090900720b */ /* 0x004fda0003f18000 */
[----:B------:R-:W-:-:S07]  /*1450*/  @!P0 FMNMX.FTZ R9, R9, R6, PT ;  /* 0x0000000609098209 */ /* 0x000fce0003810000 */
.L_x_15387:
[----:B------:R0:W-:Y:S01]  /*1460*/  STG.E desc[UR4][R4.64], R9 ;  /* 0x0000000904007986 */ /* 0x0001e2000c101904 */
[----:B------:R-:W-:-:S07]  /*1470*/  IADD3 R7, R0, 0x80, RZ ;  /* 0x0000008000077810 */ /* 0x000fce0007ffe0ff */
.L_x_15385:
[----:B------:R-:W-:Y:S05]  /*1480*/  BSYNC B0 ;  /* 0x0000000000007941 */ /* 0x000fea0003800000 */
.L_x_15384:
[----:B------:R-:W-:-:S13]  /*1490*/  ISETP.GE.AND P0, PT, R7, UR6, PT ;  /* 0x0000000607007c0c */ /* 0x000fda000bf06270 */
[----:B------:R-:W-:Y:S05]  /*14a0*/  @P0 EXIT ;  /* 0x000000000000094d */ /* 0x000fea0003800000 */
[----:B------:R-:W1:Y:S01]  /*14b0*/  LDC R8, c[0x0][0x218] ;  /* 0x00008600ff087b82 */ /* 0x000e620000000800 */
[----:B------:R-:W-:Y:S01]  /*14c0*/  HFMA2.MMA R0, -RZ, RZ, 0, 0 ;  /* 0x00000000ff007435 */ /* 0x000fe200000001ff */
[----:B------:R-:W-:Y:S02]  /*14d0*/  MOV R3, RZ ;  /* 0x000000ff00037202 */ /* 0x000fe40000000f00 */
[----:B-1----:R-:W-:-:S13]  /*14e0*/  ISETP.NE.AND P0, PT, R8, RZ, PT ;  /* 0x000000ff0800720c */ /* 0x002fda0003f05270 */
[----:B------:R-:W-:Y:S05]  /*14f0*/  @!P0 BRA `(.L_x_15388) ;  /* 0x0000001000a88947 */ /* 0x000fea0003800000 */
[----:B------:R-:W-:Y:S01]  /*1500*/  MOV R2, RZ ;  /* 0x000000ff00027202 */ /* 0x000fe20000000f00 */
[----:B------:R-:W-:Y:S01]  /*1510*/  ULDC.64 UR6, c[0x0][0x220] ;  /* 0x0000880000067ab9 */ /* 0x000fe20000000a00 */
[----:B------:R-:W-:Y:S02]  /*1520*/  MOV R3, R7 ;  /* 0x0000000700037202 */ /* 0x000fe40000000f00 */
[----:B------:R-:W-:Y:S01]  /*1530*/  ISETP.NE.AND P0, PT, R8, 0x1, PT ;  /* 0x000000010800780c */ /* 0x000fe20003f05270 */
        /* <DEDUP_REMOVED lines=294> */
.L_x_15388:
[----:B------:R-:W1:Y:S01]  /*27a0*/  LDC R6, c[0x0][0x424] ;  /* 0x00010900ff067b82 */ /* 0x000e620000000800 */
[----:B------:R-:W-:Y:S01]  /*27b0*/  ULDC.64 UR8, c[0x0][0x418] ;  /* 0x0001060000087ab9 */ /* 0x000fe20000000a00 */
[----:B------:R-:W-:Y:S01]  /*27c0*/  ULDC.64 UR6, c[0x0][0x410] ;  /* 0x0001040000067ab9 */ /* 0x000fe20000000a00 */
[----:B------:R-:W-:Y:S02]  /*27d0*/  IADD3 R2, P1, R0, UR8, RZ ;  /* 0x0000000800027c10 */ /* 0x000fe4000ff3e0ff */
[----:B0-----:R-:W-:Y:S01]  /*27e0*/  IADD3 R4, P0, R3, UR6, RZ ;  /* 0x0000000603047c10 */ /* 0x001fe2000ff1e0ff */
[----:B------:R-:W-:Y:S01]  /*27f0*/  ULDC UR6, c[0x0][0x424] ;  /* 0x0001090000067ab9 */ /* 0x000fe20000000800 */
[----:B------:R-:W-:Y:S02]  /*2800*/  IADD3.X R3, RZ, UR9, RZ, P1, !PT ;  /* 0x00000009ff037c10 */ /* 0x000fe40008ffe4ff */
[----:B------:R-:W-:Y:S02]  /*2810*/  IADD3.X R5, RZ, UR7, RZ, P0, !PT ;  /* 0x00000007ff057c10 */ /* 0x000fe400087fe4ff */
[----:B------:R-:W-:-:S02]  /*2820*/  MOV R7, UR6 ;  /* 0x0000000600077c02 */ /* 0x000fc40008000f00 */
[----:B-1----:R-:W-:-:S13]  /*2830*/  FSETP.NAN.FTZ.AND P2, PT, R6, R6, PT ;  /* 0x000000060600720b */ /* 0x002fda0003f58000 */
[----:B------:R-:W-:Y:S05]  /*2840*/  @P2 BRA `(.L_x_15389) ;  /* 0x00000000000c2947 */ /* 0x000fea0003800000 */
[----:B------:R-:W2:Y:S02]  /*2850*/  LDG.E R7, desc[UR4][R2.64] ;  /* 0x0000000402077981 */ /* 0x000ea4000c1e1900 */
[----:B--2---:R-:W-:-:S13]  /*2860*/  FSETP.NAN.FTZ.AND P0, PT, R7, R7, PT ;  /* 0x000000070700720b */ /* 0x004fda0003f18000 */
[----:B------:R-:W-:-:S07]  /*2870*/  @!P0 FMNMX.FTZ R7, R7, R6, PT ;  /* 0x0000000607078209 */ /* 0x000fce0003810000 */
.L_x_15389:
[----:B------:R-:W-:Y:S01]  /*2880*/  STG.E desc[UR4][R4.64], R7 ;  /* 0x0000000704007986 */ /* 0x000fe2000c101904 */
[----:B------:R-:W-:Y:S05]  /*2890*/  EXIT ;  /* 0x000000000000794d */ /* 0x000fea0003800000 */
.L_x_15390:
        /* <DEDUP_REMOVED lines=14> */
.L_x_42245:


//--------------------- .text._ZN2at6native27unrolled_elementwise_kernelINS0_13AUnaryFunctorIfffZZZNS0_19minimum_kernel_cudaERNS_18TensorIteratorBaseEENKUlvE0_clEvENKUlvE0_clEvEUlffE_EESt5arrayIPcLm2EELi4E23TrivialOffsetCalculatorILi1EjESD_NS0_6memory15LoadWithoutCastENSE_16StoreWithoutCastEEEviT_T0_T2_T3_T4_T5_ --------------------------
	.section	.text._ZN2at6native27unrolled_elementwise_kernelINS0_13AUnaryFunctorIfffZZZNS0_19minimum_kernel_cudaERNS_18TensorIteratorBaseEENKUlvE0_clEvENKUlvE0_clEvEUlffE_EESt5arrayIPcLm2EELi4E23TrivialOffsetCalculatorILi1EjESD_NS0_6memory15LoadWithoutCastENSE_16StoreWithoutCastEEEviT_T0_T2_T3_T4_T5_,"ax",@progbits
	.align	128
        .global         _ZN2at6native27unrolled_elementwise_kernelINS0_13AUnaryFunctorIfffZZZNS0_19minimum_kernel_cudaERNS_18TensorIteratorBaseEENKUlvE0_clEvENKUlvE0_clEvEUlffE_EESt5arrayIPcLm2EELi4E23TrivialOffsetCalculatorILi1EjESD_NS0_6memory15LoadWithoutCastENSE_16StoreWithoutCastEEEviT_T0_T2_T3_T4_T5_
        .type           _ZN2at6native27unrolled_elementwise_kernelINS0_13AUnaryFunctorIfffZZZNS0_19minimum_kernel_cudaERNS_18TensorIteratorBaseEENKUlvE0_clEvENKUlvE0_clEvEUlffE_EESt5arrayIPcLm2EELi4E23TrivialOffsetCalculatorILi1EjESD_NS0_6memory15LoadWithoutCastENSE_16StoreWithoutCastEEEviT_T0_T2_T3_T4_T5_,@function
        .size           _ZN2at6native27unrolled_elementwise_kernelINS0_13AUnaryFunctorIfffZZZNS0_19minimum_kernel_cudaERNS_18TensorIteratorBaseEENKUlvE0_clEvENKUlvE0_clEvEUlffE_EESt5arrayIPcLm2EELi4E23TrivialOffsetCalculatorILi1EjESD_NS0_6memory15LoadWithoutCastENSE_16StoreWithoutCastEEEviT_T0_T2_T3_T4_T5_,(.L_x_42246 - _ZN2at6native27unrolled_elementwise_kernelINS0_13AUnaryFunctorIfffZZZNS0_19minimum_kernel_cudaERNS_18TensorIteratorBaseEENKUlvE0_clEvENKUlvE0_clEvEUlffE_EESt5arrayIPcLm2EELi4E23TrivialOffsetCalculatorILi1EjESD_NS0_6memory15LoadWithoutCastENSE_16StoreWithoutCastEEEviT_T0_T2_T3_T4_T5_)
        .other          _ZN2at6native27unrolled_elementwise_kernelINS0_13AUnaryFunctorIfffZZZNS0_19minimum_kernel_cudaERNS_18TensorIteratorBaseEENKUlvE0_clEvENKUlvE0_clEvEUlffE_EESt5arrayIPcLm2EELi4E23TrivialOffsetCalculatorILi1EjESD_NS0_6memory15LoadWithoutCastENSE_16StoreWithoutCastEEEviT_T0_T2_T3_T4_T5_,@"STO_CUDA_ENTRY STV_DEFAULT"
_ZN2at6native27unrolled_elementwise_kernelINS0_13AUnaryFunctorIfffZZZNS0_19minimum_kernel_cudaERNS_18TensorIteratorBaseEENKUlvE0_clEvENKUlvE0_clEvEUlffE_EESt5arrayIPcLm2EELi4E23TrivialOffsetCalculatorILi1EjESD_NS0_6memory15LoadWithoutCastENSE_16StoreWithoutCastEEEviT_T0_T2_T3_T4_T5_:
.text._ZN2at6native27unrolled_elementwise_kernelINS0_13AUnaryFunctorIfffZZZNS0_19minimum_kernel_cudaERNS_18TensorIteratorBaseEENKUlvE0_clEvENKUlvE0_clEvEUlffE_EESt5arrayIPcLm2EELi4E23TrivialOffsetCalculatorILi1EjESD_NS0_6memory15LoadWithoutCastENSE_16StoreWithoutCastEEEviT_T0_T2_T3_T4_T5_:
[----:B------:R-:W-:Y:S01]  /*0000*/  LDC R1, c[0x0][0x28] ;  /* 0x00000a00ff017b82 */ /* 0x000fe20000000800 */
[----:B------:R-:W0:Y:S07]  /*0010*/  S2R R0, SR_CTAID.X ;  /* 0x0000000000007919 */ /* 0x000e2e0000002500 */
[----:B------:R-:W0:Y:S01]  /*0020*/  LDC R5, c[0x0][0x210] ;  /* 0x00008400ff057b82 */ /* 0x000e220000000800 */
[----:B------:R-:W-:Y:S01]  /*0030*/  IMAD.MOV.U32 R16, RZ, RZ, RZ ;  /* 0x000000ffff107224 */ /* 0x000fe200078e00ff */
[----:B------:R-:W-:Y:S01]  /*0040*/  ULDC.64 UR4, c[0x0][0x208] ;  /* 0x0000820000047ab9 */ /* 0x000fe20000000a00 */
[----:B------:R-:W1:Y:S05]  /*0050*/  S2R R3, SR_TID.X ;  /* 0x0000000000037919 */ /* 0x000e6a0000002100 */
[----:B------:R-:W2:Y:S01]  /*0060*/  LDC R18, c[0x0][0x218] ;  /* 0x00008600ff127b82 */ /* 0x000ea20000000800 */
        /* <DEDUP_REMOVED lines=11> */
[----:B0-----:R-:W-:Y:S01]  /*0120*/  @!P0 IMAD.WIDE.U32 R4, R15, 0x4, R4 ;  /* 0x000000040f048825 */ /* 0x001fe200078e0004 */
[----:B------:R-:W-:-:S06]  /*0130*/  CS2R R14, SRZ ;  /* 0x00000000000e7805 */ /* 0x000fcc000001ff00 */
[----:B------:R0:W5:Y:S05]  /*0140*/  @!P0 LDG.E R14, desc[UR4][R4.64] ;  /* 0x00000004040e8981 */ /* 0x00016a000c1e1900 */
[----:B------:R-:W-:Y:S01]  /*0150*/  @!P3 LEA R21, R0, R13, 0x9 ;  /* 0x0000000d0015b211 */ /* 0x000fe200078e48ff */
[----:B------:R-:W-:Y:S01]  /*0160*/  @!P3 VIADD R13, R13, 0x80 ;  /* 0x000000800d0db836 */ /* 0x000fe20000000000 */
[----:B------:R-:W3:Y:S01]  /*0170*/  @!P3 LDC.64 R10, c[0x0][0x228] ;  /* 0x00008a00ff0abb82 */ /* 0x000ee20000000a00 */
[----:B-1----:R-:W-:-:S03]  /*0180*/  @!P1 IMAD.WIDE.U32 R8, R19, 0x4, R8 ;  /* 0x0000000413089825 */ /* 0x002fc600078e0008 */
[----:B------:R-:W-:-:S13]  /*0190*/  ISETP.GE.AND P2, PT, R13, R2, PT ;  /* 0x000000020d00720c */ /* 0x000fda0003f46270 */
[----:B------:R-:W1:Y:S01]  /*01a0*/  @!P2 LDC.64 R6, c[0x0][0x228] ;  /* 0x00008a00ff06ab82 */ /* 0x000e620000000a00 */
[----:B------:R-:W-:Y:S02]  /*01b0*/  @!P2 IMAD R17, R0, 0x200, R13 ;  /* 0x000002000011a824 */ /* 0x000fe400078e020d */
[----:B---3--:R-:W-:-:S05]  /*01c0*/  @!P3 IMAD.WIDE.U32 R12, R21, 0x4, R10 ;  /* 0x00000004150cb825 */ /* 0x008fca00078e000a */
[----:B------:R0:W5:Y:S01]  /*01d0*/  @!P3 LDG.E R16, desc[UR4][R12.64] ;  /* 0x000000040c10b981 */ /* 0x000162000c1e1900 */
[----:B-1----:R-:W-:Y:S01]  /*01e0*/  @!P2 IMAD.WIDE.U32 R10, R17, 0x4, R6 ;  /* 0x00000004110aa825 */ /* 0x002fe200078e0006 */
[----:B------:R-:W-:-:S04]  /*01f0*/  HFMA2.MMA R7, -RZ, RZ, 0, 0 ;  /* 0x00000000ff077435 */ /* 0x000fc800000001ff */
[----:B------:R0:W5:Y:S06]  /*0200*/  @!P2 LDG.E R15, desc[UR4][R10.64] ;  /* 0x000000040a0fa981 */ /* 0x00016c000c1e1900 */
[----:B------:R0:W5:Y:S01]  /*0210*/  @!P1 LDG.E R7, desc[UR4][R8.64] ;  /* 0x0000000408079981 */ /* 0x000162000c1e1900 */
[----:B--2---:R-:W-:Y:S01]  /*0220*/  FSETP.NAN.FTZ.AND P1, PT, R18, R18, PT ;  /* 0x000000121200720b */ /* 0x004fe20003f38000 */
[----:B------:R-:W-:Y:S02]  /*0230*/  ULDC UR6, c[0x0][0x218] ;  /* 0x0000860000067ab9 */ /* 0x000fe40000000800 */
[----:B------:R-:W-:Y:S01]  /*0240*/  IMAD.U32 R6, RZ, RZ, UR6 ;  /* 0x00000006ff067e24 */ /* 0x000fe2000f8e00ff */
[----:B------:R-:W-:Y:S01]  /*0250*/  MOV R17, UR6 ;  /* 0x0000000600117c02 */ /* 0x000fe20008000f00 */
[----:B------:R-:W-:-:S02]  /*0260*/  IMAD.U32 R19, RZ, RZ, UR6 ;  /* 0x00000006ff137e24 */ /* 0x000fc4000f8e00ff */
[----:B------:R-:W-:-:S06]  /*0270*/  IMAD.U32 R21, RZ, RZ, UR6 ;  /* 0x00000006ff157e24 */ /* 0x000fcc000f8e00ff */
[----:B0-----:R-:W-:Y:S05]  /*0280*/  @P1 BRA `(.L_x_15391) ;  /* 0x0000000000781947 */ /* 0x001fea0003800000 */
[C---:B------:R-:W-:Y:S01]  /*0290*/  VIADD R9, R3.reuse, 0x100 ;  /* 0x0000010003097836 */ /* 0x040fe20000000000 */
[C---:B------:R-:W-:Y:S01]  /*02a0*/  IADD3 R5, R3.reuse, 0x80, RZ ;  /* 0x0000008003057810 */ /* 0x040fe20007ffe0ff */
[----:B------:R-:W-:Y:S01]  /*02b0*/  VIADD R11, R3, 0x180 ;  /* 0x00000180030b7836 */ /* 0x000fe20000000000 */
[----:B------:R-:W-:Y:S02]  /*02c0*/  BSSY B0, `(.L_x_15392) ;  /* 0x0000008000007945 */ /* 0x000fe40003800000 */
[-C--:B------:R-:W-:Y:S02]  /*02d0*/  ISETP.GE.AND P4, PT, R5, R2.reuse, PT ;  /* 0x000000020500720c */ /* 0x080fe40003f86270 */
[-C--:B------:R-:W-:Y:S02]  /*02e0*/  ISETP.GE.AND P2, PT, R9, R2.reuse, PT ;  /* 0x000000020900720c */ /* 0x080fe40003f46270 */
[----:B------:R-:W-:Y:S01]  /*02f0*/  ISETP.GE.AND P1, PT, R11, R2, PT ;  /* 0x000000020b00720c */ /* 0x000fe20003f26270 */
[----:B------:R-:W-:-:S12]  /*0300*/  @P0 BRA `(.L_x_15393) ;  /* 0x00000000000c0947 */ /* 0x000fd80003800000 */
[-C--:B-----5:R-:W-:Y:S02]  /*0310*/  FSETP.NAN.FTZ.AND P3, PT, R14, R14.reuse, PT ;  /* 0x0000000e0e00720b */ /* 0x0a0fe40003f78000 */
[----:B------:R-:W-:-:S11]  /*0320*/  MOV R21, R14 ;  /* 0x0000000e00157202 */ /* 0x000fd60000000f00 */
[----:B------:R-:W-:-:S07]  /*0330*/  @!P3 FMNMX.FTZ R21, R14, R18, PT ;  /* 0x000000120e15b209 */ /* 0x000fce0003810000 */
.L_x_15393:
[----:B------:R-:W-:Y:S05]  /*0340*/  BSYNC B0 ;  /* 0x0000000000007941 */ /* 0x000fea0003800000 */
.L_x_15392:
[----:B------:R-:W-:Y:S04]  /*0350*/  BSSY B0, `(.L_x_15394) ;  /* 0x0000005000007945 */ /* 0x000fe80003800000 */
[----:B------:R-:W-:Y:S05]  /*0360*/  @P4 BRA `(.L_x_15395) ;  /* 0x00000000000c4947 */ /* 0x000fea0003800000 */
[----:B-----5:R-:W-:Y:S01]  /*0370*/  FSETP.NAN.FTZ.AND P3, PT, R7, R7, PT ;  /* 0x000000070700720b */ /* 0x020fe20003f78000 */
[----:B------:R-:W-:-:S12]  /*0380*/  IMAD.MOV.U32 R19, RZ, RZ, R7 ;  /* 0x000000ffff137224 */ /* 0x000fd800078e0007 */
[----:B------:R-:W-:-:S07]  /*0390*/  @!P3 FMNMX.FTZ R19, R7, R18, PT ;  /* 0x000000120713b209 */ /* 0x000fce0003810000 */
.L_x_15395:
[----:B------:R-:W-:Y:S05]  /*03a0*/  BSYNC B0 ;  /* 0x0000000000007941 */ /* 0x000fea0003800000 */
.L_x_15394:
[----:B------:R-:W-:Y:S04]  /*03b0*/  BSSY B0, `(.L_x_15396) ;  /* 0x0000005000007945 */ /* 0x000fe80003800000 */
[----:B------:R-:W-:Y:S05]  /*03c0*/  @P2 BRA `(.L_x_15397) ;  /* 0x00000000000c2947 */ /* 0x000fea0003800000 */
[----:B-----5:R-:W-:Y:S01]  /*03d0*/  FSETP.NAN.FTZ.AND P2, PT, R16, R16, PT ;  /* 0x000000101000720b */ /* 0x020fe20003f58000 */
[----:B------:R-:W-:-:S12]  /*03e0*/  IMAD.MOV.U32 R17, RZ, RZ, R16 ;  /* 0x000000ffff117224 */ /* 0x000fd800078e0010 */
[----:B------:R-:W-:-:S07]  /*03f0*/  @!P2 FMNMX.FTZ R17, R16, R18, PT ;  /* 0x000000121011a209 */ /* 0x000fce0003810000 */
.L_x_15397:
[----:B------:R-:W-:Y:S05]  /*0400*/  BSYNC B0 ;  /* 0x0000000000007941 */ /* 0x000fea0003800000 */
.L_x_15396:
[----:B------:R-:W-:Y:S04]  /*0410*/  BSSY B0, `(.L_x_15391) ;  /* 0x0000005000007945 */ /* 0x000fe80003800000 */
[----:B------:R-:W-:Y:S05]  /*0420*/  @P1 BRA `(.L_x_15398) ;  /* 0x00000000000c1947 */ /* 0x000fea0003800000 */
[-C--:B-----5:R-:W-:Y:S02]  /*0430*/  FSETP.NAN.FTZ.AND P1, PT, R15, R15.reuse, PT ;  /* 0x0000000f0f00720b */ /* 0x0a0fe40003f38000 */
[----:B------:R-:W-:-:S11]  /*0440*/  MOV R6, R15 ;  /* 0x0000000f00067202 */ /* 0x000fd60000000f00 */
[----:B------:R-:W-:-:S07]  /*0450*/  @!P1 FMNMX.FTZ R6, R15, R18, PT ;  /* 0x000000120f069209 */ /* 0x000fce0003810000 */
.L_x_15398:
[----:B------:R-:W-:Y:S05]  /*0460*/  BSYNC B0 ;  /* 0x0000000000007941 */ /* 0x000fea0003800000 */
.L_x_15391:
[----:B------:R-:W0:Y:S01]  /*0470*/  @!P0 LDC.64 R4, c[0x0][0x220] ;  /* 0x00008800ff048b82 */ /* 0x000e220000000a00 */
[----:B-----5:R-:W-:Y:S01]  /*0480*/  IMAD.MOV.U32 R7, RZ, RZ, R3 ;  /* 0x000000ffff077224 */ /* 0x020fe200078e0003 */
[----:B------:R-:W-:Y:S01]  /*0490*/  BSSY B0, `(.L_x_15399) ;  /* 0x0000011000007945 */ /* 0x000fe20003800000 */
[----:B------:R-:W-:Y:S01]  /*04a0*/  @!P0 VIADD R7, R3, 0x80 ;  /* 0x0000008003078836 */ /* 0x000fe20000000000 */
[----:B------:R-:W-:-:S04]  /*04b0*/  @!P0 LEA R3, R0, R3, 0x9 ;  /* 0x0000000300038211 */ /* 0x000fc800078e48ff */
[----:B------:R-:W-:Y:S01]  /*04c0*/  ISETP.GE.AND P1, PT, R7, R2, PT ;  /* 0x000000020700720c */ /* 0x000fe20003f26270 */
[----:B0-----:R-:W-:-:S05]  /*04d0*/  @!P0 IMAD.WIDE.U32 R4, R3, 0x4, R4 ;  /* 0x0000000403048825 */ /* 0x001fca00078e0004 */
[----:B------:R0:W-:Y:S07]  /*04e0*/  @!P0 STG.E desc[UR4][R4.64], R21 ;  /* 0x0000001504008986 */ /* 0x0001ee000c101904 */
[----:B------:R-:W-:Y:S05]  /*04f0*/  @P1 BRA `(.L_x_15400) ;  /* 0x0000000000281947 */ /* 0x000fea0003800000 */
[----:B------:R-:W1:Y:S01]  /*0500*/  LDC.64 R8, c[0x0][0x220] ;  /* 0x00008800ff087b82 */ /* 0x000e620000000a00 */
[----:B0-----:R-:W-:Y:S02]  /*0510*/  IMAD R5, R0, 0x200, R7 ;  /* 0x0000020000057824 */ /* 0x001fe400078e0207 */
[----:B------:R-:W-:-:S05]  /*0520*/  VIADD R7, R7, 0x80 ;  /* 0x0000008007077836 */ /* 0x000fca0000000000 */
[----:B------:R-:W-:-:S13]  /*0530*/  ISETP.GE.AND P0, PT, R7, R2, PT ;  /* 0x000000020700720c */ /* 0x000fda0003f06270 */
[----:B------:R-:W-:Y:S01]  /*0540*/  @!P0 LEA R3, R0, R7, 0x9 ;  /* 0x0000000700038211 */ /* 0x000fe200078e48ff */
[----:B------:R-:W-:Y:S02]  /*0550*/  @!P0 VIADD R7, R7, 0x80 ;  /* 0x0000008007078836 */ /* 0x000fe40000000000 */
[----:B-1----:R-:W-:-:S04]  /*0560*/  IMAD.WIDE.U32 R4, R5, 0x4, R8 ;  /* 0x0000000405047825 */ /* 0x002fc800078e0008 */
[----:B------:R-:W-:Y:S01]  /*0570*/  @!P0 IMAD.WIDE.U32 R8, R3, 0x4, R8 ;  /* 0x0000000403088825 */ /* 0x000fe200078e0008 */
[----:B------:R1:W-:Y:S04]  /*0580*/  STG.E desc[UR4][R4.64], R19 ;  /* 0x0000001304007986 */ /* 0x0003e8000c101904 */
[----:B------:R1:W-:Y:S02]  /*0590*/  @!P0 STG.E desc[UR4][R8.64], R17 ;  /* 0x0000001108008986 */ /* 0x0003e4000c101904 */
.L_x_15400:
[----:B------:R-:W-:Y:S05]  /*05a0*/  BSYNC B0 ;  /* 0x0000000000007941 */ /* 0x000fea0003800000 */
.L_x_15399:
[----:B------:R-:W-:-:S13]  /*05b0*/  ISETP.GE.AND P0, PT, R7, R2, PT ;  /* 0x000000020700720c */ /* 0x000fda0003f06270 */
[----:B------:R-:W-:Y:S05]  /*05c0*/  @P0 EXIT ;  /* 0x000000000000094d */ /* 0x000fea0003800000 */
[----:B------:R-:W2:Y:S01]  /*05d0*/  LDC.64 R2, c[0x0][0x220] ;  /* 0x00008800ff027b82 */ /* 0x000ea20000000a00 */
[----:B------:R-:W-:-:S05]  /*05e0*/  LEA R7, R0, R7, 0x9 ;  /* 0x0000000700077211 */ /* 0x000fca00078e48ff */
[----:B--2---:R-:W-:-:S05]  /*05f0*/  IMAD.WIDE.U32 R2, R7, 0x4, R2 ;  /* 0x0000000407027825 */ /* 0x004fca00078e0002 */
[----:B------:R-:W-:Y:S01]  /*0600*/  STG.E desc[UR4][R2.64], R6 ;  /* 0x0000000602007986 */ /* 0x000fe2000c101904 */
[----:B------:R-:W-:Y:S05]  /*0610*/  EXIT ;  /* 0x000000000000794d */ /* 0x000fea0003800000 */
.L_x_15401:
        /* <DEDUP_REMOVED lines=14> */
.L_x_42246:


//--------------------- .text._ZN2at6native29vectorized_elementwise_kernelILi2ENS0_13AUnaryFunctorIfffZZZNS0_19minimum_kernel_cudaERNS_18TensorIteratorBaseEENKUlvE0_clEvENKUlvE0_clEvEUlffE_EESt5arrayIPcLm2EEEEviT0_T1_ --------------------------
	.section	.text._ZN2at6native29vectorized_elementwise_kernelILi2ENS0_13AUnaryFunctorIfffZZZNS0_19minimum_kernel_cudaERNS_18TensorIteratorBaseEENKUlvE0_clEvENKUlvE0_clEvEUlffE_EESt5arrayIPcLm2EEEEviT0_T1_,"ax",@progbits
	.align	128
        .global         _ZN2at6native29vectorized_elementwise_kernelILi2ENS0_13AUnaryFunctorIfffZZZNS0_19minimum_kernel_cudaERNS_18TensorIteratorBaseEENKUlvE0_clEvENKUlvE0_clEvEUlffE_EESt5arrayIPcLm2EEEEviT0_T1_
        .type           _ZN2at6native29vectorized_elementwise_kernelILi2ENS0_13AUnaryFunctorIfffZZZNS0_19minimum_kernel_cudaERNS_18TensorIteratorBaseEENKUlvE0_clEvENKUlvE0_clEvEUlffE_EESt5arrayIPcLm2EEEEviT0_T1_,@function
        .size           _ZN2at6native29vectorized_elementwise_kernelILi2ENS0_13AUnaryFunctorIfffZZZNS0_19minimum_kernel_cudaERNS_18TensorIteratorBaseEENKUlvE0_clEvENKUlvE0_clEvEUlffE_EESt5arrayIPcLm2EEEEviT0_T1_,(.L_x_42247 - _ZN2at6native29vectorized_elementwise_kernelILi2ENS0_13AUnaryFunctorIfffZZZNS0_19minimum_kernel_cudaERNS_18TensorIteratorBaseEENKUlvE0_clEvENKUlvE0_clEvEUlffE_EESt5arrayIPcLm2EEEEviT0_T1_)
        .other          _ZN2at6native29vectorized_elementwise_kernelILi2ENS0_13AUnaryFunctorIfffZZZNS0_19minimum_kernel_cudaERNS_18TensorIteratorBaseEENKUlvE0_clEvENKUlvE0_clEvEUlffE_EESt5arrayIPcLm2EEEEviT0_T1_,@"STO_CUDA_ENTRY STV_DEFAULT"
_ZN2at6native29vectorized_elementwise_kernelILi2ENS0_13AUnaryFunctorIfffZZZNS0_19minimum_kernel_cudaERNS_18TensorIteratorBaseEENKUlvE0_clEvENKUlvE0_clEvEUlffE_EESt5arrayIPcLm2EEEEviT0_T1_:
.text._ZN2at6native29vectorized_elementwise_kernelILi2ENS0_13AUnaryFunctorIfffZZZNS0_19minimum_kernel_cudaERNS_18TensorIteratorBaseEENKUlvE0_clEvENKUlvE0_clEvEUlffE_EESt5arrayIPcLm2EEEEviT0_T1_:
        /* <DEDUP_REMOVED lines=8> */
[----:B------:R-:W0:Y:S01]  /*0080*/  LDC R14, c[0x0][0x218] ;  /* 0x00008600ff0e7b82 */ /* 0x000e220000000800 */
[----:B------:R-:W1:Y:S01]  /*0090*/  S2R R9, SR_TID.X ;  /* 0x0000000000097919 */ /* 0x000e620000002100 */
[----:B------:R-:W-:Y:S02]  /*00a0*/  ULDC UR6, c[0x0][0x218] ;  /* 0x0000860000067ab9 */ /* 0x000fe40000000800 */
[----:B------:R-:W-:Y:S01]  /*00b0*/  IMAD.U32 R15, RZ, RZ, UR6 ;  /* 0x00000006ff0f7e24 */ /* 0x000fe2000f8e00ff */
[----:B------:R-:W-:Y:S01]  /*00c0*/  MOV R10, UR6 ;  /* 0x00000006000a7c02 */ /* 0x000fe20008000f00 */
[----:B------:R-:W-:Y:S02]  /*00d0*/  IMAD.U32 R8, RZ, RZ, UR6 ;  /* 0x00000006ff087e24 */ /* 0x000fe4000f8e00ff */
[----:B------:R-:W2:Y:S01]  /*00e0*/  LDC.64 R2, c[0x0][0x220] ;  /* 0x00008800ff027b82 */ /* 0x000ea20000000a00 */
[----:B------:R-:W-:Y:S02]  /*00f0*/  IMAD.U32 R11, RZ, RZ, UR6 ;  /* 0x00000006ff0b7e24 */ /* 0x000fe4000f8e00ff */
[----:B------:R-:W-:-:S02]  /*0100*/  IMAD.U32 R13, RZ, RZ, UR6 ;  /* 0x00000006ff0d7e24 */ /* 0x000fc4000f8e00ff */
[----:B------:R-:W-:Y:S02]  /*0110*/  IMAD.U32 R12, RZ, RZ, UR6 ;  /* 0x00000006ff0c7e24 */ /* 0x000fe4000f8e00ff */
[----:B------:R-:W-:Y:S02]  /*0120*/  IMAD.U32 R7, RZ, RZ, UR6 ;  /* 0x00000006ff077e24 */ /* 0x000fe4000f8e00ff */
[----:B------:R-:W-:Y:S01]  /*0130*/  IMAD.U32 R6, RZ, RZ, UR6 ;  /* 0x00000006ff067e24 */ /* 0x000fe2000f8e00ff */
[----:B0-----:R-:W-:Y:S01]  /*0140*/  FSETP.NAN.FTZ.AND P0, PT, R14, R14, PT ;  /* 0x0000000e0e00720b */ /* 0x001fe20003f18000 */
[----:B--2---:R-:W-:-:S04]  /*0150*/  IMAD.WIDE.U32 R2, R0, 0x4, R2 ;  /* 0x0000000400027825 */ /* 0x004fc800078e0002 */
[----:B-1----:R-:W-:-:S08]  /*0160*/  IMAD.WIDE R4, R9, 0x8, R2 ;  /* 0x0000000809047825 */ /* 0x002fd000078e0202 */
[----:B------:R-:W-:Y:S05]  /*0170*/  @P0 BRA `(.L_x_15403) ;  /* 0x0000000000600947 */ /* 0x000fea0003800000 */
[----:B------:R-:W0:Y:S02]  /*0180*/  LDC.64 R2, c[0x0][0x228] ;  /* 0x00008a00ff027b82 */ /* 0x000e240000000a00 */
[----:B0-----:R-:W-:-:S04]  /*0190*/  IMAD.WIDE R2, R0, 0x4, R2 ;  /* 0x0000000400027825 */ /* 0x001fc800078e0202 */
[----:B------:R-:W-:-:S05]  /*01a0*/  IMAD.WIDE.U32 R2, R9, 0x8, R2 ;  /* 0x0000000809027825 */ /* 0x000fca00078e0002 */
[----:B------:R-:W2:Y:S04]  /*01b0*/  LDG.E.64 R6, desc[UR4][R2.64] ;  /* 0x0000000402067981 */ /* 0x000ea8000c1e1b00 */
[----:B------:R-:W3:Y:S04]  /*01c0*/  LDG.E.64 R8, desc[UR4][R2.64+0xc00] ;  /* 0x000c000402087981 */ /* 0x000ee8000c1e1b00 */
[----:B------:R-:W4:Y:S04]  /*01d0*/  LDG.E.64 R12, desc[UR4][R2.64+0x400] ;  /* 0x00040004020c7981 */ /* 0x000f28000c1e1b00 */
[----:B------:R-:W5:Y:S01]  /*01e0*/  LDG.E.64 R10, desc[UR4][R2.64+0x800] ;  /* 0x00080004020a7981 */ /* 0x000f62000c1e1b00 */
[----:B--2---:R-:W-:-:S02]  /*01f0*/  FSETP.NAN.FTZ.AND P0, PT, R6, R6, PT ;  /* 0x000000060600720b */ /* 0x004fc40003f18000 */
[----:B---3--:R-:W-:Y:S02]  /*0200*/  FSETP.NAN.FTZ.AND P6, PT, R9, R9, PT ;  /* 0x000000090900720b */ /* 0x008fe40003fd8000 */
[----:B------:R-:W-:Y:S02]  /*0210*/  FSETP.NAN.FTZ.AND P5, PT, R8, R8, PT ;  /* 0x000000080800720b */ /* 0x000fe40003fb8000 */
[----:B----4-:R-:W-:Y:S02]  /*0220*/  FSETP.NAN.FTZ.AND P1, PT, R12, R12, PT ;  /* 0x0000000c0c00720b */ /* 0x010fe40003f38000 */
[----:B------:R-:W-:Y:S02]  /*0230*/  FSETP.NAN.FTZ.AND P2, PT, R13, R13, PT ;  /* 0x0000000d0d00720b */ /* 0x000fe40003f58000 */
[----:B-----5:R-:W-:-:S03]  /*0240*/  FSETP.NAN.FTZ.AND P3, PT, R10, R10, PT ;  /* 0x0000000a0a00720b */ /* 0x020fc60003f78000 */
[-C--:B------:R-:W-:Y:S02]  /*0250*/  @!P0 FMNMX.FTZ R6, R6, R14.reuse, PT ;  /* 0x0000000e06068209 */ /* 0x080fe40003810000 */
[----:B------:R-:W-:Y:S02]  /*0260*/  FSETP.NAN.FTZ.AND P0, PT, R7, R7, PT ;  /* 0x000000070700720b */ /* 0x000fe40003f18000 */
[----:B------:R-:W-:Y:S02]  /*0270*/  FSETP.NAN.FTZ.AND P4, PT, R11, R11, PT ;  /* 0x0000000b0b00720b */ /* 0x000fe40003f98000 */
[----:B------:R-:W-:Y:S02]  /*0280*/  MOV R15, R9 ;  /* 0x00000009000f7202 */ /* 0x000fe40000000f00 */
[-C--:B------:R-:W-:Y:S02]  /*0290*/  @!P6 FMNMX.FTZ R15, R9, R14.reuse, PT ;  /* 0x0000000e090fe209 */ /* 0x080fe40003810000 */
[----:B------:R-:W-:-:S02]  /*02a0*/  @!P1 FMNMX.FTZ R12, R12, R14, PT ;  /* 0x0000000e0c0c9209 */ /* 0x000fc40003810000 */
[-C--:B------:R-:W-:Y:S02]  /*02b0*/  @!P2 FMNMX.FTZ R13, R13, R14.reuse, PT ;  /* 0x0000000e0d0da209 */ /* 0x080fe40003810000 */
[-C--:B------:R-:W-:Y:S02]  /*02c0*/  @!P3 FMNMX.FTZ R10, R10, R14.reuse, PT ;  /* 0x0000000e0a0ab209 */ /* 0x080fe40003810000 */
[-C--:B------:R-:W-:Y:S02]  /*02d0*/  @!P0 FMNMX.FTZ R7, R7, R14.reuse, PT ;  /* 0x0000000e07078209 */ /* 0x080fe40003810000 */
[-C--:B------:R-:W-:Y:S02]  /*02e0*/  @!P4 FMNMX.FTZ R11, R11, R14.reuse, PT ;  /* 0x0000000e0b0bc209 */ /* 0x080fe40003810000 */
[----:B------:R-:W-:-:S07]  /*02f0*/  @!P5 FMNMX.FTZ R8, R8, R14, PT ;  /* 0x0000000e0808d209 */ /* 0x000fce0003810000 */
.L_x_15403:
[----:B------:R-:W-:Y:S01]  /*0300*/  IMAD.MOV.U32 R14, RZ, RZ, R8 ;  /* 0x000000ffff0e7224 */ /* 0x000fe200078e0008 */
[----:B------:R-:W-:Y:S04]  /*0310*/  STG.E.64 desc[UR4][R4.64+0x400], R12 ;  /* 0x0004000c04007986 */ /* 0x000fe8000c101b04 */
[----:B------:R-:W-:Y:S04]  /*0320*/  STG.E.64 desc[UR4][R4.64+0x800], R10 ;  /* 0x0008000a04007986 */ /* 0x000fe8000c101b04 */
[----:B------:R-:W-:Y:S04]  /*0330*/  STG.E.64 desc[UR4][R4.64], R6 ;  /* 0x0000000604007986 */ /* 0x000fe8000c101b04 */
[----:B------:R-:W-:Y:S01]  /*0340*/  STG.E.64 desc[UR4][R4.64+0xc00], R14 ;  /* 0x000c000e04007986 */ /* 0x000fe2000c101b04 */
[----:B------:R-:W-:Y:S05]  /*0350*/  EXIT ;  /* 0x000000000000794d */ /* 0x000fea0003800000 */
.L_x_15402:
[----:B------:R-:W0:Y:S01]  /*0360*/  S2R R17, SR_TID.X ;  /* 0x0000000000117919 */ /* 0x000e220000002100 */
[----:B------:R-:W-:Y:S01]  /*0370*/  IMAD.MOV.U32 R18, RZ, RZ, RZ ;  /* 0x000000ffff127224 */ /* 0x000fe200078e00ff */
[----:B------:R-:W-:Y:S01]  /*0380*/  HFMA2.MMA R24, -RZ, RZ, 0, 0 ;  /* 0x00000000ff187435 */ /* 0x000fe200000001ff */
[----:B------:R-:W1:Y:S01]  /*0390*/  LDC R26, c[0x0][0x218] ;  /* 0x00008600ff1a7b82 */ /* 0x000e620000000800 */
[----:B0-----:R-:W-:Y:S01]  /*03a0*/  ISETP.GE.AND P5, PT, R17, R16, PT ;  /* 0x000000101100720c */ /* 0x001fe20003fa6270 */
[----:B------:R-:W-:-:S12]  /*03b0*/  IMAD.MOV.U32 R25, RZ, RZ, R17 ;  /* 0x000000ffff197224 */ /* 0x000fd800078e0011 */
[----:B------:R-:W-:Y:S01]  /*03c0*/  @!P5 VIADD R25, R17, 0x80 ;  /* 0x000000801119d836 */ /* 0x000fe20000000000 */
[----:B------:R-:W0:Y:S04]  /*03d0*/  @!P5 LDC.64 R8, c[0x0][0x228] ;  /* 0x00008a00ff08db82 */ /* 0x000e280000000a00 */
[----:B------:R-:W-:-:S13]  /*03e0*/  ISETP.GE.AND P6, PT, R25, R16, PT ;  /* 0x000000101900720c */ /* 0x000fda0003fc6270 */
[----:B------:R-:W-:Y:S01]  /*03f0*/  @!P6 IMAD.IADD R3, R0, 0x1, R25 ;  /* 0x000000010003e824 */ /* 0x000fe200078e0219 */
[----:B------:R-:W-:Y:S01]  /*0400*/  @!P6 IADD3 R25, R25, 0x80, RZ ;  /* 0x000000801919e810 */ /* 0x000fe20007ffe0ff */
[----:B------:R-:W2:Y:S03]  /*0410*/  @!P6 LDC.64 R28, c[0x0][0x228] ;  /* 0x00008a00ff1ceb82 */ /* 0x000ea60000000a00 */
[----:B------:R-:W-:-:S13]  /*0420*/  ISETP.GE.AND P4, PT, R25, R16, PT ;  /* 0x000000101900720c */ /* 0x000fda0003f86270 */
[----:B------:R-:W-:Y:S01]  /*0430*/  @!P4 IMAD.IADD R20, R0, 0x1, R25 ;  /* 0x000000010014c824 */ /* 0x000fe200078e0219 */
[----:B------:R-:W3:Y:S01]  /*0440*/  @!P4 LDC.64 R12, c[0x0][0x228] ;  /* 0x00008a00ff0ccb82 */ /* 0x000ee20000000a00 */
[----:B------:R-:W-:-:S05]  /*0450*/  @!P4 VIADD R25, R25, 0x80 ;  /* 0x000000801919c836 */ /* 0x000fca0000000000 */
[----:B------:R-:W-:Y:S01]  /*0460*/  ISETP.GE.AND P3, PT, R25, R16, PT ;  /* 0x000000101900720c */ /* 0x000fe20003f66270 */
[----:B--2---:R-:W-:-:S05]  /*0470*/  @!P6 IMAD.WIDE.U32 R28, R3, 0x4, R28 ;  /* 0x00000004031ce825 */ /* 0x004fca00078e001c */
[----:B------:R2:W5:Y:S07]  /*0480*/  @!P6 LDG.E R18, desc[UR4][R28.64] ;  /* 0x000000041c12e981 */ /* 0x00056e000c1e1900 */
[----:B------:R-:W-:Y:S01]  /*0490*/  @!P3 IMAD.IADD R21, R0, 0x1, R25 ;  /* 0x000000010015b824 */ /* 0x000fe200078e0219 */
[----:B------:R-:W-:Y:S01]  /*04a0*/  @!P3 IADD3 R25, R25, 0x80, RZ ;  /* 0x000000801919b810 */ /* 0x000fe20007ffe0ff */
[----:B------:R-:W4:Y:S03]  /*04b0*/  @!P3 LDC.64 R14, c[0x0][0x228] ;  /* 0x00008a00ff0ebb82 */ /* 0x000f260000000a00 */
[----:B------:R-:W-:-:S13]  /*04c0*/  ISETP.GE.AND P2, PT, R25, R16, PT ;  /* 0x000000101900720c */ /* 0x000fda0003f46270 */
[----:B------:R-:W-:Y:S01]  /*04d0*/  @!P2 IMAD.IADD R27, R0, 0x1, R25 ;  /* 0x00000001001ba824 */ /* 0x000fe200078e0219 */
[----:B------:R-:W1:Y:S01]  /*04e0*/  @!P2 LDC.64 R10, c[0x0][0x228] ;  /* 0x00008a00ff0aab82 */ /* 0x000e620000000a00 */
[----:B------:R-:W-:-:S05]  /*04f0*/  @!P2 VIADD R25, R25, 0x80 ;  /* 0x000000801919a836 */ /* 0x000fca0000000000 */
[----:B------:R-:W-:-:S13]  /*0500*/  ISETP.GE.AND P1, PT, R25, R16, PT ;  /* 0x000000101900720c */ /* 0x000fda0003f26270 */
[----:B------:R-:W-:Y:S01]  /*0510*/  @!P1 IMAD.IADD R23, R0, 0x1, R25 ;  /* 0x0000000100179824 */ /* 0x000fe200078e0219 */
[----:B------:R-:W-:Y:S01]  /*0520*/  @!P1 IADD3 R25, R25, 0x80, RZ ;  /* 0x0000008019199810 */ /* 0x000fe20007ffe0ff */
[----:B---3--:R-:W-:Y:S01]  /*0530*/  @!P4 IMAD.WIDE.U32 R12, R20, 0x4, R12 ;  /* 0x00000004140cc825 */ /* 0x008fe200078e000c */
[----:B------:R-:W3:Y:S02]  /*0540*/  @!P1 LDC.64 R2, c[0x0][0x228] ;  /* 0x00008a00ff029b82 */ /* 0x000ee40000000a00 */
[----:B------:R-:W-:-:S13]  /*0550*/  ISETP.GE.AND P0, PT, R25, R16, PT ;  /* 0x000000101900720c */ /* 0x000fda0003f06270 */
[----:B------:R-:W-:Y:S01]  /*0560*/  @!P0 IMAD.IADD R19, R0, 0x1, R25 ;  /* 0x0000000100138824 */ /* 0x000fe200078e0219 */
[----:B------:R-:W1:Y:S01]  /*0570*/  @!P0 LDC.64 R4, c[0x0][0x228] ;  /* 0x00008a00ff048b82 */ /* 0x000e620000000a00 */
[----:B------:R-:W-:-:S05]  /*0580*/  @!P0 VIADD R25, R25, 0x80 ;  /* 0x0000008019198836 */ /* 0x000fca0000000000 */
[----:B------:R-:W-:-:S13]  /*0590*/  ISETP.GE.AND P6, PT, R25, R16, PT ;  /* 0x000000101900720c */ /* 0x000fda0003fc6270 */
[----:B------:R-:W3:Y:S01]  /*05a0*/  @!P6 LDC.64 R6, c[0x0][0x228] ;  /* 0x00008a00ff06eb82 */ /* 0x000ee20000000a00 */
[----:B----4-:R-:W-:Y:S01]  /*05b0*/  @!P3 IMAD.WIDE.U32 R14, R21, 0x4, R14 ;  /* 0x00000004150eb825 */ /* 0x010fe200078e000e */
[----:B------:R-:W-:Y:S02]  /*05c0*/  CS2R R20, SRZ ;  /* 0x0000000000147805 */ /* 0x000fe4000001ff00 */
[C---:B--2---:R-:W-:Y:S01]  /*05d0*/  @!P6 IADD3 R29, R0.reuse, R25, RZ ;  /* 0x00000019001de210 */ /* 0x044fe20007ffe0ff */
[----:B------:R-:W-:-:S03]  /*05e0*/  @!P5 IMAD.IADD R25, R0, 0x1, R17 ;  /* 0x000000010019d824 */ /* 0x000fc600078e0211 */
[----:B------:R2:W5:Y:S01]  /*05f0*/  @!P3 LDG.E R21, desc[UR4][R14.64] ;  /* 0x000000040e15b981 */ /* 0x000562000c1e1900 */
[----:B0-----:R-:W-:Y:S01]  /*0600*/  @!P5 IMAD.WIDE.U32 R8, R25, 0x4, R8 ;  /* 0x000000041908d825 */ /* 0x001fe200078e0008 */
[----:B------:R-:W-:Y:S02]  /*0610*/  ULDC UR6, c[0x0][0x218] ;  /* 0x0000860000067ab9 */ /* 0x000fe40000000800 */
[----:B------:R0:W5:Y:S04]  /*0620*/  @!P4 LDG.E R20, desc[UR4][R12.64] ;  /* 0x000000040c14c981 */ /* 0x000168000c1e1900 */
[----:B------:R-:W5:Y:S01]  /*0630*/  @!P5 LDG.E R24, desc[UR4][R8.64] ;  /* 0x000000040818d981 */ /* 0x000f62000c1e1900 */
[----:B--2---:R-:W-:Y:S02]  /*0640*/  IMAD.MOV.U32 R15, RZ, RZ, RZ ;  /* 0x000000ffff0f7224 */ /* 0x004fe400078e00ff */
[----:B---3--:R-:W-:-:S05]  /*0650*/  @!P6 IMAD.WIDE.U32 R6, R29, 0x4, R6 ;  /* 0x000000041d06e825 */ /* 0x008fca00078e0006 */
[----:B------:R-:W5:Y:S01]  /*0660*/  @!P6 LDG.E R15, desc[UR4][R6.64] ;  /* 0x00000004060fe981 */ /* 0x000f62000c1e1900 */
[----:B------:R-:W-:Y:S01]  /*0670*/  @!P1 IMAD.WIDE.U32 R2, R23, 0x4, R2 ;  /* 0x0000000417029825 */ /* 0x000fe200078e0002 */
[----:B------:R-:W-:-:S03]  /*0680*/  CS2R R22, SRZ ;  /* 0x0000000000167805 */ /* 0x000fc6000001ff00 */
[----:B-1----:R-:W-:-:S03]  /*0690*/  @!P0 IMAD.WIDE.U32 R4, R19, 0x4, R4 ;  /* 0x0000000413048825 */ /* 0x002fc600078e0004 */
[----:B------:R-:W5:Y:S04]  /*06a0*/  @!P1 LDG.E R22, desc[UR4][R2.64] ;  /* 0x0000000402169981 */ /* 0x000f68000c1e1900 */
[----:B------:R1:W5:Y:S01]  /*06b0*/  @!P0 LDG.E R23, desc[UR4][R4.64] ;  /* 0x0000000404178981 */ /* 0x000362000c1e1900 */
[----:B------:R-:W-:Y:S01]  /*06c0*/  FSETP.NAN.FTZ.AND P0, PT, R26, R26, PT ;  /* 0x0000001a1a00720b */ /* 0x000fe20003f18000 */
[----:B------:R-:W-:Y:S02]  /*06d0*/  IMAD.MOV.U32 R19, RZ, RZ, RZ ;  /* 0x000000ffff137224 */ /* 0x000fe400078e00ff */
[----:B------:R-:W-:-:S04]  /*06e0*/  @!P2 IMAD.WIDE.U32 R10, R27, 0x4, R10 ;  /* 0x000000041b0aa825 */ /* 0x000fc800078e000a */
[----:B0-----:R-:W-:Y:S01]  /*06f0*/  IMAD.U32 R12, RZ, RZ, UR6 ;  /* 0x00000006ff0c7e24 */ /* 0x001fe2000f8e00ff */
[----:B------:R0:W5:Y:S01]  /*0700*/  @!P2 LDG.E R19, desc[UR4][R10.64] ;  /* 0x000000040a13a981 */ /* 0x000162000c1e1900 */
[----:B------:R-:W-:Y:S01]  /*0710*/  IMAD.U32 R13, RZ, RZ, UR6 ;  /* 0x00000006ff0d7e24 */ /* 0x000fe2000f8e00ff */
[----:B-1----:R-:W-:Y:S01]  /*0720*/  MOV R5, UR6 ;  /* 0x0000000600057c02 */ /* 0x002fe20008000f00 */
[----:B------:R-:W-:Y:S02]  /*0730*/  IMAD.U32 R14, RZ, RZ, UR6 ;  /* 0x00000006ff0e7e24 */ /* 0x000fe4000f8e00ff */
[----:B------:R-:W-:Y:S02]  /*0740*/  IMAD.U32 R2, RZ, RZ, UR6 ;  /* 0x00000006ff027e24 */ /* 0x000fe4000f8e00ff */
[----:B------:R-:W-:Y:S02]  /*0750*/  IMAD.U32 R3, RZ, RZ, UR6 ;  /* 0x00000006ff037e24 */ /* 0x000fe4000f8e00ff */
[----:B------:R-:W-:Y:S01]  /*0760*/  IMAD.U32 R4, RZ, RZ, UR6 ;  /* 0x00000006ff047e24 */ /* 0x000fe2000f8e00ff */
[----:B0-----:R-:W-:Y:S01]  /*0770*/  MOV R10, UR6 ;  /* 0x00000006000a7c02 */ /* 0x001fe20008000f00 */
[----:B------:R-:W-:Y:S06]  /*0780*/  @P0 BRA `(.L_x_15404) ;  /* 0x0000000000f80947 */ /* 0x000fec0003800000 */
[C---:B------:R-:W-:Y:S01]  /*0790*/  VIADD R11, R17.reuse, 0x80 ;  /* 0x00000080110b7836 */ /* 0x040fe20000000000 */
[----:B------:R-:W-:Y:S01]  /*07a0*/  BSSY B0, `(.L_x_15405) ;  /* 0x000000f000007945 */ /* 0x000fe20003800000 */
[C---:B------:R-:W-:Y:S02]  /*07b0*/  VIADD R7, R17.reuse, 0x100 ;  /* 0x0000010011077836 */ /* 0x040fe40000000000 */
[----:B------:R-:W-:Y:S01]  /*07c0*/  VIADD R9, R17, 0x180 ;  /* 0x0000018011097836 */ /* 0x000fe20000000000 */
[-C--:B------:R-:W-:Y:S01]  /*07d0*/  ISETP.GE.AND P6, PT, R11, R16.reuse, PT ;  /* 0x000000100b00720c */ /* 0x080fe20003fc6270 */
[C---:B------:R-:W-:Y:S01]  /*07e0*/  VIADD R25, R17.reuse, 0x280 ;  /* 0x0000028011197836 */ /* 0x040fe20000000000 */
[----:B------:R-:W-:Y:S02]  /*07f0*/  IADD3 R11, R17, 0x200, RZ ;  /* 0x00000200110b7810 */ /* 0x000fe40007ffe0ff */
[-C--:B------:R-:W-:Y:S01]  /*0800*/  ISETP.GE.AND P4, PT, R7, R16.reuse, PT ;  /* 0x000000100700720c */ /* 0x080fe20003f86270 */
[----:B------:R-:W-:Y:S01]  /*0810*/  VIADD R7, R17, 0x300 ;  /* 0x0000030011077836 */ /* 0x000fe20000000000 */
[----:B------:R-:W-:-:S02]  /*0820*/  ISETP.GE.AND P3, PT, R9, R16, PT ;  /* 0x000000100900720c */ /* 0x000fc40003f66270 */
[-C--:B------:R-:W-:Y:S02]  /*0830*/  ISETP.GE.AND P2, PT, R11, R16.reuse, PT ;  /* 0x000000100b00720c */ /* 0x080fe40003f46270 */
[----:B------:R-:W-:Y:S01]  /*0840*/  ISETP.GE.AND P1, PT, R25, R16, PT ;  /* 0x000000101900720c */ /* 0x000fe20003f26270 */
[----:B------:R-:W-:-:S12]  /*0850*/  @P5 BRA `(.L_x_15406) ;  /* 0x00000000000c5947 */ /* 0x000fd80003800000 */
[----:B-----5:R-:W-:Y:S01]  /*0860*/  FSETP.NAN.FTZ.AND P0, PT, R24, R24, PT ;  /* 0x000000181800720b */ /* 0x020fe20003f18000 */
[----:B------:R-:W-:-:S12]  /*0870*/  IMAD.MOV.U32 R5, RZ, RZ, R24 ;  /* 0x000000ffff057224 */ /* 0x000fd800078e0018 */
[----:B------:R-:W-:-:S07]  /*0880*/  @!P0 FMNMX.FTZ R5, R24, R26, PT ;  /* 0x0000001a18058209 */ /* 0x000fce0003810000 */
.L_x_15406:
[----:B------:R-:W-:Y:S05]  /*0890*/  BSYNC B0 ;  /* 0x0000000000007941 */ /* 0x000fea0003800000 */
.L_x_15405:
[----:B------:R-:W-:Y:S01]  /*08a0*/  BSSY B0, `(.L_x_15407) ;  /* 0x0000007000007945 */ /* 0x000fe20003800000 */
[----:B------:R-:W-:Y:S02]  /*08b0*/  ISETP.GE.AND P0, PT, R7, R16, PT ;  /* 0x000000100700720c */ /* 0x000fe40003f06270 */
[----:B------:R-:W-:Y:S01]  /*08c0*/  IADD3 R7, R17, 0x380, RZ ;  /* 0x0000038011077810 */ /* 0x000fe20007ffe0ff */
[----:B------:R-:W-:Y:S10]  /*08d0*/  @P6 BRA `(.L_x_15408) ;  /* 0x00000000000c6947 */ /* 0x000ff40003800000 */
[----:B-----5:R-:W-:Y:S01]  /*08e0*/  FSETP.NAN.FTZ.AND P6, PT, R18, R18, PT ;  /* 0x000000121200720b */ /* 0x020fe20003fd8000 */
[----:B------:R-:W-:-:S12]  /*08f0*/  IMAD.MOV.U32 R4, RZ, RZ, R18 ;  /* 0x000000ffff047224 */ /* 0x000fd800078e0012 */
[----:B------:R-:W-:-:S07]  /*0900*/  @!P6 FMNMX.FTZ R4, R18, R26, PT ;  /* 0x0000001a1204e209 */ /* 0x000fce0003810000 */
.L_x_15408:
[----:B------:R-:W-:Y:S05]  /*0910*/  BSYNC B0 ;  /* 0x0000000000007941 */ /* 0x000fea0003800000 */
.L_x_15407:
[----:B------:R-:W-:Y:S01]  /*0920*/  BSSY B0, `(.L_x_15409) ;  /* 0x0000006000007945 */ /* 0x000fe20003800000 */
[----:B------:R-:W-:-:S03]  /*0930*/  ISETP.GE.AND P6, PT, R7, R16, PT ;  /* 0x000000100700720c */ /* 0x000fc60003fc6270 */
[----:B------:R-:W-:Y:S10]  /*0940*/  @P4 BRA `(.L_x_15410) ;  /* 0x00000000000c4947 */ /* 0x000ff40003800000 */
[----:B-----5:R-:W-:Y:S01]  /*0950*/  FSETP.NAN.FTZ.AND P4, PT, R20, R20, PT ;  /* 0x000000141400720b */ /* 0x020fe20003f98000 */
[----:B------:R-:W-:-:S12]  /*0960*/  IMAD.MOV.U32 R3, RZ, RZ, R20 ;  /* 0x000000ffff037224 */ /* 0x000fd800078e0014 */
[----:B------:R-:W-:-:S07]  /*0970*/  @!P4 FMNMX.FTZ R3, R20, R26, PT ;  /* 0x0000001a1403c209 */ /* 0x000fce0003810000 */
.L_x_15410:
[----:B------:R-:W-:Y:S05]  /*0980*/  BSYNC B0 ;  /* 0x0000000000007941 */ /* 0x000fea0003800000 */
.L_x_15409:
[----:B------:R-:W-:Y:S04]  /*0990*/  BSSY B0, `(.L_x_15411) ;  /* 0x0000005000007945 */ /* 0x000fe80003800000 */
[----:B------:R-:W-:Y:S05]  /*09a0*/  @P3 BRA `(.L_x_15412) ;  /* 0x00000000000c3947 */ /* 0x000fea0003800000 */
[----:B-----5:R-:W-:Y:S01]  /*09b0*/  FSETP.NAN.FTZ.AND P3, PT, R21, R21, PT ;  /* 0x000000151500720b */ /* 0x020fe20003f78000 */
[----:B------:R-:W-:-:S12]  /*09c0*/  IMAD.MOV.U32 R2, RZ, RZ, R21 ;  /* 0x000000ffff027224 */ /* 0x000fd800078e0015 */
[----:B------:R-:W-:-:S07]  /*09d0*/  @!P3 FMNMX.FTZ R2, R21, R26, PT ;  /* 0x0000001a1502b209 */ /* 0x000fce0003810000 */
.L_x_15412:
[----:B------:R-:W-:Y:S05]  /*09e0*/  BSYNC B0 ;  /* 0x0000000000007941 */ /* 0x000fea0003800000 */
.L_x_15411:
[----:B------:R-:W-:Y:S04]  /*09f0*/  BSSY B0, `(.L_x_15413) ;  /* 0x0000005000007945 */ /* 0x000fe80003800000 */
[----:B------:R-:W-:Y:S05]  /*0a00*/  @P2 BRA `(.L_x_15414) ;  /* 0x00000000000c2947 */ /* 0x000fea0003800000 */
[-C--:B-----5:R-:W-:Y:S02]  /*0a10*/  FSETP.NAN.FTZ.AND P2, PT, R19, R19.reuse, PT ;  /* 0x000000131300720b */ /* 0x0a0fe40003f58000 */
[----:B------:R-:W-:-:S11]  /*0a20*/  MOV R10, R19 ;  /* 0x00000013000a7202 */ /* 0x000fd60000000f00 */
[----:B------:R-:W-:-:S07]  /*0a30*/  @!P2 FMNMX.FTZ R10, R19, R26, PT ;  /* 0x0000001a130aa209 */ /* 0x000fce0003810000 */
.L_x_15414:
[----:B------:R-:W-:Y:S05]  /*0a40*/  BSYNC B0 ;  /* 0x0000000000007941 */ /* 0x000fea0003800000 */
.L_x_15413:
[----:B------:R-:W-:Y:S04]  /*0a50*/  BSSY B0, `(.L_x_15415) ;  /* 0x0000005000007945 */ /* 0x000fe80003800000 */
[----:B------:R-:W-:Y:S05]  /*0a60*/  @P1 BRA `(.L_x_15416) ;  /* 0x00000000000c1947 */ /* 0x000fea0003800000 */
[----:B-----5:R-:W-:Y:S01]  /*0a70*/  FSETP.NAN.FTZ.AND P1, PT, R22, R22, PT ;  /* 0x000000161600720b */ /* 0x020fe20003f38000 */
[----:B------:R-:W-:-:S12]  /*0a80*/  IMAD.MOV.U32 R14, RZ, RZ, R22 ;  /* 0x000000ffff0e7224 */ /* 0x000fd800078e0016 */
[----:B------:R-:W-:-:S07]  /*0a90*/  @!P1 FMNMX.FTZ R14, R22, R26, PT ;  /* 0x0000001a160e9209 */ /* 0x000fce0003810000 */
.L_x_15416:
[----:B------:R-:W-:Y:S05]  /*0aa0*/  BSYNC B0 ;  /* 0x0000000000007941 */ /* 0x000fea0003800000 */
.L_x_15415:
[----:B------:R-:W-:Y:S04]  /*0ab0*/  BSSY B0, `(.L_x_15417) ;  /* 0x0000005000007945 */ /* 0x000fe80003800000 */
[----:B------:R-:W-:Y:S05]  /*0ac0*/  @P0 BRA `(.L_x_15418) ;  /* 0x00000000000c0947 */ /* 0x000fea0003800000 */
[----:B-----5:R-:W-:Y:S01]  /*0ad0*/  FSETP.NAN.FTZ.AND P0, PT, R23, R23, PT ;  /* 0x000000171700720b */ /* 0x020fe20003f18000 */
[----:B------:R-:W-:-:S12]  /*0ae0*/  IMAD.MOV.U32 R13, RZ, RZ, R23 ;  /* 0x000000ffff0d7224 */ /* 0x000fd800078e0017 */
[----:B------:R-:W-:-:S07]  /*0af0*/  @!P0 FMNMX.FTZ R13, R23, R26, PT ;  /* 0x0000001a170d8209 */ /* 0x000fce0003810000 */
.L_x_15418:
[----:B------:R-:W-:Y:S05]  /*0b00*/  BSYNC B0 ;  /* 0x0000000000007941 */ /* 0x000fea0003800000 */
.L_x_15417:
[----:B------:R-:W-:Y:S04]  /*0b10*/  BSSY B0, `(.L_x_15404) ;  /* 0x0000005000007945 */ /* 0x000fe80003800000 */
[----:B------:R-:W-:Y:S05]  /*0b20*/  @P6 BRA `(.L_x_15419) ;  /* 0x00000000000c6947 */ /* 0x000fea0003800000 */
[----:B-----5:R-:W-:Y:S01]  /*0b30*/  FSETP.NAN.FTZ.AND P0, PT, R15, R15, PT ;  /* 0x0000000f0f00720b */ /* 0x020fe20003f18000 */
[----:B------:R-:W-:-:S12]  /*0b40*/  IMAD.MOV.U32 R12, RZ, RZ, R15 ;  /* 0x000000ffff0c7224 */ /* 0x000fd800078e000f */
[----:B------:R-:W-:-:S07]  /*0b50*/  @!P0 FMNMX.FTZ R12, R15, R26, PT ;  /* 0x0000001a0f0c8209 */ /* 0x000fce0003810000 */
.L_x_15419:
[----:B------:R-:W-:Y:S05]  /*0b60*/  BSYNC B0 ;  /* 0x0000000000007941 */ /* 0x000fea0003800000 */
.L_x_15404:
[----:B------:R-:W0:Y:S01]  /*0b70*/  @!P5 LDC.64 R6, c[0x0][0x220] ;  /* 0x00008800ff06db82 */ /* 0x000e220000000a00 */
[----:B------:R-:W-:Y:S01]  /*0b80*/  @!P5 IADD3 R9, R0, R17, RZ ;  /* 0x000000110009d210 */ /* 0x000fe20007ffe0ff */
[----:B------:R-:W-:Y:S01]  /*0b90*/  @!P5 VIADD R17, R17, 0x80 ;  /* 0x000000801111d836 */ /* 0x000fe20000000000 */
[----:B------:R-:W-:Y:S04]  /*0ba0*/  BSSY B0, `(.L_x_15420) ;  /* 0x000002f000007945 */ /* 0x000fe80003800000 */
[----:B------:R-:W-:Y:S01]  /*0bb0*/  BSSY B1, `(.L_x_15421) ;  /* 0x0000027000017945 */ /* 0x000fe20003800000 */
[----:B------:R-:W-:Y:S01]  /*0bc0*/  ISETP.GE.AND P0, PT, R17, R16, PT ;  /* 0x000000101100720c */ /* 0x000fe20003f06270 */
[----:B0-----:R-:W-:-:S05]  /*0bd0*/  @!P5 IMAD.WIDE.U32 R6, R9, 0x4, R6 ;  /* 0x000000040906d825 */ /* 0x001fca00078e0006 */
[----:B------:R0:W-:Y:S07]  /*0be0*/  @!P5 STG.E desc[UR4][R6.64], R5 ;  /* 0x000000050600d986 */ /* 0x0001ee000c101904 */
[----:B------:R-:W-:Y:S05]  /*0bf0*/  @P0 BRA `(.L_x_15422) ;  /* 0x0000000000300947 */ /* 0x000fea0003800000 */
[----:B0-----:R-:W0:Y:S01]  /*0c00*/  LDC.64 R6, c[0x0][0x220] ;  /* 0x00008800ff067b82 */ /* 0x001e220000000a00 */
        /* <DEDUP_REMOVED lines=11> */
.L_x_15422:
[----:B------:R-:W-:-:S13]  /*0cc0*/  ISETP.GE.AND P0, PT, R17, R16, PT ;  /* 0x000000101100720c */ /* 0x000fda0003f06270 */
[----:B------:R-:W-:Y:S05]  /*0cd0*/  @P0 BRA `(.L_x_15424) ;  /* 0x0000000000300947 */ /* 0x000fea0003800000 */
[----:B01----:R-:W0:Y:S01]  /*0ce0*/  LDC.64 R4, c[0x0][0x220] ;  /* 0x00008800ff047b82 */ /* 0x003e220000000a00 */
[----:B------:R-:W-:Y:S02]  /*0cf0*/  IMAD.IADD R3, R0, 0x1, R17 ;  /* 0x0000000100037824 */ /* 0x000fe400078e0211 */
[----:B------:R-:W-:Y:S02]  /*0d00*/  VIADD R17, R17, 0x80 ;  /* 0x0000008011117836 */ /* 0x000fe40000000000 */
[----:B0-----:R-:W-:-:S05]  /*0d10*/  IMAD.WIDE.U32 R4, R3, 0x4, R4 ;  /* 0x0000000403047825 */ /* 0x001fca00078e0004 */
[----:B------:R1:W-:Y:S02]  /*0d20*/  STG.E desc[UR4][R4.64], R2 ;  /* 0x0000000204007986 */ /* 0x0003e4000c101904 */
.L_x_15423:
[----:B------:R-:W-:-:S13]  /*0d30*/  ISETP.GE.AND P0, PT, R17, R16, PT ;  /* 0x000000101100720c */ /* 0x000fda0003f06270 */
[----:B------:R-:W-:Y:S05]  /*0d40*/  @P0 BRA `(.L_x_15425) ;  /* 0x0000000000340947 */ /* 0x000fea0003800000 */
[----:B-1----:R-:W1:Y:S01]  /*0d50*/  LDC.64 R2, c[0x0][0x220] ;  /* 0x00008800ff027b82 */ /* 0x002e620000000a00 */
[----:B------:R-:W-:Y:S01]  /*0d60*/  IADD3 R5, R0, R17, RZ ;  /* 0x0000001100057210 */ /* 0x000fe20007ffe0ff */
[----:B------:R-:W-:-:S04]  /*0d70*/  VIADD R17, R17, 0x80 ;  /* 0x0000008011117836 */ /* 0x000fc80000000000 */
[----:B-1----:R-:W-:-:S05]  /*0d80*/  IMAD.WIDE.U32 R2, R5, 0x4, R2 ;  /* 0x0000000405027825 */ /* 0x002fca00078e0002 */
[----:B------:R2:W-:Y:S02]  /*0d90*/  STG.E desc[UR4][R2.64], R10 ;  /* 0x0000000a02007986 */ /* 0x0005e4000c101904 */
.L_x_15424:
[----:B------:R-:W-:-:S13]  /*0da0*/  ISETP.GE.AND P0, PT, R17, R16, PT ;  /* 0x000000101100720c */ /* 0x000fda0003f06270 */
[----:B------:R-:W-:Y:S05]  /*0db0*/  @P0 BREAK B1 ;  /* 0x0000000000010942 */ /* 0x000fea0003800000 */
[----:B------:R-:W-:Y:S05]  /*0dc0*/  @P0 BRA `(.L_x_15426) ;  /* 0x0000000000300947 */ /* 0x000fea0003800000 */
[----:B-12---:R-:W1:Y:S01]  /*0dd0*/  LDC.64 R2, c[0x0][0x220] ;  /* 0x00008800ff027b82 */ /* 0x006e620000000a00 */
[----:B0-----:R-:W-:Y:S02]  /*0de0*/  IMAD.IADD R5, R0, 0x1, R17 ;  /* 0x0000000100057824 */ /* 0x001fe400078e0211 */
[----:B------:R-:W-:Y:S02]  /*0df0*/  VIADD R17, R17, 0x80 ;  /* 0x0000008011117836 */ /* 0x000fe40000000000 */
[----:B-1----:R-:W-:-:S05]  /*0e00*/  IMAD.WIDE.U32 R2, R5, 0x4, R2 ;  /* 0x0000000405027825 */ /* 0x002fca00078e0002 */
[----:B------:R2:W-:Y:S02]  /*0e10*/  STG.E desc[UR4][R2.64], R14 ;  /* 0x0000000e02007986 */ /* 0x0005e4000c101904 */
.L_x_15425:
[----:B------:R-:W-:Y:S05]  /*0e20*/  BSYNC B1 ;  /* 0x0000000000017941 */ /* 0x000fea0003800000 */
.L_x_15421:
[----:B------:R-:W-:-:S13]  /*0e30*/  ISETP.GE.AND P0, PT, R17, R16, PT ;  /* 0x000000101100720c */ /* 0x000fda0003f06270 */
[----:B-12---:R-:W1:Y:S01]  /*0e40*/  @!P0 LDC.64 R2, c[0x0][0x220] ;  /* 0x00008800ff028b82 */ /* 0x006e620000000a00 */
[----:B------:R-:W-:Y:S01]  /*0e50*/  @!P0 IADD3 R5, R0, R17, RZ ;  /* 0x0000001100058210 */ /* 0x000fe20007ffe0ff */
[----:B------:R-:W-:-:S04]  /*0e60*/  @!P0 VIADD R17, R17, 0x80 ;  /* 0x0000008011118836 */ /* 0x000fc80000000000 */
[----:B-1----:R-:W-:-:S05]  /*0e70*/  @!P0 IMAD.WIDE.U32 R2, R5, 0x4, R2 ;  /* 0x0000000405028825 */ /* 0x002fca00078e0002 */
[----:B------:R3:W-:Y:S02]  /*0e80*/  @!P0 STG.E desc[UR4][R2.64], R13 ;  /* 0x0000000d02008986 */ /* 0x0007e4000c101904 */
.L_x_15426:
[----:B------:R-:W-:Y:S05]  /*0e90*/  BSYNC B0 ;  /* 0x0000000000007941 */ /* 0x000fea0003800000 */
.L_x_15420:
[----:B------:R-:W-:Y:S05]  /*0ea0*/  WARPSYNC.ALL ;  /* 0x0000000000007948 */ /* 0x000fea0003800000 */
[----:B------:R-:W-:-:S13]  /*0eb0*/  ISETP.GE.AND P0, PT, R17, R16, PT ;  /* 0x000000101100720c */ /* 0x000fda0003f06270 */
[----:B------:R-:W-:Y:S05]  /*0ec0*/  @P0 EXIT ;  /* 0x000000000000094d */ /* 0x000fea0003800000 */
[----:B-123--:R-:W1:Y:S01]  /*0ed0*/  LDC.64 R2, c[0x0][0x220] ;  /* 0x00008800ff027b82 */ /* 0x00ee620000000a00 */
[----:B------:R-:W-:-:S04]  /*0ee0*/  IMAD.IADD R17, R0, 0x1, R17 ;  /* 0x0000000100117824 */ /* 0x000fc800078e0211 */
[----:B-1----:R-:W-:-:S05]  /*0ef0*/  IMAD.WIDE.U32 R2, R17, 0x4, R2 ;  /* 0x0000000411027825 */ /* 0x002fca00078e0002 */
[----:B------:R-:W-:Y:S01]  /*0f00*/  STG.E desc[UR4][R2.64], R12 ;  /* 0x0000000c02007986 */ /* 0x000fe2000c101904 */
[----:B------:R-:W-:Y:S05]  /*0f10*/  EXIT ;  /* 0x000000000000794d */ /* 0x000fea0003800000 */
.L_x_15427:
        /* <DEDUP_REMOVED lines=14> */
.L_x_42247:


//--------------------- .text._ZN2at6native29vectorized_elementwise_kernelILi4ENS0_13AUnaryFunctorIfffZZZNS0_19minimum_kernel_cudaERNS_18TensorIteratorBaseEENKUlvE0_clEvENKUlvE0_clEvEUlffE_EESt5arrayIPcLm2EEEEviT0_T1_ --------------------------
	.section	.text._ZN2at6native29vectorized_elementwise_kernelILi4ENS0_13AUnaryFunctorIfffZZZNS0_19minimum_kernel_cudaERNS_18TensorIteratorBaseEENKUlvE0_clEvENKUlvE0_clEvEUlffE_EESt5arrayIPcLm2EEEEviT0_T1_,"ax",@progbits
	.align	128
        .global         _ZN2at6native29vectorized_elementwise_kernelILi4ENS0_13AUnaryFunctorIfffZZZNS0_19minimum_kernel_cudaERNS_18TensorIteratorBaseEENKUlvE0_clEvENKUlvE0_clEvEUlffE_EESt5arrayIPcLm2EEEEviT0_T1_
        .type           _ZN2at6native29vectorized_elementwise_kernelILi4ENS0_13AUnaryFunctorIfffZZZNS0_19minimum_kernel_cudaERNS_18TensorIteratorBaseEENKUlvE0_clEvENKUlvE0_clEvEUlffE_EESt5arrayIPcLm2EEEEviT0_T1_,@function
        .size           _ZN2at6native29vectorized_elementwise_kernelILi4ENS0_13AUnaryFunctorIfffZZZNS0_19minimum_kernel_cudaERNS_18TensorIteratorBaseEENKUlvE0_clEvENKUlvE0_clEvEUlffE_EESt5arrayIPcLm2EEEEviT0_T1_,(.L_x_42248 - _ZN2at6native29vectorized_elementwise_kernelILi4ENS0_13AUnaryFunctorIfffZZZNS0_19minimum_kernel_cudaERNS_18TensorIteratorBaseEENKUlvE0_clEvENKUlvE0_clEvEUlffE_EESt5arrayIPcLm2EEEEviT0_T1_)
        .other          _ZN2at6native29vectorized_elementwise_kernelILi4ENS0_13AUnaryFunctorIfffZZZNS0_19minimum_kernel_cudaERNS_18TensorIteratorBaseEENKUlvE0_clEvENKUlvE0_clEvEUlffE_EESt5arrayIPcLm2EEEEviT0_T1_,@"STO_CUDA_ENTRY STV_DEFAULT"
_ZN2at6native29vectorized_elementwise_kernelILi4ENS0_13AUnaryFunctorIfffZZZNS0_19minimum_kernel_cudaERNS_18TensorIteratorBaseEENKUlvE0_clEvENKUlvE0_clEvEUlffE_EESt5arrayIPcLm2EEEEviT0_T1_:
.text._ZN2at6native29vectorized_elementwise_kernelILi4ENS0_13AUnaryFunctorIfffZZZNS0_19minimum_kernel_cudaERNS_18TensorIteratorBaseEENKUlvE0_clEvENKUlvE0_clEvEUlffE_EESt5arrayIPcLm2EEEEviT0_T1_:
        /* <DEDUP_REMOVED lines=27> */
[----:B------:R-:W2:Y:S04]  /*01b0*/  LDG.E.128 R4, desc[UR4][R12.64] ;  /* 0x000000040c047981 */ /* 0x000ea8000c1e1d00 */
[----:B------:R-:W3:Y:S01]  /*01c0*/  LDG.E.128 R8, desc[UR4][R12.64+0x800] ;  /* 0x000800040c087981 */ /* 0x000ee2000c1e1d00 */
[----:B--2---:R-:W-:Y:S02]  /*01d0*/  FSETP.NAN.FTZ.AND P2, PT, R4, R4, PT ;  /* 0x000000040400720b */ /* 0x004fe40003f58000 */
[----:B------:R-:W-:Y:S02]  /*01e0*/  FSETP.NAN.FTZ.AND P0, PT, R5, R5, PT ;  /* 0x000000050500720b */ /* 0x000fe40003f18000 */
[----:B---3--:R-:W-:Y:S02]  /*01f0*/  FSETP.NAN.FTZ.AND P1, PT, R11, R11, PT ;  /* 0x0000000b0b00720b */ /* 0x008fe40003f38000 */
[----:B------:R-:W-:-:S02]  /*0200*/  FSETP.NAN.FTZ.AND P3, PT, R7, R7, PT ;  /* 0x000000070700720b */ /* 0x000fc40003f78000 */
[----:B------:R-:W-:Y:S02]  /*0210*/  FSETP.NAN.FTZ.AND P4, PT, R8, R8, PT ;  /* 0x000000080800720b */ /* 0x000fe40003f98000 */
[----:B------:R-:W-:Y:S02]  /*0220*/  FSETP.NAN.FTZ.AND P5, PT, R9, R9, PT ;  /* 0x000000090900720b */ /* 0x000fe40003fb8000 */
[----:B------:R-:W-:Y:S02]  /*0230*/  FSETP.NAN.FTZ.AND P6, PT, R10, R10, PT ;  /* 0x0000000a0a00720b */ /* 0x000fe40003fd8000 */
[----:B------:R-:W-:Y:S02]  /*0240*/  @!P2 FMNMX.FTZ R4, R4, R14, PT ;  /* 0x0000000e0404a209 */ /* 0x000fe40003810000 */
[----:B------:R-:W-:Y:S02]  /*0250*/  FSETP.NAN.FTZ.AND P2, PT, R6, R6, PT ;  /* 0x000000060600720b */ /* 0x000fe40003f58000 */
[----:B------:R-:W-:-:S02]  /*0260*/  @!P1 FMNMX.FTZ R11, R11, R14, PT ;  /* 0x0000000e0b0b9209 */ /* 0x000fc40003810000 */
[-C--:B------:R-:W-:Y:S02]  /*0270*/  @!P0 FMNMX.FTZ R5, R5, R14.reuse, PT ;  /* 0x0000000e05058209 */ /* 0x080fe40003810000 */
[-C--:B------:R-:W-:Y:S02]  /*0280*/  @!P3 FMNMX.FTZ R7, R7, R14.reuse, PT ;  /* 0x0000000e0707b209 */ /* 0x080fe40003810000 */
[-C--:B------:R-:W-:Y:S02]  /*0290*/  @!P4 FMNMX.FTZ R8, R8, R14.reuse, PT ;  /* 0x0000000e0808c209 */ /* 0x080fe40003810000 */
[-C--:B------:R-:W-:Y:S02]  /*02a0*/  @!P5 FMNMX.FTZ R9, R9, R14.reuse, PT ;  /* 0x0000000e0909d209 */ /* 0x080fe40003810000 */
[-C--:B------:R-:W-:Y:S02]  /*02b0*/  @!P6 FMNMX.FTZ R10, R10, R14.reuse, PT ;  /* 0x0000000e0a0ae209 */ /* 0x080fe40003810000 */
[----:B------:R-:W-:-:S07]  /*02c0*/  @!P2 FMNMX.FTZ R6, R6, R14, PT ;  /* 0x0000000e0606a209 */ /* 0x000fce0003810000 */
.L_x_15429:
[----:B------:R-:W-:Y:S04]  /*02d0*/  STG.E.128 desc[UR4][R2.64], R4 ;  /* 0x0000000402007986 */ /* 0x000fe8000c101d04 */
[----:B------:R-:W-:Y:S01]  /*02e0*/  STG.E.128 desc[UR4][R2.64+0x800], R8 ;  /* 0x0008000802007986 */ /* 0x000fe2000c101d04 */
[----:B------:R-:W-:Y:S05]  /*02f0*/  EXIT ;  /* 0x000000000000794d */ /* 0x000fea0003800000 */
.L_x_15428:
[----:B------:R-:W0:Y:S01]  /*0300*/  S2R R17, SR_TID.X ;  /* 0x0000000000117919 */ /* 0x000e220000002100 */
[----:B------:R-:W-:Y:S01]  /*0310*/  IMAD.MOV.U32 R18, RZ, RZ, RZ ;  /* 0x000000ffff127224 */ /* 0x000fe200078e00ff */
[----:B------:R-:W-:Y:S01]  /*0320*/  HFMA2.MMA R24, -RZ, RZ, 0, 0 ;  /* 0x00000000ff187435 */ /* 0x000fe200000001ff */
[----:B------:R-:W1:Y:S01]  /*0330*/  LDC R26, c[0x0][0x218] ;  /* 0x00008600ff1a7b82 */ /* 0x000e620000000800 */
[----:B0-----:R-:W-:Y:S02]  /*0340*/  ISETP.GE.AND P5, PT, R17, R16, PT ;  /* 0x000000101100720c */ /* 0x001fe40003fa6270 */
[----:B------:R-:W-:-:S11]  /*0350*/  MOV R25, R17 ;  /* 0x0000001100197202 */ /* 0x000fd60000000f00 */
[----:B------:R-:W-:Y:S01]  /*0360*/  @!P5 VIADD R25, R17, 0x80 ;  /* 0x000000801119d836 */ /* 0x000fe20000000000 */
[----:B------:R-:W0:Y:S04]  /*0370*/  @!P5 LDC.64 R8, c[0x0][0x228] ;  /* 0x00008a00ff08db82 */ /* 0x000e280000000a00 */
[----:B------:R-:W-:-:S13]  /*0380*/  ISETP.GE.AND P6, PT, R25, R16, PT ;  /* 0x000000101900720c */ /* 0x000fda0003fc6270 */
[----:B------:R-:W-:Y:S01]  /*0390*/  @!P6 IMAD.IADD R3, R0, 0x1, R25 ;  /* 0x000000010003e824 */ /* 0x000fe200078e0219 */
[----:B------:R-:W2:Y:S01]  /*03a0*/  @!P6 LDC.64 R28, c[0x0][0x228] ;  /* 0x00008a00ff1ceb82 */ /* 0x000ea20000000a00 */
[----:B------:R-:W-:-:S05]  /*03b0*/  @!P6 VIADD R25, R25, 0x80 ;  /* 0x000000801919e836 */ /* 0x000fca0000000000 */
[----:B------:R-:W-:-:S13]  /*03c0*/  ISETP.GE.AND P4, PT, R25, R16, PT ;  /* 0x000000101900720c */ /* 0x000fda0003f86270 */
[----:B------:R-:W-:Y:S01]  /*03d0*/  @!P4 IMAD.IADD R20, R0, 0x1, R25 ;  /* 0x000000010014c824 */ /* 0x000fe200078e0219 */
[----:B------:R-:W-:Y:S01]  /*03e0*/  @!P4 IADD3 R25, R25, 0x80, RZ ;  /* 0x000000801919c810 */ /* 0x000fe20007ffe0ff */
[----:B------:R-:W3:Y:S03]  /*03f0*/  @!P4 LDC.64 R12, c[0x0][0x228] ;  /* 0x00008a00ff0ccb82 */ /* 0x000ee60000000a00 */
[----:B------:R-:W-:Y:S01]  /*0400*/  ISETP.GE.AND P3, PT, R25, R16, PT ;  /* 0x000000101900720c */ /* 0x000fe20003f66270 */
[----:B--2---:R-:W-:-:S05]  /*0410*/  @!P6 IMAD.WIDE.U32 R28, R3, 0x4, R28 ;  /* 0x00000004031ce825 */ /* 0x004fca00078e001c */
[----:B------:R2:W5:Y:S07]  /*0420*/  @!P6 LDG.E R18, desc[UR4][R28.64] ;  /* 0x000000041c12e981 */ /* 0x00056e000c1e1900 */
[----:B------:R-:W-:Y:S01]  /*0430*/  @!P3 IMAD.IADD R21, R0, 0x1, R25 ;  /* 0x000000010015b824 */ /* 0x000fe200078e0219 */
[----:B------:R-:W4:Y:S01]  /*0440*/  @!P3 LDC.64 R14, c[0x0][0x228] ;  /* 0x00008a00ff0ebb82 */ /* 0x000f220000000a00 */
[----:B------:R-:W-:-:S05]  /*0450*/  @!P3 VIADD R25, R25, 0x80 ;  /* 0x000000801919b836 */ /* 0x000fca0000000000 */
[----:B------:R-:W-:-:S13]  /*0460*/  ISETP.GE.AND P2, PT, R25, R16, PT ;  /* 0x000000101900720c */ /* 0x000fda0003f46270 */
[----:B------:R-:W-:Y:S01]  /*0470*/  @!P2 IMAD.IADD R27, R0, 0x1, R25 ;  /* 0x00000001001ba824 */ /* 0x000fe200078e0219 */
[----:B------:R-:W1:Y:S01]  /*0480*/  @!P2 LDC.64 R10, c[0x0][0x228] ;  /* 0x00008a00ff0aab82 */ /* 0x000e620000000a00 */
[----:B------:R-:W-:-:S05]  /*0490*/  @!P2 VIADD R25, R25, 0x80 ;  /* 0x000000801919a836 */ /* 0x000fca0000000000 */
[----:B------:R-:W-:-:S13]  /*04a0*/  ISETP.GE.AND P1, PT, R25, R16, PT ;  /* 0x000000101900720c */ /* 0x000fda0003f26270 */
[----:B------:R-:W-:Y:S01]  /*04b0*/  @!P1 IADD3 R23, R0, R25, RZ ;  /* 0x0000001900179210 */ /* 0x000fe20007ffe0ff */
[----:B------:R-:W-:Y:S01]  /*04c0*/  @!P1 VIADD R25, R25, 0x80 ;  /* 0x0000008019199836 */ /* 0x000fe20000000000 */
[----:B------:R-:W1:Y:S04]  /*04d0*/  @!P1 LDC.64 R2, c[0x0][0x228] ;  /* 0x00008a00ff029b82 */ /* 0x000e680000000a00 */
[----:B------:R-:W-:-:S13]  /*04e0*/  ISETP.GE.AND P0, PT, R25, R16, PT ;  /* 0x000000101900720c */ /* 0x000fda0003f06270 */
[----:B------:R-:W-:Y:S01]  /*04f0*/  @!P0 IMAD.IADD R19, R0, 0x1, R25 ;  /* 0x0000000100138824 */ /* 0x000fe200078e0219 */
[----:B------:R-:W1:Y:S01]  /*0500*/  @!P0 LDC.64 R4, c[0x0][0x228] ;  /* 0x00008a00ff048b82 */ /* 0x000e620000000a00 */
[----:B------:R-:W-:-:S05]  /*0510*/  @!P0 VIADD R25, R25, 0x80 ;  /* 0x0000008019198836 */ /* 0x000fca0000000000 */
[----:B------:R-:W-:-:S13]  /*0520*/  ISETP.GE.AND P6, PT, R25, R16, PT ;  /* 0x000000101900720c */ /* 0x000fda0003fc6270 */
[----:B------:R-:W1:Y:S01]  /*0530*/  @!P6 LDC.64 R6, c[0x0][0x228] ;  /* 0x00008a00ff06eb82 */ /* 0x000e620000000a00 */
[----:B---3--:R-:W-:-:S04]  /*0540*/  @!P4 IMAD.WIDE.U32 R12, R20, 0x4, R12 ;  /* 0x00000004140cc825 */ /* 0x008fc800078e000c */
        /* <DEDUP_REMOVED lines=10> */
[----:B-1----:R-:W-:-:S05]  /*05f0*/  @!P6 IMAD.WIDE.U32 R6, R29, 0x4, R6 ;  /* 0x000000041d06e825 */ /* 0x002fca00078e0006 */
[----:B------:R-:W5:Y:S01]  /*0600*/  @!P6 LDG.E R15, desc[UR4][R6.64] ;  /* 0x00000004060fe981 */ /* 0x000f62000c1e1900 */
[----:B------:R-:W-:Y:S01]  /*0610*/  @!P1 IMAD.WIDE.U32 R2, R23, 0x4, R2 ;  /* 0x0000000417029825 */ /* 0x000fe200078e0002 */
[----:B------:R-:W-:-:S03]  /*0620*/  CS2R R22, SRZ ;  /* 0x0000000000167805 */ /* 0x000fc6000001ff00 */
[----:B------:R-:W-:-:S03]  /*0630*/  @!P0 IMAD.WIDE.U32 R4, R19, 0x4, R4 ;  /* 0x0000000413048825 */ /* 0x000fc600078e0004 */
        /* <DEDUP_REMOVED lines=31> */
.L_x_15432:
[----:B------:R-:W-:Y:S05]  /*0830*/  BSYNC B0 ;  /* 0x0000000000007941 */ /* 0x000fea0003800000 */
.L_x_15431:
[----:B------:R-:W-:Y:S01]  /*0840*/  BSSY B0, `(.L_x_15433) ;  /* 0x0000007000007945 */ /* 0x000fe20003800000 */
[----:B------:R-:W-:Y:S02]  /*0850*/  ISETP.GE.AND P0, PT, R7, R16, PT ;  /* 0x000000100700720c */ /* 0x000fe40003f06270 */
[----:B------:R-:W-:Y:S01]  /*0860*/  IADD3 R7, R17, 0x380, RZ ;  /* 0x0000038011077810 */ /* 0x000fe20007ffe0ff */
[----:B------:R-:W-:Y:S10]  /*0870*/  @P6 BRA `(.L_x_15434) ;  /* 0x00000000000c6947 */ /* 0x000ff40003800000 */
[----:B-----5:R-:W-:Y:S01]  /*0880*/  FSETP.NAN.FTZ.AND P6, PT, R18, R18, PT ;  /* 0x000000121200720b */ /* 0x020fe20003fd8000 */
[----:B------:R-:W-:-:S12]  /*0890*/  IMAD.MOV.U32 R4, RZ, RZ, R18 ;  /* 0x000000ffff047224 */ /* 0x000fd800078e0012 */
[----:B------:R-:W-:-:S07]  /*08a0*/  @!P6 FMNMX.FTZ R4, R18, R26, PT ;  /* 0x0000001a1204e209 */ /* 0x000fce0003810000 */
.L_x_15434:
[----:B------:R-:W-:Y:S05]  /*08b0*/  BSYNC B0 ;  /* 0x0000000000007941 */ /* 0x000fea0003800000 */
.L_x_15433:
[----:B------:R-:W-:Y:S01]  /*08c0*/  BSSY B0, `(.L_x_15435) ;  /* 0x0000006000007945 */ /* 0x000fe20003800000 */
[----:B------:R-:W-:-:S03]  /*08d0*/  ISETP.GE.AND P6, PT, R7, R16, PT ;  /* 0x000000100700720c */ /* 0x000fc60003fc6270 */
[----:B------:R-:W-:Y:S10]  /*08e0*/  @P4 BRA `(.L_x_15436) ;  /* 0x00000000000c4947 */ /* 0x000ff40003800000 */
[----:B-----5:R-:W-:Y:S01]  /*08f0*/  FSETP.NAN.FTZ.AND P4, PT, R20, R20, PT ;  /* 0x000000141400720b */ /* 0x020fe20003f98000 */
[----:B------:R-:W-:-:S12]  /*0900*/  IMAD.MOV.U32 R3, RZ, RZ, R20 ;  /* 0x000000ffff037224 */ /* 0x000fd800078e0014 */
[----:B------:R-:W-:-:S07]  /*0910*/  @!P4 FMNMX.FTZ R3, R20, R26, PT ;  /* 0x0000001a1403c209 */ /* 0x000fce0003810000 */
.L_x_15436:
[----:B------:R-:W-:Y:S05]  /*0920*/  BSYNC B0 ;  /* 0x0000000000007941 */ /* 0x000fea0003800000 */
.L_x_15435:
[----:B------:R-:W-:Y:S04]  /*0930*/  BSSY B0, `(.L_x_15437) ;  /* 0x0000005000007945 */ /* 0x000fe80003800000 */
[----:B------:R-:W-:Y:S05]  /*0940*/  @P3 BRA `(.L_x_15438) ;  /* 0x00000000000c3947 */ /* 0x000fea0003800000 */
[----:B-----5:R-:W-:Y:S01]  /*0950*/  FSETP.NAN.FTZ.AND P3, PT, R21, R21, PT ;  /* 0x000000151500720b */ /* 0x020fe20003f78000 */
[----:B------:R-:W-:-:S12]  /*0960*/  IMAD.MOV.U32 R2, RZ, RZ, R21 ;  /* 0x000000ffff027224 */ /* 0x000fd800078e0015 */
[----:B------:R-:W-:-:S07]  /*0970*/  @!P3 FMNMX.FTZ R2, R21, R26, PT ;  /* 0x0000001a1502b209 */ /* 0x000fce0003810000 */
.L_x_15438:
[----:B------:R-:W-:Y:S05]  /*0980*/  BSYNC B0 ;  /* 0x0000000000007941 */ /* 0x000fea0003800000 */
.L_x_15437:
[----:B------:R-:W-:Y:S04]  /*0990*/  BSSY B0, `(.L_x_15439) ;  /* 0x0000005000007945 */ /* 0x000fe80003800000 */
[----:B------:R-:W-:Y:S05]  /*09a0*/  @P2 BRA `(.L_x_15440) ;  /* 0x00000000000c2947 */ /* 0x000fea0003800000 */
[-C--:B-----5:R-:W-:Y:S02]  /*09b0*/  FSETP.NAN.FTZ.AND P2, PT, R19, R19.reuse, PT ;  /* 0x000000131300720b */ /* 0x0a0fe40003f58000 */
[----:B------:R-:W-:-:S11]  /*09c0*/  MOV R10, R19 ;  /* 0x00000013000a7202 */ /* 0x000fd60000000f00 */
[----:B------:R-:W-:-:S07]  /*09d0*/  @!P2 FMNMX.FTZ R10, R19, R26, PT ;  /* 0x0000001a130aa209 */ /* 0x000fce0003810000 */
.L_x_15440:
[----:B------:R-:W-:Y:S05]  /*09e0*/  BSYNC B0 ;  /* 0x0000000000007941 */ /* 0x000fea0003800000 */
.L_x_15439:
[----:B------:R-:W-:Y:S04]  /*09f0*/  BSSY B0, `(.L_x_15441) ;  /* 0x0000005000007945 */ /* 0x000fe80003800000 */
[----:B------:R-:W-:Y:S05]  /*0a00*/  @P1 BRA `(.L_x_15442) ;  /* 0x00000000000c1947 */ /* 0x000fea0003800000 */
[----:B-----5:R-:W-:Y:S01]  /*0a10*/  FSETP.NAN.FTZ.AND P1, PT, R22, R22, PT ;  /* 0x000000161600720b */ /* 0x020fe20003f38000 */
[----:B------:R-:W-:-:S12]  /*0a20*/  IMAD.MOV.U32 R14, RZ, RZ, R22 ;  /* 0x000000ffff0e7224 */ /* 0x000fd800078e0016 */
[----:B------:R-:W-:-:S07]  /*0a30*/  @!P1 FMNMX.FTZ R14, R22, R26, PT ;  /* 0x0000001a160e9209 */ /* 0x000fce0003810000 */
.L_x_15442:
[----:B------:R-:W-:Y:S05]  /*0a40*/  BSYNC B0 ;  /* 0x0000000000007941 */ /* 0x000fea0003800000 */
.L_x_15441:
[----:B------:R-:W-:Y:S04]  /*0a50*/  BSSY B0, `(.L_x_15443) ;  /* 0x0000005000007945 */ /* 0x000fe80003800000 */
[----:B------:R-:W-:Y:S05]  /*0a60*/  @P0 BRA `(.L_x_15444) ;  /* 0x00000000000c0947 */ /* 0x000fea0003800000 */
[----:B-----5:R-:W-:Y:S01]  /*0a70*/  FSETP.NAN.FTZ.AND P0, PT, R23, R23, PT ;  /* 0x000000171700720b */ /* 0x020fe20003f18000 */
[----:B------:R-:W-:-:S12]  /*0a80*/  IMAD.MOV.U32 R13, RZ, RZ, R23 ;  /* 0x000000ffff0d7224 */ /* 0x000fd800078e0017 */
[----:B------:R-:W-:-:S07]  /*0a90*/  @!P0 FMNMX.FTZ R13, R23, R26, PT ;  /* 0x0000001a170d8209 */ /* 0x000fce0003810000 */
.L_x_15444:
[----:B------:R-:W-:Y:S05]  /*0aa0*/  BSYNC B0 ;  /* 0x0000000000007941 */ /* 0x000fea0003800000 */
.L_x_15443:
[----:B------:R-:W-:Y:S04]  /*0ab0*/  BSSY B0, `(.L_x_15430) ;  /* 0x0000005000007945 */ /* 0x000fe80003800000 */
[----:B------:R-:W-:Y:S05]  /*0ac0*/  @P6 BRA `(.L_x_15445) ;  /* 0x00000000000c6947 */ /* 0x000fea0003800000 */
[----:B-----5:R-:W-:Y:S01]  /*0ad0*/  FSETP.NAN.FTZ.AND P0, PT, R15, R15, PT ;  /* 0x0000000f0f00720b */ /* 0x020fe20003f18000 */
[----:B------:R-:W-:-:S12]  /*0ae0*/  IMAD.MOV.U32 R12, RZ, RZ, R15 ;  /* 0x000000ffff0c7224 */ /* 0x000fd800078e000f */
[----:B------:R-:W-:-:S07]  /*0af0*/  @!P0 FMNMX.FTZ R12, R15, R26, PT ;  /* 0x0000001a0f0c8209 */ /* 0x000fce0003810000 */
.L_x_15445:
[----:B------:R-:W-:Y:S05]  /*0b00*/  BSYNC B0 ;  /* 0x0000000000007941 */ /* 0x000fea0003800000 */
.L_x_15430:
        /* <DEDUP_REMOVED lines=21> */
.L_x_15448:
[----:B------:R-:W-:-:S13]  /*0c60*/  ISETP.GE.AND P0, PT, R17, R16, PT ;  /* 0x000000101100720c */ /* 0x000fda0003f06270 */
[----:B------:R-:W-:Y:S05]  /*0c70*/  @P0 BRA `(.L_x_15450) ;  /* 0x0000000000300947 */ /* 0x000fea0003800000 */
[----:B01----:R-:W0:Y:S01]  /*0c80*/  LDC.64 R4, c[0x0][0x220] ;  /* 0x00008800ff047b82 */ /* 0x003e220000000a00 */
[----:B------:R-:W-:Y:S02]  /*0c90*/  IMAD.IADD R3, R0, 0x1, R17 ;  /* 0x0000000100037824 */ /* 0x000fe400078e0211 */
[----:B------:R-:W-:Y:S02]  /*0ca0*/  VIADD R17, R17, 0x80 ;  /* 0x0000008011117836 */ /* 0x000fe40000000000 */
[----:B0-----:R-:W-:-:S05]  /*0cb0*/  IMAD.WIDE.U32 R4, R3, 0x4, R4 ;  /* 0x0000000403047825 */ /* 0x001fca00078e0004 */
[----:B------:R1:W-:Y:S02]  /*0cc0*/  STG.E desc[UR4][R4.64], R2 ;  /* 0x0000000204007986 */ /* 0x0003e4000c101904 */
.L_x_15449:
[----:B------:R-:W-:-:S13]  /*0cd0*/  ISETP.GE.AND P0, PT, R17, R16, PT ;  /* 0x000000101100720c */ /* 0x000fda0003f06270 */
[----:B------:R-:W-:Y:S05]  /*0ce0*/  @P0 BRA `(.L_x_15451) ;  /* 0x0000000000340947 */ /* 0x000fea0003800000 */
[----:B-1----:R-:W1:Y:S01]  /*0cf0*/  LDC.64 R2, c[0x0][0x220] ;  /* 0x00008800ff027b82 */ /* 0x002e620000000a00 */
[----:B------:R-:W-:Y:S01]  /*0d00*/  IADD3 R5, R0, R17, RZ ;  /* 0x0000001100057210 */ /* 0x000fe20007ffe0ff */
[----:B------:R-:W-:-:S04]  /*0d10*/  VIADD R17, R17, 0x80 ;  /* 0x0000008011117836 */ /* 0x000fc80000000000 */
[----:B-1----:R-:W-:-:S05]  /*0d20*/  IMAD.WIDE.U32 R2, R5, 0x4, R2 ;  /* 0x0000000405027825 */ /* 0x002fca00078e0002 */
[----:B------:R2:W-:Y:S02]  /*0d30*/  STG.E desc[UR4][R2.64], R10 ;  /* 0x0000000a02007986 */ /* 0x0005e4000c101904 */
.L_x_15450:
        /* <DEDUP_REMOVED lines=8> */
.L_x_15451:
[----:B------:R-:W-:Y:S05]  /*0dc0*/  BSYNC B1 ;  /* 0x0000000000017941 */ /* 0x000fea0003800000 */
.L_x_15447:
[----:B------:R-:W-:-:S13]  /*0dd0*/  ISETP.GE.AND P0, PT, R17, R16, PT ;  /* 0x000000101100720c */ /* 0x000fda0003f06270 */
[----:B-12---:R-:W1:Y:S01]  /*0de0*/  @!P0 LDC.64 R2, c[0x0][0x220] ;  /* 0x00008800ff028b82 */ /* 0x006e620000000a00 */
[----:B------:R-:W-:Y:S01]  /*0df0*/  @!P0 IADD3 R5, R0, R17, RZ ;  /* 0x0000001100058210 */ /* 0x000fe20007ffe0ff */
[----:B------:R-:W-:-:S04]  /*0e00*/  @!P0 VIADD R17, R17, 0x80 ;  /* 0x0000008011118836 */ /* 0x000fc80000000000 */
[----:B-1----:R-:W-:-:S05]  /*0e10*/  @!P0 IMAD.WIDE.U32 R2, R5, 0x4, R2 ;  /* 0x0000000405028825 */ /* 0x002fca00078e0002 */
[----:B------:R3:W-:Y:S02]  /*0e20*/  @!P0 STG.E desc[UR4][R2.64], R13 ;  /* 0x0000000d02008986 */ /* 0x0007e4000c101904 */
.L_x_15452:
[----:B------:R-:W-:Y:S05]  /*0e30*/  BSYNC B0 ;  /* 0x0000000000007941 */ /* 0x000fea0003800000 */
.L_x_15446:
        /* <DEDUP_REMOVED lines=8> */
.L_x_15453:
        /* <DEDUP_REMOVED lines=12> */
.L_x_42248:


//--------------------- .text._ZN2at6native29vectorized_elementwise_kernelILi8ENS0_13AUnaryFunctorIfffZZZNS0_19minimum_kernel_cudaERNS_18TensorIteratorBaseEENKUlvE0_clEvENKUlvE0_clEvEUlffE_EESt5arrayIPcLm2EEEEviT0_T1_ --------------------------
	.section	.text._ZN2at6native29vectorized_elementwise_kernelILi8ENS0_13AUnaryFunctorIfffZZZNS0_19minimum_kernel_cudaERNS_18TensorIteratorBaseEENKUlvE0_clEvENKUlvE0_clEvEUlffE_EESt5arrayIPcLm2EEEEviT0_T1_,"ax",@progbits
	.align	128
        .global         _ZN2at6native29vectorized_elementwise_kernelILi8ENS0_13AUnaryFunctorIfffZZZNS0_19minimum_kernel_cudaERNS_18TensorIteratorBaseEENKUlvE0_clEvENKUlvE0_clEvEUlffE_EESt5arrayIPcLm2EEEEviT0_T1_
        .type           _ZN2at6native29vectorized_elementwise_kernelILi8ENS0_13AUnaryFunctorIfffZZZNS0_19minimum_kernel_cudaERNS_18TensorIteratorBaseEENKUlvE0_clEvENKUlvE0_clEvEUlffE_EESt5arrayIPcLm2EEEEviT0_T1_,@function
        .size           _ZN2at6native29vectorized_elementwise_kernelILi8ENS0_13AUnaryFunctorIfffZZZNS0_19minimum_kernel_cudaERNS_18TensorIteratorBaseEENKUlvE0_clEvENKUlvE0_clEvEUlffE_EESt5arrayIPcLm2EEEEviT0_T1_,(.L_x_42249 - _ZN2at6native29vectorized_elementwise_kernelILi8ENS0_13AUnaryFunctorIfffZZZNS0_19minimum_kernel_cudaERNS_18TensorIteratorBaseEENKUlvE0_clEvENKUlvE0_clEvEUlffE_EESt5arrayIPcLm2EEEEviT0_T1_)
        .other          _ZN2at6native29vectorized_elementwise_kernelILi8ENS0_13AUnaryFunctorIfffZZZNS0_19minimum_kernel_cudaERNS_18TensorIteratorBaseEENKUlvE0_clEvENKUlvE0_clEvEUlffE_EESt5arrayIPcLm2EEEEviT0_T1_,@"STO_CUDA_ENTRY STV_DEFAULT"
_ZN2at6native29vectorized_elementwise_kernelILi8ENS0_13AUnaryFunctorIfffZZZNS0_19minimum_kernel_cudaERNS_18TensorIteratorBaseEENKUlvE0_clEvENKUlvE0_clEvEUlffE_EESt5arrayIPcLm2EEEEviT0_T1_:
.text._ZN2at6native29vectorized_elementwise_kernelILi8ENS0_13AUnaryFunctorIfffZZZNS0_19minimum_kernel_cudaERNS_18TensorIteratorBaseEENKUlvE0_clEvENKUlvE0_clEvEUlffE_EESt5arrayIPcLm2EEEEviT0_T1_:
        /* <DEDUP_REMOVED lines=45> */
.L_x_15455:
[----:B------:R-:W-:Y:S04]  /*02d0*/  STG.E.128 desc[UR4][R2.64], R4 ;  /* 0x0000000402007986 */ /* 0x000fe8000c101d04 */
[----:B------:R-:W-:Y:S01]  /*02e0*/  STG.E.128 desc[UR4][R2.64+0x10], R8 ;  /* 0x0000100802007986 */ /* 0x000fe2000c101d04 */
[----:B------:R-:W-:Y:S05]  /*02f0*/  EXIT ;  /* 0x000000000000794d */ /* 0x000fea0003800000 */
.L_x_15454:
        /* <DEDUP_REMOVED lines=83> */
.L_x_15458:
[----:B------:R-:W-:Y:S05]  /*0830*/  BSYNC B0 ;  /* 0x0000000000007941 */ /* 0x000fea0003800000 */
.L_x_15457:
[----:B------:R-:W-:Y:S01]  /*0840*/  BSSY B0, `(.L_x_15459) ;  /* 0x0000007000007945 */ /* 0x000fe20003800000 */
[----:B------:R-:W-:Y:S02]  /*0850*/  ISETP.GE.AND P0, PT, R7, R16, PT ;  /* 0x000000100700720c */ /* 0x000fe40003f06270 */
[----:B------:R-:W-:Y:S01]  /*0860*/  IADD3 R7, R17, 0x380, RZ ;  /* 0x0000038011077810 */ /* 0x000fe20007ffe0ff */
[----:B------:R-:W-:Y:S10]  /*0870*/  @P6 BRA `(.L_x_15460) ;  /* 0x00000000000c6947 */ /* 0x000ff40003800000 */
[----:B-----5:R-:W-:Y:S01]  /*0880*/  FSETP.NAN.FTZ.AND P6, PT, R18, R18, PT ;  /* 0x000000121200720b */ /* 0x020fe20003fd8000 */
[----:B------:R-:W-:-:S12]  /*0890*/  IMAD.MOV.U32 R4, RZ, RZ, R18 ;  /* 0x000000ffff047224 */ /* 0x000fd800078e0012 */
[----:B------:R-:W-:-:S07]  /*08a0*/  @!P6 FMNMX.FTZ R4, R18, R26, PT ;  /* 0x0000001a1204e209 */ /* 0x000fce0003810000 */
.L_x_15460:
[----:B------:R-:W-:Y:S05]  /*08b0*/  BSYNC B0 ;  /* 0x0000000000007941 */ /* 0x000fea0003800000 */
.L_x_15459:
[----:B------:R-:W-:Y:S01]  /*08c0*/  BSSY B0, `(.L_x_15461) ;  /* 0x0000006000007945 */ /* 0x000fe20003800000 */
[----:B------:R-:W-:-:S03]  /*08d0*/  ISETP.GE.AND P6, PT, R7, R16, PT ;  /* 0x000000100700720c */ /* 0x000fc60003fc6270 */
[----:B------:R-:W-:Y:S10]  /*08e0*/  @P4 BRA `(.L_x_15462) ;  /* 0x00000000000c4947 */ /* 0x000ff40003800000 */
[----:B-----5:R-:W-:Y:S01]  /*08f0*/  FSETP.NAN.FTZ.AND P4, PT, R20, R20, PT ;  /* 0x000000141400720b */ /* 0x020fe20003f98000 */
[----:B------:R-:W-:-:S12]  /*0900*/  IMAD.MOV.U32 R3, RZ, RZ, R20 ;  /* 0x000000ffff037224 */ /* 0x000fd800078e0014 */
[----:B------:R-:W-:-:S07]  /*0910*/  @!P4 FMNMX.FTZ R3, R20, R26, PT ;  /* 0x0000001a1403c209 */ /* 0x000fce0003810000 */
.L_x_15462:
[----:B------:R-:W-:Y:S05]  /*0920*/  BSYNC B0 ;  /* 0x0000000000007941 */ /* 0x000fea0003800000 */
.L_x_15461:
[----:B------:R-:W-:Y:S04]  /*0930*/  BSSY B0, `(.L_x_15463) ;  /* 0x0000005000007945 */ /* 0x000fe80003800000 */
[----:B------:R-:W-:Y:S05]  /*0940*/  @P3 BRA `(.L_x_15464) ;  /* 0x00000000000c3947 */ /* 0x000fea0003800000 */
[----:B-----5:R-:W-:Y:S01]  /*0950*/  FSETP.NAN.FTZ.AND P3, PT, R21, R21, PT ;  /* 0x000000151500720b */ /* 0x020fe20003f78000 */
[----:B------:R-:W-:-:S12]  /*0960*/  IMAD.MOV.U32 R2, RZ, RZ, R21 ;  /* 0x000000ffff027224 */ /* 0x000fd800078e0015 */
[----:B------:R-:W-:-:S07]  /*0970*/  @!P3 FMNMX.FTZ R2, R21, R26, PT ;  /* 0x0000001a1502b209 */ /* 0x000fce0003810000 */
.L_x_15464:
[----:B------:R-:W-:Y:S05]  /*0980*/  BSYNC B0 ;  /* 0x0000000000007941 */ /* 0x000fea0003800000 */
.L_x_15463:
[----:B------:R-:W-:Y:S04]  /*0990*/  BSSY B0, `(.L_x_15465) ;  /* 0x0000005000007945 */ /* 0x000fe80003800000 */
[----:B------:R-:W-:Y:S05]  /*09a0*/  @P2 BRA `(.L_x_15466) ;  /* 0x00000000000c2947 */ /* 0x000fea0003800000 */
[-C--:B-----5:R-:W-:Y:S02]  /*09b0*/  FSETP.NAN.FTZ.AND P2, PT, R19, R19.reuse, PT ;  /* 0x000000131300720b */ /* 0x0a0fe40003f58000 */
[----:B------:R-:W-:-:S11]  /*09c0*/  MOV R10, R19 ;  /* 0x00000013000a7202 */ /* 0x000fd60000000f00 */
[----:B------:R-:W-:-:S07]  /*09d0*/  @!P2 FMNMX.FTZ R10, R19, R26, PT ;  /* 0x0000001a130aa209 */ /* 0x000fce0003810000 */
.L_x_15466:
[----:B------:R-:W-:Y:S05]  /*09e0*/  BSYNC B0 ;  /* 0x0000000000007941 */ /* 0x000fea0003800000 */
.L_x_15465:
[----:B------:R-:W-:Y:S04]  /*09f0*/  BSSY B0, `(.L_x_15467) ;  /* 0x0000005000007945 */ /* 0x000fe80003800000 */
[----:B------:R-:W-:Y:S05]  /*0a00*/  @P1 BRA `(.L_x_15468) ;  /* 0x00000000000c1947 */ /* 0x000fea0003800000 */
[----:B-----5:R-:W-:Y:S01]  /*0a10*/  FSETP.NAN.FTZ.AND P1, PT, R22, R22, PT ;  /* 0x000000161600720b */ /* 0x020fe20003f38000 */
[----:B------:R-:W-:-:S12]  /*0a20*/  IMAD.MOV.U32 R14, RZ, RZ, R22 ;  /* 0x000000ffff0e7224 */ /* 0x000fd800078e0016 */
[----:B------:R-:W-:-:S07]  /*0a30*/  @!P1 FMNMX.FTZ R14, R22, R26, PT ;  /* 0x0000001a160e9209 */ /* 0x000fce0003810000 */
.L_x_15468:
[----:B------:R-:W-:Y:S05]  /*0a40*/  BSYNC B0 ;  /* 0x0000000000007941 */ /* 0x000fea0003800000 */
.L_x_15467:
[----:B------:R-:W-:Y:S04]  /*0a50*/  BSSY B0, `(.L_x_15469) ;  /* 0x0000005000007945 */ /* 0x000fe80003800000 */
[----:B------:R-:W-:Y:S05]  /*0a60*/  @P0 BRA `(.L_x_15470) ;  /* 0x00000000000c0947 */ /* 0x000fea0003800000 */
[----:B-----5:R-:W-:Y:S01]  /*0a70*/  FSETP.NAN.FTZ.AND P0, PT, R23, R23, PT ;  /* 0x000000171700720b */ /* 0x020fe20003f18000 */
[----:B------:R-:W-:-:S12]  /*0a80*/  IMAD.MOV.U32 R13, RZ, RZ, R23 ;  /* 0x000000ffff0d7224 */ /* 0x000fd800078e0017 */
[----:B------:R-:W-:-:S07]  /*0a90*/  @!P0 FMNMX.FTZ R13, R23, R26, PT ;  /* 0x0000001a170d8209 */ /* 0x000fce0003810000 */
.L_x_15470:
[----:B------:R-:W-:Y:S05]  /*0aa0*/  BSYNC B0 ;  /* 0x0000000000007941 */ /* 0x000fea0003800000 */
.L_x_15469:
[----:B------:R-:W-:Y:S04]  /*0ab0*/  BSSY B0, `(.L_x_15456) ;  /* 0x0000005000007945 */ /* 0x000fe80003800000 */
[----:B------:R-:W-:Y:S05]  /*0ac0*/  @P6 BRA `(.L_x_15471) ;  /* 0x00000000000c6947 */ /* 0x000fea0003800000 */
[----:B-----5:R-:W-:Y:S01]  /*0ad0*/  FSETP.NAN.FTZ.AND P0, PT, R15, R15, PT ;  /* 0x0000000f0f00720b */ /* 0x020fe20003f18000 */
[----:B------:R-:W-:-:S12]  /*0ae0*/  IMAD.MOV.U32 R12, RZ, RZ, R15 ;  /* 0x000000ffff0c7224 */ /* 0x000fd800078e000f */
[----:B------:R-:W-:-:S07]  /*0af0*/  @!P0 FMNMX.FTZ R12, R15, R26, PT ;  /* 0x0000001a0f0c8209 */ /* 0x000fce0003810000 */
.L_x_15471:
[----:B------:R-:W-:Y:S05]  /*0b00*/  BSYNC B0 ;  /* 0x0000000000007941 */ /* 0x000fea0003800000 */
.L_x_15456:
        /* <DEDUP_REMOVED lines=21> */
.L_x_15474:
[----:B------:R-:W-:-:S13]  /*0c60*/  ISETP.GE.AND P0, PT, R17, R16, PT ;  /* 0x000000101100720c */ /* 0x000fda0003f06270 */
[----:B------:R-:W-:Y:S05]  /*0c70*/  @P0 BRA `(.L_x_15476) ;  /* 0x0000000000300947 */ /* 0x000fea0003800000 */
[----:B01----:R-:W0:Y:S01]  /*0c80*/  LDC.64 R4, c[0x0][0x220] ;  /* 0x00008800ff047b82 */ /* 0x003e220000000a00 */
[----:B------:R-:W-:Y:S02]  /*0c90*/  IMAD.IADD R3, R0, 0x1, R17 ;  /* 0x0000000100037824 */ /* 0x000fe400078e0211 */
[----:B------:R-:W-:Y:S02]  /*0ca0*/  VIADD R17, R17, 0x80 ;  /* 0x0000008011117836 */ /* 0x000fe40000000000 */
[----:B0-----:R-:W-:-:S05]  /*0cb0*/  IMAD.WIDE.U32 R4, R3, 0x4, R4 ;  /* 0x0000000403047825 */ /* 0x001fca00078e0004 */
[----:B------:R1:W-:Y:S02]  /*0cc0*/  STG.E desc[UR4][R4.64], R2 ;  /* 0x0000000204007986 */ /* 0x0003e4000c101904 */
.L_x_15475:
[----:B------:R-:W-:-:S13]  /*0cd0*/  ISETP.GE.AND P0, PT, R17, R16, PT ;  /* 0x000000101100720c */ /* 0x000fda0003f06270 */
[----:B------:R-:W-:Y:S05]  /*0ce0*/  @P0 BRA `(.L_x_15477) ;  /* 0x0000000000340947 */ /* 0x000fea0003800000 */
[----:B-1----:R-:W1:Y:S01]  /*0cf0*/  LDC.64 R2, c[0x0][0x220] ;  /* 0x00008800ff027b82 */ /* 0x002e620000000a00 */
[----:B------:R-:W-:Y:S01]  /*0d00*/  IADD3 R5, R0, R17, RZ ;  /* 0x0000001100057210 */ /* 0x000fe20007ffe0ff */
[----:B------:R-:W-:-:S04]  /*0d10*/  VIADD R17, R17, 0x80 ;  /* 0x0000008011117836 */ /* 0x000fc80000000000 */
[----:B-1----:R-:W-:-:S05]  /*0d20*/  IMAD.WIDE.U32 R2, R5, 0x4, R2 ;  /* 0x0000000405027825 */ /* 0x002fca00078e0002 */
[----:B------:R2:W-:Y:S02]  /*0d30*/  STG.E desc[UR4][R2.64], R10 ;  /* 0x0000000a02007986 */ /* 0x0005e4000c101904 */
.L_x_15476:
        /* <DEDUP_REMOVED lines=8> */
.L_x_15477:
[----:B------:R-:W-:Y:S05]  /*0dc0*/  BSYNC B1 ;  /* 0x0000000000017941 */ /* 0x000fea0003800000 */
.L_x_15473:
[----:B------:R-:W-:-:S13]  /*0dd0*/  ISETP.GE.AND P0, PT, R17, R16, PT ;  /* 0x000000101100720c */ /* 0x000fda0003f06270 */
[----:B-12---:R-:W1:Y:S01]  /*0de0*/  @!P0 LDC.64 R2, c[0x0][0x220] ;  /* 0x00008800ff028b82 */ /* 0x006e620000000a00 */
[----:B------:R-:W-:Y:S01]  /*0df0*/  @!P0 IADD3 R5, R0, R17, RZ ;  /* 0x0000001100058210 */ /* 0x000fe20007ffe0ff */
[----:B------:R-:W-:-:S04]  /*0e00*/  @!P0 VIADD R17, R17, 0x80 ;  /* 0x0000008011118836 */ /* 0x000fc80000000000 */
[----:B-1----:R-:W-:-:S05]  /*0e10*/  @!P0 IMAD.WIDE.U32 R2, R5, 0x4, R2 ;  /* 0x0000000405028825 */ /* 0x002fca00078e0002 */
[----:B------:R3:W-:Y:S02]  /*0e20*/  @!P0 STG.E desc[UR4][R2.64], R13 ;  /* 0x0000000d02008986 */ /* 0x0007e4000c101904 */
.L_x_15478:
[----:B------:R-:W-:Y:S05]  /*0e30*/  BSYNC B0 ;  /* 0x0000000000007941 */ /* 0x000fea0003800000 */
.L_x_15472:
        /* <DEDUP_REMOVED lines=8> */
.L_x_15479:
        /* <DEDUP_REMOVED lines=12> */
.L_x_42249:


//--------------------- .text._ZN2at6native18elementwise_kernelILi128ELi4EZNS0_15gpu_kernel_implINS0_13BinaryFunctorIfffZZZNS0_19minimum_kernel_cudaERNS_18TensorIteratorBaseEENKUlvE0_clEvENKUlvE0_clEvEUlffE_EEEEvS5_RKT_EUliE_EEviT1_ --------------------------
	.section	.text._ZN2at6native18elementwise_kernelILi128ELi4EZNS0_15gpu_kernel_implINS0_13BinaryFunctorIfffZZZNS0_19minimum_kernel_cudaERNS_18TensorIteratorBaseEENKUlvE0_clEvENKUlvE0_clEvEUlffE_EEEEvS5_RKT_EUliE_EEviT1_,"ax",@progbits
	.align	128
        .global         _ZN2at6native18elementwise_kernelILi128ELi4EZNS0_15gpu_kernel_implINS0_13BinaryFunctorIfffZZZNS0_19minimum_kernel_cudaERNS_18TensorIteratorBaseEENKUlvE0_clEvENKUlvE0_clEvEUlffE_EEEEvS5_RKT_EUliE_EEviT1_
        .type           _ZN2at6native18elementwise_kernelILi128ELi4EZNS0_15gpu_kernel_implINS0_13BinaryFunctorIfffZZZNS0_19minimum_kernel_cudaERNS_18TensorIteratorBaseEENKUlvE0_clEvENKUlvE0_clEvEUlffE_EEEEvS5_RKT_EUliE_EEviT1_,@function
        .size           _ZN2at6native18elementwise_kernelILi128ELi4EZNS0_15gpu_kernel_implINS0_13BinaryFunctorIfffZZZNS0_19minimum_kernel_cudaERNS_18TensorIteratorBaseEENKUlvE0_clEvENKUlvE0_clEvEUlffE_EEEEvS5_RKT_EUliE_EEviT1_,(.L_x_42250 - _ZN2at6native18elementwise_kernelILi128ELi4EZNS0_15gpu_kernel_implINS0_13BinaryFunctorIfffZZZNS0_19minimum_kernel_cudaERNS_18TensorIteratorBaseEENKUlvE0_clEvENKUlvE0_clEvEUlffE_EEEEvS5_RKT_EUliE_EEviT1_)
        .other          _ZN2at6native18elementwise_kernelILi128ELi4EZNS0_15gpu_kernel_implINS0_13BinaryFunctorIfffZZZNS0_19minimum_kernel_cudaERNS_18TensorIteratorBaseEENKUlvE0_clEvENKUlvE0_clEvEUlffE_EEEEvS5_RKT_EUliE_EEviT1_,@"STO_CUDA_ENTRY STV_DEFAULT"
_ZN2at6native18elementwise_kernelILi128ELi4EZNS0_15gpu_kernel_implINS0_13BinaryFunctorIfffZZZNS0_19minimum_kernel_cudaERNS_18TensorIteratorBaseEENKUlvE0_clEvENKUlvE0_clEvEUlffE_EEEEvS5_RKT_EUliE_EEviT1_:
.text._ZN2at6native18elementwise_kernelILi128ELi4EZNS0_15gpu_kernel_implINS0_13BinaryFunctorIfffZZZNS0_19minimum_kernel_cudaERNS_18TensorIteratorBaseEENKUlvE0_clEvENKUlvE0_clEvEUlffE_EEEEvS5_RKT_EUliE_EEviT1_:
        /* <DEDUP_REMOVED lines=365> */
.L_x_15482:
        /* <DEDUP_REMOVED lines=22> */
.L_x_15487:
[----:B------:R-:W2:Y:S02]  /*1830*/  LDG.E.U8 R2, desc[UR36][R2.64] ;  /* 0x0000002402027981 */ /* 0x000ea4000c1e1100 */
[----:B--2---:R-:W-:Y:S01]  /*1840*/  I2FP.F32.U32 R19, R2 ;  /* 0x0000000200137245 */ /* 0x004fe20000201000 */
[----:B------:R-:W-:Y:S06]  /*1850*/  BRA `(.L_x_15489) ;  /* 0x0000000c002c7947 */ /* 0x000fec0003800000 */
.L_x_15486:
        /* <DEDUP_REMOVED lines=9> */
.L_x_15491:
[----:B------:R-:W2:Y:S02]  /*18f0*/  LDG.E R2, desc[UR36][R2.64] ;  /* 0x0000002402027981 */ /* 0x000ea4000c1e1900 */
[----:B--2---:R-:W-:Y:S01]  /*1900*/  I2FP.F32.S32 R19, R2 ;  /* 0x0000000200137245 */ /* 0x004fe20000201400 */
[----:B------:R-:W-:Y:S06]  /*1910*/  BRA `(.L_x_15489) ;  /* 0x0000000800fc7947 */ /* 0x000fec0003800000 */
.L_x_15490:
[----:B------:R-:W2:Y:S02]  /*1920*/  LDG.E.U16 R2, desc[UR36][R2.64] ;  /* 0x0000002402027981 */ /* 0x000ea4000c1e1500 */
[----:B--2---:R0:W1:Y:S01]  /*1930*/  I2F.S16 R19, R2 ;  /* 0x0000000200137306 */ /* 0x0040620000101400 */
[----:B------:R-:W-:Y:S05]  /*1940*/  BRA `(.L_x_15489) ;  /* 0x0000000800f07947 */ /* 0x000fea0003800000 */
.L_x_15485:
        /* <DEDUP_REMOVED lines=8> */
.L_x_15493:
[----:B------:R-:W2:Y:S02]  /*19d0*/  LDG.E.U16 R2, desc[UR36][R2.64] ;  /* 0x0000002402027981 */ /* 0x000ea4000c1e1500 */
[----:B--2---:R-:W-:Y:S01]  /*19e0*/  HADD2.F32 R19, -RZ, R2.H0_H0 ;  /* 0x20000002ff137230 */ /* 0x004fe20000004100 */
[----:B------:R-:W-:Y:S06]  /*19f0*/  BRA `(.L_x_15489) ;  /* 0x0000000800c47947 */ /* 0x000fec0003800000 */
.L_x_15492:
        /* <DEDUP_REMOVED lines=8> */
.L_x_15495:
[----:B------:R-:W2:Y:S02]  /*1a80*/  LDG.E.U16 R2, desc[UR36][R2.64] ;  /* 0x0000002402027981 */ /* 0x000ea4000c1e1500 */
[----:B--2---:R-:W-:Y:S01]  /*1a90*/  HADD2.F32 R19, -RZ, R2.H0_H0 ;  /* 0x20000002ff137230 */ /* 0x004fe20000004100 */
[----:B------:R-:W-:Y:S06]  /*1aa0*/  BRA `(.L_x_15489) ;  /* 0x0000000800987947 */ /* 0x000fec0003800000 */
.L_x_15494:
[----:B------:R-:W2:Y:S01]  /*1ab0*/  LDG.E.64 R2, desc[UR36][R2.64] ;  /* 0x0000002402027981 */ /* 0x000ea2000c1e1b00 */
[----:B------:R-:W-:Y:S01]  /*1ac0*/  UMOV UR4, 0xf0000000 ;  /* 0xf000000000047882 */ /* 0x000fe20000000000 */
[----:B------:R-:W-:Y:S01]  /*1ad0*/  UMOV UR5, 0x380fffff ;  /* 0x380fffff00057882 */ /* 0x000fe20000000000 */
[----:B--2---:R-:W0:Y:S01]  /*1ae0*/  F2F.F32.F64 R19, R2 ;  /* 0x0000000200137310 */ /* 0x004e220000301000 */
[----:B------:R-:W-:-:S14]  /*1af0*/  DSETP.GEU.AND P0, PT, |R2|, UR4, PT ;  /* 0x0000000402007e2a */ /* 0x000fdc000bf0e200 */
[----:B0-----:R-:W-:Y:S01]  /*1b00*/  @!P0 FMUL R19, R19, 1.175494350822287508e-38 ;  /* 0x0080000013138820 */ /* 0x001fe20000400000 */
[----:B------:R-:W-:Y:S06]  /*1b10*/  BRA `(.L_x_15489) ;  /* 0x00000008007c7947 */ /* 0x000fec0003800000 */
.L_x_15484:
        /* <DEDUP_REMOVED lines=12> */
.L_x_15498:
[----:B------:R-:W2:Y:S01]  /*1be0*/  LDG.E.64 R2, desc[UR36][R2.64] ;  /* 0x0000002402027981 */ /* 0x000ea2000c1e1b00 */
[----:B------:R-:W-:Y:S01]  /*1bf0*/  UMOV UR4, 0xf0000000 ;  /* 0xf000000000047882 */ /* 0x000fe20000000000 */
[----:B------:R-:W-:Y:S01]  /*1c00*/  UMOV UR5, 0x380fffff ;  /* 0x380fffff00057882 */ /* 0x000fe20000000000 */
[----:B--2---:R-:W0:Y:S01]  /*1c10*/  F2F.F32.F64 R19, R2 ;  /* 0x0000000200137310 */ /* 0x004e220000301000 */
[----:B------:R-:W-:-:S14]  /*1c20*/  DSETP.GEU.AND P0, PT, |R2|, UR4, PT ;  /* 0x0000000402007e2a */ /* 0x000fdc000bf0e200 */
[----:B0-----:R-:W-:Y:S01]  /*1c30*/  @!P0 FMUL R19, R19, 1.175494350822287508e-38 ;  /* 0x0080000013138820 */ /* 0x001fe20000400000 */
[----:B------:R-:W-:Y:S06]  /*1c40*/  BRA `(.L_x_15489) ;  /* 0x0000000800307947 */ /* 0x000fec0003800000 */
.L_x_15497:
        /* <DEDUP_REMOVED lines=26> */
.L_x_15500:
        /* <DEDUP_REMOVED lines=13> */
.L_x_15499:
[----:B------:R-:W2:Y:S02]  /*1ec0*/  LDG.E.U16 R2, desc[UR36][R2.64] ;  /* 0x0000002402027981 */ /* 0x000ea4000c1e1500 */
[----:B--2---:R-:W-:Y:S01]  /*1ed0*/  IMAD.U32 R19, R2, 0x10000, RZ ;  /* 0x0001000002137824 */ /* 0x004fe200078e00ff */
[----:B------:R-:W-:Y:S06]  /*1ee0*/  BRA `(.L_x_15489) ;  /* 0x0000000400887947 */ /* 0x000fec0003800000 */
.L_x_15496:
        /* <DEDUP_REMOVED lines=11> */
.L_x_15503:
        /* <DEDUP_REMOVED lines=20> */
.L_x_15505:
[----:B------:R-:W-:Y:S05]  /*20e0*/  BSYNC B0 ;  /* 0x0000000000007941 */ /* 0x000fea0003800000 */
.L_x_15504:
[----:B------:R-:W-:Y:S01]  /*20f0*/  IMAD.SHL.U32 R2, R2, 0x100000, RZ ;  /* 0x0010000002027824 */ /* 0x000fe200078e00ff */
[----:B------:R-:W-:-:S04]  /*2100*/  LEA R0, R0, 0x3b800000, 0x17 ;  /* 0x3b80000000007811 */ /* 0x000fc800078eb8ff */
[----:B------:R-:W-:Y:S01]  /*2110*/  LOP3.LUT R19, R0, R2, R19, 0xfe, !PT ;  /* 0x0000000200137212 */ /* 0x000fe200078efe13 */
[----:B------:R-:W-:Y:S06]  /*2120*/  BRA `(.L_x_15489) ;  /* 0x0000000000f87947 */ /* 0x000fec0003800000 */
.L_x_15502:
        /* <DEDUP_REMOVED lines=20> */
.L_x_15507:
[----:B------:R-:W-:Y:S05]  /*2270*/  BSYNC B0 ;  /* 0x0000000000007941 */ /* 0x000fea0003800000 */
.L_x_15506:
[----:B------:R-:W-:Y:S01]  /*2280*/  IMAD.SHL.U32 R2, R2, 0x200000, RZ ;  /* 0x0020000002027824 */ /* 0x000fe200078e00ff */
[----:B------:R-:W-:-:S04]  /*2290*/  LEA R0, R0, 0x37800000, 0x17 ;  /* 0x3780000000007811 */ /* 0x000fc800078eb8ff */
[----:B------:R-:W-:Y:S01]  /*22a0*/  LOP3.LUT R19, R0, R2, R19, 0xfe, !PT ;  /* 0x0000000200137212 */ /* 0x000fe200078efe13 */
[----:B------:R-:W-:Y:S06]  /*22b0*/  BRA `(.L_x_15489) ;  /* 0x0000000000947947 */ /* 0x000fec0003800000 */
.L_x_15501:
        /* <DEDUP_REMOVED lines=14> */
.L_x_15488:
        /* <DEDUP_REMOVED lines=16> */
.L_x_15510:
[----:B------:R-:W-:Y:S01]  /*24a0*/  IMAD.MOV.U32 R19, RZ, RZ, RZ ;  /* 0x000000ffff137224 */ /* 0x000fe200078e00ff */
[----:B------:R-:W-:Y:S06]  /*24b0*/  BRA `(.L_x_15489) ;  /* 0x0000000000147947 */ /* 0x000fec0003800000 */
.L_x_15509:
[----:B------:R-:W2:Y:S02]  /*24c0*/  LDG.E.64 R2, desc[UR36][R2.64] ;  /* 0x0000002402027981 */ /* 0x000ea4000c1e1b00 */
[----:B--2---:R0:W1:Y:S01]  /*24d0*/  I2F.U64 R19, R2 ;  /* 0x0000000200137312 */ /* 0x0040620000301000 */
[----:B------:R-:W-:Y:S05]  /*24e0*/  BRA `(.L_x_15489) ;  /* 0x0000000000087947 */ /* 0x000fea0003800000 */
.L_x_15508:
[----:B------:R-:W2:Y:S02]  /*24f0*/  LDG.E R2, desc[UR36][R2.64] ;  /* 0x0000002402027981 */ /* 0x000ea4000c1e1900 */
[----:B--2---:R-:W-:-:S07]  /*2500*/  I2FP.F32.U32 R19, R2 ;  /* 0x0000000200137245 */ /* 0x004fce0000201000 */
.L_x_15489:
[----:B------:R-:W-:Y:S05]  /*2510*/  BSYNC B6 ;  /* 0x0000000000067941 */ /* 0x000fea0003800000 */
.L_x_15483:
        /* <DEDUP_REMOVED lines=19> */
.L_x_15515:
[----:B------:R-:W2:Y:S02]  /*2650*/  LDG.E.U8 R0, desc[UR36][R2.64] ;  /* 0x0000002402007981 */ /* 0x000ea4000c1e1100 */
[----:B--2---:R-:W-:Y:S01]  /*2660*/  I2FP.F32.U32 R0, R0 ;  /* 0x0000000000007245 */ /* 0x004fe20000201000 */
[----:B------:R-:W-:Y:S06]  /*2670*/  BRA `(.L_x_15517) ;  /* 0x0000000c002c7947 */ /* 0x000fec0003800000 */
.L_x_15514:
        /* <DEDUP_REMOVED lines=9> */
.L_x_15519:
[----:B------:R-:W2:Y:S02]  /*2710*/  LDG.E R0, desc[UR36][R2.64] ;  /* 0x0000002402007981 */ /* 0x000ea4000c1e1900 */
[----:B--2---:R-:W-:Y:S01]  /*2720*/  I2FP.F32.S32 R0, R0 ;  /* 0x0000000000007245 */ /* 0x004fe20000201400 */
[----:B------:R-:W-:Y:S06]  /*2730*/  BRA `(.L_x_15517) ;  /* 0x0000000800fc7947 */ /* 0x000fec0003800000 */
.L_x_15518:
[----:B------:R-:W2:Y:S02]  /*2740*/  LDG.E.U16 R0, desc[UR36][R2.64] ;  /* 0x0000002402007981 */ /* 0x000ea4000c1e1500 */
[----:B--2---:R-:W4:Y:S01]  /*2750*/  I2F.S16 R0, R0 ;  /* 0x0000000000007306 */ /* 0x004f220000101400 */
[----:B------:R-:W-:Y:S05]  /*2760*/  BRA `(.L_x_15517) ;  /* 0x0000000800f07947 */ /* 0x000fea0003800000 */
.L_x_15513:
        /* <DEDUP_REMOVED lines=8> */
.L_x_15521:
[----:B------:R-:W2:Y:S02]  /*27f0*/  LDG.E.U16 R0, desc[UR36][R2.64] ;  /* 0x0000002402007981 */ /* 0x000ea4000c1e1500 */
[----:B--2---:R-:W-:Y:S01]  /*2800*/  HADD2.F32 R0, -RZ, R0.H0_H0 ;  /* 0x20000000ff007230 */ /* 0x004fe20000004100 */
[----:B------:R-:W-:Y:S06]  /*2810*/  BRA `(.L_x_15517) ;  /* 0x0000000800c47947 */ /* 0x000fec0003800000 */
.L_x_15520:
        /* <DEDUP_REMOVED lines=8> */
.L_x_15523:
[----:B------:R-:W2:Y:S02]  /*28a0*/  LDG.E.U16 R0, desc[UR36][R2.64] ;  /* 0x0000002402007981 */ /* 0x000ea4000c1e1500 */
[----:B--2---:R-:W-:Y:S01]  /*28b0*/  HADD2.F32 R0, -RZ, R0.H0_H0 ;  /* 0x20000000ff007230 */ /* 0x004fe20000004100 */
[----:B------:R-:W-:Y:S06]  /*28c0*/  BRA `(.L_x_15517) ;  /* 0x0000000800987947 */ /* 0x000fec0003800000 */
.L_x_15522:
[----:B------:R-:W2:Y:S01]  /*28d0*/  LDG.E.64 R2, desc[UR36][R2.64] ;  /* 0x0000002402027981 */ /* 0x000ea2000c1e1b00 */
[----:B------:R-:W-:Y:S01]  /*28e0*/  UMOV UR4, 0xf0000000 ;  /* 0xf000000000047882 */ /* 0x000fe20000000000 */
[----:B------:R-:W-:Y:S01]  /*28f0*/  UMOV UR5, 0x380fffff ;  /* 0x380fffff00057882 */ /* 0x000fe20000000000 */
[----:B--2---:R-:W0:Y:S01]  /*2900*/  F2F.F32.F64 R0, R2 ;  /* 0x0000000200007310 */ /* 0x004e220000301000 */
[----:B------:R-:W-:-:S14]  /*2910*/  DSETP.GEU.AND P0, PT, |R2|, UR4, PT ;  /* 0x0000000402007e2a */ /* 0x000fdc000bf0e200 */
[----:B0-----:R-:W-:Y:S01]  /*2920*/  @!P0 FMUL R0, R0, 1.175494350822287508e-38 ;  /* 0x0080000000008820 */ /* 0x001fe20000400000 */
[----:B------:R-:W-:Y:S06]  /*2930*/  BRA `(.L_x_15517) ;  /* 0x00000008007c7947 */ /* 0x000fec0003800000 */
.L_x_15512:
        /* <DEDUP_REMOVED lines=12> */
.L_x_15526:
[----:B------:R-:W2:Y:S01]  /*2a00*/  LDG.E.64 R2, desc[UR36][R2.64] ;  /* 0x0000002402027981 */ /* 0x000ea2000c1e1b00 */
[----:B------:R-:W-:Y:S01]  /*2a10*/  UMOV UR4, 0xf0000000 ;  /* 0xf000000000047882 */ /* 0x000fe20000000000 */
[----:B------:R-:W-:Y:S01]  /*2a20*/  UMOV UR5, 0x380fffff ;  /* 0x380fffff00057882 */ /* 0x000fe20000000000 */
[----:B--2---:R-:W0:Y:S01]  /*2a30*/  F2F.F32.F64 R0, R2 ;  /* 0x0000000200007310 */ /* 0x004e220000301000 */
[----:B------:R-:W-:-:S14]  /*2a40*/  DSETP.GEU.AND P0, PT, |R2|, UR4, PT ;  /* 0x0000000402007e2a */ /* 0x000fdc000bf0e200 */
[----:B0-----:R-:W-:Y:S01]  /*2a50*/  @!P0 FMUL R0, R0, 1.175494350822287508e-38 ;  /* 0x0080000000008820 */ /* 0x001fe20000400000 */
[----:B------:R-:W-:Y:S06]  /*2a60*/  BRA `(.L_x_15517) ;  /* 0x0000000800307947 */ /* 0x000fec0003800000 */
.L_x_15525:
        /* <DEDUP_REMOVED lines=26> */
.L_x_15528:
        /* <DEDUP_REMOVED lines=13> */
.L_x_15527:
[----:B------:R-:W2:Y:S02]  /*2ce0*/  LDG.E.U16 R0, desc[UR36][R2.64] ;  /* 0x0000002402007981 */ /* 0x000ea4000c1e1500 */
[----:B--2---:R-:W-:Y:S01]  /*2cf0*/  IMAD.U32 R0, R0, 0x10000, RZ ;  /* 0x0001000000007824 */ /* 0x004fe200078e00ff */
[----:B------:R-:W-:Y:S06]  /*2d00*/  BRA `(.L_x_15517) ;  /* 0x0000000400887947 */ /* 0x000fec0003800000 */
.L_x_15524:
        /* <DEDUP_REMOVED lines=11> */
.L_x_15531:
        /* <DEDUP_REMOVED lines=20> */
.L_x_15533:
[----:B------:R-:W-:Y:S05]  /*2f00*/  BSYNC B0 ;  /* 0x0000000000007941 */ /* 0x000fea0003800000 */
.L_x_15532:
[----:B------:R-:W-:Y:S01]  /*2f10*/  LEA R3, R0, 0x3b800000, 0x17 ;  /* 0x3b80000000037811 */ /* 0x000fe200078eb8ff */
[----:B------:R-:W-:-:S05]  /*2f20*/  IMAD.SHL.U32 R0, R2, 0x100000, RZ ;  /* 0x0010000002007824 */ /* 0x000fca00078e00ff */
[----:B------:R-:W-:Y:S01]  /*2f30*/  LOP3.LUT R0, R3, R0, R4, 0xfe, !PT ;  /* 0x0000000003007212 */ /* 0x000fe200078efe04 */
[----:B------:R-:W-:Y:S06]  /*2f40*/  BRA `(.L_x_15517) ;  /* 0x0000000000f87947 */ /* 0x000fec0003800000 */
.L_x_15530:
        /* <DEDUP_REMOVED lines=20> */
.L_x_15535:
[----:B------:R-:W-:Y:S05]  /*3090*/  BSYNC B0 ;  /* 0x0000000000007941 */ /* 0x000fea0003800000 */
.L_x_15534:
[----:B------:R-:W-:Y:S01]  /*30a0*/  LEA R3, R0, 0x37800000, 0x17 ;  /* 0x3780000000037811 */ /* 0x000fe200078eb8ff */
[----:B------:R-:W-:-:S05]  /*30b0*/  IMAD.SHL.U32 R0, R2, 0x200000, RZ ;  /* 0x0020000002007824 */ /* 0x000fca00078e00ff */
[----:B------:R-:W-:Y:S01]  /*30c0*/  LOP3.LUT R0, R3, R0, R4, 0xfe, !PT ;  /* 0x0000000003007212 */ /* 0x000fe200078efe04 */
[----:B------:R-:W-:Y:S06]  /*30d0*/  BRA `(.L_x_15517) ;  /* 0x0000000000947947 */ /* 0x000fec0003800000 */
.L_x_15529:
        /* <DEDUP_REMOVED lines=14> */
.L_x_15516:
        /* <DEDUP_REMOVED lines=16> */
.L_x_15538:
[----:B------:R-:W-:Y:S01]  /*32c0*/  IMAD.MOV.U32 R0, RZ, RZ, RZ ;  /* 0x000000ffff007224 */ /* 0x000fe200078e00ff */
[----:B------:R-:W-:Y:S06]  /*32d0*/  BRA `(.L_x_15517) ;  /* 0x0000000000147947 */ /* 0x000fec0003800000 */
.L_x_15537:
[----:B------:R-:W2:Y:S02]  /*32e0*/  LDG.E.64 R2, desc[UR36][R2.64] ;  /* 0x0000002402027981 */ /* 0x000ea4000c1e1b00 */
[----:B--2---:R0:W1:Y:S01]  /*32f0*/  I2F.U64 R0, R2 ;  /* 0x0000000200007312 */ /* 0x0040620000301000 */
[----:B------:R-:W-:Y:S05]  /*3300*/  BRA `(.L_x_15517) ;  /* 0x0000000000087947 */ /* 0x000fea0003800000 */
.L_x_15536:
[----:B------:R-:W2:Y:S02]  /*3310*/  LDG.E R0, desc[UR36][R2.64] ;  /* 0x0000002402007981 */ /* 0x000ea4000c1e1900 */
[----:B--2---:R-:W-:-:S07]  /*3320*/  I2FP.F32.U32 R0, R0 ;  /* 0x0000000000007245 */ /* 0x004fce0000201000 */
.L_x_15517:
[----:B------:R-:W-:Y:S05]  /*3330*/  BSYNC B6 ;  /* 0x0000000000067941 */ /* 0x000fea0003800000 */
.L_x_15511:
[----:B------:R-:W1:Y:S01]  /*3340*/  LDC.U8 R4, c[0x0][0x491] ;  /* 0x00012440ff047b82 */ /* 0x000e620000000000 */
[----:B-----5:R-:W-:Y:S01]  /*3350*/  FSETP.NAN.FTZ.AND P0, PT, R19, R19, PT ;  /* 0x000000131300720b */ /* 0x020fe20003f18000 */
[----:B------:R-:W-:Y:S01]  /*3360*/  BSSY B0, `(.L_x_15539) ;  /* 0x0000008000007945 */ /* 0x000fe20003800000 */
[----:B0-23--:R-:W-:Y:S01]  /*3370*/  IMAD.MOV.U32 R2, RZ, RZ, R19 ;  /* 0x000000ffff027224 */ /* 0x00dfe200078e0013 */
[----:B-1----:R-:W-:-:S04]  /*3380*/  PRMT R3, R4, 0x9910, RZ ;  /* 0x0000991004037816 */ /* 0x002fc800000000ff */
[----:B------:R-:W-:-:S06]  /*3390*/  ISETP.GT.AND P1, PT, R3, 0x9, PT ;  /* 0x000000090300780c */ /* 0x000fcc0003f24270 */
[----:B------:R-:W-:Y:S07]  /*33a0*/  @P0 BRA `(.L_x_15540) ;  /* 0x00000000000c0947 */ /* 0x000fee0003800000 */
[----:B----4-:R-:W-:Y:S01]  /*33b0*/  FSETP.NAN.FTZ.AND P0, PT, R0, R0, PT ;  /* 0x000000000000720b */ /* 0x010fe20003f18000 */
[----:B------:R-:W-:-:S12]  /*33c0*/  IMAD.MOV.U32 R2, RZ, RZ, R0 ;  /* 0x000000ffff027224 */ /* 0x000fd800078e0000 */
[----:B------:R-:W-:-:S07]  /*33d0*/  @!P0 FMNMX.FTZ R2, R0, R19, PT ;  /* 0x0000001300028209 */ /* 0x000fce0003810000 */
.L_x_15540:
[----:B------:R-:W-:Y:S05]  /*33e0*/  BSYNC B0 ;  /* 0x0000000000007941 */ /* 0x000fea0003800000 */
.L_x_15539:
        /* <DEDUP_REMOVED lines=12> */
.L_x_15544:
[----:B------:R-:W0:Y:S02]  /*34b0*/  F2I.S64.TRUNC R2, R2 ;  /* 0x0000000200027311 */ /* 0x000e24000020d900 */
[----:B0-----:R-:W-:-:S05]  /*34c0*/  IMAD.MOV.U32 R5, RZ, RZ, R2 ;  /* 0x000000ffff057224 */ /* 0x001fca00078e0002 */
[----:B------:R0:W-:Y:S01]  /*34d0*/  STG.E.U8 desc[UR36][R16.64], R5 ;  /* 0x0000000510007986 */ /* 0x0001e2000c101124 */
[----:B------:R-:W-:Y:S05]  /*34e0*/  BRA `(.L_x_15546) ;  /* 0x0000000c00407947 */ /* 0x000fea0003800000 */
.L_x_15543:
        /* <DEDUP_REMOVED lines=9> */
.L_x_15548:
[----:B------:R-:W0:Y:S02]  /*3580*/  F2I.FTZ.TRUNC.NTZ R3, R2 ;  /* 0x0000000200037305 */ /* 0x000e24000021f100 */
[----:B0-----:R0:W-:Y:S01]  /*3590*/  STG.E desc[UR36][R16.64], R3 ;  /* 0x0000000310007986 */ /* 0x0011e2000c101924 */
[----:B------:R-:W-:Y:S05]  /*35a0*/  BRA `(.L_x_15546) ;  /* 0x0000000c00107947 */ /* 0x000fea0003800000 */
.L_x_15547:
[----:B------:R-:W0:Y:S02]  /*35b0*/  F2I.FTZ.TRUNC.NTZ R3, R2 ;  /* 0x0000000200037305 */ /* 0x000e24000021f100 */
[----:B0-----:R0:W-:Y:S01]  /*35c0*/  STG.E.U16 desc[UR36][R16.64], R3 ;  /* 0x0000000310007986 */ /* 0x0011e2000c101524 */
[----:B------:R-:W-:Y:S05]  /*35d0*/  BRA `(.L_x_15546) ;  /* 0x0000000c00047947 */ /* 0x000fea0003800000 */
.L_x_15542:
        /* <DEDUP_REMOVED lines=8> */
.L_x_15550:
[----:B------:R-:W-:-:S05]  /*3660*/  F2FP.F16.F32.PACK_AB R2, RZ, R2 ;  /* 0x00000002ff02723e */ /* 0x000fca00000000ff */
[----:B------:R0:W-:Y:S01]  /*3670*/  STG.E.U16 desc[UR36][R16.64], R2 ;  /* 0x0000000210007986 */ /* 0x0001e2000c101524 */
[----:B------:R-:W-:Y:S05]  /*3680*/  BRA `(.L_x_15546) ;  /* 0x0000000800d87947 */ /* 0x000fea0003800000 */
.L_x_15549:
        /* <DEDUP_REMOVED lines=9> */
.L_x_15552:
[----:B------:R-:W-:-:S04]  /*3720*/  F2FP.F16.F32.PACK_AB R3, RZ, R2 ;  /* 0x00000002ff03723e */ /* 0x000fc800000000ff */
[----:B------:R-:W-:-:S05]  /*3730*/  PRMT R3, R3, 0x5410, RZ ;  /* 0x0000541003037816 */ /* 0x000fca00000000ff */
[----:B------:R0:W-:Y:S01]  /*3740*/  STG.E desc[UR36][R16.64], R3 ;  /* 0x0000000310007986 */ /* 0x0001e2000c101924 */
[----:B------:R-:W-:Y:S05]  /*3750*/  BRA `(.L_x_15546) ;  /* 0x0000000800a47947 */ /* 0x000fea0003800000 */
.L_x_15551:
[----:B------:R-:W-:-:S06]  /*3760*/  FMUL.FTZ R2, R2, 1 ;  /* 0x3f80000002027820 */ /* 0x000fcc0000410000 */
[----:B------:R-:W0:Y:S02]  /*3770*/  F2F.F64.F32 R2, R2 ;  /* 0x0000000200027310 */ /* 0x000e240000201800 */
[----:B0-----:R0:W-:Y:S01]  /*3780*/  STG.E.64 desc[UR36][R16.64], R2 ;  /* 0x0000000210007986 */ /* 0x0011e2000c101b24 */
[----:B------:R-:W-:Y:S05]  /*3790*/  BRA `(.L_x_15546) ;  /* 0x0000000800947947 */ /* 0x000fea0003800000 */
.L_x_15541:
        /* <DEDUP_REMOVED lines=12> */
.L_x_15555:
[----:B------:R-:W-:Y:S01]  /*3860*/  FMUL.FTZ R4, R2, 1 ;  /* 0x3f80000002047820 */ /* 0x000fe20000410000 */
[----:B------:R-:W-:-:S05]  /*3870*/  CS2R R6, SRZ ;  /* 0x0000000000067805 */ /* 0x000fca000001ff00 */
[----:B------:R-:W0:Y:S02]  /*3880*/  F2F.F64.F32 R4, R4 ;  /* 0x0000000400047310 */ /* 0x000e240000201800 */
[----:B0-----:R0:W-:Y:S01]  /*3890*/  STG.E.128 desc[UR36][R16.64], R4 ;  /* 0x0000000410007986 */ /* 0x0011e2000c101d24 */
[----:B------:R-:W-:Y:S05]  /*38a0*/  BRA `(.L_x_15546) ;  /* 0x0000000800507947 */ /* 0x000fea0003800000 */
.L_x_15554:
        /* <DEDUP_REMOVED lines=8> */
[----:B----4-:R-:W-:Y:S02]  /*3930*/  LOP3.LUT R0, R2, 0x80000000, RZ, 0xc0, !PT ;  /* 0x8000000002007812 */ /* 0x010fe400078ec0ff */
        /* <DEDUP_REMOVED lines=11> */
.L_x_15559:
[----:B------:R-:W-:Y:S05]  /*39f0*/  BSYNC B0 ;  /* 0x0000000000007941 */ /* 0x000fea0003800000 */
.L_x_15558:
[----:B------:R-:W-:-:S05]  /*3a00*/  LOP3.LUT R5, R0, R5, RZ, 0xfc, !PT ;  /* 0x0000000500057212 */ /* 0x000fca00078efcff */
[----:B------:R0:W-:Y:S01]  /*3a10*/  STG.E.U8 desc[UR36][R16.64], R5 ;  /* 0x0000000510007986 */ /* 0x0001e2000c101124 */
[----:B------:R-:W-:Y:S05]  /*3a20*/  BRA `(.L_x_15546) ;  /* 0x0000000400f07947 */ /* 0x000fea0003800000 */
.L_x_15557:
[----:B------:R-:W-:Y:S01]  /*3a30*/  LOP3.LUT R4, R2, 0x7fffffff, RZ, 0xc0, !PT ;  /* 0x7fffffff02047812 */ /* 0x000fe200078ec0ff */
[----:B------:R-:W-:Y:S03]  /*3a40*/  BSSY B0, `(.L_x_15560) ;  /* 0x000000e000007945 */ /* 0x000fe60003800000 */
[----:B------:R-:W-:-:S13]  /*3a50*/  ISETP.GT.U32.AND P0, PT, R4, 0x477fffff, PT ;  /* 0x477fffff0400780c */ /* 0x000fda0003f04070 */
[----:B------:R-:W-:Y:S05]  /*3a60*/  @P0 BRA `(.L_x_15561) ;  /* 0x0000000000200947 */ /* 0x000fea0003800000 */
[----:B------:R-:W-:-:S13]  /*3a70*/  ISETP.GE.U32.AND P0, PT, R4, 0x38800000, PT ;  /* 0x388000000400780c */ /* 0x000fda0003f06070 */
[----:B----4-:R-:W-:-:S04]  /*3a80*/  @P0 SHF.R.U32.HI R0, RZ, 0x15, R2 ;  /* 0x00000015ff000819 */ /* 0x010fc80000011602 */
[----:B------:R-:W-:-:S04]  /*3a90*/  @P0 LOP3.LUT R3, R0, 0x1, RZ, 0xc0, !PT ;  /* 0x0000000100030812 */ /* 0x000fc800078ec0ff */
[----:B------:R-:W-:Y:S01]  /*3aa0*/  @P0 IADD3 R0, R2, 0x80fffff, R3 ;  /* 0x080fffff02000810 */ /* 0x000fe20007ffe003 */
[----:B------:R-:W-:-:S03]  /*3ab0*/  @!P0 FADD.FTZ R3, R4, 128 ;  /* 0x4300000004038421 */ /* 0x000fc60000010000 */
[----:B------:R-:W-:Y:S01]  /*3ac0*/  @P0 SHF.R.U32.HI R0, RZ, 0x15, R0 ;  /* 0x00000015ff000819 */ /* 0x000fe20000011600 */
[----:B------:R-:W-:Y:S01]  /*3ad0*/  @!P0 VIADD R0, R3, 0xbd000000 ;  /* 0xbd00000003008836 */ /* 0x000fe20000000000 */
[----:B------:R-:W-:Y:S06]  /*3ae0*/  BRA `(.L_x_15562) ;  /* 0x00000000000c7947 */ /* 0x000fec0003800000 */
.L_x_15561:
[----:B----4-:R-:W-:Y:S01]  /*3af0*/  IMAD.MOV.U32 R0, RZ, RZ, 0x7f ;  /* 0x0000007fff007424 */ /* 0x010fe200078e00ff */
[----:B------:R-:W-:-:S04]  /*3b00*/  ISETP.GT.U32.AND P0, PT, R4, 0x7f800000, PT ;  /* 0x7f8000000400780c */ /* 0x000fc80003f04070 */
[----:B------:R-:W-:-:S09]  /*3b10*/  SEL R0, R0, 0x7c, P0 ;  /* 0x0000007c00007807 */ /* 0x000fd20000000000 */
.L_x_15562:
[----:B------:R-:W-:Y:S05]  /*3b20*/  BSYNC B0 ;  /* 0x0000000000007941 */ /* 0x000fea0003800000 */
.L_x_15560:
[----:B------:R-:W-:-:S04]  /*3b30*/  LOP3.LUT R2, R2, 0x80000000, RZ, 0xc0, !PT ;  /* 0x8000000002027812 */ /* 0x000fc800078ec0ff */
[----:B------:R-:W-:-:S04]  /*3b40*/  SHF.R.U32.HI R3, RZ, 0x18, R2 ;  /* 0x00000018ff037819 */ /* 0x000fc80000011602 */
[----:B------:R-:W-:-:S05]  /*3b50*/  LOP3.LUT R3, R0, R3, RZ, 0xfc, !PT ;  /* 0x0000000300037212 */ /* 0x000fca00078efcff */
[----:B------:R0:W-:Y:S01]  /*3b60*/  STG.E.U8 desc[UR36][R16.64], R3 ;  /* 0x0000000310007986 */ /* 0x0001e2000c101124 */
[----:B------:R-:W-:Y:S05]  /*3b70*/  BRA `(.L_x_15546) ;  /* 0x00000004009c7947 */ /* 0x000fea0003800000 */
.L_x_15556:
[----:B------:R-:W-:-:S05]  /*3b80*/  F2FP.BF16.F32.PACK_AB R2, RZ, R2 ;  /* 0x00000002ff02723e */ /* 0x000fca00000010ff */
[----:B------:R0:W-:Y:S01]  /*3b90*/  STG.E.U16 desc[UR36][R16.64], R2 ;  /* 0x0000000210007986 */ /* 0x0001e2000c101524 */
[----:B------:R-:W-:Y:S05]  /*3ba0*/  BRA `(.L_x_15546) ;  /* 0x0000000400907947 */ /* 0x000fea0003800000 */
.L_x_15553:
        /* <DEDUP_REMOVED lines=11> */
.L_x_15565:
[----:B------:R-:W-:Y:S01]  /*3c60*/  LOP3.LUT R3, R2, 0x7fffffff, RZ, 0xc0, !PT ;  /* 0x7fffffff02037812 */ /* 0x000fe200078ec0ff */
[----:B------:R-:W-:Y:S01]  /*3c70*/  BSSY B0, `(.L_x_15566) ;  /* 0x0000013000007945 */ /* 0x000fe20003800000 */
[----:B------:R-:W-:Y:S02]  /*3c80*/  IMAD.MOV.U32 R8, RZ, RZ, 0x80 ;  /* 0x00000080ff087424 */ /* 0x000fe400078e00ff */
[----:B------:R-:W-:-:S13]  /*3c90*/  ISETP.GT.U32.AND P0, PT, R3, 0x437fffff, PT ;  /* 0x437fffff0300780c */ /* 0x000fda0003f04070 */
[----:B------:R-:W-:Y:S05]  /*3ca0*/  @P0 BRA `(.L_x_15567) ;  /* 0x00000000003c0947 */ /* 0x000fea0003800000 */
[----:B------:R-:W-:-:S13]  /*3cb0*/  ISETP.GE.U32.AND P0, PT, R3, 0x3c000000, PT ;  /* 0x3c0000000300780c */ /* 0x000fda0003f06070 */
[----:B----4-:R-:W-:-:S04]  /*3cc0*/  @P0 SHF.R.U32.HI R0, RZ, 0x14, R2 ;  /* 0x00000014ff000819 */ /* 0x010fc80000011602 */
        /* <DEDUP_REMOVED lines=9> */
.L_x_15568:
[----:B------:R-:W-:-:S04]  /*3d60*/  LOP3.LUT R2, R2, 0x80000000, RZ, 0xc0, !PT ;  /* 0x8000000002027812 */ /* 0x000fc800078ec0ff */
[----:B------:R-:W-:-:S04]  /*3d70*/  SHF.R.U32.HI R3, RZ, 0x18, R2 ;  /* 0x00000018ff037819 */ /* 0x000fc80000011602 */
[----:B------:R-:W-:-:S04]  /*3d80*/  LOP3.LUT R0, R0, R3, RZ, 0xfc, !PT ;  /* 0x0000000300007212 */ /* 0x000fc800078efcff */
[----:B------:R-:W-:-:S07]  /*3d90*/  PRMT R8, R0, 0x7610, R8 ;  /* 0x0000761000087816 */ /* 0x000fce0000000008 */
.L_x_15567:
[----:B------:R-:W-:Y:S05]  /*3da0*/  BSYNC B0 ;  /* 0x0000000000007941 */ /* 0x000fea0003800000 */
.L_x_15566:
[----:B------:R0:W-:Y:S01]  /*3db0*/  STG.E.U8 desc[UR36][R16.64], R8 ;  /* 0x0000000810007986 */ /* 0x0001e2000c101124 */
[----:B------:R-:W-:Y:S05]  /*3dc0*/  BRA `(.L_x_15546) ;  /* 0x0000000400087947 */ /* 0x000fea0003800000 */
.L_x_15564:
        /* <DEDUP_REMOVED lines=16> */
.L_x_15571:
[----:B------:R-:W-:-:S04]  /*3ed0*/  LOP3.LUT R2, R2, 0x80000000, RZ, 0xc0, !PT ;  /* 0x8000000002027812 */ /* 0x000fc800078ec0ff */
[----:B------:R-:W-:-:S04]  /*3ee0*/  SHF.R.U32.HI R3, RZ, 0x18, R2 ;  /* 0x00000018ff037819 */ /* 0x000fc80000011602 */
[----:B------:R-:W-:-:S04]  /*3ef0*/  LOP3.LUT R0, R0, R3, RZ, 0xfc, !PT ;  /* 0x0000000300007212 */ /* 0x000fc800078efcff */
[----:B------:R-:W-:-:S07]  /*3f00*/  PRMT R8, R0, 0x7610, R8 ;  /* 0x0000761000087816 */ /* 0x000fce0000000008 */
.L_x_15570:
[----:B------:R-:W-:Y:S05]  /*3f10*/  BSYNC B0 ;  /* 0x0000000000007941 */ /* 0x000fea0003800000 */
.L_x_15569:
[----:B------:R3:W-:Y:S01]  /*3f20*/  STG.E.U8 desc[UR36][R16.64], R8 ;  /* 0x0000000810007986 */ /* 0x0007e2000c101124 */
[----:B------:R-:W-:Y:S05]  /*3f30*/  BRA `(.L_x_15546) ;  /* 0x0000000000ac7947 */ /* 0x000fea0003800000 */
.L_x_15563:
        /* <DEDUP_REMOVED lines=9> */
[--C-:B----4-:R-:W-:Y:S02]  /*3fd0*/  @P1 SHF.R.U32.HI R0, RZ, 0x16, R2.reuse ;  /* 0x00000016ff001819 */ /* 0x110fe40000011602 */
        /* <DEDUP_REMOVED lines=11> */
.L_x_15545:
        /* <DEDUP_REMOVED lines=16> */
.L_x_15574:
[----:B------:R-:W-:Y:S05]  /*4190*/  BRA `(.L_x_15546) ;  /* 0x0000000000147947 */ /* 0x000fea0003800000 */
.L_x_15573:
[----:B------:R-:W0:Y:S02]  /*41a0*/  F2I.U64.TRUNC R2, R2 ;  /* 0x0000000200027311 */ /* 0x000e24000020d800 */
[----:B0-----:R2:W-:Y:S01]  /*41b0*/  STG.E.64 desc[UR36][R16.64], R2 ;  /* 0x0000000210007986 */ /* 0x0015e2000c101b24 */
[----:B------:R-:W-:Y:S05]  /*41c0*/  BRA `(.L_x_15546) ;  /* 0x0000000000087947 */ /* 0x000fea0003800000 */
.L_x_15572:
[----:B------:R-:W0:Y:S02]  /*41d0*/  F2I.FTZ.U32.TRUNC.NTZ R3, R2 ;  /* 0x0000000200037305 */ /* 0x000e24000021f000 */
[----:B0-----:R0:W-:Y:S02]  /*41e0*/  STG.E desc[UR36][R16.64], R3 ;  /* 0x0000000310007986 */ /* 0x0011e4000c101924 */
.L_x_15546:
[----:B------:R-:W-:-:S04]  /*41f0*/  IMAD R18, R18, 0x200, R23 ;  /* 0x0000020012127824 */ /* 0x000fc800078e0217 */
[----:B------:R-:W-:-:S07]  /*4200*/  VIADD R19, R18, 0x80 ;  /* 0x0000008012137836 */ /* 0x000fce0000000000 */
.L_x_15481:
[----:B------:R-:W-:Y:S05]  /*4210*/  BSYNC B7 ;  /* 0x0000000000077941 */ /* 0x000fea0003800000 */
.L_x_15480:
[----:B------:R-:W-:Y:S01]  /*4220*/  ULDC UR4, c[0x0][0x210] ;  /* 0x0000840000047ab9 */ /* 0x000fe20000000800 */
[----:B------:R-:W-:Y:S01]  /*4230*/  BSSY B7, `(.L_x_15575) ;  /* 0x0000418000077945 */ /* 0x000fe20003800000 */
[----:B------:R-:W-:-:S13]  /*4240*/  ISETP.GE.AND P0, PT, R19, UR4, PT ;  /* 0x0000000413007c0c */ /* 0x000fda000bf06270 */
[----:B------:R-:W-:Y:S05]  /*4250*/  @P0 BRA `(.L_x_15576) ;  /* 0x0000004000540947 */ /* 0x000fea0003800000 */
[----:B0-----:R-:W0:Y:S01]  /*4260*/  LDC R6, c[0x0][0x218] ;  /* 0x00008600ff067b82 */ /* 0x001e220000000800 */
[----:B------:R-:W-:Y:S02]  /*4270*/  IMAD.MOV.U32 R18, RZ, RZ, RZ ;  /* 0x000000ffff127224 */ /* 0x000fe400078e00ff */
[----:B----4-:R-:W-:Y:S02]  /*4280*/  IMAD.MOV.U32 R0, RZ, RZ, RZ ;  /* 0x000000ffff007224 */ /* 0x010fe400078e00ff */
[----:B-123--:R-:W-:Y:S01]  /*4290*/  IMAD.MOV.U32 R16, RZ, RZ, RZ ;  /* 0x000000ffff107224 */ /* 0x00efe200078e00ff */
        /* <DEDUP_REMOVED lines=350> */
.L_x_15577:
        /* <DEDUP_REMOVED lines=22> */
.L_x_15582:
[----:B------:R-:W2:Y:S02]  /*59e0*/  LDG.E.U8 R2, desc[UR36][R2.64] ;  /* 0x0000002402027981 */ /* 0x000ea4000c1e1100 */
[----:B--2---:R-:W-:Y:S01]  /*59f0*/  I2FP.F32.U32 R22, R2 ;  /* 0x0000000200167245 */ /* 0x004fe20000201000 */
[----:B------:R-:W-:Y:S06]  /*5a00*/  BRA `(.L_x_15584) ;  /* 0x0000000c002c7947 */ /* 0x000fec0003800000 */
.L_x_15581:
        /* <DEDUP_REMOVED lines=9> */
.L_x_15586:
[----:B------:R-:W2:Y:S02]  /*5aa0*/  LDG.E R2, desc[UR36][R2.64] ;  /* 0x0000002402027981 */ /* 0x000ea4000c1e1900 */
[----:B--2---:R-:W-:Y:S01]  /*5ab0*/  I2FP.F32.S32 R22, R2 ;  /* 0x0000000200167245 */ /* 0x004fe20000201400 */
[----:B------:R-:W-:Y:S06]  /*5ac0*/  BRA `(.L_x_15584) ;  /* 0x0000000800fc7947 */ /* 0x000fec0003800000 */
.L_x_15585:
[----:B------:R-:W2:Y:S02]  /*5ad0*/  LDG.E.U16 R2, desc[UR36][R2.64] ;  /* 0x0000002402027981 */ /* 0x000ea4000c1e1500 */
[----:B--2---:R0:W1:Y:S01]  /*5ae0*/  I2F.S16 R22, R2 ;  /* 0x0000000200167306 */ /* 0x0040620000101400 */
[----:B------:R-:W-:Y:S05]  /*5af0*/  BRA `(.L_x_15584) ;  /* 0x0000000800f07947 */ /* 0x000fea0003800000 */
.L_x_15580:
        /* <DEDUP_REMOVED lines=8> */
.L_x_15588:
[----:B------:R-:W2:Y:S02]  /*5b80*/  LDG.E.U16 R2, desc[UR36][R2.64] ;  /* 0x0000002402027981 */ /* 0x000ea4000c1e1500 */
[----:B--2---:R-:W-:Y:S01]  /*5b90*/  HADD2.F32 R22, -RZ, R2.H0_H0 ;  /* 0x20000002ff167230 */ /* 0x004fe20000004100 */
[----:B------:R-:W-:Y:S06]  /*5ba0*/  BRA `(.L_x_15584) ;  /* 0x0000000800c47947 */ /* 0x000fec0003800000 */
.L_x_15587:
        /* <DEDUP_REMOVED lines=8> */
.L_x_15590:
[----:B------:R-:W2:Y:S02]  /*5c30*/  LDG.E.U16 R2, desc[UR36][R2.64] ;  /* 0x0000002402027981 */ /* 0x000ea4000c1e1500 */
[----:B--2---:R-:W-:Y:S01]  /*5c40*/  HADD2.F32 R22, -RZ, R2.H0_H0 ;  /* 0x20000002ff167230 */ /* 0x004fe20000004100 */
[----:B------:R-:W-:Y:S06]  /*5c50*/  BRA `(.L_x_15584) ;  /* 0x0000000800987947 */ /* 0x000fec0003800000 */
.L_x_15589:
[----:B------:R-:W2:Y:S01]  /*5c60*/  LDG.E.64 R2, desc[UR36][R2.64] ;  /* 0x0000002402027981 */ /* 0x000ea2000c1e1b00 */
[----:B------:R-:W-:Y:S01]  /*5c70*/  UMOV UR4, 0xf0000000 ;  /* 0xf000000000047882 */ /* 0x000fe20000000000 */
[----:B------:R-:W-:Y:S01]  /*5c80*/  UMOV UR5, 0x380fffff ;  /* 0x380fffff00057882 */ /* 0x000fe20000000000 */
[----:B--2---:R-:W0:Y:S01]  /*5c90*/  F2F.F32.F64 R22, R2 ;  /* 0x0000000200167310 */ /* 0x004e220000301000 */
[----:B------:R-:W-:-:S14]  /*5ca0*/  DSETP.GEU.AND P0, PT, |R2|, UR4, PT ;  /* 0x0000000402007e2a */ /* 0x000fdc000bf0e200 */
[----:B0-----:R-:W-:Y:S01]  /*5cb0*/  @!P0 FMUL R22, R22, 1.175494350822287508e-38 ;  /* 0x0080000016168820 */ /* 0x001fe20000400000 */
[----:B------:R-:W-:Y:S06]  /*5cc0*/  BRA `(.L_x_15584) ;  /* 0x00000008007c7947 */ /* 0x000fec0003800000 */
.L_x_15579:
        /* <DEDUP_REMOVED lines=12> */
.L_x_15593:
[----:B------:R-:W2:Y:S01]  /*5d90*/  LDG.E.64 R2, desc[UR36][R2.64] ;  /* 0x0000002402027981 */ /* 0x000ea2000c1e1b00 */
[----:B------:R-:W-:Y:S01]  /*5da0*/  UMOV UR4, 0xf0000000 ;  /* 0xf000000000047882 */ /* 0x000fe20000000000 */
[----:B------:R-:W-:Y:S01]  /*5db0*/  UMOV UR5, 0x380fffff ;  /* 0x380fffff00057882 */ /* 0x000fe20000000000 */
[----:B--2---:R-:W0:Y:S01]  /*5dc0*/  F2F.F32.F64 R22, R2 ;  /* 0x0000000200167310 */ /* 0x004e220000301000 */
[----:B------:R-:W-:-:S14]  /*5dd0*/  DSETP.GEU.AND P0, PT, |R2|, UR4, PT ;  /* 0x0000000402007e2a */ /* 0x000fdc000bf0e200 */
[----:B0-----:R-:W-:Y:S01]  /*5de0*/  @!P0 FMUL R22, R22, 1.175494350822287508e-38 ;  /* 0x0080000016168820 */ /* 0x001fe20000400000 */
[----:B------:R-:W-:Y:S06]  /*5df0*/  BRA `(.L_x_15584) ;  /* 0x0000000800307947 */ /* 0x000fec0003800000 */
.L_x_15592:
        /* <DEDUP_REMOVED lines=26> */
.L_x_15595:
        /* <DEDUP_REMOVED lines=13> */
.L_x_15594:
[----:B------:R-:W2:Y:S02]  /*6070*/  LDG.E.U16 R2, desc[UR36][R2.64] ;  /* 0x0000002402027981 */ /* 0x000ea4000c1e1500 */
[----:B--2---:R-:W-:Y:S01]  /*6080*/  IMAD.U32 R22, R2, 0x10000, RZ ;  /* 0x0001000002167824 */ /* 0x004fe200078e00ff */
[----:B------:R-:W-:Y:S06]  /*6090*/  BRA `(.L_x_15584) ;  /* 0x0000000400887947 */ /* 0x000fec0003800000 */
.L_x_15591:
        /* <DEDUP_REMOVED lines=11> */
.L_x_15598:
        /* <DEDUP_REMOVED lines=20> */
.L_x_15600:
[----:B------:R-:W-:Y:S05]  /*6290*/  BSYNC B0 ;  /* 0x0000000000007941 */ /* 0x000fea0003800000 */
.L_x_15599:
[----:B------:R-:W-:Y:S01]  /*62a0*/  IMAD.SHL.U32 R2, R2, 0x100000, RZ ;  /* 0x0010000002027824 */ /* 0x000fe200078e00ff */
[----:B------:R-:W-:-:S04]  /*62b0*/  LEA R3, R0, 0x3b800000, 0x17 ;  /* 0x3b80000000037811 */ /* 0x000fc800078eb8ff */
[----:B------:R-:W-:Y:S01]  /*62c0*/  LOP3.LUT R22, R3, R2, R22, 0xfe, !PT ;  /* 0x0000000203167212 */ /* 0x000fe200078efe16 */
[----:B------:R-:W-:Y:S06]  /*62d0*/  BRA `(.L_x_15584) ;  /* 0x0000000000f87947 */ /* 0x000fec0003800000 */
.L_x_15597:
        /* <DEDUP_REMOVED lines=20> */
.L_x_15602:
[----:B------:R-:W-:Y:S05]  /*6420*/  BSYNC B0 ;  /* 0x0000000000007941 */ /* 0x000fea0003800000 */
.L_x_15601:
[----:B------:R-:W-:Y:S01]  /*6430*/  IMAD.SHL.U32 R2, R2, 0x200000, RZ ;  /* 0x0020000002027824 */ /* 0x000fe200078e00ff */
[----:B------:R-:W-:-:S04]  /*6440*/  LEA R3, R0, 0x37800000, 0x17 ;  /* 0x3780000000037811 */ /* 0x000fc800078eb8ff */
[----:B------:R-:W-:Y:S01]  /*6450*/  LOP3.LUT R22, R3, R2, R22, 0xfe, !PT ;  /* 0x0000000203167212 */ /* 0x000fe200078efe16 */
[----:B------:R-:W-:Y:S06]  /*6460*/  BRA `(.L_x_15584) ;  /* 0x0000000000947947 */ /* 0x000fec0003800000 */
.L_x_15596:
        /* <DEDUP_REMOVED lines=14> */
.L_x_15583:
        /* <DEDUP_REMOVED lines=16> */
.L_x_15605:
[----:B------:R-:W-:Y:S01]  /*6650*/  IMAD.MOV.U32 R22, RZ, RZ, RZ ;  /* 0x000000ffff167224 */ /* 0x000fe200078e00ff */
[----:B------:R-:W-:Y:S06]  /*6660*/  BRA `(.L_x_15584) ;  /* 0x0000000000147947 */ /* 0x000fec0003800000 */
.L_x_15604:
[----:B------:R-:W2:Y:S02]  /*6670*/  LDG.E.64 R22, desc[UR36][R2.64] ;  /* 0x0000002402167981 */ /* 0x000ea4000c1e1b00 */
[----:B--2---:R0:W1:Y:S01]  /*6680*/  I2F.U64 R22, R22 ;  /* 0x0000001600167312 */ /* 0x0040620000301000 */
[----:B------:R-:W-:Y:S05]  /*6690*/  BRA `(.L_x_15584) ;  /* 0x0000000000087947 */ /* 0x000fea0003800000 */
.L_x_15603:
[----:B------:R-:W2:Y:S02]  /*66a0*/  LDG.E R2, desc[UR36][R2.64] ;  /* 0x0000002402027981 */ /* 0x000ea4000c1e1900 */
[----:B--2---:R-:W-:-:S07]  /*66b0*/  I2FP.F32.U32 R22, R2 ;  /* 0x0000000200167245 */ /* 0x004fce0000201000 */
.L_x_15584:
[----:B------:R-:W-:Y:S05]  /*66c0*/  BSYNC B6 ;  /* 0x0000000000067941 */ /* 0x000fea0003800000 */
.L_x_15578:
        /* <DEDUP_REMOVED lines=19> */
.L_x_15610:
[----:B------:R-:W2:Y:S02]  /*6800*/  LDG.E.U8 R2, desc[UR36][R2.64] ;  /* 0x0000002402027981 */ /* 0x000ea4000c1e1100 */
[----:B--2---:R-:W-:Y:S01]  /*6810*/  I2FP.F32.U32 R5, R2 ;  /* 0x0000000200057245 */ /* 0x004fe20000201000 */
[----:B------:R-:W-:Y:S06]  /*6820*/  BRA `(.L_x_15612) ;  /* 0x0000000c002c7947 */ /* 0x000fec0003800000 */
.L_x_15609:
        /* <DEDUP_REMOVED lines=9> */
.L_x_15614:
[----:B------:R-:W2:Y:S02]  /*68c0*/  LDG.E R2, desc[UR36][R2.64] ;  /* 0x0000002402027981 */ /* 0x000ea4000c1e1900 */
[----:B--2---:R-:W-:Y:S01]  /*68d0*/  I2FP.F32.S32 R5, R2 ;  /* 0x0000000200057245 */ /* 0x004fe20000201400 */
[----:B------:R-:W-:Y:S06]  /*68e0*/  BRA `(.L_x_15612) ;  /* 0x0000000800fc7947 */ /* 0x000fec0003800000 */
.L_x_15613:
[----:B------:R-:W2:Y:S02]  /*68f0*/  LDG.E.U16 R2, desc[UR36][R2.64] ;  /* 0x0000002402027981 */ /* 0x000ea4000c1e1500 */
[----:B--2---:R0:W2:Y:S01]  /*6900*/  I2F.S16 R5, R2 ;  /* 0x0000000200057306 */ /* 0x0040a20000101400 */
[----:B------:R-:W-:Y:S05]  /*6910*/  BRA `(.L_x_15612) ;  /* 0x0000000800f07947 */ /* 0x000fea0003800000 */
.L_x_15608:
        /* <DEDUP_REMOVED lines=8> */
.L_x_15616:
[----:B------:R-:W2:Y:S02]  /*69a0*/  LDG.E.U16 R2, desc[UR36][R2.64] ;  /* 0x0000002402027981 */ /* 0x000ea4000c1e1500 */
[----:B--2---:R-:W-:Y:S01]  /*69b0*/  HADD2.F32 R5, -RZ, R2.H0_H0 ;  /* 0x20000002ff057230 */ /* 0x004fe20000004100 */
[----:B------:R-:W-:Y:S06]  /*69c0*/  BRA `(.L_x_15612) ;  /* 0x0000000800c47947 */ /* 0x000fec0003800000 */
.L_x_15615:
        /* <DEDUP_REMOVED lines=8> */
.L_x_15618:
[----:B------:R-:W2:Y:S02]  /*6a50*/  LDG.E.U16 R2, desc[UR36][R2.64] ;  /* 0x0000002402027981 */ /* 0x000ea4000c1e1500 */
[----:B--2---:R-:W-:Y:S01]  /*6a60*/  HADD2.F32 R5, -RZ, R2.H0_H0 ;  /* 0x20000002ff057230 */ /* 0x004fe20000004100 */
[----:B------:R-:W-:Y:S06]  /*6a70*/  BRA `(.L_x_15612) ;  /* 0x0000000800987947 */ /* 0x000fec0003800000 */
.L_x_15617:
[----:B------:R-:W2:Y:S01]  /*6a80*/  LDG.E.64 R2, desc[UR36][R2.64] ;  /* 0x0000002402027981 */ /* 0x000ea2000c1e1b00 */
[----:B------:R-:W-:Y:S01]  /*6a90*/  UMOV UR4, 0xf0000000 ;  /* 0xf000000000047882 */ /* 0x000fe20000000000 */
[----:B------:R-:W-:Y:S01]  /*6aa0*/  UMOV UR5, 0x380fffff ;  /* 0x380fffff00057882 */ /* 0x000fe20000000000 */
[----:B--2---:R-:W0:Y:S01]  /*6ab0*/  F2F.F32.F64 R5, R2 ;  /* 0x0000000200057310 */ /* 0x004e220000301000 */
[----:B------:R-:W-:-:S14]  /*6ac0*/  DSETP.GEU.AND P0, PT, |R2|, UR4, PT ;  /* 0x0000000402007e2a */ /* 0x000fdc000bf0e200 */
[----:B0-----:R-:W-:Y:S01]  /*6ad0*/  @!P0 FMUL R5, R5, 1.175494350822287508e-38 ;  /* 0x0080000005058820 */ /* 0x001fe20000400000 */
[----:B------:R-:W-:Y:S06]  /*6ae0*/  BRA `(.L_x_15612) ;  /* 0x00000008007c7947 */ /* 0x000fec0003800000 */
.L_x_15607:
        /* <DEDUP_REMOVED lines=12> */
.L_x_15621:
[----:B------:R-:W2:Y:S01]  /*6bb0*/  LDG.E.64 R2, desc[UR36][R2.64] ;  /* 0x0000002402027981 */ /* 0x000ea2000c1e1b00 */
[----:B------:R-:W-:Y:S01]  /*6bc0*/  UMOV UR4, 0xf0000000 ;  /* 0xf000000000047882 */ /* 0x000fe20000000000 */
[----:B------:R-:W-:Y:S01]  /*6bd0*/  UMOV UR5, 0x380fffff ;  /* 0x380fffff00057882 */ /* 0x000fe20000000000 */
[----:B--2---:R-:W0:Y:S01]  /*6be0*/  F2F.F32.F64 R5, R2 ;  /* 0x0000000200057310 */ /* 0x004e220000301000 */
[----:B------:R-:W-:-:S14]  /*6bf0*/  DSETP.GEU.AND P0, PT, |R2|, UR4, PT ;  /* 0x0000000402007e2a */ /* 0x000fdc000bf0e200 */
[----:B0-----:R-:W-:Y:S01]  /*6c00*/  @!P0 FMUL R5, R5, 1.175494350822287508e-38 ;  /* 0x0080000005058820 */ /* 0x001fe20000400000 */
[----:B------:R-:W-:Y:S06]  /*6c10*/  BRA `(.L_x_15612) ;  /* 0x0000000800307947 */ /* 0x000fec0003800000 */
.L_x_15620:
        /* <DEDUP_REMOVED lines=26> */
.L_x_15623:
        /* <DEDUP_REMOVED lines=13> */
.L_x_15622:
[----:B------:R-:W2:Y:S02]  /*6e90*/  LDG.E.U16 R2, desc[UR36][R2.64] ;  /* 0x0000002402027981 */ /* 0x000ea4000c1e1500 */
[----:B--2---:R-:W-:Y:S01]  /*6ea0*/  IMAD.U32 R5, R2, 0x10000, RZ ;  /* 0x0001000002057824 */ /* 0x004fe200078e00ff */
[----:B------:R-:W-:Y:S06]  /*6eb0*/  BRA `(.L_x_15612) ;  /* 0x0000000400887947 */ /* 0x000fec0003800000 */
.L_x_15619:
        /* <DEDUP_REMOVED lines=11> */
.L_x_15626:
        /* <DEDUP_REMOVED lines=20> */
.L_x_15628:
[----:B------:R-:W-:Y:S05]  /*70b0*/  BSYNC B0 ;  /* 0x0000000000007941 */ /* 0x000fea0003800000 */
.L_x_15627:
[----:B------:R-:W-:Y:S01]  /*70c0*/  IMAD.SHL.U32 R2, R2, 0x100000, RZ ;  /* 0x0010000002027824 */ /* 0x000fe200078e00ff */
[----:B------:R-:W-:-:S04]  /*70d0*/  LEA R5, R0, 0x3b800000, 0x17 ;  /* 0x3b80000000057811 */ /* 0x000fc800078eb8ff */
[----:B------:R-:W-:Y:S01]  /*70e0*/  LOP3.LUT R5, R5, R2, R4, 0xfe, !PT ;  /* 0x0000000205057212 */ /* 0x000fe200078efe04 */
[----:B------:R-:W-:Y:S06]  /*70f0*/  BRA `(.L_x_15612) ;  /* 0x0000000000f87947 */ /* 0x000fec0003800000 */
.L_x_15625:
        /* <DEDUP_REMOVED lines=20> */
.L_x_15630:
[----:B------:R-:W-:Y:S05]  /*7240*/  BSYNC B0 ;  /* 0x0000000000007941 */ /* 0x000fea0003800000 */
.L_x_15629:
[----:B------:R-:W-:Y:S01]  /*7250*/  IMAD.SHL.U32 R2, R2, 0x200000, RZ ;  /* 0x0020000002027824 */ /* 0x000fe200078e00ff */
[----:B------:R-:W-:-:S04]  /*7260*/  LEA R5, R0, 0x37800000, 0x17 ;  /* 0x3780000000057811 */ /* 0x000fc800078eb8ff */
[----:B------:R-:W-:Y:S01]  /*7270*/  LOP3.LUT R5, R5, R2, R4, 0xfe, !PT ;  /* 0x0000000205057212 */ /* 0x000fe200078efe04 */
[----:B------:R-:W-:Y:S06]  /*7280*/  BRA `(.L_x_15612) ;  /* 0x0000000000947947 */ /* 0x000fec0003800000 */
.L_x_15624:
        /* <DEDUP_REMOVED lines=14> */
.L_x_15611:
        /* <DEDUP_REMOVED lines=16> */
.L_x_15633:
[----:B------:R-:W-:Y:S01]  /*7470*/  IMAD.MOV.U32 R5, RZ, RZ, RZ ;  /* 0x000000ffff057224 */ /* 0x000fe200078e00ff */
[----:B------:R-:W-:Y:S06]  /*7480*/  BRA `(.L_x_15612) ;  /* 0x0000000000147947 */ /* 0x000fec0003800000 */
.L_x_15632:
[----:B------:R-:W2:Y:S02]  /*7490*/  LDG.E.64 R2, desc[UR36][R2.64] ;  /* 0x0000002402027981 */ /* 0x000ea4000c1e1b00 */
[----:B--2---:R0:W2:Y:S01]  /*74a0*/  I2F.U64 R5, R2 ;  /* 0x0000000200057312 */ /* 0x0040a20000301000 */
[----:B------:R-:W-:Y:S05]  /*74b0*/  BRA `(.L_x_15612) ;  /* 0x0000000000087947 */ /* 0x000fea0003800000 */
.L_x_15631:
[----:B------:R-:W2:Y:S02]  /*74c0*/  LDG.E R2, desc[UR36][R2.64] ;  /* 0x0000002402027981 */ /* 0x000ea4000c1e1900 */
[----:B--2---:R-:W-:-:S07]  /*74d0*/  I2FP.F32.U32 R5, R2 ;  /* 0x0000000200057245 */ /* 0x004fce0000201000 */
.L_x_15612:
[----:B------:R-:W-:Y:S05]  /*74e0*/  BSYNC B6 ;  /* 0x0000000000067941 */ /* 0x000fea0003800000 */
.L_x_15606:
[----:B0---4-:R-:W0:Y:S01]  /*74f0*/  LDC.U8 R3, c[0x0][0x491] ;  /* 0x00012440ff037b82 */ /* 0x011e220000000000 */
[----:B-1-3-5:R-:W-:Y:S01]  /*7500*/  FSETP.NAN.FTZ.AND P0, PT, R22, R22, PT ;  /* 0x000000161600720b */ /* 0x02afe20003f18000 */
[----:B------:R-:W-:Y:S01]  /*7510*/  BSSY B0, `(.L_x_15634) ;  /* 0x0000008000007945 */ /* 0x000fe20003800000 */
[----:B------:R-:W-:Y:S01]  /*7520*/  IMAD.MOV.U32 R2, RZ, RZ, R22 ;  /* 0x000000ffff027224 */ /* 0x000fe200078e0016 */
[----:B0-----:R-:W-:-:S04]  /*7530*/  PRMT R0, R3, 0x9910, RZ ;  /* 0x0000991003007816 */ /* 0x001fc800000000ff */
[----:B------:R-:W-:-:S06]  /*7540*/  ISETP.GT.AND P1, PT, R0, 0x9, PT ;  /* 0x000000090000780c */ /* 0x000fcc0003f24270 */
[----:B------:R-:W-:Y:S07]  /*7550*/  @P0 BRA `(.L_x_15635) ;  /* 0x00000000000c0947 */ /* 0x000fee0003800000 */
[----:B--2---:R-:W-:Y:S01]  /*7560*/  FSETP.NAN.FTZ.AND P0, PT, R5, R5, PT ;  /* 0x000000050500720b */ /* 0x004fe20003f18000 */
[----:B------:R-:W-:-:S12]  /*7570*/  IMAD.MOV.U32 R2, RZ, RZ, R5 ;  /* 0x000000ffff027224 */ /* 0x000fd800078e0005 */
[----:B------:R-:W-:-:S07]  /*7580*/  @!P0 FMNMX.FTZ R2, R5, R22, PT ;  /* 0x0000001605028209 */ /* 0x000fce0003810000 */
.L_x_15635:
[----:B------:R-:W-:Y:S05]  /*7590*/  BSYNC B0 ;  /* 0x0000000000007941 */ /* 0x000fea0003800000 */
.L_x_15634:
        /* <DEDUP_REMOVED lines=12> */
.L_x_15639:
[----:B------:R-:W2:Y:S02]  /*7660*/  F2I.S64.TRUNC R2, R2 ;  /* 0x0000000200027311 */ /* 0x000ea4000020d900 */
[----:B--2---:R-:W-:-:S05]  /*7670*/  IMAD.MOV.U32 R5, RZ, RZ, R2 ;  /* 0x000000ffff057224 */ /* 0x004fca00078e0002 */
[----:B------:R0:W-:Y:S01]  /*7680*/  STG.E.U8 desc[UR36][R16.64], R5 ;  /* 0x0000000510007986 */ /* 0x0001e2000c101124 */
[----:B------:R-:W-:Y:S05]  /*7690*/  BRA `(.L_x_15641) ;  /* 0x0000000c00407947 */ /* 0x000fea0003800000 */
.L_x_15638:
        /* <DEDUP_REMOVED lines=9> */
.L_x_15643:
[----:B------:R-:W0:Y:S02]  /*7730*/  F2I.FTZ.TRUNC.NTZ R3, R2 ;  /* 0x0000000200037305 */ /* 0x000e24000021f100 */
[----:B0-----:R3:W-:Y:S01]  /*7740*/  STG.E desc[UR36][R16.64], R3 ;  /* 0x0000000310007986 */ /* 0x0017e2000c101924 */
[----:B------:R-:W-:Y:S05]  /*7750*/  BRA `(.L_x_15641) ;  /* 0x0000000c00107947 */ /* 0x000fea0003800000 */
.L_x_15642:
[----:B------:R-:W0:Y:S02]  /*7760*/  F2I.FTZ.TRUNC.NTZ R3, R2 ;  /* 0x0000000200037305 */ /* 0x000e24000021f100 */
[----:B0-----:R0:W-:Y:S01]  /*7770*/  STG.E.U16 desc[UR36][R16.64], R3 ;  /* 0x0000000310007986 */ /* 0x0011e2000c101524 */
[----:B------:R-:W-:Y:S05]  /*7780*/  BRA `(.L_x_15641) ;  /* 0x0000000c00047947 */ /* 0x000fea0003800000 */
.L_x_15637:
        /* <DEDUP_REMOVED lines=8> */
.L_x_15645:
[----:B------:R-:W-:-:S05]  /*7810*/  F2FP.F16.F32.PACK_AB R2, RZ, R2 ;  /* 0x00000002ff02723e */ /* 0x000fca00000000ff */
[----:B------:R0:W-:Y:S01]  /*7820*/  STG.E.U16 desc[UR36][R16.64], R2 ;  /* 0x0000000210007986 */ /* 0x0001e2000c101524 */
[----:B------:R-:W-:Y:S05]  /*7830*/  BRA `(.L_x_15641) ;  /* 0x0000000800d87947 */ /* 0x000fea0003800000 */
.L_x_15644:
        /* <DEDUP_REMOVED lines=9> */
.L_x_15647:
[----:B------:R-:W-:-:S04]  /*78d0*/  F2FP.F16.F32.PACK_AB R3, RZ, R2 ;  /* 0x00000002ff03723e */ /* 0x000fc800000000ff */
[----:B------:R-:W-:-:S05]  /*78e0*/  PRMT R3, R3, 0x5410, RZ ;  /* 0x0000541003037816 */ /* 0x000fca00000000ff */
[----:B------:R0:W-:Y:S01]  /*78f0*/  STG.E desc[UR36][R16.64], R3 ;  /* 0x0000000310007986 */ /* 0x0001e2000c101924 */
[----:B------:R-:W-:Y:S05]  /*7900*/  BRA `(.L_x_15641) ;  /* 0x0000000800a47947 */ /* 0x000fea0003800000 */
.L_x_15646:
[----:B------:R-:W-:-:S06]  /*7910*/  FMUL.FTZ R2, R2, 1 ;  /* 0x3f80000002027820 */ /* 0x000fcc0000410000 */
[----:B------:R-:W0:Y:S02]  /*7920*/  F2F.F64.F32 R2, R2 ;  /* 0x0000000200027310 */ /* 0x000e240000201800 */
[----:B0-----:R0:W-:Y:S01]  /*7930*/  STG.E.64 desc[UR36][R16.64], R2 ;  /* 0x0000000210007986 */ /* 0x0011e2000c101b24 */
[----:B------:R-:W-:Y:S05]  /*7940*/  BRA `(.L_x_15641) ;  /* 0x0000000800947947 */ /* 0x000fea0003800000 */
.L_x_15636:
        /* <DEDUP_REMOVED lines=12> */
.L_x_15650:
[----:B------:R-:W-:Y:S01]  /*7a10*/  FMUL.FTZ R4, R2, 1 ;  /* 0x3f80000002047820 */ /* 0x000fe20000410000 */
[----:B------:R-:W-:-:S05]  /*7a20*/  CS2R R6, SRZ ;  /* 0x0000000000067805 */ /* 0x000fca000001ff00 */
[----:B--2---:R-:W0:Y:S02]  /*7a30*/  F2F.F64.F32 R4, R4 ;  /* 0x0000000400047310 */ /* 0x004e240000201800 */
[----:B0-----:R0:W-:Y:S01]  /*7a40*/  STG.E.128 desc[UR36][R16.64], R4 ;  /* 0x0000000410007986 */ /* 0x0011e2000c101d24 */
[----:B------:R-:W-:Y:S05]  /*7a50*/  BRA `(.L_x_15641) ;  /* 0x0000000800507947 */ /* 0x000fea0003800000 */
.L_x_15649:
        /* <DEDUP_REMOVED lines=10> */
[----:B--2---:R-:W-:Y:S01]  /*7b00*/  SHF.R.U32.HI R5, RZ, 0x18, R0 ;  /* 0x00000018ff057819 */ /* 0x004fe20000011600 */
        /* <DEDUP_REMOVED lines=9> */
.L_x_15654:
[----:B------:R-:W-:Y:S05]  /*7ba0*/  BSYNC B0 ;  /* 0x0000000000007941 */ /* 0x000fea0003800000 */
.L_x_15653:
[----:B------:R-:W-:-:S05]  /*7bb0*/  LOP3.LUT R5, R0, R5, RZ, 0xfc, !PT ;  /* 0x0000000500057212 */ /* 0x000fca00078efcff */
[----:B------:R0:W-:Y:S01]  /*7bc0*/  STG.E.U8 desc[UR36][R16.64], R5 ;  /* 0x0000000510007986 */ /* 0x0001e2000c101124 */
[----:B------:R-:W-:Y:S05]  /*7bd0*/  BRA `(.L_x_15641) ;  /* 0x0000000400f07947 */ /* 0x000fea0003800000 */
.L_x_15652:
        /* <DEDUP_REMOVED lines=12> */
.L_x_15656:
[----:B------:R-:W-:Y:S01]  /*7ca0*/  IMAD.MOV.U32 R0, RZ, RZ, 0x7f ;  /* 0x0000007fff007424 */ /* 0x000fe200078e00ff */
[----:B------:R-:W-:-:S04]  /*7cb0*/  ISETP.GT.U32.AND P0, PT, R4, 0x7f800000, PT ;  /* 0x7f8000000400780c */ /* 0x000fc80003f04070 */
[----:B------:R-:W-:-:S09]  /*7cc0*/  SEL R0, R0, 0x7c, P0 ;  /* 0x0000007c00007807 */ /* 0x000fd20000000000 */
.L_x_15657:
[----:B------:R-:W-:Y:S05]  /*7cd0*/  BSYNC B0 ;  /* 0x0000000000007941 */ /* 0x000fea0003800000 */
.L_x_15655:
[----:B------:R-:W-:-:S04]  /*7ce0*/  LOP3.LUT R2, R2, 0x80000000, RZ, 0xc0, !PT ;  /* 0x8000000002027812 */ /* 0x000fc800078ec0ff */
[----:B------:R-:W-:-:S04]  /*7cf0*/  SHF.R.U32.HI R3, RZ, 0x18, R2 ;  /* 0x00000018ff037819 */ /* 0x000fc80000011602 */
[----:B------:R-:W-:-:S05]  /*7d00*/  LOP3.LUT R3, R0, R3, RZ, 0xfc, !PT ;  /* 0x0000000300037212 */ /* 0x000fca00078efcff */
[----:B------:R0:W-:Y:S01]  /*7d10*/  STG.E.U8 desc[UR36][R16.64], R3 ;  /* 0x0000000310007986 */ /* 0x0001e2000c101124 */
[----:B------:R-:W-:Y:S05]  /*7d20*/  BRA `(.L_x_15641) ;  /* 0x00000004009c7947 */ /* 0x000fea0003800000 */
.L_x_15651:
[----:B------:R-:W-:-:S05]  /*7d30*/  F2FP.BF16.F32.PACK_AB R2, RZ, R2 ;  /* 0x00000002ff02723e */ /* 0x000fca00000010ff */
[----:B------:R0:W-:Y:S01]  /*7d40*/  STG.E.U16 desc[UR36][R16.64], R2 ;  /* 0x0000000210007986 */ /* 0x0001e2000c101524 */
[----:B------:R-:W-:Y:S05]  /*7d50*/  BRA `(.L_x_15641) ;  /* 0x0000000400907947 */ /* 0x000fea0003800000 */
.L_x_15648:
        /* <DEDUP_REMOVED lines=11> */
.L_x_15660:
[----:B------:R-:W-:Y:S01]  /*7e10*/  LOP3.LUT R3, R2, 0x7fffffff, RZ, 0xc0, !PT ;  /* 0x7fffffff02037812 */ /* 0x000fe200078ec0ff */
[----:B------:R-:W-:Y:S01]  /*7e20*/  BSSY B0, `(.L_x_15661) ;  /* 0x0000013000007945 */ /* 0x000fe20003800000 */
[----:B------:R-:W-:Y:S02]  /*7e30*/  IMAD.MOV.U32 R8, RZ, RZ, 0x80 ;  /* 0x00000080ff087424 */ /* 0x000fe400078e00ff */
[----:B------:R-:W-:-:S13]  /*7e40*/  ISETP.GT.U32.AND P0, PT, R3, 0x437fffff, PT ;  /* 0x437fffff0300780c */ /* 0x000fda0003f04070 */
[----:B------:R-:W-:Y:S05]  /*7e50*/  @P0 BRA `(.L_x_15662) ;  /* 0x00000000003c0947 */ /* 0x000fea0003800000 */
[----:B------:R-:W-:-:S13]  /*7e60*/  ISETP.GE.U32.AND P0, PT, R3, 0x3c000000, PT ;  /* 0x3c0000000300780c */ /* 0x000fda0003f06070 */
[----:B------:R-:W-:-:S04]  /*7e70*/  @P0 SHF.R.U32.HI R0, RZ, 0x14, R2 ;  /* 0x00000014ff000819 */ /* 0x000fc80000011602 */
[----:B--2---:R-:W-:-:S04]  /*7e80*/  @P0 LOP3.LUT R5, R0, 0x1, RZ, 0xc0, !PT ;  /* 0x0000000100050812 */ /* 0x004fc800078ec0ff */
        /* <DEDUP_REMOVED lines=8> */
.L_x_15663:
[----:B------:R-:W-:-:S04]  /*7f10*/  LOP3.LUT R2, R2, 0x80000000, RZ, 0xc0, !PT ;  /* 0x8000000002027812 */ /* 0x000fc800078ec0ff */
[----:B------:R-:W-:-:S04]  /*7f20*/  SHF.R.U32.HI R3, RZ, 0x18, R2 ;  /* 0x00000018ff037819 */ /* 0x000fc80000011602 */
[----:B------:R-:W-:-:S04]  /*7f30*/  LOP3.LUT R0, R0, R3, RZ, 0xfc, !PT ;  /* 0x0000000300007212 */ /* 0x000fc800078efcff */
[----:B------:R-:W-:-:S07]  /*7f40*/  PRMT R8, R0, 0x7610, R8 ;  /* 0x0000761000087816 */ /* 0x000fce0000000008 */
.L_x_15662:
[----:B------:R-:W-:Y:S05]  /*7f50*/  BSYNC B0 ;  /* 0x0000000000007941 */ /* 0x000fea0003800000 */
.L_x_15661:
[----:B------:R0:W-:Y:S01]  /*7f60*/  STG.E.U8 desc[UR36][R16.64], R8 ;  /* 0x0000000810007986 */ /* 0x0001e2000c101124 */
[----:B------:R-:W-:Y:S05]  /*7f70*/  BRA `(.L_x_15641) ;  /* 0x0000000400087947 */ /* 0x000fea0003800000 */
.L_x_15659:
        /* <DEDUP_REMOVED lines=16> */
.L_x_15666:
[----:B------:R-:W-:-:S04]  /*8080*/  LOP3.LUT R2, R2, 0x80000000, RZ, 0xc0, !PT ;  /* 0x8000000002027812 */ /* 0x000fc800078ec0ff */
[----:B------:R-:W-:-:S04]  /*8090*/  SHF.R.U32.HI R3, RZ, 0x18, R2 ;  /* 0x00000018ff037819 */ /* 0x000fc80000011602 */
[----:B------:R-:W-:-:S04]  /*80a0*/  LOP3.LUT R0, R0, R3, RZ, 0xfc, !PT ;  /* 0x0000000300007212 */ /* 0x000fc800078efcff */
[----:B------:R-:W-:-:S07]  /*80b0*/  PRMT R8, R0, 0x7610, R8 ;  /* 0x0000761000087816 */ /* 0x000fce0000000008 */
.L_x_15665:
[----:B------:R-:W-:Y:S05]  /*80c0*/  BSYNC B0 ;  /* 0x0000000000007941 */ /* 0x000fea0003800000 */
.L_x_15664:
[----:B------:R0:W-:Y:S01]  /*80d0*/  STG.E.U8 desc[UR36][R16.64], R8 ;  /* 0x0000000810007986 */ /* 0x0001e2000c101124 */
[----:B------:R-:W-:Y:S05]  /*80e0*/  BRA `(.L_x_15641) ;  /* 0x0000000000ac7947 */ /* 0x000fea0003800000 */
.L_x_15658:
        /* <DEDUP_REMOVED lines=21> */
.L_x_15640:
[----:B------:R-:W-:Y:S01]  /*8240*/  MOV R0, 0x0 ;  /* 0x0000000000007802 */ /* 0x000fe20000000f00 */
[----:B------:R-:W-:Y:S01]  /*8250*/  ULDC.64 UR4, c[0x4][0x188] ;  /* 0x0100620000047ab9 */ /* 0x000fe20000000a00 */
[----:B------:R-:W-:Y:S01]  /*8260*/  ULDC.64 UR6, c[0x4][0x80] ;  /* 0x0100200000067ab9 */ /* 0x000fe20000000a00 */
[----:B------:R-:W-:Y:S01]  /*8270*/  IMAD.U32 R4, RZ, RZ, UR4 ;  /* 0x00000004ff047e24 */ /* 0x000fe2000f8e00ff */
[----:B------:R0:W1:Y:S01]  /*8280*/  LDC.64 R2, c[0x4][R0] ;  /* 0x0100000000027b82 */ /* 0x0000620000000a00 */
[----:B--2---:R-:W-:Y:S01]  /*8290*/  IMAD.U32 R5, RZ, RZ, UR5 ;  /* 0x00000005ff057e24 */ /* 0x004fe2000f8e00ff */
        /* <DEDUP_REMOVED lines=10> */
.L_x_15669:
[----:B------:R-:W-:Y:S05]  /*8340*/  BRA `(.L_x_15641) ;  /* 0x0000000000147947 */ /* 0x000fea0003800000 */
.L_x_15668:
[----:B------:R-:W0:Y:S02]  /*8350*/  F2I.U64.TRUNC R2, R2 ;  /* 0x0000000200027311 */ /* 0x000e24000020d800 */
[----:B0-----:R0:W-:Y:S01]  /*8360*/  STG.E.64 desc[UR36][R16.64], R2 ;  /* 0x0000000210007986 */ /* 0x0011e2000c101b24 */
[----:B------:R-:W-:Y:S05]  /*8370*/  BRA `(.L_x_15641) ;  /* 0x0000000000087947 */ /* 0x000fea0003800000 */
.L_x_15667:
[----:B------:R-:W0:Y:S02]  /*8380*/  F2I.FTZ.U32.TRUNC.NTZ R3, R2 ;  /* 0x0000000200037305 */ /* 0x000e24000021f000 */
[----:B0-----:R0:W-:Y:S02]  /*8390*/  STG.E desc[UR36][R16.64], R3 ;  /* 0x0000000310007986 */ /* 0x0011e4000c101924 */
.L_x_15641:
[----:B------:R-:W-:-:S07]  /*83a0*/  VIADD R19, R19, 0x80 ;  /* 0x0000008013137836 */ /* 0x000fce0000000000 */
.L_x_15576:
[----:B------:R-:W-:Y:S05]  /*83b0*/  BSYNC B7 ;  /* 0x0000000000077941 */ /* 0x000fea0003800000 */
.L_x_15575:
        /* <DEDUP_REMOVED lines=358> */
.L_x_15672:
        /* <DEDUP_REMOVED lines=22> */
.L_x_15677:
[----:B------:R-:W2:Y:S02]  /*9b80*/  LDG.E.U8 R2, desc[UR36][R2.64] ;  /* 0x0000002402027981 */ /* 0x000ea4000c1e1100 */
[----:B--2---:R-:W-:Y:S01]  /*9b90*/  I2FP.F32.U32 R22, R2 ;  /* 0x0000000200167245 */ /* 0x004fe20000201000 */
[----:B------:R-:W-:Y:S06]  /*9ba0*/  BRA `(.L_x_15679) ;  /* 0x0000000c002c7947 */ /* 0x000fec0003800000 */
.L_x_15676:
        /* <DEDUP_REMOVED lines=9> */
.L_x_15681:
[----:B------:R-:W2:Y:S02]  /*9c40*/  LDG.E R2, desc[UR36][R2.64] ;  /* 0x0000002402027981 */ /* 0x000ea4000c1e1900 */
[----:B--2---:R-:W-:Y:S01]  /*9c50*/  I2FP.F32.S32 R22, R2 ;  /* 0x0000000200167245 */ /* 0x004fe20000201400 */
[----:B------:R-:W-:Y:S06]  /*9c60*/  BRA `(.L_x_15679) ;  /* 0x0000000800fc7947 */ /* 0x000fec0003800000 */
.L_x_15680:
[----:B------:R-:W2:Y:S02]  /*9c70*/  LDG.E.U16 R2, desc[UR36][R2.64] ;  /* 0x0000002402027981 */ /* 0x000ea4000c1e1500 */
[----:B--2---:R0:W1:Y:S01]  /*9c80*/  I2F.S16 R22, R2 ;  /* 0x0000000200167306 */ /* 0x0040620000101400 */
[----:B------:R-:W-:Y:S05]  /*9c90*/  BRA `(.L_x_15679) ;  /* 0x0000000800f07947 */ /* 0x000fea0003800000 */
.L_x_15675:
        /* <DEDUP_REMOVED lines=8> */
.L_x_15683:
[----:B------:R-:W2:Y:S02]  /*9d20*/  LDG.E.U16 R2, desc[UR36][R2.64] ;  /* 0x0000002402027981 */ /* 0x000ea4000c1e1500 */
[----:B--2---:R-:W-:Y:S01]  /*9d30*/  HADD2.F32 R22, -RZ, R2.H0_H0 ;  /* 0x20000002ff167230 */ /* 0x004fe20000004100 */
[----:B------:R-:W-:Y:S06]  /*9d40*/  BRA `(.L_x_15679) ;  /* 0x0000000800c47947 */ /* 0x000fec0003800000 */
.L_x_15682:
        /* <DEDUP_REMOVED lines=8> */
.L_x_15685:
[----:B------:R-:W2:Y:S02]  /*9dd0*/  LDG.E.U16 R2, desc[UR36][R2.64] ;  /* 0x0000002402027981 */ /* 0x000ea4000c1e1500 */
[----:B--2---:R-:W-:Y:S01]  /*9de0*/  HADD2.F32 R22, -RZ, R2.H0_H0 ;  /* 0x20000002ff167230 */ /* 0x004fe20000004100 */
[----:B------:R-:W-:Y:S06]  /*9df0*/  BRA `(.L_x_15679) ;  /* 0x0000000800987947 */ /* 0x000fec0003800000 */
.L_x_15684:
[----:B------:R-:W2:Y:S01]  /*9e00*/  LDG.E.64 R2, desc[UR36][R2.64] ;  /* 0x0000002402027981 */ /* 0x000ea2000c1e1b00 */
[----:B------:R-:W-:Y:S01]  /*9e10*/  UMOV UR4, 0xf0000000 ;  /* 0xf000000000047882 */ /* 0x000fe20000000000 */
[----:B------:R-:W-:Y:S01]  /*9e20*/  UMOV UR5, 0x380fffff ;  /* 0x380fffff00057882 */ /* 0x000fe20000000000 */
[----:B--2---:R-:W0:Y:S01]  /*9e30*/  F2F.F32.F64 R22, R2 ;  /* 0x0000000200167310 */ /* 0x004e220000301000 */
[----:B------:R-:W-:-:S14]  /*9e40*/  DSETP.GEU.AND P0, PT, |R2|, UR4, PT ;  /* 0x0000000402007e2a */ /* 0x000fdc000bf0e200 */
[----:B0-----:R-:W-:Y:S01]  /*9e50*/  @!P0 FMUL R22, R22, 1.175494350822287508e-38 ;  /* 0x0080000016168820 */ /* 0x001fe20000400000 */
[----:B------:R-:W-:Y:S06]  /*9e60*/  BRA `(.L_x_15679) ;  /* 0x00000008007c7947 */ /* 0x000fec0003800000 */
.L_x_15674:
        /* <DEDUP_REMOVED lines=12> */
.L_x_15688:
[----:B------:R-:W2:Y:S01]  /*9f30*/  LDG.E.64 R2, desc[UR36][R2.64] ;  /* 0x0000002402027981 */ /* 0x000ea2000c1e1b00 */
[----:B------:R-:W-:Y:S01]  /*9f40*/  UMOV UR4, 0xf0000000 ;  /* 0xf000000000047882 */ /* 0x000fe20000000000 */
[----:B------:R-:W-:Y:S01]  /*9f50*/  UMOV UR5, 0x380fffff ;  /* 0x380fffff00057882 */ /* 0x000fe20000000000 */
[----:B--2---:R-:W0:Y:S01]  /*9f60*/  F2F.F32.F64 R22, R2 ;  /* 0x0000000200167310 */ /* 0x004e220000301000 */
[----:B------:R-:W-:-:S14]  /*9f70*/  DSETP.GEU.AND P0, PT, |R2|, UR4, PT ;  /* 0x0000000402007e2a */ /* 0x000fdc000bf0e200 */
[----:B0-----:R-:W-:Y:S01]  /*9f80*/  @!P0 FMUL R22, R22, 1.175494350822287508e-38 ;  /* 0x0080000016168820 */ /* 0x001fe20000400000 */
[----:B------:R-:W-:Y:S06]  /*9f90*/  BRA `(.L_x_15679) ;  /* 0x0000000800307947 */ /* 0x000fec0003800000 */
.L_x_15687:
        /* <DEDUP_REMOVED lines=26> */
.L_x_15690:
        /* <DEDUP_REMOVED lines=13> */
.L_x_15689:
[----:B------:R-:W2:Y:S02]  /*a210*/  LDG.E.U16 R2, desc[UR36][R2.64] ;  /* 0x0000002402027981 */ /* 0x000ea4000c1e1500 */
[----:B--2---:R-:W-:Y:S01]  /*a220*/  IMAD.U32 R22, R2, 0x10000, RZ ;  /* 0x0001000002167824 */ /* 0x004fe200078e00ff */
[----:B------:R-:W-:Y:S06]  /*a230*/  BRA `(.L_x_15679) ;  /* 0x0000000400887947 */ /* 0x000fec0003800000 */
.L_x_15686:
        /* <DEDUP_REMOVED lines=11> */
.L_x_15693:
        /* <DEDUP_REMOVED lines=20> */
.L_x_15695:
[----:B------:R-:W-:Y:S05]  /*a430*/  BSYNC B0 ;  /* 0x0000000000007941 */ /* 0x000fea0003800000 */
.L_x_15694:
[----:B------:R-:W-:Y:S01]  /*a440*/  IMAD.SHL.U32 R2, R2, 0x100000, RZ ;  /* 0x0010000002027824 */ /* 0x000fe200078e00ff */
[----:B------:R-:W-:-:S04]  /*a450*/  LEA R3, R0, 0x3b800000, 0x17 ;  /* 0x3b80000000037811 */ /* 0x000fc800078eb8ff */
[----:B------:R-:W-:Y:S01]  /*a460*/  LOP3.LUT R22, R3, R2, R22, 0xfe, !PT ;  /* 0x0000000203167212 */ /* 0x000fe200078efe16 */
[----:B------:R-:W-:Y:S06]  /*a470*/  BRA `(.L_x_15679) ;  /* 0x0000000000f87947 */ /* 0x000fec0003800000 */
.L_x_15692:
        /* <DEDUP_REMOVED lines=20> */
.L_x_15697:
[----:B------:R-:W-:Y:S05]  /*a5c0*/  BSYNC B0 ;  /* 0x0000000000007941 */ /* 0x000fea0003800000 */
.L_x_15696:
[----:B------:R-:W-:Y:S01]  /*a5d0*/  IMAD.SHL.U32 R2, R2, 0x200000, RZ ;  /* 0x0020000002027824 */ /* 0x000fe200078e00ff */
[----:B------:R-:W-:-:S04]  /*a5e0*/  LEA R3, R0, 0x37800000, 0x17 ;  /* 0x3780000000037811 */ /* 0x000fc800078eb8ff */
[----:B------:R-:W-:Y:S01]  /*a5f0*/  LOP3.LUT R22, R3, R2, R22, 0xfe, !PT ;  /* 0x0000000203167212 */ /* 0x000fe200078efe16 */
[----:B------:R-:W-:Y:S06]  /*a600*/  BRA `(.L_x_15679) ;  /* 0x0000000000947947 */ /* 0x000fec0003800000 */
.L_x_15691:
        /* <DEDUP_REMOVED lines=14> */
.L_x_15678:
        /* <DEDUP_REMOVED lines=16> */
.L_x_15700:
[----:B------:R-:W-:Y:S01]  /*a7f0*/  IMAD.MOV.U32 R22, RZ, RZ, RZ ;  /* 0x000000ffff167224 */ /* 0x000fe200078e00ff */
[----:B------:R-:W-:Y:S06]  /*a800*/  BRA `(.L_x_15679) ;  /* 0x0000000000147947 */ /* 0x000fec0003800000 */
.L_x_15699:
[----:B------:R-:W2:Y:S02]  /*a810*/  LDG.E.64 R22, desc[UR36][R2.64] ;  /* 0x0000002402167981 */ /* 0x000ea4000c1e1b00 */
[----:B--2---:R0:W1:Y:S01]  /*a820*/  I2F.U64 R22, R22 ;  /* 0x0000001600167312 */ /* 0x0040620000301000 */
[----:B------:R-:W-:Y:S05]  /*a830*/  BRA `(.L_x_15679) ;  /* 0x0000000000087947 */ /* 0x000fea0003800000 */
.L_x_15698:
[----:B------:R-:W2:Y:S02]  /*a840*/  LDG.E R2, desc[UR36][R2.64] ;  /* 0x0000002402027981 */ /* 0x000ea4000c1e1900 */
[----:B--2---:R-:W-:-:S07]  /*a850*/  I2FP.F32.U32 R22, R2 ;  /* 0x0000000200167245 */ /* 0x004fce0000201000 */
.L_x_15679:
[----:B------:R-:W-:Y:S05]  /*a860*/  BSYNC B6 ;  /* 0x0000000000067941 */ /* 0x000fea0003800000 */
.L_x_15673:
        /* <DEDUP_REMOVED lines=19> */
.L_x_15705:
[----:B------:R-:W2:Y:S02]  /*a9a0*/  LDG.E.U8 R2, desc[UR36][R2.64] ;  /* 0x0000002402027981 */ /* 0x000ea4000c1e1100 */
[----:B--2---:R-:W-:Y:S01]  /*a9b0*/  I2FP.F32.U32 R5, R2 ;  /* 0x0000000200057245 */ /* 0x004fe20000201000 */
[----:B------:R-:W-:Y:S06]  /*a9c0*/  BRA `(.L_x_15707) ;  /* 0x0000000c002c7947 */ /* 0x000fec0003800000 */
.L_x_15704:
        /* <DEDUP_REMOVED lines=9> */
.L_x_15709:
[----:B------:R-:W2:Y:S02]  /*aa60*/  LDG.E R2, desc[UR36][R2.64] ;  /* 0x0000002402027981 */ /* 0x000ea4000c1e1900 */
[----:B--2---:R-:W-:Y:S01]  /*aa70*/  I2FP.F32.S32 R5, R2 ;  /* 0x0000000200057245 */ /* 0x004fe20000201400 */
[----:B------:R-:W-:Y:S06]  /*aa80*/  BRA `(.L_x_15707) ;  /* 0x0000000800fc7947 */ /* 0x000fec0003800000 */
.L_x_15708:
[----:B------:R-:W2:Y:S02]  /*aa90*/  LDG.E.U16 R2, desc[UR36][R2.64] ;  /* 0x0000002402027981 */ /* 0x000ea4000c1e1500 */
[----:B--2---:R0:W2:Y:S01]  /*aaa0*/  I2F.S16 R5, R2 ;  /* 0x0000000200057306 */ /* 0x0040a20000101400 */
[----:B------:R-:W-:Y:S05]  /*aab0*/  BRA `(.L_x_15707) ;  /* 0x0000000800f07947 */ /* 0x000fea0003800000 */
.L_x_15703:
        /* <DEDUP_REMOVED lines=8> */
.L_x_15711:
[----:B------:R-:W2:Y:S02]  /*ab40*/  LDG.E.U16 R2, desc[UR36][R2.64] ;  /* 0x0000002402027981 */ /* 0x000ea4000c1e1500 */
[----:B--2---:R-:W-:Y:S01]  /*ab50*/  HADD2.F32 R5, -RZ, R2.H0_H0 ;  /* 0x20000002ff057230 */ /* 0x004fe20000004100 */
[----:B------:R-:W-:Y:S06]  /*ab60*/  BRA `(.L_x_15707) ;  /* 0x0000000800c47947 */ /* 0x000fec0003800000 */
.L_x_15710:
        /* <DEDUP_REMOVED lines=8> */
.L_x_15713:
[----:B------:R-:W2:Y:S02]  /*abf0*/  LDG.E.U16 R2, desc[UR36][R2.64] ;  /* 0x0000002402027981 */ /* 0x000ea4000c1e1500 */
[----:B--2---:R-:W-:Y:S01]  /*ac00*/  HADD2.F32 R5, -RZ, R2.H0_H0 ;  /* 0x20000002ff057230 */ /* 0x004fe20000004100 */
[----:B------:R-:W-:Y:S06]  /*ac10*/  BRA `(.L_x_15707) ;  /* 0x0000000800987947 */ /* 0x000fec0003800000 */
.L_x_15712:
[----:B------:R-:W2:Y:S01]  /*ac20*/  LDG.E.64 R2, desc[UR36][R2.64] ;  /* 0x0000002402027981 */ /* 0x000ea2000c1e1b00 */
[----:B------:R-:W-:Y:S01]  /*ac30*/  UMOV UR4, 0xf0000000 ;  /* 0xf000000000047882 */ /* 0x000fe20000000000 */
[----:B------:R-:W-:Y:S01]  /*ac40*/  UMOV UR5, 0x380fffff ;  /* 0x380fffff00057882 */ /* 0x000fe20000000000 */
[----:B--2---:R-:W0:Y:S01]  /*ac50*/  F2F.F32.F64 R5, R2 ;  /* 0x0000000200057310 */ /* 0x004e220000301000 */
[----:B------:R-:W-:-:S14]  /*ac60*/  DSETP.GEU.AND P0, PT, |R2|, UR4, PT ;  /* 0x0000000402007e2a */ /* 0x000fdc000bf0e200 */
[----:B0-----:R-:W-:Y:S01]  /*ac70*/  @!P0 FMUL R5, R5, 1.175494350822287508e-38 ;  /* 0x0080000005058820 */ /* 0x001fe20000400000 */
[----:B------:R-:W-:Y:S06]  /*ac80*/  BRA `(.L_x_15707) ;  /* 0x00000008007c7947 */ /* 0x000fec0003800000 */
.L_x_15702:
        /* <DEDUP_REMOVED lines=12> */
.L_x_15716:
[----:B------:R-:W2:Y:S01]  /*ad50*/  LDG.E.64 R2, desc[UR36][R2.64] ;  /* 0x0000002402027981 */ /* 0x000ea2000c1e1b00 */
[----:B------:R-:W-:Y:S01]  /*ad60*/  UMOV UR4, 0xf0000000 ;  /* 0xf000000000047882 */ /* 0x000fe20000000000 */
[----:B------:R-:W-:Y:S01]  /*ad70*/  UMOV UR5, 0x380fffff ;  /* 0x380fffff00057882 */ /* 0x000fe20000000000 */
[----:B--2---:R-:W0:Y:S01]  /*ad80*/  F2F.F32.F64 R5, R2 ;  /* 0x0000000200057310 */ /* 0x004e220000301000 */
[----:B------:R-:W-:-:S14]  /*ad90*/  DSETP.GEU.AND P0, PT, |R2|, UR4, PT ;  /* 0x0000000402007e2a */ /* 0x000fdc000bf0e200 */
[----:B0-----:R-:W-:Y:S01]  /*ada0*/  @!P0 FMUL R5, R5, 1.175494350822287508e-38 ;  /* 0x0080000005058820 */ /* 0x001fe20000400000 */
[----:B------:R-:W-:Y:S06]  /*adb0*/  BRA `(.L_x_15707) ;  /* 0x0000000800307947 */ /* 0x000fec0003800000 */
.L_x_15715:
        /* <DEDUP_REMOVED lines=26> */
.L_x_15718:
        /* <DEDUP_REMOVED lines=13> */
.L_x_15717:
[----:B------:R-:W2:Y:S02]  /*b030*/  LDG.E.U16 R2, desc[UR36][R2.64] ;  /* 0x0000002402027981 */ /* 0x000ea4000c1e1500 */
[----:B--2---:R-:W-:Y:S01]  /*b040*/  IMAD.U32 R5, R2, 0x10000, RZ ;  /* 0x0001000002057824 */ /* 0x004fe200078e00ff */
[----:B------:R-:W-:Y:S06]  /*b050*/  BRA `(.L_x_15707) ;  /* 0x0000000400887947 */ /* 0x000fec0003800000 */
.L_x_15714:
        /* <DEDUP_REMOVED lines=11> */
.L_x_15721:
        /* <DEDUP_REMOVED lines=20> */
.L_x_15723:
[----:B------:R-:W-:Y:S05]  /*b250*/  BSYNC B0 ;  /* 0x0000000000007941 */ /* 0x000fea0003800000 */
.L_x_15722:
[----:B------:R-:W-:Y:S01]  /*b260*/  IMAD.SHL.U32 R2, R2, 0x100000, RZ ;  /* 0x0010000002027824 */ /* 0x000fe200078e00ff */
[----:B------:R-:W-:-:S04]  /*b270*/  LEA R5, R0, 0x3b800000, 0x17 ;  /* 0x3b80000000057811 */ /* 0x000fc800078eb8ff */
[----:B------:R-:W-:Y:S01]  /*b280*/  LOP3.LUT R5, R5, R2, R4, 0xfe, !PT ;  /* 0x0000000205057212 */ /* 0x000fe200078efe04 */
[----:B------:R-:W-:Y:S06]  /*b290*/  BRA `(.L_x_15707) ;  /* 0x0000000000f87947 */ /* 0x000fec0003800000 */
.L_x_15720:
        /* <DEDUP_REMOVED lines=20> */
.L_x_15725:
[----:B------:R-:W-:Y:S05]  /*b3e0*/  BSYNC B0 ;  /* 0x0000000000007941 */ /* 0x000fea0003800000 */
.L_x_15724:
[----:B------:R-:W-:Y:S01]  /*b3f0*/  IMAD.SHL.U32 R2, R2, 0x200000, RZ ;  /* 0x0020000002027824 */ /* 0x000fe200078e00ff */
[----:B------:R-:W-:-:S04]  /*b400*/  LEA R5, R0, 0x37800000, 0x17 ;  /* 0x3780000000057811 */ /* 0x000fc800078eb8ff */
[----:B------:R-:W-:Y:S01]  /*b410*/  LOP3.LUT R5, R5, R2, R4, 0xfe, !PT ;  /* 0x0000000205057212 */ /* 0x000fe200078efe04 */
[----:B------:R-:W-:Y:S06]  /*b420*/  BRA `(.L_x_15707) ;  /* 0x0000000000947947 */ /* 0x000fec0003800000 */
.L_x_15719:
        /* <DEDUP_REMOVED lines=14> */
.L_x_15706:
        /* <DEDUP_REMOVED lines=16> */
.L_x_15728:
[----:B------:R-:W-:Y:S01]  /*b610*/  IMAD.MOV.U32 R5, RZ, RZ, RZ ;  /* 0x000000ffff057224 */ /* 0x000fe200078e00ff */
[----:B------:R-:W-:Y:S06]  /*b620*/  BRA `(.L_x_15707) ;  /* 0x0000000000147947 */ /* 0x000fec0003800000 */
.L_x_15727:
[----:B------:R-:W2:Y:S02]  /*b630*/  LDG.E.64 R2, desc[UR36][R2.64] ;  /* 0x0000002402027981 */ /* 0x000ea4000c1e1b00 */
[----:B--2---:R0:W2:Y:S01]  /*b640*/  I2F.U64 R5, R2 ;  /* 0x0000000200057312 */ /* 0x0040a20000301000 */
[----:B------:R-:W-:Y:S05]  /*b650*/  BRA `(.L_x_15707) ;  /* 0x0000000000087947 */ /* 0x000fea0003800000 */
.L_x_15726:
[----:B------:R-:W2:Y:S02]  /*b660*/  LDG.E R2, desc[UR36][R2.64] ;  /* 0x0000002402027981 */ /* 0x000ea4000c1e1900 */
[----:B--2---:R-:W-:-:S07]  /*b670*/  I2FP.F32.U32 R5, R2 ;  /* 0x0000000200057245 */ /* 0x004fce0000201000 */
.L_x_15707:
[----:B------:R-:W-:Y:S05]  /*b680*/  BSYNC B6 ;  /* 0x0000000000067941 */ /* 0x000fea0003800000 */
.L_x_15701:
[----:B0-2---:R-:W0:Y:S01]  /*b690*/  LDC.U8 R3, c[0x0][0x491] ;  /* 0x00012440ff037b82 */ /* 0x005e220000000000 */
[----:B-1-3-5:R-:W-:Y:S01]  /*b6a0*/  FSETP.NAN.FTZ.AND P0, PT, R22, R22, PT ;  /* 0x000000161600720b */ /* 0x02afe20003f18000 */
[----:B------:R-:W-:Y:S01]  /*b6b0*/  BSSY B0, `(.L_x_15729) ;  /* 0x0000008000007945 */ /* 0x000fe20003800000 */
[----:B----4-:R-:W-:Y:S01]  /*b6c0*/  IMAD.MOV.U32 R2, RZ, RZ, R22 ;  /* 0x000000ffff027224 */ /* 0x010fe200078e0016 */
[----:B0-----:R-:W-:-:S04]  /*b6d0*/  PRMT R0, R3, 0x9910, RZ ;  /* 0x0000991003007816 */ /* 0x001fc800000000ff */
[----:B------:R-:W-:-:S06]  /*b6e0*/  ISETP.GT.AND P1, PT, R0, 0x9, PT ;  /* 0x000000090000780c */ /* 0x000fcc0003f24270 */
[----:B------:R-:W-:Y:S07]  /*b6f0*/  @P0 BRA `(.L_x_15730) ;  /* 0x00000000000c0947 */ /* 0x000fee0003800000 */
[----:B------:R-:W-:Y:S01]  /*b700*/  FSETP.NAN.FTZ.AND P0, PT, R5, R5, PT ;  /* 0x000000050500720b */ /* 0x000fe20003f18000 */
[----:B------:R-:W-:-:S12]  /*b710*/  IMAD.MOV.U32 R2, RZ, RZ, R5 ;  /* 0x000000ffff027224 */ /* 0x000fd800078e0005 */
[----:B------:R-:W-:-:S07]  /*b720*/  @!P0 FMNMX.FTZ R2, R5, R22, PT ;  /* 0x0000001605028209 */ /* 0x000fce0003810000 */
.L_x_15730:
[----:B------:R-:W-:Y:S05]  /*b730*/  BSYNC B0 ;  /* 0x0000000000007941 */ /* 0x000fea0003800000 */
.L_x_15729:
        /* <DEDUP_REMOVED lines=12> */
.L_x_15734:
[----:B------:R-:W0:Y:S02]  /*b800*/  F2I.S64.TRUNC R2, R2 ;  /* 0x0000000200027311 */ /* 0x000e24000020d900 */
[----:B0-----:R-:W-:-:S05]  /*b810*/  IMAD.MOV.U32 R5, RZ, RZ, R2 ;  /* 0x000000ffff057224 */ /* 0x001fca00078e0002 */
[----:B------:R0:W-:Y:S01]  /*b820*/  STG.E.U8 desc[UR36][R16.64], R5 ;  /* 0x0000000510007986 */ /* 0x0001e2000c101124 */
[----:B------:R-:W-:Y:S05]  /*b830*/  BRA `(.L_x_15736) ;  /* 0x0000000c00407947 */ /* 0x000fea0003800000 */
.L_x_15733:
        /* <DEDUP_REMOVED lines=9> */
.L_x_15738:
[----:B------:R-:W0:Y:S02]  /*b8d0*/  F2I.FTZ.TRUNC.NTZ R3, R2 ;  /* 0x0000000200037305 */ /* 0x000e24000021f100 */
[----:B0-----:R0:W-:Y:S01]  /*b8e0*/  STG.E desc[UR36][R16.64], R3 ;  /* 0x0000000310007986 */ /* 0x0011e2000c101924 */
[----:B------:R-:W-:Y:S05]  /*b8f0*/  BRA `(.L_x_15736) ;  /* 0x0000000c00107947 */ /* 0x000fea0003800000 */
.L_x_15737:
[----:B------:R-:W0:Y:S02]  /*b900*/  F2I.FTZ.TRUNC.NTZ R3, R2 ;  /* 0x0000000200037305 */ /* 0x000e24000021f100 */
[----:B0-----:R0:W-:Y:S01]  /*b910*/  STG.E.U16 desc[UR36][R16.64], R3 ;  /* 0x0000000310007986 */ /* 0x0011e2000c101524 */
[----:B------:R-:W-:Y:S05]  /*b920*/  BRA `(.L_x_15736) ;  /* 0x0000000c00047947 */ /* 0x000fea0003800000 */
.L_x_15732:
        /* <DEDUP_REMOVED lines=8> */
.L_x_15740:
[----:B------:R-:W-:-:S05]  /*b9b0*/  F2FP.F16.F32.PACK_AB R2, RZ, R2 ;  /* 0x00000002ff02723e */ /* 0x000fca00000000ff */
[----:B------:R0:W-:Y:S01]  /*b9c0*/  STG.E.U16 desc[UR36][R16.64], R2 ;  /* 0x0000000210007986 */ /* 0x0001e2000c101524 */
[----:B------:R-:W-:Y:S05]  /*b9d0*/  BRA `(.L_x_15736) ;  /* 0x0000000800d87947 */ /* 0x000fea0003800000 */
.L_x_15739:
        /* <DEDUP_REMOVED lines=9> */
.L_x_15742:
[----:B------:R-:W-:-:S04]  /*ba70*/  F2FP.F16.F32.PACK_AB R3, RZ, R2 ;  /* 0x00000002ff03723e */ /* 0x000fc800000000ff */
[----:B------:R-:W-:-:S05]  /*ba80*/  PRMT R3, R3, 0x5410, RZ ;  /* 0x0000541003037816 */ /* 0x000fca00000000ff */
[----:B------:R0:W-:Y:S01]  /*ba90*/  STG.E desc[UR36][R16.64], R3 ;  /* 0x0000000310007986 */ /* 0x0001e2000c101924 */
[----:B------:R-:W-:Y:S05]  /*baa0*/  BRA `(.L_x_15736) ;  /* 0x0000000800a47947 */ /* 0x000fea0003800000 */
.L_x_15741:
[----:B------:R-:W-:-:S06]  /*bab0*/  FMUL.FTZ R2, R2, 1 ;  /* 0x3f80000002027820 */ /* 0x000fcc0000410000 */
[----:B------:R-:W0:Y:S02]  /*bac0*/  F2F.F64.F32 R2, R2 ;  /* 0x0000000200027310 */ /* 0x000e240000201800 */
[----:B0-----:R0:W-:Y:S01]  /*bad0*/  STG.E.64 desc[UR36][R16.64], R2 ;  /* 0x0000000210007986 */ /* 0x0011e2000c101b24 */
[----:B------:R-:W-:Y:S05]  /*bae0*/  BRA `(.L_x_15736) ;  /* 0x0000000800947947 */ /* 0x000fea0003800000 */
.L_x_15731:
        /* <DEDUP_REMOVED lines=12> */
.L_x_15745:
[----:B------:R-:W-:Y:S01]  /*bbb0*/  FMUL.FTZ R4, R2, 1 ;  /* 0x3f80000002047820 */ /* 0x000fe20000410000 */
[----:B------:R-:W-:-:S05]  /*bbc0*/  CS2R R6, SRZ ;  /* 0x0000000000067805 */ /* 0x000fca000001ff00 */
[----:B------:R-:W0:Y:S02]  /*bbd0*/  F2F.F64.F32 R4, R4 ;  /* 0x0000000400047310 */ /* 0x000e240000201800 */
[----:B0-----:R0:W-:Y:S01]  /*bbe0*/  STG.E.128 desc[UR36][R16.64], R4 ;  /* 0x0000000410007986 */ /* 0x0011e2000c101d24 */
[----:B------:R-:W-:Y:S05]  /*bbf0*/  BRA `(.L_x_15736) ;  /* 0x0000000800507947 */ /* 0x000fea0003800000 */
.L_x_15744:
        /* <DEDUP_REMOVED lines=20> */
.L_x_15749:
[----:B------:R-:W-:Y:S05]  /*bd40*/  BSYNC B0 ;  /* 0x0000000000007941 */ /* 0x000fea0003800000 */
.L_x_15748:
[----:B------:R-:W-:-:S05]  /*bd50*/  LOP3.LUT R5, R0, R5, RZ, 0xfc, !PT ;  /* 0x0000000500057212 */ /* 0x000fca00078efcff */
[----:B------:R3:W-:Y:S01]  /*bd60*/  STG.E.U8 desc[UR36][R16.64], R5 ;  /* 0x0000000510007986 */ /* 0x0007e2000c101124 */
[----:B------:R-:W-:Y:S05]  /*bd70*/  BRA `(.L_x_15736) ;  /* 0x0000000400f07947 */ /* 0x000fea0003800000 */
.L_x_15747:
        /* <DEDUP_REMOVED lines=12> */
.L_x_15751:
[----:B------:R-:W-:Y:S01]  /*be40*/  IMAD.MOV.U32 R0, RZ, RZ, 0x7f ;  /* 0x0000007fff007424 */ /* 0x000fe200078e00ff */
[----:B------:R-:W-:-:S04]  /*be50*/  ISETP.GT.U32.AND P0, PT, R4, 0x7f800000, PT ;  /* 0x7f8000000400780c */ /* 0x000fc80003f04070 */
[----:B------:R-:W-:-:S09]  /*be60*/  SEL R0, R0, 0x7c, P0 ;  /* 0x0000007c00007807 */ /* 0x000fd20000000000 */
.L_x_15752:
[----:B------:R-:W-:Y:S05]  /*be70*/  BSYNC B0 ;  /* 0x0000000000007941 */ /* 0x000fea0003800000 */
.L_x_15750:
[----:B------:R-:W-:-:S04]  /*be80*/  LOP3.LUT R2, R2, 0x80000000, RZ, 0xc0, !PT ;  /* 0x8000000002027812 */ /* 0x000fc800078ec0ff */
[----:B------:R-:W-:-:S04]  /*be90*/  SHF.R.U32.HI R3, RZ, 0x18, R2 ;  /* 0x00000018ff037819 */ /* 0x000fc80000011602 */
[----:B------:R-:W-:-:S05]  /*bea0*/  LOP3.LUT R3, R0, R3, RZ, 0xfc, !PT ;  /* 0x0000000300037212 */ /* 0x000fca00078efcff */
[----:B------:R4:W-:Y:S01]  /*beb0*/  STG.E.U8 desc[UR36][R16.64], R3 ;  /* 0x0000000310007986 */ /* 0x0009e2000c101124 */
[----:B------:R-:W-:Y:S05]  /*bec0*/  BRA `(.L_x_15736) ;  /* 0x00000004009c7947 */ /* 0x000fea0003800000 */
.L_x_15746:
[----:B------:R-:W-:-:S05]  /*bed0*/  F2FP.BF16.F32.PACK_AB R2, RZ, R2 ;  /* 0x00000002ff02723e */ /* 0x000fca00000010ff */
[----:B------:R2:W-:Y:S01]  /*bee0*/  STG.E.U16 desc[UR36][R16.64], R2 ;  /* 0x0000000210007986 */ /* 0x0005e2000c101524 */
[----:B------:R-:W-:Y:S05]  /*bef0*/  BRA `(.L_x_15736) ;  /* 0x0000000400907947 */ /* 0x000fea0003800000 */
.L_x_15743:
        /* <DEDUP_REMOVED lines=11> */
.L_x_15755:
        /* <DEDUP_REMOVED lines=16> */
.L_x_15758:
[----:B------:R-:W-:-:S04]  /*c0b0*/  LOP3.LUT R2, R2, 0x80000000, RZ, 0xc0, !PT ;  /* 0x8000000002027812 */ /* 0x000fc800078ec0ff */
[----:B------:R-:W-:-:S04]  /*c0c0*/  SHF.R.U32.HI R3, RZ, 0x18, R2 ;  /* 0x00000018ff037819 */ /* 0x000fc80000011602 */
[----:B------:R-:W-:-:S04]  /*c0d0*/  LOP3.LUT R0, R0, R3, RZ, 0xfc, !PT ;  /* 0x0000000300007212 */ /* 0x000fc800078efcff */
[----:B------:R-:W-:-:S07]  /*c0e0*/  PRMT R8, R0, 0x7610, R8 ;  /* 0x0000761000087816 */ /* 0x000fce0000000008 */
.L_x_15757:
[----:B------:R-:W-:Y:S05]  /*c0f0*/  BSYNC B0 ;  /* 0x0000000000007941 */ /* 0x000fea0003800000 */
.L_x_15756:
[----:B------:R0:W-:Y:S01]  /*c100*/  STG.E.U8 desc[UR36][R16.64], R8 ;  /* 0x0000000810007986 */ /* 0x0001e2000c101124 */
[----:B------:R-:W-:Y:S05]  /*c110*/  BRA `(.L_x_15736) ;  /* 0x0000000400087947 */ /* 0x000fea0003800000 */
.L_x_15754:
        /* <DEDUP_REMOVED lines=16> */
.L_x_15761:
[----:B------:R-:W-:-:S04]  /*c220*/  LOP3.LUT R2, R2, 0x80000000, RZ, 0xc0, !PT ;  /* 0x8000000002027812 */ /* 0x000fc800078ec0ff */
[----:B------:R-:W-:-:S04]  /*c230*/  SHF.R.U32.HI R3, RZ, 0x18, R2 ;  /* 0x00000018ff037819 */ /* 0x000fc80000011602 */
[----:B------:R-:W-:-:S04]  /*c240*/  LOP3.LUT R0, R0, R3, RZ, 0xfc, !PT ;  /* 0x0000000300007212 */ /* 0x000fc800078efcff */
[----:B------:R-:W-:-:S07]  /*c250*/  PRMT R8, R0, 0x7610, R8 ;  /* 0x0000761000087816 */ /* 0x000fce0000000008 */
.L_x_15760:
[----:B------:R-:W-:Y:S05]  /*c260*/  BSYNC B0 ;  /* 0x0000000000007941 */ /* 0x000fea0003800000 */
.L_x_15759:
[----:B------:R0:W-:Y:S01]  /*c270*/  STG.E.U8 desc[UR36][R16.64], R8 ;  /* 0x0000000810007986 */ /* 0x0001e2000c101124 */
[----:B------:R-:W-:Y:S05]  /*c280*/  BRA `(.L_x_15736) ;  /* 0x0000000000ac7947 */ /* 0x000fea0003800000 */
.L_x_15753:
        /* <DEDUP_REMOVED lines=21> */
.L_x_15735:
        /* <DEDUP_REMOVED lines=16> */
.L_x_15764:
[----:B------:R-:W-:Y:S05]  /*c4e0*/  BRA `(.L_x_15736) ;  /* 0x0000000000147947 */ /* 0x000fea0003800000 */
.L_x_15763:
[----:B------:R-:W0:Y:S02]  /*c4f0*/  F2I.U64.TRUNC R2, R2 ;  /* 0x0000000200027311 */ /* 0x000e24000020d800 */
[----:B0-----:R0:W-:Y:S01]  /*c500*/  STG.E.64 desc[UR36][R16.64], R2 ;  /* 0x0000000210007986 */ /* 0x0011e2000c101b24 */
[----:B------:R-:W-:Y:S05]  /*c510*/  BRA `(.L_x_15736) ;  /* 0x0000000000087947 */ /* 0x000fea0003800000 */
.L_x_15762:
[----:B------:R-:W0:Y:S02]  /*c520*/  F2I.FTZ.U32.TRUNC.NTZ R3, R2 ;  /* 0x0000000200037305 */ /* 0x000e24000021f000 */
[----:B0-----:R0:W-:Y:S02]  /*c530*/  STG.E desc[UR36][R16.64], R3 ;  /* 0x0000000310007986 */ /* 0x0011e4000c101924 */
.L_x_15736:
[----:B------:R-:W-:-:S07]  /*c540*/  VIADD R19, R19, 0x80 ;  /* 0x0000008013137836 */ /* 0x000fce0000000000 */
.L_x_15671:
[----:B------:R-:W-:Y:S05]  /*c550*/  BSYNC B7 ;  /* 0x0000000000077941 */ /* 0x000fea0003800000 */
.L_x_15670:
[----:B------:R-:W-:Y:S02]  /*c560*/  ULDC UR4, c[0x0][0x210] ;  /* 0x0000840000047ab9 */ /* 0x000fe40000000800 */
[----:B------:R-:W-:-:S13]  /*c570*/  ISETP.GE.AND P0, PT, R19, UR4, PT ;  /* 0x0000000413007c0c */ /* 0x000fda000bf06270 */
[----:B------:R-:W-:Y:S05]  /*c580*/  @P0 EXIT ;  /* 0x000000000000094d */ /* 0x000fea0003800000 */
        /* <DEDUP_REMOVED lines=354> */
.L_x_15765:
        /* <DEDUP_REMOVED lines=22> */
.L_x_15770:
[----:B------:R-:W2:Y:S02]  /*dd10*/  LDG.E.U8 R2, desc[UR36][R2.64] ;  /* 0x0000002402027981 */ /* 0x000ea4000c1e1100 */
[----:B--2---:R-:W-:Y:S01]  /*dd20*/  I2FP.F32.U32 R19, R2 ;  /* 0x0000000200137245 */ /* 0x004fe20000201000 */
[----:B------:R-:W-:Y:S06]  /*dd30*/  BRA `(.L_x_15772) ;  /* 0x0000000c002c7947 */ /* 0x000fec0003800000 */
.L_x_15769:
        /* <DEDUP_REMOVED lines=9> */
.L_x_15774:
[----:B------:R-:W2:Y:S02]  /*ddd0*/  LDG.E R2, desc[UR36][R2.64] ;  /* 0x0000002402027981 */ /* 0x000ea4000c1e1900 */
[----:B--2---:R-:W-:Y:S01]  /*dde0*/  I2FP.F32.S32 R19, R2 ;  /* 0x0000000200137245 */ /* 0x004fe20000201400 */
[----:B------:R-:W-:Y:S06]  /*ddf0*/  BRA `(.L_x_15772) ;  /* 0x0000000800fc7947 */ /* 0x000fec0003800000 */
.L_x_15773:
[----:B------:R-:W2:Y:S02]  /*de00*/  LDG.E.U16 R2, desc[UR36][R2.64] ;  /* 0x0000002402027981 */ /* 0x000ea4000c1e1500 */
[----:B--2---:R2:W3:Y:S01]  /*de10*/  I2F.S16 R19, R2 ;  /* 0x0000000200137306 */ /* 0x0044e20000101400 */
[----:B------:R-:W-:Y:S05]  /*de20*/  BRA `(.L_x_15772) ;  /* 0x0000000800f07947 */ /* 0x000fea0003800000 */
.L_x_15768:
        /* <DEDUP_REMOVED lines=8> */
.L_x_15776:
[----:B------:R-:W2:Y:S02]  /*deb0*/  LDG.E.U16 R2, desc[UR36][R2.64] ;  /* 0x0000002402027981 */ /* 0x000ea4000c1e1500 */
[----:B--2---:R-:W-:Y:S01]  /*dec0*/  HADD2.F32 R19, -RZ, R2.H0_H0 ;  /* 0x20000002ff137230 */ /* 0x004fe20000004100 */
[----:B------:R-:W-:Y:S06]  /*ded0*/  BRA `(.L_x_15772) ;  /* 0x0000000800c47947 */ /* 0x000fec0003800000 */
.L_x_15775:
        /* <DEDUP_REMOVED lines=8> */
.L_x_15778:
[----:B------:R-:W2:Y:S02]  /*df60*/  LDG.E.U16 R2, desc[UR36][R2.64] ;  /* 0x0000002402027981 */ /* 0x000ea4000c1e1500 */
[----:B--2---:R-:W-:Y:S01]  /*df70*/  HADD2.F32 R19, -RZ, R2.H0_H0 ;  /* 0x20000002ff137230 */ /* 0x004fe20000004100 */
[----:B------:R-:W-:Y:S06]  /*df80*/  BRA `(.L_x_15772) ;  /* 0x0000000800987947 */ /* 0x000fec0003800000 */
.L_x_15777:
[----:B------:R-:W2:Y:S01]  /*df90*/  LDG.E.64 R2, desc[UR36][R2.64] ;  /* 0x0000002402027981 */ /* 0x000ea2000c1e1b00 */
[----:B------:R-:W-:Y:S01]  /*dfa0*/  UMOV UR4, 0xf0000000 ;  /* 0xf000000000047882 */ /* 0x000fe20000000000 */
[----:B------:R-:W-:Y:S01]  /*dfb0*/  UMOV UR5, 0x380fffff ;  /* 0x380fffff00057882 */ /* 0x000fe20000000000 */
[----:B--2---:R-:W0:Y:S01]  /*dfc0*/  F2F.F32.F64 R19, R2 ;  /* 0x0000000200137310 */ /* 0x004e220000301000 */
[----:B------:R-:W-:-:S14]  /*dfd0*/  DSETP.GEU.AND P0, PT, |R2|, UR4, PT ;  /* 0x0000000402007e2a */ /* 0x000fdc000bf0e200 */
[----:B0-----:R-:W-:Y:S01]  /*dfe0*/  @!P0 FMUL R19, R19, 1.175494350822287508e-38 ;  /* 0x0080000013138820 */ /* 0x001fe20000400000 */
[----:B------:R-:W-:Y:S06]  /*dff0*/  BRA `(.L_x_15772) ;  /* 0x00000008007c7947 */ /* 0x000fec0003800000 */
.L_x_15767:
        /* <DEDUP_REMOVED lines=12> */
.L_x_15781:
[----:B------:R-:W2:Y:S01]  /*e0c0*/  LDG.E.64 R2, desc[UR36][R2.64] ;  /* 0x0000002402027981 */ /* 0x000ea2000c1e1b00 */
[----:B------:R-:W-:Y:S01]  /*e0d0*/  UMOV UR4, 0xf0000000 ;  /* 0xf000000000047882 */ /* 0x000fe20000000000 */
[----:B------:R-:W-:Y:S01]  /*e0e0*/  UMOV UR5, 0x380fffff ;  /* 0x380fffff00057882 */ /* 0x000fe20000000000 */
[----:B--2---:R-:W0:Y:S01]  /*e0f0*/  F2F.F32.F64 R19, R2 ;  /* 0x0000000200137310 */ /* 0x004e220000301000 */
[----:B------:R-:W-:-:S14]  /*e100*/  DSETP.GEU.AND P0, PT, |R2|, UR4, PT ;  /* 0x0000000402007e2a */ /* 0x000fdc000bf0e200 */
[----:B0-----:R-:W-:Y:S01]  /*e110*/  @!P0 FMUL R19, R19, 1.175494350822287508e-38 ;  /* 0x0080000013138820 */ /* 0x001fe20000400000 */
[----:B------:R-:W-:Y:S06]  /*e120*/  BRA `(.L_x_15772) ;  /* 0x0000000800307947 */ /* 0x000fec0003800000 */
.L_x_15780:
        /* <DEDUP_REMOVED lines=26> */
.L_x_15783:
        /* <DEDUP_REMOVED lines=13> */
.L_x_15782:
[----:B------:R-:W2:Y:S02]  /*e3a0*/  LDG.E.U16 R2, desc[UR36][R2.64] ;  /* 0x0000002402027981 */ /* 0x000ea4000c1e1500 */
[----:B--2---:R-:W-:Y:S01]  /*e3b0*/  IMAD.U32 R19, R2, 0x10000, RZ ;  /* 0x0001000002137824 */ /* 0x004fe200078e00ff */
[----:B------:R-:W-:Y:S06]  /*e3c0*/  BRA `(.L_x_15772) ;  /* 0x0000000400887947 */ /* 0x000fec0003800000 */
.L_x_15779:
        /* <DEDUP_REMOVED lines=11> */
.L_x_15786:
        /* <DEDUP_REMOVED lines=20> */
.L_x_15788:
[----:B------:R-:W-:Y:S05]  /*e5c0*/  BSYNC B0 ;  /* 0x0000000000007941 */ /* 0x000fea0003800000 */
.L_x_15787:
[----:B------:R-:W-:Y:S01]  /*e5d0*/  IMAD.SHL.U32 R2, R2, 0x100000, RZ ;  /* 0x0010000002027824 */ /* 0x000fe200078e00ff */
[----:B------:R-:W-:-:S04]  /*e5e0*/  LEA R0, R0, 0x3b800000, 0x17 ;  /* 0x3b80000000007811 */ /* 0x000fc800078eb8ff */
[----:B------:R-:W-:Y:S01]  /*e5f0*/  LOP3.LUT R19, R0, R2, R19, 0xfe, !PT ;  /* 0x0000000200137212 */ /* 0x000fe200078efe13 */
[----:B------:R-:W-:Y:S06]  /*e600*/  BRA `(.L_x_15772) ;  /* 0x0000000000f87947 */ /* 0x000fec0003800000 */
.L_x_15785:
        /* <DEDUP_REMOVED lines=20> */
.L_x_15790:
[----:B------:R-:W-:Y:S05]  /*e750*/  BSYNC B0 ;  /* 0x0000000000007941 */ /* 0x000fea0003800000 */
.L_x_15789:
[----:B------:R-:W-:Y:S01]  /*e760*/  IMAD.SHL.U32 R2, R2, 0x200000, RZ ;  /* 0x0020000002027824 */ /* 0x000fe200078e00ff */
[----:B------:R-:W-:-:S04]  /*e770*/  LEA R0, R0, 0x37800000, 0x17 ;  /* 0x3780000000007811 */ /* 0x000fc800078eb8ff */
[----:B------:R-:W-:Y:S01]  /*e780*/  LOP3.LUT R19, R0, R2, R19, 0xfe, !PT ;  /* 0x0000000200137212 */ /* 0x000fe200078efe13 */
[----:B------:R-:W-:Y:S06]  /*e790*/  BRA `(.L_x_15772) ;  /* 0x0000000000947947 */ /* 0x000fec0003800000 */
.L_x_15784:
        /* <DEDUP_REMOVED lines=14> */
.L_x_15771:
        /* <DEDUP_REMOVED lines=16> */
.L_x_15793:
[----:B------:R-:W-:Y:S01]  /*e980*/  IMAD.MOV.U32 R19, RZ, RZ, RZ ;  /* 0x000000ffff137224 */ /* 0x000fe200078e00ff */
[----:B------:R-:W-:Y:S06]  /*e990*/  BRA `(.L_x_15772) ;  /* 0x0000000000147947 */ /* 0x000fec0003800000 */
.L_x_15792:
[----:B------:R-:W2:Y:S02]  /*e9a0*/  LDG.E.64 R2, desc[UR36][R2.64] ;  /* 0x0000002402027981 */ /* 0x000ea4000c1e1b00 */
[----:B--2---:R0:W1:Y:S01]  /*e9b0*/  I2F.U64 R19, R2 ;  /* 0x0000000200137312 */ /* 0x0040620000301000 */
[----:B------:R-:W-:Y:S05]  /*e9c0*/  BRA `(.L_x_15772) ;  /* 0x0000000000087947 */ /* 0x000fea0003800000 */
.L_x_15791:
[----:B------:R-:W2:Y:S02]  /*e9d0*/  LDG.E R2, desc[UR36][R2.64] ;  /* 0x0000002402027981 */ /* 0x000ea4000c1e1900 */
[----:B--2---:R-:W-:-:S07]  /*e9e0*/  I2FP.F32.U32 R19, R2 ;  /* 0x0000000200137245 */ /* 0x004fce0000201000 */
.L_x_15772:
[----:B------:R-:W-:Y:S05]  /*e9f0*/  BSYNC B6 ;  /* 0x0000000000067941 */ /* 0x000fea0003800000 */
.L_x_15766:
[----:B------:R-:W3:Y:S01]  /*ea00*/  LDC.U8 R4, c[0x0][0x493] ;  /* 0x000124c0ff047b82 */ /* 0x000ee20000000000 */
[----:B------:R-:W-:Y:S01]  /*ea10*/  ULDC.64 UR4, c[0x0][0x488] ;  /* 0x0001220000047ab9 */ /* 0x000fe20000000a00 */
[----:B------:R-:W-:Y:S01]  /*ea20*/  BSSY B6, `(.L_x_15794) ;  /* 0x00000df000067945 */ /* 0x000fe20003800000 */
[----:B012-4-:R-:W-:-:S05]  /*ea30*/  IADD3 R2, P0, R18, UR4, RZ ;  /* 0x0000000412027c10 */ /* 0x017fca000ff1e0ff */
[----:B------:R-:W-:Y:S01]  /*ea40*/  IMAD.X R3, RZ, RZ, UR5, P0 ;  /* 0x00000005ff037e24 */ /* 0x000fe200080e06ff */
        /* <DEDUP_REMOVED lines=14> */
.L_x_15798:
[----:B------:R-:W2:Y:S02]  /*eb30*/  LDG.E.U8 R0, desc[UR36][R2.64] ;  /* 0x0000002402007981 */ /* 0x000ea4000c1e1100 */
[----:B--2---:R-:W-:Y:S01]  /*eb40*/  I2FP.F32.U32 R0, R0 ;  /* 0x0000000000007245 */ /* 0x004fe20000201000 */
[----:B------:R-:W-:Y:S06]  /*eb50*/  BRA `(.L_x_15800) ;  /* 0x0000000c002c7947 */ /* 0x000fec0003800000 */
.L_x_15797:
        /* <DEDUP_REMOVED lines=9> */
.L_x_15802:
[----:B------:R-:W2:Y:S02]  /*ebf0*/  LDG.E R0, desc[UR36][R2.64] ;  /* 0x0000002402007981 */ /* 0x000ea4000c1e1900 */
[----:B--2---:R-:W-:Y:S01]  /*ec00*/  I2FP.F32.S32 R0, R0 ;  /* 0x0000000000007245 */ /* 0x004fe20000201400 */
[----:B------:R-:W-:Y:S06]  /*ec10*/  BRA `(.L_x_15800) ;  /* 0x0000000800fc7947 */ /* 0x000fec0003800000 */
.L_x_15801:
[----:B------:R-:W2:Y:S02]  /*ec20*/  LDG.E.U16 R0, desc[UR36][R2.64] ;  /* 0x0000002402007981 */ /* 0x000ea4000c1e1500 */
[----:B--2---:R-:W1:Y:S01]  /*ec30*/  I2F.S16 R0, R0 ;  /* 0x0000000000007306 */ /* 0x004e620000101400 */
[----:B------:R-:W-:Y:S05]  /*ec40*/  BRA `(.L_x_15800) ;  /* 0x0000000800f07947 */ /* 0x000fea0003800000 */
.L_x_15796:
        /* <DEDUP_REMOVED lines=8> */
.L_x_15804:
[----:B------:R-:W2:Y:S02]  /*ecd0*/  LDG.E.U16 R0, desc[UR36][R2.64] ;  /* 0x0000002402007981 */ /* 0x000ea4000c1e1500 */
[----:B--2---:R-:W-:Y:S01]  /*ece0*/  HADD2.F32 R0, -RZ, R0.H0_H0 ;  /* 0x20000000ff007230 */ /* 0x004fe20000004100 */
[----:B------:R-:W-:Y:S06]  /*ecf0*/  BRA `(.L_x_15800) ;  /* 0x0000000800c47947 */ /* 0x000fec0003800000 */
.L_x_15803:
        /* <DEDUP_REMOVED lines=8> */
.L_x_15806:
[----:B------:R-:W2:Y:S02]  /*ed80*/  LDG.E.U16 R0, desc[UR36][R2.64] ;  /* 0x0000002402007981 */ /* 0x000ea4000c1e1500 */
[----:B--2---:R-:W-:Y:S01]  /*ed90*/  HADD2.F32 R0, -RZ, R0.H0_H0 ;  /* 0x20000000ff007230 */ /* 0x004fe20000004100 */
[----:B------:R-:W-:Y:S06]  /*eda0*/  BRA `(.L_x_15800) ;  /* 0x0000000800987947 */ /* 0x000fec0003800000 */
.L_x_15805:
[----:B------:R-:W2:Y:S01]  /*edb0*/  LDG.E.64 R2, desc[UR36][R2.64] ;  /* 0x0000002402027981 */ /* 0x000ea2000c1e1b00 */
[----:B------:R-:W-:Y:S01]  /*edc0*/  UMOV UR4, 0xf0000000 ;  /* 0xf000000000047882 */ /* 0x000fe20000000000 */
[----:B------:R-:W-:Y:S01]  /*edd0*/  UMOV UR5, 0x380fffff ;  /* 0x380fffff00057882 */ /* 0x000fe20000000000 */
[----:B--2---:R-:W0:Y:S01]  /*ede0*/  F2F.F32.F64 R0, R2 ;  /* 0x0000000200007310 */ /* 0x004e220000301000 */
[----:B------:R-:W-:-:S14]  /*edf0*/  DSETP.GEU.AND P0, PT, |R2|, UR4, PT ;  /* 0x0000000402007e2a */ /* 0x000fdc000bf0e200 */
[----:B0-----:R-:W-:Y:S01]  /*ee00*/  @!P0 FMUL R0, R0, 1.175494350822287508e-38 ;  /* 0x0080000000008820 */ /* 0x001fe20000400000 */
[----:B------:R-:W-:Y:S06]  /*ee10*/  BRA `(.L_x_15800) ;  /* 0x00000008007c7947 */ /* 0x000fec0003800000 */
.L_x_15795:
        /* <DEDUP_REMOVED lines=12> */
.L_x_15809:
[----:B------:R-:W2:Y:S01]  /*eee0*/  LDG.E.64 R2, desc[UR36][R2.64] ;  /* 0x0000002402027981 */ /* 0x000ea2000c1e1b00 */
[----:B------:R-:W-:Y:S01]  /*eef0*/  UMOV UR4, 0xf0000000 ;  /* 0xf000000000047882 */ /* 0x000fe20000000000 */
[----:B------:R-:W-:Y:S01]  /*ef00*/  UMOV UR5, 0x380fffff ;  /* 0x380fffff00057882 */ /* 0x000fe20000000000 */
[----:B--2---:R-:W0:Y:S01]  /*ef10*/  F2F.F32.F64 R0, R2 ;  /* 0x0000000200007310 */ /* 0x004e220000301000 */
[----:B------:R-:W-:-:S14]  /*ef20*/  DSETP.GEU.AND P0, PT, |R2|, UR4, PT ;  /* 0x0000000402007e2a */ /* 0x000fdc000bf0e200 */
[----:B0-----:R-:W-:Y:S01]  /*ef30*/  @!P0 FMUL R0, R0, 1.175494350822287508e-38 ;  /* 0x0080000000008820 */ /* 0x001fe20000400000 */
[----:B------:R-:W-:Y:S06]  /*ef40*/  BRA `(.L_x_15800) ;  /* 0x0000000800307947 */ /* 0x000fec0003800000 */
.L_x_15808:
        /* <DEDUP_REMOVED lines=26> */
.L_x_15811:
        /* <DEDUP_REMOVED lines=13> */
.L_x_15810:
[----:B------:R-:W2:Y:S02]  /*f1c0*/  LDG.E.U16 R0, desc[UR36][R2.64] ;  /* 0x0000002402007981 */ /* 0x000ea4000c1e1500 */
[----:B--2---:R-:W-:Y:S01]  /*f1d0*/  IMAD.U32 R0, R0, 0x10000, RZ ;  /* 0x0001000000007824 */ /* 0x004fe200078e00ff */
[----:B------:R-:W-:Y:S06]  /*f1e0*/  BRA `(.L_x_15800) ;  /* 0x0000000400887947 */ /* 0x000fec0003800000 */
.L_x_15807:
        /* <DEDUP_REMOVED lines=11> */
.L_x_15814:
        /* <DEDUP_REMOVED lines=20> */
.L_x_15816:
[----:B------:R-:W-:Y:S05]  /*f3e0*/  BSYNC B0 ;  /* 0x0000000000007941 */ /* 0x000fea0003800000 */
.L_x_15815:
[----:B------:R-:W-:Y:S01]  /*f3f0*/  LEA R3, R0, 0x3b800000, 0x17 ;  /* 0x3b80000000037811 */ /* 0x000fe200078eb8ff */
[----:B------:R-:W-:-:S05]  /*f400*/  IMAD.SHL.U32 R0, R2, 0x100000, RZ ;  /* 0x0010000002007824 */ /* 0x000fca00078e00ff */
[----:B------:R-:W-:Y:S01]  /*f410*/  LOP3.LUT R0, R3, R0, R4, 0xfe, !PT ;  /* 0x0000000003007212 */ /* 0x000fe200078efe04 */
[----:B------:R-:W-:Y:S06]  /*f420*/  BRA `(.L_x_15800) ;  /* 0x0000000000f87947 */ /* 0x000fec0003800000 */
.L_x_15813:
        /* <DEDUP_REMOVED lines=20> */
.L_x_15818:
[----:B------:R-:W-:Y:S05]  /*f570*/  BSYNC B0 ;  /* 0x0000000000007941 */ /* 0x000fea0003800000 */
.L_x_15817:
[----:B------:R-:W-:Y:S01]  /*f580*/  LEA R3, R0, 0x37800000, 0x17 ;  /* 0x3780000000037811 */ /* 0x000fe200078eb8ff */
[----:B------:R-:W-:-:S05]  /*f590*/  IMAD.SHL.U32 R0, R2, 0x200000, RZ ;  /* 0x0020000002007824 */ /* 0x000fca00078e00ff */
[----:B------:R-:W-:Y:S01]  /*f5a0*/  LOP3.LUT R0, R3, R0, R4, 0xfe, !PT ;  /* 0x0000000003007212 */ /* 0x000fe200078efe04 */
[----:B------:R-:W-:Y:S06]  /*f5b0*/  BRA `(.L_x_15800) ;  /* 0x0000000000947947 */ /* 0x000fec0003800000 */
.L_x_15812:
        /* <DEDUP_REMOVED lines=14> */
.L_x_15799:
        /* <DEDUP_REMOVED lines=16> */
.L_x_15821:
[----:B------:R-:W-:Y:S01]  /*f7a0*/  IMAD.MOV.U32 R0, RZ, RZ, RZ ;  /* 0x000000ffff007224 */ /* 0x000fe200078e00ff */
[----:B------:R-:W-:Y:S06]  /*f7b0*/  BRA `(.L_x_15800) ;  /* 0x0000000000147947 */ /* 0x000fec0003800000 */
.L_x_15820:
[----:B------:R-:W2:Y:S02]  /*f7c0*/  LDG.E.64 R2, desc[UR36][R2.64] ;  /* 0x0000002402027981 */ /* 0x000ea4000c1e1b00 */
[----:B--2---:R0:W1:Y:S01]  /*f7d0*/  I2F.U64 R0, R2 ;  /* 0x0000000200007312 */ /* 0x0040620000301000 */
[----:B------:R-:W-:Y:S05]  /*f7e0*/  BRA `(.L_x_15800) ;  /* 0x0000000000087947 */ /* 0x000fea0003800000 */
.L_x_15819:
[----:B------:R-:W2:Y:S02]  /*f7f0*/  LDG.E R0, desc[UR36][R2.64] ;  /* 0x0000002402007981 */ /* 0x000ea4000c1e1900 */
[----:B--2---:R-:W-:-:S07]  /*f800*/  I2FP.F32.U32 R0, R0 ;  /* 0x0000000000007245 */ /* 0x004fce0000201000 */
.L_x_15800:
[----:B------:R-:W-:Y:S05]  /*f810*/  BSYNC B6 ;  /* 0x0000000000067941 */ /* 0x000fea0003800000 */
.L_x_15794:
[----:B------:R-:W1:Y:S01]  /*f820*/  LDC.U8 R4, c[0x0][0x491] ;  /* 0x00012440ff047b82 */ /* 0x000e620000000000 */
[----:B-----5:R-:W-:Y:S01]  /*f830*/  FSETP.NAN.FTZ.AND P0, PT, R19, R19, PT ;  /* 0x000000131300720b */ /* 0x020fe20003f18000 */
[----:B------:R-:W-:Y:S01]  /*f840*/  BSSY B0, `(.L_x_15822) ;  /* 0x0000008000007945 */ /* 0x000fe20003800000 */
[----:B0-2-4-:R-:W-:Y:S01]  /*f850*/  IMAD.MOV.U32 R2, RZ, RZ, R19 ;  /* 0x000000ffff027224 */ /* 0x015fe200078e0013 */
[----:B-1----:R-:W-:-:S04]  /*f860*/  PRMT R3, R4, 0x9910, RZ ;  /* 0x0000991004037816 */ /* 0x002fc800000000ff */
[----:B------:R-:W-:-:S06]  /*f870*/  ISETP.GT.AND P1, PT, R3, 0x9, PT ;  /* 0x000000090300780c */ /* 0x000fcc0003f24270 */
[----:B------:R-:W-:Y:S07]  /*f880*/  @P0 BRA `(.L_x_15823) ;  /* 0x00000000000c0947 */ /* 0x000fee0003800000 */
[----:B---3--:R-:W-:Y:S01]  /*f890*/  FSETP.NAN.FTZ.AND P0, PT, R0, R0, PT ;  /* 0x000000000000720b */ /* 0x008fe20003f18000 */
[----:B------:R-:W-:-:S12]  /*f8a0*/  IMAD.MOV.U32 R2, RZ, RZ, R0 ;  /* 0x000000ffff027224 */ /* 0x000fd800078e0000 */
[----:B------:R-:W-:-:S07]  /*f8b0*/  @!P0 FMNMX.FTZ R2, R0, R19, PT ;  /* 0x0000001300028209 */ /* 0x000fce0003810000 */
.L_x_15823:
[----:B------:R-:W-:Y:S05]  /*f8c0*/  BSYNC B0 ;  /* 0x0000000000007941 */ /* 0x000fea0003800000 */
.L_x_15822:
        /* <DEDUP_REMOVED lines=12> */
.L_x_15827:
[----:B------:R-:W0:Y:S02]  /*f990*/  F2I.S64.TRUNC R2, R2 ;  /* 0x0000000200027311 */ /* 0x000e24000020d900 */
[----:B0-----:R-:W-:-:S05]  /*f9a0*/  IMAD.MOV.U32 R5, RZ, RZ, R2 ;  /* 0x000000ffff057224 */ /* 0x001fca00078e0002 */
[----:B------:R-:W-:Y:S01]  /*f9b0*/  STG.E.U8 desc[UR36][R16.64], R5 ;  /* 0x0000000510007986 */ /* 0x000fe2000c101124 */
[----:B------:R-:W-:Y:S05]  /*f9c0*/  EXIT ;  /* 0x000000000000794d */ /* 0x000fea0003800000 */
.L_x_15826:
        /* <DEDUP_REMOVED lines=9> */
.L_x_15830:
[----:B------:R-:W0:Y:S02]  /*fa60*/  F2I.FTZ.TRUNC.NTZ R3, R2 ;  /* 0x0000000200037305 */ /* 0x000e24000021f100 */
[----:B0-----:R-:W-:Y:S01]  /*fa70*/  STG.E desc[UR36][R16.64], R3 ;  /* 0x0000000310007986 */ /* 0x001fe2000c101924 */
[----:B------:R-:W-:Y:S05]  /*fa80*/  EXIT ;  /* 0x000000000000794d */ /* 0x000fea0003800000 */
.L_x_15829:
[----:B------:R-:W0:Y:S02]  /*fa90*/  F2I.FTZ.TRUNC.NTZ R3, R2 ;  /* 0x0000000200037305 */ /* 0x000e24000021f100 */
[----:B0-----:R-:W-:Y:S01]  /*faa0*/  STG.E.U16 desc[UR36][R16.64], R3 ;  /* 0x0000000310007986 */ /* 0x001fe2000c101524 */
[----:B------:R-:W-:Y:S05]  /*fab0*/  EXIT ;  /* 0x000000000000794d */ /* 0x000fea0003800000 */
.L_x_15825:
        /* <DEDUP_REMOVED lines=8> */
.L_x_15832:
[----:B------:R-:W-:-:S05]  /*fb40*/  F2FP.F16.F32.PACK_AB R2, RZ, R2 ;  /* 0x00000002ff02723e */ /* 0x000fca00000000ff */
[----:B------:R-:W-:Y:S01]  /*fb50*/  STG.E.U16 desc[UR36][R16.64], R2 ;  /* 0x0000000210007986 */ /* 0x000fe2000c101524 */
[----:B------:R-:W-:Y:S05]  /*fb60*/  EXIT ;  /* 0x000000000000794d */ /* 0x000fea0003800000 */
.L_x_15831:
        /* <DEDUP_REMOVED lines=9> */
.L_x_15834:
[----:B------:R-:W-:-:S04]  /*fc00*/  F2FP.F16.F32.PACK_AB R3, RZ, R2 ;  /* 0x00000002ff03723e */ /* 0x000fc800000000ff */
[----:B------:R-:W-:-:S05]  /*fc10*/  PRMT R3, R3, 0x5410, RZ ;  /* 0x0000541003037816 */ /* 0x000fca00000000ff */
[----:B------:R-:W-:Y:S01]  /*fc20*/  STG.E desc[UR36][R16.64], R3 ;  /* 0x0000000310007986 */ /* 0x000fe2000c101924 */
[----:B------:R-:W-:Y:S05]  /*fc30*/  EXIT ;  /* 0x000000000000794d */ /* 0x000fea0003800000 */
.L_x_15833:
[----:B------:R-:W-:-:S06]  /*fc40*/  FMUL.FTZ R2, R2, 1 ;  /* 0x3f80000002027820 */ /* 0x000fcc0000410000 */
[----:B------:R-:W0:Y:S02]  /*fc50*/  F2F.F64.F32 R2, R2 ;  /* 0x0000000200027310 */ /* 0x000e240000201800 */
[----:B0-----:R-:W-:Y:S01]  /*fc60*/  STG.E.64 desc[UR36][R16.64], R2 ;  /* 0x0000000210007986 */ /* 0x001fe2000c101b24 */
[----:B------:R-:W-:Y:S05]  /*fc70*/  EXIT ;  /* 0x000000000000794d */ /* 0x000fea0003800000 */
.L_x_15824:
        /* <DEDUP_REMOVED lines=12> */
.L_x_15837:
[----:B------:R-:W-:Y:S01]  /*fd40*/  FMUL.FTZ R4, R2, 1 ;  /* 0x3f80000002047820 */ /* 0x000fe20000410000 */
[----:B------:R-:W-:-:S05]  /*fd50*/  CS2R R6, SRZ ;  /* 0x0000000000067805 */ /* 0x000fca000001ff00 */
[----:B------:R-:W0:Y:S02]  /*fd60*/  F2F.F64.F32 R4, R4 ;  /* 0x0000000400047310 */ /* 0x000e240000201800 */
[----:B0-----:R-:W-:Y:S01]  /*fd70*/  STG.E.128 desc[UR36][R16.64], R4 ;  /* 0x0000000410007986 */ /* 0x001fe2000c101d24 */
[----:B------:R-:W-:Y:S05]  /*fd80*/  EXIT ;  /* 0x000000000000794d */ /* 0x000fea0003800000 */
.L_x_15836:
        /* <DEDUP_REMOVED lines=8> */
[----:B---3--:R-:W-:Y:S02]  /*fe10*/  LOP3.LUT R0, R2, 0x80000000, RZ, 0xc0, !PT ;  /* 0x8000000002007812 */ /* 0x008fe400078ec0ff */
        /* <DEDUP_REMOVED lines=11> */
.L_x_15841:
[----:B------:R-:W-:Y:S05]  /*fed0*/  BSYNC B0 ;  /* 0x0000000000007941 */ /* 0x000fea0003800000 */
.L_x_15840:
[----:B------:R-:W-:-:S05]  /*fee0*/  LOP3.LUT R5, R0, R5, RZ, 0xfc, !PT ;  /* 0x0000000500057212 */ /* 0x000fca00078efcff */
[----:B------:R-:W-:Y:S01]  /*fef0*/  STG.E.U8 desc[UR36][R16.64], R5 ;  /* 0x0000000510007986 */ /* 0x000fe2000c101124 */
[----:B------:R-:W-:Y:S05]  /*ff00*/  EXIT ;  /* 0x000000000000794d */ /* 0x000fea0003800000 */
.L_x_15839:
[----:B------:R-:W-:Y:S01]  /*ff10*/  LOP3.LUT R4, R2, 0x7fffffff, RZ, 0xc0, !PT ;  /* 0x7fffffff02047812 */ /* 0x000fe200078ec0ff */
[----:B------:R-:W-:Y:S03]  /*ff20*/  BSSY B0, `(.L_x_15842) ;  /* 0x000000e000007945 */ /* 0x000fe60003800000 */
[----:B------:R-:W-:-:S13]  /*ff30*/  ISETP.GT.U32.AND P0, PT, R4, 0x477fffff, PT ;  /* 0x477fffff0400780c */ /* 0x000fda0003f04070 */
[----:B------:R-:W-:Y:S05]  /*ff40*/  @P0 BRA `(.L_x_15843) ;  /* 0x0000000000200947 */ /* 0x000fea0003800000 */
[----:B------:R-:W-:-:S13]  /*ff50*/  ISETP.GE.U32.AND P0, PT, R4, 0x38800000, PT ;  /* 0x388000000400780c */ /* 0x000fda0003f06070 */
[----:B---3--:R-:W-:-:S04]  /*ff60*/  @P0 SHF.R.U32.HI R0, RZ, 0x15, R2 ;  /* 0x00000015ff000819 */ /* 0x008fc80000011602 */
[----:B------:R-:W-:-:S04]  /*ff70*/  @P0 LOP3.LUT R3, R0, 0x1, RZ, 0xc0, !PT ;  /* 0x0000000100030812 */ /* 0x000fc800078ec0ff */
[----:B------:R-:W-:Y:S01]  /*ff80*/  @P0 IADD3 R0, R2, 0x80fffff, R3 ;  /* 0x080fffff02000810 */ /* 0x000fe20007ffe003 */
[----:B------:R-:W-:-:S03]  /*ff90*/  @!P0 FADD.FTZ R3, R4, 128 ;  /* 0x4300000004038421 */ /* 0x000fc60000010000 */
[----:B------:R-:W-:Y:S01]  /*ffa0*/  @P0 SHF.R.U32.HI R0, RZ, 0x15, R0 ;  /* 0x00000015ff000819 */ /* 0x000fe20000011600 */
[----:B------:R-:W-:Y:S01]  /*ffb0*/  @!P0 VIADD R0, R3, 0xbd000000 ;  /* 0xbd00000003008836 */ /* 0x000fe20000000000 */
[----:B------:R-:W-:Y:S06]  /*ffc0*/  BRA `(.L_x_15844) ;  /* 0x00000000000c7947 */ /* 0x000fec0003800000 */
.L_x_15843:
[----:B---3--:R-:W-:Y:S01]  /*ffd0*/  IMAD.MOV.U32 R0, RZ, RZ, 0x7f ;  /* 0x0000007fff007424 */ /* 0x008fe200078e00ff */
[----:B------:R-:W-:-:S04]  /*ffe0*/  ISETP.GT.U32.AND P0, PT, R4, 0x7f800000, PT ;  /* 0x7f8000000400780c */ /* 0x000fc80003f04070 */
[----:B------:R-:W-:-:S09]  /*fff0*/  SEL R0, R0, 0x7c, P0 ;  /* 0x0000007c00007807 */ /* 0x000fd20000000000 */
.L_x_15844:
[----:B------:R-:W-:Y:S05]  /*10000*/  BSYNC B0 ;  /* 0x0000000000007941 */ /* 0x000fea0003800000 */
.L_x_15842:
[----:B------:R-:W-:-:S04]  /*10010*/  LOP3.LUT R2, R2, 0x80000000, RZ, 0xc0, !PT ;  /* 0x8000000002027812 */ /* 0x000fc800078ec0ff */
[----:B------:R-:W-:-:S04]  /*10020*/  SHF.R.U32.HI R3, RZ, 0x18, R2 ;  /* 0x00000018ff037819 */ /* 0x000fc80000011602 */
[----:B------:R-:W-:-:S05]  /*10030*/  LOP3.LUT R3, R0, R3, RZ, 0xfc, !PT ;  /* 0x0000000300037212 */ /* 0x000fca00078efcff */
[----:B------:R-:W-:Y:S01]  /*10040*/  STG.E.U8 desc[UR36][R16.64], R3 ;  /* 0x0000000310007986 */ /* 0x000fe2000c101124 */
[----:B------:R-:W-:Y:S05]  /*10050*/  EXIT ;  /* 0x000000000000794d */ /* 0x000fea0003800000 */
.L_x_15838:
[----:B------:R-:W-:-:S05]  /*10060*/  F2FP.BF16.F32.PACK_AB R2, RZ, R2 ;  /* 0x00000002ff02723e */ /* 0x000fca00000010ff */
[----:B------:R-:W-:Y:S01]  /*10070*/  STG.E.U16 desc[UR36][R16.64], R2 ;  /* 0x0000000210007986 */ /* 0x000fe2000c101524 */
[----:B------:R-:W-:Y:S05]  /*10080*/  EXIT ;  /* 0x000000000000794d */ /* 0x000fea0003800000 */
.L_x_15835:
        /* <DEDUP_REMOVED lines=11> */
.L_x_15847:
[----:B------:R-:W-:Y:S01]  /*10140*/  LOP3.LUT R3, R2, 0x7fffffff, RZ, 0xc0, !PT ;  /* 0x7fffffff02037812 */ /* 0x000fe200078ec0ff */
[----:B------:R-:W-:Y:S01]  /*10150*/  BSSY B0, `(.L_x_15848) ;  /* 0x0000013000007945 */ /* 0x000fe20003800000 */
[----:B------:R-:W-:Y:S02]  /*10160*/  IMAD.MOV.U32 R8, RZ, RZ, 0x80 ;  /* 0x00000080ff087424 */ /* 0x000fe400078e00ff */
[----:B------:R-:W-:-:S13]  /*10170*/  ISETP.GT.U32.AND P0, PT, R3, 0x437fffff, PT ;  /* 0x437fffff0300780c */ /* 0x000fda0003f04070 */
[----:B------:R-:W-:Y:S05]  /*10180*/  @P0 BRA `(.L_x_15849) ;  /* 0x00000000003c0947 */ /* 0x000fea0003800000 */
[----:B------:R-:W-:-:S13]  /*10190*/  ISETP.GE.U32.AND P0, PT, R3, 0x3c000000, PT ;  /* 0x3c0000000300780c */ /* 0x000fda0003f06070 */
[----:B---3--:R-:W-:-:S04]  /*101a0*/  @P0 SHF.R.U32.HI R0, RZ, 0x14, R2 ;  /* 0x00000014ff000819 */ /* 0x008fc80000011602 */
        /* <DEDUP_REMOVED lines=9> */
.L_x_15850:
[----:B------:R-:W-:-:S04]  /*10240*/  LOP3.LUT R2, R2, 0x80000000, RZ, 0xc0, !PT ;  /* 0x8000000002027812 */ /* 0x000fc800078ec0ff */
[----:B------:R-:W-:-:S04]  /*10250*/  SHF.R.U32.HI R3, RZ, 0x18, R2 ;  /* 0x00000018ff037819 */ /* 0x000fc80000011602 */
[----:B------:R-:W-:-:S04]  /*10260*/  LOP3.LUT R0, R0, R3, RZ, 0xfc, !PT ;  /* 0x0000000300007212 */ /* 0x000fc800078efcff */
[----:B------:R-:W-:-:S07]  /*10270*/  PRMT R8, R0, 0x7610, R8 ;  /* 0x0000761000087816 */ /* 0x000fce0000000008 */
.L_x_15849:
[----:B------:R-:W-:Y:S05]  /*10280*/  BSYNC B0 ;  /* 0x0000000000007941 */ /* 0x000fea0003800000 */
.L_x_15848:
[----:B------:R-:W-:Y:S01]  /*10290*/  STG.E.U8 desc[UR36][R16.64], R8 ;  /* 0x0000000810007986 */ /* 0x000fe2000c101124 */
[----:B------:R-:W-:Y:S05]  /*102a0*/  EXIT ;  /* 0x000000000000794d */ /* 0x000fea0003800000 */
.L_x_15846:
        /* <DEDUP_REMOVED lines=16> */
.L_x_15853:
[----:B------:R-:W-:-:S04]  /*103b0*/  LOP3.LUT R2, R2, 0x80000000, RZ, 0xc0, !PT ;  /* 0x8000000002027812 */ /* 0x000fc800078ec0ff */
[----:B------:R-:W-:-:S04]  /*103c0*/  SHF.R.U32.HI R3, RZ, 0x18, R2 ;  /* 0x00000018ff037819 */ /* 0x000fc80000011602 */
[----:B------:R-:W-:-:S04]  /*103d0*/  LOP3.LUT R0, R0, R3, RZ, 0xfc, !PT ;  /* 0x0000000300007212 */ /* 0x000fc800078efcff */
[----:B------:R-:W-:-:S07]  /*103e0*/  PRMT R8, R0, 0x7610, R8 ;  /* 0x0000761000087816 */ /* 0x000fce0000000008 */
.L_x_15852:
[----:B------:R-:W-:Y:S05]  /*103f0*/  BSYNC B0 ;  /* 0x0000000000007941 */ /* 0x000fea0003800000 */
.L_x_15851:
[----:B------:R-:W-:Y:S01]  /*10400*/  STG.E.U8 desc[UR36][R16.64], R8 ;  /* 0x0000000810007986 */ /* 0x000fe2000c101124 */
[----:B------:R-:W-:Y:S05]  /*10410*/  EXIT ;  /* 0x000000000000794d */ /* 0x000fea0003800000 */
.L_x_15845:
        /* <DEDUP_REMOVED lines=9> */
[--C-:B---3--:R-:W-:Y:S02]  /*104b0*/  @P1 SHF.R.U32.HI R0, RZ, 0x16, R2.reuse ;  /* 0x00000016ff001819 */ /* 0x108fe40000011602 */
        /* <DEDUP_REMOVED lines=11> */
.L_x_15828:
[----:B---3--:R-:W-:Y:S01]  /*10570*/  MOV R0, 0x0 ;  /* 0x0000000000007802 */ /* 0x008fe20000000f00 */
        /* <DEDUP_REMOVED lines=15> */
.L_x_15856:
[----:B------:R-:W-:Y:S05]  /*10670*/  EXIT ;  /* 0x000000000000794d */ /* 0x000fea0003800000 */
.L_x_15855:
[----:B------:R-:W0:Y:S02]  /*10680*/  F2I.U64.TRUNC R2, R2 ;  /* 0x0000000200027311 */ /* 0x000e24000020d800 */
[----:B0-----:R-:W-:Y:S01]  /*10690*/  STG.E.64 desc[UR36][R16.64], R2 ;  /* 0x0000000210007986 */ /* 0x001fe2000c101b24 */
[----:B------:R-:W-:Y:S05]  /*106a0*/  EXIT ;  /* 0x000000000000794d */ /* 0x000fea0003800000 */
.L_x_15854:
[----:B------:R-:W0:Y:S02]  /*106b0*/  F2I.FTZ.U32.TRUNC.NTZ R3, R2 ;  /* 0x0000000200037305 */ /* 0x000e24000021f000 */
[----:B0-----:R-:W-:Y:S01]  /*106c0*/  STG.E desc[UR36][R16.64], R3 ;  /* 0x0000000310007986 */ /* 0x001fe2000c101924 */
[----:B------:R-:W-:Y:S05]  /*106d0*/  EXIT ;  /* 0x000000000000794d */ /* 0x000fea0003800000 */
.L_x_15857:
        /* <DEDUP_REMOVED lines=10> */
.L_x_42250:


//--------------------- .text._ZN2at6native27unrolled_elementwise_kernelINS0_13BinaryFunctorIfffZZZNS0_19minimum_kernel_cudaERNS_18TensorIteratorBaseEENKUlvE0_clEvENKUlvE0_clEvEUlffE_EESt5arrayIPcLm3EELi4E23TrivialOffsetCalculatorILi2EjESC_ILi1EjENS0_6memory12LoadWithCastILi2EEENSF_13StoreWithCastILi1EEEEEviT_T0_T2_T3_T4_T5_ --------------------------
	.section	.text._ZN2at6native27unrolled_elementwise_kernelINS0_13BinaryFunctorIfffZZZNS0_19minimum_kernel_cudaERNS_18TensorIteratorBaseEENKUlvE0_clEvENKUlvE0_clEvEUlffE_EESt5arrayIPcLm3EELi4E23TrivialOffsetCalculatorILi2EjESC_ILi1EjENS0_6memory12LoadWithCastILi2EEENSF_13StoreWithCastILi1EEEEEviT_T0_T2_T3_T4_T5_,"ax",@progbits
	.align	128
        .global         _ZN2at6native27unrolled_elementwise_kernelINS0_13BinaryFunctorIfffZZZNS0_19minimum_kernel_cudaERNS_18TensorIteratorBaseEENKUlvE0_clEvENKUlvE0_clEvEUlffE_EESt5arrayIPcLm3EELi4E23TrivialOffsetCalculatorILi2EjESC_ILi1EjENS0_6memory12LoadWithCastILi2EEENSF_13StoreWithCastILi1EEEEEviT_T0_T2_T3_T4_T5_
        .type           _ZN2at6native27unrolled_elementwise_kernelINS0_13BinaryFunctorIfffZZZNS0_19minimum_kernel_cudaERNS_18TensorIteratorBaseEENKUlvE0_clEvENKUlvE0_clEvEUlffE_EESt5arrayIPcLm3EELi4E23TrivialOffsetCalculatorILi2EjESC_ILi1EjENS0_6memory12LoadWithCastILi2EEENSF_13StoreWithCastILi1EEEEEviT_T0_T2_T3_T4_T5_,@function
        .size           _ZN2at6native27unrolled_elementwise_kernelINS0_13BinaryFunctorIfffZZZNS0_19minimum_kernel_cudaERNS_18TensorIteratorBaseEENKUlvE0_clEvENKUlvE0_clEvEUlffE_EESt5arrayIPcLm3EELi4E23TrivialOffsetCalculatorILi2EjESC_ILi1EjENS0_6memory12LoadWithCastILi2EEENSF_13StoreWithCastILi1EEEEEviT_T0_T2_T3_T4_T5_,(.L_x_42251 - _ZN2at6native27unrolled_elementwise_kernelINS0_13BinaryFunctorIfffZZZNS0_19minimum_kernel_cudaERNS_18TensorIteratorBaseEENKUlvE0_clEvENKUlvE0_clEvEUlffE_EESt5arrayIPcLm3EELi4E23TrivialOffsetCalculatorILi2EjESC_ILi1EjENS0_6memory12LoadWithCastILi2EEENSF_13StoreWithCastILi1EEEEEviT_T0_T2_T3_T4_T5_)
        .other          _ZN2at6native27unrolled_elementwise_kernelINS0_13BinaryFunctorIfffZZZNS0_19minimum_kernel_cudaERNS_18TensorIteratorBaseEENKUlvE0_clEvENKUlvE0_clEvEUlffE_EESt5arrayIPcLm3EELi4E23TrivialOffsetCalculatorILi2EjESC_ILi1EjENS0_6memory12LoadWithCastILi2EEENSF_13StoreWithCastILi1EEEEEviT_T0_T2_T3_T4_T5_,@"STO_CUDA_ENTRY STV_DEFAULT"
_ZN2at6native27unrolled_elementwise_kernelINS0_13BinaryFunctorIfffZZZNS0_19minimum_kernel_cudaERNS_18TensorIteratorBaseEENKUlvE0_clEvENKUlvE0_clEvEUlffE_EESt5arrayIPcLm3EELi4E23TrivialOffsetCalculatorILi2EjESC_ILi1EjENS0_6memory12LoadWithCastILi2EEENSF_13StoreWithCastILi1EEEEEviT_T0_T2_T3_T4_T5_:
.text._ZN2at6native27unrolled_elementwise_kernelINS0_13BinaryFunctorIfffZZZNS0_19minimum_kernel_cudaERNS_18TensorIteratorBaseEENKUlvE0_clEvENKUlvE0_clEvEUlffE_EESt5arrayIPcLm3EELi4E23TrivialOffsetCalculatorILi2EjESC_ILi1EjENS0_6memory12LoadWithCastILi2EEENSF_13StoreWithCastILi1EEEEEviT_T0_T2_T3_T4_T5_:
        /* <DEDUP_REMOVED lines=9> */
[----:B------:R-:W-:-:S07]  /*0090*/  IMAD.MOV.U32 R22, RZ, RZ, RZ ;  /* 0x000000ffff167224 */ /* 0x000fce00078e00ff */
        /* <DEDUP_REMOVED lines=25> */
.L_x_15864:
[----:B------:R-:W2:Y:S02]  /*0230*/  LDG.E.U8 R4, desc[UR36][R4.64] ;  /* 0x0000002404047981 */ /* 0x000ea4000c1e1100 */
[----:B--2---:R-:W-:Y:S01]  /*0240*/  I2FP.F32.U32 R29, R4 ;  /* 0x00000004001d7245 */ /* 0x004fe20000201000 */
[----:B------:R-:W-:Y:S06]  /*0250*/  BRA `(.L_x_15866) ;  /* 0x0000000c00307947 */ /* 0x000fec0003800000 */
.L_x_15863:
        /* <DEDUP_REMOVED lines=9> */
.L_x_15868:
[----:B------:R-:W2:Y:S02]  /*02f0*/  LDG.E R4, desc[UR36][R4.64] ;  /* 0x0000002404047981 */ /* 0x000ea4000c1e1900 */
[----:B--2---:R-:W-:Y:S01]  /*0300*/  I2FP.F32.S32 R29, R4 ;  /* 0x00000004001d7245 */ /* 0x004fe20000201400 */
[----:B------:R-:W-:Y:S06]  /*0310*/  BRA `(.L_x_15866) ;  /* 0x0000000c00007947 */ /* 0x000fec0003800000 */
.L_x_15867:
[----:B------:R-:W2:Y:S02]  /*0320*/  LDG.E.U16 R4, desc[UR36][R4.64] ;  /* 0x0000002404047981 */ /* 0x000ea4000c1e1500 */
[----:B--2---:R2:W3:Y:S01]  /*0330*/  I2F.S16 R29, R4 ;  /* 0x00000004001d7306 */ /* 0x0044e20000101400 */
[----:B------:R-:W-:Y:S05]  /*0340*/  BRA `(.L_x_15866) ;  /* 0x0000000800f47947 */ /* 0x000fea0003800000 */
.L_x_15862:
        /* <DEDUP_REMOVED lines=8> */
.L_x_15870:
[----:B------:R-:W2:Y:S02]  /*03d0*/  LDG.E.U16 R4, desc[UR36][R4.64] ;  /* 0x0000002404047981 */ /* 0x000ea4000c1e1500 */
[----:B--2---:R-:W-:Y:S01]  /*03e0*/  HADD2.F32 R29, -RZ, R4.H0_H0 ;  /* 0x20000004ff1d7230 */ /* 0x004fe20000004100 */
[----:B------:R-:W-:Y:S06]  /*03f0*/  BRA `(.L_x_15866) ;  /* 0x0000000800c87947 */ /* 0x000fec0003800000 */
.L_x_15869:
        /* <DEDUP_REMOVED lines=8> */
.L_x_15872:
[----:B------:R-:W2:Y:S02]  /*0480*/  LDG.E.U16 R4, desc[UR36][R4.64] ;  /* 0x0000002404047981 */ /* 0x000ea4000c1e1500 */
[----:B--2---:R-:W-:Y:S01]  /*0490*/  HADD2.F32 R29, -RZ, R4.H0_H0 ;  /* 0x20000004ff1d7230 */ /* 0x004fe20000004100 */
[----:B------:R-:W-:Y:S06]  /*04a0*/  BRA `(.L_x_15866) ;  /* 0x00000008009c7947 */ /* 0x000fec0003800000 */
.L_x_15871:
[----:B------:R-:W2:Y:S01]  /*04b0*/  LDG.E.64 R4, desc[UR36][R4.64] ;  /* 0x0000002404047981 */ /* 0x000ea2000c1e1b00 */
[----:B------:R-:W-:Y:S01]  /*04c0*/  UMOV UR4, 0xf0000000 ;  /* 0xf000000000047882 */ /* 0x000fe20000000000 */
[----:B------:R-:W-:Y:S01]  /*04d0*/  UMOV UR5, 0x380fffff ;  /* 0x380fffff00057882 */ /* 0x000fe20000000000 */
[----:B--2---:R-:W0:Y:S01]  /*04e0*/  F2F.F32.F64 R29, R4 ;  /* 0x00000004001d7310 */ /* 0x004e220000301000 */
[----:B------:R-:W-:-:S14]  /*04f0*/  DSETP.GEU.AND P0, PT, |R4|, UR4, PT ;  /* 0x0000000404007e2a */ /* 0x000fdc000bf0e200 */
[----:B0-----:R-:W-:Y:S01]  /*0500*/  @!P0 FMUL R29, R29, 1.175494350822287508e-38 ;  /* 0x008000001d1d8820 */ /* 0x001fe20000400000 */
[----:B------:R-:W-:Y:S06]  /*0510*/  BRA `(.L_x_15866) ;  /* 0x0000000800807947 */ /* 0x000fec0003800000 */
.L_x_15861:
        /* <DEDUP_REMOVED lines=12> */
.L_x_15875:
[----:B------:R-:W2:Y:S01]  /*05e0*/  LDG.E.64 R4, desc[UR36][R4.64] ;  /* 0x0000002404047981 */ /* 0x000ea2000c1e1b00 */
[----:B------:R-:W-:Y:S01]  /*05f0*/  UMOV UR4, 0xf0000000 ;  /* 0xf000000000047882 */ /* 0x000fe20000000000 */
[----:B------:R-:W-:Y:S01]  /*0600*/  UMOV UR5, 0x380fffff ;  /* 0x380fffff00057882 */ /* 0x000fe20000000000 */
[----:B--2---:R-:W0:Y:S01]  /*0610*/  F2F.F32.F64 R29, R4 ;  /* 0x00000004001d7310 */ /* 0x004e220000301000 */
[----:B------:R-:W-:-:S14]  /*0620*/  DSETP.GEU.AND P0, PT, |R4|, UR4, PT ;  /* 0x0000000404007e2a */ /* 0x000fdc000bf0e200 */
[----:B0-----:R-:W-:Y:S01]  /*0630*/  @!P0 FMUL R29, R29, 1.175494350822287508e-38 ;  /* 0x008000001d1d8820 */ /* 0x001fe20000400000 */
[----:B------:R-:W-:Y:S06]  /*0640*/  BRA `(.L_x_15866) ;  /* 0x0000000800347947 */ /* 0x000fec0003800000 */
.L_x_15874:
        /* <DEDUP_REMOVED lines=26> */
.L_x_15877:
        /* <DEDUP_REMOVED lines=14> */
.L_x_15876:
[----:B------:R-:W2:Y:S02]  /*08d0*/  LDG.E.U16 R4, desc[UR36][R4.64] ;  /* 0x0000002404047981 */ /* 0x000ea4000c1e1500 */
[----:B--2---:R-:W-:Y:S01]  /*08e0*/  IMAD.U32 R29, R4, 0x10000, RZ ;  /* 0x00010000041d7824 */ /* 0x004fe200078e00ff */
[----:B------:R-:W-:Y:S06]  /*08f0*/  BRA `(.L_x_15866) ;  /* 0x0000000400887947 */ /* 0x000fec0003800000 */
.L_x_15873:
        /* <DEDUP_REMOVED lines=11> */
.L_x_15880:
        /* <DEDUP_REMOVED lines=20> */
.L_x_15882:
[----:B------:R-:W-:Y:S05]  /*0af0*/  BSYNC B0 ;  /* 0x0000000000007941 */ /* 0x000fea0003800000 */
.L_x_15881:
[----:B------:R-:W-:Y:S01]  /*0b00*/  IMAD.SHL.U32 R3, R3, 0x100000, RZ ;  /* 0x0010000003037824 */ /* 0x000fe200078e00ff */
[----:B------:R-:W-:-:S04]  /*0b10*/  LEA R0, R0, 0x3b800000, 0x17 ;  /* 0x3b80000000007811 */ /* 0x000fc800078eb8ff */
[----:B------:R-:W-:Y:S01]  /*0b20*/  LOP3.LUT R29, R0, R3, R29, 0xfe, !PT ;  /* 0x00000003001d7212 */ /* 0x000fe200078efe1d */
[----:B------:R-:W-:Y:S06]  /*0b30*/  BRA `(.L_x_15866) ;  /* 0x0000000000f87947 */ /* 0x000fec0003800000 */
.L_x_15879:
        /* <DEDUP_REMOVED lines=20> */
.L_x_15884:
[----:B------:R-:W-:Y:S05]  /*0c80*/  BSYNC B0 ;  /* 0x0000000000007941 */ /* 0x000fea0003800000 */
.L_x_15883:
[----:B------:R-:W-:Y:S01]  /*0c90*/  IMAD.SHL.U32 R3, R3, 0x200000, RZ ;  /* 0x0020000003037824 */ /* 0x000fe200078e00ff */
[----:B------:R-:W-:-:S04]  /*0ca0*/  LEA R0, R0, 0x37800000, 0x17 ;  /* 0x3780000000007811 */ /* 0x000fc800078eb8ff */
[----:B------:R-:W-:Y:S01]  /*0cb0*/  LOP3.LUT R29, R0, R3, R29, 0xfe, !PT ;  /* 0x00000003001d7212 */ /* 0x000fe200078efe1d */
[----:B------:R-:W-:Y:S06]  /*0cc0*/  BRA `(.L_x_15866) ;  /* 0x0000000000947947 */ /* 0x000fec0003800000 */
.L_x_15878:
        /* <DEDUP_REMOVED lines=14> */
.L_x_15865:
        /* <DEDUP_REMOVED lines=16> */
.L_x_15887:
[----:B------:R-:W-:Y:S01]  /*0eb0*/  IMAD.MOV.U32 R29, RZ, RZ, RZ ;  /* 0x000000ffff1d7224 */ /* 0x000fe200078e00ff */
[----:B------:R-:W-:Y:S06]  /*0ec0*/  BRA `(.L_x_15866) ;  /* 0x0000000000147947 */ /* 0x000fec0003800000 */
.L_x_15886:
[----:B------:R-:W2:Y:S02]  /*0ed0*/  LDG.E.64 R4, desc[UR36][R4.64] ;  /* 0x0000002404047981 */ /* 0x000ea4000c1e1b00 */
[----:B--2---:R0:W1:Y:S01]  /*0ee0*/  I2F.U64 R29, R4 ;  /* 0x00000004001d7312 */ /* 0x0040620000301000 */
[----:B------:R-:W-:Y:S05]  /*0ef0*/  BRA `(.L_x_15866) ;  /* 0x0000000000087947 */ /* 0x000fea0003800000 */
.L_x_15885:
[----:B------:R-:W2:Y:S02]  /*0f00*/  LDG.E R4, desc[UR36][R4.64] ;  /* 0x0000002404047981 */ /* 0x000ea4000c1e1900 */
[----:B--2---:R-:W-:-:S07]  /*0f10*/  I2FP.F32.U32 R29, R4 ;  /* 0x00000004001d7245 */ /* 0x004fce0000201000 */
.L_x_15866:
[----:B------:R-:W-:Y:S05]  /*0f20*/  BSYNC B6 ;  /* 0x0000000000067941 */ /* 0x000fea0003800000 */
.L_x_15860:
        /* <DEDUP_REMOVED lines=20> */
.L_x_15892:
[----:B------:R-:W2:Y:S02]  /*1070*/  LDG.E.U8 R4, desc[UR36][R4.64] ;  /* 0x0000002404047981 */ /* 0x000ea4000c1e1100 */
[----:B--2---:R-:W-:Y:S01]  /*1080*/  I2FP.F32.U32 R22, R4 ;  /* 0x0000000400167245 */ /* 0x004fe20000201000 */
[----:B------:R-:W-:Y:S06]  /*1090*/  BRA `(.L_x_15894) ;  /* 0x0000000c002c7947 */ /* 0x000fec0003800000 */
.L_x_15891:
        /* <DEDUP_REMOVED lines=9> */
.L_x_15896:
[----:B------:R-:W2:Y:S02]  /*1130*/  LDG.E R4, desc[UR36][R4.64] ;  /* 0x0000002404047981 */ /* 0x000ea4000c1e1900 */
[----:B--2---:R-:W-:Y:S01]  /*1140*/  I2FP.F32.S32 R22, R4 ;  /* 0x0000000400167245 */ /* 0x004fe20000201400 */
[----:B------:R-:W-:Y:S06]  /*1150*/  BRA `(.L_x_15894) ;  /* 0x0000000800fc7947 */ /* 0x000fec0003800000 */
.L_x_15895:
[----:B------:R-:W2:Y:S02]  /*1160*/  LDG.E.U16 R4, desc[UR36][R4.64] ;  /* 0x0000002404047981 */ /* 0x000ea4000c1e1500 */
[----:B--2---:R0:W2:Y:S01]  /*1170*/  I2F.S16 R22, R4 ;  /* 0x0000000400167306 */ /* 0x0040a20000101400 */
[----:B------:R-:W-:Y:S05]  /*1180*/  BRA `(.L_x_15894) ;  /* 0x0000000800f07947 */ /* 0x000fea0003800000 */
.L_x_15890:
        /* <DEDUP_REMOVED lines=8> */
.L_x_15898:
[----:B------:R-:W2:Y:S02]  /*1210*/  LDG.E.U16 R4, desc[UR36][R4.64] ;  /* 0x0000002404047981 */ /* 0x000ea4000c1e1500 */
[----:B--2---:R-:W-:Y:S01]  /*1220*/  HADD2.F32 R22, -RZ, R4.H0_H0 ;  /* 0x20000004ff167230 */ /* 0x004fe20000004100 */
[----:B------:R-:W-:Y:S06]  /*1230*/  BRA `(.L_x_15894) ;  /* 0x0000000800c47947 */ /* 0x000fec0003800000 */
.L_x_15897:
        /* <DEDUP_REMOVED lines=8> */
.L_x_15900:
[----:B------:R-:W2:Y:S02]  /*12c0*/  LDG.E.U16 R4, desc[UR36][R4.64] ;  /* 0x0000002404047981 */ /* 0x000ea4000c1e1500 */
[----:B--2---:R-:W-:Y:S01]  /*12d0*/  HADD2.F32 R22, -RZ, R4.H0_H0 ;  /* 0x20000004ff167230 */ /* 0x004fe20000004100 */
[----:B------:R-:W-:Y:S06]  /*12e0*/  BRA `(.L_x_15894) ;  /* 0x0000000800987947 */ /* 0x000fec0003800000 */
.L_x_15899:
[----:B------:R-:W2:Y:S01]  /*12f0*/  LDG.E.64 R4, desc[UR36][R4.64] ;  /* 0x0000002404047981 */ /* 0x000ea2000c1e1b00 */
[----:B------:R-:W-:Y:S01]  /*1300*/  UMOV UR4, 0xf0000000 ;  /* 0xf000000000047882 */ /* 0x000fe20000000000 */
[----:B------:R-:W-:Y:S01]  /*1310*/  UMOV UR5, 0x380fffff ;  /* 0x380fffff00057882 */ /* 0x000fe20000000000 */
[----:B--2---:R-:W0:Y:S01]  /*1320*/  F2F.F32.F64 R22, R4 ;  /* 0x0000000400167310 */ /* 0x004e220000301000 */
[----:B------:R-:W-:-:S14]  /*1330*/  DSETP.GEU.AND P0, PT, |R4|, UR4, PT ;  /* 0x0000000404007e2a */ /* 0x000fdc000bf0e200 */
[----:B0-----:R-:W-:Y:S01]  /*1340*/  @!P0 FMUL R22, R22, 1.175494350822287508e-38 ;  /* 0x0080000016168820 */ /* 0x001fe20000400000 */
[----:B------:R-:W-:Y:S06]  /*1350*/  BRA `(.L_x_15894) ;  /* 0x00000008007c7947 */ /* 0x000fec0003800000 */
.L_x_15889:
        /* <DEDUP_REMOVED lines=12> */
.L_x_15903:
[----:B------:R-:W2:Y:S01]  /*1420*/  LDG.E.64 R4, desc[UR36][R4.64] ;  /* 0x0000002404047981 */ /* 0x000ea2000c1e1b00 */
[----:B------:R-:W-:Y:S01]  /*1430*/  UMOV UR4, 0xf0000000 ;  /* 0xf000000000047882 */ /* 0x000fe20000000000 */
[----:B------:R-:W-:Y:S01]  /*1440*/  UMOV UR5, 0x380fffff ;  /* 0x380fffff00057882 */ /* 0x000fe20000000000 */
[----:B--2---:R-:W0:Y:S01]  /*1450*/  F2F.F32.F64 R22, R4 ;  /* 0x0000000400167310 */ /* 0x004e220000301000 */
[----:B------:R-:W-:-:S14]  /*1460*/  DSETP.GEU.AND P0, PT, |R4|, UR4, PT ;  /* 0x0000000404007e2a */ /* 0x000fdc000bf0e200 */
[----:B0-----:R-:W-:Y:S01]  /*1470*/  @!P0 FMUL R22, R22, 1.175494350822287508e-38 ;  /* 0x0080000016168820 */ /* 0x001fe20000400000 */
[----:B------:R-:W-:Y:S06]  /*1480*/  BRA `(.L_x_15894) ;  /* 0x0000000800307947 */ /* 0x000fec0003800000 */
.L_x_15902:
        /* <DEDUP_REMOVED lines=26> */
.L_x_15905:
        /* <DEDUP_REMOVED lines=13> */
.L_x_15904:
[----:B------:R-:W2:Y:S02]  /*1700*/  LDG.E.U16 R4, desc[UR36][R4.64] ;  /* 0x0000002404047981 */ /* 0x000ea4000c1e1500 */
[----:B--2---:R-:W-:Y:S01]  /*1710*/  IMAD.U32 R22, R4, 0x10000, RZ ;  /* 0x0001000004167824 */ /* 0x004fe200078e00ff */
[----:B------:R-:W-:Y:S06]  /*1720*/  BRA `(.L_x_15894) ;  /* 0x0000000400887947 */ /* 0x000fec0003800000 */
.L_x_15901:
        /* <DEDUP_REMOVED lines=11> */
.L_x_15908:
        /* <DEDUP_REMOVED lines=20> */
.L_x_15910:
[----:B------:R-:W-:Y:S05]  /*1920*/  BSYNC B0 ;  /* 0x0000000000007941 */ /* 0x000fea0003800000 */
.L_x_15909:
[----:B------:R-:W-:Y:S01]  /*1930*/  IMAD.SHL.U32 R3, R3, 0x100000, RZ ;  /* 0x0010000003037824 */ /* 0x000fe200078e00ff */
[----:B------:R-:W-:-:S04]  /*1940*/  LEA R5, R0, 0x3b800000, 0x17 ;  /* 0x3b80000000057811 */ /* 0x000fc800078eb8ff */
[----:B------:R-:W-:Y:S01]  /*1950*/  LOP3.LUT R22, R5, R3, R22, 0xfe, !PT ;  /* 0x0000000305167212 */ /* 0x000fe200078efe16 */
[----:B------:R-:W-:Y:S06]  /*1960*/  BRA `(.L_x_15894) ;  /* 0x0000000000f87947 */ /* 0x000fec0003800000 */
.L_x_15907:
        /* <DEDUP_REMOVED lines=20> */
.L_x_15912:
[----:B------:R-:W-:Y:S05]  /*1ab0*/  BSYNC B0 ;  /* 0x0000000000007941 */ /* 0x000fea0003800000 */
.L_x_15911:
[----:B------:R-:W-:Y:S01]  /*1ac0*/  IMAD.SHL.U32 R3, R3, 0x200000, RZ ;  /* 0x0020000003037824 */ /* 0x000fe200078e00ff */
[----:B------:R-:W-:-:S04]  /*1ad0*/  LEA R5, R0, 0x37800000, 0x17 ;  /* 0x3780000000057811 */ /* 0x000fc800078eb8ff */
[----:B------:R-:W-:Y:S01]  /*1ae0*/  LOP3.LUT R22, R5, R3, R22, 0xfe, !PT ;  /* 0x0000000305167212 */ /* 0x000fe200078efe16 */
[----:B------:R-:W-:Y:S06]  /*1af0*/  BRA `(.L_x_15894) ;  /* 0x0000000000947947 */ /* 0x000fec0003800000 */
.L_x_15906:
        /* <DEDUP_REMOVED lines=14> */
.L_x_15893:
        /* <DEDUP_REMOVED lines=16> */
.L_x_15915:
[----:B------:R-:W-:Y:S01]  /*1ce0*/  IMAD.MOV.U32 R22, RZ, RZ, RZ ;  /* 0x000000ffff167224 */ /* 0x000fe200078e00ff */
[----:B------:R-:W-:Y:S06]  /*1cf0*/  BRA `(.L_x_15894) ;  /* 0x0000000000147947 */ /* 0x000fec0003800000 */
.L_x_15914:
[----:B------:R-:W2:Y:S02]  /*1d00*/  LDG.E.64 R22, desc[UR36][R4.64] ;  /* 0x0000002404167981 */ /* 0x000ea4000c1e1b00 */
[----:B--2---:R0:W2:Y:S01]  /*1d10*/  I2F.U64 R22, R22 ;  /* 0x0000001600167312 */ /* 0x0040a20000301000 */
[----:B------:R-:W-:Y:S05]  /*1d20*/  BRA `(.L_x_15894) ;  /* 0x0000000000087947 */ /* 0x000fea0003800000 */
.L_x_15913:
[----:B------:R-:W2:Y:S02]  /*1d30*/  LDG.E R4, desc[UR36][R4.64] ;  /* 0x0000002404047981 */ /* 0x000ea4000c1e1900 */
[----:B--2---:R-:W-:-:S07]  /*1d40*/  I2FP.F32.U32 R22, R4 ;  /* 0x0000000400167245 */ /* 0x004fce0000201000 */
.L_x_15894:
[----:B------:R-:W-:Y:S05]  /*1d50*/  BSYNC B6 ;  /* 0x0000000000067941 */ /* 0x000fea0003800000 */
.L_x_15888:
[----:B------:R-:W0:Y:S02]  /*1d60*/  S2R R16, SR_TID.X ;  /* 0x0000000000107919 */ /* 0x000e240000002100 */
[----:B0-----:R-:W-:-:S07]  /*1d70*/  VIADD R16, R16, 0x80 ;  /* 0x0000008010107836 */ /* 0x001fce0000000000 */
.L_x_15859:
[----:B------:R-:W-:Y:S05]  /*1d80*/  BSYNC B7 ;  /* 0x0000000000077941 */ /* 0x000fea0003800000 */
.L_x_15858:
        /* <DEDUP_REMOVED lines=25> */
.L_x_15922:
[----:B------:R-:W4:Y:S02]  /*1f20*/  LDG.E.U8 R4, desc[UR36][R4.64] ;  /* 0x0000002404047981 */ /* 0x000f24000c1e1100 */
[----:B----4-:R-:W-:Y:S01]  /*1f30*/  I2FP.F32.U32 R27, R4 ;  /* 0x00000004001b7245 */ /* 0x010fe20000201000 */
[----:B------:R-:W-:Y:S06]  /*1f40*/  BRA `(.L_x_15924) ;  /* 0x0000000c002c7947 */ /* 0x000fec0003800000 */
.L_x_15921:
        /* <DEDUP_REMOVED lines=9> */
.L_x_15926:
[----:B------:R-:W4:Y:S02]  /*1fe0*/  LDG.E R4, desc[UR36][R4.64] ;  /* 0x0000002404047981 */ /* 0x000f24000c1e1900 */
[----:B----4-:R-:W-:Y:S01]  /*1ff0*/  I2FP.F32.S32 R27, R4 ;  /* 0x00000004001b7245 */ /* 0x010fe20000201400 */
[----:B------:R-:W-:Y:S06]  /*2000*/  BRA `(.L_x_15924) ;  /* 0x0000000800fc7947 */ /* 0x000fec0003800000 */
.L_x_15925:
[----:B------:R-:W4:Y:S02]  /*2010*/  LDG.E.U16 R4, desc[UR36][R4.64] ;  /* 0x0000002404047981 */ /* 0x000f24000c1e1500 */
[----:B----4-:R0:W4:Y:S01]  /*2020*/  I2F.S16 R27, R4 ;  /* 0x00000004001b7306 */ /* 0x0101220000101400 */
[----:B------:R-:W-:Y:S05]  /*2030*/  BRA `(.L_x_15924) ;  /* 0x0000000800f07947 */ /* 0x000fea0003800000 */
.L_x_15920:
        /* <DEDUP_REMOVED lines=8> */
.L_x_15928:
[----:B------:R-:W4:Y:S02]  /*20c0*/  LDG.E.U16 R4, desc[UR36][R4.64] ;  /* 0x0000002404047981 */ /* 0x000f24000c1e1500 */
[----:B----4-:R-:W-:Y:S01]  /*20d0*/  HADD2.F32 R27, -RZ, R4.H0_H0 ;  /* 0x20000004ff1b7230 */ /* 0x010fe20000004100 */
[----:B------:R-:W-:Y:S06]  /*20e0*/  BRA `(.L_x_15924) ;  /* 0x0000000800c47947 */ /* 0x000fec0003800000 */
.L_x_15927:
        /* <DEDUP_REMOVED lines=8> */
.L_x_15930:
[----:B------:R-:W4:Y:S02]  /*2170*/  LDG.E.U16 R4, desc[UR36][R4.64] ;  /* 0x0000002404047981 */ /* 0x000f24000c1e1500 */
[----:B----4-:R-:W-:Y:S01]  /*2180*/  HADD2.F32 R27, -RZ, R4.H0_H0 ;  /* 0x20000004ff1b7230 */ /* 0x010fe20000004100 */
[----:B------:R-:W-:Y:S06]  /*2190*/  BRA `(.L_x_15924) ;  /* 0x0000000800987947 */ /* 0x000fec0003800000 */
.L_x_15929:
[----:B------:R-:W4:Y:S01]  /*21a0*/  LDG.E.64 R4, desc[UR36][R4.64] ;  /* 0x0000002404047981 */ /* 0x000f22000c1e1b00 */
[----:B------:R-:W-:Y:S01]  /*21b0*/  UMOV UR4, 0xf0000000 ;  /* 0xf000000000047882 */ /* 0x000fe20000000000 */
[----:B------:R-:W-:Y:S01]  /*21c0*/  UMOV UR5, 0x380fffff ;  /* 0x380fffff00057882 */ /* 0x000fe20000000000 */
[----:B----4-:R-:W0:Y:S01]  /*21d0*/  F2F.F32.F64 R27, R4 ;  /* 0x00000004001b7310 */ /* 0x010e220000301000 */
[----:B------:R-:W-:-:S14]  /*21e0*/  DSETP.GEU.AND P0, PT, |R4|, UR4, PT ;  /* 0x0000000404007e2a */ /* 0x000fdc000bf0e200 */
[----:B0-----:R-:W-:Y:S01]  /*21f0*/  @!P0 FMUL R27, R27, 1.175494350822287508e-38 ;  /* 0x008000001b1b8820 */ /* 0x001fe20000400000 */
[----:B------:R-:W-:Y:S06]  /*2200*/  BRA `(.L_x_15924) ;  /* 0x00000008007c7947 */ /* 0x000fec0003800000 */
.L_x_15919:
        /* <DEDUP_REMOVED lines=12> */
.L_x_15933:
[----:B------:R-:W4:Y:S01]  /*22d0*/  LDG.E.64 R4, desc[UR36][R4.64] ;  /* 0x0000002404047981 */ /* 0x000f22000c1e1b00 */
[----:B------:R-:W-:Y:S01]  /*22e0*/  UMOV UR4, 0xf0000000 ;  /* 0xf000000000047882 */ /* 0x000fe20000000000 */
[----:B------:R-:W-:Y:S01]  /*22f0*/  UMOV UR5, 0x380fffff ;  /* 0x380fffff00057882 */ /* 0x000fe20000000000 */
[----:B----4-:R-:W0:Y:S01]  /*2300*/  F2F.F32.F64 R27, R4 ;  /* 0x00000004001b7310 */ /* 0x010e220000301000 */
[----:B------:R-:W-:-:S14]  /*2310*/  DSETP.GEU.AND P0, PT, |R4|, UR4, PT ;  /* 0x0000000404007e2a */ /* 0x000fdc000bf0e200 */
[----:B0-----:R-:W-:Y:S01]  /*2320*/  @!P0 FMUL R27, R27, 1.175494350822287508e-38 ;  /* 0x008000001b1b8820 */ /* 0x001fe20000400000 */
[----:B------:R-:W-:Y:S06]  /*2330*/  BRA `(.L_x_15924) ;  /* 0x0000000800307947 */ /* 0x000fec0003800000 */
.L_x_15932:
        /* <DEDUP_REMOVED lines=26> */
.L_x_15935:
        /* <DEDUP_REMOVED lines=13> */
.L_x_15934:
[----:B------:R-:W4:Y:S02]  /*25b0*/  LDG.E.U16 R4, desc[UR36][R4.64] ;  /* 0x0000002404047981 */ /* 0x000f24000c1e1500 */
[----:B----4-:R-:W-:Y:S01]  /*25c0*/  IMAD.U32 R27, R4, 0x10000, RZ ;  /* 0x00010000041b7824 */ /* 0x010fe200078e00ff */
[----:B------:R-:W-:Y:S06]  /*25d0*/  BRA `(.L_x_15924) ;  /* 0x0000000400887947 */ /* 0x000fec0003800000 */
.L_x_15931:
        /* <DEDUP_REMOVED lines=11> */
.L_x_15938:
        /* <DEDUP_REMOVED lines=20> */
.L_x_15940:
[----:B------:R-:W-:Y:S05]  /*27d0*/  BSYNC B0 ;  /* 0x0000000000007941 */ /* 0x000fea0003800000 */
.L_x_15939:
[----:B------:R-:W-:Y:S01]  /*27e0*/  IMAD.SHL.U32 R3, R3, 0x100000, RZ ;  /* 0x0010000003037824 */ /* 0x000fe200078e00ff */
[----:B------:R-:W-:-:S04]  /*27f0*/  LEA R0, R0, 0x3b800000, 0x17 ;  /* 0x3b80000000007811 */ /* 0x000fc800078eb8ff */
[----:B------:R-:W-:Y:S01]  /*2800*/  LOP3.LUT R27, R0, R3, R27, 0xfe, !PT ;  /* 0x00000003001b7212 */ /* 0x000fe200078efe1b */
[----:B------:R-:W-:Y:S06]  /*2810*/  BRA `(.L_x_15924) ;  /* 0x0000000000f87947 */ /* 0x000fec0003800000 */
.L_x_15937:
        /* <DEDUP_REMOVED lines=20> */
.L_x_15942:
[----:B------:R-:W-:Y:S05]  /*2960*/  BSYNC B0 ;  /* 0x0000000000007941 */ /* 0x000fea0003800000 */
.L_x_15941:
[----:B------:R-:W-:Y:S01]  /*2970*/  IMAD.SHL.U32 R3, R3, 0x200000, RZ ;  /* 0x0020000003037824 */ /* 0x000fe200078e00ff */
[----:B------:R-:W-:-:S04]  /*2980*/  LEA R0, R0, 0x37800000, 0x17 ;  /* 0x3780000000007811 */ /* 0x000fc800078eb8ff */
[----:B------:R-:W-:Y:S01]  /*2990*/  LOP3.LUT R27, R0, R3, R27, 0xfe, !PT ;  /* 0x00000003001b7212 */ /* 0x000fe200078efe1b */
[----:B------:R-:W-:Y:S06]  /*29a0*/  BRA `(.L_x_15924) ;  /* 0x0000000000947947 */ /* 0x000fec0003800000 */
.L_x_15936:
        /* <DEDUP_REMOVED lines=14> */
.L_x_15923:
        /* <DEDUP_REMOVED lines=16> */
.L_x_15945:
[----:B------:R-:W-:Y:S01]  /*2b90*/  IMAD.MOV.U32 R27, RZ, RZ, RZ ;  /* 0x000000ffff1b7224 */ /* 0x000fe200078e00ff */
[----:B------:R-:W-:Y:S06]  /*2ba0*/  BRA `(.L_x_15924) ;  /* 0x0000000000147947 */ /* 0x000fec0003800000 */
.L_x_15944:
[----:B------:R-:W4:Y:S02]  /*2bb0*/  LDG.E.64 R4, desc[UR36][R4.64] ;  /* 0x0000002404047981 */ /* 0x000f24000c1e1b00 */
[----:B----4-:R0:W4:Y:S01]  /*2bc0*/  I2F.U64 R27, R4 ;  /* 0x00000004001b7312 */ /* 0x0101220000301000 */
[----:B------:R-:W-:Y:S05]  /*2bd0*/  BRA `(.L_x_15924) ;  /* 0x0000000000087947 */ /* 0x000fea0003800000 */
.L_x_15943:
[----:B------:R-:W4:Y:S02]  /*2be0*/  LDG.E R4, desc[UR36][R4.64] ;  /* 0x0000002404047981 */ /* 0x000f24000c1e1900 */
[----:B----4-:R-:W-:-:S07]  /*2bf0*/  I2FP.F32.U32 R27, R4 ;  /* 0x00000004001b7245 */ /* 0x010fce0000201000 */
.L_x_15924:
[----:B------:R-:W-:Y:S05]  /*2c00*/  BSYNC B6 ;  /* 0x0000000000067941 */ /* 0x000fea0003800000 */
.L_x_15918:
        /* <DEDUP_REMOVED lines=20> */
.L_x_15950:
[----:B------:R-:W2:Y:S02]  /*2d50*/  LDG.E.U8 R4, desc[UR36][R4.64] ;  /* 0x0000002404047981 */ /* 0x000ea4000c1e1100 */
[----:B--2---:R-:W-:Y:S01]  /*2d60*/  I2FP.F32.U32 R24, R4 ;  /* 0x0000000400187245 */ /* 0x004fe20000201000 */
[----:B------:R-:W-:Y:S06]  /*2d70*/  BRA `(.L_x_15952) ;  /* 0x0000000c002c7947 */ /* 0x000fec0003800000 */
.L_x_15949:
        /* <DEDUP_REMOVED lines=9> */
.L_x_15954:
[----:B------:R-:W2:Y:S02]  /*2e10*/  LDG.E R4, desc[UR36][R4.64] ;  /* 0x0000002404047981 */ /* 0x000ea4000c1e1900 */
[----:B--2---:R-:W-:Y:S01]  /*2e20*/  I2FP.F32.S32 R24, R4 ;  /* 0x0000000400187245 */ /* 0x004fe20000201400 */
[----:B------:R-:W-:Y:S06]  /*2e30*/  BRA `(.L_x_15952) ;  /* 0x0000000800fc7947 */ /* 0x000fec0003800000 */
.L_x_15953:
[----:B------:R-:W2:Y:S02]  /*2e40*/  LDG.E.U16 R4, desc[UR36][R4.64] ;  /* 0x0000002404047981 */ /* 0x000ea4000c1e1500 */
[----:B--2---:R0:W2:Y:S01]  /*2e50*/  I2F.S16 R24, R4 ;  /* 0x0000000400187306 */ /* 0x0040a20000101400 */
[----:B------:R-:W-:Y:S05]  /*2e60*/  BRA `(.L_x_15952) ;  /* 0x0000000800f07947 */ /* 0x000fea0003800000 */
.L_x_15948:
        /* <DEDUP_REMOVED lines=8> */
.L_x_15956:
[----:B------:R-:W2:Y:S02]  /*2ef0*/  LDG.E.U16 R4, desc[UR36][R4.64] ;  /* 0x0000002404047981 */ /* 0x000ea4000c1e1500 */
[----:B--2---:R-:W-:Y:S01]  /*2f00*/  HADD2.F32 R24, -RZ, R4.H0_H0 ;  /* 0x20000004ff187230 */ /* 0x004fe20000004100 */
[----:B------:R-:W-:Y:S06]  /*2f10*/  BRA `(.L_x_15952) ;  /* 0x0000000800c47947 */ /* 0x000fec0003800000 */
.L_x_15955:
        /* <DEDUP_REMOVED lines=8> */
.L_x_15958:
[----:B------:R-:W2:Y:S02]  /*2fa0*/  LDG.E.U16 R4, desc[UR36][R4.64] ;  /* 0x0000002404047981 */ /* 0x000ea4000c1e1500 */
[----:B--2---:R-:W-:Y:S01]  /*2fb0*/  HADD2.F32 R24, -RZ, R4.H0_H0 ;  /* 0x20000004ff187230 */ /* 0x004fe20000004100 */
[----:B------:R-:W-:Y:S06]  /*2fc0*/  BRA `(.L_x_15952) ;  /* 0x0000000800987947 */ /* 0x000fec0003800000 */
.L_x_15957:
[----:B------:R-:W2:Y:S01]  /*2fd0*/  LDG.E.64 R4, desc[UR36][R4.64] ;  /* 0x0000002404047981 */ /* 0x000ea2000c1e1b00 */
[----:B------:R-:W-:Y:S01]  /*2fe0*/  UMOV UR4, 0xf0000000 ;  /* 0xf000000000047882 */ /* 0x000fe20000000000 */
[----:B------:R-:W-:Y:S01]  /*2ff0*/  UMOV UR5, 0x380fffff ;  /* 0x380fffff00057882 */ /* 0x000fe20000000000 */
[----:B--2---:R-:W0:Y:S01]  /*3000*/  F2F.F32.F64 R24, R4 ;  /* 0x0000000400187310 */ /* 0x004e220000301000 */
[----:B------:R-:W-:-:S14]  /*3010*/  DSETP.GEU.AND P0, PT, |R4|, UR4, PT ;  /* 0x0000000404007e2a */ /* 0x000fdc000bf0e200 */
[----:B0-----:R-:W-:Y:S01]  /*3020*/  @!P0 FMUL R24, R24, 1.175494350822287508e-38 ;  /* 0x0080000018188820 */ /* 0x001fe20000400000 */
[----:B------:R-:W-:Y:S06]  /*3030*/  BRA `(.L_x_15952) ;  /* 0x00000008007c7947 */ /* 0x000fec0003800000 */
.L_x_15947:
        /* <DEDUP_REMOVED lines=12> */
.L_x_15961:
[----:B------:R-:W2:Y:S01]  /*3100*/  LDG.E.64 R4, desc[UR36][R4.64] ;  /* 0x0000002404047981 */ /* 0x000ea2000c1e1b00 */
[----:B------:R-:W-:Y:S01]  /*3110*/  UMOV UR4, 0xf0000000 ;  /* 0xf000000000047882 */ /* 0x000fe20000000000 */
[----:B------:R-:W-:Y:S01]  /*3120*/  UMOV UR5, 0x380fffff ;  /* 0x380fffff00057882 */ /* 0x000fe20000000000 */
[----:B--2---:R-:W0:Y:S01]  /*3130*/  F2F.F32.F64 R24, R4 ;  /* 0x0000000400187310 */ /* 0x004e220000301000 */
[----:B------:R-:W-:-:S14]  /*3140*/  DSETP.GEU.AND P0, PT, |R4|, UR4, PT ;  /* 0x0000000404007e2a */ /* 0x000fdc000bf0e200 */
[----:B0-----:R-:W-:Y:S01]  /*3150*/  @!P0 FMUL R24, R24, 1.175494350822287508e-38 ;  /* 0x0080000018188820 */ /* 0x001fe20000400000 */
[----:B------:R-:W-:Y:S06]  /*3160*/  BRA `(.L_x_15952) ;  /* 0x0000000800307947 */ /* 0x000fec0003800000 */
.L_x_15960:
        /* <DEDUP_REMOVED lines=26> */
.L_x_15963:
        /* <DEDUP_REMOVED lines=13> */
.L_x_15962:
[----:B------:R-:W2:Y:S02]  /*33e0*/  LDG.E.U16 R4, desc[UR36][R4.64] ;  /* 0x0000002404047981 */ /* 0x000ea4000c1e1500 */
[----:B--2---:R-:W-:Y:S01]  /*33f0*/  IMAD.U32 R24, R4, 0x10000, RZ ;  /* 0x0001000004187824 */ /* 0x004fe200078e00ff */
[----:B------:R-:W-:Y:S06]  /*3400*/  BRA `(.L_x_15952) ;  /* 0x0000000400887947 */ /* 0x000fec0003800000 */
.L_x_15959:
        /* <DEDUP_REMOVED lines=11> */
.L_x_15966:
        /* <DEDUP_REMOVED lines=20> */
.L_x_15968:
[----:B------:R-:W-:Y:S05]  /*3600*/  BSYNC B0 ;  /* 0x0000000000007941 */ /* 0x000fea0003800000 */
.L_x_15967:
[----:B------:R-:W-:Y:S01]  /*3610*/  IMAD.SHL.U32 R3, R3, 0x100000, RZ ;  /* 0x0010000003037824 */ /* 0x000fe200078e00ff */
[----:B------:R-:W-:-:S04]  /*3620*/  LEA R5, R0, 0x3b800000, 0x17 ;  /* 0x3b80000000057811 */ /* 0x000fc800078eb8ff */
[----:B------:R-:W-:Y:S01]  /*3630*/  LOP3.LUT R24, R5, R3, R24, 0xfe, !PT ;  /* 0x0000000305187212 */ /* 0x000fe200078efe18 */
[----:B------:R-:W-:Y:S06]  /*3640*/  BRA `(.L_x_15952) ;  /* 0x0000000000f87947 */ /* 0x000fec0003800000 */
.L_x_15965:
        /* <DEDUP_REMOVED lines=20> */
.L_x_15970:
[----:B------:R-:W-:Y:S05]  /*3790*/  BSYNC B0 ;  /* 0x0000000000007941 */ /* 0x000fea0003800000 */
.L_x_15969:
[----:B------:R-:W-:Y:S01]  /*37a0*/  IMAD.SHL.U32 R3, R3, 0x200000, RZ ;  /* 0x0020000003037824 */ /* 0x000fe200078e00ff */
[----:B------:R-:W-:-:S04]  /*37b0*/  LEA R5, R0, 0x37800000, 0x17 ;  /* 0x3780000000057811 */ /* 0x000fc800078eb8ff */
[----:B------:R-:W-:Y:S01]  /*37c0*/  LOP3.LUT R24, R5, R3, R24, 0xfe, !PT ;  /* 0x0000000305187212 */ /* 0x000fe200078efe18 */
[----:B------:R-:W-:Y:S06]  /*37d0*/  BRA `(.L_x_15952) ;  /* 0x0000000000947947 */ /* 0x000fec0003800000 */
.L_x_15964:
        /* <DEDUP_REMOVED lines=14> */
.L_x_15951:
        /* <DEDUP_REMOVED lines=16> */
.L_x_15973:
[----:B------:R-:W-:Y:S01]  /*39c0*/  IMAD.MOV.U32 R24, RZ, RZ, RZ ;  /* 0x000000ffff187224 */ /* 0x000fe200078e00ff */
[----:B------:R-:W-:Y:S06]  /*39d0*/  BRA `(.L_x_15952) ;  /* 0x0000000000147947 */ /* 0x000fec0003800000 */
.L_x_15972:
[----:B------:R-:W2:Y:S02]  /*39e0*/  LDG.E.64 R24, desc[UR36][R4.64] ;  /* 0x0000002404187981 */ /* 0x000ea4000c1e1b00 */
[----:B--2---:R0:W2:Y:S01]  /*39f0*/  I2F.U64 R24, R24 ;  /* 0x0000001800187312 */ /* 0x0040a20000301000 */
[----:B------:R-:W-:Y:S05]  /*3a00*/  BRA `(.L_x_15952) ;  /* 0x0000000000087947 */ /* 0x000fea0003800000 */
.L_x_15971:
[----:B------:R-:W2:Y:S02]  /*3a10*/  LDG.E R4, desc[UR36][R4.64] ;  /* 0x0000002404047981 */ /* 0x000ea4000c1e1900 */
[----:B--2---:R-:W-:-:S07]  /*3a20*/  I2FP.F32.U32 R24, R4 ;  /* 0x0000000400187245 */ /* 0x004fce0000201000 */
.L_x_15952:
[----:B------:R-:W-:Y:S05]  /*3a30*/  BSYNC B6 ;  /* 0x0000000000067941 */ /* 0x000fea0003800000 */
.L_x_15946:
[----:B------:R-:W-:-:S07]  /*3a40*/  VIADD R16, R16, 0x80 ;  /* 0x0000008010107836 */ /* 0x000fce0000000000 */
.L_x_15917:
[----:B------:R-:W-:Y:S05]  /*3a50*/  BSYNC B7 ;  /* 0x0000000000077941 */ /* 0x000fea0003800000 */
.L_x_15916:
[----:B------:R-:W-:Y:S01]  /*3a60*/  ISETP.GE.AND P0, PT, R16, R17, PT ;  /* 0x000000111000720c */ /* 0x000fe20003f06270 */
[----:B------:R-:W-:Y:S01]  /*3a70*/  BSSY B7, `(.L_x_15974) ;  /* 0x00001ce000077945 */ /* 0x000fe20003800000 */
[----:B------:R-:W-:Y:S02]  /*3a80*/  IMAD.MOV.U32 R23, RZ, RZ, RZ ;  /* 0x000000ffff177224 */ /* 0x000fe400078e00ff */
[----:B------:R-:W-:Y:S02]  /*3a90*/  IMAD.MOV.U32 R18, RZ, RZ, RZ ;  /* 0x000000ffff127224 */ /* 0x000fe400078e00ff */
[----:B0-----:R-:W-:-:S07]  /*3aa0*/  IMAD.MOV.U32 R25, RZ, RZ, RZ ;  /* 0x000000ffff197224 */ /* 0x001fce00078e00ff */
        /* <DEDUP_REMOVED lines=22> */
.L_x_15980:
[----:B------:R-:W4:Y:S02]  /*3c10*/  LDG.E.U8 R4, desc[UR36][R4.64] ;  /* 0x0000002404047981 */ /* 0x000f24000c1e1100 */
[----:B----4-:R-:W-:Y:S01]  /*3c20*/  I2FP.F32.U32 R18, R4 ;  /* 0x0000000400127245 */ /* 0x010fe20000201000 */
[----:B------:R-:W-:Y:S06]  /*3c30*/  BRA `(.L_x_15982) ;  /* 0x0000000c002c7947 */ /* 0x000fec0003800000 */
.L_x_15979:
        /* <DEDUP_REMOVED lines=9> */
.L_x_15984:
[----:B------:R-:W4:Y:S02]  /*3cd0*/  LDG.E R4, desc[UR36][R4.64] ;  /* 0x0000002404047981 */ /* 0x000f24000c1e1900 */
[----:B----4-:R-:W-:Y:S01]  /*3ce0*/  I2FP.F32.S32 R18, R4 ;  /* 0x0000000400127245 */ /* 0x010fe20000201400 */
[----:B------:R-:W-:Y:S06]  /*3cf0*/  BRA `(.L_x_15982) ;  /* 0x0000000800fc7947 */ /* 0x000fec0003800000 */
.L_x_15983:
[----:B------:R-:W4:Y:S02]  /*3d00*/  LDG.E.U16 R4, desc[UR36][R4.64] ;  /* 0x0000002404047981 */ /* 0x000f24000c1e1500 */
[----:B----4-:R0:W4:Y:S01]  /*3d10*/  I2F.S16 R18, R4 ;  /* 0x0000000400127306 */ /* 0x0101220000101400 */
[----:B------:R-:W-:Y:S05]  /*3d20*/  BRA `(.L_x_15982) ;  /* 0x0000000800f07947 */ /* 0x000fea0003800000 */
.L_x_15978:
        /* <DEDUP_REMOVED lines=8> */
.L_x_15986:
[----:B------:R-:W4:Y:S02]  /*3db0*/  LDG.E.U16 R4, desc[UR36][R4.64] ;  /* 0x0000002404047981 */ /* 0x000f24000c1e1500 */
[----:B----4-:R-:W-:Y:S01]  /*3dc0*/  HADD2.F32 R18, -RZ, R4.H0_H0 ;  /* 0x20000004ff127230 */ /* 0x010fe20000004100 */
[----:B------:R-:W-:Y:S06]  /*3dd0*/  BRA `(.L_x_15982) ;  /* 0x0000000800c47947 */ /* 0x000fec0003800000 */
.L_x_15985:
        /* <DEDUP_REMOVED lines=8> */
.L_x_15988:
[----:B------:R-:W4:Y:S02]  /*3e60*/  LDG.E.U16 R4, desc[UR36][R4.64] ;  /* 0x0000002404047981 */ /* 0x000f24000c1e1500 */
[----:B----4-:R-:W-:Y:S01]  /*3e70*/  HADD2.F32 R18, -RZ, R4.H0_H0 ;  /* 0x20000004ff127230 */ /* 0x010fe20000004100 */
[----:B------:R-:W-:Y:S06]  /*3e80*/  BRA `(.L_x_15982) ;  /* 0x0000000800987947 */ /* 0x000fec0003800000 */
.L_x_15987:
[----:B------:R-:W4:Y:S01]  /*3e90*/  LDG.E.64 R4, desc[UR36][R4.64] ;  /* 0x0000002404047981 */ /* 0x000f22000c1e1b00 */
[----:B------:R-:W-:Y:S01]  /*3ea0*/  UMOV UR4, 0xf0000000 ;  /* 0xf000000000047882 */ /* 0x000fe20000000000 */
[----:B------:R-:W-:Y:S01]  /*3eb0*/  UMOV UR5, 0x380fffff ;  /* 0x380fffff00057882 */ /* 0x000fe20000000000 */
[----:B----4-:R-:W0:Y:S01]  /*3ec0*/  F2F.F32.F64 R18, R4 ;  /* 0x0000000400127310 */ /* 0x010e220000301000 */
[----:B------:R-:W-:-:S14]  /*3ed0*/  DSETP.GEU.AND P0, PT, |R4|, UR4, PT ;  /* 0x0000000404007e2a */ /* 0x000fdc000bf0e200 */
[----:B0-----:R-:W-:Y:S01]  /*3ee0*/  @!P0 FMUL R18, R18, 1.175494350822287508e-38 ;  /* 0x0080000012128820 */ /* 0x001fe20000400000 */
[----:B------:R-:W-:Y:S06]  /*3ef0*/  BRA `(.L_x_15982) ;  /* 0x00000008007c7947 */ /* 0x000fec0003800000 */
.L_x_15977:
        /* <DEDUP_REMOVED lines=12> */
.L_x_15991:
[----:B------:R-:W4:Y:S01]  /*3fc0*/  LDG.E.64 R4, desc[UR36][R4.64] ;  /* 0x0000002404047981 */ /* 0x000f22000c1e1b00 */
[----:B------:R-:W-:Y:S01]  /*3fd0*/  UMOV UR4, 0xf0000000 ;  /* 0xf000000000047882 */ /* 0x000fe20000000000 */
[----:B------:R-:W-:Y:S01]  /*3fe0*/  UMOV UR5, 0x380fffff ;  /* 0x380fffff00057882 */ /* 0x000fe20000000000 */
[----:B----4-:R-:W0:Y:S01]  /*3ff0*/  F2F.F32.F64 R18, R4 ;  /* 0x0000000400127310 */ /* 0x010e220000301000 */
[----:B------:R-:W-:-:S14]  /*4000*/  DSETP.GEU.AND P0, PT, |R4|, UR4, PT ;  /* 0x0000000404007e2a */ /* 0x000fdc000bf0e200 */
[----:B0-----:R-:W-:Y:S01]  /*4010*/  @!P0 FMUL R18, R18, 1.175494350822287508e-38 ;  /* 0x0080000012128820 */ /* 0x001fe20000400000 */
[----:B------:R-:W-:Y:S06]  /*4020*/  BRA `(.L_x_15982) ;  /* 0x0000000800307947 */ /* 0x000fec0003800000 */
.L_x_15990:
        /* <DEDUP_REMOVED lines=26> */
.L_x_15993:
        /* <DEDUP_REMOVED lines=13> */
.L_x_15992:
[----:B------:R-:W4:Y:S02]  /*42a0*/  LDG.E.U16 R4, desc[UR36][R4.64] ;  /* 0x0000002404047981 */ /* 0x000f24000c1e1500 */
[----:B----4-:R-:W-:Y:S01]  /*42b0*/  IMAD.U32 R18, R4, 0x10000, RZ ;  /* 0x0001000004127824 */ /* 0x010fe200078e00ff */
[----:B------:R-:W-:Y:S06]  /*42c0*/  BRA `(.L_x_15982) ;  /* 0x0000000400887947 */ /* 0x000fec0003800000 */
.L_x_15989:
        /* <DEDUP_REMOVED lines=11> */
.L_x_15996:
        /* <DEDUP_REMOVED lines=20> */
.L_x_15998:
[----:B------:R-:W-:Y:S05]  /*44c0*/  BSYNC B0 ;  /* 0x0000000000007941 */ /* 0x000fea0003800000 */
.L_x_15997:
[----:B------:R-:W-:Y:S01]  /*44d0*/  IMAD.SHL.U32 R3, R3, 0x100000, RZ ;  /* 0x0010000003037824 */ /* 0x000fe200078e00ff */
[----:B------:R-:W-:-:S04]  /*44e0*/  LEA R5, R0, 0x3b800000, 0x17 ;  /* 0x3b80000000057811 */ /* 0x000fc800078eb8ff */
[----:B------:R-:W-:Y:S01]  /*44f0*/  LOP3.LUT R18, R5, R3, R18, 0xfe, !PT ;  /* 0x0000000305127212 */ /* 0x000fe200078efe12 */
[----:B------:R-:W-:Y:S06]  /*4500*/  BRA `(.L_x_15982) ;  /* 0x0000000000f87947 */ /* 0x000fec0003800000 */
.L_x_15995:
        /* <DEDUP_REMOVED lines=20> */
.L_x_16000:
[----:B------:R-:W-:Y:S05]  /*4650*/  BSYNC B0 ;  /* 0x0000000000007941 */ /* 0x000fea0003800000 */
.L_x_15999:
[----:B------:R-:W-:Y:S01]  /*4660*/  IMAD.SHL.U32 R3, R3, 0x200000, RZ ;  /* 0x0020000003037824 */ /* 0x000fe200078e00ff */
[----:B------:R-:W-:-:S04]  /*4670*/  LEA R5, R0, 0x37800000, 0x17 ;  /* 0x3780000000057811 */ /* 0x000fc800078eb8ff */
[----:B------:R-:W-:Y:S01]  /*4680*/  LOP3.LUT R18, R5, R3, R18, 0xfe, !PT ;  /* 0x0000000305127212 */ /* 0x000fe200078efe12 */
[----:B------:R-:W-:Y:S06]  /*4690*/  BRA `(.L_x_15982) ;  /* 0x0000000000947947 */ /* 0x000fec0003800000 */
.L_x_15994:
        /* <DEDUP_REMOVED lines=14> */
.L_x_15981:
        /* <DEDUP_REMOVED lines=16> */
.L_x_16003:
[----:B------:R-:W-:Y:S01]  /*4880*/  IMAD.MOV.U32 R18, RZ, RZ, RZ ;  /* 0x000000ffff127224 */ /* 0x000fe200078e00ff */
[----:B------:R-:W-:Y:S06]  /*4890*/  BRA `(.L_x_15982) ;  /* 0x0000000000147947 */ /* 0x000fec0003800000 */
.L_x_16002:
[----:B------:R-:W4:Y:S02]  /*48a0*/  LDG.E.64 R4, desc[UR36][R4.64] ;  /* 0x0000002404047981 */ /* 0x000f24000c1e1b00 */
[----:B----4-:R0:W4:Y:S01]  /*48b0*/  I2F.U64 R18, R4 ;  /* 0x0000000400127312 */ /* 0x0101220000301000 */
[----:B------:R-:W-:Y:S05]  /*48c0*/  BRA `(.L_x_15982) ;  /* 0x0000000000087947 */ /* 0x000fea0003800000 */
.L_x_16001:
[----:B------:R-:W4:Y:S02]  /*48d0*/  LDG.E R4, desc[UR36][R4.64] ;  /* 0x0000002404047981 */ /* 0x000f24000c1e1900 */
[----:B----4-:R-:W-:-:S07]  /*48e0*/  I2FP.F32.U32 R18, R4 ;  /* 0x0000000400127245 */ /* 0x010fce0000201000 */
.L_x_15982:
[----:B------:R-:W-:Y:S05]  /*48f0*/  BSYNC B6 ;  /* 0x0000000000067941 */ /* 0x000fea0003800000 */
.L_x_15976:
        /* <DEDUP_REMOVED lines=21> */
.L_x_16008:
[----:B------:R-:W2:Y:S02]  /*4a50*/  LDG.E.U8 R4, desc[UR36][R4.64] ;  /* 0x0000002404047981 */ /* 0x000ea4000c1e1100 */
[----:B--2---:R-:W-:Y:S01]  /*4a60*/  I2FP.F32.U32 R25, R4 ;  /* 0x0000000400197245 */ /* 0x004fe20000201000 */
[----:B------:R-:W-:Y:S06]  /*4a70*/  BRA `(.L_x_16010) ;  /* 0x0000000c002c7947 */ /* 0x000fec0003800000 */
.L_x_16007:
        /* <DEDUP_REMOVED lines=9> */
.L_x_16012:
[----:B------:R-:W2:Y:S02]  /*4b10*/  LDG.E R4, desc[UR36][R4.64] ;  /* 0x0000002404047981 */ /* 0x000ea4000c1e1900 */
[----:B--2---:R-:W-:Y:S01]  /*4b20*/  I2FP.F32.S32 R25, R4 ;  /* 0x0000000400197245 */ /* 0x004fe20000201400 */
[----:B------:R-:W-:Y:S06]  /*4b30*/  BRA `(.L_x_16010) ;  /* 0x0000000800fc7947 */ /* 0x000fec0003800000 */
.L_x_16011:
[----:B------:R-:W2:Y:S02]  /*4b40*/  LDG.E.U16 R4, desc[UR36][R4.64] ;  /* 0x0000002404047981 */ /* 0x000ea4000c1e1500 */
[----:B--2---:R0:W1:Y:S01]  /*4b50*/  I2F.S16 R25, R4 ;  /* 0x0000000400197306 */ /* 0x0040620000101400 */
[----:B------:R-:W-:Y:S05]  /*4b60*/  BRA `(.L_x_16010) ;  /* 0x0000000800f07947 */ /* 0x000fea0003800000 */
.L_x_16006:
        /* <DEDUP_REMOVED lines=8> */
.L_x_16014:
[----:B------:R-:W2:Y:S02]  /*4bf0*/  LDG.E.U16 R4, desc[UR36][R4.64] ;  /* 0x0000002404047981 */ /* 0x000ea4000c1e1500 */
[----:B--2---:R-:W-:Y:S01]  /*4c00*/  HADD2.F32 R25, -RZ, R4.H0_H0 ;  /* 0x20000004ff197230 */ /* 0x004fe20000004100 */
[----:B------:R-:W-:Y:S06]  /*4c10*/  BRA `(.L_x_16010) ;  /* 0x0000000800c47947 */ /* 0x000fec0003800000 */
.L_x_16013:
        /* <DEDUP_REMOVED lines=8> */
.L_x_16016:
[----:B------:R-:W2:Y:S02]  /*4ca0*/  LDG.E.U16 R4, desc[UR36][R4.64] ;  /* 0x0000002404047981 */ /* 0x000ea4000c1e1500 */
[----:B--2---:R-:W-:Y:S01]  /*4cb0*/  HADD2.F32 R25, -RZ, R4.H0_H0 ;  /* 0x20000004ff197230 */ /* 0x004fe20000004100 */
[----:B------:R-:W-:Y:S06]  /*4cc0*/  BRA `(.L_x_16010) ;  /* 0x0000000800987947 */ /* 0x000fec0003800000 */
.L_x_16015:
[----:B------:R-:W2:Y:S01]  /*4cd0*/  LDG.E.64 R4, desc[UR36][R4.64] ;  /* 0x0000002404047981 */ /* 0x000ea2000c1e1b00 */
[----:B------:R-:W-:Y:S01]  /*4ce0*/  UMOV UR4, 0xf0000000 ;  /* 0xf000000000047882 */ /* 0x000fe20000000000 */
[----:B------:R-:W-:Y:S01]  /*4cf0*/  UMOV UR5, 0x380fffff ;  /* 0x380fffff00057882 */ /* 0x000fe20000000000 */
[----:B--2---:R-:W0:Y:S01]  /*4d00*/  F2F.F32.F64 R25, R4 ;  /* 0x0000000400197310 */ /* 0x004e220000301000 */
[----:B------:R-:W-:-:S14]  /*4d10*/  DSETP.GEU.AND P0, PT, |R4|, UR4, PT ;  /* 0x0000000404007e2a */ /* 0x000fdc000bf0e200 */
[----:B0-----:R-:W-:Y:S01]  /*4d20*/  @!P0 FMUL R25, R25, 1.175494350822287508e-38 ;  /* 0x0080000019198820 */ /* 0x001fe20000400000 */
[----:B------:R-:W-:Y:S06]  /*4d30*/  BRA `(.L_x_16010) ;  /* 0x00000008007c7947 */ /* 0x000fec0003800000 */
.L_x_16005:
        /* <DEDUP_REMOVED lines=12> */
.L_x_16019:
[----:B------:R-:W2:Y:S01]  /*4e00*/  LDG.E.64 R4, desc[UR36][R4.64] ;  /* 0x0000002404047981 */ /* 0x000ea2000c1e1b00 */
[----:B------:R-:W-:Y:S01]  /*4e10*/  UMOV UR4, 0xf0000000 ;  /* 0xf000000000047882 */ /* 0x000fe20000000000 */
[----:B------:R-:W-:Y:S01]  /*4e20*/  UMOV UR5, 0x380fffff ;  /* 0x380fffff00057882 */ /* 0x000fe20000000000 */
[----:B--2---:R-:W0:Y:S01]  /*4e30*/  F2F.F32.F64 R25, R4 ;  /* 0x0000000400197310 */ /* 0x004e220000301000 */
[----:B------:R-:W-:-:S14]  /*4e40*/  DSETP.GEU.AND P0, PT, |R4|, UR4, PT ;  /* 0x0000000404007e2a */ /* 0x000fdc000bf0e200 */
[----:B0-----:R-:W-:Y:S01]  /*4e50*/  @!P0 FMUL R25, R25, 1.175494350822287508e-38 ;  /* 0x0080000019198820 */ /* 0x001fe20000400000 */
[----:B------:R-:W-:Y:S06]  /*4e60*/  BRA `(.L_x_16010) ;  /* 0x0000000800307947 */ /* 0x000fec0003800000 */
.L_x_16018:
        /* <DEDUP_REMOVED lines=26> */
.L_x_16021:
        /* <DEDUP_REMOVED lines=13> */
.L_x_16020:
[----:B------:R-:W2:Y:S02]  /*50e0*/  LDG.E.U16 R4, desc[UR36][R4.64] ;  /* 0x0000002404047981 */ /* 0x000ea4000c1e1500 */
[----:B--2---:R-:W-:Y:S01]  /*50f0*/  IMAD.U32 R25, R4, 0x10000, RZ ;  /* 0x0001000004197824 */ /* 0x004fe200078e00ff */
[----:B------:R-:W-:Y:S06]  /*5100*/  BRA `(.L_x_16010) ;  /* 0x0000000400887947 */ /* 0x000fec0003800000 */
.L_x_16017:
        /* <DEDUP_REMOVED lines=11> */
.L_x_16024:
        /* <DEDUP_REMOVED lines=20> */
.L_x_16026:
[----:B------:R-:W-:Y:S05]  /*5300*/  BSYNC B0 ;  /* 0x0000000000007941 */ /* 0x000fea0003800000 */
.L_x_16025:
[----:B------:R-:W-:Y:S01]  /*5310*/  IMAD.SHL.U32 R3, R3, 0x100000, RZ ;  /* 0x0010000003037824 */ /* 0x000fe200078e00ff */
[----:B------:R-:W-:-:S04]  /*5320*/  LEA R0, R0, 0x3b800000, 0x17 ;  /* 0x3b80000000007811 */ /* 0x000fc800078eb8ff */
[----:B------:R-:W-:Y:S01]  /*5330*/  LOP3.LUT R25, R0, R3, R25, 0xfe, !PT ;  /* 0x0000000300197212 */ /* 0x000fe200078efe19 */
[----:B------:R-:W-:Y:S06]  /*5340*/  BRA `(.L_x_16010) ;  /* 0x0000000000f87947 */ /* 0x000fec0003800000 */
.L_x_16023:
        /* <DEDUP_REMOVED lines=20> */
.L_x_16028:
[----:B------:R-:W-:Y:S05]  /*5490*/  BSYNC B0 ;  /* 0x0000000000007941 */ /* 0x000fea0003800000 */
.L_x_16027:
[----:B------:R-:W-:Y:S01]  /*54a0*/  IMAD.SHL.U32 R3, R3, 0x200000, RZ ;  /* 0x0020000003037824 */ /* 0x000fe200078e00ff */
[----:B------:R-:W-:-:S04]  /*54b0*/  LEA R0, R0, 0x37800000, 0x17 ;  /* 0x3780000000007811 */ /* 0x000fc800078eb8ff */
[----:B------:R-:W-:Y:S01]  /*54c0*/  LOP3.LUT R25, R0, R3, R25, 0xfe, !PT ;  /* 0x0000000300197212 */ /* 0x000fe200078efe19 */
[----:B------:R-:W-:Y:S06]  /*54d0*/  BRA `(.L_x_16010) ;  /* 0x0000000000947947 */ /* 0x000fec0003800000 */
.L_x_16022:
        /* <DEDUP_REMOVED lines=14> */
.L_x_16009:
        /* <DEDUP_REMOVED lines=16> */
.L_x_16031:
[----:B------:R-:W-:Y:S01]  /*56c0*/  IMAD.MOV.U32 R25, RZ, RZ, RZ ;  /* 0x000000ffff197224 */ /* 0x000fe200078e00ff */
[----:B------:R-:W-:Y:S06]  /*56d0*/  BRA `(.L_x_16010) ;  /* 0x0000000000147947 */ /* 0x000fec0003800000 */
.L_x_16030:
[----:B------:R-:W2:Y:S02]  /*56e0*/  LDG.E.64 R4, desc[UR36][R4.64] ;  /* 0x0000002404047981 */ /* 0x000ea4000c1e1b00 */
[----:B--2---:R0:W1:Y:S01]  /*56f0*/  I2F.U64 R25, R4 ;  /* 0x0000000400197312 */ /* 0x0040620000301000 */
[----:B------:R-:W-:Y:S05]  /*5700*/  BRA `(.L_x_16010) ;  /* 0x0000000000087947 */ /* 0x000fea0003800000 */
.L_x_16029:
[----:B------:R-:W2:Y:S02]  /*5710*/  LDG.E R4, desc[UR36][R4.64] ;  /* 0x0000002404047981 */ /* 0x000ea4000c1e1900 */
[----:B--2---:R-:W-:-:S07]  /*5720*/  I2FP.F32.U32 R25, R4 ;  /* 0x0000000400197245 */ /* 0x004fce0000201000 */
.L_x_16010:
[----:B------:R-:W-:Y:S05]  /*5730*/  BSYNC B6 ;  /* 0x0000000000067941 */ /* 0x000fea0003800000 */
.L_x_16004:
[----:B------:R-:W-:-:S07]  /*5740*/  VIADD R16, R16, 0x80 ;  /* 0x0000008010107836 */ /* 0x000fce0000000000 */
.L_x_15975:
[----:B------:R-:W-:Y:S05]  /*5750*/  BSYNC B7 ;  /* 0x0000000000077941 */ /* 0x000fea0003800000 */
.L_x_15974:
[----:B------:R-:W-:Y:S01]  /*5760*/  ISETP.GE.AND P0, PT, R16, R17, PT ;  /* 0x000000111000720c */ /* 0x000fe20003f06270 */
[----:B------:R-:W-:Y:S01]  /*5770*/  BSSY B7, `(.L_x_16032) ;  /* 0x00001c6000077945 */ /* 0x000fe20003800000 */
[----:B------:R-:W-:-:S11]  /*5780*/  IMAD.MOV.U32 R28, RZ, RZ, RZ ;  /* 0x000000ffff1c7224 */ /* 0x000fd600078e00ff */
        /* <DEDUP_REMOVED lines=22> */
.L_x_16038:
[----:B------:R-:W4:Y:S02]  /*58f0*/  LDG.E.U8 R4, desc[UR36][R4.64] ;  /* 0x0000002404047981 */ /* 0x000f24000c1e1100 */
[----:B----4-:R-:W-:Y:S01]  /*5900*/  I2FP.F32.U32 R28, R4 ;  /* 0x00000004001c7245 */ /* 0x010fe20000201000 */
[----:B------:R-:W-:Y:S06]  /*5910*/  BRA `(.L_x_16040) ;  /* 0x0000000c002c7947 */ /* 0x000fec0003800000 */
.L_x_16037:
        /* <DEDUP_REMOVED lines=9> */
.L_x_16042:
[----:B------:R-:W4:Y:S02]  /*59b0*/  LDG.E R4, desc[UR36][R4.64] ;  /* 0x0000002404047981 */ /* 0x000f24000c1e1900 */
[----:B----4-:R-:W-:Y:S01]  /*59c0*/  I2FP.F32.S32 R28, R4 ;  /* 0x00000004001c7245 */ /* 0x010fe20000201400 */
[----:B------:R-:W-:Y:S06]  /*59d0*/  BRA `(.L_x_16040) ;  /* 0x0000000800fc7947 */ /* 0x000fec0003800000 */
.L_x_16041:
[----:B------:R-:W4:Y:S02]  /*59e0*/  LDG.E.U16 R4, desc[UR36][R4.64] ;  /* 0x0000002404047981 */ /* 0x000f24000c1e1500 */
[----:B----4-:R0:W4:Y:S01]  /*59f0*/  I2F.S16 R28, R4 ;  /* 0x00000004001c7306 */ /* 0x0101220000101400 */
[----:B------:R-:W-:Y:S05]  /*5a00*/  BRA `(.L_x_16040) ;  /* 0x0000000800f07947 */ /* 0x000fea0003800000 */
.L_x_16036:
        /* <DEDUP_REMOVED lines=8> */
.L_x_16044:
[----:B------:R-:W4:Y:S02]  /*5a90*/  LDG.E.U16 R4, desc[UR36][R4.64] ;  /* 0x0000002404047981 */ /* 0x000f24000c1e1500 */
[----:B----4-:R-:W-:Y:S01]  /*5aa0*/  HADD2.F32 R28, -RZ, R4.H0_H0 ;  /* 0x20000004ff1c7230 */ /* 0x010fe20000004100 */
[----:B------:R-:W-:Y:S06]  /*5ab0*/  BRA `(.L_x_16040) ;  /* 0x0000000800c47947 */ /* 0x000fec0003800000 */
.L_x_16043:
        /* <DEDUP_REMOVED lines=8> */
.L_x_16046:
[----:B------:R-:W4:Y:S02]  /*5b40*/  LDG.E.U16 R4, desc[UR36][R4.64] ;  /* 0x0000002404047981 */ /* 0x000f24000c1e1500 */
[----:B----4-:R-:W-:Y:S01]  /*5b50*/  HADD2.F32 R28, -RZ, R4.H0_H0 ;  /* 0x20000004ff1c7230 */ /* 0x010fe20000004100 */
[----:B------:R-:W-:Y:S06]  /*5b60*/  BRA `(.L_x_16040) ;  /* 0x0000000800987947 */ /* 0x000fec0003800000 */
.L_x_16045:
[----:B------:R-:W4:Y:S01]  /*5b70*/  LDG.E.64 R4, desc[UR36][R4.64] ;  /* 0x0000002404047981 */ /* 0x000f22000c1e1b00 */
[----:B------:R-:W-:Y:S01]  /*5b80*/  UMOV UR4, 0xf0000000 ;  /* 0xf000000000047882 */ /* 0x000fe20000000000 */
[----:B------:R-:W-:Y:S01]  /*5b90*/  UMOV UR5, 0x380fffff ;  /* 0x380fffff00057882 */ /* 0x000fe20000000000 */
[----:B----4-:R-:W0:Y:S01]  /*5ba0*/  F2F.F32.F64 R28, R4 ;  /* 0x00000004001c7310 */ /* 0x010e220000301000 */
[----:B------:R-:W-:-:S14]  /*5bb0*/  DSETP.GEU.AND P0, PT, |R4|, UR4, PT ;  /* 0x0000000404007e2a */ /* 0x000fdc000bf0e200 */
[----:B0-----:R-:W-:Y:S01]  /*5bc0*/  @!P0 FMUL R28, R28, 1.175494350822287508e-38 ;  /* 0x008000001c1c8820 */ /* 0x001fe20000400000 */
[----:B------:R-:W-:Y:S06]  /*5bd0*/  BRA `(.L_x_16040) ;  /* 0x00000008007c7947 */ /* 0x000fec0003800000 */
.L_x_16035:
        /* <DEDUP_REMOVED lines=12> */
.L_x_16049:
[----:B------:R-:W4:Y:S01]  /*5ca0*/  LDG.E.64 R4, desc[UR36][R4.64] ;  /* 0x0000002404047981 */ /* 0x000f22000c1e1b00 */
[----:B------:R-:W-:Y:S01]  /*5cb0*/  UMOV UR4, 0xf0000000 ;  /* 0xf000000000047882 */ /* 0x000fe20000000000 */
[----:B------:R-:W-:Y:S01]  /*5cc0*/  UMOV UR5, 0x380fffff ;  /* 0x380fffff00057882 */ /* 0x000fe20000000000 */
[----:B----4-:R-:W0:Y:S01]  /*5cd0*/  F2F.F32.F64 R28, R4 ;  /* 0x00000004001c7310 */ /* 0x010e220000301000 */
[----:B------:R-:W-:-:S14]  /*5ce0*/  DSETP.GEU.AND P0, PT, |R4|, UR4, PT ;  /* 0x0000000404007e2a */ /* 0x000fdc000bf0e200 */
[----:B0-----:R-:W-:Y:S01]  /*5cf0*/  @!P0 FMUL R28, R28, 1.175494350822287508e-38 ;  /* 0x008000001c1c8820 */ /* 0x001fe20000400000 */
[----:B------:R-:W-:Y:S06]  /*5d00*/  BRA `(.L_x_16040) ;  /* 0x0000000800307947 */ /* 0x000fec0003800000 */
.L_x_16048:
        /* <DEDUP_REMOVED lines=26> */
.L_x_16051:
        /* <DEDUP_REMOVED lines=13> */
.L_x_16050:
[----:B------:R-:W4:Y:S02]  /*5f80*/  LDG.E.U16 R4, desc[UR36][R4.64] ;  /* 0x0000002404047981 */ /* 0x000f24000c1e1500 */
[----:B----4-:R-:W-:Y:S01]  /*5f90*/  IMAD.U32 R28, R4, 0x10000, RZ ;  /* 0x00010000041c7824 */ /* 0x010fe200078e00ff */
[----:B------:R-:W-:Y:S06]  /*5fa0*/  BRA `(.L_x_16040) ;  /* 0x0000000400887947 */ /* 0x000fec0003800000 */
.L_x_16047:
        /* <DEDUP_REMOVED lines=11> */
.L_x_16054:
        /* <DEDUP_REMOVED lines=20> */
.L_x_16056:
[----:B------:R-:W-:Y:S05]  /*61a0*/  BSYNC B0 ;  /* 0x0000000000007941 */ /* 0x000fea0003800000 */
.L_x_16055:
[----:B------:R-:W-:Y:S01]  /*61b0*/  IMAD.SHL.U32 R3, R3, 0x100000, RZ ;  /* 0x0010000003037824 */ /* 0x000fe200078e00ff */
[----:B------:R-:W-:-:S04]  /*61c0*/  LEA R5, R0, 0x3b800000, 0x17 ;  /* 0x3b80000000057811 */ /* 0x000fc800078eb8ff */
[----:B------:R-:W-:Y:S01]  /*61d0*/  LOP3.LUT R28, R5, R3, R28, 0xfe, !PT ;  /* 0x00000003051c7212 */ /* 0x000fe200078efe1c */
[----:B------:R-:W-:Y:S06]  /*61e0*/  BRA `(.L_x_16040) ;  /* 0x0000000000f87947 */ /* 0x000fec0003800000 */
.L_x_16053:
        /* <DEDUP_REMOVED lines=20> */
.L_x_16058:
[----:B------:R-:W-:Y:S05]  /*6330*/  BSYNC B0 ;  /* 0x0000000000007941 */ /* 0x000fea0003800000 */
.L_x_16057:
[----:B------:R-:W-:Y:S01]  /*6340*/  IMAD.SHL.U32 R3, R3, 0x200000, RZ ;  /* 0x0020000003037824 */ /* 0x000fe200078e00ff */
[----:B------:R-:W-:-:S04]  /*6350*/  LEA R5, R0, 0x37800000, 0x17 ;  /* 0x3780000000057811 */ /* 0x000fc800078eb8ff */
[----:B------:R-:W-:Y:S01]  /*6360*/  LOP3.LUT R28, R5, R3, R28, 0xfe, !PT ;  /* 0x00000003051c7212 */ /* 0x000fe200078efe1c */
[----:B------:R-:W-:Y:S06]  /*6370*/  BRA `(.L_x_16040) ;  /* 0x0000000000947947 */ /* 0x000fec0003800000 */
.L_x_16052:
        /* <DEDUP_REMOVED lines=14> */
.L_x_16039:
        /* <DEDUP_REMOVED lines=16> */
.L_x_16061:
[----:B------:R-:W-:Y:S01]  /*6560*/  IMAD.MOV.U32 R28, RZ, RZ, RZ ;  /* 0x000000ffff1c7224 */ /* 0x000fe200078e00ff */
[----:B------:R-:W-:Y:S06]  /*6570*/  BRA `(.L_x_16040) ;  /* 0x0000000000147947 */ /* 0x000fec0003800000 */
.L_x_16060:
[----:B------:R-:W4:Y:S02]  /*6580*/  LDG.E.64 R4, desc[UR36][R4.64] ;  /* 0x0000002404047981 */ /* 0x000f24000c1e1b00 */
[----:B----4-:R0:W4:Y:S01]  /*6590*/  I2F.U64 R28, R4 ;  /* 0x00000004001c7312 */ /* 0x0101220000301000 */
[----:B------:R-:W-:Y:S05]  /*65a0*/  BRA `(.L_x_16040) ;  /* 0x0000000000087947 */ /* 0x000fea0003800000 */
.L_x_16059:
[----:B------:R-:W4:Y:S02]  /*65b0*/  LDG.E R4, desc[UR36][R4.64] ;  /* 0x0000002404047981 */ /* 0x000f24000c1e1900 */
[----:B----4-:R-:W-:-:S07]  /*65c0*/  I2FP.F32.U32 R28, R4 ;  /* 0x00000004001c7245 */ /* 0x010fce0000201000 */
.L_x_16040:
[----:B------:R-:W-:Y:S05]  /*65d0*/  BSYNC B6 ;  /* 0x0000000000067941 */ /* 0x000fea0003800000 */
.L_x_16034:
        /* <DEDUP_REMOVED lines=20> */
.L_x_16065:
[----:B------:R-:W2:Y:S02]  /*6720*/  LDG.E.U8 R4, desc[UR36][R4.64] ;  /* 0x0000002404047981 */ /* 0x000ea4000c1e1100 */
[----:B--2---:R-:W-:Y:S01]  /*6730*/  I2FP.F32.U32 R23, R4 ;  /* 0x0000000400177245 */ /* 0x004fe20000201000 */
[----:B------:R-:W-:Y:S06]  /*6740*/  BRA `(.L_x_16033) ;  /* 0x0000000c00207947 */ /* 0x000fec0003800000 */
.L_x_16064:
        /* <DEDUP_REMOVED lines=9> */
.L_x_16068:
[----:B------:R-:W2:Y:S02]  /*67e0*/  LDG.E R4, desc[UR36][R4.64] ;  /* 0x0000002404047981 */ /* 0x000ea4000c1e1900 */
[----:B--2---:R-:W-:Y:S01]  /*67f0*/  I2FP.F32.S32 R23, R4 ;  /* 0x0000000400177245 */ /* 0x004fe20000201400 */
[----:B------:R-:W-:Y:S06]  /*6800*/  BRA `(.L_x_16033) ;  /* 0x0000000800f07947 */ /* 0x000fec0003800000 */
.L_x_16067:
[----:B------:R-:W2:Y:S02]  /*6810*/  LDG.E.U16 R4, desc[UR36][R4.64] ;  /* 0x0000002404047981 */ /* 0x000ea4000c1e1500 */
[----:B--2---:R0:W1:Y:S01]  /*6820*/  I2F.S16 R23, R4 ;  /* 0x0000000400177306 */ /* 0x0040620000101400 */
[----:B------:R-:W-:Y:S05]  /*6830*/  BRA `(.L_x_16033) ;  /* 0x0000000800e47947 */ /* 0x000fea0003800000 */
.L_x_16063:
        /* <DEDUP_REMOVED lines=8> */
.L_x_16070:
[----:B------:R-:W2:Y:S02]  /*68c0*/  LDG.E.U16 R4, desc[UR36][R4.64] ;  /* 0x0000002404047981 */ /* 0x000ea4000c1e1500 */
[----:B--2---:R-:W-:Y:S01]  /*68d0*/  HADD2.F32 R23, -RZ, R4.H0_H0 ;  /* 0x20000004ff177230 */ /* 0x004fe20000004100 */
[----:B------:R-:W-:Y:S06]  /*68e0*/  BRA `(.L_x_16033) ;  /* 0x0000000800b87947 */ /* 0x000fec0003800000 */
.L_x_16069:
        /* <DEDUP_REMOVED lines=8> */
.L_x_16072:
[----:B------:R-:W2:Y:S02]  /*6970*/  LDG.E.U16 R4, desc[UR36][R4.64] ;  /* 0x0000002404047981 */ /* 0x000ea4000c1e1500 */
[----:B--2---:R-:W-:Y:S01]  /*6980*/  HADD2.F32 R23, -RZ, R4.H0_H0 ;  /* 0x20000004ff177230 */ /* 0x004fe20000004100 */
[----:B------:R-:W-:Y:S06]  /*6990*/  BRA `(.L_x_16033) ;  /* 0x00000008008c7947 */ /* 0x000fec0003800000 */
.L_x_16071:
[----:B------:R-:W2:Y:S01]  /*69a0*/  LDG.E.64 R4, desc[UR36][R4.64] ;  /* 0x0000002404047981 */ /* 0x000ea2000c1e1b00 */
[----:B------:R-:W-:Y:S01]  /*69b0*/  UMOV UR4, 0xf0000000 ;  /* 0xf000000000047882 */ /* 0x000fe20000000000 */
[----:B------:R-:W-:Y:S01]  /*69c0*/  UMOV UR5, 0x380fffff ;  /* 0x380fffff00057882 */ /* 0x000fe20000000000 */
[----:B--2---:R-:W0:Y:S01]  /*69d0*/  F2F.F32.F64 R23, R4 ;  /* 0x0000000400177310 */ /* 0x004e220000301000 */
[----:B------:R-:W-:-:S14]  /*69e0*/  DSETP.GEU.AND P0, PT, |R4|, UR4, PT ;  /* 0x0000000404007e2a */ /* 0x000fdc000bf0e200 */
[----:B0-----:R-:W-:Y:S01]  /*69f0*/  @!P0 FMUL R23, R23, 1.175494350822287508e-38 ;  /* 0x0080000017178820 */ /* 0x001fe20000400000 */
[----:B------:R-:W-:Y:S06]  /*6a00*/  BRA `(.L_x_16033) ;  /* 0x0000000800707947 */ /* 0x000fec0003800000 */
.L_x_16062:
        /* <DEDUP_REMOVED lines=12> */
.L_x_16075:
[----:B------:R-:W2:Y:S01]  /*6ad0*/  LDG.E.64 R4, desc[UR36][R4.64] ;  /* 0x0000002404047981 */ /* 0x000ea2000c1e1b00 */
[----:B------:R-:W-:Y:S01]  /*6ae0*/  UMOV UR4, 0xf0000000 ;  /* 0xf000000000047882 */ /* 0x000fe20000000000 */
[----:B------:R-:W-:Y:S01]  /*6af0*/  UMOV UR5, 0x380fffff ;  /* 0x380fffff00057882 */ /* 0x000fe20000000000 */
[----:B--2---:R-:W0:Y:S01]  /*6b00*/  F2F.F32.F64 R23, R4 ;  /* 0x0000000400177310 */ /* 0x004e220000301000 */
[----:B------:R-:W-:-:S14]  /*6b10*/  DSETP.GEU.AND P0, PT, |R4|, UR4, PT ;  /* 0x0000000404007e2a */ /* 0x000fdc000bf0e200 */
[----:B0-----:R-:W-:Y:S01]  /*6b20*/  @!P0 FMUL R23, R23, 1.175494350822287508e-38 ;  /* 0x0080000017178820 */ /* 0x001fe20000400000 */
[----:B------:R-:W-:Y:S06]  /*6b30*/  BRA `(.L_x_16033) ;  /* 0x0000000800247947 */ /* 0x000fec0003800000 */
.L_x_16074:
        /* <DEDUP_REMOVED lines=26> */
.L_x_16077:
        /* <DEDUP_REMOVED lines=13> */
.L_x_16076:
[----:B------:R-:W2:Y:S02]  /*6db0*/  LDG.E.U16 R4, desc[UR36][R4.64] ;  /* 0x0000002404047981 */ /* 0x000ea4000c1e1500 */
[----:B--2---:R-:W-:Y:S01]  /*6dc0*/  IMAD.U32 R23, R4, 0x10000, RZ ;  /* 0x0001000004177824 */ /* 0x004fe200078e00ff */
[----:B------:R-:W-:Y:S06]  /*6dd0*/  BRA `(.L_x_16033) ;  /* 0x00000004007c7947 */ /* 0x000fec0003800000 */
.L_x_16073:
        /* <DEDUP_REMOVED lines=11> */
.L_x_16080:
        /* <DEDUP_REMOVED lines=19> */
.L_x_16082:
[----:B------:R-:W-:Y:S05]  /*6fc0*/  BSYNC B0 ;  /* 0x0000000000007941 */ /* 0x000fea0003800000 */
.L_x_16081:
[----:B------:R-:W-:Y:S01]  /*6fd0*/  IMAD.SHL.U32 R3, R3, 0x100000, RZ ;  /* 0x0010000003037824 */ /* 0x000fe200078e00ff */
[----:B------:R-:W-:-:S04]  /*6fe0*/  LEA R0, R0, 0x3b800000, 0x17 ;  /* 0x3b80000000007811 */ /* 0x000fc800078eb8ff */
[----:B------:R-:W-:Y:S01]  /*6ff0*/  LOP3.LUT R23, R0, R3, R23, 0xfe, !PT ;  /* 0x0000000300177212 */ /* 0x000fe200078efe17 */
[----:B------:R-:W-:Y:S06]  /*7000*/  BRA `(.L_x_16033) ;  /* 0x0000000000f07947 */ /* 0x000fec0003800000 */
.L_x_16079:
        /* <DEDUP_REMOVED lines=19> */
.L_x_16084:
[----:B------:R-:W-:Y:S05]  /*7140*/  BSYNC B0 ;  /* 0x0000000000007941 */ /* 0x000fea0003800000 */
.L_x_16083:
[----:B------:R-:W-:Y:S01]  /*7150*/  IMAD.SHL.U32 R3, R3, 0x200000, RZ ;  /* 0x0020000003037824 */ /* 0x000fe200078e00ff */
[----:B------:R-:W-:-:S04]  /*7160*/  LEA R0, R0, 0x37800000, 0x17 ;  /* 0x3780000000007811 */ /* 0x000fc800078eb8ff */
[----:B------:R-:W-:Y:S01]  /*7170*/  LOP3.LUT R23, R0, R3, R23, 0xfe, !PT ;  /* 0x0000000300177212 */ /* 0x000fe200078efe17 */
[----:B------:R-:W-:Y:S06]  /*7180*/  BRA `(.L_x_16033) ;  /* 0x0000000000907947 */ /* 0x000fec0003800000 */
.L_x_16078:
        /* <DEDUP_REMOVED lines=14> */
.L_x_16066:
        /* <DEDUP_REMOVED lines=16> */
.L_x_16087:
[----:B------:R-:W-:Y:S05]  /*7370*/  BRA `(.L_x_16033) ;  /* 0x0000000000147947 */ /* 0x000fea0003800000 */
.L_x_16086:
[----:B------:R-:W2:Y:S02]  /*7380*/  LDG.E.64 R4, desc[UR36][R4.64] ;  /* 0x0000002404047981 */ /* 0x000ea4000c1e1b00 */
[----:B--2---:R0:W1:Y:S01]  /*7390*/  I2F.U64 R23, R4 ;  /* 0x0000000400177312 */ /* 0x0040620000301000 */
[----:B------:R-:W-:Y:S05]  /*73a0*/  BRA `(.L_x_16033) ;  /* 0x0000000000087947 */ /* 0x000fea0003800000 */
.L_x_16085:
[----:B------:R-:W2:Y:S02]  /*73b0*/  LDG.E R4, desc[UR36][R4.64] ;  /* 0x0000002404047981 */ /* 0x000ea4000c1e1900 */
[----:B--2---:R-:W-:-:S07]  /*73c0*/  I2FP.F32.U32 R23, R4 ;  /* 0x0000000400177245 */ /* 0x004fce0000201000 */
.L_x_16033:
[----:B------:R-:W-:Y:S05]  /*73d0*/  BSYNC B7 ;  /* 0x0000000000077941 */ /* 0x000fea0003800000 */
.L_x_16032:
[----:B------:R-:W0:Y:S01]  /*73e0*/  S2R R19, SR_TID.X ;  /* 0x0000000000137919 */ /* 0x000e220000002100 */
[----:B------:R-:W1:Y:S01]  /*73f0*/  LDC.U8 R16, c[0x0][0x240] ;  /* 0x00009000ff107b82 */ /* 0x000e620000000000 */
[----:B------:R-:W-:Y:S01]  /*7400*/  BSSY B0, `(.L_x_16088) ;  /* 0x000000f000007945 */ /* 0x000fe20003800000 */
[CC--:B0-----:R-:W-:Y:S01]  /*7410*/  ISETP.GE.AND P2, PT, R19.reuse, R17.reuse, PT ;  /* 0x000000111300720c */ /* 0x0c1fe20003f46270 */
[C---:B------:R-:W-:Y:S02]  /*7420*/  VIADD R0, R19.reuse, 0x100 ;  /* 0x0000010013007836 */ /* 0x040fe40000000000 */
[C---:B----4-:R-:W-:Y:S02]  /*7430*/  VIADD R4, R19.reuse, 0x180 ;  /* 0x0000018013047836 */ /* 0x050fe40000000000 */
[----:B------:R-:W-:Y:S01]  /*7440*/  VIADD R26, R19, 0x80 ;  /* 0x00000080131a7836 */ /* 0x000fe20000000000 */
[-C--:B------:R-:W-:Y:S02]  /*7450*/  ISETP.GE.AND P0, PT, R0, R17.reuse, PT ;  /* 0x000000110000720c */ /* 0x080fe40003f06270 */
[----:B------:R-:W-:-:S02]  /*7460*/  ISETP.GE.AND P1, PT, R4, R17, PT ;  /* 0x000000110400720c */ /* 0x000fc40003f26270 */
[----:B------:R-:W-:-:S03]  /*7470*/  ISETP.GE.AND P3, PT, R26, R17, PT ;  /* 0x000000111a00720c */ /* 0x000fc60003f66270 */
[----:B------:R-:W-:Y:S10]  /*7480*/  @P2 BRA `(.L_x_16089) ;  /* 0x0000000000182947 */ /* 0x000ff40003800000 */
[----:B-1-3-5:R-:W-:Y:S01]  /*7490*/  FSETP.NAN.FTZ.AND P4, PT, R29, R29, PT ;  /* 0x0000001d1d00720b */ /* 0x02afe20003f98000 */
[----:B------:R-:W-:-:S12]  /*74a0*/  IMAD.MOV.U32 R4, RZ, RZ, R29 ;  /* 0x000000ffff047224 */ /* 0x000fd800078e001d */
[----:B------:R-:W-:Y:S05]  /*74b0*/  @P4 BRA `(.L_x_16089) ;  /* 0x00000000000c4947 */ /* 0x000fea0003800000 */
[----:B--2---:R-:W-:Y:S01]  /*74c0*/  FSETP.NAN.FTZ.AND P4, PT, R22, R22, PT ;  /* 0x000000161600720b */ /* 0x004fe20003f98000 */
[----:B------:R-:W-:-:S12]  /*74d0*/  IMAD.MOV.U32 R4, RZ, RZ, R22 ;  /* 0x000000ffff047224 */ /* 0x000fd800078e0016 */
[----:B------:R-:W-:-:S07]  /*74e0*/  @!P4 FMNMX.FTZ R4, R22, R29, PT ;  /* 0x0000001d1604c209 */ /* 0x000fce0003810000 */
.L_x_16089:
[----:B------:R-:W-:Y:S05]  /*74f0*/  BSYNC B0 ;  /* 0x0000000000007941 */ /* 0x000fea0003800000 */
.L_x_16088:
[----:B------:R-:W-:Y:S04]  /*7500*/  BSSY B0, `(.L_x_16090) ;  /* 0x0000008000007945 */ /* 0x000fe80003800000 */
[----:B------:R-:W-:Y:S05]  /*7510*/  @P3 BRA `(.L_x_16091) ;  /* 0x0000000000183947 */ /* 0x000fea0003800000 */
[----:B-----5:R-:W-:Y:S01]  /*7520*/  FSETP.NAN.FTZ.AND P3, PT, R27, R27, PT ;  /* 0x0000001b1b00720b */ /* 0x020fe20003f78000 */
[----:B--2---:R-:W-:-:S12]  /*7530*/  IMAD.MOV.U32 R22, RZ, RZ, R27 ;  /* 0x000000ffff167224 */ /* 0x004fd800078e001b */
[----:B------:R-:W-:Y:S05]  /*7540*/  @P3 BRA `(.L_x_16091) ;  /* 0x00000000000c3947 */ /* 0x000fea0003800000 */
[----:B------:R-:W-:Y:S01]  /*7550*/  FSETP.NAN.FTZ.AND P3, PT, R24, R24, PT ;  /* 0x000000181800720b */ /* 0x000fe20003f78000 */
[----:B------:R-:W-:-:S12]  /*7560*/  IMAD.MOV.U32 R22, RZ, RZ, R24 ;  /* 0x000000ffff167224 */ /* 0x000fd800078e0018 */
[----:B------:R-:W-:-:S07]  /*7570*/  @!P3 FMNMX.FTZ R22, R24, R27, PT ;  /* 0x0000001b1816b209 */ /* 0x000fce0003810000 */
.L_x_16091:
[----:B------:R-:W-:Y:S05]  /*7580*/  BSYNC B0 ;  /* 0x0000000000007941 */ /* 0x000fea0003800000 */
.L_x_16090:
[----:B------:R-:W-:Y:S04]  /*7590*/  BSSY B0, `(.L_x_16092) ;  /* 0x0000008000007945 */ /* 0x000fe80003800000 */
[----:B------:R-:W-:Y:S05]  /*75a0*/  @P0 BRA `(.L_x_16093) ;  /* 0x0000000000180947 */ /* 0x000fea0003800000 */
[----:B-----5:R-:W-:Y:S01]  /*75b0*/  FSETP.NAN.FTZ.AND P0, PT, R18, R18, PT ;  /* 0x000000121200720b */ /* 0x020fe20003f18000 */
[----:B--2---:R-:W-:-:S12]  /*75c0*/  IMAD.MOV.U32 R24, RZ, RZ, R18 ;  /* 0x000000ffff187224 */ /* 0x004fd800078e0012 */
[----:B------:R-:W-:Y:S05]  /*75d0*/  @P0 BRA `(.L_x_16093) ;  /* 0x00000000000c0947 */ /* 0x000fea0003800000 */
[----:B-1----:R-:W-:Y:S01]  /*75e0*/  FSETP.NAN.FTZ.AND P0, PT, R25, R25, PT ;  /* 0x000000191900720b */ /* 0x002fe20003f18000 */
[----:B------:R-:W-:-:S12]  /*75f0*/  IMAD.MOV.U32 R24, RZ, RZ, R25 ;  /* 0x000000ffff187224 */ /* 0x000fd800078e0019 */
[----:B------:R-:W-:-:S07]  /*7600*/  @!P0 FMNMX.FTZ R24, R25, R18, PT ;  /* 0x0000001219188209 */ /* 0x000fce0003810000 */
.L_x_16093:
[----:B------:R-:W-:Y:S05]  /*7610*/  BSYNC B0 ;  /* 0x0000000000007941 */ /* 0x000fea0003800000 */
.L_x_16092:
[----:B------:R-:W-:Y:S04]  /*7620*/  BSSY B0, `(.L_x_16094) ;  /* 0x0000008000007945 */ /* 0x000fe80003800000 */
[----:B------:R-:W-:Y:S05]  /*7630*/  @P1 BRA `(.L_x_16095) ;  /* 0x0000000000181947 */ /* 0x000fea0003800000 */
[----:B-----5:R-:W-:Y:S01]  /*7640*/  FSETP.NAN.FTZ.AND P0, PT, R28, R28, PT ;  /* 0x0000001c1c00720b */ /* 0x020fe20003f18000 */
[----:B------:R-:W-:-:S12]  /*7650*/  IMAD.MOV.U32 R18, RZ, RZ, R28 ;  /* 0x000000ffff127224 */ /* 0x000fd800078e001c */
[----:B------:R-:W-:Y:S05]  /*7660*/  @P0 BRA `(.L_x_16095) ;  /* 0x00000000000c0947 */ /* 0x000fea0003800000 */
[----:B-1----:R-:W-:Y:S01]  /*7670*/  FSETP.NAN.FTZ.AND P0, PT, R23, R23, PT ;  /* 0x000000171700720b */ /* 0x002fe20003f18000 */
[----:B------:R-:W-:-:S12]  /*7680*/  IMAD.MOV.U32 R18, RZ, RZ, R23 ;  /* 0x000000ffff127224 */ /* 0x000fd800078e0017 */
[----:B------:R-:W-:-:S07]  /*7690*/  @!P0 FMNMX.FTZ R18, R28, R23, PT ;  /* 0x000000171c128209 */ /* 0x000fce0003810000 */
.L_x_16095:
[----:B------:R-:W-:Y:S05]  /*76a0*/  BSYNC B0 ;  /* 0x0000000000007941 */ /* 0x000fea0003800000 */
.L_x_16094:
[----:B------:R-:W-:Y:S04]  /*76b0*/  BSSY B6, `(.L_x_16096) ;  /* 0x0000101000067945 */ /* 0x000fe80003800000 */
        /* <DEDUP_REMOVED lines=23> */
.L_x_16101:
[----:B------:R-:W0:Y:S01]  /*7830*/  F2I.S64.TRUNC R4, R4 ;  /* 0x0000000400047311 */ /* 0x000e22000020d900 */
[----:B------:R-:W-:Y:S02]  /*7840*/  IMAD.MOV.U32 R19, RZ, RZ, R26 ;  /* 0x000000ffff137224 */ /* 0x000fe400078e001a */
[----:B0-----:R-:W-:-:S05]  /*7850*/  IMAD.MOV.U32 R3, RZ, RZ, R4 ;  /* 0x000000ffff037224 */ /* 0x001fca00078e0004 */
[----:B------:R0:W-:Y:S01]  /*7860*/  STG.E.U8 desc[UR36][R8.64], R3 ;  /* 0x0000000308007986 */ /* 0x0001e2000c101124 */
[----:B------:R-:W-:Y:S05]  /*7870*/  BRA `(.L_x_16097) ;  /* 0x0000000c00907947 */ /* 0x000fea0003800000 */
.L_x_16100:
        /* <DEDUP_REMOVED lines=10> */
.L_x_16104:
[----:B------:R-:W0:Y:S01]  /*7920*/  F2I.FTZ.TRUNC.NTZ R3, R4 ;  /* 0x0000000400037305 */ /* 0x000e22000021f100 */
[----:B------:R-:W-:Y:S01]  /*7930*/  IMAD.MOV.U32 R19, RZ, RZ, R26 ;  /* 0x000000ffff137224 */ /* 0x000fe200078e001a */
[----:B0-----:R0:W-:Y:S01]  /*7940*/  STG.E desc[UR36][R8.64], R3 ;  /* 0x0000000308007986 */ /* 0x0011e2000c101924 */
[----:B------:R-:W-:Y:S05]  /*7950*/  BRA `(.L_x_16097) ;  /* 0x0000000c00587947 */ /* 0x000fea0003800000 */
.L_x_16103:
[----:B------:R-:W0:Y:S01]  /*7960*/  F2I.FTZ.TRUNC.NTZ R3, R4 ;  /* 0x0000000400037305 */ /* 0x000e22000021f100 */
[----:B------:R-:W-:Y:S01]  /*7970*/  IMAD.MOV.U32 R19, RZ, RZ, R26 ;  /* 0x000000ffff137224 */ /* 0x000fe200078e001a */
[----:B0-----:R0:W-:Y:S01]  /*7980*/  STG.E.U16 desc[UR36][R8.64], R3 ;  /* 0x0000000308007986 */ /* 0x0011e2000c101524 */
[----:B------:R-:W-:Y:S05]  /*7990*/  BRA `(.L_x_16097) ;  /* 0x0000000c00487947 */ /* 0x000fea0003800000 */
.L_x_16099:
        /* <DEDUP_REMOVED lines=9> */
.L_x_16106:
[----:B------:R-:W-:Y:S01]  /*7a30*/  F2FP.F16.F32.PACK_AB R4, RZ, R4 ;  /* 0x00000004ff04723e */ /* 0x000fe200000000ff */
[----:B------:R-:W-:-:S04]  /*7a40*/  IMAD.MOV.U32 R19, RZ, RZ, R26 ;  /* 0x000000ffff137224 */ /* 0x000fc800078e001a */
[----:B------:R0:W-:Y:S01]  /*7a50*/  STG.E.U16 desc[UR36][R8.64], R4 ;  /* 0x0000000408007986 */ /* 0x0001e2000c101524 */
[----:B------:R-:W-:Y:S05]  /*7a60*/  BRA `(.L_x_16097) ;  /* 0x0000000c00147947 */ /* 0x000fea0003800000 */
.L_x_16105:
        /* <DEDUP_REMOVED lines=10> */
.L_x_16108:
[----:B------:R-:W-:Y:S01]  /*7b10*/  F2FP.F16.F32.PACK_AB R3, RZ, R4 ;  /* 0x00000004ff03723e */ /* 0x000fe200000000ff */
[----:B------:R-:W-:-:S03]  /*7b20*/  IMAD.MOV.U32 R19, RZ, RZ, R26 ;  /* 0x000000ffff137224 */ /* 0x000fc600078e001a */
[----:B------:R-:W-:-:S05]  /*7b30*/  PRMT R3, R3, 0x5410, RZ ;  /* 0x0000541003037816 */ /* 0x000fca00000000ff */
[----:B------:R0:W-:Y:S01]  /*7b40*/  STG.E desc[UR36][R8.64], R3 ;  /* 0x0000000308007986 */ /* 0x0001e2000c101924 */
[----:B------:R-:W-:Y:S05]  /*7b50*/  BRA `(.L_x_16097) ;  /* 0x0000000800d87947 */ /* 0x000fea0003800000 */
.L_x_16107:
[----:B------:R-:W-:Y:S01]  /*7b60*/  FMUL.FTZ R4, R4, 1 ;  /* 0x3f80000004047820 */ /* 0x000fe20000410000 */
[----:B------:R-:W-:-:S05]  /*7b70*/  IMAD.MOV.U32 R19, RZ, RZ, R26 ;  /* 0x000000ffff137224 */ /* 0x000fca00078e001a */
[----:B------:R-:W0:Y:S02]  /*7b80*/  F2F.F64.F32 R4, R4 ;  /* 0x0000000400047310 */ /* 0x000e240000201800 */
[----:B0-----:R0:W-:Y:S01]  /*7b90*/  STG.E.64 desc[UR36][R8.64], R4 ;  /* 0x0000000408007986 */ /* 0x0011e2000c101b24 */
[----:B------:R-:W-:Y:S05]  /*7ba0*/  BRA `(.L_x_16097) ;  /* 0x0000000800c47947 */ /* 0x000fea0003800000 */
.L_x_16098:
        /* <DEDUP_REMOVED lines=13> */
.L_x_16111:
[----:B------:R-:W-:Y:S01]  /*7c80*/  FMUL.FTZ R4, R4, 1 ;  /* 0x3f80000004047820 */ /* 0x000fe20000410000 */
[----:B------:R-:W-:Y:S01]  /*7c90*/  CS2R R6, SRZ ;  /* 0x0000000000067805 */ /* 0x000fe2000001ff00 */
[----:B------:R-:W-:-:S04]  /*7ca0*/  IMAD.MOV.U32 R19, RZ, RZ, R26 ;  /* 0x000000ffff137224 */ /* 0x000fc800078e001a */
[----:B------:R-:W0:Y:S02]  /*7cb0*/  F2F.F64.F32 R4, R4 ;  /* 0x0000000400047310 */ /* 0x000e240000201800 */
[----:B0-----:R0:W-:Y:S01]  /*7cc0*/  STG.E.128 desc[UR36][R8.64], R4 ;  /* 0x0000000408007986 */ /* 0x0011e2000c101d24 */
[----:B------:R-:W-:Y:S05]  /*7cd0*/  BRA `(.L_x_16097) ;  /* 0x0000000800787947 */ /* 0x000fea0003800000 */
.L_x_16110:
        /* <DEDUP_REMOVED lines=20> */
.L_x_16115:
[----:B------:R-:W-:Y:S05]  /*7e20*/  BSYNC B0 ;  /* 0x0000000000007941 */ /* 0x000fea0003800000 */
.L_x_16114:
[----:B------:R-:W-:Y:S01]  /*7e30*/  LOP3.LUT R5, R0, R5, RZ, 0xfc, !PT ;  /* 0x0000000500057212 */ /* 0x000fe200078efcff */
[----:B------:R-:W-:-:S04]  /*7e40*/  IMAD.MOV.U32 R19, RZ, RZ, R26 ;  /* 0x000000ffff137224 */ /* 0x000fc800078e001a */
[----:B------:R0:W-:Y:S01]  /*7e50*/  STG.E.U8 desc[UR36][R8.64], R5 ;  /* 0x0000000508007986 */ /* 0x0001e2000c101124 */
[----:B------:R-:W-:Y:S05]  /*7e60*/  BRA `(.L_x_16097) ;  /* 0x0000000800147947 */ /* 0x000fea0003800000 */
.L_x_16113:
        /* <DEDUP_REMOVED lines=12> */
.L_x_16117:
[----:B------:R-:W-:Y:S01]  /*7f30*/  IMAD.MOV.U32 R0, RZ, RZ, 0x7f ;  /* 0x0000007fff007424 */ /* 0x000fe200078e00ff */
[----:B------:R-:W-:-:S04]  /*7f40*/  ISETP.GT.U32.AND P0, PT, R5, 0x7f800000, PT ;  /* 0x7f8000000500780c */ /* 0x000fc80003f04070 */
[----:B------:R-:W-:-:S09]  /*7f50*/  SEL R0, R0, 0x7c, P0 ;  /* 0x0000007c00007807 */ /* 0x000fd20000000000 */
.L_x_16118:
[----:B------:R-:W-:Y:S05]  /*7f60*/  BSYNC B0 ;  /* 0x0000000000007941 */ /* 0x000fea0003800000 */
.L_x_16116:
[----:B------:R-:W-:Y:S01]  /*7f70*/  LOP3.LUT R4, R4, 0x80000000, RZ, 0xc0, !PT ;  /* 0x8000000004047812 */ /* 0x000fe200078ec0ff */
[----:B------:R-:W-:-:S03]  /*7f80*/  IMAD.MOV.U32 R19, RZ, RZ, R26 ;  /* 0x000000ffff137224 */ /* 0x000fc600078e001a */
[----:B------:R-:W-:-:S04]  /*7f90*/  SHF.R.U32.HI R3, RZ, 0x18, R4 ;  /* 0x00000018ff037819 */ /* 0x000fc80000011604 */
[----:B------:R-:W-:-:S05]  /*7fa0*/  LOP3.LUT R3, R0, R3, RZ, 0xfc, !PT ;  /* 0x0000000300037212 */ /* 0x000fca00078efcff */
[----:B------:R0:W-:Y:S01]  /*7fb0*/  STG.E.U8 desc[UR36][R8.64], R3 ;  /* 0x0000000308007986 */ /* 0x0001e2000c101124 */
[----:B------:R-:W-:Y:S05]  /*7fc0*/  BRA `(.L_x_16097) ;  /* 0x0000000400bc7947 */ /* 0x000fea0003800000 */
.L_x_16112:
[----:B------:R-:W-:Y:S01]  /*7fd0*/  F2FP.BF16.F32.PACK_AB R4, RZ, R4 ;  /* 0x00000004ff04723e */ /* 0x000fe200000010ff */
[----:B------:R-:W-:-:S04]  /*7fe0*/  IMAD.MOV.U32 R19, RZ, RZ, R26 ;  /* 0x000000ffff137224 */ /* 0x000fc800078e001a */
[----:B------:R0:W-:Y:S01]  /*7ff0*/  STG.E.U16 desc[UR36][R8.64], R4 ;  /* 0x0000000408007986 */ /* 0x0001e2000c101524 */
[----:B------:R-:W-:Y:S05]  /*8000*/  BRA `(.L_x_16097) ;  /* 0x0000000400ac7947 */ /* 0x000fea0003800000 */
.L_x_16109:
        /* <DEDUP_REMOVED lines=12> */
.L_x_16121:
        /* <DEDUP_REMOVED lines=16> */
.L_x_16124:
[----:B------:R-:W-:-:S04]  /*81d0*/  LOP3.LUT R4, R4, 0x80000000, RZ, 0xc0, !PT ;  /* 0x8000000004047812 */ /* 0x000fc800078ec0ff */
[----:B------:R-:W-:-:S04]  /*81e0*/  SHF.R.U32.HI R4, RZ, 0x18, R4 ;  /* 0x00000018ff047819 */ /* 0x000fc80000011604 */
[----:B------:R-:W-:-:S04]  /*81f0*/  LOP3.LUT R3, R3, R4, RZ, 0xfc, !PT ;  /* 0x0000000403037212 */ /* 0x000fc800078efcff */
[----:B------:R-:W-:-:S07]  /*8200*/  PRMT R0, R3, 0x7610, R0 ;  /* 0x0000761003007816 */ /* 0x000fce0000000000 */
.L_x_16123:
[----:B------:R-:W-:Y:S05]  /*8210*/  BSYNC B0 ;  /* 0x0000000000007941 */ /* 0x000fea0003800000 */
.L_x_16122:
[----:B------:R0:W-:Y:S01]  /*8220*/  STG.E.U8 desc[UR36][R8.64], R0 ;  /* 0x0000000008007986 */ /* 0x0001e2000c101124 */
[----:B------:R-:W-:Y:S01]  /*8230*/  IMAD.MOV.U32 R19, RZ, RZ, R26 ;  /* 0x000000ffff137224 */ /* 0x000fe200078e001a */
[----:B------:R-:W-:Y:S06]  /*8240*/  BRA `(.L_x_16097) ;  /* 0x00000004001c7947 */ /* 0x000fec0003800000 */
.L_x_16120:
        /* <DEDUP_REMOVED lines=16> */
.L_x_16127:
[----:B------:R-:W-:-:S04]  /*8350*/  LOP3.LUT R4, R4, 0x80000000, RZ, 0xc0, !PT ;  /* 0x8000000004047812 */ /* 0x000fc800078ec0ff */
[----:B------:R-:W-:-:S04]  /*8360*/  SHF.R.U32.HI R4, RZ, 0x18, R4 ;  /* 0x00000018ff047819 */ /* 0x000fc80000011604 */
[----:B------:R-:W-:-:S04]  /*8370*/  LOP3.LUT R3, R3, R4, RZ, 0xfc, !PT ;  /* 0x0000000403037212 */ /* 0x000fc800078efcff */
[----:B------:R-:W-:-:S07]  /*8380*/  PRMT R0, R3, 0x7610, R0 ;  /* 0x0000761003007816 */ /* 0x000fce0000000000 */
.L_x_16126:
[----:B------:R-:W-:Y:S05]  /*8390*/  BSYNC B0 ;  /* 0x0000000000007941 */ /* 0x000fea0003800000 */
.L_x_16125:
[----:B------:R0:W-:Y:S01]  /*83a0*/  STG.E.U8 desc[UR36][R8.64], R0 ;  /* 0x0000000008007986 */ /* 0x0001e2000c101124 */
[----:B------:R-:W-:Y:S01]  /*83b0*/  IMAD.MOV.U32 R19, RZ, RZ, R26 ;  /* 0x000000ffff137224 */ /* 0x000fe200078e001a */
[----:B------:R-:W-:Y:S06]  /*83c0*/  BRA `(.L_x_16097) ;  /* 0x0000000000bc7947 */ /* 0x000fec0003800000 */
.L_x_16119:
        /* <DEDUP_REMOVED lines=22> */
.L_x_16102:
        /* <DEDUP_REMOVED lines=16> */
.L_x_16130:
[----:B------:R-:W-:Y:S01]  /*8630*/  IMAD.MOV.U32 R19, RZ, RZ, R26 ;  /* 0x000000ffff137224 */ /* 0x000fe200078e001a */
[----:B------:R-:W-:Y:S06]  /*8640*/  BRA `(.L_x_16097) ;  /* 0x00000000001c7947 */ /* 0x000fec0003800000 */
.L_x_16129:
[----:B------:R-:W0:Y:S01]  /*8650*/  F2I.U64.TRUNC R4, R4 ;  /* 0x0000000400047311 */ /* 0x000e22000020d800 */
[----:B------:R-:W-:Y:S01]  /*8660*/  IMAD.MOV.U32 R19, RZ, RZ, R26 ;  /* 0x000000ffff137224 */ /* 0x000fe200078e001a */
[----:B0-----:R0:W-:Y:S01]  /*8670*/  STG.E.64 desc[UR36][R8.64], R4 ;  /* 0x0000000408007986 */ /* 0x0011e2000c101b24 */
[----:B------:R-:W-:Y:S05]  /*8680*/  BRA `(.L_x_16097) ;  /* 0x00000000000c7947 */ /* 0x000fea0003800000 */
.L_x_16128:
[----:B------:R-:W0:Y:S01]  /*8690*/  F2I.FTZ.U32.TRUNC.NTZ R3, R4 ;  /* 0x0000000400037305 */ /* 0x000e22000021f000 */
[----:B------:R-:W-:Y:S01]  /*86a0*/  IMAD.MOV.U32 R19, RZ, RZ, R26 ;  /* 0x000000ffff137224 */ /* 0x000fe200078e001a */
[----:B0-----:R0:W-:Y:S06]  /*86b0*/  STG.E desc[UR36][R8.64], R3 ;  /* 0x0000000308007986 */ /* 0x0011ec000c101924 */
.L_x_16097:
[----:B------:R-:W-:Y:S05]  /*86c0*/  BSYNC B6 ;  /* 0x0000000000067941 */ /* 0x000fea0003800000 */
.L_x_16096:
[----:B------:R-:W-:Y:S01]  /*86d0*/  ISETP.GE.AND P0, PT, R19, R17, PT ;  /* 0x000000111300720c */ /* 0x000fe20003f06270 */
[----:B------:R-:W-:-:S12]  /*86e0*/  BSSY B6, `(.L_x_16131) ;  /* 0x00001d8000067945 */ /* 0x000fd80003800000 */
[----:B------:R-:W-:Y:S05]  /*86f0*/  @P0 BRA `(.L_x_16132) ;  /* 0x0000001c00580947 */ /* 0x000fea0003800000 */
[----:B0---4-:R-:W0:Y:S01]  /*8700*/  LDC.64 R8, c[0x0][0x218] ;  /* 0x00008600ff087b82 */ /* 0x011e220000000a00 */
        /* <DEDUP_REMOVED lines=17> */
[----:B--2--5:R-:W0:Y:S02]  /*8820*/  F2I.FTZ.TRUNC.NTZ R3, R22 ;  /* 0x0000001600037305 */ /* 0x024e24000021f100 */
[----:B0-----:R0:W-:Y:S01]  /*8830*/  STG.E.U8 desc[UR36][R8.64], R3 ;  /* 0x0000000308007986 */ /* 0x0011e2000c101124 */
[----:B------:R-:W-:Y:S05]  /*8840*/  BRA `(.L_x_16138) ;  /* 0x0000000c00507947 */ /* 0x000fea0003800000 */
.L_x_16136:
[----:B--2--5:R-:W0:Y:S02]  /*8850*/  F2I.S64.TRUNC R22, R22 ;  /* 0x0000001600167311 */ /* 0x024e24000020d900 */
[----:B0-----:R-:W-:-:S05]  /*8860*/  IMAD.MOV.U32 R3, RZ, RZ, R22 ;  /* 0x000000ffff037224 */ /* 0x001fca00078e0016 */
[----:B------:R0:W-:Y:S01]  /*8870*/  STG.E.U8 desc[UR36][R8.64], R3 ;  /* 0x0000000308007986 */ /* 0x0001e2000c101124 */
[----:B------:R-:W-:Y:S05]  /*8880*/  BRA `(.L_x_16138) ;  /* 0x0000000c00407947 */ /* 0x000fea0003800000 */
.L_x_16135:
[----:B------:R-:W-:-:S13]  /*8890*/  ISETP.NE.AND P0, PT, R0, 0x2, PT ;  /* 0x000000020000780c */ /* 0x000fda0003f05270 */
[----:B------:R-:W-:Y:S05]  /*88a0*/  @!P0 BRA `(.L_x_16139) ;  /* 0x0000000000288947 */ /* 0x000fea0003800000 */
[----:B------:R-:W-:-:S13]  /*88b0*/  ISETP.NE.AND P0, PT, R0, 0x3, PT ;  /* 0x000000030000780c */ /* 0x000fda0003f05270 */
[----:B------:R-:W-:Y:S05]  /*88c0*/  @!P0 BRA `(.L_x_16140) ;  /* 0x0000000000148947 */ /* 0x000fea0003800000 */
[----:B------:R-:W-:-:S13]  /*88d0*/  ISETP.NE.AND P0, PT, R0, 0x4, PT ;  /* 0x000000040000780c */ /* 0x000fda0003f05270 */
[----:B------:R-:W-:Y:S05]  /*88e0*/  @P0 BRA `(.L_x_16137) ;  /* 0x0000000800d00947 */ /* 0x000fea0003800000 */
[----:B--2--5:R-:W0:Y:S02]  /*88f0*/  F2I.S64.TRUNC R22, R22 ;  /* 0x0000001600167311 */ /* 0x024e24000020d900 */
[----:B0-----:R0:W-:Y:S01]  /*8900*/  STG.E.64 desc[UR36][R8.64], R22 ;  /* 0x0000001608007986 */ /* 0x0011e2000c101b24 */
[----:B------:R-:W-:Y:S05]  /*8910*/  BRA `(.L_x_16138) ;  /* 0x0000000c001c7947 */ /* 0x000fea0003800000 */
.L_x_16140:
[----:B--2--5:R-:W0:Y:S02]  /*8920*/  F2I.FTZ.TRUNC.NTZ R3, R22 ;  /* 0x0000001600037305 */ /* 0x024e24000021f100 */
[----:B0-----:R0:W-:Y:S01]  /*8930*/  STG.E desc[UR36][R8.64], R3 ;  /* 0x0000000308007986 */ /* 0x0011e2000c101924 */
[----:B------:R-:W-:Y:S05]  /*8940*/  BRA `(.L_x_16138) ;  /* 0x0000000c00107947 */ /* 0x000fea0003800000 */
.L_x_16139:
[----:B--2--5:R-:W0:Y:S02]  /*8950*/  F2I.FTZ.TRUNC.NTZ R3, R22 ;  /* 0x0000001600037305 */ /* 0x024e24000021f100 */
[----:B0-----:R0:W-:Y:S01]  /*8960*/  STG.E.U16 desc[UR36][R8.64], R3 ;  /* 0x0000000308007986 */ /* 0x0011e2000c101524 */
[----:B------:R-:W-:Y:S05]  /*8970*/  BRA `(.L_x_16138) ;  /* 0x0000000c00047947 */ /* 0x000fea0003800000 */
.L_x_16134:
[----:B------:R-:W-:-:S13]  /*8980*/  ISETP.GT.AND P0, PT, R0, 0x6, PT ;  /* 0x000000060000780c */ /* 0x000fda0003f04270 */
[----:B------:R-:W-:Y:S05]  /*8990*/  @P0 BRA `(.L_x_16141) ;  /* 0x0000000000240947 */ /* 0x000fea0003800000 */
[----:B------:R-:W-:-:S13]  /*89a0*/  ISETP.NE.AND P0, PT, R0, 0x5, PT ;  /* 0x000000050000780c */ /* 0x000fda0003f05270 */
[----:B------:R-:W-:Y:S05]  /*89b0*/  @!P0 BRA `(.L_x_16142) ;  /* 0x0000000000108947 */ /* 0x000fea0003800000 */
[----:B------:R-:W-:-:S13]  /*89c0*/  ISETP.NE.AND P0, PT, R0, 0x6, PT ;  /* 0x000000060000780c */ /* 0x000fda0003f05270 */
[----:B------:R-:W-:Y:S05]  /*89d0*/  @P0 BRA `(.L_x_16137) ;  /* 0x0000000800940947 */ /* 0x000fea0003800000 */
[----:B--2--5:R4:W-:Y:S01]  /*89e0*/  STG.E desc[UR36][R8.64], R22 ;  /* 0x0000001608007986 */ /* 0x0249e2000c101924 */
[----:B------:R-:W-:Y:S05]  /*89f0*/  BRA `(.L_x_16138) ;  /* 0x0000000800e47947 */ /* 0x000fea0003800000 */
.L_x_16142:
[----:B--2--5:R-:W-:-:S05]  /*8a00*/  F2FP.F16.F32.PACK_AB R22, RZ, R22 ;  /* 0x00000016ff16723e */ /* 0x024fca00000000ff */
[----:B------:R0:W-:Y:S01]  /*8a10*/  STG.E.U16 desc[UR36][R8.64], R22 ;  /* 0x0000001608007986 */ /* 0x0001e2000c101524 */
[----:B------:R-:W-:Y:S05]  /*8a20*/  BRA `(.L_x_16138) ;  /* 0x0000000800d87947 */ /* 0x000fea0003800000 */
.L_x_16141:
[----:B------:R-:W-:-:S13]  /*8a30*/  ISETP.NE.AND P0, PT, R0, 0x7, PT ;  /* 0x000000070000780c */ /* 0x000fda0003f05270 */
[----:B------:R-:W-:Y:S05]  /*8a40*/  @!P0 BRA `(.L_x_16143) ;  /* 0x00000000002c8947 */ /* 0x000fea0003800000 */
[----:B------:R-:W-:-:S13]  /*8a50*/  ISETP.NE.AND P0, PT, R0, 0x8, PT ;  /* 0x000000080000780c */ /* 0x000fda0003f05270 */
[----:B------:R-:W-:Y:S05]  /*8a60*/  @!P0 BRA `(.L_x_16144) ;  /* 0x0000000000148947 */ /* 0x000fea0003800000 */
[----:B------:R-:W-:-:S13]  /*8a70*/  ISETP.NE.AND P0, PT, R0, 0x9, PT ;  /* 0x000000090000780c */ /* 0x000fda0003f05270 */
[----:B------:R-:W-:Y:S05]  /*8a80*/  @P0 BRA `(.L_x_16137) ;  /* 0x0000000800680947 */ /* 0x000fea0003800000 */
[----:B-----5:R-:W-:-:S05]  /*8a90*/  IMAD.MOV.U32 R23, RZ, RZ, RZ ;  /* 0x000000ffff177224 */ /* 0x020fca00078e00ff */
[----:B--2---:R1:W-:Y:S01]  /*8aa0*/  STG.E.64 desc[UR36][R8.64], R22 ;  /* 0x0000001608007986 */ /* 0x0043e2000c101b24 */
[----:B------:R-:W-:Y:S05]  /*8ab0*/  BRA `(.L_x_16138) ;  /* 0x0000000800b47947 */ /* 0x000fea0003800000 */
.L_x_16144:
[----:B--2--5:R-:W-:-:S04]  /*8ac0*/  F2FP.F16.F32.PACK_AB R3, RZ, R22 ;  /* 0x00000016ff03723e */ /* 0x024fc800000000ff */
[----:B------:R-:W-:-:S05]  /*8ad0*/  PRMT R3, R3, 0x5410, RZ ;  /* 0x0000541003037816 */ /* 0x000fca00000000ff */
[----:B------:R2:W-:Y:S01]  /*8ae0*/  STG.E desc[UR36][R8.64], R3 ;  /* 0x0000000308007986 */ /* 0x0005e2000c101924 */
[----:B------:R-:W-:Y:S05]  /*8af0*/  BRA `(.L_x_16138) ;  /* 0x0000000800a47947 */ /* 0x000fea0003800000 */
.L_x_16143:
[----:B--2--5:R-:W-:-:S06]  /*8b00*/  FMUL.FTZ R4, R22, 1 ;  /* 0x3f80000016047820 */ /* 0x024fcc0000410000 */
[----:B------:R-:W0:Y:S02]  /*8b10*/  F2F.F64.F32 R4, R4 ;  /* 0x0000000400047310 */ /* 0x000e240000201800 */
[----:B0-----:R0:W-:Y:S01]  /*8b20*/  STG.E.64 desc[UR36][R8.64], R4 ;  /* 0x0000000408007986 */ /* 0x0011e2000c101b24 */
[----:B------:R-:W-:Y:S05]  /*8b30*/  BRA `(.L_x_16138) ;  /* 0x0000000800947947 */ /* 0x000fea0003800000 */
.L_x_16133:
        /* <DEDUP_REMOVED lines=8> */
[----:B--2--5:R-:W-:-:S04]  /*8bc0*/  FSETP.NEU.FTZ.AND P0, PT, R22, RZ, PT ;  /* 0x000000ff1600720b */ /* 0x024fc80003f1d000 */
[----:B------:R-:W-:-:S05]  /*8bd0*/  SEL R3, RZ, 0x1, !P0 ;  /* 0x00000001ff037807 */ /* 0x000fca0004000000 */
[----:B------:R0:W-:Y:S01]  /*8be0*/  STG.E.U8 desc[UR36][R8.64], R3 ;  /* 0x0000000308007986 */ /* 0x0001e2000c101124 */
[----:B------:R-:W-:Y:S05]  /*8bf0*/  BRA `(.L_x_16138) ;  /* 0x0000000800647947 */ /* 0x000fea0003800000 */
.L_x_16147:
[----:B--2--5:R-:W-:Y:S01]  /*8c00*/  FMUL.FTZ R4, R22, 1 ;  /* 0x3f80000016047820 */ /* 0x024fe20000410000 */
[----:B------:R-:W-:-:S05]  /*8c10*/  CS2R R6, SRZ ;  /* 0x0000000000067805 */ /* 0x000fca000001ff00 */
[----:B------:R-:W0:Y:S02]  /*8c20*/  F2F.F64.F32 R4, R4 ;  /* 0x0000000400047310 */ /* 0x000e240000201800 */
[----:B0-----:R0:W-:Y:S01]  /*8c30*/  STG.E.128 desc[UR36][R8.64], R4 ;  /* 0x0000000408007986 */ /* 0x0011e2000c101d24 */
[----:B------:R-:W-:Y:S05]  /*8c40*/  BRA `(.L_x_16138) ;  /* 0x0000000800507947 */ /* 0x000fea0003800000 */
.L_x_16146:
[----:B------:R-:W-:-:S13]  /*8c50*/  ISETP.NE.AND P0, PT, R0, 0xf, PT ;  /* 0x0000000f0000780c */ /* 0x000fda0003f05270 */
[----:B------:R-:W-:Y:S05]  /*8c60*/  @!P0 BRA `(.L_x_16148) ;  /* 0x0000000000ac8947 */ /* 0x000fea0003800000 */
[----:B------:R-:W-:-:S13]  /*8c70*/  ISETP.NE.AND P0, PT, R0, 0x17, PT ;  /* 0x000000170000780c */ /* 0x000fda0003f05270 */
[----:B------:R-:W-:Y:S05]  /*8c80*/  @!P0 BRA `(.L_x_16149) ;  /* 0x0000000000508947 */ /* 0x000fea0003800000 */
[----:B------:R-:W-:-:S13]  /*8c90*/  ISETP.NE.AND P0, PT, R0, 0x18, PT ;  /* 0x000000180000780c */ /* 0x000fda0003f05270 */
[----:B------:R-:W-:Y:S05]  /*8ca0*/  @P0 BRA `(.L_x_16137) ;  /* 0x0000000400e00947 */ /* 0x000fea0003800000 */
[C---:B--2--5:R-:W-:Y:S01]  /*8cb0*/  LOP3.LUT R4, R22.reuse, 0x7fffffff, RZ, 0xc0, !PT ;  /* 0x7fffffff16047812 */ /* 0x064fe200078ec0ff */
        /* <DEDUP_REMOVED lines=13> */
.L_x_16151:
[----:B------:R-:W-:Y:S05]  /*8d90*/  BSYNC B0 ;  /* 0x0000000000007941 */ /* 0x000fea0003800000 */
.L_x_16150:
[----:B------:R-:W-:-:S05]  /*8da0*/  LOP3.LUT R5, R0, R5, RZ, 0xfc, !PT ;  /* 0x0000000500057212 */ /* 0x000fca00078efcff */
[----:B------:R0:W-:Y:S01]  /*8db0*/  STG.E.U8 desc[UR36][R8.64], R5 ;  /* 0x0000000508007986 */ /* 0x0001e2000c101124 */
[----:B------:R-:W-:Y:S05]  /*8dc0*/  BRA `(.L_x_16138) ;  /* 0x0000000400f07947 */ /* 0x000fea0003800000 */
.L_x_16149:
[----:B--2--5:R-:W-:Y:S01]  /*8dd0*/  LOP3.LUT R4, R22, 0x7fffffff, RZ, 0xc0, !PT ;  /* 0x7fffffff16047812 */ /* 0x024fe200078ec0ff */
        /* <DEDUP_REMOVED lines=11> */
.L_x_16153:
[----:B------:R-:W-:Y:S01]  /*8e90*/  IMAD.MOV.U32 R0, RZ, RZ, 0x7f ;  /* 0x0000007fff007424 */ /* 0x000fe200078e00ff */
[----:B------:R-:W-:-:S04]  /*8ea0*/  ISETP.GT.U32.AND P0, PT, R4, 0x7f800000, PT ;  /* 0x7f8000000400780c */ /* 0x000fc80003f04070 */
[----:B------:R-:W-:-:S09]  /*8eb0*/  SEL R0, R0, 0x7c, P0 ;  /* 0x0000007c00007807 */ /* 0x000fd20000000000 */
.L_x_16154:
[----:B------:R-:W-:Y:S05]  /*8ec0*/  BSYNC B0 ;  /* 0x0000000000007941 */ /* 0x000fea0003800000 */
.L_x_16152:
[----:B------:R-:W-:-:S04]  /*8ed0*/  LOP3.LUT R22, R22, 0x80000000, RZ, 0xc0, !PT ;  /* 0x8000000016167812 */ /* 0x000fc800078ec0ff */
[----:B------:R-:W-:-:S04]  /*8ee0*/  SHF.R.U32.HI R3, RZ, 0x18, R22 ;  /* 0x00000018ff037819 */ /* 0x000fc80000011616 */
[----:B------:R-:W-:-:S05]  /*8ef0*/  LOP3.LUT R3, R0, R3, RZ, 0xfc, !PT ;  /* 0x0000000300037212 */ /* 0x000fca00078efcff */
[----:B------:R0:W-:Y:S01]  /*8f00*/  STG.E.U8 desc[UR36][R8.64], R3 ;  /* 0x0000000308007986 */ /* 0x0001e2000c101124 */
[----:B------:R-:W-:Y:S05]  /*8f10*/  BRA `(.L_x_16138) ;  /* 0x00000004009c7947 */ /* 0x000fea0003800000 */
.L_x_16148:
[----:B--2--5:R-:W-:-:S05]  /*8f20*/  F2FP.BF16.F32.PACK_AB R22, RZ, R22 ;  /* 0x00000016ff16723e */ /* 0x024fca00000010ff */
[----:B------:R0:W-:Y:S01]  /*8f30*/  STG.E.U16 desc[UR36][R8.64], R22 ;  /* 0x0000001608007986 */ /* 0x0001e2000c101524 */
[----:B------:R-:W-:Y:S05]  /*8f40*/  BRA `(.L_x_16138) ;  /* 0x0000000400907947 */ /* 0x000fea0003800000 */
.L_x_16145:
        /* <DEDUP_REMOVED lines=8> */
[----:B--2--5:R-:W0:Y:S02]  /*8fd0*/  F2I.FTZ.U32.TRUNC.NTZ R3, R22 ;  /* 0x0000001600037305 */ /* 0x024e24000021f000 */
[----:B0-----:R0:W-:Y:S01]  /*8fe0*/  STG.E.U16 desc[UR36][R8.64], R3 ;  /* 0x0000000308007986 */ /* 0x0011e2000c101524 */
[----:B------:R-:W-:Y:S05]  /*8ff0*/  BRA `(.L_x_16138) ;  /* 0x0000000400647947 */ /* 0x000fea0003800000 */
.L_x_16157:
[----:B--2--5:R-:W-:Y:S01]  /*9000*/  LOP3.LUT R3, R22, 0x7fffffff, RZ, 0xc0, !PT ;  /* 0x7fffffff16037812 */ /* 0x024fe200078ec0ff */
        /* <DEDUP_REMOVED lines=15> */
.L_x_16160:
[----:B------:R-:W-:-:S04]  /*9100*/  LOP3.LUT R22, R22, 0x80000000, RZ, 0xc0, !PT ;  /* 0x8000000016167812 */ /* 0x000fc800078ec0ff */
[----:B------:R-:W-:-:S04]  /*9110*/  SHF.R.U32.HI R3, RZ, 0x18, R22 ;  /* 0x00000018ff037819 */ /* 0x000fc80000011616 */
[----:B------:R-:W-:-:S04]  /*9120*/  LOP3.LUT R0, R0, R3, RZ, 0xfc, !PT ;  /* 0x0000000300007212 */ /* 0x000fc800078efcff */
[----:B------:R-:W-:-:S07]  /*9130*/  PRMT R4, R0, 0x7610, R4 ;  /* 0x0000761000047816 */ /* 0x000fce0000000004 */
.L_x_16159:
[----:B------:R-:W-:Y:S05]  /*9140*/  BSYNC B0 ;  /* 0x0000000000007941 */ /* 0x000fea0003800000 */
.L_x_16158:
[----:B------:R0:W-:Y:S01]  /*9150*/  STG.E.U8 desc[UR36][R8.64], R4 ;  /* 0x0000000408007986 */ /* 0x0001e2000c101124 */
[----:B------:R-:W-:Y:S05]  /*9160*/  BRA `(.L_x_16138) ;  /* 0x0000000400087947 */ /* 0x000fea0003800000 */
.L_x_16156:
        /* <DEDUP_REMOVED lines=16> */
.L_x_16163:
[----:B------:R-:W-:-:S04]  /*9270*/  LOP3.LUT R22, R22, 0x80000000, RZ, 0xc0, !PT ;  /* 0x8000000016167812 */ /* 0x000fc800078ec0ff */
[----:B------:R-:W-:-:S04]  /*9280*/  SHF.R.U32.HI R3, RZ, 0x18, R22 ;  /* 0x00000018ff037819 */ /* 0x000fc80000011616 */
[----:B------:R-:W-:-:S04]  /*9290*/  LOP3.LUT R0, R0, R3, RZ, 0xfc, !PT ;  /* 0x0000000300007212 */ /* 0x000fc800078efcff */
[----:B------:R-:W-:-:S07]  /*92a0*/  PRMT R4, R0, 0x7610, R4 ;  /* 0x0000761000047816 */ /* 0x000fce0000000004 */
.L_x_16162:
[----:B------:R-:W-:Y:S05]  /*92b0*/  BSYNC B0 ;  /* 0x0000000000007941 */ /* 0x000fea0003800000 */
.L_x_16161:
[----:B------:R0:W-:Y:S01]  /*92c0*/  STG.E.U8 desc[UR36][R8.64], R4 ;  /* 0x0000000408007986 */ /* 0x0001e2000c101124 */
[----:B------:R-:W-:Y:S05]  /*92d0*/  BRA `(.L_x_16138) ;  /* 0x0000000000ac7947 */ /* 0x000fea0003800000 */
.L_x_16155:
[----:B------:R-:W-:-:S13]  /*92e0*/  ISETP.NE.AND P0, PT, R0, 0x1c, PT ;  /* 0x0000001c0000780c */ /* 0x000fda0003f05270 */
[----:B------:R-:W-:Y:S05]  /*92f0*/  @!P0 BRA `(.L_x_16164) ;  /* 0x00000000009c8947 */ /* 0x000fea0003800000 */
[----:B------:R-:W-:-:S13]  /*9300*/  ISETP.NE.AND P0, PT, R0, 0x1d, PT ;  /* 0x0000001d0000780c */ /* 0x000fda0003f05270 */
[----:B------:R-:W-:Y:S05]  /*9310*/  @!P0 BRA `(.L_x_16165) ;  /* 0x0000000000888947 */ /* 0x000fea0003800000 */
[----:B------:R-:W-:-:S13]  /*9320*/  ISETP.NE.AND P0, PT, R0, 0x2c, PT ;  /* 0x0000002c0000780c */ /* 0x000fda0003f05270 */
[----:B------:R-:W-:Y:S05]  /*9330*/  @P0 BRA `(.L_x_16137) ;  /* 0x00000000003c0947 */ /* 0x000fea0003800000 */
[----:B--2--5:R-:W-:-:S04]  /*9340*/  SHF.R.U32.HI R4, RZ, 0x17, R22 ;  /* 0x00000017ff047819 */ /* 0x024fc80000011616 */
        /* <DEDUP_REMOVED lines=14> */
.L_x_16137:
        /* <DEDUP_REMOVED lines=16> */
.L_x_16166:
[----:B------:R-:W-:Y:S05]  /*9530*/  BRA `(.L_x_16138) ;  /* 0x0000000000147947 */ /* 0x000fea0003800000 */
.L_x_16165:
[----:B--2--5:R-:W0:Y:S02]  /*9540*/  F2I.U64.TRUNC R22, R22 ;  /* 0x0000001600167311 */ /* 0x024e24000020d800 */
[----:B0-----:R0:W-:Y:S01]  /*9550*/  STG.E.64 desc[UR36][R8.64], R22 ;  /* 0x0000001608007986 */ /* 0x0011e2000c101b24 */
[----:B------:R-:W-:Y:S05]  /*9560*/  BRA `(.L_x_16138) ;  /* 0x0000000000087947 */ /* 0x000fea0003800000 */
.L_x_16164:
[----:B--2--5:R-:W0:Y:S02]  /*9570*/  F2I.FTZ.U32.TRUNC.NTZ R3, R22 ;  /* 0x0000001600037305 */ /* 0x024e24000021f000 */
[----:B0-----:R0:W-:Y:S02]  /*9580*/  STG.E desc[UR36][R8.64], R3 ;  /* 0x0000000308007986 */ /* 0x0011e4000c101924 */
.L_x_16138:
[----:B------:R-:W-:-:S05]  /*9590*/  VIADD R19, R19, 0x80 ;  /* 0x0000008013137836 */ /* 0x000fca0000000000 */
[----:B------:R-:W-:-:S13]  /*95a0*/  ISETP.GE.AND P0, PT, R19, R17, PT ;  /* 0x000000111300720c */ /* 0x000fda0003f06270 */
[----:B------:R-:W-:Y:S05]  /*95b0*/  @P0 BRA `(.L_x_16132) ;  /* 0x0000000c00a80947 */ /* 0x000fea0003800000 */
[----:B012-4-:R-:W0:Y:S01]  /*95c0*/  LDC.64 R8, c[0x0][0x218] ;  /* 0x00008600ff087b82 */ /* 0x017e220000000a00 */
        /* <DEDUP_REMOVED lines=20> */
.L_x_16170:
[----:B------:R-:W0:Y:S02]  /*9710*/  F2I.S64.TRUNC R24, R24 ;  /* 0x0000001800187311 */ /* 0x000e24000020d900 */
[----:B0-----:R-:W-:-:S05]  /*9720*/  IMAD.MOV.U32 R3, RZ, RZ, R24 ;  /* 0x000000ffff037224 */ /* 0x001fca00078e0018 */
[----:B------:R0:W-:Y:S01]  /*9730*/  STG.E.U8 desc[UR36][R8.64], R3 ;  /* 0x0000000308007986 */ /* 0x0001e2000c101124 */
[----:B------:R-:W-:Y:S05]  /*9740*/  BRA `(.L_x_16172) ;  /* 0x0000000c00407947 */ /* 0x000fea0003800000 */
.L_x_16169:
        /* <DEDUP_REMOVED lines=9> */
.L_x_16174:
[----:B------:R-:W0:Y:S02]  /*97e0*/  F2I.FTZ.TRUNC.NTZ R3, R24 ;  /* 0x0000001800037305 */ /* 0x000e24000021f100 */
[----:B0-----:R0:W-:Y:S01]  /*97f0*/  STG.E desc[UR36][R8.64], R3 ;  /* 0x0000000308007986 */ /* 0x0011e2000c101924 */
[----:B------:R-:W-:Y:S05]  /*9800*/  BRA `(.L_x_16172) ;  /* 0x0000000c00107947 */ /* 0x000fea0003800000 */
.L_x_16173:
[----:B------:R-:W0:Y:S02]  /*9810*/  F2I.FTZ.TRUNC.NTZ R3, R24 ;  /* 0x0000001800037305 */ /* 0x000e24000021f100 */
[----:B0-----:R0:W-:Y:S01]  /*9820*/  STG.E.U16 desc[UR36][R8.64], R3 ;  /* 0x0000000308007986 */ /* 0x0011e2000c101524 */
[----:B------:R-:W-:Y:S05]  /*9830*/  BRA `(.L_x_16172) ;  /* 0x0000000c00047947 */ /* 0x000fea0003800000 */
.L_x_16168:
        /* <DEDUP_REMOVED lines=8> */
.L_x_16176:
[----:B------:R-:W-:-:S05]  /*98c0*/  F2FP.F16.F32.PACK_AB R24, RZ, R24 ;  /* 0x00000018ff18723e */ /* 0x000fca00000000ff */
[----:B------:R0:W-:Y:S01]  /*98d0*/  STG.E.U16 desc[UR36][R8.64], R24 ;  /* 0x0000001808007986 */ /* 0x0001e2000c101524 */
[----:B------:R-:W-:Y:S05]  /*98e0*/  BRA `(.L_x_16172) ;  /* 0x0000000800d87947 */ /* 0x000fea0003800000 */
.L_x_16175:
        /* <DEDUP_REMOVED lines=9> */
.L_x_16178:
[----:B------:R-:W-:-:S04]  /*9980*/  F2FP.F16.F32.PACK_AB R3, RZ, R24 ;  /* 0x00000018ff03723e */ /* 0x000fc800000000ff */
[----:B------:R-:W-:-:S05]  /*9990*/  PRMT R3, R3, 0x5410, RZ ;  /* 0x0000541003037816 */ /* 0x000fca00000000ff */
[----:B------:R0:W-:Y:S01]  /*99a0*/  STG.E desc[UR36][R8.64], R3 ;  /* 0x0000000308007986 */ /* 0x0001e2000c101924 */
[----:B------:R-:W-:Y:S05]  /*99b0*/  BRA `(.L_x_16172) ;  /* 0x0000000800a47947 */ /* 0x000fea0003800000 */
.L_x_16177:
[----:B------:R-:W-:-:S06]  /*99c0*/  FMUL.FTZ R4, R24, 1 ;  /* 0x3f80000018047820 */ /* 0x000fcc0000410000 */
[----:B------:R-:W0:Y:S02]  /*99d0*/  F2F.F64.F32 R4, R4 ;  /* 0x0000000400047310 */ /* 0x000e240000201800 */
[----:B0-----:R0:W-:Y:S01]  /*99e0*/  STG.E.64 desc[UR36][R8.64], R4 ;  /* 0x0000000408007986 */ /* 0x0011e2000c101b24 */
[----:B------:R-:W-:Y:S05]  /*99f0*/  BRA `(.L_x_16172) ;  /* 0x0000000800947947 */ /* 0x000fea0003800000 */
.L_x_16167:
        /* <DEDUP_REMOVED lines=12> */
.L_x_16181:
[----:B------:R-:W-:Y:S01]  /*9ac0*/  FMUL.FTZ R4, R24, 1 ;  /* 0x3f80000018047820 */ /* 0x000fe20000410000 */
[----:B------:R-:W-:-:S05]  /*9ad0*/  CS2R R6, SRZ ;  /* 0x0000000000067805 */ /* 0x000fca000001ff00 */
[----:B------:R-:W0:Y:S02]  /*9ae0*/  F2F.F64.F32 R4, R4 ;  /* 0x0000000400047310 */ /* 0x000e240000201800 */
[----:B0-----:R0:W-:Y:S01]  /*9af0*/  STG.E.128 desc[UR36][R8.64], R4 ;  /* 0x0000000408007986 */ /* 0x0011e2000c101d24 */
[----:B------:R-:W-:Y:S05]  /*9b00*/  BRA `(.L_x_16172) ;  /* 0x0000000800507947 */ /* 0x000fea0003800000 */
.L_x_16180:
        /* <DEDUP_REMOVED lines=20> */
.L_x_16185:
[----:B------:R-:W-:Y:S05]  /*9c50*/  BSYNC B0 ;  /* 0x0000000000007941 */ /* 0x000fea0003800000 */
.L_x_16184:
[----:B------:R-:W-:-:S05]  /*9c60*/  LOP3.LUT R5, R0, R5, RZ, 0xfc, !PT ;  /* 0x0000000500057212 */ /* 0x000fca00078efcff */
[----:B------:R0:W-:Y:S01]  /*9c70*/  STG.E.U8 desc[UR36][R8.64], R5 ;  /* 0x0000000508007986 */ /* 0x0001e2000c101124 */
[----:B------:R-:W-:Y:S05]  /*9c80*/  BRA `(.L_x_16172) ;  /* 0x0000000400f07947 */ /* 0x000fea0003800000 */
.L_x_16183:
        /* <DEDUP_REMOVED lines=12> */
.L_x_16187:
[----:B------:R-:W-:Y:S01]  /*9d50*/  IMAD.MOV.U32 R0, RZ, RZ, 0x7f ;  /* 0x0000007fff007424 */ /* 0x000fe200078e00ff */
[----:B------:R-:W-:-:S04]  /*9d60*/  ISETP.GT.U32.AND P0, PT, R4, 0x7f800000, PT ;  /* 0x7f8000000400780c */ /* 0x000fc80003f04070 */
[----:B------:R-:W-:-:S09]  /*9d70*/  SEL R0, R0, 0x7c, P0 ;  /* 0x0000007c00007807 */ /* 0x000fd20000000000 */
.L_x_16188:
[----:B------:R-:W-:Y:S05]  /*9d80*/  BSYNC B0 ;  /* 0x0000000000007941 */ /* 0x000fea0003800000 */
.L_x_16186:
[----:B------:R-:W-:-:S04]  /*9d90*/  LOP3.LUT R24, R24, 0x80000000, RZ, 0xc0, !PT ;  /* 0x8000000018187812 */ /* 0x000fc800078ec0ff */
[----:B------:R-:W-:-:S04]  /*9da0*/  SHF.R.U32.HI R3, RZ, 0x18, R24 ;  /* 0x00000018ff037819 */ /* 0x000fc80000011618 */
[----:B------:R-:W-:-:S05]  /*9db0*/  LOP3.LUT R3, R0, R3, RZ, 0xfc, !PT ;  /* 0x0000000300037212 */ /* 0x000fca00078efcff */
[----:B------:R0:W-:Y:S01]  /*9dc0*/  STG.E.U8 desc[UR36][R8.64], R3 ;  /* 0x0000000308007986 */ /* 0x0001e2000c101124 */
[----:B------:R-:W-:Y:S05]  /*9dd0*/  BRA `(.L_x_16172) ;  /* 0x00000004009c7947 */ /* 0x000fea0003800000 */
.L_x_16182:
[----:B------:R-:W-:-:S05]  /*9de0*/  F2FP.BF16.F32.PACK_AB R24, RZ, R24 ;  /* 0x00000018ff18723e */ /* 0x000fca00000010ff */
[----:B------:R0:W-:Y:S01]  /*9df0*/  STG.E.U16 desc[UR36][R8.64], R24 ;  /* 0x0000001808007986 */ /* 0x0001e2000c101524 */
[----:B------:R-:W-:Y:S05]  /*9e00*/  BRA `(.L_x_16172) ;  /* 0x0000000400907947 */ /* 0x000fea0003800000 */
.L_x_16179:
        /* <DEDUP_REMOVED lines=11> */
.L_x_16191:
        /* <DEDUP_REMOVED lines=16> */
.L_x_16194:
[----:B------:R-:W-:-:S04]  /*9fc0*/  LOP3.LUT R24, R24, 0x80000000, RZ, 0xc0, !PT ;  /* 0x8000000018187812 */ /* 0x000fc800078ec0ff */
[----:B------:R-:W-:-:S04]  /*9fd0*/  SHF.R.U32.HI R3, RZ, 0x18, R24 ;  /* 0x00000018ff037819 */ /* 0x000fc80000011618 */
[----:B------:R-:W-:-:S04]  /*9fe0*/  LOP3.LUT R0, R0, R3, RZ, 0xfc, !PT ;  /* 0x0000000300007212 */ /* 0x000fc800078efcff */
[----:B------:R-:W-:-:S07]  /*9ff0*/  PRMT R4, R0, 0x7610, R4 ;  /* 0x0000761000047816 */ /* 0x000fce0000000004 */
.L_x_16193:
[----:B------:R-:W-:Y:S05]  /*a000*/  BSYNC B0 ;  /* 0x0000000000007941 */ /* 0x000fea0003800000 */
.L_x_16192:
[----:B------:R0:W-:Y:S01]  /*a010*/  STG.E.U8 desc[UR36][R8.64], R4 ;  /* 0x0000000408007986 */ /* 0x0001e2000c101124 */
[----:B------:R-:W-:Y:S05]  /*a020*/  BRA `(.L_x_16172) ;  /* 0x0000000400087947 */ /* 0x000fea0003800000 */
.L_x_16190:
        /* <DEDUP_REMOVED lines=16> */
.L_x_16197:
[----:B------:R-:W-:-:S04]  /*a130*/  LOP3.LUT R24, R24, 0x80000000, RZ, 0xc0, !PT ;  /* 0x8000000018187812 */ /* 0x000fc800078ec0ff */
[----:B------:R-:W-:-:S04]  /*a140*/  SHF.R.U32.HI R3, RZ, 0x18, R24 ;  /* 0x00000018ff037819 */ /* 0x000fc80000011618 */
[----:B------:R-:W-:-:S04]  /*a150*/  LOP3.LUT R0, R0, R3, RZ, 0xfc, !PT ;  /* 0x0000000300007212 */ /* 0x000fc800078efcff */
[----:B------:R-:W-:-:S07]  /*a160*/  PRMT R4, R0, 0x7610, R4 ;  /* 0x0000761000047816 */ /* 0x000fce0000000004 */
.L_x_16196:
[----:B------:R-:W-:Y:S05]  /*a170*/  BSYNC B0 ;  /* 0x0000000000007941 */ /* 0x000fea0003800000 */
.L_x_16195:
[----:B------:R4:W-:Y:S01]  /*a180*/  STG.E.U8 desc[UR36][R8.64], R4 ;  /* 0x0000000408007986 */ /* 0x0009e2000c101124 */
[----:B------:R-:W-:Y:S05]  /*a190*/  BRA `(.L_x_16172) ;  /* 0x0000000000ac7947 */ /* 0x000fea0003800000 */
.L_x_16189:
        /* <DEDUP_REMOVED lines=21> */
.L_x_16171:
        /* <DEDUP_REMOVED lines=15> */
[----:B0--3--:R-:W-:Y:S05]  /*a3e0*/  CALL.ABS.NOINC R14 ;  /* 0x000000000e007343 */ /* 0x009fea0003c00000 */
.L_x_16200:
[----:B------:R-:W-:Y:S05]  /*a3f0*/  BRA `(.L_x_16172) ;  /* 0x0000000000147947 */ /* 0x000fea0003800000 */
.L_x_16199:
[----:B------:R-:W0:Y:S02]  /*a400*/  F2I.U64.TRUNC R24, R24 ;  /* 0x0000001800187311 */ /* 0x000e24000020d800 */
[----:B0-----:R2:W-:Y:S01]  /*a410*/  STG.E.64 desc[UR36][R8.64], R24 ;  /* 0x0000001808007986 */ /* 0x0015e2000c101b24 */
[----:B------:R-:W-:Y:S05]  /*a420*/  BRA `(.L_x_16172) ;  /* 0x0000000000087947 */ /* 0x000fea0003800000 */
.L_x_16198:
[----:B------:R-:W0:Y:S02]  /*a430*/  F2I.FTZ.U32.TRUNC.NTZ R3, R24 ;  /* 0x0000001800037305 */ /* 0x000e24000021f000 */
[----:B0-----:R0:W-:Y:S02]  /*a440*/  STG.E desc[UR36][R8.64], R3 ;  /* 0x0000000308007986 */ /* 0x0011e4000c101924 */
.L_x_16172:
[----:B------:R-:W-:-:S07]  /*a450*/  VIADD R19, R19, 0x80 ;  /* 0x0000008013137836 */ /* 0x000fce0000000000 */
.L_x_16132:
[----:B------:R-:W-:Y:S05]  /*a460*/  BSYNC B6 ;  /* 0x0000000000067941 */ /* 0x000fea0003800000 */
.L_x_16131:
[----:B------:R-:W-:-:S13]  /*a470*/  ISETP.GE.AND P0, PT, R19, R17, PT ;  /* 0x000000111300720c */ /* 0x000fda0003f06270 */
[----:B------:R-:W-:Y:S05]  /*a480*/  @P0 EXIT ;  /* 0x000000000000094d */ /* 0x000fea0003800000 */
[----:B0---4-:R-:W0:Y:S01]  /*a490*/  LDC.64 R4, c[0x0][0x218] ;  /* 0x00008600ff047b82 */ /* 0x011e220000000a00 */
[----:B-1----:R-:W-:Y:S01]  /*a4a0*/  PRMT R0, R16, 0x9910, RZ ;  /* 0x0000991010007816 */ /* 0x002fe200000000ff */
        /* <DEDUP_REMOVED lines=15> */
[----:B-----5:R-:W0:Y:S02]  /*a5a0*/  F2I.FTZ.TRUNC.NTZ R5, R18 ;  /* 0x0000001200057305 */ /* 0x020e24000021f100 */
[----:B0-----:R-:W-:Y:S01]  /*a5b0*/  STG.E.U8 desc[UR36][R2.64], R5 ;  /* 0x0000000502007986 */ /* 0x001fe2000c101124 */
[----:B------:R-:W-:Y:S05]  /*a5c0*/  EXIT ;  /* 0x000000000000794d */ /* 0x000fea0003800000 */
.L_x_16204:
[----:B-----5:R-:W0:Y:S02]  /*a5d0*/  F2I.S64.TRUNC R18, R18 ;  /* 0x0000001200127311 */ /* 0x020e24000020d900 */
[----:B0-----:R-:W-:-:S05]  /*a5e0*/  IMAD.MOV.U32 R5, RZ, RZ, R18 ;  /* 0x000000ffff057224 */ /* 0x001fca00078e0012 */
[----:B------:R-:W-:Y:S01]  /*a5f0*/  STG.E.U8 desc[UR36][R2.64], R5 ;  /* 0x0000000502007986 */ /* 0x000fe2000c101124 */
[----:B------:R-:W-:Y:S05]  /*a600*/  EXIT ;  /* 0x000000000000794d */ /* 0x000fea0003800000 */
.L_x_16203:
[----:B------:R-:W-:-:S13]  /*a610*/  ISETP.NE.AND P0, PT, R0, 0x2, PT ;  /* 0x000000020000780c */ /* 0x000fda0003f05270 */
[----:B------:R-:W-:Y:S05]  /*a620*/  @!P0 BRA `(.L_x_16206) ;  /* 0x0000000000288947 */ /* 0x000fea0003800000 */
[----:B------:R-:W-:-:S13]  /*a630*/  ISETP.NE.AND P0, PT, R0, 0x3, PT ;  /* 0x000000030000780c */ /* 0x000fda0003f05270 */
[----:B------:R-:W-:Y:S05]  /*a640*/  @!P0 BRA `(.L_x_16207) ;  /* 0x0000000000148947 */ /* 0x000fea0003800000 */
[----:B------:R-:W-:-:S13]  /*a650*/  ISETP.NE.AND P0, PT, R0, 0x4, PT ;  /* 0x000000040000780c */ /* 0x000fda0003f05270 */
[----:B------:R-:W-:Y:S05]  /*a660*/  @P0 BRA `(.L_x_16205) ;  /* 0x0000000800d00947 */ /* 0x000fea0003800000 */
[----:B-----5:R-:W0:Y:S02]  /*a670*/  F2I.S64.TRUNC R18, R18 ;  /* 0x0000001200127311 */ /* 0x020e24000020d900 */
[----:B0-----:R-:W-:Y:S01]  /*a680*/  STG.E.64 desc[UR36][R2.64], R18 ;  /* 0x0000001202007986 */ /* 0x001fe2000c101b24 */
[----:B------:R-:W-:Y:S05]  /*a690*/  EXIT ;  /* 0x000000000000794d */ /* 0x000fea0003800000 */
.L_x_16207:
[----:B-----5:R-:W0:Y:S02]  /*a6a0*/  F2I.FTZ.TRUNC.NTZ R5, R18 ;  /* 0x0000001200057305 */ /* 0x020e24000021f100 */
[----:B0-----:R-:W-:Y:S01]  /*a6b0*/  STG.E desc[UR36][R2.64], R5 ;  /* 0x0000000502007986 */ /* 0x001fe2000c101924 */
[----:B------:R-:W-:Y:S05]  /*a6c0*/  EXIT ;  /* 0x000000000000794d */ /* 0x000fea0003800000 */
.L_x_16206:
[----:B-----5:R-:W0:Y:S02]  /*a6d0*/  F2I.FTZ.TRUNC.NTZ R5, R18 ;  /* 0x0000001200057305 */ /* 0x020e24000021f100 */
[----:B0-----:R-:W-:Y:S01]  /*a6e0*/  STG.E.U16 desc[UR36][R2.64], R5 ;  /* 0x0000000502007986 */ /* 0x001fe2000c101524 */
[----:B------:R-:W-:Y:S05]  /*a6f0*/  EXIT ;  /* 0x000000000000794d */ /* 0x000fea0003800000 */
.L_x_16202:
[----:B------:R-:W-:-:S13]  /*a700*/  ISETP.GT.AND P0, PT, R0, 0x6, PT ;  /* 0x000000060000780c */ /* 0x000fda0003f04270 */
[----:B------:R-:W-:Y:S05]  /*a710*/  @P0 BRA `(.L_x_16208) ;  /* 0x0000000000240947 */ /* 0x000fea0003800000 */
[----:B------:R-:W-:-:S13]  /*a720*/  ISETP.NE.AND P0, PT, R0, 0x5, PT ;  /* 0x000000050000780c */ /* 0x000fda0003f05270 */
[----:B------:R-:W-:Y:S05]  /*a730*/  @!P0 BRA `(.L_x_16209) ;  /* 0x0000000000108947 */ /* 0x000fea0003800000 */
[----:B------:R-:W-:-:S13]  /*a740*/  ISETP.NE.AND P0, PT, R0, 0x6, PT ;  /* 0x000000060000780c */ /* 0x000fda0003f05270 */
[----:B------:R-:W-:Y:S05]  /*a750*/  @P0 BRA `(.L_x_16205) ;  /* 0x0000000800940947 */ /* 0x000fea0003800000 */
[----:B-----5:R-:W-:Y:S01]  /*a760*/  STG.E desc[UR36][R2.64], R18 ;  /* 0x0000001202007986 */ /* 0x020fe2000c101924 */
[----:B------:R-:W-:Y:S05]  /*a770*/  EXIT ;  /* 0x000000000000794d */ /* 0x000fea0003800000 */
.L_x_16209:
[----:B-----5:R-:W-:-:S05]  /*a780*/  F2FP.F16.F32.PACK_AB R18, RZ, R18 ;  /* 0x00000012ff12723e */ /* 0x020fca00000000ff */
[----:B------:R-:W-:Y:S01]  /*a790*/  STG.E.U16 desc[UR36][R2.64], R18 ;  /* 0x0000001202007986 */ /* 0x000fe2000c101524 */
[----:B------:R-:W-:Y:S05]  /*a7a0*/  EXIT ;  /* 0x000000000000794d */ /* 0x000fea0003800000 */
.L_x_16208:
[----:B------:R-:W-:-:S13]  /*a7b0*/  ISETP.NE.AND P0, PT, R0, 0x7, PT ;  /* 0x000000070000780c */ /* 0x000fda0003f05270 */
[----:B------:R-:W-:Y:S05]  /*a7c0*/  @!P0 BRA `(.L_x_16210) ;  /* 0x00000000002c8947 */ /* 0x000fea0003800000 */
[----:B------:R-:W-:-:S13]  /*a7d0*/  ISETP.NE.AND P0, PT, R0, 0x8, PT ;  /* 0x000000080000780c */ /* 0x000fda0003f05270 */
[----:B------:R-:W-:Y:S05]  /*a7e0*/  @!P0 BRA `(.L_x_16211) ;  /* 0x0000000000148947 */ /* 0x000fea0003800000 */
[----:B------:R-:W-:-:S13]  /*a7f0*/  ISETP.NE.AND P0, PT, R0, 0x9, PT ;  /* 0x000000090000780c */ /* 0x000fda0003f05270 */
[----:B------:R-:W-:Y:S05]  /*a800*/  @P0 BRA `(.L_x_16205) ;  /* 0x0000000800680947 */ /* 0x000fea0003800000 */
[----:B------:R-:W-:-:S05]  /*a810*/  IMAD.MOV.U32 R19, RZ, RZ, RZ ;  /* 0x000000ffff137224 */ /* 0x000fca00078e00ff */
[----:B-----5:R-:W-:Y:S01]  /*a820*/  STG.E.64 desc[UR36][R2.64], R18 ;  /* 0x0000001202007986 */ /* 0x020fe2000c101b24 */
[----:B------:R-:W-:Y:S05]  /*a830*/  EXIT ;  /* 0x000000000000794d */ /* 0x000fea0003800000 */
.L_x_16211:
[----:B-----5:R-:W-:-:S04]  /*a840*/  F2FP.F16.F32.PACK_AB R5, RZ, R18 ;  /* 0x00000012ff05723e */ /* 0x020fc800000000ff */
[----:B------:R-:W-:-:S05]  /*a850*/  PRMT R5, R5, 0x5410, RZ ;  /* 0x0000541005057816 */ /* 0x000fca00000000ff */
[----:B------:R-:W-:Y:S01]  /*a860*/  STG.E desc[UR36][R2.64], R5 ;  /* 0x0000000502007986 */ /* 0x000fe2000c101924 */
[----:B------:R-:W-:Y:S05]  /*a870*/  EXIT ;  /* 0x000000000000794d */ /* 0x000fea0003800000 */
.L_x_16210:
[----:B-----5:R-:W-:-:S06]  /*a880*/  FMUL.FTZ R4, R18, 1 ;  /* 0x3f80000012047820 */ /* 0x020fcc0000410000 */
[----:B------:R-:W0:Y:S02]  /*a890*/  F2F.F64.F32 R4, R4 ;  /* 0x0000000400047310 */ /* 0x000e240000201800 */
[----:B0-----:R-:W-:Y:S01]  /*a8a0*/  STG.E.64 desc[UR36][R2.64], R4 ;  /* 0x0000000402007986 */ /* 0x001fe2000c101b24 */
[----:B------:R-:W-:Y:S05]  /*a8b0*/  EXIT ;  /* 0x000000000000794d */ /* 0x000fea0003800000 */
.L_x_16201:
        /* <DEDUP_REMOVED lines=8> */
[----:B-----5:R-:W-:-:S04]  /*a940*/  FSETP.NEU.FTZ.AND P0, PT, R18, RZ, PT ;  /* 0x000000ff1200720b */ /* 0x020fc80003f1d000 */
[----:B------:R-:W-:-:S05]  /*a950*/  SEL R5, RZ, 0x1, !P0 ;  /* 0x00000001ff057807 */ /* 0x000fca0004000000 */
[----:B------:R-:W-:Y:S01]  /*a960*/  STG.E.U8 desc[UR36][R2.64], R5 ;  /* 0x0000000502007986 */ /* 0x000fe2000c101124 */
[----:B------:R-:W-:Y:S05]  /*a970*/  EXIT ;  /* 0x000000000000794d */ /* 0x000fea0003800000 */
.L_x_16214:
[----:B-----5:R-:W-:Y:S01]  /*a980*/  FMUL.FTZ R4, R18, 1 ;  /* 0x3f80000012047820 */ /* 0x020fe20000410000 */
[----:B------:R-:W-:-:S05]  /*a990*/  CS2R R6, SRZ ;  /* 0x0000000000067805 */ /* 0x000fca000001ff00 */
[----:B------:R-:W0:Y:S02]  /*a9a0*/  F2F.F64.F32 R4, R4 ;  /* 0x0000000400047310 */ /* 0x000e240000201800 */
[----:B0-----:R-:W-:Y:S01]  /*a9b0*/  STG.E.128 desc[UR36][R2.64], R4 ;  /* 0x0000000402007986 */ /* 0x001fe2000c101d24 */
[----:B------:R-:W-:Y:S05]  /*a9c0*/  EXIT ;  /* 0x000000000000794d */ /* 0x000fea0003800000 */
.L_x_16213:
[----:B------:R-:W-:-:S13]  /*a9d0*/  ISETP.NE.AND P0, PT, R0, 0xf, PT ;  /* 0x0000000f0000780c */ /* 0x000fda0003f05270 */
[----:B------:R-:W-:Y:S05]  /*a9e0*/  @!P0 BRA `(.L_x_16215) ;  /* 0x0000000000ac8947 */ /* 0x000fea0003800000 */
[----:B------:R-:W-:-:S13]  /*a9f0*/  ISETP.NE.AND P0, PT, R0, 0x17, PT ;  /* 0x000000170000780c */ /* 0x000fda0003f05270 */
[----:B------:R-:W-:Y:S05]  /*aa00*/  @!P0 BRA `(.L_x_16216) ;  /* 0x0000000000508947 */ /* 0x000fea0003800000 */
[----:B------:R-:W-:-:S13]  /*aa10*/  ISETP.NE.AND P0, PT, R0, 0x18, PT ;  /* 0x000000180000780c */ /* 0x000fda0003f05270 */
[----:B------:R-:W-:Y:S05]  /*aa20*/  @P0 BRA `(.L_x_16205) ;  /* 0x0000000400e00947 */ /* 0x000fea0003800000 */
[C---:B-----5:R-:W-:Y:S01]  /*aa30*/  LOP3.LUT R4, R18.reuse, 0x7fffffff, RZ, 0xc0, !PT ;  /* 0x7fffffff12047812 */ /* 0x060fe200078ec0ff */
        /* <DEDUP_REMOVED lines=13> */
.L_x_16218:
[----:B------:R-:W-:Y:S05]  /*ab10*/  BSYNC B0 ;  /* 0x0000000000007941 */ /* 0x000fea0003800000 */
.L_x_16217:
[----:B------:R-:W-:-:S05]  /*ab20*/  LOP3.LUT R7, R0, R7, RZ, 0xfc, !PT ;  /* 0x0000000700077212 */ /* 0x000fca00078efcff */
[----:B------:R-:W-:Y:S01]  /*ab30*/  STG.E.U8 desc[UR36][R2.64], R7 ;  /* 0x0000000702007986 */ /* 0x000fe2000c101124 */
[----:B------:R-:W-:Y:S05]  /*ab40*/  EXIT ;  /* 0x000000000000794d */ /* 0x000fea0003800000 */
.L_x_16216:
[----:B-----5:R-:W-:Y:S01]  /*ab50*/  LOP3.LUT R4, R18, 0x7fffffff, RZ, 0xc0, !PT ;  /* 0x7fffffff12047812 */ /* 0x020fe200078ec0ff */
        /* <DEDUP_REMOVED lines=11> */
.L_x_16220:
[----:B------:R-:W-:Y:S01]  /*ac10*/  IMAD.MOV.U32 R0, RZ, RZ, 0x7f ;  /* 0x0000007fff007424 */ /* 0x000fe200078e00ff */
[----:B------:R-:W-:-:S04]  /*ac20*/  ISETP.GT.U32.AND P0, PT, R4, 0x7f800000, PT ;  /* 0x7f8000000400780c */ /* 0x000fc80003f04070 */
[----:B------:R-:W-:-:S09]  /*ac30*/  SEL R0, R0, 0x7c, P0 ;  /* 0x0000007c00007807 */ /* 0x000fd20000000000 */
.L_x_16221:
[----:B------:R-:W-:Y:S05]  /*ac40*/  BSYNC B0 ;  /* 0x0000000000007941 */ /* 0x000fea0003800000 */
.L_x_16219:
[----:B------:R-:W-:-:S04]  /*ac50*/  LOP3.LUT R18, R18, 0x80000000, RZ, 0xc0, !PT ;  /* 0x8000000012127812 */ /* 0x000fc800078ec0ff */
[----:B------:R-:W-:-:S04]  /*ac60*/  SHF.R.U32.HI R5, RZ, 0x18, R18 ;  /* 0x00000018ff057819 */ /* 0x000fc80000011612 */
[----:B------:R-:W-:-:S05]  /*ac70*/  LOP3.LUT R5, R0, R5, RZ, 0xfc, !PT ;  /* 0x0000000500057212 */ /* 0x000fca00078efcff */
[----:B------:R-:W-:Y:S01]  /*ac80*/  STG.E.U8 desc[UR36][R2.64], R5 ;  /* 0x0000000502007986 */ /* 0x000fe2000c101124 */
[----:B------:R-:W-:Y:S05]  /*ac90*/  EXIT ;  /* 0x000000000000794d */ /* 0x000fea0003800000 */
.L_x_16215:
[----:B-----5:R-:W-:-:S05]  /*aca0*/  F2FP.BF16.F32.PACK_AB R18, RZ, R18 ;  /* 0x00000012ff12723e */ /* 0x020fca00000010ff */
[----:B------:R-:W-:Y:S01]  /*acb0*/  STG.E.U16 desc[UR36][R2.64], R18 ;  /* 0x0000001202007986 */ /* 0x000fe2000c101524 */
[----:B------:R-:W-:Y:S05]  /*acc0*/  EXIT ;  /* 0x000000000000794d */ /* 0x000fea0003800000 */
.L_x_16212:
        /* <DEDUP_REMOVED lines=8> */
[----:B-----5:R-:W0:Y:S02]  /*ad50*/  F2I.FTZ.U32.TRUNC.NTZ R5, R18 ;  /* 0x0000001200057305 */ /* 0x020e24000021f000 */
[----:B0-----:R-:W-:Y:S01]  /*ad60*/  STG.E.U16 desc[UR36][R2.64], R5 ;  /* 0x0000000502007986 */ /* 0x001fe2000c101524 */
[----:B------:R-:W-:Y:S05]  /*ad70*/  EXIT ;  /* 0x000000000000794d */ /* 0x000fea0003800000 */
.L_x_16224:
[----:B-----5:R-:W-:Y:S01]  /*ad80*/  LOP3.LUT R5, R18, 0x7fffffff, RZ, 0xc0, !PT ;  /* 0x7fffffff12057812 */ /* 0x020fe200078ec0ff */
        /* <DEDUP_REMOVED lines=15> */
.L_x_16227:
[----:B------:R-:W-:-:S04]  /*ae80*/  LOP3.LUT R18, R18, 0x80000000, RZ, 0xc0, !PT ;  /* 0x8000000012127812 */ /* 0x000fc800078ec0ff */
[----:B------:R-:W-:-:S04]  /*ae90*/  SHF.R.U32.HI R5, RZ, 0x18, R18 ;  /* 0x00000018ff057819 */ /* 0x000fc80000011612 */
[----:B------:R-:W-:-:S04]  /*aea0*/  LOP3.LUT R4, R4, R5, RZ, 0xfc, !PT ;  /* 0x0000000504047212 */ /* 0x000fc800078efcff */
[----:B------:R-:W-:-:S07]  /*aeb0*/  PRMT R0, R4, 0x7610, R0 ;  /* 0x0000761004007816 */ /* 0x000fce0000000000 */
.L_x_16226:
[----:B------:R-:W-:Y:S05]  /*aec0*/  BSYNC B0 ;  /* 0x0000000000007941 */ /* 0x000fea0003800000 */
.L_x_16225:
[----:B------:R-:W-:Y:S01]  /*aed0*/  STG.E.U8 desc[UR36][R2.64], R0 ;  /* 0x0000000002007986 */ /* 0x000fe2000c101124 */
[----:B------:R-:W-:Y:S05]  /*aee0*/  EXIT ;  /* 0x000000000000794d */ /* 0x000fea0003800000 */
.L_x_16223:
        /* <DEDUP_REMOVED lines=16> */
.L_x_16230:
[----:B------:R-:W-:-:S04]  /*aff0*/  LOP3.LUT R18, R18, 0x80000000, RZ, 0xc0, !PT ;  /* 0x8000000012127812 */ /* 0x000fc800078ec0ff */
[----:B------:R-:W-:-:S04]  /*b000*/  SHF.R.U32.HI R5, RZ, 0x18, R18 ;  /* 0x00000018ff057819 */ /* 0x000fc80000011612 */
[----:B------:R-:W-:-:S04]  /*b010*/  LOP3.LUT R4, R4, R5, RZ, 0xfc, !PT ;  /* 0x0000000504047212 */ /* 0x000fc800078efcff */
[----:B------:R-:W-:-:S07]  /*b020*/  PRMT R0, R4, 0x7610, R0 ;  /* 0x0000761004007816 */ /* 0x000fce0000000000 */
.L_x_16229:
[----:B------:R-:W-:Y:S05]  /*b030*/  BSYNC B0 ;  /* 0x0000000000007941 */ /* 0x000fea0003800000 */
.L_x_16228:
[----:B------:R-:W-:Y:S01]  /*b040*/  STG.E.U8 desc[UR36][R2.64], R0 ;  /* 0x0000000002007986 */ /* 0x000fe2000c101124 */
[----:B------:R-:W-:Y:S05]  /*b050*/  EXIT ;  /* 0x000000000000794d */ /* 0x000fea0003800000 */
.L_x_16222:
[----:B------:R-:W-:-:S13]  /*b060*/  ISETP.NE.AND P0, PT, R0, 0x1c, PT ;  /* 0x0000001c0000780c */ /* 0x000fda0003f05270 */
[----:B------:R-:W-:Y:S05]  /*b070*/  @!P0 BRA `(.L_x_16231) ;  /* 0x00000000009c8947 */ /* 0x000fea0003800000 */
[----:B------:R-:W-:-:S13]  /*b080*/  ISETP.NE.AND P0, PT, R0, 0x1d, PT ;  /* 0x0000001d0000780c */ /* 0x000fda0003f05270 */
[----:B------:R-:W-:Y:S05]  /*b090*/  @!P0 BRA `(.L_x_16232) ;  /* 0x0000000000888947 */ /* 0x000fea0003800000 */
[----:B------:R-:W-:-:S13]  /*b0a0*/  ISETP.NE.AND P0, PT, R0, 0x2c, PT ;  /* 0x0000002c0000780c */ /* 0x000fda0003f05270 */
[----:B------:R-:W-:Y:S05]  /*b0b0*/  @P0 BRA `(.L_x_16205) ;  /* 0x00000000003c0947 */ /* 0x000fea0003800000 */
[----:B-----5:R-:W-:-:S04]  /*b0c0*/  SHF.R.U32.HI R4, RZ, 0x17, R18 ;  /* 0x00000017ff047819 */ /* 0x020fc80000011612 */
        /* <DEDUP_REMOVED lines=14> */
.L_x_16205:
        /* <DEDUP_REMOVED lines=15> */
[----:B-1-3-5:R-:W-:Y:S05]  /*b2a0*/  CALL.ABS.NOINC R2 ;  /* 0x0000000002007343 */ /* 0x02afea0003c00000 */
.L_x_16233:
[----:B------:R-:W-:Y:S05]  /*b2b0*/  EXIT ;  /* 0x000000000000794d */ /* 0x000fea0003800000 */
.L_x_16232:
[----:B-----5:R-:W0:Y:S02]  /*b2c0*/  F2I.U64.TRUNC R18, R18 ;  /* 0x0000001200127311 */ /* 0x020e24000020d800 */
[----:B0-----:R-:W-:Y:S01]  /*b2d0*/  STG.E.64 desc[UR36][R2.64], R18 ;  /* 0x0000001202007986 */ /* 0x001fe2000c101b24 */
[----:B------:R-:W-:Y:S05]  /*b2e0*/  EXIT ;  /* 0x000000000000794d */ /* 0x000fea0003800000 */
.L_x_16231:
[----:B-----5:R-:W0:Y:S02]  /*b2f0*/  F2I.FTZ.U32.TRUNC.NTZ R5, R18 ;  /* 0x0000001200057305 */ /* 0x020e24000021f000 */
[----:B0-----:R-:W-:Y:S01]  /*b300*/  STG.E desc[UR36][R2.64], R5 ;  /* 0x0000000502007986 */ /* 0x001fe2000c101924 */
[----:B------:R-:W-:Y:S05]  /*b310*/  EXIT ;  /* 0x000000000000794d */ /* 0x000fea0003800000 */
.L_x_16234:
        /* <DEDUP_REMOVED lines=14> */
.L_x_42251:


//--------------------- .text._ZN2at6native18elementwise_kernelILi128ELi2EZNS0_22gpu_kernel_impl_nocastINS0_13BinaryFunctorIfffZZZNS0_19minimum_kernel_cudaERNS_18TensorIteratorBaseEENKUlvE0_clEvENKUlvE0_clEvEUlffE_EEEEvS5_RKT_EUliE_EEviT1_ --------------------------
	.section	.text._ZN2at6native18elementwise_kernelILi128ELi2EZNS0_22gpu_kernel_impl_nocastINS0_13BinaryFunctorIfffZZZNS0_19minimum_kernel_cudaERNS_18TensorIteratorBaseEENKUlvE0_clEvENKUlvE0_clEvEUlffE_EEEEvS5_RKT_EUliE_EEviT1_,"ax",@progbits
	.align	128
        .global         _ZN2at6native18elementwise_kernelILi128ELi2EZNS0_22gpu_kernel_impl_nocastINS0_13BinaryFunctorIfffZZZNS0_19minimum_kernel_cudaERNS_18TensorIteratorBaseEENKUlvE0_clEvENKUlvE0_clEvEUlffE_EEEEvS5_RKT_EUliE_EEviT1_
        .type           _ZN2at6native18elementwise_kernelILi128ELi2EZNS0_22gpu_kernel_impl_nocastINS0_13BinaryFunctorIfffZZZNS0_19minimum_kernel_cudaERNS_18TensorIteratorBaseEENKUlvE0_clEvENKUlvE0_clEvEUlffE_EEEEvS5_RKT_EUliE_EEviT1_,@function
        .size           _ZN2at6native18elementwise_kernelILi128ELi2EZNS0_22gpu_kernel_impl_nocastINS0_13BinaryFunctorIfffZZZNS0_19minimum_kernel_cudaERNS_18TensorIteratorBaseEENKUlvE0_clEvENKUlvE0_clEvEUlffE_EEEEvS5_RKT_EUliE_EEviT1_,(.L_x_42252 - _ZN2at6native18elementwise_kernelILi128ELi2EZNS0_22gpu_kernel_impl_nocastINS0_13BinaryFunctorIfffZZZNS0_19minimum_kernel_cudaERNS_18TensorIteratorBaseEENKUlvE0_clEvENKUlvE0_clEvEUlffE_EEEEvS5_RKT_EUliE_EEviT1_)
        .other          _ZN2at6native18elementwise_kernelILi128ELi2EZNS0_22gpu_kernel_impl_nocastINS0_13BinaryFunctorIfffZZZNS0_19minimum_kernel_cudaERNS_18TensorIteratorBaseEENKUlvE0_clEvENKUlvE0_clEvEUlffE_EEEEvS5_RKT_EUliE_EEviT1_,@"STO_CUDA_ENTRY STV_DEFAULT"
_ZN2at6native18elementwise_kernelILi128ELi2EZNS0_22gpu_kernel_impl_nocastINS0_13BinaryFunctorIfffZZZNS0_19minimum_kernel_cudaERNS_18TensorIteratorBaseEENKUlvE0_clEvENKUlvE0_clEvEUlffE_EEEEvS5_RKT_EUliE_EEviT1_:
.text._ZN2at6native18elementwise_kernelILi128ELi2EZNS0_22gpu_kernel_impl_nocastINS0_13BinaryFunctorIfffZZZNS0_19minimum_kernel_cudaERNS_18TensorIteratorBaseEENKUlvE0_clEvENKUlvE0_clEvEUlffE_EEEEvS5_RKT_EUliE_EEviT1_:
        /* <DEDUP_REMOVED lines=363> */
.L_x_16237:
[----:B------:R-:W-:Y:S01]  /*16b0*/  ULDC.64 UR8, c[0x0][0x480] ;  /* 0x0001200000087ab9 */ /* 0x000fe20000000a00 */
[----:B------:R-:W-:Y:S01]  /*16c0*/  ULDC.64 UR10, c[0x0][0x488] ;  /* 0x00012200000a7ab9 */ /* 0x000fe20000000a00 */
[----:B------:R-:W-:-:S04]  /*16d0*/  IADD3 R4, P0, R4, UR8, RZ ;  /* 0x0000000804047c10 */ /* 0x000fc8000ff1e0ff */
[----:B------:R-:W-:Y:S01]  /*16e0*/  IADD3.X R5, RZ, UR9, RZ, P0, !PT ;  /* 0x00000009ff057c10 */ /* 0x000fe200087fe4ff */
[----:B------:R-:W-:-:S04]  /*16f0*/  ULDC.64 UR8, c[0x0][0x478] ;  /* 0x00011e0000087ab9 */ /* 0x000fc80000000a00 */
[----:B------:R-:W2:Y:S01]  /*1700*/  LDG.E R4, desc[UR4][R4.64] ;  /* 0x0000000404047981 */ /* 0x000ea2000c1e1900 */
[----:B------:R-:W-:Y:S01]  /*1710*/  IADD3 R2, P2, R2, UR10, RZ ;  /* 0x0000000a02027c10 */ /* 0x000fe2000ff5e0ff */
[----:B------:R-:W-:Y:S01]  /*1720*/  BSSY B1, `(.L_x_16238) ;  /* 0x000000a000017945 */ /* 0x000fe20003800000 */
[----:B------:R-:W-:Y:S02]  /*1730*/  IADD3 R6, P1, R3, UR8, RZ ;  /* 0x0000000803067c10 */ /* 0x000fe4000ff3e0ff */
[----:B------:R-:W-:Y:S02]  /*1740*/  IADD3.X R3, RZ, UR11, RZ, P2, !PT ;  /* 0x0000000bff037c10 */ /* 0x000fe400097fe4ff */
[----:B------:R-:W-:Y:S02]  /*1750*/  IADD3.X R7, RZ, UR9, RZ, P1, !PT ;  /* 0x00000009ff077c10 */ /* 0x000fe40008ffe4ff */
[-C--:B--2---:R-:W-:Y:S02]  /*1760*/  FSETP.NAN.FTZ.AND P0, PT, R4, R4.reuse, PT ;  /* 0x000000040400720b */ /* 0x084fe40003f18000 */
[----:B------:R-:W-:-:S11]  /*1770*/  MOV R11, R4 ;  /* 0x00000004000b7202 */ /* 0x000fd60000000f00 */
[----:B------:R-:W-:Y:S05]  /*1780*/  @P0 BRA `(.L_x_16239) ;  /* 0x00000000000c0947 */ /* 0x000fea0003800000 */
[----:B------:R-:W2:Y:S02]  /*1790*/  LDG.E R11, desc[UR4][R2.64] ;  /* 0x00000004020b7981 */ /* 0x000ea4000c1e1900 */
[----:B--2---:R-:W-:-:S13]  /*17a0*/  FSETP.NAN.FTZ.AND P0, PT, R11, R11, PT ;  /* 0x0000000b0b00720b */ /* 0x004fda0003f18000 */
[----:B------:R-:W-:-:S07]  /*17b0*/  @!P0 FMNMX.FTZ R11, R11, R4, PT ;  /* 0x000000040b0b8209 */ /* 0x000fce0003810000 */
.L_x_16239:
[----:B------:R-:W-:Y:S05]  /*17c0*/  BSYNC B1 ;  /* 0x0000000000017941 */ /* 0x000fea0003800000 */
.L_x_16238:
[----:B------:R0:W-:Y:S01]  /*17d0*/  STG.E desc[UR4][R6.64], R11 ;  /* 0x0000000b06007986 */ /* 0x0001e2000c101904 */
[----:B------:R-:W-:-:S07]  /*17e0*/  IADD3 R9, R0, 0x80, RZ ;  /* 0x0000008000097810 */ /* 0x000fce0007ffe0ff */
.L_x_16236:
[----:B------:R-:W-:Y:S05]  /*17f0*/  BSYNC B0 ;  /* 0x0000000000007941 */ /* 0x000fea0003800000 */
.L_x_16235:
[----:B------:R-:W-:-:S13]  /*1800*/  ISETP.GE.AND P0, PT, R9, UR6, PT ;  /* 0x0000000609007c0c */ /* 0x000fda000bf06270 */
[----:B------:R-:W-:Y:S05]  /*1810*/  @P0 EXIT ;  /* 0x000000000000094d */ /* 0x000fea0003800000 */
[----:B------:R-:W1:Y:S01]  /*1820*/  LDC R8, c[0x0][0x218] ;  /* 0x00008600ff087b82 */ /* 0x000e620000000800 */
[----:B------:R-:W-:Y:S01]  /*1830*/  HFMA2.MMA R0, -RZ, RZ, 0, 0 ;  /* 0x00000000ff007435 */ /* 0x000fe200000001ff */
[----:B------:R-:W-:Y:S02]  /*1840*/  CS2R R2, SRZ ;  /* 0x0000000000027805 */ /* 0x000fe4000001ff00 */
        /* <DEDUP_REMOVED lines=21> */
[----:B0-----:R-:W-:-:S05]  /*19a0*/  IMAD.HI.U32 R6, R5, UR9, R4 ;  /* 0x0000000905067c27 */ /* 0x001fca000f8e0004 */
        /* <DEDUP_REMOVED lines=328> */
.L_x_16240:
        /* <DEDUP_REMOVED lines=8> */
[----:B0-----:R-:W-:Y:S02]  /*2eb0*/  IADD3 R6, P1, R3, UR6, RZ ;  /* 0x0000000603067c10 */ /* 0x001fe4000ff3e0ff */
        /* <DEDUP_REMOVED lines=8> */
.L_x_16242:
[----:B------:R-:W-:Y:S05]  /*2f40*/  BSYNC B0 ;  /* 0x0000000000007941 */ /* 0x000fea0003800000 */
.L_x_16241:
[----:B------:R-:W-:Y:S01]  /*2f50*/  STG.E desc[UR4][R6.64], R9 ;  /* 0x0000000906007986 */ /* 0x000fe2000c101904 */
[----:B------:R-:W-:Y:S05]  /*2f60*/  EXIT ;  /* 0x000000000000794d */ /* 0x000fea0003800000 */
.L_x_16243:
        /* <DEDUP_REMOVED lines=9> */
.L_x_42252:


//--------------------- .text._ZN2at6native27unrolled_elementwise_kernelINS0_13BinaryFunctorIfffZZZNS0_19minimum_kernel_cudaERNS_18TensorIteratorBaseEENKUlvE0_clEvENKUlvE0_clEvEUlffE_EESt5arrayIPcLm3EELi4E23TrivialOffsetCalculatorILi2EjESC_ILi1EjENS0_6memory15LoadWithoutCastENSF_16StoreWithoutCastEEEviT_T0_T2_T3_T4_T5_ --------------------------
	.section	.text._ZN2at6native27unrolled_elementwise_kernelINS0_13BinaryFunctorIfffZZZNS0_19minimum_kernel_cudaERNS_18TensorIteratorBaseEENKUlvE0_clEvENKUlvE0_clEvEUlffE_EESt5arrayIPcLm3EELi4E23TrivialOffsetCalculatorILi2EjESC_ILi1EjENS0_6memory15LoadWithoutCastENSF_16StoreWithoutCastEEEviT_T0_T2_T3_T4_T5_,"ax",@progbits
	.align	128
        .global         _ZN2at6native27unrolled_elementwise_kernelINS0_13BinaryFunctorIfffZZZNS0_19minimum_kernel_cudaERNS_18TensorIteratorBaseEENKUlvE0_clEvENKUlvE0_clEvEUlffE_EESt5arrayIPcLm3EELi4E23TrivialOffsetCalculatorILi2EjESC_ILi1EjENS0_6memory15LoadWithoutCastENSF_16StoreWithoutCastEEEviT_T0_T2_T3_T4_T5_
        .type           _ZN2at6native27unrolled_elementwise_kernelINS0_13BinaryFunctorIfffZZZNS0_19minimum_kernel_cudaERNS_18TensorIteratorBaseEENKUlvE0_clEvENKUlvE0_clEvEUlffE_EESt5arrayIPcLm3EELi4E23TrivialOffsetCalculatorILi2EjESC_ILi1EjENS0_6memory15LoadWithoutCastENSF_16StoreWithoutCastEEEviT_T0_T2_T3_T4_T5_,@function
        .size           _ZN2at6native27unrolled_elementwise_kernelINS0_13BinaryFunctorIfffZZZNS0_19minimum_kernel_cudaERNS_18TensorIteratorBaseEENKUlvE0_clEvENKUlvE0_clEvEUlffE_EESt5arrayIPcLm3EELi4E23TrivialOffsetCalculatorILi2EjESC_ILi1EjENS0_6memory15LoadWithoutCastENSF_16StoreWithoutCastEEEviT_T0_T2_T3_T4_T5_,(.L_x_42253 - _ZN2at6native27unrolled_elementwise_kernelINS0_13BinaryFunctorIfffZZZNS0_19minimum_kernel_cudaERNS_18TensorIteratorBaseEENKUlvE0_clEvENKUlvE0_clEvEUlffE_EESt5arrayIPcLm3EELi4E23TrivialOffsetCalculatorILi2EjESC_ILi1EjENS0_6memory15LoadWithoutCastENSF_16StoreWithoutCastEEEviT_T0_T2_T3_T4_T5_)
        .other          _ZN2at6native27unrolled_elementwise_kernelINS0_13BinaryFunctorIfffZZZNS0_19minimum_kernel_cudaERNS_18TensorIteratorBaseEENKUlvE0_clEvENKUlvE0_clEvEUlffE_EESt5arrayIPcLm3EELi4E23TrivialOffsetCalculatorILi2EjESC_ILi1EjENS0_6memory15LoadWithoutCastENSF_16StoreWithoutCastEEEviT_T0_T2_T3_T4_T5_,@"STO_CUDA_ENTRY STV_DEFAULT"
_ZN2at6native27unrolled_elementwise_kernelINS0_13BinaryFunctorIfffZZZNS0_19minimum_kernel_cudaERNS_18TensorIteratorBaseEENKUlvE0_clEvENKUlvE0_clEvEUlffE_EESt5arrayIPcLm3EELi4E23TrivialOffsetCalculatorILi2EjESC_ILi1EjENS0_6memory15LoadWithoutCastENSF_16StoreWithoutCastEEEviT_T0_T2_T3_T4_T5_:
.text._ZN2at6native27unrolled_elementwise_kernelINS0_13BinaryFunctorIfffZZZNS0_19minimum_kernel_cudaERNS_18TensorIteratorBaseEENKUlvE0_clEvENKUlvE0_clEvEUlffE_EESt5arrayIPcLm3EELi4E23TrivialOffsetCalculatorILi2EjESC_ILi1EjENS0_6memory15LoadWithoutCastENSF_16StoreWithoutCastEEEviT_T0_T2_T3_T4_T5_:
        /* <DEDUP_REMOVED lines=13> */
[----:B------:R-:W1:Y:S01]  /*00d0*/  @!P1 LDC.64 R22, c[0x0][0x220] ;  /* 0x00008800ff169b82 */ /* 0x000e620000000a00 */
[----:B------:R-:W-:Y:S01]  /*00e0*/  @!P1 IMAD R19, R12, 0x200, R17 ;  /* 0x000002000c139824 */ /* 0x000fe200078e0211 */
[----:B------:R-:W-:Y:S01]  /*00f0*/  HFMA2.MMA R27, -RZ, RZ, 0, 0 ;  /* 0x00000000ff1b7435 */ /* 0x000fe200000001ff */
[----:B------:R-:W-:Y:S02]  /*0100*/  @!P1 VIADD R17, R17, 0x80 ;  /* 0x0000008011119836 */ /* 0x000fe40000000000 */
[----:B0-----:R-:W-:-:S03]  /*0110*/  @!P0 IMAD.WIDE.U32 R24, R14, 0x4, R24 ;  /* 0x000000040e188825 */ /* 0x001fc600078e0018 */
[C---:B------:R-:W-:Y:S01]  /*0120*/  ISETP.GE.AND P3, PT, R17.reuse, R13, PT ;  /* 0x0000000d1100720c */ /* 0x040fe20003f66270 */
[----:B------:R-:W0:Y:S03]  /*0130*/  @!P1 LDC.64 R2, c[0x0][0x228] ;  /* 0x00008a00ff029b82 */ /* 0x000e260000000a00 */
[----:B------:R-:W5:Y:S09]  /*0140*/  @!P0 LDG.E R27, desc[UR4][R24.64] ;  /* 0x00000004181b8981 */ /* 0x000f72000c1e1900 */
[----:B------:R-:W-:Y:S01]  /*0150*/  @!P3 LEA R21, R12, R17, 0x9 ;  /* 0x000000110c15b211 */ /* 0x000fe200078e48ff */
[----:B------:R-:W-:Y:S01]  /*0160*/  @!P3 VIADD R17, R17, 0x80 ;  /* 0x000000801111b836 */ /* 0x000fe20000000000 */
[----:B------:R-:W2:Y:S01]  /*0170*/  @!P3 LDC.64 R4, c[0x0][0x220] ;  /* 0x00008800ff04bb82 */ /* 0x000ea20000000a00 */
[----:B-1----:R-:W-:-:S03]  /*0180*/  @!P1 IMAD.WIDE.U32 R22, R19, 0x4, R22 ;  /* 0x0000000413169825 */ /* 0x002fc600078e0016 */
[----:B------:R-:W-:Y:S02]  /*0190*/  ISETP.GE.AND P2, PT, R17, R13, PT ;  /* 0x0000000d1100720c */ /* 0x000fe40003f46270 */
[----:B------:R1:W5:Y:S02]  /*01a0*/  @!P1 LDG.E R0, desc[UR4][R22.64] ;  /* 0x0000000416009981 */ /* 0x000364000c1e1900 */
[----:B------:R-:W3:Y:S08]  /*01b0*/  @!P3 LDC.64 R6, c[0x0][0x228] ;  /* 0x00008a00ff06bb82 */ /* 0x000ef00000000a00 */
[----:B-1----:R-:W1:Y:S01]  /*01c0*/  @!P0 LDC.64 R22, c[0x0][0x220] ;  /* 0x00008800ff168b82 */ /* 0x002e620000000a00 */
[----:B------:R-:W-:-:S07]  /*01d0*/  @!P2 LEA R17, R12, R17, 0x9 ;  /* 0x000000110c11a211 */ /* 0x000fce00078e48ff */
[----:B------:R-:W4:Y:S08]  /*01e0*/  @!P2 LDC.64 R8, c[0x0][0x220] ;  /* 0x00008800ff08ab82 */ /* 0x000f300000000a00 */
[----:B------:R-:W0:Y:S01]  /*01f0*/  @!P2 LDC.64 R10, c[0x0][0x228] ;  /* 0x00008a00ff0aab82 */ /* 0x000e220000000a00 */
[----:B-1----:R-:W-:-:S04]  /*0200*/  @!P0 IMAD.WIDE.U32 R22, R14, 0x4, R22 ;  /* 0x000000040e168825 */ /* 0x002fc800078e0016 */
[----:B------:R-:W-:-:S06]  /*0210*/  IMAD.MOV.U32 R14, RZ, RZ, RZ ;  /* 0x000000ffff0e7224 */ /* 0x000fcc00078e00ff */
[----:B------:R-:W5:Y:S01]  /*0220*/  @!P0 LDG.E R14, desc[UR4][R22.64] ;  /* 0x00000004160e8981 */ /* 0x000f62000c1e1900 */
[----:B----4-:R-:W-:-:S04]  /*0230*/  @!P2 IMAD.WIDE.U32 R8, R17, 0x4, R8 ;  /* 0x000000041108a825 */ /* 0x010fc800078e0008 */
[----:B0-----:R-:W-:Y:S01]  /*0240*/  @!P2 IMAD.WIDE.U32 R10, R17, 0x4, R10 ;  /* 0x00000004110aa825 */ /* 0x001fe200078e000a */
[----:B------:R-:W-:-:S03]  /*0250*/  CS2R R16, SRZ ;  /* 0x0000000000107805 */ /* 0x000fc6000001ff00 */
[----:B------:R-:W-:-:S05]  /*0260*/  @!P1 IMAD.WIDE.U32 R2, R19, 0x4, R2 ;  /* 0x0000000413029825 */ /* 0x000fca00078e0002 */
[----:B------:R0:W5:Y:S01]  /*0270*/  @!P1 LDG.E R17, desc[UR4][R2.64] ;  /* 0x0000000402119981 */ /* 0x000162000c1e1900 */
[----:B--2---:R-:W-:-:S04]  /*0280*/  @!P3 IMAD.WIDE.U32 R4, R21, 0x4, R4 ;  /* 0x000000041504b825 */ /* 0x004fc800078e0004 */
[----:B---3--:R-:W-:Y:S01]  /*0290*/  @!P3 IMAD.WIDE.U32 R6, R21, 0x4, R6 ;  /* 0x000000041506b825 */ /* 0x008fe200078e0006 */
[----:B------:R1:W5:Y:S01]  /*02a0*/  @!P3 LDG.E R16, desc[UR4][R4.64] ;  /* 0x000000040410b981 */ /* 0x000362000c1e1900 */
[----:B0-----:R-:W0:Y:S02]  /*02b0*/  @!P0 LDC.64 R2, c[0x0][0x218] ;  /* 0x00008600ff028b82 */ /* 0x001e240000000a00 */
[----:B------:R-:W-:Y:S01]  /*02c0*/  IMAD.MOV.U32 R21, RZ, RZ, RZ ;  /* 0x000000ffff157224 */ /* 0x000fe200078e00ff */
[----:B------:R-:W-:Y:S01]  /*02d0*/  CS2R R18, SRZ ;  /* 0x0000000000127805 */ /* 0x000fe2000001ff00 */
[----:B-1----:R-:W-:-:S04]  /*02e0*/  IMAD.MOV.U32 R4, RZ, RZ, R15 ;  /* 0x000000ffff047224 */ /* 0x002fc800078e000f */
[----:B------:R1:W5:Y:S01]  /*02f0*/  @!P2 LDG.E R21, desc[UR4][R10.64] ;  /* 0x000000040a15a981 */ /* 0x000362000c1e1900 */
[----:B------:R-:W-:-:S03]  /*0300*/  @!P0 LEA R5, R12, R15, 0x9 ;  /* 0x0000000f0c058211 */ /* 0x000fc600078e48ff */
[----:B------:R2:W5:Y:S04]  /*0310*/  @!P3 LDG.E R19, desc[UR4][R6.64] ;  /* 0x000000040613b981 */ /* 0x000568000c1e1900 */
[----:B------:R3:W5:Y:S01]  /*0320*/  @!P2 LDG.E R18, desc[UR4][R8.64] ;  /* 0x000000040812a981 */ /* 0x000762000c1e1900 */
[C---:B-1----:R-:W-:Y:S01]  /*0330*/  VIADD R10, R4.reuse, 0x80 ;  /* 0x00000080040a7836 */ /* 0x042fe20000000000 */
[----:B------:R-:W-:Y:S01]  /*0340*/  BSSY B0, `(.L_x_16244) ;  /* 0x0000010000007945 */ /* 0x000fe20003800000 */
[C---:B--2---:R-:W-:Y:S01]  /*0350*/  IADD3 R6, R4.reuse, 0x100, RZ ;  /* 0x0000010004067810 */ /* 0x044fe20007ffe0ff */
[----:B---3--:R-:W-:Y:S02]  /*0360*/  VIADD R8, R4, 0x180 ;  /* 0x0000018004087836 */ /* 0x008fe40000000000 */
[----:B------:R-:W-:Y:S01]  /*0370*/  @!P0 IMAD.MOV.U32 R4, RZ, RZ, R10 ;  /* 0x000000ffff048224 */ /* 0x000fe200078e000a */
[-C--:B------:R-:W-:Y:S01]  /*0380*/  ISETP.GE.AND P1, PT, R10, R13.reuse, PT ;  /* 0x0000000d0a00720c */ /* 0x080fe20003f26270 */
[----:B0-----:R-:W-:Y:S01]  /*0390*/  @!P0 IMAD.WIDE.U32 R2, R5, 0x4, R2 ;  /* 0x0000000405028825 */ /* 0x001fe200078e0002 */
[----:B------:R-:W-:-:S02]  /*03a0*/  ISETP.GE.AND P2, PT, R6, R13, PT ;  /* 0x0000000d0600720c */ /* 0x000fc40003f46270 */
[-C--:B------:R-:W-:Y:S02]  /*03b0*/  ISETP.GE.AND P3, PT, R8, R13.reuse, PT ;  /* 0x0000000d0800720c */ /* 0x080fe40003f66270 */
[----:B------:R-:W-:Y:S01]  /*03c0*/  ISETP.GE.AND P4, PT, R4, R13, PT ;  /* 0x0000000d0400720c */ /* 0x000fe20003f86270 */
[----:B------:R-:W-:-:S12]  /*03d0*/  @P0 BRA `(.L_x_16245) ;  /* 0x0000000000180947 */ /* 0x000fd80003800000 */
[----:B-----5:R-:W-:Y:S01]  /*03e0*/  FSETP.NAN.FTZ.AND P5, PT, R14, R14, PT ;  /* 0x0000000e0e00720b */ /* 0x020fe20003fb8000 */
[----:B------:R-:W-:-:S12]  /*03f0*/  IMAD.MOV.U32 R5, RZ, RZ, R14 ;  /* 0x000000ffff057224 */ /* 0x000fd800078e000e */
[----:B------:R-:W-:Y:S05]  /*0400*/  @P5 BRA `(.L_x_16245) ;  /* 0x00000000000c5947 */ /* 0x000fea0003800000 */
[----:B------:R-:W-:Y:S01]  /*0410*/  FSETP.NAN.FTZ.AND P5, PT, R27, R27, PT ;  /* 0x0000001b1b00720b */ /* 0x000fe20003fb8000 */
[----:B------:R-:W-:-:S12]  /*0420*/  IMAD.MOV.U32 R5, RZ, RZ, R27 ;  /* 0x000000ffff057224 */ /* 0x000fd800078e001b */
[----:B------:R-:W-:-:S07]  /*0430*/  @!P5 FMNMX.FTZ R5, R27, R14, PT ;  /* 0x0000000e1b05d209 */ /* 0x000fce0003810000 */
.L_x_16245:
[----:B------:R-:W-:Y:S05]  /*0440*/  BSYNC B0 ;  /* 0x0000000000007941 */ /* 0x000fea0003800000 */
.L_x_16244:
[----:B------:R-:W-:Y:S04]  /*0450*/  BSSY B0, `(.L_x_16246) ;  /* 0x0000008000007945 */ /* 0x000fe80003800000 */
[----:B------:R-:W-:Y:S05]  /*0460*/  @P1 BRA `(.L_x_16247) ;  /* 0x0000000000181947 */ /* 0x000fea0003800000 */
[-C--:B-----5:R-:W-:Y:S02]  /*0470*/  FSETP.NAN.FTZ.AND P1, PT, R0, R0.reuse, PT ;  /* 0x000000000000720b */ /* 0x0a0fe40003f38000 */
[----:B------:R-:W-:-:S11]  /*0480*/  MOV R9, R0 ;  /* 0x0000000000097202 */ /* 0x000fd60000000f00 */
[----:B------:R-:W-:Y:S05]  /*0490*/  @P1 BRA `(.L_x_16247) ;  /* 0x00000000000c1947 */ /* 0x000fea0003800000 */
[----:B------:R-:W-:Y:S01]  /*04a0*/  FSETP.NAN.FTZ.AND P1, PT, R17, R17, PT ;  /* 0x000000111100720b */ /* 0x000fe20003f38000 */
[----:B------:R-:W-:-:S12]  /*04b0*/  IMAD.MOV.U32 R9, RZ, RZ, R17 ;  /* 0x000000ffff097224 */ /* 0x000fd800078e0011 */
[----:B------:R-:W-:-:S07]  /*04c0*/  @!P1 FMNMX.FTZ R9, R17, R0, PT ;  /* 0x0000000011099209 */ /* 0x000fce0003810000 */
.L_x_16247:
[----:B------:R-:W-:Y:S05]  /*04d0*/  BSYNC B0 ;  /* 0x0000000000007941 */ /* 0x000fea0003800000 */
.L_x_16246:
[----:B------:R-:W-:Y:S04]  /*04e0*/  BSSY B0, `(.L_x_16248) ;  /* 0x0000008000007945 */ /* 0x000fe80003800000 */
[----:B------:R-:W-:Y:S05]  /*04f0*/  @P2 BRA `(.L_x_16249) ;  /* 0x0000000000182947 */ /* 0x000fea0003800000 */
[----:B-----5:R-:W-:Y:S01]  /*0500*/  FSETP.NAN.FTZ.AND P1, PT, R16, R16, PT ;  /* 0x000000101000720b */ /* 0x020fe20003f38000 */
[----:B------:R-:W-:-:S12]  /*0510*/  IMAD.MOV.U32 R11, RZ, RZ, R16 ;  /* 0x000000ffff0b7224 */ /* 0x000fd800078e0010 */
[----:B------:R-:W-:Y:S05]  /*0520*/  @P1 BRA `(.L_x_16249) ;  /* 0x00000000000c1947 */ /* 0x000fea0003800000 */
[-C--:B------:R-:W-:Y:S02]  /*0530*/  FSETP.NAN.FTZ.AND P1, PT, R19, R19.reuse, PT ;  /* 0x000000131300720b */ /* 0x080fe40003f38000 */
[----:B------:R-:W-:-:S11]  /*0540*/  MOV R11, R19 ;  /* 0x00000013000b7202 */ /* 0x000fd60000000f00 */
[----:B------:R-:W-:-:S07]  /*0550*/  @!P1 FMNMX.FTZ R11, R19, R16, PT ;  /* 0x00000010130b9209 */ /* 0x000fce0003810000 */
.L_x_16249:
[----:B------:R-:W-:Y:S05]  /*0560*/  BSYNC B0 ;  /* 0x0000000000007941 */ /* 0x000fea0003800000 */
.L_x_16248:
[----:B------:R-:W-:Y:S04]  /*0570*/  BSSY B0, `(.L_x_16250) ;  /* 0x0000008000007945 */ /* 0x000fe80003800000 */
[----:B------:R-:W-:Y:S05]  /*0580*/  @P3 BRA `(.L_x_16251) ;  /* 0x0000000000183947 */ /* 0x000fea0003800000 */
[----:B-----5:R-:W-:Y:S01]  /*0590*/  FSETP.NAN.FTZ.AND P1, PT, R18, R18, PT ;  /* 0x000000121200720b */ /* 0x020fe20003f38000 */
[----:B------:R-:W-:-:S12]  /*05a0*/  IMAD.MOV.U32 R15, RZ, RZ, R18 ;  /* 0x000000ffff0f7224 */ /* 0x000fd800078e0012 */
[----:B------:R-:W-:Y:S05]  /*05b0*/  @P1 BRA `(.L_x_16251) ;  /* 0x00000000000c1947 */ /* 0x000fea0003800000 */
[----:B------:R-:W-:Y:S01]  /*05c0*/  FSETP.NAN.FTZ.AND P1, PT, R21, R21, PT ;  /* 0x000000151500720b */ /* 0x000fe20003f38000 */
[----:B------:R-:W-:-:S12]  /*05d0*/  IMAD.MOV.U32 R15, RZ, RZ, R21 ;  /* 0x000000ffff0f7224 */ /* 0x000fd800078e0015 */
[----:B------:R-:W-:-:S07]  /*05e0*/  @!P1 FMNMX.FTZ R15, R21, R18, PT ;  /* 0x00000012150f9209 */ /* 0x000fce0003810000 */
.L_x_16251:
[----:B------:R-:W-:Y:S05]  /*05f0*/  BSYNC B0 ;  /* 0x0000000000007941 */ /* 0x000fea0003800000 */
.L_x_16250:
[----:B------:R0:W-:Y:S01]  /*0600*/  @!P0 STG.E desc[UR4][R2.64], R5 ;  /* 0x0000000502008986 */ /* 0x0001e2000c101904 */
[----:B------:R-:W-:Y:S04]  /*0610*/  BSSY B0, `(.L_x_16252) ;  /* 0x000000c000007945 */ /* 0x000fe80003800000 */
[----:B------:R-:W-:Y:S05]  /*0620*/  @P4 BRA `(.L_x_16253) ;  /* 0x0000000000284947 */ /* 0x000fea0003800000 */
[----:B------:R-:W1:Y:S01]  /*0630*/  LDC.64 R6, c[0x0][0x218] ;  /* 0x00008600ff067b82 */ /* 0x000e620000000a00 */
[----:B0-----:R-:W-:Y:S01]  /*0640*/  LEA R3, R12, R4, 0x9 ;  /* 0x000000040c037211 */ /* 0x001fe200078e48ff */
        /* <DEDUP_REMOVED lines=8> */
.L_x_16253:
[----:B------:R-:W-:Y:S05]  /*06d0*/  BSYNC B0 ;  /* 0x0000000000007941 */ /* 0x000fea0003800000 */
.L_x_16252:
[----:B------:R-:W-:-:S13]  /*06e0*/  ISETP.GE.AND P0, PT, R4, R13, PT ;  /* 0x0000000d0400720c */ /* 0x000fda0003f06270 */
[----:B------:R-:W-:Y:S05]  /*06f0*/  @P0 EXIT ;  /* 0x000000000000094d */ /* 0x000fea0003800000 */
[----:B01----:R-:W0:Y:S01]  /*0700*/  LDC.64 R2, c[0x0][0x218] ;  /* 0x00008600ff027b82 */ /* 0x003e220000000a00 */
[----:B------:R-:W-:-:S05]  /*0710*/  LEA R5, R12, R4, 0x9 ;  /* 0x000000040c057211 */ /* 0x000fca00078e48ff */
[----:B0-----:R-:W-:-:S05]  /*0720*/  IMAD.WIDE.U32 R2, R5, 0x4, R2 ;  /* 0x0000000405027825 */ /* 0x001fca00078e0002 */
[----:B------:R-:W-:Y:S01]  /*0730*/  STG.E desc[UR4][R2.64], R15 ;  /* 0x0000000f02007986 */ /* 0x000fe2000c101904 */
[----:B------:R-:W-:Y:S05]  /*0740*/  EXIT ;  /* 0x000000000000794d */ /* 0x000fea0003800000 */
.L_x_16254:
        /* <DEDUP_REMOVED lines=11> */
.L_x_42253:


//--------------------- .text._ZN2at6native29vectorized_elementwise_kernelILi2ENS0_13BinaryFunctorIfffZZZNS0_19minimum_kernel_cudaERNS_18TensorIteratorBaseEENKUlvE0_clEvENKUlvE0_clEvEUlffE_EESt5arrayIPcLm3EEEEviT0_T1_ --------------------------
	.section	.text._ZN2at6native29vectorized_elementwise_kernelILi2ENS0_13BinaryFunctorIfffZZZNS0_19minimum_kernel_cudaERNS_18TensorIteratorBaseEENKUlvE0_clEvENKUlvE0_clEvEUlffE_EESt5arrayIPcLm3EEEEviT0_T1_,"ax",@progbits
	.align	128
        .global         _ZN2at6native29vectorized_elementwise_kernelILi2ENS0_13BinaryFunctorIfffZZZNS0_19minimum_kernel_cudaERNS_18TensorIteratorBaseEENKUlvE0_clEvENKUlvE0_clEvEUlffE_EESt5arrayIPcLm3EEEEviT0_T1_
        .type           _ZN2at6native29vectorized_elementwise_kernelILi2ENS0_13BinaryFunctorIfffZZZNS0_19minimum_kernel_cudaERNS_18TensorIteratorBaseEENKUlvE0_clEvENKUlvE0_clEvEUlffE_EESt5arrayIPcLm3EEEEviT0_T1_,@function
        .size           _ZN2at6native29vectorized_elementwise_kernelILi2ENS0_13BinaryFunctorIfffZZZNS0_19minimum_kernel_cudaERNS_18TensorIteratorBaseEENKUlvE0_clEvENKUlvE0_clEvEUlffE_EESt5arrayIPcLm3EEEEviT0_T1_,(.L_x_42254 - _ZN2at6native29vectorized_elementwise_kernelILi2ENS0_13BinaryFunctorIfffZZZNS0_19minimum_kernel_cudaERNS_18TensorIteratorBaseEENKUlvE0_clEvENKUlvE0_clEvEUlffE_EESt5arrayIPcLm3EEEEviT0_T1_)
        .other          _ZN2at6native29vectorized_elementwise_kernelILi2ENS0_13BinaryFunctorIfffZZZNS0_19minimum_kernel_cudaERNS_18TensorIteratorBaseEENKUlvE0_clEvENKUlvE0_clEvEUlffE_EESt5arrayIPcLm3EEEEviT0_T1_,@"STO_CUDA_ENTRY STV_DEFAULT"
_ZN2at6native29vectorized_elementwise_kernelILi2ENS0_13BinaryFunctorIfffZZZNS0_19minimum_kernel_cudaERNS_18TensorIteratorBaseEENKUlvE0_clEvENKUlvE0_clEvEUlffE_EESt5arrayIPcLm3EEEEviT0_T1_:
.text._ZN2at6native29vectorized_elementwise_kernelILi2ENS0_13BinaryFunctorIfffZZZNS0_19minimum_kernel_cudaERNS_18TensorIteratorBaseEENKUlvE0_clEvENKUlvE0_clEvEUlffE_EESt5arrayIPcLm3EEEEviT0_T1_:
        /* <DEDUP_REMOVED lines=13> */
[----:B0-----:R-:W-:-:S05]  /*00d0*/  IMAD.WIDE.U32 R18, R2, 0x8, R4 ;  /* 0x0000000802127825 */ /* 0x001fca00078e0004 */
[----:B------:R-:W4:Y:S01]  /*00e0*/  LDG.E.64 R10, desc[UR4][R18.64] ;  /* 0x00000004120a7981 */ /* 0x000f22000c1e1b00 */
[----:B--2---:R-:W-:-:S03]  /*00f0*/  IMAD.WIDE R4, R0, 0x4, R6 ;  /* 0x0000000400047825 */ /* 0x004fc600078e0206 */
[----:B------:R0:W5:Y:S01]  /*0100*/  LDG.E.64 R12, desc[UR4][R18.64+0x400] ;  /* 0x00040004120c7981 */ /* 0x000162000c1e1b00 */
[----:B------:R-:W-:-:S03]  /*0110*/  IMAD.WIDE.U32 R20, R2, 0x8, R4 ;  /* 0x0000000802147825 */ /* 0x000fc600078e0004 */
[----:B------:R0:W5:Y:S04]  /*0120*/  LDG.E.64 R8, desc[UR4][R18.64+0x800] ;  /* 0x0008000412087981 */ /* 0x000168000c1e1b00 */
[----:B------:R0:W5:Y:S04]  /*0130*/  LDG.E.64 R6, desc[UR4][R18.64+0xc00] ;  /* 0x000c000412067981 */ /* 0x000168000c1e1b00 */
[----:B------:R0:W5:Y:S04]  /*0140*/  LDG.E.64 R26, desc[UR4][R20.64+0x400] ;  /* 0x00040004141a7981 */ /* 0x000168000c1e1b00 */
[----:B------:R0:W5:Y:S04]  /*0150*/  LDG.E.64 R14, desc[UR4][R20.64+0x800] ;  /* 0x00080004140e7981 */ /* 0x000168000c1e1b00 */
[----:B------:R0:W5:Y:S04]  /*0160*/  LDG.E.64 R4, desc[UR4][R20.64+0xc00] ;  /* 0x000c000414047981 */ /* 0x000168000c1e1b00 */
[----:B------:R0:W5:Y:S01]  /*0170*/  LDG.E.64 R24, desc[UR4][R20.64] ;  /* 0x0000000414187981 */ /* 0x000162000c1e1b00 */
[----:B------:R-:W-:Y:S01]  /*0180*/  BSSY B0, `(.L_x_16256) ;  /* 0x0000007000007945 */ /* 0x000fe20003800000 */
[----:B----4-:R-:W-:Y:S01]  /*0190*/  FSETP.NAN.FTZ.AND P0, PT, R10, R10, PT ;  /* 0x0000000a0a00720b */ /* 0x010fe20003f18000 */
[----:B------:R-:W-:-:S12]  /*01a0*/  IMAD.MOV.U32 R16, RZ, RZ, R10 ;  /* 0x000000ffff107224 */ /* 0x000fd800078e000a */
[----:B0--3--:R-:W-:Y:S05]  /*01b0*/  @P0 BRA `(.L_x_16257) ;  /* 0x00000000000c0947 */ /* 0x009fea0003800000 */
[----:B-----5:R-:W-:Y:S01]  /*01c0*/  FSETP.NAN.FTZ.AND P0, PT, R24, R24, PT ;  /* 0x000000181800720b */ /* 0x020fe20003f18000 */
[----:B------:R-:W-:-:S12]  /*01d0*/  IMAD.MOV.U32 R16, RZ, RZ, R24 ;  /* 0x000000ffff107224 */ /* 0x000fd800078e0018 */
[----:B------:R-:W-:-:S07]  /*01e0*/  @!P0 FMNMX.FTZ R16, R10, R24, PT ;  /* 0x000000180a108209 */ /* 0x000fce0003810000 */
.L_x_16257:
[----:B------:R-:W-:Y:S05]  /*01f0*/  BSYNC B0 ;  /* 0x0000000000007941 */ /* 0x000fea0003800000 */
.L_x_16256:
[----:B------:R-:W-:Y:S01]  /*0200*/  FSETP.NAN.FTZ.AND P6, PT, R11, R11, PT ;  /* 0x0000000b0b00720b */ /* 0x000fe20003fd8000 */
[----:B------:R-:W-:Y:S01]  /*0210*/  BSSY B0, `(.L_x_16258) ;  /* 0x000000c000007945 */ /* 0x000fe20003800000 */
[----:B-----5:R-:W-:Y:S01]  /*0220*/  FSETP.NAN.FTZ.AND P0, PT, R12, R12, PT ;  /* 0x0000000c0c00720b */ /* 0x020fe20003f18000 */
[----:B------:R-:W-:Y:S01]  /*0230*/  IMAD.MOV.U32 R17, RZ, RZ, R11 ;  /* 0x000000ffff117224 */ /* 0x000fe200078e000b */
[----:B------:R-:W-:Y:S02]  /*0240*/  FSETP.NAN.FTZ.AND P1, PT, R13, R13, PT ;  /* 0x0000000d0d00720b */ /* 0x000fe40003f38000 */
[----:B------:R-:W-:Y:S02]  /*0250*/  FSETP.NAN.FTZ.AND P2, PT, R8, R8, PT ;  /* 0x000000080800720b */ /* 0x000fe40003f58000 */
[----:B------:R-:W-:Y:S02]  /*0260*/  FSETP.NAN.FTZ.AND P3, PT, R9, R9, PT ;  /* 0x000000090900720b */ /* 0x000fe40003f78000 */
[----:B------:R-:W-:-:S02]  /*0270*/  FSETP.NAN.FTZ.AND P4, PT, R6, R6, PT ;  /* 0x000000060600720b */ /* 0x000fc40003f98000 */
[----:B------:R-:W-:Y:S01]  /*0280*/  FSETP.NAN.FTZ.AND P5, PT, R7, R7, PT ;  /* 0x000000070700720b */ /* 0x000fe20003fb8000 */
[----:B------:R-:W-:-:S12]  /*0290*/  @P6 BRA `(.L_x_16259) ;  /* 0x00000000000c6947 */ /* 0x000fd80003800000 */
[-C--:B------:R-:W-:Y:S02]  /*02a0*/  FSETP.NAN.FTZ.AND P6, PT, R25, R25.reuse, PT ;  /* 0x000000191900720b */ /* 0x080fe40003fd8000 */
[----:B------:R-:W-:-:S11]  /*02b0*/  MOV R17, R25 ;  /* 0x0000001900117202 */ /* 0x000fd60000000f00 */
[----:B------:R-:W-:-:S07]  /*02c0*/  @!P6 FMNMX.FTZ R17, R11, R25, PT ;  /* 0x000000190b11e209 */ /* 0x000fce0003810000 */
.L_x_16259:
[----:B------:R-:W-:Y:S05]  /*02d0*/  BSYNC B0 ;  /* 0x0000000000007941 */ /* 0x000fea0003800000 */
.L_x_16258:
[----:B------:R-:W-:Y:S01]  /*02e0*/  BSSY B0, `(.L_x_16260) ;  /* 0x0000006000007945 */ /* 0x000fe20003800000 */
[----:B------:R-:W-:-:S03]  /*02f0*/  IMAD.MOV.U32 R10, RZ, RZ, R12 ;  /* 0x000000ffff0a7224 */ /* 0x000fc600078e000c */
[----:B------:R-:W-:Y:S05]  /*0300*/  @P0 BRA `(.L_x_16261) ;  /* 0x00000000000c0947 */ /* 0x000fea0003800000 */
[----:B------:R-:W-:Y:S01]  /*0310*/  FSETP.NAN.FTZ.AND P0, PT, R26, R26, PT ;  /* 0x0000001a1a00720b */ /* 0x000fe20003f18000 */
[----:B------:R-:W-:-:S12]  /*0320*/  IMAD.MOV.U32 R10, RZ, RZ, R26 ;  /* 0x000000ffff0a7224 */ /* 0x000fd800078e001a */
[----:B------:R-:W-:-:S07]  /*0330*/  @!P0 FMNMX.FTZ R10, R12, R26, PT ;  /* 0x0000001a0c0a8209 */ /* 0x000fce0003810000 */
.L_x_16261:
[----:B------:R-:W-:Y:S05]  /*0340*/  BSYNC B0 ;  /* 0x0000000000007941 */ /* 0x000fea0003800000 */
.L_x_16260:
[----:B------:R-:W-:Y:S01]  /*0350*/  BSSY B0, `(.L_x_16262) ;  /* 0x0000006000007945 */ /* 0x000fe20003800000 */
[----:B------:R-:W-:-:S03]  /*0360*/  IMAD.MOV.U32 R11, RZ, RZ, R13 ;  /* 0x000000ffff0b7224 */ /* 0x000fc600078e000d */
[----:B------:R-:W-:Y:S05]  /*0370*/  @P1 BRA `(.L_x_16263) ;  /* 0x00000000000c1947 */ /* 0x000fea0003800000 */
[----:B------:R-:W-:Y:S01]  /*0380*/  FSETP.NAN.FTZ.AND P0, PT, R27, R27, PT ;  /* 0x0000001b1b00720b */ /* 0x000fe20003f18000 */
[----:B------:R-:W-:-:S12]  /*0390*/  IMAD.MOV.U32 R11, RZ, RZ, R27 ;  /* 0x000000ffff0b7224 */ /* 0x000fd800078e001b */
[----:B------:R-:W-:-:S07]  /*03a0*/  @!P0 FMNMX.FTZ R11, R13, R27, PT ;  /* 0x0000001b0d0b8209 */ /* 0x000fce0003810000 */
.L_x_16263:
[----:B------:R-:W-:Y:S05]  /*03b0*/  BSYNC B0 ;  /* 0x0000000000007941 */ /* 0x000fea0003800000 */
.L_x_16262:
[----:B------:R-:W-:Y:S01]  /*03c0*/  BSSY B0, `(.L_x_16264) ;  /* 0x0000006000007945 */ /* 0x000fe20003800000 */
[----:B------:R-:W-:-:S03]  /*03d0*/  MOV R18, R8 ;  /* 0x0000000800127202 */ /* 0x000fc60000000f00 */
[----:B------:R-:W-:Y:S05]  /*03e0*/  @P2 BRA `(.L_x_16265) ;  /* 0x00000000000c2947 */ /* 0x000fea0003800000 */
[----:B------:R-:W-:Y:S01]  /*03f0*/  FSETP.NAN.FTZ.AND P0, PT, R14, R14, PT ;  /* 0x0000000e0e00720b */ /* 0x000fe20003f18000 */
[----:B------:R-:W-:-:S12]  /*0400*/  IMAD.MOV.U32 R18, RZ, RZ, R14 ;  /* 0x000000ffff127224 */ /* 0x000fd800078e000e */
[----:B------:R-:W-:-:S07]  /*0410*/  @!P0 FMNMX.FTZ R18, R8, R14, PT ;  /* 0x0000000e08128209 */ /* 0x000fce0003810000 */
.L_x_16265:
[----:B------:R-:W-:Y:S05]  /*0420*/  BSYNC B0 ;  /* 0x0000000000007941 */ /* 0x000fea0003800000 */
.L_x_16264:
[----:B------:R-:W-:Y:S01]  /*0430*/  BSSY B0, `(.L_x_16266) ;  /* 0x0000007000007945 */ /* 0x000fe20003800000 */
[----:B------:R-:W-:-:S04]  /*0440*/  IMAD.WIDE.U32 R12, R0, 0x4, R22 ;  /* 0x00000004000c7825 */ /* 0x000fc800078e0016 */
[----:B------:R-:W-:Y:S01]  /*0450*/  IMAD.MOV.U32 R19, RZ, RZ, R9 ;  /* 0x000000ffff137224 */ /* 0x000fe200078e0009 */
[----:B------:R-:W-:Y:S06]  /*0460*/  @P3 BRA `(.L_x_16267) ;  /* 0x00000000000c3947 */ /* 0x000fec0003800000 */
[----:B------:R-:W-:Y:S01]  /*0470*/  FSETP.NAN.FTZ.AND P0, PT, R15, R15, PT ;  /* 0x0000000f0f00720b */ /* 0x000fe20003f18000 */
[----:B------:R-:W-:-:S12]  /*0480*/  IMAD.MOV.U32 R19, RZ, RZ, R15 ;  /* 0x000000ffff137224 */ /* 0x000fd800078e000f */
[----:B------:R-:W-:-:S07]  /*0490*/  @!P0 FMNMX.FTZ R19, R9, R15, PT ;  /* 0x0000000f09138209 */ /* 0x000fce0003810000 */
.L_x_16267:
[----:B------:R-:W-:Y:S05]  /*04a0*/  BSYNC B0 ;  /* 0x0000000000007941 */ /* 0x000fea0003800000 */
.L_x_16266:
[----:B------:R-:W-:Y:S01]  /*04b0*/  BSSY B0, `(.L_x_16268) ;  /* 0x0000007000007945 */ /* 0x000fe20003800000 */
[----:B------:R-:W-:-:S04]  /*04c0*/  IMAD.WIDE R12, R2, 0x8, R12 ;  /* 0x00000008020c7825 */ /* 0x000fc800078e020c */
[----:B------:R-:W-:Y:S01]  /*04d0*/  IMAD.MOV.U32 R2, RZ, RZ, R6 ;  /* 0x000000ffff027224 */ /* 0x000fe200078e0006 */
[----:B------:R-:W-:Y:S06]  /*04e0*/  @P4 BRA `(.L_x_16269) ;  /* 0x00000000000c4947 */ /* 0x000fec0003800000 */
[-C--:B------:R-:W-:Y:S02]  /*04f0*/  FSETP.NAN.FTZ.AND P0, PT, R4, R4.reuse, PT ;  /* 0x000000040400720b */ /* 0x080fe40003f18000 */
[----:B------:R-:W-:-:S11]  /*0500*/  MOV R2, R4 ;  /* 0x0000000400027202 */ /* 0x000fd60000000f00 */
[----:B------:R-:W-:-:S07]  /*0510*/  @!P0 FMNMX.FTZ R2, R6, R4, PT ;  /* 0x0000000406028209 */ /* 0x000fce0003810000 */
.L_x_16269:
[----:B------:R-:W-:Y:S05]  /*0520*/  BSYNC B0 ;  /* 0x0000000000007941 */ /* 0x000fea0003800000 */
.L_x_16268:
[----:B------:R-:W-:Y:S01]  /*0530*/  BSSY B0, `(.L_x_16270) ;  /* 0x0000006000007945 */ /* 0x000fe20003800000 */
[----:B------:R-:W-:-:S03]  /*0540*/  IMAD.MOV.U32 R3, RZ, RZ, R7 ;  /* 0x000000ffff037224 */ /* 0x000fc600078e0007 */
[----:B------:R-:W-:Y:S05]  /*0550*/  @P5 BRA `(.L_x_16271) ;  /* 0x00000000000c5947 */ /* 0x000fea0003800000 */
[----:B------:R-:W-:Y:S01]  /*0560*/  FSETP.NAN.FTZ.AND P0, PT, R5, R5, PT ;  /* 0x000000050500720b */ /* 0x000fe20003f18000 */
[----:B------:R-:W-:-:S12]  /*0570*/  IMAD.MOV.U32 R3, RZ, RZ, R5 ;  /* 0x000000ffff037224 */ /* 0x000fd800078e0005 */
[----:B------:R-:W-:-:S07]  /*0580*/  @!P0 FMNMX.FTZ R3, R7, R5, PT ;  /* 0x0000000507038209 */ /* 0x000fce0003810000 */
.L_x_16271:
[----:B------:R-:W-:Y:S05]  /*0590*/  BSYNC B0 ;  /* 0x0000000000007941 */ /* 0x000fea0003800000 */
.L_x_16270:
[----:B------:R-:W-:Y:S04]  /*05a0*/  STG.E.64 desc[UR4][R12.64], R16 ;  /* 0x000000100c007986 */ /* 0x000fe8000c101b04 */
[----:B------:R-:W-:Y:S04]  /*05b0*/  STG.E.64 desc[UR4][R12.64+0x400], R10 ;  /* 0x0004000a0c007986 */ /* 0x000fe8000c101b04 */
[----:B------:R-:W-:Y:S04]  /*05c0*/  STG.E.64 desc[UR4][R12.64+0x800], R18 ;  /* 0x000800120c007986 */ /* 0x000fe8000c101b04 */
[----:B------:R-:W-:Y:S01]  /*05d0*/  STG.E.64 desc[UR4][R12.64+0xc00], R2 ;  /* 0x000c00020c007986 */ /* 0x000fe2000c101b04 */
[----:B------:R-:W-:Y:S05]  /*05e0*/  EXIT ;  /* 0x000000000000794d */ /* 0x000fea0003800000 */
.L_x_16255:
[----:B------:R-:W0:Y:S01]  /*05f0*/  S2R R3, SR_TID.X ;  /* 0x0000000000037919 */ /* 0x000e220000002100 */
[----:B------:R-:W-:Y:S01]  /*0600*/  HFMA2.MMA R4, -RZ, RZ, 0, 0 ;  /* 0x00000000ff047435 */ /* 0x000fe200000001ff */
[----:B0-----:R-:W-:Y:S01]  /*0610*/  ISETP.GE.AND P0, PT, R3, R2, PT ;  /* 0x000000020300720c */ /* 0x001fe20003f06270 */
[----:B------:R-:W-:-:S12]  /*0620*/  IMAD.MOV.U32 R23, RZ, RZ, R3 ;  /* 0x000000ffff177224 */ /* 0x000fd800078e0003 */
[----:B------:R-:W-:Y:S01]  /*0630*/  @!P0 IADD3 R5, R0, R23, RZ ;  /* 0x0000001700058210 */ /* 0x000fe20007ffe0ff */
[----:B------:R-:W-:Y:S01]  /*0640*/  @!P0 VIADD R23, R23, 0x80 ;  /* 0x0000008017178836 */ /* 0x000fe20000000000 */
[----:B------:R-:W0:Y:S04]  /*0650*/  @!P0 LDC.64 R14, c[0x0][0x220] ;  /* 0x00008800ff0e8b82 */ /* 0x000e280000000a00 */
[----:B------:R-:W-:-:S04]  /*0660*/  ISETP.GE.AND P1, PT, R23, R2, PT ;  /* 0x000000021700720c */ /* 0x000fc80003f26270 */
[----:B------:R-:W1:Y:S09]  /*0670*/  @!P0 LDC.64 R18, c[0x0][0x228] ;  /* 0x00008a00ff128b82 */ /* 0x000e720000000a00 */
[----:B------:R-:W-:Y:S01]  /*0680*/  @!P1 IMAD.IADD R21, R0, 0x1, R23 ;  /* 0x0000000100159824 */ /* 0x000fe200078e0217 */
[----:B------:R-:W2:Y:S01]  /*0690*/  @!P1 LDC.64 R10, c[0x0][0x220] ;  /* 0x00008800ff0a9b82 */ /* 0x000ea20000000a00 */
[----:B------:R-:W-:-:S05]  /*06a0*/  @!P1 VIADD R23, R23, 0x80 ;  /* 0x0000008017179836 */ /* 0x000fca0000000000 */
[----:B------:R-:W-:Y:S01]  /*06b0*/  ISETP.GE.AND P2, PT, R23, R2, PT ;  /* 0x000000021700720c */ /* 0x000fe20003f46270 */
[----:B0-----:R-:W-:Y:S01]  /*06c0*/  @!P0 IMAD.WIDE.U32 R14, R5, 0x4, R14 ;  /* 0x00000004050e8825 */ /* 0x001fe200078e000e */
[----:B------:R-:W0:Y:S04]  /*06d0*/  @!P1 LDC.64 R6, c[0x0][0x228] ;  /* 0x00008a00ff069b82 */ /* 0x000e280000000a00 */
[----:B------:R3:W5:Y:S07]  /*06e0*/  @!P0 LDG.E R4, desc[UR4][R14.64] ;  /* 0x000000040e048981 */ /* 0x00076e000c1e1900 */
[----:B------:R-:W4:Y:S01]  /*06f0*/  @!P2 LDC.64 R12, c[0x0][0x220] ;  /* 0x00008800ff0cab82 */ /* 0x000f220000000a00 */
[----:B------:R-:W-:-:S02]  /*0700*/  @!P2 IMAD.IADD R9, R0, 0x1, R23 ;  /* 0x000000010009a824 */ /* 0x000fc400078e0217 */
[----:B------:R-:W-:-:S05]  /*0710*/  @!P2 VIADD R23, R23, 0x80 ;  /* 0x000000801717a836 */ /* 0x000fca0000000000 */
[----:B------:R-:W-:Y:S01]  /*0720*/  ISETP.GE.AND P3, PT, R23, R2, PT ;  /* 0x000000021700720c */ /* 0x000fe20003f66270 */
[----:B-1----:R-:W-:-:S04]  /*0730*/  @!P0 IMAD.WIDE.U32 R18, R5, 0x4, R18 ;  /* 0x0000000405128825 */ /* 0x002fc800078e0012 */
[----:B--2---:R-:W-:Y:S02]  /*0740*/  @!P1 IMAD.WIDE.U32 R16, R21, 0x4, R10 ;  /* 0x0000000415109825 */ /* 0x004fe400078e000a */
[----:B------:R-:W1:Y:S02]  /*0750*/  @!P2 LDC.64 R10, c[0x0][0x228] ;  /* 0x00008a00ff0aab82 */ /* 0x000e640000000a00 */
[----:B------:R-:W-:-:S06]  /*0760*/  IMAD.MOV.U32 R5, RZ, RZ, RZ ;  /* 0x000000ffff057224 */ /* 0x000fcc00078e00ff */
[----:B---3--:R-:W2:Y:S01]  /*0770*/  @!P3 LDC.64 R14, c[0x0][0x220] ;  /* 0x00008800ff0ebb82 */ /* 0x008ea20000000a00 */
[----:B----4-:R-:W-:Y:S01]  /*0780*/  @!P2 IMAD.WIDE.U32 R26, R9, 0x4, R12 ;  /* 0x00000004091aa825 */ /* 0x010fe200078e000c */
[----:B------:R3:W5:Y:S06]  /*0790*/  @!P0 LDG.E R5, desc[UR4][R18.64] ;  /* 0x0000000412058981 */ /* 0x00076c000c1e1900 */
[----:B------:R-:W4:Y:S01]  /*07a0*/  @!P3 LDC.64 R12, c[0x0][0x228] ;  /* 0x00008a00ff0cbb82 */ /* 0x000f220000000a00 */
[----:B0-----:R-:W-:Y:S01]  /*07b0*/  @!P1 IMAD.WIDE.U32 R20, R21, 0x4, R6 ;  /* 0x0000000415149825 */ /* 0x001fe200078e0006 */
[----:B------:R-:W-:-:S03]  /*07c0*/  CS2R R6, SRZ ;  /* 0x0000000000067805 */ /* 0x000fc6000001ff00 */
[----:B---3--:R-:W-:Y:S02]  /*07d0*/  @!P3 IMAD.IADD R19, R0, 0x1, R23 ;  /* 0x000000010013b824 */ /* 0x008fe400078e0217 */
[----:B------:R-:W-:Y:S01]  /*07e0*/  @!P3 VIADD R23, R23, 0x80 ;  /* 0x000000801717b836 */ /* 0x000fe20000000000 */
[----:B------:R2:W5:Y:S04]  /*07f0*/  @!P1 LDG.E R6, desc[UR4][R16.64] ;  /* 0x0000000410069981 */ /* 0x000568000c1e1900 */
[----:B------:R0:W5:Y:S01]  /*0800*/  @!P1 LDG.E R7, desc[UR4][R20.64] ;  /* 0x0000000414079981 */ /* 0x000162000c1e1900 */
[----:B------:R-:W-:Y:S01]  /*0810*/  ISETP.GE.AND P1, PT, R23, R2, PT ;  /* 0x000000021700720c */ /* 0x000fe20003f26270 */
[----:B-1----:R-:W-:Y:S01]  /*0820*/  @!P2 IMAD.WIDE.U32 R28, R9, 0x4, R10 ;  /* 0x00000004091ca825 */ /* 0x002fe200078e000a */
[----:B------:R-:W-:-:S03]  /*0830*/  MOV R8, RZ ;  /* 0x000000ff00087202 */ /* 0x000fc60000000f00 */
[----:B--2---:R-:W-:-:S03]  /*0840*/  @!P3 IMAD.WIDE.U32 R16, R19, 0x4, R14 ;  /* 0x000000041310b825 */ /* 0x004fc600078e000e */
[----:B------:R-:W5:Y:S01]  /*0850*/  @!P2 LDG.E R8, desc[UR4][R26.64] ;  /* 0x000000041a08a981 */ /* 0x000f62000c1e1900 */
[----:B------:R-:W-:Y:S02]  /*0860*/  IMAD.MOV.U32 R9, RZ, RZ, RZ ;  /* 0x000000ffff097224 */ /* 0x000fe400078e00ff */
[----:B----4-:R-:W-:Y:S02]  /*0870*/  @!P3 IMAD.WIDE.U32 R18, R19, 0x4, R12 ;  /* 0x000000041312b825 */ /* 0x010fe400078e000c */
[----:B------:R-:W-:Y:S01]  /*0880*/  @!P1 IADD3 R13, R0, R23, RZ ;  /* 0x00000017000d9210 */ /* 0x000fe20007ffe0ff */
[----:B------:R-:W1:Y:S01]  /*0890*/  @!P1 LDC.64 R24, c[0x0][0x220] ;  /* 0x00008800ff189b82 */ /* 0x000e620000000a00 */
[----:B------:R-:W-:Y:S01]  /*08a0*/  @!P1 VIADD R23, R23, 0x80 ;  /* 0x0000008017179836 */ /* 0x000fe20000000000 */
[----:B------:R-:W5:Y:S04]  /*08b0*/  @!P2 LDG.E R9, desc[UR4][R28.64] ;  /* 0x000000041c09a981 */ /* 0x000f68000c1e1900 */
[----:B------:R-:W-:-:S02]  /*08c0*/  ISETP.GE.AND P2, PT, R23, R2, PT ;  /* 0x000000021700720c */ /* 0x000fc40003f46270 */
[----:B------:R-:W2:Y:S01]  /*08d0*/  @!P1 LDC.64 R14, c[0x0][0x228] ;  /* 0x00008a00ff0e9b82 */ /* 0x000ea20000000a00 */
[----:B------:R-:W-:-:S06]  /*08e0*/  CS2R R10, SRZ ;  /* 0x00000000000a7805 */ /* 0x000fcc000001ff00 */
[----:B------:R3:W5:Y:S01]  /*08f0*/  @!P3 LDG.E R10, desc[UR4][R16.64] ;  /* 0x00000004100ab981 */ /* 0x000762000c1e1900 */
[----:B------:R-:W-:-:S03]  /*0900*/  IMAD.MOV.U32 R12, RZ, RZ, RZ ;  /* 0x000000ffff0c7224 */ /* 0x000fc600078e00ff */
[----:B0-----:R-:W-:Y:S01]  /*0910*/  @!P2 IADD3 R21, R0, R23, RZ ;  /* 0x000000170015a210 */ /* 0x001fe20007ffe0ff */
[----:B------:R-:W-:Y:S01]  /*0920*/  IMAD.MOV.U32 R20, RZ, RZ, RZ ;  /* 0x000000ffff147224 */ /* 0x000fe200078e00ff */
[----:B------:R0:W5:Y:S01]  /*0930*/  @!P3 LDG.E R11, desc[UR4][R18.64] ;  /* 0x00000004120bb981 */ /* 0x000162000c1e1900 */
[----:B---3--:R-:W3:Y:S01]  /*0940*/  @!P2 LDC.64 R16, c[0x0][0x220] ;  /* 0x00008800ff10ab82 */ /* 0x008ee20000000a00 */
[----:B-1----:R-:W-:-:S04]  /*0950*/  @!P1 IMAD.WIDE.U32 R24, R13, 0x4, R24 ;  /* 0x000000040d189825 */ /* 0x002fc800078e0018 */
[----:B--2---:R-:W-:Y:S01]  /*0960*/  @!P1 IMAD.WIDE.U32 R14, R13, 0x4, R14 ;  /* 0x000000040d0e9825 */ /* 0x004fe200078e000e */
[----:B------:R-:W5:Y:S02]  /*0970*/  @!P1 LDG.E R12, desc[UR4][R24.64] ;  /* 0x00000004180c9981 */ /* 0x000f64000c1e1900 */
[----:B0-----:R-:W0:Y:S01]  /*0980*/  @!P2 LDC.64 R18, c[0x0][0x228] ;  /* 0x00008a00ff12ab82 */ /* 0x001e220000000a00 */
[----:B------:R-:W-:Y:S02]  /*0990*/  IMAD.MOV.U32 R13, RZ, RZ, RZ ;  /* 0x000000ffff0d7224 */ /* 0x000fe400078e00ff */
[----:B------:R-:W-:-:S04]  /*09a0*/  @!P2 VIADD R23, R23, 0x80 ;  /* 0x000000801717a836 */ /* 0x000fc80000000000 */
[----:B------:R1:W5:Y:S01]  /*09b0*/  @!P1 LDG.E R13, desc[UR4][R14.64] ;  /* 0x000000040e0d9981 */ /* 0x000362000c1e1900 */
[----:B------:R-:W-:Y:S01]  /*09c0*/  ISETP.GE.AND P1, PT, R23, R2, PT ;  /* 0x000000021700720c */ /* 0x000fe20003f26270 */
[----:B---3--:R-:W-:-:S05]  /*09d0*/  @!P2 IMAD.WIDE.U32 R16, R21, 0x4, R16 ;  /* 0x000000041510a825 */ /* 0x008fca00078e0010 */
[----:B------:R2:W5:Y:S07]  /*09e0*/  @!P2 LDG.E R20, desc[UR4][R16.64] ;  /* 0x000000041014a981 */ /* 0x00056e000c1e1900 */
[----:B-1----:R-:W1:Y:S08]  /*09f0*/  @!P1 LDC.64 R14, c[0x0][0x220] ;  /* 0x00008800ff0e9b82 */ /* 0x002e700000000a00 */
[----:B--2---:R-:W2:Y:S01]  /*0a00*/  @!P1 LDC.64 R16, c[0x0][0x228] ;  /* 0x00008a00ff109b82 */ /* 0x004ea20000000a00 */
[----:B------:R-:W-:Y:S01]  /*0a10*/  @!P1 IADD3 R25, R0, R23, RZ ;  /* 0x0000001700199210 */ /* 0x000fe20007ffe0ff */
[----:B------:R-:W-:-:S02]  /*0a20*/  IMAD.MOV.U32 R22, RZ, RZ, RZ ;  /* 0x000000ffff167224 */ /* 0x000fc400078e00ff */
[----:B------:R-:W-:Y:S02]  /*0a30*/  @!P1 VIADD R23, R23, 0x80 ;  /* 0x0000008017179836 */ /* 0x000fe40000000000 */
[----:B-1----:R-:W-:-:S05]  /*0a40*/  @!P1 IMAD.WIDE.U32 R14, R25, 0x4, R14 ;  /* 0x00000004190e9825 */ /* 0x002fca00078e000e */
[----:B------:R1:W5:Y:S01]  /*0a50*/  @!P1 LDG.E R22, desc[UR4][R14.64] ;  /* 0x000000040e169981 */ /* 0x000362000c1e1900 */
[----:B--2---:R-:W-:Y:S01]  /*0a60*/  @!P1 IMAD.WIDE.U32 R16, R25, 0x4, R16 ;  /* 0x0000000419109825 */ /* 0x004fe200078e0010 */
[----:B------:R-:W-:-:S06]  /*0a70*/  CS2R R24, SRZ ;  /* 0x0000000000187805 */ /* 0x000fcc000001ff00 */
[----:B------:R-:W5:Y:S01]  /*0a80*/  @!P1 LDG.E R25, desc[UR4][R16.64] ;  /* 0x0000000410199981 */ /* 0x000f62000c1e1900 */
[----:B------:R-:W-:Y:S01]  /*0a90*/  ISETP.GE.AND P1, PT, R23, R2, PT ;  /* 0x000000021700720c */ /* 0x000fe20003f26270 */
[----:B0-----:R-:W-:-:S04]  /*0aa0*/  @!P2 IMAD.WIDE.U32 R18, R21, 0x4, R18 ;  /* 0x000000041512a825 */ /* 0x001fc800078e0012 */
[----:B------:R-:W-:-:S06]  /*0ab0*/  IMAD.MOV.U32 R21, RZ, RZ, RZ ;  /* 0x000000ffff157224 */ /* 0x000fcc00078e00ff */
[----:B------:R0:W5:Y:S02]  /*0ac0*/  @!P2 LDG.E R21, desc[UR4][R18.64] ;  /* 0x000000041215a981 */ /* 0x000164000c1e1900 */
[----:B-1----:R-:W1:Y:S08]  /*0ad0*/  @!P1 LDC.64 R14, c[0x0][0x228] ;  /* 0x00008a00ff0e9b82 */ /* 0x002e700000000a00 */
[----:B0-----:R-:W0:Y:S01]  /*0ae0*/  @!P1 LDC.64 R18, c[0x0][0x220] ;  /* 0x00008800ff129b82 */ /* 0x001e220000000a00 */
[----:B------:R-:W-:Y:S01]  /*0af0*/  @!P1 IMAD.IADD R27, R0, 0x1, R23 ;  /* 0x00000001001b9824 */ /* 0x000fe200078e0217 */
[----:B------:R-:W-:-:S03]  /*0b00*/  HFMA2.MMA R23, -RZ, RZ, 0, 0 ;  /* 0x00000000ff177435 */ /* 0x000fc600000001ff */
[----:B-1----:R-:W-:-:S05]  /*0b10*/  @!P1 IMAD.WIDE.U32 R14, R27, 0x4, R14 ;  /* 0x000000041b0e9825 */ /* 0x002fca00078e000e */
[----:B------:R1:W5:Y:S01]  /*0b20*/  @!P1 LDG.E R24, desc[UR4][R14.64] ;  /* 0x000000040e189981 */ /* 0x000362000c1e1900 */
[----:B0-----:R-:W-:-:S05]  /*0b30*/  @!P1 IMAD.WIDE.U32 R18, R27, 0x4, R18 ;  /* 0x000000041b129825 */ /* 0x001fca00078e0012 */
[----:B------:R1:W5:Y:S01]  /*0b40*/  @!P1 LDG.E R23, desc[UR4][R18.64] ;  /* 0x0000000412179981 */ /* 0x000362000c1e1900 */
[----:B------:R-:W-:Y:S04]  /*0b50*/  BSSY B0, `(.L_x_16272) ;  /* 0x0000008000007945 */ /* 0x000fe80003800000 */
[----:B------:R-:W-:Y:S05]  /*0b60*/  @P0 BRA `(.L_x_16273) ;  /* 0x0000000000180947 */ /* 0x000fea0003800000 */
[----:B-----5:R-:W-:Y:S01]  /*0b70*/  FSETP.NAN.FTZ.AND P1, PT, R4, R4, PT ;  /* 0x000000040400720b */ /* 0x020fe20003f38000 */
[----:B-1----:R-:W-:-:S12]  /*0b80*/  IMAD.MOV.U32 R15, RZ, RZ, R4 ;  /* 0x000000ffff0f7224 */ /* 0x002fd800078e0004 */
[----:B------:R-:W-:Y:S05]  /*0b90*/  @P1 BRA `(.L_x_16273) ;  /* 0x00000000000c1947 */ /* 0x000fea0003800000 */
[----:B------:R-:W-:Y:S01]  /*0ba0*/  FSETP.NAN.FTZ.AND P1, PT, R5, R5, PT ;  /* 0x000000050500720b */ /* 0x000fe20003f38000 */
[----:B------:R-:W-:-:S12]  /*0bb0*/  IMAD.MOV.U32 R15, RZ, RZ, R5 ;  /* 0x000000ffff0f7224 */ /* 0x000fd800078e0005 */
[----:B------:R-:W-:-:S07]  /*0bc0*/  @!P1 FMNMX.FTZ R15, R5, R4, PT ;  /* 0x00000004050f9209 */ /* 0x000fce0003810000 */
.L_x_16273:
[----:B------:R-:W-:Y:S05]  /*0bd0*/  BSYNC B0 ;  /* 0x0000000000007941 */ /* 0x000fea0003800000 */
.L_x_16272:
[----:B------:R-:W-:Y:S01]  /*0be0*/  VIADD R17, R3, 0x80 ;  /* 0x0000008003117836 */ /* 0x000fe20000000000 */
[----:B------:R-:W-:Y:S04]  /*0bf0*/  BSSY B0, `(.L_x_16274) ;  /* 0x0000009000007945 */ /* 0x000fe80003800000 */
[----:B------:R-:W-:-:S13]  /*0c00*/  ISETP.GE.AND P1, PT, R17, R2, PT ;  /* 0x000000021100720c */ /* 0x000fda0003f26270 */
[----:B------:R-:W-:Y:S05]  /*0c10*/  @P1 BRA `(.L_x_16275) ;  /* 0x0000000000181947 */ /* 0x000fea0003800000 */
[-C--:B-----5:R-:W-:Y:S02]  /*0c20*/  FSETP.NAN.FTZ.AND P1, PT, R6, R6.reuse, PT ;  /* 0x000000060600720b */ /* 0x0a0fe40003f38000 */
[----:B-1----:R-:W-:-:S11]  /*0c30*/  MOV R14, R6 ;  /* 0x00000006000e7202 */ /* 0x002fd60000000f00 */
[----:B------:R-:W-:Y:S05]  /*0c40*/  @P1 BRA `(.L_x_16275) ;  /* 0x00000000000c1947 */ /* 0x000fea0003800000 */
[----:B------:R-:W-:Y:S01]  /*0c50*/  FSETP.NAN.FTZ.AND P1, PT, R7, R7, PT ;  /* 0x000000070700720b */ /* 0x000fe20003f38000 */
[----:B------:R-:W-:-:S12]  /*0c60*/  IMAD.MOV.U32 R14, RZ, RZ, R7 ;  /* 0x000000ffff0e7224 */ /* 0x000fd800078e0007 */
[----:B------:R-:W-:-:S07]  /*0c70*/  @!P1 FMNMX.FTZ R14, R7, R6, PT ;  /* 0x00000006070e9209 */ /* 0x000fce0003810000 */
.L_x_16275:
[----:B------:R-:W-:Y:S05]  /*0c80*/  BSYNC B0 ;  /* 0x0000000000007941 */ /* 0x000fea0003800000 */
.L_x_16274:
[----:B-----5:R-:W-:Y:S01]  /*0c90*/  VIADD R5, R3, 0x100 ;  /* 0x0000010003057836 */ /* 0x020fe20000000000 */
[----:B------:R-:W-:Y:S04]  /*0ca0*/  BSSY B0, `(.L_x_16276) ;  /* 0x0000009000007945 */ /* 0x000fe80003800000 */
[----:B------:R-:W-:-:S13]  /*0cb0*/  ISETP.GE.AND P1, PT, R5, R2, PT ;  /* 0x000000020500720c */ /* 0x000fda0003f26270 */
[----:B------:R-:W-:Y:S05]  /*0cc0*/  @P1 BRA `(.L_x_16277) ;  /* 0x0000000000181947 */ /* 0x000fea0003800000 */
[----:B------:R-:W-:Y:S01]  /*0cd0*/  FSETP.NAN.FTZ.AND P1, PT, R8, R8, PT ;  /* 0x000000080800720b */ /* 0x000fe20003f38000 */
[----:B------:R-:W-:-:S12]  /*0ce0*/  IMAD.MOV.U32 R6, RZ, RZ, R8 ;  /* 0x000000ffff067224 */ /* 0x000fd800078e0008 */
[----:B------:R-:W-:Y:S05]  /*0cf0*/  @P1 BRA `(.L_x_16277) ;  /* 0x00000000000c1947 */ /* 0x000fea0003800000 */
[-C--:B------:R-:W-:Y:S02]  /*0d00*/  FSETP.NAN.FTZ.AND P1, PT, R9, R9.reuse, PT ;  /* 0x000000090900720b */ /* 0x080fe40003f38000 */
[----:B------:R-:W-:-:S11]  /*0d10*/  MOV R6, R9 ;  /* 0x0000000900067202 */ /* 0x000fd60000000f00 */
[----:B------:R-:W-:-:S07]  /*0d20*/  @!P1 FMNMX.FTZ R6, R9, R8, PT ;  /* 0x0000000809069209 */ /* 0x000fce0003810000 */
.L_x_16277:
[----:B------:R-:W-:Y:S05]  /*0d30*/  BSYNC B0 ;  /* 0x0000000000007941 */ /* 0x000fea0003800000 */
.L_x_16276:
[C---:B------:R-:W-:Y:S01]  /*0d40*/  VIADD R5, R3.reuse, 0x180 ;  /* 0x0000018003057836 */ /* 0x040fe20000000000 */
[----:B------:R-:W-:Y:S01]  /*0d50*/  BSSY B0, `(.L_x_16278) ;  /* 0x0000014000007945 */ /* 0x000fe20003800000 */
[----:B------:R-:W-:-:S03]  /*0d60*/  VIADD R7, R3, 0x200 ;  /* 0x0000020003077836 */ /* 0x000fc60000000000 */
[-C--:B------:R-:W-:Y:S02]  /*0d70*/  ISETP.GE.AND P5, PT, R5, R2.reuse, PT ;  /* 0x000000020500720c */ /* 0x080fe40003fa6270 */
[----:B------:R-:W0:Y:S01]  /*0d80*/  @!P0 LDC.64 R4, c[0x0][0x218] ;  /* 0x00008600ff048b82 */ /* 0x000e220000000a00 */
[----:B------:R-:W-:Y:S01]  /*0d90*/  ISETP.GE.AND P4, PT, R7, R2, PT ;  /* 0x000000020700720c */ /* 0x000fe20003f86270 */
[----:B------:R-:W-:-:S05]  /*0da0*/  VIADD R7, R3, 0x280 ;  /* 0x0000028003077836 */ /* 0x000fca0000000000 */
[----:B------:R-:W-:Y:S02]  /*0db0*/  ISETP.GE.AND P1, PT, R7, R2, PT ;  /* 0x000000020700720c */ /* 0x000fe40003f26270 */
[----:B------:R-:W-:-:S04]  /*0dc0*/  IADD3 R7, R3, 0x300, RZ ;  /* 0x0000030003077810 */ /* 0x000fc80007ffe0ff */
[----:B------:R-:W-:Y:S01]  /*0dd0*/  ISETP.GE.AND P2, PT, R7, R2, PT ;  /* 0x000000020700720c */ /* 0x000fe20003f46270 */
[----:B------:R-:W-:-:S05]  /*0de0*/  VIADD R7, R3, 0x380 ;  /* 0x0000038003077836 */ /* 0x000fca0000000000 */
[----:B------:R-:W-:Y:S01]  /*0df0*/  ISETP.GE.AND P3, PT, R7, R2, PT ;  /* 0x000000020700720c */ /* 0x000fe20003f66270 */
[----:B------:R-:W-:-:S04]  /*0e00*/  @!P0 IMAD.IADD R7, R0, 0x1, R3 ;  /* 0x0000000100078824 */ /* 0x000fc800078e0203 */
[----:B0-----:R-:W-:Y:S01]  /*0e10*/  @!P0 IMAD.WIDE.U32 R4, R7, 0x4, R4 ;  /* 0x0000000407048825 */ /* 0x001fe200078e0004 */
[----:B------:R-:W-:Y:S07]  /*0e20*/  @P5 BRA `(.L_x_16279) ;  /* 0x0000000000185947 */ /* 0x000fee0003800000 */
[----:B------:R-:W-:Y:S01]  /*0e30*/  FSETP.NAN.FTZ.AND P5, PT, R10, R10, PT ;  /* 0x0000000a0a00720b */ /* 0x000fe20003fb8000 */
[----:B------:R-:W-:-:S12]  /*0e40*/  IMAD.MOV.U32 R7, RZ, RZ, R10 ;  /* 0x000000ffff077224 */ /* 0x000fd800078e000a */
[----:B------:R-:W-:Y:S05]  /*0e50*/  @P5 BRA `(.L_x_16279) ;  /* 0x00000000000c5947 */ /* 0x000fea0003800000 */
[-C--:B------:R-:W-:Y:S02]  /*0e60*/  FSETP.NAN.FTZ.AND P5, PT, R11, R11.reuse, PT ;  /* 0x0000000b0b00720b */ /* 0x080fe40003fb8000 */
[----:B------:R-:W-:-:S11]  /*0e70*/  MOV R7, R11 ;  /* 0x0000000b00077202 */ /* 0x000fd60000000f00 */
[----:B------:R-:W-:-:S07]  /*0e80*/  @!P5 FMNMX.FTZ R7, R11, R10, PT ;  /* 0x0000000a0b07d209 */ /* 0x000fce0003810000 */
.L_x_16279:
[----:B------:R-:W-:Y:S05]  /*0e90*/  BSYNC B0 ;  /* 0x0000000000007941 */ /* 0x000fea0003800000 */
.L_x_16278:
[----:B------:R-:W-:Y:S04]  /*0ea0*/  BSSY B0, `(.L_x_16280) ;  /* 0x0000008000007945 */ /* 0x000fe80003800000 */
[----:B------:R-:W-:Y:S05]  /*0eb0*/  @P4 BRA `(.L_x_16281) ;  /* 0x0000000000184947 */ /* 0x000fea0003800000 */
[----:B------:R-:W-:Y:S01]  /*0ec0*/  FSETP.NAN.FTZ.AND P4, PT, R12, R12, PT ;  /* 0x0000000c0c00720b */ /* 0x000fe20003f98000 */
[----:B------:R-:W-:-:S12]  /*0ed0*/  IMAD.MOV.U32 R8, RZ, RZ, R12 ;  /* 0x000000ffff087224 */ /* 0x000fd800078e000c */
[----:B------:R-:W-:Y:S05]  /*0ee0*/  @P4 BRA `(.L_x_16281) ;  /* 0x00000000000c4947 */ /* 0x000fea0003800000 */
[----:B------:R-:W-:Y:S01]  /*0ef0*/  FSETP.NAN.FTZ.AND P4, PT, R13, R13, PT ;  /* 0x0000000d0d00720b */ /* 0x000fe20003f98000 */
[----:B------:R-:W-:-:S12]  /*0f00*/  IMAD.MOV.U32 R8, RZ, RZ, R13 ;  /* 0x000000ffff087224 */ /* 0x000fd800078e000d */
[----:B------:R-:W-:-:S07]  /*0f10*/  @!P4 FMNMX.FTZ R8, R13, R12, PT ;  /* 0x0000000c0d08c209 */ /* 0x000fce0003810000 */
.L_x_16281:
[----:B------:R-:W-:Y:S05]  /*0f20*/  BSYNC B0 ;  /* 0x0000000000007941 */ /* 0x000fea0003800000 */
.L_x_16280:
[----:B------:R-:W-:Y:S04]  /*0f30*/  BSSY B0, `(.L_x_16282) ;  /* 0x0000008000007945 */ /* 0x000fe80003800000 */
[----:B------:R-:W-:Y:S05]  /*0f40*/  @P1 BRA `(.L_x_16283) ;  /* 0x0000000000181947 */ /* 0x000fea0003800000 */
[----:B------:R-:W-:Y:S01]  /*0f50*/  FSETP.NAN.FTZ.AND P1, PT, R20, R20, PT ;  /* 0x000000141400720b */ /* 0x000fe20003f38000 */
[----:B------:R-:W-:-:S12]  /*0f60*/  IMAD.MOV.U32 R9, RZ, RZ, R20 ;  /* 0x000000ffff097224 */ /* 0x000fd800078e0014 */
[----:B------:R-:W-:Y:S05]  /*0f70*/  @P1 BRA `(.L_x_16283) ;  /* 0x00000000000c1947 */ /* 0x000fea0003800000 */
[-C--:B------:R-:W-:Y:S02]  /*0f80*/  FSETP.NAN.FTZ.AND P1, PT, R21, R21.reuse, PT ;  /* 0x000000151500720b */ /* 0x080fe40003f38000 */
[----:B------:R-:W-:-:S11]  /*0f90*/  MOV R9, R21 ;  /* 0x0000001500097202 */ /* 0x000fd60000000f00 */
[----:B------:R-:W-:-:S07]  /*0fa0*/  @!P1 FMNMX.FTZ R9, R21, R20, PT ;  /* 0x0000001415099209 */ /* 0x000fce0003810000 */
.L_x_16283:
[----:B------:R-:W-:Y:S05]  /*0fb0*/  BSYNC B0 ;  /* 0x0000000000007941 */ /* 0x000fea0003800000 */
.L_x_16282:
        /* <DEDUP_REMOVED lines=8> */
.L_x_16285:
[----:B------:R-:W-:Y:S05]  /*1040*/  BSYNC B0 ;  /* 0x0000000000007941 */ /* 0x000fea0003800000 */
.L_x_16284:
        /* <DEDUP_REMOVED lines=8> */
.L_x_16287:
[----:B------:R-:W-:Y:S05]  /*10d0*/  BSYNC B0 ;  /* 0x0000000000007941 */ /* 0x000fea0003800000 */
.L_x_16286:
[----:B------:R-:W-:Y:S01]  /*10e0*/  @!P0 IMAD.MOV.U32 R3, RZ, RZ, R17 ;  /* 0x000000ffff038224 */ /* 0x000fe200078e0011 */
[----:B------:R0:W-:Y:S01]  /*10f0*/  @!P0 STG.E desc[UR4][R4.64], R15 ;  /* 0x0000000f04008986 */ /* 0x0001e2000c101904 */
        /* <DEDUP_REMOVED lines=16> */
.L_x_16290:
[----:B------:R-:W-:-:S13]  /*1200*/  ISETP.GE.AND P0, PT, R3, R2, PT ;  /* 0x000000020300720c */ /* 0x000fda0003f06270 */
[----:B------:R-:W-:Y:S05]  /*1210*/  @P0 BRA `(.L_x_16292) ;  /* 0x0000000000300947 */ /* 0x000fea0003800000 */
[----:B0-----:R-:W0:Y:S01]  /*1220*/  LDC.64 R4, c[0x0][0x218] ;  /* 0x00008600ff047b82 */ /* 0x001e220000000a00 */
[----:B------:R-:W-:Y:S02]  /*1230*/  IMAD.IADD R13, R0, 0x1, R3 ;  /* 0x00000001000d7824 */ /* 0x000fe400078e0203 */
[----:B------:R-:W-:Y:S02]  /*1240*/  VIADD R3, R3, 0x80 ;  /* 0x0000008003037836 */ /* 0x000fe40000000000 */
[----:B0-----:R-:W-:-:S05]  /*1250*/  IMAD.WIDE.U32 R4, R13, 0x4, R4 ;  /* 0x000000040d047825 */ /* 0x001fca00078e0004 */
[----:B------:R2:W-:Y:S02]  /*1260*/  STG.E desc[UR4][R4.64], R7 ;  /* 0x0000000704007986 */ /* 0x0005e4000c101904 */
.L_x_16291:
[----:B------:R-:W-:-:S13]  /*1270*/  ISETP.GE.AND P0, PT, R3, R2, PT ;  /* 0x000000020300720c */ /* 0x000fda0003f06270 */
[----:B------:R-:W-:Y:S05]  /*1280*/  @P0 BRA `(.L_x_16293) ;  /* 0x0000000000340947 */ /* 0x000fea0003800000 */
[----:B0-2---:R-:W0:Y:S01]  /*1290*/  LDC.64 R4, c[0x0][0x218] ;  /* 0x00008600ff047b82 */ /* 0x005e220000000a00 */
[----:B------:R-:W-:Y:S01]  /*12a0*/  IADD3 R7, R0, R3, RZ ;  /* 0x0000000300077210 */ /* 0x000fe20007ffe0ff */
[----:B------:R-:W-:-:S04]  /*12b0*/  VIADD R3, R3, 0x80 ;  /* 0x0000008003037836 */ /* 0x000fc80000000000 */
[----:B0-----:R-:W-:-:S05]  /*12c0*/  IMAD.WIDE.U32 R4, R7, 0x4, R4 ;  /* 0x0000000407047825 */ /* 0x001fca00078e0004 */
[----:B------:R2:W-:Y:S02]  /*12d0*/  STG.E desc[UR4][R4.64], R8 ;  /* 0x0000000804007986 */ /* 0x0005e4000c101904 */
.L_x_16292:
[----:B------:R-:W-:-:S13]  /*12e0*/  ISETP.GE.AND P0, PT, R3, R2, PT ;  /* 0x000000020300720c */ /* 0x000fda0003f06270 */
[----:B------:R-:W-:Y:S05]  /*12f0*/  @P0 BREAK B1 ;  /* 0x0000000000010942 */ /* 0x000fea0003800000 */
[----:B------:R-:W-:Y:S05]  /*1300*/  @P0 BRA `(.L_x_16294) ;  /* 0x0000000000300947 */ /* 0x000fea0003800000 */
[----:B0-2---:R-:W0:Y:S01]  /*1310*/  LDC.64 R4, c[0x0][0x218] ;  /* 0x00008600ff047b82 */ /* 0x005e220000000a00 */
[----:B------:R-:W-:Y:S02]  /*1320*/  IMAD.IADD R7, R0, 0x1, R3 ;  /* 0x0000000100077824 */ /* 0x000fe400078e0203 */
[----:B------:R-:W-:Y:S02]  /*1330*/  VIADD R3, R3, 0x80 ;  /* 0x0000008003037836 */ /* 0x000fe40000000000 */
[----:B0-----:R-:W-:-:S05]  /*1340*/  IMAD.WIDE.U32 R4, R7, 0x4, R4 ;  /* 0x0000000407047825 */ /* 0x001fca00078e0004 */
[----:B------:R3:W-:Y:S02]  /*1350*/  STG.E desc[UR4][R4.64], R9 ;  /* 0x0000000904007986 */ /* 0x0007e4000c101904 */
.L_x_16293:
[----:B------:R-:W-:Y:S05]  /*1360*/  BSYNC B1 ;  /* 0x0000000000017941 */ /* 0x000fea0003800000 */
.L_x_16289:
[----:B------:R-:W-:-:S13]  /*1370*/  ISETP.GE.AND P0, PT, R3, R2, PT ;  /* 0x000000020300720c */ /* 0x000fda0003f06270 */
[----:B0-23--:R-:W0:Y:S01]  /*1380*/  @!P0 LDC.64 R4, c[0x0][0x218] ;  /* 0x00008600ff048b82 */ /* 0x00de220000000a00 */
[----:B------:R-:W-:Y:S01]  /*1390*/  @!P0 IADD3 R7, R0, R3, RZ ;  /* 0x0000000300078210 */ /* 0x000fe20007ffe0ff */
[----:B------:R-:W-:-:S04]  /*13a0*/  @!P0 VIADD R3, R3, 0x80 ;  /* 0x0000008003038836 */ /* 0x000fc80000000000 */
[----:B0-----:R-:W-:-:S05]  /*13b0*/  @!P0 IMAD.WIDE.U32 R4, R7, 0x4, R4 ;  /* 0x0000000407048825 */ /* 0x001fca00078e0004 */
[----:B------:R3:W-:Y:S02]  /*13c0*/  @!P0 STG.E desc[UR4][R4.64], R11 ;  /* 0x0000000b04008986 */ /* 0x0007e4000c101904 */
.L_x_16294:
[----:B------:R-:W-:Y:S05]  /*13d0*/  BSYNC B0 ;  /* 0x0000000000007941 */ /* 0x000fea0003800000 */
.L_x_16288:
[----:B------:R-:W-:Y:S05]  /*13e0*/  WARPSYNC.ALL ;  /* 0x0000000000007948 */ /* 0x000fea0003800000 */
[----:B------:R-:W-:-:S13]  /*13f0*/  ISETP.GE.AND P0, PT, R3, R2, PT ;  /* 0x000000020300720c */ /* 0x000fda0003f06270 */
[----:B------:R-:W-:Y:S05]  /*1400*/  @P0 EXIT ;  /* 0x000000000000094d */ /* 0x000fea0003800000 */
[----:B0-23--:R-:W0:Y:S01]  /*1410*/  LDC.64 R4, c[0x0][0x218] ;  /* 0x00008600ff047b82 */ /* 0x00de220000000a00 */
[----:B------:R-:W-:-:S04]  /*1420*/  IMAD.IADD R3, R0, 0x1, R3 ;  /* 0x0000000100037824 */ /* 0x000fc800078e0203 */
[----:B0-----:R-:W-:-:S05]  /*1430*/  IMAD.WIDE.U32 R2, R3, 0x4, R4 ;  /* 0x0000000403027825 */ /* 0x001fca00078e0004 */
[----:B------:R-:W-:Y:S01]  /*1440*/  STG.E desc[UR4][R2.64], R10 ;  /* 0x0000000a02007986 */ /* 0x000fe2000c101904 */
[----:B------:R-:W-:Y:S05]  /*1450*/  EXIT ;  /* 0x000000000000794d */ /* 0x000fea0003800000 */
.L_x_16295:
        /* <DEDUP_REMOVED lines=10> */
.L_x_42254:


//--------------------- .text._ZN2at6native29vectorized_elementwise_kernelILi4ENS0_13BinaryFunctorIfffZZZNS0_19minimum_kernel_cudaERNS_18TensorIteratorBaseEENKUlvE0_clEvENKUlvE0_clEvEUlffE_EESt5arrayIPcLm3EEEEviT0_T1_ --------------------------
	.section	.text._ZN2at6native29vectorized_elementwise_kernelILi4ENS0_13BinaryFunctorIfffZZZNS0_19minimum_kernel_cudaERNS_18TensorIteratorBaseEENKUlvE0_clEvENKUlvE0_clEvEUlffE_EESt5arrayIPcLm3EEEEviT0_T1_,"ax",@progbits
	.align	128
        .global         _ZN2at6native29vectorized_elementwise_kernelILi4ENS0_13BinaryFunctorIfffZZZNS0_19minimum_kernel_cudaERNS_18TensorIteratorBaseEENKUlvE0_clEvENKUlvE0_clEvEUlffE_EESt5arrayIPcLm3EEEEviT0_T1_
        .type           _ZN2at6native29vectorized_elementwise_kernelILi4ENS0_13BinaryFunctorIfffZZZNS0_19minimum_kernel_cudaERNS_18TensorIteratorBaseEENKUlvE0_clEvENKUlvE0_clEvEUlffE_EESt5arrayIPcLm3EEEEviT0_T1_,@function
        .size           _ZN2at6native29vectorized_elementwise_kernelILi4ENS0_13BinaryFunctorIfffZZZNS0_19minimum_kernel_cudaERNS_18TensorIteratorBaseEENKUlvE0_clEvENKUlvE0_clEvEUlffE_EESt5arrayIPcLm3EEEEviT0_T1_,(.L_x_42255 - _ZN2at6native29vectorized_elementwise_kernelILi4ENS0_13BinaryFunctorIfffZZZNS0_19minimum_kernel_cudaERNS_18TensorIteratorBaseEENKUlvE0_clEvENKUlvE0_clEvEUlffE_EESt5arrayIPcLm3EEEEviT0_T1_)
        .other          _ZN2at6native29vectorized_elementwise_kernelILi4ENS0_13BinaryFunctorIfffZZZNS0_19minimum_kernel_cudaERNS_18TensorIteratorBaseEENKUlvE0_clEvENKUlvE0_clEvEUlffE_EESt5arrayIPcLm3EEEEviT0_T1_,@"STO_CUDA_ENTRY STV_DEFAULT"
_ZN2at6native29vectorized_elementwise_kernelILi4ENS0_13BinaryFunctorIfffZZZNS0_19minimum_kernel_cudaERNS_18TensorIteratorBaseEENKUlvE0_clEvENKUlvE0_clEvEUlffE_EESt5arrayIPcLm3EEEEviT0_T1_:
.text._ZN2at6native29vectorized_elementwise_kernelILi4ENS0_13BinaryFunctorIfffZZZNS0_19minimum_kernel_cudaERNS_18TensorIteratorBaseEENKUlvE0_clEvENKUlvE0_clEvEUlffE_EESt5arrayIPcLm3EEEEviT0_T1_:
        /* <DEDUP_REMOVED lines=14> */
[----:B------:R-:W4:Y:S01]  /*00e0*/  LDG.E.128 R4, desc[UR4][R22.64] ;  /* 0x0000000416047981 */ /* 0x000f22000c1e1d00 */
[----:B--2---:R-:W-:-:S04]  /*00f0*/  IMAD.WIDE R8, R0, 0x4, R8 ;  /* 0x0000000400087825 */ /* 0x004fc800078e0208 */
[----:B------:R-:W-:Y:S02]  /*0100*/  IMAD.WIDE.U32 R24, R2, 0x10, R8 ;  /* 0x0000001002187825 */ /* 0x000fe400078e0008 */
[----:B------:R0:W5:Y:S04]  /*0110*/  LDG.E.128 R8, desc[UR4][R22.64+0x800] ;  /* 0x0008000416087981 */ /* 0x000168000c1e1d00 */
[----:B------:R0:W5:Y:S04]  /*0120*/  LDG.E.128 R12, desc[UR4][R24.64+0x800] ;  /* 0x00080004180c7981 */ /* 0x000168000c1e1d00 */
[----:B------:R0:W5:Y:S01]  /*0130*/  LDG.E.128 R16, desc[UR4][R24.64] ;  /* 0x0000000418107981 */ /* 0x000162000c1e1d00 */
[----:B------:R-:W-:Y:S01]  /*0140*/  BSSY B0, `(.L_x_16297) ;  /* 0x0000007000007945 */ /* 0x000fe20003800000 */
[----:B----4-:R-:W-:Y:S01]  /*0150*/  FSETP.NAN.FTZ.AND P0, PT, R4, R4, PT ;  /* 0x000000040400720b */ /* 0x010fe20003f18000 */
[----:B------:R-:W-:-:S12]  /*0160*/  IMAD.MOV.U32 R20, RZ, RZ, R4 ;  /* 0x000000ffff147224 */ /* 0x000fd800078e0004 */
[----:B0--3--:R-:W-:Y:S05]  /*0170*/  @P0 BRA `(.L_x_16298) ;  /* 0x00000000000c0947 */ /* 0x009fea0003800000 */
[----:B-----5:R-:W-:Y:S01]  /*0180*/  FSETP.NAN.FTZ.AND P0, PT, R16, R16, PT ;  /* 0x000000101000720b */ /* 0x020fe20003f18000 */
[----:B------:R-:W-:-:S12]  /*0190*/  IMAD.MOV.U32 R20, RZ, RZ, R16 ;  /* 0x000000ffff147224 */ /* 0x000fd800078e0010 */
[----:B------:R-:W-:-:S07]  /*01a0*/  @!P0 FMNMX.FTZ R20, R4, R16, PT ;  /* 0x0000001004148209 */ /* 0x000fce0003810000 */
.L_x_16298:
[----:B------:R-:W-:Y:S05]  /*01b0*/  BSYNC B0 ;  /* 0x0000000000007941 */ /* 0x000fea0003800000 */
.L_x_16297:
[----:B------:R-:W-:Y:S01]  /*01c0*/  FSETP.NAN.FTZ.AND P6, PT, R5, R5, PT ;  /* 0x000000050500720b */ /* 0x000fe20003fd8000 */
[----:B------:R-:W-:Y:S01]  /*01d0*/  BSSY B0, `(.L_x_16299) ;  /* 0x000000c000007945 */ /* 0x000fe20003800000 */
[----:B------:R-:W-:Y:S01]  /*01e0*/  FSETP.NAN.FTZ.AND P0, PT, R6, R6, PT ;  /* 0x000000060600720b */ /* 0x000fe20003f18000 */
[----:B------:R-:W-:Y:S01]  /*01f0*/  IMAD.MOV.U32 R21, RZ, RZ, R5 ;  /* 0x000000ffff157224 */ /* 0x000fe200078e0005 */
[----:B------:R-:W-:Y:S02]  /*0200*/  FSETP.NAN.FTZ.AND P1, PT, R7, R7, PT ;  /* 0x000000070700720b */ /* 0x000fe40003f38000 */
[----:B-----5:R-:W-:Y:S02]  /*0210*/  FSETP.NAN.FTZ.AND P2, PT, R8, R8, PT ;  /* 0x000000080800720b */ /* 0x020fe40003f58000 */
[----:B------:R-:W-:Y:S02]  /*0220*/  FSETP.NAN.FTZ.AND P3, PT, R9, R9, PT ;  /* 0x000000090900720b */ /* 0x000fe40003f78000 */
[----:B------:R-:W-:-:S02]  /*0230*/  FSETP.NAN.FTZ.AND P4, PT, R10, R10, PT ;  /* 0x0000000a0a00720b */ /* 0x000fc40003f98000 */
[----:B------:R-:W-:Y:S01]  /*0240*/  FSETP.NAN.FTZ.AND P5, PT, R11, R11, PT ;  /* 0x0000000b0b00720b */ /* 0x000fe20003fb8000 */
[----:B------:R-:W-:-:S12]  /*0250*/  @P6 BRA `(.L_x_16300) ;  /* 0x00000000000c6947 */ /* 0x000fd80003800000 */
[-C--:B------:R-:W-:Y:S02]  /*0260*/  FSETP.NAN.FTZ.AND P6, PT, R17, R17.reuse, PT ;  /* 0x000000111100720b */ /* 0x080fe40003fd8000 */
[----:B------:R-:W-:-:S11]  /*0270*/  MOV R21, R17 ;  /* 0x0000001100157202 */ /* 0x000fd60000000f00 */
[----:B------:R-:W-:-:S07]  /*0280*/  @!P6 FMNMX.FTZ R21, R5, R17, PT ;  /* 0x000000110515e209 */ /* 0x000fce0003810000 */
.L_x_16300:
[----:B------:R-:W-:Y:S05]  /*0290*/  BSYNC B0 ;  /* 0x0000000000007941 */ /* 0x000fea0003800000 */
.L_x_16299:
[----:B------:R-:W-:Y:S01]  /*02a0*/  BSSY B0, `(.L_x_16301) ;  /* 0x0000006000007945 */ /* 0x000fe20003800000 */
[----:B------:R-:W-:-:S03]  /*02b0*/  IMAD.MOV.U32 R22, RZ, RZ, R6 ;  /* 0x000000ffff167224 */ /* 0x000fc600078e0006 */
[----:B------:R-:W-:Y:S05]  /*02c0*/  @P0 BRA `(.L_x_16302) ;  /* 0x00000000000c0947 */ /* 0x000fea0003800000 */
[----:B------:R-:W-:Y:S01]  /*02d0*/  FSETP.NAN.FTZ.AND P0, PT, R18, R18, PT ;  /* 0x000000121200720b */ /* 0x000fe20003f18000 */
[----:B------:R-:W-:-:S12]  /*02e0*/  IMAD.MOV.U32 R22, RZ, RZ, R18 ;  /* 0x000000ffff167224 */ /* 0x000fd800078e0012 */
[----:B------:R-:W-:-:S07]  /*02f0*/  @!P0 FMNMX.FTZ R22, R6, R18, PT ;  /* 0x0000001206168209 */ /* 0x000fce0003810000 */
.L_x_16302:
[----:B------:R-:W-:Y:S05]  /*0300*/  BSYNC B0 ;  /* 0x0000000000007941 */ /* 0x000fea0003800000 */
.L_x_16301:
[----:B------:R-:W-:Y:S01]  /*0310*/  BSSY B0, `(.L_x_16303) ;  /* 0x0000006000007945 */ /* 0x000fe20003800000 */
[----:B------:R-:W-:-:S03]  /*0320*/  IMAD.MOV.U32 R23, RZ, RZ, R7 ;  /* 0x000000ffff177224 */ /* 0x000fc600078e0007 */
[----:B------:R-:W-:Y:S05]  /*0330*/  @P1 BRA `(.L_x_16304) ;  /* 0x00000000000c1947 */ /* 0x000fea0003800000 */
[----:B------:R-:W-:Y:S01]  /*0340*/  FSETP.NAN.FTZ.AND P0, PT, R19, R19, PT ;  /* 0x000000131300720b */ /* 0x000fe20003f18000 */
[----:B------:R-:W-:-:S12]  /*0350*/  IMAD.MOV.U32 R23, RZ, RZ, R19 ;  /* 0x000000ffff177224 */ /* 0x000fd800078e0013 */
[----:B------:R-:W-:-:S07]  /*0360*/  @!P0 FMNMX.FTZ R23, R7, R19, PT ;  /* 0x0000001307178209 */ /* 0x000fce0003810000 */
.L_x_16304:
[----:B------:R-:W-:Y:S05]  /*0370*/  BSYNC B0 ;  /* 0x0000000000007941 */ /* 0x000fea0003800000 */
.L_x_16303:
[----:B------:R-:W-:Y:S01]  /*0380*/  BSSY B0, `(.L_x_16305) ;  /* 0x0000006000007945 */ /* 0x000fe20003800000 */
[----:B------:R-:W-:-:S03]  /*0390*/  MOV R4, R8 ;  /* 0x0000000800047202 */ /* 0x000fc60000000f00 */
[----:B------:R-:W-:Y:S05]  /*03a0*/  @P2 BRA `(.L_x_16306) ;  /* 0x00000000000c2947 */ /* 0x000fea0003800000 */
[----:B------:R-:W-:Y:S01]  /*03b0*/  FSETP.NAN.FTZ.AND P0, PT, R12, R12, PT ;  /* 0x0000000c0c00720b */ /* 0x000fe20003f18000 */
[----:B------:R-:W-:-:S12]  /*03c0*/  IMAD.MOV.U32 R4, RZ, RZ, R12 ;  /* 0x000000ffff047224 */ /* 0x000fd800078e000c */
[----:B------:R-:W-:-:S07]  /*03d0*/  @!P0 FMNMX.FTZ R4, R8, R12, PT ;  /* 0x0000000c08048209 */ /* 0x000fce0003810000 */
.L_x_16306:
[----:B------:R-:W-:Y:S05]  /*03e0*/  BSYNC B0 ;  /* 0x0000000000007941 */ /* 0x000fea0003800000 */
.L_x_16305:
[----:B------:R-:W-:Y:S01]  /*03f0*/  BSSY B0, `(.L_x_16307) ;  /* 0x0000007000007945 */ /* 0x000fe20003800000 */
[----:B------:R-:W-:-:S04]  /*0400*/  IMAD.WIDE.U32 R6, R0, 0x4, R26 ;  /* 0x0000000400067825 */ /* 0x000fc800078e001a */
[----:B------:R-:W-:Y:S01]  /*0410*/  IMAD.MOV.U32 R5, RZ, RZ, R9 ;  /* 0x000000ffff057224 */ /* 0x000fe200078e0009 */
[----:B------:R-:W-:Y:S06]  /*0420*/  @P3 BRA `(.L_x_16308) ;  /* 0x00000000000c3947 */ /* 0x000fec0003800000 */
[----:B------:R-:W-:Y:S01]  /*0430*/  FSETP.NAN.FTZ.AND P0, PT, R13, R13, PT ;  /* 0x0000000d0d00720b */ /* 0x000fe20003f18000 */
[----:B------:R-:W-:-:S12]  /*0440*/  IMAD.MOV.U32 R5, RZ, RZ, R13 ;  /* 0x000000ffff057224 */ /* 0x000fd800078e000d */
[----:B------:R-:W-:-:S07]  /*0450*/  @!P0 FMNMX.FTZ R5, R9, R13, PT ;  /* 0x0000000d09058209 */ /* 0x000fce0003810000 */
.L_x_16308:
[----:B------:R-:W-:Y:S05]  /*0460*/  BSYNC B0 ;  /* 0x0000000000007941 */ /* 0x000fea0003800000 */
.L_x_16307:
[----:B------:R-:W-:Y:S01]  /*0470*/  BSSY B0, `(.L_x_16309) ;  /* 0x0000007000007945 */ /* 0x000fe20003800000 */
[----:B------:R-:W-:-:S04]  /*0480*/  IMAD.WIDE R2, R2, 0x10, R6 ;  /* 0x0000001002027825 */ /* 0x000fc800078e0206 */
[----:B------:R-:W-:Y:S01]  /*0490*/  IMAD.MOV.U32 R6, RZ, RZ, R10 ;  /* 0x000000ffff067224 */ /* 0x000fe200078e000a */
[----:B------:R-:W-:Y:S06]  /*04a0*/  @P4 BRA `(.L_x_16310) ;  /* 0x00000000000c4947 */ /* 0x000fec0003800000 */
[-C--:B------:R-:W-:Y:S02]  /*04b0*/  FSETP.NAN.FTZ.AND P0, PT, R14, R14.reuse, PT ;  /* 0x0000000e0e00720b */ /* 0x080fe40003f18000 */
[----:B------:R-:W-:-:S11]  /*04c0*/  MOV R6, R14 ;  /* 0x0000000e00067202 */ /* 0x000fd60000000f00 */
[----:B------:R-:W-:-:S07]  /*04d0*/  @!P0 FMNMX.FTZ R6, R10, R14, PT ;  /* 0x0000000e0a068209 */ /* 0x000fce0003810000 */
.L_x_16310:
[----:B------:R-:W-:Y:S05]  /*04e0*/  BSYNC B0 ;  /* 0x0000000000007941 */ /* 0x000fea0003800000 */
.L_x_16309:
[----:B------:R-:W-:Y:S01]  /*04f0*/  BSSY B0, `(.L_x_16311) ;  /* 0x0000006000007945 */ /* 0x000fe20003800000 */
[----:B------:R-:W-:-:S03]  /*0500*/  IMAD.MOV.U32 R7, RZ, RZ, R11 ;  /* 0x000000ffff077224 */ /* 0x000fc600078e000b */
[----:B------:R-:W-:Y:S05]  /*0510*/  @P5 BRA `(.L_x_16312) ;  /* 0x00000000000c5947 */ /* 0x000fea0003800000 */
[----:B------:R-:W-:Y:S01]  /*0520*/  FSETP.NAN.FTZ.AND P0, PT, R15, R15, PT ;  /* 0x0000000f0f00720b */ /* 0x000fe20003f18000 */
[----:B------:R-:W-:-:S12]  /*0530*/  IMAD.MOV.U32 R7, RZ, RZ, R15 ;  /* 0x000000ffff077224 */ /* 0x000fd800078e000f */
[----:B------:R-:W-:-:S07]  /*0540*/  @!P0 FMNMX.FTZ R7, R11, R15, PT ;  /* 0x0000000f0b078209 */ /* 0x000fce0003810000 */
.L_x_16312:
[----:B------:R-:W-:Y:S05]  /*0550*/  BSYNC B0 ;  /* 0x0000000000007941 */ /* 0x000fea0003800000 */
.L_x_16311:
[----:B------:R-:W-:Y:S04]  /*0560*/  STG.E.128 desc[UR4][R2.64], R20 ;  /* 0x0000001402007986 */ /* 0x000fe8000c101d04 */
[----:B------:R-:W-:Y:S01]  /*0570*/  STG.E.128 desc[UR4][R2.64+0x800], R4 ;  /* 0x0008000402007986 */ /* 0x000fe2000c101d04 */
[----:B------:R-:W-:Y:S05]  /*0580*/  EXIT ;  /* 0x000000000000794d */ /* 0x000fea0003800000 */
.L_x_16296:
        /* <DEDUP_REMOVED lines=94> */
.L_x_16314:
[----:B------:R-:W-:Y:S05]  /*0b70*/  BSYNC B0 ;  /* 0x0000000000007941 */ /* 0x000fea0003800000 */
.L_x_16313:
        /* <DEDUP_REMOVED lines=10> */
.L_x_16316:
[----:B------:R-:W-:Y:S05]  /*0c20*/  BSYNC B0 ;  /* 0x0000000000007941 */ /* 0x000fea0003800000 */
.L_x_16315:
        /* <DEDUP_REMOVED lines=10> */
.L_x_16318:
[----:B------:R-:W-:Y:S05]  /*0cd0*/  BSYNC B0 ;  /* 0x0000000000007941 */ /* 0x000fea0003800000 */
.L_x_16317:
        /* <DEDUP_REMOVED lines=21> */
.L_x_16320:
[----:B------:R-:W-:Y:S05]  /*0e30*/  BSYNC B0 ;  /* 0x0000000000007941 */ /* 0x000fea0003800000 */
.L_x_16319:
        /* <DEDUP_REMOVED lines=8> */
.L_x_16322:
[----:B------:R-:W-:Y:S05]  /*0ec0*/  BSYNC B0 ;  /* 0x0000000000007941 */ /* 0x000fea0003800000 */
.L_x_16321:
        /* <DEDUP_REMOVED lines=8> */
.L_x_16324:
[----:B------:R-:W-:Y:S05]  /*0f50*/  BSYNC B0 ;  /* 0x0000000000007941 */ /* 0x000fea0003800000 */
.L_x_16323:
        /* <DEDUP_REMOVED lines=8> */
.L_x_16326:
[----:B------:R-:W-:Y:S05]  /*0fe0*/  BSYNC B0 ;  /* 0x0000000000007941 */ /* 0x000fea0003800000 */
.L_x_16325:
        /* <DEDUP_REMOVED lines=8> */
.L_x_16328:
[----:B------:R-:W-:Y:S05]  /*1070*/  BSYNC B0 ;  /* 0x0000000000007941 */ /* 0x000fea0003800000 */
.L_x_16327:
        /* <DEDUP_REMOVED lines=18> */
.L_x_16331:
[----:B------:R-:W-:-:S13]  /*11a0*/  ISETP.GE.AND P0, PT, R3, R2, PT ;  /* 0x000000020300720c */ /* 0x000fda0003f06270 */
[----:B------:R-:W-:Y:S05]  /*11b0*/  @P0 BRA `(.L_x_16333) ;  /* 0x0000000000300947 */ /* 0x000fea0003800000 */
[----:B0-----:R-:W0:Y:S01]  /*11c0*/  LDC.64 R4, c[0x0][0x218] ;  /* 0x00008600ff047b82 */ /* 0x001e220000000a00 */
[----:B------:R-:W-:Y:S02]  /*11d0*/  IMAD.IADD R13, R0, 0x1, R3 ;  /* 0x00000001000d7824 */ /* 0x000fe400078e0203 */
[----:B------:R-:W-:Y:S02]  /*11e0*/  VIADD R3, R3, 0x80 ;  /* 0x0000008003037836 */ /* 0x000fe40000000000 */
[----:B0-----:R-:W-:-:S05]  /*11f0*/  IMAD.WIDE.U32 R4, R13, 0x4, R4 ;  /* 0x000000040d047825 */ /* 0x001fca00078e0004 */
[----:B------:R2:W-:Y:S02]  /*1200*/  STG.E desc[UR4][R4.64], R7 ;  /* 0x0000000704007986 */ /* 0x0005e4000c101904 */
.L_x_16332:
[----:B------:R-:W-:-:S13]  /*1210*/  ISETP.GE.AND P0, PT, R3, R2, PT ;  /* 0x000000020300720c */ /* 0x000fda0003f06270 */
[----:B------:R-:W-:Y:S05]  /*1220*/  @P0 BRA `(.L_x_16334) ;  /* 0x0000000000340947 */ /* 0x000fea0003800000 */
[----:B0-2---:R-:W0:Y:S01]  /*1230*/  LDC.64 R4, c[0x0][0x218] ;  /* 0x00008600ff047b82 */ /* 0x005e220000000a00 */
[----:B------:R-:W-:Y:S01]  /*1240*/  IADD3 R7, R0, R3, RZ ;  /* 0x0000000300077210 */ /* 0x000fe20007ffe0ff */
[----:B------:R-:W-:-:S04]  /*1250*/  VIADD R3, R3, 0x80 ;  /* 0x0000008003037836 */ /* 0x000fc80000000000 */
[----:B0-----:R-:W-:-:S05]  /*1260*/  IMAD.WIDE.U32 R4, R7, 0x4, R4 ;  /* 0x0000000407047825 */ /* 0x001fca00078e0004 */
[----:B------:R2:W-:Y:S02]  /*1270*/  STG.E desc[UR4][R4.64], R8 ;  /* 0x0000000804007986 */ /* 0x0005e4000c101904 */
.L_x_16333:
        /* <DEDUP_REMOVED lines=8> */
.L_x_16334:
[----:B------:R-:W-:Y:S05]  /*1300*/  BSYNC B1 ;  /* 0x0000000000017941 */ /* 0x000fea0003800000 */
.L_x_16330:
[----:B------:R-:W-:-:S13]  /*1310*/  ISETP.GE.AND P0, PT, R3, R2, PT ;  /* 0x000000020300720c */ /* 0x000fda0003f06270 */
[----:B0-23--:R-:W0:Y:S01]  /*1320*/  @!P0 LDC.64 R4, c[0x0][0x218] ;  /* 0x00008600ff048b82 */ /* 0x00de220000000a00 */
[----:B------:R-:W-:Y:S01]  /*1330*/  @!P0 IADD3 R7, R0, R3, RZ ;  /* 0x0000000300078210 */ /* 0x000fe20007ffe0ff */
[----:B------:R-:W-:-:S04]  /*1340*/  @!P0 VIADD R3, R3, 0x80 ;  /* 0x0000008003038836 */ /* 0x000fc80000000000 */
[----:B0-----:R-:W-:-:S05]  /*1350*/  @!P0 IMAD.WIDE.U32 R4, R7, 0x4, R4 ;  /* 0x0000000407048825 */ /* 0x001fca00078e0004 */
[----:B------:R3:W-:Y:S02]  /*1360*/  @!P0 STG.E desc[UR4][R4.64], R11 ;  /* 0x0000000b04008986 */ /* 0x0007e4000c101904 */
.L_x_16335:
[----:B------:R-:W-:Y:S05]  /*1370*/  BSYNC B0 ;  /* 0x0000000000007941 */ /* 0x000fea0003800000 */
.L_x_16329:
        /* <DEDUP_REMOVED lines=8> */
.L_x_16336:
        /* <DEDUP_REMOVED lines=16> */
.L_x_42255:


//--------------------- .text._ZN2at6native29vectorized_elementwise_kernelILi8ENS0_13BinaryFunctorIfffZZZNS0_19minimum_kernel_cudaERNS_18TensorIteratorBaseEENKUlvE0_clEvENKUlvE0_clEvEUlffE_EESt5arrayIPcLm3EEEEviT0_T1_ --------------------------
	.section	.text._ZN2at6native29vectorized_elementwise_kernelILi8ENS0_13BinaryFunctorIfffZZZNS0_19minimum_kernel_cudaERNS_18TensorIteratorBaseEENKUlvE0_clEvENKUlvE0_clEvEUlffE_EESt5arrayIPcLm3EEEEviT0_T1_,"ax",@progbits
	.align	128
        .global         _ZN2at6native29vectorized_elementwise_kernelILi8ENS0_13BinaryFunctorIfffZZZNS0_19minimum_kernel_cudaERNS_18TensorIteratorBaseEENKUlvE0_clEvENKUlvE0_clEvEUlffE_EESt5arrayIPcLm3EEEEviT0_T1_
        .type           _ZN2at6native29vectorized_elementwise_kernelILi8ENS0_13BinaryFunctorIfffZZZNS0_19minimum_kernel_cudaERNS_18TensorIteratorBaseEENKUlvE0_clEvENKUlvE0_clEvEUlffE_EESt5arrayIPcLm3EEEEviT0_T1_,@function
        .size           _ZN2at6native29vectorized_elementwise_kernelILi8ENS0_13BinaryFunctorIfffZZZNS0_19minimum_kernel_cudaERNS_18TensorIteratorBaseEENKUlvE0_clEvENKUlvE0_clEvEUlffE_EESt5arrayIPcLm3EEEEviT0_T1_,(.L_x_42256 - _ZN2at6native29vectorized_elementwise_kernelILi8ENS0_13BinaryFunctorIfffZZZNS0_19minimum_kernel_cudaERNS_18TensorIteratorBaseEENKUlvE0_clEvENKUlvE0_clEvEUlffE_EESt5arrayIPcLm3EEEEviT0_T1_)
        .other          _ZN2at6native29vectorized_elementwise_kernelILi8ENS0_13BinaryFunctorIfffZZZNS0_19minimum_kernel_cudaERNS_18TensorIteratorBaseEENKUlvE0_clEvENKUlvE0_clEvEUlffE_EESt5arrayIPcLm3EEEEviT0_T1_,@"STO_CUDA_ENTRY STV_DEFAULT"
_ZN2at6native29vectorized_elementwise_kernelILi8ENS0_13BinaryFunctorIfffZZZNS0_19minimum_kernel_cudaERNS_18TensorIteratorBaseEENKUlvE0_clEvENKUlvE0_clEvEUlffE_EESt5arrayIPcLm3EEEEviT0_T1_:
.text._ZN2at6native29vectorized_elementwise_kernelILi8ENS0_13BinaryFunctorIfffZZZNS0_19minimum_kernel_cudaERNS_18TensorIteratorBaseEENKUlvE0_clEvENKUlvE0_clEvEUlffE_EESt5arrayIPcLm3EEEEviT0_T1_:
        /* <DEDUP_REMOVED lines=27> */
.L_x_16339:
[----:B------:R-:W-:Y:S05]  /*01b0*/  BSYNC B0 ;  /* 0x0000000000007941 */ /* 0x000fea0003800000 */
.L_x_16338:
        /* <DEDUP_REMOVED lines=13> */
.L_x_16341:
[----:B------:R-:W-:Y:S05]  /*0290*/  BSYNC B0 ;  /* 0x0000000000007941 */ /* 0x000fea0003800000 */
.L_x_16340:
[----:B------:R-:W-:Y:S01]  /*02a0*/  BSSY B0, `(.L_x_16342) ;  /* 0x0000006000007945 */ /* 0x000fe20003800000 */
[----:B------:R-:W-:-:S03]  /*02b0*/  IMAD.MOV.U32 R22, RZ, RZ, R6 ;  /* 0x000000ffff167224 */ /* 0x000fc600078e0006 */
[----:B------:R-:W-:Y:S05]  /*02c0*/  @P0 BRA `(.L_x_16343) ;  /* 0x00000000000c0947 */ /* 0x000fea0003800000 */
[----:B------:R-:W-:Y:S01]  /*02d0*/  FSETP.NAN.FTZ.AND P0, PT, R18, R18, PT ;  /* 0x000000121200720b */ /* 0x000fe20003f18000 */
[----:B------:R-:W-:-:S12]  /*02e0*/  IMAD.MOV.U32 R22, RZ, RZ, R18 ;  /* 0x000000ffff167224 */ /* 0x000fd800078e0012 */
[----:B------:R-:W-:-:S07]  /*02f0*/  @!P0 FMNMX.FTZ R22, R6, R18, PT ;  /* 0x0000001206168209 */ /* 0x000fce0003810000 */
.L_x_16343:
[----:B------:R-:W-:Y:S05]  /*0300*/  BSYNC B0 ;  /* 0x0000000000007941 */ /* 0x000fea0003800000 */
.L_x_16342:
[----:B------:R-:W-:Y:S01]  /*0310*/  BSSY B0, `(.L_x_16344) ;  /* 0x0000006000007945 */ /* 0x000fe20003800000 */
[----:B------:R-:W-:-:S03]  /*0320*/  IMAD.MOV.U32 R23, RZ, RZ, R7 ;  /* 0x000000ffff177224 */ /* 0x000fc600078e0007 */
[----:B------:R-:W-:Y:S05]  /*0330*/  @P1 BRA `(.L_x_16345) ;  /* 0x00000000000c1947 */ /* 0x000fea0003800000 */
[----:B------:R-:W-:Y:S01]  /*0340*/  FSETP.NAN.FTZ.AND P0, PT, R19, R19, PT ;  /* 0x000000131300720b */ /* 0x000fe20003f18000 */
[----:B------:R-:W-:-:S12]  /*0350*/  IMAD.MOV.U32 R23, RZ, RZ, R19 ;  /* 0x000000ffff177224 */ /* 0x000fd800078e0013 */
[----:B------:R-:W-:-:S07]  /*0360*/  @!P0 FMNMX.FTZ R23, R7, R19, PT ;  /* 0x0000001307178209 */ /* 0x000fce0003810000 */
.L_x_16345:
[----:B------:R-:W-:Y:S05]  /*0370*/  BSYNC B0 ;  /* 0x0000000000007941 */ /* 0x000fea0003800000 */
.L_x_16344:
[----:B------:R-:W-:Y:S01]  /*0380*/  BSSY B0, `(.L_x_16346) ;  /* 0x0000006000007945 */ /* 0x000fe20003800000 */
[----:B------:R-:W-:-:S03]  /*0390*/  MOV R4, R8 ;  /* 0x0000000800047202 */ /* 0x000fc60000000f00 */
[----:B------:R-:W-:Y:S05]  /*03a0*/  @P2 BRA `(.L_x_16347) ;  /* 0x00000000000c2947 */ /* 0x000fea0003800000 */
[----:B------:R-:W-:Y:S01]  /*03b0*/  FSETP.NAN.FTZ.AND P0, PT, R12, R12, PT ;  /* 0x0000000c0c00720b */ /* 0x000fe20003f18000 */
[----:B------:R-:W-:-:S12]  /*03c0*/  IMAD.MOV.U32 R4, RZ, RZ, R12 ;  /* 0x000000ffff047224 */ /* 0x000fd800078e000c */
[----:B------:R-:W-:-:S07]  /*03d0*/  @!P0 FMNMX.FTZ R4, R8, R12, PT ;  /* 0x0000000c08048209 */ /* 0x000fce0003810000 */
.L_x_16347:
[----:B------:R-:W-:Y:S05]  /*03e0*/  BSYNC B0 ;  /* 0x0000000000007941 */ /* 0x000fea0003800000 */
.L_x_16346:
[----:B------:R-:W-:Y:S01]  /*03f0*/  BSSY B0, `(.L_x_16348) ;  /* 0x0000007000007945 */ /* 0x000fe20003800000 */
[----:B------:R-:W-:-:S04]  /*0400*/  IMAD.WIDE.U32 R6, R0, 0x4, R26 ;  /* 0x0000000400067825 */ /* 0x000fc800078e001a */
[----:B------:R-:W-:Y:S01]  /*0410*/  IMAD.MOV.U32 R5, RZ, RZ, R9 ;  /* 0x000000ffff057224 */ /* 0x000fe200078e0009 */
[----:B------:R-:W-:Y:S06]  /*0420*/  @P3 BRA `(.L_x_16349) ;  /* 0x00000000000c3947 */ /* 0x000fec0003800000 */
[----:B------:R-:W-:Y:S01]  /*0430*/  FSETP.NAN.FTZ.AND P0, PT, R13, R13, PT ;  /* 0x0000000d0d00720b */ /* 0x000fe20003f18000 */
[----:B------:R-:W-:-:S12]  /*0440*/  IMAD.MOV.U32 R5, RZ, RZ, R13 ;  /* 0x000000ffff057224 */ /* 0x000fd800078e000d */
[----:B------:R-:W-:-:S07]  /*0450*/  @!P0 FMNMX.FTZ R5, R9, R13, PT ;  /* 0x0000000d09058209 */ /* 0x000fce0003810000 */
.L_x_16349:
[----:B------:R-:W-:Y:S05]  /*0460*/  BSYNC B0 ;  /* 0x0000000000007941 */ /* 0x000fea0003800000 */
.L_x_16348:
[----:B------:R-:W-:Y:S01]  /*0470*/  BSSY B0, `(.L_x_16350) ;  /* 0x0000007000007945 */ /* 0x000fe20003800000 */
[----:B------:R-:W-:-:S04]  /*0480*/  IMAD.WIDE R2, R2, 0x20, R6 ;  /* 0x0000002002027825 */ /* 0x000fc800078e0206 */
[----:B------:R-:W-:Y:S01]  /*0490*/  IMAD.MOV.U32 R6, RZ, RZ, R10 ;  /* 0x000000ffff067224 */ /* 0x000fe200078e000a */
[----:B------:R-:W-:Y:S06]  /*04a0*/  @P4 BRA `(.L_x_16351) ;  /* 0x00000000000c4947 */ /* 0x000fec0003800000 */
[-C--:B------:R-:W-:Y:S02]  /*04b0*/  FSETP.NAN.FTZ.AND P0, PT, R14, R14.reuse, PT ;  /* 0x0000000e0e00720b */ /* 0x080fe40003f18000 */
[----:B------:R-:W-:-:S11]  /*04c0*/  MOV R6, R14 ;  /* 0x0000000e00067202 */ /* 0x000fd60000000f00 */
[----:B------:R-:W-:-:S07]  /*04d0*/  @!P0 FMNMX.FTZ R6, R10, R14, PT ;  /* 0x0000000e0a068209 */ /* 0x000fce0003810000 */
.L_x_16351:
[----:B------:R-:W-:Y:S05]  /*04e0*/  BSYNC B0 ;  /* 0x0000000000007941 */ /* 0x000fea0003800000 */
.L_x_16350:
[----:B------:R-:W-:Y:S01]  /*04f0*/  BSSY B0, `(.L_x_16352) ;  /* 0x0000006000007945 */ /* 0x000fe20003800000 */
[----:B------:R-:W-:-:S03]  /*0500*/  IMAD.MOV.U32 R7, RZ, RZ, R11 ;  /* 0x000000ffff077224 */ /* 0x000fc600078e000b */
[----:B------:R-:W-:Y:S05]  /*0510*/  @P5 BRA `(.L_x_16353) ;  /* 0x00000000000c5947 */ /* 0x000fea0003800000 */
[----:B------:R-:W-:Y:S01]  /*0520*/  FSETP.NAN.FTZ.AND P0, PT, R15, R15, PT ;  /* 0x0000000f0f00720b */ /* 0x000fe20003f18000 */
[----:B------:R-:W-:-:S12]  /*0530*/  IMAD.MOV.U32 R7, RZ, RZ, R15 ;  /* 0x000000ffff077224 */ /* 0x000fd800078e000f */
[----:B------:R-:W-:-:S07]  /*0540*/  @!P0 FMNMX.FTZ R7, R11, R15, PT ;  /* 0x0000000f0b078209 */ /* 0x000fce0003810000 */
.L_x_16353:
[----:B------:R-:W-:Y:S05]  /*0550*/  BSYNC B0 ;  /* 0x0000000000007941 */ /* 0x000fea0003800000 */
.L_x_16352:
[----:B------:R-:W-:Y:S04]  /*0560*/  STG.E.128 desc[UR4][R2.64], R20 ;  /* 0x0000001402007986 */ /* 0x000fe8000c101d04 */
[----:B------:R-:W-:Y:S01]  /*0570*/  STG.E.128 desc[UR4][R2.64+0x10], R4 ;  /* 0x0000100402007986 */ /* 0x000fe2000c101d04 */
[----:B------:R-:W-:Y:S05]  /*0580*/  EXIT ;  /* 0x000000000000794d */ /* 0x000fea0003800000 */
.L_x_16337:
        /* <DEDUP_REMOVED lines=94> */
.L_x_16355:
[----:B------:R-:W-:Y:S05]  /*0b70*/  BSYNC B0 ;  /* 0x0000000000007941 */ /* 0x000fea0003800000 */
.L_x_16354:
        /* <DEDUP_REMOVED lines=10> */
.L_x_16357:
[----:B------:R-:W-:Y:S05]  /*0c20*/  BSYNC B0 ;  /* 0x0000000000007941 */ /* 0x000fea0003800000 */
.L_x_16356:
        /* <DEDUP_REMOVED lines=10> */
.L_x_16359:
[----:B------:R-:W-:Y:S05]  /*0cd0*/  BSYNC B0 ;  /* 0x0000000000007941 */ /* 0x000fea0003800000 */
.L_x_16358:
        /* <DEDUP_REMOVED lines=21> */
.L_x_16361:
[----:B------:R-:W-:Y:S05]  /*0e30*/  BSYNC B0 ;  /* 0x0000000000007941 */ /* 0x000fea0003800000 */
.L_x_16360:
        /* <DEDUP_REMOVED lines=8> */
.L_x_16363:
[----:B------:R-:W-:Y:S05]  /*0ec0*/  BSYNC B0 ;  /* 0x0000000000007941 */ /* 0x000fea0003800000 */
.L_x_16362:
        /* <DEDUP_REMOVED lines=8> */
.L_x_16365:
[----:B------:R-:W-:Y:S05]  /*0f50*/  BSYNC B0 ;  /* 0x0000000000007941 */ /* 0x000fea0003800000 */
.L_x_16364:
        /* <DEDUP_REMOVED lines=8> */
.L_x_16367:
[----:B------:R-:W-:Y:S05]  /*0fe0*/  BSYNC B0 ;  /* 0x0000000000007941 */ /* 0x000fea0003800000 */
.L_x_16366:
        /* <DEDUP_REMOVED lines=8> */
.L_x_16369:
[----:B------:R-:W-:Y:S05]  /*1070*/  BSYNC B0 ;  /* 0x0000000000007941 */ /* 0x000fea0003800000 */
.L_x_16368:
        /* <DEDUP_REMOVED lines=18> */
.L_x_16372:
[----:B------:R-:W-:-:S13]  /*11a0*/  ISETP.GE.AND P0, PT, R3, R2, PT ;  /* 0x000000020300720c */ /* 0x000fda0003f06270 */
[----:B------:R-:W-:Y:S05]  /*11b0*/  @P0 BRA `(.L_x_16374) ;  /* 0x0000000000300947 */ /* 0x000fea0003800000 */
[----:B0-----:R-:W0:Y:S01]  /*11c0*/  LDC.64 R4, c[0x0][0x218] ;  /* 0x00008600ff047b82 */ /* 0x001e220000000a00 */
[----:B------:R-:W-:Y:S02]  /*11d0*/  IMAD.IADD R13, R0, 0x1, R3 ;  /* 0x00000001000d7824 */ /* 0x000fe400078e0203 */
[----:B------:R-:W-:Y:S02]  /*11e0*/  VIADD R3, R3, 0x80 ;  /* 0x0000008003037836 */ /* 0x000fe40000000000 */
[----:B0-----:R-:W-:-:S05]  /*11f0*/  IMAD.WIDE.U32 R4, R13, 0x4, R4 ;  /* 0x000000040d047825 */ /* 0x001fca00078e0004 */
[----:B------:R2:W-:Y:S02]  /*1200*/  STG.E desc[UR4][R4.64], R7 ;  /* 0x0000000704007986 */ /* 0x0005e4000c101904 */
.L_x_16373:
[----:B------:R-:W-:-:S13]  /*1210*/  ISETP.GE.AND P0, PT, R3, R2, PT ;  /* 0x000000020300720c */ /* 0x000fda0003f06270 */
[----:B------:R-:W-:Y:S05]  /*1220*/  @P0 BRA `(.L_x_16375) ;  /* 0x0000000000340947 */ /* 0x000fea0003800000 */
[----:B0-2---:R-:W0:Y:S01]  /*1230*/  LDC.64 R4, c[0x0][0x218] ;  /* 0x00008600ff047b82 */ /* 0x005e220000000a00 */
[----:B------:R-:W-:Y:S01]  /*1240*/  IADD3 R7, R0, R3, RZ ;  /* 0x0000000300077210 */ /* 0x000fe20007ffe0ff */
[----:B------:R-:W-:-:S04]  /*1250*/  VIADD R3, R3, 0x80 ;  /* 0x0000008003037836 */ /* 0x000fc80000000000 */
[----:B0-----:R-:W-:-:S05]  /*1260*/  IMAD.WIDE.U32 R4, R7, 0x4, R4 ;  /* 0x0000000407047825 */ /* 0x001fca00078e0004 */
[----:B------:R2:W-:Y:S02]  /*1270*/  STG.E desc[UR4][R4.64], R8 ;  /* 0x0000000804007986 */ /* 0x0005e4000c101904 */
.L_x_16374:
        /* <DEDUP_REMOVED lines=8> */
.L_x_16375:
[----:B------:R-:W-:Y:S05]  /*1300*/  BSYNC B1 ;  /* 0x0000000000017941 */ /* 0x000fea0003800000 */
.L_x_16371:
[----:B------:R-:W-:-:S13]  /*1310*/  ISETP.GE.AND P0, PT, R3, R2, PT ;  /* 0x000000020300720c */ /* 0x000fda0003f06270 */
[----:B0-23--:R-:W0:Y:S01]  /*1320*/  @!P0 LDC.64 R4, c[0x0][0x218] ;  /* 0x00008600ff048b82 */ /* 0x00de220000000a00 */
[----:B------:R-:W-:Y:S01]  /*1330*/  @!P0 IADD3 R7, R0, R3, RZ ;  /* 0x0000000300078210 */ /* 0x000fe20007ffe0ff */
[----:B------:R-:W-:-:S04]  /*1340*/  @!P0 VIADD R3, R3, 0x80 ;  /* 0x0000008003038836 */ /* 0x000fc80000000000 */
[----:B0-----:R-:W-:-:S05]  /*1350*/  @!P0 IMAD.WIDE.U32 R4, R7, 0x4, R4 ;  /* 0x0000000407048825 */ /* 0x001fca00078e0004 */
[----:B------:R3:W-:Y:S02]  /*1360*/  @!P0 STG.E desc[UR4][R4.64], R11 ;  /* 0x0000000b04008986 */ /* 0x0007e4000c101904 */
.L_x_16376:
[----:B------:R-:W-:Y:S05]  /*1370*/  BSYNC B0 ;  /* 0x0000000000007941 */ /* 0x000fea0003800000 */
.L_x_16370:
        /* <DEDUP_REMOVED lines=8> */
.L_x_16377:
        /* <DEDUP_REMOVED lines=16> */
.L_x_42256:


//--------------------- .text._ZN2at6native18elementwise_kernelILi128ELi4EZNS0_15gpu_kernel_implINS0_13AUnaryFunctorIdddZZZNS0_19minimum_kernel_cudaERNS_18TensorIteratorBaseEENKUlvE0_clEvENKUlvE_clEvEUlddE_EEEEvS5_RKT_EUliE_EEviT1_ --------------------------
	.section	.text._ZN2at6native18elementwise_kernelILi128ELi4EZNS0_15gpu_kernel_implINS0_13AUnaryFunctorIdddZZZNS0_19minimum_kernel_cudaERNS_18TensorIteratorBaseEENKUlvE0_clEvENKUlvE_clEvEUlddE_EEEEvS5_RKT_EUliE_EEviT1_,"ax",@progbits
	.align	128
        .global         _ZN2at6native18elementwise_kernelILi128ELi4EZNS0_15gpu_kernel_implINS0_13AUnaryFunctorIdddZZZNS0_19minimum_kernel_cudaERNS_18TensorIteratorBaseEENKUlvE0_clEvENKUlvE_clEvEUlddE_EEEEvS5_RKT_EUliE_EEviT1_
        .type           _ZN2at6native18elementwise_kernelILi128ELi4EZNS0_15gpu_kernel_implINS0_13AUnaryFunctorIdddZZZNS0_19minimum_kernel_cudaERNS_18TensorIteratorBaseEENKUlvE0_clEvENKUlvE_clEvEUlddE_EEEEvS5_RKT_EUliE_EEviT1_,@function
        .size           _ZN2at6native18elementwise_kernelILi128ELi4EZNS0_15gpu_kernel_implINS0_13AUnaryFunctorIdddZZZNS0_19minimum_kernel_cudaERNS_18TensorIteratorBaseEENKUlvE0_clEvENKUlvE_clEvEUlddE_EEEEvS5_RKT_EUliE_EEviT1_,(.L_x_42257 - _ZN2at6native18elementwise_kernelILi128ELi4EZNS0_15gpu_kernel_implINS0_13AUnaryFunctorIdddZZZNS0_19minimum_kernel_cudaERNS_18TensorIteratorBaseEENKUlvE0_clEvENKUlvE_clEvEUlddE_EEEEvS5_RKT_EUliE_EEviT1_)
        .other          _ZN2at6native18elementwise_kernelILi128ELi4EZNS0_15gpu_kernel_implINS0_13AUnaryFunctorIdddZZZNS0_19minimum_kernel_cudaERNS_18TensorIteratorBaseEENKUlvE0_clEvENKUlvE_clEvEUlddE_EEEEvS5_RKT_EUliE_EEviT1_,@"STO_CUDA_ENTRY STV_DEFAULT"
_ZN2at6native18elementwise_kernelILi128ELi4EZNS0_15gpu_kernel_implINS0_13AUnaryFunctorIdddZZZNS0_19minimum_kernel_cudaERNS_18TensorIteratorBaseEENKUlvE0_clEvENKUlvE_clEvEUlddE_EEEEvS5_RKT_EUliE_EEviT1_:
.text._ZN2at6native18elementwise_kernelILi128ELi4EZNS0_15gpu_kernel_implINS0_13AUnaryFunctorIdddZZZNS0_19minimum_kernel_cudaERNS_18TensorIteratorBaseEENKUlvE0_clEvENKUlvE_clEvEUlddE_EEEEvS5_RKT_EUliE_EEviT1_:
        /* <DEDUP_REMOVED lines=313> */
.L_x_16380:
        /* <DEDUP_REMOVED lines=21> */
.L_x_16384:
[----:B------:R-:W2:Y:S02]  /*14e0*/  LDG.E.U8 R2, desc[UR36][R4.64] ;  /* 0x0000002404027981 */ /* 0x000ea4000c1e1100 */
[----:B--2---:R-:W0:Y:S01]  /*14f0*/  I2F.F64.U16 R2, R2 ;  /* 0x0000000200027312 */ /* 0x004e220000101800 */
[----:B------:R-:W-:Y:S05]  /*1500*/  BRA `(.L_x_16386) ;  /* 0x0000000c00707947 */ /* 0x000fea0003800000 */
.L_x_16383:
        /* <DEDUP_REMOVED lines=9> */
.L_x_16388:
[----:B------:R-:W2:Y:S02]  /*15a0*/  LDG.E R2, desc[UR36][R4.64] ;  /* 0x0000002404027981 */ /* 0x000ea4000c1e1900 */
[----:B--2---:R-:W0:Y:S01]  /*15b0*/  I2F.F64 R2, R2 ;  /* 0x0000000200027312 */ /* 0x004e220000201c00 */
[----:B------:R-:W-:Y:S05]  /*15c0*/  BRA `(.L_x_16386) ;  /* 0x0000000c00407947 */ /* 0x000fea0003800000 */
.L_x_16387:
[----:B------:R-:W2:Y:S02]  /*15d0*/  LDG.E.U16 R2, desc[UR36][R4.64] ;  /* 0x0000002404027981 */ /* 0x000ea4000c1e1500 */
[----:B--2---:R-:W0:Y:S01]  /*15e0*/  I2F.F64.S16 R2, R2 ;  /* 0x0000000200027312 */ /* 0x004e220000101c00 */
[----:B------:R-:W-:Y:S05]  /*15f0*/  BRA `(.L_x_16386) ;  /* 0x0000000c00347947 */ /* 0x000fea0003800000 */
.L_x_16382:
        /* <DEDUP_REMOVED lines=10> */
.L_x_16390:
[----:B------:R-:W2:Y:S02]  /*16a0*/  LDG.E.U16 R0, desc[UR36][R4.64] ;  /* 0x0000002404007981 */ /* 0x000ea4000c1e1500 */
[----:B--2---:R-:W-:-:S05]  /*16b0*/  HADD2.F32 R0, -RZ, R0.H0_H0 ;  /* 0x20000000ff007230 */ /* 0x004fca0000004100 */
[----:B------:R-:W-:-:S04]  /*16c0*/  FMUL.FTZ R0, R0, 1 ;  /* 0x3f80000000007820 */ /* 0x000fc80000410000 */
[----:B------:R0:W1:Y:S01]  /*16d0*/  F2F.F64.F32 R2, R0 ;  /* 0x0000000000027310 */ /* 0x0000620000201800 */
[----:B------:R-:W-:Y:S05]  /*16e0*/  BRA `(.L_x_16386) ;  /* 0x0000000800f87947 */ /* 0x000fea0003800000 */
.L_x_16389:
        /* <DEDUP_REMOVED lines=10> */
.L_x_16392:
[----:B------:R-:W2:Y:S02]  /*1790*/  LDG.E.U16 R4, desc[UR36][R4.64] ;  /* 0x0000002404047981 */ /* 0x000ea4000c1e1500 */
[----:B--2---:R-:W-:-:S05]  /*17a0*/  HADD2.F32 R0, -RZ, R4.H0_H0 ;  /* 0x20000004ff007230 */ /* 0x004fca0000004100 */
[----:B------:R-:W-:-:S04]  /*17b0*/  FMUL.FTZ R0, R0, 1 ;  /* 0x3f80000000007820 */ /* 0x000fc80000410000 */
[----:B------:R0:W1:Y:S01]  /*17c0*/  F2F.F64.F32 R2, R0 ;  /* 0x0000000000027310 */ /* 0x0000620000201800 */
[----:B------:R-:W-:Y:S05]  /*17d0*/  BRA `(.L_x_16386) ;  /* 0x0000000800bc7947 */ /* 0x000fea0003800000 */
.L_x_16391:
[----:B------:R0:W5:Y:S01]  /*17e0*/  LDG.E.64 R2, desc[UR36][R4.64] ;  /* 0x0000002404027981 */ /* 0x000162000c1e1b00 */
[----:B------:R-:W-:Y:S05]  /*17f0*/  BRA `(.L_x_16386) ;  /* 0x0000000800b47947 */ /* 0x000fea0003800000 */
.L_x_16381:
        /* <DEDUP_REMOVED lines=13> */
.L_x_16395:
[----:B------:R0:W5:Y:S01]  /*18d0*/  LDG.E.64 R2, desc[UR36][R4.64] ;  /* 0x0000002404027981 */ /* 0x000162000c1e1b00 */
[----:B------:R-:W-:Y:S05]  /*18e0*/  BRA `(.L_x_16386) ;  /* 0x0000000800787947 */ /* 0x000fea0003800000 */
.L_x_16394:
        /* <DEDUP_REMOVED lines=28> */
.L_x_16397:
        /* <DEDUP_REMOVED lines=15> */
.L_x_16396:
[----:B------:R-:W2:Y:S02]  /*1ba0*/  LDG.E.U16 R0, desc[UR36][R4.64] ;  /* 0x0000002404007981 */ /* 0x000ea4000c1e1500 */
[----:B--2---:R-:W-:-:S04]  /*1bb0*/  IMAD.U32 R0, R0, 0x10000, RZ ;  /* 0x0001000000007824 */ /* 0x004fc800078e00ff */
[----:B------:R-:W-:-:S04]  /*1bc0*/  FMUL.FTZ R0, R0, 1 ;  /* 0x3f80000000007820 */ /* 0x000fc80000410000 */
[----:B------:R0:W1:Y:S01]  /*1bd0*/  F2F.F64.F32 R2, R0 ;  /* 0x0000000000027310 */ /* 0x0000620000201800 */
[----:B------:R-:W-:Y:S05]  /*1be0*/  BRA `(.L_x_16386) ;  /* 0x0000000400b87947 */ /* 0x000fea0003800000 */
.L_x_16393:
        /* <DEDUP_REMOVED lines=11> */
.L_x_16400:
        /* <DEDUP_REMOVED lines=21> */
.L_x_16404:
[----:B------:R-:W-:Y:S05]  /*1df0*/  BSYNC B1 ;  /* 0x0000000000017941 */ /* 0x000fea0003800000 */
.L_x_16403:
[----:B------:R-:W-:Y:S01]  /*1e00*/  LEA R3, R0, 0x3b800000, 0x17 ;  /* 0x3b80000000037811 */ /* 0x000fe200078eb8ff */
[----:B------:R-:W-:-:S05]  /*1e10*/  IMAD.SHL.U32 R0, R2, 0x100000, RZ ;  /* 0x0010000002007824 */ /* 0x000fca00078e00ff */
[----:B------:R-:W-:-:S07]  /*1e20*/  LOP3.LUT R0, R3, R0, R4, 0xfe, !PT ;  /* 0x0000000003007212 */ /* 0x000fce00078efe04 */
.L_x_16402:
[----:B------:R-:W-:Y:S05]  /*1e30*/  BSYNC B0 ;  /* 0x0000000000007941 */ /* 0x000fea0003800000 */
.L_x_16401:
[----:B------:R-:W-:-:S04]  /*1e40*/  FMUL.FTZ R0, R0, 1 ;  /* 0x3f80000000007820 */ /* 0x000fc80000410000 */
[----:B------:R1:W2:Y:S01]  /*1e50*/  F2F.F64.F32 R2, R0 ;  /* 0x0000000000027310 */ /* 0x0002a20000201800 */
[----:B------:R-:W-:Y:S05]  /*1e60*/  BRA `(.L_x_16386) ;  /* 0x0000000400187947 */ /* 0x000fea0003800000 */
.L_x_16399:
        /* <DEDUP_REMOVED lines=21> */
.L_x_16408:
[----:B------:R-:W-:Y:S05]  /*1fc0*/  BSYNC B1 ;  /* 0x0000000000017941 */ /* 0x000fea0003800000 */
.L_x_16407:
[----:B------:R-:W-:Y:S01]  /*1fd0*/  LEA R3, R0, 0x37800000, 0x17 ;  /* 0x3780000000037811 */ /* 0x000fe200078eb8ff */
[----:B------:R-:W-:-:S05]  /*1fe0*/  IMAD.SHL.U32 R0, R2, 0x200000, RZ ;  /* 0x0020000002007824 */ /* 0x000fca00078e00ff */
[----:B------:R-:W-:-:S07]  /*1ff0*/  LOP3.LUT R0, R3, R0, R4, 0xfe, !PT ;  /* 0x0000000003007212 */ /* 0x000fce00078efe04 */
.L_x_16406:
[----:B------:R-:W-:Y:S05]  /*2000*/  BSYNC B0 ;  /* 0x0000000000007941 */ /* 0x000fea0003800000 */
.L_x_16405:
[----:B------:R-:W-:-:S04]  /*2010*/  FMUL.FTZ R0, R0, 1 ;  /* 0x3f80000000007820 */ /* 0x000fc80000410000 */
[----:B------:R3:W4:Y:S01]  /*2020*/  F2F.F64.F32 R2, R0 ;  /* 0x0000000000027310 */ /* 0x0007220000201800 */
[----:B------:R-:W-:Y:S05]  /*2030*/  BRA `(.L_x_16386) ;  /* 0x0000000000a47947 */ /* 0x000fea0003800000 */
.L_x_16398:
        /* <DEDUP_REMOVED lines=14> */
.L_x_16412:
[----:B------:R-:W-:Y:S05]  /*2120*/  BSYNC B0 ;  /* 0x0000000000007941 */ /* 0x000fea0003800000 */
.L_x_16411:
[----:B------:R-:W-:-:S04]  /*2130*/  FMUL.FTZ R0, R0, 1 ;  /* 0x3f80000000007820 */ /* 0x000fc80000410000 */
[----:B------:R0:W1:Y:S01]  /*2140*/  F2F.F64.F32 R2, R0 ;  /* 0x0000000000027310 */ /* 0x0000620000201800 */
[----:B------:R-:W-:Y:S05]  /*2150*/  BRA `(.L_x_16386) ;  /* 0x00000000005c7947 */ /* 0x000fea0003800000 */
.L_x_16385:
        /* <DEDUP_REMOVED lines=16> */
.L_x_16413:
[----:B------:R-:W-:Y:S01]  /*2260*/  CS2R R2, SRZ ;  /* 0x0000000000027805 */ /* 0x000fe2000001ff00 */
[----:B------:R-:W-:Y:S06]  /*2270*/  BRA `(.L_x_16386) ;  /* 0x0000000000147947 */ /* 0x000fec0003800000 */
.L_x_16410:
[----:B------:R-:W2:Y:S02]  /*2280*/  LDG.E.64 R2, desc[UR36][R4.64] ;  /* 0x0000002404027981 */ /* 0x000ea4000c1e1b00 */
[----:B--2---:R-:W0:Y:S01]  /*2290*/  I2F.F64.U64 R2, R2 ;  /* 0x0000000200027312 */ /* 0x004e220000301800 */
[----:B------:R-:W-:Y:S05]  /*22a0*/  BRA `(.L_x_16386) ;  /* 0x0000000000087947 */ /* 0x000fea0003800000 */
.L_x_16409:
[----:B------:R-:W2:Y:S02]  /*22b0*/  LDG.E R2, desc[UR36][R4.64] ;  /* 0x0000002404027981 */ /* 0x000ea4000c1e1900 */
[----:B--2---:R-:W0:Y:S02]  /*22c0*/  I2F.F64.U32 R2, R2 ;  /* 0x0000000200027312 */ /* 0x004e240000201800 */
.L_x_16386:
[----:B------:R-:W3:Y:S01]  /*22d0*/  LDC.64 R6, c[0x0][0x428] ;  /* 0x00010a00ff067b82 */ /* 0x000ee20000000a00 */
[----:B------:R-:W-:Y:S02]  /*22e0*/  ULDC.64 UR4, c[0x0][0x428] ;  /* 0x00010a0000047ab9 */ /* 0x000fe40000000a00 */
[----:B0-----:R-:W-:Y:S01]  /*22f0*/  IMAD.U32 R4, RZ, RZ, UR4 ;  /* 0x00000004ff047e24 */ /* 0x001fe2000f8e00ff */
[----:B------:R-:W-:-:S04]  /*2300*/  MOV R5, UR5 ;  /* 0x0000000500057c02 */ /* 0x000fc80008000f00 */
[----:B------:R-:W1:Y:S01]  /*2310*/  LDC.U8 R9, c[0x0][0x430] ;  /* 0x00010c00ff097b82 */ /* 0x000e620000000000 */
[----:B---3--:R-:W-:Y:S01]  /*2320*/  DSETP.NAN.AND P1, PT, R6, R6, PT ;  /* 0x000000060600722a */ /* 0x008fe20003f28000 */
[----:B-1----:R-:W-:-:S04]  /*2330*/  PRMT R0, R9, 0x9910, RZ ;  /* 0x0000991009007816 */ /* 0x002fc800000000ff */
[----:B------:R-:W-:-:S09]  /*2340*/  ISETP.GT.AND P0, PT, R0, 0x9, PT ;  /* 0x000000090000780c */ /* 0x000fd20003f04270 */
[----:B------:R-:W-:Y:S05]  /*2350*/  @P1 BRA `(.L_x_16414) ;  /* 0x0000000000341947 */ /* 0x000fea0003800000 */
[----:B--2-45:R-:W-:-:S14]  /*2360*/  DSETP.NAN.AND P1, PT, R2, R2, PT ;  /* 0x000000020200722a */ /* 0x034fdc0003f28000 */
[----:B------:R-:W-:Y:S01]  /*2370*/  @!P1 DSETP.MIN.AND P2, P3, R2, R6, PT ;  /* 0x000000060200922a */ /* 0x000fe20003b40000 */
[----:B------:R-:W-:Y:S02]  /*2380*/  @!P1 IMAD.MOV.U32 R4, RZ, RZ, R3 ;  /* 0x000000ffff049224 */ /* 0x000fe400078e0003 */
[----:B------:R-:W-:-:S03]  /*2390*/  @!P1 IMAD.MOV.U32 R5, RZ, RZ, R6 ;  /* 0x000000ffff059224 */ /* 0x000fc600078e0006 */
[----:B------:R-:W-:Y:S01]  /*23a0*/  @!P1 FSEL R8, R4, R7, P2 ;  /* 0x0000000704089208 */ /* 0x000fe20001000000 */
[----:B------:R-:W-:Y:S01]  /*23b0*/  @!P1 IMAD.MOV.U32 R4, RZ, RZ, R2 ;  /* 0x000000ffff049224 */ /* 0x000fe200078e0002 */
[----:B------:R-:W-:-:S04]  /*23c0*/  @!P1 LOP3.LUT R7, R7, 0x80000, RZ, 0xfc, !PT ;  /* 0x0008000007079812 */ /* 0x000fc800078efcff */
[----:B------:R-:W-:Y:S01]  /*23d0*/  @!P1 SEL R6, R4, R5, P2 ;  /* 0x0000000504069207 */ /* 0x000fe20001000000 */
[----:B------:R-:W-:Y:S01]  /*23e0*/  IMAD.MOV.U32 R4, RZ, RZ, R2 ;  /* 0x000000ffff047224 */ /* 0x000fe200078e0002 */
[----:B------:R-:W-:Y:S01]  /*23f0*/  @!P1 SEL R7, R7, R8, P3 ;  /* 0x0000000807079207 */ /* 0x000fe20001800000 */
[----:B------:R-:W-:Y:S02]  /*2400*/  IMAD.MOV.U32 R5, RZ, RZ, R3 ;  /* 0x000000ffff057224 */ /* 0x000fe400078e0003 */
[----:B------:R-:W-:Y:S02]  /*2410*/  @!P1 IMAD.MOV.U32 R4, RZ, RZ, R6 ;  /* 0x000000ffff049224 */ /* 0x000fe400078e0006 */
[----:B------:R-:W-:-:S07]  /*2420*/  @!P1 IMAD.MOV.U32 R5, RZ, RZ, R7 ;  /* 0x000000ffff059224 */ /* 0x000fce00078e0007 */
.L_x_16414:
        /* <DEDUP_REMOVED lines=12> */
.L_x_16418:
[----:B------:R-:W2:Y:S02]  /*24f0*/  F2I.S64.F64.TRUNC R4, R4 ;  /* 0x0000000400047311 */ /* 0x000ea4000030d900 */
[----:B--2-45:R-:W-:-:S05]  /*2500*/  IMAD.MOV.U32 R3, RZ, RZ, R4 ;  /* 0x000000ffff037224 */ /* 0x034fca00078e0004 */
[----:B------:R0:W-:Y:S01]  /*2510*/  STG.E.U8 desc[UR36][R16.64], R3 ;  /* 0x0000000310007986 */ /* 0x0001e2000c101124 */
[----:B------:R-:W-:Y:S05]  /*2520*/  BRA `(.L_x_16420) ;  /* 0x0000000c00f87947 */ /* 0x000fea0003800000 */
.L_x_16417:
        /* <DEDUP_REMOVED lines=9> */
.L_x_16422:
[----:B------:R-:W0:Y:S02]  /*25c0*/  F2I.F64.TRUNC R5, R4 ;  /* 0x0000000400057311 */ /* 0x000e24000030d100 */
[----:B0-----:R0:W-:Y:S01]  /*25d0*/  STG.E desc[UR36][R16.64], R5 ;  /* 0x0000000510007986 */ /* 0x0011e2000c101924 */
[----:B------:R-:W-:Y:S05]  /*25e0*/  BRA `(.L_x_16420) ;  /* 0x0000000c00c87947 */ /* 0x000fea0003800000 */
.L_x_16421:
[----:B------:R-:W0:Y:S02]  /*25f0*/  F2I.F64.TRUNC R5, R4 ;  /* 0x0000000400057311 */ /* 0x000e24000030d100 */
[----:B0-----:R0:W-:Y:S01]  /*2600*/  STG.E.U16 desc[UR36][R16.64], R5 ;  /* 0x0000000510007986 */ /* 0x0011e2000c101524 */
[----:B------:R-:W-:Y:S05]  /*2610*/  BRA `(.L_x_16420) ;  /* 0x0000000c00bc7947 */ /* 0x000fea0003800000 */
.L_x_16416:
        /* <DEDUP_REMOVED lines=8> */
[----:B--2-45:R-:W0:Y:S01]  /*26a0*/  F2F.F32.F64 R3, R4 ;  /* 0x0000000400037310 */ /* 0x034e220000301000 */
[----:B------:R-:W-:-:S14]  /*26b0*/  DSETP.GEU.AND P0, PT, |R4|, UR4, PT ;  /* 0x0000000404007e2a */ /* 0x000fdc000bf0e200 */
[----:B0-----:R-:W-:-:S05]  /*26c0*/  @!P0 FMUL R3, R3, 1.175494350822287508e-38 ;  /* 0x0080000003038820 */ /* 0x001fca0000400000 */
[----:B------:R0:W-:Y:S01]  /*26d0*/  STG.E desc[UR36][R16.64], R3 ;  /* 0x0000000310007986 */ /* 0x0001e2000c101924 */
[----:B------:R-:W-:Y:S05]  /*26e0*/  BRA `(.L_x_16420) ;  /* 0x0000000c00887947 */ /* 0x000fea0003800000 */
.L_x_16424:
        /* <DEDUP_REMOVED lines=8> */
.L_x_16423:
        /* <DEDUP_REMOVED lines=8> */
[----:B--2-45:R-:W0:Y:S01]  /*27f0*/  F2F.F32.F64 R2, R4 ;  /* 0x0000000400027310 */ /* 0x034e220000301000 */
[----:B------:R-:W-:Y:S01]  /*2800*/  DSETP.GEU.AND P0, PT, |R4|, UR4, PT ;  /* 0x0000000404007e2a */ /* 0x000fe2000bf0e200 */
[----:B------:R-:W-:-:S13]  /*2810*/  IMAD.MOV.U32 R3, RZ, RZ, RZ ;  /* 0x000000ffff037224 */ /* 0x000fda00078e00ff */
[----:B0-----:R-:W-:-:S05]  /*2820*/  @!P0 FMUL R2, R2, 1.175494350822287508e-38 ;  /* 0x0080000002028820 */ /* 0x001fca0000400000 */
[----:B------:R0:W-:Y:S01]  /*2830*/  STG.E.64 desc[UR36][R16.64], R2 ;  /* 0x0000000210007986 */ /* 0x0001e2000c101b24 */
[----:B------:R-:W-:Y:S05]  /*2840*/  BRA `(.L_x_16420) ;  /* 0x0000000c00307947 */ /* 0x000fea0003800000 */
.L_x_16426:
[----:B------:R-:W-:Y:S01]  /*2850*/  UMOV UR4, 0xf0000000 ;  /* 0xf000000000047882 */ /* 0x000fe20000000000 */
[----:B------:R-:W-:Y:S01]  /*2860*/  UMOV UR5, 0x380fffff ;  /* 0x380fffff00057882 */ /* 0x000fe20000000000 */
[----:B------:R-:W0:Y:S01]  /*2870*/  F2F.F32.F64 R0, R4 ;  /* 0x0000000400007310 */ /* 0x000e220000301000 */
[----:B------:R-:W-:-:S14]  /*2880*/  DSETP.GEU.AND P0, PT, |R4|, UR4, PT ;  /* 0x0000000404007e2a */ /* 0x000fdc000bf0e200 */
[----:B0-----:R-:W-:-:S05]  /*2890*/  @!P0 FMUL R0, R0, 1.175494350822287508e-38 ;  /* 0x0080000000008820 */ /* 0x001fca0000400000 */
[----:B--2-45:R-:W-:-:S04]  /*28a0*/  F2FP.F16.F32.PACK_AB R3, RZ, R0 ;  /* 0x00000000ff03723e */ /* 0x034fc800000000ff */
[----:B------:R-:W-:-:S05]  /*28b0*/  PRMT R3, R3, 0x5410, RZ ;  /* 0x0000541003037816 */ /* 0x000fca00000000ff */
[----:B------:R0:W-:Y:S01]  /*28c0*/  STG.E desc[UR36][R16.64], R3 ;  /* 0x0000000310007986 */ /* 0x0001e2000c101924 */
[----:B------:R-:W-:Y:S05]  /*28d0*/  BRA `(.L_x_16420) ;  /* 0x0000000c000c7947 */ /* 0x000fea0003800000 */
.L_x_16425:
[----:B------:R0:W-:Y:S01]  /*28e0*/  STG.E.64 desc[UR36][R16.64], R4 ;  /* 0x0000000410007986 */ /* 0x0001e2000c101b24 */
[----:B------:R-:W-:Y:S05]  /*28f0*/  BRA `(.L_x_16420) ;  /* 0x0000000c00047947 */ /* 0x000fea0003800000 */
.L_x_16415:
        /* <DEDUP_REMOVED lines=9> */
[----:B--2-45:R-:W-:-:S05]  /*2990*/  SEL R3, RZ, 0x1, !P0 ;  /* 0x00000001ff037807 */ /* 0x034fca0004000000 */
[----:B------:R0:W-:Y:S01]  /*29a0*/  STG.E.U8 desc[UR36][R16.64], R3 ;  /* 0x0000000310007986 */ /* 0x0001e2000c101124 */
[----:B------:R-:W-:Y:S05]  /*29b0*/  BRA `(.L_x_16420) ;  /* 0x0000000800d47947 */ /* 0x000fea0003800000 */
.L_x_16429:
[----:B------:R-:W-:-:S05]  /*29c0*/  CS2R R6, SRZ ;  /* 0x0000000000067805 */ /* 0x000fca000001ff00 */
[----:B------:R0:W-:Y:S01]  /*29d0*/  STG.E.128 desc[UR36][R16.64], R4 ;  /* 0x0000000410007986 */ /* 0x0001e2000c101d24 */
[----:B------:R-:W-:Y:S05]  /*29e0*/  BRA `(.L_x_16420) ;  /* 0x0000000800c87947 */ /* 0x000fea0003800000 */
.L_x_16428:
        /* <DEDUP_REMOVED lines=12> */
[C---:B--2-45:R-:W-:Y:S02]  /*2ab0*/  LOP3.LUT R2, R7.reuse, 0x7fffffff, RZ, 0xc0, !PT ;  /* 0x7fffffff07027812 */ /* 0x074fe400078ec0ff */
        /* <DEDUP_REMOVED lines=12> */
.L_x_16433:
[----:B------:R-:W-:Y:S05]  /*2b80*/  BSYNC B0 ;  /* 0x0000000000007941 */ /* 0x000fea0003800000 */
.L_x_16432:
[----:B------:R-:W-:-:S05]  /*2b90*/  LOP3.LUT R3, R0, R3, RZ, 0xfc, !PT ;  /* 0x0000000300037212 */ /* 0x000fca00078efcff */
[----:B------:R0:W-:Y:S01]  /*2ba0*/  STG.E.U8 desc[UR36][R16.64], R3 ;  /* 0x0000000310007986 */ /* 0x0001e2000c101124 */
[----:B------:R-:W-:Y:S05]  /*2bb0*/  BRA `(.L_x_16420) ;  /* 0x0000000800547947 */ /* 0x000fea0003800000 */
.L_x_16431:
[----:B------:R-:W-:Y:S01]  /*2bc0*/  UMOV UR4, 0xf0000000 ;  /* 0xf000000000047882 */ /* 0x000fe20000000000 */
[----:B------:R-:W-:Y:S01]  /*2bd0*/  UMOV UR5, 0x380fffff ;  /* 0x380fffff00057882 */ /* 0x000fe20000000000 */
[----:B--2-45:R-:W0:Y:S01]  /*2be0*/  F2F.F32.F64 R3, R4 ;  /* 0x0000000400037310 */ /* 0x034e220000301000 */
        /* <DEDUP_REMOVED lines=14> */
.L_x_16435:
[----:B------:R-:W-:Y:S02]  /*2cd0*/  ISETP.GT.U32.AND P0, PT, R2, 0x7f800000, PT ;  /* 0x7f8000000200780c */ /* 0x000fe40003f04070 */
[----:B------:R-:W-:-:S04]  /*2ce0*/  MOV R0, 0x7f ;  /* 0x0000007f00007802 */ /* 0x000fc80000000f00 */
[----:B------:R-:W-:-:S07]  /*2cf0*/  SEL R0, R0, 0x7c, P0 ;  /* 0x0000007c00007807 */ /* 0x000fce0000000000 */
.L_x_16436:
[----:B------:R-:W-:Y:S05]  /*2d00*/  BSYNC B0 ;  /* 0x0000000000007941 */ /* 0x000fea0003800000 */
.L_x_16434:
[----:B------:R-:W-:-:S04]  /*2d10*/  LOP3.LUT R2, R3, 0x80000000, RZ, 0xc0, !PT ;  /* 0x8000000003027812 */ /* 0x000fc800078ec0ff */
[----:B------:R-:W-:-:S04]  /*2d20*/  SHF.R.U32.HI R3, RZ, 0x18, R2 ;  /* 0x00000018ff037819 */ /* 0x000fc80000011602 */
[----:B------:R-:W-:-:S05]  /*2d30*/  LOP3.LUT R3, R0, R3, RZ, 0xfc, !PT ;  /* 0x0000000300037212 */ /* 0x000fca00078efcff */
[----:B------:R0:W-:Y:S01]  /*2d40*/  STG.E.U8 desc[UR36][R16.64], R3 ;  /* 0x0000000310007986 */ /* 0x0001e2000c101124 */
[----:B------:R-:W-:Y:S05]  /*2d50*/  BRA `(.L_x_16420) ;  /* 0x0000000400ec7947 */ /* 0x000fea0003800000 */
.L_x_16430:
        /* <DEDUP_REMOVED lines=8> */
.L_x_16427:
        /* <DEDUP_REMOVED lines=11> */
.L_x_16439:
[----:B------:R-:W-:Y:S01]  /*2e90*/  UMOV UR4, 0xf0000000 ;  /* 0xf000000000047882 */ /* 0x000fe20000000000 */
[----:B------:R-:W-:Y:S01]  /*2ea0*/  UMOV UR5, 0x380fffff ;  /* 0x380fffff00057882 */ /* 0x000fe20000000000 */
[----:B--2-45:R-:W0:Y:S01]  /*2eb0*/  F2F.F32.F64 R3, R4 ;  /* 0x0000000400037310 */ /* 0x034e220000301000 */
        /* <DEDUP_REMOVED lines=18> */
.L_x_16442:
[----:B------:R-:W-:-:S04]  /*2fe0*/  LOP3.LUT R2, R3, 0x80000000, RZ, 0xc0, !PT ;  /* 0x8000000003027812 */ /* 0x000fc800078ec0ff */
[----:B------:R-:W-:-:S04]  /*2ff0*/  SHF.R.U32.HI R3, RZ, 0x18, R2 ;  /* 0x00000018ff037819 */ /* 0x000fc80000011602 */
[----:B------:R-:W-:-:S04]  /*3000*/  LOP3.LUT R0, R0, R3, RZ, 0xfc, !PT ;  /* 0x0000000300007212 */ /* 0x000fc800078efcff */
[----:B------:R-:W-:-:S07]  /*3010*/  PRMT R8, R0, 0x7610, R8 ;  /* 0x0000761000087816 */ /* 0x000fce0000000008 */
.L_x_16441:
[----:B------:R-:W-:Y:S05]  /*3020*/  BSYNC B0 ;  /* 0x0000000000007941 */ /* 0x000fea0003800000 */
.L_x_16440:
[----:B------:R0:W-:Y:S01]  /*3030*/  STG.E.U8 desc[UR36][R16.64], R8 ;  /* 0x0000000810007986 */ /* 0x0001e2000c101124 */
[----:B------:R-:W-:Y:S05]  /*3040*/  BRA `(.L_x_16420) ;  /* 0x0000000400307947 */ /* 0x000fea0003800000 */
.L_x_16438:
        /* <DEDUP_REMOVED lines=21> */
.L_x_16445:
[----:B------:R-:W-:-:S04]  /*31a0*/  LOP3.LUT R2, R3, 0x80000000, RZ, 0xc0, !PT ;  /* 0x8000000003027812 */ /* 0x000fc800078ec0ff */
[----:B------:R-:W-:-:S04]  /*31b0*/  SHF.R.U32.HI R3, RZ, 0x18, R2 ;  /* 0x00000018ff037819 */ /* 0x000fc80000011602 */
[----:B------:R-:W-:-:S04]  /*31c0*/  LOP3.LUT R0, R0, R3, RZ, 0xfc, !PT ;  /* 0x0000000300007212 */ /* 0x000fc800078efcff */
[----:B------:R-:W-:-:S07]  /*31d0*/  PRMT R8, R0, 0x7610, R8 ;  /* 0x0000761000087816 */ /* 0x000fce0000000008 */
.L_x_16444:
[----:B------:R-:W-:Y:S05]  /*31e0*/  BSYNC B0 ;  /* 0x0000000000007941 */ /* 0x000fea0003800000 */
.L_x_16443:
[----:B------:R0:W-:Y:S01]  /*31f0*/  STG.E.U8 desc[UR36][R16.64], R8 ;  /* 0x0000000810007986 */ /* 0x0001e2000c101124 */
[----:B------:R-:W-:Y:S05]  /*3200*/  BRA `(.L_x_16420) ;  /* 0x0000000000c07947 */ /* 0x000fea0003800000 */
.L_x_16437:
        /* <DEDUP_REMOVED lines=11> */
[----:B--2-45:R-:W-:-:S04]  /*32c0*/  SHF.R.U32.HI R2, RZ, 0x17, R6 ;  /* 0x00000017ff027819 */ /* 0x034fc80000011606 */
        /* <DEDUP_REMOVED lines=14> */
.L_x_16419:
[----:B--2-45:R-:W-:Y:S01]  /*33b0*/  MOV R2, 0x0 ;  /* 0x0000000000027802 */ /* 0x034fe20000000f00 */
[----:B------:R-:W-:Y:S01]  /*33c0*/  ULDC.64 UR4, c[0x4][0x188] ;  /* 0x0100620000047ab9 */ /* 0x000fe20000000a00 */
[----:B------:R-:W-:Y:S01]  /*33d0*/  ULDC.64 UR6, c[0x4][0x190] ;  /* 0x0100640000067ab9 */ /* 0x000fe20000000a00 */
[----:B------:R-:W-:Y:S02]  /*33e0*/  IMAD.U32 R4, RZ, RZ, UR4 ;  /* 0x00000004ff047e24 */ /* 0x000fe4000f8e00ff */
[----:B------:R-:W-:Y:S01]  /*33f0*/  IMAD.U32 R5, RZ, RZ, UR5 ;  /* 0x00000005ff057e24 */ /* 0x000fe2000f8e00ff */
[----:B------:R-:W0:Y:S01]  /*3400*/  LDC.64 R2, c[0x4][R2] ;  /* 0x0100000002027b82 */ /* 0x000e220000000a00 */
[----:B------:R-:W-:Y:S01]  /*3410*/  ULDC.64 UR4, c[0x4][0x70] ;  /* 0x01001c0000047ab9 */ /* 0x000fe20000000a00 */
[----:B------:R-:W-:Y:S01]  /*3420*/  IMAD.U32 R6, RZ, RZ, UR6 ;  /* 0x00000006ff067e24 */ /* 0x000fe2000f8e00ff */
[----:B------:R-:W-:Y:S01]  /*3430*/  MOV R11, UR5 ;  /* 0x00000005000b7c02 */ /* 0x000fe20008000f00 */
[----:B------:R-:W-:-:S02]  /*3440*/  IMAD.U32 R7, RZ, RZ, UR7 ;  /* 0x00000007ff077e24 */ /* 0x000fc4000f8e00ff */
[----:B------:R-:W-:Y:S02]  /*3450*/  IMAD.U32 R10, RZ, RZ, UR4 ;  /* 0x00000004ff0a7e24 */ /* 0x000fe4000f8e00ff */
[----:B------:R-:W-:Y:S02]  /*3460*/  IMAD.MOV.U32 R8, RZ, RZ, 0x65 ;  /* 0x00000065ff087424 */ /* 0x000fe400078e00ff */
[----:B------:R-:W-:Y:S02]  /*3470*/  IMAD.MOV.U32 R12, RZ, RZ, 0x1 ;  /* 0x00000001ff0c7424 */ /* 0x000fe400078e00ff */
[----:B------:R-:W-:-:S07]  /*3480*/  IMAD.MOV.U32 R13, RZ, RZ, RZ ;  /* 0x000000ffff0d7224 */ /* 0x000fce00078e00ff */
[----:B------:R-:W-:-:S07]  /*3490*/  LEPC R20, `(.L_x_16448) ;  /* 0x000000001014794e */ /* 0x000fce0000000000 */
[----:B0-----:R-:W-:Y:S05]  /*34a0*/  CALL.ABS.NOINC R2 ;  /* 0x0000000002007343 */ /* 0x001fea0003c00000 */
.L_x_16448:
[----:B------:R-:W-:Y:S05]  /*34b0*/  BRA `(.L_x_16420) ;  /* 0x0000000000147947 */ /* 0x000fea0003800000 */
.L_x_16447:
[----:B------:R-:W0:Y:S02]  /*34c0*/  F2I.U64.F64.TRUNC R4, R4 ;  /* 0x0000000400047311 */ /* 0x000e24000030d800 */
[----:B0-----:R3:W-:Y:S01]  /*34d0*/  STG.E.64 desc[UR36][R16.64], R4 ;  /* 0x0000000410007986 */ /* 0x0017e2000c101b24 */
[----:B------:R-:W-:Y:S05]  /*34e0*/  BRA `(.L_x_16420) ;  /* 0x0000000000087947 */ /* 0x000fea0003800000 */
.L_x_16446:
[----:B------:R-:W0:Y:S02]  /*34f0*/  F2I.U32.F64.TRUNC R5, R4 ;  /* 0x0000000400057311 */ /* 0x000e24000030d000 */
[----:B0-----:R0:W-:Y:S02]  /*3500*/  STG.E desc[UR36][R16.64], R5 ;  /* 0x0000000510007986 */ /* 0x0011e4000c101924 */
.L_x_16420:
[----:B------:R-:W-:-:S04]  /*3510*/  IMAD R18, R23, 0x200, R18 ;  /* 0x0000020017127824 */ /* 0x000fc800078e0212 */
[----:B------:R-:W-:-:S07]  /*3520*/  VIADD R19, R18, 0x80 ;  /* 0x0000008012137836 */ /* 0x000fce0000000000 */
.L_x_16379:
[----:B------:R-:W-:Y:S05]  /*3530*/  BSYNC B6 ;  /* 0x0000000000067941 */ /* 0x000fea0003800000 */
.L_x_16378:
[----:B------:R-:W-:Y:S01]  /*3540*/  ULDC UR4, c[0x0][0x210] ;  /* 0x0000840000047ab9 */ /* 0x000fe20000000800 */
[----:B------:R-:W-:Y:S01]  /*3550*/  BSSY B6, `(.L_x_16449) ;  /* 0x000034b000067945 */ /* 0x000fe20003800000 */
[----:B------:R-:W-:-:S13]  /*3560*/  ISETP.GE.AND P0, PT, R19, UR4, PT ;  /* 0x0000000413007c0c */ /* 0x000fda000bf06270 */
[----:B------:R-:W-:Y:S05]  /*3570*/  @P0 BRA `(.L_x_16450) ;  /* 0x0000003400200947 */ /* 0x000fea0003800000 */
[----:B0-----:R-:W0:Y:S01]  /*3580*/  LDC R6, c[0x0][0x218] ;  /* 0x00008600ff067b82 */ /* 0x001e220000000800 */
[----:B------:R-:W-:Y:S02]  /*3590*/  IMAD.MOV.U32 R0, RZ, RZ, RZ ;  /* 0x000000ffff007224 */ /* 0x000fe400078e00ff */
[----:B-1-3--:R-:W-:Y:S01]  /*35a0*/  IMAD.MOV.U32 R16, RZ, RZ, RZ ;  /* 0x000000ffff107224 */ /* 0x00afe200078e00ff */
[----:B0-----:R-:W-:-:S13]  /*35b0*/  ISETP.NE.AND P0, PT, R6, RZ, PT ;  /* 0x000000ff0600720c */ /* 0x001fda0003f05270 */
[----:B------:R-:W-:Y:S05]  /*35c0*/  @!P0 BRA `(.L_x_16451) ;  /* 0x0000001000a88947 */ /* 0x000fea0003800000 */
[----:B------:R-:W-:Y:S01]  /*35d0*/  IMAD.MOV.U32 R18, RZ, RZ, RZ ;  /* 0x000000ffff127224 */ /* 0x000fe200078e00ff */
[----:B------:R-:W-:Y:S01]  /*35e0*/  ULDC.64 UR4, c[0x0][0x220] ;  /* 0x0000880000047ab9 */ /* 0x000fe20000000a00 */
[----:B------:R-:W-:Y:S02]  /*35f0*/  ISETP.NE.AND P0, PT, R6, 0x1, PT ;  /* 0x000000010600780c */ /* 0x000fe40003f05270 */
[----:B--2-45:R-:W-:Y:S01]  /*3600*/  IMAD.HI.U32 R2, R19, UR4, R18 ;  /* 0x0000000413027c27 */ /* 0x034fe2000f8e0012 */
        /* <DEDUP_REMOVED lines=294> */
.L_x_16451:
[----:B--2-45:R-:W0:Y:S01]  /*4870*/  LDC.U8 R3, c[0x0][0x431] ;  /* 0x00010c40ff037b82 */ /* 0x034e220000000000 */
        /* <DEDUP_REMOVED lines=20> */
.L_x_16455:
[----:B------:R-:W2:Y:S02]  /*49c0*/  LDG.E.U8 R2, desc[UR36][R4.64] ;  /* 0x0000002404027981 */ /* 0x000ea4000c1e1100 */
[----:B--2---:R-:W0:Y:S01]  /*49d0*/  I2F.F64.U16 R2, R2 ;  /* 0x0000000200027312 */ /* 0x004e220000101800 */
[----:B------:R-:W-:Y:S05]  /*49e0*/  BRA `(.L_x_16457) ;  /* 0x0000000c00707947 */ /* 0x000fea0003800000 */
.L_x_16454:
        /* <DEDUP_REMOVED lines=9> */
.L_x_16459:
[----:B------:R-:W2:Y:S02]  /*4a80*/  LDG.E R2, desc[UR36][R4.64] ;  /* 0x0000002404027981 */ /* 0x000ea4000c1e1900 */
[----:B--2---:R-:W0:Y:S01]  /*4a90*/  I2F.F64 R2, R2 ;  /* 0x0000000200027312 */ /* 0x004e220000201c00 */
[----:B------:R-:W-:Y:S05]  /*4aa0*/  BRA `(.L_x_16457) ;  /* 0x0000000c00407947 */ /* 0x000fea0003800000 */
.L_x_16458:
[----:B------:R-:W2:Y:S02]  /*4ab0*/  LDG.E.U16 R2, desc[UR36][R4.64] ;  /* 0x0000002404027981 */ /* 0x000ea4000c1e1500 */
[----:B--2---:R-:W0:Y:S01]  /*4ac0*/  I2F.F64.S16 R2, R2 ;  /* 0x0000000200027312 */ /* 0x004e220000101c00 */
[----:B------:R-:W-:Y:S05]  /*4ad0*/  BRA `(.L_x_16457) ;  /* 0x0000000c00347947 */ /* 0x000fea0003800000 */
.L_x_16453:
        /* <DEDUP_REMOVED lines=10> */
.L_x_16461:
[----:B------:R-:W2:Y:S02]  /*4b80*/  LDG.E.U16 R0, desc[UR36][R4.64] ;  /* 0x0000002404007981 */ /* 0x000ea4000c1e1500 */
[----:B--2---:R-:W-:-:S05]  /*4b90*/  HADD2.F32 R0, -RZ, R0.H0_H0 ;  /* 0x20000000ff007230 */ /* 0x004fca0000004100 */
[----:B------:R-:W-:-:S04]  /*4ba0*/  FMUL.FTZ R0, R0, 1 ;  /* 0x3f80000000007820 */ /* 0x000fc80000410000 */
[----:B------:R0:W1:Y:S01]  /*4bb0*/  F2F.F64.F32 R2, R0 ;  /* 0x0000000000027310 */ /* 0x0000620000201800 */
[----:B------:R-:W-:Y:S05]  /*4bc0*/  BRA `(.L_x_16457) ;  /* 0x0000000800f87947 */ /* 0x000fea0003800000 */
.L_x_16460:
        /* <DEDUP_REMOVED lines=10> */
.L_x_16463:
[----:B------:R-:W2:Y:S02]  /*4c70*/  LDG.E.U16 R4, desc[UR36][R4.64] ;  /* 0x0000002404047981 */ /* 0x000ea4000c1e1500 */
[----:B--2---:R-:W-:-:S05]  /*4c80*/  HADD2.F32 R0, -RZ, R4.H0_H0 ;  /* 0x20000004ff007230 */ /* 0x004fca0000004100 */
[----:B------:R-:W-:-:S04]  /*4c90*/  FMUL.FTZ R0, R0, 1 ;  /* 0x3f80000000007820 */ /* 0x000fc80000410000 */
[----:B------:R0:W1:Y:S01]  /*4ca0*/  F2F.F64.F32 R2, R0 ;  /* 0x0000000000027310 */ /* 0x0000620000201800 */
[----:B------:R-:W-:Y:S05]  /*4cb0*/  BRA `(.L_x_16457) ;  /* 0x0000000800bc7947 */ /* 0x000fea0003800000 */
.L_x_16462:
[----:B------:R0:W5:Y:S01]  /*4cc0*/  LDG.E.64 R2, desc[UR36][R4.64] ;  /* 0x0000002404027981 */ /* 0x000162000c1e1b00 */
[----:B------:R-:W-:Y:S05]  /*4cd0*/  BRA `(.L_x_16457) ;  /* 0x0000000800b47947 */ /* 0x000fea0003800000 */
.L_x_16452:
        /* <DEDUP_REMOVED lines=9> */
[----:B------:R-:W-:Y:S01]  /*4d70*/  HFMA2.MMA R2, -RZ, RZ, 0, 0 ;  /* 0x00000000ff027435 */ /* 0x000fe200000001ff */
[----:B--2---:R-:W-:-:S04]  /*4d80*/  ISETP.NE.AND P0, PT, R4, RZ, PT ;  /* 0x000000ff0400720c */ /* 0x004fc80003f05270 */
[----:B------:R-:W-:Y:S01]  /*4d90*/  FSEL R3, RZ, 1.875, !P0 ;  /* 0x3ff00000ff037808 */ /* 0x000fe20004000000 */
[----:B------:R-:W-:Y:S08]  /*4da0*/  BRA `(.L_x_16457) ;  /* 0x0000000800807947 */ /* 0x000ff00003800000 */
.L_x_16466:
[----:B------:R0:W5:Y:S01]  /*4db0*/  LDG.E.64 R2, desc[UR36][R4.64] ;  /* 0x0000002404027981 */ /* 0x000162000c1e1b00 */
[----:B------:R-:W-:Y:S05]  /*4dc0*/  BRA `(.L_x_16457) ;  /* 0x0000000800787947 */ /* 0x000fea0003800000 */
.L_x_16465:
        /* <DEDUP_REMOVED lines=28> */
.L_x_16468:
        /* <DEDUP_REMOVED lines=15> */
.L_x_16467:
[----:B------:R-:W2:Y:S02]  /*5080*/  LDG.E.U16 R0, desc[UR36][R4.64] ;  /* 0x0000002404007981 */ /* 0x000ea4000c1e1500 */
[----:B--2---:R-:W-:-:S04]  /*5090*/  IMAD.U32 R0, R0, 0x10000, RZ ;  /* 0x0001000000007824 */ /* 0x004fc800078e00ff */
[----:B------:R-:W-:-:S04]  /*50a0*/  FMUL.FTZ R0, R0, 1 ;  /* 0x3f80000000007820 */ /* 0x000fc80000410000 */
[----:B------:R0:W1:Y:S01]  /*50b0*/  F2F.F64.F32 R2, R0 ;  /* 0x0000000000027310 */ /* 0x0000620000201800 */
[----:B------:R-:W-:Y:S05]  /*50c0*/  BRA `(.L_x_16457) ;  /* 0x0000000400b87947 */ /* 0x000fea0003800000 */
.L_x_16464:
        /* <DEDUP_REMOVED lines=9> */
[----:B--2---:R-:W4:Y:S01]  /*5160*/  I2F.F64.U16 R2, R2 ;  /* 0x0000000200027312 */ /* 0x004f220000101800 */
[----:B------:R-:W-:Y:S05]  /*5170*/  BRA `(.L_x_16457) ;  /* 0x00000004008c7947 */ /* 0x000fea0003800000 */
.L_x_16471:
[----:B------:R-:W2:Y:S01]  /*5180*/  LDG.E.U8 R2, desc[UR36][R4.64] ;  /* 0x0000002404027981 */ /* 0x000ea2000c1e1100 */
[----:B------:R-:W-:Y:S01]  /*5190*/  BSSY B0, `(.L_x_16472) ;  /* 0x0000018000007945 */ /* 0x000fe20003800000 */
[----:B------:R-:W-:Y:S01]  /*51a0*/  IMAD.MOV.U32 R0, RZ, RZ, RZ ;  /* 0x000000ffff007224 */ /* 0x000fe200078e00ff */
[----:B--2---:R-:W-:-:S13]  /*51b0*/  ISETP.NE.AND P0, PT, R2, RZ, PT ;  /* 0x000000ff0200720c */ /* 0x004fda0003f05270 */
        /* <DEDUP_REMOVED lines=17> */
.L_x_16475:
[----:B------:R-:W-:Y:S05]  /*52d0*/  BSYNC B1 ;  /* 0x0000000000017941 */ /* 0x000fea0003800000 */
.L_x_16474:
[----:B------:R-:W-:Y:S01]  /*52e0*/  LEA R3, R0, 0x3b800000, 0x17 ;  /* 0x3b80000000037811 */ /* 0x000fe200078eb8ff */
[----:B------:R-:W-:-:S05]  /*52f0*/  IMAD.SHL.U32 R0, R2, 0x100000, RZ ;  /* 0x0010000002007824 */ /* 0x000fca00078e00ff */
[----:B------:R-:W-:-:S07]  /*5300*/  LOP3.LUT R0, R3, R0, R4, 0xfe, !PT ;  /* 0x0000000003007212 */ /* 0x000fce00078efe04 */
.L_x_16473:
[----:B------:R-:W-:Y:S05]  /*5310*/  BSYNC B0 ;  /* 0x0000000000007941 */ /* 0x000fea0003800000 */
.L_x_16472:
[----:B------:R-:W-:-:S04]  /*5320*/  FMUL.FTZ R0, R0, 1 ;  /* 0x3f80000000007820 */ /* 0x000fc80000410000 */
[----:B------:R2:W3:Y:S01]  /*5330*/  F2F.F64.F32 R2, R0 ;  /* 0x0000000000027310 */ /* 0x0004e20000201800 */
[----:B------:R-:W-:Y:S05]  /*5340*/  BRA `(.L_x_16457) ;  /* 0x0000000400187947 */ /* 0x000fea0003800000 */
.L_x_16470:
        /* <DEDUP_REMOVED lines=21> */
.L_x_16479:
[----:B------:R-:W-:Y:S05]  /*54a0*/  BSYNC B1 ;  /* 0x0000000000017941 */ /* 0x000fea0003800000 */
.L_x_16478:
[----:B------:R-:W-:Y:S01]  /*54b0*/  LEA R3, R0, 0x37800000, 0x17 ;  /* 0x3780000000037811 */ /* 0x000fe200078eb8ff */
[----:B------:R-:W-:-:S05]  /*54c0*/  IMAD.SHL.U32 R0, R2, 0x200000, RZ ;  /* 0x0020000002007824 */ /* 0x000fca00078e00ff */
[----:B------:R-:W-:-:S07]  /*54d0*/  LOP3.LUT R0, R3, R0, R4, 0xfe, !PT ;  /* 0x0000000003007212 */ /* 0x000fce00078efe04 */
.L_x_16477:
[----:B------:R-:W-:Y:S05]  /*54e0*/  BSYNC B0 ;  /* 0x0000000000007941 */ /* 0x000fea0003800000 */
.L_x_16476:
[----:B------:R-:W-:-:S04]  /*54f0*/  FMUL.FTZ R0, R0, 1 ;  /* 0x3f80000000007820 */ /* 0x000fc80000410000 */
[----:B------:R0:W1:Y:S01]  /*5500*/  F2F.F64.F32 R2, R0 ;  /* 0x0000000000027310 */ /* 0x0000620000201800 */
[----:B------:R-:W-:Y:S05]  /*5510*/  BRA `(.L_x_16457) ;  /* 0x0000000000a47947 */ /* 0x000fea0003800000 */
.L_x_16469:
        /* <DEDUP_REMOVED lines=14> */
.L_x_16483:
[----:B------:R-:W-:Y:S05]  /*5600*/  BSYNC B0 ;  /* 0x0000000000007941 */ /* 0x000fea0003800000 */
.L_x_16482:
[----:B------:R-:W-:-:S04]  /*5610*/  FMUL.FTZ R0, R0, 1 ;  /* 0x3f80000000007820 */ /* 0x000fc80000410000 */
[----:B------:R0:W1:Y:S01]  /*5620*/  F2F.F64.F32 R2, R0 ;  /* 0x0000000000027310 */ /* 0x0000620000201800 */
[----:B------:R-:W-:Y:S05]  /*5630*/  BRA `(.L_x_16457) ;  /* 0x00000000005c7947 */ /* 0x000fea0003800000 */
.L_x_16456:
        /* <DEDUP_REMOVED lines=16> */
.L_x_16484:
[----:B------:R-:W-:Y:S01]  /*5740*/  CS2R R2, SRZ ;  /* 0x0000000000027805 */ /* 0x000fe2000001ff00 */
[----:B------:R-:W-:Y:S06]  /*5750*/  BRA `(.L_x_16457) ;  /* 0x0000000000147947 */ /* 0x000fec0003800000 */
.L_x_16481:
[----:B------:R-:W2:Y:S02]  /*5760*/  LDG.E.64 R2, desc[UR36][R4.64] ;  /* 0x0000002404027981 */ /* 0x000ea4000c1e1b00 */
[----:B--2---:R-:W0:Y:S01]  /*5770*/  I2F.F64.U64 R2, R2 ;  /* 0x0000000200027312 */ /* 0x004e220000301800 */
[----:B------:R-:W-:Y:S05]  /*5780*/  BRA `(.L_x_16457) ;  /* 0x0000000000087947 */ /* 0x000fea0003800000 */
.L_x_16480:
[----:B------:R-:W2:Y:S02]  /*5790*/  LDG.E R2, desc[UR36][R4.64] ;  /* 0x0000002404027981 */ /* 0x000ea4000c1e1900 */
[----:B--2---:R-:W0:Y:S02]  /*57a0*/  I2F.F64.U32 R2, R2 ;  /* 0x0000000200027312 */ /* 0x004e240000201800 */
.L_x_16457:
[----:B------:R-:W2:Y:S01]  /*57b0*/  LDC.64 R6, c[0x0][0x428] ;  /* 0x00010a00ff067b82 */ /* 0x000ea20000000a00 */
[----:B------:R-:W-:Y:S02]  /*57c0*/  ULDC.64 UR4, c[0x0][0x428] ;  /* 0x00010a0000047ab9 */ /* 0x000fe40000000a00 */
[----:B0-----:R-:W-:Y:S02]  /*57d0*/  IMAD.U32 R4, RZ, RZ, UR4 ;  /* 0x00000004ff047e24 */ /* 0x001fe4000f8e00ff */
[----:B------:R-:W-:-:S03]  /*57e0*/  IMAD.U32 R5, RZ, RZ, UR5 ;  /* 0x00000005ff057e24 */ /* 0x000fc6000f8e00ff */
[----:B------:R-:W0:Y:S01]  /*57f0*/  LDC.U8 R9, c[0x0][0x430] ;  /* 0x00010c00ff097b82 */ /* 0x000e220000000000 */
[----:B--2---:R-:W-:Y:S01]  /*5800*/  DSETP.NAN.AND P1, PT, R6, R6, PT ;  /* 0x000000060600722a */ /* 0x004fe20003f28000 */
[----:B0-----:R-:W-:-:S04]  /*5810*/  PRMT R0, R9, 0x9910, RZ ;  /* 0x0000991009007816 */ /* 0x001fc800000000ff */
[----:B------:R-:W-:-:S09]  /*5820*/  ISETP.GT.AND P0, PT, R0, 0x9, PT ;  /* 0x000000090000780c */ /* 0x000fd20003f04270 */
[----:B------:R-:W-:Y:S05]  /*5830*/  @P1 BRA `(.L_x_16485) ;  /* 0x0000000000341947 */ /* 0x000fea0003800000 */
[----:B-1-345:R-:W-:-:S14]  /*5840*/  DSETP.NAN.AND P1, PT, R2, R2, PT ;  /* 0x000000020200722a */ /* 0x03afdc0003f28000 */
[----:B------:R-:W-:Y:S01]  /*5850*/  @!P1 DSETP.MIN.AND P2, P3, R2, R6, PT ;  /* 0x000000060200922a */ /* 0x000fe20003b40000 */
[----:B------:R-:W-:Y:S01]  /*5860*/  @!P1 MOV R4, R3 ;  /* 0x0000000300049202 */ /* 0x000fe20000000f00 */
[----:B------:R-:W-:-:S04]  /*5870*/  @!P1 IMAD.MOV.U32 R5, RZ, RZ, R6 ;  /* 0x000000ffff059224 */ /* 0x000fc800078e0006 */
        /* <DEDUP_REMOVED lines=9> */
.L_x_16485:
        /* <DEDUP_REMOVED lines=12> */
.L_x_16489:
[----:B------:R-:W1:Y:S02]  /*59d0*/  F2I.S64.F64.TRUNC R4, R4 ;  /* 0x0000000400047311 */ /* 0x000e64000030d900 */
[----:B-1-345:R-:W-:-:S05]  /*59e0*/  IMAD.MOV.U32 R3, RZ, RZ, R4 ;  /* 0x000000ffff037224 */ /* 0x03afca00078e0004 */
[----:B------:R0:W-:Y:S01]  /*59f0*/  STG.E.U8 desc[UR36][R16.64], R3 ;  /* 0x0000000310007986 */ /* 0x0001e2000c101124 */
[----:B------:R-:W-:Y:S05]  /*5a00*/  BRA `(.L_x_16491) ;  /* 0x0000000c00f87947 */ /* 0x000fea0003800000 */
.L_x_16488:
        /* <DEDUP_REMOVED lines=9> */
.L_x_16493:
[----:B------:R-:W0:Y:S02]  /*5aa0*/  F2I.F64.TRUNC R5, R4 ;  /* 0x0000000400057311 */ /* 0x000e24000030d100 */
[----:B0-----:R0:W-:Y:S01]  /*5ab0*/  STG.E desc[UR36][R16.64], R5 ;  /* 0x0000000510007986 */ /* 0x0011e2000c101924 */
[----:B------:R-:W-:Y:S05]  /*5ac0*/  BRA `(.L_x_16491) ;  /* 0x0000000c00c87947 */ /* 0x000fea0003800000 */
.L_x_16492:
[----:B------:R-:W0:Y:S02]  /*5ad0*/  F2I.F64.TRUNC R5, R4 ;  /* 0x0000000400057311 */ /* 0x000e24000030d100 */
[----:B0-----:R0:W-:Y:S01]  /*5ae0*/  STG.E.U16 desc[UR36][R16.64], R5 ;  /* 0x0000000510007986 */ /* 0x0011e2000c101524 */
[----:B------:R-:W-:Y:S05]  /*5af0*/  BRA `(.L_x_16491) ;  /* 0x0000000c00bc7947 */ /* 0x000fea0003800000 */
.L_x_16487:
        /* <DEDUP_REMOVED lines=8> */
[----:B-1-345:R-:W0:Y:S01]  /*5b80*/  F2F.F32.F64 R3, R4 ;  /* 0x0000000400037310 */ /* 0x03ae220000301000 */
[----:B------:R-:W-:-:S14]  /*5b90*/  DSETP.GEU.AND P0, PT, |R4|, UR4, PT ;  /* 0x0000000404007e2a */ /* 0x000fdc000bf0e200 */
[----:B0-----:R-:W-:-:S05]  /*5ba0*/  @!P0 FMUL R3, R3, 1.175494350822287508e-38 ;  /* 0x0080000003038820 */ /* 0x001fca0000400000 */
[----:B------:R0:W-:Y:S01]  /*5bb0*/  STG.E desc[UR36][R16.64], R3 ;  /* 0x0000000310007986 */ /* 0x0001e2000c101924 */
[----:B------:R-:W-:Y:S05]  /*5bc0*/  BRA `(.L_x_16491) ;  /* 0x0000000c00887947 */ /* 0x000fea0003800000 */
.L_x_16495:
        /* <DEDUP_REMOVED lines=8> */
.L_x_16494:
        /* <DEDUP_REMOVED lines=8> */
[----:B-1-345:R-:W0:Y:S01]  /*5cd0*/  F2F.F32.F64 R2, R4 ;  /* 0x0000000400027310 */ /* 0x03ae220000301000 */
[----:B------:R-:W-:Y:S01]  /*5ce0*/  DSETP.GEU.AND P0, PT, |R4|, UR4, PT ;  /* 0x0000000404007e2a */ /* 0x000fe2000bf0e200 */
[----:B------:R-:W-:-:S13]  /*5cf0*/  IMAD.MOV.U32 R3, RZ, RZ, RZ ;  /* 0x000000ffff037224 */ /* 0x000fda00078e00ff */
[----:B0-----:R-:W-:-:S05]  /*5d00*/  @!P0 FMUL R2, R2, 1.175494350822287508e-38 ;  /* 0x0080000002028820 */ /* 0x001fca0000400000 */
[----:B------:R0:W-:Y:S01]  /*5d10*/  STG.E.64 desc[UR36][R16.64], R2 ;  /* 0x0000000210007986 */ /* 0x0001e2000c101b24 */
[----:B------:R-:W-:Y:S05]  /*5d20*/  BRA `(.L_x_16491) ;  /* 0x0000000c00307947 */ /* 0x000fea0003800000 */
.L_x_16497:
[----:B------:R-:W-:Y:S01]  /*5d30*/  UMOV UR4, 0xf0000000 ;  /* 0xf000000000047882 */ /* 0x000fe20000000000 */
[----:B------:R-:W-:Y:S01]  /*5d40*/  UMOV UR5, 0x380fffff ;  /* 0x380fffff00057882 */ /* 0x000fe20000000000 */
[----:B------:R-:W0:Y:S01]  /*5d50*/  F2F.F32.F64 R0, R4 ;  /* 0x0000000400007310 */ /* 0x000e220000301000 */
[----:B------:R-:W-:-:S14]  /*5d60*/  DSETP.GEU.AND P0, PT, |R4|, UR4, PT ;  /* 0x0000000404007e2a */ /* 0x000fdc000bf0e200 */
[----:B0-----:R-:W-:-:S05]  /*5d70*/  @!P0 FMUL R0, R0, 1.175494350822287508e-38 ;  /* 0x0080000000008820 */ /* 0x001fca0000400000 */
[----:B-1-345:R-:W-:-:S04]  /*5d80*/  F2FP.F16.F32.PACK_AB R3, RZ, R0 ;  /* 0x00000000ff03723e */ /* 0x03afc800000000ff */
[----:B------:R-:W-:-:S05]  /*5d90*/  PRMT R3, R3, 0x5410, RZ ;  /* 0x0000541003037816 */ /* 0x000fca00000000ff */
[----:B------:R0:W-:Y:S01]  /*5da0*/  STG.E desc[UR36][R16.64], R3 ;  /* 0x0000000310007986 */ /* 0x0001e2000c101924 */
[----:B------:R-:W-:Y:S05]  /*5db0*/  BRA `(.L_x_16491) ;  /* 0x0000000c000c7947 */ /* 0x000fea0003800000 */
.L_x_16496:
[----:B------:R0:W-:Y:S01]  /*5dc0*/  STG.E.64 desc[UR36][R16.64], R4 ;  /* 0x0000000410007986 */ /* 0x0001e2000c101b24 */
[----:B------:R-:W-:Y:S05]  /*5dd0*/  BRA `(.L_x_16491) ;  /* 0x0000000c00047947 */ /* 0x000fea0003800000 */
.L_x_16486:
        /* <DEDUP_REMOVED lines=9> */
[----:B-1-345:R-:W-:-:S05]  /*5e70*/  SEL R3, RZ, 0x1, !P0 ;  /* 0x00000001ff037807 */ /* 0x03afca0004000000 */
[----:B------:R0:W-:Y:S01]  /*5e80*/  STG.E.U8 desc[UR36][R16.64], R3 ;  /* 0x0000000310007986 */ /* 0x0001e2000c101124 */
[----:B------:R-:W-:Y:S05]  /*5e90*/  BRA `(.L_x_16491) ;  /* 0x0000000800d47947 */ /* 0x000fea0003800000 */
.L_x_16500:
[----:B------:R-:W-:-:S05]  /*5ea0*/  CS2R R6, SRZ ;  /* 0x0000000000067805 */ /* 0x000fca000001ff00 */
[----:B------:R0:W-:Y:S01]  /*5eb0*/  STG.E.128 desc[UR36][R16.64], R4 ;  /* 0x0000000410007986 */ /* 0x0001e2000c101d24 */
[----:B------:R-:W-:Y:S05]  /*5ec0*/  BRA `(.L_x_16491) ;  /* 0x0000000800c87947 */ /* 0x000fea0003800000 */
.L_x_16499:
        /* <DEDUP_REMOVED lines=12> */
[C---:B-1-345:R-:W-:Y:S02]  /*5f90*/  LOP3.LUT R2, R7.reuse, 0x7fffffff, RZ, 0xc0, !PT ;  /* 0x7fffffff07027812 */ /* 0x07afe400078ec0ff */
        /* <DEDUP_REMOVED lines=12> */
.L_x_16504:
[----:B------:R-:W-:Y:S05]  /*6060*/  BSYNC B0 ;  /* 0x0000000000007941 */ /* 0x000fea0003800000 */
.L_x_16503:
[----:B------:R-:W-:-:S05]  /*6070*/  LOP3.LUT R3, R0, R3, RZ, 0xfc, !PT ;  /* 0x0000000300037212 */ /* 0x000fca00078efcff */
[----:B------:R0:W-:Y:S01]  /*6080*/  STG.E.U8 desc[UR36][R16.64], R3 ;  /* 0x0000000310007986 */ /* 0x0001e2000c101124 */
[----:B------:R-:W-:Y:S05]  /*6090*/  BRA `(.L_x_16491) ;  /* 0x0000000800547947 */ /* 0x000fea0003800000 */
.L_x_16502:
[----:B------:R-:W-:Y:S01]  /*60a0*/  UMOV UR4, 0xf0000000 ;  /* 0xf000000000047882 */ /* 0x000fe20000000000 */
[----:B------:R-:W-:Y:S01]  /*60b0*/  UMOV UR5, 0x380fffff ;  /* 0x380fffff00057882 */ /* 0x000fe20000000000 */
[----:B-1-345:R-:W0:Y:S01]  /*60c0*/  F2F.F32.F64 R3, R4 ;  /* 0x0000000400037310 */ /* 0x03ae220000301000 */
        /* <DEDUP_REMOVED lines=14> */
.L_x_16506:
[----:B------:R-:W-:Y:S01]  /*61b0*/  IMAD.MOV.U32 R0, RZ, RZ, 0x7f ;  /* 0x0000007fff007424 */ /* 0x000fe200078e00ff */
[----:B------:R-:W-:-:S04]  /*61c0*/  ISETP.GT.U32.AND P0, PT, R2, 0x7f800000, PT ;  /* 0x7f8000000200780c */ /* 0x000fc80003f04070 */
[----:B------:R-:W-:-:S09]  /*61d0*/  SEL R0, R0, 0x7c, P0 ;  /* 0x0000007c00007807 */ /* 0x000fd20000000000 */
.L_x_16507:
[----:B------:R-:W-:Y:S05]  /*61e0*/  BSYNC B0 ;  /* 0x0000000000007941 */ /* 0x000fea0003800000 */
.L_x_16505:
[----:B------:R-:W-:-:S04]  /*61f0*/  LOP3.LUT R2, R3, 0x80000000, RZ, 0xc0, !PT ;  /* 0x8000000003027812 */ /* 0x000fc800078ec0ff */
[----:B------:R-:W-:-:S04]  /*6200*/  SHF.R.U32.HI R3, RZ, 0x18, R2 ;  /* 0x00000018ff037819 */ /* 0x000fc80000011602 */
[----:B------:R-:W-:-:S05]  /*6210*/  LOP3.LUT R3, R0, R3, RZ, 0xfc, !PT ;  /* 0x0000000300037212 */ /* 0x000fca00078efcff */
[----:B------:R0:W-:Y:S01]  /*6220*/  STG.E.U8 desc[UR36][R16.64], R3 ;  /* 0x0000000310007986 */ /* 0x0001e2000c101124 */
[----:B------:R-:W-:Y:S05]  /*6230*/  BRA `(.L_x_16491) ;  /* 0x0000000400ec7947 */ /* 0x000fea0003800000 */
.L_x_16501:
        /* <DEDUP_REMOVED lines=8> */
.L_x_16498:
        /* <DEDUP_REMOVED lines=11> */
.L_x_16510:
[----:B------:R-:W-:Y:S01]  /*6370*/  UMOV UR4, 0xf0000000 ;  /* 0xf000000000047882 */ /* 0x000fe20000000000 */
[----:B------:R-:W-:Y:S01]  /*6380*/  UMOV UR5, 0x380fffff ;  /* 0x380fffff00057882 */ /* 0x000fe20000000000 */
[----:B-1-345:R-:W0:Y:S01]  /*6390*/  F2F.F32.F64 R3, R4 ;  /* 0x0000000400037310 */ /* 0x03ae220000301000 */
        /* <DEDUP_REMOVED lines=18> */
.L_x_16513:
[----:B------:R-:W-:-:S04]  /*64c0*/  LOP3.LUT R2, R3, 0x80000000, RZ, 0xc0, !PT ;  /* 0x8000000003027812 */ /* 0x000fc800078ec0ff */
[----:B------:R-:W-:-:S04]  /*64d0*/  SHF.R.U32.HI R3, RZ, 0x18, R2 ;  /* 0x00000018ff037819 */ /* 0x000fc80000011602 */
[----:B------:R-:W-:-:S04]  /*64e0*/  LOP3.LUT R0, R0, R3, RZ, 0xfc, !PT ;  /* 0x0000000300007212 */ /* 0x000fc800078efcff */
[----:B------:R-:W-:-:S07]  /*64f0*/  PRMT R8, R0, 0x7610, R8 ;  /* 0x0000761000087816 */ /* 0x000fce0000000008 */
.L_x_16512:
[----:B------:R-:W-:Y:S05]  /*6500*/  BSYNC B0 ;  /* 0x0000000000007941 */ /* 0x000fea0003800000 */
.L_x_16511:
[----:B------:R0:W-:Y:S01]  /*6510*/  STG.E.U8 desc[UR36][R16.64], R8 ;  /* 0x0000000810007986 */ /* 0x0001e2000c101124 */
[----:B------:R-:W-:Y:S05]  /*6520*/  BRA `(.L_x_16491) ;  /* 0x0000000400307947 */ /* 0x000fea0003800000 */
.L_x_16509:
[----:B------:R-:W-:Y:S01]  /*6530*/  UMOV UR4, 0xf0000000 ;  /* 0xf000000000047882 */ /* 0x000fe20000000000 */
[----:B------:R-:W-:Y:S01]  /*6540*/  UMOV UR5, 0x380fffff ;  /* 0x380fffff00057882 */ /* 0x000fe20000000000 */
[----:B-1-345:R-:W0:Y:S01]  /*6550*/  F2F.F32.F64 R3, R4 ;  /* 0x0000000400037310 */ /* 0x03ae220000301000 */
        /* <DEDUP_REMOVED lines=18> */
.L_x_16516:
[----:B------:R-:W-:-:S04]  /*6680*/  LOP3.LUT R2, R3, 0x80000000, RZ, 0xc0, !PT ;  /* 0x8000000003027812 */ /* 0x000fc800078ec0ff */
[----:B------:R-:W-:-:S04]  /*6690*/  SHF.R.U32.HI R3, RZ, 0x18, R2 ;  /* 0x00000018ff037819 */ /* 0x000fc80000011602 */
[----:B------:R-:W-:-:S04]  /*66a0*/  LOP3.LUT R0, R0, R3, RZ, 0xfc, !PT ;  /* 0x0000000300007212 */ /* 0x000fc800078efcff */
[----:B------:R-:W-:-:S07]  /*66b0*/  PRMT R8, R0, 0x7610, R8 ;  /* 0x0000761000087816 */ /* 0x000fce0000000008 */
.L_x_16515:
[----:B------:R-:W-:Y:S05]  /*66c0*/  BSYNC B0 ;  /* 0x0000000000007941 */ /* 0x000fea0003800000 */
.L_x_16514:
[----:B------:R0:W-:Y:S01]  /*66d0*/  STG.E.U8 desc[UR36][R16.64], R8 ;  /* 0x0000000810007986 */ /* 0x0001e2000c101124 */
[----:B------:R-:W-:Y:S05]  /*66e0*/  BRA `(.L_x_16491) ;  /* 0x0000000000c07947 */ /* 0x000fea0003800000 */
.L_x_16508:
        /* <DEDUP_REMOVED lines=11> */
[----:B-1-345:R-:W-:-:S04]  /*67a0*/  SHF.R.U32.HI R2, RZ, 0x17, R6 ;  /* 0x00000017ff027819 */ /* 0x03afc80000011606 */
        /* <DEDUP_REMOVED lines=14> */
.L_x_16490:
[----:B------:R-:W-:Y:S01]  /*6890*/  MOV R0, 0x0 ;  /* 0x0000000000007802 */ /* 0x000fe20000000f00 */
[----:B------:R-:W-:Y:S01]  /*68a0*/  ULDC.64 UR4, c[0x4][0x188] ;  /* 0x0100620000047ab9 */ /* 0x000fe20000000a00 */
[----:B------:R-:W-:Y:S01]  /*68b0*/  ULDC.64 UR6, c[0x4][0x70] ;  /* 0x01001c0000067ab9 */ /* 0x000fe20000000a00 */
[----:B------:R-:W-:Y:S01]  /*68c0*/  IMAD.U32 R4, RZ, RZ, UR4 ;  /* 0x00000004ff047e24 */ /* 0x000fe2000f8e00ff */
[----:B-1-345:R0:W1:Y:S01]  /*68d0*/  LDC.64 R2, c[0x4][R0] ;  /* 0x0100000000027b82 */ /* 0x03a0620000000a00 */
[----:B------:R-:W-:Y:S01]  /*68e0*/  IMAD.U32 R5, RZ, RZ, UR5 ;  /* 0x00000005ff057e24 */ /* 0x000fe2000f8e00ff */
[----:B------:R-:W-:Y:S01]  /*68f0*/  ULDC.64 UR4, c[0x4][0x190] ;  /* 0x0100640000047ab9 */ /* 0x000fe20000000a00 */
[----:B------:R-:W-:Y:S01]  /*6900*/  HFMA2.MMA R8, -RZ, RZ, 0, 6.020069122314453125e-06 ;  /* 0x00000065ff087435 */ /* 0x000fe200000001ff */
[----:B------:R-:W-:Y:S02]  /*6910*/  IMAD.U32 R6, RZ, RZ, UR4 ;  /* 0x00000004ff067e24 */ /* 0x000fe4000f8e00ff */
[----:B------:R-:W-:-:S02]  /*6920*/  IMAD.U32 R7, RZ, RZ, UR5 ;  /* 0x00000005ff077e24 */ /* 0x000fc4000f8e00ff */
[----:B------:R-:W-:Y:S02]  /*6930*/  IMAD.U32 R10, RZ, RZ, UR6 ;  /* 0x00000006ff0a7e24 */ /* 0x000fe4000f8e00ff */
[----:B------:R-:W-:Y:S02]  /*6940*/  IMAD.U32 R11, RZ, RZ, UR7 ;  /* 0x00000007ff0b7e24 */ /* 0x000fe4000f8e00ff */
[----:B------:R-:W-:Y:S02]  /*6950*/  IMAD.MOV.U32 R12, RZ, RZ, 0x1 ;  /* 0x00000001ff0c7424 */ /* 0x000fe400078e00ff */
[----:B0-----:R-:W-:-:S07]  /*6960*/  IMAD.MOV.U32 R13, RZ, RZ, RZ ;  /* 0x000000ffff0d7224 */ /* 0x001fce00078e00ff */
[----:B------:R-:W-:-:S07]  /*6970*/  LEPC R20, `(.L_x_16519) ;  /* 0x000000001014794e */ /* 0x000fce0000000000 */
[----:B-1----:R-:W-:Y:S05]  /*6980*/  CALL.ABS.NOINC R2 ;  /* 0x0000000002007343 */ /* 0x002fea0003c00000 */
.L_x_16519:
[----:B------:R-:W-:Y:S05]  /*6990*/  BRA `(.L_x_16491) ;  /* 0x0000000000147947 */ /* 0x000fea0003800000 */
.L_x_16518:
[----:B------:R-:W0:Y:S02]  /*69a0*/  F2I.U64.F64.TRUNC R4, R4 ;  /* 0x0000000400047311 */ /* 0x000e24000030d800 */
[----:B0-----:R0:W-:Y:S01]  /*69b0*/  STG.E.64 desc[UR36][R16.64], R4 ;  /* 0x0000000410007986 */ /* 0x0011e2000c101b24 */
[----:B------:R-:W-:Y:S05]  /*69c0*/  BRA `(.L_x_16491) ;  /* 0x0000000000087947 */ /* 0x000fea0003800000 */
.L_x_16517:
[----:B------:R-:W0:Y:S02]  /*69d0*/  F2I.U32.F64.TRUNC R5, R4 ;  /* 0x0000000400057311 */ /* 0x000e24000030d000 */
[----:B0-----:R0:W-:Y:S02]  /*69e0*/  STG.E desc[UR36][R16.64], R5 ;  /* 0x0000000510007986 */ /* 0x0011e4000c101924 */
.L_x_16491:
[----:B------:R-:W-:-:S07]  /*69f0*/  VIADD R19, R19, 0x80 ;  /* 0x0000008013137836 */ /* 0x000fce0000000000 */
.L_x_16450:
[----:B------:R-:W-:Y:S05]  /*6a00*/  BSYNC B6 ;  /* 0x0000000000067941 */ /* 0x000fea0003800000 */
.L_x_16449:
[----:B------:R-:W-:Y:S01]  /*6a10*/  ULDC UR4, c[0x0][0x210] ;  /* 0x0000840000047ab9 */ /* 0x000fe20000000800 */
[----:B------:R-:W-:Y:S01]  /*6a20*/  BSSY B6, `(.L_x_16520) ;  /* 0x000034b000067945 */ /* 0x000fe20003800000 */
[----:B------:R-:W-:-:S13]  /*6a30*/  ISETP.GE.AND P0, PT, R19, UR4, PT ;  /* 0x0000000413007c0c */ /* 0x000fda000bf06270 */
[----:B------:R-:W-:Y:S05]  /*6a40*/  @P0 BRA `(.L_x_16521) ;  /* 0x0000003400200947 */ /* 0x000fea0003800000 */
[----:B0-----:R-:W0:Y:S01]  /*6a50*/  LDC R6, c[0x0][0x218] ;  /* 0x00008600ff067b82 */ /* 0x001e220000000800 */
[----:B------:R-:W-:Y:S02]  /*6a60*/  IMAD.MOV.U32 R0, RZ, RZ, RZ ;  /* 0x000000ffff007224 */ /* 0x000fe400078e00ff */
[----:B-123--:R-:W-:Y:S01]  /*6a70*/  IMAD.MOV.U32 R16, RZ, RZ, RZ ;  /* 0x000000ffff107224 */ /* 0x00efe200078e00ff */
[----:B0-----:R-:W-:-:S13]  /*6a80*/  ISETP.NE.AND P0, PT, R6, RZ, PT ;  /* 0x000000ff0600720c */ /* 0x001fda0003f05270 */
[----:B------:R-:W-:Y:S05]  /*6a90*/  @!P0 BRA `(.L_x_16522) ;  /* 0x0000001000a88947 */ /* 0x000fea0003800000 */
[----:B------:R-:W-:Y:S01]  /*6aa0*/  IMAD.MOV.U32 R18, RZ, RZ, RZ ;  /* 0x000000ffff127224 */ /* 0x000fe200078e00ff */
[----:B------:R-:W-:Y:S01]  /*6ab0*/  ULDC.64 UR4, c[0x0][0x220] ;  /* 0x0000880000047ab9 */ /* 0x000fe20000000a00 */
[----:B------:R-:W-:Y:S02]  /*6ac0*/  ISETP.NE.AND P0, PT, R6, 0x1, PT ;  /* 0x000000010600780c */ /* 0x000fe40003f05270 */
[----:B----45:R-:W-:Y:S01]  /*6ad0*/  IMAD.HI.U32 R2, R19, UR4, R18 ;  /* 0x0000000413027c27 */ /* 0x030fe2000f8e0012 */
        /* <DEDUP_REMOVED lines=294> */
.L_x_16522:
[----:B----45:R-:W0:Y:S01]  /*7d40*/  LDC.U8 R3, c[0x0][0x431] ;  /* 0x00010c40ff037b82 */ /* 0x030e220000000000 */
        /* <DEDUP_REMOVED lines=20> */
.L_x_16526:
[----:B------:R-:W2:Y:S02]  /*7e90*/  LDG.E.U8 R2, desc[UR36][R4.64] ;  /* 0x0000002404027981 */ /* 0x000ea4000c1e1100 */
[----:B--2---:R-:W0:Y:S01]  /*7ea0*/  I2F.F64.U16 R2, R2 ;  /* 0x0000000200027312 */ /* 0x004e220000101800 */
[----:B------:R-:W-:Y:S05]  /*7eb0*/  BRA `(.L_x_16528) ;  /* 0x0000000c00707947 */ /* 0x000fea0003800000 */
.L_x_16525:
        /* <DEDUP_REMOVED lines=9> */
.L_x_16530:
[----:B------:R-:W2:Y:S02]  /*7f50*/  LDG.E R2, desc[UR36][R4.64] ;  /* 0x0000002404027981 */ /* 0x000ea4000c1e1900 */
[----:B--2---:R-:W0:Y:S01]  /*7f60*/  I2F.F64 R2, R2 ;  /* 0x0000000200027312 */ /* 0x004e220000201c00 */
[----:B------:R-:W-:Y:S05]  /*7f70*/  BRA `(.L_x_16528) ;  /* 0x0000000c00407947 */ /* 0x000fea0003800000 */
.L_x_16529:
[----:B------:R-:W2:Y:S02]  /*7f80*/  LDG.E.U16 R2, desc[UR36][R4.64] ;  /* 0x0000002404027981 */ /* 0x000ea4000c1e1500 */
[----:B--2---:R-:W0:Y:S01]  /*7f90*/  I2F.F64.S16 R2, R2 ;  /* 0x0000000200027312 */ /* 0x004e220000101c00 */
[----:B------:R-:W-:Y:S05]  /*7fa0*/  BRA `(.L_x_16528) ;  /* 0x0000000c00347947 */ /* 0x000fea0003800000 */
.L_x_16524:
        /* <DEDUP_REMOVED lines=10> */
.L_x_16532:
[----:B------:R-:W2:Y:S02]  /*8050*/  LDG.E.U16 R0, desc[UR36][R4.64] ;  /* 0x0000002404007981 */ /* 0x000ea4000c1e1500 */
[----:B--2---:R-:W-:-:S05]  /*8060*/  HADD2.F32 R0, -RZ, R0.H0_H0 ;  /* 0x20000000ff007230 */ /* 0x004fca0000004100 */
[----:B------:R-:W-:-:S04]  /*8070*/  FMUL.FTZ R0, R0, 1 ;  /* 0x3f80000000007820 */ /* 0x000fc80000410000 */
[----:B------:R0:W1:Y:S01]  /*8080*/  F2F.F64.F32 R2, R0 ;  /* 0x0000000000027310 */ /* 0x0000620000201800 */
[----:B------:R-:W-:Y:S05]  /*8090*/  BRA `(.L_x_16528) ;  /* 0x0000000800f87947 */ /* 0x000fea0003800000 */
.L_x_16531:
        /* <DEDUP_REMOVED lines=10> */
.L_x_16534:
[----:B------:R-:W2:Y:S02]  /*8140*/  LDG.E.U16 R4, desc[UR36][R4.64] ;  /* 0x0000002404047981 */ /* 0x000ea4000c1e1500 */
[----:B--2---:R-:W-:-:S05]  /*8150*/  HADD2.F32 R0, -RZ, R4.H0_H0 ;  /* 0x20000004ff007230 */ /* 0x004fca0000004100 */
[----:B------:R-:W-:-:S04]  /*8160*/  FMUL.FTZ R0, R0, 1 ;  /* 0x3f80000000007820 */ /* 0x000fc80000410000 */
[----:B------:R0:W1:Y:S01]  /*8170*/  F2F.F64.F32 R2, R0 ;  /* 0x0000000000027310 */ /* 0x0000620000201800 */
[----:B------:R-:W-:Y:S05]  /*8180*/  BRA `(.L_x_16528) ;  /* 0x0000000800bc7947 */ /* 0x000fea0003800000 */
.L_x_16533:
[----:B------:R0:W5:Y:S01]  /*8190*/  LDG.E.64 R2, desc[UR36][R4.64] ;  /* 0x0000002404027981 */ /* 0x000162000c1e1b00 */
[----:B------:R-:W-:Y:S05]  /*81a0*/  BRA `(.L_x_16528) ;  /* 0x0000000800b47947 */ /* 0x000fea0003800000 */
.L_x_16523:
        /* <DEDUP_REMOVED lines=13> */
.L_x_16537:
[----:B------:R4:W5:Y:S01]  /*8280*/  LDG.E.64 R2, desc[UR36][R4.64] ;  /* 0x0000002404027981 */ /* 0x000962000c1e1b00 */
[----:B------:R-:W-:Y:S05]  /*8290*/  BRA `(.L_x_16528) ;  /* 0x0000000800787947 */ /* 0x000fea0003800000 */
.L_x_16536:
        /* <DEDUP_REMOVED lines=14> */
[C---:B------:R-:W-:Y:S02]  /*8380*/  ISETP.GT.U32.AND P0, PT, R3.reuse, 0x4, PT ;  /* 0x000000040300780c */ /* 0x040fe40003f04070 */
[----:B------:R-:W-:-:S04]  /*8390*/  IADD3 R3, R3, -0x4, RZ ;  /* 0xfffffffc03037810 */ /* 0x000fc80007ffe0ff */
        /* <DEDUP_REMOVED lines=10> */
[----:B------:R-:W2:Y:S01]  /*8440*/  F2F.F64.F32 R2, R3 ;  /* 0x0000000300027310 */ /* 0x000ea20000201800 */
[----:B------:R-:W-:Y:S05]  /*8450*/  BRA `(.L_x_16528) ;  /* 0x0000000800087947 */ /* 0x000fea0003800000 */
.L_x_16539:
        /* <DEDUP_REMOVED lines=13> */
[----:B------:R-:W3:Y:S01]  /*8530*/  F2F.F64.F32 R2, R2 ;  /* 0x0000000200027310 */ /* 0x000ee20000201800 */
[----:B------:R-:W-:Y:S05]  /*8540*/  BRA `(.L_x_16528) ;  /* 0x0000000400cc7947 */ /* 0x000fea0003800000 */
.L_x_16538:
[----:B------:R-:W2:Y:S02]  /*8550*/  LDG.E.U16 R0, desc[UR36][R4.64] ;  /* 0x0000002404007981 */ /* 0x000ea4000c1e1500 */
[----:B--2---:R-:W-:-:S04]  /*8560*/  IMAD.U32 R0, R0, 0x10000, RZ ;  /* 0x0001000000007824 */ /* 0x004fc800078e00ff */
[----:B------:R-:W-:-:S04]  /*8570*/  FMUL.FTZ R0, R0, 1 ;  /* 0x3f80000000007820 */ /* 0x000fc80000410000 */
[----:B------:R0:W1:Y:S01]  /*8580*/  F2F.F64.F32 R2, R0 ;  /* 0x0000000000027310 */ /* 0x0000620000201800 */
[----:B------:R-:W-:Y:S05]  /*8590*/  BRA `(.L_x_16528) ;  /* 0x0000000400b87947 */ /* 0x000fea0003800000 */
.L_x_16535:
        /* <DEDUP_REMOVED lines=11> */
.L_x_16542:
        /* <DEDUP_REMOVED lines=21> */
.L_x_16546:
[----:B------:R-:W-:Y:S05]  /*87a0*/  BSYNC B1 ;  /* 0x0000000000017941 */ /* 0x000fea0003800000 */
.L_x_16545:
[----:B------:R-:W-:Y:S01]  /*87b0*/  LEA R3, R0, 0x3b800000, 0x17 ;  /* 0x3b80000000037811 */ /* 0x000fe200078eb8ff */
[----:B------:R-:W-:-:S05]  /*87c0*/  IMAD.SHL.U32 R0, R2, 0x100000, RZ ;  /* 0x0010000002007824 */ /* 0x000fca00078e00ff */
[----:B------:R-:W-:-:S07]  /*87d0*/  LOP3.LUT R0, R3, R0, R4, 0xfe, !PT ;  /* 0x0000000003007212 */ /* 0x000fce00078efe04 */
.L_x_16544:
[----:B------:R-:W-:Y:S05]  /*87e0*/  BSYNC B0 ;  /* 0x0000000000007941 */ /* 0x000fea0003800000 */
.L_x_16543:
[----:B------:R-:W-:-:S04]  /*87f0*/  FMUL.FTZ R0, R0, 1 ;  /* 0x3f80000000007820 */ /* 0x000fc80000410000 */
[----:B------:R0:W1:Y:S01]  /*8800*/  F2F.F64.F32 R2, R0 ;  /* 0x0000000000027310 */ /* 0x0000620000201800 */
[----:B------:R-:W-:Y:S05]  /*8810*/  BRA `(.L_x_16528) ;  /* 0x0000000400187947 */ /* 0x000fea0003800000 */
.L_x_16541:
        /* <DEDUP_REMOVED lines=21> */
.L_x_16550:
[----:B------:R-:W-:Y:S05]  /*8970*/  BSYNC B1 ;  /* 0x0000000000017941 */ /* 0x000fea0003800000 */
.L_x_16549:
[----:B------:R-:W-:Y:S01]  /*8980*/  LEA R3, R0, 0x37800000, 0x17 ;  /* 0x3780000000037811 */ /* 0x000fe200078eb8ff */
[----:B------:R-:W-:-:S05]  /*8990*/  IMAD.SHL.U32 R0, R2, 0x200000, RZ ;  /* 0x0020000002007824 */ /* 0x000fca00078e00ff */
[----:B------:R-:W-:-:S07]  /*89a0*/  LOP3.LUT R0, R3, R0, R4, 0xfe, !PT ;  /* 0x0000000003007212 */ /* 0x000fce00078efe04 */
.L_x_16548:
[----:B------:R-:W-:Y:S05]  /*89b0*/  BSYNC B0 ;  /* 0x0000000000007941 */ /* 0x000fea0003800000 */
.L_x_16547:
[----:B------:R-:W-:-:S04]  /*89c0*/  FMUL.FTZ R0, R0, 1 ;  /* 0x3f80000000007820 */ /* 0x000fc80000410000 */
[----:B------:R0:W1:Y:S01]  /*89d0*/  F2F.F64.F32 R2, R0 ;  /* 0x0000000000027310 */ /* 0x0000620000201800 */
[----:B------:R-:W-:Y:S05]  /*89e0*/  BRA `(.L_x_16528) ;  /* 0x0000000000a47947 */ /* 0x000fea0003800000 */
.L_x_16540:
        /* <DEDUP_REMOVED lines=14> */
.L_x_16554:
[----:B------:R-:W-:Y:S05]  /*8ad0*/  BSYNC B0 ;  /* 0x0000000000007941 */ /* 0x000fea0003800000 */
.L_x_16553:
[----:B------:R-:W-:-:S04]  /*8ae0*/  FMUL.FTZ R0, R0, 1 ;  /* 0x3f80000000007820 */ /* 0x000fc80000410000 */
[----:B------:R0:W1:Y:S01]  /*8af0*/  F2F.F64.F32 R2, R0 ;  /* 0x0000000000027310 */ /* 0x0000620000201800 */
[----:B------:R-:W-:Y:S05]  /*8b00*/  BRA `(.L_x_16528) ;  /* 0x00000000005c7947 */ /* 0x000fea0003800000 */
.L_x_16527:
[----:B------:R-:W-:Y:S01]  /*8b10*/  MOV R2, 0x0 ;  /* 0x0000000000027802 */ /* 0x000fe20000000f00 */
        /* <DEDUP_REMOVED lines=15> */
.L_x_16555:
[----:B------:R-:W-:Y:S01]  /*8c10*/  CS2R R2, SRZ ;  /* 0x0000000000027805 */ /* 0x000fe2000001ff00 */
[----:B------:R-:W-:Y:S06]  /*8c20*/  BRA `(.L_x_16528) ;  /* 0x0000000000147947 */ /* 0x000fec0003800000 */
.L_x_16552:
[----:B------:R-:W2:Y:S02]  /*8c30*/  LDG.E.64 R2, desc[UR36][R4.64] ;  /* 0x0000002404027981 */ /* 0x000ea4000c1e1b00 */
[----:B--2---:R-:W0:Y:S01]  /*8c40*/  I2F.F64.U64 R2, R2 ;  /* 0x0000000200027312 */ /* 0x004e220000301800 */
[----:B------:R-:W-:Y:S05]  /*8c50*/  BRA `(.L_x_16528) ;  /* 0x0000000000087947 */ /* 0x000fea0003800000 */
.L_x_16551:
[----:B------:R-:W2:Y:S02]  /*8c60*/  LDG.E R2, desc[UR36][R4.64] ;  /* 0x0000002404027981 */ /* 0x000ea4000c1e1900 */
[----:B--2---:R-:W0:Y:S02]  /*8c70*/  I2F.F64.U32 R2, R2 ;  /* 0x0000000200027312 */ /* 0x004e240000201800 */
.L_x_16528:
[----:B------:R-:W1:Y:S01]  /*8c80*/  LDC.64 R6, c[0x0][0x428] ;  /* 0x00010a00ff067b82 */ /* 0x000e620000000a00 */
[----:B------:R-:W-:Y:S02]  /*8c90*/  ULDC.64 UR4, c[0x0][0x428] ;  /* 0x00010a0000047ab9 */ /* 0x000fe40000000a00 */
[----:B0---4-:R-:W-:Y:S02]  /*8ca0*/  IMAD.U32 R4, RZ, RZ, UR4 ;  /* 0x00000004ff047e24 */ /* 0x011fe4000f8e00ff */
[----:B------:R-:W-:-:S03]  /*8cb0*/  IMAD.U32 R5, RZ, RZ, UR5 ;  /* 0x00000005ff057e24 */ /* 0x000fc6000f8e00ff */
[----:B------:R-:W0:Y:S01]  /*8cc0*/  LDC.U8 R9, c[0x0][0x430] ;  /* 0x00010c00ff097b82 */ /* 0x000e220000000000 */
[----:B-1----:R-:W-:Y:S01]  /*8cd0*/  DSETP.NAN.AND P1, PT, R6, R6, PT ;  /* 0x000000060600722a */ /* 0x002fe20003f28000 */
[----:B0-----:R-:W-:-:S04]  /*8ce0*/  PRMT R0, R9, 0x9910, RZ ;  /* 0x0000991009007816 */ /* 0x001fc800000000ff */
        /* <DEDUP_REMOVED lines=11> */
[----:B------:R-:W-:Y:S02]  /*8da0*/  @!P1 SEL R7, R7, R8, P3 ;  /* 0x0000000807079207 */ /* 0x000fe40001800000 */
[----:B------:R-:W-:Y:S01]  /*8db0*/  MOV R4, R2 ;  /* 0x0000000200047202 */ /* 0x000fe20000000f00 */
[----:B------:R-:W-:Y:S02]  /*8dc0*/  @!P1 IMAD.MOV.U32 R4, RZ, RZ, R6 ;  /* 0x000000ffff049224 */ /* 0x000fe400078e0006 */
[----:B------:R-:W-:-:S07]  /*8dd0*/  @!P1 IMAD.MOV.U32 R5, RZ, RZ, R7 ;  /* 0x000000ffff059224 */ /* 0x000fce00078e0007 */
.L_x_16556:
        /* <DEDUP_REMOVED lines=12> */
.L_x_16560:
[----:B------:R-:W2:Y:S02]  /*8ea0*/  F2I.S64.F64.TRUNC R4, R4 ;  /* 0x0000000400047311 */ /* 0x000ea4000030d900 */
[----:B--23-5:R-:W-:-:S05]  /*8eb0*/  IMAD.MOV.U32 R3, RZ, RZ, R4 ;  /* 0x000000ffff037224 */ /* 0x02cfca00078e0004 */
[----:B------:R0:W-:Y:S01]  /*8ec0*/  STG.E.U8 desc[UR36][R16.64], R3 ;  /* 0x0000000310007986 */ /* 0x0001e2000c101124 */
[----:B------:R-:W-:Y:S05]  /*8ed0*/  BRA `(.L_x_16562) ;  /* 0x0000000c00f87947 */ /* 0x000fea0003800000 */
.L_x_16559:
        /* <DEDUP_REMOVED lines=9> */
.L_x_16564:
[----:B------:R-:W0:Y:S02]  /*8f70*/  F2I.F64.TRUNC R5, R4 ;  /* 0x0000000400057311 */ /* 0x000e24000030d100 */
[----:B0-----:R0:W-:Y:S01]  /*8f80*/  STG.E desc[UR36][R16.64], R5 ;  /* 0x0000000510007986 */ /* 0x0011e2000c101924 */
[----:B------:R-:W-:Y:S05]  /*8f90*/  BRA `(.L_x_16562) ;  /* 0x0000000c00c87947 */ /* 0x000fea0003800000 */
.L_x_16563:
[----:B------:R-:W0:Y:S02]  /*8fa0*/  F2I.F64.TRUNC R5, R4 ;  /* 0x0000000400057311 */ /* 0x000e24000030d100 */
[----:B0-----:R0:W-:Y:S01]  /*8fb0*/  STG.E.U16 desc[UR36][R16.64], R5 ;  /* 0x0000000510007986 */ /* 0x0011e2000c101524 */
[----:B------:R-:W-:Y:S05]  /*8fc0*/  BRA `(.L_x_16562) ;  /* 0x0000000c00bc7947 */ /* 0x000fea0003800000 */
.L_x_16558:
        /* <DEDUP_REMOVED lines=13> */
.L_x_16566:
        /* <DEDUP_REMOVED lines=8> */
.L_x_16565:
        /* <DEDUP_REMOVED lines=14> */
.L_x_16568:
        /* <DEDUP_REMOVED lines=9> */
.L_x_16567:
[----:B------:R0:W-:Y:S01]  /*9290*/  STG.E.64 desc[UR36][R16.64], R4 ;  /* 0x0000000410007986 */ /* 0x0001e2000c101b24 */
[----:B------:R-:W-:Y:S05]  /*92a0*/  BRA `(.L_x_16562) ;  /* 0x0000000c00047947 */ /* 0x000fea0003800000 */
.L_x_16557:
        /* <DEDUP_REMOVED lines=12> */
.L_x_16571:
[----:B------:R-:W-:-:S05]  /*9370*/  CS2R R6, SRZ ;  /* 0x0000000000067805 */ /* 0x000fca000001ff00 */
[----:B------:R0:W-:Y:S01]  /*9380*/  STG.E.128 desc[UR36][R16.64], R4 ;  /* 0x0000000410007986 */ /* 0x0001e2000c101d24 */
[----:B------:R-:W-:Y:S05]  /*9390*/  BRA `(.L_x_16562) ;  /* 0x0000000800c87947 */ /* 0x000fea0003800000 */
.L_x_16570:
        /* <DEDUP_REMOVED lines=25> */
.L_x_16575:
[----:B------:R-:W-:Y:S05]  /*9530*/  BSYNC B0 ;  /* 0x0000000000007941 */ /* 0x000fea0003800000 */
.L_x_16574:
[----:B------:R-:W-:-:S05]  /*9540*/  LOP3.LUT R3, R0, R3, RZ, 0xfc, !PT ;  /* 0x0000000300037212 */ /* 0x000fca00078efcff */
[----:B------:R0:W-:Y:S01]  /*9550*/  STG.E.U8 desc[UR36][R16.64], R3 ;  /* 0x0000000310007986 */ /* 0x0001e2000c101124 */
[----:B------:R-:W-:Y:S05]  /*9560*/  BRA `(.L_x_16562) ;  /* 0x0000000800547947 */ /* 0x000fea0003800000 */
.L_x_16573:
        /* <DEDUP_REMOVED lines=17> */
.L_x_16577:
[----:B------:R-:W-:Y:S01]  /*9680*/  IMAD.MOV.U32 R0, RZ, RZ, 0x7f ;  /* 0x0000007fff007424 */ /* 0x000fe200078e00ff */
[----:B------:R-:W-:-:S04]  /*9690*/  ISETP.GT.U32.AND P0, PT, R2, 0x7f800000, PT ;  /* 0x7f8000000200780c */ /* 0x000fc80003f04070 */
[----:B------:R-:W-:-:S09]  /*96a0*/  SEL R0, R0, 0x7c, P0 ;  /* 0x0000007c00007807 */ /* 0x000fd20000000000 */
.L_x_16578:
[----:B------:R-:W-:Y:S05]  /*96b0*/  BSYNC B0 ;  /* 0x0000000000007941 */ /* 0x000fea0003800000 */
.L_x_16576:
[----:B------:R-:W-:-:S04]  /*96c0*/  LOP3.LUT R2, R3, 0x80000000, RZ, 0xc0, !PT ;  /* 0x8000000003027812 */ /* 0x000fc800078ec0ff */
[----:B------:R-:W-:-:S04]  /*96d0*/  SHF.R.U32.HI R3, RZ, 0x18, R2 ;  /* 0x00000018ff037819 */ /* 0x000fc80000011602 */
[----:B------:R-:W-:-:S05]  /*96e0*/  LOP3.LUT R3, R0, R3, RZ, 0xfc, !PT ;  /* 0x0000000300037212 */ /* 0x000fca00078efcff */
[----:B------:R0:W-:Y:S01]  /*96f0*/  STG.E.U8 desc[UR36][R16.64], R3 ;  /* 0x0000000310007986 */ /* 0x0001e2000c101124 */
[----:B------:R-:W-:Y:S05]  /*9700*/  BRA `(.L_x_16562) ;  /* 0x0000000400ec7947 */ /* 0x000fea0003800000 */
.L_x_16572:
        /* <DEDUP_REMOVED lines=8> */
.L_x_16569:
        /* <DEDUP_REMOVED lines=11> */
.L_x_16581:
        /* <DEDUP_REMOVED lines=21> */
.L_x_16584:
[----:B------:R-:W-:-:S04]  /*9990*/  LOP3.LUT R2, R3, 0x80000000, RZ, 0xc0, !PT ;  /* 0x8000000003027812 */ /* 0x000fc800078ec0ff */
[----:B------:R-:W-:-:S04]  /*99a0*/  SHF.R.U32.HI R3, RZ, 0x18, R2 ;  /* 0x00000018ff037819 */ /* 0x000fc80000011602 */
[----:B------:R-:W-:-:S04]  /*99b0*/  LOP3.LUT R0, R0, R3, RZ, 0xfc, !PT ;  /* 0x0000000300007212 */ /* 0x000fc800078efcff */
[----:B------:R-:W-:-:S07]  /*99c0*/  PRMT R8, R0, 0x7610, R8 ;  /* 0x0000761000087816 */ /* 0x000fce0000000008 */
.L_x_16583:
[----:B------:R-:W-:Y:S05]  /*99d0*/  BSYNC B0 ;  /* 0x0000000000007941 */ /* 0x000fea0003800000 */
.L_x_16582:
[----:B------:R0:W-:Y:S01]  /*99e0*/  STG.E.U8 desc[UR36][R16.64], R8 ;  /* 0x0000000810007986 */ /* 0x0001e2000c101124 */
[----:B------:R-:W-:Y:S05]  /*99f0*/  BRA `(.L_x_16562) ;  /* 0x0000000400307947 */ /* 0x000fea0003800000 */
.L_x_16580:
        /* <DEDUP_REMOVED lines=21> */
.L_x_16587:
[----:B------:R-:W-:-:S04]  /*9b50*/  LOP3.LUT R2, R3, 0x80000000, RZ, 0xc0, !PT ;  /* 0x8000000003027812 */ /* 0x000fc800078ec0ff */
[----:B------:R-:W-:-:S04]  /*9b60*/  SHF.R.U32.HI R3, RZ, 0x18, R2 ;  /* 0x00000018ff037819 */ /* 0x000fc80000011602 */
[----:B------:R-:W-:-:S04]  /*9b70*/  LOP3.LUT R0, R0, R3, RZ, 0xfc, !PT ;  /* 0x0000000300007212 */ /* 0x000fc800078efcff */
[----:B------:R-:W-:-:S07]  /*9b80*/  PRMT R8, R0, 0x7610, R8 ;  /* 0x0000761000087816 */ /* 0x000fce0000000008 */
.L_x_16586:
[----:B------:R-:W-:Y:S05]  /*9b90*/  BSYNC B0 ;  /* 0x0000000000007941 */ /* 0x000fea0003800000 */
.L_x_16585:
[----:B------:R0:W-:Y:S01]  /*9ba0*/  STG.E.U8 desc[UR36][R16.64], R8 ;  /* 0x0000000810007986 */ /* 0x0001e2000c101124 */
[----:B------:R-:W-:Y:S05]  /*9bb0*/  BRA `(.L_x_16562) ;  /* 0x0000000000c07947 */ /* 0x000fea0003800000 */
.L_x_16579:
        /* <DEDUP_REMOVED lines=16> */
[----:B------:R-:W-:Y:S01]  /*9cc0*/  HFMA2.MMA R3, -RZ, RZ, 0, 1.5199184417724609375e-05 ;  /* 0x000000ffff037435 */ /* 0x000fe200000001ff */
        /* <DEDUP_REMOVED lines=9> */
.L_x_16561:
[----:B------:R-:W-:Y:S01]  /*9d60*/  MOV R0, 0x0 ;  /* 0x0000000000007802 */ /* 0x000fe20000000f00 */
[----:B------:R-:W-:Y:S01]  /*9d70*/  ULDC.64 UR4, c[0x4][0x188] ;  /* 0x0100620000047ab9 */ /* 0x000fe20000000a00 */
[----:B------:R-:W-:Y:S01]  /*9d80*/  ULDC.64 UR6, c[0x4][0x70] ;  /* 0x01001c0000067ab9 */ /* 0x000fe20000000a00 */
[----:B------:R-:W-:Y:S01]  /*9d90*/  IMAD.U32 R4, RZ, RZ, UR4 ;  /* 0x00000004ff047e24 */ /* 0x000fe2000f8e00ff */
[----:B--23-5:R0:W1:Y:S01]  /*9da0*/  LDC.64 R2, c[0x4][R0] ;  /* 0x0100000000027b82 */ /* 0x02c0620000000a00 */
[----:B------:R-:W-:Y:S01]  /*9db0*/  IMAD.U32 R5, RZ, RZ, UR5 ;  /* 0x00000005ff057e24 */ /* 0x000fe2000f8e00ff */
[----:B------:R-:W-:Y:S01]  /*9dc0*/  ULDC.64 UR4, c[0x4][0x190] ;  /* 0x0100640000047ab9 */ /* 0x000fe20000000a00 */
[----:B------:R-:W-:Y:S01]  /*9dd0*/  HFMA2.MMA R13, -RZ, RZ, 0, 0 ;  /* 0x00000000ff0d7435 */ /* 0x000fe200000001ff */
[----:B------:R-:W-:Y:S02]  /*9de0*/  IMAD.U32 R6, RZ, RZ, UR4 ;  /* 0x00000004ff067e24 */ /* 0x000fe4000f8e00ff */
[----:B------:R-:W-:-:S02]  /*9df0*/  IMAD.U32 R7, RZ, RZ, UR5 ;  /* 0x00000005ff077e24 */ /* 0x000fc4000f8e00ff */
[----:B------:R-:W-:Y:S02]  /*9e00*/  IMAD.U32 R10, RZ, RZ, UR6 ;  /* 0x00000006ff0a7e24 */ /* 0x000fe4000f8e00ff */
[----:B------:R-:W-:Y:S02]  /*9e10*/  IMAD.U32 R11, RZ, RZ, UR7 ;  /* 0x00000007ff0b7e24 */ /* 0x000fe4000f8e00ff */
[----:B------:R-:W-:Y:S02]  /*9e20*/  IMAD.MOV.U32 R8, RZ, RZ, 0x65 ;  /* 0x00000065ff087424 */ /* 0x000fe400078e00ff */
[----:B0-----:R-:W-:-:S07]  /*9e30*/  IMAD.MOV.U32 R12, RZ, RZ, 0x1 ;  /* 0x00000001ff0c7424 */ /* 0x001fce00078e00ff */
[----:B------:R-:W-:-:S07]  /*9e40*/  LEPC R20, `(.L_x_16590) ;  /* 0x000000001014794e */ /* 0x000fce0000000000 */
[----:B-1----:R-:W-:Y:S05]  /*9e50*/  CALL.ABS.NOINC R2 ;  /* 0x0000000002007343 */ /* 0x002fea0003c00000 */
.L_x_16590:
[----:B------:R-:W-:Y:S05]  /*9e60*/  BRA `(.L_x_16562) ;  /* 0x0000000000147947 */ /* 0x000fea0003800000 */
.L_x_16589:
[----:B------:R-:W0:Y:S02]  /*9e70*/  F2I.U64.F64.TRUNC R4, R4 ;  /* 0x0000000400047311 */ /* 0x000e24000030d800 */
[----:B0-----:R4:W-:Y:S01]  /*9e80*/  STG.E.64 desc[UR36][R16.64], R4 ;  /* 0x0000000410007986 */ /* 0x0019e2000c101b24 */
[----:B------:R-:W-:Y:S05]  /*9e90*/  BRA `(.L_x_16562) ;  /* 0x0000000000087947 */ /* 0x000fea0003800000 */
.L_x_16588:
[----:B------:R-:W0:Y:S02]  /*9ea0*/  F2I.U32.F64.TRUNC R5, R4 ;  /* 0x0000000400057311 */ /* 0x000e24000030d000 */
[----:B0-----:R0:W-:Y:S02]  /*9eb0*/  STG.E desc[UR36][R16.64], R5 ;  /* 0x0000000510007986 */ /* 0x0011e4000c101924 */
.L_x_16562:
[----:B------:R-:W-:-:S07]  /*9ec0*/  VIADD R19, R19, 0x80 ;  /* 0x0000008013137836 */ /* 0x000fce0000000000 */
.L_x_16521:
[----:B------:R-:W-:Y:S05]  /*9ed0*/  BSYNC B6 ;  /* 0x0000000000067941 */ /* 0x000fea0003800000 */
.L_x_16520:
        /* <DEDUP_REMOVED lines=11> */
[----:B-----5:R-:W-:Y:S01]  /*9f90*/  IMAD.HI.U32 R2, R19, UR4, R18 ;  /* 0x0000000413027c27 */ /* 0x020fe2000f8e0012 */
        /* <DEDUP_REMOVED lines=294> */
.L_x_16591:
[----:B-----5:R-:W0:Y:S01]  /*b200*/  LDC.U8 R3, c[0x0][0x431] ;  /* 0x00010c40ff037b82 */ /* 0x020e220000000000 */
        /* <DEDUP_REMOVED lines=20> */
.L_x_16595:
[----:B------:R-:W2:Y:S02]  /*b350*/  LDG.E.U8 R2, desc[UR36][R4.64] ;  /* 0x0000002404027981 */ /* 0x000ea4000c1e1100 */
[----:B--2---:R-:W0:Y:S01]  /*b360*/  I2F.F64.U16 R2, R2 ;  /* 0x0000000200027312 */ /* 0x004e220000101800 */
[----:B------:R-:W-:Y:S05]  /*b370*/  BRA `(.L_x_16597) ;  /* 0x0000000c00707947 */ /* 0x000fea0003800000 */
.L_x_16594:
        /* <DEDUP_REMOVED lines=9> */
.L_x_16599:
[----:B------:R-:W2:Y:S02]  /*b410*/  LDG.E R2, desc[UR36][R4.64] ;  /* 0x0000002404027981 */ /* 0x000ea4000c1e1900 */
[----:B--2---:R-:W0:Y:S01]  /*b420*/  I2F.F64 R2, R2 ;  /* 0x0000000200027312 */ /* 0x004e220000201c00 */
[----:B------:R-:W-:Y:S05]  /*b430*/  BRA `(.L_x_16597) ;  /* 0x0000000c00407947 */ /* 0x000fea0003800000 */
.L_x_16598:
[----:B------:R-:W2:Y:S02]  /*b440*/  LDG.E.U16 R2, desc[UR36][R4.64] ;  /* 0x0000002404027981 */ /* 0x000ea4000c1e1500 */
[----:B--2---:R-:W0:Y:S01]  /*b450*/  I2F.F64.S16 R2, R2 ;  /* 0x0000000200027312 */ /* 0x004e220000101c00 */
[----:B------:R-:W-:Y:S05]  /*b460*/  BRA `(.L_x_16597) ;  /* 0x0000000c00347947 */ /* 0x000fea0003800000 */
.L_x_16593:
        /* <DEDUP_REMOVED lines=8> */
[----:B------:R-:W2:Y:S01]  /*b4f0*/  F2F.F64.F32 R2, R2 ;  /* 0x0000000200027310 */ /* 0x000ea20000201800 */
[----:B------:R-:W-:Y:S05]  /*b500*/  BRA `(.L_x_16597) ;  /* 0x0000000c000c7947 */ /* 0x000fea0003800000 */
.L_x_16601:
[----:B------:R-:W2:Y:S02]  /*b510*/  LDG.E.U16 R0, desc[UR36][R4.64] ;  /* 0x0000002404007981 */ /* 0x000ea4000c1e1500 */
[----:B--2---:R-:W-:-:S05]  /*b520*/  HADD2.F32 R0, -RZ, R0.H0_H0 ;  /* 0x20000000ff007230 */ /* 0x004fca0000004100 */
[----:B------:R-:W-:-:S04]  /*b530*/  FMUL.FTZ R0, R0, 1 ;  /* 0x3f80000000007820 */ /* 0x000fc80000410000 */
[----:B------:R0:W1:Y:S01]  /*b540*/  F2F.F64.F32 R2, R0 ;  /* 0x0000000000027310 */ /* 0x0000620000201800 */
[----:B------:R-:W-:Y:S05]  /*b550*/  BRA `(.L_x_16597) ;  /* 0x0000000800f87947 */ /* 0x000fea0003800000 */
.L_x_16600:
        /* <DEDUP_REMOVED lines=8> */
[----:B------:R-:W3:Y:S01]  /*b5e0*/  F2F.F64.F32 R2, R2 ;  /* 0x0000000200027310 */ /* 0x000ee20000201800 */
[----:B------:R-:W-:Y:S05]  /*b5f0*/  BRA `(.L_x_16597) ;  /* 0x0000000800d07947 */ /* 0x000fea0003800000 */
.L_x_16603:
[----:B------:R-:W2:Y:S02]  /*b600*/  LDG.E.U16 R4, desc[UR36][R4.64] ;  /* 0x0000002404047981 */ /* 0x000ea4000c1e1500 */
[----:B--2---:R-:W-:-:S05]  /*b610*/  HADD2.F32 R0, -RZ, R4.H0_H0 ;  /* 0x20000004ff007230 */ /* 0x004fca0000004100 */
[----:B------:R-:W-:-:S04]  /*b620*/  FMUL.FTZ R0, R0, 1 ;  /* 0x3f80000000007820 */ /* 0x000fc80000410000 */
[----:B------:R4:W0:Y:S01]  /*b630*/  F2F.F64.F32 R2, R0 ;  /* 0x0000000000027310 */ /* 0x0008220000201800 */
[----:B------:R-:W-:Y:S05]  /*b640*/  BRA `(.L_x_16597) ;  /* 0x0000000800bc7947 */ /* 0x000fea0003800000 */
.L_x_16602:
[----:B------:R0:W5:Y:S01]  /*b650*/  LDG.E.64 R2, desc[UR36][R4.64] ;  /* 0x0000002404027981 */ /* 0x000162000c1e1b00 */
[----:B------:R-:W-:Y:S05]  /*b660*/  BRA `(.L_x_16597) ;  /* 0x0000000800b47947 */ /* 0x000fea0003800000 */
.L_x_16592:
        /* <DEDUP_REMOVED lines=13> */
.L_x_16606:
[----:B------:R0:W5:Y:S01]  /*b740*/  LDG.E.64 R2, desc[UR36][R4.64] ;  /* 0x0000002404027981 */ /* 0x000162000c1e1b00 */
[----:B------:R-:W-:Y:S05]  /*b750*/  BRA `(.L_x_16597) ;  /* 0x0000000800787947 */ /* 0x000fea0003800000 */
.L_x_16605:
        /* <DEDUP_REMOVED lines=11> */
[----:B------:R-:W-:-:S04]  /*b810*/  IADD3 R6, R2, 0x1000000, RZ ;  /* 0x0100000002067810 */ /* 0x000fc80007ffe0ff */
        /* <DEDUP_REMOVED lines=16> */
.L_x_16608:
        /* <DEDUP_REMOVED lines=15> */
.L_x_16607:
[----:B------:R-:W2:Y:S02]  /*ba10*/  LDG.E.U16 R0, desc[UR36][R4.64] ;  /* 0x0000002404007981 */ /* 0x000ea4000c1e1500 */
[----:B--2---:R-:W-:-:S04]  /*ba20*/  IMAD.U32 R0, R0, 0x10000, RZ ;  /* 0x0001000000007824 */ /* 0x004fc800078e00ff */
[----:B------:R-:W-:-:S04]  /*ba30*/  FMUL.FTZ R0, R0, 1 ;  /* 0x3f80000000007820 */ /* 0x000fc80000410000 */
[----:B------:R0:W1:Y:S01]  /*ba40*/  F2F.F64.F32 R2, R0 ;  /* 0x0000000000027310 */ /* 0x0000620000201800 */
[----:B------:R-:W-:Y:S05]  /*ba50*/  BRA `(.L_x_16597) ;  /* 0x0000000400b87947 */ /* 0x000fea0003800000 */
.L_x_16604:
        /* <DEDUP_REMOVED lines=11> */
.L_x_16611:
        /* <DEDUP_REMOVED lines=21> */
.L_x_16615:
[----:B------:R-:W-:Y:S05]  /*bc60*/  BSYNC B1 ;  /* 0x0000000000017941 */ /* 0x000fea0003800000 */
.L_x_16614:
[----:B------:R-:W-:Y:S01]  /*bc70*/  LEA R3, R0, 0x3b800000, 0x17 ;  /* 0x3b80000000037811 */ /* 0x000fe200078eb8ff */
[----:B------:R-:W-:-:S05]  /*bc80*/  IMAD.SHL.U32 R0, R2, 0x100000, RZ ;  /* 0x0010000002007824 */ /* 0x000fca00078e00ff */
[----:B------:R-:W-:-:S07]  /*bc90*/  LOP3.LUT R0, R3, R0, R4, 0xfe, !PT ;  /* 0x0000000003007212 */ /* 0x000fce00078efe04 */
.L_x_16613:
[----:B------:R-:W-:Y:S05]  /*bca0*/  BSYNC B0 ;  /* 0x0000000000007941 */ /* 0x000fea0003800000 */
.L_x_16612:
[----:B------:R-:W-:-:S04]  /*bcb0*/  FMUL.FTZ R0, R0, 1 ;  /* 0x3f80000000007820 */ /* 0x000fc80000410000 */
[----:B------:R0:W1:Y:S01]  /*bcc0*/  F2F.F64.F32 R2, R0 ;  /* 0x0000000000027310 */ /* 0x0000620000201800 */
[----:B------:R-:W-:Y:S05]  /*bcd0*/  BRA `(.L_x_16597) ;  /* 0x0000000400187947 */ /* 0x000fea0003800000 */
.L_x_16610:
[----:B------:R-:W2:Y:S01]  /*bce0*/  LDG.E.U8 R2, desc[UR36][R4.64] ;  /* 0x0000002404027981 */ /* 0x000ea2000c1e1100 */
[----:B------:R-:W-:Y:S01]  /*bcf0*/  BSSY B0, `(.L_x_16616) ;  /* 0x0000018000007945 */ /* 0x000fe20003800000 */
[----:B------:R-:W-:Y:S02]  /*bd00*/  MOV R0, RZ ;  /* 0x000000ff00007202 */ /* 0x000fe40000000f00 */
        /* <DEDUP_REMOVED lines=18> */
.L_x_16619:
[----:B------:R-:W-:Y:S05]  /*be30*/  BSYNC B1 ;  /* 0x0000000000017941 */ /* 0x000fea0003800000 */
.L_x_16618:
[----:B------:R-:W-:Y:S01]  /*be40*/  LEA R3, R0, 0x37800000, 0x17 ;  /* 0x3780000000037811 */ /* 0x000fe200078eb8ff */
[----:B------:R-:W-:-:S05]  /*be50*/  IMAD.SHL.U32 R0, R2, 0x200000, RZ ;  /* 0x0020000002007824 */ /* 0x000fca00078e00ff */
[----:B------:R-:W-:-:S07]  /*be60*/  LOP3.LUT R0, R3, R0, R4, 0xfe, !PT ;  /* 0x0000000003007212 */ /* 0x000fce00078efe04 */
.L_x_16617:
[----:B------:R-:W-:Y:S05]  /*be70*/  BSYNC B0 ;  /* 0x0000000000007941 */ /* 0x000fea0003800000 */
.L_x_16616:
[----:B------:R-:W-:-:S04]  /*be80*/  FMUL.FTZ R0, R0, 1 ;  /* 0x3f80000000007820 */ /* 0x000fc80000410000 */
[----:B------:R0:W1:Y:S01]  /*be90*/  F2F.F64.F32 R2, R0 ;  /* 0x0000000000027310 */ /* 0x0000620000201800 */
[----:B------:R-:W-:Y:S05]  /*bea0*/  BRA `(.L_x_16597) ;  /* 0x0000000000a47947 */ /* 0x000fea0003800000 */
.L_x_16609:
        /* <DEDUP_REMOVED lines=14> */
.L_x_16623:
[----:B------:R-:W-:Y:S05]  /*bf90*/  BSYNC B0 ;  /* 0x0000000000007941 */ /* 0x000fea0003800000 */
.L_x_16622:
[----:B------:R-:W-:-:S04]  /*bfa0*/  FMUL.FTZ R0, R0, 1 ;  /* 0x3f80000000007820 */ /* 0x000fc80000410000 */
[----:B------:R0:W1:Y:S01]  /*bfb0*/  F2F.F64.F32 R2, R0 ;  /* 0x0000000000027310 */ /* 0x0000620000201800 */
[----:B------:R-:W-:Y:S05]  /*bfc0*/  BRA `(.L_x_16597) ;  /* 0x00000000005c7947 */ /* 0x000fea0003800000 */
.L_x_16596:
[----:B------:R-:W-:Y:S01]  /*bfd0*/  MOV R0, 0x0 ;  /* 0x0000000000007802 */ /* 0x000fe20000000f00 */
[----:B------:R-:W-:Y:S01]  /*bfe0*/  ULDC.64 UR4, c[0x4][0x188] ;  /* 0x0100620000047ab9 */ /* 0x000fe20000000a00 */
[----:B------:R-:W-:Y:S01]  /*bff0*/  ULDC.64 UR6, c[0x4][0x68] ;  /* 0x01001a0000067ab9 */ /* 0x000fe20000000a00 */
[----:B------:R-:W-:Y:S01]  /*c000*/  IMAD.U32 R4, RZ, RZ, UR4 ;  /* 0x00000004ff047e24 */ /* 0x000fe2000f8e00ff */
[----:B------:R0:W1:Y:S01]  /*c010*/  LDC.64 R2, c[0x4][R0] ;  /* 0x0100000000027b82 */ /* 0x0000620000000a00 */
[----:B------:R-:W-:Y:S01]  /*c020*/  IMAD.U32 R5, RZ, RZ, UR5 ;  /* 0x00000005ff057e24 */ /* 0x000fe2000f8e00ff */
[----:B------:R-:W-:Y:S01]  /*c030*/  ULDC.64 UR4, c[0x4][0x190] ;  /* 0x0100640000047ab9 */ /* 0x000fe20000000a00 */
[----:B------:R-:W-:Y:S01]  /*c040*/  MOV R10, UR6 ;  /* 0x00000006000a7c02 */ /* 0x000fe20008000f00 */
        /* <DEDUP_REMOVED lines=8> */
.L_x_16624:
[----:B------:R-:W-:Y:S01]  /*c0d0*/  CS2R R2, SRZ ;  /* 0x0000000000027805 */ /* 0x000fe2000001ff00 */
[----:B------:R-:W-:Y:S06]  /*c0e0*/  BRA `(.L_x_16597) ;  /* 0x0000000000147947 */ /* 0x000fec0003800000 */
.L_x_16621:
[----:B------:R-:W2:Y:S02]  /*c0f0*/  LDG.E.64 R2, desc[UR36][R4.64] ;  /* 0x0000002404027981 */ /* 0x000ea4000c1e1b00 */
[----:B--2---:R-:W0:Y:S01]  /*c100*/  I2F.F64.U64 R2, R2 ;  /* 0x0000000200027312 */ /* 0x004e220000301800 */
[----:B------:R-:W-:Y:S05]  /*c110*/  BRA `(.L_x_16597) ;  /* 0x0000000000087947 */ /* 0x000fea0003800000 */
.L_x_16620:
[----:B------:R-:W2:Y:S02]  /*c120*/  LDG.E R2, desc[UR36][R4.64] ;  /* 0x0000002404027981 */ /* 0x000ea4000c1e1900 */
[----:B--2---:R-:W0:Y:S02]  /*c130*/  I2F.F64.U32 R2, R2 ;  /* 0x0000000200027312 */ /* 0x004e240000201800 */
.L_x_16597:
[----:B------:R-:W4:Y:S01]  /*c140*/  LDC.64 R6, c[0x0][0x428] ;  /* 0x00010a00ff067b82 */ /* 0x000f220000000a00 */
[----:B------:R-:W-:Y:S02]  /*c150*/  ULDC.64 UR4, c[0x0][0x428] ;  /* 0x00010a0000047ab9 */ /* 0x000fe40000000a00 */
[----:B0-----:R-:W-:Y:S02]  /*c160*/  IMAD.U32 R4, RZ, RZ, UR4 ;  /* 0x00000004ff047e24 */ /* 0x001fe4000f8e00ff */
[----:B------:R-:W-:-:S03]  /*c170*/  IMAD.U32 R5, RZ, RZ, UR5 ;  /* 0x00000005ff057e24 */ /* 0x000fc6000f8e00ff */
[----:B------:R-:W0:Y:S01]  /*c180*/  LDC.U8 R9, c[0x0][0x430] ;  /* 0x00010c00ff097b82 */ /* 0x000e220000000000 */
[----:B----4-:R-:W-:Y:S01]  /*c190*/  DSETP.NAN.AND P1, PT, R6, R6, PT ;  /* 0x000000060600722a */ /* 0x010fe20003f28000 */
[----:B0-----:R-:W-:-:S04]  /*c1a0*/  PRMT R0, R9, 0x9910, RZ ;  /* 0x0000991009007816 */ /* 0x001fc800000000ff */
[----:B------:R-:W-:-:S09]  /*c1b0*/  ISETP.GT.AND P0, PT, R0, 0x9, PT ;  /* 0x000000090000780c */ /* 0x000fd20003f04270 */
[----:B------:R-:W-:Y:S05]  /*c1c0*/  @P1 BRA `(.L_x_16625) ;  /* 0x0000000000341947 */ /* 0x000fea0003800000 */
[----:B-123-5:R-:W-:-:S14]  /*c1d0*/  DSETP.NAN.AND P1, PT, R2, R2, PT ;  /* 0x000000020200722a */ /* 0x02efdc0003f28000 */
[----:B------:R-:W-:Y:S01]  /*c1e0*/  @!P1 DSETP.MIN.AND P2, P3, R2, R6, PT ;  /* 0x000000060200922a */ /* 0x000fe20003b40000 */
[----:B------:R-:W-:Y:S02]  /*c1f0*/  @!P1 IMAD.MOV.U32 R4, RZ, RZ, R3 ;  /* 0x000000ffff049224 */ /* 0x000fe400078e0003 */
[----:B------:R-:W-:-:S03]  /*c200*/  @!P1 IMAD.MOV.U32 R5, RZ, RZ, R6 ;  /* 0x000000ffff059224 */ /* 0x000fc600078e0006 */
[----:B------:R-:W-:Y:S01]  /*c210*/  @!P1 FSEL R8, R4, R7, P2 ;  /* 0x0000000704089208 */ /* 0x000fe20001000000 */
[----:B------:R-:W-:Y:S01]  /*c220*/  @!P1 IMAD.MOV.U32 R4, RZ, RZ, R2 ;  /* 0x000000ffff049224 */ /* 0x000fe200078e0002 */
[----:B------:R-:W-:-:S04]  /*c230*/  @!P1 LOP3.LUT R7, R7, 0x80000, RZ, 0xfc, !PT ;  /* 0x0008000007079812 */ /* 0x000fc800078efcff */
[----:B------:R-:W-:Y:S02]  /*c240*/  @!P1 SEL R7, R7, R8, P3 ;  /* 0x0000000807079207 */ /* 0x000fe40001800000 */
[----:B------:R-:W-:Y:S01]  /*c250*/  @!P1 SEL R6, R4, R5, P2 ;  /* 0x0000000504069207 */ /* 0x000fe20001000000 */
[----:B------:R-:W-:Y:S02]  /*c260*/  IMAD.MOV.U32 R4, RZ, RZ, R2 ;  /* 0x000000ffff047224 */ /* 0x000fe400078e0002 */
[----:B------:R-:W-:Y:S01]  /*c270*/  IMAD.MOV.U32 R5, RZ, RZ, R3 ;  /* 0x000000ffff057224 */ /* 0x000fe200078e0003 */
[----:B------:R-:W-:Y:S01]  /*c280*/  @!P1 MOV R4, R6 ;  /* 0x0000000600049202 */ /* 0x000fe20000000f00 */
[----:B------:R-:W-:-:S07]  /*c290*/  @!P1 IMAD.MOV.U32 R5, RZ, RZ, R7 ;  /* 0x000000ffff059224 */ /* 0x000fce00078e0007 */
.L_x_16625:
        /* <DEDUP_REMOVED lines=12> */
.L_x_16629:
[----:B------:R-:W1:Y:S02]  /*c360*/  F2I.S64.F64.TRUNC R4, R4 ;  /* 0x0000000400047311 */ /* 0x000e64000030d900 */
[----:B-123-5:R-:W-:-:S05]  /*c370*/  IMAD.MOV.U32 R3, RZ, RZ, R4 ;  /* 0x000000ffff037224 */ /* 0x02efca00078e0004 */
[----:B------:R-:W-:Y:S01]  /*c380*/  STG.E.U8 desc[UR36][R16.64], R3 ;  /* 0x0000000310007986 */ /* 0x000fe2000c101124 */
[----:B------:R-:W-:Y:S05]  /*c390*/  EXIT ;  /* 0x000000000000794d */ /* 0x000fea0003800000 */
.L_x_16628:
        /* <DEDUP_REMOVED lines=9> */
.L_x_16632:
[----:B------:R-:W0:Y:S02]  /*c430*/  F2I.F64.TRUNC R5, R4 ;  /* 0x0000000400057311 */ /* 0x000e24000030d100 */
[----:B0-----:R-:W-:Y:S01]  /*c440*/  STG.E desc[UR36][R16.64], R5 ;  /* 0x0000000510007986 */ /* 0x001fe2000c101924 */
[----:B------:R-:W-:Y:S05]  /*c450*/  EXIT ;  /* 0x000000000000794d */ /* 0x000fea0003800000 */
.L_x_16631:
[----:B------:R-:W0:Y:S02]  /*c460*/  F2I.F64.TRUNC R5, R4 ;  /* 0x0000000400057311 */ /* 0x000e24000030d100 */
[----:B0-----:R-:W-:Y:S01]  /*c470*/  STG.E.U16 desc[UR36][R16.64], R5 ;  /* 0x0000000510007986 */ /* 0x001fe2000c101524 */
[----:B------:R-:W-:Y:S05]  /*c480*/  EXIT ;  /* 0x000000000000794d */ /* 0x000fea0003800000 */
.L_x_16627:
        /* <DEDUP_REMOVED lines=11> */
[----:B------:R-:W-:Y:S01]  /*c540*/  STG.E desc[UR36][R16.64], R3 ;  /* 0x0000000310007986 */ /* 0x000fe2000c101924 */
[----:B------:R-:W-:Y:S05]  /*c550*/  EXIT ;  /* 0x000000000000794d */ /* 0x000fea0003800000 */
.L_x_16634:
        /* <DEDUP_REMOVED lines=8> */
.L_x_16633:
        /* <DEDUP_REMOVED lines=12> */
[----:B------:R-:W-:Y:S01]  /*c6a0*/  STG.E.64 desc[UR36][R16.64], R2 ;  /* 0x0000000210007986 */ /* 0x000fe2000c101b24 */
[----:B------:R-:W-:Y:S05]  /*c6b0*/  EXIT ;  /* 0x000000000000794d */ /* 0x000fea0003800000 */
.L_x_16636:
[----:B------:R-:W-:Y:S01]  /*c6c0*/  UMOV UR4, 0xf0000000 ;  /* 0xf000000000047882 */ /* 0x000fe20000000000 */
[----:B------:R-:W-:Y:S01]  /*c6d0*/  UMOV UR5, 0x380fffff ;  /* 0x380fffff00057882 */ /* 0x000fe20000000000 */
[----:B------:R-:W0:Y:S01]  /*c6e0*/  F2F.F32.F64 R0, R4 ;  /* 0x0000000400007310 */ /* 0x000e220000301000 */
[----:B------:R-:W-:-:S14]  /*c6f0*/  DSETP.GEU.AND P0, PT, |R4|, UR4, PT ;  /* 0x0000000404007e2a */ /* 0x000fdc000bf0e200 */
[----:B0-----:R-:W-:-:S05]  /*c700*/  @!P0 FMUL R0, R0, 1.175494350822287508e-38 ;  /* 0x0080000000008820 */ /* 0x001fca0000400000 */
[----:B-123-5:R-:W-:-:S04]  /*c710*/  F2FP.F16.F32.PACK_AB R3, RZ, R0 ;  /* 0x00000000ff03723e */ /* 0x02efc800000000ff */
[----:B------:R-:W-:-:S05]  /*c720*/  PRMT R3, R3, 0x5410, RZ ;  /* 0x0000541003037816 */ /* 0x000fca00000000ff */
[----:B------:R-:W-:Y:S01]  /*c730*/  STG.E desc[UR36][R16.64], R3 ;  /* 0x0000000310007986 */ /* 0x000fe2000c101924 */
[----:B------:R-:W-:Y:S05]  /*c740*/  EXIT ;  /* 0x000000000000794d */ /* 0x000fea0003800000 */
.L_x_16635:
[----:B------:R-:W-:Y:S01]  /*c750*/  STG.E.64 desc[UR36][R16.64], R4 ;  /* 0x0000000410007986 */ /* 0x000fe2000c101b24 */
[----:B------:R-:W-:Y:S05]  /*c760*/  EXIT ;  /* 0x000000000000794d */ /* 0x000fea0003800000 */
.L_x_16626:
        /* <DEDUP_REMOVED lines=10> */
[----:B------:R-:W-:Y:S01]  /*c810*/  STG.E.U8 desc[UR36][R16.64], R3 ;  /* 0x0000000310007986 */ /* 0x000fe2000c101124 */
[----:B------:R-:W-:Y:S05]  /*c820*/  EXIT ;  /* 0x000000000000794d */ /* 0x000fea0003800000 */
.L_x_16639:
[----:B------:R-:W-:-:S05]  /*c830*/  CS2R R6, SRZ ;  /* 0x0000000000067805 */ /* 0x000fca000001ff00 */
[----:B------:R-:W-:Y:S01]  /*c840*/  STG.E.128 desc[UR36][R16.64], R4 ;  /* 0x0000000410007986 */ /* 0x000fe2000c101d24 */
[----:B------:R-:W-:Y:S05]  /*c850*/  EXIT ;  /* 0x000000000000794d */ /* 0x000fea0003800000 */
.L_x_16638:
        /* <DEDUP_REMOVED lines=25> */
.L_x_16643:
[----:B------:R-:W-:Y:S05]  /*c9f0*/  BSYNC B0 ;  /* 0x0000000000007941 */ /* 0x000fea0003800000 */
.L_x_16642:
[----:B------:R-:W-:-:S05]  /*ca00*/  LOP3.LUT R3, R0, R3, RZ, 0xfc, !PT ;  /* 0x0000000300037212 */ /* 0x000fca00078efcff */
[----:B------:R-:W-:Y:S01]  /*ca10*/  STG.E.U8 desc[UR36][R16.64], R3 ;  /* 0x0000000310007986 */ /* 0x000fe2000c101124 */
[----:B------:R-:W-:Y:S05]  /*ca20*/  EXIT ;  /* 0x000000000000794d */ /* 0x000fea0003800000 */
.L_x_16641:
        /* <DEDUP_REMOVED lines=17> */
.L_x_16645:
[----:B------:R-:W-:Y:S01]  /*cb40*/  IMAD.MOV.U32 R0, RZ, RZ, 0x7f ;  /* 0x0000007fff007424 */ /* 0x000fe200078e00ff */
[----:B------:R-:W-:-:S04]  /*cb50*/  ISETP.GT.U32.AND P0, PT, R2, 0x7f800000, PT ;  /* 0x7f8000000200780c */ /* 0x000fc80003f04070 */
[----:B------:R-:W-:-:S09]  /*cb60*/  SEL R0, R0, 0x7c, P0 ;  /* 0x0000007c00007807 */ /* 0x000fd20000000000 */
.L_x_16646:
[----:B------:R-:W-:Y:S05]  /*cb70*/  BSYNC B0 ;  /* 0x0000000000007941 */ /* 0x000fea0003800000 */
.L_x_16644:
[----:B------:R-:W-:-:S04]  /*cb80*/  LOP3.LUT R2, R3, 0x80000000, RZ, 0xc0, !PT ;  /* 0x8000000003027812 */ /* 0x000fc800078ec0ff */
[----:B------:R-:W-:-:S04]  /*cb90*/  SHF.R.U32.HI R3, RZ, 0x18, R2 ;  /* 0x00000018ff037819 */ /* 0x000fc80000011602 */
[----:B------:R-:W-:-:S05]  /*cba0*/  LOP3.LUT R3, R0, R3, RZ, 0xfc, !PT ;  /* 0x0000000300037212 */ /* 0x000fca00078efcff */
[----:B------:R-:W-:Y:S01]  /*cbb0*/  STG.E.U8 desc[UR36][R16.64], R3 ;  /* 0x0000000310007986 */ /* 0x000fe2000c101124 */
[----:B------:R-:W-:Y:S05]  /*cbc0*/  EXIT ;  /* 0x000000000000794d */ /* 0x000fea0003800000 */
.L_x_16640:
        /* <DEDUP_REMOVED lines=8> */
.L_x_16637:
        /* <DEDUP_REMOVED lines=11> */
.L_x_16649:
        /* <DEDUP_REMOVED lines=21> */
.L_x_16652:
[----:B------:R-:W-:-:S04]  /*ce50*/  LOP3.LUT R2, R3, 0x80000000, RZ, 0xc0, !PT ;  /* 0x8000000003027812 */ /* 0x000fc800078ec0ff */
[----:B------:R-:W-:-:S04]  /*ce60*/  SHF.R.U32.HI R3, RZ, 0x18, R2 ;  /* 0x00000018ff037819 */ /* 0x000fc80000011602 */
[----:B------:R-:W-:-:S04]  /*ce70*/  LOP3.LUT R0, R0, R3, RZ, 0xfc, !PT ;  /* 0x0000000300007212 */ /* 0x000fc800078efcff */
[----:B------:R-:W-:-:S07]  /*ce80*/  PRMT R8, R0, 0x7610, R8 ;  /* 0x0000761000087816 */ /* 0x000fce0000000008 */
.L_x_16651:
[----:B------:R-:W-:Y:S05]  /*ce90*/  BSYNC B0 ;  /* 0x0000000000007941 */ /* 0x000fea0003800000 */
.L_x_16650:
[----:B------:R-:W-:Y:S01]  /*cea0*/  STG.E.U8 desc[UR36][R16.64], R8 ;  /* 0x0000000810007986 */ /* 0x000fe2000c101124 */
[----:B------:R-:W-:Y:S05]  /*ceb0*/  EXIT ;  /* 0x000000000000794d */ /* 0x000fea0003800000 */
.L_x_16648:
        /* <DEDUP_REMOVED lines=21> */
.L_x_16655:
[----:B------:R-:W-:-:S04]  /*d010*/  LOP3.LUT R2, R3, 0x80000000, RZ, 0xc0, !PT ;  /* 0x8000000003027812 */ /* 0x000fc800078ec0ff */
[----:B------:R-:W-:-:S04]  /*d020*/  SHF.R.U32.HI R3, RZ, 0x18, R2 ;  /* 0x00000018ff037819 */ /* 0x000fc80000011602 */
[----:B------:R-:W-:-:S04]  /*d030*/  LOP3.LUT R0, R0, R3, RZ, 0xfc, !PT ;  /* 0x0000000300007212 */ /* 0x000fc800078efcff */
[----:B------:R-:W-:-:S07]  /*d040*/  PRMT R8, R0, 0x7610, R8 ;  /* 0x0000761000087816 */ /* 0x000fce0000000008 */
.L_x_16654:
[----:B------:R-:W-:Y:S05]  /*d050*/  BSYNC B0 ;  /* 0x0000000000007941 */ /* 0x000fea0003800000 */
.L_x_16653:
[----:B------:R-:W-:Y:S01]  /*d060*/  STG.E.U8 desc[UR36][R16.64], R8 ;  /* 0x0000000810007986 */ /* 0x000fe2000c101124 */
[----:B------:R-:W-:Y:S05]  /*d070*/  EXIT ;  /* 0x000000000000794d */ /* 0x000fea0003800000 */
.L_x_16647:
        /* <DEDUP_REMOVED lines=22> */
[----:B------:R-:W-:-:S05]  /*d1e0*/  @!P0 IADD3 R0, R2, RZ, RZ ;  /* 0x000000ff02008210 */ /* 0x000fca0007ffe0ff */
[----:B------:R-:W-:-:S05]  /*d1f0*/  @P2 IMAD.MOV.U32 R3, RZ, RZ, R0 ;  /* 0x000000ffff032224 */ /* 0x000fca00078e0000 */
[----:B------:R-:W-:Y:S01]  /*d200*/  STG.E.U8 desc[UR36][R16.64], R3 ;  /* 0x0000000310007986 */ /* 0x000fe2000c101124 */
[----:B------:R-:W-:Y:S05]  /*d210*/  EXIT ;  /* 0x000000000000794d */ /* 0x000fea0003800000 */
.L_x_16630:
[----:B------:R-:W-:Y:S01]  /*d220*/  MOV R0, 0x0 ;  /* 0x0000000000007802 */ /* 0x000fe20000000f00 */
[----:B------:R-:W-:Y:S01]  /*d230*/  ULDC.64 UR4, c[0x4][0x188] ;  /* 0x0100620000047ab9 */ /* 0x000fe20000000a00 */
[----:B------:R-:W-:Y:S01]  /*d240*/  ULDC.64 UR6, c[0x4][0x70] ;  /* 0x01001c0000067ab9 */ /* 0x000fe20000000a00 */
[----:B------:R-:W-:Y:S01]  /*d250*/  IMAD.U32 R4, RZ, RZ, UR4 ;  /* 0x00000004ff047e24 */ /* 0x000fe2000f8e00ff */
[----:B-123-5:R0:W1:Y:S01]  /*d260*/  LDC.64 R2, c[0x4][R0] ;  /* 0x0100000000027b82 */ /* 0x02e0620000000a00 */
        /* <DEDUP_REMOVED lines=11> */
.L_x_16658:
[----:B------:R-:W-:Y:S05]  /*d320*/  EXIT ;  /* 0x000000000000794d */ /* 0x000fea0003800000 */
.L_x_16657:
[----:B------:R-:W0:Y:S02]  /*d330*/  F2I.U64.F64.TRUNC R4, R4 ;  /* 0x0000000400047311 */ /* 0x000e24000030d800 */
[----:B0-----:R-:W-:Y:S01]  /*d340*/  STG.E.64 desc[UR36][R16.64], R4 ;  /* 0x0000000410007986 */ /* 0x001fe2000c101b24 */
[----:B------:R-:W-:Y:S05]  /*d350*/  EXIT ;  /* 0x000000000000794d */ /* 0x000fea0003800000 */
.L_x_16656:
[----:B------:R-:W0:Y:S02]  /*d360*/  F2I.U32.F64.TRUNC R5, R4 ;  /* 0x0000000400057311 */ /* 0x000e24000030d000 */
[----:B0-----:R-:W-:Y:S01]  /*d370*/  STG.E desc[UR36][R16.64], R5 ;  /* 0x0000000510007986 */ /* 0x001fe2000c101924 */
[----:B------:R-:W-:Y:S05]  /*d380*/  EXIT ;  /* 0x000000000000794d */ /* 0x000fea0003800000 */
.L_x_16659:
        /* <DEDUP_REMOVED lines=15> */
.L_x_42257:


//--------------------- .text._ZN2at6native27unrolled_elementwise_kernelINS0_13AUnaryFunctorIdddZZZNS0_19minimum_kernel_cudaERNS_18TensorIteratorBaseEENKUlvE0_clEvENKUlvE_clEvEUlddE_EESt5arrayIPcLm2EELi4E23TrivialOffsetCalculatorILi1EjESD_NS0_6memory12LoadWithCastILi1EEENSE_13StoreWithCastILi1EEEEEviT_T0_T2_T3_T4_T5_ --------------------------
	.section	.text._ZN2at6native27unrolled_elementwise_kernelINS0_13AUnaryFunctorIdddZZZNS0_19minimum_kernel_cudaERNS_18TensorIteratorBaseEENKUlvE0_clEvENKUlvE_clEvEUlddE_EESt5arrayIPcLm2EELi4E23TrivialOffsetCalculatorILi1EjESD_NS0_6memory12LoadWithCastILi1EEENSE_13StoreWithCastILi1EEEEEviT_T0_T2_T3_T4_T5_,"ax",@progbits
	.align	128
        .global         _ZN2at6native27unrolled_elementwise_kernelINS0_13AUnaryFunctorIdddZZZNS0_19minimum_kernel_cudaERNS_18TensorIteratorBaseEENKUlvE0_clEvENKUlvE_clEvEUlddE_EESt5arrayIPcLm2EELi4E23TrivialOffsetCalculatorILi1EjESD_NS0_6memory12LoadWithCastILi1EEENSE_13StoreWithCastILi1EEEEEviT_T0_T2_T3_T4_T5_
        .type           _ZN2at6native27unrolled_elementwise_kernelINS0_13AUnaryFunctorIdddZZZNS0_19minimum_kernel_cudaERNS_18TensorIteratorBaseEENKUlvE0_clEvENKUlvE_clEvEUlddE_EESt5arrayIPcLm2EELi4E23TrivialOffsetCalculatorILi1EjESD_NS0_6memory12LoadWithCastILi1EEENSE_13StoreWithCastILi1EEEEEviT_T0_T2_T3_T4_T5_,@function
        .size           _ZN2at6native27unrolled_elementwise_kernelINS0_13AUnaryFunctorIdddZZZNS0_19minimum_kernel_cudaERNS_18TensorIteratorBaseEENKUlvE0_clEvENKUlvE_clEvEUlddE_EESt5arrayIPcLm2EELi4E23TrivialOffsetCalculatorILi1EjESD_NS0_6memory12LoadWithCastILi1EEENSE_13StoreWithCastILi1EEEEEviT_T0_T2_T3_T4_T5_,(.L_x_42258 - _ZN2at6native27unrolled_elementwise_kernelINS0_13AUnaryFunctorIdddZZZNS0_19minimum_kernel_cudaERNS_18TensorIteratorBaseEENKUlvE0_clEvENKUlvE_clEvEUlddE_EESt5arrayIPcLm2EELi4E23TrivialOffsetCalculatorILi1EjESD_NS0_6memory12LoadWithCastILi1EEENSE_13StoreWithCastILi1EEEEEviT_T0_T2_T3_T4_T5_)
        .other          _ZN2at6native27unrolled_elementwise_kernelINS0_13AUnaryFunctorIdddZZZNS0_19minimum_kernel_cudaERNS_18TensorIteratorBaseEENKUlvE0_clEvENKUlvE_clEvEUlddE_EESt5arrayIPcLm2EELi4E23TrivialOffsetCalculatorILi1EjESD_NS0_6memory12LoadWithCastILi1EEENSE_13StoreWithCastILi1EEEEEviT_T0_T2_T3_T4_T5_,@"STO_CUDA_ENTRY STV_DEFAULT"
_ZN2at6native27unrolled_elementwise_kernelINS0_13AUnaryFunctorIdddZZZNS0_19minimum_kernel_cudaERNS_18TensorIteratorBaseEENKUlvE0_clEvENKUlvE_clEvEUlddE_EESt5arrayIPcLm2EELi4E23TrivialOffsetCalculatorILi1EjESD_NS0_6memory12LoadWithCastILi1EEENSE_13StoreWithCastILi1EEEEEviT_T0_T2_T3_T4_T5_:
.text._ZN2at6native27unrolled_elementwise_kernelINS0_13AUnaryFunctorIdddZZZNS0_19minimum_kernel_cudaERNS_18TensorIteratorBaseEENKUlvE0_clEvENKUlvE_clEvEUlddE_EESt5arrayIPcLm2EELi4E23TrivialOffsetCalculatorILi1EjESD_NS0_6memory12LoadWithCastILi1EEENSE_13StoreWithCastILi1EEEEEviT_T0_T2_T3_T4_T5_:
        /* <DEDUP_REMOVED lines=32> */
.L_x_16665:
[----:B------:R-:W2:Y:S02]  /*0200*/  LDG.E.U8 R4, desc[UR36][R4.64] ;  /* 0x0000002404047981 */ /* 0x000ea4000c1e1100 */
[----:B--2---:R0:W1:Y:S01]  /*0210*/  I2F.F64.U16 R30, R4 ;  /* 0x00000004001e7312 */ /* 0x0040620000101800 */
[----:B------:R-:W-:Y:S05]  /*0220*/  BRA `(.L_x_16667) ;  /* 0x0000000c00747947 */ /* 0x000fea0003800000 */
.L_x_16664:
        /* <DEDUP_REMOVED lines=9> */
.L_x_16669:
[----:B------:R-:W2:Y:S02]  /*02c0*/  LDG.E R4, desc[UR36][R4.64] ;  /* 0x0000002404047981 */ /* 0x000ea4000c1e1900 */
[----:B--2---:R1:W2:Y:S01]  /*02d0*/  I2F.F64 R30, R4 ;  /* 0x00000004001e7312 */ /* 0x0042a20000201c00 */
[----:B------:R-:W-:Y:S05]  /*02e0*/  BRA `(.L_x_16667) ;  /* 0x0000000c00447947 */ /* 0x000fea0003800000 */
.L_x_16668:
[----:B------:R-:W2:Y:S02]  /*02f0*/  LDG.E.U16 R4, desc[UR36][R4.64] ;  /* 0x0000002404047981 */ /* 0x000ea4000c1e1500 */
[----:B--2---:R3:W4:Y:S01]  /*0300*/  I2F.F64.S16 R30, R4 ;  /* 0x00000004001e7312 */ /* 0x0047220000101c00 */
[----:B------:R-:W-:Y:S05]  /*0310*/  BRA `(.L_x_16667) ;  /* 0x0000000c00387947 */ /* 0x000fea0003800000 */
.L_x_16663:
        /* <DEDUP_REMOVED lines=10> */
.L_x_16671:
[----:B------:R-:W2:Y:S02]  /*03c0*/  LDG.E.U16 R0, desc[UR36][R4.64] ;  /* 0x0000002404007981 */ /* 0x000ea4000c1e1500 */
[----:B--2---:R-:W-:-:S05]  /*03d0*/  HADD2.F32 R0, -RZ, R0.H0_H0 ;  /* 0x20000000ff007230 */ /* 0x004fca0000004100 */
[----:B------:R-:W-:-:S04]  /*03e0*/  FMUL.FTZ R0, R0, 1 ;  /* 0x3f80000000007820 */ /* 0x000fc80000410000 */
[----:B------:R0:W1:Y:S01]  /*03f0*/  F2F.F64.F32 R30, R0 ;  /* 0x00000000001e7310 */ /* 0x0000620000201800 */
[----:B------:R-:W-:Y:S05]  /*0400*/  BRA `(.L_x_16667) ;  /* 0x0000000800fc7947 */ /* 0x000fea0003800000 */
.L_x_16670:
        /* <DEDUP_REMOVED lines=10> */
.L_x_16673:
[----:B------:R-:W2:Y:S02]  /*04b0*/  LDG.E.U16 R4, desc[UR36][R4.64] ;  /* 0x0000002404047981 */ /* 0x000ea4000c1e1500 */
[----:B--2---:R-:W-:-:S05]  /*04c0*/  HADD2.F32 R0, -RZ, R4.H0_H0 ;  /* 0x20000004ff007230 */ /* 0x004fca0000004100 */
[----:B------:R-:W-:-:S04]  /*04d0*/  FMUL.FTZ R0, R0, 1 ;  /* 0x3f80000000007820 */ /* 0x000fc80000410000 */
[----:B------:R0:W1:Y:S01]  /*04e0*/  F2F.F64.F32 R30, R0 ;  /* 0x00000000001e7310 */ /* 0x0000620000201800 */
[----:B------:R-:W-:Y:S05]  /*04f0*/  BRA `(.L_x_16667) ;  /* 0x0000000800c07947 */ /* 0x000fea0003800000 */
.L_x_16672:
[----:B------:R0:W5:Y:S01]  /*0500*/  LDG.E.64 R30, desc[UR36][R4.64] ;  /* 0x00000024041e7981 */ /* 0x000162000c1e1b00 */
[----:B------:R-:W-:Y:S05]  /*0510*/  BRA `(.L_x_16667) ;  /* 0x0000000800b87947 */ /* 0x000fea0003800000 */
.L_x_16662:
        /* <DEDUP_REMOVED lines=13> */
.L_x_16676:
[----:B------:R0:W5:Y:S01]  /*05f0*/  LDG.E.64 R30, desc[UR36][R4.64] ;  /* 0x00000024041e7981 */ /* 0x000162000c1e1b00 */
[----:B------:R-:W-:Y:S05]  /*0600*/  BRA `(.L_x_16667) ;  /* 0x00000008007c7947 */ /* 0x000fea0003800000 */
.L_x_16675:
        /* <DEDUP_REMOVED lines=28> */
.L_x_16678:
        /* <DEDUP_REMOVED lines=16> */
.L_x_16677:
[----:B------:R-:W2:Y:S02]  /*08d0*/  LDG.E.U16 R0, desc[UR36][R4.64] ;  /* 0x0000002404007981 */ /* 0x000ea4000c1e1500 */
[----:B--2---:R-:W-:-:S04]  /*08e0*/  IMAD.U32 R0, R0, 0x10000, RZ ;  /* 0x0001000000007824 */ /* 0x004fc800078e00ff */
[----:B------:R-:W-:-:S04]  /*08f0*/  FMUL.FTZ R0, R0, 1 ;  /* 0x3f80000000007820 */ /* 0x000fc80000410000 */
[----:B------:R0:W1:Y:S01]  /*0900*/  F2F.F64.F32 R30, R0 ;  /* 0x00000000001e7310 */ /* 0x0000620000201800 */
[----:B------:R-:W-:Y:S05]  /*0910*/  BRA `(.L_x_16667) ;  /* 0x0000000400b87947 */ /* 0x000fea0003800000 */
.L_x_16674:
        /* <DEDUP_REMOVED lines=11> */
.L_x_16681:
        /* <DEDUP_REMOVED lines=21> */
.L_x_16685:
[----:B------:R-:W-:Y:S05]  /*0b20*/  BSYNC B1 ;  /* 0x0000000000017941 */ /* 0x000fea0003800000 */
.L_x_16684:
[----:B------:R-:W-:Y:S01]  /*0b30*/  LEA R5, R0, 0x3b800000, 0x17 ;  /* 0x3b80000000057811 */ /* 0x000fe200078eb8ff */
[----:B------:R-:W-:-:S05]  /*0b40*/  IMAD.SHL.U32 R0, R3, 0x100000, RZ ;  /* 0x0010000003007824 */ /* 0x000fca00078e00ff */
[----:B------:R-:W-:-:S07]  /*0b50*/  LOP3.LUT R0, R5, R0, R6, 0xfe, !PT ;  /* 0x0000000005007212 */ /* 0x000fce00078efe06 */
.L_x_16683:
[----:B------:R-:W-:Y:S05]  /*0b60*/  BSYNC B0 ;  /* 0x0000000000007941 */ /* 0x000fea0003800000 */
.L_x_16682:
[----:B------:R-:W-:-:S04]  /*0b70*/  FMUL.FTZ R0, R0, 1 ;  /* 0x3f80000000007820 */ /* 0x000fc80000410000 */
[----:B------:R0:W1:Y:S01]  /*0b80*/  F2F.F64.F32 R30, R0 ;  /* 0x00000000001e7310 */ /* 0x0000620000201800 */
[----:B------:R-:W-:Y:S05]  /*0b90*/  BRA `(.L_x_16667) ;  /* 0x0000000400187947 */ /* 0x000fea0003800000 */
.L_x_16680:
        /* <DEDUP_REMOVED lines=21> */
.L_x_16689:
[----:B------:R-:W-:Y:S05]  /*0cf0*/  BSYNC B1 ;  /* 0x0000000000017941 */ /* 0x000fea0003800000 */
.L_x_16688:
[----:B------:R-:W-:Y:S01]  /*0d00*/  LEA R5, R0, 0x37800000, 0x17 ;  /* 0x3780000000057811 */ /* 0x000fe200078eb8ff */
[----:B------:R-:W-:-:S05]  /*0d10*/  IMAD.SHL.U32 R0, R3, 0x200000, RZ ;  /* 0x0020000003007824 */ /* 0x000fca00078e00ff */
[----:B------:R-:W-:-:S07]  /*0d20*/  LOP3.LUT R0, R5, R0, R6, 0xfe, !PT ;  /* 0x0000000005007212 */ /* 0x000fce00078efe06 */
.L_x_16687:
[----:B------:R-:W-:Y:S05]  /*0d30*/  BSYNC B0 ;  /* 0x0000000000007941 */ /* 0x000fea0003800000 */
.L_x_16686:
[----:B------:R-:W-:-:S04]  /*0d40*/  FMUL.FTZ R0, R0, 1 ;  /* 0x3f80000000007820 */ /* 0x000fc80000410000 */
[----:B------:R0:W1:Y:S01]  /*0d50*/  F2F.F64.F32 R30, R0 ;  /* 0x00000000001e7310 */ /* 0x0000620000201800 */
[----:B------:R-:W-:Y:S05]  /*0d60*/  BRA `(.L_x_16667) ;  /* 0x0000000000a47947 */ /* 0x000fea0003800000 */
.L_x_16679:
        /* <DEDUP_REMOVED lines=14> */
.L_x_16693:
[----:B------:R-:W-:Y:S05]  /*0e50*/  BSYNC B0 ;  /* 0x0000000000007941 */ /* 0x000fea0003800000 */
.L_x_16692:
[----:B------:R-:W-:-:S04]  /*0e60*/  FMUL.FTZ R0, R0, 1 ;  /* 0x3f80000000007820 */ /* 0x000fc80000410000 */
[----:B------:R0:W1:Y:S01]  /*0e70*/  F2F.F64.F32 R30, R0 ;  /* 0x00000000001e7310 */ /* 0x0000620000201800 */
[----:B------:R-:W-:Y:S05]  /*0e80*/  BRA `(.L_x_16667) ;  /* 0x00000000005c7947 */ /* 0x000fea0003800000 */
.L_x_16666:
        /* <DEDUP_REMOVED lines=16> */
.L_x_16694:
[----:B------:R-:W-:Y:S01]  /*0f90*/  CS2R R30, SRZ ;  /* 0x00000000001e7805 */ /* 0x000fe2000001ff00 */
[----:B------:R-:W-:Y:S06]  /*0fa0*/  BRA `(.L_x_16667) ;  /* 0x0000000000147947 */ /* 0x000fec0003800000 */
.L_x_16691:
[----:B------:R-:W2:Y:S02]  /*0fb0*/  LDG.E.64 R30, desc[UR36][R4.64] ;  /* 0x00000024041e7981 */ /* 0x000ea4000c1e1b00 */
[----:B--2---:R-:W0:Y:S01]  /*0fc0*/  I2F.F64.U64 R30, R30 ;  /* 0x0000001e001e7312 */ /* 0x004e220000301800 */
[----:B------:R-:W-:Y:S05]  /*0fd0*/  BRA `(.L_x_16667) ;  /* 0x0000000000087947 */ /* 0x000fea0003800000 */
.L_x_16690:
[----:B------:R-:W2:Y:S02]  /*0fe0*/  LDG.E R4, desc[UR36][R4.64] ;  /* 0x0000002404047981 */ /* 0x000ea4000c1e1900 */
[----:B--2---:R0:W1:Y:S02]  /*0ff0*/  I2F.F64.U32 R30, R4 ;  /* 0x00000004001e7312 */ /* 0x0040640000201800 */
.L_x_16667:
[----:B------:R-:W3:Y:S02]  /*1000*/  S2R R16, SR_TID.X ;  /* 0x0000000000107919 */ /* 0x000ee40000002100 */
[----:B---3--:R-:W-:-:S07]  /*1010*/  VIADD R16, R16, 0x80 ;  /* 0x0000008010107836 */ /* 0x008fce0000000000 */
.L_x_16661:
[----:B------:R-:W-:Y:S05]  /*1020*/  BSYNC B6 ;  /* 0x0000000000067941 */ /* 0x000fea0003800000 */
.L_x_16660:
        /* <DEDUP_REMOVED lines=24> */
.L_x_16700:
[----:B------:R-:W3:Y:S02]  /*11b0*/  LDG.E.U8 R4, desc[UR36][R4.64] ;  /* 0x0000002404047981 */ /* 0x000ee4000c1e1100 */
[----:B---3--:R0:W1:Y:S01]  /*11c0*/  I2F.F64.U16 R32, R4 ;  /* 0x0000000400207312 */ /* 0x0080620000101800 */
[----:B------:R-:W-:Y:S05]  /*11d0*/  BRA `(.L_x_16702) ;  /* 0x0000000c00707947 */ /* 0x000fea0003800000 */
.L_x_16699:
        /* <DEDUP_REMOVED lines=9> */
.L_x_16704:
[----:B------:R-:W3:Y:S02]  /*1270*/  LDG.E R4, desc[UR36][R4.64] ;  /* 0x0000002404047981 */ /* 0x000ee4000c1e1900 */
[----:B---3--:R0:W1:Y:S01]  /*1280*/  I2F.F64 R32, R4 ;  /* 0x0000000400207312 */ /* 0x0080620000201c00 */
[----:B------:R-:W-:Y:S05]  /*1290*/  BRA `(.L_x_16702) ;  /* 0x0000000c00407947 */ /* 0x000fea0003800000 */
.L_x_16703:
[----:B------:R-:W3:Y:S02]  /*12a0*/  LDG.E.U16 R4, desc[UR36][R4.64] ;  /* 0x0000002404047981 */ /* 0x000ee4000c1e1500 */
[----:B---3--:R0:W1:Y:S01]  /*12b0*/  I2F.F64.S16 R32, R4 ;  /* 0x0000000400207312 */ /* 0x0080620000101c00 */
[----:B------:R-:W-:Y:S05]  /*12c0*/  BRA `(.L_x_16702) ;  /* 0x0000000c00347947 */ /* 0x000fea0003800000 */
.L_x_16698:
        /* <DEDUP_REMOVED lines=10> */
.L_x_16706:
[----:B------:R-:W3:Y:S02]  /*1370*/  LDG.E.U16 R0, desc[UR36][R4.64] ;  /* 0x0000002404007981 */ /* 0x000ee4000c1e1500 */
[----:B---3--:R-:W-:-:S05]  /*1380*/  HADD2.F32 R0, -RZ, R0.H0_H0 ;  /* 0x20000000ff007230 */ /* 0x008fca0000004100 */
[----:B------:R-:W-:-:S04]  /*1390*/  FMUL.FTZ R0, R0, 1 ;  /* 0x3f80000000007820 */ /* 0x000fc80000410000 */
[----:B------:R0:W1:Y:S01]  /*13a0*/  F2F.F64.F32 R32, R0 ;  /* 0x0000000000207310 */ /* 0x0000620000201800 */
[----:B------:R-:W-:Y:S05]  /*13b0*/  BRA `(.L_x_16702) ;  /* 0x0000000800f87947 */ /* 0x000fea0003800000 */
.L_x_16705:
        /* <DEDUP_REMOVED lines=10> */
.L_x_16708:
[----:B------:R-:W3:Y:S02]  /*1460*/  LDG.E.U16 R4, desc[UR36][R4.64] ;  /* 0x0000002404047981 */ /* 0x000ee4000c1e1500 */
[----:B---3--:R-:W-:-:S05]  /*1470*/  HADD2.F32 R0, -RZ, R4.H0_H0 ;  /* 0x20000004ff007230 */ /* 0x008fca0000004100 */
[----:B------:R-:W-:-:S04]  /*1480*/  FMUL.FTZ R0, R0, 1 ;  /* 0x3f80000000007820 */ /* 0x000fc80000410000 */
[----:B------:R0:W1:Y:S01]  /*1490*/  F2F.F64.F32 R32, R0 ;  /* 0x0000000000207310 */ /* 0x0000620000201800 */
[----:B------:R-:W-:Y:S05]  /*14a0*/  BRA `(.L_x_16702) ;  /* 0x0000000800bc7947 */ /* 0x000fea0003800000 */
.L_x_16707:
[----:B------:R0:W5:Y:S01]  /*14b0*/  LDG.E.64 R32, desc[UR36][R4.64] ;  /* 0x0000002404207981 */ /* 0x000162000c1e1b00 */
[----:B------:R-:W-:Y:S05]  /*14c0*/  BRA `(.L_x_16702) ;  /* 0x0000000800b47947 */ /* 0x000fea0003800000 */
.L_x_16697:
        /* <DEDUP_REMOVED lines=13> */
.L_x_16711:
[----:B------:R0:W5:Y:S01]  /*15a0*/  LDG.E.64 R32, desc[UR36][R4.64] ;  /* 0x0000002404207981 */ /* 0x000162000c1e1b00 */
[----:B------:R-:W-:Y:S05]  /*15b0*/  BRA `(.L_x_16702) ;  /* 0x0000000800787947 */ /* 0x000fea0003800000 */
.L_x_16710:
        /* <DEDUP_REMOVED lines=28> */
.L_x_16713:
        /* <DEDUP_REMOVED lines=15> */
.L_x_16712:
[----:B------:R-:W3:Y:S02]  /*1870*/  LDG.E.U16 R0, desc[UR36][R4.64] ;  /* 0x0000002404007981 */ /* 0x000ee4000c1e1500 */
[----:B---3--:R-:W-:-:S04]  /*1880*/  IMAD.U32 R0, R0, 0x10000, RZ ;  /* 0x0001000000007824 */ /* 0x008fc800078e00ff */
[----:B------:R-:W-:-:S04]  /*1890*/  FMUL.FTZ R0, R0, 1 ;  /* 0x3f80000000007820 */ /* 0x000fc80000410000 */
[----:B------:R0:W1:Y:S01]  /*18a0*/  F2F.F64.F32 R32, R0 ;  /* 0x0000000000207310 */ /* 0x0000620000201800 */
[----:B------:R-:W-:Y:S05]  /*18b0*/  BRA `(.L_x_16702) ;  /* 0x0000000400b87947 */ /* 0x000fea0003800000 */
.L_x_16709:
        /* <DEDUP_REMOVED lines=11> */
.L_x_16716:
        /* <DEDUP_REMOVED lines=21> */
.L_x_16720:
[----:B------:R-:W-:Y:S05]  /*1ac0*/  BSYNC B1 ;  /* 0x0000000000017941 */ /* 0x000fea0003800000 */
.L_x_16719:
[----:B------:R-:W-:Y:S01]  /*1ad0*/  LEA R5, R0, 0x3b800000, 0x17 ;  /* 0x3b80000000057811 */ /* 0x000fe200078eb8ff */
[----:B------:R-:W-:-:S05]  /*1ae0*/  IMAD.SHL.U32 R0, R3, 0x100000, RZ ;  /* 0x0010000003007824 */ /* 0x000fca00078e00ff */
[----:B------:R-:W-:-:S07]  /*1af0*/  LOP3.LUT R0, R5, R0, R6, 0xfe, !PT ;  /* 0x0000000005007212 */ /* 0x000fce00078efe06 */
.L_x_16718:
[----:B------:R-:W-:Y:S05]  /*1b00*/  BSYNC B0 ;  /* 0x0000000000007941 */ /* 0x000fea0003800000 */
.L_x_16717:
[----:B------:R-:W-:-:S04]  /*1b10*/  FMUL.FTZ R0, R0, 1 ;  /* 0x3f80000000007820 */ /* 0x000fc80000410000 */
[----:B------:R0:W1:Y:S01]  /*1b20*/  F2F.F64.F32 R32, R0 ;  /* 0x0000000000207310 */ /* 0x0000620000201800 */
[----:B------:R-:W-:Y:S05]  /*1b30*/  BRA `(.L_x_16702) ;  /* 0x0000000400187947 */ /* 0x000fea0003800000 */
.L_x_16715:
        /* <DEDUP_REMOVED lines=21> */
.L_x_16724:
[----:B------:R-:W-:Y:S05]  /*1c90*/  BSYNC B1 ;  /* 0x0000000000017941 */ /* 0x000fea0003800000 */
.L_x_16723:
[----:B------:R-:W-:Y:S01]  /*1ca0*/  LEA R5, R0, 0x37800000, 0x17 ;  /* 0x3780000000057811 */ /* 0x000fe200078eb8ff */
[----:B------:R-:W-:-:S05]  /*1cb0*/  IMAD.SHL.U32 R0, R3, 0x200000, RZ ;  /* 0x0020000003007824 */ /* 0x000fca00078e00ff */
[----:B------:R-:W-:-:S07]  /*1cc0*/  LOP3.LUT R0, R5, R0, R6, 0xfe, !PT ;  /* 0x0000000005007212 */ /* 0x000fce00078efe06 */
.L_x_16722:
[----:B------:R-:W-:Y:S05]  /*1cd0*/  BSYNC B0 ;  /* 0x0000000000007941 */ /* 0x000fea0003800000 */
.L_x_16721:
[----:B------:R-:W-:-:S04]  /*1ce0*/  FMUL.FTZ R0, R0, 1 ;  /* 0x3f80000000007820 */ /* 0x000fc80000410000 */
[----:B------:R0:W1:Y:S01]  /*1cf0*/  F2F.F64.F32 R32, R0 ;  /* 0x0000000000207310 */ /* 0x0000620000201800 */
[----:B------:R-:W-:Y:S05]  /*1d00*/  BRA `(.L_x_16702) ;  /* 0x0000000000a47947 */ /* 0x000fea0003800000 */
.L_x_16714:
        /* <DEDUP_REMOVED lines=14> */
.L_x_16728:
[----:B------:R-:W-:Y:S05]  /*1df0*/  BSYNC B0 ;  /* 0x0000000000007941 */ /* 0x000fea0003800000 */
.L_x_16727:
[----:B------:R-:W-:-:S04]  /*1e00*/  FMUL.FTZ R0, R0, 1 ;  /* 0x3f80000000007820 */ /* 0x000fc80000410000 */
[----:B------:R0:W1:Y:S01]  /*1e10*/  F2F.F64.F32 R32, R0 ;  /* 0x0000000000207310 */ /* 0x0000620000201800 */
[----:B------:R-:W-:Y:S05]  /*1e20*/  BRA `(.L_x_16702) ;  /* 0x00000000005c7947 */ /* 0x000fea0003800000 */
.L_x_16701:
        /* <DEDUP_REMOVED lines=16> */
.L_x_16729:
[----:B------:R-:W-:Y:S01]  /*1f30*/  CS2R R32, SRZ ;  /* 0x0000000000207805 */ /* 0x000fe2000001ff00 */
[----:B------:R-:W-:Y:S06]  /*1f40*/  BRA `(.L_x_16702) ;  /* 0x0000000000147947 */ /* 0x000fec0003800000 */
.L_x_16726:
[----:B------:R-:W3:Y:S02]  /*1f50*/  LDG.E.64 R32, desc[UR36][R4.64] ;  /* 0x0000002404207981 */ /* 0x000ee4000c1e1b00 */
[----:B---3--:R-:W0:Y:S01]  /*1f60*/  I2F.F64.U64 R32, R32 ;  /* 0x0000002000207312 */ /* 0x008e220000301800 */
[----:B------:R-:W-:Y:S05]  /*1f70*/  BRA `(.L_x_16702) ;  /* 0x0000000000087947 */ /* 0x000fea0003800000 */
.L_x_16725:
[----:B------:R-:W3:Y:S02]  /*1f80*/  LDG.E R4, desc[UR36][R4.64] ;  /* 0x0000002404047981 */ /* 0x000ee4000c1e1900 */
[----:B---3--:R0:W1:Y:S02]  /*1f90*/  I2F.F64.U32 R32, R4 ;  /* 0x0000000400207312 */ /* 0x0080640000201800 */
.L_x_16702:
[----:B------:R-:W-:-:S07]  /*1fa0*/  VIADD R16, R16, 0x80 ;  /* 0x0000008010107836 */ /* 0x000fce0000000000 */
.L_x_16696:
[----:B------:R-:W-:Y:S05]  /*1fb0*/  BSYNC B6 ;  /* 0x0000000000067941 */ /* 0x000fea0003800000 */
.L_x_16695:
        /* <DEDUP_REMOVED lines=26> */
.L_x_16735:
[----:B------:R-:W3:Y:S02]  /*2160*/  LDG.E.U8 R4, desc[UR36][R4.64] ;  /* 0x0000002404047981 */ /* 0x000ee4000c1e1100 */
[----:B---3--:R0:W1:Y:S01]  /*2170*/  I2F.F64.U16 R18, R4 ;  /* 0x0000000400127312 */ /* 0x0080620000101800 */
[----:B------:R-:W-:Y:S05]  /*2180*/  BRA `(.L_x_16737) ;  /* 0x0000000c00707947 */ /* 0x000fea0003800000 */
.L_x_16734:
        /* <DEDUP_REMOVED lines=9> */
.L_x_16739:
[----:B------:R-:W3:Y:S02]  /*2220*/  LDG.E R4, desc[UR36][R4.64] ;  /* 0x0000002404047981 */ /* 0x000ee4000c1e1900 */
[----:B---3--:R0:W1:Y:S01]  /*2230*/  I2F.F64 R18, R4 ;  /* 0x0000000400127312 */ /* 0x0080620000201c00 */
[----:B------:R-:W-:Y:S05]  /*2240*/  BRA `(.L_x_16737) ;  /* 0x0000000c00407947 */ /* 0x000fea0003800000 */
.L_x_16738:
[----:B------:R-:W3:Y:S02]  /*2250*/  LDG.E.U16 R4, desc[UR36][R4.64] ;  /* 0x0000002404047981 */ /* 0x000ee4000c1e1500 */
[----:B---3--:R0:W1:Y:S01]  /*2260*/  I2F.F64.S16 R18, R4 ;  /* 0x0000000400127312 */ /* 0x0080620000101c00 */
[----:B------:R-:W-:Y:S05]  /*2270*/  BRA `(.L_x_16737) ;  /* 0x0000000c00347947 */ /* 0x000fea0003800000 */
.L_x_16733:
        /* <DEDUP_REMOVED lines=10> */
.L_x_16741:
[----:B------:R-:W3:Y:S02]  /*2320*/  LDG.E.U16 R0, desc[UR36][R4.64] ;  /* 0x0000002404007981 */ /* 0x000ee4000c1e1500 */
[----:B---3--:R-:W-:-:S05]  /*2330*/  HADD2.F32 R0, -RZ, R0.H0_H0 ;  /* 0x20000000ff007230 */ /* 0x008fca0000004100 */
[----:B------:R-:W-:-:S04]  /*2340*/  FMUL.FTZ R0, R0, 1 ;  /* 0x3f80000000007820 */ /* 0x000fc80000410000 */
[----:B------:R0:W1:Y:S01]  /*2350*/  F2F.F64.F32 R18, R0 ;  /* 0x0000000000127310 */ /* 0x0000620000201800 */
[----:B------:R-:W-:Y:S05]  /*2360*/  BRA `(.L_x_16737) ;  /* 0x0000000800f87947 */ /* 0x000fea0003800000 */
.L_x_16740:
        /* <DEDUP_REMOVED lines=10> */
.L_x_16743:
[----:B------:R-:W3:Y:S02]  /*2410*/  LDG.E.U16 R4, desc[UR36][R4.64] ;  /* 0x0000002404047981 */ /* 0x000ee4000c1e1500 */
[----:B---3--:R-:W-:-:S05]  /*2420*/  HADD2.F32 R0, -RZ, R4.H0_H0 ;  /* 0x20000004ff007230 */ /* 0x008fca0000004100 */
[----:B------:R-:W-:-:S04]  /*2430*/  FMUL.FTZ R0, R0, 1 ;  /* 0x3f80000000007820 */ /* 0x000fc80000410000 */
[----:B------:R0:W1:Y:S01]  /*2440*/  F2F.F64.F32 R18, R0 ;  /* 0x0000000000127310 */ /* 0x0000620000201800 */
[----:B------:R-:W-:Y:S05]  /*2450*/  BRA `(.L_x_16737) ;  /* 0x0000000800bc7947 */ /* 0x000fea0003800000 */
.L_x_16742:
[----:B------:R0:W5:Y:S01]  /*2460*/  LDG.E.64 R18, desc[UR36][R4.64] ;  /* 0x0000002404127981 */ /* 0x000162000c1e1b00 */
[----:B------:R-:W-:Y:S05]  /*2470*/  BRA `(.L_x_16737) ;  /* 0x0000000800b47947 */ /* 0x000fea0003800000 */
.L_x_16732:
        /* <DEDUP_REMOVED lines=13> */
.L_x_16746:
[----:B------:R0:W5:Y:S01]  /*2550*/  LDG.E.64 R18, desc[UR36][R4.64] ;  /* 0x0000002404127981 */ /* 0x000162000c1e1b00 */
[----:B------:R-:W-:Y:S05]  /*2560*/  BRA `(.L_x_16737) ;  /* 0x0000000800787947 */ /* 0x000fea0003800000 */
.L_x_16745:
        /* <DEDUP_REMOVED lines=28> */
.L_x_16748:
        /* <DEDUP_REMOVED lines=15> */
.L_x_16747:
[----:B------:R-:W3:Y:S02]  /*2820*/  LDG.E.U16 R0, desc[UR36][R4.64] ;  /* 0x0000002404007981 */ /* 0x000ee4000c1e1500 */
[----:B---3--:R-:W-:-:S04]  /*2830*/  IMAD.U32 R0, R0, 0x10000, RZ ;  /* 0x0001000000007824 */ /* 0x008fc800078e00ff */
[----:B------:R-:W-:-:S04]  /*2840*/  FMUL.FTZ R0, R0, 1 ;  /* 0x3f80000000007820 */ /* 0x000fc80000410000 */
[----:B------:R0:W1:Y:S01]  /*2850*/  F2F.F64.F32 R18, R0 ;  /* 0x0000000000127310 */ /* 0x0000620000201800 */
[----:B------:R-:W-:Y:S05]  /*2860*/  BRA `(.L_x_16737) ;  /* 0x0000000400b87947 */ /* 0x000fea0003800000 */
.L_x_16744:
        /* <DEDUP_REMOVED lines=11> */
.L_x_16751:
        /* <DEDUP_REMOVED lines=21> */
.L_x_16755:
[----:B------:R-:W-:Y:S05]  /*2a70*/  BSYNC B1 ;  /* 0x0000000000017941 */ /* 0x000fea0003800000 */
.L_x_16754:
[----:B------:R-:W-:Y:S01]  /*2a80*/  LEA R5, R0, 0x3b800000, 0x17 ;  /* 0x3b80000000057811 */ /* 0x000fe200078eb8ff */
[----:B------:R-:W-:-:S05]  /*2a90*/  IMAD.SHL.U32 R0, R3, 0x100000, RZ ;  /* 0x0010000003007824 */ /* 0x000fca00078e00ff */
[----:B------:R-:W-:-:S07]  /*2aa0*/  LOP3.LUT R0, R5, R0, R6, 0xfe, !PT ;  /* 0x0000000005007212 */ /* 0x000fce00078efe06 */
.L_x_16753:
[----:B------:R-:W-:Y:S05]  /*2ab0*/  BSYNC B0 ;  /* 0x0000000000007941 */ /* 0x000fea0003800000 */
.L_x_16752:
[----:B------:R-:W-:-:S04]  /*2ac0*/  FMUL.FTZ R0, R0, 1 ;  /* 0x3f80000000007820 */ /* 0x000fc80000410000 */
[----:B------:R3:W0:Y:S01]  /*2ad0*/  F2F.F64.F32 R18, R0 ;  /* 0x0000000000127310 */ /* 0x0006220000201800 */
[----:B------:R-:W-:Y:S05]  /*2ae0*/  BRA `(.L_x_16737) ;  /* 0x0000000400187947 */ /* 0x000fea0003800000 */
.L_x_16750:
        /* <DEDUP_REMOVED lines=21> */
.L_x_16759:
[----:B------:R-:W-:Y:S05]  /*2c40*/  BSYNC B1 ;  /* 0x0000000000017941 */ /* 0x000fea0003800000 */
.L_x_16758:
[----:B------:R-:W-:Y:S01]  /*2c50*/  LEA R5, R0, 0x37800000, 0x17 ;  /* 0x3780000000057811 */ /* 0x000fe200078eb8ff */
[----:B------:R-:W-:-:S05]  /*2c60*/  IMAD.SHL.U32 R0, R3, 0x200000, RZ ;  /* 0x0020000003007824 */ /* 0x000fca00078e00ff */
[----:B------:R-:W-:-:S07]  /*2c70*/  LOP3.LUT R0, R5, R0, R6, 0xfe, !PT ;  /* 0x0000000005007212 */ /* 0x000fce00078efe06 */
.L_x_16757:
[----:B------:R-:W-:Y:S05]  /*2c80*/  BSYNC B0 ;  /* 0x0000000000007941 */ /* 0x000fea0003800000 */
.L_x_16756:
[----:B------:R-:W-:-:S04]  /*2c90*/  FMUL.FTZ R0, R0, 1 ;  /* 0x3f80000000007820 */ /* 0x000fc80000410000 */
[----:B------:R0:W1:Y:S01]  /*2ca0*/  F2F.F64.F32 R18, R0 ;  /* 0x0000000000127310 */ /* 0x0000620000201800 */
[----:B------:R-:W-:Y:S05]  /*2cb0*/  BRA `(.L_x_16737) ;  /* 0x0000000000a47947 */ /* 0x000fea0003800000 */
.L_x_16749:
        /* <DEDUP_REMOVED lines=14> */
.L_x_16763:
[----:B------:R-:W-:Y:S05]  /*2da0*/  BSYNC B0 ;  /* 0x0000000000007941 */ /* 0x000fea0003800000 */
.L_x_16762:
[----:B------:R-:W-:-:S04]  /*2db0*/  FMUL.FTZ R0, R0, 1 ;  /* 0x3f80000000007820 */ /* 0x000fc80000410000 */
[----:B------:R0:W1:Y:S01]  /*2dc0*/  F2F.F64.F32 R18, R0 ;  /* 0x0000000000127310 */ /* 0x0000620000201800 */
[----:B------:R-:W-:Y:S05]  /*2dd0*/  BRA `(.L_x_16737) ;  /* 0x00000000005c7947 */ /* 0x000fea0003800000 */
.L_x_16736:
        /* <DEDUP_REMOVED lines=16> */
.L_x_16764:
[----:B------:R-:W-:Y:S01]  /*2ee0*/  CS2R R18, SRZ ;  /* 0x0000000000127805 */ /* 0x000fe2000001ff00 */
[----:B------:R-:W-:Y:S06]  /*2ef0*/  BRA `(.L_x_16737) ;  /* 0x0000000000147947 */ /* 0x000fec0003800000 */
.L_x_16761:
[----:B------:R-:W3:Y:S02]  /*2f00*/  LDG.E.64 R18, desc[UR36][R4.64] ;  /* 0x0000002404127981 */ /* 0x000ee4000c1e1b00 */
[----:B---3--:R-:W0:Y:S01]  /*2f10*/  I2F.F64.U64 R18, R18 ;  /* 0x0000001200127312 */ /* 0x008e220000301800 */
[----:B------:R-:W-:Y:S05]  /*2f20*/  BRA `(.L_x_16737) ;  /* 0x0000000000087947 */ /* 0x000fea0003800000 */
.L_x_16760:
[----:B------:R-:W3:Y:S02]  /*2f30*/  LDG.E R4, desc[UR36][R4.64] ;  /* 0x0000002404047981 */ /* 0x000ee4000c1e1900 */
[----:B---3--:R0:W1:Y:S02]  /*2f40*/  I2F.F64.U32 R18, R4 ;  /* 0x0000000400127312 */ /* 0x0080640000201800 */
.L_x_16737:
[----:B------:R-:W-:-:S07]  /*2f50*/  VIADD R16, R16, 0x80 ;  /* 0x0000008010107836 */ /* 0x000fce0000000000 */
.L_x_16731:
[----:B------:R-:W-:Y:S05]  /*2f60*/  BSYNC B6 ;  /* 0x0000000000067941 */ /* 0x000fea0003800000 */
.L_x_16730:
        /* <DEDUP_REMOVED lines=23> */
.L_x_16770:
[----:B------:R-:W3:Y:S02]  /*30e0*/  LDG.E.U8 R4, desc[UR36][R4.64] ;  /* 0x0000002404047981 */ /* 0x000ee4000c1e1100 */
[----:B---3--:R0:W1:Y:S01]  /*30f0*/  I2F.F64.U16 R26, R4 ;  /* 0x00000004001a7312 */ /* 0x0080620000101800 */
[----:B------:R-:W-:Y:S05]  /*3100*/  BRA `(.L_x_16766) ;  /* 0x0000000c006c7947 */ /* 0x000fea0003800000 */
.L_x_16769:
        /* <DEDUP_REMOVED lines=9> */
.L_x_16773:
[----:B------:R-:W3:Y:S02]  /*31a0*/  LDG.E R4, desc[UR36][R4.64] ;  /* 0x0000002404047981 */ /* 0x000ee4000c1e1900 */
[----:B---3--:R0:W1:Y:S01]  /*31b0*/  I2F.F64 R26, R4 ;  /* 0x00000004001a7312 */ /* 0x0080620000201c00 */
[----:B------:R-:W-:Y:S05]  /*31c0*/  BRA `(.L_x_16766) ;  /* 0x0000000c003c7947 */ /* 0x000fea0003800000 */
.L_x_16772:
[----:B------:R-:W3:Y:S02]  /*31d0*/  LDG.E.U16 R4, desc[UR36][R4.64] ;  /* 0x0000002404047981 */ /* 0x000ee4000c1e1500 */
[----:B---3--:R0:W1:Y:S01]  /*31e0*/  I2F.F64.S16 R26, R4 ;  /* 0x00000004001a7312 */ /* 0x0080620000101c00 */
[----:B------:R-:W-:Y:S05]  /*31f0*/  BRA `(.L_x_16766) ;  /* 0x0000000c00307947 */ /* 0x000fea0003800000 */
.L_x_16768:
        /* <DEDUP_REMOVED lines=10> */
.L_x_16775:
[----:B------:R-:W3:Y:S02]  /*32a0*/  LDG.E.U16 R0, desc[UR36][R4.64] ;  /* 0x0000002404007981 */ /* 0x000ee4000c1e1500 */
[----:B---3--:R-:W-:-:S05]  /*32b0*/  HADD2.F32 R0, -RZ, R0.H0_H0 ;  /* 0x20000000ff007230 */ /* 0x008fca0000004100 */
[----:B------:R-:W-:-:S04]  /*32c0*/  FMUL.FTZ R0, R0, 1 ;  /* 0x3f80000000007820 */ /* 0x000fc80000410000 */
[----:B------:R0:W1:Y:S01]  /*32d0*/  F2F.F64.F32 R26, R0 ;  /* 0x00000000001a7310 */ /* 0x0000620000201800 */
[----:B------:R-:W-:Y:S05]  /*32e0*/  BRA `(.L_x_16766) ;  /* 0x0000000800f47947 */ /* 0x000fea0003800000 */
.L_x_16774:
        /* <DEDUP_REMOVED lines=10> */
.L_x_16777:
[----:B------:R-:W3:Y:S02]  /*3390*/  LDG.E.U16 R4, desc[UR36][R4.64] ;  /* 0x0000002404047981 */ /* 0x000ee4000c1e1500 */
[----:B---3--:R-:W-:-:S05]  /*33a0*/  HADD2.F32 R0, -RZ, R4.H0_H0 ;  /* 0x20000004ff007230 */ /* 0x008fca0000004100 */
[----:B------:R-:W-:-:S04]  /*33b0*/  FMUL.FTZ R0, R0, 1 ;  /* 0x3f80000000007820 */ /* 0x000fc80000410000 */
[----:B------:R0:W1:Y:S01]  /*33c0*/  F2F.F64.F32 R26, R0 ;  /* 0x00000000001a7310 */ /* 0x0000620000201800 */
[----:B------:R-:W-:Y:S05]  /*33d0*/  BRA `(.L_x_16766) ;  /* 0x0000000800b87947 */ /* 0x000fea0003800000 */
.L_x_16776:
[----:B------:R0:W5:Y:S01]  /*33e0*/  LDG.E.64 R26, desc[UR36][R4.64] ;  /* 0x00000024041a7981 */ /* 0x000162000c1e1b00 */
[----:B------:R-:W-:Y:S05]  /*33f0*/  BRA `(.L_x_16766) ;  /* 0x0000000800b07947 */ /* 0x000fea0003800000 */
.L_x_16767:
        /* <DEDUP_REMOVED lines=13> */
.L_x_16780:
[----:B------:R0:W5:Y:S01]  /*34d0*/  LDG.E.64 R26, desc[UR36][R4.64] ;  /* 0x00000024041a7981 */ /* 0x000162000c1e1b00 */
[----:B------:R-:W-:Y:S05]  /*34e0*/  BRA `(.L_x_16766) ;  /* 0x0000000800747947 */ /* 0x000fea0003800000 */
.L_x_16779:
        /* <DEDUP_REMOVED lines=28> */
.L_x_16782:
        /* <DEDUP_REMOVED lines=15> */
.L_x_16781:
[----:B------:R-:W3:Y:S02]  /*37a0*/  LDG.E.U16 R0, desc[UR36][R4.64] ;  /* 0x0000002404007981 */ /* 0x000ee4000c1e1500 */
[----:B---3--:R-:W-:-:S04]  /*37b0*/  IMAD.U32 R0, R0, 0x10000, RZ ;  /* 0x0001000000007824 */ /* 0x008fc800078e00ff */
[----:B------:R-:W-:-:S04]  /*37c0*/  FMUL.FTZ R0, R0, 1 ;  /* 0x3f80000000007820 */ /* 0x000fc80000410000 */
[----:B------:R0:W1:Y:S01]  /*37d0*/  F2F.F64.F32 R26, R0 ;  /* 0x00000000001a7310 */ /* 0x0000620000201800 */
[----:B------:R-:W-:Y:S05]  /*37e0*/  BRA `(.L_x_16766) ;  /* 0x0000000400b47947 */ /* 0x000fea0003800000 */
.L_x_16778:
        /* <DEDUP_REMOVED lines=11> */
.L_x_16785:
        /* <DEDUP_REMOVED lines=21> */
.L_x_16789:
[----:B------:R-:W-:Y:S05]  /*39f0*/  BSYNC B1 ;  /* 0x0000000000017941 */ /* 0x000fea0003800000 */
.L_x_16788:
[----:B------:R-:W-:Y:S01]  /*3a00*/  LEA R3, R0, 0x3b800000, 0x17 ;  /* 0x3b80000000037811 */ /* 0x000fe200078eb8ff */
[----:B------:R-:W-:-:S05]  /*3a10*/  IMAD.SHL.U32 R0, R2, 0x100000, RZ ;  /* 0x0010000002007824 */ /* 0x000fca00078e00ff */
[----:B------:R-:W-:-:S07]  /*3a20*/  LOP3.LUT R0, R3, R0, R4, 0xfe, !PT ;  /* 0x0000000003007212 */ /* 0x000fce00078efe04 */
.L_x_16787:
[----:B------:R-:W-:Y:S05]  /*3a30*/  BSYNC B0 ;  /* 0x0000000000007941 */ /* 0x000fea0003800000 */
.L_x_16786:
[----:B------:R-:W-:-:S04]  /*3a40*/  FMUL.FTZ R0, R0, 1 ;  /* 0x3f80000000007820 */ /* 0x000fc80000410000 */
[----:B------:R0:W1:Y:S01]  /*3a50*/  F2F.F64.F32 R26, R0 ;  /* 0x00000000001a7310 */ /* 0x0000620000201800 */
[----:B------:R-:W-:Y:S05]  /*3a60*/  BRA `(.L_x_16766) ;  /* 0x0000000400147947 */ /* 0x000fea0003800000 */
.L_x_16784:
        /* <DEDUP_REMOVED lines=21> */
.L_x_16793:
[----:B------:R-:W-:Y:S05]  /*3bc0*/  BSYNC B1 ;  /* 0x0000000000017941 */ /* 0x000fea0003800000 */
.L_x_16792:
[----:B------:R-:W-:Y:S01]  /*3bd0*/  LEA R3, R0, 0x37800000, 0x17 ;  /* 0x3780000000037811 */ /* 0x000fe200078eb8ff */
[----:B------:R-:W-:-:S05]  /*3be0*/  IMAD.SHL.U32 R0, R2, 0x200000, RZ ;  /* 0x0020000002007824 */ /* 0x000fca00078e00ff */
[----:B------:R-:W-:-:S07]  /*3bf0*/  LOP3.LUT R0, R3, R0, R4, 0xfe, !PT ;  /* 0x0000000003007212 */ /* 0x000fce00078efe04 */
.L_x_16791:
[----:B------:R-:W-:Y:S05]  /*3c00*/  BSYNC B0 ;  /* 0x0000000000007941 */ /* 0x000fea0003800000 */
.L_x_16790:
[----:B------:R-:W-:-:S04]  /*3c10*/  FMUL.FTZ R0, R0, 1 ;  /* 0x3f80000000007820 */ /* 0x000fc80000410000 */
[----:B------:R0:W1:Y:S01]  /*3c20*/  F2F.F64.F32 R26, R0 ;  /* 0x00000000001a7310 */ /* 0x0000620000201800 */
[----:B------:R-:W-:Y:S05]  /*3c30*/  BRA `(.L_x_16766) ;  /* 0x0000000000a07947 */ /* 0x000fea0003800000 */
.L_x_16783:
        /* <DEDUP_REMOVED lines=14> */
.L_x_16797:
[----:B------:R-:W-:Y:S05]  /*3d20*/  BSYNC B0 ;  /* 0x0000000000007941 */ /* 0x000fea0003800000 */
.L_x_16796:
[----:B------:R-:W-:-:S04]  /*3d30*/  FMUL.FTZ R0, R0, 1 ;  /* 0x3f80000000007820 */ /* 0x000fc80000410000 */
[----:B------:R0:W1:Y:S01]  /*3d40*/  F2F.F64.F32 R26, R0 ;  /* 0x00000000001a7310 */ /* 0x0000620000201800 */
[----:B------:R-:W-:Y:S05]  /*3d50*/  BRA `(.L_x_16766) ;  /* 0x0000000000587947 */ /* 0x000fea0003800000 */
.L_x_16771:
        /* <DEDUP_REMOVED lines=16> */
.L_x_16798:
[----:B------:R-:W-:Y:S05]  /*3e60*/  BRA `(.L_x_16766) ;  /* 0x0000000000147947 */ /* 0x000fea0003800000 */
.L_x_16795:
[----:B------:R-:W3:Y:S02]  /*3e70*/  LDG.E.64 R26, desc[UR36][R4.64] ;  /* 0x00000024041a7981 */ /* 0x000ee4000c1e1b00 */
[----:B---3--:R-:W0:Y:S01]  /*3e80*/  I2F.F64.U64 R26, R26 ;  /* 0x0000001a001a7312 */ /* 0x008e220000301800 */
[----:B------:R-:W-:Y:S05]  /*3e90*/  BRA `(.L_x_16766) ;  /* 0x0000000000087947 */ /* 0x000fea0003800000 */
.L_x_16794:
[----:B------:R-:W3:Y:S02]  /*3ea0*/  LDG.E R4, desc[UR36][R4.64] ;  /* 0x0000002404047981 */ /* 0x000ee4000c1e1900 */
[----:B---3--:R0:W1:Y:S02]  /*3eb0*/  I2F.F64.U32 R26, R4 ;  /* 0x00000004001a7312 */ /* 0x0080640000201800 */
.L_x_16766:
[----:B------:R-:W-:Y:S05]  /*3ec0*/  BSYNC B6 ;  /* 0x0000000000067941 */ /* 0x000fea0003800000 */
.L_x_16765:
[----:B0-----:R-:W0:Y:S01]  /*3ed0*/  LDC.64 R2, c[0x0][0x220] ;  /* 0x00008800ff027b82 */ /* 0x001e220000000a00 */
[----:B------:R-:W-:Y:S02]  /*3ee0*/  ULDC.64 UR4, c[0x0][0x220] ;  /* 0x0000880000047ab9 */ /* 0x000fe40000000a00 */
[----:B------:R-:W-:Y:S02]  /*3ef0*/  IMAD.U32 R28, RZ, RZ, UR4 ;  /* 0x00000004ff1c7e24 */ /* 0x000fe4000f8e00ff */
[----:B------:R-:W-:Y:S02]  /*3f00*/  IMAD.U32 R29, RZ, RZ, UR5 ;  /* 0x00000005ff1d7e24 */ /* 0x000fe4000f8e00ff */
[----:B------:R-:W-:Y:S02]  /*3f10*/  IMAD.U32 R24, RZ, RZ, UR4 ;  /* 0x00000004ff187e24 */ /* 0x000fe4000f8e00ff */
[----:B------:R-:W-:Y:S02]  /*3f20*/  IMAD.U32 R25, RZ, RZ, UR5 ;  /* 0x00000005ff197e24 */ /* 0x000fe4000f8e00ff */
[----:B------:R-:W-:-:S02]  /*3f30*/  IMAD.U32 R16, RZ, RZ, UR4 ;  /* 0x00000004ff107e24 */ /* 0x000fc4000f8e00ff */
[----:B------:R-:W-:Y:S02]  /*3f40*/  IMAD.U32 R17, RZ, RZ, UR5 ;  /* 0x00000005ff117e24 */ /* 0x000fe4000f8e00ff */
[----:B-1----:R-:W-:Y:S02]  /*3f50*/  IMAD.U32 R4, RZ, RZ, UR4 ;  /* 0x00000004ff047e24 */ /* 0x002fe4000f8e00ff */
[----:B------:R-:W-:Y:S01]  /*3f60*/  IMAD.U32 R5, RZ, RZ, UR5 ;  /* 0x00000005ff057e24 */ /* 0x000fe2000f8e00ff */
[----:B0-----:R-:W-:-:S14]  /*3f70*/  DSETP.NAN.AND P0, PT, R2, R2, PT ;  /* 0x000000020200722a */ /* 0x001fdc0003f08000 */
[----:B------:R-:W-:Y:S05]  /*3f80*/  @P0 BRA `(.L_x_16799) ;  /* 0x00000004002c0947 */ /* 0x000fea0003800000 */
[----:B------:R-:W0:Y:S01]  /*3f90*/  S2R R8, SR_TID.X ;  /* 0x0000000000087919 */ /* 0x000e220000002100 */
[----:B------:R-:W-:Y:S01]  /*3fa0*/  BSSY B0, `(.L_x_16800) ;  /* 0x0000017000007945 */ /* 0x000fe20003800000 */
[CC--:B0-----:R-:W-:Y:S01]  /*3fb0*/  ISETP.GE.AND P3, PT, R8.reuse, R23.reuse, PT ;  /* 0x000000170800720c */ /* 0x0c1fe20003f66270 */
[C---:B------:R-:W-:Y:S02]  /*3fc0*/  VIADD R10, R8.reuse, 0x80 ;  /* 0x00000080080a7836 */ /* 0x040fe40000000000 */
[C---:B---3--:R-:W-:Y:S02]  /*3fd0*/  VIADD R0, R8.reuse, 0x100 ;  /* 0x0000010008007836 */ /* 0x048fe40000000000 */
[----:B------:R-:W-:Y:S01]  /*3fe0*/  VIADD R6, R8, 0x180 ;  /* 0x0000018008067836 */ /* 0x000fe20000000000 */
[-C--:B------:R-:W-:Y:S02]  /*3ff0*/  ISETP.GE.AND P2, PT, R10, R23.reuse, PT ;  /* 0x000000170a00720c */ /* 0x080fe40003f46270 */
[----:B------:R-:W-:-:S02]  /*4000*/  ISETP.GE.AND P1, PT, R0, R23, PT ;  /* 0x000000170000720c */ /* 0x000fc40003f26270 */
[----:B------:R-:W-:-:S03]  /*4010*/  ISETP.GE.AND P0, PT, R6, R23, PT ;  /* 0x000000170600720c */ /* 0x000fc60003f06270 */
[----:B------:R-:W-:Y:S10]  /*4020*/  @P3 BRA `(.L_x_16801) ;  /* 0x0000000000383947 */ /* 0x000ff40003800000 */
[----:B--2-45:R-:W-:-:S14]  /*4030*/  DSETP.NAN.AND P3, PT, R30, R30, PT ;  /* 0x0000001e1e00722a */ /* 0x034fdc0003f68000 */
[----:B------:R-:W-:Y:S01]  /*4040*/  @!P3 DSETP.MIN.AND P4, P5, R30, R2, PT ;  /* 0x000000021e00b22a */ /* 0x000fe20003d80000 */
[----:B------:R-:W-:Y:S02]  /*4050*/  @!P3 IMAD.MOV.U32 R4, RZ, RZ, R31 ;  /* 0x000000ffff04b224 */ /* 0x000fe400078e001f */
[----:B------:R-:W-:Y:S02]  /*4060*/  @!P3 IMAD.MOV.U32 R5, RZ, RZ, R3 ;  /* 0x000000ffff05b224 */ /* 0x000fe400078e0003 */
[----:B------:R-:W-:-:S03]  /*4070*/  @!P3 IMAD.MOV.U32 R0, RZ, RZ, R30 ;  /* 0x000000ffff00b224 */ /* 0x000fc600078e001e */
[----:B------:R-:W-:Y:S01]  /*4080*/  @!P3 FSEL R6, R4, R5, P4 ;  /* 0x000000050406b208 */ /* 0x000fe20002000000 */
[----:B------:R-:W-:Y:S01]  /*4090*/  IMAD.MOV.U32 R4, RZ, RZ, R30 ;  /* 0x000000ffff047224 */ /* 0x000fe200078e001e */
[----:B------:R-:W-:Y:S01]  /*40a0*/  @!P3 LOP3.LUT R7, R5, 0x80000, RZ, 0xfc, !PT ;  /* 0x000800000507b812 */ /* 0x000fe200078efcff */
[----:B------:R-:W-:-:S03]  /*40b0*/  @!P3 IMAD.MOV.U32 R5, RZ, RZ, R2 ;  /* 0x000000ffff05b224 */ /* 0x000fc600078e0002 */
[----:B------:R-:W-:Y:S02]  /*40c0*/  @!P3 SEL R7, R7, R6, P5 ;  /* 0x000000060707b207 */ /* 0x000fe40002800000 */
[----:B------:R-:W-:Y:S01]  /*40d0*/  @!P3 SEL R0, R0, R5, P4 ;  /* 0x000000050000b207 */ /* 0x000fe20002000000 */
[----:B------:R-:W-:Y:S02]  /*40e0*/  IMAD.MOV.U32 R5, RZ, RZ, R31 ;  /* 0x000000ffff057224 */ /* 0x000fe400078e001f */
[----:B------:R-:W-:Y:S02]  /*40f0*/  @!P3 IMAD.MOV.U32 R5, RZ, RZ, R7 ;  /* 0x000000ffff05b224 */ /* 0x000fe400078e0007 */
[----:B------:R-:W-:-:S07]  /*4100*/  @!P3 IMAD.MOV.U32 R4, RZ, RZ, R0 ;  /* 0x000000ffff04b224 */ /* 0x000fce00078e0000 */
.L_x_16801:
[----:B------:R-:W-:Y:S05]  /*4110*/  BSYNC B0 ;  /* 0x0000000000007941 */ /* 0x000fea0003800000 */
.L_x_16800:
[----:B------:R-:W-:Y:S04]  /*4120*/  BSSY B0, `(.L_x_16802) ;  /* 0x0000010000007945 */ /* 0x000fe80003800000 */
[----:B------:R-:W-:Y:S05]  /*4130*/  @P2 BRA `(.L_x_16803) ;  /* 0x0000000000382947 */ /* 0x000fea0003800000 */
[----:B-----5:R-:W-:Y:S01]  /*4140*/  DSETP.NAN.AND P2, PT, R32, R32, PT ;  /* 0x000000202000722a */ /* 0x020fe20003f48000 */
[----:B------:R-:W-:Y:S02]  /*4150*/  IMAD.MOV.U32 R16, RZ, RZ, R32 ;  /* 0x000000ffff107224 */ /* 0x000fe400078e0020 */
[----:B------:R-:W-:-:S11]  /*4160*/  IMAD.MOV.U32 R17, RZ, RZ, R33 ;  /* 0x000000ffff117224 */ /* 0x000fd600078e0021 */
[----:B------:R-:W-:Y:S01]  /*4170*/  @!P2 DSETP.MIN.AND P3, P4, R32, R2, PT ;  /* 0x000000022000a22a */ /* 0x000fe20003c60000 */
[----:B------:R-:W-:Y:S02]  /*4180*/  @!P2 IMAD.MOV.U32 R6, RZ, RZ, R33 ;  /* 0x000000ffff06a224 */ /* 0x000fe400078e0021 */
[----:B------:R-:W-:Y:S02]  /*4190*/  @!P2 IMAD.MOV.U32 R7, RZ, RZ, R3 ;  /* 0x000000ffff07a224 */ /* 0x000fe400078e0003 */
[----:B------:R-:W-:-:S03]  /*41a0*/  @!P2 IMAD.MOV.U32 R0, RZ, RZ, R32 ;  /* 0x000000ffff00a224 */ /* 0x000fc600078e0020 */
[----:B------:R-:W-:Y:S02]  /*41b0*/  @!P2 FSEL R6, R6, R7, P3 ;  /* 0x000000070606a208 */ /* 0x000fe40001800000 */
[----:B------:R-:W-:Y:S01]  /*41c0*/  @!P2 LOP3.LUT R9, R7, 0x80000, RZ, 0xfc, !PT ;  /* 0x000800000709a812 */ /* 0x000fe200078efcff */
[----:B------:R-:W-:-:S03]  /*41d0*/  @!P2 IMAD.MOV.U32 R7, RZ, RZ, R2 ;  /* 0x000000ffff07a224 */ /* 0x000fc600078e0002 */
[----:B------:R-:W-:Y:S02]  /*41e0*/  @!P2 SEL R9, R9, R6, P4 ;  /* 0x000000060909a207 */ /* 0x000fe40002000000 */
[----:B------:R-:W-:-:S03]  /*41f0*/  @!P2 SEL R0, R0, R7, P3 ;  /* 0x000000070000a207 */ /* 0x000fc60001800000 */
[----:B------:R-:W-:Y:S02]  /*4200*/  @!P2 IMAD.MOV.U32 R17, RZ, RZ, R9 ;  /* 0x000000ffff11a224 */ /* 0x000fe400078e0009 */
[----:B------:R-:W-:-:S07]  /*4210*/  @!P2 IMAD.MOV.U32 R16, RZ, RZ, R0 ;  /* 0x000000ffff10a224 */ /* 0x000fce00078e0000 */
.L_x_16803:
[----:B------:R-:W-:Y:S05]  /*4220*/  BSYNC B0 ;  /* 0x0000000000007941 */ /* 0x000fea0003800000 */
.L_x_16802:
        /* <DEDUP_REMOVED lines=16> */
.L_x_16805:
[----:B------:R-:W-:Y:S05]  /*4330*/  BSYNC B0 ;  /* 0x0000000000007941 */ /* 0x000fea0003800000 */
.L_x_16804:
[----:B------:R-:W-:Y:S04]  /*4340*/  BSSY B0, `(.L_x_16799) ;  /* 0x000000f000007945 */ /* 0x000fe80003800000 */
[----:B------:R-:W-:Y:S05]  /*4350*/  @P0 BRA `(.L_x_16806) ;  /* 0x0000000000340947 */ /* 0x000fea0003800000 */
[----:B-----5:R-:W-:Y:S01]  /*4360*/  DSETP.NAN.AND P0, PT, R26, R26, PT ;  /* 0x0000001a1a00722a */ /* 0x020fe20003f08000 */
[----:B------:R-:W-:Y:S02]  /*4370*/  IMAD.MOV.U32 R28, RZ, RZ, R26 ;  /* 0x000000ffff1c7224 */ /* 0x000fe400078e001a */
[----:B------:R-:W-:-:S11]  /*4380*/  IMAD.MOV.U32 R29, RZ, RZ, R27 ;  /* 0x000000ffff1d7224 */ /* 0x000fd600078e001b */
[----:B------:R-:W-:Y:S01]  /*4390*/  @!P0 DSETP.MIN.AND P1, P2, R26, R2, PT ;  /* 0x000000021a00822a */ /* 0x000fe20003a20000 */
[----:B------:R-:W-:Y:S02]  /*43a0*/  @!P0 IMAD.MOV.U32 R0, RZ, RZ, R27 ;  /* 0x000000ffff008224 */ /* 0x000fe400078e001b */
[----:B------:R-:W-:-:S03]  /*43b0*/  @!P0 IMAD.MOV.U32 R7, RZ, RZ, R2 ;  /* 0x000000ffff078224 */ /* 0x000fc600078e0002 */
[----:B------:R-:W-:Y:S01]  /*43c0*/  @!P0 FSEL R2, R0, R3, P1 ;  /* 0x0000000300028208 */ /* 0x000fe20000800000 */
[----:B------:R-:W-:Y:S01]  /*43d0*/  @!P0 IMAD.MOV.U32 R0, RZ, RZ, R26 ;  /* 0x000000ffff008224 */ /* 0x000fe200078e001a */
[----:B------:R-:W-:-:S04]  /*43e0*/  @!P0 LOP3.LUT R3, R3, 0x80000, RZ, 0xfc, !PT ;  /* 0x0008000003038812 */ /* 0x000fc800078efcff */
[----:B------:R-:W-:Y:S02]  /*43f0*/  @!P0 SEL R7, R0, R7, P1 ;  /* 0x0000000700078207 */ /* 0x000fe40000800000 */
[----:B------:R-:W-:-:S03]  /*4400*/  @!P0 SEL R2, R3, R2, P2 ;  /* 0x0000000203028207 */ /* 0x000fc60001000000 */
[----:B------:R-:W-:Y:S02]  /*4410*/  @!P0 IMAD.MOV.U32 R28, RZ, RZ, R7 ;  /* 0x000000ffff1c8224 */ /* 0x000fe400078e0007 */
[----:B------:R-:W-:-:S07]  /*4420*/  @!P0 IMAD.MOV.U32 R29, RZ, RZ, R2 ;  /* 0x000000ffff1d8224 */ /* 0x000fce00078e0002 */
.L_x_16806:
[----:B------:R-:W-:Y:S05]  /*4430*/  BSYNC B0 ;  /* 0x0000000000007941 */ /* 0x000fea0003800000 */
.L_x_16799:
[----:B--2-45:R-:W0:Y:S01]  /*4440*/  S2R R30, SR_TID.X ;  /* 0x00000000001e7919 */ /* 0x034e220000002100 */
[----:B------:R-:W1:Y:S01]  /*4450*/  LDC.U8 R2, c[0x0][0x244] ;  /* 0x00009100ff027b82 */ /* 0x000e620000000000 */
[----:B------:R-:W-:Y:S01]  /*4460*/  BSSY B6, `(.L_x_16807) ;  /* 0x0000119000067945 */ /* 0x000fe20003800000 */
[----:B0-----:R-:W-:-:S13]  /*4470*/  ISETP.GE.AND P0, PT, R30, R23, PT ;  /* 0x000000171e00720c */ /* 0x001fda0003f06270 */
[----:B------:R-:W-:Y:S05]  /*4480*/  @P0 BRA `(.L_x_16808) ;  /* 0x0000001000580947 */ /* 0x000fea0003800000 */
[----:B------:R-:W0:Y:S01]  /*4490*/  LDC.64 R8, c[0x0][0x228] ;  /* 0x00008a00ff087b82 */ /* 0x000e220000000a00 */
[----:B---3--:R-:W-:Y:S01]  /*44a0*/  IMAD R0, R22, 0x200, R30 ;  /* 0x0000020016007824 */ /* 0x008fe200078e021e */
        /* <DEDUP_REMOVED lines=19> */
.L_x_16812:
[----:B------:R-:W0:Y:S02]  /*45e0*/  F2I.S64.F64.TRUNC R4, R4 ;  /* 0x0000000400047311 */ /* 0x000e24000030d900 */
[----:B0-----:R-:W-:-:S05]  /*45f0*/  IMAD.MOV.U32 R3, RZ, RZ, R4 ;  /* 0x000000ffff037224 */ /* 0x001fca00078e0004 */
[----:B------:R0:W-:Y:S01]  /*4600*/  STG.E.U8 desc[UR36][R8.64], R3 ;  /* 0x0000000308007986 */ /* 0x0001e2000c101124 */
[----:B------:R-:W-:Y:S05]  /*4610*/  BRA `(.L_x_16814) ;  /* 0x0000000c00f07947 */ /* 0x000fea0003800000 */
.L_x_16811:
        /* <DEDUP_REMOVED lines=9> */
.L_x_16816:
[----:B------:R-:W0:Y:S02]  /*46b0*/  F2I.F64.TRUNC R5, R4 ;  /* 0x0000000400057311 */ /* 0x000e24000030d100 */
[----:B0-----:R0:W-:Y:S01]  /*46c0*/  STG.E desc[UR36][R8.64], R5 ;  /* 0x0000000508007986 */ /* 0x0011e2000c101924 */
[----:B------:R-:W-:Y:S05]  /*46d0*/  BRA `(.L_x_16814) ;  /* 0x0000000c00c07947 */ /* 0x000fea0003800000 */
.L_x_16815:
[----:B------:R-:W0:Y:S02]  /*46e0*/  F2I.F64.TRUNC R5, R4 ;  /* 0x0000000400057311 */ /* 0x000e24000030d100 */
[----:B0-----:R0:W-:Y:S01]  /*46f0*/  STG.E.U16 desc[UR36][R8.64], R5 ;  /* 0x0000000508007986 */ /* 0x0011e2000c101524 */
[----:B------:R-:W-:Y:S05]  /*4700*/  BRA `(.L_x_16814) ;  /* 0x0000000c00b47947 */ /* 0x000fea0003800000 */
.L_x_16810:
        /* <DEDUP_REMOVED lines=13> */
.L_x_16818:
        /* <DEDUP_REMOVED lines=8> */
.L_x_16817:
        /* <DEDUP_REMOVED lines=14> */
.L_x_16820:
        /* <DEDUP_REMOVED lines=9> */
.L_x_16819:
[----:B------:R0:W-:Y:S01]  /*49d0*/  STG.E.64 desc[UR36][R8.64], R4 ;  /* 0x0000000408007986 */ /* 0x0001e2000c101b24 */
[----:B------:R-:W-:Y:S05]  /*49e0*/  BRA `(.L_x_16814) ;  /* 0x0000000800fc7947 */ /* 0x000fea0003800000 */
.L_x_16809:
        /* <DEDUP_REMOVED lines=12> */
.L_x_16823:
[----:B------:R-:W-:-:S05]  /*4ab0*/  CS2R R6, SRZ ;  /* 0x0000000000067805 */ /* 0x000fca000001ff00 */
[----:B------:R0:W-:Y:S01]  /*4ac0*/  STG.E.128 desc[UR36][R8.64], R4 ;  /* 0x0000000408007986 */ /* 0x0001e2000c101d24 */
[----:B------:R-:W-:Y:S05]  /*4ad0*/  BRA `(.L_x_16814) ;  /* 0x0000000800c07947 */ /* 0x000fea0003800000 */
.L_x_16822:
        /* <DEDUP_REMOVED lines=25> */
.L_x_16827:
[----:B------:R-:W-:Y:S05]  /*4c70*/  BSYNC B0 ;  /* 0x0000000000007941 */ /* 0x000fea0003800000 */
.L_x_16826:
[----:B------:R-:W-:-:S05]  /*4c80*/  LOP3.LUT R7, R0, R7, RZ, 0xfc, !PT ;  /* 0x0000000700077212 */ /* 0x000fca00078efcff */
[----:B------:R0:W-:Y:S01]  /*4c90*/  STG.E.U8 desc[UR36][R8.64], R7 ;  /* 0x0000000708007986 */ /* 0x0001e2000c101124 */
[----:B------:R-:W-:Y:S05]  /*4ca0*/  BRA `(.L_x_16814) ;  /* 0x00000008004c7947 */ /* 0x000fea0003800000 */
.L_x_16825:
        /* <DEDUP_REMOVED lines=17> */
.L_x_16829:
[----:B------:R-:W-:Y:S01]  /*4dc0*/  IMAD.MOV.U32 R0, RZ, RZ, 0x7f ;  /* 0x0000007fff007424 */ /* 0x000fe200078e00ff */
[----:B------:R-:W-:-:S04]  /*4dd0*/  ISETP.GT.U32.AND P0, PT, R3, 0x7f800000, PT ;  /* 0x7f8000000300780c */ /* 0x000fc80003f04070 */
[----:B------:R-:W-:-:S09]  /*4de0*/  SEL R0, R0, 0x7c, P0 ;  /* 0x0000007c00007807 */ /* 0x000fd20000000000 */
.L_x_16830:
[----:B------:R-:W-:Y:S05]  /*4df0*/  BSYNC B0 ;  /* 0x0000000000007941 */ /* 0x000fea0003800000 */
.L_x_16828:
[----:B------:R-:W-:-:S04]  /*4e00*/  LOP3.LUT R3, R7, 0x80000000, RZ, 0xc0, !PT ;  /* 0x8000000007037812 */ /* 0x000fc800078ec0ff */
[----:B------:R-:W-:-:S04]  /*4e10*/  SHF.R.U32.HI R3, RZ, 0x18, R3 ;  /* 0x00000018ff037819 */ /* 0x000fc80000011603 */
[----:B------:R-:W-:-:S05]  /*4e20*/  LOP3.LUT R3, R0, R3, RZ, 0xfc, !PT ;  /* 0x0000000300037212 */ /* 0x000fca00078efcff */
[----:B------:R0:W-:Y:S01]  /*4e30*/  STG.E.U8 desc[UR36][R8.64], R3 ;  /* 0x0000000308007986 */ /* 0x0001e2000c101124 */
[----:B------:R-:W-:Y:S05]  /*4e40*/  BRA `(.L_x_16814) ;  /* 0x0000000400e47947 */ /* 0x000fea0003800000 */
.L_x_16824:
        /* <DEDUP_REMOVED lines=8> */
.L_x_16821:
        /* <DEDUP_REMOVED lines=11> */
.L_x_16833:
        /* <DEDUP_REMOVED lines=21> */
.L_x_16836:
[----:B------:R-:W-:-:S04]  /*50d0*/  LOP3.LUT R0, R7, 0x80000000, RZ, 0xc0, !PT ;  /* 0x8000000007007812 */ /* 0x000fc800078ec0ff */
[----:B------:R-:W-:-:S04]  /*50e0*/  SHF.R.U32.HI R0, RZ, 0x18, R0 ;  /* 0x00000018ff007819 */ /* 0x000fc80000011600 */
[----:B------:R-:W-:-:S07]  /*50f0*/  LOP3.LUT R0, R3, R0, RZ, 0xfc, !PT ;  /* 0x0000000003007212 */ /* 0x000fce00078efcff */
.L_x_16835:
[----:B------:R-:W-:Y:S05]  /*5100*/  BSYNC B0 ;  /* 0x0000000000007941 */ /* 0x000fea0003800000 */
.L_x_16834:
[----:B------:R4:W-:Y:S01]  /*5110*/  STG.E.U8 desc[UR36][R8.64], R0 ;  /* 0x0000000008007986 */ /* 0x0009e2000c101124 */
[----:B------:R-:W-:Y:S05]  /*5120*/  BRA `(.L_x_16814) ;  /* 0x00000004002c7947 */ /* 0x000fea0003800000 */
.L_x_16832:
        /* <DEDUP_REMOVED lines=21> */
.L_x_16839:
[----:B------:R-:W-:-:S04]  /*5280*/  LOP3.LUT R0, R7, 0x80000000, RZ, 0xc0, !PT ;  /* 0x8000000007007812 */ /* 0x000fc800078ec0ff */
[----:B------:R-:W-:-:S04]  /*5290*/  SHF.R.U32.HI R0, RZ, 0x18, R0 ;  /* 0x00000018ff007819 */ /* 0x000fc80000011600 */
[----:B------:R-:W-:-:S07]  /*52a0*/  LOP3.LUT R0, R3, R0, RZ, 0xfc, !PT ;  /* 0x0000000003007212 */ /* 0x000fce00078efcff */
.L_x_16838:
[----:B------:R-:W-:Y:S05]  /*52b0*/  BSYNC B0 ;  /* 0x0000000000007941 */ /* 0x000fea0003800000 */
.L_x_16837:
[----:B------:R3:W-:Y:S01]  /*52c0*/  STG.E.U8 desc[UR36][R8.64], R0 ;  /* 0x0000000008007986 */ /* 0x0007e2000c101124 */
[----:B------:R-:W-:Y:S05]  /*52d0*/  BRA `(.L_x_16814) ;  /* 0x0000000000c07947 */ /* 0x000fea0003800000 */
.L_x_16831:
        /* <DEDUP_REMOVED lines=26> */
.L_x_16813:
        /* <DEDUP_REMOVED lines=16> */
.L_x_16842:
[----:B------:R-:W-:Y:S05]  /*5580*/  BRA `(.L_x_16814) ;  /* 0x0000000000147947 */ /* 0x000fea0003800000 */
.L_x_16841:
[----:B------:R-:W0:Y:S02]  /*5590*/  F2I.U64.F64.TRUNC R4, R4 ;  /* 0x0000000400047311 */ /* 0x000e24000030d800 */
[----:B0-----:R2:W-:Y:S01]  /*55a0*/  STG.E.64 desc[UR36][R8.64], R4 ;  /* 0x0000000408007986 */ /* 0x0015e2000c101b24 */
[----:B------:R-:W-:Y:S05]  /*55b0*/  BRA `(.L_x_16814) ;  /* 0x0000000000087947 */ /* 0x000fea0003800000 */
.L_x_16840:
[----:B------:R-:W0:Y:S02]  /*55c0*/  F2I.U32.F64.TRUNC R5, R4 ;  /* 0x0000000400057311 */ /* 0x000e24000030d000 */
[----:B0-----:R0:W-:Y:S02]  /*55d0*/  STG.E desc[UR36][R8.64], R5 ;  /* 0x0000000508007986 */ /* 0x0011e4000c101924 */
.L_x_16814:
[----:B------:R-:W-:-:S07]  /*55e0*/  VIADD R30, R30, 0x80 ;  /* 0x000000801e1e7836 */ /* 0x000fce0000000000 */
.L_x_16808:
[----:B------:R-:W-:Y:S05]  /*55f0*/  BSYNC B6 ;  /* 0x0000000000067941 */ /* 0x000fea0003800000 */
.L_x_16807:
[----:B------:R-:W-:Y:S01]  /*5600*/  ISETP.GE.AND P0, PT, R30, R23, PT ;  /* 0x000000171e00720c */ /* 0x000fe20003f06270 */
[----:B------:R-:W-:-:S12]  /*5610*/  BSSY B6, `(.L_x_16843) ;  /* 0x0000230000067945 */ /* 0x000fd80003800000 */
[----:B------:R-:W-:Y:S05]  /*5620*/  @P0 BRA `(.L_x_16844) ;  /* 0x0000002000b80947 */ /* 0x000fea0003800000 */
[----:B0-2---:R-:W0:Y:S01]  /*5630*/  LDC.64 R4, c[0x0][0x228] ;  /* 0x00008a00ff047b82 */ /* 0x005e220000000a00 */
[----:B---34-:R-:W-:Y:S01]  /*5640*/  IMAD R0, R22, 0x200, R30 ;  /* 0x0000020016007824 */ /* 0x018fe200078e021e */
        /* <DEDUP_REMOVED lines=19> */
.L_x_16848:
[----:B------:R-:W0:Y:S02]  /*5780*/  F2I.S64.F64.TRUNC R16, R16 ;  /* 0x0000001000107311 */ /* 0x000e24000030d900 */
[----:B0-----:R-:W-:-:S05]  /*5790*/  IMAD.MOV.U32 R3, RZ, RZ, R16 ;  /* 0x000000ffff037224 */ /* 0x001fca00078e0010 */
[----:B------:R0:W-:Y:S01]  /*57a0*/  STG.E.U8 desc[UR36][R4.64], R3 ;  /* 0x0000000304007986 */ /* 0x0001e2000c101124 */
[----:B------:R-:W-:Y:S05]  /*57b0*/  BRA `(.L_x_16850) ;  /* 0x0000000c00f07947 */ /* 0x000fea0003800000 */
.L_x_16847:
        /* <DEDUP_REMOVED lines=9> */
.L_x_16852:
[----:B------:R-:W0:Y:S02]  /*5850*/  F2I.F64.TRUNC R17, R16 ;  /* 0x0000001000117311 */ /* 0x000e24000030d100 */
[----:B0-----:R0:W-:Y:S01]  /*5860*/  STG.E desc[UR36][R4.64], R17 ;  /* 0x0000001104007986 */ /* 0x0011e2000c101924 */
[----:B------:R-:W-:Y:S05]  /*5870*/  BRA `(.L_x_16850) ;  /* 0x0000000c00c07947 */ /* 0x000fea0003800000 */
.L_x_16851:
[----:B------:R-:W0:Y:S02]  /*5880*/  F2I.F64.TRUNC R17, R16 ;  /* 0x0000001000117311 */ /* 0x000e24000030d100 */
[----:B0-----:R0:W-:Y:S01]  /*5890*/  STG.E.U16 desc[UR36][R4.64], R17 ;  /* 0x0000001104007986 */ /* 0x0011e2000c101524 */
[----:B------:R-:W-:Y:S05]  /*58a0*/  BRA `(.L_x_16850) ;  /* 0x0000000c00b47947 */ /* 0x000fea0003800000 */
.L_x_16846:
        /* <DEDUP_REMOVED lines=13> */
.L_x_16854:
        /* <DEDUP_REMOVED lines=8> */
.L_x_16853:
        /* <DEDUP_REMOVED lines=14> */
.L_x_16856:
        /* <DEDUP_REMOVED lines=9> */
.L_x_16855:
[----:B------:R0:W-:Y:S01]  /*5b70*/  STG.E.64 desc[UR36][R4.64], R16 ;  /* 0x0000001004007986 */ /* 0x0001e2000c101b24 */
[----:B------:R-:W-:Y:S05]  /*5b80*/  BRA `(.L_x_16850) ;  /* 0x0000000800fc7947 */ /* 0x000fea0003800000 */
.L_x_16845:
        /* <DEDUP_REMOVED lines=12> */
.L_x_16859:
[----:B------:R-:W-:-:S05]  /*5c50*/  CS2R R18, SRZ ;  /* 0x0000000000127805 */ /* 0x000fca000001ff00 */
[----:B------:R0:W-:Y:S01]  /*5c60*/  STG.E.128 desc[UR36][R4.64], R16 ;  /* 0x0000001004007986 */ /* 0x0001e2000c101d24 */
[----:B------:R-:W-:Y:S05]  /*5c70*/  BRA `(.L_x_16850) ;  /* 0x0000000800c07947 */ /* 0x000fea0003800000 */
.L_x_16858:
        /* <DEDUP_REMOVED lines=25> */
.L_x_16863:
[----:B------:R-:W-:Y:S05]  /*5e10*/  BSYNC B0 ;  /* 0x0000000000007941 */ /* 0x000fea0003800000 */
.L_x_16862:
[----:B------:R-:W-:-:S05]  /*5e20*/  LOP3.LUT R7, R0, R7, RZ, 0xfc, !PT ;  /* 0x0000000700077212 */ /* 0x000fca00078efcff */
[----:B------:R0:W-:Y:S01]  /*5e30*/  STG.E.U8 desc[UR36][R4.64], R7 ;  /* 0x0000000704007986 */ /* 0x0001e2000c101124 */
[----:B------:R-:W-:Y:S05]  /*5e40*/  BRA `(.L_x_16850) ;  /* 0x00000008004c7947 */ /* 0x000fea0003800000 */
.L_x_16861:
        /* <DEDUP_REMOVED lines=17> */
.L_x_16865:
[----:B------:R-:W-:Y:S01]  /*5f60*/  IMAD.MOV.U32 R0, RZ, RZ, 0x7f ;  /* 0x0000007fff007424 */ /* 0x000fe200078e00ff */
[----:B------:R-:W-:-:S04]  /*5f70*/  ISETP.GT.U32.AND P0, PT, R3, 0x7f800000, PT ;  /* 0x7f8000000300780c */ /* 0x000fc80003f04070 */
[----:B------:R-:W-:-:S09]  /*5f80*/  SEL R0, R0, 0x7c, P0 ;  /* 0x0000007c00007807 */ /* 0x000fd20000000000 */
.L_x_16866:
[----:B------:R-:W-:Y:S05]  /*5f90*/  BSYNC B0 ;  /* 0x0000000000007941 */ /* 0x000fea0003800000 */
.L_x_16864:
[----:B------:R-:W-:-:S04]  /*5fa0*/  LOP3.LUT R3, R7, 0x80000000, RZ, 0xc0, !PT ;  /* 0x8000000007037812 */ /* 0x000fc800078ec0ff */
[----:B------:R-:W-:-:S04]  /*5fb0*/  SHF.R.U32.HI R3, RZ, 0x18, R3 ;  /* 0x00000018ff037819 */ /* 0x000fc80000011603 */
[----:B------:R-:W-:-:S05]  /*5fc0*/  LOP3.LUT R3, R0, R3, RZ, 0xfc, !PT ;  /* 0x0000000300037212 */ /* 0x000fca00078efcff */
[----:B------:R0:W-:Y:S01]  /*5fd0*/  STG.E.U8 desc[UR36][R4.64], R3 ;  /* 0x0000000304007986 */ /* 0x0001e2000c101124 */
[----:B------:R-:W-:Y:S05]  /*5fe0*/  BRA `(.L_x_16850) ;  /* 0x0000000400e47947 */ /* 0x000fea0003800000 */
.L_x_16860:
        /* <DEDUP_REMOVED lines=8> */
.L_x_16857:
        /* <DEDUP_REMOVED lines=11> */
.L_x_16869:
        /* <DEDUP_REMOVED lines=21> */
.L_x_16872:
[----:B------:R-:W-:-:S04]  /*6270*/  LOP3.LUT R0, R7, 0x80000000, RZ, 0xc0, !PT ;  /* 0x8000000007007812 */ /* 0x000fc800078ec0ff */
[----:B------:R-:W-:-:S04]  /*6280*/  SHF.R.U32.HI R0, RZ, 0x18, R0 ;  /* 0x00000018ff007819 */ /* 0x000fc80000011600 */
[----:B------:R-:W-:-:S07]  /*6290*/  LOP3.LUT R0, R3, R0, RZ, 0xfc, !PT ;  /* 0x0000000003007212 */ /* 0x000fce00078efcff */
.L_x_16871:
[----:B------:R-:W-:Y:S05]  /*62a0*/  BSYNC B0 ;  /* 0x0000000000007941 */ /* 0x000fea0003800000 */
.L_x_16870:
[----:B------:R3:W-:Y:S01]  /*62b0*/  STG.E.U8 desc[UR36][R4.64], R0 ;  /* 0x0000000004007986 */ /* 0x0007e2000c101124 */
[----:B------:R-:W-:Y:S05]  /*62c0*/  BRA `(.L_x_16850) ;  /* 0x00000004002c7947 */ /* 0x000fea0003800000 */
.L_x_16868:
        /* <DEDUP_REMOVED lines=21> */
.L_x_16875:
[----:B------:R-:W-:-:S04]  /*6420*/  LOP3.LUT R0, R7, 0x80000000, RZ, 0xc0, !PT ;  /* 0x8000000007007812 */ /* 0x000fc800078ec0ff */
[----:B------:R-:W-:-:S04]  /*6430*/  SHF.R.U32.HI R0, RZ, 0x18, R0 ;  /* 0x00000018ff007819 */ /* 0x000fc80000011600 */
[----:B------:R-:W-:-:S07]  /*6440*/  LOP3.LUT R0, R3, R0, RZ, 0xfc, !PT ;  /* 0x0000000003007212 */ /* 0x000fce00078efcff */
.L_x_16874:
[----:B------:R-:W-:Y:S05]  /*6450*/  BSYNC B0 ;  /* 0x0000000000007941 */ /* 0x000fea0003800000 */
.L_x_16873:
[----:B------:R0:W-:Y:S01]  /*6460*/  STG.E.U8 desc[UR36][R4.64], R0 ;  /* 0x0000000004007986 */ /* 0x0001e2000c101124 */
[----:B------:R-:W-:Y:S05]  /*6470*/  BRA `(.L_x_16850) ;  /* 0x0000000000c07947 */ /* 0x000fea0003800000 */
.L_x_16867:
        /* <DEDUP_REMOVED lines=26> */
.L_x_16849:
        /* <DEDUP_REMOVED lines=16> */
.L_x_16878:
[----:B------:R-:W-:Y:S05]  /*6720*/  BRA `(.L_x_16850) ;  /* 0x0000000000147947 */ /* 0x000fea0003800000 */
.L_x_16877:
[----:B------:R-:W0:Y:S02]  /*6730*/  F2I.U64.F64.TRUNC R16, R16 ;  /* 0x0000001000107311 */ /* 0x000e24000030d800 */
[----:B0-----:R2:W-:Y:S01]  /*6740*/  STG.E.64 desc[UR36][R4.64], R16 ;  /* 0x0000001004007986 */ /* 0x0015e2000c101b24 */
[----:B------:R-:W-:Y:S05]  /*6750*/  BRA `(.L_x_16850) ;  /* 0x0000000000087947 */ /* 0x000fea0003800000 */
.L_x_16876:
[----:B------:R-:W0:Y:S02]  /*6760*/  F2I.U32.F64.TRUNC R17, R16 ;  /* 0x0000001000117311 */ /* 0x000e24000030d000 */
[----:B0-----:R0:W-:Y:S02]  /*6770*/  STG.E desc[UR36][R4.64], R17 ;  /* 0x0000001104007986 */ /* 0x0011e4000c101924 */
.L_x_16850:
        /* <DEDUP_REMOVED lines=24> */
.L_x_16882:
[----:B------:R-:W0:Y:S02]  /*6900*/  F2I.S64.F64.TRUNC R24, R24 ;  /* 0x0000001800187311 */ /* 0x000e24000030d900 */
[----:B0-----:R-:W-:-:S05]  /*6910*/  IMAD.MOV.U32 R3, RZ, RZ, R24 ;  /* 0x000000ffff037224 */ /* 0x001fca00078e0018 */
[----:B------:R0:W-:Y:S01]  /*6920*/  STG.E.U8 desc[UR36][R4.64], R3 ;  /* 0x0000000304007986 */ /* 0x0001e2000c101124 */
[----:B------:R-:W-:Y:S05]  /*6930*/  BRA `(.L_x_16884) ;  /* 0x0000000c00f07947 */ /* 0x000fea0003800000 */
.L_x_16881:
        /* <DEDUP_REMOVED lines=9> */
.L_x_16886:
[----:B------:R-:W0:Y:S02]  /*69d0*/  F2I.F64.TRUNC R25, R24 ;  /* 0x0000001800197311 */ /* 0x000e24000030d100 */
[----:B0-----:R0:W-:Y:S01]  /*69e0*/  STG.E desc[UR36][R4.64], R25 ;  /* 0x0000001904007986 */ /* 0x0011e2000c101924 */
[----:B------:R-:W-:Y:S05]  /*69f0*/  BRA `(.L_x_16884) ;  /* 0x0000000c00c07947 */ /* 0x000fea0003800000 */
.L_x_16885:
[----:B------:R-:W0:Y:S02]  /*6a00*/  F2I.F64.TRUNC R25, R24 ;  /* 0x0000001800197311 */ /* 0x000e24000030d100 */
[----:B0-----:R0:W-:Y:S01]  /*6a10*/  STG.E.U16 desc[UR36][R4.64], R25 ;  /* 0x0000001904007986 */ /* 0x0011e2000c101524 */
[----:B------:R-:W-:Y:S05]  /*6a20*/  BRA `(.L_x_16884) ;  /* 0x0000000c00b47947 */ /* 0x000fea0003800000 */
.L_x_16880:
        /* <DEDUP_REMOVED lines=13> */
.L_x_16888:
        /* <DEDUP_REMOVED lines=8> */
.L_x_16887:
        /* <DEDUP_REMOVED lines=14> */
.L_x_16890:
        /* <DEDUP_REMOVED lines=9> */
.L_x_16889:
[----:B------:R0:W-:Y:S01]  /*6cf0*/  STG.E.64 desc[UR36][R4.64], R24 ;  /* 0x0000001804007986 */ /* 0x0001e2000c101b24 */
[----:B------:R-:W-:Y:S05]  /*6d00*/  BRA `(.L_x_16884) ;  /* 0x0000000800fc7947 */ /* 0x000fea0003800000 */
.L_x_16879:
        /* <DEDUP_REMOVED lines=12> */
.L_x_16893:
[----:B------:R-:W-:-:S05]  /*6dd0*/  CS2R R26, SRZ ;  /* 0x00000000001a7805 */ /* 0x000fca000001ff00 */
[----:B------:R0:W-:Y:S01]  /*6de0*/  STG.E.128 desc[UR36][R4.64], R24 ;  /* 0x0000001804007986 */ /* 0x0001e2000c101d24 */
[----:B------:R-:W-:Y:S05]  /*6df0*/  BRA `(.L_x_16884) ;  /* 0x0000000800c07947 */ /* 0x000fea0003800000 */
.L_x_16892:
        /* <DEDUP_REMOVED lines=25> */
.L_x_16897:
[----:B------:R-:W-:Y:S05]  /*6f90*/  BSYNC B0 ;  /* 0x0000000000007941 */ /* 0x000fea0003800000 */
.L_x_16896:
[----:B------:R-:W-:-:S05]  /*6fa0*/  LOP3.LUT R7, R0, R7, RZ, 0xfc, !PT ;  /* 0x0000000700077212 */ /* 0x000fca00078efcff */
[----:B------:R0:W-:Y:S01]  /*6fb0*/  STG.E.U8 desc[UR36][R4.64], R7 ;  /* 0x0000000704007986 */ /* 0x0001e2000c101124 */
[----:B------:R-:W-:Y:S05]  /*6fc0*/  BRA `(.L_x_16884) ;  /* 0x00000008004c7947 */ /* 0x000fea0003800000 */
.L_x_16895:
        /* <DEDUP_REMOVED lines=17> */
.L_x_16899:
[----:B------:R-:W-:Y:S01]  /*70e0*/  IMAD.MOV.U32 R0, RZ, RZ, 0x7f ;  /* 0x0000007fff007424 */ /* 0x000fe200078e00ff */
[----:B------:R-:W-:-:S04]  /*70f0*/  ISETP.GT.U32.AND P0, PT, R3, 0x7f800000, PT ;  /* 0x7f8000000300780c */ /* 0x000fc80003f04070 */
[----:B------:R-:W-:-:S09]  /*7100*/  SEL R0, R0, 0x7c, P0 ;  /* 0x0000007c00007807 */ /* 0x000fd20000000000 */
.L_x_16900:
[----:B------:R-:W-:Y:S05]  /*7110*/  BSYNC B0 ;  /* 0x0000000000007941 */ /* 0x000fea0003800000 */
.L_x_16898:
[----:B------:R-:W-:-:S04]  /*7120*/  LOP3.LUT R3, R7, 0x80000000, RZ, 0xc0, !PT ;  /* 0x8000000007037812 */ /* 0x000fc800078ec0ff */
[----:B------:R-:W-:-:S04]  /*7130*/  SHF.R.U32.HI R3, RZ, 0x18, R3 ;  /* 0x00000018ff037819 */ /* 0x000fc80000011603 */
[----:B------:R-:W-:-:S05]  /*7140*/  LOP3.LUT R3, R0, R3, RZ, 0xfc, !PT ;  /* 0x0000000300037212 */ /* 0x000fca00078efcff */
[----:B------:R0:W-:Y:S01]  /*7150*/  STG.E.U8 desc[UR36][R4.64], R3 ;  /* 0x0000000304007986 */ /* 0x0001e2000c101124 */
[----:B------:R-:W-:Y:S05]  /*7160*/  BRA `(.L_x_16884) ;  /* 0x0000000400e47947 */ /* 0x000fea0003800000 */
.L_x_16894:
        /* <DEDUP_REMOVED lines=8> */
.L_x_16891:
        /* <DEDUP_REMOVED lines=11> */
.L_x_16903:
        /* <DEDUP_REMOVED lines=21> */
.L_x_16906:
[----:B------:R-:W-:-:S04]  /*73f0*/  LOP3.LUT R0, R7, 0x80000000, RZ, 0xc0, !PT ;  /* 0x8000000007007812 */ /* 0x000fc800078ec0ff */
[----:B------:R-:W-:-:S04]  /*7400*/  SHF.R.U32.HI R0, RZ, 0x18, R0 ;  /* 0x00000018ff007819 */ /* 0x000fc80000011600 */
[----:B------:R-:W-:-:S07]  /*7410*/  LOP3.LUT R0, R3, R0, RZ, 0xfc, !PT ;  /* 0x0000000003007212 */ /* 0x000fce00078efcff */
.L_x_16905:
[----:B------:R-:W-:Y:S05]  /*7420*/  BSYNC B0 ;  /* 0x0000000000007941 */ /* 0x000fea0003800000 */
.L_x_16904:
[----:B------:R4:W-:Y:S01]  /*7430*/  STG.E.U8 desc[UR36][R4.64], R0 ;  /* 0x0000000004007986 */ /* 0x0009e2000c101124 */
[----:B------:R-:W-:Y:S05]  /*7440*/  BRA `(.L_x_16884) ;  /* 0x00000004002c7947 */ /* 0x000fea0003800000 */
.L_x_16902:
        /* <DEDUP_REMOVED lines=21> */
.L_x_16909:
[----:B------:R-:W-:-:S04]  /*75a0*/  LOP3.LUT R0, R7, 0x80000000, RZ, 0xc0, !PT ;  /* 0x8000000007007812 */ /* 0x000fc800078ec0ff */
[----:B------:R-:W-:-:S04]  /*75b0*/  SHF.R.U32.HI R0, RZ, 0x18, R0 ;  /* 0x00000018ff007819 */ /* 0x000fc80000011600 */
[----:B------:R-:W-:-:S07]  /*75c0*/  LOP3.LUT R0, R3, R0, RZ, 0xfc, !PT ;  /* 0x0000000003007212 */ /* 0x000fce00078efcff */
.L_x_16908:
[----:B------:R-:W-:Y:S05]  /*75d0*/  BSYNC B0 ;  /* 0x0000000000007941 */ /* 0x000fea0003800000 */
.L_x_16907:
[----:B------:R3:W-:Y:S01]  /*75e0*/  STG.E.U8 desc[UR36][R4.64], R0 ;  /* 0x0000000004007986 */ /* 0x0007e2000c101124 */
[----:B------:R-:W-:Y:S05]  /*75f0*/  BRA `(.L_x_16884) ;  /* 0x0000000000c07947 */ /* 0x000fea0003800000 */
.L_x_16901:
        /* <DEDUP_REMOVED lines=26> */
.L_x_16883:
        /* <DEDUP_REMOVED lines=16> */
.L_x_16912:
[----:B------:R-:W-:Y:S05]  /*78a0*/  BRA `(.L_x_16884) ;  /* 0x0000000000147947 */ /* 0x000fea0003800000 */
.L_x_16911:
[----:B------:R-:W0:Y:S02]  /*78b0*/  F2I.U64.F64.TRUNC R24, R24 ;  /* 0x0000001800187311 */ /* 0x000e24000030d800 */
[----:B0-----:R1:W-:Y:S01]  /*78c0*/  STG.E.64 desc[UR36][R4.64], R24 ;  /* 0x0000001804007986 */ /* 0x0013e2000c101b24 */
[----:B------:R-:W-:Y:S05]  /*78d0*/  BRA `(.L_x_16884) ;  /* 0x0000000000087947 */ /* 0x000fea0003800000 */
.L_x_16910:
[----:B------:R-:W0:Y:S02]  /*78e0*/  F2I.U32.F64.TRUNC R25, R24 ;  /* 0x0000001800197311 */ /* 0x000e24000030d000 */
[----:B0-----:R0:W-:Y:S02]  /*78f0*/  STG.E desc[UR36][R4.64], R25 ;  /* 0x0000001904007986 */ /* 0x0011e4000c101924 */
.L_x_16884:
[----:B------:R-:W-:-:S07]  /*7900*/  VIADD R30, R30, 0x80 ;  /* 0x000000801e1e7836 */ /* 0x000fce0000000000 */
.L_x_16844:
[----:B------:R-:W-:Y:S05]  /*7910*/  BSYNC B6 ;  /* 0x0000000000067941 */ /* 0x000fea0003800000 */
.L_x_16843:
        /* <DEDUP_REMOVED lines=22> */
.L_x_16916:
[----:B------:R-:W0:Y:S02]  /*7a80*/  F2I.S64.F64.TRUNC R28, R28 ;  /* 0x0000001c001c7311 */ /* 0x000e24000030d900 */
[----:B0-----:R-:W-:-:S05]  /*7a90*/  IMAD.MOV.U32 R3, RZ, RZ, R28 ;  /* 0x000000ffff037224 */ /* 0x001fca00078e001c */
[----:B------:R-:W-:Y:S01]  /*7aa0*/  STG.E.U8 desc[UR36][R4.64], R3 ;  /* 0x0000000304007986 */ /* 0x000fe2000c101124 */
[----:B------:R-:W-:Y:S05]  /*7ab0*/  EXIT ;  /* 0x000000000000794d */ /* 0x000fea0003800000 */
.L_x_16915:
        /* <DEDUP_REMOVED lines=9> */
.L_x_16919:
[----:B------:R-:W0:Y:S02]  /*7b50*/  F2I.F64.TRUNC R29, R28 ;  /* 0x0000001c001d7311 */ /* 0x000e24000030d100 */
[----:B0-----:R-:W-:Y:S01]  /*7b60*/  STG.E desc[UR36][R4.64], R29 ;  /* 0x0000001d04007986 */ /* 0x001fe2000c101924 */
[----:B------:R-:W-:Y:S05]  /*7b70*/  EXIT ;  /* 0x000000000000794d */ /* 0x000fea0003800000 */
.L_x_16918:
[----:B------:R-:W0:Y:S02]  /*7b80*/  F2I.F64.TRUNC R29, R28 ;  /* 0x0000001c001d7311 */ /* 0x000e24000030d100 */
[----:B0-----:R-:W-:Y:S01]  /*7b90*/  STG.E.U16 desc[UR36][R4.64], R29 ;  /* 0x0000001d04007986 */ /* 0x001fe2000c101524 */
[----:B------:R-:W-:Y:S05]  /*7ba0*/  EXIT ;  /* 0x000000000000794d */ /* 0x000fea0003800000 */
.L_x_16914:
        /* <DEDUP_REMOVED lines=13> */
.L_x_16921:
        /* <DEDUP_REMOVED lines=8> */
.L_x_16920:
        /* <DEDUP_REMOVED lines=14> */
.L_x_16923:
        /* <DEDUP_REMOVED lines=9> */
.L_x_16922:
[----:B------:R-:W-:Y:S01]  /*7e70*/  STG.E.64 desc[UR36][R4.64], R28 ;  /* 0x0000001c04007986 */ /* 0x000fe2000c101b24 */
[----:B------:R-:W-:Y:S05]  /*7e80*/  EXIT ;  /* 0x000000000000794d */ /* 0x000fea0003800000 */
.L_x_16913:
        /* <DEDUP_REMOVED lines=12> */
.L_x_16926:
[----:B------:R-:W-:-:S05]  /*7f50*/  CS2R R30, SRZ ;  /* 0x00000000001e7805 */ /* 0x000fca000001ff00 */
[----:B------:R-:W-:Y:S01]  /*7f60*/  STG.E.128 desc[UR36][R4.64], R28 ;  /* 0x0000001c04007986 */ /* 0x000fe2000c101d24 */
[----:B------:R-:W-:Y:S05]  /*7f70*/  EXIT ;  /* 0x000000000000794d */ /* 0x000fea0003800000 */
.L_x_16925:
        /* <DEDUP_REMOVED lines=25> */
.L_x_16930:
[----:B------:R-:W-:Y:S05]  /*8110*/  BSYNC B0 ;  /* 0x0000000000007941 */ /* 0x000fea0003800000 */
.L_x_16929:
[----:B------:R-:W-:-:S05]  /*8120*/  LOP3.LUT R3, R0, R3, RZ, 0xfc, !PT ;  /* 0x0000000300037212 */ /* 0x000fca00078efcff */
[----:B------:R-:W-:Y:S01]  /*8130*/  STG.E.U8 desc[UR36][R4.64], R3 ;  /* 0x0000000304007986 */ /* 0x000fe2000c101124 */
[----:B------:R-:W-:Y:S05]  /*8140*/  EXIT ;  /* 0x000000000000794d */ /* 0x000fea0003800000 */
.L_x_16928:
        /* <DEDUP_REMOVED lines=17> */
.L_x_16932:
[----:B------:R-:W-:Y:S01]  /*8260*/  IMAD.MOV.U32 R0, RZ, RZ, 0x7f ;  /* 0x0000007fff007424 */ /* 0x000fe200078e00ff */
[----:B------:R-:W-:-:S04]  /*8270*/  ISETP.GT.U32.AND P0, PT, R2, 0x7f800000, PT ;  /* 0x7f8000000200780c */ /* 0x000fc80003f04070 */
[----:B------:R-:W-:-:S09]  /*8280*/  SEL R0, R0, 0x7c, P0 ;  /* 0x0000007c00007807 */ /* 0x000fd20000000000 */
.L_x_16933:
[----:B------:R-:W-:Y:S05]  /*8290*/  BSYNC B0 ;  /* 0x0000000000007941 */ /* 0x000fea0003800000 */
.L_x_16931:
[----:B------:R-:W-:-:S04]  /*82a0*/  LOP3.LUT R2, R3, 0x80000000, RZ, 0xc0, !PT ;  /* 0x8000000003027812 */ /* 0x000fc800078ec0ff */
[----:B------:R-:W-:-:S04]  /*82b0*/  SHF.R.U32.HI R3, RZ, 0x18, R2 ;  /* 0x00000018ff037819 */ /* 0x000fc80000011602 */
[----:B------:R-:W-:-:S05]  /*82c0*/  LOP3.LUT R3, R0, R3, RZ, 0xfc, !PT ;  /* 0x0000000300037212 */ /* 0x000fca00078efcff */
[----:B------:R-:W-:Y:S01]  /*82d0*/  STG.E.U8 desc[UR36][R4.64], R3 ;  /* 0x0000000304007986 */ /* 0x000fe2000c101124 */
[----:B------:R-:W-:Y:S05]  /*82e0*/  EXIT ;  /* 0x000000000000794d */ /* 0x000fea0003800000 */
.L_x_16927:
        /* <DEDUP_REMOVED lines=8> */
.L_x_16924:
        /* <DEDUP_REMOVED lines=11> */
.L_x_16936:
        /* <DEDUP_REMOVED lines=21> */
.L_x_16939:
[----:B------:R-:W-:-:S04]  /*8570*/  LOP3.LUT R2, R7, 0x80000000, RZ, 0xc0, !PT ;  /* 0x8000000007027812 */ /* 0x000fc800078ec0ff */
[----:B------:R-:W-:-:S04]  /*8580*/  SHF.R.U32.HI R3, RZ, 0x18, R2 ;  /* 0x00000018ff037819 */ /* 0x000fc80000011602 */
[----:B------:R-:W-:-:S04]  /*8590*/  LOP3.LUT R0, R0, R3, RZ, 0xfc, !PT ;  /* 0x0000000300007212 */ /* 0x000fc800078efcff */
[----:B------:R-:W-:-:S07]  /*85a0*/  PRMT R2, R0, 0x7610, R2 ;  /* 0x0000761000027816 */ /* 0x000fce0000000002 */
.L_x_16938:
[----:B------:R-:W-:Y:S05]  /*85b0*/  BSYNC B0 ;  /* 0x0000000000007941 */ /* 0x000fea0003800000 */
.L_x_16937:
[----:B------:R-:W-:Y:S01]  /*85c0*/  STG.E.U8 desc[UR36][R4.64], R2 ;  /* 0x0000000204007986 */ /* 0x000fe2000c101124 */
[----:B------:R-:W-:Y:S05]  /*85d0*/  EXIT ;  /* 0x000000000000794d */ /* 0x000fea0003800000 */
.L_x_16935:
        /* <DEDUP_REMOVED lines=21> */
.L_x_16942:
[----:B------:R-:W-:-:S04]  /*8730*/  LOP3.LUT R2, R7, 0x80000000, RZ, 0xc0, !PT ;  /* 0x8000000007027812 */ /* 0x000fc800078ec0ff */
[----:B------:R-:W-:-:S04]  /*8740*/  SHF.R.U32.HI R3, RZ, 0x18, R2 ;  /* 0x00000018ff037819 */ /* 0x000fc80000011602 */
[----:B------:R-:W-:-:S04]  /*8750*/  LOP3.LUT R0, R0, R3, RZ, 0xfc, !PT ;  /* 0x0000000300007212 */ /* 0x000fc800078efcff */
[----:B------:R-:W-:-:S07]  /*8760*/  PRMT R2, R0, 0x7610, R2 ;  /* 0x0000761000027816 */ /* 0x000fce0000000002 */
.L_x_16941:
[----:B------:R-:W-:Y:S05]  /*8770*/  BSYNC B0 ;  /* 0x0000000000007941 */ /* 0x000fea0003800000 */
.L_x_16940:
[----:B------:R-:W-:Y:S01]  /*8780*/  STG.E.U8 desc[UR36][R4.64], R2 ;  /* 0x0000000204007986 */ /* 0x000fe2000c101124 */
[----:B------:R-:W-:Y:S05]  /*8790*/  EXIT ;  /* 0x000000000000794d */ /* 0x000fea0003800000 */
.L_x_16934:
        /* <DEDUP_REMOVED lines=26> */
.L_x_16917:
        /* <DEDUP_REMOVED lines=16> */
.L_x_16945:
[----:B------:R-:W-:Y:S05]  /*8a40*/  EXIT ;  /* 0x000000000000794d */ /* 0x000fea0003800000 */
.L_x_16944:
[----:B------:R-:W0:Y:S02]  /*8a50*/  F2I.U64.F64.TRUNC R28, R28 ;  /* 0x0000001c001c7311 */ /* 0x000e24000030d800 */
[----:B0-----:R-:W-:Y:S01]  /*8a60*/  STG.E.64 desc[UR36][R4.64], R28 ;  /* 0x0000001c04007986 */ /* 0x001fe2000c101b24 */
[----:B------:R-:W-:Y:S05]  /*8a70*/  EXIT ;  /* 0x000000000000794d */ /* 0x000fea0003800000 */
.L_x_16943:
[----:B------:R-:W0:Y:S02]  /*8a80*/  F2I.U32.F64.TRUNC R29, R28 ;  /* 0x0000001c001d7311 */ /* 0x000e24000030d000 */
[----:B0-----:R-:W-:Y:S01]  /*8a90*/  STG.E desc[UR36][R4.64], R29 ;  /* 0x0000001d04007986 */ /* 0x001fe2000c101924 */
[----:B------:R-:W-:Y:S05]  /*8aa0*/  EXIT ;  /* 0x000000000000794d */ /* 0x000fea0003800000 */
.L_x_16946:
        /* <DEDUP_REMOVED lines=13> */
.L_x_42258:


//--------------------- .text._ZN2at6native18elementwise_kernelILi128ELi2EZNS0_22gpu_kernel_impl_nocastINS0_13AUnaryFunctorIdddZZZNS0_19minimum_kernel_cudaERNS_18TensorIteratorBaseEENKUlvE0_clEvENKUlvE_clEvEUlddE_EEEEvS5_RKT_EUliE_EEviT1_ --------------------------
	.section	.text._ZN2at6native18elementwise_kernelILi128ELi2EZNS0_22gpu_kernel_impl_nocastINS0_13AUnaryFunctorIdddZZZNS0_19minimum_kernel_cudaERNS_18TensorIteratorBaseEENKUlvE0_clEvENKUlvE_clEvEUlddE_EEEEvS5_RKT_EUliE_EEviT1_,"ax",@progbits
	.align	128
        .global         _ZN2at6native18elementwise_kernelILi128ELi2EZNS0_22gpu_kernel_impl_nocastINS0_13AUnaryFunctorIdddZZZNS0_19minimum_kernel_cudaERNS_18TensorIteratorBaseEENKUlvE0_clEvENKUlvE_clEvEUlddE_EEEEvS5_RKT_EUliE_EEviT1_
        .type           _ZN2at6native18elementwise_kernelILi128ELi2EZNS0_22gpu_kernel_impl_nocastINS0_13AUnaryFunctorIdddZZZNS0_19minimum_kernel_cudaERNS_18TensorIteratorBaseEENKUlvE0_clEvENKUlvE_clEvEUlddE_EEEEvS5_RKT_EUliE_EEviT1_,@function
        .size           _ZN2at6native18elementwise_kernelILi128ELi2EZNS0_22gpu_kernel_impl_nocastINS0_13AUnaryFunctorIdddZZZNS0_19minimum_kernel_cudaERNS_18TensorIteratorBaseEENKUlvE0_clEvENKUlvE_clEvEUlddE_EEEEvS5_RKT_EUliE_EEviT1_,(.L_x_42259 - _ZN2at6native18elementwise_kernelILi128ELi2EZNS0_22gpu_kernel_impl_nocastINS0_13AUnaryFunctorIdddZZZNS0_19minimum_kernel_cudaERNS_18TensorIteratorBaseEENKUlvE0_clEvENKUlvE_clEvEUlddE_EEEEvS5_RKT_EUliE_EEviT1_)
        .other          _ZN2at6native18elementwise_kernelILi128ELi2EZNS0_22gpu_kernel_impl_nocastINS0_13AUnaryFunctorIdddZZZNS0_19minimum_kernel_cudaERNS_18TensorIteratorBaseEENKUlvE0_clEvENKUlvE_clEvEUlddE_EEEEvS5_RKT_EUliE_EEviT1_,@"STO_CUDA_ENTRY STV_DEFAULT"
_ZN2at6native18elementwise_kernelILi128ELi2EZNS0_22gpu_kernel_impl_nocastINS0_13AUnaryFunctorIdddZZZNS0_19minimum_kernel_cudaERNS_18TensorIteratorBaseEENKUlvE0_clEvENKUlvE_clEvEUlddE_EEEEvS5_RKT_EUliE_EEviT1_:
.text._ZN2at6native18elementwise_kernelILi128ELi2EZNS0_22gpu_kernel_impl_nocastINS0_13AUnaryFunctorIdddZZZNS0_19minimum_kernel_cudaERNS_18TensorIteratorBaseEENKUlvE0_clEvENKUlvE_clEvEUlddE_EEEEvS5_RKT_EUliE_EEviT1_:
        /* <DEDUP_REMOVED lines=312> */
.L_x_16949:
[----:B------:R-:W0:Y:S01]  /*1380*/  LDC.64 R8, c[0x0][0x428] ;  /* 0x00010a00ff087b82 */ /* 0x000e220000000a00 */
[----:B------:R-:W-:Y:S01]  /*1390*/  ULDC.64 UR8, c[0x0][0x410] ;  /* 0x0001040000087ab9 */ /* 0x000fe20000000a00 */
[----:B------:R-:W-:Y:S01]  /*13a0*/  ULDC.64 UR10, c[0x0][0x418] ;  /* 0x00010600000a7ab9 */ /* 0x000fe20000000a00 */
[----:B------:R-:W-:Y:S02]  /*13b0*/  IADD3 R6, P1, R3, UR8, RZ ;  /* 0x0000000803067c10 */ /* 0x000fe4000ff3e0ff */
[----:B------:R-:W-:Y:S02]  /*13c0*/  IADD3 R4, P2, R2, UR10, RZ ;  /* 0x0000000a02047c10 */ /* 0x000fe4000ff5e0ff */
[----:B------:R-:W-:Y:S01]  /*13d0*/  IADD3.X R7, RZ, UR9, RZ, P1, !PT ;  /* 0x00000009ff077c10 */ /* 0x000fe20008ffe4ff */
[----:B------:R-:W-:Y:S02]  /*13e0*/  ULDC.64 UR8, c[0x0][0x428] ;  /* 0x00010a0000087ab9 */ /* 0x000fe40000000a00 */
[----:B------:R-:W-:Y:S01]  /*13f0*/  IMAD.X R5, RZ, RZ, UR11, P2 ;  /* 0x0000000bff057e24 */ /* 0x000fe200090e06ff */
[----:B------:R-:W-:-:S02]  /*1400*/  MOV R2, UR8 ;  /* 0x0000000800027c02 */ /* 0x000fc40008000f00 */
[----:B------:R-:W-:Y:S01]  /*1410*/  MOV R3, UR9 ;  /* 0x0000000900037c02 */ /* 0x000fe20008000f00 */
[----:B0-----:R-:W-:-:S14]  /*1420*/  DSETP.NAN.AND P0, PT, R8, R8, PT ;  /* 0x000000080800722a */ /* 0x001fdc0003f08000 */
[----:B------:R-:W-:Y:S05]  /*1430*/  @P0 BRA `(.L_x_16950) ;  /* 0x00000000002c0947 */ /* 0x000fea0003800000 */
[----:B------:R-:W2:Y:S02]  /*1440*/  LDG.E.64 R2, desc[UR4][R4.64] ;  /* 0x0000000404027981 */ /* 0x000ea4000c1e1b00 */
[----:B--2---:R-:W-:-:S14]  /*1450*/  DSETP.NAN.AND P0, PT, R2, R2, PT ;  /* 0x000000020200722a */ /* 0x004fdc0003f08000 */
[----:B------:R-:W-:Y:S01]  /*1460*/  @!P0 DSETP.MIN.AND P1, P2, R2, R8, PT ;  /* 0x000000080200822a */ /* 0x000fe20003a20000 */
[----:B------:R-:W-:Y:S02]  /*1470*/  @!P0 MOV R11, R8 ;  /* 0x00000008000b8202 */ /* 0x000fe40000000f00 */
[----:B------:R-:W-:-:S04]  /*1480*/  @!P0 MOV R8, R3 ;  /* 0x0000000300088202 */ /* 0x000fc80000000f00 */
[----:B------:R-:W-:Y:S01]  /*1490*/  @!P0 FSEL R10, R8, R9, P1 ;  /* 0x00000009080a8208 */ /* 0x000fe20000800000 */
[----:B------:R-:W-:Y:S01]  /*14a0*/  @!P0 IMAD.MOV.U32 R8, RZ, RZ, R2 ;  /* 0x000000ffff088224 */ /* 0x000fe200078e0002 */
[----:B------:R-:W-:-:S04]  /*14b0*/  @!P0 LOP3.LUT R9, R9, 0x80000, RZ, 0xfc, !PT ;  /* 0x0008000009098812 */ /* 0x000fc800078efcff */
[----:B------:R-:W-:Y:S02]  /*14c0*/  @!P0 SEL R11, R8, R11, P1 ;  /* 0x0000000b080b8207 */ /* 0x000fe40000800000 */
[----:B------:R-:W-:Y:S02]  /*14d0*/  @!P0 SEL R3, R9, R10, P2 ;  /* 0x0000000a09038207 */ /* 0x000fe40001000000 */
[----:B------:R-:W-:-:S07]  /*14e0*/  @!P0 MOV R2, R11 ;  /* 0x0000000b00028202 */ /* 0x000fce0000000f00 */
.L_x_16950:
[----:B------:R0:W-:Y:S01]  /*14f0*/  STG.E.64 desc[UR4][R6.64], R2 ;  /* 0x0000000206007986 */ /* 0x0001e2000c101b04 */
[----:B------:R-:W-:-:S07]  /*1500*/  IADD3 R9, R0, 0x80, RZ ;  /* 0x0000008000097810 */ /* 0x000fce0007ffe0ff */
.L_x_16948:
[----:B------:R-:W-:Y:S05]  /*1510*/  BSYNC B0 ;  /* 0x0000000000007941 */ /* 0x000fea0003800000 */
.L_x_16947:
        /* <DEDUP_REMOVED lines=305> */
.L_x_16951:
[----:B------:R-:W0:Y:S01]  /*2830*/  LDC.64 R8, c[0x0][0x428] ;  /* 0x00010a00ff087b82 */ /* 0x000e220000000a00 */
[----:B------:R-:W-:Y:S01]  /*2840*/  ULDC.64 UR6, c[0x0][0x410] ;  /* 0x0001040000067ab9 */ /* 0x000fe20000000a00 */
[----:B------:R-:W-:Y:S01]  /*2850*/  ULDC.64 UR8, c[0x0][0x418] ;  /* 0x0001060000087ab9 */ /* 0x000fe20000000a00 */
[----:B------:R-:W-:Y:S02]  /*2860*/  IADD3 R6, P0, R3, UR6, RZ ;  /* 0x0000000603067c10 */ /* 0x000fe4000ff1e0ff */
[----:B------:R-:W-:-:S03]  /*2870*/  IADD3 R4, P1, R0, UR8, RZ ;  /* 0x0000000800047c10 */ /* 0x000fc6000ff3e0ff */
[----:B------:R-:W-:Y:S01]  /*2880*/  IMAD.X R7, RZ, RZ, UR7, P0 ;  /* 0x00000007ff077e24 */ /* 0x000fe200080e06ff */
[----:B------:R-:W-:Y:S01]  /*2890*/  ULDC.64 UR6, c[0x0][0x428] ;  /* 0x00010a0000067ab9 */ /* 0x000fe20000000a00 */
[----:B------:R-:W-:Y:S02]  /*28a0*/  IADD3.X R5, RZ, UR9, RZ, P1, !PT ;  /* 0x00000009ff057c10 */ /* 0x000fe40008ffe4ff */
[----:B------:R-:W-:Y:S02]  /*28b0*/  MOV R2, UR6 ;  /* 0x0000000600027c02 */ /* 0x000fe40008000f00 */
[----:B------:R-:W-:Y:S01]  /*28c0*/  MOV R3, UR7 ;  /* 0x0000000700037c02 */ /* 0x000fe20008000f00 */
[----:B0-----:R-:W-:-:S14]  /*28d0*/  DSETP.NAN.AND P2, PT, R8, R8, PT ;  /* 0x000000080800722a */ /* 0x001fdc0003f48000 */
[----:B------:R-:W-:Y:S05]  /*28e0*/  @P2 BRA `(.L_x_16952) ;  /* 0x00000000002c2947 */ /* 0x000fea0003800000 */
[----:B------:R-:W2:Y:S02]  /*28f0*/  LDG.E.64 R2, desc[UR4][R4.64] ;  /* 0x0000000404027981 */ /* 0x000ea4000c1e1b00 */
[----:B--2---:R-:W-:-:S14]  /*2900*/  DSETP.NAN.AND P0, PT, R2, R2, PT ;  /* 0x000000020200722a */ /* 0x004fdc0003f08000 */
[----:B------:R-:W-:Y:S01]  /*2910*/  @!P0 DSETP.MIN.AND P1, P2, R2, R8, PT ;  /* 0x000000080200822a */ /* 0x000fe20003a20000 */
[----:B------:R-:W-:Y:S02]  /*2920*/  @!P0 MOV R0, R3 ;  /* 0x0000000300008202 */ /* 0x000fe40000000f00 */
[----:B------:R-:W-:-:S03]  /*2930*/  @!P0 MOV R11, R8 ;  /* 0x00000008000b8202 */ /* 0x000fc60000000f00 */
[----:B------:R-:W-:Y:S02]  /*2940*/  @!P0 FSEL R8, R0, R9, P1 ;  /* 0x0000000900088208 */ /* 0x000fe40000800000 */
[----:B------:R-:W-:Y:S02]  /*2950*/  @!P0 MOV R0, R2 ;  /* 0x0000000200008202 */ /* 0x000fe40000000f00 */
[----:B------:R-:W-:Y:S02]  /*2960*/  @!P0 LOP3.LUT R9, R9, 0x80000, RZ, 0xfc, !PT ;  /* 0x0008000009098812 */ /* 0x000fe400078efcff */
[----:B------:R-:W-:Y:S02]  /*2970*/  @!P0 SEL R11, R0, R11, P1 ;  /* 0x0000000b000b8207 */ /* 0x000fe40000800000 */
[----:B------:R-:W-:Y:S02]  /*2980*/  @!P0 SEL R3, R9, R8, P2 ;  /* 0x0000000809038207 */ /* 0x000fe40001000000 */
[----:B------:R-:W-:-:S07]  /*2990*/  @!P0 MOV R2, R11 ;  /* 0x0000000b00028202 */ /* 0x000fce0000000f00 */
.L_x_16952:
[----:B------:R-:W-:Y:S01]  /*29a0*/  STG.E.64 desc[UR4][R6.64], R2 ;  /* 0x0000000206007986 */ /* 0x000fe2000c101b04 */
[----:B------:R-:W-:Y:S05]  /*29b0*/  EXIT ;  /* 0x000000000000794d */ /* 0x000fea0003800000 */
.L_x_16953:
        /* <DEDUP_REMOVED lines=12> */
.L_x_42259:


//--------------------- .text._ZN2at6native27unrolled_elementwise_kernelINS0_13AUnaryFunctorIdddZZZNS0_19minimum_kernel_cudaERNS_18TensorIteratorBaseEENKUlvE0_clEvENKUlvE_clEvEUlddE_EESt5arrayIPcLm2EELi4E23TrivialOffsetCalculatorILi1EjESD_NS0_6memory15LoadWithoutCastENSE_16StoreWithoutCastEEEviT_T0_T2_T3_T4_T5_ --------------------------
	.section	.text._ZN2at6native27unrolled_elementwise_kernelINS0_13AUnaryFunctorIdddZZZNS0_19minimum_kernel_cudaERNS_18TensorIteratorBaseEENKUlvE0_clEvENKUlvE_clEvEUlddE_EESt5arrayIPcLm2EELi4E23TrivialOffsetCalculatorILi1EjESD_NS0_6memory15LoadWithoutCastENSE_16StoreWithoutCastEEEviT_T0_T2_T3_T4_T5_,"ax",@progbits
	.align	128
        .global         _ZN2at6native27unrolled_elementwise_kernelINS0_13AUnaryFunctorIdddZZZNS0_19minimum_kernel_cudaERNS_18TensorIteratorBaseEENKUlvE0_clEvENKUlvE_clEvEUlddE_EESt5arrayIPcLm2EELi4E23TrivialOffsetCalculatorILi1EjESD_NS0_6memory15LoadWithoutCastENSE_16StoreWithoutCastEEEviT_T0_T2_T3_T4_T5_
        .type           _ZN2at6native27unrolled_elementwise_kernelINS0_13AUnaryFunctorIdddZZZNS0_19minimum_kernel_cudaERNS_18TensorIteratorBaseEENKUlvE0_clEvENKUlvE_clEvEUlddE_EESt5arrayIPcLm2EELi4E23TrivialOffsetCalculatorILi1EjESD_NS0_6memory15LoadWithoutCastENSE_16StoreWithoutCastEEEviT_T0_T2_T3_T4_T5_,@function
        .size           _ZN2at6native27unrolled_elementwise_kernelINS0_13AUnaryFunctorIdddZZZNS0_19minimum_kernel_cudaERNS_18TensorIteratorBaseEENKUlvE0_clEvENKUlvE_clEvEUlddE_EESt5arrayIPcLm2EELi4E23TrivialOffsetCalculatorILi1EjESD_NS0_6memory15LoadWithoutCastENSE_16StoreWithoutCastEEEviT_T0_T2_T3_T4_T5_,(.L_x_42260 - _ZN2at6native27unrolled_elementwise_kernelINS0_13AUnaryFunctorIdddZZZNS0_19minimum_kernel_cudaERNS_18TensorIteratorBaseEENKUlvE0_clEvENKUlvE_clEvEUlddE_EESt5arrayIPcLm2EELi4E23TrivialOffsetCalculatorILi1EjESD_NS0_6memory15LoadWithoutCastENSE_16StoreWithoutCastEEEviT_T0_T2_T3_T4_T5_)
        .other          _ZN2at6native27unrolled_elementwise_kernelINS0_13AUnaryFunctorIdddZZZNS0_19minimum_kernel_cudaERNS_18TensorIteratorBaseEENKUlvE0_clEvENKUlvE_clEvEUlddE_EESt5arrayIPcLm2EELi4E23TrivialOffsetCalculatorILi1EjESD_NS0_6memory15LoadWithoutCastENSE_16StoreWithoutCastEEEviT_T0_T2_T3_T4_T5_,@"STO_CUDA_ENTRY STV_DEFAULT"
_ZN2at6native27unrolled_elementwise_kernelINS0_13AUnaryFunctorIdddZZZNS0_19minimum_kernel_cudaERNS_18TensorIteratorBaseEENKUlvE0_clEvENKUlvE_clEvEUlddE_EESt5arrayIPcLm2EELi4E23TrivialOffsetCalculatorILi1EjESD_NS0_6memory15LoadWithoutCastENSE_16StoreWithoutCastEEEviT_T0_T2_T3_T4_T5_:
.text._ZN2at6native27unrolled_elementwise_kernelINS0_13AUnaryFunctorIdddZZZNS0_19minimum_kernel_cudaERNS_18TensorIteratorBaseEENKUlvE0_clEvENKUlvE_clEvEUlddE_EESt5arrayIPcLm2EELi4E23TrivialOffsetCalculatorILi1EjESD_NS0_6memory15LoadWithoutCastENSE_16StoreWithoutCastEEEviT_T0_T2_T3_T4_T5_:
[----:B------:R-:W-:Y:S01]  /*0000*/  LDC R1, c[0x0][0x28] ;  /* 0x00000a00ff017b82 */ /* 0x000fe20000000800 */
[----:B------:R-:W0:Y:S07]  /*0010*/  S2R R0, SR_CTAID.X ;  /* 0x0000000000007919 */ /* 0x000e2e0000002500 */
[----:B------:R-:W0:Y:S01]  /*0020*/  LDC R3, c[0x0][0x210] ;  /* 0x00008400ff037b82 */ /* 0x000e220000000800 */
[----:B------:R-:W-:Y:S01]  /*0030*/  ULDC.64 UR4, c[0x0][0x208] ;  /* 0x0000820000047ab9 */ /* 0x000fe20000000a00 */
[----:B------:R-:W1:Y:S06]  /*0040*/  S2R R11, SR_TID.X ;  /* 0x00000000000b7919 */ /* 0x000e6c0000002100 */
[----:B------:R-:W2:Y:S01]  /*0050*/  LDC.64 R22, c[0x0][0x220] ;  /* 0x00008800ff167b82 */ /* 0x000ea20000000a00 */
        /* <DEDUP_REMOVED lines=12> */
[----:B------:R-:W-:-:S11]  /*0120*/  CS2R R8, SRZ ;  /* 0x0000000000087805 */ /* 0x000fd6000001ff00 */
[----:B------:R-:W-:Y:S01]  /*0130*/  @!P3 IMAD R29, R0, 0x200, R7 ;  /* 0x00000200001db824 */ /* 0x000fe200078e0207 */
[----:B------:R-:W-:Y:S01]  /*0140*/  @!P3 IADD3 R7, R7, 0x80, RZ ;  /* 0x000000800707b810 */ /* 0x000fe20007ffe0ff */
[----:B------:R-:W0:Y:S03]  /*0150*/  @!P3 LDC.64 R4, c[0x0][0x230] ;  /* 0x00008c00ff04bb82 */ /* 0x000e260000000a00 */
[----:B------:R-:W-:Y:S01]  /*0160*/  ISETP.GE.AND P2, PT, R7, R10, PT ;  /* 0x0000000a0700720c */ /* 0x000fe20003f46270 */
[----:B-1----:R-:W-:-:S12]  /*0170*/  @!P1 IMAD.WIDE.U32 R18, R13, 0x8, R18 ;  /* 0x000000080d129825 */ /* 0x002fd800078e0012 */
[----:B------:R-:W1:Y:S01]  /*0180*/  @!P2 LDC.64 R2, c[0x0][0x230] ;  /* 0x00008c00ff02ab82 */ /* 0x000e620000000a00 */
[----:B------:R-:W-:Y:S01]  /*0190*/  @!P2 IMAD R27, R0, 0x200, R7 ;  /* 0x00000200001ba824 */ /* 0x000fe200078e0207 */
[----:B------:R-:W-:Y:S01]  /*01a0*/  CS2R R6, SRZ ;  /* 0x0000000000067805 */ /* 0x000fe2000001ff00 */
[----:B0-----:R-:W-:Y:S01]  /*01b0*/  @!P3 IMAD.WIDE.U32 R28, R29, 0x8, R4 ;  /* 0x000000081d1cb825 */ /* 0x001fe200078e0004 */
[----:B------:R-:W-:-:S04]  /*01c0*/  CS2R R4, SRZ ;  /* 0x0000000000047805 */ /* 0x000fc8000001ff00 */
[----:B------:R0:W5:Y:S04]  /*01d0*/  @!P1 LDG.E.64 R6, desc[UR4][R18.64] ;  /* 0x0000000412069981 */ /* 0x000168000c1e1b00 */
[----:B------:R0:W5:Y:S01]  /*01e0*/  @!P0 LDG.E.64 R4, desc[UR4][R24.64] ;  /* 0x0000000418048981 */ /* 0x000162000c1e1b00 */
[----:B-1----:R-:W-:Y:S01]  /*01f0*/  @!P2 IMAD.WIDE.U32 R26, R27, 0x8, R2 ;  /* 0x000000081b1aa825 */ /* 0x002fe200078e0002 */
[----:B------:R-:W-:-:S04]  /*0200*/  CS2R R2, SRZ ;  /* 0x0000000000027805 */ /* 0x000fc8000001ff00 */
[----:B------:R0:W5:Y:S04]  /*0210*/  @!P2 LDG.E.64 R8, desc[UR4][R26.64] ;  /* 0x000000041a08a981 */ /* 0x000168000c1e1b00 */
[----:B------:R0:W5:Y:S01]  /*0220*/  @!P3 LDG.E.64 R2, desc[UR4][R28.64] ;  /* 0x000000041c02b981 */ /* 0x000162000c1e1b00 */
[----:B--2---:R-:W-:Y:S01]  /*0230*/  DSETP.NAN.AND P1, PT, R22, R22, PT ;  /* 0x000000161600722a */ /* 0x004fe20003f28000 */
[----:B------:R-:W-:Y:S02]  /*0240*/  ULDC.64 UR6, c[0x0][0x220] ;  /* 0x0000880000067ab9 */ /* 0x000fe40000000a00 */
[----:B------:R-:W-:Y:S01]  /*0250*/  IMAD.U32 R12, RZ, RZ, UR6 ;  /* 0x00000006ff0c7e24 */ /* 0x000fe2000f8e00ff */
[----:B------:R-:W-:Y:S01]  /*0260*/  MOV R13, UR7 ;  /* 0x00000007000d7c02 */ /* 0x000fe20008000f00 */
[----:B------:R-:W-:Y:S01]  /*0270*/  IMAD.U32 R14, RZ, RZ, UR6 ;  /* 0x00000006ff0e7e24 */ /* 0x000fe2000f8e00ff */
[----:B------:R-:W-:Y:S01]  /*0280*/  MOV R16, UR6 ;  /* 0x0000000600107c02 */ /* 0x000fe20008000f00 */
[----:B------:R-:W-:Y:S01]  /*0290*/  IMAD.U32 R15, RZ, RZ, UR7 ;  /* 0x00000007ff0f7e24 */ /* 0x000fe2000f8e00ff */
[----:B------:R-:W-:Y:S01]  /*02a0*/  MOV R21, UR7 ;  /* 0x0000000700157c02 */ /* 0x000fe20008000f00 */
[----:B------:R-:W-:-:S02]  /*02b0*/  IMAD.U32 R17, RZ, RZ, UR7 ;  /* 0x00000007ff117e24 */ /* 0x000fc4000f8e00ff */
[----:B------:R-:W-:-:S03]  /*02c0*/  IMAD.U32 R20, RZ, RZ, UR6 ;  /* 0x00000006ff147e24 */ /* 0x000fc6000f8e00ff */
        /* <DEDUP_REMOVED lines=9> */
[----:B-----5:R-:W-:-:S14]  /*0360*/  DSETP.NAN.AND P3, PT, R4, R4, PT ;  /* 0x000000040400722a */ /* 0x020fdc0003f68000 */
[----:B------:R-:W-:Y:S01]  /*0370*/  @!P3 DSETP.MIN.AND P5, P6, R4, R22, PT ;  /* 0x000000160400b22a */ /* 0x000fe20003ea0000 */
[----:B------:R-:W-:Y:S01]  /*0380*/  @!P3 IMAD.MOV.U32 R18, RZ, RZ, R4 ;  /* 0x000000ffff12b224 */ /* 0x000fe200078e0004 */
[----:B------:R-:W-:Y:S01]  /*0390*/  @!P3 MOV R21, R22 ;  /* 0x000000160015b202 */ /* 0x000fe20000000f00 */
[----:B------:R-:W-:Y:S02]  /*03a0*/  @!P3 IMAD.MOV.U32 R19, RZ, RZ, R5 ;  /* 0x000000ffff13b224 */ /* 0x000fe400078e0005 */
[----:B------:R-:W-:Y:S01]  /*03b0*/  @!P3 IMAD.MOV.U32 R20, RZ, RZ, R23 ;  /* 0x000000ffff14b224 */ /* 0x000fe200078e0017 */
[----:B------:R-:W-:Y:S02]  /*03c0*/  @!P3 SEL R25, R18, R21, P5 ;  /* 0x000000151219b207 */ /* 0x000fe40002800000 */
[----:B------:R-:W-:Y:S02]  /*03d0*/  MOV R21, R5 ;  /* 0x0000000500157202 */ /* 0x000fe40000000f00 */
[----:B------:R-:W-:-:S02]  /*03e0*/  @!P3 FSEL R18, R19, R20, P5 ;  /* 0x000000141312b208 */ /* 0x000fc40002800000 */
[----:B------:R-:W-:Y:S01]  /*03f0*/  @!P3 LOP3.LUT R19, R20, 0x80000, RZ, 0xfc, !PT ;  /* 0x000800001413b812 */ /* 0x000fe200078efcff */
[----:B------:R-:W-:Y:S02]  /*0400*/  IMAD.MOV.U32 R20, RZ, RZ, R4 ;  /* 0x000000ffff147224 */ /* 0x000fe400078e0004 */
[----:B------:R-:W-:Y:S01]  /*0410*/  @!P3 IMAD.MOV.U32 R20, RZ, RZ, R25 ;  /* 0x000000ffff14b224 */ /* 0x000fe200078e0019 */
[----:B------:R-:W-:-:S07]  /*0420*/  @!P3 SEL R21, R19, R18, P6 ;  /* 0x000000121315b207 */ /* 0x000fce0003000000 */
.L_x_16956:
[----:B------:R-:W-:Y:S05]  /*0430*/  BSYNC B0 ;  /* 0x0000000000007941 */ /* 0x000fea0003800000 */
.L_x_16955:
[----:B------:R-:W-:Y:S04]  /*0440*/  BSSY B0, `(.L_x_16957) ;  /* 0x000000f000007945 */ /* 0x000fe80003800000 */
[----:B------:R-:W-:Y:S05]  /*0450*/  @P4 BRA `(.L_x_16958) ;  /* 0x0000000000344947 */ /* 0x000fea0003800000 */
[----:B-----5:R-:W-:Y:S01]  /*0460*/  DSETP.NAN.AND P3, PT, R6, R6, PT ;  /* 0x000000060600722a */ /* 0x020fe20003f68000 */
[----:B------:R-:W-:-:S13]  /*0470*/  IMAD.MOV.U32 R17, RZ, RZ, R7 ;  /* 0x000000ffff117224 */ /* 0x000fda00078e0007 */
[----:B------:R-:W-:Y:S01]  /*0480*/  @!P3 DSETP.MIN.AND P4, P5, R6, R22, PT ;  /* 0x000000160600b22a */ /* 0x000fe20003d80000 */
[----:B------:R-:W-:Y:S01]  /*0490*/  @!P3 IMAD.MOV.U32 R16, RZ, RZ, R23 ;  /* 0x000000ffff10b224 */ /* 0x000fe200078e0017 */
[----:B------:R-:W-:Y:S01]  /*04a0*/  @!P3 MOV R5, R7 ;  /* 0x000000070005b202 */ /* 0x000fe20000000f00 */
[----:B------:R-:W-:-:S03]  /*04b0*/  @!P3 IMAD.MOV.U32 R4, RZ, RZ, R6 ;  /* 0x000000ffff04b224 */ /* 0x000fc600078e0006 */
[----:B------:R-:W-:Y:S01]  /*04c0*/  @!P3 FSEL R18, R5, R16, P4 ;  /* 0x000000100512b208 */ /* 0x000fe20002000000 */
[----:B------:R-:W-:Y:S01]  /*04d0*/  @!P3 IMAD.MOV.U32 R5, RZ, RZ, R22 ;  /* 0x000000ffff05b224 */ /* 0x000fe200078e0016 */
[----:B------:R-:W-:Y:S02]  /*04e0*/  @!P3 LOP3.LUT R19, R16, 0x80000, RZ, 0xfc, !PT ;  /* 0x000800001013b812 */ /* 0x000fe400078efcff */
[----:B------:R-:W-:Y:S02]  /*04f0*/  MOV R16, R6 ;  /* 0x0000000600107202 */ /* 0x000fe40000000f00 */
[----:B------:R-:W-:Y:S02]  /*0500*/  @!P3 SEL R5, R4, R5, P4 ;  /* 0x000000050405b207 */ /* 0x000fe40002000000 */
[----:B------:R-:W-:-:S03]  /*0510*/  @!P3 SEL R17, R19, R18, P5 ;  /* 0x000000121311b207 */ /* 0x000fc60002800000 */
[----:B------:R-:W-:-:S07]  /*0520*/  @!P3 IMAD.MOV.U32 R16, RZ, RZ, R5 ;  /* 0x000000ffff10b224 */ /* 0x000fce00078e0005 */
.L_x_16958:
[----:B------:R-:W-:Y:S05]  /*0530*/  BSYNC B0 ;  /* 0x0000000000007941 */ /* 0x000fea0003800000 */
.L_x_16957:
[----:B------:R-:W-:Y:S04]  /*0540*/  BSSY B0, `(.L_x_16959) ;  /* 0x000000f000007945 */ /* 0x000fe80003800000 */
[----:B------:R-:W-:Y:S05]  /*0550*/  @P2 BRA `(.L_x_16960) ;  /* 0x0000000000342947 */ /* 0x000fea0003800000 */
[----:B-----5:R-:W-:Y:S01]  /*0560*/  DSETP.NAN.AND P2, PT, R2, R2, PT ;  /* 0x000000020200722a */ /* 0x020fe20003f48000 */
[----:B------:R-:W-:Y:S02]  /*0570*/  IMAD.MOV.U32 R14, RZ, RZ, R2 ;  /* 0x000000ffff0e7224 */ /* 0x000fe400078e0002 */
[----:B------:R-:W-:-:S11]  /*0580*/  IMAD.MOV.U32 R15, RZ, RZ, R3 ;  /* 0x000000ffff0f7224 */ /* 0x000fd600078e0003 */
[----:B------:R-:W-:Y:S01]  /*0590*/  @!P2 DSETP.MIN.AND P3, P4, R2, R22, PT ;  /* 0x000000160200a22a */ /* 0x000fe20003c60000 */
[----:B------:R-:W-:Y:S01]  /*05a0*/  @!P2 IMAD.MOV.U32 R5, RZ, RZ, R3 ;  /* 0x000000ffff05a224 */ /* 0x000fe200078e0003 */
[----:B------:R-:W-:Y:S01]  /*05b0*/  @!P2 MOV R4, R2 ;  /* 0x000000020004a202 */ /* 0x000fe20000000f00 */
[----:B------:R-:W-:-:S05]  /*05c0*/  @!P2 IMAD.MOV.U32 R6, RZ, RZ, R23 ;  /* 0x000000ffff06a224 */ /* 0x000fca00078e0017 */
[----:B------:R-:W-:Y:S02]  /*05d0*/  @!P2 FSEL R7, R5, R6, P3 ;  /* 0x000000060507a208 */ /* 0x000fe40001800000 */
[----:B------:R-:W-:Y:S02]  /*05e0*/  @!P2 MOV R5, R22 ;  /* 0x000000160005a202 */ /* 0x000fe40000000f00 */
[----:B------:R-:W-:Y:S02]  /*05f0*/  @!P2 LOP3.LUT R6, R6, 0x80000, RZ, 0xfc, !PT ;  /* 0x000800000606a812 */ /* 0x000fe400078efcff */
[----:B------:R-:W-:Y:S02]  /*0600*/  @!P2 SEL R5, R4, R5, P3 ;  /* 0x000000050405a207 */ /* 0x000fe40001800000 */
[----:B------:R-:W-:Y:S02]  /*0610*/  @!P2 SEL R15, R6, R7, P4 ;  /* 0x00000007060fa207 */ /* 0x000fe40002000000 */
[----:B------:R-:W-:-:S07]  /*0620*/  @!P2 MOV R14, R5 ;  /* 0x00000005000ea202 */ /* 0x000fce0000000f00 */
.L_x_16960:
[----:B------:R-:W-:Y:S05]  /*0630*/  BSYNC B0 ;  /* 0x0000000000007941 */ /* 0x000fea0003800000 */
.L_x_16959:
        /* <DEDUP_REMOVED lines=8> */
[----:B------:R-:W-:Y:S02]  /*06c0*/  @!P1 FSEL R4, R2, R23, P2 ;  /* 0x0000001702049208 */ /* 0x000fe40001000000 */
[----:B------:R-:W-:Y:S02]  /*06d0*/  @!P1 MOV R2, R8 ;  /* 0x0000000800029202 */ /* 0x000fe40000000f00 */
[----:B------:R-:W-:Y:S02]  /*06e0*/  @!P1 LOP3.LUT R23, R23, 0x80000, RZ, 0xfc, !PT ;  /* 0x0008000017179812 */ /* 0x000fe400078efcff */
[----:B------:R-:W-:Y:S02]  /*06f0*/  @!P1 SEL R3, R2, R3, P2 ;  /* 0x0000000302039207 */ /* 0x000fe40001000000 */
[----:B------:R-:W-:Y:S02]  /*0700*/  @!P1 SEL R13, R23, R4, P3 ;  /* 0x00000004170d9207 */ /* 0x000fe40001800000 */
[----:B------:R-:W-:-:S07]  /*0710*/  @!P1 MOV R12, R3 ;  /* 0x00000003000c9202 */ /* 0x000fce0000000f00 */
.L_x_16961:
[----:B------:R-:W-:Y:S05]  /*0720*/  BSYNC B0 ;  /* 0x0000000000007941 */ /* 0x000fea0003800000 */
.L_x_16954:
[----:B-----5:R-:W0:Y:S01]  /*0730*/  @!P0 LDC.64 R2, c[0x0][0x228] ;  /* 0x00008a00ff028b82 */ /* 0x020e220000000a00 */
[----:B------:R-:W-:Y:S01]  /*0740*/  @!P0 LEA R5, R0, R11, 0x9 ;  /* 0x0000000b00058211 */ /* 0x000fe200078e48ff */
[----:B------:R-:W-:Y:S01]  /*0750*/  IMAD.MOV.U32 R7, RZ, RZ, R11 ;  /* 0x000000ffff077224 */ /* 0x000fe200078e000b */
[----:B------:R-:W-:Y:S01]  /*0760*/  BSSY B0, `(.L_x_16962) ;  /* 0x0000010000007945 */ /* 0x000fe20003800000 */
[----:B------:R-:W-:-:S05]  /*0770*/  @!P0 VIADD R7, R11, 0x80 ;  /* 0x000000800b078836 */ /* 0x000fca0000000000 */
[----:B------:R-:W-:Y:S01]  /*0780*/  ISETP.GE.AND P1, PT, R7, R10, PT ;  /* 0x0000000a0700720c */ /* 0x000fe20003f26270 */
[----:B0-----:R-:W-:-:S05]  /*0790*/  @!P0 IMAD.WIDE.U32 R2, R5, 0x8, R2 ;  /* 0x0000000805028825 */ /* 0x001fca00078e0002 */
[----:B------:R0:W-:Y:S07]  /*07a0*/  @!P0 STG.E.64 desc[UR4][R2.64], R20 ;  /* 0x0000001402008986 */ /* 0x0001ee000c101b04 */
        /* <DEDUP_REMOVED lines=9> */
[----:B------:R1:W-:Y:S04]  /*0840*/  STG.E.64 desc[UR4][R2.64], R16 ;  /* 0x0000001002007986 */ /* 0x0003e8000c101b04 */
[----:B------:R1:W-:Y:S02]  /*0850*/  @!P0 STG.E.64 desc[UR4][R4.64], R14 ;  /* 0x0000000e04008986 */ /* 0x0003e4000c101b04 */
.L_x_16963:
[----:B------:R-:W-:Y:S05]  /*0860*/  BSYNC B0 ;  /* 0x0000000000007941 */ /* 0x000fea0003800000 */
.L_x_16962:
[----:B------:R-:W-:-:S13]  /*0870*/  ISETP.GE.AND P0, PT, R7, R10, PT ;  /* 0x0000000a0700720c */ /* 0x000fda0003f06270 */
[----:B------:R-:W-:Y:S05]  /*0880*/  @P0 EXIT ;  /* 0x000000000000094d */ /* 0x000fea0003800000 */
[----:B01----:R-:W0:Y:S01]  /*0890*/  LDC.64 R2, c[0x0][0x228] ;  /* 0x00008a00ff027b82 */ /* 0x003e220000000a00 */
[----:B------:R-:W-:-:S05]  /*08a0*/  LEA R7, R0, R7, 0x9 ;  /* 0x0000000700077211 */ /* 0x000fca00078e48ff */
[----:B0-----:R-:W-:-:S05]  /*08b0*/  IMAD.WIDE.U32 R2, R7, 0x8, R2 ;  /* 0x0000000807027825 */ /* 0x001fca00078e0002 */
[----:B------:R-:W-:Y:S01]  /*08c0*/  STG.E.64 desc[UR4][R2.64], R12 ;  /* 0x0000000c02007986 */ /* 0x000fe2000c101b04 */
[----:B------:R-:W-:Y:S05]  /*08d0*/  EXIT ;  /* 0x000000000000794d */ /* 0x000fea0003800000 */
.L_x_16964:
        /* <DEDUP_REMOVED lines=10> */
.L_x_42260:


//--------------------- .text._ZN2at6native29vectorized_elementwise_kernelILi2ENS0_13AUnaryFunctorIdddZZZNS0_19minimum_kernel_cudaERNS_18TensorIteratorBaseEENKUlvE0_clEvENKUlvE_clEvEUlddE_EESt5arrayIPcLm2EEEEviT0_T1_ --------------------------
	.section	.text._ZN2at6native29vectorized_elementwise_kernelILi2ENS0_13AUnaryFunctorIdddZZZNS0_19minimum_kernel_cudaERNS_18TensorIteratorBaseEENKUlvE0_clEvENKUlvE_clEvEUlddE_EESt5arrayIPcLm2EEEEviT0_T1_,"ax",@progbits
	.align	128
        .global         _ZN2at6native29vectorized_elementwise_kernelILi2ENS0_13AUnaryFunctorIdddZZZNS0_19minimum_kernel_cudaERNS_18TensorIteratorBaseEENKUlvE0_clEvENKUlvE_clEvEUlddE_EESt5arrayIPcLm2EEEEviT0_T1_
        .type           _ZN2at6native29vectorized_elementwise_kernelILi2ENS0_13AUnaryFunctorIdddZZZNS0_19minimum_kernel_cudaERNS_18TensorIteratorBaseEENKUlvE0_clEvENKUlvE_clEvEUlddE_EESt5arrayIPcLm2EEEEviT0_T1_,@function
        .size           _ZN2at6native29vectorized_elementwise_kernelILi2ENS0_13AUnaryFunctorIdddZZZNS0_19minimum_kernel_cudaERNS_18TensorIteratorBaseEENKUlvE0_clEvENKUlvE_clEvEUlddE_EESt5arrayIPcLm2EEEEviT0_T1_,(.L_x_42261 - _ZN2at6native29vectorized_elementwise_kernelILi2ENS0_13AUnaryFunctorIdddZZZNS0_19minimum_kernel_cudaERNS_18TensorIteratorBaseEENKUlvE0_clEvENKUlvE_clEvEUlddE_EESt5arrayIPcLm2EEEEviT0_T1_)
        .other          _ZN2at6native29vectorized_elementwise_kernelILi2ENS0_13AUnaryFunctorIdddZZZNS0_19minimum_kernel_cudaERNS_18TensorIteratorBaseEENKUlvE0_clEvENKUlvE_clEvEUlddE_EESt5arrayIPcLm2EEEEviT0_T1_,@"STO_CUDA_ENTRY STV_DEFAULT"
_ZN2at6native29vectorized_elementwise_kernelILi2ENS0_13AUnaryFunctorIdddZZZNS0_19minimum_kernel_cudaERNS_18TensorIteratorBaseEENKUlvE0_clEvENKUlvE_clEvEUlddE_EESt5arrayIPcLm2EEEEviT0_T1_:
.text._ZN2at6native29vectorized_elementwise_kernelILi2ENS0_13AUnaryFunctorIdddZZZNS0_19minimum_kernel_cudaERNS_18TensorIteratorBaseEENKUlvE0_clEvENKUlvE_clEvEUlddE_EESt5arrayIPcLm2EEEEviT0_T1_:
        /* <DEDUP_REMOVED lines=8> */
[----:B------:R-:W0:Y:S01]  /*0080*/  LDC.64 R20, c[0x0][0x220] ;  /* 0x00008800ff147b82 */ /* 0x000e220000000a00 */
[----:B------:R-:W1:Y:S01]  /*0090*/  S2R R23, SR_TID.X ;  /* 0x0000000000177919 */ /* 0x000e620000002100 */
[----:B------:R-:W-:Y:S02]  /*00a0*/  ULDC.64 UR6, c[0x0][0x220] ;  /* 0x0000880000067ab9 */ /* 0x000fe40000000a00 */
[----:B------:R-:W-:Y:S01]  /*00b0*/  IMAD.U32 R18, RZ, RZ, UR6 ;  /* 0x00000006ff127e24 */ /* 0x000fe2000f8e00ff */
[----:B------:R-:W-:Y:S01]  /*00c0*/  MOV R16, UR6 ;  /* 0x0000000600107c02 */ /* 0x000fe20008000f00 */
[----:B------:R-:W-:Y:S01]  /*00d0*/  IMAD.U32 R19, RZ, RZ, UR7 ;  /* 0x00000007ff137e24 */ /* 0x000fe2000f8e00ff */
[----:B------:R-:W-:Y:S01]  /*00e0*/  MOV R4, UR6 ;  /* 0x0000000600047c02 */ /* 0x000fe20008000f00 */
[----:B------:R-:W2:Y:S01]  /*00f0*/  LDC.64 R2, c[0x0][0x228] ;  /* 0x00008a00ff027b82 */ /* 0x000ea20000000a00 */
[----:B------:R-:W-:Y:S01]  /*0100*/  IMAD.U32 R17, RZ, RZ, UR7 ;  /* 0x00000007ff117e24 */ /* 0x000fe2000f8e00ff */
[----:B------:R-:W-:Y:S01]  /*0110*/  MOV R8, UR6 ;  /* 0x0000000600087c02 */ /* 0x000fe20008000f00 */
[----:B------:R-:W-:Y:S01]  /*0120*/  IMAD.U32 R6, RZ, RZ, UR6 ;  /* 0x00000006ff067e24 */ /* 0x000fe2000f8e00ff */
[----:B------:R-:W-:Y:S01]  /*0130*/  MOV R12, UR6 ;  /* 0x00000006000c7c02 */ /* 0x000fe20008000f00 */
[----:B------:R-:W-:-:S02]  /*0140*/  IMAD.U32 R7, RZ, RZ, UR7 ;  /* 0x00000007ff077e24 */ /* 0x000fc4000f8e00ff */
[----:B------:R-:W-:Y:S02]  /*0150*/  IMAD.U32 R5, RZ, RZ, UR7 ;  /* 0x00000007ff057e24 */ /* 0x000fe4000f8e00ff */
[----:B------:R-:W-:Y:S02]  /*0160*/  IMAD.U32 R10, RZ, RZ, UR6 ;  /* 0x00000006ff0a7e24 */ /* 0x000fe4000f8e00ff */
[----:B------:R-:W-:Y:S02]  /*0170*/  IMAD.U32 R11, RZ, RZ, UR7 ;  /* 0x00000007ff0b7e24 */ /* 0x000fe4000f8e00ff */
[----:B------:R-:W-:Y:S02]  /*0180*/  IMAD.U32 R9, RZ, RZ, UR7 ;  /* 0x00000007ff097e24 */ /* 0x000fe4000f8e00ff */
[----:B------:R-:W-:Y:S01]  /*0190*/  IMAD.U32 R14, RZ, RZ, UR6 ;  /* 0x00000006ff0e7e24 */ /* 0x000fe2000f8e00ff */
[----:B0-----:R-:W-:Y:S01]  /*01a0*/  DSETP.NAN.AND P0, PT, R20, R20, PT ;  /* 0x000000141400722a */ /* 0x001fe20003f08000 */
[----:B------:R-:W-:-:S02]  /*01b0*/  IMAD.U32 R15, RZ, RZ, UR7 ;  /* 0x00000007ff0f7e24 */ /* 0x000fc4000f8e00ff */
[----:B------:R-:W-:Y:S02]  /*01c0*/  IMAD.U32 R13, RZ, RZ, UR7 ;  /* 0x00000007ff0d7e24 */ /* 0x000fe4000f8e00ff */
[----:B--2---:R-:W-:-:S04]  /*01d0*/  IMAD.WIDE.U32 R2, R0, 0x8, R2 ;  /* 0x0000000800027825 */ /* 0x004fc800078e0002 */
[----:B-1----:R-:W-:-:S05]  /*01e0*/  IMAD.WIDE R2, R23, 0x10, R2 ;  /* 0x0000001017027825 */ /* 0x002fca00078e0202 */
[----:B------:R-:W-:Y:S05]  /*01f0*/  @P0 BRA `(.L_x_16966) ;  /* 0x0000000400ac0947 */ /* 0x000fea0003800000 */
[----:B------:R-:W0:Y:S02]  /*0200*/  LDC.64 R4, c[0x0][0x230] ;  /* 0x00008c00ff047b82 */ /* 0x000e240000000a00 */
[----:B0-----:R-:W-:-:S04]  /*0210*/  IMAD.WIDE R4, R0, 0x8, R4 ;  /* 0x0000000800047825 */ /* 0x001fc800078e0204 */
[----:B------:R-:W-:-:S05]  /*0220*/  IMAD.WIDE.U32 R22, R23, 0x10, R4 ;  /* 0x0000001017167825 */ /* 0x000fca00078e0004 */
[----:B------:R-:W2:Y:S04]  /*0230*/  LDG.E.128 R12, desc[UR4][R22.64] ;  /* 0x00000004160c7981 */ /* 0x000ea8000c1e1d00 */
[----:B------:R-:W3:Y:S04]  /*0240*/  LDG.E.128 R8, desc[UR4][R22.64+0x800] ;  /* 0x0008000416087981 */ /* 0x000ee8000c1e1d00 */
[----:B------:R-:W4:Y:S04]  /*0250*/  LDG.E.128 R4, desc[UR4][R22.64+0x1000] ;  /* 0x0010000416047981 */ /* 0x000f28000c1e1d00 */
[----:B------:R0:W5:Y:S01]  /*0260*/  LDG.E.128 R16, desc[UR4][R22.64+0x1800] ;  /* 0x0018000416107981 */ /* 0x000162000c1e1d00 */
[----:B--2---:R-:W-:-:S02]  /*0270*/  DSETP.NAN.AND P1, PT, R12, R12, PT ;  /* 0x0000000c0c00722a */ /* 0x004fc40003f28000 */
[----:B------:R-:W-:Y:S02]  /*0280*/  DSETP.NAN.AND P0, PT, R14, R14, PT ;  /* 0x0000000e0e00722a */ /* 0x000fe40003f08000 */
[----:B---3--:R-:W-:-:S06]  /*0290*/  DSETP.NAN.AND P6, PT, R8, R8, PT ;  /* 0x000000080800722a */ /* 0x008fcc0003fc8000 */
[----:B------:R-:W-:-:S04]  /*02a0*/  P2R R32, PR, RZ, 0x40 ;  /* 0x00000040ff207803 */ /* 0x000fc80000000000 */
[--C-:B------:R-:W-:Y:S01]  /*02b0*/  @!P1 DSETP.MIN.AND P3, P4, R12, R20.reuse, PT ;  /* 0x000000140c00922a */ /* 0x100fe20003c60000 */
[----:B------:R-:W-:Y:S01]  /*02c0*/  @!P1 IMAD.MOV.U32 R24, RZ, RZ, R13 ;  /* 0x000000ffff189224 */ /* 0x000fe200078e000d */
[----:B------:R-:W-:Y:S01]  /*02d0*/  @!P0 DSETP.MIN.AND P2, P5, R14, R20, PT ;  /* 0x000000140e00822a */ /* 0x000fe20003d40000 */
[----:B------:R-:W-:Y:S01]  /*02e0*/  @!P1 IMAD.MOV.U32 R25, RZ, RZ, R21 ;  /* 0x000000ffff199224 */ /* 0x000fe200078e0015 */
[----:B------:R-:W-:Y:S01]  /*02f0*/  @!P1 MOV R0, R12 ;  /* 0x0000000c00009202 */ /* 0x000fe20000000f00 */
[----:B------:R-:W-:Y:S02]  /*0300*/  @!P0 IMAD.MOV.U32 R26, RZ, RZ, R15 ;  /* 0x000000ffff1a8224 */ /* 0x000fe400078e000f */
[----:B------:R-:W-:Y:S01]  /*0310*/  @!P0 IMAD.MOV.U32 R27, RZ, RZ, R21 ;  /* 0x000000ffff1b8224 */ /* 0x000fe200078e0015 */
[----:B0-----:R-:W-:Y:S01]  /*0320*/  @!P1 FSEL R22, R24, R25, P3 ;  /* 0x0000001918169208 */ /* 0x001fe20001800000 */
[----:B------:R-:W-:Y:S01]  /*0330*/  @!P1 IMAD.MOV.U32 R23, RZ, RZ, R20 ;  /* 0x000000ffff179224 */ /* 0x000fe200078e0014 */
[----:B------:R-:W-:-:S02]  /*0340*/  @!P1 LOP3.LUT R25, R25, 0x80000, RZ, 0xfc, !PT ;  /* 0x0008000019199812 */ /* 0x000fc400078efcff */
[----:B------:R-:W-:Y:S01]  /*0350*/  @!P0 FSEL R24, R26, R27, P2 ;  /* 0x0000001b1a188208 */ /* 0x000fe20001000000 */
[----:B------:R-:W-:Y:S01]  /*0360*/  @!P6 IMAD.MOV.U32 R26, RZ, RZ, R9 ;  /* 0x000000ffff1ae224 */ /* 0x000fe200078e0009 */
[----:B------:R-:W-:Y:S02]  /*0370*/  @!P0 LOP3.LUT R27, R27, 0x80000, RZ, 0xfc, !PT ;  /* 0x000800001b1b8812 */ /* 0x000fe400078efcff */
[----:B------:R-:W-:Y:S02]  /*0380*/  @!P1 SEL R0, R0, R23, P3 ;  /* 0x0000001700009207 */ /* 0x000fe40001800000 */
[----:B------:R-:W-:Y:S01]  /*0390*/  @!P1 SEL R23, R25, R22, P4 ;  /* 0x0000001619179207 */ /* 0x000fe20002000000 */
[----:B------:R-:W-:Y:S01]  /*03a0*/  @!P6 DSETP.MIN.AND P4, P3, R8, R20, PT ;  /* 0x000000140800e22a */ /* 0x000fe20003b80000 */
[----:B------:R-:W-:Y:S01]  /*03b0*/  @!P0 SEL R22, R27, R24, P5 ;  /* 0x000000181b168207 */ /* 0x000fe20002800000 */
[----:B------:R-:W-:Y:S01]  /*03c0*/  DSETP.NAN.AND P5, PT, R10, R10, PT ;  /* 0x0000000a0a00722a */ /* 0x000fe20003fa8000 */
[----:B------:R-:W-:Y:S01]  /*03d0*/  @!P6 IMAD.MOV.U32 R27, RZ, RZ, R21 ;  /* 0x000000ffff1be224 */ /* 0x000fe200078e0015 */
[----:B------:R-:W-:Y:S01]  /*03e0*/  @!P0 MOV R24, R14 ;  /* 0x0000000e00188202 */ /* 0x000fe20000000f00 */
[----:B------:R-:W-:-:S02]  /*03f0*/  @!P0 IMAD.MOV.U32 R25, RZ, RZ, R20 ;  /* 0x000000ffff198224 */ /* 0x000fc400078e0014 */
[----:B------:R-:W-:Y:S01]  /*0400*/  @!P1 IMAD.MOV.U32 R12, RZ, RZ, R0 ;  /* 0x000000ffff0c9224 */ /* 0x000fe200078e0000 */
[----:B------:R-:W-:Y:S01]  /*0410*/  @!P6 FSEL R26, R26, R27, P4 ;  /* 0x0000001b1a1ae208 */ /* 0x000fe20002000000 */
[----:B------:R-:W-:Y:S01]  /*0420*/  @!P1 IMAD.MOV.U32 R13, RZ, RZ, R23 ;  /* 0x000000ffff0d9224 */ /* 0x000fe200078e0017 */
[----:B------:R-:W-:Y:S01]  /*0430*/  @!P6 LOP3.LUT R29, R27, 0x80000, RZ, 0xfc, !PT ;  /* 0x000800001b1de812 */ /* 0x000fe200078efcff */
[----:B------:R-:W-:Y:S01]  /*0440*/  @!P6 IMAD.MOV.U32 R27, RZ, RZ, R20 ;  /* 0x000000ffff1be224 */ /* 0x000fe200078e0014 */
[----:B------:R-:W-:Y:S01]  /*0450*/  @!P0 SEL R25, R24, R25, P2 ;  /* 0x0000001918198207 */ /* 0x000fe20001000000 */
[----:B------:R-:W-:Y:S01]  /*0460*/  @!P0 IMAD.MOV.U32 R15, RZ, RZ, R22 ;  /* 0x000000ffff0f8224 */ /* 0x000fe200078e0016 */
[----:B------:R-:W-:Y:S02]  /*0470*/  @!P6 MOV R24, R8 ;  /* 0x000000080018e202 */ /* 0x000fe40000000f00 */
[----:B------:R-:W-:Y:S02]  /*0480*/  @!P0 MOV R14, R25 ;  /* 0x00000019000e8202 */ /* 0x000fe40000000f00 */
[----:B------:R-:W-:Y:S01]  /*0490*/  @!P6 SEL R24, R24, R27, P4 ;  /* 0x0000001b1818e207 */ /* 0x000fe20002000000 */
[----:B----4-:R-:W-:Y:S01]  /*04a0*/  DSETP.NAN.AND P4, PT, R4, R4, PT ;  /* 0x000000040400722a */ /* 0x010fe20003f88000 */
[----:B------:R-:W-:Y:S01]  /*04b0*/  @!P6 SEL R27, R29, R26, P3 ;  /* 0x0000001a1d1be207 */ /* 0x000fe20001800000 */
[----:B------:R-:W-:Y:S01]  /*04c0*/  @!P5 DSETP.MIN.AND P2, P3, R10, R20, PT ;  /* 0x000000140a00d22a */ /* 0x000fe20003b40000 */
[----:B------:R-:W-:-:S02]  /*04d0*/  @!P5 IMAD.MOV.U32 R26, RZ, RZ, R11 ;  /* 0x000000ffff1ad224 */ /* 0x000fc400078e000b */
[----:B------:R-:W-:-:S05]  /*04e0*/  @!P5 IMAD.MOV.U32 R29, RZ, RZ, R21 ;  /* 0x000000ffff1dd224 */ /* 0x000fca00078e0015 */
[----:B------:R-:W-:Y:S02]  /*04f0*/  @!P5 FSEL R28, R26, R29, P2 ;  /* 0x0000001d1a1cd208 */ /* 0x000fe40001000000 */
[----:B------:R-:W-:Y:S01]  /*0500*/  @!P5 LOP3.LUT R31, R29, 0x80000, RZ, 0xfc, !PT ;  /* 0x000800001d1fd812 */ /* 0x000fe200078efcff */
[----:B------:R-:W-:Y:S01]  /*0510*/  @!P5 IMAD.MOV.U32 R29, RZ, RZ, R20 ;  /* 0x000000ffff1dd224 */ /* 0x000fe200078e0014 */
[----:B------:R-:W-:Y:S02]  /*0520*/  @!P5 MOV R26, R10 ;  /* 0x0000000a001ad202 */ /* 0x000fe40000000f00 */
[----:B------:R-:W-:Y:S02]  /*0530*/  @!P4 MOV R30, R4 ;  /* 0x00000004001ec202 */ /* 0x000fe40000000f00 */
[----:B------:R-:W-:Y:S02]  /*0540*/  @!P5 SEL R26, R26, R29, P2 ;  /* 0x0000001d1a1ad207 */ /* 0x000fe40001000000 */
[----:B------:R-:W-:Y:S01]  /*0550*/  @!P5 SEL R29, R31, R28, P3 ;  /* 0x0000001c1f1dd207 */ /* 0x000fe20001800000 */
[----:B------:R-:W-:Y:S01]  /*0560*/  @!P4 DSETP.MIN.AND P2, P3, R4, R20, PT ;  /* 0x000000140400c22a */ /* 0x000fe20003b40000 */
[----:B------:R-:W-:Y:S01]  /*0570*/  @!P4 IMAD.MOV.U32 R28, RZ, RZ, R5 ;  /* 0x000000ffff1cc224 */ /* 0x000fe200078e0005 */
[----:B------:R-:W-:Y:S01]  /*0580*/  @!P5 MOV R10, R26 ;  /* 0x0000001a000ad202 */ /* 0x000fe20000000f00 */
[----:B------:R-:W-:-:S02]  /*0590*/  @!P4 IMAD.MOV.U32 R31, RZ, RZ, R21 ;  /* 0x000000ffff1fc224 */ /* 0x000fc400078e0015 */
[----:B------:R-:W-:-:S03]  /*05a0*/  @!P5 IMAD.MOV.U32 R11, RZ, RZ, R29 ;  /* 0x000000ffff0bd224 */ /* 0x000fc600078e001d */
[----:B------:R-:W-:Y:S02]  /*05b0*/  @!P4 FSEL R28, R28, R31, P2 ;  /* 0x0000001f1c1cc208 */ /* 0x000fe40001000000 */
[----:B------:R-:W-:-:S04]  /*05c0*/  @!P4 LOP3.LUT R31, R31, 0x80000, RZ, 0xfc, !PT ;  /* 0x000800001f1fc812 */ /* 0x000fc800078efcff */
[----:B------:R-:W-:Y:S01]  /*05d0*/  @!P4 SEL R28, R31, R28, P3 ;  /* 0x0000001c1f1cc207 */ /* 0x000fe20001800000 */
[----:B------:R-:W-:Y:S01]  /*05e0*/  DSETP.NAN.AND P3, PT, R6, R6, PT ;  /* 0x000000060600722a */ /* 0x000fe20003f68000 */
[----:B------:R-:W-:-:S03]  /*05f0*/  @!P4 IMAD.MOV.U32 R31, RZ, RZ, R20 ;  /* 0x000000ffff1fc224 */ /* 0x000fc600078e0014 */
[----:B------:R-:W-:Y:S02]  /*0600*/  @!P4 IMAD.MOV.U32 R5, RZ, RZ, R28 ;  /* 0x000000ffff05c224 */ /* 0x000fe400078e001c */
[----:B------:R-:W-:-:S05]  /*0610*/  @!P4 SEL R31, R30, R31, P2 ;  /* 0x0000001f1e1fc207 */ /* 0x000fca0001000000 */
[----:B------:R-:W-:-:S03]  /*0620*/  @!P4 IMAD.MOV.U32 R4, RZ, RZ, R31 ;  /* 0x000000ffff04c224 */ /* 0x000fc600078e001f */
[----:B------:R-:W-:Y:S01]  /*0630*/  @!P3 DSETP.MIN.AND P1, P2, R6, R20, PT ;  /* 0x000000140600b22a */ /* 0x000fe20003a20000 */
[----:B------:R-:W-:Y:S01]  /*0640*/  @!P3 IMAD.MOV.U32 R23, RZ, RZ, R21 ;  /* 0x000000ffff17b224 */ /* 0x000fe200078e0015 */
[----:B------:R-:W-:Y:S01]  /*0650*/  @!P3 MOV R0, R7 ;  /* 0x000000070000b202 */ /* 0x000fe20000000f00 */
[----:B------:R-:W-:-:S03]  /*0660*/  @!P3 IMAD.MOV.U32 R30, RZ, RZ, R20 ;  /* 0x000000ffff1eb224 */ /* 0x000fc600078e0014 */
[----:B------:R-:W-:Y:S02]  /*0670*/  @!P3 FSEL R0, R0, R23, P1 ;  /* 0x000000170000b208 */ /* 0x000fe40000800000 */
[----:B------:R-:W-:-:S04]  /*0680*/  @!P3 LOP3.LUT R23, R23, 0x80000, RZ, 0xfc, !PT ;  /* 0x000800001717b812 */ /* 0x000fc800078efcff */
[----:B------:R-:W-:Y:S01]  /*0690*/  @!P3 SEL R0, R23, R0, P2 ;  /* 0x000000001700b207 */ /* 0x000fe20001000000 */
[----:B-----5:R-:W-:Y:S01]  /*06a0*/  DSETP.NAN.AND P2, PT, R16, R16, PT ;  /* 0x000000101000722a */ /* 0x020fe20003f48000 */
[----:B------:R-:W-:-:S03]  /*06b0*/  @!P3 IMAD.MOV.U32 R23, RZ, RZ, R6 ;  /* 0x000000ffff17b224 */ /* 0x000fc600078e0006 */
[----:B------:R-:W-:Y:S02]  /*06c0*/  @!P3 IMAD.MOV.U32 R7, RZ, RZ, R0 ;  /* 0x000000ffff07b224 */ /* 0x000fe400078e0000 */
[----:B------:R-:W-:-:S04]  /*06d0*/  @!P3 SEL R23, R23, R30, P1 ;  /* 0x0000001e1717b207 */ /* 0x000fc80000800000 */
[----:B------:R-:W-:-:S04]  /*06e0*/  @!P3 MOV R6, R23 ;  /* 0x000000170006b202 */ /* 0x000fc80000000f00 */
[----:B------:R-:W-:Y:S01]  /*06f0*/  @!P2 DSETP.MIN.AND P0, P1, R16, R20, PT ;  /* 0x000000141000a22a */ /* 0x000fe20003900000 */
[----:B------:R-:W-:Y:S02]  /*0700*/  @!P2 IMAD.MOV.U32 R22, RZ, RZ, R17 ;  /* 0x000000ffff16a224 */ /* 0x000fe400078e0011 */
[----:B------:R-:W-:-:S05]  /*0710*/  @!P2 IMAD.MOV.U32 R25, RZ, RZ, R21 ;  /* 0x000000ffff19a224 */ /* 0x000fca00078e0015 */
[----:B------:R-:W-:Y:S02]  /*0720*/  @!P2 FSEL R22, R22, R25, P0 ;  /* 0x000000191616a208 */ /* 0x000fe40000000000 */
[----:B------:R-:W-:-:S04]  /*0730*/  @!P2 LOP3.LUT R25, R25, 0x80000, RZ, 0xfc, !PT ;  /* 0x000800001919a812 */ /* 0x000fc800078efcff */
[----:B------:R-:W-:Y:S01]  /*0740*/  @!P2 SEL R33, R25, R22, P1 ;  /* 0x000000161921a207 */ /* 0x000fe20000800000 */
[----:B------:R-:W-:Y:S01]  /*0750*/  DSETP.NAN.AND P1, PT, R18, R18, PT ;  /* 0x000000121200722a */ /* 0x000fe20003f28000 */
[----:B------:R-:W-:Y:S01]  /*0760*/  @!P2 IMAD.MOV.U32 R25, RZ, RZ, R20 ;  /* 0x000000ffff19a224 */ /* 0x000fe200078e0014 */
[----:B------:R-:W-:Y:S02]  /*0770*/  @!P2 MOV R22, R16 ;  /* 0x000000100016a202 */ /* 0x000fe40000000f00 */
[----:B------:R-:W-:Y:S02]  /*0780*/  @!P2 IMAD.MOV.U32 R17, RZ, RZ, R33 ;  /* 0x000000ffff11a224 */ /* 0x000fe400078e0021 */
[----:B------:R-:W-:-:S05]  /*0790*/  @!P2 SEL R22, R22, R25, P0 ;  /* 0x000000191616a207 */ /* 0x000fca0000000000 */
[----:B------:R-:W-:-:S03]  /*07a0*/  @!P2 IMAD.MOV.U32 R16, RZ, RZ, R22 ;  /* 0x000000ffff10a224 */ /* 0x000fc600078e0016 */
[----:B------:R-:W-:Y:S01]  /*07b0*/  @!P1 DSETP.MIN.AND P0, P6, R18, R20, PT ;  /* 0x000000141200922a */ /* 0x000fe20003e00000 */
[----:B------:R-:W-:Y:S01]  /*07c0*/  @!P1 IMAD.MOV.U32 R30, RZ, RZ, R20 ;  /* 0x000000ffff1e9224 */ /* 0x000fe200078e0014 */
[----:B------:R-:W-:Y:S01]  /*07d0*/  @!P1 MOV R25, R18 ;  /* 0x0000001200199202 */ /* 0x000fe20000000f00 */
[----:B------:R-:W-:Y:S02]  /*07e0*/  @!P1 IMAD.MOV.U32 R35, RZ, RZ, R21 ;  /* 0x000000ffff239224 */ /* 0x000fe400078e0015 */
[----:B------:R-:W-:Y:S01]  /*07f0*/  @!P1 IMAD.MOV.U32 R20, RZ, RZ, R19 ;  /* 0x000000ffff149224 */ /* 0x000fe200078e0013 */
[----:B------:R-:W-:Y:S02]  /*0800*/  P2R R21, PR, RZ, 0x40 ;  /* 0x00000040ff157803 */ /* 0x000fe40000000000 */
[----:B------:R-:W-:Y:S02]  /*0810*/  ISETP.NE.AND P6, PT, R32, RZ, PT ;  /* 0x000000ff2000720c */ /* 0x000fe40003fc5270 */
[----:B------:R-:W-:-:S02]  /*0820*/  @!P1 SEL R30, R25, R30, P0 ;  /* 0x0000001e191e9207 */ /* 0x000fc40000000000 */
[----:B------:R-:W-:Y:S02]  /*0830*/  @!P1 FSEL R20, R20, R35, P0 ;  /* 0x0000002314149208 */ /* 0x000fe40000000000 */
[----:B------:R-:W-:Y:S02]  /*0840*/  ISETP.NE.AND P0, PT, R21, RZ, PT ;  /* 0x000000ff1500720c */ /* 0x000fe40003f05270 */
[----:B------:R-:W-:Y:S02]  /*0850*/  @!P1 LOP3.LUT R35, R35, 0x80000, RZ, 0xfc, !PT ;  /* 0x0008000023239812 */ /* 0x000fe400078efcff */
[----:B------:R-:W-:Y:S02]  /*0860*/  @!P1 MOV R18, R30 ;  /* 0x0000001e00129202 */ /* 0x000fe40000000f00 */
[----:B------:R-:W-:Y:S01]  /*0870*/  @!P1 SEL R35, R35, R20, P0 ;  /* 0x0000001423239207 */ /* 0x000fe20000000000 */
[----:B------:R-:W-:Y:S02]  /*0880*/  @!P6 IMAD.MOV.U32 R8, RZ, RZ, R24 ;  /* 0x000000ffff08e224 */ /* 0x000fe400078e0018 */
[----:B------:R-:W-:-:S02]  /*0890*/  @!P6 IMAD.MOV.U32 R9, RZ, RZ, R27 ;  /* 0x000000ffff09e224 */ /* 0x000fc400078e001b */
[----:B------:R-:W-:-:S07]  /*08a0*/  @!P1 IMAD.MOV.U32 R19, RZ, RZ, R35 ;  /* 0x000000ffff139224 */ /* 0x000fce00078e0023 */
.L_x_16966:
[----:B------:R-:W-:Y:S04]  /*08b0*/  STG.E.128 desc[UR4][R2.64+0x800], R8 ;  /* 0x0008000802007986 */ /* 0x000fe8000c101d04 */
[----:B------:R-:W-:Y:S04]  /*08c0*/  STG.E.128 desc[UR4][R2.64+0x1000], R4 ;  /* 0x0010000402007986 */ /* 0x000fe8000c101d04 */
[----:B------:R-:W-:Y:S04]  /*08d0*/  STG.E.128 desc[UR4][R2.64], R12 ;  /* 0x0000000c02007986 */ /* 0x000fe8000c101d04 */
[----:B------:R-:W-:Y:S01]  /*08e0*/  STG.E.128 desc[UR4][R2.64+0x1800], R16 ;  /* 0x0018001002007986 */ /* 0x000fe2000c101d04 */
[----:B------:R-:W-:Y:S05]  /*08f0*/  EXIT ;  /* 0x000000000000794d */ /* 0x000fea0003800000 */
.L_x_16965:
[----:B------:R-:W0:Y:S01]  /*0900*/  S2R R9, SR_TID.X ;  /* 0x0000000000097919 */ /* 0x000e220000002100 */
[----:B------:R-:W-:Y:S02]  /*0910*/  CS2R R6, SRZ ;  /* 0x0000000000067805 */ /* 0x000fe4000001ff00 */
[----:B0-----:R-:W-:Y:S01]  /*0920*/  ISETP.GE.AND P0, PT, R9, R8, PT ;  /* 0x000000080900720c */ /* 0x001fe20003f06270 */
[----:B------:R-:W-:-:S12]  /*0930*/  IMAD.MOV.U32 R23, RZ, RZ, R9 ;  /* 0x000000ffff177224 */ /* 0x000fd800078e0009 */
[----:B------:R-:W-:Y:S01]  /*0940*/  @!P0 VIADD R23, R9, 0x80 ;  /* 0x0000008009178836 */ /* 0x000fe20000000000 */
[----:B------:R-:W0:Y:S04]  /*0950*/  @!P0 LDC.64 R10, c[0x0][0x230] ;  /* 0x00008c00ff0a8b82 */ /* 0x000e280000000a00 */
[----:B------:R-:W-:-:S13]  /*0960*/  ISETP.GE.AND P6, PT, R23, R8, PT ;  /* 0x000000081700720c */ /* 0x000fda0003fc6270 */
[----:B------:R-:W-:Y:S01]  /*0970*/  @!P6 IADD3 R5, R0, R23, RZ ;  /* 0x000000170005e210 */ /* 0x000fe20007ffe0ff */
[----:B------:R-:W-:Y:S01]  /*0980*/  @!P6 VIADD R23, R23, 0x80 ;  /* 0x000000801717e836 */ /* 0x000fe20000000000 */
[----:B------:R-:W1:Y:S04]  /*0990*/  @!P6 LDC.64 R2, c[0x0][0x230] ;  /* 0x00008c00ff02eb82 */ /* 0x000e680000000a00 */
[----:B------:R-:W-:-:S13]  /*09a0*/  ISETP.GE.AND P5, PT, R23, R8, PT ;  /* 0x000000081700720c */ /* 0x000fda0003fa6270 */
[----:B------:R-:W-:Y:S02]  /*09b0*/  @!P5 IMAD.IADD R19, R0, 0x1, R23 ;  /* 0x000000010013d824 */ /* 0x000fe400078e0217 */
[----:B------:R-:W-:-:S05]  /*09c0*/  @!P5 VIADD R23, R23, 0x80 ;  /* 0x000000801717d836 */ /* 0x000fca0000000000 */
[-C--:B------:R-:W-:Y:S01]  /*09d0*/  ISETP.GE.AND P4, PT, R23, R8.reuse, PT ;  /* 0x000000081700720c */ /* 0x080fe20003f86270 */
[----:B-1----:R-:W-:Y:S02]  /*09e0*/  @!P6 IMAD.WIDE.U32 R2, R5, 0x8, R2 ;  /* 0x000000080502e825 */ /* 0x002fe400078e0002 */
[----:B------:R-:W1:Y:S03]  /*09f0*/  @!P5 LDC.64 R4, c[0x0][0x230] ;  /* 0x00008c00ff04db82 */ /* 0x000e660000000a00 */
[----:B------:R2:W5:Y:S07]  /*0a00*/  @!P6 LDG.E.64 R6, desc[UR4][R2.64] ;  /* 0x000000040206e981 */ /* 0x00056e000c1e1b00 */
[----:B------:R-:W-:Y:S01]  /*0a10*/  @!P4 IADD3 R25, R0, R23, RZ ;  /* 0x000000170019c210 */ /* 0x000fe20007ffe0ff */
[----:B------:R-:W-:Y:S01]  /*0a20*/  @!P4 VIADD R23, R23, 0x80 ;  /* 0x000000801717c836 */ /* 0x000fe20000000000 */
[----:B------:R-:W3:Y:S04]  /*0a30*/  @!P4 LDC.64 R20, c[0x0][0x230] ;  /* 0x00008c00ff14cb82 */ /* 0x000ee80000000a00 */
[----:B------:R-:W-:-:S13]  /*0a40*/  ISETP.GE.AND P3, PT, R23, R8, PT ;  /* 0x000000081700720c */ /* 0x000fda0003f66270 */
[----:B------:R-:W-:Y:S01]  /*0a50*/  @!P3 IMAD.IADD R29, R0, 0x1, R23 ;  /* 0x00000001001db824 */ /* 0x000fe200078e0217 */
[----:B------:R-:W4:Y:S01]  /*0a60*/  @!P3 LDC.64 R26, c[0x0][0x230] ;  /* 0x00008c00ff1abb82 */ /* 0x000f220000000a00 */
[----:B------:R-:W-:-:S05]  /*0a70*/  @!P3 VIADD R23, R23, 0x80 ;  /* 0x000000801717b836 */ /* 0x000fca0000000000 */
[----:B------:R-:W-:-:S13]  /*0a80*/  ISETP.GE.AND P2, PT, R23, R8, PT ;  /* 0x000000081700720c */ /* 0x000fda0003f46270 */
[----:B------:R-:W-:Y:S01]  /*0a90*/  @!P2 IADD3 R31, R0, R23, RZ ;  /* 0x00000017001fa210 */ /* 0x000fe20007ffe0ff */
[----:B------:R-:W-:Y:S01]  /*0aa0*/  @!P2 VIADD R23, R23, 0x80 ;  /* 0x000000801717a836 */ /* 0x000fe20000000000 */
[----:B------:R-:W0:Y:S04]  /*0ab0*/  @!P2 LDC.64 R16, c[0x0][0x230] ;  /* 0x00008c00ff10ab82 */ /* 0x000e280000000a00 */
[----:B------:R-:W-:-:S13]  /*0ac0*/  ISETP.GE.AND P1, PT, R23, R8, PT ;  /* 0x000000081700720c */ /* 0x000fda0003f26270 */
[----:B------:R-:W2:Y:S01]  /*0ad0*/  @!P1 LDC.64 R14, c[0x0][0x230] ;  /* 0x00008c00ff0e9b82 */ /* 0x000ea20000000a00 */
[----:B------:R-:W-:Y:S02]  /*0ae0*/  @!P1 IMAD.IADD R37, R0, 0x1, R23 ;  /* 0x0000000100259824 */ /* 0x000fe400078e0217 */
[----:B------:R-:W-:-:S05]  /*0af0*/  @!P1 VIADD R23, R23, 0x80 ;  /* 0x0000008017179836 */ /* 0x000fca0000000000 */
[----:B------:R-:W-:Y:S01]  /*0b00*/  ISETP.GE.AND P6, PT, R23, R8, PT ;  /* 0x000000081700720c */ /* 0x000fe20003fc6270 */
[----:B----4-:R-:W-:-:S04]  /*0b10*/  @!P3 IMAD.WIDE.U32 R26, R29, 0x8, R26 ;  /* 0x000000081d1ab825 */ /* 0x010fc800078e001a */
[----:B0-----:R-:W-:-:S08]  /*0b20*/  @!P2 IMAD.WIDE.U32 R28, R31, 0x8, R16 ;  /* 0x000000081f1ca825 */ /* 0x001fd000078e0010 */
[----:B------:R-:W0:Y:S01]  /*0b30*/  @!P6 LDC.64 R12, c[0x0][0x230] ;  /* 0x00008c00ff0ceb82 */ /* 0x000e220000000a00 */
[----:B--2---:R-:W-:-:S07]  /*0b40*/  @!P1 IMAD.WIDE.U32 R30, R37, 0x8, R14 ;  /* 0x00000008251e9825 */ /* 0x004fce00078e000e */
[----:B------:R-:W2:Y:S01]  /*0b50*/  LDC.64 R36, c[0x0][0x220] ;  /* 0x00008800ff247b82 */ /* 0x000ea20000000a00 */
[----:B------:R-:W-:-:S04]  /*0b60*/  @!P0 IMAD.IADD R35, R0, 0x1, R9 ;  /* 0x0000000100238824 */ /* 0x000fc800078e0209 */
[----:B------:R-:W-:Y:S01]  /*0b70*/  @!P0 IMAD.WIDE.U32 R34, R35, 0x8, R10 ;  /* 0x0000000823228825 */ /* 0x000fe200078e000a */
[----:B------:R-:W-:Y:S02]  /*0b80*/  CS2R R10, SRZ ;  /* 0x00000000000a7805 */ /* 0x000fe4000001ff00 */
[----:B------:R-:W-:Y:S01]  /*0b90*/  @!P6 IADD3 R33, R0, R23, RZ ;  /* 0x000000170021e210 */ /* 0x000fe20007ffe0ff */
[----:B-1----:R-:W-:Y:S01]  /*0ba0*/  @!P5 IMAD.WIDE.U32 R18, R19, 0x8, R4 ;  /* 0x000000081312d825 */ /* 0x002fe200078e0004 */
[----:B------:R-:W-:Y:S02]  /*0bb0*/  CS2R R4, SRZ ;  /* 0x0000000000047805 */ /* 0x000fe4000001ff00 */
[----:B------:R-:W5:Y:S01]  /*0bc0*/  @!P1 LDG.E.64 R10, desc[UR4][R30.64] ;  /* 0x000000041e0a9981 */ /* 0x000f62000c1e1b00 */
[----:B------:R-:W-:Y:S02]  /*0bd0*/  CS2R R2, SRZ ;  /* 0x0000000000027805 */ /* 0x000fe4000001ff00 */
[----:B------:R-:W-:-:S02]  /*0be0*/  CS2R R14, SRZ ;  /* 0x00000000000e7805 */ /* 0x000fc4000001ff00 */
[----:B------:R-:W-:Y:S01]  /*0bf0*/  CS2R R16, SRZ ;  /* 0x0000000000107805 */ /* 0x000fe2000001ff00 */
[----:B------:R1:W5:Y:S01]  /*0c00*/  @!P5 LDG.E.64 R4, desc[UR4][R18.64] ;  /* 0x000000041204d981 */ /* 0x000362000c1e1b00 */
[----:B0-----:R-:W-:Y:S01]  /*0c10*/  @!P6 IMAD.WIDE.U32 R32, R33, 0x8, R12 ;  /* 0x000000082120e825 */ /* 0x001fe200078e000c */
[----:B------:R-:W-:Y:S01]  /*0c20*/  CS2R R12, SRZ ;  /* 0x00000000000c7805 */ /* 0x000fe2000001ff00 */
[----:B------:R-:W-:Y:S01]  /*0c30*/  ULDC.64 UR6, c[0x0][0x220] ;  /* 0x0000880000067ab9 */ /* 0x000fe20000000a00 */
[----:B------:R0:W5:Y:S01]  /*0c40*/  @!P3 LDG.E.64 R14, desc[UR4][R26.64] ;  /* 0x000000041a0eb981 */ /* 0x000162000c1e1b00 */
[----:B--2---:R-:W-:Y:S01]  /*0c50*/  DSETP.NAN.AND P1, PT, R36, R36, PT ;  /* 0x000000242400722a */ /* 0x004fe20003f28000 */
[----:B---3--:R-:W-:Y:S01]  /*0c60*/  @!P4 IMAD.WIDE.U32 R20, R25, 0x8, R20 ;  /* 0x000000081914c825 */ /* 0x008fe200078e0014 */
[----:B-1----:R-:W-:Y:S01]  /*0c70*/  CS2R R18, SRZ ;  /* 0x0000000000127805 */ /* 0x002fe2000001ff00 */
[----:B------:R1:W5:Y:S01]  /*0c80*/  @!P2 LDG.E.64 R12, desc[UR4][R28.64] ;  /* 0x000000041c0ca981 */ /* 0x000362000c1e1b00 */
[----:B------:R-:W-:Y:S01]  /*0c90*/  MOV R22, UR6 ;  /* 0x0000000600167c02 */ /* 0x000fe20008000f00 */
[----:B------:R-:W-:Y:S01]  /*0ca0*/  IMAD.U32 R23, RZ, RZ, UR7 ;  /* 0x00000007ff177e24 */ /* 0x000fe2000f8e00ff */
[----:B0-----:R-:W-:Y:S01]  /*0cb0*/  MOV R26, UR6 ;  /* 0x00000006001a7c02 */ /* 0x001fe20008000f00 */
[----:B------:R0:W5:Y:S01]  /*0cc0*/  @!P4 LDG.E.64 R2, desc[UR4][R20.64] ;  /* 0x000000041402c981 */ /* 0x000162000c1e1b00 */
[----:B------:R-:W-:Y:S01]  /*0cd0*/  IMAD.U32 R24, RZ, RZ, UR6 ;  /* 0x00000006ff187e24 */ /* 0x000fe2000f8e00ff */
[----:B------:R-:W-:Y:S01]  /*0ce0*/  MOV R30, UR6 ;  /* 0x00000006001e7c02 */ /* 0x000fe20008000f00 */
[----:B------:R-:W-:Y:S01]  /*0cf0*/  IMAD.U32 R25, RZ, RZ, UR7 ;  /* 0x00000007ff197e24 */ /* 0x000fe2000f8e00ff */
[----:B------:R2:W5:Y:S01]  /*0d00*/  @!P6 LDG.E.64 R18, desc[UR4][R32.64] ;  /* 0x000000042012e981 */ /* 0x000562000c1e1b00 */
[----:B------:R-:W-:-:S02]  /*0d10*/  IMAD.U32 R27, RZ, RZ, UR7 ;  /* 0x00000007ff1b7e24 */ /* 0x000fc4000f8e00ff */
[----:B-1----:R-:W-:Y:S01]  /*0d20*/  IMAD.U32 R28, RZ, RZ, UR6 ;  /* 0x00000006ff1c7e24 */ /* 0x002fe2000f8e00ff */
[----:B------:R1:W5:Y:S01]  /*0d30*/  @!P0 LDG.E.64 R16, desc[UR4][R34.64] ;  /* 0x0000000422108981 */ /* 0x000362000c1e1b00 */
[----:B------:R-:W-:Y:S02]  /*0d40*/  IMAD.U32 R29, RZ, RZ, UR7 ;  /* 0x00000007ff1d7e24 */ /* 0x000fe4000f8e00ff */
[----:B0-----:R-:W-:Y:S02]  /*0d50*/  IMAD.U32 R20, RZ, RZ, UR6 ;  /* 0x00000006ff147e24 */ /* 0x001fe4000f8e00ff */
[----:B------:R-:W-:Y:S02]  /*0d60*/  IMAD.U32 R21, RZ, RZ, UR7 ;  /* 0x00000007ff157e24 */ /* 0x000fe4000f8e00ff */
[----:B------:R-:W-:Y:S02]  /*0d70*/  IMAD.U32 R31, RZ, RZ, UR7 ;  /* 0x00000007ff1f7e24 */ /* 0x000fe4000f8e00ff */
[----:B--2---:R-:W-:Y:S01]  /*0d80*/  IMAD.U32 R32, RZ, RZ, UR6 ;  /* 0x00000006ff207e24 */ /* 0x004fe2000f8e00ff */
[----:B-1----:R-:W-:Y:S01]  /*0d90*/  MOV R34, UR6 ;  /* 0x0000000600227c02 */ /* 0x002fe20008000f00 */
[----:B------:R-:W-:-:S02]  /*0da0*/  IMAD.U32 R33, RZ, RZ, UR7 ;  /* 0x00000007ff217e24 */ /* 0x000fc4000f8e00ff */
[----:B------:R-:W-:Y:S01]  /*0db0*/  IMAD.U32 R35, RZ, RZ, UR7 ;  /* 0x00000007ff237e24 */ /* 0x000fe2000f8e00ff */
[----:B------:R-:W-:Y:S06]  /*0dc0*/  @P1 BRA `(.L_x_16967) ;  /* 0x0000000800341947 */ /* 0x000fec0003800000 */
[C---:B------:R-:W-:Y:S01]  /*0dd0*/  VIADD R39, R9.reuse, 0x100 ;  /* 0x0000010009277836 */ /* 0x040fe20000000000 */
[C---:B------:R-:W-:Y:S01]  /*0de0*/  IADD3 R41, R9.reuse, 0x180, RZ ;  /* 0x0000018009297810 */ /* 0x040fe20007ffe0ff */
[----:B------:R-:W-:Y:S01]  /*0df0*/  VIADD R43, R9, 0x80 ;  /* 0x00000080092b7836 */ /* 0x000fe20000000000 */
[----:B------:R-:W-:Y:S02]  /*0e00*/  BSSY B0, `(.L_x_16968) ;  /* 0x0000013000007945 */ /* 0x000fe40003800000 */
[-C--:B------:R-:W-:Y:S01]  /*0e10*/  ISETP.GE.AND P3, PT, R39, R8.reuse, PT ;  /* 0x000000082700720c */ /* 0x080fe20003f66270 */
[----:B------:R-:W-:Y:S01]  /*0e20*/  VIADD R39, R9, 0x200 ;  /* 0x0000020009277836 */ /* 0x000fe20000000000 */
[-C--:B------:R-:W-:Y:S02]  /*0e30*/  ISETP.GE.AND P4, PT, R43, R8.reuse, PT ;  /* 0x000000082b00720c */ /* 0x080fe40003f86270 */
[----:B------:R-:W-:Y:S01]  /*0e40*/  ISETP.GE.AND P2, PT, R41, R8, PT ;  /* 0x000000082900720c */ /* 0x000fe20003f46270 */
[----:B------:R-:W-:-:S12]  /*0e50*/  @P0 BRA `(.L_x_16969) ;  /* 0x0000000000340947 */ /* 0x000fd80003800000 */
[----:B-----5:R-:W-:-:S14]  /*0e60*/  DSETP.NAN.AND P1, PT, R16, R16, PT ;  /* 0x000000101000722a */ /* 0x020fdc0003f28000 */
[----:B------:R-:W-:Y:S01]  /*0e70*/  @!P1 DSETP.MIN.AND P5, P6, R16, R36, PT ;  /* 0x000000241000922a */ /* 0x000fe20003ea0000 */
[----:B------:R-:W-:Y:S01]  /*0e80*/  @!P1 IMAD.MOV.U32 R34, RZ, RZ, R16 ;  /* 0x000000ffff229224 */ /* 0x000fe200078e0010 */
[----:B------:R-:W-:Y:S01]  /*0e90*/  @!P1 MOV R41, R36 ;  /* 0x0000002400299202 */ /* 0x000fe20000000f00 */
[----:B------:R-:W-:-:S03]  /*0ea0*/  @!P1 IMAD.MOV.U32 R35, RZ, RZ, R17 ;  /* 0x000000ffff239224 */ /* 0x000fc600078e0011 */
[----:B------:R-:W-:Y:S01]  /*0eb0*/  @!P1 SEL R41, R34, R41, P5 ;  /* 0x0000002922299207 */ /* 0x000fe20002800000 */
[----:B------:R-:W-:-:S05]  /*0ec0*/  @!P1 IMAD.MOV.U32 R34, RZ, RZ, R37 ;  /* 0x000000ffff229224 */ /* 0x000fca00078e0025 */
[----:B------:R-:W-:Y:S01]  /*0ed0*/  @!P1 FSEL R38, R35, R34, P5 ;  /* 0x0000002223269208 */ /* 0x000fe20002800000 */
[----:B------:R-:W-:Y:S01]  /*0ee0*/  IMAD.MOV.U32 R35, RZ, RZ, R17 ;  /* 0x000000ffff237224 */ /* 0x000fe200078e0011 */
[----:B------:R-:W-:Y:S01]  /*0ef0*/  @!P1 LOP3.LUT R43, R34, 0x80000, RZ, 0xfc, !PT ;  /* 0x00080000222b9812 */ /* 0x000fe200078efcff */
[----:B------:R-:W-:Y:S01]  /*0f00*/  IMAD.MOV.U32 R34, RZ, RZ, R16 ;  /* 0x000000ffff227224 */ /* 0x000fe200078e0010 */
[----:B------:R-:W-:Y:S02]  /*0f10*/  @!P1 MOV R34, R41 ;  /* 0x0000002900229202 */ /* 0x000fe40000000f00 */
[----:B------:R-:W-:-:S07]  /*0f20*/  @!P1 SEL R35, R43, R38, P6 ;  /* 0x000000262b239207 */ /* 0x000fce0003000000 */
.L_x_16969:
[----:B------:R-:W-:Y:S05]  /*0f30*/  BSYNC B0 ;  /* 0x0000000000007941 */ /* 0x000fea0003800000 */
.L_x_16968:
[----:B------:R-:W-:Y:S01]  /*0f40*/  BSSY B0, `(.L_x_16970) ;  /* 0x0000011000007945 */ /* 0x000fe20003800000 */
[----:B------:R-:W-:Y:S01]  /*0f50*/  ISETP.GE.AND P1, PT, R39, R8, PT ;  /* 0x000000082700720c */ /* 0x000fe20003f26270 */
[----:B-----5:R-:W-:Y:S02]  /*0f60*/  VIADD R17, R9, 0x280 ;  /* 0x0000028009117836 */ /* 0x020fe40000000000 */
[----:B------:R-:W-:Y:S10]  /*0f70*/  @P4 BRA `(.L_x_16971) ;  /* 0x0000000000344947 */ /* 0x000ff40003800000 */
[----:B------:R-:W-:-:S14]  /*0f80*/  DSETP.NAN.AND P4, PT, R6, R6, PT ;  /* 0x000000060600722a */ /* 0x000fdc0003f88000 */
[----:B------:R-:W-:Y:S01]  /*0f90*/  @!P4 DSETP.MIN.AND P5, P6, R6, R36, PT ;  /* 0x000000240600c22a */ /* 0x000fe20003ea0000 */
[----:B------:R-:W-:Y:S01]  /*0fa0*/  @!P4 IMAD.MOV.U32 R16, RZ, RZ, R6 ;  /* 0x000000ffff10c224 */ /* 0x000fe200078e0006 */
[----:B------:R-:W-:Y:S01]  /*0fb0*/  @!P4 MOV R33, R36 ;  /* 0x000000240021c202 */ /* 0x000fe20000000f00 */
[----:B------:R-:W-:Y:S02]  /*0fc0*/  @!P4 IMAD.MOV.U32 R32, RZ, RZ, R7 ;  /* 0x000000ffff20c224 */ /* 0x000fe400078e0007 */
[----:B------:R-:W-:Y:S01]  /*0fd0*/  @!P4 IMAD.MOV.U32 R39, RZ, RZ, R37 ;  /* 0x000000ffff27c224 */ /* 0x000fe200078e0025 */
[----:B------:R-:W-:Y:S01]  /*0fe0*/  @!P4 SEL R41, R16, R33, P5 ;  /* 0x000000211029c207 */ /* 0x000fe20002800000 */
[----:B------:R-:W-:-:S03]  /*0ff0*/  IMAD.MOV.U32 R33, RZ, RZ, R7 ;  /* 0x000000ffff217224 */ /* 0x000fc600078e0007 */
[----:B------:R-:W-:Y:S01]  /*1000*/  @!P4 FSEL R16, R32, R39, P5 ;  /* 0x000000272010c208 */ /* 0x000fe20002800000 */
[----:B------:R-:W-:Y:S01]  /*1010*/  IMAD.MOV.U32 R32, RZ, RZ, R6 ;  /* 0x000000ffff207224 */ /* 0x000fe200078e0006 */
[----:B------:R-:W-:Y:S02]  /*1020*/  @!P4 LOP3.LUT R39, R39, 0x80000, RZ, 0xfc, !PT ;  /* 0x000800002727c812 */ /* 0x000fe400078efcff */
[----:B------:R-:W-:Y:S02]  /*1030*/  @!P4 MOV R32, R41 ;  /* 0x000000290020c202 */ /* 0x000fe40000000f00 */
[----:B------:R-:W-:-:S07]  /*1040*/  @!P4 SEL R33, R39, R16, P6 ;  /* 0x000000102721c207 */ /* 0x000fce0003000000 */
.L_x_16971:
[----:B------:R-:W-:Y:S05]  /*1050*/  BSYNC B0 ;  /* 0x0000000000007941 */ /* 0x000fea0003800000 */
.L_x_16970:
[----:B------:R-:W-:Y:S01]  /*1060*/  BSSY B0, `(.L_x_16972) ;  /* 0x0000011000007945 */ /* 0x000fe20003800000 */
[----:B------:R-:W-:Y:S01]  /*1070*/  ISETP.GE.AND P4, PT, R17, R8, PT ;  /* 0x000000081100720c */ /* 0x000fe20003f86270 */
[----:B------:R-:W-:Y:S02]  /*1080*/  VIADD R7, R9, 0x300 ;  /* 0x0000030009077836 */ /* 0x000fe40000000000 */
[----:B------:R-:W-:Y:S10]  /*1090*/  @P3 BRA `(.L_x_16973) ;  /* 0x0000000000343947 */ /* 0x000ff40003800000 */
[----:B------:R-:W-:Y:S01]  /*10a0*/  DSETP.NAN.AND P3, PT, R4, R4, PT ;  /* 0x000000040400722a */ /* 0x000fe20003f68000 */
[----:B------:R-:W-:-:S13]  /*10b0*/  MOV R30, R4 ;  /* 0x00000004001e7202 */ /* 0x000fda0000000f00 */
[----:B------:R-:W-:Y:S01]  /*10c0*/  @!P3 DSETP.MIN.AND P5, P6, R4, R36, PT ;  /* 0x000000240400b22a */ /* 0x000fe20003ea0000 */
[----:B------:R-:W-:Y:S01]  /*10d0*/  @!P3 IMAD.MOV.U32 R6, RZ, RZ, R4 ;  /* 0x000000ffff06b224 */ /* 0x000fe200078e0004 */
[----:B------:R-:W-:Y:S01]  /*10e0*/  @!P3 MOV R16, R5 ;  /* 0x000000050010b202 */ /* 0x000fe20000000f00 */
[----:B------:R-:W-:Y:S02]  /*10f0*/  @!P3 IMAD.MOV.U32 R17, RZ, RZ, R36 ;  /* 0x000000ffff11b224 */ /* 0x000fe400078e0024 */
[----:B------:R-:W-:-:S03]  /*1100*/  @!P3 IMAD.MOV.U32 R31, RZ, RZ, R37 ;  /* 0x000000ffff1fb224 */ /* 0x000fc600078e0025 */
[----:B------:R-:W-:Y:S02]  /*1110*/  @!P3 SEL R17, R6, R17, P5 ;  /* 0x000000110611b207 */ /* 0x000fe40002800000 */
[----:B------:R-:W-:Y:S02]  /*1120*/  @!P3 FSEL R6, R16, R31, P5 ;  /* 0x0000001f1006b208 */ /* 0x000fe40002800000 */
[----:B------:R-:W-:Y:S01]  /*1130*/  @!P3 LOP3.LUT R39, R31, 0x80000, RZ, 0xfc, !PT ;  /* 0x000800001f27b812 */ /* 0x000fe200078efcff */
[----:B------:R-:W-:Y:S02]  /*1140*/  IMAD.MOV.U32 R31, RZ, RZ, R5 ;  /* 0x000000ffff1f7224 */ /* 0x000fe400078e0005 */
[----:B------:R-:W-:Y:S01]  /*1150*/  @!P3 IMAD.MOV.U32 R30, RZ, RZ, R17 ;  /* 0x000000ffff1eb224 */ /* 0x000fe200078e0011 */
[----:B------:R-:W-:-:S07]  /*1160*/  @!P3 SEL R31, R39, R6, P6 ;  /* 0x00000006271fb207 */ /* 0x000fce0003000000 */
.L_x_16973:
[----:B------:R-:W-:Y:S05]  /*1170*/  BSYNC B0 ;  /* 0x0000000000007941 */ /* 0x000fea0003800000 */
.L_x_16972:
[----:B------:R-:W-:Y:S01]  /*1180*/  BSSY B0, `(.L_x_16974) ;  /* 0x0000011000007945 */ /* 0x000fe20003800000 */
[----:B------:R-:W-:Y:S02]  /*1190*/  ISETP.GE.AND P3, PT, R7, R8, PT ;  /* 0x000000080700720c */ /* 0x000fe40003f66270 */
[----:B------:R-:W-:Y:S01]  /*11a0*/  IADD3 R5, R9, 0x380, RZ ;  /* 0x0000038009057810 */ /* 0x000fe20007ffe0ff */
[----:B------:R-:W-:Y:S10]  /*11b0*/  @P2 BRA `(.L_x_16975) ;  /* 0x0000000000342947 */ /* 0x000ff40003800000 */
[----:B------:R-:W-:Y:S01]  /*11c0*/  DSETP.NAN.AND P2, PT, R2, R2, PT ;  /* 0x000000020200722a */ /* 0x000fe20003f48000 */
[----:B------:R-:W-:Y:S01]  /*11d0*/  IMAD.MOV.U32 R28, RZ, RZ, R2 ;  /* 0x000000ffff1c7224 */ /* 0x000fe200078e0002 */
[----:B------:R-:W-:-:S12]  /*11e0*/  MOV R29, R3 ;  /* 0x00000003001d7202 */ /* 0x000fd80000000f00 */
[----:B------:R-:W-:Y:S01]  /*11f0*/  @!P2 DSETP.MIN.AND P5, P6, R2, R36, PT ;  /* 0x000000240200a22a */ /* 0x000fe20003ea0000 */
[----:B------:R-:W-:Y:S01]  /*1200*/  @!P2 IMAD.MOV.U32 R4, RZ, RZ, R2 ;  /* 0x000000ffff04a224 */ /* 0x000fe200078e0002 */
[----:B------:R-:W-:Y:S01]  /*1210*/  @!P2 MOV R7, R36 ;  /* 0x000000240007a202 */ /* 0x000fe20000000f00 */
[----:B------:R-:W-:Y:S02]  /*1220*/  @!P2 IMAD.MOV.U32 R6, RZ, RZ, R3 ;  /* 0x000000ffff06a224 */ /* 0x000fe400078e0003 */
[----:B------:R-:W-:Y:S01]  /*1230*/  @!P2 IMAD.MOV.U32 R17, RZ, RZ, R37 ;  /* 0x000000ffff11a224 */ /* 0x000fe200078e0025 */
[----:B------:R-:W-:-:S04]  /*1240*/  @!P2 SEL R7, R4, R7, P5 ;  /* 0x000000070407a207 */ /* 0x000fc80002800000 */
[----:B------:R-:W-:Y:S01]  /*1250*/  @!P2 FSEL R4, R6, R17, P5 ;  /* 0x000000110604a208 */ /* 0x000fe20002800000 */
[----:B------:R-:W-:Y:S01]  /*1260*/  @!P2 IMAD.MOV.U32 R28, RZ, RZ, R7 ;  /* 0x000000ffff1ca224 */ /* 0x000fe200078e0007 */
[----:B------:R-:W-:-:S04]  /*1270*/  @!P2 LOP3.LUT R17, R17, 0x80000, RZ, 0xfc, !PT ;  /* 0x000800001111a812 */ /* 0x000fc800078efcff */
[----:B------:R-:W-:-:S07]  /*1280*/  @!P2 SEL R29, R17, R4, P6 ;  /* 0x00000004111da207 */ /* 0x000fce0003000000 */
.L_x_16975:
[----:B------:R-:W-:Y:S05]  /*1290*/  BSYNC B0 ;  /* 0x0000000000007941 */ /* 0x000fea0003800000 */
.L_x_16974:
[----:B------:R-:W-:Y:S01]  /*12a0*/  BSSY B0, `(.L_x_16976) ;  /* 0x0000010000007945 */ /* 0x000fe20003800000 */
[----:B------:R-:W-:-:S03]  /*12b0*/  ISETP.GE.AND P2, PT, R5, R8, PT ;  /* 0x000000080500720c */ /* 0x000fc60003f46270 */
[----:B------:R-:W-:Y:S10]  /*12c0*/  @P1 BRA `(.L_x_16977) ;  /* 0x0000000000341947 */ /* 0x000ff40003800000 */
[----:B------:R-:W-:Y:S01]  /*12d0*/  DSETP.NAN.AND P1, PT, R14, R14, PT ;  /* 0x0000000e0e00722a */ /* 0x000fe20003f28000 */
[----:B------:R-:W-:Y:S01]  /*12e0*/  MOV R26, R14 ;  /* 0x0000000e001a7202 */ /* 0x000fe20000000f00 */
[----:B------:R-:W-:-:S12]  /*12f0*/  IMAD.MOV.U32 R27, RZ, RZ, R15 ;  /* 0x000000ffff1b7224 */ /* 0x000fd800078e000f */
        /* <DEDUP_REMOVED lines=8> */
[----:B------:R-:W-:-:S03]  /*1380*/  @!P1 IMAD.MOV.U32 R26, RZ, RZ, R5 ;  /* 0x000000ffff1a9224 */ /* 0x000fc600078e0005 */
[----:B------:R-:W-:-:S07]  /*1390*/  @!P1 SEL R27, R3, R2, P6 ;  /* 0x00000002031b9207 */ /* 0x000fce0003000000 */
.L_x_16977:
[----:B------:R-:W-:Y:S05]  /*13a0*/  BSYNC B0 ;  /* 0x0000000000007941 */ /* 0x000fea0003800000 */
.L_x_16976:
[----:B------:R-:W-:Y:S04]  /*13b0*/  BSSY B0, `(.L_x_16978) ;  /* 0x000000f000007945 */ /* 0x000fe80003800000 */
[----:B------:R-:W-:Y:S05]  /*13c0*/  @P4 BRA `(.L_x_16979) ;  /* 0x0000000000344947 */ /* 0x000fea0003800000 */
[----:B------:R-:W-:Y:S01]  /*13d0*/  DSETP.NAN.AND P1, PT, R12, R12, PT ;  /* 0x0000000c0c00722a */ /* 0x000fe20003f28000 */
        /* <DEDUP_REMOVED lines=12> */
.L_x_16979:
[----:B------:R-:W-:Y:S05]  /*14a0*/  BSYNC B0 ;  /* 0x0000000000007941 */ /* 0x000fea0003800000 */
.L_x_16978:
[----:B------:R-:W-:Y:S04]  /*14b0*/  BSSY B0, `(.L_x_16980) ;  /* 0x000000f000007945 */ /* 0x000fe80003800000 */
[----:B------:R-:W-:Y:S05]  /*14c0*/  @P3 BRA `(.L_x_16981) ;  /* 0x0000000000343947 */ /* 0x000fea0003800000 */
[----:B------:R-:W-:Y:S01]  /*14d0*/  DSETP.NAN.AND P1, PT, R10, R10, PT ;  /* 0x0000000a0a00722a */ /* 0x000fe20003f28000 */
[----:B------:R-:W-:Y:S01]  /*14e0*/  IMAD.MOV.U32 R22, RZ, RZ, R10 ;  /* 0x000000ffff167224 */ /* 0x000fe200078e000a */
[----:B------:R-:W-:-:S12]  /*14f0*/  MOV R23, R11 ;  /* 0x0000000b00177202 */ /* 0x000fd80000000f00 */
[----:B------:R-:W-:Y:S01]  /*1500*/  @!P1 DSETP.MIN.AND P3, P4, R10, R36, PT ;  /* 0x000000240a00922a */ /* 0x000fe20003c60000 */
[----:B------:R-:W-:Y:S01]  /*1510*/  @!P1 IMAD.MOV.U32 R3, RZ, RZ, R11 ;  /* 0x000000ffff039224 */ /* 0x000fe200078e000b */
[----:B------:R-:W-:Y:S01]  /*1520*/  @!P1 MOV R4, R37 ;  /* 0x0000002500049202 */ /* 0x000fe20000000f00 */
[----:B------:R-:W-:-:S03]  /*1530*/  @!P1 IMAD.MOV.U32 R2, RZ, RZ, R10 ;  /* 0x000000ffff029224 */ /* 0x000fc600078e000a */
[----:B------:R-:W-:Y:S01]  /*1540*/  @!P1 FSEL R5, R3, R4, P3 ;  /* 0x0000000403059208 */ /* 0x000fe20001800000 */
[----:B------:R-:W-:Y:S01]  /*1550*/  @!P1 IMAD.MOV.U32 R3, RZ, RZ, R36 ;  /* 0x000000ffff039224 */ /* 0x000fe200078e0024 */
[----:B------:R-:W-:-:S04]  /*1560*/  @!P1 LOP3.LUT R4, R4, 0x80000, RZ, 0xfc, !PT ;  /* 0x0008000004049812 */ /* 0x000fc800078efcff */
[----:B------:R-:W-:Y:S02]  /*1570*/  @!P1 SEL R3, R2, R3, P3 ;  /* 0x0000000302039207 */ /* 0x000fe40001800000 */
[----:B------:R-:W-:-:S03]  /*1580*/  @!P1 SEL R23, R4, R5, P4 ;  /* 0x0000000504179207 */ /* 0x000fc60002000000 */
[----:B------:R-:W-:-:S07]  /*1590*/  @!P1 IMAD.MOV.U32 R22, RZ, RZ, R3 ;  /* 0x000000ffff169224 */ /* 0x000fce00078e0003 */
.L_x_16981:
[----:B------:R-:W-:Y:S05]  /*15a0*/  BSYNC B0 ;  /* 0x0000000000007941 */ /* 0x000fea0003800000 */
.L_x_16980:
[----:B------:R-:W-:Y:S04]  /*15b0*/  BSSY B0, `(.L_x_16967) ;  /* 0x000000e000007945 */ /* 0x000fe80003800000 */
[----:B------:R-:W-:Y:S05]  /*15c0*/  @P2 BRA `(.L_x_16982) ;  /* 0x0000000000302947 */ /* 0x000fea0003800000 */
[----:B------:R-:W-:Y:S01]  /*15d0*/  DSETP.NAN.AND P1, PT, R18, R18, PT ;  /* 0x000000121200722a */ /* 0x000fe20003f28000 */
[----:B------:R-:W-:Y:S01]  /*15e0*/  IMAD.MOV.U32 R20, RZ, RZ, R18 ;  /* 0x000000ffff147224 */ /* 0x000fe200078e0012 */
[----:B------:R-:W-:-:S12]  /*15f0*/  MOV R21, R19 ;  /* 0x0000001300157202 */ /* 0x000fd80000000f00 */
[----:B------:R-:W-:Y:S01]  /*1600*/  @!P1 DSETP.MIN.AND P2, P3, R18, R36, PT ;  /* 0x000000241200922a */ /* 0x000fe20003b40000 */
[----:B------:R-:W-:Y:S01]  /*1610*/  @!P1 MOV R2, R19 ;  /* 0x0000001300029202 */ /* 0x000fe20000000f00 */
[----:B------:R-:W-:-:S04]  /*1620*/  @!P1 IMAD.MOV.U32 R3, RZ, RZ, R36 ;  /* 0x000000ffff039224 */ /* 0x000fc800078e0024 */
[----:B------:R-:W-:Y:S01]  /*1630*/  @!P1 FSEL R4, R2, R37, P2 ;  /* 0x0000002502049208 */ /* 0x000fe20001000000 */
[----:B------:R-:W-:Y:S01]  /*1640*/  @!P1 IMAD.MOV.U32 R2, RZ, RZ, R18 ;  /* 0x000000ffff029224 */ /* 0x000fe200078e0012 */
[----:B------:R-:W-:-:S04]  /*1650*/  @!P1 LOP3.LUT R37, R37, 0x80000, RZ, 0xfc, !PT ;  /* 0x0008000025259812 */ /* 0x000fc800078efcff */
[----:B------:R-:W-:Y:S02]  /*1660*/  @!P1 SEL R3, R2, R3, P2 ;  /* 0x0000000302039207 */ /* 0x000fe40001000000 */
[----:B------:R-:W-:-:S03]  /*1670*/  @!P1 SEL R21, R37, R4, P3 ;  /* 0x0000000425159207 */ /* 0x000fc60001800000 */
[----:B------:R-:W-:-:S07]  /*1680*/  @!P1 IMAD.MOV.U32 R20, RZ, RZ, R3 ;  /* 0x000000ffff149224 */ /* 0x000fce00078e0003 */
.L_x_16982:
[----:B------:R-:W-:Y:S05]  /*1690*/  BSYNC B0 ;  /* 0x0000000000007941 */ /* 0x000fea0003800000 */
.L_x_16967:
[----:B-----5:R-:W0:Y:S01]  /*16a0*/  @!P0 LDC.64 R2, c[0x0][0x228] ;  /* 0x00008a00ff028b82 */ /* 0x020e220000000a00 */
[----:B------:R-:W-:Y:S01]  /*16b0*/  @!P0 IMAD.IADD R5, R0, 0x1, R9 ;  /* 0x0000000100058824 */ /* 0x000fe200078e0209 */
[----:B------:R-:W-:Y:S01]  /*16c0*/  @!P0 IADD3 R9, R9, 0x80, RZ ;  /* 0x0000008009098810 */ /* 0x000fe20007ffe0ff */
[----:B------:R-:W-:Y:S04]  /*16d0*/  BSSY B0, `(.L_x_16983) ;  /* 0x000002f000007945 */ /* 0x000fe80003800000 */
[----:B------:R-:W-:Y:S01]  /*16e0*/  BSSY B1, `(.L_x_16984) ;  /* 0x0000027000017945 */ /* 0x000fe20003800000 */
[----:B0-----:R-:W-:-:S05]  /*16f0*/  @!P0 IMAD.WIDE.U32 R2, R5, 0x8, R2 ;  /* 0x0000000805028825 */ /* 0x001fca00078e0002 */
[----:B------:R0:W-:Y:S01]  /*1700*/  @!P0 STG.E.64 desc[UR4][R2.64], R34 ;  /* 0x0000002202008986 */ /* 0x0001e2000c101b04 */
[----:B------:R-:W-:-:S13]  /*1710*/  ISETP.GE.AND P0, PT, R9, R8, PT ;  /* 0x000000080900720c */ /* 0x000fda0003f06270 */
        /* <DEDUP_REMOVED lines=13> */
.L_x_16985:
[----:B------:R-:W-:-:S13]  /*17f0*/  ISETP.GE.AND P0, PT, R9, R8, PT ;  /* 0x000000080900720c */ /* 0x000fda0003f06270 */
[----:B------:R-:W-:Y:S05]  /*1800*/  @P0 BRA `(.L_x_16987) ;  /* 0x0000000000300947 */ /* 0x000fea0003800000 */
[----:B0-----:R-:W0:Y:S01]  /*1810*/  LDC.64 R2, c[0x0][0x228] ;  /* 0x00008a00ff027b82 */ /* 0x001e220000000a00 */
[----:B------:R-:W-:Y:S01]  /*1820*/  IMAD.IADD R5, R0, 0x1, R9 ;  /* 0x0000000100057824 */ /* 0x000fe200078e0209 */
[----:B------:R-:W-:-:S03]  /*1830*/  IADD3 R9, R9, 0x80, RZ ;  /* 0x0000008009097810 */ /* 0x000fc60007ffe0ff */
[----:B0-----:R-:W-:-:S05]  /*1840*/  IMAD.WIDE.U32 R2, R5, 0x8, R2 ;  /* 0x0000000805027825 */ /* 0x001fca00078e0002 */
[----:B------:R1:W-:Y:S02]  /*1850*/  STG.E.64 desc[UR4][R2.64], R28 ;  /* 0x0000001c02007986 */ /* 0x0003e4000c101b04 */
.L_x_16986:
[----:B------:R-:W-:-:S13]  /*1860*/  ISETP.GE.AND P0, PT, R9, R8, PT ;  /* 0x000000080900720c */ /* 0x000fda0003f06270 */
[----:B------:R-:W-:Y:S05]  /*1870*/  @P0 BRA `(.L_x_16988) ;  /* 0x0000000000340947 */ /* 0x000fea0003800000 */
[----:B01----:R-:W0:Y:S01]  /*1880*/  LDC.64 R2, c[0x0][0x228] ;  /* 0x00008a00ff027b82 */ /* 0x003e220000000a00 */
[----:B------:R-:W-:Y:S02]  /*1890*/  IMAD.IADD R5, R0, 0x1, R9 ;  /* 0x0000000100057824 */ /* 0x000fe400078e0209 */
[----:B------:R-:W-:Y:S02]  /*18a0*/  VIADD R9, R9, 0x80 ;  /* 0x0000008009097836 */ /* 0x000fe40000000000 */
[----:B0-----:R-:W-:-:S05]  /*18b0*/  IMAD.WIDE.U32 R2, R5, 0x8, R2 ;  /* 0x0000000805027825 */ /* 0x001fca00078e0002 */
[----:B------:R1:W-:Y:S02]  /*18c0*/  STG.E.64 desc[UR4][R2.64], R26 ;  /* 0x0000001a02007986 */ /* 0x0003e4000c101b04 */
.L_x_16987:
        /* <DEDUP_REMOVED lines=8> */
.L_x_16988:
[----:B------:R-:W-:Y:S05]  /*1950*/  BSYNC B1 ;  /* 0x0000000000017941 */ /* 0x000fea0003800000 */
.L_x_16984:
[----:B------:R-:W-:-:S13]  /*1960*/  ISETP.GE.AND P0, PT, R9, R8, PT ;  /* 0x000000080900720c */ /* 0x000fda0003f06270 */
[----:B012---:R-:W0:Y:S01]  /*1970*/  @!P0 LDC.64 R2, c[0x0][0x228] ;  /* 0x00008a00ff028b82 */ /* 0x007e220000000a00 */
[----:B------:R-:W-:Y:S01]  /*1980*/  @!P0 IMAD.IADD R5, R0, 0x1, R9 ;  /* 0x0000000100058824 */ /* 0x000fe200078e0209 */
[----:B------:R-:W-:-:S03]  /*1990*/  @!P0 IADD3 R9, R9, 0x80, RZ ;  /* 0x0000008009098810 */ /* 0x000fc60007ffe0ff */
[----:B0-----:R-:W-:-:S05]  /*19a0*/  @!P0 IMAD.WIDE.U32 R2, R5, 0x8, R2 ;  /* 0x0000000805028825 */ /* 0x001fca00078e0002 */
[----:B------:R2:W-:Y:S02]  /*19b0*/  @!P0 STG.E.64 desc[UR4][R2.64], R22 ;  /* 0x0000001602008986 */ /* 0x0005e4000c101b04 */
.L_x_16989:
[----:B------:R-:W-:Y:S05]  /*19c0*/  BSYNC B0 ;  /* 0x0000000000007941 */ /* 0x000fea0003800000 */
.L_x_16983:
        /* <DEDUP_REMOVED lines=8> */
.L_x_16990:
        /* <DEDUP_REMOVED lines=11> */
.L_x_42261:


//--------------------- .text._ZN2at6native29vectorized_elementwise_kernelILi4ENS0_13AUnaryFunctorIdddZZZNS0_19minimum_kernel_cudaERNS_18TensorIteratorBaseEENKUlvE0_clEvENKUlvE_clEvEUlddE_EESt5arrayIPcLm2EEEEviT0_T1_ --------------------------
	.section	.text._ZN2at6native29vectorized_elementwise_kernelILi4ENS0_13AUnaryFunctorIdddZZZNS0_19minimum_kernel_cudaERNS_18TensorIteratorBaseEENKUlvE0_clEvENKUlvE_clEvEUlddE_EESt5arrayIPcLm2EEEEviT0_T1_,"ax",@progbits
	.align	128
        .global         _ZN2at6native29vectorized_elementwise_kernelILi4ENS0_13AUnaryFunctorIdddZZZNS0_19minimum_kernel_cudaERNS_18TensorIteratorBaseEENKUlvE0_clEvENKUlvE_clEvEUlddE_EESt5arrayIPcLm2EEEEviT0_T1_
        .type           _ZN2at6native29vectorized_elementwise_kernelILi4ENS0_13AUnaryFunctorIdddZZZNS0_19minimum_kernel_cudaERNS_18TensorIteratorBaseEENKUlvE0_clEvENKUlvE_clEvEUlddE_EESt5arrayIPcLm2EEEEviT0_T1_,@function
        .size           _ZN2at6native29vectorized_elementwise_kernelILi4ENS0_13AUnaryFunctorIdddZZZNS0_19minimum_kernel_cudaERNS_18TensorIteratorBaseEENKUlvE0_clEvENKUlvE_clEvEUlddE_EESt5arrayIPcLm2EEEEviT0_T1_,(.L_x_42262 - _ZN2at6native29vectorized_elementwise_kernelILi4ENS0_13AUnaryFunctorIdddZZZNS0_19minimum_kernel_cudaERNS_18TensorIteratorBaseEENKUlvE0_clEvENKUlvE_clEvEUlddE_EESt5arrayIPcLm2EEEEviT0_T1_)
        .other          _ZN2at6native29vectorized_elementwise_kernelILi4ENS0_13AUnaryFunctorIdddZZZNS0_19minimum_kernel_cudaERNS_18TensorIteratorBaseEENKUlvE0_clEvENKUlvE_clEvEUlddE_EESt5arrayIPcLm2EEEEviT0_T1_,@"STO_CUDA_ENTRY STV_DEFAULT"
_ZN2at6native29vectorized_elementwise_kernelILi4ENS0_13AUnaryFunctorIdddZZZNS0_19minimum_kernel_cudaERNS_18TensorIteratorBaseEENKUlvE0_clEvENKUlvE_clEvEUlddE_EESt5arrayIPcLm2EEEEviT0_T1_:
.text._ZN2at6native29vectorized_elementwise_kernelILi4ENS0_13AUnaryFunctorIdddZZZNS0_19minimum_kernel_cudaERNS_18TensorIteratorBaseEENKUlvE0_clEvENKUlvE_clEvEUlddE_EESt5arrayIPcLm2EEEEviT0_T1_:
        /* <DEDUP_REMOVED lines=139> */
.L_x_16992:
[----:B------:R-:W-:Y:S04]  /*08b0*/  STG.E.128 desc[UR4][R2.64+0x10], R8 ;  /* 0x0000100802007986 */ /* 0x000fe8000c101d04 */
[----:B------:R-:W-:Y:S04]  /*08c0*/  STG.E.128 desc[UR4][R2.64+0x1000], R4 ;  /* 0x0010000402007986 */ /* 0x000fe8000c101d04 */
[----:B------:R-:W-:Y:S04]  /*08d0*/  STG.E.128 desc[UR4][R2.64], R12 ;  /* 0x0000000c02007986 */ /* 0x000fe8000c101d04 */
[----:B------:R-:W-:Y:S01]  /*08e0*/  STG.E.128 desc[UR4][R2.64+0x1010], R16 ;  /* 0x0010101002007986 */ /* 0x000fe2000c101d04 */
[----:B------:R-:W-:Y:S05]  /*08f0*/  EXIT ;  /* 0x000000000000794d */ /* 0x000fea0003800000 */
.L_x_16991:
        /* <DEDUP_REMOVED lines=99> */
.L_x_16995:
[----:B------:R-:W-:Y:S05]  /*0f30*/  BSYNC B0 ;  /* 0x0000000000007941 */ /* 0x000fea0003800000 */
.L_x_16994:
        /* <DEDUP_REMOVED lines=17> */
.L_x_16997:
[----:B------:R-:W-:Y:S05]  /*1050*/  BSYNC B0 ;  /* 0x0000000000007941 */ /* 0x000fea0003800000 */
.L_x_16996:
        /* <DEDUP_REMOVED lines=17> */
.L_x_16999:
[----:B------:R-:W-:Y:S05]  /*1170*/  BSYNC B0 ;  /* 0x0000000000007941 */ /* 0x000fea0003800000 */
.L_x_16998:
        /* <DEDUP_REMOVED lines=17> */
.L_x_17001:
[----:B------:R-:W-:Y:S05]  /*1290*/  BSYNC B0 ;  /* 0x0000000000007941 */ /* 0x000fea0003800000 */
.L_x_17000:
        /* <DEDUP_REMOVED lines=16> */
.L_x_17003:
[----:B------:R-:W-:Y:S05]  /*13a0*/  BSYNC B0 ;  /* 0x0000000000007941 */ /* 0x000fea0003800000 */
.L_x_17002:
        /* <DEDUP_REMOVED lines=15> */
.L_x_17005:
[----:B------:R-:W-:Y:S05]  /*14a0*/  BSYNC B0 ;  /* 0x0000000000007941 */ /* 0x000fea0003800000 */
.L_x_17004:
        /* <DEDUP_REMOVED lines=15> */
.L_x_17007:
[----:B------:R-:W-:Y:S05]  /*15a0*/  BSYNC B0 ;  /* 0x0000000000007941 */ /* 0x000fea0003800000 */
.L_x_17006:
        /* <DEDUP_REMOVED lines=14> */
.L_x_17008:
[----:B------:R-:W-:Y:S05]  /*1690*/  BSYNC B0 ;  /* 0x0000000000007941 */ /* 0x000fea0003800000 */
.L_x_16993:
        /* <DEDUP_REMOVED lines=21> */
.L_x_17011:
[----:B------:R-:W-:-:S13]  /*17f0*/  ISETP.GE.AND P0, PT, R9, R8, PT ;  /* 0x000000080900720c */ /* 0x000fda0003f06270 */
[----:B------:R-:W-:Y:S05]  /*1800*/  @P0 BRA `(.L_x_17013) ;  /* 0x0000000000300947 */ /* 0x000fea0003800000 */
[----:B0-----:R-:W0:Y:S01]  /*1810*/  LDC.64 R2, c[0x0][0x228] ;  /* 0x00008a00ff027b82 */ /* 0x001e220000000a00 */
[----:B------:R-:W-:Y:S01]  /*1820*/  IMAD.IADD R5, R0, 0x1, R9 ;  /* 0x0000000100057824 */ /* 0x000fe200078e0209 */
[----:B------:R-:W-:-:S03]  /*1830*/  IADD3 R9, R9, 0x80, RZ ;  /* 0x0000008009097810 */ /* 0x000fc60007ffe0ff */
[----:B0-----:R-:W-:-:S05]  /*1840*/  IMAD.WIDE.U32 R2, R5, 0x8, R2 ;  /* 0x0000000805027825 */ /* 0x001fca00078e0002 */
[----:B------:R1:W-:Y:S02]  /*1850*/  STG.E.64 desc[UR4][R2.64], R28 ;  /* 0x0000001c02007986 */ /* 0x0003e4000c101b04 */
.L_x_17012:
[----:B------:R-:W-:-:S13]  /*1860*/  ISETP.GE.AND P0, PT, R9, R8, PT ;  /* 0x000000080900720c */ /* 0x000fda0003f06270 */
[----:B------:R-:W-:Y:S05]  /*1870*/  @P0 BRA `(.L_x_17014) ;  /* 0x0000000000340947 */ /* 0x000fea0003800000 */
[----:B01----:R-:W0:Y:S01]  /*1880*/  LDC.64 R2, c[0x0][0x228] ;  /* 0x00008a00ff027b82 */ /* 0x003e220000000a00 */
[----:B------:R-:W-:Y:S02]  /*1890*/  IMAD.IADD R5, R0, 0x1, R9 ;  /* 0x0000000100057824 */ /* 0x000fe400078e0209 */
[----:B------:R-:W-:Y:S02]  /*18a0*/  VIADD R9, R9, 0x80 ;  /* 0x0000008009097836 */ /* 0x000fe40000000000 */
[----:B0-----:R-:W-:-:S05]  /*18b0*/  IMAD.WIDE.U32 R2, R5, 0x8, R2 ;  /* 0x0000000805027825 */ /* 0x001fca00078e0002 */
[----:B------:R1:W-:Y:S02]  /*18c0*/  STG.E.64 desc[UR4][R2.64], R26 ;  /* 0x0000001a02007986 */ /* 0x0003e4000c101b04 */
.L_x_17013:
        /* <DEDUP_REMOVED lines=8> */
.L_x_17014:
[----:B------:R-:W-:Y:S05]  /*1950*/  BSYNC B1 ;  /* 0x0000000000017941 */ /* 0x000fea0003800000 */
.L_x_17010:
[----:B------:R-:W-:-:S13]  /*1960*/  ISETP.GE.AND P0, PT, R9, R8, PT ;  /* 0x000000080900720c */ /* 0x000fda0003f06270 */
[----:B012---:R-:W0:Y:S01]  /*1970*/  @!P0 LDC.64 R2, c[0x0][0x228] ;  /* 0x00008a00ff028b82 */ /* 0x007e220000000a00 */
[----:B------:R-:W-:Y:S01]  /*1980*/  @!P0 IMAD.IADD R5, R0, 0x1, R9 ;  /* 0x0000000100058824 */ /* 0x000fe200078e0209 */
[----:B------:R-:W-:-:S03]  /*1990*/  @!P0 IADD3 R9, R9, 0x80, RZ ;  /* 0x0000008009098810 */ /* 0x000fc60007ffe0ff */
[----:B0-----:R-:W-:-:S05]  /*19a0*/  @!P0 IMAD.WIDE.U32 R2, R5, 0x8, R2 ;  /* 0x0000000805028825 */ /* 0x001fca00078e0002 */
[----:B------:R2:W-:Y:S02]  /*19b0*/  @!P0 STG.E.64 desc[UR4][R2.64], R22 ;  /* 0x0000001602008986 */ /* 0x0005e4000c101b04 */
.L_x_17015:
[----:B------:R-:W-:Y:S05]  /*19c0*/  BSYNC B0 ;  /* 0x0000000000007941 */ /* 0x000fea0003800000 */
.L_x_17009:
        /* <DEDUP_REMOVED lines=8> */
.L_x_17016:
        /* <DEDUP_REMOVED lines=11> */
.L_x_42262:


//--------------------- .text._ZN2at6native29vectorized_elementwise_kernelILi8ENS0_13AUnaryFunctorIdddZZZNS0_19minimum_kernel_cudaERNS_18TensorIteratorBaseEENKUlvE0_clEvENKUlvE_clEvEUlddE_EESt5arrayIPcLm2EEEEviT0_T1_ --------------------------
	.section	.text._ZN2at6native29vectorized_elementwise_kernelILi8ENS0_13AUnaryFunctorIdddZZZNS0_19minimum_kernel_cudaERNS_18TensorIteratorBaseEENKUlvE0_clEvENKUlvE_clEvEUlddE_EESt5arrayIPcLm2EEEEviT0_T1_,"ax",@progbits
	.align	128
        .global         _ZN2at6native29vectorized_elementwise_kernelILi8ENS0_13AUnaryFunctorIdddZZZNS0_19minimum_kernel_cudaERNS_18TensorIteratorBaseEENKUlvE0_clEvENKUlvE_clEvEUlddE_EESt5arrayIPcLm2EEEEviT0_T1_
        .type           _ZN2at6native29vectorized_elementwise_kernelILi8ENS0_13AUnaryFunctorIdddZZZNS0_19minimum_kernel_cudaERNS_18TensorIteratorBaseEENKUlvE0_clEvENKUlvE_clEvEUlddE_EESt5arrayIPcLm2EEEEviT0_T1_,@function
        .size           _ZN2at6native29vectorized_elementwise_kernelILi8ENS0_13AUnaryFunctorIdddZZZNS0_19minimum_kernel_cudaERNS_18TensorIteratorBaseEENKUlvE0_clEvENKUlvE_clEvEUlddE_EESt5arrayIPcLm2EEEEviT0_T1_,(.L_x_42263 - _ZN2at6native29vectorized_elementwise_kernelILi8ENS0_13AUnaryFunctorIdddZZZNS0_19minimum_kernel_cudaERNS_18TensorIteratorBaseEENKUlvE0_clEvENKUlvE_clEvEUlddE_EESt5arrayIPcLm2EEEEviT0_T1_)
        .other          _ZN2at6native29vectorized_elementwise_kernelILi8ENS0_13AUnaryFunctorIdddZZZNS0_19minimum_kernel_cudaERNS_18TensorIteratorBaseEENKUlvE0_clEvENKUlvE_clEvEUlddE_EESt5arrayIPcLm2EEEEviT0_T1_,@"STO_CUDA_ENTRY STV_DEFAULT"
_ZN2at6native29vectorized_elementwise_kernelILi8ENS0_13AUnaryFunctorIdddZZZNS0_19minimum_kernel_cudaERNS_18TensorIteratorBaseEENKUlvE0_clEvENKUlvE_clEvEUlddE_EESt5arrayIPcLm2EEEEviT0_T1_:
.text._ZN2at6native29vectorized_elementwise_kernelILi8ENS0_13AUnaryFunctorIdddZZZNS0_19minimum_kernel_cudaERNS_18TensorIteratorBaseEENKUlvE0_clEvENKUlvE_clEvEUlddE_EESt5arrayIPcLm2EEEEviT0_T1_:
        /* <DEDUP_REMOVED lines=139> */
.L_x_17018:
[----:B------:R-:W-:Y:S04]  /*08b0*/  STG.E.128 desc[UR4][R2.64+0x10], R8 ;  /* 0x0000100802007986 */ /* 0x000fe8000c101d04 */
[----:B------:R-:W-:Y:S04]  /*08c0*/  STG.E.128 desc[UR4][R2.64+0x20], R4 ;  /* 0x0000200402007986 */ /* 0x000fe8000c101d04 */
[----:B------:R-:W-:Y:S04]  /*08d0*/  STG.E.128 desc[UR4][R2.64], R12 ;  /* 0x0000000c02007986 */ /* 0x000fe8000c101d04 */
[----:B------:R-:W-:Y:S01]  /*08e0*/  STG.E.128 desc[UR4][R2.64+0x30], R16 ;  /* 0x0000301002007986 */ /* 0x000fe2000c101d04 */
[----:B------:R-:W-:Y:S05]  /*08f0*/  EXIT ;  /* 0x000000000000794d */ /* 0x000fea0003800000 */
.L_x_17017:
        /* <DEDUP_REMOVED lines=99> */
.L_x_17021:
[----:B------:R-:W-:Y:S05]  /*0f30*/  BSYNC B0 ;  /* 0x0000000000007941 */ /* 0x000fea0003800000 */
.L_x_17020:
        /* <DEDUP_REMOVED lines=17> */
.L_x_17023:
[----:B------:R-:W-:Y:S05]  /*1050*/  BSYNC B0 ;  /* 0x0000000000007941 */ /* 0x000fea0003800000 */
.L_x_17022:
        /* <DEDUP_REMOVED lines=17> */
.L_x_17025:
[----:B------:R-:W-:Y:S05]  /*1170*/  BSYNC B0 ;  /* 0x0000000000007941 */ /* 0x000fea0003800000 */
.L_x_17024:
        /* <DEDUP_REMOVED lines=17> */
.L_x_17027:
[----:B------:R-:W-:Y:S05]  /*1290*/  BSYNC B0 ;  /* 0x0000000000007941 */ /* 0x000fea0003800000 */
.L_x_17026:
        /* <DEDUP_REMOVED lines=16> */
.L_x_17029:
[----:B------:R-:W-:Y:S05]  /*13a0*/  BSYNC B0 ;  /* 0x0000000000007941 */ /* 0x000fea0003800000 */
.L_x_17028:
        /* <DEDUP_REMOVED lines=15> */
.L_x_17031:
[----:B------:R-:W-:Y:S05]  /*14a0*/  BSYNC B0 ;  /* 0x0000000000007941 */ /* 0x000fea0003800000 */
.L_x_17030:
        /* <DEDUP_REMOVED lines=15> */
.L_x_17033:
[----:B------:R-:W-:Y:S05]  /*15a0*/  BSYNC B0 ;  /* 0x0000000000007941 */ /* 0x000fea0003800000 */
.L_x_17032:
        /* <DEDUP_REMOVED lines=14> */
.L_x_17034:
[----:B------:R-:W-:Y:S05]  /*1690*/  BSYNC B0 ;  /* 0x0000000000007941 */ /* 0x000fea0003800000 */
.L_x_17019:
        /* <DEDUP_REMOVED lines=21> */
.L_x_17037:
[----:B------:R-:W-:-:S13]  /*17f0*/  ISETP.GE.AND P0, PT, R9, R8, PT ;  /* 0x000000080900720c */ /* 0x000fda0003f06270 */
[----:B------:R-:W-:Y:S05]  /*1800*/  @P0 BRA `(.L_x_17039) ;  /* 0x0000000000300947 */ /* 0x000fea0003800000 */
[----:B0-----:R-:W0:Y:S01]  /*1810*/  LDC.64 R2, c[0x0][0x228] ;  /* 0x00008a00ff027b82 */ /* 0x001e220000000a00 */
[----:B------:R-:W-:Y:S01]  /*1820*/  IMAD.IADD R5, R0, 0x1, R9 ;  /* 0x0000000100057824 */ /* 0x000fe200078e0209 */
[----:B------:R-:W-:-:S03]  /*1830*/  IADD3 R9, R9, 0x80, RZ ;  /* 0x0000008009097810 */ /* 0x000fc60007ffe0ff */
[----:B0-----:R-:W-:-:S05]  /*1840*/  IMAD.WIDE.U32 R2, R5, 0x8, R2 ;  /* 0x0000000805027825 */ /* 0x001fca00078e0002 */
[----:B------:R1:W-:Y:S02]  /*1850*/  STG.E.64 desc[UR4][R2.64], R28 ;  /* 0x0000001c02007986 */ /* 0x0003e4000c101b04 */
.L_x_17038:
[----:B------:R-:W-:-:S13]  /*1860*/  ISETP.GE.AND P0, PT, R9, R8, PT ;  /* 0x000000080900720c */ /* 0x000fda0003f06270 */
[----:B------:R-:W-:Y:S05]  /*1870*/  @P0 BRA `(.L_x_17040) ;  /* 0x0000000000340947 */ /* 0x000fea0003800000 */
[----:B01----:R-:W0:Y:S01]  /*1880*/  LDC.64 R2, c[0x0][0x228] ;  /* 0x00008a00ff027b82 */ /* 0x003e220000000a00 */
[----:B------:R-:W-:Y:S02]  /*1890*/  IMAD.IADD R5, R0, 0x1, R9 ;  /* 0x0000000100057824 */ /* 0x000fe400078e0209 */
[----:B------:R-:W-:Y:S02]  /*18a0*/  VIADD R9, R9, 0x80 ;  /* 0x0000008009097836 */ /* 0x000fe40000000000 */
[----:B0-----:R-:W-:-:S05]  /*18b0*/  IMAD.WIDE.U32 R2, R5, 0x8, R2 ;  /* 0x0000000805027825 */ /* 0x001fca00078e0002 */
[----:B------:R1:W-:Y:S02]  /*18c0*/  STG.E.64 desc[UR4][R2.64], R26 ;  /* 0x0000001a02007986 */ /* 0x0003e4000c101b04 */
.L_x_17039:
        /* <DEDUP_REMOVED lines=8> */
.L_x_17040:
[----:B------:R-:W-:Y:S05]  /*1950*/  BSYNC B1 ;  /* 0x0000000000017941 */ /* 0x000fea0003800000 */
.L_x_17036:
[----:B------:R-:W-:-:S13]  /*1960*/  ISETP.GE.AND P0, PT, R9, R8, PT ;  /* 0x000000080900720c */ /* 0x000fda0003f06270 */
[----:B012---:R-:W0:Y:S01]  /*1970*/  @!P0 LDC.64 R2, c[0x0][0x228] ;  /* 0x00008a00ff028b82 */ /* 0x007e220000000a00 */
[----:B------:R-:W-:Y:S01]  /*1980*/  @!P0 IMAD.IADD R5, R0, 0x1, R9 ;  /* 0x0000000100058824 */ /* 0x000fe200078e0209 */
[----:B------:R-:W-:-:S03]  /*1990*/  @!P0 IADD3 R9, R9, 0x80, RZ ;  /* 0x0000008009098810 */ /* 0x000fc60007ffe0ff */
[----:B0-----:R-:W-:-:S05]  /*19a0*/  @!P0 IMAD.WIDE.U32 R2, R5, 0x8, R2 ;  /* 0x0000000805028825 */ /* 0x001fca00078e0002 */
[----:B------:R2:W-:Y:S02]  /*19b0*/  @!P0 STG.E.64 desc[UR4][R2.64], R22 ;  /* 0x0000001602008986 */ /* 0x0005e4000c101b04 */
.L_x_17041:
[----:B------:R-:W-:Y:S05]  /*19c0*/  BSYNC B0 ;  /* 0x0000000000007941 */ /* 0x000fea0003800000 */
.L_x_17035:
        /* <DEDUP_REMOVED lines=8> */
.L_x_17042:
        /* <DEDUP_REMOVED lines=11> */
.L_x_42263:


//--------------------- .text._ZN2at6native18elementwise_kernelILi128ELi4EZNS0_15gpu_kernel_implINS0_13BinaryFunctorIdddZZZNS0_19minimum_kernel_cudaERNS_18TensorIteratorBaseEENKUlvE0_clEvENKUlvE_clEvEUlddE_EEEEvS5_RKT_EUliE_EEviT1_ --------------------------
	.section	.text._ZN2at6native18elementwise_kernelILi128ELi4EZNS0_15gpu_kernel_implINS0_13BinaryFunctorIdddZZZNS0_19minimum_kernel_cudaERNS_18TensorIteratorBaseEENKUlvE0_clEvENKUlvE_clEvEUlddE_EEEEvS5_RKT_EUliE_EEviT1_,"ax",@progbits
	.align	128
        .global         _ZN2at6native18elementwise_kernelILi128ELi4EZNS0_15gpu_kernel_implINS0_13BinaryFunctorIdddZZZNS0_19minimum_kernel_cudaERNS_18TensorIteratorBaseEENKUlvE0_clEvENKUlvE_clEvEUlddE_EEEEvS5_RKT_EUliE_EEviT1_
        .type           _ZN2at6native18elementwise_kernelILi128ELi4EZNS0_15gpu_kernel_implINS0_13BinaryFunctorIdddZZZNS0_19minimum_kernel_cudaERNS_18TensorIteratorBaseEENKUlvE0_clEvENKUlvE_clEvEUlddE_EEEEvS5_RKT_EUliE_EEviT1_,@function
        .size           _ZN2at6native18elementwise_kernelILi128ELi4EZNS0_15gpu_kernel_implINS0_13BinaryFunctorIdddZZZNS0_19minimum_kernel_cudaERNS_18TensorIteratorBaseEENKUlvE0_clEvENKUlvE_clEvEUlddE_EEEEvS5_RKT_EUliE_EEviT1_,(.L_x_42264 - _ZN2at6native18elementwise_kernelILi128ELi4EZNS0_15gpu_kernel_implINS0_13BinaryFunctorIdddZZZNS0_19minimum_kernel_cudaERNS_18TensorIteratorBaseEENKUlvE0_clEvENKUlvE_clEvEUlddE_EEEEvS5_RKT_EUliE_EEviT1_)
        .other          _ZN2at6native18elementwise_kernelILi128ELi4EZNS0_15gpu_kernel_implINS0_13BinaryFunctorIdddZZZNS0_19minimum_kernel_cudaERNS_18TensorIteratorBaseEENKUlvE0_clEvENKUlvE_clEvEUlddE_EEEEvS5_RKT_EUliE_EEviT1_,@"STO_CUDA_ENTRY STV_DEFAULT"
_ZN2at6native18elementwise_kernelILi128ELi4EZNS0_15gpu_kernel_implINS0_13BinaryFunctorIdddZZZNS0_19minimum_kernel_cudaERNS_18TensorIteratorBaseEENKUlvE0_clEvENKUlvE_clEvEUlddE_EEEEvS5_RKT_EUliE_EEviT1_:
.text._ZN2at6native18elementwise_kernelILi128ELi4EZNS0_15gpu_kernel_implINS0_13BinaryFunctorIdddZZZNS0_19minimum_kernel_cudaERNS_18TensorIteratorBaseEENKUlvE0_clEvENKUlvE_clEvEUlddE_EEEEvS5_RKT_EUliE_EEviT1_:
        /* <DEDUP_REMOVED lines=355> */
[----:B------:R-:W-:-:S08]  /*1630*/  ULDC UR6, c[0x0][0x470] ;  /* 0x00011c0000067ab9 */ /* 0x000fd00000000800 */
        /* <DEDUP_REMOVED lines=9> */
.L_x_17045:
        /* <DEDUP_REMOVED lines=21> */
.L_x_17049:
[----:B------:R-:W2:Y:S02]  /*1820*/  LDG.E.U8 R2, desc[UR36][R2.64] ;  /* 0x0000002402027981 */ /* 0x000ea4000c1e1100 */
[----:B--2---:R0:W1:Y:S01]  /*1830*/  I2F.F64.U16 R18, R2 ;  /* 0x0000000200127312 */ /* 0x0040620000101800 */
[----:B------:R-:W-:Y:S05]  /*1840*/  BRA `(.L_x_17051) ;  /* 0x0000000c00707947 */ /* 0x000fea0003800000 */
.L_x_17048:
        /* <DEDUP_REMOVED lines=9> */
.L_x_17053:
[----:B------:R-:W2:Y:S02]  /*18e0*/  LDG.E R2, desc[UR36][R2.64] ;  /* 0x0000002402027981 */ /* 0x000ea4000c1e1900 */
[----:B--2---:R0:W1:Y:S01]  /*18f0*/  I2F.F64 R18, R2 ;  /* 0x0000000200127312 */ /* 0x0040620000201c00 */
[----:B------:R-:W-:Y:S05]  /*1900*/  BRA `(.L_x_17051) ;  /* 0x0000000c00407947 */ /* 0x000fea0003800000 */
.L_x_17052:
[----:B------:R-:W2:Y:S02]  /*1910*/  LDG.E.U16 R2, desc[UR36][R2.64] ;  /* 0x0000002402027981 */ /* 0x000ea4000c1e1500 */
[----:B--2---:R0:W1:Y:S01]  /*1920*/  I2F.F64.S16 R18, R2 ;  /* 0x0000000200127312 */ /* 0x0040620000101c00 */
[----:B------:R-:W-:Y:S05]  /*1930*/  BRA `(.L_x_17051) ;  /* 0x0000000c00347947 */ /* 0x000fea0003800000 */
.L_x_17047:
        /* <DEDUP_REMOVED lines=10> */
.L_x_17055:
[----:B------:R-:W2:Y:S02]  /*19e0*/  LDG.E.U16 R0, desc[UR36][R2.64] ;  /* 0x0000002402007981 */ /* 0x000ea4000c1e1500 */
[----:B--2---:R-:W-:-:S05]  /*19f0*/  HADD2.F32 R0, -RZ, R0.H0_H0 ;  /* 0x20000000ff007230 */ /* 0x004fca0000004100 */
[----:B------:R-:W-:-:S04]  /*1a00*/  FMUL.FTZ R0, R0, 1 ;  /* 0x3f80000000007820 */ /* 0x000fc80000410000 */
[----:B------:R0:W1:Y:S01]  /*1a10*/  F2F.F64.F32 R18, R0 ;  /* 0x0000000000127310 */ /* 0x0000620000201800 */
[----:B------:R-:W-:Y:S05]  /*1a20*/  BRA `(.L_x_17051) ;  /* 0x0000000800f87947 */ /* 0x000fea0003800000 */
.L_x_17054:
        /* <DEDUP_REMOVED lines=10> */
.L_x_17057:
[----:B------:R-:W2:Y:S02]  /*1ad0*/  LDG.E.U16 R2, desc[UR36][R2.64] ;  /* 0x0000002402027981 */ /* 0x000ea4000c1e1500 */
[----:B--2---:R-:W-:-:S05]  /*1ae0*/  HADD2.F32 R0, -RZ, R2.H0_H0 ;  /* 0x20000002ff007230 */ /* 0x004fca0000004100 */
[----:B------:R-:W-:-:S04]  /*1af0*/  FMUL.FTZ R0, R0, 1 ;  /* 0x3f80000000007820 */ /* 0x000fc80000410000 */
[----:B------:R0:W1:Y:S01]  /*1b00*/  F2F.F64.F32 R18, R0 ;  /* 0x0000000000127310 */ /* 0x0000620000201800 */
[----:B------:R-:W-:Y:S05]  /*1b10*/  BRA `(.L_x_17051) ;  /* 0x0000000800bc7947 */ /* 0x000fea0003800000 */
.L_x_17056:
[----:B------:R0:W5:Y:S01]  /*1b20*/  LDG.E.64 R18, desc[UR36][R2.64] ;  /* 0x0000002402127981 */ /* 0x000162000c1e1b00 */
[----:B------:R-:W-:Y:S05]  /*1b30*/  BRA `(.L_x_17051) ;  /* 0x0000000800b47947 */ /* 0x000fea0003800000 */
.L_x_17046:
        /* <DEDUP_REMOVED lines=13> */
.L_x_17060:
[----:B------:R0:W5:Y:S01]  /*1c10*/  LDG.E.64 R18, desc[UR36][R2.64] ;  /* 0x0000002402127981 */ /* 0x000162000c1e1b00 */
[----:B------:R-:W-:Y:S05]  /*1c20*/  BRA `(.L_x_17051) ;  /* 0x0000000800787947 */ /* 0x000fea0003800000 */
.L_x_17059:
        /* <DEDUP_REMOVED lines=28> */
.L_x_17062:
        /* <DEDUP_REMOVED lines=15> */
.L_x_17061:
[----:B------:R-:W2:Y:S02]  /*1ee0*/  LDG.E.U16 R0, desc[UR36][R2.64] ;  /* 0x0000002402007981 */ /* 0x000ea4000c1e1500 */
[----:B--2---:R-:W-:-:S04]  /*1ef0*/  IMAD.U32 R0, R0, 0x10000, RZ ;  /* 0x0001000000007824 */ /* 0x004fc800078e00ff */
[----:B------:R-:W-:-:S04]  /*1f00*/  FMUL.FTZ R0, R0, 1 ;  /* 0x3f80000000007820 */ /* 0x000fc80000410000 */
[----:B------:R0:W1:Y:S01]  /*1f10*/  F2F.F64.F32 R18, R0 ;  /* 0x0000000000127310 */ /* 0x0000620000201800 */
[----:B------:R-:W-:Y:S05]  /*1f20*/  BRA `(.L_x_17051) ;  /* 0x0000000400b87947 */ /* 0x000fea0003800000 */
.L_x_17058:
        /* <DEDUP_REMOVED lines=11> */
.L_x_17065:
        /* <DEDUP_REMOVED lines=21> */
.L_x_17069:
[----:B------:R-:W-:Y:S05]  /*2130*/  BSYNC B1 ;  /* 0x0000000000017941 */ /* 0x000fea0003800000 */
.L_x_17068:
[----:B------:R-:W-:Y:S01]  /*2140*/  LEA R3, R0, 0x3b800000, 0x17 ;  /* 0x3b80000000037811 */ /* 0x000fe200078eb8ff */
[----:B------:R-:W-:-:S05]  /*2150*/  IMAD.SHL.U32 R0, R2, 0x100000, RZ ;  /* 0x0010000002007824 */ /* 0x000fca00078e00ff */
[----:B------:R-:W-:-:S07]  /*2160*/  LOP3.LUT R0, R3, R0, R4, 0xfe, !PT ;  /* 0x0000000003007212 */ /* 0x000fce00078efe04 */
.L_x_17067:
[----:B------:R-:W-:Y:S05]  /*2170*/  BSYNC B0 ;  /* 0x0000000000007941 */ /* 0x000fea0003800000 */
.L_x_17066:
[----:B------:R-:W-:-:S04]  /*2180*/  FMUL.FTZ R0, R0, 1 ;  /* 0x3f80000000007820 */ /* 0x000fc80000410000 */
[----:B------:R2:W3:Y:S01]  /*2190*/  F2F.F64.F32 R18, R0 ;  /* 0x0000000000127310 */ /* 0x0004e20000201800 */
[----:B------:R-:W-:Y:S05]  /*21a0*/  BRA `(.L_x_17051) ;  /* 0x0000000400187947 */ /* 0x000fea0003800000 */
.L_x_17064:
        /* <DEDUP_REMOVED lines=21> */
.L_x_17073:
[----:B------:R-:W-:Y:S05]  /*2300*/  BSYNC B1 ;  /* 0x0000000000017941 */ /* 0x000fea0003800000 */
.L_x_17072:
[----:B------:R-:W-:Y:S01]  /*2310*/  LEA R3, R0, 0x37800000, 0x17 ;  /* 0x3780000000037811 */ /* 0x000fe200078eb8ff */
[----:B------:R-:W-:-:S05]  /*2320*/  IMAD.SHL.U32 R0, R2, 0x200000, RZ ;  /* 0x0020000002007824 */ /* 0x000fca00078e00ff */
[----:B------:R-:W-:-:S07]  /*2330*/  LOP3.LUT R0, R3, R0, R4, 0xfe, !PT ;  /* 0x0000000003007212 */ /* 0x000fce00078efe04 */
.L_x_17071:
[----:B------:R-:W-:Y:S05]  /*2340*/  BSYNC B0 ;  /* 0x0000000000007941 */ /* 0x000fea0003800000 */
.L_x_17070:
[----:B------:R-:W-:-:S04]  /*2350*/  FMUL.FTZ R0, R0, 1 ;  /* 0x3f80000000007820 */ /* 0x000fc80000410000 */
[----:B------:R4:W0:Y:S01]  /*2360*/  F2F.F64.F32 R18, R0 ;  /* 0x0000000000127310 */ /* 0x0008220000201800 */
[----:B------:R-:W-:Y:S05]  /*2370*/  BRA `(.L_x_17051) ;  /* 0x0000000000a47947 */ /* 0x000fea0003800000 */
.L_x_17063:
        /* <DEDUP_REMOVED lines=14> */
.L_x_17077:
[----:B------:R-:W-:Y:S05]  /*2460*/  BSYNC B0 ;  /* 0x0000000000007941 */ /* 0x000fea0003800000 */
.L_x_17076:
[----:B------:R-:W-:-:S04]  /*2470*/  FMUL.FTZ R0, R0, 1 ;  /* 0x3f80000000007820 */ /* 0x000fc80000410000 */
[----:B------:R0:W1:Y:S01]  /*2480*/  F2F.F64.F32 R18, R0 ;  /* 0x0000000000127310 */ /* 0x0000620000201800 */
[----:B------:R-:W-:Y:S05]  /*2490*/  BRA `(.L_x_17051) ;  /* 0x00000000005c7947 */ /* 0x000fea0003800000 */
.L_x_17050:
[----:B------:R-:W-:Y:S01]  /*24a0*/  MOV R2, 0x0 ;  /* 0x0000000000027802 */ /* 0x000fe20000000f00 */
[----:B------:R-:W-:Y:S01]  /*24b0*/  ULDC.64 UR4, c[0x4][0x188] ;  /* 0x0100620000047ab9 */ /* 0x000fe20000000a00 */
[----:B------:R-:W-:Y:S01]  /*24c0*/  ULDC.64 UR6, c[0x4][0x68] ;  /* 0x01001a0000067ab9 */ /* 0x000fe20000000a00 */
[----:B------:R-:W-:Y:S01]  /*24d0*/  IMAD.U32 R4, RZ, RZ, UR4 ;  /* 0x00000004ff047e24 */ /* 0x000fe2000f8e00ff */
[----:B------:R-:W-:Y:S01]  /*24e0*/  HFMA2.MMA R12, -RZ, RZ, 0, 5.9604644775390625e-08 ;  /* 0x00000001ff0c7435 */ /* 0x000fe200000001ff */
        /* <DEDUP_REMOVED lines=8> */
[----:B------:R-:W-:-:S07]  /*2570*/  IMAD.MOV.U32 R13, RZ, RZ, RZ ;  /* 0x000000ffff0d7224 */ /* 0x000fce00078e00ff */
[----:B------:R-:W-:-:S07]  /*2580*/  LEPC R20, `(.L_x_17078) ;  /* 0x000000001014794e */ /* 0x000fce0000000000 */
[----:B0-----:R-:W-:Y:S05]  /*2590*/  CALL.ABS.NOINC R2 ;  /* 0x0000000002007343 */ /* 0x001fea0003c00000 */
.L_x_17078:
[----:B------:R-:W-:Y:S01]  /*25a0*/  CS2R R18, SRZ ;  /* 0x0000000000127805 */ /* 0x000fe2000001ff00 */
[----:B------:R-:W-:Y:S06]  /*25b0*/  BRA `(.L_x_17051) ;  /* 0x0000000000147947 */ /* 0x000fec0003800000 */
.L_x_17075:
[----:B------:R-:W2:Y:S02]  /*25c0*/  LDG.E.64 R18, desc[UR36][R2.64] ;  /* 0x0000002402127981 */ /* 0x000ea4000c1e1b00 */
[----:B--2---:R-:W0:Y:S01]  /*25d0*/  I2F.F64.U64 R18, R18 ;  /* 0x0000001200127312 */ /* 0x004e220000301800 */
[----:B------:R-:W-:Y:S05]  /*25e0*/  BRA `(.L_x_17051) ;  /* 0x0000000000087947 */ /* 0x000fea0003800000 */
.L_x_17074:
[----:B------:R-:W2:Y:S02]  /*25f0*/  LDG.E R2, desc[UR36][R2.64] ;  /* 0x0000002402027981 */ /* 0x000ea4000c1e1900 */
[----:B--2---:R0:W1:Y:S02]  /*2600*/  I2F.F64.U32 R18, R2 ;  /* 0x0000000200127312 */ /* 0x0040640000201800 */
.L_x_17051:
        /* <DEDUP_REMOVED lines=18> */
.L_x_17082:
[----:B------:R-:W2:Y:S02]  /*2730*/  LDG.E.U8 R2, desc[UR36][R4.64] ;  /* 0x0000002404027981 */ /* 0x000ea4000c1e1100 */
[----:B--2---:R-:W0:Y:S01]  /*2740*/  I2F.F64.U16 R2, R2 ;  /* 0x0000000200027312 */ /* 0x004e220000101800 */
[----:B------:R-:W-:Y:S05]  /*2750*/  BRA `(.L_x_17084) ;  /* 0x0000000c00707947 */ /* 0x000fea0003800000 */
.L_x_17081:
        /* <DEDUP_REMOVED lines=9> */
.L_x_17086:
[----:B------:R-:W2:Y:S02]  /*27f0*/  LDG.E R2, desc[UR36][R4.64] ;  /* 0x0000002404027981 */ /* 0x000ea4000c1e1900 */
[----:B--2---:R-:W2:Y:S01]  /*2800*/  I2F.F64 R2, R2 ;  /* 0x0000000200027312 */ /* 0x004ea20000201c00 */
[----:B------:R-:W-:Y:S05]  /*2810*/  BRA `(.L_x_17084) ;  /* 0x0000000c00407947 */ /* 0x000fea0003800000 */
.L_x_17085:
[----:B------:R-:W2:Y:S02]  /*2820*/  LDG.E.U16 R2, desc[UR36][R4.64] ;  /* 0x0000002404027981 */ /* 0x000ea4000c1e1500 */
[----:B--2---:R-:W4:Y:S01]  /*2830*/  I2F.F64.S16 R2, R2 ;  /* 0x0000000200027312 */ /* 0x004f220000101c00 */
[----:B------:R-:W-:Y:S05]  /*2840*/  BRA `(.L_x_17084) ;  /* 0x0000000c00347947 */ /* 0x000fea0003800000 */
.L_x_17080:
        /* <DEDUP_REMOVED lines=10> */
.L_x_17088:
[----:B------:R-:W2:Y:S02]  /*28f0*/  LDG.E.U16 R0, desc[UR36][R4.64] ;  /* 0x0000002404007981 */ /* 0x000ea4000c1e1500 */
[----:B--2---:R-:W-:-:S05]  /*2900*/  HADD2.F32 R0, -RZ, R0.H0_H0 ;  /* 0x20000000ff007230 */ /* 0x004fca0000004100 */
[----:B------:R-:W-:-:S04]  /*2910*/  FMUL.FTZ R0, R0, 1 ;  /* 0x3f80000000007820 */ /* 0x000fc80000410000 */
[----:B------:R0:W2:Y:S01]  /*2920*/  F2F.F64.F32 R2, R0 ;  /* 0x0000000000027310 */ /* 0x0000a20000201800 */
[----:B------:R-:W-:Y:S05]  /*2930*/  BRA `(.L_x_17084) ;  /* 0x0000000800f87947 */ /* 0x000fea0003800000 */
.L_x_17087:
        /* <DEDUP_REMOVED lines=10> */
.L_x_17090:
[----:B------:R-:W2:Y:S02]  /*29e0*/  LDG.E.U16 R4, desc[UR36][R4.64] ;  /* 0x0000002404047981 */ /* 0x000ea4000c1e1500 */
[----:B--2---:R-:W-:-:S05]  /*29f0*/  HADD2.F32 R0, -RZ, R4.H0_H0 ;  /* 0x20000004ff007230 */ /* 0x004fca0000004100 */
[----:B------:R-:W-:-:S04]  /*2a00*/  FMUL.FTZ R0, R0, 1 ;  /* 0x3f80000000007820 */ /* 0x000fc80000410000 */
[----:B------:R0:W2:Y:S01]  /*2a10*/  F2F.F64.F32 R2, R0 ;  /* 0x0000000000027310 */ /* 0x0000a20000201800 */
[----:B------:R-:W-:Y:S05]  /*2a20*/  BRA `(.L_x_17084) ;  /* 0x0000000800bc7947 */ /* 0x000fea0003800000 */
.L_x_17089:
[----:B------:R0:W5:Y:S01]  /*2a30*/  LDG.E.64 R2, desc[UR36][R4.64] ;  /* 0x0000002404027981 */ /* 0x000162000c1e1b00 */
[----:B------:R-:W-:Y:S05]  /*2a40*/  BRA `(.L_x_17084) ;  /* 0x0000000800b47947 */ /* 0x000fea0003800000 */
.L_x_17079:
        /* <DEDUP_REMOVED lines=13> */
.L_x_17093:
[----:B------:R0:W5:Y:S01]  /*2b20*/  LDG.E.64 R2, desc[UR36][R4.64] ;  /* 0x0000002404027981 */ /* 0x000162000c1e1b00 */
[----:B------:R-:W-:Y:S05]  /*2b30*/  BRA `(.L_x_17084) ;  /* 0x0000000800787947 */ /* 0x000fea0003800000 */
.L_x_17092:
        /* <DEDUP_REMOVED lines=28> */
.L_x_17095:
        /* <DEDUP_REMOVED lines=15> */
.L_x_17094:
[----:B------:R-:W2:Y:S02]  /*2df0*/  LDG.E.U16 R0, desc[UR36][R4.64] ;  /* 0x0000002404007981 */ /* 0x000ea4000c1e1500 */
[----:B--2---:R-:W-:-:S04]  /*2e00*/  IMAD.U32 R0, R0, 0x10000, RZ ;  /* 0x0001000000007824 */ /* 0x004fc800078e00ff */
[----:B------:R-:W-:-:S04]  /*2e10*/  FMUL.FTZ R0, R0, 1 ;  /* 0x3f80000000007820 */ /* 0x000fc80000410000 */
[----:B------:R0:W2:Y:S01]  /*2e20*/  F2F.F64.F32 R2, R0 ;  /* 0x0000000000027310 */ /* 0x0000a20000201800 */
[----:B------:R-:W-:Y:S05]  /*2e30*/  BRA `(.L_x_17084) ;  /* 0x0000000400b87947 */ /* 0x000fea0003800000 */
.L_x_17091:
        /* <DEDUP_REMOVED lines=11> */
.L_x_17098:
        /* <DEDUP_REMOVED lines=21> */
.L_x_17102:
[----:B------:R-:W-:Y:S05]  /*3040*/  BSYNC B1 ;  /* 0x0000000000017941 */ /* 0x000fea0003800000 */
.L_x_17101:
[----:B------:R-:W-:Y:S01]  /*3050*/  LEA R3, R0, 0x3b800000, 0x17 ;  /* 0x3b80000000037811 */ /* 0x000fe200078eb8ff */
[----:B------:R-:W-:-:S05]  /*3060*/  IMAD.SHL.U32 R0, R2, 0x100000, RZ ;  /* 0x0010000002007824 */ /* 0x000fca00078e00ff */
[----:B------:R-:W-:-:S07]  /*3070*/  LOP3.LUT R0, R3, R0, R4, 0xfe, !PT ;  /* 0x0000000003007212 */ /* 0x000fce00078efe04 */
.L_x_17100:
[----:B------:R-:W-:Y:S05]  /*3080*/  BSYNC B0 ;  /* 0x0000000000007941 */ /* 0x000fea0003800000 */
.L_x_17099:
[----:B------:R-:W-:-:S04]  /*3090*/  FMUL.FTZ R0, R0, 1 ;  /* 0x3f80000000007820 */ /* 0x000fc80000410000 */
[----:B------:R0:W2:Y:S01]  /*30a0*/  F2F.F64.F32 R2, R0 ;  /* 0x0000000000027310 */ /* 0x0000a20000201800 */
[----:B------:R-:W-:Y:S05]  /*30b0*/  BRA `(.L_x_17084) ;  /* 0x0000000400187947 */ /* 0x000fea0003800000 */
.L_x_17097:
        /* <DEDUP_REMOVED lines=21> */
.L_x_17106:
[----:B------:R-:W-:Y:S05]  /*3210*/  BSYNC B1 ;  /* 0x0000000000017941 */ /* 0x000fea0003800000 */
.L_x_17105:
[----:B------:R-:W-:Y:S01]  /*3220*/  LEA R3, R0, 0x37800000, 0x17 ;  /* 0x3780000000037811 */ /* 0x000fe200078eb8ff */
[----:B------:R-:W-:-:S05]  /*3230*/  IMAD.SHL.U32 R0, R2, 0x200000, RZ ;  /* 0x0020000002007824 */ /* 0x000fca00078e00ff */
[----:B------:R-:W-:-:S07]  /*3240*/  LOP3.LUT R0, R3, R0, R4, 0xfe, !PT ;  /* 0x0000000003007212 */ /* 0x000fce00078efe04 */
.L_x_17104:
[----:B------:R-:W-:Y:S05]  /*3250*/  BSYNC B0 ;  /* 0x0000000000007941 */ /* 0x000fea0003800000 */
.L_x_17103:
[----:B------:R-:W-:-:S04]  /*3260*/  FMUL.FTZ R0, R0, 1 ;  /* 0x3f80000000007820 */ /* 0x000fc80000410000 */
[----:B------:R0:W2:Y:S01]  /*3270*/  F2F.F64.F32 R2, R0 ;  /* 0x0000000000027310 */ /* 0x0000a20000201800 */
[----:B------:R-:W-:Y:S05]  /*3280*/  BRA `(.L_x_17084) ;  /* 0x0000000000a47947 */ /* 0x000fea0003800000 */
.L_x_17096:
        /* <DEDUP_REMOVED lines=14> */
.L_x_17110:
[----:B------:R-:W-:Y:S05]  /*3370*/  BSYNC B0 ;  /* 0x0000000000007941 */ /* 0x000fea0003800000 */
.L_x_17109:
[----:B------:R-:W-:-:S04]  /*3380*/  FMUL.FTZ R0, R0, 1 ;  /* 0x3f80000000007820 */ /* 0x000fc80000410000 */
[----:B------:R0:W2:Y:S01]  /*3390*/  F2F.F64.F32 R2, R0 ;  /* 0x0000000000027310 */ /* 0x0000a20000201800 */
[----:B------:R-:W-:Y:S05]  /*33a0*/  BRA `(.L_x_17084) ;  /* 0x00000000005c7947 */ /* 0x000fea0003800000 */
.L_x_17083:
        /* <DEDUP_REMOVED lines=15> */
[----:B01-3-5:R-:W-:Y:S05]  /*34a0*/  CALL.ABS.NOINC R2 ;  /* 0x0000000002007343 */ /* 0x02bfea0003c00000 */
.L_x_17111:
[----:B------:R-:W-:Y:S01]  /*34b0*/  CS2R R2, SRZ ;  /* 0x0000000000027805 */ /* 0x000fe2000001ff00 */
[----:B------:R-:W-:Y:S06]  /*34c0*/  BRA `(.L_x_17084) ;  /* 0x0000000000147947 */ /* 0x000fec0003800000 */
.L_x_17108:
[----:B------:R-:W2:Y:S02]  /*34d0*/  LDG.E.64 R2, desc[UR36][R4.64] ;  /* 0x0000002404027981 */ /* 0x000ea4000c1e1b00 */
[----:B--2---:R-:W0:Y:S01]  /*34e0*/  I2F.F64.U64 R2, R2 ;  /* 0x0000000200027312 */ /* 0x004e220000301800 */
[----:B------:R-:W-:Y:S05]  /*34f0*/  BRA `(.L_x_17084) ;  /* 0x0000000000087947 */ /* 0x000fea0003800000 */
.L_x_17107:
[----:B------:R-:W2:Y:S02]  /*3500*/  LDG.E R2, desc[UR36][R4.64] ;  /* 0x0000002404027981 */ /* 0x000ea4000c1e1900 */
[----:B--2---:R-:W0:Y:S02]  /*3510*/  I2F.F64.U32 R2, R2 ;  /* 0x0000000200027312 */ /* 0x004e240000201800 */
.L_x_17084:
[----:B------:R-:W2:Y:S01]  /*3520*/  LDC.U8 R9, c[0x0][0x491] ;  /* 0x00012440ff097b82 */ /* 0x000ea20000000000 */
[----:B-1-3-5:R-:W-:Y:S01]  /*3530*/  DSETP.NAN.AND P1, PT, R18, R18, PT ;  /* 0x000000121200722a */ /* 0x02afe20003f28000 */
[----:B------:R-:W-:Y:S01]  /*3540*/  BSSY B0, `(.L_x_17112) ;  /* 0x0000013000007945 */ /* 0x000fe20003800000 */
[----:B0-----:R-:W-:Y:S02]  /*3550*/  IMAD.MOV.U32 R4, RZ, RZ, R18 ;  /* 0x000000ffff047224 */ /* 0x001fe400078e0012 */
[----:B------:R-:W-:Y:S01]  /*3560*/  IMAD.MOV.U32 R5, RZ, RZ, R19 ;  /* 0x000000ffff057224 */ /* 0x000fe200078e0013 */
[----:B--2---:R-:W-:-:S04]  /*3570*/  PRMT R0, R9, 0x9910, RZ ;  /* 0x0000991009007816 */ /* 0x004fc800000000ff */
[----:B------:R-:W-:-:S05]  /*3580*/  ISETP.GT.AND P0, PT, R0, 0x9, PT ;  /* 0x000000090000780c */ /* 0x000fca0003f04270 */
[----:B------:R-:W-:Y:S08]  /*3590*/  @P1 BRA `(.L_x_17113) ;  /* 0x0000000000341947 */ /* 0x000ff00003800000 */
[----:B----4-:R-:W-:-:S14]  /*35a0*/  DSETP.NAN.AND P1, PT, R2, R2, PT ;  /* 0x000000020200722a */ /* 0x010fdc0003f28000 */
[----:B------:R-:W-:Y:S01]  /*35b0*/  @!P1 DSETP.MIN.AND P2, P3, R2, R18, PT ;  /* 0x000000120200922a */ /* 0x000fe20003b40000 */
[----:B------:R-:W-:Y:S01]  /*35c0*/  @!P1 IMAD.MOV.U32 R4, RZ, RZ, R3 ;  /* 0x000000ffff049224 */ /* 0x000fe200078e0003 */
[----:B------:R-:W-:Y:S01]  /*35d0*/  @!P1 LOP3.LUT R8, R19, 0x80000, RZ, 0xfc, !PT ;  /* 0x0008000013089812 */ /* 0x000fe200078efcff */
[----:B------:R-:W-:-:S03]  /*35e0*/  @!P1 IMAD.MOV.U32 R5, RZ, RZ, R18 ;  /* 0x000000ffff059224 */ /* 0x000fc600078e0012 */
[----:B------:R-:W-:Y:S01]  /*35f0*/  @!P1 FSEL R7, R4, R19, P2 ;  /* 0x0000001304079208 */ /* 0x000fe20001000000 */
[----:B------:R-:W-:-:S03]  /*3600*/  @!P1 IMAD.MOV.U32 R4, RZ, RZ, R2 ;  /* 0x000000ffff049224 */ /* 0x000fc600078e0002 */
[----:B------:R-:W-:Y:S02]  /*3610*/  @!P1 SEL R7, R8, R7, P3 ;  /* 0x0000000708079207 */ /* 0x000fe40001800000 */
[----:B------:R-:W-:Y:S01]  /*3620*/  @!P1 SEL R6, R4, R5, P2 ;  /* 0x0000000504069207 */ /* 0x000fe20001000000 */
[----:B------:R-:W-:Y:S02]  /*3630*/  IMAD.MOV.U32 R4, RZ, RZ, R2 ;  /* 0x000000ffff047224 */ /* 0x000fe400078e0002 */
[----:B------:R-:W-:Y:S02]  /*3640*/  IMAD.MOV.U32 R5, RZ, RZ, R3 ;  /* 0x000000ffff057224 */ /* 0x000fe400078e0003 */
[----:B------:R-:W-:Y:S02]  /*3650*/  @!P1 IMAD.MOV.U32 R4, RZ, RZ, R6 ;  /* 0x000000ffff049224 */ /* 0x000fe400078e0006 */
[----:B------:R-:W-:-:S07]  /*3660*/  @!P1 IMAD.MOV.U32 R5, RZ, RZ, R7 ;  /* 0x000000ffff059224 */ /* 0x000fce00078e0007 */
.L_x_17113:
[----:B------:R-:W-:Y:S05]  /*3670*/  BSYNC B0 ;  /* 0x0000000000007941 */ /* 0x000fea0003800000 */
.L_x_17112:
        /* <DEDUP_REMOVED lines=12> */
.L_x_17117:
[----:B------:R-:W4:Y:S02]  /*3740*/  F2I.S64.F64.TRUNC R4, R4 ;  /* 0x0000000400047311 */ /* 0x000f24000030d900 */
[----:B----4-:R-:W-:-:S05]  /*3750*/  IMAD.MOV.U32 R3, RZ, RZ, R4 ;  /* 0x000000ffff037224 */ /* 0x010fca00078e0004 */
[----:B------:R0:W-:Y:S01]  /*3760*/  STG.E.U8 desc[UR36][R16.64], R3 ;  /* 0x0000000310007986 */ /* 0x0001e2000c101124 */
[----:B------:R-:W-:Y:S05]  /*3770*/  BRA `(.L_x_17119) ;  /* 0x0000000c00f87947 */ /* 0x000fea0003800000 */
.L_x_17116:
        /* <DEDUP_REMOVED lines=9> */
.L_x_17121:
[----:B------:R-:W0:Y:S02]  /*3810*/  F2I.F64.TRUNC R5, R4 ;  /* 0x0000000400057311 */ /* 0x000e24000030d100 */
[----:B0-----:R0:W-:Y:S01]  /*3820*/  STG.E desc[UR36][R16.64], R5 ;  /* 0x0000000510007986 */ /* 0x0011e2000c101924 */
[----:B------:R-:W-:Y:S05]  /*3830*/  BRA `(.L_x_17119) ;  /* 0x0000000c00c87947 */ /* 0x000fea0003800000 */
.L_x_17120:
[----:B------:R-:W0:Y:S02]  /*3840*/  F2I.F64.TRUNC R5, R4 ;  /* 0x0000000400057311 */ /* 0x000e24000030d100 */
[----:B0-----:R0:W-:Y:S01]  /*3850*/  STG.E.U16 desc[UR36][R16.64], R5 ;  /* 0x0000000510007986 */ /* 0x0011e2000c101524 */
[----:B------:R-:W-:Y:S05]  /*3860*/  BRA `(.L_x_17119) ;  /* 0x0000000c00bc7947 */ /* 0x000fea0003800000 */
.L_x_17115:
        /* <DEDUP_REMOVED lines=8> */
[----:B----4-:R-:W0:Y:S01]  /*38f0*/  F2F.F32.F64 R3, R4 ;  /* 0x0000000400037310 */ /* 0x010e220000301000 */
[----:B------:R-:W-:-:S14]  /*3900*/  DSETP.GEU.AND P0, PT, |R4|, UR4, PT ;  /* 0x0000000404007e2a */ /* 0x000fdc000bf0e200 */
[----:B0-----:R-:W-:-:S05]  /*3910*/  @!P0 FMUL R3, R3, 1.175494350822287508e-38 ;  /* 0x0080000003038820 */ /* 0x001fca0000400000 */
[----:B------:R0:W-:Y:S01]  /*3920*/  STG.E desc[UR36][R16.64], R3 ;  /* 0x0000000310007986 */ /* 0x0001e2000c101924 */
[----:B------:R-:W-:Y:S05]  /*3930*/  BRA `(.L_x_17119) ;  /* 0x0000000c00887947 */ /* 0x000fea0003800000 */
.L_x_17123:
        /* <DEDUP_REMOVED lines=8> */
.L_x_17122:
        /* <DEDUP_REMOVED lines=8> */
[----:B----4-:R-:W0:Y:S01]  /*3a40*/  F2F.F32.F64 R2, R4 ;  /* 0x0000000400027310 */ /* 0x010e220000301000 */
[----:B------:R-:W-:Y:S01]  /*3a50*/  DSETP.GEU.AND P0, PT, |R4|, UR4, PT ;  /* 0x0000000404007e2a */ /* 0x000fe2000bf0e200 */
[----:B------:R-:W-:-:S13]  /*3a60*/  IMAD.MOV.U32 R3, RZ, RZ, RZ ;  /* 0x000000ffff037224 */ /* 0x000fda00078e00ff */
[----:B0-----:R-:W-:-:S05]  /*3a70*/  @!P0 FMUL R2, R2, 1.175494350822287508e-38 ;  /* 0x0080000002028820 */ /* 0x001fca0000400000 */
[----:B------:R0:W-:Y:S01]  /*3a80*/  STG.E.64 desc[UR36][R16.64], R2 ;  /* 0x0000000210007986 */ /* 0x0001e2000c101b24 */
[----:B------:R-:W-:Y:S05]  /*3a90*/  BRA `(.L_x_17119) ;  /* 0x0000000c00307947 */ /* 0x000fea0003800000 */
.L_x_17125:
[----:B------:R-:W-:Y:S01]  /*3aa0*/  UMOV UR4, 0xf0000000 ;  /* 0xf000000000047882 */ /* 0x000fe20000000000 */
[----:B------:R-:W-:Y:S01]  /*3ab0*/  UMOV UR5, 0x380fffff ;  /* 0x380fffff00057882 */ /* 0x000fe20000000000 */
[----:B------:R-:W0:Y:S01]  /*3ac0*/  F2F.F32.F64 R0, R4 ;  /* 0x0000000400007310 */ /* 0x000e220000301000 */
[----:B------:R-:W-:-:S14]  /*3ad0*/  DSETP.GEU.AND P0, PT, |R4|, UR4, PT ;  /* 0x0000000404007e2a */ /* 0x000fdc000bf0e200 */
[----:B0-----:R-:W-:-:S05]  /*3ae0*/  @!P0 FMUL R0, R0, 1.175494350822287508e-38 ;  /* 0x0080000000008820 */ /* 0x001fca0000400000 */
[----:B----4-:R-:W-:-:S04]  /*3af0*/  F2FP.F16.F32.PACK_AB R3, RZ, R0 ;  /* 0x00000000ff03723e */ /* 0x010fc800000000ff */
[----:B------:R-:W-:-:S05]  /*3b00*/  PRMT R3, R3, 0x5410, RZ ;  /* 0x0000541003037816 */ /* 0x000fca00000000ff */
[----:B------:R0:W-:Y:S01]  /*3b10*/  STG.E desc[UR36][R16.64], R3 ;  /* 0x0000000310007986 */ /* 0x0001e2000c101924 */
[----:B------:R-:W-:Y:S05]  /*3b20*/  BRA `(.L_x_17119) ;  /* 0x0000000c000c7947 */ /* 0x000fea0003800000 */
.L_x_17124:
[----:B------:R0:W-:Y:S01]  /*3b30*/  STG.E.64 desc[UR36][R16.64], R4 ;  /* 0x0000000410007986 */ /* 0x0001e2000c101b24 */
[----:B------:R-:W-:Y:S05]  /*3b40*/  BRA `(.L_x_17119) ;  /* 0x0000000c00047947 */ /* 0x000fea0003800000 */
.L_x_17114:
        /* <DEDUP_REMOVED lines=9> */
[----:B----4-:R-:W-:-:S05]  /*3be0*/  SEL R3, RZ, 0x1, !P0 ;  /* 0x00000001ff037807 */ /* 0x010fca0004000000 */
[----:B------:R0:W-:Y:S01]  /*3bf0*/  STG.E.U8 desc[UR36][R16.64], R3 ;  /* 0x0000000310007986 */ /* 0x0001e2000c101124 */
[----:B------:R-:W-:Y:S05]  /*3c00*/  BRA `(.L_x_17119) ;  /* 0x0000000800d47947 */ /* 0x000fea0003800000 */
.L_x_17128:
[----:B------:R-:W-:-:S05]  /*3c10*/  CS2R R6, SRZ ;  /* 0x0000000000067805 */ /* 0x000fca000001ff00 */
[----:B------:R3:W-:Y:S01]  /*3c20*/  STG.E.128 desc[UR36][R16.64], R4 ;  /* 0x0000000410007986 */ /* 0x0007e2000c101d24 */
[----:B------:R-:W-:Y:S05]  /*3c30*/  BRA `(.L_x_17119) ;  /* 0x0000000800c87947 */ /* 0x000fea0003800000 */
.L_x_17127:
        /* <DEDUP_REMOVED lines=12> */
[C---:B----4-:R-:W-:Y:S02]  /*3d00*/  LOP3.LUT R2, R7.reuse, 0x7fffffff, RZ, 0xc0, !PT ;  /* 0x7fffffff07027812 */ /* 0x050fe400078ec0ff */
        /* <DEDUP_REMOVED lines=12> */
.L_x_17132:
[----:B------:R-:W-:Y:S05]  /*3dd0*/  BSYNC B0 ;  /* 0x0000000000007941 */ /* 0x000fea0003800000 */
.L_x_17131:
[----:B------:R-:W-:-:S05]  /*3de0*/  LOP3.LUT R3, R0, R3, RZ, 0xfc, !PT ;  /* 0x0000000300037212 */ /* 0x000fca00078efcff */
[----:B------:R0:W-:Y:S01]  /*3df0*/  STG.E.U8 desc[UR36][R16.64], R3 ;  /* 0x0000000310007986 */ /* 0x0001e2000c101124 */
[----:B------:R-:W-:Y:S05]  /*3e00*/  BRA `(.L_x_17119) ;  /* 0x0000000800547947 */ /* 0x000fea0003800000 */
.L_x_17130:
[----:B------:R-:W-:Y:S01]  /*3e10*/  UMOV UR4, 0xf0000000 ;  /* 0xf000000000047882 */ /* 0x000fe20000000000 */
[----:B------:R-:W-:Y:S01]  /*3e20*/  UMOV UR5, 0x380fffff ;  /* 0x380fffff00057882 */ /* 0x000fe20000000000 */
[----:B----4-:R-:W0:Y:S01]  /*3e30*/  F2F.F32.F64 R3, R4 ;  /* 0x0000000400037310 */ /* 0x010e220000301000 */
        /* <DEDUP_REMOVED lines=14> */
.L_x_17134:
[----:B------:R-:W-:Y:S01]  /*3f20*/  IMAD.MOV.U32 R0, RZ, RZ, 0x7f ;  /* 0x0000007fff007424 */ /* 0x000fe200078e00ff */
[----:B------:R-:W-:-:S04]  /*3f30*/  ISETP.GT.U32.AND P0, PT, R2, 0x7f800000, PT ;  /* 0x7f8000000200780c */ /* 0x000fc80003f04070 */
[----:B------:R-:W-:-:S09]  /*3f40*/  SEL R0, R0, 0x7c, P0 ;  /* 0x0000007c00007807 */ /* 0x000fd20000000000 */
.L_x_17135:
[----:B------:R-:W-:Y:S05]  /*3f50*/  BSYNC B0 ;  /* 0x0000000000007941 */ /* 0x000fea0003800000 */
.L_x_17133:
[----:B------:R-:W-:-:S04]  /*3f60*/  LOP3.LUT R2, R3, 0x80000000, RZ, 0xc0, !PT ;  /* 0x8000000003027812 */ /* 0x000fc800078ec0ff */
[----:B------:R-:W-:-:S04]  /*3f70*/  SHF.R.U32.HI R3, RZ, 0x18, R2 ;  /* 0x00000018ff037819 */ /* 0x000fc80000011602 */
[----:B------:R-:W-:-:S05]  /*3f80*/  LOP3.LUT R3, R0, R3, RZ, 0xfc, !PT ;  /* 0x0000000300037212 */ /* 0x000fca00078efcff */
[----:B------:R1:W-:Y:S01]  /*3f90*/  STG.E.U8 desc[UR36][R16.64], R3 ;  /* 0x0000000310007986 */ /* 0x0003e2000c101124 */
[----:B------:R-:W-:Y:S05]  /*3fa0*/  BRA `(.L_x_17119) ;  /* 0x0000000400ec7947 */ /* 0x000fea0003800000 */
.L_x_17129:
        /* <DEDUP_REMOVED lines=8> */
.L_x_17126:
        /* <DEDUP_REMOVED lines=11> */
.L_x_17138:
[----:B------:R-:W-:Y:S01]  /*40e0*/  UMOV UR4, 0xf0000000 ;  /* 0xf000000000047882 */ /* 0x000fe20000000000 */
[----:B------:R-:W-:Y:S01]  /*40f0*/  UMOV UR5, 0x380fffff ;  /* 0x380fffff00057882 */ /* 0x000fe20000000000 */
[----:B----4-:R-:W0:Y:S01]  /*4100*/  F2F.F32.F64 R3, R4 ;  /* 0x0000000400037310 */ /* 0x010e220000301000 */
        /* <DEDUP_REMOVED lines=18> */
.L_x_17141:
[----:B------:R-:W-:-:S04]  /*4230*/  LOP3.LUT R2, R3, 0x80000000, RZ, 0xc0, !PT ;  /* 0x8000000003027812 */ /* 0x000fc800078ec0ff */
[----:B------:R-:W-:-:S04]  /*4240*/  SHF.R.U32.HI R3, RZ, 0x18, R2 ;  /* 0x00000018ff037819 */ /* 0x000fc80000011602 */
[----:B------:R-:W-:-:S04]  /*4250*/  LOP3.LUT R0, R0, R3, RZ, 0xfc, !PT ;  /* 0x0000000300007212 */ /* 0x000fc800078efcff */
[----:B------:R-:W-:-:S07]  /*4260*/  PRMT R8, R0, 0x7610, R8 ;  /* 0x0000761000087816 */ /* 0x000fce0000000008 */
.L_x_17140:
[----:B------:R-:W-:Y:S05]  /*4270*/  BSYNC B0 ;  /* 0x0000000000007941 */ /* 0x000fea0003800000 */
.L_x_17139:
[----:B------:R0:W-:Y:S01]  /*4280*/  STG.E.U8 desc[UR36][R16.64], R8 ;  /* 0x0000000810007986 */ /* 0x0001e2000c101124 */
[----:B------:R-:W-:Y:S05]  /*4290*/  BRA `(.L_x_17119) ;  /* 0x0000000400307947 */ /* 0x000fea0003800000 */
.L_x_17137:
[----:B------:R-:W-:Y:S01]  /*42a0*/  UMOV UR4, 0xf0000000 ;  /* 0xf000000000047882 */ /* 0x000fe20000000000 */
[----:B------:R-:W-:Y:S01]  /*42b0*/  UMOV UR5, 0x380fffff ;  /* 0x380fffff00057882 */ /* 0x000fe20000000000 */
[----:B----4-:R-:W0:Y:S01]  /*42c0*/  F2F.F32.F64 R3, R4 ;  /* 0x0000000400037310 */ /* 0x010e220000301000 */
        /* <DEDUP_REMOVED lines=18> */
.L_x_17144:
[----:B------:R-:W-:-:S04]  /*43f0*/  LOP3.LUT R2, R3, 0x80000000, RZ, 0xc0, !PT ;  /* 0x8000000003027812 */ /* 0x000fc800078ec0ff */
[----:B------:R-:W-:-:S04]  /*4400*/  SHF.R.U32.HI R3, RZ, 0x18, R2 ;  /* 0x00000018ff037819 */ /* 0x000fc80000011602 */
[----:B------:R-:W-:-:S04]  /*4410*/  LOP3.LUT R0, R0, R3, RZ, 0xfc, !PT ;  /* 0x0000000300007212 */ /* 0x000fc800078efcff */
[----:B------:R-:W-:-:S07]  /*4420*/  PRMT R8, R0, 0x7610, R8 ;  /* 0x0000761000087816 */ /* 0x000fce0000000008 */
.L_x_17143:
[----:B------:R-:W-:Y:S05]  /*4430*/  BSYNC B0 ;  /* 0x0000000000007941 */ /* 0x000fea0003800000 */
.L_x_17142:
[----:B------:R0:W-:Y:S01]  /*4440*/  STG.E.U8 desc[UR36][R16.64], R8 ;  /* 0x0000000810007986 */ /* 0x0001e2000c101124 */
[----:B------:R-:W-:Y:S05]  /*4450*/  BRA `(.L_x_17119) ;  /* 0x0000000000c07947 */ /* 0x000fea0003800000 */
.L_x_17136:
        /* <DEDUP_REMOVED lines=11> */
[----:B----4-:R-:W-:-:S04]  /*4510*/  SHF.R.U32.HI R2, RZ, 0x17, R6 ;  /* 0x00000017ff027819 */ /* 0x010fc80000011606 */
        /* <DEDUP_REMOVED lines=14> */
.L_x_17118:
[----:B----4-:R-:W-:Y:S01]  /*4600*/  MOV R2, 0x0 ;  /* 0x0000000000027802 */ /* 0x010fe20000000f00 */
        /* <DEDUP_REMOVED lines=15> */
.L_x_17147:
[----:B------:R-:W-:Y:S05]  /*4700*/  BRA `(.L_x_17119) ;  /* 0x0000000000147947 */ /* 0x000fea0003800000 */
.L_x_17146:
[----:B------:R-:W0:Y:S02]  /*4710*/  F2I.U64.F64.TRUNC R4, R4 ;  /* 0x0000000400047311 */ /* 0x000e24000030d800 */
[----:B0-----:R0:W-:Y:S01]  /*4720*/  STG.E.64 desc[UR36][R16.64], R4 ;  /* 0x0000000410007986 */ /* 0x0011e2000c101b24 */
[----:B------:R-:W-:Y:S05]  /*4730*/  BRA `(.L_x_17119) ;  /* 0x0000000000087947 */ /* 0x000fea0003800000 */
.L_x_17145:
[----:B------:R-:W0:Y:S02]  /*4740*/  F2I.U32.F64.TRUNC R5, R4 ;  /* 0x0000000400057311 */ /* 0x000e24000030d000 */
[----:B0-----:R0:W-:Y:S02]  /*4750*/  STG.E desc[UR36][R16.64], R5 ;  /* 0x0000000510007986 */ /* 0x0011e4000c101924 */
.L_x_17119:
[----:B------:R-:W-:-:S04]  /*4760*/  IMAD R22, R25, 0x200, R22 ;  /* 0x0000020019167824 */ /* 0x000fc800078e0216 */
[----:B------:R-:W-:-:S07]  /*4770*/  VIADD R23, R22, 0x80 ;  /* 0x0000008016177836 */ /* 0x000fce0000000000 */
.L_x_17044:
[----:B------:R-:W-:Y:S05]  /*4780*/  BSYNC B6 ;  /* 0x0000000000067941 */ /* 0x000fea0003800000 */
.L_x_17043:
[----:B------:R-:W-:Y:S01]  /*4790*/  ULDC UR4, c[0x0][0x210] ;  /* 0x0000840000047ab9 */ /* 0x000fe20000000800 */
[----:B------:R-:W-:Y:S01]  /*47a0*/  BSSY B6, `(.L_x_17148) ;  /* 0x000046f000067945 */ /* 0x000fe20003800000 */
[----:B------:R-:W-:-:S13]  /*47b0*/  ISETP.GE.AND P0, PT, R23, UR4, PT ;  /* 0x0000000417007c0c */ /* 0x000fda000bf06270 */
[----:B------:R-:W-:Y:S05]  /*47c0*/  @P0 BRA `(.L_x_17149) ;  /* 0x0000004400b00947 */ /* 0x000fea0003800000 */
[----:B---3--:R-:W3:Y:S01]  /*47d0*/  LDC R6, c[0x0][0x218] ;  /* 0x00008600ff067b82 */ /* 0x008ee20000000800 */
[----:B------:R-:W-:Y:S01]  /*47e0*/  HFMA2.MMA R22, -RZ, RZ, 0, 0 ;  /* 0x00000000ff167435 */ /* 0x000fe200000001ff */
[----:B0-2---:R-:W-:Y:S02]  /*47f0*/  IMAD.MOV.U32 R0, RZ, RZ, RZ ;  /* 0x000000ffff007224 */ /* 0x005fe400078e00ff */
[----:B-1----:R-:W-:Y:S01]  /*4800*/  IMAD.MOV.U32 R16, RZ, RZ, RZ ;  /* 0x000000ffff107224 */ /* 0x002fe200078e00ff */
[----:B---3--:R-:W-:-:S13]  /*4810*/  ISETP.NE.AND P0, PT, R6, RZ, PT ;  /* 0x000000ff0600720c */ /* 0x008fda0003f05270 */
[----:B------:R-:W-:Y:S05]  /*4820*/  @!P0 BRA `(.L_x_17150) ;  /* 0x0000001400708947 */ /* 0x000fea0003800000 */
[----:B------:R-:W-:Y:S01]  /*4830*/  IMAD.MOV.U32 R22, RZ, RZ, RZ ;  /* 0x000000ffff167224 */ /* 0x000fe200078e00ff */
[----:B------:R-:W-:Y:S01]  /*4840*/  ULDC.64 UR4, c[0x0][0x220] ;  /* 0x0000880000047ab9 */ /* 0x000fe20000000a00 */
[----:B------:R-:W-:Y:S01]  /*4850*/  ISETP.NE.AND P0, PT, R6, 0x1, PT ;  /* 0x000000010600780c */ /* 0x000fe20003f05270 */
[----:B------:R-:W-:Y:S01]  /*4860*/  ULDC UR6, c[0x0][0x350] ;  /* 0x0000d40000067ab9 */ /* 0x000fe20000000800 */
[----:B----4-:R-:W-:Y:S01]  /*4870*/  IMAD.HI.U32 R2, R23, UR4, R22 ;  /* 0x0000000417027c27 */ /* 0x010fe2000f8e0016 */
        /* <DEDUP_REMOVED lines=343> */
.L_x_17150:
[----:B------:R-:W0:Y:S01]  /*5df0*/  LDC.U8 R5, c[0x0][0x492] ;  /* 0x00012480ff057b82 */ /* 0x000e220000000000 */
[----:B------:R-:W-:Y:S01]  /*5e00*/  ULDC.64 UR4, c[0x0][0x478] ;  /* 0x00011e0000047ab9 */ /* 0x000fe20000000a00 */
[----:B------:R-:W-:Y:S01]  /*5e10*/  ULDC.64 UR6, c[0x0][0x480] ;  /* 0x0001200000067ab9 */ /* 0x000fe20000000a00 */
[----:B------:R-:W-:Y:S02]  /*5e20*/  IADD3 R16, P0, R16, UR4, RZ ;  /* 0x0000000410107c10 */ /* 0x000fe4000ff1e0ff */
[----:B----4-:R-:W-:-:S03]  /*5e30*/  IADD3 R2, P1, R0, UR6, RZ ;  /* 0x0000000600027c10 */ /* 0x010fc6000ff3e0ff */
        /* <DEDUP_REMOVED lines=16> */
.L_x_17154:
[----:B------:R-:W2:Y:S02]  /*5f40*/  LDG.E.U8 R2, desc[UR36][R2.64] ;  /* 0x0000002402027981 */ /* 0x000ea4000c1e1100 */
[----:B--2---:R0:W1:Y:S01]  /*5f50*/  I2F.F64.U16 R18, R2 ;  /* 0x0000000200127312 */ /* 0x0040620000101800 */
[----:B------:R-:W-:Y:S05]  /*5f60*/  BRA `(.L_x_17156) ;  /* 0x0000000c00707947 */ /* 0x000fea0003800000 */
.L_x_17153:
        /* <DEDUP_REMOVED lines=9> */
.L_x_17158:
[----:B------:R-:W2:Y:S02]  /*6000*/  LDG.E R2, desc[UR36][R2.64] ;  /* 0x0000002402027981 */ /* 0x000ea4000c1e1900 */
[----:B--2---:R0:W1:Y:S01]  /*6010*/  I2F.F64 R18, R2 ;  /* 0x0000000200127312 */ /* 0x0040620000201c00 */
[----:B------:R-:W-:Y:S05]  /*6020*/  BRA `(.L_x_17156) ;  /* 0x0000000c00407947 */ /* 0x000fea0003800000 */
.L_x_17157:
[----:B------:R-:W2:Y:S02]  /*6030*/  LDG.E.U16 R2, desc[UR36][R2.64] ;  /* 0x0000002402027981 */ /* 0x000ea4000c1e1500 */
[----:B--2---:R0:W1:Y:S01]  /*6040*/  I2F.F64.S16 R18, R2 ;  /* 0x0000000200127312 */ /* 0x0040620000101c00 */
[----:B------:R-:W-:Y:S05]  /*6050*/  BRA `(.L_x_17156) ;  /* 0x0000000c00347947 */ /* 0x000fea0003800000 */
.L_x_17152:
        /* <DEDUP_REMOVED lines=10> */
.L_x_17160:
[----:B------:R-:W2:Y:S02]  /*6100*/  LDG.E.U16 R0, desc[UR36][R2.64] ;  /* 0x0000002402007981 */ /* 0x000ea4000c1e1500 */
[----:B--2---:R-:W-:-:S05]  /*6110*/  HADD2.F32 R0, -RZ, R0.H0_H0 ;  /* 0x20000000ff007230 */ /* 0x004fca0000004100 */
[----:B------:R-:W-:-:S04]  /*6120*/  FMUL.FTZ R0, R0, 1 ;  /* 0x3f80000000007820 */ /* 0x000fc80000410000 */
[----:B------:R0:W1:Y:S01]  /*6130*/  F2F.F64.F32 R18, R0 ;  /* 0x0000000000127310 */ /* 0x0000620000201800 */
[----:B------:R-:W-:Y:S05]  /*6140*/  BRA `(.L_x_17156) ;  /* 0x0000000800f87947 */ /* 0x000fea0003800000 */
.L_x_17159:
        /* <DEDUP_REMOVED lines=10> */
.L_x_17162:
[----:B------:R-:W2:Y:S02]  /*61f0*/  LDG.E.U16 R2, desc[UR36][R2.64] ;  /* 0x0000002402027981 */ /* 0x000ea4000c1e1500 */
[----:B--2---:R-:W-:-:S05]  /*6200*/  HADD2.F32 R0, -RZ, R2.H0_H0 ;  /* 0x20000002ff007230 */ /* 0x004fca0000004100 */
[----:B------:R-:W-:-:S04]  /*6210*/  FMUL.FTZ R0, R0, 1 ;  /* 0x3f80000000007820 */ /* 0x000fc80000410000 */
[----:B------:R0:W1:Y:S01]  /*6220*/  F2F.F64.F32 R18, R0 ;  /* 0x0000000000127310 */ /* 0x0000620000201800 */
[----:B------:R-:W-:Y:S05]  /*6230*/  BRA `(.L_x_17156) ;  /* 0x0000000800bc7947 */ /* 0x000fea0003800000 */
.L_x_17161:
[----:B------:R0:W5:Y:S01]  /*6240*/  LDG.E.64 R18, desc[UR36][R2.64] ;  /* 0x0000002402127981 */ /* 0x000162000c1e1b00 */
[----:B------:R-:W-:Y:S05]  /*6250*/  BRA `(.L_x_17156) ;  /* 0x0000000800b47947 */ /* 0x000fea0003800000 */
.L_x_17151:
        /* <DEDUP_REMOVED lines=13> */
.L_x_17165:
[----:B------:R0:W5:Y:S01]  /*6330*/  LDG.E.64 R18, desc[UR36][R2.64] ;  /* 0x0000002402127981 */ /* 0x000162000c1e1b00 */
[----:B------:R-:W-:Y:S05]  /*6340*/  BRA `(.L_x_17156) ;  /* 0x0000000800787947 */ /* 0x000fea0003800000 */
.L_x_17164:
        /* <DEDUP_REMOVED lines=28> */
.L_x_17167:
        /* <DEDUP_REMOVED lines=15> */
.L_x_17166:
[----:B------:R-:W2:Y:S02]  /*6600*/  LDG.E.U16 R0, desc[UR36][R2.64] ;  /* 0x0000002402007981 */ /* 0x000ea4000c1e1500 */
[----:B--2---:R-:W-:-:S04]  /*6610*/  IMAD.U32 R0, R0, 0x10000, RZ ;  /* 0x0001000000007824 */ /* 0x004fc800078e00ff */
[----:B------:R-:W-:-:S04]  /*6620*/  FMUL.FTZ R0, R0, 1 ;  /* 0x3f80000000007820 */ /* 0x000fc80000410000 */
[----:B------:R0:W1:Y:S01]  /*6630*/  F2F.F64.F32 R18, R0 ;  /* 0x0000000000127310 */ /* 0x0000620000201800 */
[----:B------:R-:W-:Y:S05]  /*6640*/  BRA `(.L_x_17156) ;  /* 0x0000000400b87947 */ /* 0x000fea0003800000 */
.L_x_17163:
        /* <DEDUP_REMOVED lines=11> */
.L_x_17170:
        /* <DEDUP_REMOVED lines=21> */
.L_x_17174:
[----:B------:R-:W-:Y:S05]  /*6850*/  BSYNC B1 ;  /* 0x0000000000017941 */ /* 0x000fea0003800000 */
.L_x_17173:
[----:B------:R-:W-:Y:S01]  /*6860*/  LEA R3, R0, 0x3b800000, 0x17 ;  /* 0x3b80000000037811 */ /* 0x000fe200078eb8ff */
[----:B------:R-:W-:-:S05]  /*6870*/  IMAD.SHL.U32 R0, R2, 0x100000, RZ ;  /* 0x0010000002007824 */ /* 0x000fca00078e00ff */
[----:B------:R-:W-:-:S07]  /*6880*/  LOP3.LUT R0, R3, R0, R4, 0xfe, !PT ;  /* 0x0000000003007212 */ /* 0x000fce00078efe04 */
.L_x_17172:
[----:B------:R-:W-:Y:S05]  /*6890*/  BSYNC B0 ;  /* 0x0000000000007941 */ /* 0x000fea0003800000 */
.L_x_17171:
[----:B------:R-:W-:-:S04]  /*68a0*/  FMUL.FTZ R0, R0, 1 ;  /* 0x3f80000000007820 */ /* 0x000fc80000410000 */
[----:B------:R2:W3:Y:S01]  /*68b0*/  F2F.F64.F32 R18, R0 ;  /* 0x0000000000127310 */ /* 0x0004e20000201800 */
[----:B------:R-:W-:Y:S05]  /*68c0*/  BRA `(.L_x_17156) ;  /* 0x0000000400187947 */ /* 0x000fea0003800000 */
.L_x_17169:
        /* <DEDUP_REMOVED lines=21> */
.L_x_17178:
[----:B------:R-:W-:Y:S05]  /*6a20*/  BSYNC B1 ;  /* 0x0000000000017941 */ /* 0x000fea0003800000 */
.L_x_17177:
[----:B------:R-:W-:Y:S01]  /*6a30*/  LEA R3, R0, 0x37800000, 0x17 ;  /* 0x3780000000037811 */ /* 0x000fe200078eb8ff */
[----:B------:R-:W-:-:S05]  /*6a40*/  IMAD.SHL.U32 R0, R2, 0x200000, RZ ;  /* 0x0020000002007824 */ /* 0x000fca00078e00ff */
[----:B------:R-:W-:-:S07]  /*6a50*/  LOP3.LUT R0, R3, R0, R4, 0xfe, !PT ;  /* 0x0000000003007212 */ /* 0x000fce00078efe04 */
.L_x_17176:
[----:B------:R-:W-:Y:S05]  /*6a60*/  BSYNC B0 ;  /* 0x0000000000007941 */ /* 0x000fea0003800000 */
.L_x_17175:
[----:B------:R-:W-:-:S04]  /*6a70*/  FMUL.FTZ R0, R0, 1 ;  /* 0x3f80000000007820 */ /* 0x000fc80000410000 */
[----:B------:R4:W0:Y:S01]  /*6a80*/  F2F.F64.F32 R18, R0 ;  /* 0x0000000000127310 */ /* 0x0008220000201800 */
[----:B------:R-:W-:Y:S05]  /*6a90*/  BRA `(.L_x_17156) ;  /* 0x0000000000a47947 */ /* 0x000fea0003800000 */
.L_x_17168:
        /* <DEDUP_REMOVED lines=14> */
.L_x_17182:
[----:B------:R-:W-:Y:S05]  /*6b80*/  BSYNC B0 ;  /* 0x0000000000007941 */ /* 0x000fea0003800000 */
.L_x_17181:
[----:B------:R-:W-:-:S04]  /*6b90*/  FMUL.FTZ R0, R0, 1 ;  /* 0x3f80000000007820 */ /* 0x000fc80000410000 */
[----:B------:R0:W1:Y:S01]  /*6ba0*/  F2F.F64.F32 R18, R0 ;  /* 0x0000000000127310 */ /* 0x0000620000201800 */
[----:B------:R-:W-:Y:S05]  /*6bb0*/  BRA `(.L_x_17156) ;  /* 0x00000000005c7947 */ /* 0x000fea0003800000 */
.L_x_17155:
[----:B------:R-:W-:Y:S01]  /*6bc0*/  MOV R2, 0x0 ;  /* 0x0000000000027802 */ /* 0x000fe20000000f00 */
[----:B------:R-:W-:Y:S01]  /*6bd0*/  ULDC.64 UR4, c[0x4][0x188] ;  /* 0x0100620000047ab9 */ /* 0x000fe20000000a00 */
[----:B------:R-:W-:Y:S01]  /*6be0*/  ULDC.64 UR6, c[0x4][0x68] ;  /* 0x01001a0000067ab9 */ /* 0x000fe20000000a00 */
[----:B------:R-:W-:Y:S01]  /*6bf0*/  IMAD.U32 R4, RZ, RZ, UR4 ;  /* 0x00000004ff047e24 */ /* 0x000fe2000f8e00ff */
[----:B------:R-:W-:Y:S01]  /*6c00*/  HFMA2.MMA R8, -RZ, RZ, 0, 4.64916229248046875e-06 ;  /* 0x0000004eff087435 */ /* 0x000fe200000001ff */
        /* <DEDUP_REMOVED lines=11> */
.L_x_17183:
[----:B------:R-:W-:Y:S01]  /*6cc0*/  CS2R R18, SRZ ;  /* 0x0000000000127805 */ /* 0x000fe2000001ff00 */
[----:B------:R-:W-:Y:S06]  /*6cd0*/  BRA `(.L_x_17156) ;  /* 0x0000000000147947 */ /* 0x000fec0003800000 */
.L_x_17180:
[----:B------:R-:W2:Y:S02]  /*6ce0*/  LDG.E.64 R18, desc[UR36][R2.64] ;  /* 0x0000002402127981 */ /* 0x000ea4000c1e1b00 */
[----:B--2---:R-:W0:Y:S01]  /*6cf0*/  I2F.F64.U64 R18, R18 ;  /* 0x0000001200127312 */ /* 0x004e220000301800 */
[----:B------:R-:W-:Y:S05]  /*6d00*/  BRA `(.L_x_17156) ;  /* 0x0000000000087947 */ /* 0x000fea0003800000 */
.L_x_17179:
[----:B------:R-:W2:Y:S02]  /*6d10*/  LDG.E R2, desc[UR36][R2.64] ;  /* 0x0000002402027981 */ /* 0x000ea4000c1e1900 */
[----:B--2---:R0:W1:Y:S02]  /*6d20*/  I2F.F64.U32 R18, R2 ;  /* 0x0000000200127312 */ /* 0x0040640000201800 */
.L_x_17156:
        /* <DEDUP_REMOVED lines=18> */
.L_x_17187:
[----:B------:R-:W2:Y:S02]  /*6e50*/  LDG.E.U8 R2, desc[UR36][R4.64] ;  /* 0x0000002404027981 */ /* 0x000ea4000c1e1100 */
[----:B--2---:R-:W0:Y:S01]  /*6e60*/  I2F.F64.U16 R2, R2 ;  /* 0x0000000200027312 */ /* 0x004e220000101800 */
[----:B------:R-:W-:Y:S05]  /*6e70*/  BRA `(.L_x_17189) ;  /* 0x0000000c00707947 */ /* 0x000fea0003800000 */
.L_x_17186:
[----:B------:R-:W-:-:S13]  /*6e80*/  ISETP.NE.AND P0, PT, R0, 0x2, PT ;  /* 0x000000020000780c */ /* 0x000fda0003f05270 */
[----:B------:R-:W-:Y:S05]  /*6e90*/  @!P0 BRA `(.L_x_17190) ;  /* 0x0000000000288947 */ /* 0x000fea0003800000 */
[----:B------:R-:W-:-:S13]  /*6ea0*/  ISETP.NE.AND P0, PT, R0, 0x3, PT ;  /* 0x000000030000780c */ /* 0x000fda0003f05270 */
[----:B------:R-:W-:Y:S05]  /*6eb0*/  @!P0 BRA `(.L_x_17191) ;  /* 0x0000000000148947 */ /* 0x000fea0003800000 */
[----:B------:R-:W-:-:S13]  /*6ec0*/  ISETP.NE.AND P0, PT, R0, 0x4, PT ;  /* 0x000000040000780c */ /* 0x000fda0003f05270 */
[----:B------:R-:W-:Y:S05]  /*6ed0*/  @P0 BRA `(.L_x_17188) ;  /* 0x0000000800fc0947 */ /* 0x000fea0003800000 */
[----:B------:R-:W2:Y:S02]  /*6ee0*/  LDG.E.64 R2, desc[UR36][R4.64] ;  /* 0x0000002404027981 */ /* 0x000ea4000c1e1b00 */
[----:B--2---:R-:W2:Y:S01]  /*6ef0*/  I2F.F64.S64 R2, R2 ;  /* 0x0000000200027312 */ /* 0x004ea20000301c00 */
[----:B------:R-:W-:Y:S05]  /*6f00*/  BRA `(.L_x_17189) ;  /* 0x0000000c004c7947 */ /* 0x000fea0003800000 */
.L_x_17191:
[----:B------:R-:W2:Y:S02]  /*6f10*/  LDG.E R2, desc[UR36][R4.64] ;  /* 0x0000002404027981 */ /* 0x000ea4000c1e1900 */
[----:B--2---:R-:W4:Y:S01]  /*6f20*/  I2F.F64 R2, R2 ;  /* 0x0000000200027312 */ /* 0x004f220000201c00 */
[----:B------:R-:W-:Y:S05]  /*6f30*/  BRA `(.L_x_17189) ;  /* 0x0000000c00407947 */ /* 0x000fea0003800000 */
.L_x_17190:
[----:B------:R-:W2:Y:S02]  /*6f40*/  LDG.E.U16 R2, desc[UR36][R4.64] ;  /* 0x0000002404027981 */ /* 0x000ea4000c1e1500 */
[----:B--2---:R-:W0:Y:S01]  /*6f50*/  I2F.F64.S16 R2, R2 ;  /* 0x0000000200027312 */ /* 0x004e220000101c00 */
[----:B------:R-:W-:Y:S05]  /*6f60*/  BRA `(.L_x_17189) ;  /* 0x0000000c00347947 */ /* 0x000fea0003800000 */
.L_x_17185:
        /* <DEDUP_REMOVED lines=10> */
.L_x_17193:
[----:B------:R-:W2:Y:S02]  /*7010*/  LDG.E.U16 R0, desc[UR36][R4.64] ;  /* 0x0000002404007981 */ /* 0x000ea4000c1e1500 */
[----:B--2---:R-:W-:-:S05]  /*7020*/  HADD2.F32 R0, -RZ, R0.H0_H0 ;  /* 0x20000000ff007230 */ /* 0x004fca0000004100 */
[----:B------:R-:W-:-:S04]  /*7030*/  FMUL.FTZ R0, R0, 1 ;  /* 0x3f80000000007820 */ /* 0x000fc80000410000 */
[----:B------:R0:W2:Y:S01]  /*7040*/  F2F.F64.F32 R2, R0 ;  /* 0x0000000000027310 */ /* 0x0000a20000201800 */
[----:B------:R-:W-:Y:S05]  /*7050*/  BRA `(.L_x_17189) ;  /* 0x0000000800f87947 */ /* 0x000fea0003800000 */
.L_x_17192:
        /* <DEDUP_REMOVED lines=10> */
.L_x_17195:
[----:B------:R-:W2:Y:S02]  /*7100*/  LDG.E.U16 R4, desc[UR36][R4.64] ;  /* 0x0000002404047981 */ /* 0x000ea4000c1e1500 */
[----:B--2---:R-:W-:-:S05]  /*7110*/  HADD2.F32 R0, -RZ, R4.H0_H0 ;  /* 0x20000004ff007230 */ /* 0x004fca0000004100 */
[----:B------:R-:W-:-:S04]  /*7120*/  FMUL.FTZ R0, R0, 1 ;  /* 0x3f80000000007820 */ /* 0x000fc80000410000 */
[----:B------:R0:W2:Y:S01]  /*7130*/  F2F.F64.F32 R2, R0 ;  /* 0x0000000000027310 */ /* 0x0000a20000201800 */
[----:B------:R-:W-:Y:S05]  /*7140*/  BRA `(.L_x_17189) ;  /* 0x0000000800bc7947 */ /* 0x000fea0003800000 */
.L_x_17194:
[----:B------:R0:W5:Y:S01]  /*7150*/  LDG.E.64 R2, desc[UR36][R4.64] ;  /* 0x0000002404027981 */ /* 0x000162000c1e1b00 */
[----:B------:R-:W-:Y:S05]  /*7160*/  BRA `(.L_x_17189) ;  /* 0x0000000800b47947 */ /* 0x000fea0003800000 */
.L_x_17184:
        /* <DEDUP_REMOVED lines=13> */
.L_x_17198:
[----:B------:R0:W5:Y:S01]  /*7240*/  LDG.E.64 R2, desc[UR36][R4.64] ;  /* 0x0000002404027981 */ /* 0x000162000c1e1b00 */
[----:B------:R-:W-:Y:S05]  /*7250*/  BRA `(.L_x_17189) ;  /* 0x0000000800787947 */ /* 0x000fea0003800000 */
.L_x_17197:
        /* <DEDUP_REMOVED lines=28> */
.L_x_17200:
        /* <DEDUP_REMOVED lines=15> */
.L_x_17199:
[----:B------:R-:W2:Y:S02]  /*7510*/  LDG.E.U16 R0, desc[UR36][R4.64] ;  /* 0x0000002404007981 */ /* 0x000ea4000c1e1500 */
[----:B--2---:R-:W-:-:S04]  /*7520*/  IMAD.U32 R0, R0, 0x10000, RZ ;  /* 0x0001000000007824 */ /* 0x004fc800078e00ff */
[----:B------:R-:W-:-:S04]  /*7530*/  FMUL.FTZ R0, R0, 1 ;  /* 0x3f80000000007820 */ /* 0x000fc80000410000 */
[----:B------:R0:W2:Y:S01]  /*7540*/  F2F.F64.F32 R2, R0 ;  /* 0x0000000000027310 */ /* 0x0000a20000201800 */
[----:B------:R-:W-:Y:S05]  /*7550*/  BRA `(.L_x_17189) ;  /* 0x0000000400b87947 */ /* 0x000fea0003800000 */
.L_x_17196:
        /* <DEDUP_REMOVED lines=11> */
.L_x_17203:
        /* <DEDUP_REMOVED lines=21> */
.L_x_17207:
[----:B------:R-:W-:Y:S05]  /*7760*/  BSYNC B1 ;  /* 0x0000000000017941 */ /* 0x000fea0003800000 */
.L_x_17206:
[----:B------:R-:W-:Y:S01]  /*7770*/  LEA R3, R0, 0x3b800000, 0x17 ;  /* 0x3b80000000037811 */ /* 0x000fe200078eb8ff */
[----:B------:R-:W-:-:S05]  /*7780*/  IMAD.SHL.U32 R0, R2, 0x100000, RZ ;  /* 0x0010000002007824 */ /* 0x000fca00078e00ff */
[----:B------:R-:W-:-:S07]  /*7790*/  LOP3.LUT R0, R3, R0, R4, 0xfe, !PT ;  /* 0x0000000003007212 */ /* 0x000fce00078efe04 */
.L_x_17205:
[----:B------:R-:W-:Y:S05]  /*77a0*/  BSYNC B0 ;  /* 0x0000000000007941 */ /* 0x000fea0003800000 */
.L_x_17204:
[----:B------:R-:W-:-:S04]  /*77b0*/  FMUL.FTZ R0, R0, 1 ;  /* 0x3f80000000007820 */ /* 0x000fc80000410000 */
[----:B------:R0:W2:Y:S01]  /*77c0*/  F2F.F64.F32 R2, R0 ;  /* 0x0000000000027310 */ /* 0x0000a20000201800 */
[----:B------:R-:W-:Y:S05]  /*77d0*/  BRA `(.L_x_17189) ;  /* 0x0000000400187947 */ /* 0x000fea0003800000 */
.L_x_17202:
        /* <DEDUP_REMOVED lines=21> */
.L_x_17211:
[----:B------:R-:W-:Y:S05]  /*7930*/  BSYNC B1 ;  /* 0x0000000000017941 */ /* 0x000fea0003800000 */
.L_x_17210:
[----:B------:R-:W-:Y:S01]  /*7940*/  LEA R3, R0, 0x37800000, 0x17 ;  /* 0x3780000000037811 */ /* 0x000fe200078eb8ff */
[----:B------:R-:W-:-:S05]  /*7950*/  IMAD.SHL.U32 R0, R2, 0x200000, RZ ;  /* 0x0020000002007824 */ /* 0x000fca00078e00ff */
[----:B------:R-:W-:-:S07]  /*7960*/  LOP3.LUT R0, R3, R0, R4, 0xfe, !PT ;  /* 0x0000000003007212 */ /* 0x000fce00078efe04 */
.L_x_17209:
[----:B------:R-:W-:Y:S05]  /*7970*/  BSYNC B0 ;  /* 0x0000000000007941 */ /* 0x000fea0003800000 */
.L_x_17208:
[----:B------:R-:W-:-:S04]  /*7980*/  FMUL.FTZ R0, R0, 1 ;  /* 0x3f80000000007820 */ /* 0x000fc80000410000 */
[----:B------:R0:W2:Y:S01]  /*7990*/  F2F.F64.F32 R2, R0 ;  /* 0x0000000000027310 */ /* 0x0000a20000201800 */
[----:B------:R-:W-:Y:S05]  /*79a0*/  BRA `(.L_x_17189) ;  /* 0x0000000000a47947 */ /* 0x000fea0003800000 */
.L_x_17201:
        /* <DEDUP_REMOVED lines=14> */
.L_x_17215:
[----:B------:R-:W-:Y:S05]  /*7a90*/  BSYNC B0 ;  /* 0x0000000000007941 */ /* 0x000fea0003800000 */
.L_x_17214:
[----:B------:R-:W-:-:S04]  /*7aa0*/  FMUL.FTZ R0, R0, 1 ;  /* 0x3f80000000007820 */ /* 0x000fc80000410000 */
[----:B------:R0:W2:Y:S01]  /*7ab0*/  F2F.F64.F32 R2, R0 ;  /* 0x0000000000027310 */ /* 0x0000a20000201800 */
[----:B------:R-:W-:Y:S05]  /*7ac0*/  BRA `(.L_x_17189) ;  /* 0x00000000005c7947 */ /* 0x000fea0003800000 */
.L_x_17188:
        /* <DEDUP_REMOVED lines=16> */
.L_x_17216:
[----:B------:R-:W-:Y:S01]  /*7bd0*/  CS2R R2, SRZ ;  /* 0x0000000000027805 */ /* 0x000fe2000001ff00 */
[----:B------:R-:W-:Y:S06]  /*7be0*/  BRA `(.L_x_17189) ;  /* 0x0000000000147947 */ /* 0x000fec0003800000 */
.L_x_17213:
[----:B------:R-:W2:Y:S02]  /*7bf0*/  LDG.E.64 R2, desc[UR36][R4.64] ;  /* 0x0000002404027981 */ /* 0x000ea4000c1e1b00 */
[----:B--2---:R-:W0:Y:S01]  /*7c00*/  I2F.F64.U64 R2, R2 ;  /* 0x0000000200027312 */ /* 0x004e220000301800 */
[----:B------:R-:W-:Y:S05]  /*7c10*/  BRA `(.L_x_17189) ;  /* 0x0000000000087947 */ /* 0x000fea0003800000 */
.L_x_17212:
[----:B------:R-:W2:Y:S02]  /*7c20*/  LDG.E R2, desc[UR36][R4.64] ;  /* 0x0000002404027981 */ /* 0x000ea4000c1e1900 */
[----:B--2---:R-:W0:Y:S02]  /*7c30*/  I2F.F64.U32 R2, R2 ;  /* 0x0000000200027312 */ /* 0x004e240000201800 */
.L_x_17189:
        /* <DEDUP_REMOVED lines=21> */
.L_x_17218:
[----:B------:R-:W-:Y:S05]  /*7d90*/  BSYNC B0 ;  /* 0x0000000000007941 */ /* 0x000fea0003800000 */
.L_x_17217:
        /* <DEDUP_REMOVED lines=12> */
.L_x_17222:
[----:B------:R-:W4:Y:S02]  /*7e60*/  F2I.S64.F64.TRUNC R4, R4 ;  /* 0x0000000400047311 */ /* 0x000f24000030d900 */
[----:B----4-:R-:W-:-:S05]  /*7e70*/  IMAD.MOV.U32 R3, RZ, RZ, R4 ;  /* 0x000000ffff037224 */ /* 0x010fca00078e0004 */
[----:B------:R0:W-:Y:S01]  /*7e80*/  STG.E.U8 desc[UR36][R16.64], R3 ;  /* 0x0000000310007986 */ /* 0x0001e2000c101124 */
[----:B------:R-:W-:Y:S05]  /*7e90*/  BRA `(.L_x_17224) ;  /* 0x0000000c00f87947 */ /* 0x000fea0003800000 */
.L_x_17221:
        /* <DEDUP_REMOVED lines=9> */
.L_x_17226:
[----:B------:R-:W0:Y:S02]  /*7f30*/  F2I.F64.TRUNC R5, R4 ;  /* 0x0000000400057311 */ /* 0x000e24000030d100 */
[----:B0-----:R0:W-:Y:S01]  /*7f40*/  STG.E desc[UR36][R16.64], R5 ;  /* 0x0000000510007986 */ /* 0x0011e2000c101924 */
[----:B------:R-:W-:Y:S05]  /*7f50*/  BRA `(.L_x_17224) ;  /* 0x0000000c00c87947 */ /* 0x000fea0003800000 */
.L_x_17225:
[----:B------:R-:W0:Y:S02]  /*7f60*/  F2I.F64.TRUNC R5, R4 ;  /* 0x0000000400057311 */ /* 0x000e24000030d100 */
[----:B0-----:R0:W-:Y:S01]  /*7f70*/  STG.E.U16 desc[UR36][R16.64], R5 ;  /* 0x0000000510007986 */ /* 0x0011e2000c101524 */
[----:B------:R-:W-:Y:S05]  /*7f80*/  BRA `(.L_x_17224) ;  /* 0x0000000c00bc7947 */ /* 0x000fea0003800000 */
.L_x_17220:
        /* <DEDUP_REMOVED lines=13> */
.L_x_17228:
        /* <DEDUP_REMOVED lines=8> */
.L_x_17227:
        /* <DEDUP_REMOVED lines=14> */
.L_x_17230:
        /* <DEDUP_REMOVED lines=9> */
.L_x_17229:
[----:B------:R0:W-:Y:S01]  /*8250*/  STG.E.64 desc[UR36][R16.64], R4 ;  /* 0x0000000410007986 */ /* 0x0001e2000c101b24 */
[----:B------:R-:W-:Y:S05]  /*8260*/  BRA `(.L_x_17224) ;  /* 0x0000000c00047947 */ /* 0x000fea0003800000 */
.L_x_17219:
        /* <DEDUP_REMOVED lines=12> */
.L_x_17233:
[----:B------:R-:W-:-:S05]  /*8330*/  CS2R R6, SRZ ;  /* 0x0000000000067805 */ /* 0x000fca000001ff00 */
[----:B------:R0:W-:Y:S01]  /*8340*/  STG.E.128 desc[UR36][R16.64], R4 ;  /* 0x0000000410007986 */ /* 0x0001e2000c101d24 */
[----:B------:R-:W-:Y:S05]  /*8350*/  BRA `(.L_x_17224) ;  /* 0x0000000800c87947 */ /* 0x000fea0003800000 */
.L_x_17232:
        /* <DEDUP_REMOVED lines=25> */
.L_x_17237:
[----:B------:R-:W-:Y:S05]  /*84f0*/  BSYNC B0 ;  /* 0x0000000000007941 */ /* 0x000fea0003800000 */
.L_x_17236:
[----:B------:R-:W-:-:S05]  /*8500*/  LOP3.LUT R3, R0, R3, RZ, 0xfc, !PT ;  /* 0x0000000300037212 */ /* 0x000fca00078efcff */
[----:B------:R0:W-:Y:S01]  /*8510*/  STG.E.U8 desc[UR36][R16.64], R3 ;  /* 0x0000000310007986 */ /* 0x0001e2000c101124 */
[----:B------:R-:W-:Y:S05]  /*8520*/  BRA `(.L_x_17224) ;  /* 0x0000000800547947 */ /* 0x000fea0003800000 */
.L_x_17235:
        /* <DEDUP_REMOVED lines=17> */
.L_x_17239:
[----:B------:R-:W-:Y:S02]  /*8640*/  ISETP.GT.U32.AND P0, PT, R2, 0x7f800000, PT ;  /* 0x7f8000000200780c */ /* 0x000fe40003f04070 */
[----:B------:R-:W-:-:S04]  /*8650*/  MOV R0, 0x7f ;  /* 0x0000007f00007802 */ /* 0x000fc80000000f00 */
[----:B------:R-:W-:-:S07]  /*8660*/  SEL R0, R0, 0x7c, P0 ;  /* 0x0000007c00007807 */ /* 0x000fce0000000000 */
.L_x_17240:
[----:B------:R-:W-:Y:S05]  /*8670*/  BSYNC B0 ;  /* 0x0000000000007941 */ /* 0x000fea0003800000 */
.L_x_17238:
[----:B------:R-:W-:-:S04]  /*8680*/  LOP3.LUT R2, R3, 0x80000000, RZ, 0xc0, !PT ;  /* 0x8000000003027812 */ /* 0x000fc800078ec0ff */
[----:B------:R-:W-:-:S04]  /*8690*/  SHF.R.U32.HI R3, RZ, 0x18, R2 ;  /* 0x00000018ff037819 */ /* 0x000fc80000011602 */
[----:B------:R-:W-:-:S05]  /*86a0*/  LOP3.LUT R3, R0, R3, RZ, 0xfc, !PT ;  /* 0x0000000300037212 */ /* 0x000fca00078efcff */
[----:B------:R0:W-:Y:S01]  /*86b0*/  STG.E.U8 desc[UR36][R16.64], R3 ;  /* 0x0000000310007986 */ /* 0x0001e2000c101124 */
[----:B------:R-:W-:Y:S05]  /*86c0*/  BRA `(.L_x_17224) ;  /* 0x0000000400ec7947 */ /* 0x000fea0003800000 */
.L_x_17234:
        /* <DEDUP_REMOVED lines=8> */
.L_x_17231:
        /* <DEDUP_REMOVED lines=11> */
.L_x_17243:
        /* <DEDUP_REMOVED lines=21> */
.L_x_17246:
[----:B------:R-:W-:-:S04]  /*8950*/  LOP3.LUT R2, R3, 0x80000000, RZ, 0xc0, !PT ;  /* 0x8000000003027812 */ /* 0x000fc800078ec0ff */
[----:B------:R-:W-:-:S04]  /*8960*/  SHF.R.U32.HI R3, RZ, 0x18, R2 ;  /* 0x00000018ff037819 */ /* 0x000fc80000011602 */
[----:B------:R-:W-:-:S04]  /*8970*/  LOP3.LUT R0, R0, R3, RZ, 0xfc, !PT ;  /* 0x0000000300007212 */ /* 0x000fc800078efcff */
[----:B------:R-:W-:-:S07]  /*8980*/  PRMT R8, R0, 0x7610, R8 ;  /* 0x0000761000087816 */ /* 0x000fce0000000008 */
.L_x_17245:
[----:B------:R-:W-:Y:S05]  /*8990*/  BSYNC B0 ;  /* 0x0000000000007941 */ /* 0x000fea0003800000 */
.L_x_17244:
[----:B------:R3:W-:Y:S01]  /*89a0*/  STG.E.U8 desc[UR36][R16.64], R8 ;  /* 0x0000000810007986 */ /* 0x0007e2000c101124 */
[----:B------:R-:W-:Y:S05]  /*89b0*/  BRA `(.L_x_17224) ;  /* 0x0000000400307947 */ /* 0x000fea0003800000 */
.L_x_17242:
        /* <DEDUP_REMOVED lines=21> */
.L_x_17249:
[----:B------:R-:W-:-:S04]  /*8b10*/  LOP3.LUT R2, R3, 0x80000000, RZ, 0xc0, !PT ;  /* 0x8000000003027812 */ /* 0x000fc800078ec0ff */
[----:B------:R-:W-:-:S04]  /*8b20*/  SHF.R.U32.HI R3, RZ, 0x18, R2 ;  /* 0x00000018ff037819 */ /* 0x000fc80000011602 */
[----:B------:R-:W-:-:S04]  /*8b30*/  LOP3.LUT R0, R0, R3, RZ, 0xfc, !PT ;  /* 0x0000000300007212 */ /* 0x000fc800078efcff */
[----:B------:R-:W-:-:S07]  /*8b40*/  PRMT R8, R0, 0x7610, R8 ;  /* 0x0000761000087816 */ /* 0x000fce0000000008 */
.L_x_17248:
[----:B------:R-:W-:Y:S05]  /*8b50*/  BSYNC B0 ;  /* 0x0000000000007941 */ /* 0x000fea0003800000 */
.L_x_17247:
[----:B------:R0:W-:Y:S01]  /*8b60*/  STG.E.U8 desc[UR36][R16.64], R8 ;  /* 0x0000000810007986 */ /* 0x0001e2000c101124 */
[----:B------:R-:W-:Y:S05]  /*8b70*/  BRA `(.L_x_17224) ;  /* 0x0000000000c07947 */ /* 0x000fea0003800000 */
.L_x_17241:
        /* <DEDUP_REMOVED lines=26> */
.L_x_17223:
[----:B------:R-:W-:Y:S01]  /*8d20*/  MOV R0, 0x0 ;  /* 0x0000000000007802 */ /* 0x000fe20000000f00 */
[----:B------:R-:W-:Y:S01]  /*8d30*/  ULDC.64 UR4, c[0x4][0x188] ;  /* 0x0100620000047ab9 */ /* 0x000fe20000000a00 */
[----:B------:R-:W-:Y:S01]  /*8d40*/  ULDC.64 UR6, c[0x4][0x70] ;  /* 0x01001c0000067ab9 */ /* 0x000fe20000000a00 */
[----:B------:R-:W-:Y:S01]  /*8d50*/  IMAD.U32 R4, RZ, RZ, UR4 ;  /* 0x00000004ff047e24 */ /* 0x000fe2000f8e00ff */
[----:B----4-:R0:W1:Y:S01]  /*8d60*/  LDC.64 R2, c[0x4][R0] ;  /* 0x0100000000027b82 */ /* 0x0100620000000a00 */
        /* <DEDUP_REMOVED lines=11> */
.L_x_17252:
[----:B------:R-:W-:Y:S05]  /*8e20*/  BRA `(.L_x_17224) ;  /* 0x0000000000147947 */ /* 0x000fea0003800000 */
.L_x_17251:
[----:B------:R-:W0:Y:S02]  /*8e30*/  F2I.U64.F64.TRUNC R4, R4 ;  /* 0x0000000400047311 */ /* 0x000e24000030d800 */
[----:B0-----:R2:W-:Y:S01]  /*8e40*/  STG.E.64 desc[UR36][R16.64], R4 ;  /* 0x0000000410007986 */ /* 0x0015e2000c101b24 */
[----:B------:R-:W-:Y:S05]  /*8e50*/  BRA `(.L_x_17224) ;  /* 0x0000000000087947 */ /* 0x000fea0003800000 */
.L_x_17250:
[----:B------:R-:W0:Y:S02]  /*8e60*/  F2I.U32.F64.TRUNC R5, R4 ;  /* 0x0000000400057311 */ /* 0x000e24000030d000 */
[----:B0-----:R0:W-:Y:S02]  /*8e70*/  STG.E desc[UR36][R16.64], R5 ;  /* 0x0000000510007986 */ /* 0x0011e4000c101924 */
.L_x_17224:
[----:B------:R-:W-:-:S07]  /*8e80*/  VIADD R23, R23, 0x80 ;  /* 0x0000008017177836 */ /* 0x000fce0000000000 */
.L_x_17149:
[----:B------:R-:W-:Y:S05]  /*8e90*/  BSYNC B6 ;  /* 0x0000000000067941 */ /* 0x000fea0003800000 */
.L_x_17148:
[----:B------:R-:W-:Y:S01]  /*8ea0*/  ULDC UR4, c[0x0][0x210] ;  /* 0x0000840000047ab9 */ /* 0x000fe20000000800 */
[----:B------:R-:W-:Y:S01]  /*8eb0*/  BSSY B6, `(.L_x_17253) ;  /* 0x000046f000067945 */ /* 0x000fe20003800000 */
[----:B------:R-:W-:-:S13]  /*8ec0*/  ISETP.GE.AND P0, PT, R23, UR4, PT ;  /* 0x0000000417007c0c */ /* 0x000fda000bf06270 */
[----:B------:R-:W-:Y:S05]  /*8ed0*/  @P0 BRA `(.L_x_17254) ;  /* 0x0000004400b00947 */ /* 0x000fea0003800000 */
[----:B0--3--:R-:W0:Y:S01]  /*8ee0*/  LDC R6, c[0x0][0x218] ;  /* 0x00008600ff067b82 */ /* 0x009e220000000800 */
[----:B------:R-:W-:Y:S01]  /*8ef0*/  HFMA2.MMA R22, -RZ, RZ, 0, 0 ;  /* 0x00000000ff167435 */ /* 0x000fe200000001ff */
[----:B--2---:R-:W-:Y:S02]  /*8f00*/  IMAD.MOV.U32 R0, RZ, RZ, RZ ;  /* 0x000000ffff007224 */ /* 0x004fe400078e00ff */
[----:B-1----:R-:W-:Y:S01]  /*8f10*/  IMAD.MOV.U32 R16, RZ, RZ, RZ ;  /* 0x000000ffff107224 */ /* 0x002fe200078e00ff */
[----:B0-----:R-:W-:-:S13]  /*8f20*/  ISETP.NE.AND P0, PT, R6, RZ, PT ;  /* 0x000000ff0600720c */ /* 0x001fda0003f05270 */
        /* <DEDUP_REMOVED lines=349> */
.L_x_17255:
        /* <DEDUP_REMOVED lines=21> */
.L_x_17259:
[----:B------:R-:W2:Y:S02]  /*a650*/  LDG.E.U8 R2, desc[UR36][R2.64] ;  /* 0x0000002402027981 */ /* 0x000ea4000c1e1100 */
[----:B--2---:R0:W1:Y:S01]  /*a660*/  I2F.F64.U16 R18, R2 ;  /* 0x0000000200127312 */ /* 0x0040620000101800 */
[----:B------:R-:W-:Y:S05]  /*a670*/  BRA `(.L_x_17261) ;  /* 0x0000000c00707947 */ /* 0x000fea0003800000 */
.L_x_17258:
        /* <DEDUP_REMOVED lines=9> */
.L_x_17263:
[----:B------:R-:W2:Y:S02]  /*a710*/  LDG.E R2, desc[UR36][R2.64] ;  /* 0x0000002402027981 */ /* 0x000ea4000c1e1900 */
[----:B--2---:R0:W1:Y:S01]  /*a720*/  I2F.F64 R18, R2 ;  /* 0x0000000200127312 */ /* 0x0040620000201c00 */
[----:B------:R-:W-:Y:S05]  /*a730*/  BRA `(.L_x_17261) ;  /* 0x0000000c00407947 */ /* 0x000fea0003800000 */
.L_x_17262:
[----:B------:R-:W2:Y:S02]  /*a740*/  LDG.E.U16 R2, desc[UR36][R2.64] ;  /* 0x0000002402027981 */ /* 0x000ea4000c1e1500 */
[----:B--2---:R0:W1:Y:S01]  /*a750*/  I2F.F64.S16 R18, R2 ;  /* 0x0000000200127312 */ /* 0x0040620000101c00 */
[----:B------:R-:W-:Y:S05]  /*a760*/  BRA `(.L_x_17261) ;  /* 0x0000000c00347947 */ /* 0x000fea0003800000 */
.L_x_17257:
        /* <DEDUP_REMOVED lines=10> */
.L_x_17265:
[----:B------:R-:W2:Y:S02]  /*a810*/  LDG.E.U16 R0, desc[UR36][R2.64] ;  /* 0x0000002402007981 */ /* 0x000ea4000c1e1500 */
[----:B--2---:R-:W-:-:S05]  /*a820*/  HADD2.F32 R0, -RZ, R0.H0_H0 ;  /* 0x20000000ff007230 */ /* 0x004fca0000004100 */
[----:B------:R-:W-:-:S04]  /*a830*/  FMUL.FTZ R0, R0, 1 ;  /* 0x3f80000000007820 */ /* 0x000fc80000410000 */
[----:B------:R0:W1:Y:S01]  /*a840*/  F2F.F64.F32 R18, R0 ;  /* 0x0000000000127310 */ /* 0x0000620000201800 */
[----:B------:R-:W-:Y:S05]  /*a850*/  BRA `(.L_x_17261) ;  /* 0x0000000800f87947 */ /* 0x000fea0003800000 */
.L_x_17264:
        /* <DEDUP_REMOVED lines=10> */
.L_x_17267:
[----:B------:R-:W2:Y:S02]  /*a900*/  LDG.E.U16 R2, desc[UR36][R2.64] ;  /* 0x0000002402027981 */ /* 0x000ea4000c1e1500 */
[----:B--2---:R-:W-:-:S05]  /*a910*/  HADD2.F32 R0, -RZ, R2.H0_H0 ;  /* 0x20000002ff007230 */ /* 0x004fca0000004100 */
[----:B------:R-:W-:-:S04]  /*a920*/  FMUL.FTZ R0, R0, 1 ;  /* 0x3f80000000007820 */ /* 0x000fc80000410000 */
[----:B------:R3:W4:Y:S01]  /*a930*/  F2F.F64.F32 R18, R0 ;  /* 0x0000000000127310 */ /* 0x0007220000201800 */
[----:B------:R-:W-:Y:S05]  /*a940*/  BRA `(.L_x_17261) ;  /* 0x0000000800bc7947 */ /* 0x000fea0003800000 */
.L_x_17266:
[----:B------:R0:W5:Y:S01]  /*a950*/  LDG.E.64 R18, desc[UR36][R2.64] ;  /* 0x0000002402127981 */ /* 0x000162000c1e1b00 */
[----:B------:R-:W-:Y:S05]  /*a960*/  BRA `(.L_x_17261) ;  /* 0x0000000800b47947 */ /* 0x000fea0003800000 */
.L_x_17256:
        /* <DEDUP_REMOVED lines=13> */
.L_x_17270:
[----:B------:R0:W5:Y:S01]  /*aa40*/  LDG.E.64 R18, desc[UR36][R2.64] ;  /* 0x0000002402127981 */ /* 0x000162000c1e1b00 */
[----:B------:R-:W-:Y:S05]  /*aa50*/  BRA `(.L_x_17261) ;  /* 0x0000000800787947 */ /* 0x000fea0003800000 */
.L_x_17269:
        /* <DEDUP_REMOVED lines=28> */
.L_x_17272:
        /* <DEDUP_REMOVED lines=15> */
.L_x_17271:
[----:B------:R-:W2:Y:S02]  /*ad10*/  LDG.E.U16 R0, desc[UR36][R2.64] ;  /* 0x0000002402007981 */ /* 0x000ea4000c1e1500 */
[----:B--2---:R-:W-:-:S04]  /*ad20*/  IMAD.U32 R0, R0, 0x10000, RZ ;  /* 0x0001000000007824 */ /* 0x004fc800078e00ff */
[----:B------:R-:W-:-:S04]  /*ad30*/  FMUL.FTZ R0, R0, 1 ;  /* 0x3f80000000007820 */ /* 0x000fc80000410000 */
[----:B------:R0:W1:Y:S01]  /*ad40*/  F2F.F64.F32 R18, R0 ;  /* 0x0000000000127310 */ /* 0x0000620000201800 */
[----:B------:R-:W-:Y:S05]  /*ad50*/  BRA `(.L_x_17261) ;  /* 0x0000000400b87947 */ /* 0x000fea0003800000 */
.L_x_17268:
        /* <DEDUP_REMOVED lines=11> */
.L_x_17275:
        /* <DEDUP_REMOVED lines=21> */
.L_x_17279:
[----:B------:R-:W-:Y:S05]  /*af60*/  BSYNC B1 ;  /* 0x0000000000017941 */ /* 0x000fea0003800000 */
.L_x_17278:
[----:B------:R-:W-:Y:S01]  /*af70*/  LEA R3, R0, 0x3b800000, 0x17 ;  /* 0x3b80000000037811 */ /* 0x000fe200078eb8ff */
[----:B------:R-:W-:-:S05]  /*af80*/  IMAD.SHL.U32 R0, R2, 0x100000, RZ ;  /* 0x0010000002007824 */ /* 0x000fca00078e00ff */
[----:B------:R-:W-:-:S07]  /*af90*/  LOP3.LUT R0, R3, R0, R4, 0xfe, !PT ;  /* 0x0000000003007212 */ /* 0x000fce00078efe04 */
.L_x_17277:
[----:B------:R-:W-:Y:S05]  /*afa0*/  BSYNC B0 ;  /* 0x0000000000007941 */ /* 0x000fea0003800000 */
.L_x_17276:
[----:B------:R-:W-:-:S04]  /*afb0*/  FMUL.FTZ R0, R0, 1 ;  /* 0x3f80000000007820 */ /* 0x000fc80000410000 */
[----:B------:R0:W1:Y:S01]  /*afc0*/  F2F.F64.F32 R18, R0 ;  /* 0x0000000000127310 */ /* 0x0000620000201800 */
[----:B------:R-:W-:Y:S05]  /*afd0*/  BRA `(.L_x_17261) ;  /* 0x0000000400187947 */ /* 0x000fea0003800000 */
.L_x_17274:
        /* <DEDUP_REMOVED lines=21> */
.L_x_17283:
[----:B------:R-:W-:Y:S05]  /*b130*/  BSYNC B1 ;  /* 0x0000000000017941 */ /* 0x000fea0003800000 */
.L_x_17282:
[----:B------:R-:W-:Y:S01]  /*b140*/  LEA R3, R0, 0x37800000, 0x17 ;  /* 0x3780000000037811 */ /* 0x000fe200078eb8ff */
[----:B------:R-:W-:-:S05]  /*b150*/  IMAD.SHL.U32 R0, R2, 0x200000, RZ ;  /* 0x0020000002007824 */ /* 0x000fca00078e00ff */
[----:B------:R-:W-:-:S07]  /*b160*/  LOP3.LUT R0, R3, R0, R4, 0xfe, !PT ;  /* 0x0000000003007212 */ /* 0x000fce00078efe04 */
.L_x_17281:
[----:B------:R-:W-:Y:S05]  /*b170*/  BSYNC B0 ;  /* 0x0000000000007941 */ /* 0x000fea0003800000 */
.L_x_17280:
[----:B------:R-:W-:-:S04]  /*b180*/  FMUL.FTZ R0, R0, 1 ;  /* 0x3f80000000007820 */ /* 0x000fc80000410000 */
[----:B------:R0:W1:Y:S01]  /*b190*/  F2F.F64.F32 R18, R0 ;  /* 0x0000000000127310 */ /* 0x0000620000201800 */
[----:B------:R-:W-:Y:S05]  /*b1a0*/  BRA `(.L_x_17261) ;  /* 0x0000000000a47947 */ /* 0x000fea0003800000 */
.L_x_17273:
        /* <DEDUP_REMOVED lines=14> */
.L_x_17287:
[----:B------:R-:W-:Y:S05]  /*b290*/  BSYNC B0 ;  /* 0x0000000000007941 */ /* 0x000fea0003800000 */
.L_x_17286:
[----:B------:R-:W-:-:S04]  /*b2a0*/  FMUL.FTZ R0, R0, 1 ;  /* 0x3f80000000007820 */ /* 0x000fc80000410000 */
[----:B------:R0:W1:Y:S01]  /*b2b0*/  F2F.F64.F32 R18, R0 ;  /* 0x0000000000127310 */ /* 0x0000620000201800 */
[----:B------:R-:W-:Y:S05]  /*b2c0*/  BRA `(.L_x_17261) ;  /* 0x00000000005c7947 */ /* 0x000fea0003800000 */
.L_x_17260:
        /* <DEDUP_REMOVED lines=16> */
.L_x_17288:
[----:B------:R-:W-:Y:S01]  /*b3d0*/  CS2R R18, SRZ ;  /* 0x0000000000127805 */ /* 0x000fe2000001ff00 */
[----:B------:R-:W-:Y:S06]  /*b3e0*/  BRA `(.L_x_17261) ;  /* 0x0000000000147947 */ /* 0x000fec0003800000 */
.L_x_17285:
[----:B------:R-:W2:Y:S02]  /*b3f0*/  LDG.E.64 R18, desc[UR36][R2.64] ;  /* 0x0000002402127981 */ /* 0x000ea4000c1e1b00 */
[----:B--2---:R-:W0:Y:S01]  /*b400*/  I2F.F64.U64 R18, R18 ;  /* 0x0000001200127312 */ /* 0x004e220000301800 */
[----:B------:R-:W-:Y:S05]  /*b410*/  BRA `(.L_x_17261) ;  /* 0x0000000000087947 */ /* 0x000fea0003800000 */
.L_x_17284:
[----:B------:R-:W2:Y:S02]  /*b420*/  LDG.E R2, desc[UR36][R2.64] ;  /* 0x0000002402027981 */ /* 0x000ea4000c1e1900 */
[----:B--2---:R0:W1:Y:S02]  /*b430*/  I2F.F64.U32 R18, R2 ;  /* 0x0000000200127312 */ /* 0x0040640000201800 */
.L_x_17261:
[----:B0-----:R-:W3:Y:S01]  /*b440*/  LDC.U8 R2, c[0x0][0x493] ;  /* 0x000124c0ff027b82 */ /* 0x001ee20000000000 */
[----:B------:R-:W-:Y:S02]  /*b450*/  ULDC.64 UR4, c[0x0][0x488] ;  /* 0x0001220000047ab9 */ /* 0x000fe40000000a00 */
[----:B------:R-:W-:-:S05]  /*b460*/  IADD3 R4, P0, R22, UR4, RZ ;  /* 0x0000000416047c10 */ /* 0x000fca000ff1e0ff */
        /* <DEDUP_REMOVED lines=15> */
.L_x_17292:
[----:B------:R-:W3:Y:S02]  /*b560*/  LDG.E.U8 R2, desc[UR36][R4.64] ;  /* 0x0000002404027981 */ /* 0x000ee4000c1e1100 */
[----:B---3--:R-:W0:Y:S01]  /*b570*/  I2F.F64.U16 R2, R2 ;  /* 0x0000000200027312 */ /* 0x008e220000101800 */
[----:B------:R-:W-:Y:S05]  /*b580*/  BRA `(.L_x_17294) ;  /* 0x0000000c00707947 */ /* 0x000fea0003800000 */
.L_x_17291:
        /* <DEDUP_REMOVED lines=9> */
.L_x_17296:
[----:B------:R-:W3:Y:S02]  /*b620*/  LDG.E R2, desc[UR36][R4.64] ;  /* 0x0000002404027981 */ /* 0x000ee4000c1e1900 */
[----:B---3--:R-:W0:Y:S01]  /*b630*/  I2F.F64 R2, R2 ;  /* 0x0000000200027312 */ /* 0x008e220000201c00 */
[----:B------:R-:W-:Y:S05]  /*b640*/  BRA `(.L_x_17294) ;  /* 0x0000000c00407947 */ /* 0x000fea0003800000 */
.L_x_17295:
[----:B------:R-:W3:Y:S02]  /*b650*/  LDG.E.U16 R2, desc[UR36][R4.64] ;  /* 0x0000002404027981 */ /* 0x000ee4000c1e1500 */
[----:B---3--:R-:W0:Y:S01]  /*b660*/  I2F.F64.S16 R2, R2 ;  /* 0x0000000200027312 */ /* 0x008e220000101c00 */
[----:B------:R-:W-:Y:S05]  /*b670*/  BRA `(.L_x_17294) ;  /* 0x0000000c00347947 */ /* 0x000fea0003800000 */
.L_x_17290:
        /* <DEDUP_REMOVED lines=10> */
.L_x_17298:
[----:B------:R-:W3:Y:S02]  /*b720*/  LDG.E.U16 R0, desc[UR36][R4.64] ;  /* 0x0000002404007981 */ /* 0x000ee4000c1e1500 */
[----:B---3--:R-:W-:-:S05]  /*b730*/  HADD2.F32 R0, -RZ, R0.H0_H0 ;  /* 0x20000000ff007230 */ /* 0x008fca0000004100 */
[----:B------:R-:W-:-:S04]  /*b740*/  FMUL.FTZ R0, R0, 1 ;  /* 0x3f80000000007820 */ /* 0x000fc80000410000 */
[----:B------:R0:W3:Y:S01]  /*b750*/  F2F.F64.F32 R2, R0 ;  /* 0x0000000000027310 */ /* 0x0000e20000201800 */
[----:B------:R-:W-:Y:S05]  /*b760*/  BRA `(.L_x_17294) ;  /* 0x0000000800f87947 */ /* 0x000fea0003800000 */
.L_x_17297:
        /* <DEDUP_REMOVED lines=10> */
.L_x_17300:
[----:B------:R-:W3:Y:S02]  /*b810*/  LDG.E.U16 R4, desc[UR36][R4.64] ;  /* 0x0000002404047981 */ /* 0x000ee4000c1e1500 */
[----:B---3--:R-:W-:-:S05]  /*b820*/  HADD2.F32 R0, -RZ, R4.H0_H0 ;  /* 0x20000004ff007230 */ /* 0x008fca0000004100 */
[----:B------:R-:W-:-:S04]  /*b830*/  FMUL.FTZ R0, R0, 1 ;  /* 0x3f80000000007820 */ /* 0x000fc80000410000 */
[----:B------:R0:W3:Y:S01]  /*b840*/  F2F.F64.F32 R2, R0 ;  /* 0x0000000000027310 */ /* 0x0000e20000201800 */
[----:B------:R-:W-:Y:S05]  /*b850*/  BRA `(.L_x_17294) ;  /* 0x0000000800bc7947 */ /* 0x000fea0003800000 */
.L_x_17299:
[----:B------:R0:W5:Y:S01]  /*b860*/  LDG.E.64 R2, desc[UR36][R4.64] ;  /* 0x0000002404027981 */ /* 0x000162000c1e1b00 */
[----:B------:R-:W-:Y:S05]  /*b870*/  BRA `(.L_x_17294) ;  /* 0x0000000800b47947 */ /* 0x000fea0003800000 */
.L_x_17289:
        /* <DEDUP_REMOVED lines=13> */
.L_x_17303:
[----:B------:R0:W5:Y:S01]  /*b950*/  LDG.E.64 R2, desc[UR36][R4.64] ;  /* 0x0000002404027981 */ /* 0x000162000c1e1b00 */
[----:B------:R-:W-:Y:S05]  /*b960*/  BRA `(.L_x_17294) ;  /* 0x0000000800787947 */ /* 0x000fea0003800000 */
.L_x_17302:
        /* <DEDUP_REMOVED lines=28> */
.L_x_17305:
        /* <DEDUP_REMOVED lines=15> */
.L_x_17304:
[----:B------:R-:W3:Y:S02]  /*bc20*/  LDG.E.U16 R0, desc[UR36][R4.64] ;  /* 0x0000002404007981 */ /* 0x000ee4000c1e1500 */
[----:B---3--:R-:W-:-:S04]  /*bc30*/  IMAD.U32 R0, R0, 0x10000, RZ ;  /* 0x0001000000007824 */ /* 0x008fc800078e00ff */
[----:B------:R-:W-:-:S04]  /*bc40*/  FMUL.FTZ R0, R0, 1 ;  /* 0x3f80000000007820 */ /* 0x000fc80000410000 */
[----:B------:R0:W3:Y:S01]  /*bc50*/  F2F.F64.F32 R2, R0 ;  /* 0x0000000000027310 */ /* 0x0000e20000201800 */
[----:B------:R-:W-:Y:S05]  /*bc60*/  BRA `(.L_x_17294) ;  /* 0x0000000400b87947 */ /* 0x000fea0003800000 */
.L_x_17301:
        /* <DEDUP_REMOVED lines=11> */
.L_x_17308:
        /* <DEDUP_REMOVED lines=21> */
.L_x_17312:
[----:B------:R-:W-:Y:S05]  /*be70*/  BSYNC B1 ;  /* 0x0000000000017941 */ /* 0x000fea0003800000 */
.L_x_17311:
[----:B------:R-:W-:Y:S01]  /*be80*/  LEA R3, R0, 0x3b800000, 0x17 ;  /* 0x3b80000000037811 */ /* 0x000fe200078eb8ff */
[----:B------:R-:W-:-:S05]  /*be90*/  IMAD.SHL.U32 R0, R2, 0x100000, RZ ;  /* 0x0010000002007824 */ /* 0x000fca00078e00ff */
[----:B------:R-:W-:-:S07]  /*bea0*/  LOP3.LUT R0, R3, R0, R4, 0xfe, !PT ;  /* 0x0000000003007212 */ /* 0x000fce00078efe04 */
.L_x_17310:
[----:B------:R-:W-:Y:S05]  /*beb0*/  BSYNC B0 ;  /* 0x0000000000007941 */ /* 0x000fea0003800000 */
.L_x_17309:
[----:B------:R-:W-:-:S04]  /*bec0*/  FMUL.FTZ R0, R0, 1 ;  /* 0x3f80000000007820 */ /* 0x000fc80000410000 */
[----:B------:R0:W3:Y:S01]  /*bed0*/  F2F.F64.F32 R2, R0 ;  /* 0x0000000000027310 */ /* 0x0000e20000201800 */
[----:B------:R-:W-:Y:S05]  /*bee0*/  BRA `(.L_x_17294) ;  /* 0x0000000400187947 */ /* 0x000fea0003800000 */
.L_x_17307:
        /* <DEDUP_REMOVED lines=21> */
.L_x_17316:
[----:B------:R-:W-:Y:S05]  /*c040*/  BSYNC B1 ;  /* 0x0000000000017941 */ /* 0x000fea0003800000 */
.L_x_17315:
[----:B------:R-:W-:Y:S01]  /*c050*/  LEA R3, R0, 0x37800000, 0x17 ;  /* 0x3780000000037811 */ /* 0x000fe200078eb8ff */
[----:B------:R-:W-:-:S05]  /*c060*/  IMAD.SHL.U32 R0, R2, 0x200000, RZ ;  /* 0x0020000002007824 */ /* 0x000fca00078e00ff */
[----:B------:R-:W-:-:S07]  /*c070*/  LOP3.LUT R0, R3, R0, R4, 0xfe, !PT ;  /* 0x0000000003007212 */ /* 0x000fce00078efe04 */
.L_x_17314:
[----:B------:R-:W-:Y:S05]  /*c080*/  BSYNC B0 ;  /* 0x0000000000007941 */ /* 0x000fea0003800000 */
.L_x_17313:
[----:B------:R-:W-:-:S04]  /*c090*/  FMUL.FTZ R0, R0, 1 ;  /* 0x3f80000000007820 */ /* 0x000fc80000410000 */
[----:B------:R0:W3:Y:S01]  /*c0a0*/  F2F.F64.F32 R2, R0 ;  /* 0x0000000000027310 */ /* 0x0000e20000201800 */
[----:B------:R-:W-:Y:S05]  /*c0b0*/  BRA `(.L_x_17294) ;  /* 0x0000000000a47947 */ /* 0x000fea0003800000 */
.L_x_17306:
        /* <DEDUP_REMOVED lines=14> */
.L_x_17320:
[----:B------:R-:W-:Y:S05]  /*c1a0*/  BSYNC B0 ;  /* 0x0000000000007941 */ /* 0x000fea0003800000 */
.L_x_17319:
[----:B------:R-:W-:-:S04]  /*c1b0*/  FMUL.FTZ R0, R0, 1 ;  /* 0x3f80000000007820 */ /* 0x000fc80000410000 */
[----:B------:R0:W3:Y:S01]  /*c1c0*/  F2F.F64.F32 R2, R0 ;  /* 0x0000000000027310 */ /* 0x0000e20000201800 */
[----:B------:R-:W-:Y:S05]  /*c1d0*/  BRA `(.L_x_17294) ;  /* 0x00000000005c7947 */ /* 0x000fea0003800000 */
.L_x_17293:
        /* <DEDUP_REMOVED lines=15> */
[----:B012-45:R-:W-:Y:S05]  /*c2d0*/  CALL.ABS.NOINC R2 ;  /* 0x0000000002007343 */ /* 0x037fea0003c00000 */
.L_x_17321:
[----:B------:R-:W-:Y:S01]  /*c2e0*/  CS2R R2, SRZ ;  /* 0x0000000000027805 */ /* 0x000fe2000001ff00 */
[----:B------:R-:W-:Y:S06]  /*c2f0*/  BRA `(.L_x_17294) ;  /* 0x0000000000147947 */ /* 0x000fec0003800000 */
.L_x_17318:
[----:B------:R-:W3:Y:S02]  /*c300*/  LDG.E.64 R2, desc[UR36][R4.64] ;  /* 0x0000002404027981 */ /* 0x000ee4000c1e1b00 */
[----:B---3--:R-:W0:Y:S01]  /*c310*/  I2F.F64.U64 R2, R2 ;  /* 0x0000000200027312 */ /* 0x008e220000301800 */
[----:B------:R-:W-:Y:S05]  /*c320*/  BRA `(.L_x_17294) ;  /* 0x0000000000087947 */ /* 0x000fea0003800000 */
.L_x_17317:
[----:B------:R-:W3:Y:S02]  /*c330*/  LDG.E R2, desc[UR36][R4.64] ;  /* 0x0000002404027981 */ /* 0x000ee4000c1e1900 */
[----:B---3--:R-:W0:Y:S02]  /*c340*/  I2F.F64.U32 R2, R2 ;  /* 0x0000000200027312 */ /* 0x008e240000201800 */
.L_x_17294:
[----:B------:R-:W3:Y:S01]  /*c350*/  LDC.U8 R9, c[0x0][0x491] ;  /* 0x00012440ff097b82 */ /* 0x000ee20000000000 */
[----:B-12-45:R-:W-:Y:S01]  /*c360*/  DSETP.NAN.AND P1, PT, R18, R18, PT ;  /* 0x000000121200722a */ /* 0x036fe20003f28000 */
[----:B------:R-:W-:Y:S01]  /*c370*/  BSSY B0, `(.L_x_17322) ;  /* 0x0000013000007945 */ /* 0x000fe20003800000 */
[----:B0-----:R-:W-:Y:S02]  /*c380*/  IMAD.MOV.U32 R4, RZ, RZ, R18 ;  /* 0x000000ffff047224 */ /* 0x001fe400078e0012 */
[----:B------:R-:W-:Y:S01]  /*c390*/  IMAD.MOV.U32 R5, RZ, RZ, R19 ;  /* 0x000000ffff057224 */ /* 0x000fe200078e0013 */
[----:B---3--:R-:W-:-:S04]  /*c3a0*/  PRMT R0, R9, 0x9910, RZ ;  /* 0x0000991009007816 */ /* 0x008fc800000000ff */
[----:B------:R-:W-:-:S05]  /*c3b0*/  ISETP.GT.AND P0, PT, R0, 0x9, PT ;  /* 0x000000090000780c */ /* 0x000fca0003f04270 */
[----:B------:R-:W-:Y:S08]  /*c3c0*/  @P1 BRA `(.L_x_17323) ;  /* 0x0000000000341947 */ /* 0x000ff00003800000 */
[----:B------:R-:W-:-:S14]  /*c3d0*/  DSETP.NAN.AND P1, PT, R2, R2, PT ;  /* 0x000000020200722a */ /* 0x000fdc0003f28000 */
        /* <DEDUP_REMOVED lines=12> */
.L_x_17323:
[----:B------:R-:W-:Y:S05]  /*c4a0*/  BSYNC B0 ;  /* 0x0000000000007941 */ /* 0x000fea0003800000 */
.L_x_17322:
        /* <DEDUP_REMOVED lines=12> */
.L_x_17327:
[----:B------:R-:W0:Y:S02]  /*c570*/  F2I.S64.F64.TRUNC R4, R4 ;  /* 0x0000000400047311 */ /* 0x000e24000030d900 */
[----:B0-----:R-:W-:-:S05]  /*c580*/  IMAD.MOV.U32 R3, RZ, RZ, R4 ;  /* 0x000000ffff037224 */ /* 0x001fca00078e0004 */
[----:B------:R4:W-:Y:S01]  /*c590*/  STG.E.U8 desc[UR36][R16.64], R3 ;  /* 0x0000000310007986 */ /* 0x0009e2000c101124 */
[----:B------:R-:W-:Y:S05]  /*c5a0*/  BRA `(.L_x_17329) ;  /* 0x0000000c00f87947 */ /* 0x000fea0003800000 */
.L_x_17326:
        /* <DEDUP_REMOVED lines=9> */
.L_x_17331:
[----:B------:R-:W0:Y:S02]  /*c640*/  F2I.F64.TRUNC R5, R4 ;  /* 0x0000000400057311 */ /* 0x000e24000030d100 */
[----:B0-----:R2:W-:Y:S01]  /*c650*/  STG.E desc[UR36][R16.64], R5 ;  /* 0x0000000510007986 */ /* 0x0015e2000c101924 */
[----:B------:R-:W-:Y:S05]  /*c660*/  BRA `(.L_x_17329) ;  /* 0x0000000c00c87947 */ /* 0x000fea0003800000 */
.L_x_17330:
[----:B------:R-:W0:Y:S02]  /*c670*/  F2I.F64.TRUNC R5, R4 ;  /* 0x0000000400057311 */ /* 0x000e24000030d100 */
[----:B0-----:R0:W-:Y:S01]  /*c680*/  STG.E.U16 desc[UR36][R16.64], R5 ;  /* 0x0000000510007986 */ /* 0x0011e2000c101524 */
[----:B------:R-:W-:Y:S05]  /*c690*/  BRA `(.L_x_17329) ;  /* 0x0000000c00bc7947 */ /* 0x000fea0003800000 */
.L_x_17325:
        /* <DEDUP_REMOVED lines=13> */
.L_x_17333:
        /* <DEDUP_REMOVED lines=8> */
.L_x_17332:
        /* <DEDUP_REMOVED lines=14> */
.L_x_17335:
        /* <DEDUP_REMOVED lines=9> */
.L_x_17334:
[----:B------:R0:W-:Y:S01]  /*c960*/  STG.E.64 desc[UR36][R16.64], R4 ;  /* 0x0000000410007986 */ /* 0x0001e2000c101b24 */
[----:B------:R-:W-:Y:S05]  /*c970*/  BRA `(.L_x_17329) ;  /* 0x0000000c00047947 */ /* 0x000fea0003800000 */
.L_x_17324:
        /* <DEDUP_REMOVED lines=12> */
.L_x_17338:
[----:B------:R-:W-:-:S05]  /*ca40*/  CS2R R6, SRZ ;  /* 0x0000000000067805 */ /* 0x000fca000001ff00 */
[----:B------:R0:W-:Y:S01]  /*ca50*/  STG.E.128 desc[UR36][R16.64], R4 ;  /* 0x0000000410007986 */ /* 0x0001e2000c101d24 */
[----:B------:R-:W-:Y:S05]  /*ca60*/  BRA `(.L_x_17329) ;  /* 0x0000000800c87947 */ /* 0x000fea0003800000 */
.L_x_17337:
        /* <DEDUP_REMOVED lines=25> */
.L_x_17342:
[----:B------:R-:W-:Y:S05]  /*cc00*/  BSYNC B0 ;  /* 0x0000000000007941 */ /* 0x000fea0003800000 */
.L_x_17341:
[----:B------:R-:W-:-:S05]  /*cc10*/  LOP3.LUT R3, R0, R3, RZ, 0xfc, !PT ;  /* 0x0000000300037212 */ /* 0x000fca00078efcff */
[----:B------:R0:W-:Y:S01]  /*cc20*/  STG.E.U8 desc[UR36][R16.64], R3 ;  /* 0x0000000310007986 */ /* 0x0001e2000c101124 */
[----:B------:R-:W-:Y:S05]  /*cc30*/  BRA `(.L_x_17329) ;  /* 0x0000000800547947 */ /* 0x000fea0003800000 */
.L_x_17340:
        /* <DEDUP_REMOVED lines=17> */
.L_x_17344:
[----:B------:R-:W-:Y:S02]  /*cd50*/  ISETP.GT.U32.AND P0, PT, R2, 0x7f800000, PT ;  /* 0x7f8000000200780c */ /* 0x000fe40003f04070 */
[----:B------:R-:W-:-:S04]  /*cd60*/  MOV R0, 0x7f ;  /* 0x0000007f00007802 */ /* 0x000fc80000000f00 */
[----:B------:R-:W-:-:S07]  /*cd70*/  SEL R0, R0, 0x7c, P0 ;  /* 0x0000007c00007807 */ /* 0x000fce0000000000 */
.L_x_17345:
[----:B------:R-:W-:Y:S05]  /*cd80*/  BSYNC B0 ;  /* 0x0000000000007941 */ /* 0x000fea0003800000 */
.L_x_17343:
[----:B------:R-:W-:-:S04]  /*cd90*/  LOP3.LUT R2, R3, 0x80000000, RZ, 0xc0, !PT ;  /* 0x8000000003027812 */ /* 0x000fc800078ec0ff */
[----:B------:R-:W-:-:S04]  /*cda0*/  SHF.R.U32.HI R3, RZ, 0x18, R2 ;  /* 0x00000018ff037819 */ /* 0x000fc80000011602 */
[----:B------:R-:W-:-:S05]  /*cdb0*/  LOP3.LUT R3, R0, R3, RZ, 0xfc, !PT ;  /* 0x0000000300037212 */ /* 0x000fca00078efcff */
[----:B------:R0:W-:Y:S01]  /*cdc0*/  STG.E.U8 desc[UR36][R16.64], R3 ;  /* 0x0000000310007986 */ /* 0x0001e2000c101124 */
[----:B------:R-:W-:Y:S05]  /*cdd0*/  BRA `(.L_x_17329) ;  /* 0x0000000400ec7947 */ /* 0x000fea0003800000 */
.L_x_17339:
        /* <DEDUP_REMOVED lines=8> */
.L_x_17336:
        /* <DEDUP_REMOVED lines=11> */
.L_x_17348:
        /* <DEDUP_REMOVED lines=21> */
.L_x_17351:
[----:B------:R-:W-:-:S04]  /*d060*/  LOP3.LUT R2, R3, 0x80000000, RZ, 0xc0, !PT ;  /* 0x8000000003027812 */ /* 0x000fc800078ec0ff */
[----:B------:R-:W-:-:S04]  /*d070*/  SHF.R.U32.HI R3, RZ, 0x18, R2 ;  /* 0x00000018ff037819 */ /* 0x000fc80000011602 */
[----:B------:R-:W-:-:S04]  /*d080*/  LOP3.LUT R0, R0, R3, RZ, 0xfc, !PT ;  /* 0x0000000300007212 */ /* 0x000fc800078efcff */
[----:B------:R-:W-:-:S07]  /*d090*/  PRMT R8, R0, 0x7610, R8 ;  /* 0x0000761000087816 */ /* 0x000fce0000000008 */
.L_x_17350:
[----:B------:R-:W-:Y:S05]  /*d0a0*/  BSYNC B0 ;  /* 0x0000000000007941 */ /* 0x000fea0003800000 */
.L_x_17349:
[----:B------:R0:W-:Y:S01]  /*d0b0*/  STG.E.U8 desc[UR36][R16.64], R8 ;  /* 0x0000000810007986 */ /* 0x0001e2000c101124 */
[----:B------:R-:W-:Y:S05]  /*d0c0*/  BRA `(.L_x_17329) ;  /* 0x0000000400307947 */ /* 0x000fea0003800000 */
.L_x_17347:
        /* <DEDUP_REMOVED lines=21> */
.L_x_17354:
[----:B------:R-:W-:-:S04]  /*d220*/  LOP3.LUT R2, R3, 0x80000000, RZ, 0xc0, !PT ;  /* 0x8000000003027812 */ /* 0x000fc800078ec0ff */
[----:B------:R-:W-:-:S04]  /*d230*/  SHF.R.U32.HI R3, RZ, 0x18, R2 ;  /* 0x00000018ff037819 */ /* 0x000fc80000011602 */
[----:B------:R-:W-:-:S04]  /*d240*/  LOP3.LUT R0, R0, R3, RZ, 0xfc, !PT ;  /* 0x0000000300007212 */ /* 0x000fc800078efcff */
[----:B------:R-:W-:-:S07]  /*d250*/  PRMT R8, R0, 0x7610, R8 ;  /* 0x0000761000087816 */ /* 0x000fce0000000008 */
.L_x_17353:
[----:B------:R-:W-:Y:S05]  /*d260*/  BSYNC B0 ;  /* 0x0000000000007941 */ /* 0x000fea0003800000 */
.L_x_17352:
[----:B------:R0:W-:Y:S01]  /*d270*/  STG.E.U8 desc[UR36][R16.64], R8 ;  /* 0x0000000810007986 */ /* 0x0001e2000c101124 */
[----:B------:R-:W-:Y:S05]  /*d280*/  BRA `(.L_x_17329) ;  /* 0x0000000000c07947 */ /* 0x000fea0003800000 */
.L_x_17346:
        /* <DEDUP_REMOVED lines=26> */
.L_x_17328:
        /* <DEDUP_REMOVED lines=16> */
.L_x_17357:
[----:B------:R-:W-:Y:S05]  /*d530*/  BRA `(.L_x_17329) ;  /* 0x0000000000147947 */ /* 0x000fea0003800000 */
.L_x_17356:
[----:B------:R-:W0:Y:S02]  /*d540*/  F2I.U64.F64.TRUNC R4, R4 ;  /* 0x0000000400047311 */ /* 0x000e24000030d800 */
[----:B0-----:R0:W-:Y:S01]  /*d550*/  STG.E.64 desc[UR36][R16.64], R4 ;  /* 0x0000000410007986 */ /* 0x0011e2000c101b24 */
[----:B------:R-:W-:Y:S05]  /*d560*/  BRA `(.L_x_17329) ;  /* 0x0000000000087947 */ /* 0x000fea0003800000 */
.L_x_17355:
[----:B------:R-:W0:Y:S02]  /*d570*/  F2I.U32.F64.TRUNC R5, R4 ;  /* 0x0000000400057311 */ /* 0x000e24000030d000 */
[----:B0-----:R0:W-:Y:S02]  /*d580*/  STG.E desc[UR36][R16.64], R5 ;  /* 0x0000000510007986 */ /* 0x0011e4000c101924 */
.L_x_17329:
[----:B------:R-:W-:-:S07]  /*d590*/  VIADD R23, R23, 0x80 ;  /* 0x0000008017177836 */ /* 0x000fce0000000000 */
.L_x_17254:
[----:B------:R-:W-:Y:S05]  /*d5a0*/  BSYNC B6 ;  /* 0x0000000000067941 */ /* 0x000fea0003800000 */
.L_x_17253:
[----:B------:R-:W-:Y:S02]  /*d5b0*/  ULDC UR4, c[0x0][0x210] ;  /* 0x0000840000047ab9 */ /* 0x000fe40000000800 */
[----:B------:R-:W-:-:S13]  /*d5c0*/  ISETP.GE.AND P0, PT, R23, UR4, PT ;  /* 0x0000000417007c0c */ /* 0x000fda000bf06270 */
[----:B------:R-:W-:Y:S05]  /*d5d0*/  @P0 EXIT ;  /* 0x000000000000094d */ /* 0x000fea0003800000 */
[----:B0--3--:R-:W0:Y:S01]  /*d5e0*/  LDC R6, c[0x0][0x218] ;  /* 0x00008600ff067b82 */ /* 0x009e220000000800 */
[----:B------:R-:W-:Y:S01]  /*d5f0*/  HFMA2.MMA R22, -RZ, RZ, 0, 0 ;  /* 0x00000000ff167435 */ /* 0x000fe200000001ff */
[----:B--2---:R-:W-:Y:S02]  /*d600*/  IMAD.MOV.U32 R0, RZ, RZ, RZ ;  /* 0x000000ffff007224 */ /* 0x004fe400078e00ff */
[----:B-1--4-:R-:W-:Y:S01]  /*d610*/  IMAD.MOV.U32 R16, RZ, RZ, RZ ;  /* 0x000000ffff107224 */ /* 0x012fe200078e00ff */
        /* <DEDUP_REMOVED lines=350> */
.L_x_17358:
        /* <DEDUP_REMOVED lines=21> */
.L_x_17362:
[----:B------:R-:W2:Y:S02]  /*ed50*/  LDG.E.U8 R2, desc[UR36][R2.64] ;  /* 0x0000002402027981 */ /* 0x000ea4000c1e1100 */
[----:B--2---:R0:W1:Y:S01]  /*ed60*/  I2F.F64.U16 R18, R2 ;  /* 0x0000000200127312 */ /* 0x0040620000101800 */
[----:B------:R-:W-:Y:S05]  /*ed70*/  BRA `(.L_x_17364) ;  /* 0x0000000c00707947 */ /* 0x000fea0003800000 */
.L_x_17361:
        /* <DEDUP_REMOVED lines=9> */
.L_x_17366:
[----:B------:R-:W2:Y:S02]  /*ee10*/  LDG.E R2, desc[UR36][R2.64] ;  /* 0x0000002402027981 */ /* 0x000ea4000c1e1900 */
[----:B--2---:R0:W1:Y:S01]  /*ee20*/  I2F.F64 R18, R2 ;  /* 0x0000000200127312 */ /* 0x0040620000201c00 */
[----:B------:R-:W-:Y:S05]  /*ee30*/  BRA `(.L_x_17364) ;  /* 0x0000000c00407947 */ /* 0x000fea0003800000 */
.L_x_17365:
[----:B------:R-:W2:Y:S02]  /*ee40*/  LDG.E.U16 R2, desc[UR36][R2.64] ;  /* 0x0000002402027981 */ /* 0x000ea4000c1e1500 */
[----:B--2---:R0:W1:Y:S01]  /*ee50*/  I2F.F64.S16 R18, R2 ;  /* 0x0000000200127312 */ /* 0x0040620000101c00 */
[----:B------:R-:W-:Y:S05]  /*ee60*/  BRA `(.L_x_17364) ;  /* 0x0000000c00347947 */ /* 0x000fea0003800000 */
.L_x_17360:
        /* <DEDUP_REMOVED lines=10> */
.L_x_17368:
[----:B------:R-:W2:Y:S02]  /*ef10*/  LDG.E.U16 R0, desc[UR36][R2.64] ;  /* 0x0000002402007981 */ /* 0x000ea4000c1e1500 */
[----:B--2---:R-:W-:-:S05]  /*ef20*/  HADD2.F32 R0, -RZ, R0.H0_H0 ;  /* 0x20000000ff007230 */ /* 0x004fca0000004100 */
[----:B------:R-:W-:-:S04]  /*ef30*/  FMUL.FTZ R0, R0, 1 ;  /* 0x3f80000000007820 */ /* 0x000fc80000410000 */
[----:B------:R0:W1:Y:S01]  /*ef40*/  F2F.F64.F32 R18, R0 ;  /* 0x0000000000127310 */ /* 0x0000620000201800 */
[----:B------:R-:W-:Y:S05]  /*ef50*/  BRA `(.L_x_17364) ;  /* 0x0000000800f87947 */ /* 0x000fea0003800000 */
.L_x_17367:
        /* <DEDUP_REMOVED lines=10> */
.L_x_17370:
[----:B------:R-:W2:Y:S02]  /*f000*/  LDG.E.U16 R2, desc[UR36][R2.64] ;  /* 0x0000002402027981 */ /* 0x000ea4000c1e1500 */
[----:B--2---:R-:W-:-:S05]  /*f010*/  HADD2.F32 R0, -RZ, R2.H0_H0 ;  /* 0x20000002ff007230 */ /* 0x004fca0000004100 */
[----:B------:R-:W-:-:S04]  /*f020*/  FMUL.FTZ R0, R0, 1 ;  /* 0x3f80000000007820 */ /* 0x000fc80000410000 */
[----:B------:R0:W1:Y:S01]  /*f030*/  F2F.F64.F32 R18, R0 ;  /* 0x0000000000127310 */ /* 0x0000620000201800 */
[----:B------:R-:W-:Y:S05]  /*f040*/  BRA `(.L_x_17364) ;  /* 0x0000000800bc7947 */ /* 0x000fea0003800000 */
.L_x_17369:
[----:B------:R0:W5:Y:S01]  /*f050*/  LDG.E.64 R18, desc[UR36][R2.64] ;  /* 0x0000002402127981 */ /* 0x000162000c1e1b00 */
[----:B------:R-:W-:Y:S05]  /*f060*/  BRA `(.L_x_17364) ;  /* 0x0000000800b47947 */ /* 0x000fea0003800000 */
.L_x_17359:
        /* <DEDUP_REMOVED lines=13> */
.L_x_17373:
[----:B------:R0:W5:Y:S01]  /*f140*/  LDG.E.64 R18, desc[UR36][R2.64] ;  /* 0x0000002402127981 */ /* 0x000162000c1e1b00 */
[----:B------:R-:W-:Y:S05]  /*f150*/  BRA `(.L_x_17364) ;  /* 0x0000000800787947 */ /* 0x000fea0003800000 */
.L_x_17372:
        /* <DEDUP_REMOVED lines=28> */
.L_x_17375:
        /* <DEDUP_REMOVED lines=15> */
.L_x_17374:
[----:B------:R-:W2:Y:S02]  /*f410*/  LDG.E.U16 R0, desc[UR36][R2.64] ;  /* 0x0000002402007981 */ /* 0x000ea4000c1e1500 */
[----:B--2---:R-:W-:-:S04]  /*f420*/  IMAD.U32 R0, R0, 0x10000, RZ ;  /* 0x0001000000007824 */ /* 0x004fc800078e00ff */
[----:B------:R-:W-:-:S04]  /*f430*/  FMUL.FTZ R0, R0, 1 ;  /* 0x3f80000000007820 */ /* 0x000fc80000410000 */
[----:B------:R4:W0:Y:S01]  /*f440*/  F2F.F64.F32 R18, R0 ;  /* 0x0000000000127310 */ /* 0x0008220000201800 */
[----:B------:R-:W-:Y:S05]  /*f450*/  BRA `(.L_x_17364) ;  /* 0x0000000400b87947 */ /* 0x000fea0003800000 */
.L_x_17371:
        /* <DEDUP_REMOVED lines=11> */
.L_x_17378:
        /* <DEDUP_REMOVED lines=21> */
.L_x_17382:
[----:B------:R-:W-:Y:S05]  /*f660*/  BSYNC B1 ;  /* 0x0000000000017941 */ /* 0x000fea0003800000 */
.L_x_17381:
[----:B------:R-:W-:Y:S01]  /*f670*/  LEA R3, R0, 0x3b800000, 0x17 ;  /* 0x3b80000000037811 */ /* 0x000fe200078eb8ff */
[----:B------:R-:W-:-:S05]  /*f680*/  IMAD.SHL.U32 R0, R2, 0x100000, RZ ;  /* 0x0010000002007824 */ /* 0x000fca00078e00ff */
[----:B------:R-:W-:-:S07]  /*f690*/  LOP3.LUT R0, R3, R0, R4, 0xfe, !PT ;  /* 0x0000000003007212 */ /* 0x000fce00078efe04 */
.L_x_17380:
[----:B------:R-:W-:Y:S05]  /*f6a0*/  BSYNC B0 ;  /* 0x0000000000007941 */ /* 0x000fea0003800000 */
.L_x_17379:
[----:B------:R-:W-:-:S04]  /*f6b0*/  FMUL.FTZ R0, R0, 1 ;  /* 0x3f80000000007820 */ /* 0x000fc80000410000 */
[----:B------:R0:W1:Y:S01]  /*f6c0*/  F2F.F64.F32 R18, R0 ;  /* 0x0000000000127310 */ /* 0x0000620000201800 */
[----:B------:R-:W-:Y:S05]  /*f6d0*/  BRA `(.L_x_17364) ;  /* 0x0000000400187947 */ /* 0x000fea0003800000 */
.L_x_17377:
        /* <DEDUP_REMOVED lines=21> */
.L_x_17386:
[----:B------:R-:W-:Y:S05]  /*f830*/  BSYNC B1 ;  /* 0x0000000000017941 */ /* 0x000fea0003800000 */
.L_x_17385:
[----:B------:R-:W-:Y:S01]  /*f840*/  LEA R3, R0, 0x37800000, 0x17 ;  /* 0x3780000000037811 */ /* 0x000fe200078eb8ff */
[----:B------:R-:W-:-:S05]  /*f850*/  IMAD.SHL.U32 R0, R2, 0x200000, RZ ;  /* 0x0020000002007824 */ /* 0x000fca00078e00ff */
[----:B------:R-:W-:-:S07]  /*f860*/  LOP3.LUT R0, R3, R0, R4, 0xfe, !PT ;  /* 0x0000000003007212 */ /* 0x000fce00078efe04 */
.L_x_17384:
[----:B------:R-:W-:Y:S05]  /*f870*/  BSYNC B0 ;  /* 0x0000000000007941 */ /* 0x000fea0003800000 */
.L_x_17383:
[----:B------:R-:W-:-:S04]  /*f880*/  FMUL.FTZ R0, R0, 1 ;  /* 0x3f80000000007820 */ /* 0x000fc80000410000 */
[----:B------:R0:W1:Y:S01]  /*f890*/  F2F.F64.F32 R18, R0 ;  /* 0x0000000000127310 */ /* 0x0000620000201800 */
[----:B------:R-:W-:Y:S05]  /*f8a0*/  BRA `(.L_x_17364) ;  /* 0x0000000000a47947 */ /* 0x000fea0003800000 */
.L_x_17376:
        /* <DEDUP_REMOVED lines=14> */
.L_x_17390:
[----:B------:R-:W-:Y:S05]  /*f990*/  BSYNC B0 ;  /* 0x0000000000007941 */ /* 0x000fea0003800000 */
.L_x_17389:
[----:B------:R-:W-:-:S04]  /*f9a0*/  FMUL.FTZ R0, R0, 1 ;  /* 0x3f80000000007820 */ /* 0x000fc80000410000 */
[----:B------:R0:W1:Y:S01]  /*f9b0*/  F2F.F64.F32 R18, R0 ;  /* 0x0000000000127310 */ /* 0x0000620000201800 */
[----:B------:R-:W-:Y:S05]  /*f9c0*/  BRA `(.L_x_17364) ;  /* 0x00000000005c7947 */ /* 0x000fea0003800000 */
.L_x_17363:
        /* <DEDUP_REMOVED lines=16> */
.L_x_17391:
[----:B------:R-:W-:Y:S01]  /*fad0*/  CS2R R18, SRZ ;  /* 0x0000000000127805 */ /* 0x000fe2000001ff00 */
[----:B------:R-:W-:Y:S06]  /*fae0*/  BRA `(.L_x_17364) ;  /* 0x0000000000147947 */ /* 0x000fec0003800000 */
.L_x_17388:
[----:B------:R-:W2:Y:S02]  /*faf0*/  LDG.E.64 R18, desc[UR36][R2.64] ;  /* 0x0000002402127981 */ /* 0x000ea4000c1e1b00 */
[----:B--2---:R-:W0:Y:S01]  /*fb00*/  I2F.F64.U64 R18, R18 ;  /* 0x0000001200127312 */ /* 0x004e220000301800 */
[----:B------:R-:W-:Y:S05]  /*fb10*/  BRA `(.L_x_17364) ;  /* 0x0000000000087947 */ /* 0x000fea0003800000 */
.L_x_17387:
[----:B------:R-:W2:Y:S02]  /*fb20*/  LDG.E R2, desc[UR36][R2.64] ;  /* 0x0000002402027981 */ /* 0x000ea4000c1e1900 */
[----:B--2---:R0:W1:Y:S02]  /*fb30*/  I2F.F64.U32 R18, R2 ;  /* 0x0000000200127312 */ /* 0x0040640000201800 */
.L_x_17364:
        /* <DEDUP_REMOVED lines=18> */
.L_x_17395:
[----:B------:R-:W4:Y:S02]  /*fc60*/  LDG.E.U8 R2, desc[UR36][R22.64] ;  /* 0x0000002416027981 */ /* 0x000f24000c1e1100 */
[----:B----4-:R-:W0:Y:S01]  /*fc70*/  I2F.F64.U16 R2, R2 ;  /* 0x0000000200027312 */ /* 0x010e220000101800 */
[----:B------:R-:W-:Y:S05]  /*fc80*/  BRA `(.L_x_17397) ;  /* 0x0000000c00707947 */ /* 0x000fea0003800000 */
.L_x_17394:
        /* <DEDUP_REMOVED lines=9> */
.L_x_17399:
[----:B------:R-:W4:Y:S02]  /*fd20*/  LDG.E R2, desc[UR36][R22.64] ;  /* 0x0000002416027981 */ /* 0x000f24000c1e1900 */
[----:B----4-:R-:W0:Y:S01]  /*fd30*/  I2F.F64 R2, R2 ;  /* 0x0000000200027312 */ /* 0x010e220000201c00 */
[----:B------:R-:W-:Y:S05]  /*fd40*/  BRA `(.L_x_17397) ;  /* 0x0000000c00407947 */ /* 0x000fea0003800000 */
.L_x_17398:
[----:B------:R-:W4:Y:S02]  /*fd50*/  LDG.E.U16 R2, desc[UR36][R22.64] ;  /* 0x0000002416027981 */ /* 0x000f24000c1e1500 */
[----:B----4-:R-:W0:Y:S01]  /*fd60*/  I2F.F64.S16 R2, R2 ;  /* 0x0000000200027312 */ /* 0x010e220000101c00 */
[----:B------:R-:W-:Y:S05]  /*fd70*/  BRA `(.L_x_17397) ;  /* 0x0000000c00347947 */ /* 0x000fea0003800000 */
.L_x_17393:
        /* <DEDUP_REMOVED lines=10> */
.L_x_17401:
[----:B------:R-:W4:Y:S02]  /*fe20*/  LDG.E.U16 R0, desc[UR36][R22.64] ;  /* 0x0000002416007981 */ /* 0x000f24000c1e1500 */
[----:B----4-:R-:W-:-:S05]  /*fe30*/  HADD2.F32 R0, -RZ, R0.H0_H0 ;  /* 0x20000000ff007230 */ /* 0x010fca0000004100 */
[----:B------:R-:W-:-:S04]  /*fe40*/  FMUL.FTZ R0, R0, 1 ;  /* 0x3f80000000007820 */ /* 0x000fc80000410000 */
[----:B------:R0:W4:Y:S01]  /*fe50*/  F2F.F64.F32 R2, R0 ;  /* 0x0000000000027310 */ /* 0x0001220000201800 */
[----:B------:R-:W-:Y:S05]  /*fe60*/  BRA `(.L_x_17397) ;  /* 0x0000000800f87947 */ /* 0x000fea0003800000 */
.L_x_17400:
        /* <DEDUP_REMOVED lines=10> */
.L_x_17403:
[----:B------:R-:W4:Y:S02]  /*ff10*/  LDG.E.U16 R22, desc[UR36][R22.64] ;  /* 0x0000002416167981 */ /* 0x000f24000c1e1500 */
[----:B----4-:R-:W-:-:S05]  /*ff20*/  HADD2.F32 R0, -RZ, R22.H0_H0 ;  /* 0x20000016ff007230 */ /* 0x010fca0000004100 */
[----:B------:R-:W-:-:S04]  /*ff30*/  FMUL.FTZ R0, R0, 1 ;  /* 0x3f80000000007820 */ /* 0x000fc80000410000 */
[----:B------:R0:W4:Y:S01]  /*ff40*/  F2F.F64.F32 R2, R0 ;  /* 0x0000000000027310 */ /* 0x0001220000201800 */
[----:B------:R-:W-:Y:S05]  /*ff50*/  BRA `(.L_x_17397) ;  /* 0x0000000800bc7947 */ /* 0x000fea0003800000 */
.L_x_17402:
[----:B------:R0:W5:Y:S01]  /*ff60*/  LDG.E.64 R2, desc[UR36][R22.64] ;  /* 0x0000002416027981 */ /* 0x000162000c1e1b00 */
[----:B------:R-:W-:Y:S05]  /*ff70*/  BRA `(.L_x_17397) ;  /* 0x0000000800b47947 */ /* 0x000fea0003800000 */
.L_x_17392:
        /* <DEDUP_REMOVED lines=13> */
.L_x_17406:
[----:B------:R0:W5:Y:S01]  /*10050*/  LDG.E.64 R2, desc[UR36][R22.64] ;  /* 0x0000002416027981 */ /* 0x000162000c1e1b00 */
[----:B------:R-:W-:Y:S05]  /*10060*/  BRA `(.L_x_17397) ;  /* 0x0000000800787947 */ /* 0x000fea0003800000 */
.L_x_17405:
        /* <DEDUP_REMOVED lines=26> */
[----:B------:R-:W4:Y:S01]  /*10210*/  F2F.F64.F32 R2, R3 ;  /* 0x0000000300027310 */ /* 0x000f220000201800 */
[----:B------:R-:W-:Y:S05]  /*10220*/  BRA `(.L_x_17397) ;  /* 0x0000000800087947 */ /* 0x000fea0003800000 */
.L_x_17408:
[----:B------:R-:W4:Y:S02]  /*10230*/  LDG.E.U8 R3, desc[UR36][R22.64] ;  /* 0x0000002416037981 */ /* 0x000f24000c1e1100 */
[----:B----4-:R-:W-:-:S05]  /*10240*/  IMAD.SHL.U32 R0, R3, 0x2000000, RZ ;  /* 0x0200000003007824 */ /* 0x010fca00078e00ff */
        /* <DEDUP_REMOVED lines=13> */
.L_x_17407:
[----:B------:R-:W4:Y:S02]  /*10320*/  LDG.E.U16 R0, desc[UR36][R22.64] ;  /* 0x0000002416007981 */ /* 0x000f24000c1e1500 */
[----:B----4-:R-:W-:-:S04]  /*10330*/  IMAD.U32 R0, R0, 0x10000, RZ ;  /* 0x0001000000007824 */ /* 0x010fc800078e00ff */
[----:B------:R-:W-:-:S04]  /*10340*/  FMUL.FTZ R0, R0, 1 ;  /* 0x3f80000000007820 */ /* 0x000fc80000410000 */
[----:B------:R0:W4:Y:S01]  /*10350*/  F2F.F64.F32 R2, R0 ;  /* 0x0000000000027310 */ /* 0x0001220000201800 */
[----:B------:R-:W-:Y:S05]  /*10360*/  BRA `(.L_x_17397) ;  /* 0x0000000400b87947 */ /* 0x000fea0003800000 */
.L_x_17404:
        /* <DEDUP_REMOVED lines=11> */
.L_x_17411:
        /* <DEDUP_REMOVED lines=12> */
[----:B--2---:R-:W-:Y:S02]  /*104e0*/  SHF.L.U32 R4, R3, 0x1f, RZ ;  /* 0x0000001f03047819 */ /* 0x004fe400000006ff */
        /* <DEDUP_REMOVED lines=8> */
.L_x_17415:
[----:B------:R-:W-:Y:S05]  /*10570*/  BSYNC B1 ;  /* 0x0000000000017941 */ /* 0x000fea0003800000 */
.L_x_17414:
[----:B------:R-:W-:Y:S01]  /*10580*/  LEA R3, R0, 0x3b800000, 0x17 ;  /* 0x3b80000000037811 */ /* 0x000fe200078eb8ff */
[----:B------:R-:W-:-:S05]  /*10590*/  IMAD.SHL.U32 R0, R2, 0x100000, RZ ;  /* 0x0010000002007824 */ /* 0x000fca00078e00ff */
[----:B------:R-:W-:-:S07]  /*105a0*/  LOP3.LUT R0, R3, R0, R4, 0xfe, !PT ;  /* 0x0000000003007212 */ /* 0x000fce00078efe04 */
.L_x_17413:
[----:B------:R-:W-:Y:S05]  /*105b0*/  BSYNC B0 ;  /* 0x0000000000007941 */ /* 0x000fea0003800000 */
.L_x_17412:
[----:B------:R-:W-:-:S04]  /*105c0*/  FMUL.FTZ R0, R0, 1 ;  /* 0x3f80000000007820 */ /* 0x000fc80000410000 */
[----:B------:R0:W4:Y:S01]  /*105d0*/  F2F.F64.F32 R2, R0 ;  /* 0x0000000000027310 */ /* 0x0001220000201800 */
[----:B------:R-:W-:Y:S05]  /*105e0*/  BRA `(.L_x_17397) ;  /* 0x0000000400187947 */ /* 0x000fea0003800000 */
.L_x_17410:
        /* <DEDUP_REMOVED lines=21> */
.L_x_17419:
[----:B------:R-:W-:Y:S05]  /*10740*/  BSYNC B1 ;  /* 0x0000000000017941 */ /* 0x000fea0003800000 */
.L_x_17418:
[----:B------:R-:W-:Y:S01]  /*10750*/  LEA R3, R0, 0x37800000, 0x17 ;  /* 0x3780000000037811 */ /* 0x000fe200078eb8ff */
[----:B------:R-:W-:-:S05]  /*10760*/  IMAD.SHL.U32 R0, R2, 0x200000, RZ ;  /* 0x0020000002007824 */ /* 0x000fca00078e00ff */
[----:B------:R-:W-:-:S07]  /*10770*/  LOP3.LUT R0, R3, R0, R4, 0xfe, !PT ;  /* 0x0000000003007212 */ /* 0x000fce00078efe04 */
.L_x_17417:
[----:B------:R-:W-:Y:S05]  /*10780*/  BSYNC B0 ;  /* 0x0000000000007941 */ /* 0x000fea0003800000 */
.L_x_17416:
[----:B------:R-:W-:-:S04]  /*10790*/  FMUL.FTZ R0, R0, 1 ;  /* 0x3f80000000007820 */ /* 0x000fc80000410000 */
[----:B------:R0:W4:Y:S01]  /*107a0*/  F2F.F64.F32 R2, R0 ;  /* 0x0000000000027310 */ /* 0x0001220000201800 */
[----:B------:R-:W-:Y:S05]  /*107b0*/  BRA `(.L_x_17397) ;  /* 0x0000000000a47947 */ /* 0x000fea0003800000 */
.L_x_17409:
        /* <DEDUP_REMOVED lines=14> */
.L_x_17423:
[----:B------:R-:W-:Y:S05]  /*108a0*/  BSYNC B0 ;  /* 0x0000000000007941 */ /* 0x000fea0003800000 */
.L_x_17422:
[----:B------:R-:W-:-:S04]  /*108b0*/  FMUL.FTZ R0, R0, 1 ;  /* 0x3f80000000007820 */ /* 0x000fc80000410000 */
[----:B------:R0:W4:Y:S01]  /*108c0*/  F2F.F64.F32 R2, R0 ;  /* 0x0000000000027310 */ /* 0x0001220000201800 */
[----:B------:R-:W-:Y:S05]  /*108d0*/  BRA `(.L_x_17397) ;  /* 0x00000000005c7947 */ /* 0x000fea0003800000 */
.L_x_17396:
[----:B------:R-:W-:Y:S01]  /*108e0*/  MOV R2, 0x0 ;  /* 0x0000000000027802 */ /* 0x000fe20000000f00 */
[----:B------:R-:W-:Y:S01]  /*108f0*/  ULDC.64 UR4, c[0x4][0x188] ;  /* 0x0100620000047ab9 */ /* 0x000fe20000000a00 */
[----:B------:R-:W-:Y:S01]  /*10900*/  ULDC.64 UR6, c[0x4][0x68] ;  /* 0x01001a0000067ab9 */ /* 0x000fe20000000a00 */
[----:B--2---:R-:W-:Y:S01]  /*10910*/  IMAD.U32 R4, RZ, RZ, UR4 ;  /* 0x00000004ff047e24 */ /* 0x004fe2000f8e00ff */
        /* <DEDUP_REMOVED lines=12> */
.L_x_17424:
[----:B------:R-:W-:Y:S01]  /*109e0*/  CS2R R2, SRZ ;  /* 0x0000000000027805 */ /* 0x000fe2000001ff00 */
[----:B------:R-:W-:Y:S06]  /*109f0*/  BRA `(.L_x_17397) ;  /* 0x0000000000147947 */ /* 0x000fec0003800000 */
.L_x_17421:
[----:B------:R-:W4:Y:S02]  /*10a00*/  LDG.E.64 R2, desc[UR36][R22.64] ;  /* 0x0000002416027981 */ /* 0x000f24000c1e1b00 */
[----:B----4-:R-:W0:Y:S01]  /*10a10*/  I2F.F64.U64 R2, R2 ;  /* 0x0000000200027312 */ /* 0x010e220000301800 */
[----:B------:R-:W-:Y:S05]  /*10a20*/  BRA `(.L_x_17397) ;  /* 0x0000000000087947 */ /* 0x000fea0003800000 */
.L_x_17420:
[----:B------:R-:W4:Y:S02]  /*10a30*/  LDG.E R2, desc[UR36][R22.64] ;  /* 0x0000002416027981 */ /* 0x000f24000c1e1900 */
[----:B----4-:R-:W0:Y:S02]  /*10a40*/  I2F.F64.U32 R2, R2 ;  /* 0x0000000200027312 */ /* 0x010e240000201800 */
.L_x_17397:
[----:B------:R-:W0:Y:S01]  /*10a50*/  LDC.U8 R9, c[0x0][0x491] ;  /* 0x00012440ff097b82 */ /* 0x000e220000000000 */
[----:B-1-3-5:R-:W-:Y:S01]  /*10a60*/  DSETP.NAN.AND P1, PT, R18, R18, PT ;  /* 0x000000121200722a */ /* 0x02afe20003f28000 */
[----:B------:R-:W-:Y:S01]  /*10a70*/  BSSY B0, `(.L_x_17425) ;  /* 0x0000013000007945 */ /* 0x000fe20003800000 */
[----:B--2---:R-:W-:Y:S02]  /*10a80*/  IMAD.MOV.U32 R4, RZ, RZ, R18 ;  /* 0x000000ffff047224 */ /* 0x004fe400078e0012 */
[----:B------:R-:W-:Y:S01]  /*10a90*/  IMAD.MOV.U32 R5, RZ, RZ, R19 ;  /* 0x000000ffff057224 */ /* 0x000fe200078e0013 */
[----:B0-----:R-:W-:-:S04]  /*10aa0*/  PRMT R0, R9, 0x9910, RZ ;  /* 0x0000991009007816 */ /* 0x001fc800000000ff */
        /* <DEDUP_REMOVED lines=15> */
.L_x_17426:
[----:B------:R-:W-:Y:S05]  /*10ba0*/  BSYNC B0 ;  /* 0x0000000000007941 */ /* 0x000fea0003800000 */
.L_x_17425:
        /* <DEDUP_REMOVED lines=12> */
.L_x_17430:
[----:B------:R-:W4:Y:S02]  /*10c70*/  F2I.S64.F64.TRUNC R4, R4 ;  /* 0x0000000400047311 */ /* 0x000f24000030d900 */
[----:B----4-:R-:W-:-:S05]  /*10c80*/  IMAD.MOV.U32 R3, RZ, RZ, R4 ;  /* 0x000000ffff037224 */ /* 0x010fca00078e0004 */
[----:B------:R-:W-:Y:S01]  /*10c90*/  STG.E.U8 desc[UR36][R16.64], R3 ;  /* 0x0000000310007986 */ /* 0x000fe2000c101124 */
[----:B------:R-:W-:Y:S05]  /*10ca0*/  EXIT ;  /* 0x000000000000794d */ /* 0x000fea0003800000 */
.L_x_17429:
        /* <DEDUP_REMOVED lines=9> */
.L_x_17433:
[----:B------:R-:W0:Y:S02]  /*10d40*/  F2I.F64.TRUNC R5, R4 ;  /* 0x0000000400057311 */ /* 0x000e24000030d100 */
[----:B0-----:R-:W-:Y:S01]  /*10d50*/  STG.E desc[UR36][R16.64], R5 ;  /* 0x0000000510007986 */ /* 0x001fe2000c101924 */
[----:B------:R-:W-:Y:S05]  /*10d60*/  EXIT ;  /* 0x000000000000794d */ /* 0x000fea0003800000 */
.L_x_17432:
[----:B------:R-:W0:Y:S02]  /*10d70*/  F2I.F64.TRUNC R5, R4 ;  /* 0x0000000400057311 */ /* 0x000e24000030d100 */
[----:B0-----:R-:W-:Y:S01]  /*10d80*/  STG.E.U16 desc[UR36][R16.64], R5 ;  /* 0x0000000510007986 */ /* 0x001fe2000c101524 */
[----:B------:R-:W-:Y:S05]  /*10d90*/  EXIT ;  /* 0x000000000000794d */ /* 0x000fea0003800000 */
.L_x_17428:
        /* <DEDUP_REMOVED lines=11> */
[----:B------:R-:W-:Y:S01]  /*10e50*/  STG.E desc[UR36][R16.64], R3 ;  /* 0x0000000310007986 */ /* 0x000fe2000c101924 */
[----:B------:R-:W-:Y:S05]  /*10e60*/  EXIT ;  /* 0x000000000000794d */ /* 0x000fea0003800000 */
.L_x_17435:
        /* <DEDUP_REMOVED lines=8> */
.L_x_17434:
        /* <DEDUP_REMOVED lines=12> */
[----:B------:R-:W-:Y:S01]  /*10fb0*/  STG.E.64 desc[UR36][R16.64], R2 ;  /* 0x0000000210007986 */ /* 0x000fe2000c101b24 */
[----:B------:R-:W-:Y:S05]  /*10fc0*/  EXIT ;  /* 0x000000000000794d */ /* 0x000fea0003800000 */
.L_x_17437:
[----:B------:R-:W-:Y:S01]  /*10fd0*/  UMOV UR4, 0xf0000000 ;  /* 0xf000000000047882 */ /* 0x000fe20000000000 */
[----:B------:R-:W-:Y:S01]  /*10fe0*/  UMOV UR5, 0x380fffff ;  /* 0x380fffff00057882 */ /* 0x000fe20000000000 */
[----:B------:R-:W0:Y:S01]  /*10ff0*/  F2F.F32.F64 R0, R4 ;  /* 0x0000000400007310 */ /* 0x000e220000301000 */
[----:B------:R-:W-:-:S14]  /*11000*/  DSETP.GEU.AND P0, PT, |R4|, UR4, PT ;  /* 0x0000000404007e2a */ /* 0x000fdc000bf0e200 */
[----:B0-----:R-:W-:-:S05]  /*11010*/  @!P0 FMUL R0, R0, 1.175494350822287508e-38 ;  /* 0x0080000000008820 */ /* 0x001fca0000400000 */
[----:B----4-:R-:W-:-:S04]  /*11020*/  F2FP.F16.F32.PACK_AB R3, RZ, R0 ;  /* 0x00000000ff03723e */ /* 0x010fc800000000ff */
[----:B------:R-:W-:-:S05]  /*11030*/  PRMT R3, R3, 0x5410, RZ ;  /* 0x0000541003037816 */ /* 0x000fca00000000ff */
[----:B------:R-:W-:Y:S01]  /*11040*/  STG.E desc[UR36][R16.64], R3 ;  /* 0x0000000310007986 */ /* 0x000fe2000c101924 */
[----:B------:R-:W-:Y:S05]  /*11050*/  EXIT ;  /* 0x000000000000794d */ /* 0x000fea0003800000 */
.L_x_17436:
[----:B------:R-:W-:Y:S01]  /*11060*/  STG.E.64 desc[UR36][R16.64], R4 ;  /* 0x0000000410007986 */ /* 0x000fe2000c101b24 */
[----:B------:R-:W-:Y:S05]  /*11070*/  EXIT ;  /* 0x000000000000794d */ /* 0x000fea0003800000 */
.L_x_17427:
        /* <DEDUP_REMOVED lines=10> */
[----:B------:R-:W-:Y:S01]  /*11120*/  STG.E.U8 desc[UR36][R16.64], R3 ;  /* 0x0000000310007986 */ /* 0x000fe2000c101124 */
[----:B------:R-:W-:Y:S05]  /*11130*/  EXIT ;  /* 0x000000000000794d */ /* 0x000fea0003800000 */
.L_x_17440:
[----:B------:R-:W-:-:S05]  /*11140*/  CS2R R6, SRZ ;  /* 0x0000000000067805 */ /* 0x000fca000001ff00 */
[----:B------:R-:W-:Y:S01]  /*11150*/  STG.E.128 desc[UR36][R16.64], R4 ;  /* 0x0000000410007986 */ /* 0x000fe2000c101d24 */
[----:B------:R-:W-:Y:S05]  /*11160*/  EXIT ;  /* 0x000000000000794d */ /* 0x000fea0003800000 */
.L_x_17439:
        /* <DEDUP_REMOVED lines=25> */
.L_x_17444:
[----:B------:R-:W-:Y:S05]  /*11300*/  BSYNC B0 ;  /* 0x0000000000007941 */ /* 0x000fea0003800000 */
.L_x_17443:
[----:B------:R-:W-:-:S05]  /*11310*/  LOP3.LUT R3, R0, R3, RZ, 0xfc, !PT ;  /* 0x0000000300037212 */ /* 0x000fca00078efcff */
[----:B------:R-:W-:Y:S01]  /*11320*/  STG.E.U8 desc[UR36][R16.64], R3 ;  /* 0x0000000310007986 */ /* 0x000fe2000c101124 */
[----:B------:R-:W-:Y:S05]  /*11330*/  EXIT ;  /* 0x000000000000794d */ /* 0x000fea0003800000 */
.L_x_17442:
        /* <DEDUP_REMOVED lines=17> */
.L_x_17446:
[----:B------:R-:W-:Y:S02]  /*11450*/  ISETP.GT.U32.AND P0, PT, R2, 0x7f800000, PT ;  /* 0x7f8000000200780c */ /* 0x000fe40003f04070 */
[----:B------:R-:W-:-:S04]  /*11460*/  MOV R0, 0x7f ;  /* 0x0000007f00007802 */ /* 0x000fc80000000f00 */
[----:B------:R-:W-:-:S07]  /*11470*/  SEL R0, R0, 0x7c, P0 ;  /* 0x0000007c00007807 */ /* 0x000fce0000000000 */
.L_x_17447:
[----:B------:R-:W-:Y:S05]  /*11480*/  BSYNC B0 ;  /* 0x0000000000007941 */ /* 0x000fea0003800000 */
.L_x_17445:
[----:B------:R-:W-:-:S04]  /*11490*/  LOP3.LUT R2, R3, 0x80000000, RZ, 0xc0, !PT ;  /* 0x8000000003027812 */ /* 0x000fc800078ec0ff */
[----:B------:R-:W-:-:S04]  /*114a0*/  SHF.R.U32.HI R3, RZ, 0x18, R2 ;  /* 0x00000018ff037819 */ /* 0x000fc80000011602 */
[----:B------:R-:W-:-:S05]  /*114b0*/  LOP3.LUT R3, R0, R3, RZ, 0xfc, !PT ;  /* 0x0000000300037212 */ /* 0x000fca00078efcff */
[----:B------:R-:W-:Y:S01]  /*114c0*/  STG.E.U8 desc[UR36][R16.64], R3 ;  /* 0x0000000310007986 */ /* 0x000fe2000c101124 */
[----:B------:R-:W-:Y:S05]  /*114d0*/  EXIT ;  /* 0x000000000000794d */ /* 0x000fea0003800000 */
.L_x_17441:
        /* <DEDUP_REMOVED lines=8> */
.L_x_17438:
        /* <DEDUP_REMOVED lines=11> */
.L_x_17450:
        /* <DEDUP_REMOVED lines=21> */
.L_x_17453:
[----:B------:R-:W-:-:S04]  /*11760*/  LOP3.LUT R2, R3, 0x80000000, RZ, 0xc0, !PT ;  /* 0x8000000003027812 */ /* 0x000fc800078ec0ff */
[----:B------:R-:W-:-:S04]  /*11770*/  SHF.R.U32.HI R3, RZ, 0x18, R2 ;  /* 0x00000018ff037819 */ /* 0x000fc80000011602 */
[----:B------:R-:W-:-:S04]  /*11780*/  LOP3.LUT R0, R0, R3, RZ, 0xfc, !PT ;  /* 0x0000000300007212 */ /* 0x000fc800078efcff */
[----:B------:R-:W-:-:S07]  /*11790*/  PRMT R8, R0, 0x7610, R8 ;  /* 0x0000761000087816 */ /* 0x000fce0000000008 */
.L_x_17452:
[----:B------:R-:W-:Y:S05]  /*117a0*/  BSYNC B0 ;  /* 0x0000000000007941 */ /* 0x000fea0003800000 */
.L_x_17451:
[----:B------:R-:W-:Y:S01]  /*117b0*/  STG.E.U8 desc[UR36][R16.64], R8 ;  /* 0x0000000810007986 */ /* 0x000fe2000c101124 */
[----:B------:R-:W-:Y:S05]  /*117c0*/  EXIT ;  /* 0x000000000000794d */ /* 0x000fea0003800000 */
.L_x_17449:
        /* <DEDUP_REMOVED lines=21> */
.L_x_17456:
[----:B------:R-:W-:-:S04]  /*11920*/  LOP3.LUT R2, R3, 0x80000000, RZ, 0xc0, !PT ;  /* 0x8000000003027812 */ /* 0x000fc800078ec0ff */
[----:B------:R-:W-:-:S04]  /*11930*/  SHF.R.U32.HI R3, RZ, 0x18, R2 ;  /* 0x00000018ff037819 */ /* 0x000fc80000011602 */
[----:B------:R-:W-:-:S04]  /*11940*/  LOP3.LUT R0, R0, R3, RZ, 0xfc, !PT ;  /* 0x0000000300007212 */ /* 0x000fc800078efcff */
[----:B------:R-:W-:-:S07]  /*11950*/  PRMT R8, R0, 0x7610, R8 ;  /* 0x0000761000087816 */ /* 0x000fce0000000008 */
.L_x_17455:
[----:B------:R-:W-:Y:S05]  /*11960*/  BSYNC B0 ;  /* 0x0000000000007941 */ /* 0x000fea0003800000 */
.L_x_17454:
[----:B------:R-:W-:Y:S01]  /*11970*/  STG.E.U8 desc[UR36][R16.64], R8 ;  /* 0x0000000810007986 */ /* 0x000fe2000c101124 */
[----:B------:R-:W-:Y:S05]  /*11980*/  EXIT ;  /* 0x000000000000794d */ /* 0x000fea0003800000 */
.L_x_17448:
        /* <DEDUP_REMOVED lines=26> */
.L_x_17431:
        /* <DEDUP_REMOVED lines=16> */
.L_x_17459:
[----:B------:R-:W-:Y:S05]  /*11c30*/  EXIT ;  /* 0x000000000000794d */ /* 0x000fea0003800000 */
.L_x_17458:
[----:B------:R-:W0:Y:S02]  /*11c40*/  F2I.U64.F64.TRUNC R4, R4 ;  /* 0x0000000400047311 */ /* 0x000e24000030d800 */
[----:B0-----:R-:W-:Y:S01]  /*11c50*/  STG.E.64 desc[UR36][R16.64], R4 ;  /* 0x0000000410007986 */ /* 0x001fe2000c101b24 */
[----:B------:R-:W-:Y:S05]  /*11c60*/  EXIT ;  /* 0x000000000000794d */ /* 0x000fea0003800000 */
.L_x_17457:
[----:B------:R-:W0:Y:S02]  /*11c70*/  F2I.U32.F64.TRUNC R5, R4 ;  /* 0x0000000400057311 */ /* 0x000e24000030d000 */
[----:B0-----:R-:W-:Y:S01]  /*11c80*/  STG.E desc[UR36][R16.64], R5 ;  /* 0x0000000510007986 */ /* 0x001fe2000c101924 */
[----:B------:R-:W-:Y:S05]  /*11c90*/  EXIT ;  /* 0x000000000000794d */ /* 0x000fea0003800000 */
.L_x_17460:
        /* <DEDUP_REMOVED lines=14> */
.L_x_42264:


//--------------------- .text._ZN2at6native27unrolled_elementwise_kernelINS0_13BinaryFunctorIdddZZZNS0_19minimum_kernel_cudaERNS_18TensorIteratorBaseEENKUlvE0_clEvENKUlvE_clEvEUlddE_EESt5arrayIPcLm3EELi4E23TrivialOffsetCalculatorILi2EjESC_ILi1EjENS0_6memory12LoadWithCastILi2EEENSF_13StoreWithCastILi1EEEEEviT_T0_T2_T3_T4_T5_ --------------------------
	.section	.text._ZN2at6native27unrolled_elementwise_kernelINS0_13BinaryFunctorIdddZZZNS0_19minimum_kernel_cudaERNS_18TensorIteratorBaseEENKUlvE0_clEvENKUlvE_clEvEUlddE_EESt5arrayIPcLm3EELi4E23TrivialOffsetCalculatorILi2EjESC_ILi1EjENS0_6memory12LoadWithCastILi2EEENSF_13StoreWithCastILi1EEEEEviT_T0_T2_T3_T4_T5_,"ax",@progbits
	.align	128
        .global         _ZN2at6native27unrolled_elementwise_kernelINS0_13BinaryFunctorIdddZZZNS0_19minimum_kernel_cudaERNS_18TensorIteratorBaseEENKUlvE0_clEvENKUlvE_clEvEUlddE_EESt5arrayIPcLm3EELi4E23TrivialOffsetCalculatorILi2EjESC_ILi1EjENS0_6memory12LoadWithCastILi2EEENSF_13StoreWithCastILi1EEEEEviT_T0_T2_T3_T4_T5_
        .type           _ZN2at6native27unrolled_elementwise_kernelINS0_13BinaryFunctorIdddZZZNS0_19minimum_kernel_cudaERNS_18TensorIteratorBaseEENKUlvE0_clEvENKUlvE_clEvEUlddE_EESt5arrayIPcLm3EELi4E23TrivialOffsetCalculatorILi2EjESC_ILi1EjENS0_6memory12LoadWithCastILi2EEENSF_13StoreWithCastILi1EEEEEviT_T0_T2_T3_T4_T5_,@function
        .size           _ZN2at6native27unrolled_elementwise_kernelINS0_13BinaryFunctorIdddZZZNS0_19minimum_kernel_cudaERNS_18TensorIteratorBaseEENKUlvE0_clEvENKUlvE_clEvEUlddE_EESt5arrayIPcLm3EELi4E23TrivialOffsetCalculatorILi2EjESC_ILi1EjENS0_6memory12LoadWithCastILi2EEENSF_13StoreWithCastILi1EEEEEviT_T0_T2_T3_T4_T5_,(.L_x_42265 - _ZN2at6native27unrolled_elementwise_kernelINS0_13BinaryFunctorIdddZZZNS0_19minimum_kernel_cudaERNS_18TensorIteratorBaseEENKUlvE0_clEvENKUlvE_clEvEUlddE_EESt5arrayIPcLm3EELi4E23TrivialOffsetCalculatorILi2EjESC_ILi1EjENS0_6memory12LoadWithCastILi2EEENSF_13StoreWithCastILi1EEEEEviT_T0_T2_T3_T4_T5_)
        .other          _ZN2at6native27unrolled_elementwise_kernelINS0_13BinaryFunctorIdddZZZNS0_19minimum_kernel_cudaERNS_18TensorIteratorBaseEENKUlvE0_clEvENKUlvE_clEvEUlddE_EESt5arrayIPcLm3EELi4E23TrivialOffsetCalculatorILi2EjESC_ILi1EjENS0_6memory12LoadWithCastILi2EEENSF_13StoreWithCastILi1EEEEEviT_T0_T2_T3_T4_T5_,@"STO_CUDA_ENTRY STV_DEFAULT"
_ZN2at6native27unrolled_elementwise_kernelINS0_13BinaryFunctorIdddZZZNS0_19minimum_kernel_cudaERNS_18TensorIteratorBaseEENKUlvE0_clEvENKUlvE_clEvEUlddE_EESt5arrayIPcLm3EELi4E23TrivialOffsetCalculatorILi2EjESC_ILi1EjENS0_6memory12LoadWithCastILi2EEENSF_13StoreWithCastILi1EEEEEviT_T0_T2_T3_T4_T5_:
.text._ZN2at6native27unrolled_elementwise_kernelINS0_13BinaryFunctorIdddZZZNS0_19minimum_kernel_cudaERNS_18TensorIteratorBaseEENKUlvE0_clEvENKUlvE_clEvEUlddE_EESt5arrayIPcLm3EELi4E23TrivialOffsetCalculatorILi2EjESC_ILi1EjENS0_6memory12LoadWithCastILi2EEENSF_13StoreWithCastILi1EEEEEviT_T0_T2_T3_T4_T5_:
        /* <DEDUP_REMOVED lines=34> */
.L_x_17466:
[----:B------:R-:W2:Y:S02]  /*0220*/  LDG.E.U8 R4, desc[UR36][R4.64] ;  /* 0x0000002404047981 */ /* 0x000ea4000c1e1100 */
[----:B--2---:R0:W1:Y:S01]  /*0230*/  I2F.F64.U16 R36, R4 ;  /* 0x0000000400247312 */ /* 0x0040620000101800 */
[----:B------:R-:W-:Y:S05]  /*0240*/  BRA `(.L_x_17468) ;  /* 0x0000000c00747947 */ /* 0x000fea0003800000 */
.L_x_17465:
        /* <DEDUP_REMOVED lines=9> */
.L_x_17470:
[----:B------:R-:W2:Y:S02]  /*02e0*/  LDG.E R4, desc[UR36][R4.64] ;  /* 0x0000002404047981 */ /* 0x000ea4000c1e1900 */
[----:B--2---:R1:W2:Y:S01]  /*02f0*/  I2F.F64 R36, R4 ;  /* 0x0000000400247312 */ /* 0x0042a20000201c00 */
[----:B------:R-:W-:Y:S05]  /*0300*/  BRA `(.L_x_17468) ;  /* 0x0000000c00447947 */ /* 0x000fea0003800000 */
.L_x_17469:
[----:B------:R-:W2:Y:S02]  /*0310*/  LDG.E.U16 R4, desc[UR36][R4.64] ;  /* 0x0000002404047981 */ /* 0x000ea4000c1e1500 */
[----:B--2---:R3:W4:Y:S01]  /*0320*/  I2F.F64.S16 R36, R4 ;  /* 0x0000000400247312 */ /* 0x0047220000101c00 */
[----:B------:R-:W-:Y:S05]  /*0330*/  BRA `(.L_x_17468) ;  /* 0x0000000c00387947 */ /* 0x000fea0003800000 */
.L_x_17464:
        /* <DEDUP_REMOVED lines=10> */
.L_x_17472:
[----:B------:R-:W2:Y:S02]  /*03e0*/  LDG.E.U16 R0, desc[UR36][R4.64] ;  /* 0x0000002404007981 */ /* 0x000ea4000c1e1500 */
[----:B--2---:R-:W-:-:S05]  /*03f0*/  HADD2.F32 R0, -RZ, R0.H0_H0 ;  /* 0x20000000ff007230 */ /* 0x004fca0000004100 */
[----:B------:R-:W-:-:S04]  /*0400*/  FMUL.FTZ R0, R0, 1 ;  /* 0x3f80000000007820 */ /* 0x000fc80000410000 */
[----:B------:R0:W1:Y:S01]  /*0410*/  F2F.F64.F32 R36, R0 ;  /* 0x0000000000247310 */ /* 0x0000620000201800 */
[----:B------:R-:W-:Y:S05]  /*0420*/  BRA `(.L_x_17468) ;  /* 0x0000000800fc7947 */ /* 0x000fea0003800000 */
.L_x_17471:
        /* <DEDUP_REMOVED lines=10> */
.L_x_17474:
[----:B------:R-:W2:Y:S02]  /*04d0*/  LDG.E.U16 R4, desc[UR36][R4.64] ;  /* 0x0000002404047981 */ /* 0x000ea4000c1e1500 */
[----:B--2---:R-:W-:-:S05]  /*04e0*/  HADD2.F32 R0, -RZ, R4.H0_H0 ;  /* 0x20000004ff007230 */ /* 0x004fca0000004100 */
[----:B------:R-:W-:-:S04]  /*04f0*/  FMUL.FTZ R0, R0, 1 ;  /* 0x3f80000000007820 */ /* 0x000fc80000410000 */
[----:B------:R0:W1:Y:S01]  /*0500*/  F2F.F64.F32 R36, R0 ;  /* 0x0000000000247310 */ /* 0x0000620000201800 */
[----:B------:R-:W-:Y:S05]  /*0510*/  BRA `(.L_x_17468) ;  /* 0x0000000800c07947 */ /* 0x000fea0003800000 */
.L_x_17473:
[----:B------:R0:W5:Y:S01]  /*0520*/  LDG.E.64 R36, desc[UR36][R4.64] ;  /* 0x0000002404247981 */ /* 0x000162000c1e1b00 */
[----:B------:R-:W-:Y:S05]  /*0530*/  BRA `(.L_x_17468) ;  /* 0x0000000800b87947 */ /* 0x000fea0003800000 */
.L_x_17463:
        /* <DEDUP_REMOVED lines=13> */
.L_x_17477:
[----:B------:R0:W5:Y:S01]  /*0610*/  LDG.E.64 R36, desc[UR36][R4.64] ;  /* 0x0000002404247981 */ /* 0x000162000c1e1b00 */
[----:B------:R-:W-:Y:S05]  /*0620*/  BRA `(.L_x_17468) ;  /* 0x00000008007c7947 */ /* 0x000fea0003800000 */
.L_x_17476:
        /* <DEDUP_REMOVED lines=28> */
.L_x_17479:
        /* <DEDUP_REMOVED lines=16> */
.L_x_17478:
[----:B------:R-:W2:Y:S02]  /*08f0*/  LDG.E.U16 R0, desc[UR36][R4.64] ;  /* 0x0000002404007981 */ /* 0x000ea4000c1e1500 */
[----:B--2---:R-:W-:-:S04]  /*0900*/  IMAD.U32 R0, R0, 0x10000, RZ ;  /* 0x0001000000007824 */ /* 0x004fc800078e00ff */
[----:B------:R-:W-:-:S04]  /*0910*/  FMUL.FTZ R0, R0, 1 ;  /* 0x3f80000000007820 */ /* 0x000fc80000410000 */
[----:B------:R0:W1:Y:S01]  /*0920*/  F2F.F64.F32 R36, R0 ;  /* 0x0000000000247310 */ /* 0x0000620000201800 */
[----:B------:R-:W-:Y:S05]  /*0930*/  BRA `(.L_x_17468) ;  /* 0x0000000400b87947 */ /* 0x000fea0003800000 */
.L_x_17475:
        /* <DEDUP_REMOVED lines=11> */
.L_x_17482:
        /* <DEDUP_REMOVED lines=21> */
.L_x_17486:
[----:B------:R-:W-:Y:S05]  /*0b40*/  BSYNC B1 ;  /* 0x0000000000017941 */ /* 0x000fea0003800000 */
.L_x_17485:
[----:B------:R-:W-:Y:S01]  /*0b50*/  LEA R5, R0, 0x3b800000, 0x17 ;  /* 0x3b80000000057811 */ /* 0x000fe200078eb8ff */
[----:B------:R-:W-:-:S05]  /*0b60*/  IMAD.SHL.U32 R0, R3, 0x100000, RZ ;  /* 0x0010000003007824 */ /* 0x000fca00078e00ff */
[----:B------:R-:W-:-:S07]  /*0b70*/  LOP3.LUT R0, R5, R0, R6, 0xfe, !PT ;  /* 0x0000000005007212 */ /* 0x000fce00078efe06 */
.L_x_17484:
[----:B------:R-:W-:Y:S05]  /*0b80*/  BSYNC B0 ;  /* 0x0000000000007941 */ /* 0x000fea0003800000 */
.L_x_17483:
[----:B------:R-:W-:-:S04]  /*0b90*/  FMUL.FTZ R0, R0, 1 ;  /* 0x3f80000000007820 */ /* 0x000fc80000410000 */
[----:B------:R0:W1:Y:S01]  /*0ba0*/  F2F.F64.F32 R36, R0 ;  /* 0x0000000000247310 */ /* 0x0000620000201800 */
[----:B------:R-:W-:Y:S05]  /*0bb0*/  BRA `(.L_x_17468) ;  /* 0x0000000400187947 */ /* 0x000fea0003800000 */
.L_x_17481:
        /* <DEDUP_REMOVED lines=21> */
.L_x_17490:
[----:B------:R-:W-:Y:S05]  /*0d10*/  BSYNC B1 ;  /* 0x0000000000017941 */ /* 0x000fea0003800000 */
.L_x_17489:
[----:B------:R-:W-:Y:S01]  /*0d20*/  LEA R5, R0, 0x37800000, 0x17 ;  /* 0x3780000000057811 */ /* 0x000fe200078eb8ff */
[----:B------:R-:W-:-:S05]  /*0d30*/  IMAD.SHL.U32 R0, R3, 0x200000, RZ ;  /* 0x0020000003007824 */ /* 0x000fca00078e00ff */
[----:B------:R-:W-:-:S07]  /*0d40*/  LOP3.LUT R0, R5, R0, R6, 0xfe, !PT ;  /* 0x0000000005007212 */ /* 0x000fce00078efe06 */
.L_x_17488:
[----:B------:R-:W-:Y:S05]  /*0d50*/  BSYNC B0 ;  /* 0x0000000000007941 */ /* 0x000fea0003800000 */
.L_x_17487:
[----:B------:R-:W-:-:S04]  /*0d60*/  FMUL.FTZ R0, R0, 1 ;  /* 0x3f80000000007820 */ /* 0x000fc80000410000 */
[----:B------:R0:W1:Y:S01]  /*0d70*/  F2F.F64.F32 R36, R0 ;  /* 0x0000000000247310 */ /* 0x0000620000201800 */
[----:B------:R-:W-:Y:S05]  /*0d80*/  BRA `(.L_x_17468) ;  /* 0x0000000000a47947 */ /* 0x000fea0003800000 */
.L_x_17480:
        /* <DEDUP_REMOVED lines=14> */
.L_x_17494:
[----:B------:R-:W-:Y:S05]  /*0e70*/  BSYNC B0 ;  /* 0x0000000000007941 */ /* 0x000fea0003800000 */
.L_x_17493:
[----:B------:R-:W-:-:S04]  /*0e80*/  FMUL.FTZ R0, R0, 1 ;  /* 0x3f80000000007820 */ /* 0x000fc80000410000 */
[----:B------:R0:W1:Y:S01]  /*0e90*/  F2F.F64.F32 R36, R0 ;  /* 0x0000000000247310 */ /* 0x0000620000201800 */
[----:B------:R-:W-:Y:S05]  /*0ea0*/  BRA `(.L_x_17468) ;  /* 0x00000000005c7947 */ /* 0x000fea0003800000 */
.L_x_17467:
        /* <DEDUP_REMOVED lines=16> */
.L_x_17495:
[----:B------:R-:W-:Y:S01]  /*0fb0*/  CS2R R36, SRZ ;  /* 0x0000000000247805 */ /* 0x000fe2000001ff00 */
[----:B------:R-:W-:Y:S06]  /*0fc0*/  BRA `(.L_x_17468) ;  /* 0x0000000000147947 */ /* 0x000fec0003800000 */
.L_x_17492:
[----:B------:R-:W2:Y:S02]  /*0fd0*/  LDG.E.64 R36, desc[UR36][R4.64] ;  /* 0x0000002404247981 */ /* 0x000ea4000c1e1b00 */
[----:B--2---:R-:W0:Y:S01]  /*0fe0*/  I2F.F64.U64 R36, R36 ;  /* 0x0000002400247312 */ /* 0x004e220000301800 */
[----:B------:R-:W-:Y:S05]  /*0ff0*/  BRA `(.L_x_17468) ;  /* 0x0000000000087947 */ /* 0x000fea0003800000 */
.L_x_17491:
[----:B------:R-:W2:Y:S02]  /*1000*/  LDG.E R4, desc[UR36][R4.64] ;  /* 0x0000002404047981 */ /* 0x000ea4000c1e1900 */
[----:B--2---:R0:W1:Y:S02]  /*1010*/  I2F.F64.U32 R36, R4 ;  /* 0x0000000400247312 */ /* 0x0040640000201800 */
.L_x_17468:
        /* <DEDUP_REMOVED lines=19> */
.L_x_17499:
[----:B------:R-:W3:Y:S02]  /*1150*/  LDG.E.U8 R4, desc[UR36][R4.64] ;  /* 0x0000002404047981 */ /* 0x000ee4000c1e1100 */
[----:B---3--:R3:W0:Y:S01]  /*1160*/  I2F.F64.U16 R26, R4 ;  /* 0x00000004001a7312 */ /* 0x0086220000101800 */
[----:B------:R-:W-:Y:S05]  /*1170*/  BRA `(.L_x_17501) ;  /* 0x0000000c00707947 */ /* 0x000fea0003800000 */
.L_x_17498:
        /* <DEDUP_REMOVED lines=9> */
.L_x_17503:
[----:B------:R-:W3:Y:S02]  /*1210*/  LDG.E R4, desc[UR36][R4.64] ;  /* 0x0000002404047981 */ /* 0x000ee4000c1e1900 */
[----:B---3--:R0:W1:Y:S01]  /*1220*/  I2F.F64 R26, R4 ;  /* 0x00000004001a7312 */ /* 0x0080620000201c00 */
[----:B------:R-:W-:Y:S05]  /*1230*/  BRA `(.L_x_17501) ;  /* 0x0000000c00407947 */ /* 0x000fea0003800000 */
.L_x_17502:
[----:B------:R-:W3:Y:S02]  /*1240*/  LDG.E.U16 R4, desc[UR36][R4.64] ;  /* 0x0000002404047981 */ /* 0x000ee4000c1e1500 */
[----:B---3--:R0:W1:Y:S01]  /*1250*/  I2F.F64.S16 R26, R4 ;  /* 0x00000004001a7312 */ /* 0x0080620000101c00 */
[----:B------:R-:W-:Y:S05]  /*1260*/  BRA `(.L_x_17501) ;  /* 0x0000000c00347947 */ /* 0x000fea0003800000 */
.L_x_17497:
        /* <DEDUP_REMOVED lines=10> */
.L_x_17505:
[----:B------:R-:W3:Y:S02]  /*1310*/  LDG.E.U16 R0, desc[UR36][R4.64] ;  /* 0x0000002404007981 */ /* 0x000ee4000c1e1500 */
[----:B---3--:R-:W-:-:S05]  /*1320*/  HADD2.F32 R0, -RZ, R0.H0_H0 ;  /* 0x20000000ff007230 */ /* 0x008fca0000004100 */
[----:B------:R-:W-:-:S04]  /*1330*/  FMUL.FTZ R0, R0, 1 ;  /* 0x3f80000000007820 */ /* 0x000fc80000410000 */
[----:B------:R0:W1:Y:S01]  /*1340*/  F2F.F64.F32 R26, R0 ;  /* 0x00000000001a7310 */ /* 0x0000620000201800 */
[----:B------:R-:W-:Y:S05]  /*1350*/  BRA `(.L_x_17501) ;  /* 0x0000000800f87947 */ /* 0x000fea0003800000 */
.L_x_17504:
        /* <DEDUP_REMOVED lines=10> */
.L_x_17507:
[----:B------:R-:W3:Y:S02]  /*1400*/  LDG.E.U16 R4, desc[UR36][R4.64] ;  /* 0x0000002404047981 */ /* 0x000ee4000c1e1500 */
[----:B---3--:R-:W-:-:S05]  /*1410*/  HADD2.F32 R0, -RZ, R4.H0_H0 ;  /* 0x20000004ff007230 */ /* 0x008fca0000004100 */
[----:B------:R-:W-:-:S04]  /*1420*/  FMUL.FTZ R0, R0, 1 ;  /* 0x3f80000000007820 */ /* 0x000fc80000410000 */
[----:B------:R0:W1:Y:S01]  /*1430*/  F2F.F64.F32 R26, R0 ;  /* 0x00000000001a7310 */ /* 0x0000620000201800 */
[----:B------:R-:W-:Y:S05]  /*1440*/  BRA `(.L_x_17501) ;  /* 0x0000000800bc7947 */ /* 0x000fea0003800000 */
.L_x_17506:
[----:B------:R0:W5:Y:S01]  /*1450*/  LDG.E.64 R26, desc[UR36][R4.64] ;  /* 0x00000024041a7981 */ /* 0x000162000c1e1b00 */
[----:B------:R-:W-:Y:S05]  /*1460*/  BRA `(.L_x_17501) ;  /* 0x0000000800b47947 */ /* 0x000fea0003800000 */
.L_x_17496:
        /* <DEDUP_REMOVED lines=13> */
.L_x_17510:
[----:B------:R0:W5:Y:S01]  /*1540*/  LDG.E.64 R26, desc[UR36][R4.64] ;  /* 0x00000024041a7981 */ /* 0x000162000c1e1b00 */
[----:B------:R-:W-:Y:S05]  /*1550*/  BRA `(.L_x_17501) ;  /* 0x0000000800787947 */ /* 0x000fea0003800000 */
.L_x_17509:
        /* <DEDUP_REMOVED lines=28> */
.L_x_17512:
        /* <DEDUP_REMOVED lines=15> */
.L_x_17511:
[----:B------:R-:W3:Y:S02]  /*1810*/  LDG.E.U16 R0, desc[UR36][R4.64] ;  /* 0x0000002404007981 */ /* 0x000ee4000c1e1500 */
[----:B---3--:R-:W-:-:S04]  /*1820*/  IMAD.U32 R0, R0, 0x10000, RZ ;  /* 0x0001000000007824 */ /* 0x008fc800078e00ff */
[----:B------:R-:W-:-:S04]  /*1830*/  FMUL.FTZ R0, R0, 1 ;  /* 0x3f80000000007820 */ /* 0x000fc80000410000 */
[----:B------:R0:W1:Y:S01]  /*1840*/  F2F.F64.F32 R26, R0 ;  /* 0x00000000001a7310 */ /* 0x0000620000201800 */
[----:B------:R-:W-:Y:S05]  /*1850*/  BRA `(.L_x_17501) ;  /* 0x0000000400b87947 */ /* 0x000fea0003800000 */
.L_x_17508:
        /* <DEDUP_REMOVED lines=11> */
.L_x_17515:
        /* <DEDUP_REMOVED lines=21> */
.L_x_17519:
[----:B------:R-:W-:Y:S05]  /*1a60*/  BSYNC B1 ;  /* 0x0000000000017941 */ /* 0x000fea0003800000 */
.L_x_17518:
[----:B------:R-:W-:Y:S01]  /*1a70*/  LEA R5, R0, 0x3b800000, 0x17 ;  /* 0x3b80000000057811 */ /* 0x000fe200078eb8ff */
[----:B------:R-:W-:-:S05]  /*1a80*/  IMAD.SHL.U32 R0, R3, 0x100000, RZ ;  /* 0x0010000003007824 */ /* 0x000fca00078e00ff */
[----:B------:R-:W-:-:S07]  /*1a90*/  LOP3.LUT R0, R5, R0, R6, 0xfe, !PT ;  /* 0x0000000005007212 */ /* 0x000fce00078efe06 */
.L_x_17517:
[----:B------:R-:W-:Y:S05]  /*1aa0*/  BSYNC B0 ;  /* 0x0000000000007941 */ /* 0x000fea0003800000 */
.L_x_17516:
[----:B------:R-:W-:-:S04]  /*1ab0*/  FMUL.FTZ R0, R0, 1 ;  /* 0x3f80000000007820 */ /* 0x000fc80000410000 */
[----:B------:R0:W1:Y:S01]  /*1ac0*/  F2F.F64.F32 R26, R0 ;  /* 0x00000000001a7310 */ /* 0x0000620000201800 */
[----:B------:R-:W-:Y:S05]  /*1ad0*/  BRA `(.L_x_17501) ;  /* 0x0000000400187947 */ /* 0x000fea0003800000 */
.L_x_17514:
        /* <DEDUP_REMOVED lines=21> */
.L_x_17523:
[----:B------:R-:W-:Y:S05]  /*1c30*/  BSYNC B1 ;  /* 0x0000000000017941 */ /* 0x000fea0003800000 */
.L_x_17522:
[----:B------:R-:W-:Y:S01]  /*1c40*/  LEA R5, R0, 0x37800000, 0x17 ;  /* 0x3780000000057811 */ /* 0x000fe200078eb8ff */
[----:B------:R-:W-:-:S05]  /*1c50*/  IMAD.SHL.U32 R0, R3, 0x200000, RZ ;  /* 0x0020000003007824 */ /* 0x000fca00078e00ff */
[----:B------:R-:W-:-:S07]  /*1c60*/  LOP3.LUT R0, R5, R0, R6, 0xfe, !PT ;  /* 0x0000000005007212 */ /* 0x000fce00078efe06 */
.L_x_17521:
[----:B------:R-:W-:Y:S05]  /*1c70*/  BSYNC B0 ;  /* 0x0000000000007941 */ /* 0x000fea0003800000 */
.L_x_17520:
[----:B------:R-:W-:-:S04]  /*1c80*/  FMUL.FTZ R0, R0, 1 ;  /* 0x3f80000000007820 */ /* 0x000fc80000410000 */
[----:B------:R0:W1:Y:S01]  /*1c90*/  F2F.F64.F32 R26, R0 ;  /* 0x00000000001a7310 */ /* 0x0000620000201800 */
[----:B------:R-:W-:Y:S05]  /*1ca0*/  BRA `(.L_x_17501) ;  /* 0x0000000000a47947 */ /* 0x000fea0003800000 */
.L_x_17513:
        /* <DEDUP_REMOVED lines=14> */
.L_x_17527:
[----:B------:R-:W-:Y:S05]  /*1d90*/  BSYNC B0 ;  /* 0x0000000000007941 */ /* 0x000fea0003800000 */
.L_x_17526:
[----:B------:R-:W-:-:S04]  /*1da0*/  FMUL.FTZ R0, R0, 1 ;  /* 0x3f80000000007820 */ /* 0x000fc80000410000 */
[----:B------:R0:W1:Y:S01]  /*1db0*/  F2F.F64.F32 R26, R0 ;  /* 0x00000000001a7310 */ /* 0x0000620000201800 */
[----:B------:R-:W-:Y:S05]  /*1dc0*/  BRA `(.L_x_17501) ;  /* 0x00000000005c7947 */ /* 0x000fea0003800000 */
.L_x_17500:
        /* <DEDUP_REMOVED lines=16> */
.L_x_17528:
[----:B------:R-:W-:Y:S01]  /*1ed0*/  CS2R R26, SRZ ;  /* 0x00000000001a7805 */ /* 0x000fe2000001ff00 */
[----:B------:R-:W-:Y:S06]  /*1ee0*/  BRA `(.L_x_17501) ;  /* 0x0000000000147947 */ /* 0x000fec0003800000 */
.L_x_17525:
[----:B------:R-:W3:Y:S02]  /*1ef0*/  LDG.E.64 R26, desc[UR36][R4.64] ;  /* 0x00000024041a7981 */ /* 0x000ee4000c1e1b00 */
[----:B---3--:R-:W0:Y:S01]  /*1f00*/  I2F.F64.U64 R26, R26 ;  /* 0x0000001a001a7312 */ /* 0x008e220000301800 */
[----:B------:R-:W-:Y:S05]  /*1f10*/  BRA `(.L_x_17501) ;  /* 0x0000000000087947 */ /* 0x000fea0003800000 */
.L_x_17524:
[----:B------:R-:W3:Y:S02]  /*1f20*/  LDG.E R4, desc[UR36][R4.64] ;  /* 0x0000002404047981 */ /* 0x000ee4000c1e1900 */
[----:B---3--:R0:W1:Y:S02]  /*1f30*/  I2F.F64.U32 R26, R4 ;  /* 0x00000004001a7312 */ /* 0x0080640000201800 */
.L_x_17501:
[----:B------:R-:W2:Y:S02]  /*1f40*/  S2R R33, SR_TID.X ;  /* 0x0000000000217919 */ /* 0x000ea40000002100 */
[----:B--2---:R-:W-:-:S07]  /*1f50*/  VIADD R33, R33, 0x80 ;  /* 0x0000008021217836 */ /* 0x004fce0000000000 */
.L_x_17462:
[----:B------:R-:W-:Y:S05]  /*1f60*/  BSYNC B6 ;  /* 0x0000000000067941 */ /* 0x000fea0003800000 */
.L_x_17461:
        /* <DEDUP_REMOVED lines=24> */
.L_x_17534:
[----:B------:R-:W2:Y:S02]  /*20f0*/  LDG.E.U8 R4, desc[UR36][R4.64] ;  /* 0x0000002404047981 */ /* 0x000ea4000c1e1100 */
[----:B--2---:R0:W2:Y:S01]  /*2100*/  I2F.F64.U16 R28, R4 ;  /* 0x00000004001c7312 */ /* 0x0040a20000101800 */
[----:B------:R-:W-:Y:S05]  /*2110*/  BRA `(.L_x_17536) ;  /* 0x0000000c00707947 */ /* 0x000fea0003800000 */
.L_x_17533:
        /* <DEDUP_REMOVED lines=9> */
.L_x_17538:
[----:B------:R-:W2:Y:S02]  /*21b0*/  LDG.E R4, desc[UR36][R4.64] ;  /* 0x0000002404047981 */ /* 0x000ea4000c1e1900 */
[----:B--2---:R0:W2:Y:S01]  /*21c0*/  I2F.F64 R28, R4 ;  /* 0x00000004001c7312 */ /* 0x0040a20000201c00 */
[----:B------:R-:W-:Y:S05]  /*21d0*/  BRA `(.L_x_17536) ;  /* 0x0000000c00407947 */ /* 0x000fea0003800000 */
.L_x_17537:
[----:B------:R-:W2:Y:S02]  /*21e0*/  LDG.E.U16 R4, desc[UR36][R4.64] ;  /* 0x0000002404047981 */ /* 0x000ea4000c1e1500 */
[----:B--2---:R0:W2:Y:S01]  /*21f0*/  I2F.F64.S16 R28, R4 ;  /* 0x00000004001c7312 */ /* 0x0040a20000101c00 */
[----:B------:R-:W-:Y:S05]  /*2200*/  BRA `(.L_x_17536) ;  /* 0x0000000c00347947 */ /* 0x000fea0003800000 */
.L_x_17532:
        /* <DEDUP_REMOVED lines=10> */
.L_x_17540:
[----:B------:R-:W2:Y:S02]  /*22b0*/  LDG.E.U16 R0, desc[UR36][R4.64] ;  /* 0x0000002404007981 */ /* 0x000ea4000c1e1500 */
[----:B--2---:R-:W-:-:S05]  /*22c0*/  HADD2.F32 R0, -RZ, R0.H0_H0 ;  /* 0x20000000ff007230 */ /* 0x004fca0000004100 */
[----:B------:R-:W-:-:S04]  /*22d0*/  FMUL.FTZ R0, R0, 1 ;  /* 0x3f80000000007820 */ /* 0x000fc80000410000 */
[----:B------:R0:W2:Y:S01]  /*22e0*/  F2F.F64.F32 R28, R0 ;  /* 0x00000000001c7310 */ /* 0x0000a20000201800 */
[----:B------:R-:W-:Y:S05]  /*22f0*/  BRA `(.L_x_17536) ;  /* 0x0000000800f87947 */ /* 0x000fea0003800000 */
.L_x_17539:
        /* <DEDUP_REMOVED lines=10> */
.L_x_17542:
[----:B------:R-:W2:Y:S02]  /*23a0*/  LDG.E.U16 R4, desc[UR36][R4.64] ;  /* 0x0000002404047981 */ /* 0x000ea4000c1e1500 */
[----:B--2---:R-:W-:-:S05]  /*23b0*/  HADD2.F32 R0, -RZ, R4.H0_H0 ;  /* 0x20000004ff007230 */ /* 0x004fca0000004100 */
[----:B------:R-:W-:-:S04]  /*23c0*/  FMUL.FTZ R0, R0, 1 ;  /* 0x3f80000000007820 */ /* 0x000fc80000410000 */
[----:B------:R0:W2:Y:S01]  /*23d0*/  F2F.F64.F32 R28, R0 ;  /* 0x00000000001c7310 */ /* 0x0000a20000201800 */
[----:B------:R-:W-:Y:S05]  /*23e0*/  BRA `(.L_x_17536) ;  /* 0x0000000800bc7947 */ /* 0x000fea0003800000 */
.L_x_17541:
[----:B------:R0:W5:Y:S01]  /*23f0*/  LDG.E.64 R28, desc[UR36][R4.64] ;  /* 0x00000024041c7981 */ /* 0x000162000c1e1b00 */
[----:B------:R-:W-:Y:S05]  /*2400*/  BRA `(.L_x_17536) ;  /* 0x0000000800b47947 */ /* 0x000fea0003800000 */
.L_x_17531:
        /* <DEDUP_REMOVED lines=13> */
.L_x_17545:
[----:B------:R0:W5:Y:S01]  /*24e0*/  LDG.E.64 R28, desc[UR36][R4.64] ;  /* 0x00000024041c7981 */ /* 0x000162000c1e1b00 */
[----:B------:R-:W-:Y:S05]  /*24f0*/  BRA `(.L_x_17536) ;  /* 0x0000000800787947 */ /* 0x000fea0003800000 */
.L_x_17544:
        /* <DEDUP_REMOVED lines=28> */
.L_x_17547:
        /* <DEDUP_REMOVED lines=15> */
.L_x_17546:
[----:B------:R-:W2:Y:S02]  /*27b0*/  LDG.E.U16 R0, desc[UR36][R4.64] ;  /* 0x0000002404007981 */ /* 0x000ea4000c1e1500 */
[----:B--2---:R-:W-:-:S04]  /*27c0*/  IMAD.U32 R0, R0, 0x10000, RZ ;  /* 0x0001000000007824 */ /* 0x004fc800078e00ff */
[----:B------:R-:W-:-:S04]  /*27d0*/  FMUL.FTZ R0, R0, 1 ;  /* 0x3f80000000007820 */ /* 0x000fc80000410000 */
[----:B------:R2:W3:Y:S01]  /*27e0*/  F2F.F64.F32 R28, R0 ;  /* 0x00000000001c7310 */ /* 0x0004e20000201800 */
[----:B------:R-:W-:Y:S05]  /*27f0*/  BRA `(.L_x_17536) ;  /* 0x0000000400b87947 */ /* 0x000fea0003800000 */
.L_x_17543:
        /* <DEDUP_REMOVED lines=11> */
.L_x_17550:
        /* <DEDUP_REMOVED lines=21> */
.L_x_17554:
[----:B------:R-:W-:Y:S05]  /*2a00*/  BSYNC B1 ;  /* 0x0000000000017941 */ /* 0x000fea0003800000 */
.L_x_17553:
[----:B------:R-:W-:Y:S01]  /*2a10*/  LEA R5, R0, 0x3b800000, 0x17 ;  /* 0x3b80000000057811 */ /* 0x000fe200078eb8ff */
[----:B------:R-:W-:-:S05]  /*2a20*/  IMAD.SHL.U32 R0, R3, 0x100000, RZ ;  /* 0x0010000003007824 */ /* 0x000fca00078e00ff */
[----:B------:R-:W-:-:S07]  /*2a30*/  LOP3.LUT R0, R5, R0, R6, 0xfe, !PT ;  /* 0x0000000005007212 */ /* 0x000fce00078efe06 */
.L_x_17552:
[----:B------:R-:W-:Y:S05]  /*2a40*/  BSYNC B0 ;  /* 0x0000000000007941 */ /* 0x000fea0003800000 */
.L_x_17551:
[----:B------:R-:W-:-:S04]  /*2a50*/  FMUL.FTZ R0, R0, 1 ;  /* 0x3f80000000007820 */ /* 0x000fc80000410000 */
[----:B------:R0:W2:Y:S01]  /*2a60*/  F2F.F64.F32 R28, R0 ;  /* 0x00000000001c7310 */ /* 0x0000a20000201800 */
[----:B------:R-:W-:Y:S05]  /*2a70*/  BRA `(.L_x_17536) ;  /* 0x0000000400187947 */ /* 0x000fea0003800000 */
.L_x_17549:
        /* <DEDUP_REMOVED lines=21> */
.L_x_17558:
[----:B------:R-:W-:Y:S05]  /*2bd0*/  BSYNC B1 ;  /* 0x0000000000017941 */ /* 0x000fea0003800000 */
.L_x_17557:
[----:B------:R-:W-:Y:S01]  /*2be0*/  LEA R5, R0, 0x37800000, 0x17 ;  /* 0x3780000000057811 */ /* 0x000fe200078eb8ff */
[----:B------:R-:W-:-:S05]  /*2bf0*/  IMAD.SHL.U32 R0, R3, 0x200000, RZ ;  /* 0x0020000003007824 */ /* 0x000fca00078e00ff */
[----:B------:R-:W-:-:S07]  /*2c00*/  LOP3.LUT R0, R5, R0, R6, 0xfe, !PT ;  /* 0x0000000005007212 */ /* 0x000fce00078efe06 */
.L_x_17556:
[----:B------:R-:W-:Y:S05]  /*2c10*/  BSYNC B0 ;  /* 0x0000000000007941 */ /* 0x000fea0003800000 */
.L_x_17555:
[----:B------:R-:W-:-:S04]  /*2c20*/  FMUL.FTZ R0, R0, 1 ;  /* 0x3f80000000007820 */ /* 0x000fc80000410000 */
[----:B------:R0:W2:Y:S01]  /*2c30*/  F2F.F64.F32 R28, R0 ;  /* 0x00000000001c7310 */ /* 0x0000a20000201800 */
[----:B------:R-:W-:Y:S05]  /*2c40*/  BRA `(.L_x_17536) ;  /* 0x0000000000a47947 */ /* 0x000fea0003800000 */
.L_x_17548:
        /* <DEDUP_REMOVED lines=14> */
.L_x_17562:
[----:B------:R-:W-:Y:S05]  /*2d30*/  BSYNC B0 ;  /* 0x0000000000007941 */ /* 0x000fea0003800000 */
.L_x_17561:
[----:B------:R-:W-:-:S04]  /*2d40*/  FMUL.FTZ R0, R0, 1 ;  /* 0x3f80000000007820 */ /* 0x000fc80000410000 */
[----:B------:R0:W2:Y:S01]  /*2d50*/  F2F.F64.F32 R28, R0 ;  /* 0x00000000001c7310 */ /* 0x0000a20000201800 */
[----:B------:R-:W-:Y:S05]  /*2d60*/  BRA `(.L_x_17536) ;  /* 0x00000000005c7947 */ /* 0x000fea0003800000 */
.L_x_17535:
        /* <DEDUP_REMOVED lines=16> */
.L_x_17563:
[----:B------:R-:W-:Y:S01]  /*2e70*/  CS2R R28, SRZ ;  /* 0x00000000001c7805 */ /* 0x000fe2000001ff00 */
[----:B------:R-:W-:Y:S06]  /*2e80*/  BRA `(.L_x_17536) ;  /* 0x0000000000147947 */ /* 0x000fec0003800000 */
.L_x_17560:
[----:B------:R-:W2:Y:S02]  /*2e90*/  LDG.E.64 R28, desc[UR36][R4.64] ;  /* 0x00000024041c7981 */ /* 0x000ea4000c1e1b00 */
[----:B--2---:R-:W0:Y:S01]  /*2ea0*/  I2F.F64.U64 R28, R28 ;  /* 0x0000001c001c7312 */ /* 0x004e220000301800 */
[----:B------:R-:W-:Y:S05]  /*2eb0*/  BRA `(.L_x_17536) ;  /* 0x0000000000087947 */ /* 0x000fea0003800000 */
.L_x_17559:
[----:B------:R-:W2:Y:S02]  /*2ec0*/  LDG.E R4, desc[UR36][R4.64] ;  /* 0x0000002404047981 */ /* 0x000ea4000c1e1900 */
[----:B--2---:R0:W2:Y:S02]  /*2ed0*/  I2F.F64.U32 R28, R4 ;  /* 0x00000004001c7312 */ /* 0x0040a40000201800 */
.L_x_17536:
        /* <DEDUP_REMOVED lines=19> */
.L_x_17567:
[----:B------:R-:W2:Y:S02]  /*3010*/  LDG.E.U8 R4, desc[UR36][R4.64] ;  /* 0x0000002404047981 */ /* 0x000ea4000c1e1100 */
[----:B--2---:R0:W2:Y:S01]  /*3020*/  I2F.F64.U16 R34, R4 ;  /* 0x0000000400227312 */ /* 0x0040a20000101800 */
[----:B------:R-:W-:Y:S05]  /*3030*/  BRA `(.L_x_17569) ;  /* 0x0000000c00707947 */ /* 0x000fea0003800000 */
.L_x_17566:
        /* <DEDUP_REMOVED lines=9> */
.L_x_17571:
[----:B------:R-:W2:Y:S02]  /*30d0*/  LDG.E R4, desc[UR36][R4.64] ;  /* 0x0000002404047981 */ /* 0x000ea4000c1e1900 */
[----:B--2---:R0:W2:Y:S01]  /*30e0*/  I2F.F64 R34, R4 ;  /* 0x0000000400227312 */ /* 0x0040a20000201c00 */
[----:B------:R-:W-:Y:S05]  /*30f0*/  BRA `(.L_x_17569) ;  /* 0x0000000c00407947 */ /* 0x000fea0003800000 */
.L_x_17570:
[----:B------:R-:W2:Y:S02]  /*3100*/  LDG.E.U16 R4, desc[UR36][R4.64] ;  /* 0x0000002404047981 */ /* 0x000ea4000c1e1500 */
[----:B--2---:R0:W2:Y:S01]  /*3110*/  I2F.F64.S16 R34, R4 ;  /* 0x0000000400227312 */ /* 0x0040a20000101c00 */
[----:B------:R-:W-:Y:S05]  /*3120*/  BRA `(.L_x_17569) ;  /* 0x0000000c00347947 */ /* 0x000fea0003800000 */
.L_x_17565:
        /* <DEDUP_REMOVED lines=10> */
.L_x_17573:
[----:B------:R-:W2:Y:S02]  /*31d0*/  LDG.E.U16 R0, desc[UR36][R4.64] ;  /* 0x0000002404007981 */ /* 0x000ea4000c1e1500 */
[----:B--2---:R-:W-:-:S05]  /*31e0*/  HADD2.F32 R0, -RZ, R0.H0_H0 ;  /* 0x20000000ff007230 */ /* 0x004fca0000004100 */
[----:B------:R-:W-:-:S04]  /*31f0*/  FMUL.FTZ R0, R0, 1 ;  /* 0x3f80000000007820 */ /* 0x000fc80000410000 */
[----:B------:R0:W2:Y:S01]  /*3200*/  F2F.F64.F32 R34, R0 ;  /* 0x0000000000227310 */ /* 0x0000a20000201800 */
[----:B------:R-:W-:Y:S05]  /*3210*/  BRA `(.L_x_17569) ;  /* 0x0000000800f87947 */ /* 0x000fea0003800000 */
.L_x_17572:
        /* <DEDUP_REMOVED lines=10> */
.L_x_17575:
[----:B------:R-:W2:Y:S02]  /*32c0*/  LDG.E.U16 R4, desc[UR36][R4.64] ;  /* 0x0000002404047981 */ /* 0x000ea4000c1e1500 */
[----:B--2---:R-:W-:-:S05]  /*32d0*/  HADD2.F32 R0, -RZ, R4.H0_H0 ;  /* 0x20000004ff007230 */ /* 0x004fca0000004100 */
[----:B------:R-:W-:-:S04]  /*32e0*/  FMUL.FTZ R0, R0, 1 ;  /* 0x3f80000000007820 */ /* 0x000fc80000410000 */
[----:B------:R0:W2:Y:S01]  /*32f0*/  F2F.F64.F32 R34, R0 ;  /* 0x0000000000227310 */ /* 0x0000a20000201800 */
[----:B------:R-:W-:Y:S05]  /*3300*/  BRA `(.L_x_17569) ;  /* 0x0000000800bc7947 */ /* 0x000fea0003800000 */
.L_x_17574:
[----:B------:R0:W5:Y:S01]  /*3310*/  LDG.E.64 R34, desc[UR36][R4.64] ;  /* 0x0000002404227981 */ /* 0x000162000c1e1b00 */
[----:B------:R-:W-:Y:S05]  /*3320*/  BRA `(.L_x_17569) ;  /* 0x0000000800b47947 */ /* 0x000fea0003800000 */
.L_x_17564:
        /* <DEDUP_REMOVED lines=13> */
.L_x_17578:
[----:B------:R0:W5:Y:S01]  /*3400*/  LDG.E.64 R34, desc[UR36][R4.64] ;  /* 0x0000002404227981 */ /* 0x000162000c1e1b00 */
[----:B------:R-:W-:Y:S05]  /*3410*/  BRA `(.L_x_17569) ;  /* 0x0000000800787947 */ /* 0x000fea0003800000 */
.L_x_17577:
        /* <DEDUP_REMOVED lines=28> */
.L_x_17580:
        /* <DEDUP_REMOVED lines=15> */
.L_x_17579:
[----:B------:R-:W2:Y:S02]  /*36d0*/  LDG.E.U16 R0, desc[UR36][R4.64] ;  /* 0x0000002404007981 */ /* 0x000ea4000c1e1500 */
[----:B--2---:R-:W-:-:S04]  /*36e0*/  IMAD.U32 R0, R0, 0x10000, RZ ;  /* 0x0001000000007824 */ /* 0x004fc800078e00ff */
[----:B------:R-:W-:-:S04]  /*36f0*/  FMUL.FTZ R0, R0, 1 ;  /* 0x3f80000000007820 */ /* 0x000fc80000410000 */
[----:B------:R0:W2:Y:S01]  /*3700*/  F2F.F64.F32 R34, R0 ;  /* 0x0000000000227310 */ /* 0x0000a20000201800 */
[----:B------:R-:W-:Y:S05]  /*3710*/  BRA `(.L_x_17569) ;  /* 0x0000000400b87947 */ /* 0x000fea0003800000 */
.L_x_17576:
        /* <DEDUP_REMOVED lines=11> */
.L_x_17583:
        /* <DEDUP_REMOVED lines=21> */
.L_x_17587:
[----:B------:R-:W-:Y:S05]  /*3920*/  BSYNC B1 ;  /* 0x0000000000017941 */ /* 0x000fea0003800000 */
.L_x_17586:
[----:B------:R-:W-:Y:S01]  /*3930*/  LEA R5, R0, 0x3b800000, 0x17 ;  /* 0x3b80000000057811 */ /* 0x000fe200078eb8ff */
[----:B------:R-:W-:-:S05]  /*3940*/  IMAD.SHL.U32 R0, R3, 0x100000, RZ ;  /* 0x0010000003007824 */ /* 0x000fca00078e00ff */
[----:B------:R-:W-:-:S07]  /*3950*/  LOP3.LUT R0, R5, R0, R6, 0xfe, !PT ;  /* 0x0000000005007212 */ /* 0x000fce00078efe06 */
.L_x_17585:
[----:B------:R-:W-:Y:S05]  /*3960*/  BSYNC B0 ;  /* 0x0000000000007941 */ /* 0x000fea0003800000 */
.L_x_17584:
[----:B------:R-:W-:-:S04]  /*3970*/  FMUL.FTZ R0, R0, 1 ;  /* 0x3f80000000007820 */ /* 0x000fc80000410000 */
[----:B------:R0:W2:Y:S01]  /*3980*/  F2F.F64.F32 R34, R0 ;  /* 0x0000000000227310 */ /* 0x0000a20000201800 */
[----:B------:R-:W-:Y:S05]  /*3990*/  BRA `(.L_x_17569) ;  /* 0x0000000400187947 */ /* 0x000fea0003800000 */
.L_x_17582:
        /* <DEDUP_REMOVED lines=21> */
.L_x_17591:
[----:B------:R-:W-:Y:S05]  /*3af0*/  BSYNC B1 ;  /* 0x0000000000017941 */ /* 0x000fea0003800000 */
.L_x_17590:
[----:B------:R-:W-:Y:S01]  /*3b00*/  LEA R5, R0, 0x37800000, 0x17 ;  /* 0x3780000000057811 */ /* 0x000fe200078eb8ff */
[----:B------:R-:W-:-:S05]  /*3b10*/  IMAD.SHL.U32 R0, R3, 0x200000, RZ ;  /* 0x0020000003007824 */ /* 0x000fca00078e00ff */
[----:B------:R-:W-:-:S07]  /*3b20*/  LOP3.LUT R0, R5, R0, R6, 0xfe, !PT ;  /* 0x0000000005007212 */ /* 0x000fce00078efe06 */
.L_x_17589:
[----:B------:R-:W-:Y:S05]  /*3b30*/  BSYNC B0 ;  /* 0x0000000000007941 */ /* 0x000fea0003800000 */
.L_x_17588:
[----:B------:R-:W-:-:S04]  /*3b40*/  FMUL.FTZ R0, R0, 1 ;  /* 0x3f80000000007820 */ /* 0x000fc80000410000 */
[----:B------:R0:W2:Y:S01]  /*3b50*/  F2F.F64.F32 R34, R0 ;  /* 0x0000000000227310 */ /* 0x0000a20000201800 */
[----:B------:R-:W-:Y:S05]  /*3b60*/  BRA `(.L_x_17569) ;  /* 0x0000000000a47947 */ /* 0x000fea0003800000 */
.L_x_17581:
        /* <DEDUP_REMOVED lines=14> */
.L_x_17595:
[----:B------:R-:W-:Y:S05]  /*3c50*/  BSYNC B0 ;  /* 0x0000000000007941 */ /* 0x000fea0003800000 */
.L_x_17594:
[----:B------:R-:W-:-:S04]  /*3c60*/  FMUL.FTZ R0, R0, 1 ;  /* 0x3f80000000007820 */ /* 0x000fc80000410000 */
[----:B------:R0:W2:Y:S01]  /*3c70*/  F2F.F64.F32 R34, R0 ;  /* 0x0000000000227310 */ /* 0x0000a20000201800 */
[----:B------:R-:W-:Y:S05]  /*3c80*/  BRA `(.L_x_17569) ;  /* 0x00000000005c7947 */ /* 0x000fea0003800000 */
.L_x_17568:
        /* <DEDUP_REMOVED lines=16> */
.L_x_17596:
[----:B------:R-:W-:Y:S01]  /*3d90*/  CS2R R34, SRZ ;  /* 0x0000000000227805 */ /* 0x000fe2000001ff00 */
[----:B------:R-:W-:Y:S06]  /*3da0*/  BRA `(.L_x_17569) ;  /* 0x0000000000147947 */ /* 0x000fec0003800000 */
.L_x_17593:
[----:B------:R-:W2:Y:S02]  /*3db0*/  LDG.E.64 R34, desc[UR36][R4.64] ;  /* 0x0000002404227981 */ /* 0x000ea4000c1e1b00 */
[----:B--2---:R-:W0:Y:S01]  /*3dc0*/  I2F.F64.U64 R34, R34 ;  /* 0x0000002200227312 */ /* 0x004e220000301800 */
[----:B------:R-:W-:Y:S05]  /*3dd0*/  BRA `(.L_x_17569) ;  /* 0x0000000000087947 */ /* 0x000fea0003800000 */
.L_x_17592:
[----:B------:R-:W2:Y:S02]  /*3de0*/  LDG.E R4, desc[UR36][R4.64] ;  /* 0x0000002404047981 */ /* 0x000ea4000c1e1900 */
[----:B--2---:R0:W2:Y:S02]  /*3df0*/  I2F.F64.U32 R34, R4 ;  /* 0x0000000400227312 */ /* 0x0040a40000201800 */
.L_x_17569:
[----:B------:R-:W-:-:S07]  /*3e00*/  VIADD R33, R33, 0x80 ;  /* 0x0000008021217836 */ /* 0x000fce0000000000 */
.L_x_17530:
[----:B------:R-:W-:Y:S05]  /*3e10*/  BSYNC B6 ;  /* 0x0000000000067941 */ /* 0x000fea0003800000 */
.L_x_17529:
        /* <DEDUP_REMOVED lines=26> */
.L_x_17602:
[----:B------:R-:W3:Y:S02]  /*3fc0*/  LDG.E.U8 R4, desc[UR36][R4.64] ;  /* 0x0000002404047981 */ /* 0x000ee4000c1e1100 */
[----:B---3--:R0:W3:Y:S01]  /*3fd0*/  I2F.F64.U16 R24, R4 ;  /* 0x0000000400187312 */ /* 0x0080e20000101800 */
[----:B------:R-:W-:Y:S05]  /*3fe0*/  BRA `(.L_x_17604) ;  /* 0x0000000c00707947 */ /* 0x000fea0003800000 */
.L_x_17601:
        /* <DEDUP_REMOVED lines=9> */
.L_x_17606:
[----:B------:R-:W3:Y:S02]  /*4080*/  LDG.E R4, desc[UR36][R4.64] ;  /* 0x0000002404047981 */ /* 0x000ee4000c1e1900 */
[----:B---3--:R0:W3:Y:S01]  /*4090*/  I2F.F64 R24, R4 ;  /* 0x0000000400187312 */ /* 0x0080e20000201c00 */
[----:B------:R-:W-:Y:S05]  /*40a0*/  BRA `(.L_x_17604) ;  /* 0x0000000c00407947 */ /* 0x000fea0003800000 */
.L_x_17605:
[----:B------:R-:W3:Y:S02]  /*40b0*/  LDG.E.U16 R4, desc[UR36][R4.64] ;  /* 0x0000002404047981 */ /* 0x000ee4000c1e1500 */
[----:B---3--:R0:W3:Y:S01]  /*40c0*/  I2F.F64.S16 R24, R4 ;  /* 0x0000000400187312 */ /* 0x0080e20000101c00 */
[----:B------:R-:W-:Y:S05]  /*40d0*/  BRA `(.L_x_17604) ;  /* 0x0000000c00347947 */ /* 0x000fea0003800000 */
.L_x_17600:
        /* <DEDUP_REMOVED lines=10> */
.L_x_17608:
[----:B------:R-:W3:Y:S02]  /*4180*/  LDG.E.U16 R0, desc[UR36][R4.64] ;  /* 0x0000002404007981 */ /* 0x000ee4000c1e1500 */
[----:B---3--:R-:W-:-:S05]  /*4190*/  HADD2.F32 R0, -RZ, R0.H0_H0 ;  /* 0x20000000ff007230 */ /* 0x008fca0000004100 */
[----:B------:R-:W-:-:S04]  /*41a0*/  FMUL.FTZ R0, R0, 1 ;  /* 0x3f80000000007820 */ /* 0x000fc80000410000 */
[----:B------:R0:W3:Y:S01]  /*41b0*/  F2F.F64.F32 R24, R0 ;  /* 0x0000000000187310 */ /* 0x0000e20000201800 */
[----:B------:R-:W-:Y:S05]  /*41c0*/  BRA `(.L_x_17604) ;  /* 0x0000000800f87947 */ /* 0x000fea0003800000 */
.L_x_17607:
        /* <DEDUP_REMOVED lines=10> */
.L_x_17610:
[----:B------:R-:W3:Y:S02]  /*4270*/  LDG.E.U16 R4, desc[UR36][R4.64] ;  /* 0x0000002404047981 */ /* 0x000ee4000c1e1500 */
[----:B---3--:R-:W-:-:S05]  /*4280*/  HADD2.F32 R0, -RZ, R4.H0_H0 ;  /* 0x20000004ff007230 */ /* 0x008fca0000004100 */
[----:B------:R-:W-:-:S04]  /*4290*/  FMUL.FTZ R0, R0, 1 ;  /* 0x3f80000000007820 */ /* 0x000fc80000410000 */
[----:B------:R0:W3:Y:S01]  /*42a0*/  F2F.F64.F32 R24, R0 ;  /* 0x0000000000187310 */ /* 0x0000e20000201800 */
[----:B------:R-:W-:Y:S05]  /*42b0*/  BRA `(.L_x_17604) ;  /* 0x0000000800bc7947 */ /* 0x000fea0003800000 */
.L_x_17609:
[----:B------:R0:W5:Y:S01]  /*42c0*/  LDG.E.64 R24, desc[UR36][R4.64] ;  /* 0x0000002404187981 */ /* 0x000162000c1e1b00 */
[----:B------:R-:W-:Y:S05]  /*42d0*/  BRA `(.L_x_17604) ;  /* 0x0000000800b47947 */ /* 0x000fea0003800000 */
.L_x_17599:
        /* <DEDUP_REMOVED lines=13> */
.L_x_17613:
[----:B------:R0:W5:Y:S01]  /*43b0*/  LDG.E.64 R24, desc[UR36][R4.64] ;  /* 0x0000002404187981 */ /* 0x000162000c1e1b00 */
[----:B------:R-:W-:Y:S05]  /*43c0*/  BRA `(.L_x_17604) ;  /* 0x0000000800787947 */ /* 0x000fea0003800000 */
.L_x_17612:
        /* <DEDUP_REMOVED lines=28> */
.L_x_17615:
        /* <DEDUP_REMOVED lines=15> */
.L_x_17614:
[----:B------:R-:W3:Y:S02]  /*4680*/  LDG.E.U16 R0, desc[UR36][R4.64] ;  /* 0x0000002404007981 */ /* 0x000ee4000c1e1500 */
[----:B---3--:R-:W-:-:S04]  /*4690*/  IMAD.U32 R0, R0, 0x10000, RZ ;  /* 0x0001000000007824 */ /* 0x008fc800078e00ff */
[----:B------:R-:W-:-:S04]  /*46a0*/  FMUL.FTZ R0, R0, 1 ;  /* 0x3f80000000007820 */ /* 0x000fc80000410000 */
[----:B------:R3:W0:Y:S01]  /*46b0*/  F2F.F64.F32 R24, R0 ;  /* 0x0000000000187310 */ /* 0x0006220000201800 */
[----:B------:R-:W-:Y:S05]  /*46c0*/  BRA `(.L_x_17604) ;  /* 0x0000000400b87947 */ /* 0x000fea0003800000 */
.L_x_17611:
        /* <DEDUP_REMOVED lines=11> */
.L_x_17618:
        /* <DEDUP_REMOVED lines=21> */
.L_x_17622:
[----:B------:R-:W-:Y:S05]  /*48d0*/  BSYNC B1 ;  /* 0x0000000000017941 */ /* 0x000fea0003800000 */
.L_x_17621:
[----:B------:R-:W-:Y:S01]  /*48e0*/  LEA R5, R0, 0x3b800000, 0x17 ;  /* 0x3b80000000057811 */ /* 0x000fe200078eb8ff */
[----:B------:R-:W-:-:S05]  /*48f0*/  IMAD.SHL.U32 R0, R3, 0x100000, RZ ;  /* 0x0010000003007824 */ /* 0x000fca00078e00ff */
[----:B------:R-:W-:-:S07]  /*4900*/  LOP3.LUT R0, R5, R0, R6, 0xfe, !PT ;  /* 0x0000000005007212 */ /* 0x000fce00078efe06 */
.L_x_17620:
[----:B------:R-:W-:Y:S05]  /*4910*/  BSYNC B0 ;  /* 0x0000000000007941 */ /* 0x000fea0003800000 */
.L_x_17619:
[----:B------:R-:W-:-:S04]  /*4920*/  FMUL.FTZ R0, R0, 1 ;  /* 0x3f80000000007820 */ /* 0x000fc80000410000 */
[----:B------:R0:W3:Y:S01]  /*4930*/  F2F.F64.F32 R24, R0 ;  /* 0x0000000000187310 */ /* 0x0000e20000201800 */
[----:B------:R-:W-:Y:S05]  /*4940*/  BRA `(.L_x_17604) ;  /* 0x0000000400187947 */ /* 0x000fea0003800000 */
.L_x_17617:
        /* <DEDUP_REMOVED lines=21> */
.L_x_17626:
[----:B------:R-:W-:Y:S05]  /*4aa0*/  BSYNC B1 ;  /* 0x0000000000017941 */ /* 0x000fea0003800000 */
.L_x_17625:
[----:B------:R-:W-:Y:S01]  /*4ab0*/  LEA R5, R0, 0x37800000, 0x17 ;  /* 0x3780000000057811 */ /* 0x000fe200078eb8ff */
[----:B------:R-:W-:-:S05]  /*4ac0*/  IMAD.SHL.U32 R0, R3, 0x200000, RZ ;  /* 0x0020000003007824 */ /* 0x000fca00078e00ff */
[----:B------:R-:W-:-:S07]  /*4ad0*/  LOP3.LUT R0, R5, R0, R6, 0xfe, !PT ;  /* 0x0000000005007212 */ /* 0x000fce00078efe06 */
.L_x_17624:
[----:B------:R-:W-:Y:S05]  /*4ae0*/  BSYNC B0 ;  /* 0x0000000000007941 */ /* 0x000fea0003800000 */
.L_x_17623:
[----:B------:R-:W-:-:S04]  /*4af0*/  FMUL.FTZ R0, R0, 1 ;  /* 0x3f80000000007820 */ /* 0x000fc80000410000 */
[----:B------:R0:W3:Y:S01]  /*4b00*/  F2F.F64.F32 R24, R0 ;  /* 0x0000000000187310 */ /* 0x0000e20000201800 */
[----:B------:R-:W-:Y:S05]  /*4b10*/  BRA `(.L_x_17604) ;  /* 0x0000000000a47947 */ /* 0x000fea0003800000 */
.L_x_17616:
        /* <DEDUP_REMOVED lines=14> */
.L_x_17630:
[----:B------:R-:W-:Y:S05]  /*4c00*/  BSYNC B0 ;  /* 0x0000000000007941 */ /* 0x000fea0003800000 */
.L_x_17629:
[----:B------:R-:W-:-:S04]  /*4c10*/  FMUL.FTZ R0, R0, 1 ;  /* 0x3f80000000007820 */ /* 0x000fc80000410000 */
[----:B------:R0:W3:Y:S01]  /*4c20*/  F2F.F64.F32 R24, R0 ;  /* 0x0000000000187310 */ /* 0x0000e20000201800 */
[----:B------:R-:W-:Y:S05]  /*4c30*/  BRA `(.L_x_17604) ;  /* 0x00000000005c7947 */ /* 0x000fea0003800000 */
.L_x_17603:
        /* <DEDUP_REMOVED lines=16> */
.L_x_17631:
[----:B------:R-:W-:Y:S01]  /*4d40*/  CS2R R24, SRZ ;  /* 0x0000000000187805 */ /* 0x000fe2000001ff00 */
[----:B------:R-:W-:Y:S06]  /*4d50*/  BRA `(.L_x_17604) ;  /* 0x0000000000147947 */ /* 0x000fec0003800000 */
.L_x_17628:
[----:B------:R-:W3:Y:S02]  /*4d60*/  LDG.E.64 R24, desc[UR36][R4.64] ;  /* 0x0000002404187981 */ /* 0x000ee4000c1e1b00 */
[----:B---3--:R-:W0:Y:S01]  /*4d70*/  I2F.F64.U64 R24, R24 ;  /* 0x0000001800187312 */ /* 0x008e220000301800 */
[----:B------:R-:W-:Y:S05]  /*4d80*/  BRA `(.L_x_17604) ;  /* 0x0000000000087947 */ /* 0x000fea0003800000 */
.L_x_17627:
[----:B------:R-:W3:Y:S02]  /*4d90*/  LDG.E R4, desc[UR36][R4.64] ;  /* 0x0000002404047981 */ /* 0x000ee4000c1e1900 */
[----:B---3--:R0:W3:Y:S02]  /*4da0*/  I2F.F64.U32 R24, R4 ;  /* 0x0000000400187312 */ /* 0x0080e40000201800 */
.L_x_17604:
        /* <DEDUP_REMOVED lines=19> */
.L_x_17635:
[----:B------:R-:W3:Y:S02]  /*4ee0*/  LDG.E.U8 R4, desc[UR36][R4.64] ;  /* 0x0000002404047981 */ /* 0x000ee4000c1e1100 */
[----:B---3--:R0:W3:Y:S01]  /*4ef0*/  I2F.F64.U16 R30, R4 ;  /* 0x00000004001e7312 */ /* 0x0080e20000101800 */
[----:B------:R-:W-:Y:S05]  /*4f00*/  BRA `(.L_x_17637) ;  /* 0x0000000c00707947 */ /* 0x000fea0003800000 */
.L_x_17634:
        /* <DEDUP_REMOVED lines=9> */
.L_x_17639:
[----:B------:R-:W3:Y:S02]  /*4fa0*/  LDG.E R4, desc[UR36][R4.64] ;  /* 0x0000002404047981 */ /* 0x000ee4000c1e1900 */
[----:B---3--:R0:W3:Y:S01]  /*4fb0*/  I2F.F64 R30, R4 ;  /* 0x00000004001e7312 */ /* 0x0080e20000201c00 */
[----:B------:R-:W-:Y:S05]  /*4fc0*/  BRA `(.L_x_17637) ;  /* 0x0000000c00407947 */ /* 0x000fea0003800000 */
.L_x_17638:
[----:B------:R-:W3:Y:S02]  /*4fd0*/  LDG.E.U16 R4, desc[UR36][R4.64] ;  /* 0x0000002404047981 */ /* 0x000ee4000c1e1500 */
[----:B---3--:R0:W3:Y:S01]  /*4fe0*/  I2F.F64.S16 R30, R4 ;  /* 0x00000004001e7312 */ /* 0x0080e20000101c00 */
[----:B------:R-:W-:Y:S05]  /*4ff0*/  BRA `(.L_x_17637) ;  /* 0x0000000c00347947 */ /* 0x000fea0003800000 */
.L_x_17633:
        /* <DEDUP_REMOVED lines=10> */
.L_x_17641:
[----:B------:R-:W3:Y:S02]  /*50a0*/  LDG.E.U16 R0, desc[UR36][R4.64] ;  /* 0x0000002404007981 */ /* 0x000ee4000c1e1500 */
[----:B---3--:R-:W-:-:S05]  /*50b0*/  HADD2.F32 R0, -RZ, R0.H0_H0 ;  /* 0x20000000ff007230 */ /* 0x008fca0000004100 */
[----:B------:R-:W-:-:S04]  /*50c0*/  FMUL.FTZ R0, R0, 1 ;  /* 0x3f80000000007820 */ /* 0x000fc80000410000 */
[----:B------:R0:W3:Y:S01]  /*50d0*/  F2F.F64.F32 R30, R0 ;  /* 0x00000000001e7310 */ /* 0x0000e20000201800 */
[----:B------:R-:W-:Y:S05]  /*50e0*/  BRA `(.L_x_17637) ;  /* 0x0000000800f87947 */ /* 0x000fea0003800000 */
.L_x_17640:
        /* <DEDUP_REMOVED lines=10> */
.L_x_17643:
[----:B------:R-:W3:Y:S02]  /*5190*/  LDG.E.U16 R4, desc[UR36][R4.64] ;  /* 0x0000002404047981 */ /* 0x000ee4000c1e1500 */
[----:B---3--:R-:W-:-:S05]  /*51a0*/  HADD2.F32 R0, -RZ, R4.H0_H0 ;  /* 0x20000004ff007230 */ /* 0x008fca0000004100 */
[----:B------:R-:W-:-:S04]  /*51b0*/  FMUL.FTZ R0, R0, 1 ;  /* 0x3f80000000007820 */ /* 0x000fc80000410000 */
[----:B------:R0:W3:Y:S01]  /*51c0*/  F2F.F64.F32 R30, R0 ;  /* 0x00000000001e7310 */ /* 0x0000e20000201800 */
[----:B------:R-:W-:Y:S05]  /*51d0*/  BRA `(.L_x_17637) ;  /* 0x0000000800bc7947 */ /* 0x000fea0003800000 */
.L_x_17642:
[----:B------:R0:W5:Y:S01]  /*51e0*/  LDG.E.64 R30, desc[UR36][R4.64] ;  /* 0x00000024041e7981 */ /* 0x000162000c1e1b00 */
[----:B------:R-:W-:Y:S05]  /*51f0*/  BRA `(.L_x_17637) ;  /* 0x0000000800b47947 */ /* 0x000fea0003800000 */
.L_x_17632:
        /* <DEDUP_REMOVED lines=13> */
.L_x_17646:
[----:B------:R0:W5:Y:S01]  /*52d0*/  LDG.E.64 R30, desc[UR36][R4.64] ;  /* 0x00000024041e7981 */ /* 0x000162000c1e1b00 */
[----:B------:R-:W-:Y:S05]  /*52e0*/  BRA `(.L_x_17637) ;  /* 0x0000000800787947 */ /* 0x000fea0003800000 */
.L_x_17645:
        /* <DEDUP_REMOVED lines=28> */
.L_x_17648:
        /* <DEDUP_REMOVED lines=15> */
.L_x_17647:
[----:B------:R-:W3:Y:S02]  /*55a0*/  LDG.E.U16 R0, desc[UR36][R4.64] ;  /* 0x0000002404007981 */ /* 0x000ee4000c1e1500 */
[----:B---3--:R-:W-:-:S04]  /*55b0*/  IMAD.U32 R0, R0, 0x10000, RZ ;  /* 0x0001000000007824 */ /* 0x008fc800078e00ff */
[----:B------:R-:W-:-:S04]  /*55c0*/  FMUL.FTZ R0, R0, 1 ;  /* 0x3f80000000007820 */ /* 0x000fc80000410000 */
[----:B------:R0:W3:Y:S01]  /*55d0*/  F2F.F64.F32 R30, R0 ;  /* 0x00000000001e7310 */ /* 0x0000e20000201800 */
[----:B------:R-:W-:Y:S05]  /*55e0*/  BRA `(.L_x_17637) ;  /* 0x0000000400b87947 */ /* 0x000fea0003800000 */
.L_x_17644:
        /* <DEDUP_REMOVED lines=11> */
.L_x_17651:
        /* <DEDUP_REMOVED lines=21> */
.L_x_17655:
[----:B------:R-:W-:Y:S05]  /*57f0*/  BSYNC B1 ;  /* 0x0000000000017941 */ /* 0x000fea0003800000 */
.L_x_17654:
[----:B------:R-:W-:Y:S01]  /*5800*/  LEA R5, R0, 0x3b800000, 0x17 ;  /* 0x3b80000000057811 */ /* 0x000fe200078eb8ff */
[----:B------:R-:W-:-:S05]  /*5810*/  IMAD.SHL.U32 R0, R3, 0x100000, RZ ;  /* 0x0010000003007824 */ /* 0x000fca00078e00ff */
[----:B------:R-:W-:-:S07]  /*5820*/  LOP3.LUT R0, R5, R0, R6, 0xfe, !PT ;  /* 0x0000000005007212 */ /* 0x000fce00078efe06 */
.L_x_17653:
[----:B------:R-:W-:Y:S05]  /*5830*/  BSYNC B0 ;  /* 0x0000000000007941 */ /* 0x000fea0003800000 */
.L_x_17652:
[----:B------:R-:W-:-:S04]  /*5840*/  FMUL.FTZ R0, R0, 1 ;  /* 0x3f80000000007820 */ /* 0x000fc80000410000 */
[----:B------:R0:W3:Y:S01]  /*5850*/  F2F.F64.F32 R30, R0 ;  /* 0x00000000001e7310 */ /* 0x0000e20000201800 */
[----:B------:R-:W-:Y:S05]  /*5860*/  BRA `(.L_x_17637) ;  /* 0x0000000400187947 */ /* 0x000fea0003800000 */
.L_x_17650:
        /* <DEDUP_REMOVED lines=21> */
.L_x_17659:
[----:B------:R-:W-:Y:S05]  /*59c0*/  BSYNC B1 ;  /* 0x0000000000017941 */ /* 0x000fea0003800000 */
.L_x_17658:
[----:B------:R-:W-:Y:S01]  /*59d0*/  LEA R5, R0, 0x37800000, 0x17 ;  /* 0x3780000000057811 */ /* 0x000fe200078eb8ff */
[----:B------:R-:W-:-:S05]  /*59e0*/  IMAD.SHL.U32 R0, R3, 0x200000, RZ ;  /* 0x0020000003007824 */ /* 0x000fca00078e00ff */
[----:B------:R-:W-:-:S07]  /*59f0*/  LOP3.LUT R0, R5, R0, R6, 0xfe, !PT ;  /* 0x0000000005007212 */ /* 0x000fce00078efe06 */
.L_x_17657:
[----:B------:R-:W-:Y:S05]  /*5a00*/  BSYNC B0 ;  /* 0x0000000000007941 */ /* 0x000fea0003800000 */
.L_x_17656:
[----:B------:R-:W-:-:S04]  /*5a10*/  FMUL.FTZ R0, R0, 1 ;  /* 0x3f80000000007820 */ /* 0x000fc80000410000 */
[----:B------:R0:W3:Y:S01]  /*5a20*/  F2F.F64.F32 R30, R0 ;  /* 0x00000000001e7310 */ /* 0x0000e20000201800 */
[----:B------:R-:W-:Y:S05]  /*5a30*/  BRA `(.L_x_17637) ;  /* 0x0000000000a47947 */ /* 0x000fea0003800000 */
.L_x_17649:
        /* <DEDUP_REMOVED lines=14> */
.L_x_17663:
[----:B------:R-:W-:Y:S05]  /*5b20*/  BSYNC B0 ;  /* 0x0000000000007941 */ /* 0x000fea0003800000 */
.L_x_17662:
[----:B------:R-:W-:-:S04]  /*5b30*/  FMUL.FTZ R0, R0, 1 ;  /* 0x3f80000000007820 */ /* 0x000fc80000410000 */
[----:B------:R0:W3:Y:S01]  /*5b40*/  F2F.F64.F32 R30, R0 ;  /* 0x00000000001e7310 */ /* 0x0000e20000201800 */
[----:B------:R-:W-:Y:S05]  /*5b50*/  BRA `(.L_x_17637) ;  /* 0x00000000005c7947 */ /* 0x000fea0003800000 */
.L_x_17636:
        /* <DEDUP_REMOVED lines=16> */
.L_x_17664:
[----:B------:R-:W-:Y:S01]  /*5c60*/  CS2R R30, SRZ ;  /* 0x00000000001e7805 */ /* 0x000fe2000001ff00 */
[----:B------:R-:W-:Y:S06]  /*5c70*/  BRA `(.L_x_17637) ;  /* 0x0000000000147947 */ /* 0x000fec0003800000 */
.L_x_17661:
[----:B------:R-:W3:Y:S02]  /*5c80*/  LDG.E.64 R30, desc[UR36][R4.64] ;  /* 0x00000024041e7981 */ /* 0x000ee4000c1e1b00 */
[----:B---3--:R-:W0:Y:S01]  /*5c90*/  I2F.F64.U64 R30, R30 ;  /* 0x0000001e001e7312 */ /* 0x008e220000301800 */
[----:B------:R-:W-:Y:S05]  /*5ca0*/  BRA `(.L_x_17637) ;  /* 0x0000000000087947 */ /* 0x000fea0003800000 */
.L_x_17660:
[----:B------:R-:W3:Y:S02]  /*5cb0*/  LDG.E R4, desc[UR36][R4.64] ;  /* 0x0000002404047981 */ /* 0x000ee4000c1e1900 */
[----:B---3--:R0:W3:Y:S02]  /*5cc0*/  I2F.F64.U32 R30, R4 ;  /* 0x00000004001e7312 */ /* 0x0080e40000201800 */
.L_x_17637:
[----:B------:R-:W-:-:S07]  /*5cd0*/  VIADD R33, R33, 0x80 ;  /* 0x0000008021217836 */ /* 0x000fce0000000000 */
.L_x_17598:
[----:B------:R-:W-:Y:S05]  /*5ce0*/  BSYNC B6 ;  /* 0x0000000000067941 */ /* 0x000fea0003800000 */
.L_x_17597:
        /* <DEDUP_REMOVED lines=24> */
.L_x_17670:
[----:B------:R-:W3:Y:S02]  /*5e70*/  LDG.E.U8 R4, desc[UR36][R4.64] ;  /* 0x0000002404047981 */ /* 0x000ee4000c1e1100 */
[----:B---3--:R0:W3:Y:S01]  /*5e80*/  I2F.F64.U16 R16, R4 ;  /* 0x0000000400107312 */ /* 0x0080e20000101800 */
[----:B------:R-:W-:Y:S05]  /*5e90*/  BRA `(.L_x_17672) ;  /* 0x0000000c00707947 */ /* 0x000fea0003800000 */
.L_x_17669:
        /* <DEDUP_REMOVED lines=9> */
.L_x_17674:
[----:B------:R-:W3:Y:S02]  /*5f30*/  LDG.E R4, desc[UR36][R4.64] ;  /* 0x0000002404047981 */ /* 0x000ee4000c1e1900 */
[----:B---3--:R0:W3:Y:S01]  /*5f40*/  I2F.F64 R16, R4 ;  /* 0x0000000400107312 */ /* 0x0080e20000201c00 */
[----:B------:R-:W-:Y:S05]  /*5f50*/  BRA `(.L_x_17672) ;  /* 0x0000000c00407947 */ /* 0x000fea0003800000 */
.L_x_17673:
[----:B------:R-:W3:Y:S02]  /*5f60*/  LDG.E.U16 R4, desc[UR36][R4.64] ;  /* 0x0000002404047981 */ /* 0x000ee4000c1e1500 */
[----:B---3--:R0:W3:Y:S01]  /*5f70*/  I2F.F64.S16 R16, R4 ;  /* 0x0000000400107312 */ /* 0x0080e20000101c00 */
[----:B------:R-:W-:Y:S05]  /*5f80*/  BRA `(.L_x_17672) ;  /* 0x0000000c00347947 */ /* 0x000fea0003800000 */
.L_x_17668:
        /* <DEDUP_REMOVED lines=10> */
.L_x_17676:
[----:B------:R-:W3:Y:S02]  /*6030*/  LDG.E.U16 R0, desc[UR36][R4.64] ;  /* 0x0000002404007981 */ /* 0x000ee4000c1e1500 */
[----:B---3--:R-:W-:-:S05]  /*6040*/  HADD2.F32 R0, -RZ, R0.H0_H0 ;  /* 0x20000000ff007230 */ /* 0x008fca0000004100 */
[----:B------:R-:W-:-:S04]  /*6050*/  FMUL.FTZ R0, R0, 1 ;  /* 0x3f80000000007820 */ /* 0x000fc80000410000 */
[----:B------:R0:W3:Y:S01]  /*6060*/  F2F.F64.F32 R16, R0 ;  /* 0x0000000000107310 */ /* 0x0000e20000201800 */
[----:B------:R-:W-:Y:S05]  /*6070*/  BRA `(.L_x_17672) ;  /* 0x0000000800f87947 */ /* 0x000fea0003800000 */
.L_x_17675:
        /* <DEDUP_REMOVED lines=10> */
.L_x_17678:
[----:B------:R-:W3:Y:S02]  /*6120*/  LDG.E.U16 R4, desc[UR36][R4.64] ;  /* 0x0000002404047981 */ /* 0x000ee4000c1e1500 */
[----:B---3--:R-:W-:-:S05]  /*6130*/  HADD2.F32 R0, -RZ, R4.H0_H0 ;  /* 0x20000004ff007230 */ /* 0x008fca0000004100 */
[----:B------:R-:W-:-:S04]  /*6140*/  FMUL.FTZ R0, R0, 1 ;  /* 0x3f80000000007820 */ /* 0x000fc80000410000 */
[----:B------:R0:W3:Y:S01]  /*6150*/  F2F.F64.F32 R16, R0 ;  /* 0x0000000000107310 */ /* 0x0000e20000201800 */
[----:B------:R-:W-:Y:S05]  /*6160*/  BRA `(.L_x_17672) ;  /* 0x0000000800bc7947 */ /* 0x000fea0003800000 */
.L_x_17677:
[----:B------:R0:W5:Y:S01]  /*6170*/  LDG.E.64 R16, desc[UR36][R4.64] ;  /* 0x0000002404107981 */ /* 0x000162000c1e1b00 */
[----:B------:R-:W-:Y:S05]  /*6180*/  BRA `(.L_x_17672) ;  /* 0x0000000800b47947 */ /* 0x000fea0003800000 */
.L_x_17667:
        /* <DEDUP_REMOVED lines=13> */
.L_x_17681:
[----:B------:R0:W5:Y:S01]  /*6260*/  LDG.E.64 R16, desc[UR36][R4.64] ;  /* 0x0000002404107981 */ /* 0x000162000c1e1b00 */
[----:B------:R-:W-:Y:S05]  /*6270*/  BRA `(.L_x_17672) ;  /* 0x0000000800787947 */ /* 0x000fea0003800000 */
.L_x_17680:
        /* <DEDUP_REMOVED lines=28> */
.L_x_17683:
        /* <DEDUP_REMOVED lines=15> */
.L_x_17682:
[----:B------:R-:W3:Y:S02]  /*6530*/  LDG.E.U16 R0, desc[UR36][R4.64] ;  /* 0x0000002404007981 */ /* 0x000ee4000c1e1500 */
[----:B---3--:R-:W-:-:S04]  /*6540*/  IMAD.U32 R0, R0, 0x10000, RZ ;  /* 0x0001000000007824 */ /* 0x008fc800078e00ff */
[----:B------:R-:W-:-:S04]  /*6550*/  FMUL.FTZ R0, R0, 1 ;  /* 0x3f80000000007820 */ /* 0x000fc80000410000 */
[----:B------:R0:W3:Y:S01]  /*6560*/  F2F.F64.F32 R16, R0 ;  /* 0x0000000000107310 */ /* 0x0000e20000201800 */
[----:B------:R-:W-:Y:S05]  /*6570*/  BRA `(.L_x_17672) ;  /* 0x0000000400b87947 */ /* 0x000fea0003800000 */
.L_x_17679:
        /* <DEDUP_REMOVED lines=11> */
.L_x_17686:
        /* <DEDUP_REMOVED lines=21> */
.L_x_17690:
[----:B------:R-:W-:Y:S05]  /*6780*/  BSYNC B1 ;  /* 0x0000000000017941 */ /* 0x000fea0003800000 */
.L_x_17689:
[----:B------:R-:W-:Y:S01]  /*6790*/  LEA R5, R0, 0x3b800000, 0x17 ;  /* 0x3b80000000057811 */ /* 0x000fe200078eb8ff */
[----:B------:R-:W-:-:S05]  /*67a0*/  IMAD.SHL.U32 R0, R3, 0x100000, RZ ;  /* 0x0010000003007824 */ /* 0x000fca00078e00ff */
[----:B------:R-:W-:-:S07]  /*67b0*/  LOP3.LUT R0, R5, R0, R6, 0xfe, !PT ;  /* 0x0000000005007212 */ /* 0x000fce00078efe06 */
.L_x_17688:
[----:B------:R-:W-:Y:S05]  /*67c0*/  BSYNC B0 ;  /* 0x0000000000007941 */ /* 0x000fea0003800000 */
.L_x_17687:
[----:B------:R-:W-:-:S04]  /*67d0*/  FMUL.FTZ R0, R0, 1 ;  /* 0x3f80000000007820 */ /* 0x000fc80000410000 */
[----:B------:R0:W3:Y:S01]  /*67e0*/  F2F.F64.F32 R16, R0 ;  /* 0x0000000000107310 */ /* 0x0000e20000201800 */
[----:B------:R-:W-:Y:S05]  /*67f0*/  BRA `(.L_x_17672) ;  /* 0x0000000400187947 */ /* 0x000fea0003800000 */
.L_x_17685:
        /* <DEDUP_REMOVED lines=21> */
.L_x_17694:
[----:B------:R-:W-:Y:S05]  /*6950*/  BSYNC B1 ;  /* 0x0000000000017941 */ /* 0x000fea0003800000 */
.L_x_17693:
[----:B------:R-:W-:Y:S01]  /*6960*/  LEA R5, R0, 0x37800000, 0x17 ;  /* 0x3780000000057811 */ /* 0x000fe200078eb8ff */
[----:B------:R-:W-:-:S05]  /*6970*/  IMAD.SHL.U32 R0, R3, 0x200000, RZ ;  /* 0x0020000003007824 */ /* 0x000fca00078e00ff */
[----:B------:R-:W-:-:S07]  /*6980*/  LOP3.LUT R0, R5, R0, R6, 0xfe, !PT ;  /* 0x0000000005007212 */ /* 0x000fce00078efe06 */
.L_x_17692:
[----:B------:R-:W-:Y:S05]  /*6990*/  BSYNC B0 ;  /* 0x0000000000007941 */ /* 0x000fea0003800000 */
.L_x_17691:
[----:B------:R-:W-:-:S04]  /*69a0*/  FMUL.FTZ R0, R0, 1 ;  /* 0x3f80000000007820 */ /* 0x000fc80000410000 */
[----:B------:R0:W3:Y:S01]  /*69b0*/  F2F.F64.F32 R16, R0 ;  /* 0x0000000000107310 */ /* 0x0000e20000201800 */
[----:B------:R-:W-:Y:S05]  /*69c0*/  BRA `(.L_x_17672) ;  /* 0x0000000000a47947 */ /* 0x000fea0003800000 */
.L_x_17684:
        /* <DEDUP_REMOVED lines=14> */
.L_x_17698:
[----:B------:R-:W-:Y:S05]  /*6ab0*/  BSYNC B0 ;  /* 0x0000000000007941 */ /* 0x000fea0003800000 */
.L_x_17697:
[----:B------:R-:W-:-:S04]  /*6ac0*/  FMUL.FTZ R0, R0, 1 ;  /* 0x3f80000000007820 */ /* 0x000fc80000410000 */
[----:B------:R0:W3:Y:S01]  /*6ad0*/  F2F.F64.F32 R16, R0 ;  /* 0x0000000000107310 */ /* 0x0000e20000201800 */
[----:B------:R-:W-:Y:S05]  /*6ae0*/  BRA `(.L_x_17672) ;  /* 0x00000000005c7947 */ /* 0x000fea0003800000 */
.L_x_17671:
        /* <DEDUP_REMOVED lines=16> */
.L_x_17699:
[----:B------:R-:W-:Y:S01]  /*6bf0*/  CS2R R16, SRZ ;  /* 0x0000000000107805 */ /* 0x000fe2000001ff00 */
[----:B------:R-:W-:Y:S06]  /*6c00*/  BRA `(.L_x_17672) ;  /* 0x0000000000147947 */ /* 0x000fec0003800000 */
.L_x_17696:
[----:B------:R-:W3:Y:S02]  /*6c10*/  LDG.E.64 R16, desc[UR36][R4.64] ;  /* 0x0000002404107981 */ /* 0x000ee4000c1e1b00 */
[----:B---3--:R-:W0:Y:S01]  /*6c20*/  I2F.F64.U64 R16, R16 ;  /* 0x0000001000107312 */ /* 0x008e220000301800 */
[----:B------:R-:W-:Y:S05]  /*6c30*/  BRA `(.L_x_17672) ;  /* 0x0000000000087947 */ /* 0x000fea0003800000 */
.L_x_17695:
[----:B------:R-:W3:Y:S02]  /*6c40*/  LDG.E R4, desc[UR36][R4.64] ;  /* 0x0000002404047981 */ /* 0x000ee4000c1e1900 */
[----:B---3--:R0:W3:Y:S02]  /*6c50*/  I2F.F64.U32 R16, R4 ;  /* 0x0000000400107312 */ /* 0x0080e40000201800 */
.L_x_17672:
        /* <DEDUP_REMOVED lines=20> */
.L_x_17703:
[----:B------:R-:W2:Y:S02]  /*6da0*/  LDG.E.U8 R4, desc[UR36][R4.64] ;  /* 0x0000002404047981 */ /* 0x000ea4000c1e1100 */
[----:B--2---:R0:W1:Y:S01]  /*6db0*/  I2F.F64.U16 R18, R4 ;  /* 0x0000000400127312 */ /* 0x0040620000101800 */
[----:B------:R-:W-:Y:S05]  /*6dc0*/  BRA `(.L_x_17666) ;  /* 0x0000000c006c7947 */ /* 0x000fea0003800000 */
.L_x_17702:
        /* <DEDUP_REMOVED lines=9> */
.L_x_17706:
[----:B------:R-:W2:Y:S02]  /*6e60*/  LDG.E R4, desc[UR36][R4.64] ;  /* 0x0000002404047981 */ /* 0x000ea4000c1e1900 */
[----:B--2---:R0:W1:Y:S01]  /*6e70*/  I2F.F64 R18, R4 ;  /* 0x0000000400127312 */ /* 0x0040620000201c00 */
[----:B------:R-:W-:Y:S05]  /*6e80*/  BRA `(.L_x_17666) ;  /* 0x0000000c003c7947 */ /* 0x000fea0003800000 */
.L_x_17705:
[----:B------:R-:W2:Y:S02]  /*6e90*/  LDG.E.U16 R4, desc[UR36][R4.64] ;  /* 0x0000002404047981 */ /* 0x000ea4000c1e1500 */
[----:B--2---:R0:W1:Y:S01]  /*6ea0*/  I2F.F64.S16 R18, R4 ;  /* 0x0000000400127312 */ /* 0x0040620000101c00 */
[----:B------:R-:W-:Y:S05]  /*6eb0*/  BRA `(.L_x_17666) ;  /* 0x0000000c00307947 */ /* 0x000fea0003800000 */
.L_x_17701:
        /* <DEDUP_REMOVED lines=10> */
.L_x_17708:
[----:B------:R-:W2:Y:S02]  /*6f60*/  LDG.E.U16 R0, desc[UR36][R4.64] ;  /* 0x0000002404007981 */ /* 0x000ea4000c1e1500 */
[----:B--2---:R-:W-:-:S05]  /*6f70*/  HADD2.F32 R0, -RZ, R0.H0_H0 ;  /* 0x20000000ff007230 */ /* 0x004fca0000004100 */
[----:B------:R-:W-:-:S04]  /*6f80*/  FMUL.FTZ R0, R0, 1 ;  /* 0x3f80000000007820 */ /* 0x000fc80000410000 */
[----:B------:R0:W1:Y:S01]  /*6f90*/  F2F.F64.F32 R18, R0 ;  /* 0x0000000000127310 */ /* 0x0000620000201800 */
[----:B------:R-:W-:Y:S05]  /*6fa0*/  BRA `(.L_x_17666) ;  /* 0x0000000800f47947 */ /* 0x000fea0003800000 */
.L_x_17707:
        /* <DEDUP_REMOVED lines=10> */
.L_x_17710:
[----:B------:R-:W2:Y:S02]  /*7050*/  LDG.E.U16 R4, desc[UR36][R4.64] ;  /* 0x0000002404047981 */ /* 0x000ea4000c1e1500 */
[----:B--2---:R-:W-:-:S05]  /*7060*/  HADD2.F32 R0, -RZ, R4.H0_H0 ;  /* 0x20000004ff007230 */ /* 0x004fca0000004100 */
[----:B------:R-:W-:-:S04]  /*7070*/  FMUL.FTZ R0, R0, 1 ;  /* 0x3f80000000007820 */ /* 0x000fc80000410000 */
[----:B------:R0:W1:Y:S01]  /*7080*/  F2F.F64.F32 R18, R0 ;  /* 0x0000000000127310 */ /* 0x0000620000201800 */
[----:B------:R-:W-:Y:S05]  /*7090*/  BRA `(.L_x_17666) ;  /* 0x0000000800b87947 */ /* 0x000fea0003800000 */
.L_x_17709:
[----:B------:R0:W5:Y:S01]  /*70a0*/  LDG.E.64 R18, desc[UR36][R4.64] ;  /* 0x0000002404127981 */ /* 0x000162000c1e1b00 */
[----:B------:R-:W-:Y:S05]  /*70b0*/  BRA `(.L_x_17666) ;  /* 0x0000000800b07947 */ /* 0x000fea0003800000 */
.L_x_17700:
        /* <DEDUP_REMOVED lines=13> */
.L_x_17713:
[----:B------:R0:W5:Y:S01]  /*7190*/  LDG.E.64 R18, desc[UR36][R4.64] ;  /* 0x0000002404127981 */ /* 0x000162000c1e1b00 */
[----:B------:R-:W-:Y:S05]  /*71a0*/  BRA `(.L_x_17666) ;  /* 0x0000000800747947 */ /* 0x000fea0003800000 */
.L_x_17712:
        /* <DEDUP_REMOVED lines=28> */
.L_x_17715:
        /* <DEDUP_REMOVED lines=15> */
.L_x_17714:
[----:B------:R-:W2:Y:S02]  /*7460*/  LDG.E.U16 R0, desc[UR36][R4.64] ;  /* 0x0000002404007981 */ /* 0x000ea4000c1e1500 */
[----:B--2---:R-:W-:-:S04]  /*7470*/  IMAD.U32 R0, R0, 0x10000, RZ ;  /* 0x0001000000007824 */ /* 0x004fc800078e00ff */
[----:B------:R-:W-:-:S04]  /*7480*/  FMUL.FTZ R0, R0, 1 ;  /* 0x3f80000000007820 */ /* 0x000fc80000410000 */
[----:B------:R0:W1:Y:S01]  /*7490*/  F2F.F64.F32 R18, R0 ;  /* 0x0000000000127310 */ /* 0x0000620000201800 */
[----:B------:R-:W-:Y:S05]  /*74a0*/  BRA `(.L_x_17666) ;  /* 0x0000000400b47947 */ /* 0x000fea0003800000 */
.L_x_17711:
        /* <DEDUP_REMOVED lines=11> */
.L_x_17718:
        /* <DEDUP_REMOVED lines=21> */
.L_x_17722:
[----:B------:R-:W-:Y:S05]  /*76b0*/  BSYNC B1 ;  /* 0x0000000000017941 */ /* 0x000fea0003800000 */
.L_x_17721:
[----:B------:R-:W-:Y:S01]  /*76c0*/  LEA R5, R0, 0x3b800000, 0x17 ;  /* 0x3b80000000057811 */ /* 0x000fe200078eb8ff */
[----:B------:R-:W-:-:S05]  /*76d0*/  IMAD.SHL.U32 R0, R3, 0x100000, RZ ;  /* 0x0010000003007824 */ /* 0x000fca00078e00ff */
[----:B------:R-:W-:-:S07]  /*76e0*/  LOP3.LUT R0, R5, R0, R6, 0xfe, !PT ;  /* 0x0000000005007212 */ /* 0x000fce00078efe06 */
.L_x_17720:
[----:B------:R-:W-:Y:S05]  /*76f0*/  BSYNC B0 ;  /* 0x0000000000007941 */ /* 0x000fea0003800000 */
.L_x_17719:
[----:B------:R-:W-:-:S04]  /*7700*/  FMUL.FTZ R0, R0, 1 ;  /* 0x3f80000000007820 */ /* 0x000fc80000410000 */
[----:B------:R0:W1:Y:S01]  /*7710*/  F2F.F64.F32 R18, R0 ;  /* 0x0000000000127310 */ /* 0x0000620000201800 */
[----:B------:R-:W-:Y:S05]  /*7720*/  BRA `(.L_x_17666) ;  /* 0x0000000400147947 */ /* 0x000fea0003800000 */
.L_x_17717:
        /* <DEDUP_REMOVED lines=21> */
.L_x_17726:
[----:B------:R-:W-:Y:S05]  /*7880*/  BSYNC B1 ;  /* 0x0000000000017941 */ /* 0x000fea0003800000 */
.L_x_17725:
[----:B------:R-:W-:Y:S01]  /*7890*/  LEA R5, R0, 0x37800000, 0x17 ;  /* 0x3780000000057811 */ /* 0x000fe200078eb8ff */
[----:B------:R-:W-:-:S05]  /*78a0*/  IMAD.SHL.U32 R0, R3, 0x200000, RZ ;  /* 0x0020000003007824 */ /* 0x000fca00078e00ff */
[----:B------:R-:W-:-:S07]  /*78b0*/  LOP3.LUT R0, R5, R0, R6, 0xfe, !PT ;  /* 0x0000000005007212 */ /* 0x000fce00078efe06 */
.L_x_17724:
[----:B------:R-:W-:Y:S05]  /*78c0*/  BSYNC B0 ;  /* 0x0000000000007941 */ /* 0x000fea0003800000 */
.L_x_17723:
[----:B------:R-:W-:-:S04]  /*78d0*/  FMUL.FTZ R0, R0, 1 ;  /* 0x3f80000000007820 */ /* 0x000fc80000410000 */
[----:B------:R0:W1:Y:S01]  /*78e0*/  F2F.F64.F32 R18, R0 ;  /* 0x0000000000127310 */ /* 0x0000620000201800 */
[----:B------:R-:W-:Y:S05]  /*78f0*/  BRA `(.L_x_17666) ;  /* 0x0000000000a07947 */ /* 0x000fea0003800000 */
.L_x_17716:
        /* <DEDUP_REMOVED lines=14> */
.L_x_17730:
[----:B------:R-:W-:Y:S05]  /*79e0*/  BSYNC B0 ;  /* 0x0000000000007941 */ /* 0x000fea0003800000 */
.L_x_17729:
[----:B------:R-:W-:-:S04]  /*79f0*/  FMUL.FTZ R0, R0, 1 ;  /* 0x3f80000000007820 */ /* 0x000fc80000410000 */
[----:B------:R0:W1:Y:S01]  /*7a00*/  F2F.F64.F32 R18, R0 ;  /* 0x0000000000127310 */ /* 0x0000620000201800 */
[----:B------:R-:W-:Y:S05]  /*7a10*/  BRA `(.L_x_17666) ;  /* 0x0000000000587947 */ /* 0x000fea0003800000 */
.L_x_17704:
        /* <DEDUP_REMOVED lines=16> */
.L_x_17731:
[----:B------:R-:W-:Y:S05]  /*7b20*/  BRA `(.L_x_17666) ;  /* 0x0000000000147947 */ /* 0x000fea0003800000 */
.L_x_17728:
[----:B------:R-:W2:Y:S02]  /*7b30*/  LDG.E.64 R18, desc[UR36][R4.64] ;  /* 0x0000002404127981 */ /* 0x000ea4000c1e1b00 */
[----:B--2---:R-:W0:Y:S01]  /*7b40*/  I2F.F64.U64 R18, R18 ;  /* 0x0000001200127312 */ /* 0x004e220000301800 */
[----:B------:R-:W-:Y:S05]  /*7b50*/  BRA `(.L_x_17666) ;  /* 0x0000000000087947 */ /* 0x000fea0003800000 */
.L_x_17727:
[----:B------:R-:W2:Y:S02]  /*7b60*/  LDG.E R4, desc[UR36][R4.64] ;  /* 0x0000002404047981 */ /* 0x000ea4000c1e1900 */
[----:B--2---:R0:W1:Y:S02]  /*7b70*/  I2F.F64.U32 R18, R4 ;  /* 0x0000000400127312 */ /* 0x0040640000201800 */
.L_x_17666:
[----:B------:R-:W-:Y:S05]  /*7b80*/  BSYNC B6 ;  /* 0x0000000000067941 */ /* 0x000fea0003800000 */
.L_x_17665:
[----:B------:R-:W2:Y:S01]  /*7b90*/  S2R R33, SR_TID.X ;  /* 0x0000000000217919 */ /* 0x000ea20000002100 */
[----:B------:R-:W-:Y:S01]  /*7ba0*/  BSSY B0, `(.L_x_17732) ;  /* 0x0000014000007945 */ /* 0x000fe20003800000 */
[----:B--2---:R-:W-:-:S13]  /*7bb0*/  ISETP.GE.AND P0, PT, R33, R2, PT ;  /* 0x000000022100720c */ /* 0x004fda0003f06270 */
[----:B------:R-:W-:Y:S05]  /*7bc0*/  @P0 BRA `(.L_x_17733) ;  /* 0x0000000000440947 */ /* 0x000fea0003800000 */
[----:B----45:R-:W-:Y:S01]  /*7bd0*/  DSETP.NAN.AND P1, PT, R36, R36, PT ;  /* 0x000000242400722a */ /* 0x030fe20003f28000 */
[----:B0--3--:R-:W-:Y:S02]  /*7be0*/  IMAD.MOV.U32 R4, RZ, RZ, R36 ;  /* 0x000000ffff047224 */ /* 0x009fe400078e0024 */
[----:B------:R-:W-:-:S11]  /*7bf0*/  IMAD.MOV.U32 R5, RZ, RZ, R37 ;  /* 0x000000ffff057224 */ /* 0x000fd600078e0025 */
[----:B------:R-:W-:Y:S05]  /*7c00*/  @P1 BRA `(.L_x_17733) ;  /* 0x0000000000341947 */ /* 0x000fea0003800000 */
[----:B-1----:R-:W-:Y:S01]  /*7c10*/  DSETP.NAN.AND P1, PT, R26, R26, PT ;  /* 0x0000001a1a00722a */ /* 0x002fe20003f28000 */
[----:B------:R-:W-:Y:S02]  /*7c20*/  IMAD.MOV.U32 R4, RZ, RZ, R26 ;  /* 0x000000ffff047224 */ /* 0x000fe400078e001a */
[----:B------:R-:W-:-:S11]  /*7c30*/  IMAD.MOV.U32 R5, RZ, RZ, R27 ;  /* 0x000000ffff057224 */ /* 0x000fd600078e001b */
[----:B------:R-:W-:Y:S01]  /*7c40*/  @!P1 DSETP.MIN.AND P2, P3, R26, R36, PT ;  /* 0x000000241a00922a */ /* 0x000fe20003b40000 */
[----:B------:R-:W-:Y:S02]  /*7c50*/  @!P1 IMAD.MOV.U32 R3, RZ, RZ, R36 ;  /* 0x000000ffff039224 */ /* 0x000fe400078e0024 */
[----:B------:R-:W-:-:S05]  /*7c60*/  @!P1 IMAD.MOV.U32 R0, RZ, RZ, R26 ;  /* 0x000000ffff009224 */ /* 0x000fca00078e001a */
[----:B------:R-:W-:Y:S01]  /*7c70*/  @!P1 SEL R3, R0, R3, P2 ;  /* 0x0000000300039207 */ /* 0x000fe20001000000 */
[----:B------:R-:W-:-:S04]  /*7c80*/  @!P1 IMAD.MOV.U32 R0, RZ, RZ, R27 ;  /* 0x000000ffff009224 */ /* 0x000fc800078e001b */
[----:B------:R-:W-:Y:S01]  /*7c90*/  @!P1 IMAD.MOV.U32 R4, RZ, RZ, R3 ;  /* 0x000000ffff049224 */ /* 0x000fe200078e0003 */
[----:B------:R-:W-:Y:S02]  /*7ca0*/  @!P1 FSEL R0, R0, R37, P2 ;  /* 0x0000002500009208 */ /* 0x000fe40001000000 */
[----:B------:R-:W-:-:S04]  /*7cb0*/  @!P1 LOP3.LUT R37, R37, 0x80000, RZ, 0xfc, !PT ;  /* 0x0008000025259812 */ /* 0x000fc800078efcff */
[----:B------:R-:W-:-:S05]  /*7cc0*/  @!P1 SEL R0, R37, R0, P3 ;  /* 0x0000000025009207 */ /* 0x000fca0001800000 */
[----:B------:R-:W-:-:S07]  /*7cd0*/  @!P1 IMAD.MOV.U32 R5, RZ, RZ, R0 ;  /* 0x000000ffff059224 */ /* 0x000fce00078e0000 */
.L_x_17733:
[----:B------:R-:W-:Y:S05]  /*7ce0*/  BSYNC B0 ;  /* 0x0000000000007941 */ /* 0x000fea0003800000 */
.L_x_17732:
[----:B------:R-:W2:Y:S01]  /*7cf0*/  LDC.U8 R23, c[0x0][0x240] ;  /* 0x00009000ff177b82 */ /* 0x000ea20000000000 */
[C---:B01---5:R-:W-:Y:S01]  /*7d00*/  VIADD R27, R33.reuse, 0x80 ;  /* 0x00000080211b7836 */ /* 0x063fe20000000000 */
[----:B------:R-:W-:Y:S01]  /*7d10*/  BSSY B0, `(.L_x_17734) ;  /* 0x0000016000007945 */ /* 0x000fe20003800000 */
[----:B------:R-:W-:-:S03]  /*7d20*/  VIADD R3, R33, 0x100 ;  /* 0x0000010021037836 */ /* 0x000fc60000000000 */
[-C--:B------:R-:W-:Y:S02]  /*7d30*/  ISETP.GE.AND P3, PT, R27, R2.reuse, PT ;  /* 0x000000021b00720c */ /* 0x080fe40003f66270 */
[----:B------:R-:W-:Y:S01]  /*7d40*/  ISETP.GE.AND P2, PT, R3, R2, PT ;  /* 0x000000020300720c */ /* 0x000fe20003f46270 */
[----:B------:R-:W-:-:S05]  /*7d50*/  VIADD R3, R33, 0x180 ;  /* 0x0000018021037836 */ /* 0x000fca0000000000 */
[----:B------:R-:W-:-:S05]  /*7d60*/  ISETP.GE.AND P1, PT, R3, R2, PT ;  /* 0x000000020300720c */ /* 0x000fca0003f26270 */
[----:B------:R-:W-:Y:S08]  /*7d70*/  @P3 BRA `(.L_x_17735) ;  /* 0x00000000003c3947 */ /* 0x000ff00003800000 */
[----:B---3--:R-:W-:-:S14]  /*7d80*/  DSETP.NAN.AND P3, PT, R28, R28, PT ;  /* 0x0000001c1c00722a */ /* 0x008fdc0003f68000 */
[----:B------:R-:W-:Y:S05]  /*7d90*/  @P3 BRA `(.L_x_17735) ;  /* 0x0000000000343947 */ /* 0x000fea0003800000 */
[----:B------:R-:W-:-:S14]  /*7da0*/  DSETP.NAN.AND P3, PT, R34, R34, PT ;  /* 0x000000222200722a */ /* 0x000fdc0003f68000 */
[----:B------:R-:W-:Y:S01]  /*7db0*/  @!P3 DSETP.MIN.AND P4, P5, R34, R28, PT ;  /* 0x0000001c2200b22a */ /* 0x000fe20003d80000 */
[----:B------:R-:W-:Y:S02]  /*7dc0*/  @!P3 IMAD.MOV.U32 R3, RZ, RZ, R29 ;  /* 0x000000ffff03b224 */ /* 0x000fe400078e001d */
[--C-:B------:R-:W-:Y:S02]  /*7dd0*/  @!P3 IMAD.MOV.U32 R0, RZ, RZ, R35.reuse ;  /* 0x000000ffff00b224 */ /* 0x100fe400078e0023 */
[----:B------:R-:W-:-:S03]  /*7de0*/  IMAD.MOV.U32 R29, RZ, RZ, R35 ;  /* 0x000000ffff1d7224 */ /* 0x000fc600078e0023 */
[----:B------:R-:W-:Y:S02]  /*7df0*/  @!P3 FSEL R0, R0, R3, P4 ;  /* 0x000000030000b208 */ /* 0x000fe40002000000 */
[----:B------:R-:W-:-:S04]  /*7e00*/  @!P3 LOP3.LUT R3, R3, 0x80000, RZ, 0xfc, !PT ;  /* 0x000800000303b812 */ /* 0x000fc800078efcff */
[----:B------:R-:W-:Y:S01]  /*7e10*/  @!P3 SEL R3, R3, R0, P5 ;  /* 0x000000000303b207 */ /* 0x000fe20002800000 */
[----:B------:R-:W-:-:S04]  /*7e20*/  @!P3 IMAD.MOV.U32 R0, RZ, RZ, R34 ;  /* 0x000000ffff00b224 */ /* 0x000fc800078e0022 */
[----:B------:R-:W-:Y:S01]  /*7e30*/  @!P3 IMAD.MOV.U32 R29, RZ, RZ, R3 ;  /* 0x000000ffff1db224 */ /* 0x000fe200078e0003 */
[----:B------:R-:W-:Y:S01]  /*7e40*/  @!P3 SEL R0, R0, R28, P4 ;  /* 0x0000001c0000b207 */ /* 0x000fe20002000000 */
[----:B------:R-:W-:-:S04]  /*7e50*/  IMAD.MOV.U32 R28, RZ, RZ, R34 ;  /* 0x000000ffff1c7224 */ /* 0x000fc800078e0022 */
[----:B------:R-:W-:-:S07]  /*7e60*/  @!P3 IMAD.MOV.U32 R28, RZ, RZ, R0 ;  /* 0x000000ffff1cb224 */ /* 0x000fce00078e0000 */
.L_x_17735:
[----:B------:R-:W-:Y:S05]  /*7e70*/  BSYNC B0 ;  /* 0x0000000000007941 */ /* 0x000fea0003800000 */
.L_x_17734:
[----:B------:R-:W-:Y:S04]  /*7e80*/  BSSY B0, `(.L_x_17736) ;  /* 0x0000011000007945 */ /* 0x000fe80003800000 */
[----:B------:R-:W-:Y:S05]  /*7e90*/  @P2 BRA `(.L_x_17737) ;  /* 0x00000000003c2947 */ /* 0x000fea0003800000 */
[----:B------:R-:W-:-:S14]  /*7ea0*/  DSETP.NAN.AND P2, PT, R24, R24, PT ;  /* 0x000000181800722a */ /* 0x000fdc0003f48000 */
[----:B------:R-:W-:Y:S05]  /*7eb0*/  @P2 BRA `(.L_x_17737) ;  /* 0x0000000000342947 */ /* 0x000fea0003800000 */
[----:B---3--:R-:W-:-:S14]  /*7ec0*/  DSETP.NAN.AND P2, PT, R30, R30, PT ;  /* 0x0000001e1e00722a */ /* 0x008fdc0003f48000 */
[----:B------:R-:W-:Y:S01]  /*7ed0*/  @!P2 DSETP.MIN.AND P3, P4, R30, R24, PT ;  /* 0x000000181e00a22a */ /* 0x000fe20003c60000 */
[--C-:B------:R-:W-:Y:S01]  /*7ee0*/  @!P2 IMAD.MOV.U32 R0, RZ, RZ, R31.reuse ;  /* 0x000000ffff00a224 */ /* 0x100fe200078e001f */
[----:B------:R-:W-:Y:S01]  /*7ef0*/  @!P2 LOP3.LUT R7, R25, 0x80000, RZ, 0xfc, !PT ;  /* 0x000800001907a812 */ /* 0x000fe200078efcff */
[----:B------:R-:W-:Y:S02]  /*7f00*/  @!P2 IMAD.MOV.U32 R3, RZ, RZ, R24 ;  /* 0x000000ffff03a224 */ /* 0x000fe400078e0018 */
[--C-:B------:R-:W-:Y:S01]  /*7f10*/  IMAD.MOV.U32 R24, RZ, RZ, R30.reuse ;  /* 0x000000ffff187224 */ /* 0x100fe200078e001e */
[----:B------:R-:W-:Y:S01]  /*7f20*/  @!P2 FSEL R6, R0, R25, P3 ;  /* 0x000000190006a208 */ /* 0x000fe20001800000 */
[----:B------:R-:W-:Y:S02]  /*7f30*/  @!P2 IMAD.MOV.U32 R0, RZ, RZ, R30 ;  /* 0x000000ffff00a224 */ /* 0x000fe400078e001e */
[----:B------:R-:W-:Y:S01]  /*7f40*/  IMAD.MOV.U32 R25, RZ, RZ, R31 ;  /* 0x000000ffff197224 */ /* 0x000fe200078e001f */
[----:B------:R-:W-:-:S02]  /*7f50*/  @!P2 SEL R6, R7, R6, P4 ;  /* 0x000000060706a207 */ /* 0x000fc40002000000 */
[----:B------:R-:W-:-:S03]  /*7f60*/  @!P2 SEL R3, R0, R3, P3 ;  /* 0x000000030003a207 */ /* 0x000fc60001800000 */
[----:B------:R-:W-:Y:S02]  /*7f70*/  @!P2 IMAD.MOV.U32 R25, RZ, RZ, R6 ;  /* 0x000000ffff19a224 */ /* 0x000fe400078e0006 */
[----:B------:R-:W-:-:S07]  /*7f80*/  @!P2 IMAD.MOV.U32 R24, RZ, RZ, R3 ;  /* 0x000000ffff18a224 */ /* 0x000fce00078e0003 */
.L_x_17737:
[----:B------:R-:W-:Y:S05]  /*7f90*/  BSYNC B0 ;  /* 0x0000000000007941 */ /* 0x000fea0003800000 */
.L_x_17736:
[----:B------:R-:W-:Y:S04]  /*7fa0*/  BSSY B0, `(.L_x_17738) ;  /* 0x0000011000007945 */ /* 0x000fe80003800000 */
[----:B------:R-:W-:Y:S05]  /*7fb0*/  @P1 BRA `(.L_x_17739) ;  /* 0x00000000003c1947 */ /* 0x000fea0003800000 */
[----:B---3--:R-:W-:-:S14]  /*7fc0*/  DSETP.NAN.AND P1, PT, R16, R16, PT ;  /* 0x000000101000722a */ /* 0x008fdc0003f28000 */
[----:B------:R-:W-:Y:S05]  /*7fd0*/  @P1 BRA `(.L_x_17739) ;  /* 0x0000000000341947 */ /* 0x000fea0003800000 */
[----:B------:R-:W-:-:S14]  /*7fe0*/  DSETP.NAN.AND P1, PT, R18, R18, PT ;  /* 0x000000121200722a */ /* 0x000fdc0003f28000 */
[----:B------:R-:W-:Y:S01]  /*7ff0*/  @!P1 DSETP.MIN.AND P2, P3, R16, R18, PT ;  /* 0x000000121000922a */ /* 0x000fe20003b40000 */
[--C-:B------:R-:W-:Y:S02]  /*8000*/  @!P1 IMAD.MOV.U32 R6, RZ, RZ, R19.reuse ;  /* 0x000000ffff069224 */ /* 0x100fe400078e0013 */
[----:B------:R-:W-:Y:S02]  /*8010*/  @!P1 IMAD.MOV.U32 R0, RZ, RZ, R16 ;  /* 0x000000ffff009224 */ /* 0x000fe400078e0010 */
[--C-:B------:R-:W-:Y:S01]  /*8020*/  @!P1 IMAD.MOV.U32 R3, RZ, RZ, R18.reuse ;  /* 0x000000ffff039224 */ /* 0x100fe200078e0012 */
[----:B------:R-:W-:Y:S01]  /*8030*/  @!P1 FSEL R7, R17, R6, P2 ;  /* 0x0000000611079208 */ /* 0x000fe20001000000 */
[----:B------:R-:W-:Y:S01]  /*8040*/  IMAD.MOV.U32 R16, RZ, RZ, R18 ;  /* 0x000000ffff107224 */ /* 0x000fe200078e0012 */
[----:B------:R-:W-:Y:S01]  /*8050*/  @!P1 LOP3.LUT R6, R6, 0x80000, RZ, 0xfc, !PT ;  /* 0x0008000006069812 */ /* 0x000fe200078efcff */
[----:B------:R-:W-:Y:S01]  /*8060*/  IMAD.MOV.U32 R17, RZ, RZ, R19 ;  /* 0x000000ffff117224 */ /* 0x000fe200078e0013 */
[----:B------:R-:W-:-:S02]  /*8070*/  @!P1 SEL R0, R0, R3, P2 ;  /* 0x0000000300009207 */ /* 0x000fc40001000000 */
[----:B------:R-:W-:-:S03]  /*8080*/  @!P1 SEL R7, R6, R7, P3 ;  /* 0x0000000706079207 */ /* 0x000fc60001800000 */
[----:B------:R-:W-:Y:S02]  /*8090*/  @!P1 IMAD.MOV.U32 R16, RZ, RZ, R0 ;  /* 0x000000ffff109224 */ /* 0x000fe400078e0000 */
[----:B------:R-:W-:-:S07]  /*80a0*/  @!P1 IMAD.MOV.U32 R17, RZ, RZ, R7 ;  /* 0x000000ffff119224 */ /* 0x000fce00078e0007 */
.L_x_17739:
[----:B------:R-:W-:Y:S05]  /*80b0*/  BSYNC B0 ;  /* 0x0000000000007941 */ /* 0x000fea0003800000 */
.L_x_17738:
[----:B------:R-:W-:Y:S04]  /*80c0*/  BSSY B6, `(.L_x_17740) ;  /* 0x000012c000067945 */ /* 0x000fe80003800000 */
[----:B------:R-:W-:Y:S05]  /*80d0*/  @P0 BRA `(.L_x_17741) ;  /* 0x0000001000a80947 */ /* 0x000fea0003800000 */
[----:B------:R-:W0:Y:S01]  /*80e0*/  LDC.64 R8, c[0x0][0x218] ;  /* 0x00008600ff087b82 */ /* 0x000e220000000a00 */
[----:B--2---:R-:W-:Y:S01]  /*80f0*/  PRMT R0, R23, 0x9910, RZ ;  /* 0x0000991017007816 */ /* 0x004fe200000000ff */
        /* <DEDUP_REMOVED lines=19> */
.L_x_17745:
[----:B---3--:R-:W0:Y:S01]  /*8230*/  F2I.S64.F64.TRUNC R4, R4 ;  /* 0x0000000400047311 */ /* 0x008e22000030d900 */
[----:B------:R-:W-:Y:S02]  /*8240*/  IMAD.MOV.U32 R33, RZ, RZ, R27 ;  /* 0x000000ffff217224 */ /* 0x000fe400078e001b */
[----:B0-----:R-:W-:-:S05]  /*8250*/  IMAD.MOV.U32 R3, RZ, RZ, R4 ;  /* 0x000000ffff037224 */ /* 0x001fca00078e0004 */
[----:B------:R0:W-:Y:S01]  /*8260*/  STG.E.U8 desc[UR36][R8.64], R3 ;  /* 0x0000000308007986 */ /* 0x0001e2000c101124 */
[----:B------:R-:W-:Y:S05]  /*8270*/  BRA `(.L_x_17741) ;  /* 0x0000001000407947 */ /* 0x000fea0003800000 */
.L_x_17744:
[----:B------:R-:W-:-:S13]  /*8280*/  ISETP.NE.AND P0, PT, R0, 0x2, PT ;  /* 0x000000020000780c */ /* 0x000fda0003f05270 */
[----:B------:R-:W-:Y:S05]  /*8290*/  @!P0 BRA `(.L_x_17747) ;  /* 0x0000000000308947 */ /* 0x000fea0003800000 */
[----:B------:R-:W-:-:S13]  /*82a0*/  ISETP.NE.AND P0, PT, R0, 0x3, PT ;  /* 0x000000030000780c */ /* 0x000fda0003f05270 */
[----:B------:R-:W-:Y:S05]  /*82b0*/  @!P0 BRA `(.L_x_17748) ;  /* 0x0000000000188947 */ /* 0x000fea0003800000 */
[----:B------:R-:W-:-:S13]  /*82c0*/  ISETP.NE.AND P0, PT, R0, 0x4, PT ;  /* 0x000000040000780c */ /* 0x000fda0003f05270 */
[----:B------:R-:W-:Y:S05]  /*82d0*/  @P0 BRA `(.L_x_17746) ;  /* 0x0000000c00c40947 */ /* 0x000fea0003800000 */
[----:B---3--:R-:W0:Y:S01]  /*82e0*/  F2I.S64.F64.TRUNC R4, R4 ;  /* 0x0000000400047311 */ /* 0x008e22000030d900 */
[----:B------:R-:W-:Y:S01]  /*82f0*/  IMAD.MOV.U32 R33, RZ, RZ, R27 ;  /* 0x000000ffff217224 */ /* 0x000fe200078e001b */
[----:B0-----:R0:W-:Y:S01]  /*8300*/  STG.E.64 desc[UR36][R8.64], R4 ;  /* 0x0000000408007986 */ /* 0x0011e2000c101b24 */
[----:B------:R-:W-:Y:S05]  /*8310*/  BRA `(.L_x_17741) ;  /* 0x0000001000187947 */ /* 0x000fea0003800000 */
.L_x_17748:
[----:B------:R-:W0:Y:S01]  /*8320*/  F2I.F64.TRUNC R5, R4 ;  /* 0x0000000400057311 */ /* 0x000e22000030d100 */
[----:B------:R-:W-:Y:S01]  /*8330*/  IMAD.MOV.U32 R33, RZ, RZ, R27 ;  /* 0x000000ffff217224 */ /* 0x000fe200078e001b */
[----:B0-----:R0:W-:Y:S01]  /*8340*/  STG.E desc[UR36][R8.64], R5 ;  /* 0x0000000508007986 */ /* 0x0011e2000c101924 */
[----:B------:R-:W-:Y:S05]  /*8350*/  BRA `(.L_x_17741) ;  /* 0x0000001000087947 */ /* 0x000fea0003800000 */
.L_x_17747:
[----:B------:R-:W0:Y:S01]  /*8360*/  F2I.F64.TRUNC R5, R4 ;  /* 0x0000000400057311 */ /* 0x000e22000030d100 */
[----:B------:R-:W-:Y:S01]  /*8370*/  IMAD.MOV.U32 R33, RZ, RZ, R27 ;  /* 0x000000ffff217224 */ /* 0x000fe200078e001b */
[----:B0-----:R0:W-:Y:S01]  /*8380*/  STG.E.U16 desc[UR36][R8.64], R5 ;  /* 0x0000000508007986 */ /* 0x0011e2000c101524 */
[----:B------:R-:W-:Y:S05]  /*8390*/  BRA `(.L_x_17741) ;  /* 0x0000000c00f87947 */ /* 0x000fea0003800000 */
.L_x_17743:
        /* <DEDUP_REMOVED lines=14> */
.L_x_17750:
        /* <DEDUP_REMOVED lines=9> */
.L_x_17749:
        /* <DEDUP_REMOVED lines=15> */
.L_x_17752:
        /* <DEDUP_REMOVED lines=10> */
.L_x_17751:
[----:B------:R0:W-:Y:S01]  /*86a0*/  STG.E.64 desc[UR36][R8.64], R4 ;  /* 0x0000000408007986 */ /* 0x0001e2000c101b24 */
[----:B------:R-:W-:Y:S01]  /*86b0*/  IMAD.MOV.U32 R33, RZ, RZ, R27 ;  /* 0x000000ffff217224 */ /* 0x000fe200078e001b */
[----:B------:R-:W-:Y:S06]  /*86c0*/  BRA `(.L_x_17741) ;  /* 0x0000000c002c7947 */ /* 0x000fec0003800000 */
.L_x_17742:
        /* <DEDUP_REMOVED lines=13> */
.L_x_17755:
[----:B------:R-:W-:Y:S01]  /*87a0*/  CS2R R6, SRZ ;  /* 0x0000000000067805 */ /* 0x000fe2000001ff00 */
[----:B------:R-:W-:-:S04]  /*87b0*/  IMAD.MOV.U32 R33, RZ, RZ, R27 ;  /* 0x000000ffff217224 */ /* 0x000fc800078e001b */
[----:B------:R0:W-:Y:S01]  /*87c0*/  STG.E.128 desc[UR36][R8.64], R4 ;  /* 0x0000000408007986 */ /* 0x0001e2000c101d24 */
[----:B------:R-:W-:Y:S05]  /*87d0*/  BRA `(.L_x_17741) ;  /* 0x0000000800e87947 */ /* 0x000fea0003800000 */
.L_x_17754:
        /* <DEDUP_REMOVED lines=25> */
.L_x_17759:
[----:B------:R-:W-:Y:S05]  /*8970*/  BSYNC B0 ;  /* 0x0000000000007941 */ /* 0x000fea0003800000 */
.L_x_17758:
[----:B------:R-:W-:Y:S01]  /*8980*/  LOP3.LUT R7, R0, R7, RZ, 0xfc, !PT ;  /* 0x0000000700077212 */ /* 0x000fe200078efcff */
[----:B------:R-:W-:-:S04]  /*8990*/  IMAD.MOV.U32 R33, RZ, RZ, R27 ;  /* 0x000000ffff217224 */ /* 0x000fc800078e001b */
[----:B------:R0:W-:Y:S01]  /*89a0*/  STG.E.U8 desc[UR36][R8.64], R7 ;  /* 0x0000000708007986 */ /* 0x0001e2000c101124 */
[----:B------:R-:W-:Y:S05]  /*89b0*/  BRA `(.L_x_17741) ;  /* 0x0000000800707947 */ /* 0x000fea0003800000 */
.L_x_17757:
        /* <DEDUP_REMOVED lines=17> */
.L_x_17761:
[----:B------:R-:W-:Y:S01]  /*8ad0*/  IMAD.MOV.U32 R0, RZ, RZ, 0x7f ;  /* 0x0000007fff007424 */ /* 0x000fe200078e00ff */
[----:B------:R-:W-:-:S04]  /*8ae0*/  ISETP.GT.U32.AND P0, PT, R3, 0x7f800000, PT ;  /* 0x7f8000000300780c */ /* 0x000fc80003f04070 */
[----:B------:R-:W-:-:S09]  /*8af0*/  SEL R0, R0, 0x7c, P0 ;  /* 0x0000007c00007807 */ /* 0x000fd20000000000 */
.L_x_17762:
[----:B------:R-:W-:Y:S05]  /*8b00*/  BSYNC B0 ;  /* 0x0000000000007941 */ /* 0x000fea0003800000 */
.L_x_17760:
[----:B------:R-:W-:Y:S01]  /*8b10*/  LOP3.LUT R3, R7, 0x80000000, RZ, 0xc0, !PT ;  /* 0x8000000007037812 */ /* 0x000fe200078ec0ff */
[----:B------:R-:W-:-:S03]  /*8b20*/  IMAD.MOV.U32 R33, RZ, RZ, R27 ;  /* 0x000000ffff217224 */ /* 0x000fc600078e001b */
[----:B------:R-:W-:-:S04]  /*8b30*/  SHF.R.U32.HI R3, RZ, 0x18, R3 ;  /* 0x00000018ff037819 */ /* 0x000fc80000011603 */
[----:B------:R-:W-:-:S05]  /*8b40*/  LOP3.LUT R3, R0, R3, RZ, 0xfc, !PT ;  /* 0x0000000300037212 */ /* 0x000fca00078efcff */
[----:B------:R0:W-:Y:S01]  /*8b50*/  STG.E.U8 desc[UR36][R8.64], R3 ;  /* 0x0000000308007986 */ /* 0x0001e2000c101124 */
[----:B------:R-:W-:Y:S05]  /*8b60*/  BRA `(.L_x_17741) ;  /* 0x0000000800047947 */ /* 0x000fea0003800000 */
.L_x_17756:
        /* <DEDUP_REMOVED lines=9> */
.L_x_17753:
        /* <DEDUP_REMOVED lines=12> */
.L_x_17765:
        /* <DEDUP_REMOVED lines=21> */
.L_x_17768:
[----:B------:R-:W-:-:S04]  /*8e10*/  LOP3.LUT R0, R7, 0x80000000, RZ, 0xc0, !PT ;  /* 0x8000000007007812 */ /* 0x000fc800078ec0ff */
[----:B------:R-:W-:-:S04]  /*8e20*/  SHF.R.U32.HI R0, RZ, 0x18, R0 ;  /* 0x00000018ff007819 */ /* 0x000fc80000011600 */
[----:B------:R-:W-:-:S07]  /*8e30*/  LOP3.LUT R0, R3, R0, RZ, 0xfc, !PT ;  /* 0x0000000003007212 */ /* 0x000fce00078efcff */
.L_x_17767:
[----:B------:R-:W-:Y:S05]  /*8e40*/  BSYNC B0 ;  /* 0x0000000000007941 */ /* 0x000fea0003800000 */
.L_x_17766:
[----:B------:R0:W-:Y:S01]  /*8e50*/  STG.E.U8 desc[UR36][R8.64], R0 ;  /* 0x0000000008007986 */ /* 0x0001e2000c101124 */
[----:B------:R-:W-:Y:S01]  /*8e60*/  IMAD.MOV.U32 R33, RZ, RZ, R27 ;  /* 0x000000ffff217224 */ /* 0x000fe200078e001b */
[----:B------:R-:W-:Y:S06]  /*8e70*/  BRA `(.L_x_17741) ;  /* 0x0000000400407947 */ /* 0x000fec0003800000 */
.L_x_17764:
        /* <DEDUP_REMOVED lines=21> */
.L_x_17771:
[----:B------:R-:W-:-:S04]  /*8fd0*/  LOP3.LUT R0, R7, 0x80000000, RZ, 0xc0, !PT ;  /* 0x8000000007007812 */ /* 0x000fc800078ec0ff */
[----:B------:R-:W-:-:S04]  /*8fe0*/  SHF.R.U32.HI R0, RZ, 0x18, R0 ;  /* 0x00000018ff007819 */ /* 0x000fc80000011600 */
[----:B------:R-:W-:-:S07]  /*8ff0*/  LOP3.LUT R0, R3, R0, RZ, 0xfc, !PT ;  /* 0x0000000003007212 */ /* 0x000fce00078efcff */
.L_x_17770:
[----:B------:R-:W-:Y:S05]  /*9000*/  BSYNC B0 ;  /* 0x0000000000007941 */ /* 0x000fea0003800000 */
.L_x_17769:
[----:B------:R0:W-:Y:S01]  /*9010*/  STG.E.U8 desc[UR36][R8.64], R0 ;  /* 0x0000000008007986 */ /* 0x0001e2000c101124 */
[----:B------:R-:W-:Y:S01]  /*9020*/  IMAD.MOV.U32 R33, RZ, RZ, R27 ;  /* 0x000000ffff217224 */ /* 0x000fe200078e001b */
[----:B------:R-:W-:Y:S06]  /*9030*/  BRA `(.L_x_17741) ;  /* 0x0000000000d07947 */ /* 0x000fec0003800000 */
.L_x_17763:
        /* <DEDUP_REMOVED lines=27> */
.L_x_17746:
[----:B------:R-:W-:Y:S01]  /*91f0*/  MOV R14, 0x0 ;  /* 0x00000000000e7802 */ /* 0x000fe20000000f00 */
[----:B------:R-:W-:Y:S01]  /*9200*/  ULDC.64 UR4, c[0x4][0x188] ;  /* 0x0100620000047ab9 */ /* 0x000fe20000000a00 */
[----:B------:R-:W-:Y:S01]  /*9210*/  ULDC.64 UR6, c[0x4][0x190] ;  /* 0x0100640000067ab9 */ /* 0x000fe20000000a00 */
[----:B---3--:R-:W-:Y:S02]  /*9220*/  IMAD.U32 R4, RZ, RZ, UR4 ;  /* 0x00000004ff047e24 */ /* 0x008fe4000f8e00ff */
        /* <DEDUP_REMOVED lines=12> */
.L_x_17774:
[----:B------:R-:W-:Y:S01]  /*92f0*/  IMAD.MOV.U32 R33, RZ, RZ, R27 ;  /* 0x000000ffff217224 */ /* 0x000fe200078e001b */
[----:B------:R-:W-:Y:S06]  /*9300*/  BRA `(.L_x_17741) ;  /* 0x00000000001c7947 */ /* 0x000fec0003800000 */
.L_x_17773:
[----:B---3--:R-:W0:Y:S01]  /*9310*/  F2I.U64.F64.TRUNC R4, R4 ;  /* 0x0000000400047311 */ /* 0x008e22000030d800 */
[----:B------:R-:W-:Y:S01]  /*9320*/  IMAD.MOV.U32 R33, RZ, RZ, R27 ;  /* 0x000000ffff217224 */ /* 0x000fe200078e001b */
[----:B0-----:R0:W-:Y:S01]  /*9330*/  STG.E.64 desc[UR36][R8.64], R4 ;  /* 0x0000000408007986 */ /* 0x0011e2000c101b24 */
[----:B------:R-:W-:Y:S05]  /*9340*/  BRA `(.L_x_17741) ;  /* 0x00000000000c7947 */ /* 0x000fea0003800000 */
.L_x_17772:
[----:B------:R-:W0:Y:S01]  /*9350*/  F2I.U32.F64.TRUNC R5, R4 ;  /* 0x0000000400057311 */ /* 0x000e22000030d000 */
[----:B------:R-:W-:Y:S01]  /*9360*/  IMAD.MOV.U32 R33, RZ, RZ, R27 ;  /* 0x000000ffff217224 */ /* 0x000fe200078e001b */
[----:B0-----:R0:W-:Y:S06]  /*9370*/  STG.E desc[UR36][R8.64], R5 ;  /* 0x0000000508007986 */ /* 0x0011ec000c101924 */
.L_x_17741:
[----:B------:R-:W-:Y:S05]  /*9380*/  BSYNC B6 ;  /* 0x0000000000067941 */ /* 0x000fea0003800000 */
.L_x_17740:
[----:B------:R-:W-:Y:S01]  /*9390*/  ISETP.GE.AND P0, PT, R33, R2, PT ;  /* 0x000000022100720c */ /* 0x000fe20003f06270 */
[----:B------:R-:W-:-:S12]  /*93a0*/  BSSY B6, `(.L_x_17775) ;  /* 0x0000230000067945 */ /* 0x000fd80003800000 */
[----:B------:R-:W-:Y:S05]  /*93b0*/  @P0 BRA `(.L_x_17776) ;  /* 0x0000002000b80947 */ /* 0x000fea0003800000 */
[----:B0--3--:R-:W0:Y:S01]  /*93c0*/  LDC.64 R4, c[0x0][0x218] ;  /* 0x00008600ff047b82 */ /* 0x009e220000000a00 */
[----:B------:R-:W-:Y:S01]  /*93d0*/  IMAD R0, R22, 0x200, R33 ;  /* 0x0000020016007824 */ /* 0x000fe200078e0221 */
[----:B--2---:R-:W-:Y:S01]  /*93e0*/  PRMT R6, R23, 0x9910, RZ ;  /* 0x0000991017067816 */ /* 0x004fe200000000ff */
[----:B------:R-:W-:Y:S02]  /*93f0*/  ULDC UR4, c[0x0][0x244] ;  /* 0x0000910000047ab9 */ /* 0x000fe40000000800 */
[----:B-1----:R-:W-:Y:S02]  /*9400*/  IMAD R3, R0, UR4, RZ ;  /* 0x0000000400037c24 */ /* 0x002fe4000f8e02ff */
        /* <DEDUP_REMOVED lines=16> */
.L_x_17780:
[----:B------:R-:W0:Y:S02]  /*9510*/  F2I.S64.F64.TRUNC R28, R28 ;  /* 0x0000001c001c7311 */ /* 0x000e24000030d900 */
[----:B0-----:R-:W-:-:S05]  /*9520*/  IMAD.MOV.U32 R3, RZ, RZ, R28 ;  /* 0x000000ffff037224 */ /* 0x001fca00078e001c */
[----:B------:R0:W-:Y:S01]  /*9530*/  STG.E.U8 desc[UR36][R4.64], R3 ;  /* 0x0000000304007986 */ /* 0x0001e2000c101124 */
[----:B------:R-:W-:Y:S05]  /*9540*/  BRA `(.L_x_17782) ;  /* 0x0000000c00f07947 */ /* 0x000fea0003800000 */
.L_x_17779:
        /* <DEDUP_REMOVED lines=9> */
.L_x_17784:
[----:B------:R-:W0:Y:S02]  /*95e0*/  F2I.F64.TRUNC R29, R28 ;  /* 0x0000001c001d7311 */ /* 0x000e24000030d100 */
[----:B0-----:R0:W-:Y:S01]  /*95f0*/  STG.E desc[UR36][R4.64], R29 ;  /* 0x0000001d04007986 */ /* 0x0011e2000c101924 */
[----:B------:R-:W-:Y:S05]  /*9600*/  BRA `(.L_x_17782) ;  /* 0x0000000c00c07947 */ /* 0x000fea0003800000 */
.L_x_17783:
[----:B------:R-:W0:Y:S02]  /*9610*/  F2I.F64.TRUNC R29, R28 ;  /* 0x0000001c001d7311 */ /* 0x000e24000030d100 */
[----:B0-----:R0:W-:Y:S01]  /*9620*/  STG.E.U16 desc[UR36][R4.64], R29 ;  /* 0x0000001d04007986 */ /* 0x0011e2000c101524 */
[----:B------:R-:W-:Y:S05]  /*9630*/  BRA `(.L_x_17782) ;  /* 0x0000000c00b47947 */ /* 0x000fea0003800000 */
.L_x_17778:
        /* <DEDUP_REMOVED lines=13> */
.L_x_17786:
        /* <DEDUP_REMOVED lines=8> */
.L_x_17785:
        /* <DEDUP_REMOVED lines=14> */
.L_x_17788:
        /* <DEDUP_REMOVED lines=9> */
.L_x_17787:
[----:B------:R0:W-:Y:S01]  /*9900*/  STG.E.64 desc[UR36][R4.64], R28 ;  /* 0x0000001c04007986 */ /* 0x0001e2000c101b24 */
[----:B------:R-:W-:Y:S05]  /*9910*/  BRA `(.L_x_17782) ;  /* 0x0000000800fc7947 */ /* 0x000fea0003800000 */
.L_x_17777:
        /* <DEDUP_REMOVED lines=12> */
.L_x_17791:
[----:B------:R-:W-:-:S05]  /*99e0*/  CS2R R30, SRZ ;  /* 0x00000000001e7805 */ /* 0x000fca000001ff00 */
[----:B------:R0:W-:Y:S01]  /*99f0*/  STG.E.128 desc[UR36][R4.64], R28 ;  /* 0x0000001c04007986 */ /* 0x0001e2000c101d24 */
[----:B------:R-:W-:Y:S05]  /*9a00*/  BRA `(.L_x_17782) ;  /* 0x0000000800c07947 */ /* 0x000fea0003800000 */
.L_x_17790:
        /* <DEDUP_REMOVED lines=25> */
.L_x_17795:
[----:B------:R-:W-:Y:S05]  /*9ba0*/  BSYNC B0 ;  /* 0x0000000000007941 */ /* 0x000fea0003800000 */
.L_x_17794:
[----:B------:R-:W-:-:S05]  /*9bb0*/  LOP3.LUT R7, R0, R7, RZ, 0xfc, !PT ;  /* 0x0000000700077212 */ /* 0x000fca00078efcff */
[----:B------:R0:W-:Y:S01]  /*9bc0*/  STG.E.U8 desc[UR36][R4.64], R7 ;  /* 0x0000000704007986 */ /* 0x0001e2000c101124 */
[----:B------:R-:W-:Y:S05]  /*9bd0*/  BRA `(.L_x_17782) ;  /* 0x00000008004c7947 */ /* 0x000fea0003800000 */
.L_x_17793:
        /* <DEDUP_REMOVED lines=17> */
.L_x_17797:
[----:B------:R-:W-:Y:S01]  /*9cf0*/  IMAD.MOV.U32 R0, RZ, RZ, 0x7f ;  /* 0x0000007fff007424 */ /* 0x000fe200078e00ff */
[----:B------:R-:W-:-:S04]  /*9d00*/  ISETP.GT.U32.AND P0, PT, R3, 0x7f800000, PT ;  /* 0x7f8000000300780c */ /* 0x000fc80003f04070 */
[----:B------:R-:W-:-:S09]  /*9d10*/  SEL R0, R0, 0x7c, P0 ;  /* 0x0000007c00007807 */ /* 0x000fd20000000000 */
.L_x_17798:
[----:B------:R-:W-:Y:S05]  /*9d20*/  BSYNC B0 ;  /* 0x0000000000007941 */ /* 0x000fea0003800000 */
.L_x_17796:
[----:B------:R-:W-:-:S04]  /*9d30*/  LOP3.LUT R3, R7, 0x80000000, RZ, 0xc0, !PT ;  /* 0x8000000007037812 */ /* 0x000fc800078ec0ff */
[----:B------:R-:W-:-:S04]  /*9d40*/  SHF.R.U32.HI R3, RZ, 0x18, R3 ;  /* 0x00000018ff037819 */ /* 0x000fc80000011603 */
[----:B------:R-:W-:-:S05]  /*9d50*/  LOP3.LUT R3, R0, R3, RZ, 0xfc, !PT ;  /* 0x0000000300037212 */ /* 0x000fca00078efcff */
[----:B------:R0:W-:Y:S01]  /*9d60*/  STG.E.U8 desc[UR36][R4.64], R3 ;  /* 0x0000000304007986 */ /* 0x0001e2000c101124 */
[----:B------:R-:W-:Y:S05]  /*9d70*/  BRA `(.L_x_17782) ;  /* 0x0000000400e47947 */ /* 0x000fea0003800000 */
.L_x_17792:
        /* <DEDUP_REMOVED lines=8> */
.L_x_17789:
        /* <DEDUP_REMOVED lines=11> */
.L_x_17801:
        /* <DEDUP_REMOVED lines=21> */
.L_x_17804:
[----:B------:R-:W-:-:S04]  /*a000*/  LOP3.LUT R0, R7, 0x80000000, RZ, 0xc0, !PT ;  /* 0x8000000007007812 */ /* 0x000fc800078ec0ff */
[----:B------:R-:W-:-:S04]  /*a010*/  SHF.R.U32.HI R0, RZ, 0x18, R0 ;  /* 0x00000018ff007819 */ /* 0x000fc80000011600 */
[----:B------:R-:W-:-:S07]  /*a020*/  LOP3.LUT R0, R3, R0, RZ, 0xfc, !PT ;  /* 0x0000000003007212 */ /* 0x000fce00078efcff */
.L_x_17803:
[----:B------:R-:W-:Y:S05]  /*a030*/  BSYNC B0 ;  /* 0x0000000000007941 */ /* 0x000fea0003800000 */
.L_x_17802:
[----:B------:R0:W-:Y:S01]  /*a040*/  STG.E.U8 desc[UR36][R4.64], R0 ;  /* 0x0000000004007986 */ /* 0x0001e2000c101124 */
[----:B------:R-:W-:Y:S05]  /*a050*/  BRA `(.L_x_17782) ;  /* 0x00000004002c7947 */ /* 0x000fea0003800000 */
.L_x_17800:
        /* <DEDUP_REMOVED lines=21> */
.L_x_17807:
[----:B------:R-:W-:-:S04]  /*a1b0*/  LOP3.LUT R0, R7, 0x80000000, RZ, 0xc0, !PT ;  /* 0x8000000007007812 */ /* 0x000fc800078ec0ff */
[----:B------:R-:W-:-:S04]  /*a1c0*/  SHF.R.U32.HI R0, RZ, 0x18, R0 ;  /* 0x00000018ff007819 */ /* 0x000fc80000011600 */
[----:B------:R-:W-:-:S07]  /*a1d0*/  LOP3.LUT R0, R3, R0, RZ, 0xfc, !PT ;  /* 0x0000000003007212 */ /* 0x000fce00078efcff */
.L_x_17806:
[----:B------:R-:W-:Y:S05]  /*a1e0*/  BSYNC B0 ;  /* 0x0000000000007941 */ /* 0x000fea0003800000 */
.L_x_17805:
[----:B------:R0:W-:Y:S01]  /*a1f0*/  STG.E.U8 desc[UR36][R4.64], R0 ;  /* 0x0000000004007986 */ /* 0x0001e2000c101124 */
[----:B------:R-:W-:Y:S05]  /*a200*/  BRA `(.L_x_17782) ;  /* 0x0000000000c07947 */ /* 0x000fea0003800000 */
.L_x_17799:
        /* <DEDUP_REMOVED lines=26> */
.L_x_17781:
        /* <DEDUP_REMOVED lines=16> */
.L_x_17810:
[----:B------:R-:W-:Y:S05]  /*a4b0*/  BRA `(.L_x_17782) ;  /* 0x0000000000147947 */ /* 0x000fea0003800000 */
.L_x_17809:
[----:B------:R-:W0:Y:S02]  /*a4c0*/  F2I.U64.F64.TRUNC R28, R28 ;  /* 0x0000001c001c7311 */ /* 0x000e24000030d800 */
[----:B0-----:R0:W-:Y:S01]  /*a4d0*/  STG.E.64 desc[UR36][R4.64], R28 ;  /* 0x0000001c04007986 */ /* 0x0011e2000c101b24 */
[----:B------:R-:W-:Y:S05]  /*a4e0*/  BRA `(.L_x_17782) ;  /* 0x0000000000087947 */ /* 0x000fea0003800000 */
.L_x_17808:
[----:B------:R-:W0:Y:S02]  /*a4f0*/  F2I.U32.F64.TRUNC R29, R28 ;  /* 0x0000001c001d7311 */ /* 0x000e24000030d000 */
[----:B0-----:R0:W-:Y:S02]  /*a500*/  STG.E desc[UR36][R4.64], R29 ;  /* 0x0000001d04007986 */ /* 0x0011e4000c101924 */
.L_x_17782:
        /* <DEDUP_REMOVED lines=24> */
.L_x_17814:
[----:B------:R-:W0:Y:S02]  /*a690*/  F2I.S64.F64.TRUNC R24, R24 ;  /* 0x0000001800187311 */ /* 0x000e24000030d900 */
[----:B0-----:R-:W-:-:S05]  /*a6a0*/  IMAD.MOV.U32 R3, RZ, RZ, R24 ;  /* 0x000000ffff037224 */ /* 0x001fca00078e0018 */
[----:B------:R0:W-:Y:S01]  /*a6b0*/  STG.E.U8 desc[UR36][R4.64], R3 ;  /* 0x0000000304007986 */ /* 0x0001e2000c101124 */
[----:B------:R-:W-:Y:S05]  /*a6c0*/  BRA `(.L_x_17816) ;  /* 0x0000000c00f07947 */ /* 0x000fea0003800000 */
.L_x_17813:
        /* <DEDUP_REMOVED lines=9> */
.L_x_17818:
[----:B------:R-:W0:Y:S02]  /*a760*/  F2I.F64.TRUNC R25, R24 ;  /* 0x0000001800197311 */ /* 0x000e24000030d100 */
[----:B0-----:R0:W-:Y:S01]  /*a770*/  STG.E desc[UR36][R4.64], R25 ;  /* 0x0000001904007986 */ /* 0x0011e2000c101924 */
[----:B------:R-:W-:Y:S05]  /*a780*/  BRA `(.L_x_17816) ;  /* 0x0000000c00c07947 */ /* 0x000fea0003800000 */
.L_x_17817:
[----:B------:R-:W0:Y:S02]  /*a790*/  F2I.F64.TRUNC R25, R24 ;  /* 0x0000001800197311 */ /* 0x000e24000030d100 */
[----:B0-----:R0:W-:Y:S01]  /*a7a0*/  STG.E.U16 desc[UR36][R4.64], R25 ;  /* 0x0000001904007986 */ /* 0x0011e2000c101524 */
[----:B------:R-:W-:Y:S05]  /*a7b0*/  BRA `(.L_x_17816) ;  /* 0x0000000c00b47947 */ /* 0x000fea0003800000 */
.L_x_17812:
        /* <DEDUP_REMOVED lines=13> */
.L_x_17820:
        /* <DEDUP_REMOVED lines=8> */
.L_x_17819:
        /* <DEDUP_REMOVED lines=14> */
.L_x_17822:
        /* <DEDUP_REMOVED lines=9> */
.L_x_17821:
[----:B------:R0:W-:Y:S01]  /*aa80*/  STG.E.64 desc[UR36][R4.64], R24 ;  /* 0x0000001804007986 */ /* 0x0001e2000c101b24 */
[----:B------:R-:W-:Y:S05]  /*aa90*/  BRA `(.L_x_17816) ;  /* 0x0000000800fc7947 */ /* 0x000fea0003800000 */
.L_x_17811:
        /* <DEDUP_REMOVED lines=12> */
.L_x_17825:
[----:B------:R-:W-:-:S05]  /*ab60*/  CS2R R26, SRZ ;  /* 0x00000000001a7805 */ /* 0x000fca000001ff00 */
[----:B------:R0:W-:Y:S01]  /*ab70*/  STG.E.128 desc[UR36][R4.64], R24 ;  /* 0x0000001804007986 */ /* 0x0001e2000c101d24 */
[----:B------:R-:W-:Y:S05]  /*ab80*/  BRA `(.L_x_17816) ;  /* 0x0000000800c07947 */ /* 0x000fea0003800000 */
.L_x_17824:
        /* <DEDUP_REMOVED lines=25> */
.L_x_17829:
[----:B------:R-:W-:Y:S05]  /*ad20*/  BSYNC B0 ;  /* 0x0000000000007941 */ /* 0x000fea0003800000 */
.L_x_17828:
[----:B------:R-:W-:-:S05]  /*ad30*/  LOP3.LUT R7, R0, R7, RZ, 0xfc, !PT ;  /* 0x0000000700077212 */ /* 0x000fca00078efcff */
[----:B------:R0:W-:Y:S01]  /*ad40*/  STG.E.U8 desc[UR36][R4.64], R7 ;  /* 0x0000000704007986 */ /* 0x0001e2000c101124 */
[----:B------:R-:W-:Y:S05]  /*ad50*/  BRA `(.L_x_17816) ;  /* 0x00000008004c7947 */ /* 0x000fea0003800000 */
.L_x_17827:
        /* <DEDUP_REMOVED lines=17> */
.L_x_17831:
[----:B------:R-:W-:Y:S01]  /*ae70*/  IMAD.MOV.U32 R0, RZ, RZ, 0x7f ;  /* 0x0000007fff007424 */ /* 0x000fe200078e00ff */
[----:B------:R-:W-:-:S04]  /*ae80*/  ISETP.GT.U32.AND P0, PT, R3, 0x7f800000, PT ;  /* 0x7f8000000300780c */ /* 0x000fc80003f04070 */
[----:B------:R-:W-:-:S09]  /*ae90*/  SEL R0, R0, 0x7c, P0 ;  /* 0x0000007c00007807 */ /* 0x000fd20000000000 */
.L_x_17832:
[----:B------:R-:W-:Y:S05]  /*aea0*/  BSYNC B0 ;  /* 0x0000000000007941 */ /* 0x000fea0003800000 */
.L_x_17830:
[----:B------:R-:W-:-:S04]  /*aeb0*/  LOP3.LUT R3, R7, 0x80000000, RZ, 0xc0, !PT ;  /* 0x8000000007037812 */ /* 0x000fc800078ec0ff */
[----:B------:R-:W-:-:S04]  /*aec0*/  SHF.R.U32.HI R3, RZ, 0x18, R3 ;  /* 0x00000018ff037819 */ /* 0x000fc80000011603 */
[----:B------:R-:W-:-:S05]  /*aed0*/  LOP3.LUT R3, R0, R3, RZ, 0xfc, !PT ;  /* 0x0000000300037212 */ /* 0x000fca00078efcff */
[----:B------:R0:W-:Y:S01]  /*aee0*/  STG.E.U8 desc[UR36][R4.64], R3 ;  /* 0x0000000304007986 */ /* 0x0001e2000c101124 */
[----:B------:R-:W-:Y:S05]  /*aef0*/  BRA `(.L_x_17816) ;  /* 0x0000000400e47947 */ /* 0x000fea0003800000 */
.L_x_17826:
        /* <DEDUP_REMOVED lines=8> */
.L_x_17823:
        /* <DEDUP_REMOVED lines=11> */
.L_x_17835:
        /* <DEDUP_REMOVED lines=21> */
.L_x_17838:
[----:B------:R-:W-:-:S04]  /*b180*/  LOP3.LUT R0, R7, 0x80000000, RZ, 0xc0, !PT ;  /* 0x8000000007007812 */ /* 0x000fc800078ec0ff */
[----:B------:R-:W-:-:S04]  /*b190*/  SHF.R.U32.HI R0, RZ, 0x18, R0 ;  /* 0x00000018ff007819 */ /* 0x000fc80000011600 */
[----:B------:R-:W-:-:S07]  /*b1a0*/  LOP3.LUT R0, R3, R0, RZ, 0xfc, !PT ;  /* 0x0000000003007212 */ /* 0x000fce00078efcff */
.L_x_17837:
[----:B------:R-:W-:Y:S05]  /*b1b0*/  BSYNC B0 ;  /* 0x0000000000007941 */ /* 0x000fea0003800000 */
.L_x_17836:
[----:B------:R0:W-:Y:S01]  /*b1c0*/  STG.E.U8 desc[UR36][R4.64], R0 ;  /* 0x0000000004007986 */ /* 0x0001e2000c101124 */
[----:B------:R-:W-:Y:S05]  /*b1d0*/  BRA `(.L_x_17816) ;  /* 0x00000004002c7947 */ /* 0x000fea0003800000 */
.L_x_17834:
        /* <DEDUP_REMOVED lines=21> */
.L_x_17841:
[----:B------:R-:W-:-:S04]  /*b330*/  LOP3.LUT R0, R7, 0x80000000, RZ, 0xc0, !PT ;  /* 0x8000000007007812 */ /* 0x000fc800078ec0ff */
[----:B------:R-:W-:-:S04]  /*b340*/  SHF.R.U32.HI R0, RZ, 0x18, R0 ;  /* 0x00000018ff007819 */ /* 0x000fc80000011600 */
[----:B------:R-:W-:-:S07]  /*b350*/  LOP3.LUT R0, R3, R0, RZ, 0xfc, !PT ;  /* 0x0000000003007212 */ /* 0x000fce00078efcff */
.L_x_17840:
[----:B------:R-:W-:Y:S05]  /*b360*/  BSYNC B0 ;  /* 0x0000000000007941 */ /* 0x000fea0003800000 */
.L_x_17839:
[----:B------:R0:W-:Y:S01]  /*b370*/  STG.E.U8 desc[UR36][R4.64], R0 ;  /* 0x0000000004007986 */ /* 0x0001e2000c101124 */
[----:B------:R-:W-:Y:S05]  /*b380*/  BRA `(.L_x_17816) ;  /* 0x0000000000c07947 */ /* 0x000fea0003800000 */
.L_x_17833:
        /* <DEDUP_REMOVED lines=26> */
.L_x_17815:
        /* <DEDUP_REMOVED lines=16> */
.L_x_17844:
[----:B------:R-:W-:Y:S05]  /*b630*/  BRA `(.L_x_17816) ;  /* 0x0000000000147947 */ /* 0x000fea0003800000 */
.L_x_17843:
[----:B------:R-:W0:Y:S02]  /*b640*/  F2I.U64.F64.TRUNC R24, R24 ;  /* 0x0000001800187311 */ /* 0x000e24000030d800 */
[----:B0-----:R0:W-:Y:S01]  /*b650*/  STG.E.64 desc[UR36][R4.64], R24 ;  /* 0x0000001804007986 */ /* 0x0011e2000c101b24 */
[----:B------:R-:W-:Y:S05]  /*b660*/  BRA `(.L_x_17816) ;  /* 0x0000000000087947 */ /* 0x000fea0003800000 */
.L_x_17842:
[----:B------:R-:W0:Y:S02]  /*b670*/  F2I.U32.F64.TRUNC R25, R24 ;  /* 0x0000001800197311 */ /* 0x000e24000030d000 */
[----:B0-----:R0:W-:Y:S02]  /*b680*/  STG.E desc[UR36][R4.64], R25 ;  /* 0x0000001904007986 */ /* 0x0011e4000c101924 */
.L_x_17816:
[----:B------:R-:W-:-:S07]  /*b690*/  VIADD R33, R33, 0x80 ;  /* 0x0000008021217836 */ /* 0x000fce0000000000 */
.L_x_17776:
[----:B------:R-:W-:Y:S05]  /*b6a0*/  BSYNC B6 ;  /* 0x0000000000067941 */ /* 0x000fea0003800000 */
.L_x_17775:
[----:B------:R-:W-:-:S13]  /*b6b0*/  ISETP.GE.AND P0, PT, R33, R2, PT ;  /* 0x000000022100720c */ /* 0x000fda0003f06270 */
[----:B------:R-:W-:Y:S05]  /*b6c0*/  @P0 EXIT ;  /* 0x000000000000094d */ /* 0x000fea0003800000 */
[----:B0123--:R-:W0:Y:S01]  /*b6d0*/  LDC.64 R2, c[0x0][0x218] ;  /* 0x00008600ff027b82 */ /* 0x00fe220000000a00 */
        /* <DEDUP_REMOVED lines=19> */
.L_x_17848:
[----:B------:R-:W0:Y:S02]  /*b810*/  F2I.S64.F64.TRUNC R16, R16 ;  /* 0x0000001000107311 */ /* 0x000e24000030d900 */
[----:B0-----:R-:W-:-:S05]  /*b820*/  IMAD.MOV.U32 R5, RZ, RZ, R16 ;  /* 0x000000ffff057224 */ /* 0x001fca00078e0010 */
[----:B------:R-:W-:Y:S01]  /*b830*/  STG.E.U8 desc[UR36][R2.64], R5 ;  /* 0x0000000502007986 */ /* 0x000fe2000c101124 */
[----:B------:R-:W-:Y:S05]  /*b840*/  EXIT ;  /* 0x000000000000794d */ /* 0x000fea0003800000 */
.L_x_17847:
        /* <DEDUP_REMOVED lines=9> */
.L_x_17851:
[----:B------:R-:W0:Y:S02]  /*b8e0*/  F2I.F64.TRUNC R17, R16 ;  /* 0x0000001000117311 */ /* 0x000e24000030d100 */
[----:B0-----:R-:W-:Y:S01]  /*b8f0*/  STG.E desc[UR36][R2.64], R17 ;  /* 0x0000001102007986 */ /* 0x001fe2000c101924 */
[----:B------:R-:W-:Y:S05]  /*b900*/  EXIT ;  /* 0x000000000000794d */ /* 0x000fea0003800000 */
.L_x_17850:
[----:B------:R-:W0:Y:S02]  /*b910*/  F2I.F64.TRUNC R17, R16 ;  /* 0x0000001000117311 */ /* 0x000e24000030d100 */
[----:B0-----:R-:W-:Y:S01]  /*b920*/  STG.E.U16 desc[UR36][R2.64], R17 ;  /* 0x0000001102007986 */ /* 0x001fe2000c101524 */
[----:B------:R-:W-:Y:S05]  /*b930*/  EXIT ;  /* 0x000000000000794d */ /* 0x000fea0003800000 */
.L_x_17846:
        /* <DEDUP_REMOVED lines=13> */
.L_x_17853:
        /* <DEDUP_REMOVED lines=8> */
.L_x_17852:
        /* <DEDUP_REMOVED lines=14> */
.L_x_17855:
        /* <DEDUP_REMOVED lines=9> */
.L_x_17854:
[----:B------:R-:W-:Y:S01]  /*bc00*/  STG.E.64 desc[UR36][R2.64], R16 ;  /* 0x0000001002007986 */ /* 0x000fe2000c101b24 */
[----:B------:R-:W-:Y:S05]  /*bc10*/  EXIT ;  /* 0x000000000000794d */ /* 0x000fea0003800000 */
.L_x_17845:
        /* <DEDUP_REMOVED lines=12> */
.L_x_17858:
[----:B------:R-:W-:-:S05]  /*bce0*/  CS2R R18, SRZ ;  /* 0x0000000000127805 */ /* 0x000fca000001ff00 */
[----:B------:R-:W-:Y:S01]  /*bcf0*/  STG.E.128 desc[UR36][R2.64], R16 ;  /* 0x0000001002007986 */ /* 0x000fe2000c101d24 */
[----:B------:R-:W-:Y:S05]  /*bd00*/  EXIT ;  /* 0x000000000000794d */ /* 0x000fea0003800000 */
.L_x_17857:
        /* <DEDUP_REMOVED lines=25> */
.L_x_17862:
[----:B------:R-:W-:Y:S05]  /*bea0*/  BSYNC B0 ;  /* 0x0000000000007941 */ /* 0x000fea0003800000 */
.L_x_17861:
[----:B------:R-:W-:-:S05]  /*beb0*/  LOP3.LUT R5, R0, R5, RZ, 0xfc, !PT ;  /* 0x0000000500057212 */ /* 0x000fca00078efcff */
[----:B------:R-:W-:Y:S01]  /*bec0*/  STG.E.U8 desc[UR36][R2.64], R5 ;  /* 0x0000000502007986 */ /* 0x000fe2000c101124 */
[----:B------:R-:W-:Y:S05]  /*bed0*/  EXIT ;  /* 0x000000000000794d */ /* 0x000fea0003800000 */
.L_x_17860:
        /* <DEDUP_REMOVED lines=17> */
.L_x_17864:
[----:B------:R-:W-:Y:S01]  /*bff0*/  IMAD.MOV.U32 R0, RZ, RZ, 0x7f ;  /* 0x0000007fff007424 */ /* 0x000fe200078e00ff */
[----:B------:R-:W-:-:S04]  /*c000*/  ISETP.GT.U32.AND P0, PT, R4, 0x7f800000, PT ;  /* 0x7f8000000400780c */ /* 0x000fc80003f04070 */
[----:B------:R-:W-:-:S09]  /*c010*/  SEL R0, R0, 0x7c, P0 ;  /* 0x0000007c00007807 */ /* 0x000fd20000000000 */
.L_x_17865:
[----:B------:R-:W-:Y:S05]  /*c020*/  BSYNC B0 ;  /* 0x0000000000007941 */ /* 0x000fea0003800000 */
.L_x_17863:
[----:B------:R-:W-:-:S04]  /*c030*/  LOP3.LUT R4, R5, 0x80000000, RZ, 0xc0, !PT ;  /* 0x8000000005047812 */ /* 0x000fc800078ec0ff */
[----:B------:R-:W-:-:S04]  /*c040*/  SHF.R.U32.HI R5, RZ, 0x18, R4 ;  /* 0x00000018ff057819 */ /* 0x000fc80000011604 */
[----:B------:R-:W-:-:S05]  /*c050*/  LOP3.LUT R5, R0, R5, RZ, 0xfc, !PT ;  /* 0x0000000500057212 */ /* 0x000fca00078efcff */
[----:B------:R-:W-:Y:S01]  /*c060*/  STG.E.U8 desc[UR36][R2.64], R5 ;  /* 0x0000000502007986 */ /* 0x000fe2000c101124 */
[----:B------:R-:W-:Y:S05]  /*c070*/  EXIT ;  /* 0x000000000000794d */ /* 0x000fea0003800000 */
.L_x_17859:
        /* <DEDUP_REMOVED lines=8> */
.L_x_17856:
        /* <DEDUP_REMOVED lines=11> */
.L_x_17868:
        /* <DEDUP_REMOVED lines=21> */
.L_x_17871:
[----:B------:R-:W-:-:S04]  /*c300*/  LOP3.LUT R0, R7, 0x80000000, RZ, 0xc0, !PT ;  /* 0x8000000007007812 */ /* 0x000fc800078ec0ff */
[----:B------:R-:W-:-:S04]  /*c310*/  SHF.R.U32.HI R5, RZ, 0x18, R0 ;  /* 0x00000018ff057819 */ /* 0x000fc80000011600 */
[----:B------:R-:W-:-:S04]  /*c320*/  LOP3.LUT R4, R4, R5, RZ, 0xfc, !PT ;  /* 0x0000000504047212 */ /* 0x000fc800078efcff */
[----:B------:R-:W-:-:S07]  /*c330*/  PRMT R0, R4, 0x7610, R0 ;  /* 0x0000761004007816 */ /* 0x000fce0000000000 */
.L_x_17870:
[----:B------:R-:W-:Y:S05]  /*c340*/  BSYNC B0 ;  /* 0x0000000000007941 */ /* 0x000fea0003800000 */
.L_x_17869:
[----:B------:R-:W-:Y:S01]  /*c350*/  STG.E.U8 desc[UR36][R2.64], R0 ;  /* 0x0000000002007986 */ /* 0x000fe2000c101124 */
[----:B------:R-:W-:Y:S05]  /*c360*/  EXIT ;  /* 0x000000000000794d */ /* 0x000fea0003800000 */
.L_x_17867:
        /* <DEDUP_REMOVED lines=21> */
.L_x_17874:
[----:B------:R-:W-:-:S04]  /*c4c0*/  LOP3.LUT R0, R7, 0x80000000, RZ, 0xc0, !PT ;  /* 0x8000000007007812 */ /* 0x000fc800078ec0ff */
[----:B------:R-:W-:-:S04]  /*c4d0*/  SHF.R.U32.HI R5, RZ, 0x18, R0 ;  /* 0x00000018ff057819 */ /* 0x000fc80000011600 */
[----:B------:R-:W-:-:S04]  /*c4e0*/  LOP3.LUT R4, R4, R5, RZ, 0xfc, !PT ;  /* 0x0000000504047212 */ /* 0x000fc800078efcff */
[----:B------:R-:W-:-:S07]  /*c4f0*/  PRMT R0, R4, 0x7610, R0 ;  /* 0x0000761004007816 */ /* 0x000fce0000000000 */
.L_x_17873:
[----:B------:R-:W-:Y:S05]  /*c500*/  BSYNC B0 ;  /* 0x0000000000007941 */ /* 0x000fea0003800000 */
.L_x_17872:
[----:B------:R-:W-:Y:S01]  /*c510*/  STG.E.U8 desc[UR36][R2.64], R0 ;  /* 0x0000000002007986 */ /* 0x000fe2000c101124 */
[----:B------:R-:W-:Y:S05]  /*c520*/  EXIT ;  /* 0x000000000000794d */ /* 0x000fea0003800000 */
.L_x_17866:
        /* <DEDUP_REMOVED lines=26> */
.L_x_17849:
        /* <DEDUP_REMOVED lines=16> */
.L_x_17877:
[----:B------:R-:W-:Y:S05]  /*c7d0*/  EXIT ;  /* 0x000000000000794d */ /* 0x000fea0003800000 */
.L_x_17876:
[----:B------:R-:W0:Y:S02]  /*c7e0*/  F2I.U64.F64.TRUNC R16, R16 ;  /* 0x0000001000107311 */ /* 0x000e24000030d800 */
[----:B0-----:R-:W-:Y:S01]  /*c7f0*/  STG.E.64 desc[UR36][R2.64], R16 ;  /* 0x0000001002007986 */ /* 0x001fe2000c101b24 */
[----:B------:R-:W-:Y:S05]  /*c800*/  EXIT ;  /* 0x000000000000794d */ /* 0x000fea0003800000 */
.L_x_17875:
[----:B------:R-:W0:Y:S02]  /*c810*/  F2I.U32.F64.TRUNC R17, R16 ;  /* 0x0000001000117311 */ /* 0x000e24000030d000 */
[----:B0-----:R-:W-:Y:S01]  /*c820*/  STG.E desc[UR36][R2.64], R17 ;  /* 0x0000001102007986 */ /* 0x001fe2000c101924 */
[----:B------:R-:W-:Y:S05]  /*c830*/  EXIT ;  /* 0x000000000000794d */ /* 0x000fea0003800000 */
.L_x_17878:
        /* <DEDUP_REMOVED lines=12> */
.L_x_42265:


//--------------------- .text._ZN2at6native18elementwise_kernelILi128ELi2EZNS0_22gpu_kernel_impl_nocastINS0_13BinaryFunctorIdddZZZNS0_19minimum_kernel_cudaERNS_18TensorIteratorBaseEENKUlvE0_clEvENKUlvE_clEvEUlddE_EEEEvS5_RKT_EUliE_EEviT1_ --------------------------
	.section	.text._ZN2at6native18elementwise_kernelILi128ELi2EZNS0_22gpu_kernel_impl_nocastINS0_13BinaryFunctorIdddZZZNS0_19minimum_kernel_cudaERNS_18TensorIteratorBaseEENKUlvE0_clEvENKUlvE_clEvEUlddE_EEEEvS5_RKT_EUliE_EEviT1_,"ax",@progbits
	.align	128
        .global         _ZN2at6native18elementwise_kernelILi128ELi2EZNS0_22gpu_kernel_impl_nocastINS0_13BinaryFunctorIdddZZZNS0_19minimum_kernel_cudaERNS_18TensorIteratorBaseEENKUlvE0_clEvENKUlvE_clEvEUlddE_EEEEvS5_RKT_EUliE_EEviT1_
        .type           _ZN2at6native18elementwise_kernelILi128ELi2EZNS0_22gpu_kernel_impl_nocastINS0_13BinaryFunctorIdddZZZNS0_19minimum_kernel_cudaERNS_18TensorIteratorBaseEENKUlvE0_clEvENKUlvE_clEvEUlddE_EEEEvS5_RKT_EUliE_EEviT1_,@function
        .size           _ZN2at6native18elementwise_kernelILi128ELi2EZNS0_22gpu_kernel_impl_nocastINS0_13BinaryFunctorIdddZZZNS0_19minimum_kernel_cudaERNS_18TensorIteratorBaseEENKUlvE0_clEvENKUlvE_clEvEUlddE_EEEEvS5_RKT_EUliE_EEviT1_,(.L_x_42266 - _ZN2at6native18elementwise_kernelILi128ELi2EZNS0_22gpu_kernel_impl_nocastINS0_13BinaryFunctorIdddZZZNS0_19minimum_kernel_cudaERNS_18TensorIteratorBaseEENKUlvE0_clEvENKUlvE_clEvEUlddE_EEEEvS5_RKT_EUliE_EEviT1_)
        .other          _ZN2at6native18elementwise_kernelILi128ELi2EZNS0_22gpu_kernel_impl_nocastINS0_13BinaryFunctorIdddZZZNS0_19minimum_kernel_cudaERNS_18TensorIteratorBaseEENKUlvE0_clEvENKUlvE_clEvEUlddE_EEEEvS5_RKT_EUliE_EEviT1_,@"STO_CUDA_ENTRY STV_DEFAULT"
_ZN2at6native18elementwise_kernelILi128ELi2EZNS0_22gpu_kernel_impl_nocastINS0_13BinaryFunctorIdddZZZNS0_19minimum_kernel_cudaERNS_18TensorIteratorBaseEENKUlvE0_clEvENKUlvE_clEvEUlddE_EEEEvS5_RKT_EUliE_EEviT1_:
.text._ZN2at6native18elementwise_kernelILi128ELi2EZNS0_22gpu_kernel_impl_nocastINS0_13BinaryFunctorIdddZZZNS0_19minimum_kernel_cudaERNS_18TensorIteratorBaseEENKUlvE0_clEvENKUlvE_clEvEUlddE_EEEEvS5_RKT_EUliE_EEviT1_:
        /* <DEDUP_REMOVED lines=363> */
.L_x_17881:
[----:B------:R-:W-:Y:S01]  /*16b0*/  ULDC.64 UR8, c[0x0][0x480] ;  /* 0x0001200000087ab9 */ /* 0x000fe20000000a00 */
[----:B------:R-:W-:Y:S01]  /*16c0*/  ULDC.64 UR10, c[0x0][0x488] ;  /* 0x00012200000a7ab9 */ /* 0x000fe20000000a00 */
[----:B------:R-:W-:-:S04]  /*16d0*/  IADD3 R6, P0, R4, UR8, RZ ;  /* 0x0000000804067c10 */ /* 0x000fc8000ff1e0ff */
[----:B------:R-:W-:Y:S01]  /*16e0*/  IADD3.X R7, RZ, UR9, RZ, P0, !PT ;  /* 0x00000009ff077c10 */ /* 0x000fe200087fe4ff */
[----:B------:R-:W-:-:S05]  /*16f0*/  ULDC.64 UR8, c[0x0][0x478] ;  /* 0x00011e0000087ab9 */ /* 0x000fca0000000a00 */
[----:B------:R-:W2:Y:S01]  /*1700*/  LDG.E.64 R6, desc[UR4][R6.64] ;  /* 0x0000000406067981 */ /* 0x000ea2000c1e1b00 */
[----:B------:R-:W-:Y:S01]  /*1710*/  IADD3 R4, P2, R2, UR10, RZ ;  /* 0x0000000a02047c10 */ /* 0x000fe2000ff5e0ff */
[----:B------:R-:W-:Y:S01]  /*1720*/  BSSY B1, `(.L_x_17882) ;  /* 0x0000013000017945 */ /* 0x000fe20003800000 */
[----:B------:R-:W-:Y:S02]  /*1730*/  IADD3 R8, P1, R3, UR8, RZ ;  /* 0x0000000803087c10 */ /* 0x000fe4000ff3e0ff */
[----:B------:R-:W-:Y:S02]  /*1740*/  IADD3.X R5, RZ, UR11, RZ, P2, !PT ;  /* 0x0000000bff057c10 */ /* 0x000fe400097fe4ff */
[----:B------:R-:W-:Y:S01]  /*1750*/  IADD3.X R9, RZ, UR9, RZ, P1, !PT ;  /* 0x00000009ff097c10 */ /* 0x000fe20008ffe4ff */
[----:B--2---:R-:W-:Y:S01]  /*1760*/  DSETP.NAN.AND P0, PT, R6, R6, PT ;  /* 0x000000060600722a */ /* 0x004fe20003f08000 */
[----:B------:R-:W-:Y:S02]  /*1770*/  MOV R2, R6 ;  /* 0x0000000600027202 */ /* 0x000fe40000000f00 */
[----:B------:R-:W-:-:S11]  /*1780*/  MOV R3, R7 ;  /* 0x0000000700037202 */ /* 0x000fd60000000f00 */
[----:B------:R-:W-:Y:S05]  /*1790*/  @P0 BRA `(.L_x_17883) ;  /* 0x00000000002c0947 */ /* 0x000fea0003800000 */
[----:B------:R-:W2:Y:S02]  /*17a0*/  LDG.E.64 R2, desc[UR4][R4.64] ;  /* 0x0000000404027981 */ /* 0x000ea4000c1e1b00 */
[----:B--2---:R-:W-:-:S14]  /*17b0*/  DSETP.NAN.AND P0, PT, R2, R2, PT ;  /* 0x000000020200722a */ /* 0x004fdc0003f08000 */
[----:B------:R-:W-:Y:S01]  /*17c0*/  @!P0 DSETP.MIN.AND P1, P2, R2, R6, PT ;  /* 0x000000060200822a */ /* 0x000fe20003a20000 */
[----:B------:R-:W-:Y:S02]  /*17d0*/  @!P0 MOV R11, R6 ;  /* 0x00000006000b8202 */ /* 0x000fe40000000f00 */
[----:B------:R-:W-:-:S04]  /*17e0*/  @!P0 MOV R6, R3 ;  /* 0x0000000300068202 */ /* 0x000fc80000000f00 */
[----:B------:R-:W-:Y:S02]  /*17f0*/  @!P0 FSEL R10, R6, R7, P1 ;  /* 0x00000007060a8208 */ /* 0x000fe40000800000 */
[----:B------:R-:W-:Y:S02]  /*1800*/  @!P0 MOV R6, R2 ;  /* 0x0000000200068202 */ /* 0x000fe40000000f00 */
[----:B------:R-:W-:Y:S02]  /*1810*/  @!P0 LOP3.LUT R7, R7, 0x80000, RZ, 0xfc, !PT ;  /* 0x0008000007078812 */ /* 0x000fe400078efcff */
[----:B------:R-:W-:Y:S02]  /*1820*/  @!P0 SEL R11, R6, R11, P1 ;  /* 0x0000000b060b8207 */ /* 0x000fe40000800000 */
[----:B------:R-:W-:Y:S02]  /*1830*/  @!P0 SEL R3, R7, R10, P2 ;  /* 0x0000000a07038207 */ /* 0x000fe40001000000 */
[----:B------:R-:W-:-:S07]  /*1840*/  @!P0 MOV R2, R11 ;  /* 0x0000000b00028202 */ /* 0x000fce0000000f00 */
.L_x_17883:
[----:B------:R-:W-:Y:S05]  /*1850*/  BSYNC B1 ;  /* 0x0000000000017941 */ /* 0x000fea0003800000 */
.L_x_17882:
[----:B------:R0:W-:Y:S01]  /*1860*/  STG.E.64 desc[UR4][R8.64], R2 ;  /* 0x0000000208007986 */ /* 0x0001e2000c101b04 */
[----:B------:R-:W-:-:S07]  /*1870*/  IADD3 R11, R0, 0x80, RZ ;  /* 0x00000080000b7810 */ /* 0x000fce0007ffe0ff */
.L_x_17880:
[----:B------:R-:W-:Y:S05]  /*1880*/  BSYNC B0 ;  /* 0x0000000000007941 */ /* 0x000fea0003800000 */
.L_x_17879:
        /* <DEDUP_REMOVED lines=355> */
.L_x_17884:
        /* <DEDUP_REMOVED lines=26> */
.L_x_17886:
[----:B------:R-:W-:Y:S05]  /*3060*/  BSYNC B0 ;  /* 0x0000000000007941 */ /* 0x000fea0003800000 */
.L_x_17885:
[----:B------:R-:W-:Y:S01]  /*3070*/  STG.E.64 desc[UR4][R8.64], R2 ;  /* 0x0000000208007986 */ /* 0x000fe2000c101b04 */
[----:B------:R-:W-:Y:S05]  /*3080*/  EXIT ;  /* 0x000000000000794d */ /* 0x000fea0003800000 */
.L_x_17887:
        /* <DEDUP_REMOVED lines=15> */
.L_x_42266:


//--------------------- .text._ZN2at6native27unrolled_elementwise_kernelINS0_13BinaryFunctorIdddZZZNS0_19minimum_kernel_cudaERNS_18TensorIteratorBaseEENKUlvE0_clEvENKUlvE_clEvEUlddE_EESt5arrayIPcLm3EELi4E23TrivialOffsetCalculatorILi2EjESC_ILi1EjENS0_6memory15LoadWithoutCastENSF_16StoreWithoutCastEEEviT_T0_T2_T3_T4_T5_ --------------------------
	.section	.text._ZN2at6native27unrolled_elementwise_kernelINS0_13BinaryFunctorIdddZZZNS0_19minimum_kernel_cudaERNS_18TensorIteratorBaseEENKUlvE0_clEvENKUlvE_clEvEUlddE_EESt5arrayIPcLm3EELi4E23TrivialOffsetCalculatorILi2EjESC_ILi1EjENS0_6memory15LoadWithoutCastENSF_16StoreWithoutCastEEEviT_T0_T2_T3_T4_T5_,"ax",@progbits
	.align	128
        .global         _ZN2at6native27unrolled_elementwise_kernelINS0_13BinaryFunctorIdddZZZNS0_19minimum_kernel_cudaERNS_18TensorIteratorBaseEENKUlvE0_clEvENKUlvE_clEvEUlddE_EESt5arrayIPcLm3EELi4E23TrivialOffsetCalculatorILi2EjESC_ILi1EjENS0_6memory15LoadWithoutCastENSF_16StoreWithoutCastEEEviT_T0_T2_T3_T4_T5_
        .type           _ZN2at6native27unrolled_elementwise_kernelINS0_13BinaryFunctorIdddZZZNS0_19minimum_kernel_cudaERNS_18TensorIteratorBaseEENKUlvE0_clEvENKUlvE_clEvEUlddE_EESt5arrayIPcLm3EELi4E23TrivialOffsetCalculatorILi2EjESC_ILi1EjENS0_6memory15LoadWithoutCastENSF_16StoreWithoutCastEEEviT_T0_T2_T3_T4_T5_,@function
        .size           _ZN2at6native27unrolled_elementwise_kernelINS0_13BinaryFunctorIdddZZZNS0_19minimum_kernel_cudaERNS_18TensorIteratorBaseEENKUlvE0_clEvENKUlvE_clEvEUlddE_EESt5arrayIPcLm3EELi4E23TrivialOffsetCalculatorILi2EjESC_ILi1EjENS0_6memory15LoadWithoutCastENSF_16StoreWithoutCastEEEviT_T0_T2_T3_T4_T5_,(.L_x_42267 - _ZN2at6native27unrolled_elementwise_kernelINS0_13BinaryFunctorIdddZZZNS0_19minimum_kernel_cudaERNS_18TensorIteratorBaseEENKUlvE0_clEvENKUlvE_clEvEUlddE_EESt5arrayIPcLm3EELi4E23TrivialOffsetCalculatorILi2EjESC_ILi1EjENS0_6memory15LoadWithoutCastENSF_16StoreWithoutCastEEEviT_T0_T2_T3_T4_T5_)
        .other          _ZN2at6native27unrolled_elementwise_kernelINS0_13BinaryFunctorIdddZZZNS0_19minimum_kernel_cudaERNS_18TensorIteratorBaseEENKUlvE0_clEvENKUlvE_clEvEUlddE_EESt5arrayIPcLm3EELi4E23TrivialOffsetCalculatorILi2EjESC_ILi1EjENS0_6memory15LoadWithoutCastENSF_16StoreWithoutCastEEEviT_T0_T2_T3_T4_T5_,@"STO_CUDA_ENTRY STV_DEFAULT"
_ZN2at6native27unrolled_elementwise_kernelINS0_13BinaryFunctorIdddZZZNS0_19minimum_kernel_cudaERNS_18TensorIteratorBaseEENKUlvE0_clEvENKUlvE_clEvEUlddE_EESt5arrayIPcLm3EELi4E23TrivialOffsetCalculatorILi2EjESC_ILi1EjENS0_6memory15LoadWithoutCastENSF_16StoreWithoutCastEEEviT_T0_T2_T3_T4_T5_:
.text._ZN2at6native27unrolled_elementwise_kernelINS0_13BinaryFunctorIdddZZZNS0_19minimum_kernel_cudaERNS_18TensorIteratorBaseEENKUlvE0_clEvENKUlvE_clEvEUlddE_EESt5arrayIPcLm3EELi4E23TrivialOffsetCalculatorILi2EjESC_ILi1EjENS0_6memory15LoadWithoutCastENSF_16StoreWithoutCastEEEviT_T0_T2_T3_T4_T5_:
[----:B------:R-:W-:Y:S01]  /*0000*/  LDC R1, c[0x0][0x28] ;  /* 0x00000a00ff017b82 */ /* 0x000fe20000000800 */
[----:B------:R-:W0:Y:S07]  /*0010*/  S2R R14, SR_CTAID.X ;  /* 0x00000000000e7919 */ /* 0x000e2e0000002500 */
[----:B------:R-:W0:Y:S01]  /*0020*/  LDC R3, c[0x0][0x210] ;  /* 0x00008400ff037b82 */ /* 0x000e220000000800 */
[----:B------:R-:W-:Y:S01]  /*0030*/  ULDC.64 UR4, c[0x0][0x208] ;  /* 0x0000820000047ab9 */ /* 0x000fe20000000a00 */
[----:B------:R-:W-:Y:S01]  /*0040*/  CS2R R16, SRZ ;  /* 0x0000000000107805 */ /* 0x000fe2000001ff00 */
        /* <DEDUP_REMOVED lines=9> */
[----:B------:R-:W2:Y:S01]  /*00e0*/  @!P1 LDC.64 R6, c[0x0][0x220] ;  /* 0x00008800ff069b82 */ /* 0x000ea20000000a00 */
[----:B------:R-:W-:Y:S01]  /*00f0*/  @!P1 LEA R23, R14, R13, 0x9 ;  /* 0x0000000d0e179211 */ /* 0x000fe200078e48ff */
[----:B------:R-:W-:-:S02]  /*0100*/  @!P1 VIADD R13, R13, 0x80 ;  /* 0x000000800d0d9836 */ /* 0x000fc40000000000 */
[----:B0-----:R-:W-:-:S03]  /*0110*/  @!P0 IMAD.WIDE.U32 R18, R9, 0x8, R18 ;  /* 0x0000000809128825 */ /* 0x001fc600078e0012 */
[----:B------:R-:W-:Y:S01]  /*0120*/  ISETP.GE.AND P2, PT, R13, R0, PT ;  /* 0x000000000d00720c */ /* 0x000fe20003f46270 */
[----:B------:R-:W0:Y:S01]  /*0130*/  @!P1 LDC.64 R2, c[0x0][0x228] ;  /* 0x00008a00ff029b82 */ /* 0x000e220000000a00 */
[----:B------:R-:W-:Y:S01]  /*0140*/  CS2R R10, SRZ ;  /* 0x00000000000a7805 */ /* 0x000fe2000001ff00 */
[----:B------:R3:W5:Y:S01]  /*0150*/  @!P0 LDG.E.64 R16, desc[UR4][R18.64] ;  /* 0x0000000412108981 */ /* 0x000762000c1e1b00 */
[----:B-1----:R-:W-:Y:S01]  /*0160*/  @!P0 IMAD.WIDE.U32 R20, R9, 0x8, R20 ;  /* 0x0000000809148825 */ /* 0x002fe200078e0014 */
[----:B------:R-:W-:-:S04]  /*0170*/  CS2R R8, SRZ ;  /* 0x0000000000087805 */ /* 0x000fc8000001ff00 */
[----:B------:R1:W5:Y:S04]  /*0180*/  @!P0 LDG.E.64 R10, desc[UR4][R20.64] ;  /* 0x00000004140a8981 */ /* 0x000368000c1e1b00 */
[----:B------:R-:W-:Y:S01]  /*0190*/  @!P2 IMAD R27, R14, 0x200, R13 ;  /* 0x000002000e1ba824 */ /* 0x000fe200078e020d */
[----:B------:R-:W4:Y:S01]  /*01a0*/  @!P2 LDC.64 R4, c[0x0][0x220] ;  /* 0x00008800ff04ab82 */ /* 0x000f220000000a00 */
[----:B--2---:R-:W-:-:S04]  /*01b0*/  @!P1 IMAD.WIDE.U32 R6, R23, 0x8, R6 ;  /* 0x0000000817069825 */ /* 0x004fc800078e0006 */
[----:B------:R-:W-:Y:S01]  /*01c0*/  @!P2 VIADD R13, R13, 0x80 ;  /* 0x000000800d0da836 */ /* 0x000fe20000000000 */
[----:B------:R-:W5:Y:S02]  /*01d0*/  @!P1 LDG.E.64 R8, desc[UR4][R6.64] ;  /* 0x0000000406089981 */ /* 0x000f64000c1e1b00 */
[----:B---3--:R-:W2:Y:S01]  /*01e0*/  @!P2 LDC.64 R18, c[0x0][0x228] ;  /* 0x00008a00ff12ab82 */ /* 0x008ea20000000a00 */
[----:B0-----:R-:W-:Y:S01]  /*01f0*/  @!P1 IMAD.WIDE.U32 R22, R23, 0x8, R2 ;  /* 0x0000000817169825 */ /* 0x001fe200078e0002 */
[----:B------:R-:W-:-:S06]  /*0200*/  CS2R R2, SRZ ;  /* 0x0000000000027805 */ /* 0x000fcc000001ff00 */
[----:B------:R0:W5:Y:S01]  /*0210*/  @!P1 LDG.E.64 R2, desc[UR4][R22.64] ;  /* 0x0000000416029981 */ /* 0x000162000c1e1b00 */
[----:B------:R-:W-:-:S13]  /*0220*/  ISETP.GE.AND P1, PT, R13, R0, PT ;  /* 0x000000000d00720c */ /* 0x000fda0003f26270 */
[----:B-1----:R-:W1:Y:S08]  /*0230*/  @!P1 LDC.64 R20, c[0x0][0x220] ;  /* 0x00008800ff149b82 */ /* 0x002e700000000a00 */
[----:B0-----:R-:W0:Y:S01]  /*0240*/  @!P1 LDC.64 R22, c[0x0][0x228] ;  /* 0x00008a00ff169b82 */ /* 0x001e220000000a00 */
[----:B------:R-:W-:Y:S01]  /*0250*/  @!P1 LEA R13, R14, R13, 0x9 ;  /* 0x0000000d0e0d9211 */ /* 0x000fe200078e48ff */
[----:B----4-:R-:W-:Y:S01]  /*0260*/  @!P2 IMAD.WIDE.U32 R24, R27, 0x8, R4 ;  /* 0x000000081b18a825 */ /* 0x010fe200078e0004 */
[----:B------:R-:W-:-:S02]  /*0270*/  CS2R R4, SRZ ;  /* 0x0000000000047805 */ /* 0x000fc4000001ff00 */
[----:B------:R-:W-:Y:S01]  /*0280*/  CS2R R6, SRZ ;  /* 0x0000000000067805 */ /* 0x000fe2000001ff00 */
[----:B--2---:R-:W-:Y:S01]  /*0290*/  @!P2 IMAD.WIDE.U32 R26, R27, 0x8, R18 ;  /* 0x000000081b1aa825 */ /* 0x004fe200078e0012 */
[----:B------:R-:W-:Y:S02]  /*02a0*/  CS2R R18, SRZ ;  /* 0x0000000000127805 */ /* 0x000fe4000001ff00 */
[----:B------:R2:W5:Y:S04]  /*02b0*/  @!P2 LDG.E.64 R4, desc[UR4][R24.64] ;  /* 0x000000041804a981 */ /* 0x000568000c1e1b00 */
[----:B------:R2:W5:Y:S01]  /*02c0*/  @!P2 LDG.E.64 R6, desc[UR4][R26.64] ;  /* 0x000000041a06a981 */ /* 0x000562000c1e1b00 */
[----:B-1----:R-:W-:-:S05]  /*02d0*/  @!P1 IMAD.WIDE.U32 R20, R13, 0x8, R20 ;  /* 0x000000080d149825 */ /* 0x002fca00078e0014 */
[----:B------:R2:W5:Y:S01]  /*02e0*/  @!P1 LDG.E.64 R18, desc[UR4][R20.64] ;  /* 0x0000000414129981 */ /* 0x000562000c1e1b00 */
[----:B0-----:R-:W-:Y:S01]  /*02f0*/  @!P1 IMAD.WIDE.U32 R22, R13, 0x8, R22 ;  /* 0x000000080d169825 */ /* 0x001fe200078e0016 */
[----:B------:R-:W-:-:S06]  /*0300*/  CS2R R12, SRZ ;  /* 0x00000000000c7805 */ /* 0x000fcc000001ff00 */
[----:B------:R2:W5:Y:S01]  /*0310*/  @!P1 LDG.E.64 R12, desc[UR4][R22.64] ;  /* 0x00000004160c9981 */ /* 0x000562000c1e1b00 */
[----:B------:R-:W-:Y:S04]  /*0320*/  BSSY B0, `(.L_x_17888) ;  /* 0x0000011000007945 */ /* 0x000fe80003800000 */
[----:B------:R-:W-:Y:S05]  /*0330*/  @P0 BRA `(.L_x_17889) ;  /* 0x00000000003c0947 */ /* 0x000fea0003800000 */
[----:B-----5:R-:W-:-:S14]  /*0340*/  DSETP.NAN.AND P1, PT, R16, R16, PT ;  /* 0x000000101000722a */ /* 0x020fdc0003f28000 */
[----:B------:R-:W-:Y:S05]  /*0350*/  @P1 BRA `(.L_x_17889) ;  /* 0x0000000000341947 */ /* 0x000fea0003800000 */
[----:B------:R-:W-:-:S14]  /*0360*/  DSETP.NAN.AND P1, PT, R10, R10, PT ;  /* 0x0000000a0a00722a */ /* 0x000fdc0003f28000 */
[----:B------:R-:W-:Y:S01]  /*0370*/  @!P1 DSETP.MIN.AND P2, P3, R10, R16, PT ;  /* 0x000000100a00922a */ /* 0x000fe20003b40000 */
[----:B--2---:R-:W-:Y:S02]  /*0380*/  @!P1 IMAD.MOV.U32 R21, RZ, RZ, R16 ;  /* 0x000000ffff159224 */ /* 0x004fe400078e0010 */
[----:B------:R-:W-:-:S05]  /*0390*/  @!P1 IMAD.MOV.U32 R16, RZ, RZ, R10 ;  /* 0x000000ffff109224 */ /* 0x000fca00078e000a */
[----:B------:R-:W-:Y:S01]  /*03a0*/  @!P1 SEL R21, R16, R21, P2 ;  /* 0x0000001510159207 */ /* 0x000fe20001000000 */
[----:B------:R-:W-:-:S05]  /*03b0*/  @!P1 IMAD.MOV.U32 R16, RZ, RZ, R11 ;  /* 0x000000ffff109224 */ /* 0x000fca00078e000b */
[----:B------:R-:W-:Y:S02]  /*03c0*/  @!P1 FSEL R16, R16, R17, P2 ;  /* 0x0000001110109208 */ /* 0x000fe40001000000 */
[----:B------:R-:W-:-:S04]  /*03d0*/  @!P1 LOP3.LUT R17, R17, 0x80000, RZ, 0xfc, !PT ;  /* 0x0008000011119812 */ /* 0x000fc800078efcff */
[----:B------:R-:W-:Y:S01]  /*03e0*/  @!P1 SEL R20, R17, R16, P3 ;  /* 0x0000001011149207 */ /* 0x000fe20001800000 */
[----:B------:R-:W-:Y:S01]  /*03f0*/  IMAD.MOV.U32 R17, RZ, RZ, R11 ;  /* 0x000000ffff117224 */ /* 0x000fe200078e000b */
[----:B------:R-:W-:Y:S01]  /*0400*/  MOV R16, R10 ;  /* 0x0000000a00107202 */ /* 0x000fe20000000f00 */
[----:B------:R-:W-:Y:S01]  /*0410*/  @!P1 IMAD.MOV.U32 R16, RZ, RZ, R21 ;  /* 0x000000ffff109224 */ /* 0x000fe200078e0015 */
[----:B------:R-:W-:-:S07]  /*0420*/  @!P1 MOV R17, R20 ;  /* 0x0000001400119202 */ /* 0x000fce0000000f00 */
.L_x_17889:
[----:B------:R-:W-:Y:S05]  /*0430*/  BSYNC B0 ;  /* 0x0000000000007941 */ /* 0x000fea0003800000 */
.L_x_17888:
[----:B-----5:R-:W-:Y:S01]  /*0440*/  IMAD.MOV.U32 R11, RZ, RZ, R15 ;  /* 0x000000ffff0b7224 */ /* 0x020fe200078e000f */
[----:B------:R-:W-:Y:S01]  /*0450*/  BSSY B0, `(.L_x_17890) ;  /* 0x000001c000007945 */ /* 0x000fe20003800000 */
[----:B------:R-:W-:Y:S02]  /*0460*/  @!P0 LEA R15, R14, R15, 0x9 ;  /* 0x0000000f0e0f8211 */ /* 0x000fe400078e48ff */
[C---:B--2---:R-:W-:Y:S01]  /*0470*/  VIADD R21, R11.reuse, 0x100 ;  /* 0x000001000b157836 */ /* 0x044fe20000000000 */
[----:B------:R-:W-:-:S04]  /*0480*/  IADD3 R23, R11, 0x180, RZ ;  /* 0x000001800b177810 */ /* 0x000fc80007ffe0ff */
[-C--:B------:R-:W-:Y:S02]  /*0490*/  ISETP.GE.AND P3, PT, R21, R0.reuse, PT ;  /* 0x000000001500720c */ /* 0x080fe40003f66270 */
[----:B------:R-:W-:Y:S01]  /*04a0*/  ISETP.GE.AND P1, PT, R23, R0, PT ;  /* 0x000000001700720c */ /* 0x000fe20003f26270 */
[----:B------:R-:W0:Y:S01]  /*04b0*/  @!P0 LDC.64 R20, c[0x0][0x218] ;  /* 0x00008600ff148b82 */ /* 0x000e220000000a00 */
[----:B------:R-:W-:-:S04]  /*04c0*/  VIADD R23, R11, 0x80 ;  /* 0x000000800b177836 */ /* 0x000fc80000000000 */
[----:B------:R-:W-:Y:S01]  /*04d0*/  @!P0 IMAD.MOV.U32 R11, RZ, RZ, R23 ;  /* 0x000000ffff0b8224 */ /* 0x000fe200078e0017 */
[----:B------:R-:W-:-:S04]  /*04e0*/  ISETP.GE.AND P4, PT, R23, R0, PT ;  /* 0x000000001700720c */ /* 0x000fc80003f86270 */
[----:B------:R-:W-:-:S09]  /*04f0*/  ISETP.GE.AND P2, PT, R11, R0, PT ;  /* 0x000000000b00720c */ /* 0x000fd20003f46270 */
[----:B------:R-:W-:Y:S05]  /*0500*/  @P4 BRA `(.L_x_17891) ;  /* 0x0000000000404947 */ /* 0x000fea0003800000 */
[----:B------:R-:W-:-:S14]  /*0510*/  DSETP.NAN.AND P4, PT, R8, R8, PT ;  /* 0x000000080800722a */ /* 0x000fdc0003f88000 */
[----:B------:R-:W-:Y:S05]  /*0520*/  @P4 BRA `(.L_x_17891) ;  /* 0x0000000000384947 */ /* 0x000fea0003800000 */
[----:B------:R-:W-:-:S14]  /*0530*/  DSETP.NAN.AND P4, PT, R2, R2, PT ;  /* 0x000000020200722a */ /* 0x000fdc0003f88000 */
[----:B------:R-:W-:Y:S01]  /*0540*/  @!P4 DSETP.MIN.AND P5, P6, R2, R8, PT ;  /* 0x000000080200c22a */ /* 0x000fe20003ea0000 */
[----:B------:R-:W-:Y:S01]  /*0550*/  @!P4 IMAD.MOV.U32 R23, RZ, RZ, R9 ;  /* 0x000000ffff17c224 */ /* 0x000fe200078e0009 */
[----:B------:R-:W-:Y:S01]  /*0560*/  MOV R9, R3 ;  /* 0x0000000300097202 */ /* 0x000fe20000000f00 */
[----:B------:R-:W-:-:S03]  /*0570*/  @!P4 IMAD.MOV.U32 R10, RZ, RZ, R3 ;  /* 0x000000ffff0ac224 */ /* 0x000fc600078e0003 */
[----:B------:R-:W-:Y:S02]  /*0580*/  @!P4 LOP3.LUT R25, R23, 0x80000, RZ, 0xfc, !PT ;  /* 0x000800001719c812 */ /* 0x000fe400078efcff */
[----:B------:R-:W-:Y:S02]  /*0590*/  @!P4 FSEL R10, R10, R23, P5 ;  /* 0x000000170a0ac208 */ /* 0x000fe40002800000 */
[----:B------:R-:W-:Y:S01]  /*05a0*/  @!P4 MOV R23, R8 ;  /* 0x000000080017c202 */ /* 0x000fe20000000f00 */
[----:B------:R-:W-:Y:S01]  /*05b0*/  @!P4 IMAD.MOV.U32 R8, RZ, RZ, R2 ;  /* 0x000000ffff08c224 */ /* 0x000fe200078e0002 */
[----:B------:R-:W-:-:S04]  /*05c0*/  @!P4 SEL R10, R25, R10, P6 ;  /* 0x0000000a190ac207 */ /* 0x000fc80003000000 */
[----:B------:R-:W-:Y:S01]  /*05d0*/  @!P4 SEL R23, R8, R23, P5 ;  /* 0x000000170817c207 */ /* 0x000fe20002800000 */
[----:B------:R-:W-:Y:S02]  /*05e0*/  IMAD.MOV.U32 R8, RZ, RZ, R2 ;  /* 0x000000ffff087224 */ /* 0x000fe400078e0002 */
[----:B------:R-:W-:Y:S02]  /*05f0*/  @!P4 IMAD.MOV.U32 R9, RZ, RZ, R10 ;  /* 0x000000ffff09c224 */ /* 0x000fe400078e000a */
[----:B------:R-:W-:-:S07]  /*0600*/  @!P4 IMAD.MOV.U32 R8, RZ, RZ, R23 ;  /* 0x000000ffff08c224 */ /* 0x000fce00078e0017 */
.L_x_17891:
[----:B------:R-:W-:Y:S05]  /*0610*/  BSYNC B0 ;  /* 0x0000000000007941 */ /* 0x000fea0003800000 */
.L_x_17890:
[----:B------:R-:W-:Y:S01]  /*0620*/  BSSY B0, `(.L_x_17892) ;  /* 0x0000011000007945 */ /* 0x000fe20003800000 */
[----:B0-----:R-:W-:-:S03]  /*0630*/  @!P0 IMAD.WIDE.U32 R20, R15, 0x8, R20 ;  /* 0x000000080f148825 */ /* 0x001fc600078e0014 */
[----:B------:R-:W-:Y:S05]  /*0640*/  @P3 BRA `(.L_x_17893) ;  /* 0x0000000000383947 */ /* 0x000fea0003800000 */
[----:B------:R-:W-:-:S14]  /*0650*/  DSETP.NAN.AND P3, PT, R4, R4, PT ;  /* 0x000000040400722a */ /* 0x000fdc0003f68000 */
[----:B------:R-:W-:Y:S05]  /*0660*/  @P3 BRA `(.L_x_17893) ;  /* 0x0000000000303947 */ /* 0x000fea0003800000 */
[----:B------:R-:W-:-:S14]  /*0670*/  DSETP.NAN.AND P3, PT, R6, R6, PT ;  /* 0x000000060600722a */ /* 0x000fdc0003f68000 */
[----:B------:R-:W-:Y:S01]  /*0680*/  @!P3 DSETP.MIN.AND P4, P5, R6, R4, PT ;  /* 0x000000040600b22a */ /* 0x000fe20003d80000 */
[--C-:B------:R-:W-:Y:S01]  /*0690*/  @!P3 IMAD.MOV.U32 R2, RZ, RZ, R7.reuse ;  /* 0x000000ffff02b224 */ /* 0x100fe200078e0007 */
[----:B------:R-:W-:Y:S02]  /*06a0*/  @!P3 MOV R3, R4 ;  /* 0x000000040003b202 */ /* 0x000fe40000000f00 */
[----:B------:R-:W-:Y:S02]  /*06b0*/  @!P3 LOP3.LUT R15, R5, 0x80000, RZ, 0xfc, !PT ;  /* 0x00080000050fb812 */ /* 0x000fe400078efcff */
[----:B------:R-:W-:Y:S01]  /*06c0*/  @!P3 FSEL R10, R2, R5, P4 ;  /* 0x00000005020ab208 */ /* 0x000fe20002000000 */
[----:B------:R-:W-:Y:S01]  /*06d0*/  @!P3 IMAD.MOV.U32 R2, RZ, RZ, R6 ;  /* 0x000000ffff02b224 */ /* 0x000fe200078e0006 */
[----:B------:R-:W-:Y:S01]  /*06e0*/  MOV R4, R6 ;  /* 0x0000000600047202 */ /* 0x000fe20000000f00 */
[----:B------:R-:W-:Y:S01]  /*06f0*/  IMAD.MOV.U32 R5, RZ, RZ, R7 ;  /* 0x000000ffff057224 */ /* 0x000fe200078e0007 */
[----:B------:R-:W-:-:S02]  /*0700*/  @!P3 SEL R5, R15, R10, P5 ;  /* 0x0000000a0f05b207 */ /* 0x000fc40002800000 */
[----:B------:R-:W-:-:S05]  /*0710*/  @!P3 SEL R3, R2, R3, P4 ;  /* 0x000000030203b207 */ /* 0x000fca0002000000 */
[----:B------:R-:W-:-:S07]  /*0720*/  @!P3 IMAD.MOV.U32 R4, RZ, RZ, R3 ;  /* 0x000000ffff04b224 */ /* 0x000fce00078e0003 */
.L_x_17893:
[----:B------:R-:W-:Y:S05]  /*0730*/  BSYNC B0 ;  /* 0x0000000000007941 */ /* 0x000fea0003800000 */
.L_x_17892:
[----:B------:R-:W-:Y:S04]  /*0740*/  BSSY B0, `(.L_x_17894) ;  /* 0x0000010000007945 */ /* 0x000fe80003800000 */
        /* <DEDUP_REMOVED lines=15> */
.L_x_17895:
[----:B------:R-:W-:Y:S05]  /*0840*/  BSYNC B0 ;  /* 0x0000000000007941 */ /* 0x000fea0003800000 */
.L_x_17894:
[----:B------:R0:W-:Y:S01]  /*0850*/  @!P0 STG.E.64 desc[UR4][R20.64], R16 ;  /* 0x0000001014008986 */ /* 0x0001e2000c101b04 */
[----:B------:R-:W-:Y:S04]  /*0860*/  BSSY B0, `(.L_x_17896) ;  /* 0x000000c000007945 */ /* 0x000fe80003800000 */
[----:B------:R-:W-:Y:S05]  /*0870*/  @P2 BRA `(.L_x_17897) ;  /* 0x0000000000282947 */ /* 0x000fea0003800000 */
[----:B------:R-:W1:Y:S01]  /*0880*/  LDC.64 R6, c[0x0][0x218] ;  /* 0x00008600ff067b82 */ /* 0x000e620000000a00 */
[----:B------:R-:W-:Y:S01]  /*0890*/  LEA R3, R14, R11, 0x9 ;  /* 0x0000000b0e037211 */ /* 0x000fe200078e48ff */
[----:B------:R-:W-:-:S05]  /*08a0*/  VIADD R11, R11, 0x80 ;  /* 0x000000800b0b7836 */ /* 0x000fca0000000000 */
[----:B------:R-:W-:-:S13]  /*08b0*/  ISETP.GE.AND P0, PT, R11, R0, PT ;  /* 0x000000000b00720c */ /* 0x000fda0003f06270 */
[----:B------:R-:W-:Y:S01]  /*08c0*/  @!P0 IMAD R13, R14, 0x200, R11 ;  /* 0x000002000e0d8824 */ /* 0x000fe200078e020b */
[----:B------:R-:W-:Y:S01]  /*08d0*/  @!P0 IADD3 R11, R11, 0x80, RZ ;  /* 0x000000800b0b8810 */ /* 0x000fe20007ffe0ff */
[----:B-1----:R-:W-:-:S04]  /*08e0*/  IMAD.WIDE.U32 R2, R3, 0x8, R6 ;  /* 0x0000000803027825 */ /* 0x002fc800078e0006 */
[----:B------:R-:W-:Y:S01]  /*08f0*/  @!P0 IMAD.WIDE.U32 R6, R13, 0x8, R6 ;  /* 0x000000080d068825 */ /* 0x000fe200078e0006 */
[----:B------:R1:W-:Y:S04]  /*0900*/  STG.E.64 desc[UR4][R2.64], R8 ;  /* 0x0000000802007986 */ /* 0x0003e8000c101b04 */
[----:B------:R1:W-:Y:S02]  /*0910*/  @!P0 STG.E.64 desc[UR4][R6.64], R4 ;  /* 0x0000000406008986 */ /* 0x0003e4000c101b04 */
.L_x_17897:
[----:B------:R-:W-:Y:S05]  /*0920*/  BSYNC B0 ;  /* 0x0000000000007941 */ /* 0x000fea0003800000 */
.L_x_17896:
[----:B------:R-:W-:-:S13]  /*0930*/  ISETP.GE.AND P0, PT, R11, R0, PT ;  /* 0x000000000b00720c */ /* 0x000fda0003f06270 */
[----:B------:R-:W-:Y:S05]  /*0940*/  @P0 EXIT ;  /* 0x000000000000094d */ /* 0x000fea0003800000 */
[----:B-1----:R-:W1:Y:S01]  /*0950*/  LDC.64 R2, c[0x0][0x218] ;  /* 0x00008600ff027b82 */ /* 0x002e620000000a00 */
[----:B------:R-:W-:-:S04]  /*0960*/  IMAD R11, R14, 0x200, R11 ;  /* 0x000002000e0b7824 */ /* 0x000fc800078e020b */
[----:B-1----:R-:W-:-:S05]  /*0970*/  IMAD.WIDE.U32 R2, R11, 0x8, R2 ;  /* 0x000000080b027825 */ /* 0x002fca00078e0002 */
[----:B------:R-:W-:Y:S01]  /*0980*/  STG.E.64 desc[UR4][R2.64], R18 ;  /* 0x0000001202007986 */ /* 0x000fe2000c101b04 */
[----:B------:R-:W-:Y:S05]  /*0990*/  EXIT ;  /* 0x000000000000794d */ /* 0x000fea0003800000 */
.L_x_17898:
        /* <DEDUP_REMOVED lines=14> */
.L_x_42267:


//--------------------- .text._ZN2at6native29vectorized_elementwise_kernelILi2ENS0_13BinaryFunctorIdddZZZNS0_19minimum_kernel_cudaERNS_18TensorIteratorBaseEENKUlvE0_clEvENKUlvE_clEvEUlddE_EESt5arrayIPcLm3EEEEviT0_T1_ --------------------------
	.section	.text._ZN2at6native29vectorized_elementwise_kernelILi2ENS0_13BinaryFunctorIdddZZZNS0_19minimum_kernel_cudaERNS_18TensorIteratorBaseEENKUlvE0_clEvENKUlvE_clEvEUlddE_EESt5arrayIPcLm3EEEEviT0_T1_,"ax",@progbits
	.align	128
        .global         _ZN2at6native29vectorized_elementwise_kernelILi2ENS0_13BinaryFunctorIdddZZZNS0_19minimum_kernel_cudaERNS_18TensorIteratorBaseEENKUlvE0_clEvENKUlvE_clEvEUlddE_EESt5arrayIPcLm3EEEEviT0_T1_
        .type           _ZN2at6native29vectorized_elementwise_kernelILi2ENS0_13BinaryFunctorIdddZZZNS0_19minimum_kernel_cudaERNS_18TensorIteratorBaseEENKUlvE0_clEvENKUlvE_clEvEUlddE_EESt5arrayIPcLm3EEEEviT0_T1_,@function
        .size           _ZN2at6native29vectorized_elementwise_kernelILi2ENS0_13BinaryFunctorIdddZZZNS0_19minimum_kernel_cudaERNS_18TensorIteratorBaseEENKUlvE0_clEvENKUlvE_clEvEUlddE_EESt5arrayIPcLm3EEEEviT0_T1_,(.L_x_42268 - _ZN2at6native29vectorized_elementwise_kernelILi2ENS0_13BinaryFunctorIdddZZZNS0_19minimum_kernel_cudaERNS_18TensorIteratorBaseEENKUlvE0_clEvENKUlvE_clEvEUlddE_EESt5arrayIPcLm3EEEEviT0_T1_)
        .other          _ZN2at6native29vectorized_elementwise_kernelILi2ENS0_13BinaryFunctorIdddZZZNS0_19minimum_kernel_cudaERNS_18TensorIteratorBaseEENKUlvE0_clEvENKUlvE_clEvEUlddE_EESt5arrayIPcLm3EEEEviT0_T1_,@"STO_CUDA_ENTRY STV_DEFAULT"
_ZN2at6native29vectorized_elementwise_kernelILi2ENS0_13BinaryFunctorIdddZZZNS0_19minimum_kernel_cudaERNS_18TensorIteratorBaseEENKUlvE0_clEvENKUlvE_clEvEUlddE_EESt5arrayIPcLm3EEEEviT0_T1_:
.text._ZN2at6native29vectorized_elementwise_kernelILi2ENS0_13BinaryFunctorIdddZZZNS0_19minimum_kernel_cudaERNS_18TensorIteratorBaseEENKUlvE0_clEvENKUlvE_clEvEUlddE_EESt5arrayIPcLm3EEEEviT0_T1_:
        /* <DEDUP_REMOVED lines=13> */
[----:B------:R-:W3:Y:S01]  /*00d0*/  LDG.E.128 R32, desc[UR4][R38.64] ;  /* 0x0000000426207981 */ /* 0x000ee2000c1e1d00 */
[----:B--2---:R-:W-:-:S03]  /*00e0*/  IMAD.WIDE R2, R0, 0x8, R4 ;  /* 0x0000000800027825 */ /* 0x004fc600078e0204 */
[----:B------:R-:W2:Y:S01]  /*00f0*/  LDG.E.128 R28, desc[UR4][R38.64+0x800] ;  /* 0x00080004261c7981 */ /* 0x000ea2000c1e1d00 */
[----:B------:R-:W-:-:S03]  /*0100*/  IMAD.WIDE.U32 R40, R41, 0x10, R2 ;  /* 0x0000001029287825 */ /* 0x000fc600078e0002 */
[----:B------:R-:W4:Y:S01]  /*0110*/  LDG.E.128 R24, desc[UR4][R38.64+0x1000] ;  /* 0x0010000426187981 */ /* 0x000f22000c1e1d00 */
[----:B------:R-:W0:Y:S03]  /*0120*/  LDC.64 R2, c[0x0][0x218] ;  /* 0x00008600ff027b82 */ /* 0x000e260000000a00 */
[----:B------:R1:W5:Y:S04]  /*0130*/  LDG.E.128 R20, desc[UR4][R38.64+0x1800] ;  /* 0x0018000426147981 */ /* 0x000368000c1e1d00 */
[----:B------:R1:W5:Y:S04]  /*0140*/  LDG.E.128 R16, desc[UR4][R40.64+0x800] ;  /* 0x0008000428107981 */ /* 0x000368000c1e1d00 */
[----:B------:R1:W5:Y:S04]  /*0150*/  LDG.E.128 R12, desc[UR4][R40.64+0x1000] ;  /* 0x00100004280c7981 */ /* 0x000368000c1e1d00 */
[----:B------:R1:W5:Y:S04]  /*0160*/  LDG.E.128 R8, desc[UR4][R40.64+0x1800] ;  /* 0x0018000428087981 */ /* 0x000368000c1e1d00 */
[----:B------:R1:W5:Y:S01]  /*0170*/  LDG.E.128 R4, desc[UR4][R40.64] ;  /* 0x0000000428047981 */ /* 0x000362000c1e1d00 */
[----:B------:R-:W-:Y:S01]  /*0180*/  BSSY B0, `(.L_x_17900) ;  /* 0x0000015000007945 */ /* 0x000fe20003800000 */
[----:B------:R-:W0:Y:S01]  /*0190*/  S2R R36, SR_TID.X ;  /* 0x0000000000247919 */ /* 0x000e220000002100 */
[----:B---3--:R-:W-:-:S02]  /*01a0*/  DSETP.NAN.AND P3, PT, R32, R32, PT ;  /* 0x000000202000722a */ /* 0x008fc40003f68000 */
[----:B------:R-:W-:Y:S02]  /*01b0*/  DSETP.NAN.AND P4, PT, R34, R34, PT ;  /* 0x000000222200722a */ /* 0x000fe40003f88000 */
[----:B--2---:R-:W-:Y:S02]  /*01c0*/  DSETP.NAN.AND P2, PT, R28, R28, PT ;  /* 0x0000001c1c00722a */ /* 0x004fe40003f48000 */
[----:B------:R-:W-:Y:S02]  /*01d0*/  DSETP.NAN.AND P1, PT, R30, R30, PT ;  /* 0x0000001e1e00722a */ /* 0x000fe40003f28000 */
[----:B----4-:R-:W-:-:S06]  /*01e0*/  DSETP.NAN.AND P0, PT, R24, R24, PT ;  /* 0x000000181800722a */ /* 0x010fcc0003f08000 */
[----:B01----:R-:W-:Y:S08]  /*01f0*/  @P3 BRA `(.L_x_17901) ;  /* 0x0000000000343947 */ /* 0x003ff00003800000 */
[----:B-----5:R-:W-:-:S14]  /*0200*/  DSETP.NAN.AND P3, PT, R4, R4, PT ;  /* 0x000000040400722a */ /* 0x020fdc0003f68000 */
[----:B------:R-:W-:Y:S01]  /*0210*/  @!P3 DSETP.MIN.AND P5, P6, R32, R4, PT ;  /* 0x000000042000b22a */ /* 0x000fe20003ea0000 */
[----:B------:R-:W-:Y:S01]  /*0220*/  @!P3 MOV R38, R5 ;  /* 0x000000050026b202 */ /* 0x000fe20000000f00 */
[----:B------:R-:W-:Y:S02]  /*0230*/  @!P3 IMAD.MOV.U32 R37, RZ, RZ, R32 ;  /* 0x000000ffff25b224 */ /* 0x000fe400078e0020 */
[--C-:B------:R-:W-:Y:S02]  /*0240*/  @!P3 IMAD.MOV.U32 R32, RZ, RZ, R4.reuse ;  /* 0x000000ffff20b224 */ /* 0x100fe400078e0004 */
[----:B------:R-:W-:Y:S01]  /*0250*/  @!P3 FSEL R39, R33, R38, P5 ;  /* 0x000000262127b208 */ /* 0x000fe20002800000 */
[----:B------:R-:W-:Y:S01]  /*0260*/  IMAD.MOV.U32 R33, RZ, RZ, R5 ;  /* 0x000000ffff217224 */ /* 0x000fe200078e0005 */
[----:B------:R-:W-:Y:S02]  /*0270*/  @!P3 LOP3.LUT R38, R38, 0x80000, RZ, 0xfc, !PT ;  /* 0x000800002626b812 */ /* 0x000fe400078efcff */
[----:B------:R-:W-:Y:S01]  /*0280*/  @!P3 SEL R37, R37, R32, P5 ;  /* 0x000000202525b207 */ /* 0x000fe20002800000 */
[----:B------:R-:W-:Y:S01]  /*0290*/  IMAD.MOV.U32 R32, RZ, RZ, R4 ;  /* 0x000000ffff207224 */ /* 0x000fe200078e0004 */
[----:B------:R-:W-:-:S03]  /*02a0*/  @!P3 SEL R38, R38, R39, P6 ;  /* 0x000000272626b207 */ /* 0x000fc60003000000 */
[----:B------:R-:W-:Y:S01]  /*02b0*/  @!P3 IMAD.MOV.U32 R32, RZ, RZ, R37 ;  /* 0x000000ffff20b224 */ /* 0x000fe200078e0025 */
[----:B------:R-:W-:-:S07]  /*02c0*/  @!P3 MOV R33, R38 ;  /* 0x000000260021b202 */ /* 0x000fce0000000f00 */
.L_x_17901:
[----:B------:R-:W-:Y:S05]  /*02d0*/  BSYNC B0 ;  /* 0x0000000000007941 */ /* 0x000fea0003800000 */
.L_x_17900:
[----:B------:R-:W-:Y:S01]  /*02e0*/  BSSY B0, `(.L_x_17902) ;  /* 0x0000010000007945 */ /* 0x000fe20003800000 */
[----:B------:R-:W-:-:S03]  /*02f0*/  DSETP.NAN.AND P3, PT, R26, R26, PT ;  /* 0x0000001a1a00722a */ /* 0x000fc60003f68000 */
[----:B------:R-:W-:Y:S11]  /*0300*/  @P4 BRA `(.L_x_17903) ;  /* 0x0000000000344947 */ /* 0x000ff60003800000 */
[----:B-----5:R-:W-:-:S14]  /*0310*/  DSETP.NAN.AND P4, PT, R6, R6, PT ;  /* 0x000000060600722a */ /* 0x020fdc0003f88000 */
[----:B------:R-:W-:Y:S01]  /*0320*/  @!P4 DSETP.MIN.AND P5, P6, R34, R6, PT ;  /* 0x000000062200c22a */ /* 0x000fe20003ea0000 */
[----:B------:R-:W-:Y:S02]  /*0330*/  @!P4 IMAD.MOV.U32 R4, RZ, RZ, R34 ;  /* 0x000000ffff04c224 */ /* 0x000fe400078e0022 */
[----:B------:R-:W-:Y:S02]  /*0340*/  @!P4 IMAD.MOV.U32 R5, RZ, RZ, R6 ;  /* 0x000000ffff05c224 */ /* 0x000fe400078e0006 */
[----:B------:R-:W-:-:S03]  /*0350*/  @!P4 IMAD.MOV.U32 R34, RZ, RZ, R7 ;  /* 0x000000ffff22c224 */ /* 0x000fc600078e0007 */
[----:B------:R-:W-:Y:S02]  /*0360*/  @!P4 SEL R4, R4, R5, P5 ;  /* 0x000000050404c207 */ /* 0x000fe40002800000 */
[----:B------:R-:W-:Y:S01]  /*0370*/  @!P4 FSEL R5, R35, R34, P5 ;  /* 0x000000222305c208 */ /* 0x000fe20002800000 */
[----:B------:R-:W-:Y:S01]  /*0380*/  IMAD.MOV.U32 R35, RZ, RZ, R7 ;  /* 0x000000ffff237224 */ /* 0x000fe200078e0007 */
[----:B------:R-:W-:Y:S02]  /*0390*/  @!P4 LOP3.LUT R38, R34, 0x80000, RZ, 0xfc, !PT ;  /* 0x000800002226c812 */ /* 0x000fe400078efcff */
[----:B------:R-:W-:Y:S01]  /*03a0*/  MOV R34, R6 ;  /* 0x0000000600227202 */ /* 0x000fe20000000f00 */
[----:B------:R-:W-:Y:S01]  /*03b0*/  @!P4 IMAD.MOV.U32 R34, RZ, RZ, R4 ;  /* 0x000000ffff22c224 */ /* 0x000fe200078e0004 */
[----:B------:R-:W-:-:S05]  /*03c0*/  @!P4 SEL R5, R38, R5, P6 ;  /* 0x000000052605c207 */ /* 0x000fca0003000000 */
[----:B------:R-:W-:-:S07]  /*03d0*/  @!P4 IMAD.MOV.U32 R35, RZ, RZ, R5 ;  /* 0x000000ffff23c224 */ /* 0x000fce00078e0005 */
.L_x_17903:
[----:B------:R-:W-:Y:S05]  /*03e0*/  BSYNC B0 ;  /* 0x0000000000007941 */ /* 0x000fea0003800000 */
.L_x_17902:
[----:B------:R-:W-:Y:S01]  /*03f0*/  BSSY B0, `(.L_x_17904) ;  /* 0x0000010000007945 */ /* 0x000fe20003800000 */
[----:B-----5:R-:W-:-:S03]  /*0400*/  DSETP.NAN.AND P4, PT, R20, R20, PT ;  /* 0x000000141400722a */ /* 0x020fc60003f88000 */
[----:B------:R-:W-:Y:S11]  /*0410*/  @P2 BRA `(.L_x_17905) ;  /* 0x0000000000342947 */ /* 0x000ff60003800000 */
[----:B------:R-:W-:-:S14]  /*0420*/  DSETP.NAN.AND P2, PT, R16, R16, PT ;  /* 0x000000101000722a */ /* 0x000fdc0003f48000 */
[----:B------:R-:W-:Y:S01]  /*0430*/  @!P2 DSETP.MIN.AND P5, P6, R28, R16, PT ;  /* 0x000000101c00a22a */ /* 0x000fe20003ea0000 */
[--C-:B------:R-:W-:Y:S01]  /*0440*/  @!P2 IMAD.MOV.U32 R5, RZ, RZ, R16.reuse ;  /* 0x000000ffff05a224 */ /* 0x100fe200078e0010 */
[----:B------:R-:W-:Y:S01]  /*0450*/  @!P2 MOV R4, R28 ;  /* 0x0000001c0004a202 */ /* 0x000fe20000000f00 */
[----:B------:R-:W-:Y:S02]  /*0460*/  @!P2 IMAD.MOV.U32 R6, RZ, RZ, R17 ;  /* 0x000000ffff06a224 */ /* 0x000fe400078e0011 */
[----:B------:R-:W-:Y:S01]  /*0470*/  IMAD.MOV.U32 R28, RZ, RZ, R16 ;  /* 0x000000ffff1c7224 */ /* 0x000fe200078e0010 */
[----:B------:R-:W-:Y:S02]  /*0480*/  @!P2 SEL R4, R4, R5, P5 ;  /* 0x000000050404a207 */ /* 0x000fe40002800000 */
[----:B------:R-:W-:Y:S02]  /*0490*/  @!P2 FSEL R5, R29, R6, P5 ;  /* 0x000000061d05a208 */ /* 0x000fe40002800000 */
[----:B------:R-:W-:Y:S01]  /*04a0*/  @!P2 LOP3.LUT R6, R6, 0x80000, RZ, 0xfc, !PT ;  /* 0x000800000606a812 */ /* 0x000fe200078efcff */
[----:B------:R-:W-:Y:S01]  /*04b0*/  @!P2 IMAD.MOV.U32 R28, RZ, RZ, R4 ;  /* 0x000000ffff1ca224 */ /* 0x000fe200078e0004 */
[----:B------:R-:W-:-:S02]  /*04c0*/  MOV R29, R17 ;  /* 0x00000011001d7202 */ /* 0x000fc40000000f00 */
[----:B------:R-:W-:-:S05]  /*04d0*/  @!P2 SEL R5, R6, R5, P6 ;  /* 0x000000050605a207 */ /* 0x000fca0003000000 */
[----:B------:R-:W-:-:S07]  /*04e0*/  @!P2 IMAD.MOV.U32 R29, RZ, RZ, R5 ;  /* 0x000000ffff1da224 */ /* 0x000fce00078e0005 */
.L_x_17905:
[----:B------:R-:W-:Y:S05]  /*04f0*/  BSYNC B0 ;  /* 0x0000000000007941 */ /* 0x000fea0003800000 */
.L_x_17904:
[----:B------:R-:W-:Y:S01]  /*0500*/  BSSY B0, `(.L_x_17906) ;  /* 0x0000010000007945 */ /* 0x000fe20003800000 */
[----:B------:R-:W-:-:S03]  /*0510*/  DSETP.NAN.AND P2, PT, R22, R22, PT ;  /* 0x000000161600722a */ /* 0x000fc60003f48000 */
[----:B------:R-:W-:Y:S11]  /*0520*/  @P1 BRA `(.L_x_17907) ;  /* 0x0000000000341947 */ /* 0x000ff60003800000 */
[----:B------:R-:W-:-:S14]  /*0530*/  DSETP.NAN.AND P1, PT, R18, R18, PT ;  /* 0x000000121200722a */ /* 0x000fdc0003f28000 */
[----:B------:R-:W-:Y:S01]  /*0540*/  @!P1 DSETP.MIN.AND P5, P6, R30, R18, PT ;  /* 0x000000121e00922a */ /* 0x000fe20003ea0000 */
[----:B------:R-:W-:Y:S01]  /*0550*/  @!P1 IMAD.MOV.U32 R4, RZ, RZ, R30 ;  /* 0x000000ffff049224 */ /* 0x000fe200078e001e */
[----:B------:R-:W-:Y:S01]  /*0560*/  @!P1 MOV R5, R18 ;  /* 0x0000001200059202 */ /* 0x000fe20000000f00 */
[--C-:B------:R-:W-:Y:S02]  /*0570*/  @!P1 IMAD.MOV.U32 R6, RZ, RZ, R19.reuse ;  /* 0x000000ffff069224 */ /* 0x100fe400078e0013 */
[----:B------:R-:W-:Y:S01]  /*0580*/  IMAD.MOV.U32 R30, RZ, RZ, R18 ;  /* 0x000000ffff1e7224 */ /* 0x000fe200078e0012 */
[----:B------:R-:W-:Y:S02]  /*0590*/  @!P1 SEL R4, R4, R5, P5 ;  /* 0x0000000504049207 */ /* 0x000fe40002800000 */
[----:B------:R-:W-:Y:S01]  /*05a0*/  @!P1 FSEL R5, R31, R6, P5 ;  /* 0x000000061f059208 */ /* 0x000fe20002800000 */
[----:B------:R-:W-:Y:S01]  /*05b0*/  IMAD.MOV.U32 R31, RZ, RZ, R19 ;  /* 0x000000ffff1f7224 */ /* 0x000fe200078e0013 */
[----:B------:R-:W-:-:S02]  /*05c0*/  @!P1 LOP3.LUT R6, R6, 0x80000, RZ, 0xfc, !PT ;  /* 0x0008000006069812 */ /* 0x000fc400078efcff */
[----:B------:R-:W-:Y:S02]  /*05d0*/  @!P1 MOV R30, R4 ;  /* 0x00000004001e9202 */ /* 0x000fe40000000f00 */
[----:B------:R-:W-:-:S05]  /*05e0*/  @!P1 SEL R5, R6, R5, P6 ;  /* 0x0000000506059207 */ /* 0x000fca0003000000 */
[----:B------:R-:W-:-:S07]  /*05f0*/  @!P1 IMAD.MOV.U32 R31, RZ, RZ, R5 ;  /* 0x000000ffff1f9224 */ /* 0x000fce00078e0005 */
.L_x_17907:
[----:B------:R-:W-:Y:S05]  /*0600*/  BSYNC B0 ;  /* 0x0000000000007941 */ /* 0x000fea0003800000 */
.L_x_17906:
[----:B------:R-:W-:Y:S04]  /*0610*/  BSSY B0, `(.L_x_17908) ;  /* 0x000000f000007945 */ /* 0x000fe80003800000 */
[----:B------:R-:W-:Y:S05]  /*0620*/  @P0 BRA `(.L_x_17909) ;  /* 0x0000000000340947 */ /* 0x000fea0003800000 */
[----:B------:R-:W-:-:S14]  /*0630*/  DSETP.NAN.AND P0, PT, R12, R12, PT ;  /* 0x0000000c0c00722a */ /* 0x000fdc0003f08000 */
[----:B------:R-:W-:Y:S01]  /*0640*/  @!P0 DSETP.MIN.AND P1, P5, R24, R12, PT ;  /* 0x0000000c1800822a */ /* 0x000fe20003d20000 */
[--C-:B------:R-:W-:Y:S01]  /*0650*/  @!P0 IMAD.MOV.U32 R6, RZ, RZ, R13.reuse ;  /* 0x000000ffff068224 */ /* 0x100fe200078e000d */
[----:B------:R-:W-:Y:S01]  /*0660*/  @!P0 MOV R5, R12 ;  /* 0x0000000c00058202 */ /* 0x000fe20000000f00 */
[----:B------:R-:W-:Y:S02]  /*0670*/  @!P0 IMAD.MOV.U32 R4, RZ, RZ, R24 ;  /* 0x000000ffff048224 */ /* 0x000fe400078e0018 */
[----:B------:R-:W-:Y:S01]  /*0680*/  IMAD.MOV.U32 R24, RZ, RZ, R12 ;  /* 0x000000ffff187224 */ /* 0x000fe200078e000c */
[----:B------:R-:W-:Y:S01]  /*0690*/  @!P0 FSEL R7, R25, R6, P1 ;  /* 0x0000000619078208 */ /* 0x000fe20000800000 */
[----:B------:R-:W-:Y:S01]  /*06a0*/  IMAD.MOV.U32 R25, RZ, RZ, R13 ;  /* 0x000000ffff197224 */ /* 0x000fe200078e000d */
[----:B------:R-:W-:Y:S02]  /*06b0*/  @!P0 LOP3.LUT R6, R6, 0x80000, RZ, 0xfc, !PT ;  /* 0x0008000006068812 */ /* 0x000fe400078efcff */
[----:B------:R-:W-:-:S02]  /*06c0*/  @!P0 SEL R4, R4, R5, P1 ;  /* 0x0000000504048207 */ /* 0x000fc40000800000 */
[----:B------:R-:W-:-:S03]  /*06d0*/  @!P0 SEL R7, R6, R7, P5 ;  /* 0x0000000706078207 */ /* 0x000fc60002800000 */
[----:B------:R-:W-:Y:S01]  /*06e0*/  @!P0 IMAD.MOV.U32 R24, RZ, RZ, R4 ;  /* 0x000000ffff188224 */ /* 0x000fe200078e0004 */
[----:B------:R-:W-:-:S07]  /*06f0*/  @!P0 MOV R25, R7 ;  /* 0x0000000700198202 */ /* 0x000fce0000000f00 */
.L_x_17909:
[----:B------:R-:W-:Y:S05]  /*0700*/  BSYNC B0 ;  /* 0x0000000000007941 */ /* 0x000fea0003800000 */
.L_x_17908:
[----:B------:R-:W-:Y:S01]  /*0710*/  BSSY B0, `(.L_x_17910) ;  /* 0x0000010000007945 */ /* 0x000fe20003800000 */
[----:B------:R-:W-:-:S03]  /*0720*/  IMAD.WIDE.U32 R2, R0, 0x8, R2 ;  /* 0x0000000800027825 */ /* 0x000fc600078e0002 */
[----:B------:R-:W-:Y:S05]  /*0730*/  @P3 BRA `(.L_x_17911) ;  /* 0x0000000000343947 */ /* 0x000fea0003800000 */
[----:B------:R-:W-:-:S14]  /*0740*/  DSETP.NAN.AND P0, PT, R14, R14, PT ;  /* 0x0000000e0e00722a */ /* 0x000fdc0003f08000 */
[----:B------:R-:W-:Y:S01]  /*0750*/  @!P0 DSETP.MIN.AND P1, P3, R26, R14, PT ;  /* 0x0000000e1a00822a */ /* 0x000fe20003b20000 */
[--C-:B------:R-:W-:Y:S02]  /*0760*/  @!P0 IMAD.MOV.U32 R4, RZ, RZ, R15.reuse ;  /* 0x000000ffff048224 */ /* 0x100fe400078e000f */
[----:B------:R-:W-:Y:S01]  /*0770*/  @!P0 IMAD.MOV.U32 R0, RZ, RZ, R26 ;  /* 0x000000ffff008224 */ /* 0x000fe200078e001a */
[----:B------:R-:W-:Y:S01]  /*0780*/  MOV R26, R14 ;  /* 0x0000000e001a7202 */ /* 0x000fe20000000f00 */
[----:B------:R-:W-:Y:S01]  /*0790*/  @!P0 IMAD.MOV.U32 R5, RZ, RZ, R14 ;  /* 0x000000ffff058224 */ /* 0x000fe200078e000e */
[----:B------:R-:W-:Y:S01]  /*07a0*/  @!P0 FSEL R6, R27, R4, P1 ;  /* 0x000000041b068208 */ /* 0x000fe20000800000 */
[----:B------:R-:W-:Y:S01]  /*07b0*/  IMAD.MOV.U32 R27, RZ, RZ, R15 ;  /* 0x000000ffff1b7224 */ /* 0x000fe200078e000f */
[----:B------:R-:W-:Y:S02]  /*07c0*/  @!P0 LOP3.LUT R7, R4, 0x80000, RZ, 0xfc, !PT ;  /* 0x0008000004078812 */ /* 0x000fe400078efcff */
[----:B------:R-:W-:-:S02]  /*07d0*/  @!P0 SEL R0, R0, R5, P1 ;  /* 0x0000000500008207 */ /* 0x000fc40000800000 */
[----:B------:R-:W-:-:S03]  /*07e0*/  @!P0 SEL R7, R7, R6, P3 ;  /* 0x0000000607078207 */ /* 0x000fc60001800000 */
[----:B------:R-:W-:Y:S02]  /*07f0*/  @!P0 IMAD.MOV.U32 R26, RZ, RZ, R0 ;  /* 0x000000ffff1a8224 */ /* 0x000fe400078e0000 */
[----:B------:R-:W-:-:S07]  /*0800*/  @!P0 IMAD.MOV.U32 R27, RZ, RZ, R7 ;  /* 0x000000ffff1b8224 */ /* 0x000fce00078e0007 */
.L_x_17911:
[----:B------:R-:W-:Y:S05]  /*0810*/  BSYNC B0 ;  /* 0x0000000000007941 */ /* 0x000fea0003800000 */
.L_x_17910:
[----:B------:R-:W-:Y:S01]  /*0820*/  BSSY B0, `(.L_x_17912) ;  /* 0x0000010000007945 */ /* 0x000fe20003800000 */
[----:B------:R-:W-:-:S03]  /*0830*/  IMAD.WIDE R36, R36, 0x10, R2 ;  /* 0x0000001024247825 */ /* 0x000fc600078e0202 */
[----:B------:R-:W-:Y:S05]  /*0840*/  @P4 BRA `(.L_x_17913) ;  /* 0x0000000000344947 */ /* 0x000fea0003800000 */
[----:B------:R-:W-:-:S14]  /*0850*/  DSETP.NAN.AND P0, PT, R8, R8, PT ;  /* 0x000000080800722a */ /* 0x000fdc0003f08000 */
[----:B------:R-:W-:Y:S01]  /*0860*/  @!P0 DSETP.MIN.AND P1, P3, R20, R8, PT ;  /* 0x000000081400822a */ /* 0x000fe20003b20000 */
[----:B------:R-:W-:Y:S01]  /*0870*/  @!P0 IMAD.MOV.U32 R2, RZ, RZ, R9 ;  /* 0x000000ffff028224 */ /* 0x000fe200078e0009 */
[----:B------:R-:W-:Y:S01]  /*0880*/  @!P0 MOV R0, R20 ;  /* 0x0000001400008202 */ /* 0x000fe20000000f00 */
[--C-:B------:R-:W-:Y:S02]  /*0890*/  @!P0 IMAD.MOV.U32 R3, RZ, RZ, R8.reuse ;  /* 0x000000ffff038224 */ /* 0x100fe400078e0008 */
[----:B------:R-:W-:Y:S01]  /*08a0*/  IMAD.MOV.U32 R20, RZ, RZ, R8 ;  /* 0x000000ffff147224 */ /* 0x000fe200078e0008 */
[----:B------:R-:W-:Y:S02]  /*08b0*/  @!P0 FSEL R4, R21, R2, P1 ;  /* 0x0000000215048208 */ /* 0x000fe40000800000 */
[----:B------:R-:W-:Y:S02]  /*08c0*/  @!P0 LOP3.LUT R5, R2, 0x80000, RZ, 0xfc, !PT ;  /* 0x0008000002058812 */ /* 0x000fe400078efcff */
[----:B------:R-:W-:-:S02]  /*08d0*/  @!P0 SEL R0, R0, R3, P1 ;  /* 0x0000000300008207 */ /* 0x000fc40000800000 */
[----:B------:R-:W-:Y:S02]  /*08e0*/  @!P0 SEL R5, R5, R4, P3 ;  /* 0x0000000405058207 */ /* 0x000fe40001800000 */
[----:B------:R-:W-:Y:S01]  /*08f0*/  MOV R21, R9 ;  /* 0x0000000900157202 */ /* 0x000fe20000000f00 */
[----:B------:R-:W-:Y:S02]  /*0900*/  @!P0 IMAD.MOV.U32 R20, RZ, RZ, R0 ;  /* 0x000000ffff148224 */ /* 0x000fe400078e0000 */
[----:B------:R-:W-:-:S07]  /*0910*/  @!P0 IMAD.MOV.U32 R21, RZ, RZ, R5 ;  /* 0x000000ffff158224 */ /* 0x000fce00078e0005 */
.L_x_17913:
[----:B------:R-:W-:Y:S05]  /*0920*/  BSYNC B0 ;  /* 0x0000000000007941 */ /* 0x000fea0003800000 */
.L_x_17912:
[----:B------:R-:W-:Y:S04]  /*0930*/  BSSY B0, `(.L_x_17914) ;  /* 0x000000f000007945 */ /* 0x000fe80003800000 */
[----:B------:R-:W-:Y:S05]  /*0940*/  @P2 BRA `(.L_x_17915) ;  /* 0x0000000000342947 */ /* 0x000fea0003800000 */
[----:B------:R-:W-:-:S14]  /*0950*/  DSETP.NAN.AND P0, PT, R10, R10, PT ;  /* 0x0000000a0a00722a */ /* 0x000fdc0003f08000 */
[----:B------:R-:W-:Y:S01]  /*0960*/  @!P0 DSETP.MIN.AND P1, P2, R22, R10, PT ;  /* 0x0000000a1600822a */ /* 0x000fe20003a20000 */
[----:B------:R-:W-:Y:S01]  /*0970*/  @!P0 MOV R2, R11 ;  /* 0x0000000b00028202 */ /* 0x000fe20000000f00 */
[----:B------:R-:W-:Y:S02]  /*0980*/  @!P0 IMAD.MOV.U32 R0, RZ, RZ, R22 ;  /* 0x000000ffff008224 */ /* 0x000fe400078e0016 */
[--C-:B------:R-:W-:Y:S01]  /*0990*/  @!P0 IMAD.MOV.U32 R3, RZ, RZ, R10.reuse ;  /* 0x000000ffff038224 */ /* 0x100fe200078e000a */
[----:B------:R-:W-:Y:S01]  /*09a0*/  @!P0 LOP3.LUT R5, R2, 0x80000, RZ, 0xfc, !PT ;  /* 0x0008000002058812 */ /* 0x000fe200078efcff */
[----:B------:R-:W-:Y:S01]  /*09b0*/  IMAD.MOV.U32 R22, RZ, RZ, R10 ;  /* 0x000000ffff167224 */ /* 0x000fe200078e000a */
[----:B------:R-:W-:Y:S01]  /*09c0*/  @!P0 FSEL R4, R23, R2, P1 ;  /* 0x0000000217048208 */ /* 0x000fe20000800000 */
[----:B------:R-:W-:Y:S01]  /*09d0*/  IMAD.MOV.U32 R23, RZ, RZ, R11 ;  /* 0x000000ffff177224 */ /* 0x000fe200078e000b */
[----:B------:R-:W-:Y:S02]  /*09e0*/  @!P0 SEL R0, R0, R3, P1 ;  /* 0x0000000300008207 */ /* 0x000fe40000800000 */
[----:B------:R-:W-:-:S02]  /*09f0*/  @!P0 SEL R5, R5, R4, P2 ;  /* 0x0000000405058207 */ /* 0x000fc40001000000 */
[----:B------:R-:W-:-:S03]  /*0a00*/  @!P0 MOV R22, R0 ;  /* 0x0000000000168202 */ /* 0x000fc60000000f00 */
[----:B------:R-:W-:-:S07]  /*0a10*/  @!P0 IMAD.MOV.U32 R23, RZ, RZ, R5 ;  /* 0x000000ffff178224 */ /* 0x000fce00078e0005 */
.L_x_17915:
[----:B------:R-:W-:Y:S05]  /*0a20*/  BSYNC B0 ;  /* 0x0000000000007941 */ /* 0x000fea0003800000 */
.L_x_17914:
[----:B------:R-:W-:Y:S04]  /*0a30*/  STG.E.128 desc[UR4][R36.64], R32 ;  /* 0x0000002024007986 */ /* 0x000fe8000c101d04 */
[----:B------:R-:W-:Y:S04]  /*0a40*/  STG.E.128 desc[UR4][R36.64+0x800], R28 ;  /* 0x0008001c24007986 */ /* 0x000fe8000c101d04 */
[----:B------:R-:W-:Y:S04]  /*0a50*/  STG.E.128 desc[UR4][R36.64+0x1000], R24 ;  /* 0x0010001824007986 */ /* 0x000fe8000c101d04 */
[----:B------:R-:W-:Y:S01]  /*0a60*/  STG.E.128 desc[UR4][R36.64+0x1800], R20 ;  /* 0x0018001424007986 */ /* 0x000fe2000c101d04 */
[----:B------:R-:W-:Y:S05]  /*0a70*/  EXIT ;  /* 0x000000000000794d */ /* 0x000fea0003800000 */
.L_x_17899:
[----:B------:R-:W0:Y:S01]  /*0a80*/  S2R R35, SR_TID.X ;  /* 0x0000000000237919 */ /* 0x000e220000002100 */
[----:B------:R-:W-:Y:S02]  /*0a90*/  CS2R R30, SRZ ;  /* 0x00000000001e7805 */ /* 0x000fe4000001ff00 */
[----:B------:R-:W-:Y:S02]  /*0aa0*/  CS2R R28, SRZ ;  /* 0x00000000001c7805 */ /* 0x000fe4000001ff00 */
[----:B0-----:R-:W-:Y:S01]  /*0ab0*/  ISETP.GE.AND P0, PT, R35, R32, PT ;  /* 0x000000202300720c */ /* 0x001fe20003f06270 */
[----:B------:R-:W-:-:S12]  /*0ac0*/  IMAD.MOV.U32 R17, RZ, RZ, R35 ;  /* 0x000000ffff117224 */ /* 0x000fd800078e0023 */
[----:B------:R-:W-:Y:S01]  /*0ad0*/  @!P0 IMAD.IADD R20, R0, 0x1, R17 ;  /* 0x0000000100148824 */ /* 0x000fe200078e0211 */
[----:B------:R-:W-:Y:S02]  /*0ae0*/  @!P0 IADD3 R17, R17, 0x80, RZ ;  /* 0x0000008011118810 */ /* 0x000fe40007ffe0ff */
[----:B------:R-:W-:Y:S02]  /*0af0*/  CS2R R26, SRZ ;  /* 0x00000000001a7805 */ /* 0x000fe4000001ff00 */
[----:B------:R-:W-:Y:S02]  /*0b00*/  CS2R R22, SRZ ;  /* 0x0000000000167805 */ /* 0x000fe4000001ff00 */
[----:B------:R-:W-:Y:S02]  /*0b10*/  CS2R R24, SRZ ;  /* 0x0000000000187805 */ /* 0x000fe4000001ff00 */
[----:B------:R-:W-:Y:S01]  /*0b20*/  ISETP.GE.AND P1, PT, R17, R32, PT ;  /* 0x000000201100720c */ /* 0x000fe20003f26270 */
[----:B------:R-:W0:-:S12]  /*0b30*/  @!P0 LDC.64 R44, c[0x0][0x228] ;  /* 0x00008a00ff2c8b82 */ /* 0x000e180000000a00 */
[----:B------:R-:W-:Y:S01]  /*0b40*/  @!P1 IMAD.IADD R15, R0, 0x1, R17 ;  /* 0x00000001000f9824 */ /* 0x000fe200078e0211 */
[----:B------:R-:W1:Y:S01]  /*0b50*/  @!P1 LDC.64 R2, c[0x0][0x220] ;  /* 0x00008800ff029b82 */ /* 0x000e620000000a00 */
[----:B------:R-:W-:-:S05]  /*0b60*/  @!P1 VIADD R17, R17, 0x80 ;  /* 0x0000008011119836 */ /* 0x000fca0000000000 */
[CC--:B------:R-:W-:Y:S02]  /*0b70*/  ISETP.GE.AND P2, PT, R17.reuse, R32.reuse, PT ;  /* 0x000000201100720c */ /* 0x0c0fe40003f46270 */
[----:B------:R-:W2:Y:S11]  /*0b80*/  @!P1 LDC.64 R8, c[0x0][0x228] ;  /* 0x00008a00ff089b82 */ /* 0x000eb60000000a00 */
[----:B------:R-:W-:Y:S01]  /*0b90*/  @!P2 IMAD.IADD R19, R0, 0x1, R17 ;  /* 0x000000010013a824 */ /* 0x000fe200078e0211 */
[----:B------:R-:W-:Y:S01]  /*0ba0*/  @!P2 IADD3 R17, R17, 0x80, RZ ;  /* 0x000000801111a810 */ /* 0x000fe20007ffe0ff */
[----:B------:R-:W3:Y:S03]  /*0bb0*/  @!P2 LDC.64 R10, c[0x0][0x220] ;  /* 0x00008800ff0aab82 */ /* 0x000ee60000000a00 */
[----:B------:R-:W-:Y:S01]  /*0bc0*/  ISETP.GE.AND P3, PT, R17, R32, PT ;  /* 0x000000201100720c */ /* 0x000fe20003f66270 */
[----:B-1----:R-:W-:-:S04]  /*0bd0*/  @!P1 IMAD.WIDE.U32 R6, R15, 0x8, R2 ;  /* 0x000000080f069825 */ /* 0x002fc800078e0002 */
[----:B------:R-:W1:Y:S01]  /*0be0*/  @!P2 LDC.64 R12, c[0x0][0x228] ;  /* 0x00008a00ff0cab82 */ /* 0x000e620000000a00 */
[----:B------:R4:W5:Y:S01]  /*0bf0*/  @!P1 LDG.E.64 R30, desc[UR4][R6.64] ;  /* 0x00000004061e9981 */ /* 0x000962000c1e1b00 */
[----:B--2---:R-:W-:-:S06]  /*0c00*/  @!P1 IMAD.WIDE.U32 R8, R15, 0x8, R8 ;  /* 0x000000080f089825 */ /* 0x004fcc00078e0008 */
[----:B------:R-:W-:Y:S01]  /*0c10*/  @!P3 IMAD.IADD R21, R0, 0x1, R17 ;  /* 0x000000010015b824 */ /* 0x000fe200078e0211 */
[----:B------:R2:W5:Y:S01]  /*0c20*/  @!P1 LDG.E.64 R28, desc[UR4][R8.64] ;  /* 0x00000004081c9981 */ /* 0x000562000c1e1b00 */
[----:B------:R-:W-:Y:S01]  /*0c30*/  @!P3 VIADD R17, R17, 0x80 ;  /* 0x000000801111b836 */ /* 0x000fe20000000000 */
[----:B------:R-:W0:Y:S04]  /*0c40*/  @!P3 LDC.64 R2, c[0x0][0x228] ;  /* 0x00008a00ff02bb82 */ /* 0x000e280000000a00 */
[----:B------:R-:W-:Y:S01]  /*0c50*/  ISETP.GE.AND P4, PT, R17, R32, PT ;  /* 0x000000201100720c */ /* 0x000fe20003f86270 */
[----:B---3--:R-:W-:-:S03]  /*0c60*/  @!P2 IMAD.WIDE.U32 R10, R19, 0x8, R10 ;  /* 0x00000008130aa825 */ /* 0x008fc600078e000a */
[----:B------:R-:W3:Y:S02]  /*0c70*/  @!P3 LDC.64 R4, c[0x0][0x220] ;  /* 0x00008800ff04bb82 */ /* 0x000ee40000000a00 */
[----:B------:R2:W5:Y:S07]  /*0c80*/  @!P2 LDG.E.64 R26, desc[UR4][R10.64] ;  /* 0x000000040a1aa981 */ /* 0x00056e000c1e1b00 */
[----:B------:R-:W-:Y:S01]  /*0c90*/  @!P4 IMAD.IADD R33, R0, 0x1, R17 ;  /* 0x000000010021c824 */ /* 0x000fe200078e0211 */
[----:B------:R-:W-:Y:S01]  /*0ca0*/  @!P4 IADD3 R17, R17, 0x80, RZ ;  /* 0x000000801111c810 */ /* 0x000fe20007ffe0ff */
[----:B----4-:R-:W4:Y:S03]  /*0cb0*/  @!P4 LDC.64 R6, c[0x0][0x228] ;  /* 0x00008a00ff06cb82 */ /* 0x010f260000000a00 */
[----:B------:R-:W-:Y:S01]  /*0cc0*/  ISETP.GE.AND P1, PT, R17, R32, PT ;  /* 0x000000201100720c */ /* 0x000fe20003f26270 */
[----:B-1----:R-:W-:-:S04]  /*0cd0*/  @!P2 IMAD.WIDE.U32 R12, R19, 0x8, R12 ;  /* 0x00000008130ca825 */ /* 0x002fc800078e000c */
[----:B------:R-:W1:Y:S08]  /*0ce0*/  @!P4 LDC.64 R36, c[0x0][0x220] ;  /* 0x00008800ff24cb82 */ /* 0x000e700000000a00 */
[----:B--2---:R-:W2:Y:S08]  /*0cf0*/  @!P1 LDC.64 R8, c[0x0][0x220] ;  /* 0x00008800ff089b82 */ /* 0x004eb00000000a00 */
[----:B------:R-:W4:Y:S01]  /*0d00*/  @!P1 LDC.64 R10, c[0x0][0x228] ;  /* 0x00008a00ff0a9b82 */ /* 0x000f220000000a00 */
[C---:B0-----:R-:W-:Y:S01]  /*0d10*/  @!P3 IMAD.WIDE.U32 R18, R21.reuse, 0x8, R2 ;  /* 0x000000081512b825 */ /* 0x041fe200078e0002 */
[----:B------:R-:W-:Y:S01]  /*0d20*/  CS2R R2, SRZ ;  /* 0x0000000000027805 */ /* 0x000fe2000001ff00 */
[----:B------:R-:W5:Y:S02]  /*0d30*/  @!P2 LDG.E.64 R24, desc[UR4][R12.64] ;  /* 0x000000040c18a981 */ /* 0x000f64000c1e1b00 */
[----:B---3--:R-:W-:-:S03]  /*0d40*/  @!P3 IMAD.WIDE.U32 R14, R21, 0x8, R4 ;  /* 0x00000008150eb825 */ /* 0x008fc600078e0004 */
[----:B------:R-:W5:Y:S01]  /*0d50*/  @!P3 LDG.E.64 R2, desc[UR4][R18.64] ;  /* 0x000000041202b981 */ /* 0x000f62000c1e1b00 */
[----:B------:R-:W-:-:S03]  /*0d60*/  @!P1 IMAD.IADD R21, R0, 0x1, R17 ;  /* 0x0000000100159824 */ /* 0x000fc600078e0211 */
[----:B------:R2:W5:Y:S01]  /*0d70*/  @!P3 LDG.E.64 R22, desc[UR4][R14.64] ;  /* 0x000000040e16b981 */ /* 0x000562000c1e1b00 */
[----:B------:R-:W-:Y:S02]  /*0d80*/  @!P1 VIADD R17, R17, 0x80 ;  /* 0x0000008011119836 */ /* 0x000fe40000000000 */
[----:B--2---:R-:W-:Y:S01]  /*0d90*/  @!P1 IMAD.WIDE.U32 R14, R21, 0x8, R8 ;  /* 0x00000008150e9825 */ /* 0x004fe200078e0008 */
[----:B------:R-:W-:-:S03]  /*0da0*/  CS2R R8, SRZ ;  /* 0x0000000000087805 */ /* 0x000fc6000001ff00 */
[----:B----4-:R-:W-:Y:S01]  /*0db0*/  @!P1 IMAD.WIDE.U32 R18, R21, 0x8, R10 ;  /* 0x0000000815129825 */ /* 0x010fe200078e000a */
[----:B------:R-:W-:Y:S02]  /*0dc0*/  CS2R R10, SRZ ;  /* 0x00000000000a7805 */ /* 0x000fe4000001ff00 */
[----:B------:R0:W5:Y:S04]  /*0dd0*/  @!P1 LDG.E.64 R8, desc[UR4][R14.64] ;  /* 0x000000040e089981 */ /* 0x000168000c1e1b00 */
[----:B------:R-:W5:Y:S01]  /*0de0*/  @!P1 LDG.E.64 R10, desc[UR4][R18.64] ;  /* 0x00000004120a9981 */ /* 0x000f62000c1e1b00 */
[----:B------:R-:W-:Y:S01]  /*0df0*/  ISETP.GE.AND P1, PT, R17, R32, PT ;  /* 0x000000201100720c */ /* 0x000fe20003f26270 */
[----:B------:R-:W-:Y:S01]  /*0e00*/  @!P4 IMAD.WIDE.U32 R12, R33, 0x8, R6 ;  /* 0x00000008210cc825 */ /* 0x000fe200078e0006 */
[----:B------:R-:W-:-:S06]  /*0e10*/  CS2R R6, SRZ ;  /* 0x0000000000067805 */ /* 0x000fcc000001ff00 */
[----:B------:R2:W5:Y:S05]  /*0e20*/  @!P4 LDG.E.64 R6, desc[UR4][R12.64] ;  /* 0x000000040c06c981 */ /* 0x00056a000c1e1b00 */
[----:B0-----:R-:W0:Y:S08]  /*0e30*/  @!P1 LDC.64 R14, c[0x0][0x228] ;  /* 0x00008a00ff0e9b82 */ /* 0x001e300000000a00 */
[----:B--2---:R-:W2:Y:S01]  /*0e40*/  @!P1 LDC.64 R12, c[0x0][0x220] ;  /* 0x00008800ff0c9b82 */ /* 0x004ea20000000a00 */
[----:B------:R-:W-:Y:S01]  /*0e50*/  CS2R R4, SRZ ;  /* 0x0000000000047805 */ /* 0x000fe2000001ff00 */
[----:B-1----:R-:W-:-:S04]  /*0e60*/  @!P4 IMAD.WIDE.U32 R36, R33, 0x8, R36 ;  /* 0x000000082124c825 */ /* 0x002fc800078e0024 */
[----:B------:R-:W-:Y:S01]  /*0e70*/  @!P1 IMAD.IADD R41, R0, 0x1, R17 ;  /* 0x0000000100299824 */ /* 0x000fe200078e0211 */
[----:B------:R2:W5:Y:S01]  /*0e80*/  @!P4 LDG.E.64 R4, desc[UR4][R36.64] ;  /* 0x000000042404c981 */ /* 0x000562000c1e1b00 */
[----:B------:R-:W-:Y:S02]  /*0e90*/  @!P1 IADD3 R17, R17, 0x80, RZ ;  /* 0x0000008011119810 */ /* 0x000fe40007ffe0ff */
[----:B--2---:R-:W-:Y:S01]  /*0ea0*/  @!P1 IMAD.WIDE.U32 R36, R41, 0x8, R12 ;  /* 0x0000000829249825 */ /* 0x004fe200078e000c */
[----:B------:R-:W-:-:S03]  /*0eb0*/  CS2R R12, SRZ ;  /* 0x00000000000c7805 */ /* 0x000fc6000001ff00 */
[----:B0-----:R-:W-:Y:S01]  /*0ec0*/  @!P1 IMAD.WIDE.U32 R40, R41, 0x8, R14 ;  /* 0x0000000829289825 */ /* 0x001fe200078e000e */
[----:B------:R-:W-:Y:S02]  /*0ed0*/  CS2R R14, SRZ ;  /* 0x00000000000e7805 */ /* 0x000fe4000001ff00 */
[----:B------:R-:W5:Y:S04]  /*0ee0*/  @!P1 LDG.E.64 R12, desc[UR4][R36.64] ;  /* 0x00000004240c9981 */ /* 0x000f68000c1e1b00 */
[----:B------:R0:W5:Y:S01]  /*0ef0*/  @!P1 LDG.E.64 R14, desc[UR4][R40.64] ;  /* 0x00000004280e9981 */ /* 0x000162000c1e1b00 */
[----:B------:R-:W-:Y:S01]  /*0f00*/  ISETP.GE.AND P1, PT, R17, R32, PT ;  /* 0x000000201100720c */ /* 0x000fe20003f26270 */
[----:B0-----:R-:W0:-:S12]  /*0f10*/  @!P0 LDC.64 R40, c[0x0][0x220] ;  /* 0x00008800ff288b82 */ /* 0x001e180000000a00 */
[----:B------:R-:W1:Y:S08]  /*0f20*/  @!P1 LDC.64 R38, c[0x0][0x220] ;  /* 0x00008800ff269b82 */ /* 0x000e700000000a00 */
[----:B------:R-:W2:Y:S01]  /*0f30*/  @!P1 LDC.64 R42, c[0x0][0x228] ;  /* 0x00008a00ff2a9b82 */ /* 0x000ea20000000a00 */
[----:B------:R-:W-:Y:S01]  /*0f40*/  @!P1 IMAD.IADD R19, R0, 0x1, R17 ;  /* 0x0000000100139824 */ /* 0x000fe200078e0211 */
[----:B------:R-:W-:-:S02]  /*0f50*/  CS2R R16, SRZ ;  /* 0x0000000000107805 */ /* 0x000fc4000001ff00 */
[----:B------:R-:W-:Y:S01]  /*0f60*/  CS2R R36, SRZ ;  /* 0x0000000000247805 */ /* 0x000fe2000001ff00 */
[----:B0-----:R-:W-:-:S04]  /*0f70*/  @!P0 IMAD.WIDE.U32 R40, R20, 0x8, R40 ;  /* 0x0000000814288825 */ /* 0x001fc800078e0028 */
[----:B-1----:R-:W-:Y:S01]  /*0f80*/  @!P1 IMAD.WIDE.U32 R38, R19, 0x8, R38 ;  /* 0x0000000813269825 */ /* 0x002fe200078e0026 */
[----:B------:R-:W5:Y:S04]  /*0f90*/  @!P0 LDG.E.64 R36, desc[UR4][R40.64] ;  /* 0x0000000428248981 */ /* 0x000f68000c1e1b00 */
[----:B------:R0:W5:Y:S01]  /*0fa0*/  @!P1 LDG.E.64 R16, desc[UR4][R38.64] ;  /* 0x0000000426109981 */ /* 0x000162000c1e1b00 */
[----:B------:R-:W-:-:S04]  /*0fb0*/  @!P0 IMAD.WIDE.U32 R20, R20, 0x8, R44 ;  /* 0x0000000814148825 */ /* 0x000fc800078e002c */
[----:B--2---:R-:W-:Y:S01]  /*0fc0*/  @!P1 IMAD.WIDE.U32 R42, R19, 0x8, R42 ;  /* 0x00000008132a9825 */ /* 0x004fe200078e002a */
[----:B------:R-:W-:Y:S02]  /*0fd0*/  CS2R R18, SRZ ;  /* 0x0000000000127805 */ /* 0x000fe4000001ff00 */
[----:B0-----:R-:W-:-:S04]  /*0fe0*/  CS2R R38, SRZ ;  /* 0x0000000000267805 */ /* 0x001fc8000001ff00 */
[----:B------:R0:W5:Y:S04]  /*0ff0*/  @!P1 LDG.E.64 R18, desc[UR4][R42.64] ;  /* 0x000000042a129981 */ /* 0x000168000c1e1b00 */
[----:B------:R0:W5:Y:S01]  /*1000*/  @!P0 LDG.E.64 R38, desc[UR4][R20.64] ;  /* 0x0000000414268981 */ /* 0x000162000c1e1b00 */
[----:B------:R-:W-:Y:S04]  /*1010*/  BSSY B0, `(.L_x_17916) ;  /* 0x0000013000007945 */ /* 0x000fe80003800000 */
[----:B------:R-:W-:Y:S05]  /*1020*/  @P0 BRA `(.L_x_17917) ;  /* 0x0000000000440947 */ /* 0x000fea0003800000 */
[----:B-----5:R-:W-:Y:S01]  /*1030*/  DSETP.NAN.AND P1, PT, R36, R36, PT ;  /* 0x000000242400722a */ /* 0x020fe20003f28000 */
[----:B0-----:R-:W-:Y:S02]  /*1040*/  IMAD.MOV.U32 R20, RZ, RZ, R36 ;  /* 0x000000ffff147224 */ /* 0x001fe400078e0024 */
[----:B------:R-:W-:-:S11]  /*1050*/  IMAD.MOV.U32 R21, RZ, RZ, R37 ;  /* 0x000000ffff157224 */ /* 0x000fd600078e0025 */
[----:B------:R-:W-:Y:S05]  /*1060*/  @P1 BRA `(.L_x_17917) ;  /* 0x0000000000341947 */ /* 0x000fea0003800000 */
[----:B------:R-:W-:-:S14]  /*1070*/  DSETP.NAN.AND P1, PT, R38, R38, PT ;  /* 0x000000262600722a */ /* 0x000fdc0003f28000 */
[----:B------:R-:W-:Y:S01]  /*1080*/  @!P1 DSETP.MIN.AND P2, P3, R38, R36, PT ;  /* 0x000000242600922a */ /* 0x000fe20003b40000 */
[----:B------:R-:W-:Y:S01]  /*1090*/  @!P1 IMAD.MOV.U32 R20, RZ, RZ, R38 ;  /* 0x000000ffff149224 */ /* 0x000fe200078e0026 */
[----:B------:R-:W-:-:S04]  /*10a0*/  @!P1 MOV R21, R36 ;  /* 0x0000002400159202 */ /* 0x000fc80000000f00 */
[----:B------:R-:W-:Y:S01]  /*10b0*/  @!P1 SEL R33, R20, R21, P2 ;  /* 0x0000001514219207 */ /* 0x000fe20001000000 */
[----:B------:R-:W-:Y:S01]  /*10c0*/  @!P1 IMAD.MOV.U32 R20, RZ, RZ, R39 ;  /* 0x000000ffff149224 */ /* 0x000fe200078e0027 */
[----:B------:R-:W-:-:S04]  /*10d0*/  MOV R21, R39 ;  /* 0x0000002700157202 */ /* 0x000fc80000000f00 */
[----:B------:R-:W-:Y:S02]  /*10e0*/  @!P1 FSEL R20, R20, R37, P2 ;  /* 0x0000002514149208 */ /* 0x000fe40001000000 */
[----:B------:R-:W-:-:S04]  /*10f0*/  @!P1 LOP3.LUT R37, R37, 0x80000, RZ, 0xfc, !PT ;  /* 0x0008000025259812 */ /* 0x000fc800078efcff */
[----:B------:R-:W-:Y:S01]  /*1100*/  @!P1 SEL R34, R37, R20, P3 ;  /* 0x0000001425229207 */ /* 0x000fe20001800000 */
[----:B------:R-:W-:Y:S02]  /*1110*/  IMAD.MOV.U32 R20, RZ, RZ, R38 ;  /* 0x000000ffff147224 */ /* 0x000fe400078e0026 */
[----:B------:R-:W-:Y:S02]  /*1120*/  @!P1 IMAD.MOV.U32 R20, RZ, RZ, R33 ;  /* 0x000000ffff149224 */ /* 0x000fe400078e0021 */
[----:B------:R-:W-:-:S07]  /*1130*/  @!P1 IMAD.MOV.U32 R21, RZ, RZ, R34 ;  /* 0x000000ffff159224 */ /* 0x000fce00078e0022 */
.L_x_17917:
[----:B------:R-:W-:Y:S05]  /*1140*/  BSYNC B0 ;  /* 0x0000000000007941 */ /* 0x000fea0003800000 */
.L_x_17916:
[----:B------:R-:W-:Y:S01]  /*1150*/  VIADD R33, R35, 0x80 ;  /* 0x0000008023217836 */ /* 0x000fe20000000000 */
[----:B------:R-:W-:Y:S04]  /*1160*/  BSSY B0, `(.L_x_17918) ;  /* 0x0000011000007945 */ /* 0x000fe80003800000 */
[----:B------:R-:W-:-:S13]  /*1170*/  ISETP.GE.AND P1, PT, R33, R32, PT ;  /* 0x000000202100720c */ /* 0x000fda0003f26270 */
[----:B------:R-:W-:Y:S05]  /*1180*/  @P1 BRA `(.L_x_17919) ;  /* 0x0000000000381947 */ /* 0x000fea0003800000 */
[----:B-----5:R-:W-:-:S14]  /*1190*/  DSETP.NAN.AND P1, PT, R30, R30, PT ;  /* 0x0000001e1e00722a */ /* 0x020fdc0003f28000 */
[----:B------:R-:W-:Y:S05]  /*11a0*/  @P1 BRA `(.L_x_17919) ;  /* 0x0000000000301947 */ /* 0x000fea0003800000 */
[----:B------:R-:W-:-:S14]  /*11b0*/  DSETP.NAN.AND P1, PT, R28, R28, PT ;  /* 0x0000001c1c00722a */ /* 0x000fdc0003f28000 */
[----:B------:R-:W-:Y:S01]  /*11c0*/  @!P1 DSETP.MIN.AND P2, P3, R28, R30, PT ;  /* 0x0000001e1c00922a */ /* 0x000fe20003b40000 */
[----:B------:R-:W-:Y:S01]  /*11d0*/  @!P1 MOV R37, R30 ;  /* 0x0000001e00259202 */ /* 0x000fe20000000f00 */
[----:B------:R-:W-:Y:S01]  /*11e0*/  @!P1 IMAD.MOV.U32 R30, RZ, RZ, R29 ;  /* 0x000000ffff1e9224 */ /* 0x000fe200078e001d */
[----:B------:R-:W-:-:S04]  /*11f0*/  @!P1 LOP3.LUT R39, R31, 0x80000, RZ, 0xfc, !PT ;  /* 0x000800001f279812 */ /* 0x000fc800078efcff */
[----:B------:R-:W-:Y:S01]  /*1200*/  @!P1 FSEL R34, R30, R31, P2 ;  /* 0x0000001f1e229208 */ /* 0x000fe20001000000 */
[--C-:B------:R-:W-:Y:S01]  /*1210*/  @!P1 IMAD.MOV.U32 R30, RZ, RZ, R28.reuse ;  /* 0x000000ffff1e9224 */ /* 0x100fe200078e001c */
[----:B------:R-:W-:Y:S02]  /*1220*/  MOV R31, R29 ;  /* 0x0000001d001f7202 */ /* 0x000fe40000000f00 */
[----:B------:R-:W-:Y:S02]  /*1230*/  @!P1 SEL R31, R39, R34, P3 ;  /* 0x00000022271f9207 */ /* 0x000fe40001800000 */
[----:B------:R-:W-:Y:S01]  /*1240*/  @!P1 SEL R37, R30, R37, P2 ;  /* 0x000000251e259207 */ /* 0x000fe20001000000 */
[----:B------:R-:W-:-:S04]  /*1250*/  IMAD.MOV.U32 R30, RZ, RZ, R28 ;  /* 0x000000ffff1e7224 */ /* 0x000fc800078e001c */
[----:B------:R-:W-:-:S07]  /*1260*/  @!P1 IMAD.MOV.U32 R30, RZ, RZ, R37 ;  /* 0x000000ffff1e9224 */ /* 0x000fce00078e0025 */
.L_x_17919:
[----:B------:R-:W-:Y:S05]  /*1270*/  BSYNC B0 ;  /* 0x0000000000007941 */ /* 0x000fea0003800000 */
.L_x_17918:
[----:B-----5:R-:W-:Y:S01]  /*1280*/  VIADD R29, R35, 0x100 ;  /* 0x00000100231d7836 */ /* 0x020fe20000000000 */
[----:B------:R-:W-:Y:S04]  /*1290*/  BSSY B0, `(.L_x_17920) ;  /* 0x0000011000007945 */ /* 0x000fe80003800000 */
[----:B------:R-:W-:-:S13]  /*12a0*/  ISETP.GE.AND P1, PT, R29, R32, PT ;  /* 0x000000201d00720c */ /* 0x000fda0003f26270 */
[----:B------:R-:W-:Y:S05]  /*12b0*/  @P1 BRA `(.L_x_17921) ;  /* 0x0000000000381947 */ /* 0x000fea0003800000 */
[----:B------:R-:W-:-:S14]  /*12c0*/  DSETP.NAN.AND P1, PT, R26, R26, PT ;  /* 0x0000001a1a00722a */ /* 0x000fdc0003f28000 */
[----:B------:R-:W-:Y:S05]  /*12d0*/  @P1 BRA `(.L_x_17921) ;  /* 0x0000000000301947 */ /* 0x000fea0003800000 */
[----:B------:R-:W-:-:S14]  /*12e0*/  DSETP.NAN.AND P1, PT, R24, R24, PT ;  /* 0x000000181800722a */ /* 0x000fdc0003f28000 */
[----:B------:R-:W-:Y:S01]  /*12f0*/  @!P1 DSETP.MIN.AND P2, P3, R24, R26, PT ;  /* 0x0000001a1800922a */ /* 0x000fe20003b40000 */
[----:B------:R-:W-:Y:S01]  /*1300*/  @!P1 IMAD.MOV.U32 R29, RZ, RZ, R26 ;  /* 0x000000ffff1d9224 */ /* 0x000fe200078e001a */
[----:B------:R-:W-:Y:S02]  /*1310*/  @!P1 MOV R26, R25 ;  /* 0x00000019001a9202 */ /* 0x000fe40000000f00 */
[----:B------:R-:W-:Y:S02]  /*1320*/  @!P1 LOP3.LUT R37, R27, 0x80000, RZ, 0xfc, !PT ;  /* 0x000800001b259812 */ /* 0x000fe400078efcff */
[----:B------:R-:W-:Y:S01]  /*1330*/  @!P1 FSEL R28, R26, R27, P2 ;  /* 0x0000001b1a1c9208 */ /* 0x000fe20001000000 */
[----:B------:R-:W-:Y:S02]  /*1340*/  @!P1 IMAD.MOV.U32 R26, RZ, RZ, R24 ;  /* 0x000000ffff1a9224 */ /* 0x000fe400078e0018 */
[----:B------:R-:W-:Y:S01]  /*1350*/  IMAD.MOV.U32 R27, RZ, RZ, R25 ;  /* 0x000000ffff1b7224 */ /* 0x000fe200078e0019 */
[----:B------:R-:W-:-:S02]  /*1360*/  @!P1 SEL R27, R37, R28, P3 ;  /* 0x0000001c251b9207 */ /* 0x000fc40001800000 */
[----:B------:R-:W-:Y:S01]  /*1370*/  @!P1 SEL R29, R26, R29, P2 ;  /* 0x0000001d1a1d9207 */ /* 0x000fe20001000000 */
[----:B------:R-:W-:-:S03]  /*1380*/  IMAD.MOV.U32 R26, RZ, RZ, R24 ;  /* 0x000000ffff1a7224 */ /* 0x000fc600078e0018 */
[----:B------:R-:W-:-:S07]  /*1390*/  @!P1 MOV R26, R29 ;  /* 0x0000001d001a9202 */ /* 0x000fce0000000f00 */
.L_x_17921:
[----:B------:R-:W-:Y:S05]  /*13a0*/  BSYNC B0 ;  /* 0x0000000000007941 */ /* 0x000fea0003800000 */
.L_x_17920:
[----:B------:R-:W-:Y:S01]  /*13b0*/  VIADD R25, R35, 0x180 ;  /* 0x0000018023197836 */ /* 0x000fe20000000000 */
        /* <DEDUP_REMOVED lines=8> */
[----:B------:R-:W-:Y:S01]  /*1440*/  @!P1 LOP3.LUT R29, R23, 0x80000, RZ, 0xfc, !PT ;  /* 0x00080000171d9812 */ /* 0x000fe200078efcff */
[----:B------:R-:W-:-:S05]  /*1450*/  @!P1 IMAD.MOV.U32 R22, RZ, RZ, R3 ;  /* 0x000000ffff169224 */ /* 0x000fca00078e0003 */
[----:B------:R-:W-:Y:S01]  /*1460*/  @!P1 FSEL R24, R22, R23, P2 ;  /* 0x0000001716189208 */ /* 0x000fe20001000000 */
[----:B------:R-:W-:Y:S01]  /*1470*/  IMAD.MOV.U32 R23, RZ, RZ, R3 ;  /* 0x000000ffff177224 */ /* 0x000fe200078e0003 */
[----:B------:R-:W-:Y:S02]  /*1480*/  @!P1 MOV R22, R2 ;  /* 0x0000000200169202 */ /* 0x000fe40000000f00 */
[----:B------:R-:W-:Y:S02]  /*1490*/  @!P1 SEL R23, R29, R24, P3 ;  /* 0x000000181d179207 */ /* 0x000fe40001800000 */
[----:B------:R-:W-:Y:S01]  /*14a0*/  @!P1 SEL R25, R22, R25, P2 ;  /* 0x0000001916199207 */ /* 0x000fe20001000000 */
[----:B------:R-:W-:-:S04]  /*14b0*/  IMAD.MOV.U32 R22, RZ, RZ, R2 ;  /* 0x000000ffff167224 */ /* 0x000fc800078e0002 */
[----:B------:R-:W-:-:S07]  /*14c0*/  @!P1 IMAD.MOV.U32 R22, RZ, RZ, R25 ;  /* 0x000000ffff169224 */ /* 0x000fce00078e0019 */
.L_x_17923:
[----:B------:R-:W-:Y:S05]  /*14d0*/  BSYNC B0 ;  /* 0x0000000000007941 */ /* 0x000fea0003800000 */
.L_x_17922:
[----:B------:R-:W1:Y:S01]  /*14e0*/  @!P0 LDC.64 R2, c[0x0][0x218] ;  /* 0x00008600ff028b82 */ /* 0x000e620000000a00 */
[C---:B------:R-:W-:Y:S01]  /*14f0*/  IADD3 R25, R35.reuse, 0x200, RZ ;  /* 0x0000020023197810 */ /* 0x040fe20007ffe0ff */
[----:B------:R-:W-:Y:S01]  /*1500*/  VIADD R29, R35, 0x280 ;  /* 0x00000280231d7836 */ /* 0x000fe20000000000 */
[----:B------:R-:W-:Y:S02]  /*1510*/  BSSY B0, `(.L_x_17924) ;  /* 0x0000019000007945 */ /* 0x000fe40003800000 */
[-C--:B------:R-:W-:Y:S01]  /*1520*/  ISETP.GE.AND P4, PT, R25, R32.reuse, PT ;  /* 0x000000201900720c */ /* 0x080fe20003f86270 */
[----:B------:R-:W-:Y:S01]  /*1530*/  VIADD R25, R35, 0x300 ;  /* 0x0000030023197836 */ /* 0x000fe20000000000 */
[----:B------:R-:W-:Y:S01]  /*1540*/  ISETP.GE.AND P3, PT, R29, R32, PT ;  /* 0x000000201d00720c */ /* 0x000fe20003f66270 */
[----:B------:R-:W-:-:S03]  /*1550*/  VIADD R29, R35, 0x380 ;  /* 0x00000380231d7836 */ /* 0x000fc60000000000 */
[-C--:B------:R-:W-:Y:S02]  /*1560*/  ISETP.GE.AND P1, PT, R25, R32.reuse, PT ;  /* 0x000000201900720c */ /* 0x080fe40003f26270 */
[----:B------:R-:W-:Y:S02]  /*1570*/  @!P0 IADD3 R25, R0, R35, RZ ;  /* 0x0000002300198210 */ /* 0x000fe40007ffe0ff */
[----:B------:R-:W-:-:S03]  /*1580*/  ISETP.GE.AND P2, PT, R29, R32, PT ;  /* 0x000000201d00720c */ /* 0x000fc60003f46270 */
[----:B-1----:R-:W-:Y:S01]  /*1590*/  @!P0 IMAD.WIDE.U32 R2, R25, 0x8, R2 ;  /* 0x0000000819028825 */ /* 0x002fe200078e0002 */
[----:B------:R-:W-:Y:S09]  /*15a0*/  @P4 BRA `(.L_x_17925) ;  /* 0x00000000003c4947 */ /* 0x000ff20003800000 */
[----:B------:R-:W-:-:S14]  /*15b0*/  DSETP.NAN.AND P4, PT, R4, R4, PT ;  /* 0x000000040400722a */ /* 0x000fdc0003f88000 */
[----:B------:R-:W-:Y:S05]  /*15c0*/  @P4 BRA `(.L_x_17925) ;  /* 0x0000000000344947 */ /* 0x000fea0003800000 */
[----:B------:R-:W-:-:S14]  /*15d0*/  DSETP.NAN.AND P4, PT, R6, R6, PT ;  /* 0x000000060600722a */ /* 0x000fdc0003f88000 */
[----:B------:R-:W-:Y:S01]  /*15e0*/  @!P4 DSETP.MIN.AND P5, P6, R6, R4, PT ;  /* 0x000000040600c22a */ /* 0x000fe20003ea0000 */
[----:B------:R-:W-:Y:S02]  /*15f0*/  @!P4 IMAD.MOV.U32 R25, RZ, RZ, R4 ;  /* 0x000000ffff19c224 */ /* 0x000fe400078e0004 */
[--C-:B------:R-:W-:Y:S02]  /*1600*/  @!P4 IMAD.MOV.U32 R4, RZ, RZ, R6.reuse ;  /* 0x000000ffff04c224 */ /* 0x100fe400078e0006 */
[----:B------:R-:W-:Y:S01]  /*1610*/  @!P4 IMAD.MOV.U32 R24, RZ, RZ, R5 ;  /* 0x000000ffff18c224 */ /* 0x000fe200078e0005 */
[----:B------:R-:W-:Y:S02]  /*1620*/  @!P4 MOV R5, R7 ;  /* 0x000000070005c202 */ /* 0x000fe40000000f00 */
[----:B------:R-:W-:Y:S01]  /*1630*/  @!P4 SEL R25, R4, R25, P5 ;  /* 0x000000190419c207 */ /* 0x000fe20002800000 */
[----:B------:R-:W-:Y:S01]  /*1640*/  IMAD.MOV.U32 R4, RZ, RZ, R6 ;  /* 0x000000ffff047224 */ /* 0x000fe200078e0006 */
[----:B------:R-:W-:Y:S01]  /*1650*/  @!P4 FSEL R28, R5, R24, P5 ;  /* 0x00000018051cc208 */ /* 0x000fe20002800000 */
[----:B------:R-:W-:Y:S01]  /*1660*/  IMAD.MOV.U32 R5, RZ, RZ, R7 ;  /* 0x000000ffff057224 */ /* 0x000fe200078e0007 */
[----:B------:R-:W-:Y:S01]  /*1670*/  @!P4 LOP3.LUT R29, R24, 0x80000, RZ, 0xfc, !PT ;  /* 0x00080000181dc812 */ /* 0x000fe200078efcff */
[----:B------:R-:W-:-:S03]  /*1680*/  @!P4 IMAD.MOV.U32 R4, RZ, RZ, R25 ;  /* 0x000000ffff04c224 */ /* 0x000fc600078e0019 */
[----:B------:R-:W-:-:S07]  /*1690*/  @!P4 SEL R5, R29, R28, P6 ;  /* 0x0000001c1d05c207 */ /* 0x000fce0003000000 */
.L_x_17925:
[----:B------:R-:W-:Y:S05]  /*16a0*/  BSYNC B0 ;  /* 0x0000000000007941 */ /* 0x000fea0003800000 */
.L_x_17924:
[----:B------:R-:W-:Y:S04]  /*16b0*/  BSSY B0, `(.L_x_17926) ;  /* 0x0000010000007945 */ /* 0x000fe80003800000 */
[----:B------:R-:W-:Y:S05]  /*16c0*/  @P3 BRA `(.L_x_17927) ;  /* 0x0000000000383947 */ /* 0x000fea0003800000 */
[----:B------:R-:W-:-:S14]  /*16d0*/  DSETP.NAN.AND P3, PT, R8, R8, PT ;  /* 0x000000080800722a */ /* 0x000fdc0003f68000 */
[----:B------:R-:W-:Y:S05]  /*16e0*/  @P3 BRA `(.L_x_17927) ;  /* 0x0000000000303947 */ /* 0x000fea0003800000 */
[----:B------:R-:W-:-:S14]  /*16f0*/  DSETP.NAN.AND P3, PT, R10, R10, PT ;  /* 0x0000000a0a00722a */ /* 0x000fdc0003f68000 */
[----:B------:R-:W-:Y:S01]  /*1700*/  @!P3 DSETP.MIN.AND P4, P5, R10, R8, PT ;  /* 0x000000080a00b22a */ /* 0x000fe20003d80000 */
[----:B------:R-:W-:Y:S01]  /*1710*/  @!P3 IMAD.MOV.U32 R6, RZ, RZ, R11 ;  /* 0x000000ffff06b224 */ /* 0x000fe200078e000b */
[----:B------:R-:W-:Y:S01]  /*1720*/  @!P3 MOV R7, R8 ;  /* 0x000000080007b202 */ /* 0x000fe20000000f00 */
[--C-:B------:R-:W-:Y:S01]  /*1730*/  IMAD.MOV.U32 R8, RZ, RZ, R10.reuse ;  /* 0x000000ffff087224 */ /* 0x100fe200078e000a */
[----:B------:R-:W-:Y:S02]  /*1740*/  @!P3 LOP3.LUT R25, R9, 0x80000, RZ, 0xfc, !PT ;  /* 0x000800000919b812 */ /* 0x000fe400078efcff */
[----:B------:R-:W-:Y:S01]  /*1750*/  @!P3 FSEL R24, R6, R9, P4 ;  /* 0x000000090618b208 */ /* 0x000fe20002000000 */
[----:B------:R-:W-:Y:S01]  /*1760*/  @!P3 IMAD.MOV.U32 R6, RZ, RZ, R10 ;  /* 0x000000ffff06b224 */ /* 0x000fe200078e000a */
[----:B------:R-:W-:Y:S02]  /*1770*/  MOV R9, R11 ;  /* 0x0000000b00097202 */ /* 0x000fe40000000f00 */
[----:B------:R-:W-:-:S02]  /*1780*/  @!P3 SEL R9, R25, R24, P5 ;  /* 0x000000181909b207 */ /* 0x000fc40002800000 */
[----:B------:R-:W-:-:S05]  /*1790*/  @!P3 SEL R7, R6, R7, P4 ;  /* 0x000000070607b207 */ /* 0x000fca0002000000 */
[----:B------:R-:W-:-:S07]  /*17a0*/  @!P3 IMAD.MOV.U32 R8, RZ, RZ, R7 ;  /* 0x000000ffff08b224 */ /* 0x000fce00078e0007 */
.L_x_17927:
[----:B------:R-:W-:Y:S05]  /*17b0*/  BSYNC B0 ;  /* 0x0000000000007941 */ /* 0x000fea0003800000 */
.L_x_17926:
[----:B------:R-:W-:Y:S04]  /*17c0*/  BSSY B0, `(.L_x_17928) ;  /* 0x0000010000007945 */ /* 0x000fe80003800000 */
[----:B------:R-:W-:Y:S05]  /*17d0*/  @P1 BRA `(.L_x_17929) ;  /* 0x0000000000381947 */ /* 0x000fea0003800000 */
[----:B------:R-:W-:-:S14]  /*17e0*/  DSETP.NAN.AND P1, PT, R12, R12, PT ;  /* 0x0000000c0c00722a */ /* 0x000fdc0003f28000 */
[----:B------:R-:W-:Y:S05]  /*17f0*/  @P1 BRA `(.L_x_17929) ;  /* 0x0000000000301947 */ /* 0x000fea0003800000 */
[----:B------:R-:W-:-:S14]  /*1800*/  DSETP.NAN.AND P1, PT, R14, R14, PT ;  /* 0x0000000e0e00722a */ /* 0x000fdc0003f28000 */
[----:B------:R-:W-:Y:S01]  /*1810*/  @!P1 DSETP.MIN.AND P3, P4, R14, R12, PT ;  /* 0x0000000c0e00922a */ /* 0x000fe20003c60000 */
[--C-:B------:R-:W-:Y:S01]  /*1820*/  @!P1 IMAD.MOV.U32 R6, RZ, RZ, R15.reuse ;  /* 0x000000ffff069224 */ /* 0x100fe200078e000f */
[----:B------:R-:W-:Y:S01]  /*1830*/  @!P1 LOP3.LUT R11, R13, 0x80000, RZ, 0xfc, !PT ;  /* 0x000800000d0b9812 */ /* 0x000fe200078efcff */
[----:B------:R-:W-:Y:S02]  /*1840*/  @!P1 IMAD.MOV.U32 R7, RZ, RZ, R12 ;  /* 0x000000ffff079224 */ /* 0x000fe400078e000c */
[----:B------:R-:W-:Y:S01]  /*1850*/  IMAD.MOV.U32 R12, RZ, RZ, R14 ;  /* 0x000000ffff0c7224 */ /* 0x000fe200078e000e */
[----:B------:R-:W-:Y:S01]  /*1860*/  @!P1 FSEL R10, R6, R13, P3 ;  /* 0x0000000d060a9208 */ /* 0x000fe20001800000 */
[----:B------:R-:W-:Y:S01]  /*1870*/  IMAD.MOV.U32 R13, RZ, RZ, R15 ;  /* 0x000000ffff0d7224 */ /* 0x000fe200078e000f */
[----:B------:R-:W-:Y:S02]  /*1880*/  @!P1 MOV R6, R14 ;  /* 0x0000000e00069202 */ /* 0x000fe40000000f00 */
[----:B------:R-:W-:-:S02]  /*1890*/  @!P1 SEL R13, R11, R10, P4 ;  /* 0x0000000a0b0d9207 */ /* 0x000fc40002000000 */
[----:B------:R-:W-:-:S05]  /*18a0*/  @!P1 SEL R7, R6, R7, P3 ;  /* 0x0000000706079207 */ /* 0x000fca0001800000 */
[----:B------:R-:W-:-:S07]  /*18b0*/  @!P1 IMAD.MOV.U32 R12, RZ, RZ, R7 ;  /* 0x000000ffff0c9224 */ /* 0x000fce00078e0007 */
.L_x_17929:
[----:B------:R-:W-:Y:S05]  /*18c0*/  BSYNC B0 ;  /* 0x0000000000007941 */ /* 0x000fea0003800000 */
.L_x_17928:
        /* <DEDUP_REMOVED lines=16> */
.L_x_17931:
[----:B------:R-:W-:Y:S05]  /*19d0*/  BSYNC B0 ;  /* 0x0000000000007941 */ /* 0x000fea0003800000 */
.L_x_17930:
[----:B------:R-:W-:Y:S01]  /*19e0*/  @!P0 MOV R35, R33 ;  /* 0x0000002100238202 */ /* 0x000fe20000000f00 */
[----:B------:R1:W-:Y:S01]  /*19f0*/  @!P0 STG.E.64 desc[UR4][R2.64], R20 ;  /* 0x0000001402008986 */ /* 0x0003e2000c101b04 */
[----:B------:R-:W-:Y:S04]  /*1a00*/  BSSY B0, `(.L_x_17932) ;  /* 0x000002d000007945 */ /* 0x000fe80003800000 */
[----:B------:R-:W-:Y:S01]  /*1a10*/  BSSY B1, `(.L_x_17933) ;  /* 0x0000025000017945 */ /* 0x000fe20003800000 */
[----:B------:R-:W-:-:S13]  /*1a20*/  ISETP.GE.AND P0, PT, R35, R32, PT ;  /* 0x000000202300720c */ /* 0x000fda0003f06270 */
[----:B-1----:R-:W-:Y:S05]  /*1a30*/  @P0 BRA `(.L_x_17934) ;  /* 0x0000000000300947 */ /* 0x002fea0003800000 */
[----:B------:R-:W1:Y:S01]  /*1a40*/  LDC.64 R2, c[0x0][0x218] ;  /* 0x00008600ff027b82 */ /* 0x000e620000000a00 */
[----:B------:R-:W-:Y:S02]  /*1a50*/  IMAD.IADD R7, R0, 0x1, R35 ;  /* 0x0000000100077824 */ /* 0x000fe400078e0223 */
[----:B------:R-:W-:-:S05]  /*1a60*/  VIADD R35, R35, 0x80 ;  /* 0x0000008023237836 */ /* 0x000fca0000000000 */
[----:B------:R-:W-:Y:S01]  /*1a70*/  ISETP.GE.AND P0, PT, R35, R32, PT ;  /* 0x000000202300720c */ /* 0x000fe20003f06270 */
[----:B-1----:R-:W-:-:S05]  /*1a80*/  IMAD.WIDE.U32 R2, R7, 0x8, R2 ;  /* 0x0000000807027825 */ /* 0x002fca00078e0002 */
[----:B------:R1:W-:Y:S07]  /*1a90*/  STG.E.64 desc[UR4][R2.64], R30 ;  /* 0x0000001e02007986 */ /* 0x0003ee000c101b04 */
[----:B------:R-:W-:Y:S05]  /*1aa0*/  @P0 BRA `(.L_x_17935) ;  /* 0x0000000000300947 */ /* 0x000fea0003800000 */
[----:B-1----:R-:W1:Y:S01]  /*1ab0*/  LDC.64 R2, c[0x0][0x218] ;  /* 0x00008600ff027b82 */ /* 0x002e620000000a00 */
[----:B------:R-:W-:Y:S01]  /*1ac0*/  IADD3 R7, R0, R35, RZ ;  /* 0x0000002300077210 */ /* 0x000fe20007ffe0ff */
[----:B------:R-:W-:-:S04]  /*1ad0*/  VIADD R35, R35, 0x80 ;  /* 0x0000008023237836 */ /* 0x000fc80000000000 */
[----:B-1----:R-:W-:-:S05]  /*1ae0*/  IMAD.WIDE.U32 R2, R7, 0x8, R2 ;  /* 0x0000000807027825 */ /* 0x002fca00078e0002 */
[----:B------:R1:W-:Y:S02]  /*1af0*/  STG.E.64 desc[UR4][R2.64], R26 ;  /* 0x0000001a02007986 */ /* 0x0003e4000c101b04 */
.L_x_17934:
[----:B------:R-:W-:-:S13]  /*1b00*/  ISETP.GE.AND P0, PT, R35, R32, PT ;  /* 0x000000202300720c */ /* 0x000fda0003f06270 */
[----:B------:R-:W-:Y:S05]  /*1b10*/  @P0 BRA `(.L_x_17936) ;  /* 0x0000000000300947 */ /* 0x000fea0003800000 */
[----:B-1----:R-:W1:Y:S01]  /*1b20*/  LDC.64 R2, c[0x0][0x218] ;  /* 0x00008600ff027b82 */ /* 0x002e620000000a00 */
[----:B------:R-:W-:Y:S01]  /*1b30*/  IMAD.IADD R7, R0, 0x1, R35 ;  /* 0x0000000100077824 */ /* 0x000fe200078e0223 */
[----:B------:R-:W-:-:S03]  /*1b40*/  IADD3 R35, R35, 0x80, RZ ;  /* 0x0000008023237810 */ /* 0x000fc60007ffe0ff */
[----:B-1----:R-:W-:-:S05]  /*1b50*/  IMAD.WIDE.U32 R2, R7, 0x8, R2 ;  /* 0x0000000807027825 */ /* 0x002fca00078e0002 */
[----:B------:R2:W-:Y:S02]  /*1b60*/  STG.E.64 desc[UR4][R2.64], R22 ;  /* 0x0000001602007986 */ /* 0x0005e4000c101b04 */
.L_x_17935:
[----:B------:R-:W-:-:S13]  /*1b70*/  ISETP.GE.AND P0, PT, R35, R32, PT ;  /* 0x000000202300720c */ /* 0x000fda0003f06270 */
[----:B------:R-:W-:Y:S05]  /*1b80*/  @P0 BRA `(.L_x_17937) ;  /* 0x0000000000340947 */ /* 0x000fea0003800000 */
[----:B-12---:R-:W1:Y:S01]  /*1b90*/  LDC.64 R2, c[0x0][0x218] ;  /* 0x00008600ff027b82 */ /* 0x006e620000000a00 */
[----:B------:R-:W-:Y:S02]  /*1ba0*/  IMAD.IADD R7, R0, 0x1, R35 ;  /* 0x0000000100077824 */ /* 0x000fe400078e0223 */
[----:B------:R-:W-:Y:S02]  /*1bb0*/  VIADD R35, R35, 0x80 ;  /* 0x0000008023237836 */ /* 0x000fe40000000000 */
[----:B-1----:R-:W-:-:S05]  /*1bc0*/  IMAD.WIDE.U32 R2, R7, 0x8, R2 ;  /* 0x0000000807027825 */ /* 0x002fca00078e0002 */
[----:B------:R2:W-:Y:S02]  /*1bd0*/  STG.E.64 desc[UR4][R2.64], R4 ;  /* 0x0000000402007986 */ /* 0x0005e4000c101b04 */
.L_x_17936:
[----:B------:R-:W-:-:S13]  /*1be0*/  ISETP.GE.AND P0, PT, R35, R32, PT ;  /* 0x000000202300720c */ /* 0x000fda0003f06270 */
[----:B------:R-:W-:Y:S05]  /*1bf0*/  @P0 BREAK B1 ;  /* 0x0000000000010942 */ /* 0x000fea0003800000 */
[----:B------:R-:W-:Y:S05]  /*1c00*/  @P0 BRA `(.L_x_17938) ;  /* 0x0000000000300947 */ /* 0x000fea0003800000 */
[----:B-12---:R-:W1:Y:S01]  /*1c10*/  LDC.64 R2, c[0x0][0x218] ;  /* 0x00008600ff027b82 */ /* 0x006e620000000a00 */
[----:B------:R-:W-:Y:S01]  /*1c20*/  IADD3 R5, R0, R35, RZ ;  /* 0x0000002300057210 */ /* 0x000fe20007ffe0ff */
[----:B------:R-:W-:-:S04]  /*1c30*/  VIADD R35, R35, 0x80 ;  /* 0x0000008023237836 */ /* 0x000fc80000000000 */
[----:B-1----:R-:W-:-:S05]  /*1c40*/  IMAD.WIDE.U32 R2, R5, 0x8, R2 ;  /* 0x0000000805027825 */ /* 0x002fca00078e0002 */
[----:B------:R3:W-:Y:S02]  /*1c50*/  STG.E.64 desc[UR4][R2.64], R8 ;  /* 0x0000000802007986 */ /* 0x0007e4000c101b04 */
.L_x_17937:
[----:B------:R-:W-:Y:S05]  /*1c60*/  BSYNC B1 ;  /* 0x0000000000017941 */ /* 0x000fea0003800000 */
.L_x_17933:
[----:B------:R-:W-:-:S13]  /*1c70*/  ISETP.GE.AND P0, PT, R35, R32, PT ;  /* 0x000000202300720c */ /* 0x000fda0003f06270 */
[----:B-123--:R-:W1:Y:S01]  /*1c80*/  @!P0 LDC.64 R2, c[0x0][0x218] ;  /* 0x00008600ff028b82 */ /* 0x00ee620000000a00 */
[----:B------:R-:W-:Y:S01]  /*1c90*/  @!P0 IMAD.IADD R5, R0, 0x1, R35 ;  /* 0x0000000100058824 */ /* 0x000fe200078e0223 */
[----:B------:R-:W-:-:S03]  /*1ca0*/  @!P0 IADD3 R35, R35, 0x80, RZ ;  /* 0x0000008023238810 */ /* 0x000fc60007ffe0ff */
[----:B-1----:R-:W-:-:S05]  /*1cb0*/  @!P0 IMAD.WIDE.U32 R2, R5, 0x8, R2 ;  /* 0x0000000805028825 */ /* 0x002fca00078e0002 */
[----:B------:R3:W-:Y:S02]  /*1cc0*/  @!P0 STG.E.64 desc[UR4][R2.64], R12 ;  /* 0x0000000c02008986 */ /* 0x0007e4000c101b04 */
.L_x_17938:
[----:B------:R-:W-:Y:S05]  /*1cd0*/  BSYNC B0 ;  /* 0x0000000000007941 */ /* 0x000fea0003800000 */
.L_x_17932:
[----:B------:R-:W-:Y:S05]  /*1ce0*/  WARPSYNC.ALL ;  /* 0x0000000000007948 */ /* 0x000fea0003800000 */
[----:B------:R-:W-:-:S13]  /*1cf0*/  ISETP.GE.AND P0, PT, R35, R32, PT ;  /* 0x000000202300720c */ /* 0x000fda0003f06270 */
[----:B------:R-:W-:Y:S05]  /*1d00*/  @P0 EXIT ;  /* 0x000000000000094d */ /* 0x000fea0003800000 */
[----:B-123--:R-:W1:Y:S01]  /*1d10*/  LDC.64 R2, c[0x0][0x218] ;  /* 0x00008600ff027b82 */ /* 0x00ee620000000a00 */
[----:B------:R-:W-:-:S04]  /*1d20*/  IMAD.IADD R35, R0, 0x1, R35 ;  /* 0x0000000100237824 */ /* 0x000fc800078e0223 */
[----:B-1----:R-:W-:-:S05]  /*1d30*/  IMAD.WIDE.U32 R2, R35, 0x8, R2 ;  /* 0x0000000823027825 */ /* 0x002fca00078e0002 */
[----:B------:R-:W-:Y:S01]  /*1d40*/  STG.E.64 desc[UR4][R2.64], R16 ;  /* 0x0000001002007986 */ /* 0x000fe2000c101b04 */
[----:B------:R-:W-:Y:S05]  /*1d50*/  EXIT ;  /* 0x000000000000794d */ /* 0x000fea0003800000 */
.L_x_17939:
        /* <DEDUP_REMOVED lines=10> */
.L_x_42268:


//--------------------- .text._ZN2at6native29vectorized_elementwise_kernelILi4ENS0_13BinaryFunctorIdddZZZNS0_19minimum_kernel_cudaERNS_18TensorIteratorBaseEENKUlvE0_clEvENKUlvE_clEvEUlddE_EESt5arrayIPcLm3EEEEviT0_T1_ --------------------------
	.section	.text._ZN2at6native29vectorized_elementwise_kernelILi4ENS0_13BinaryFunctorIdddZZZNS0_19minimum_kernel_cudaERNS_18TensorIteratorBaseEENKUlvE0_clEvENKUlvE_clEvEUlddE_EESt5arrayIPcLm3EEEEviT0_T1_,"ax",@progbits
	.align	128
        .global         _ZN2at6native29vectorized_elementwise_kernelILi4ENS0_13BinaryFunctorIdddZZZNS0_19minimum_kernel_cudaERNS_18TensorIteratorBaseEENKUlvE0_clEvENKUlvE_clEvEUlddE_EESt5arrayIPcLm3EEEEviT0_T1_
        .type           _ZN2at6native29vectorized_elementwise_kernelILi4ENS0_13BinaryFunctorIdddZZZNS0_19minimum_kernel_cudaERNS_18TensorIteratorBaseEENKUlvE0_clEvENKUlvE_clEvEUlddE_EESt5arrayIPcLm3EEEEviT0_T1_,@function
        .size           _ZN2at6native29vectorized_elementwise_kernelILi4ENS0_13BinaryFunctorIdddZZZNS0_19minimum_kernel_cudaERNS_18TensorIteratorBaseEENKUlvE0_clEvENKUlvE_clEvEUlddE_EESt5arrayIPcLm3EEEEviT0_T1_,(.L_x_42269 - _ZN2at6native29vectorized_elementwise_kernelILi4ENS0_13BinaryFunctorIdddZZZNS0_19minimum_kernel_cudaERNS_18TensorIteratorBaseEENKUlvE0_clEvENKUlvE_clEvEUlddE_EESt5arrayIPcLm3EEEEviT0_T1_)
        .other          _ZN2at6native29vectorized_elementwise_kernelILi4ENS0_13BinaryFunctorIdddZZZNS0_19minimum_kernel_cudaERNS_18TensorIteratorBaseEENKUlvE0_clEvENKUlvE_clEvEUlddE_EESt5arrayIPcLm3EEEEviT0_T1_,@"STO_CUDA_ENTRY STV_DEFAULT"
_ZN2at6native29vectorized_elementwise_kernelILi4ENS0_13BinaryFunctorIdddZZZNS0_19minimum_kernel_cudaERNS_18TensorIteratorBaseEENKUlvE0_clEvENKUlvE_clEvEUlddE_EESt5arrayIPcLm3EEEEviT0_T1_:
.text._ZN2at6native29vectorized_elementwise_kernelILi4ENS0_13BinaryFunctorIdddZZZNS0_19minimum_kernel_cudaERNS_18TensorIteratorBaseEENKUlvE0_clEvENKUlvE_clEvEUlddE_EESt5arrayIPcLm3EEEEviT0_T1_:
        /* <DEDUP_REMOVED lines=45> */
.L_x_17942:
[----:B------:R-:W-:Y:S05]  /*02d0*/  BSYNC B0 ;  /* 0x0000000000007941 */ /* 0x000fea0003800000 */
.L_x_17941:
        /* <DEDUP_REMOVED lines=16> */
.L_x_17944:
[----:B------:R-:W-:Y:S05]  /*03e0*/  BSYNC B0 ;  /* 0x0000000000007941 */ /* 0x000fea0003800000 */
.L_x_17943:
        /* <DEDUP_REMOVED lines=16> */
.L_x_17946:
[----:B------:R-:W-:Y:S05]  /*04f0*/  BSYNC B0 ;  /* 0x0000000000007941 */ /* 0x000fea0003800000 */
.L_x_17945:
        /* <DEDUP_REMOVED lines=16> */
.L_x_17948:
[----:B------:R-:W-:Y:S05]  /*0600*/  BSYNC B0 ;  /* 0x0000000000007941 */ /* 0x000fea0003800000 */
.L_x_17947:
        /* <DEDUP_REMOVED lines=15> */
.L_x_17950:
[----:B------:R-:W-:Y:S05]  /*0700*/  BSYNC B0 ;  /* 0x0000000000007941 */ /* 0x000fea0003800000 */
.L_x_17949:
        /* <DEDUP_REMOVED lines=16> */
.L_x_17952:
[----:B------:R-:W-:Y:S05]  /*0810*/  BSYNC B0 ;  /* 0x0000000000007941 */ /* 0x000fea0003800000 */
.L_x_17951:
        /* <DEDUP_REMOVED lines=16> */
.L_x_17954:
[----:B------:R-:W-:Y:S05]  /*0920*/  BSYNC B0 ;  /* 0x0000000000007941 */ /* 0x000fea0003800000 */
.L_x_17953:
        /* <DEDUP_REMOVED lines=15> */
.L_x_17956:
[----:B------:R-:W-:Y:S05]  /*0a20*/  BSYNC B0 ;  /* 0x0000000000007941 */ /* 0x000fea0003800000 */
.L_x_17955:
[----:B------:R-:W-:Y:S04]  /*0a30*/  STG.E.128 desc[UR4][R36.64], R32 ;  /* 0x0000002024007986 */ /* 0x000fe8000c101d04 */
[----:B------:R-:W-:Y:S04]  /*0a40*/  STG.E.128 desc[UR4][R36.64+0x10], R28 ;  /* 0x0000101c24007986 */ /* 0x000fe8000c101d04 */
[----:B------:R-:W-:Y:S04]  /*0a50*/  STG.E.128 desc[UR4][R36.64+0x1000], R24 ;  /* 0x0010001824007986 */ /* 0x000fe8000c101d04 */
[----:B------:R-:W-:Y:S01]  /*0a60*/  STG.E.128 desc[UR4][R36.64+0x1010], R20 ;  /* 0x0010101424007986 */ /* 0x000fe2000c101d04 */
[----:B------:R-:W-:Y:S05]  /*0a70*/  EXIT ;  /* 0x000000000000794d */ /* 0x000fea0003800000 */
.L_x_17940:
        /* <DEDUP_REMOVED lines=108> */
.L_x_17958:
[----:B------:R-:W-:Y:S05]  /*1140*/  BSYNC B0 ;  /* 0x0000000000007941 */ /* 0x000fea0003800000 */
.L_x_17957:
        /* <DEDUP_REMOVED lines=18> */
.L_x_17960:
[----:B------:R-:W-:Y:S05]  /*1270*/  BSYNC B0 ;  /* 0x0000000000007941 */ /* 0x000fea0003800000 */
.L_x_17959:
        /* <DEDUP_REMOVED lines=18> */
.L_x_17962:
[----:B------:R-:W-:Y:S05]  /*13a0*/  BSYNC B0 ;  /* 0x0000000000007941 */ /* 0x000fea0003800000 */
.L_x_17961:
        /* <DEDUP_REMOVED lines=18> */
.L_x_17964:
[----:B------:R-:W-:Y:S05]  /*14d0*/  BSYNC B0 ;  /* 0x0000000000007941 */ /* 0x000fea0003800000 */
.L_x_17963:
        /* <DEDUP_REMOVED lines=28> */
.L_x_17966:
[----:B------:R-:W-:Y:S05]  /*16a0*/  BSYNC B0 ;  /* 0x0000000000007941 */ /* 0x000fea0003800000 */
.L_x_17965:
        /* <DEDUP_REMOVED lines=16> */
.L_x_17968:
[----:B------:R-:W-:Y:S05]  /*17b0*/  BSYNC B0 ;  /* 0x0000000000007941 */ /* 0x000fea0003800000 */
.L_x_17967:
        /* <DEDUP_REMOVED lines=16> */
.L_x_17970:
[----:B------:R-:W-:Y:S05]  /*18c0*/  BSYNC B0 ;  /* 0x0000000000007941 */ /* 0x000fea0003800000 */
.L_x_17969:
        /* <DEDUP_REMOVED lines=16> */
.L_x_17972:
[----:B------:R-:W-:Y:S05]  /*19d0*/  BSYNC B0 ;  /* 0x0000000000007941 */ /* 0x000fea0003800000 */
.L_x_17971:
        /* <DEDUP_REMOVED lines=18> */
.L_x_17975:
[----:B------:R-:W-:-:S13]  /*1b00*/  ISETP.GE.AND P0, PT, R35, R32, PT ;  /* 0x000000202300720c */ /* 0x000fda0003f06270 */
[----:B------:R-:W-:Y:S05]  /*1b10*/  @P0 BRA `(.L_x_17977) ;  /* 0x0000000000300947 */ /* 0x000fea0003800000 */
[----:B-1----:R-:W1:Y:S01]  /*1b20*/  LDC.64 R2, c[0x0][0x218] ;  /* 0x00008600ff027b82 */ /* 0x002e620000000a00 */
[----:B------:R-:W-:Y:S01]  /*1b30*/  IMAD.IADD R7, R0, 0x1, R35 ;  /* 0x0000000100077824 */ /* 0x000fe200078e0223 */
[----:B------:R-:W-:-:S03]  /*1b40*/  IADD3 R35, R35, 0x80, RZ ;  /* 0x0000008023237810 */ /* 0x000fc60007ffe0ff */
[----:B-1----:R-:W-:-:S05]  /*1b50*/  IMAD.WIDE.U32 R2, R7, 0x8, R2 ;  /* 0x0000000807027825 */ /* 0x002fca00078e0002 */
[----:B------:R2:W-:Y:S02]  /*1b60*/  STG.E.64 desc[UR4][R2.64], R22 ;  /* 0x0000001602007986 */ /* 0x0005e4000c101b04 */
.L_x_17976:
[----:B------:R-:W-:-:S13]  /*1b70*/  ISETP.GE.AND P0, PT, R35, R32, PT ;  /* 0x000000202300720c */ /* 0x000fda0003f06270 */
[----:B------:R-:W-:Y:S05]  /*1b80*/  @P0 BRA `(.L_x_17978) ;  /* 0x0000000000340947 */ /* 0x000fea0003800000 */
[----:B-12---:R-:W1:Y:S01]  /*1b90*/  LDC.64 R2, c[0x0][0x218] ;  /* 0x00008600ff027b82 */ /* 0x006e620000000a00 */
[----:B------:R-:W-:Y:S02]  /*1ba0*/  IMAD.IADD R7, R0, 0x1, R35 ;  /* 0x0000000100077824 */ /* 0x000fe400078e0223 */
[----:B------:R-:W-:Y:S02]  /*1bb0*/  VIADD R35, R35, 0x80 ;  /* 0x0000008023237836 */ /* 0x000fe40000000000 */
[----:B-1----:R-:W-:-:S05]  /*1bc0*/  IMAD.WIDE.U32 R2, R7, 0x8, R2 ;  /* 0x0000000807027825 */ /* 0x002fca00078e0002 */
[----:B------:R2:W-:Y:S02]  /*1bd0*/  STG.E.64 desc[UR4][R2.64], R4 ;  /* 0x0000000402007986 */ /* 0x0005e4000c101b04 */
.L_x_17977:
        /* <DEDUP_REMOVED lines=8> */
.L_x_17978:
[----:B------:R-:W-:Y:S05]  /*1c60*/  BSYNC B1 ;  /* 0x0000000000017941 */ /* 0x000fea0003800000 */
.L_x_17974:
[----:B------:R-:W-:-:S13]  /*1c70*/  ISETP.GE.AND P0, PT, R35, R32, PT ;  /* 0x000000202300720c */ /* 0x000fda0003f06270 */
[----:B-123--:R-:W1:Y:S01]  /*1c80*/  @!P0 LDC.64 R2, c[0x0][0x218] ;  /* 0x00008600ff028b82 */ /* 0x00ee620000000a00 */
[----:B------:R-:W-:Y:S01]  /*1c90*/  @!P0 IMAD.IADD R5, R0, 0x1, R35 ;  /* 0x0000000100058824 */ /* 0x000fe200078e0223 */
[----:B------:R-:W-:-:S03]  /*1ca0*/  @!P0 IADD3 R35, R35, 0x80, RZ ;  /* 0x0000008023238810 */ /* 0x000fc60007ffe0ff */
[----:B-1----:R-:W-:-:S05]  /*1cb0*/  @!P0 IMAD.WIDE.U32 R2, R5, 0x8, R2 ;  /* 0x0000000805028825 */ /* 0x002fca00078e0002 */
[----:B------:R3:W-:Y:S02]  /*1cc0*/  @!P0 STG.E.64 desc[UR4][R2.64], R12 ;  /* 0x0000000c02008986 */ /* 0x0007e4000c101b04 */
.L_x_17979:
[----:B------:R-:W-:Y:S05]  /*1cd0*/  BSYNC B0 ;  /* 0x0000000000007941 */ /* 0x000fea0003800000 */
.L_x_17973:
        /* <DEDUP_REMOVED lines=8> */
.L_x_17980:
        /* <DEDUP_REMOVED lines=10> */
.L_x_42269:


//--------------------- .text._ZN2at6native29vectorized_elementwise_kernelILi8ENS0_13BinaryFunctorIdddZZZNS0_19minimum_kernel_cudaERNS_18TensorIteratorBaseEENKUlvE0_clEvENKUlvE_clEvEUlddE_EESt5arrayIPcLm3EEEEviT0_T1_ --------------------------
	.section	.text._ZN2at6native29vectorized_elementwise_kernelILi8ENS0_13BinaryFunctorIdddZZZNS0_19minimum_kernel_cudaERNS_18TensorIteratorBaseEENKUlvE0_clEvENKUlvE_clEvEUlddE_EESt5arrayIPcLm3EEEEviT0_T1_,"ax",@progbits
	.align	128
        .global         _ZN2at6native29vectorized_elementwise_kernelILi8ENS0_13BinaryFunctorIdddZZZNS0_19minimum_kernel_cudaERNS_18TensorIteratorBaseEENKUlvE0_clEvENKUlvE_clEvEUlddE_EESt5arrayIPcLm3EEEEviT0_T1_
        .type           _ZN2at6native29vectorized_elementwise_kernelILi8ENS0_13BinaryFunctorIdddZZZNS0_19minimum_kernel_cudaERNS_18TensorIteratorBaseEENKUlvE0_clEvENKUlvE_clEvEUlddE_EESt5arrayIPcLm3EEEEviT0_T1_,@function
        .size           _ZN2at6native29vectorized_elementwise_kernelILi8ENS0_13BinaryFunctorIdddZZZNS0_19minimum_kernel_cudaERNS_18TensorIteratorBaseEENKUlvE0_clEvENKUlvE_clEvEUlddE_EESt5arrayIPcLm3EEEEviT0_T1_,(.L_x_42270 - _ZN2at6native29vectorized_elementwise_kernelILi8ENS0_13BinaryFunctorIdddZZZNS0_19minimum_kernel_cudaERNS_18TensorIteratorBaseEENKUlvE0_clEvENKUlvE_clEvEUlddE_EESt5arrayIPcLm3EEEEviT0_T1_)
        .other          _ZN2at6native29vectorized_elementwise_kernelILi8ENS0_13BinaryFunctorIdddZZZNS0_19minimum_kernel_cudaERNS_18TensorIteratorBaseEENKUlvE0_clEvENKUlvE_clEvEUlddE_EESt5arrayIPcLm3EEEEviT0_T1_,@"STO_CUDA_ENTRY STV_DEFAULT"
_ZN2at6native29vectorized_elementwise_kernelILi8ENS0_13BinaryFunctorIdddZZZNS0_19minimum_kernel_cudaERNS_18TensorIteratorBaseEENKUlvE0_clEvENKUlvE_clEvEUlddE_EESt5arrayIPcLm3EEEEviT0_T1_:
.text._ZN2at6native29vectorized_elementwise_kernelILi8ENS0_13BinaryFunctorIdddZZZNS0_19minimum_kernel_cudaERNS_18TensorIteratorBaseEENKUlvE0_clEvENKUlvE_clEvEUlddE_EESt5arrayIPcLm3EEEEviT0_T1_:
        /* <DEDUP_REMOVED lines=45> */
.L_x_17983:
[----:B------:R-:W-:Y:S05]  /*02d0*/  BSYNC B0 ;  /* 0x0000000000007941 */ /* 0x000fea0003800000 */
.L_x_17982:
        /* <DEDUP_REMOVED lines=16> */
.L_x_17985:
[----:B------:R-:W-:Y:S05]  /*03e0*/  BSYNC B0 ;  /* 0x0000000000007941 */ /* 0x000fea0003800000 */
.L_x_17984:
        /* <DEDUP_REMOVED lines=16> */
.L_x_17987:
[----:B------:R-:W-:Y:S05]  /*04f0*/  BSYNC B0 ;  /* 0x0000000000007941 */ /* 0x000fea0003800000 */
.L_x_17986:
        /* <DEDUP_REMOVED lines=16> */
.L_x_17989:
[----:B------:R-:W-:Y:S05]  /*0600*/  BSYNC B0 ;  /* 0x0000000000007941 */ /* 0x000fea0003800000 */
.L_x_17988:
        /* <DEDUP_REMOVED lines=15> */
.L_x_17991:
[----:B------:R-:W-:Y:S05]  /*0700*/  BSYNC B0 ;  /* 0x0000000000007941 */ /* 0x000fea0003800000 */
.L_x_17990:
        /* <DEDUP_REMOVED lines=16> */
.L_x_17993:
[----:B------:R-:W-:Y:S05]  /*0810*/  BSYNC B0 ;  /* 0x0000000000007941 */ /* 0x000fea0003800000 */
.L_x_17992:
        /* <DEDUP_REMOVED lines=16> */
.L_x_17995:
[----:B------:R-:W-:Y:S05]  /*0920*/  BSYNC B0 ;  /* 0x0000000000007941 */ /* 0x000fea0003800000 */
.L_x_17994:
        /* <DEDUP_REMOVED lines=15> */
.L_x_17997:
[----:B------:R-:W-:Y:S05]  /*0a20*/  BSYNC B0 ;  /* 0x0000000000007941 */ /* 0x000fea0003800000 */
.L_x_17996:
[----:B------:R-:W-:Y:S04]  /*0a30*/  STG.E.128 desc[UR4][R36.64], R32 ;  /* 0x0000002024007986 */ /* 0x000fe8000c101d04 */
[----:B------:R-:W-:Y:S04]  /*0a40*/  STG.E.128 desc[UR4][R36.64+0x10], R28 ;  /* 0x0000101c24007986 */ /* 0x000fe8000c101d04 */
[----:B------:R-:W-:Y:S04]  /*0a50*/  STG.E.128 desc[UR4][R36.64+0x20], R24 ;  /* 0x0000201824007986 */ /* 0x000fe8000c101d04 */
[----:B------:R-:W-:Y:S01]  /*0a60*/  STG.E.128 desc[UR4][R36.64+0x30], R20 ;  /* 0x0000301424007986 */ /* 0x000fe2000c101d04 */
[----:B------:R-:W-:Y:S05]  /*0a70*/  EXIT ;  /* 0x000000000000794d */ /* 0x000fea0003800000 */
.L_x_17981:
        /* <DEDUP_REMOVED lines=108> */
.L_x_17999:
[----:B------:R-:W-:Y:S05]  /*1140*/  BSYNC B0 ;  /* 0x0000000000007941 */ /* 0x000fea0003800000 */
.L_x_17998:
        /* <DEDUP_REMOVED lines=18> */
.L_x_18001:
[----:B------:R-:W-:Y:S05]  /*1270*/  BSYNC B0 ;  /* 0x0000000000007941 */ /* 0x000fea0003800000 */
.L_x_18000:
        /* <DEDUP_REMOVED lines=18> */
.L_x_18003:
[----:B------:R-:W-:Y:S05]  /*13a0*/  BSYNC B0 ;  /* 0x0000000000007941 */ /* 0x000fea0003800000 */
.L_x_18002:
        /* <DEDUP_REMOVED lines=18> */
.L_x_18005:
[----:B------:R-:W-:Y:S05]  /*14d0*/  BSYNC B0 ;  /* 0x0000000000007941 */ /* 0x000fea0003800000 */
.L_x_18004:
        /* <DEDUP_REMOVED lines=28> */
.L_x_18007:
[----:B------:R-:W-:Y:S05]  /*16a0*/  BSYNC B0 ;  /* 0x0000000000007941 */ /* 0x000fea0003800000 */
.L_x_18006:
        /* <DEDUP_REMOVED lines=16> */
.L_x_18009:
[----:B------:R-:W-:Y:S05]  /*17b0*/  BSYNC B0 ;  /* 0x0000000000007941 */ /* 0x000fea0003800000 */
.L_x_18008:
        /* <DEDUP_REMOVED lines=16> */
.L_x_18011:
[----:B------:R-:W-:Y:S05]  /*18c0*/  BSYNC B0 ;  /* 0x0000000000007941 */ /* 0x000fea0003800000 */
.L_x_18010:
        /* <DEDUP_REMOVED lines=16> */
.L_x_18013:
[----:B------:R-:W-:Y:S05]  /*19d0*/  BSYNC B0 ;  /* 0x0000000000007941 */ /* 0x000fea0003800000 */
.L_x_18012:
        /* <DEDUP_REMOVED lines=18> */
.L_x_18016:
[----:B------:R-:W-:-:S13]  /*1b00*/  ISETP.GE.AND P0, PT, R35, R32, PT ;  /* 0x000000202300720c */ /* 0x000fda0003f06270 */
[----:B------:R-:W-:Y:S05]  /*1b10*/  @P0 BRA `(.L_x_18018) ;  /* 0x0000000000300947 */ /* 0x000fea0003800000 */
[----:B-1----:R-:W1:Y:S01]  /*1b20*/  LDC.64 R2, c[0x0][0x218] ;  /* 0x00008600ff027b82 */ /* 0x002e620000000a00 */
[----:B------:R-:W-:Y:S01]  /*1b30*/  IMAD.IADD R7, R0, 0x1, R35 ;  /* 0x0000000100077824 */ /* 0x000fe200078e0223 */
[----:B------:R-:W-:-:S03]  /*1b40*/  IADD3 R35, R35, 0x80, RZ ;  /* 0x0000008023237810 */ /* 0x000fc60007ffe0ff */
[----:B-1----:R-:W-:-:S05]  /*1b50*/  IMAD.WIDE.U32 R2, R7, 0x8, R2 ;  /* 0x0000000807027825 */ /* 0x002fca00078e0002 */
[----:B------:R2:W-:Y:S02]  /*1b60*/  STG.E.64 desc[UR4][R2.64], R22 ;  /* 0x0000001602007986 */ /* 0x0005e4000c101b04 */
.L_x_18017:
[----:B------:R-:W-:-:S13]  /*1b70*/  ISETP.GE.AND P0, PT, R35, R32, PT ;  /* 0x000000202300720c */ /* 0x000fda0003f06270 */
[----:B------:R-:W-:Y:S05]  /*1b80*/  @P0 BRA `(.L_x_18019) ;  /* 0x0000000000340947 */ /* 0x000fea0003800000 */
[----:B-12---:R-:W1:Y:S01]  /*1b90*/  LDC.64 R2, c[0x0][0x218] ;  /* 0x00008600ff027b82 */ /* 0x006e620000000a00 */
[----:B------:R-:W-:Y:S02]  /*1ba0*/  IMAD.IADD R7, R0, 0x1, R35 ;  /* 0x0000000100077824 */ /* 0x000fe400078e0223 */
[----:B------:R-:W-:Y:S02]  /*1bb0*/  VIADD R35, R35, 0x80 ;  /* 0x0000008023237836 */ /* 0x000fe40000000000 */
[----:B-1----:R-:W-:-:S05]  /*1bc0*/  IMAD.WIDE.U32 R2, R7, 0x8, R2 ;  /* 0x0000000807027825 */ /* 0x002fca00078e0002 */
[----:B------:R2:W-:Y:S02]  /*1bd0*/  STG.E.64 desc[UR4][R2.64], R4 ;  /* 0x0000000402007986 */ /* 0x0005e4000c101b04 */
.L_x_18018:
        /* <DEDUP_REMOVED lines=8> */
.L_x_18019:
[----:B------:R-:W-:Y:S05]  /*1c60*/  BSYNC B1 ;  /* 0x0000000000017941 */ /* 0x000fea0003800000 */
.L_x_18015:
[----:B------:R-:W-:-:S13]  /*1c70*/  ISETP.GE.AND P0, PT, R35, R32, PT ;  /* 0x000000202300720c */ /* 0x000fda0003f06270 */
[----:B-123--:R-:W1:Y:S01]  /*1c80*/  @!P0 LDC.64 R2, c[0x0][0x218] ;  /* 0x00008600ff028b82 */ /* 0x00ee620000000a00 */
[----:B------:R-:W-:Y:S01]  /*1c90*/  @!P0 IMAD.IADD R5, R0, 0x1, R35 ;  /* 0x0000000100058824 */ /* 0x000fe200078e0223 */
[----:B------:R-:W-:-:S03]  /*1ca0*/  @!P0 IADD3 R35, R35, 0x80, RZ ;  /* 0x0000008023238810 */ /* 0x000fc60007ffe0ff */
[----:B-1----:R-:W-:-:S05]  /*1cb0*/  @!P0 IMAD.WIDE.U32 R2, R5, 0x8, R2 ;  /* 0x0000000805028825 */ /* 0x002fca00078e0002 */
[----:B------:R3:W-:Y:S02]  /*1cc0*/  @!P0 STG.E.64 desc[UR4][R2.64], R12 ;  /* 0x0000000c02008986 */ /* 0x0007e4000c101b04 */
.L_x_18020:
[----:B------:R-:W-:Y:S05]  /*1cd0*/  BSYNC B0 ;  /* 0x0000000000007941 */ /* 0x000fea0003800000 */
.L_x_18014:
        /* <DEDUP_REMOVED lines=8> */
.L_x_18021:
        /* <DEDUP_REMOVED lines=10> */
.L_x_42270:


//--------------------- .text._ZN2at6native18elementwise_kernelILi128ELi4EZNS0_15gpu_kernel_implINS0_13AUnaryFunctorIsssZZZNS0_19minimum_kernel_cudaERNS_18TensorIteratorBaseEENKUlvE_clEvENKUlvE3_clEvEUlssE_EEEEvS5_RKT_EUliE_EEviT1_ --------------------------
	.section	.text._ZN2at6native18elementwise_kernelILi128ELi4EZNS0_15gpu_kernel_implINS0_13AUnaryFunctorIsssZZZNS0_19minimum_kernel_cudaERNS_18TensorIteratorBaseEENKUlvE_clEvENKUlvE3_clEvEUlssE_EEEEvS5_RKT_EUliE_EEviT1_,"ax",@progbits
	.align	128
        .global         _ZN2at6native18elementwise_kernelILi128ELi4EZNS0_15gpu_kernel_implINS0_13AUnaryFunctorIsssZZZNS0_19minimum_kernel_cudaERNS_18TensorIteratorBaseEENKUlvE_clEvENKUlvE3_clEvEUlssE_EEEEvS5_RKT_EUliE_EEviT1_
        .type           _ZN2at6native18elementwise_kernelILi128ELi4EZNS0_15gpu_kernel_implINS0_13AUnaryFunctorIsssZZZNS0_19minimum_kernel_cudaERNS_18TensorIteratorBaseEENKUlvE_clEvENKUlvE3_clEvEUlssE_EEEEvS5_RKT_EUliE_EEviT1_,@function
        .size           _ZN2at6native18elementwise_kernelILi128ELi4EZNS0_15gpu_kernel_implINS0_13AUnaryFunctorIsssZZZNS0_19minimum_kernel_cudaERNS_18TensorIteratorBaseEENKUlvE_clEvENKUlvE3_clEvEUlssE_EEEEvS5_RKT_EUliE_EEviT1_,(.L_x_42271 - _ZN2at6native18elementwise_kernelILi128ELi4EZNS0_15gpu_kernel_implINS0_13AUnaryFunctorIsssZZZNS0_19minimum_kernel_cudaERNS_18TensorIteratorBaseEENKUlvE_clEvENKUlvE3_clEvEUlssE_EEEEvS5_RKT_EUliE_EEviT1_)
        .other          _ZN2at6native18elementwise_kernelILi128ELi4EZNS0_15gpu_kernel_implINS0_13AUnaryFunctorIsssZZZNS0_19minimum_kernel_cudaERNS_18TensorIteratorBaseEENKUlvE_clEvENKUlvE3_clEvEUlssE_EEEEvS5_RKT_EUliE_EEviT1_,@"STO_CUDA_ENTRY STV_DEFAULT"
_ZN2at6native18elementwise_kernelILi128ELi4EZNS0_15gpu_kernel_implINS0_13AUnaryFunctorIsssZZZNS0_19minimum_kernel_cudaERNS_18TensorIteratorBaseEENKUlvE_clEvENKUlvE3_clEvEUlssE_EEEEvS5_RKT_EUliE_EEviT1_:
.text._ZN2at6native18elementwise_kernelILi128ELi4EZNS0_15gpu_kernel_implINS0_13AUnaryFunctorIsssZZZNS0_19minimum_kernel_cudaERNS_18TensorIteratorBaseEENKUlvE_clEvENKUlvE3_clEvEUlssE_EEEEvS5_RKT_EUliE_EEviT1_:
        /* <DEDUP_REMOVED lines=36> */
[C---:B------:R-:W-:Y:S02]  /*0240*/  IMAD R16, R4.reuse, UR6, RZ ;  /* 0x0000000604107c24 */ /* 0x040fe4000f8e02ff */
[----:B------:R-:W-:Y:S02]  /*0250*/  IMAD R0, R4, UR7, RZ ;  /* 0x0000000704007c24 */ /* 0x000fe4000f8e02ff */
        /* <DEDUP_REMOVED lines=277> */
.L_x_18024:
        /* <DEDUP_REMOVED lines=18> */
[----:B------:R0:W5:Y:S01]  /*14d0*/  LDG.E.S8 R0, desc[UR36][R2.64] ;  /* 0x0000002402007981 */ /* 0x000162000c1e1300 */
[----:B------:R-:W-:Y:S05]  /*14e0*/  BRA `(.L_x_18030) ;  /* 0x0000000c005c7947 */ /* 0x000fea0003800000 */
.L_x_18028:
[----:B------:R0:W5:Y:S01]  /*14f0*/  LDG.E.U8 R0, desc[UR36][R2.64] ;  /* 0x0000002402007981 */ /* 0x000162000c1e1100 */
[----:B------:R-:W-:Y:S05]  /*1500*/  BRA `(.L_x_18030) ;  /* 0x0000000c00547947 */ /* 0x000fea0003800000 */
.L_x_18027:
[----:B------:R-:W-:-:S13]  /*1510*/  ISETP.NE.AND P0, PT, R4, 0x2, PT ;  /* 0x000000020400780c */ /* 0x000fda0003f05270 */
[----:B------:R-:W-:Y:S05]  /*1520*/  @!P0 BRA `(.L_x_18031) ;  /* 0x0000000000208947 */ /* 0x000fea0003800000 */
[----:B------:R-:W-:-:S13]  /*1530*/  ISETP.NE.AND P0, PT, R4, 0x3, PT ;  /* 0x000000030400780c */ /* 0x000fda0003f05270 */
[----:B------:R-:W-:Y:S05]  /*1540*/  @!P0 BRA `(.L_x_18032) ;  /* 0x0000000000108947 */ /* 0x000fea0003800000 */
[----:B------:R-:W-:-:S13]  /*1550*/  ISETP.NE.AND P0, PT, R4, 0x4, PT ;  /* 0x000000040400780c */ /* 0x000fda0003f05270 */
[----:B------:R-:W-:Y:S05]  /*1560*/  @P0 BRA `(.L_x_18029) ;  /* 0x0000000800e80947 */ /* 0x000fea0003800000 */
[----:B------:R0:W5:Y:S01]  /*1570*/  LDG.E.U16 R0, desc[UR36][R2.64] ;  /* 0x0000002402007981 */ /* 0x000162000c1e1500 */
[----:B------:R-:W-:Y:S05]  /*1580*/  BRA `(.L_x_18030) ;  /* 0x0000000c00347947 */ /* 0x000fea0003800000 */
.L_x_18032:
[----:B------:R0:W5:Y:S01]  /*1590*/  LDG.E.U16 R0, desc[UR36][R2.64] ;  /* 0x0000002402007981 */ /* 0x000162000c1e1500 */
[----:B------:R-:W-:Y:S05]  /*15a0*/  BRA `(.L_x_18030) ;  /* 0x0000000c002c7947 */ /* 0x000fea0003800000 */
.L_x_18031:
[----:B------:R0:W5:Y:S01]  /*15b0*/  LDG.E.U16 R0, desc[UR36][R2.64] ;  /* 0x0000002402007981 */ /* 0x000162000c1e1500 */
[----:B------:R-:W-:Y:S05]  /*15c0*/  BRA `(.L_x_18030) ;  /* 0x0000000c00247947 */ /* 0x000fea0003800000 */
.L_x_18026:
[----:B------:R-:W-:-:S13]  /*15d0*/  ISETP.GT.AND P0, PT, R4, 0x6, PT ;  /* 0x000000060400780c */ /* 0x000fda0003f04270 */
[----:B------:R-:W-:Y:S05]  /*15e0*/  @P0 BRA `(.L_x_18033) ;  /* 0x0000000000300947 */ /* 0x000fea0003800000 */
[----:B------:R-:W-:-:S13]  /*15f0*/  ISETP.NE.AND P0, PT, R4, 0x5, PT ;  /* 0x000000050400780c */ /* 0x000fda0003f05270 */
[----:B------:R-:W-:Y:S05]  /*1600*/  @!P0 BRA `(.L_x_18034) ;  /* 0x0000000000148947 */ /* 0x000fea0003800000 */
[----:B------:R-:W-:-:S13]  /*1610*/  ISETP.NE.AND P0, PT, R4, 0x6, PT ;  /* 0x000000060400780c */ /* 0x000fda0003f05270 */
[----:B------:R-:W-:Y:S05]  /*1620*/  @P0 BRA `(.L_x_18029) ;  /* 0x0000000800b80947 */ /* 0x000fea0003800000 */
[----:B------:R-:W2:Y:S02]  /*1630*/  LDG.E R2, desc[UR36][R2.64] ;  /* 0x0000002402027981 */ /* 0x000ea4000c1e1900 */
[----:B--2---:R0:W1:Y:S01]  /*1640*/  F2I.FTZ.TRUNC.NTZ R0, R2 ;  /* 0x0000000200007305 */ /* 0x004062000021f100 */
[----:B------:R-:W-:Y:S05]  /*1650*/  BRA `(.L_x_18030) ;  /* 0x0000000c00007947 */ /* 0x000fea0003800000 */
.L_x_18034:
[----:B------:R-:W2:Y:S02]  /*1660*/  LDG.E.U16 R4, desc[UR36][R2.64] ;  /* 0x0000002402047981 */ /* 0x000ea4000c1e1500 */
[----:B--2---:R-:W-:-:S06]  /*1670*/  HADD2.F32 R4, -RZ, R4.H0_H0 ;  /* 0x20000004ff047230 */ /* 0x004fcc0000004100 */
[----:B------:R-:W0:Y:S02]  /*1680*/  F2I.FTZ.TRUNC.NTZ R4, R4 ;  /* 0x0000000400047305 */ /* 0x000e24000021f100 */
[----:B0-----:R-:W-:Y:S01]  /*1690*/  PRMT R0, R4, 0x7610, R0 ;  /* 0x0000761004007816 */ /* 0x001fe20000000000 */
[----:B------:R-:W-:Y:S06]  /*16a0*/  BRA `(.L_x_18030) ;  /* 0x0000000800ec7947 */ /* 0x000fec0003800000 */
.L_x_18033:
[----:B------:R-:W-:-:S13]  /*16b0*/  ISETP.NE.AND P0, PT, R4, 0x7, PT ;  /* 0x000000070400780c */ /* 0x000fda0003f05270 */
[----:B------:R-:W-:Y:S05]  /*16c0*/  @!P0 BRA `(.L_x_18035) ;  /* 0x0000000000308947 */ /* 0x000fea0003800000 */
[----:B------:R-:W-:-:S13]  /*16d0*/  ISETP.NE.AND P0, PT, R4, 0x8, PT ;  /* 0x000000080400780c */ /* 0x000fda0003f05270 */
[----:B------:R-:W-:Y:S05]  /*16e0*/  @!P0 BRA `(.L_x_18036) ;  /* 0x0000000000148947 */ /* 0x000fea0003800000 */
[----:B------:R-:W-:-:S13]  /*16f0*/  ISETP.NE.AND P0, PT, R4, 0x9, PT ;  /* 0x000000090400780c */ /* 0x000fda0003f05270 */
[----:B------:R-:W-:Y:S05]  /*1700*/  @P0 BRA `(.L_x_18029) ;  /* 0x0000000800800947 */ /* 0x000fea0003800000 */
[----:B------:R-:W2:Y:S02]  /*1710*/  LDG.E R2, desc[UR36][R2.64] ;  /* 0x0000002402027981 */ /* 0x000ea4000c1e1900 */
[----:B--2---:R0:W1:Y:S01]  /*1720*/  F2I.FTZ.TRUNC.NTZ R0, R2 ;  /* 0x0000000200007305 */ /* 0x004062000021f100 */
[----:B------:R-:W-:Y:S05]  /*1730*/  BRA `(.L_x_18030) ;  /* 0x0000000800c87947 */ /* 0x000fea0003800000 */
.L_x_18036:
[----:B------:R-:W2:Y:S02]  /*1740*/  LDG.E.U16 R2, desc[UR36][R2.64] ;  /* 0x0000002402027981 */ /* 0x000ea4000c1e1500 */
[----:B--2---:R-:W-:-:S06]  /*1750*/  HADD2.F32 R4, -RZ, R2.H0_H0 ;  /* 0x20000002ff047230 */ /* 0x004fcc0000004100 */
[----:B------:R-:W0:Y:S02]  /*1760*/  F2I.FTZ.TRUNC.NTZ R4, R4 ;  /* 0x0000000400047305 */ /* 0x000e24000021f100 */
[----:B0-----:R-:W-:Y:S01]  /*1770*/  PRMT R0, R4, 0x7610, R0 ;  /* 0x0000761004007816 */ /* 0x001fe20000000000 */
[----:B------:R-:W-:Y:S06]  /*1780*/  BRA `(.L_x_18030) ;  /* 0x0000000800b47947 */ /* 0x000fec0003800000 */
.L_x_18035:
[----:B------:R-:W2:Y:S02]  /*1790*/  LDG.E.64 R2, desc[UR36][R2.64] ;  /* 0x0000002402027981 */ /* 0x000ea4000c1e1b00 */
[----:B--2---:R0:W1:Y:S01]  /*17a0*/  F2I.F64.TRUNC R0, R2 ;  /* 0x0000000200007311 */ /* 0x004062000030d100 */
[----:B------:R-:W-:Y:S05]  /*17b0*/  BRA `(.L_x_18030) ;  /* 0x0000000800a87947 */ /* 0x000fea0003800000 */
.L_x_18025:
        /* <DEDUP_REMOVED lines=10> */
[----:B------:R-:W-:Y:S01]  /*1860*/  SEL R0, RZ, 0x1, !P0 ;  /* 0x00000001ff007807 */ /* 0x000fe20004000000 */
[----:B------:R-:W-:Y:S08]  /*1870*/  BRA `(.L_x_18030) ;  /* 0x0000000800787947 */ /* 0x000ff00003800000 */
.L_x_18039:
[----:B------:R-:W2:Y:S02]  /*1880*/  LDG.E.64 R2, desc[UR36][R2.64] ;  /* 0x0000002402027981 */ /* 0x000ea4000c1e1b00 */
[----:B--2---:R3:W4:Y:S01]  /*1890*/  F2I.F64.TRUNC R0, R2 ;  /* 0x0000000200007311 */ /* 0x004722000030d100 */
[----:B------:R-:W-:Y:S05]  /*18a0*/  BRA `(.L_x_18030) ;  /* 0x00000008006c7947 */ /* 0x000fea0003800000 */
.L_x_18038:
        /* <DEDUP_REMOVED lines=24> */
[----:B------:R-:W-:-:S06]  /*1a30*/  LOP3.LUT R5, R5, 0x80000000, R0, 0xf8, !PT ;  /* 0x8000000005057812 */ /* 0x000fcc00078ef800 */
[----:B------:R-:W0:Y:S02]  /*1a40*/  F2I.FTZ.TRUNC.NTZ R5, R5 ;  /* 0x0000000500057305 */ /* 0x000e24000021f100 */
[----:B0-----:R-:W-:Y:S01]  /*1a50*/  PRMT R0, R5, 0x7610, R0 ;  /* 0x0000761005007816 */ /* 0x001fe20000000000 */
[----:B------:R-:W-:Y:S06]  /*1a60*/  BRA `(.L_x_18030) ;  /* 0x0000000400fc7947 */ /* 0x000fec0003800000 */
.L_x_18041:
        /* <DEDUP_REMOVED lines=11> */
[----:B------:R-:W-:-:S06]  /*1b20*/  LOP3.LUT R4, R4, 0x80000000, R5, 0xf8, !PT ;  /* 0x8000000004047812 */ /* 0x000fcc00078ef805 */
[----:B------:R-:W0:Y:S02]  /*1b30*/  F2I.FTZ.TRUNC.NTZ R4, R4 ;  /* 0x0000000400047305 */ /* 0x000e24000021f100 */
[----:B0-----:R-:W-:Y:S01]  /*1b40*/  PRMT R0, R4, 0x7610, R0 ;  /* 0x0000761004007816 */ /* 0x001fe20000000000 */
[----:B------:R-:W-:Y:S06]  /*1b50*/  BRA `(.L_x_18030) ;  /* 0x0000000400c07947 */ /* 0x000fec0003800000 */
.L_x_18040:
[----:B------:R-:W2:Y:S02]  /*1b60*/  LDG.E.U16 R4, desc[UR36][R2.64] ;  /* 0x0000002402047981 */ /* 0x000ea4000c1e1500 */
[----:B--2---:R-:W-:-:S06]  /*1b70*/  IMAD.U32 R4, R4, 0x10000, RZ ;  /* 0x0001000004047824 */ /* 0x004fcc00078e00ff */
[----:B------:R-:W0:Y:S02]  /*1b80*/  F2I.FTZ.TRUNC.NTZ R4, R4 ;  /* 0x0000000400047305 */ /* 0x000e24000021f100 */
[----:B0-----:R-:W-:Y:S01]  /*1b90*/  PRMT R0, R4, 0x7610, R0 ;  /* 0x0000761004007816 */ /* 0x001fe20000000000 */
[----:B------:R-:W-:Y:S06]  /*1ba0*/  BRA `(.L_x_18030) ;  /* 0x0000000400ac7947 */ /* 0x000fec0003800000 */
.L_x_18037:
        /* <DEDUP_REMOVED lines=10> */
.L_x_18044:
        /* <DEDUP_REMOVED lines=21> */
.L_x_18048:
[----:B------:R-:W-:Y:S05]  /*1da0*/  BSYNC B1 ;  /* 0x0000000000017941 */ /* 0x000fea0003800000 */
.L_x_18047:
[----:B------:R-:W-:Y:S01]  /*1db0*/  IMAD.SHL.U32 R2, R2, 0x100000, RZ ;  /* 0x0010000002027824 */ /* 0x000fe200078e00ff */
[----:B------:R-:W-:-:S04]  /*1dc0*/  LEA R3, R0, 0x3b800000, 0x17 ;  /* 0x3b80000000037811 */ /* 0x000fc800078eb8ff */
[----:B------:R-:W-:-:S07]  /*1dd0*/  LOP3.LUT R4, R3, R2, R4, 0xfe, !PT ;  /* 0x0000000203047212 */ /* 0x000fce00078efe04 */
.L_x_18046:
[----:B------:R-:W-:Y:S05]  /*1de0*/  BSYNC B0 ;  /* 0x0000000000007941 */ /* 0x000fea0003800000 */
.L_x_18045:
[----:B------:R-:W0:Y:S02]  /*1df0*/  F2I.FTZ.TRUNC.NTZ R4, R4 ;  /* 0x0000000400047305 */ /* 0x000e24000021f100 */
[----:B0-----:R-:W-:Y:S01]  /*1e00*/  PRMT R0, R4, 0x7610, R0 ;  /* 0x0000761004007816 */ /* 0x001fe20000000000 */
[----:B------:R-:W-:Y:S06]  /*1e10*/  BRA `(.L_x_18030) ;  /* 0x0000000400107947 */ /* 0x000fec0003800000 */
.L_x_18043:
        /* <DEDUP_REMOVED lines=21> */
.L_x_18052:
[----:B------:R-:W-:Y:S05]  /*1f70*/  BSYNC B1 ;  /* 0x0000000000017941 */ /* 0x000fea0003800000 */
.L_x_18051:
[----:B------:R-:W-:Y:S01]  /*1f80*/  IMAD.SHL.U32 R2, R2, 0x200000, RZ ;  /* 0x0020000002027824 */ /* 0x000fe200078e00ff */
[----:B------:R-:W-:-:S04]  /*1f90*/  LEA R3, R0, 0x37800000, 0x17 ;  /* 0x3780000000037811 */ /* 0x000fc800078eb8ff */
[----:B------:R-:W-:-:S07]  /*1fa0*/  LOP3.LUT R4, R3, R2, R4, 0xfe, !PT ;  /* 0x0000000203047212 */ /* 0x000fce00078efe04 */
.L_x_18050:
[----:B------:R-:W-:Y:S05]  /*1fb0*/  BSYNC B0 ;  /* 0x0000000000007941 */ /* 0x000fea0003800000 */
.L_x_18049:
[----:B------:R-:W0:Y:S02]  /*1fc0*/  F2I.FTZ.TRUNC.NTZ R4, R4 ;  /* 0x0000000400047305 */ /* 0x000e24000021f100 */
[----:B0-----:R-:W-:Y:S01]  /*1fd0*/  PRMT R0, R4, 0x7610, R0 ;  /* 0x0000761004007816 */ /* 0x001fe20000000000 */
[----:B------:R-:W-:Y:S06]  /*1fe0*/  BRA `(.L_x_18030) ;  /* 0x00000000009c7947 */ /* 0x000fec0003800000 */
.L_x_18042:
        /* <DEDUP_REMOVED lines=14> */
.L_x_18056:
[----:B------:R-:W-:Y:S05]  /*20d0*/  BSYNC B0 ;  /* 0x0000000000007941 */ /* 0x000fea0003800000 */
.L_x_18055:
[----:B------:R-:W0:Y:S02]  /*20e0*/  F2I.FTZ.TRUNC.NTZ R4, R4 ;  /* 0x0000000400047305 */ /* 0x000e24000021f100 */
[----:B0-----:R-:W-:Y:S01]  /*20f0*/  PRMT R0, R4, 0x7610, R0 ;  /* 0x0000761004007816 */ /* 0x001fe20000000000 */
[----:B------:R-:W-:Y:S06]  /*2100*/  BRA `(.L_x_18030) ;  /* 0x0000000000547947 */ /* 0x000fec0003800000 */
.L_x_18029:
        /* <DEDUP_REMOVED lines=16> */
.L_x_18057:
[----:B------:R-:W-:Y:S01]  /*2210*/  PRMT R0, RZ, 0x7610, R0 ;  /* 0x00007610ff007816 */ /* 0x000fe20000000000 */
[----:B------:R-:W-:Y:S06]  /*2220*/  BRA `(.L_x_18030) ;  /* 0x00000000000c7947 */ /* 0x000fec0003800000 */
.L_x_18054:
[----:B------:R2:W5:Y:S01]  /*2230*/  LDG.E.U16 R0, desc[UR36][R2.64] ;  /* 0x0000002402007981 */ /* 0x000562000c1e1500 */
[----:B------:R-:W-:Y:S05]  /*2240*/  BRA `(.L_x_18030) ;  /* 0x0000000000047947 */ /* 0x000fea0003800000 */
.L_x_18053:
[----:B------:R1:W5:Y:S02]  /*2250*/  LDG.E.U16 R0, desc[UR36][R2.64] ;  /* 0x0000002402007981 */ /* 0x000364000c1e1500 */
.L_x_18030:
[----:B0123--:R-:W0:Y:S01]  /*2260*/  LDC.U8 R3, c[0x0][0x424] ;  /* 0x00010900ff037b82 */ /* 0x00fe220000000000 */
[----:B------:R-:W-:Y:S01]  /*2270*/  ULDC.U16 UR4, c[0x0][0x422] ;  /* 0x0001088000047ab9 */ /* 0x000fe20000000400 */
[----:B----45:R-:W-:Y:S01]  /*2280*/  PRMT R0, R0, 0x9910, RZ ;  /* 0x0000991000007816 */ /* 0x030fe200000000ff */
[----:B------:R-:W-:-:S06]  /*2290*/  UPRMT UR4, UR4, 0x9910, URZ ;  /* 0x0000991004047896 */ /* 0x000fcc000800003f */
[----:B------:R-:W-:Y:S02]  /*22a0*/  VIMNMX R5, R0, UR4, PT ;  /* 0x0000000400057c48 */ /* 0x000fe4000bfe0100 */
        /* <DEDUP_REMOVED lines=11> */
[----:B------:R4:W-:Y:S01]  /*2360*/  STG.E.U8 desc[UR36][R16.64], R5 ;  /* 0x0000000510007986 */ /* 0x0009e2000c101124 */
[----:B------:R-:W-:Y:S05]  /*2370*/  BRA `(.L_x_18063) ;  /* 0x0000000c00647947 */ /* 0x000fea0003800000 */
.L_x_18061:
[----:B------:R3:W-:Y:S01]  /*2380*/  STG.E.U8 desc[UR36][R16.64], R5 ;  /* 0x0000000510007986 */ /* 0x0007e2000c101124 */
[----:B------:R-:W-:Y:S05]  /*2390*/  BRA `(.L_x_18063) ;  /* 0x0000000c005c7947 */ /* 0x000fea0003800000 */
.L_x_18060:
[----:B------:R-:W-:-:S13]  /*23a0*/  ISETP.NE.AND P0, PT, R2, 0x2, PT ;  /* 0x000000020200780c */ /* 0x000fda0003f05270 */
[----:B------:R-:W-:Y:S05]  /*23b0*/  @!P0 BRA `(.L_x_18064) ;  /* 0x0000000000288947 */ /* 0x000fea0003800000 */
[----:B------:R-:W-:-:S13]  /*23c0*/  ISETP.NE.AND P0, PT, R2, 0x3, PT ;  /* 0x000000030200780c */ /* 0x000fda0003f05270 */
[----:B------:R-:W-:Y:S05]  /*23d0*/  @!P0 BRA `(.L_x_18065) ;  /* 0x0000000000188947 */ /* 0x000fea0003800000 */
[----:B------:R-:W-:-:S13]  /*23e0*/  ISETP.NE.AND P0, PT, R2, 0x4, PT ;  /* 0x000000040200780c */ /* 0x000fda0003f05270 */
[----:B------:R-:W-:Y:S05]  /*23f0*/  @P0 BRA `(.L_x_18062) ;  /* 0x0000000800ec0947 */ /* 0x000fea0003800000 */
[----:B------:R-:W-:-:S04]  /*2400*/  PRMT R2, R5, 0x9910, RZ ;  /* 0x0000991005027816 */ /* 0x000fc800000000ff */
[----:B------:R-:W-:-:S05]  /*2410*/  SHF.R.S32.HI R3, RZ, 0x1f, R2 ;  /* 0x0000001fff037819 */ /* 0x000fca0000011402 */
[----:B------:R0:W-:Y:S01]  /*2420*/  STG.E.64 desc[UR36][R16.64], R2 ;  /* 0x0000000210007986 */ /* 0x0001e2000c101b24 */
[----:B------:R-:W-:Y:S05]  /*2430*/  BRA `(.L_x_18063) ;  /* 0x0000000c00347947 */ /* 0x000fea0003800000 */
.L_x_18065:
[----:B------:R1:W-:Y:S01]  /*2440*/  STG.E desc[UR36][R16.64], R5 ;  /* 0x0000000510007986 */ /* 0x0003e2000c101924 */
[----:B------:R-:W-:Y:S05]  /*2450*/  BRA `(.L_x_18063) ;  /* 0x0000000c002c7947 */ /* 0x000fea0003800000 */
.L_x_18064:
[----:B------:R2:W-:Y:S01]  /*2460*/  STG.E.U16 desc[UR36][R16.64], R5 ;  /* 0x0000000510007986 */ /* 0x0005e2000c101524 */
[----:B------:R-:W-:Y:S05]  /*2470*/  BRA `(.L_x_18063) ;  /* 0x0000000c00247947 */ /* 0x000fea0003800000 */
.L_x_18059:
[----:B------:R-:W-:-:S13]  /*2480*/  ISETP.GT.AND P0, PT, R2, 0x6, PT ;  /* 0x000000060200780c */ /* 0x000fda0003f04270 */
[----:B------:R-:W-:Y:S05]  /*2490*/  @P0 BRA `(.L_x_18066) ;  /* 0x00000000002c0947 */ /* 0x000fea0003800000 */
[----:B------:R-:W-:-:S13]  /*24a0*/  ISETP.NE.AND P0, PT, R2, 0x5, PT ;  /* 0x000000050200780c */ /* 0x000fda0003f05270 */
[----:B------:R-:W-:Y:S05]  /*24b0*/  @!P0 BRA `(.L_x_18067) ;  /* 0x0000000000148947 */ /* 0x000fea0003800000 */
[----:B------:R-:W-:-:S13]  /*24c0*/  ISETP.NE.AND P0, PT, R2, 0x6, PT ;  /* 0x000000060200780c */ /* 0x000fda0003f05270 */
[----:B------:R-:W-:Y:S05]  /*24d0*/  @P0 BRA `(.L_x_18062) ;  /* 0x0000000800b40947 */ /* 0x000fea0003800000 */
[----:B------:R-:W0:Y:S02]  /*24e0*/  I2F.S16 R3, R5 ;  /* 0x0000000500037306 */ /* 0x000e240000101400 */
[----:B0-----:R0:W-:Y:S01]  /*24f0*/  STG.E desc[UR36][R16.64], R3 ;  /* 0x0000000310007986 */ /* 0x0011e2000c101924 */
[----:B------:R-:W-:Y:S05]  /*2500*/  BRA `(.L_x_18063) ;  /* 0x0000000c00007947 */ /* 0x000fea0003800000 */
.L_x_18067:
[----:B------:R-:W0:Y:S02]  /*2510*/  I2F.S16 R0, R5 ;  /* 0x0000000500007306 */ /* 0x000e240000101400 */
[----:B0-----:R-:W-:-:S05]  /*2520*/  F2FP.F16.F32.PACK_AB R0, RZ, R0 ;  /* 0x00000000ff00723e */ /* 0x001fca00000000ff */
[----:B------:R0:W-:Y:S01]  /*2530*/  STG.E.U16 desc[UR36][R16.64], R0 ;  /* 0x0000000010007986 */ /* 0x0001e2000c101524 */
[----:B------:R-:W-:Y:S05]  /*2540*/  BRA `(.L_x_18063) ;  /* 0x0000000800f07947 */ /* 0x000fea0003800000 */
.L_x_18066:
[----:B------:R-:W-:-:S13]  /*2550*/  ISETP.NE.AND P0, PT, R2, 0x7, PT ;  /* 0x000000070200780c */ /* 0x000fda0003f05270 */
[----:B------:R-:W-:Y:S05]  /*2560*/  @!P0 BRA `(.L_x_18068) ;  /* 0x0000000000348947 */ /* 0x000fea0003800000 */
[----:B------:R-:W-:-:S13]  /*2570*/  ISETP.NE.AND P0, PT, R2, 0x8, PT ;  /* 0x000000080200780c */ /* 0x000fda0003f05270 */
[----:B------:R-:W-:Y:S05]  /*2580*/  @!P0 BRA `(.L_x_18069) ;  /* 0x0000000000188947 */ /* 0x000fea0003800000 */
[----:B------:R-:W-:-:S13]  /*2590*/  ISETP.NE.AND P0, PT, R2, 0x9, PT ;  /* 0x000000090200780c */ /* 0x000fda0003f05270 */
[----:B------:R-:W-:Y:S05]  /*25a0*/  @P0 BRA `(.L_x_18062) ;  /* 0x0000000800800947 */ /* 0x000fea0003800000 */
[----:B------:R-:W0:Y:S01]  /*25b0*/  I2F.S16 R2, R5 ;  /* 0x0000000500027306 */ /* 0x000e220000101400 */
[----:B------:R-:W-:-:S05]  /*25c0*/  IMAD.MOV.U32 R3, RZ, RZ, RZ ;  /* 0x000000ffff037224 */ /* 0x000fca00078e00ff */
[----:B0-----:R0:W-:Y:S01]  /*25d0*/  STG.E.64 desc[UR36][R16.64], R2 ;  /* 0x0000000210007986 */ /* 0x0011e2000c101b24 */
[----:B------:R-:W-:Y:S05]  /*25e0*/  BRA `(.L_x_18063) ;  /* 0x0000000800c87947 */ /* 0x000fea0003800000 */
.L_x_18069:
[----:B------:R-:W0:Y:S02]  /*25f0*/  I2F.S16 R5, R5 ;  /* 0x0000000500057306 */ /* 0x000e240000101400 */
[----:B0-----:R-:W-:-:S04]  /*2600*/  F2FP.F16.F32.PACK_AB R3, RZ, R5 ;  /* 0x00000005ff03723e */ /* 0x001fc800000000ff */
[----:B------:R-:W-:-:S05]  /*2610*/  PRMT R3, R3, 0x5410, RZ ;  /* 0x0000541003037816 */ /* 0x000fca00000000ff */
[----:B------:R0:W-:Y:S01]  /*2620*/  STG.E desc[UR36][R16.64], R3 ;  /* 0x0000000310007986 */ /* 0x0001e2000c101924 */
[----:B------:R-:W-:Y:S05]  /*2630*/  BRA `(.L_x_18063) ;  /* 0x0000000800b47947 */ /* 0x000fea0003800000 */
.L_x_18068:
[----:B------:R-:W0:Y:S02]  /*2640*/  I2F.F64.S16 R2, R5 ;  /* 0x0000000500027312 */ /* 0x000e240000101c00 */
[----:B0-----:R0:W-:Y:S01]  /*2650*/  STG.E.64 desc[UR36][R16.64], R2 ;  /* 0x0000000210007986 */ /* 0x0011e2000c101b24 */
[----:B------:R-:W-:Y:S05]  /*2660*/  BRA `(.L_x_18063) ;  /* 0x0000000800a87947 */ /* 0x000fea0003800000 */
.L_x_18058:
        /* <DEDUP_REMOVED lines=8> */
[----:B------:R-:W-:-:S04]  /*26f0*/  PRMT R0, R5, 0x9910, RZ ;  /* 0x0000991005007816 */ /* 0x000fc800000000ff */
[----:B------:R-:W-:-:S04]  /*2700*/  ISETP.NE.AND P0, PT, R0, RZ, PT ;  /* 0x000000ff0000720c */ /* 0x000fc80003f05270 */
[----:B------:R-:W-:-:S05]  /*2710*/  SEL R3, RZ, 0x1, !P0 ;  /* 0x00000001ff037807 */ /* 0x000fca0004000000 */
[----:B------:R0:W-:Y:S01]  /*2720*/  STG.E.U8 desc[UR36][R16.64], R3 ;  /* 0x0000000310007986 */ /* 0x0001e2000c101124 */
[----:B------:R-:W-:Y:S05]  /*2730*/  BRA `(.L_x_18063) ;  /* 0x0000000800747947 */ /* 0x000fea0003800000 */
.L_x_18072:
[----:B------:R-:W0:Y:S01]  /*2740*/  I2F.F64.S16 R4, R5 ;  /* 0x0000000500047312 */ /* 0x000e220000101c00 */
[----:B------:R-:W-:-:S05]  /*2750*/  CS2R R6, SRZ ;  /* 0x0000000000067805 */ /* 0x000fca000001ff00 */
[----:B0-----:R0:W-:Y:S01]  /*2760*/  STG.E.128 desc[UR36][R16.64], R4 ;  /* 0x0000000410007986 */ /* 0x0011e2000c101d24 */
[----:B------:R-:W-:Y:S05]  /*2770*/  BRA `(.L_x_18063) ;  /* 0x0000000800647947 */ /* 0x000fea0003800000 */
.L_x_18071:
[----:B------:R-:W-:-:S13]  /*2780*/  ISETP.NE.AND P0, PT, R2, 0xf, PT ;  /* 0x0000000f0200780c */ /* 0x000fda0003f05270 */
[----:B------:R-:W-:Y:S05]  /*2790*/  @!P0 BRA `(.L_x_18073) ;  /* 0x0000000000b48947 */ /* 0x000fea0003800000 */
[----:B------:R-:W-:-:S13]  /*27a0*/  ISETP.NE.AND P0, PT, R2, 0x17, PT ;  /* 0x000000170200780c */ /* 0x000fda0003f05270 */
[----:B------:R-:W-:Y:S05]  /*27b0*/  @!P0 BRA `(.L_x_18074) ;  /* 0x0000000000548947 */ /* 0x000fea0003800000 */
[----:B------:R-:W-:-:S13]  /*27c0*/  ISETP.NE.AND P0, PT, R2, 0x18, PT ;  /* 0x000000180200780c */ /* 0x000fda0003f05270 */
[----:B------:R-:W-:Y:S05]  /*27d0*/  @P0 BRA `(.L_x_18062) ;  /* 0x0000000400f40947 */ /* 0x000fea0003800000 */
[----:B------:R-:W0:Y:S01]  /*27e0*/  I2F.S16 R5, R5 ;  /* 0x0000000500057306 */ /* 0x000e220000101400 */
[----:B------:R-:W-:Y:S01]  /*27f0*/  BSSY B0, `(.L_x_18075) ;  /* 0x000000e000007945 */ /* 0x000fe20003800000 */
[C---:B0-----:R-:W-:Y:S02]  /*2800*/  LOP3.LUT R2, R5.reuse, 0x7fffffff, RZ, 0xc0, !PT ;  /* 0x7fffffff05027812 */ /* 0x041fe400078ec0ff */
        /* <DEDUP_REMOVED lines=12> */
.L_x_18076:
[----:B------:R-:W-:Y:S05]  /*28d0*/  BSYNC B0 ;  /* 0x0000000000007941 */ /* 0x000fea0003800000 */
.L_x_18075:
[----:B------:R-:W-:-:S05]  /*28e0*/  LOP3.LUT R3, R0, R3, RZ, 0xfc, !PT ;  /* 0x0000000300037212 */ /* 0x000fca00078efcff */
[----:B------:R0:W-:Y:S01]  /*28f0*/  STG.E.U8 desc[UR36][R16.64], R3 ;  /* 0x0000000310007986 */ /* 0x0001e2000c101124 */
[----:B------:R-:W-:Y:S05]  /*2900*/  BRA `(.L_x_18063) ;  /* 0x0000000800007947 */ /* 0x000fea0003800000 */
.L_x_18074:
[----:B------:R-:W0:Y:S01]  /*2910*/  I2F.S16 R5, R5 ;  /* 0x0000000500057306 */ /* 0x000e220000101400 */
[----:B------:R-:W-:Y:S01]  /*2920*/  BSSY B0, `(.L_x_18077) ;  /* 0x000000f000007945 */ /* 0x000fe20003800000 */
[----:B0-----:R-:W-:-:S04]  /*2930*/  LOP3.LUT R2, R5, 0x7fffffff, RZ, 0xc0, !PT ;  /* 0x7fffffff05027812 */ /* 0x001fc800078ec0ff */
        /* <DEDUP_REMOVED lines=10> */
.L_x_18078:
[----:B------:R-:W-:Y:S01]  /*29e0*/  IMAD.MOV.U32 R0, RZ, RZ, 0x7f ;  /* 0x0000007fff007424 */ /* 0x000fe200078e00ff */
[----:B------:R-:W-:-:S04]  /*29f0*/  ISETP.GT.U32.AND P0, PT, R2, 0x7f800000, PT ;  /* 0x7f8000000200780c */ /* 0x000fc80003f04070 */
[----:B------:R-:W-:-:S09]  /*2a00*/  SEL R0, R0, 0x7c, P0 ;  /* 0x0000007c00007807 */ /* 0x000fd20000000000 */
.L_x_18079:
[----:B------:R-:W-:Y:S05]  /*2a10*/  BSYNC B0 ;  /* 0x0000000000007941 */ /* 0x000fea0003800000 */
.L_x_18077:
[----:B------:R-:W-:-:S04]  /*2a20*/  LOP3.LUT R2, R5, 0x80000000, RZ, 0xc0, !PT ;  /* 0x8000000005027812 */ /* 0x000fc800078ec0ff */
[----:B------:R-:W-:-:S04]  /*2a30*/  SHF.R.U32.HI R3, RZ, 0x18, R2 ;  /* 0x00000018ff037819 */ /* 0x000fc80000011602 */
[----:B------:R-:W-:-:S05]  /*2a40*/  LOP3.LUT R3, R0, R3, RZ, 0xfc, !PT ;  /* 0x0000000300037212 */ /* 0x000fca00078efcff */
[----:B------:R0:W-:Y:S01]  /*2a50*/  STG.E.U8 desc[UR36][R16.64], R3 ;  /* 0x0000000310007986 */ /* 0x0001e2000c101124 */
[----:B------:R-:W-:Y:S05]  /*2a60*/  BRA `(.L_x_18063) ;  /* 0x0000000400a87947 */ /* 0x000fea0003800000 */
.L_x_18073:
[----:B------:R-:W0:Y:S02]  /*2a70*/  I2F.S16 R0, R5 ;  /* 0x0000000500007306 */ /* 0x000e240000101400 */
[----:B0-----:R-:W-:-:S05]  /*2a80*/  F2FP.BF16.F32.PACK_AB R0, RZ, R0 ;  /* 0x00000000ff00723e */ /* 0x001fca00000010ff */
[----:B------:R0:W-:Y:S01]  /*2a90*/  STG.E.U16 desc[UR36][R16.64], R0 ;  /* 0x0000000010007986 */ /* 0x0001e2000c101524 */
[----:B------:R-:W-:Y:S05]  /*2aa0*/  BRA `(.L_x_18063) ;  /* 0x0000000400987947 */ /* 0x000fea0003800000 */
.L_x_18070:
        /* <DEDUP_REMOVED lines=8> */
[----:B------:R0:W-:Y:S01]  /*2b30*/  STG.E.U16 desc[UR36][R16.64], R5 ;  /* 0x0000000510007986 */ /* 0x0001e2000c101524 */
[----:B------:R-:W-:Y:S05]  /*2b40*/  BRA `(.L_x_18063) ;  /* 0x0000000400707947 */ /* 0x000fea0003800000 */
.L_x_18082:
[----:B------:R-:W0:Y:S01]  /*2b50*/  I2F.S16 R5, R5 ;  /* 0x0000000500057306 */ /* 0x000e220000101400 */
[----:B------:R-:W-:Y:S01]  /*2b60*/  BSSY B0, `(.L_x_18083) ;  /* 0x0000014000007945 */ /* 0x000fe20003800000 */
[----:B------:R-:W-:Y:S01]  /*2b70*/  IMAD.MOV.U32 R8, RZ, RZ, 0x80 ;  /* 0x00000080ff087424 */ /* 0x000fe200078e00ff */
[----:B0-----:R-:W-:-:S04]  /*2b80*/  LOP3.LUT R2, R5, 0x7fffffff, RZ, 0xc0, !PT ;  /* 0x7fffffff05027812 */ /* 0x001fc800078ec0ff */
        /* <DEDUP_REMOVED lines=13> */
.L_x_18085:
[----:B------:R-:W-:-:S04]  /*2c60*/  LOP3.LUT R2, R5, 0x80000000, RZ, 0xc0, !PT ;  /* 0x8000000005027812 */ /* 0x000fc800078ec0ff */
[----:B------:R-:W-:-:S04]  /*2c70*/  SHF.R.U32.HI R3, RZ, 0x18, R2 ;  /* 0x00000018ff037819 */ /* 0x000fc80000011602 */
[----:B------:R-:W-:-:S04]  /*2c80*/  LOP3.LUT R0, R0, R3, RZ, 0xfc, !PT ;  /* 0x0000000300007212 */ /* 0x000fc800078efcff */
[----:B------:R-:W-:-:S07]  /*2c90*/  PRMT R8, R0, 0x7610, R8 ;  /* 0x0000761000087816 */ /* 0x000fce0000000008 */
.L_x_18084:
[----:B------:R-:W-:Y:S05]  /*2ca0*/  BSYNC B0 ;  /* 0x0000000000007941 */ /* 0x000fea0003800000 */
.L_x_18083:
[----:B------:R0:W-:Y:S01]  /*2cb0*/  STG.E.U8 desc[UR36][R16.64], R8 ;  /* 0x0000000810007986 */ /* 0x0001e2000c101124 */
[----:B------:R-:W-:Y:S05]  /*2cc0*/  BRA `(.L_x_18063) ;  /* 0x0000000400107947 */ /* 0x000fea0003800000 */
.L_x_18081:
        /* <DEDUP_REMOVED lines=17> */
.L_x_18088:
[----:B------:R-:W-:-:S04]  /*2de0*/  LOP3.LUT R2, R5, 0x80000000, RZ, 0xc0, !PT ;  /* 0x8000000005027812 */ /* 0x000fc800078ec0ff */
[----:B------:R-:W-:-:S04]  /*2df0*/  SHF.R.U32.HI R3, RZ, 0x18, R2 ;  /* 0x00000018ff037819 */ /* 0x000fc80000011602 */
[----:B------:R-:W-:-:S04]  /*2e00*/  LOP3.LUT R0, R0, R3, RZ, 0xfc, !PT ;  /* 0x0000000300007212 */ /* 0x000fc800078efcff */
[----:B------:R-:W-:-:S07]  /*2e10*/  PRMT R8, R0, 0x7610, R8 ;  /* 0x0000761000087816 */ /* 0x000fce0000000008 */
.L_x_18087:
[----:B------:R-:W-:Y:S05]  /*2e20*/  BSYNC B0 ;  /* 0x0000000000007941 */ /* 0x000fea0003800000 */
.L_x_18086:
[----:B------:R0:W-:Y:S01]  /*2e30*/  STG.E.U8 desc[UR36][R16.64], R8 ;  /* 0x0000000810007986 */ /* 0x0001e2000c101124 */
[----:B------:R-:W-:Y:S05]  /*2e40*/  BRA `(.L_x_18063) ;  /* 0x0000000000b07947 */ /* 0x000fea0003800000 */
.L_x_18080:
[----:B------:R-:W-:-:S13]  /*2e50*/  ISETP.NE.AND P0, PT, R2, 0x1c, PT ;  /* 0x0000001c0200780c */ /* 0x000fda0003f05270 */
[----:B------:R-:W-:Y:S05]  /*2e60*/  @!P0 BRA `(.L_x_18089) ;  /* 0x0000000000a48947 */ /* 0x000fea0003800000 */
[----:B------:R-:W-:-:S13]  /*2e70*/  ISETP.NE.AND P0, PT, R2, 0x1d, PT ;  /* 0x0000001d0200780c */ /* 0x000fda0003f05270 */
[----:B------:R-:W-:Y:S05]  /*2e80*/  @!P0 BRA `(.L_x_18090) ;  /* 0x00000000008c8947 */ /* 0x000fea0003800000 */
[----:B------:R-:W-:-:S13]  /*2e90*/  ISETP.NE.AND P0, PT, R2, 0x2c, PT ;  /* 0x0000002c0200780c */ /* 0x000fda0003f05270 */
[----:B------:R-:W-:Y:S05]  /*2ea0*/  @P0 BRA `(.L_x_18062) ;  /* 0x0000000000400947 */ /* 0x000fea0003800000 */
[----:B------:R-:W0:Y:S02]  /*2eb0*/  I2F.S16 R4, R5 ;  /* 0x0000000500047306 */ /* 0x000e240000101400 */
[----:B0-----:R-:W-:-:S04]  /*2ec0*/  SHF.R.U32.HI R2, RZ, 0x17, R4 ;  /* 0x00000017ff027819 */ /* 0x001fc80000011604 */
        /* <DEDUP_REMOVED lines=14> */
.L_x_18062:
        /* <DEDUP_REMOVED lines=16> */
.L_x_18091:
[----:B------:R-:W-:Y:S05]  /*30b0*/  BRA `(.L_x_18063) ;  /* 0x0000000000147947 */ /* 0x000fea0003800000 */
.L_x_18090:
[----:B------:R-:W-:-:S04]  /*30c0*/  PRMT R2, R5, 0x9910, RZ ;  /* 0x0000991005027816 */ /* 0x000fc800000000ff */
[----:B------:R-:W-:-:S05]  /*30d0*/  SHF.R.S32.HI R3, RZ, 0x1f, R2 ;  /* 0x0000001fff037819 */ /* 0x000fca0000011402 */
[----:B------:R0:W-:Y:S01]  /*30e0*/  STG.E.64 desc[UR36][R16.64], R2 ;  /* 0x0000000210007986 */ /* 0x0001e2000c101b24 */
[----:B------:R-:W-:Y:S05]  /*30f0*/  BRA `(.L_x_18063) ;  /* 0x0000000000047947 */ /* 0x000fea0003800000 */
.L_x_18089:
[----:B------:R0:W-:Y:S02]  /*3100*/  STG.E desc[UR36][R16.64], R5 ;  /* 0x0000000510007986 */ /* 0x0001e4000c101924 */
.L_x_18063:
[----:B------:R-:W-:-:S04]  /*3110*/  IMAD R18, R23, 0x200, R18 ;  /* 0x0000020017127824 */ /* 0x000fc800078e0212 */
[----:B------:R-:W-:-:S07]  /*3120*/  VIADD R19, R18, 0x80 ;  /* 0x0000008012137836 */ /* 0x000fce0000000000 */
.L_x_18023:
[----:B------:R-:W-:Y:S05]  /*3130*/  BSYNC B6 ;  /* 0x0000000000067941 */ /* 0x000fea0003800000 */
.L_x_18022:
        /* <DEDUP_REMOVED lines=307> */
.L_x_18094:
        /* <DEDUP_REMOVED lines=20> */
.L_x_18098:
[----:B------:R0:W5:Y:S01]  /*45b0*/  LDG.E.U8 R0, desc[UR36][R2.64] ;  /* 0x0000002402007981 */ /* 0x000162000c1e1100 */
[----:B------:R-:W-:Y:S05]  /*45c0*/  BRA `(.L_x_18100) ;  /* 0x0000000c00547947 */ /* 0x000fea0003800000 */
.L_x_18097:
        /* <DEDUP_REMOVED lines=8> */
.L_x_18102:
[----:B------:R0:W5:Y:S01]  /*4650*/  LDG.E.U16 R0, desc[UR36][R2.64] ;  /* 0x0000002402007981 */ /* 0x000162000c1e1500 */
[----:B------:R-:W-:Y:S05]  /*4660*/  BRA `(.L_x_18100) ;  /* 0x0000000c002c7947 */ /* 0x000fea0003800000 */
.L_x_18101:
[----:B------:R0:W5:Y:S01]  /*4670*/  LDG.E.U16 R0, desc[UR36][R2.64] ;  /* 0x0000002402007981 */ /* 0x000162000c1e1500 */
[----:B------:R-:W-:Y:S05]  /*4680*/  BRA `(.L_x_18100) ;  /* 0x0000000c00247947 */ /* 0x000fea0003800000 */
.L_x_18096:
        /* <DEDUP_REMOVED lines=9> */
.L_x_18104:
[----:B------:R-:W2:Y:S02]  /*4720*/  LDG.E.U16 R4, desc[UR36][R2.64] ;  /* 0x0000002402047981 */ /* 0x000ea4000c1e1500 */
[----:B--2---:R-:W-:-:S06]  /*4730*/  HADD2.F32 R4, -RZ, R4.H0_H0 ;  /* 0x20000004ff047230 */ /* 0x004fcc0000004100 */
[----:B------:R-:W0:Y:S02]  /*4740*/  F2I.FTZ.TRUNC.NTZ R4, R4 ;  /* 0x0000000400047305 */ /* 0x000e24000021f100 */
[----:B0-----:R-:W-:Y:S01]  /*4750*/  PRMT R0, R4, 0x7610, R0 ;  /* 0x0000761004007816 */ /* 0x001fe20000000000 */
[----:B------:R-:W-:Y:S06]  /*4760*/  BRA `(.L_x_18100) ;  /* 0x0000000800ec7947 */ /* 0x000fec0003800000 */
.L_x_18103:
        /* <DEDUP_REMOVED lines=9> */
.L_x_18106:
[----:B------:R-:W2:Y:S02]  /*4800*/  LDG.E.U16 R2, desc[UR36][R2.64] ;  /* 0x0000002402027981 */ /* 0x000ea4000c1e1500 */
[----:B--2---:R-:W-:-:S06]  /*4810*/  HADD2.F32 R4, -RZ, R2.H0_H0 ;  /* 0x20000002ff047230 */ /* 0x004fcc0000004100 */
[----:B------:R-:W0:Y:S02]  /*4820*/  F2I.FTZ.TRUNC.NTZ R4, R4 ;  /* 0x0000000400047305 */ /* 0x000e24000021f100 */
[----:B0-----:R-:W-:Y:S01]  /*4830*/  PRMT R0, R4, 0x7610, R0 ;  /* 0x0000761004007816 */ /* 0x001fe20000000000 */
[----:B------:R-:W-:Y:S06]  /*4840*/  BRA `(.L_x_18100) ;  /* 0x0000000800b47947 */ /* 0x000fec0003800000 */
.L_x_18105:
[----:B------:R-:W2:Y:S02]  /*4850*/  LDG.E.64 R2, desc[UR36][R2.64] ;  /* 0x0000002402027981 */ /* 0x000ea4000c1e1b00 */
[----:B--2---:R0:W1:Y:S01]  /*4860*/  F2I.F64.TRUNC R0, R2 ;  /* 0x0000000200007311 */ /* 0x004062000030d100 */
[----:B------:R-:W-:Y:S05]  /*4870*/  BRA `(.L_x_18100) ;  /* 0x0000000800a87947 */ /* 0x000fea0003800000 */
.L_x_18095:
        /* <DEDUP_REMOVED lines=12> */
.L_x_18109:
[----:B------:R-:W2:Y:S02]  /*4940*/  LDG.E.64 R2, desc[UR36][R2.64] ;  /* 0x0000002402027981 */ /* 0x000ea4000c1e1b00 */
[----:B--2---:R3:W4:Y:S01]  /*4950*/  F2I.F64.TRUNC R0, R2 ;  /* 0x0000000200007311 */ /* 0x004722000030d100 */
[----:B------:R-:W-:Y:S05]  /*4960*/  BRA `(.L_x_18100) ;  /* 0x00000008006c7947 */ /* 0x000fea0003800000 */
.L_x_18108:
        /* <DEDUP_REMOVED lines=28> */
.L_x_18111:
        /* <DEDUP_REMOVED lines=15> */
.L_x_18110:
[----:B------:R-:W2:Y:S02]  /*4c20*/  LDG.E.U16 R4, desc[UR36][R2.64] ;  /* 0x0000002402047981 */ /* 0x000ea4000c1e1500 */
[----:B--2---:R-:W-:-:S06]  /*4c30*/  IMAD.U32 R4, R4, 0x10000, RZ ;  /* 0x0001000004047824 */ /* 0x004fcc00078e00ff */
[----:B------:R-:W0:Y:S02]  /*4c40*/  F2I.FTZ.TRUNC.NTZ R4, R4 ;  /* 0x0000000400047305 */ /* 0x000e24000021f100 */
[----:B0-----:R-:W-:Y:S01]  /*4c50*/  PRMT R0, R4, 0x7610, R0 ;  /* 0x0000761004007816 */ /* 0x001fe20000000000 */
[----:B------:R-:W-:Y:S06]  /*4c60*/  BRA `(.L_x_18100) ;  /* 0x0000000400ac7947 */ /* 0x000fec0003800000 */
.L_x_18107:
        /* <DEDUP_REMOVED lines=10> */
.L_x_18114:
        /* <DEDUP_REMOVED lines=21> */
.L_x_18118:
[----:B------:R-:W-:Y:S05]  /*4e60*/  BSYNC B1 ;  /* 0x0000000000017941 */ /* 0x000fea0003800000 */
.L_x_18117:
[----:B------:R-:W-:Y:S01]  /*4e70*/  IMAD.SHL.U32 R2, R2, 0x100000, RZ ;  /* 0x0010000002027824 */ /* 0x000fe200078e00ff */
[----:B------:R-:W-:-:S04]  /*4e80*/  LEA R3, R0, 0x3b800000, 0x17 ;  /* 0x3b80000000037811 */ /* 0x000fc800078eb8ff */
[----:B------:R-:W-:-:S07]  /*4e90*/  LOP3.LUT R4, R3, R2, R4, 0xfe, !PT ;  /* 0x0000000203047212 */ /* 0x000fce00078efe04 */
.L_x_18116:
[----:B------:R-:W-:Y:S05]  /*4ea0*/  BSYNC B0 ;  /* 0x0000000000007941 */ /* 0x000fea0003800000 */
.L_x_18115:
[----:B------:R-:W0:Y:S02]  /*4eb0*/  F2I.FTZ.TRUNC.NTZ R4, R4 ;  /* 0x0000000400047305 */ /* 0x000e24000021f100 */
[----:B0-----:R-:W-:Y:S01]  /*4ec0*/  PRMT R0, R4, 0x7610, R0 ;  /* 0x0000761004007816 */ /* 0x001fe20000000000 */
[----:B------:R-:W-:Y:S06]  /*4ed0*/  BRA `(.L_x_18100) ;  /* 0x0000000400107947 */ /* 0x000fec0003800000 */
.L_x_18113:
        /* <DEDUP_REMOVED lines=21> */
.L_x_18122:
[----:B------:R-:W-:Y:S05]  /*5030*/  BSYNC B1 ;  /* 0x0000000000017941 */ /* 0x000fea0003800000 */
.L_x_18121:
[----:B------:R-:W-:Y:S01]  /*5040*/  IMAD.SHL.U32 R2, R2, 0x200000, RZ ;  /* 0x0020000002027824 */ /* 0x000fe200078e00ff */
[----:B------:R-:W-:-:S04]  /*5050*/  LEA R3, R0, 0x37800000, 0x17 ;  /* 0x3780000000037811 */ /* 0x000fc800078eb8ff */
[----:B------:R-:W-:-:S07]  /*5060*/  LOP3.LUT R4, R3, R2, R4, 0xfe, !PT ;  /* 0x0000000203047212 */ /* 0x000fce00078efe04 */
.L_x_18120:
[----:B------:R-:W-:Y:S05]  /*5070*/  BSYNC B0 ;  /* 0x0000000000007941 */ /* 0x000fea0003800000 */
.L_x_18119:
[----:B------:R-:W0:Y:S02]  /*5080*/  F2I.FTZ.TRUNC.NTZ R4, R4 ;  /* 0x0000000400047305 */ /* 0x000e24000021f100 */
[----:B0-----:R-:W-:Y:S01]  /*5090*/  PRMT R0, R4, 0x7610, R0 ;  /* 0x0000761004007816 */ /* 0x001fe20000000000 */
[----:B------:R-:W-:Y:S06]  /*50a0*/  BRA `(.L_x_18100) ;  /* 0x00000000009c7947 */ /* 0x000fec0003800000 */
.L_x_18112:
        /* <DEDUP_REMOVED lines=14> */
.L_x_18126:
[----:B------:R-:W-:Y:S05]  /*5190*/  BSYNC B0 ;  /* 0x0000000000007941 */ /* 0x000fea0003800000 */
.L_x_18125:
[----:B------:R-:W0:Y:S02]  /*51a0*/  F2I.FTZ.TRUNC.NTZ R4, R4 ;  /* 0x0000000400047305 */ /* 0x000e24000021f100 */
[----:B0-----:R-:W-:Y:S01]  /*51b0*/  PRMT R0, R4, 0x7610, R0 ;  /* 0x0000761004007816 */ /* 0x001fe20000000000 */
[----:B------:R-:W-:Y:S06]  /*51c0*/  BRA `(.L_x_18100) ;  /* 0x0000000000547947 */ /* 0x000fec0003800000 */
.L_x_18099:
        /* <DEDUP_REMOVED lines=16> */
.L_x_18127:
[----:B------:R-:W-:Y:S01]  /*52d0*/  PRMT R0, RZ, 0x7610, R0 ;  /* 0x00007610ff007816 */ /* 0x000fe20000000000 */
[----:B------:R-:W-:Y:S06]  /*52e0*/  BRA `(.L_x_18100) ;  /* 0x00000000000c7947 */ /* 0x000fec0003800000 */
.L_x_18124:
[----:B------:R2:W5:Y:S01]  /*52f0*/  LDG.E.U16 R0, desc[UR36][R2.64] ;  /* 0x0000002402007981 */ /* 0x000562000c1e1500 */
[----:B------:R-:W-:Y:S05]  /*5300*/  BRA `(.L_x_18100) ;  /* 0x0000000000047947 */ /* 0x000fea0003800000 */
.L_x_18123:
[----:B------:R1:W5:Y:S02]  /*5310*/  LDG.E.U16 R0, desc[UR36][R2.64] ;  /* 0x0000002402007981 */ /* 0x000364000c1e1500 */
.L_x_18100:
        /* <DEDUP_REMOVED lines=18> */
.L_x_18131:
[----:B------:R0:W-:Y:S01]  /*5440*/  STG.E.U8 desc[UR36][R16.64], R5 ;  /* 0x0000000510007986 */ /* 0x0001e2000c101124 */
[----:B------:R-:W-:Y:S05]  /*5450*/  BRA `(.L_x_18133) ;  /* 0x0000000c005c7947 */ /* 0x000fea0003800000 */
.L_x_18130:
        /* <DEDUP_REMOVED lines=10> */
.L_x_18135:
[----:B------:R0:W-:Y:S01]  /*5500*/  STG.E desc[UR36][R16.64], R5 ;  /* 0x0000000510007986 */ /* 0x0001e2000c101924 */
[----:B------:R-:W-:Y:S05]  /*5510*/  BRA `(.L_x_18133) ;  /* 0x0000000c002c7947 */ /* 0x000fea0003800000 */
.L_x_18134:
[----:B------:R0:W-:Y:S01]  /*5520*/  STG.E.U16 desc[UR36][R16.64], R5 ;  /* 0x0000000510007986 */ /* 0x0001e2000c101524 */
[----:B------:R-:W-:Y:S05]  /*5530*/  BRA `(.L_x_18133) ;  /* 0x0000000c00247947 */ /* 0x000fea0003800000 */
.L_x_18129:
        /* <DEDUP_REMOVED lines=9> */
.L_x_18137:
[----:B------:R-:W0:Y:S02]  /*55d0*/  I2F.S16 R0, R5 ;  /* 0x0000000500007306 */ /* 0x000e240000101400 */
[----:B0-----:R-:W-:-:S05]  /*55e0*/  F2FP.F16.F32.PACK_AB R0, RZ, R0 ;  /* 0x00000000ff00723e */ /* 0x001fca00000000ff */
[----:B------:R0:W-:Y:S01]  /*55f0*/  STG.E.U16 desc[UR36][R16.64], R0 ;  /* 0x0000000010007986 */ /* 0x0001e2000c101524 */
[----:B------:R-:W-:Y:S05]  /*5600*/  BRA `(.L_x_18133) ;  /* 0x0000000800f07947 */ /* 0x000fea0003800000 */
.L_x_18136:
        /* <DEDUP_REMOVED lines=10> */
.L_x_18139:
[----:B------:R-:W0:Y:S02]  /*56b0*/  I2F.S16 R5, R5 ;  /* 0x0000000500057306 */ /* 0x000e240000101400 */
[----:B0-----:R-:W-:-:S04]  /*56c0*/  F2FP.F16.F32.PACK_AB R3, RZ, R5 ;  /* 0x00000005ff03723e */ /* 0x001fc800000000ff */
[----:B------:R-:W-:-:S05]  /*56d0*/  PRMT R3, R3, 0x5410, RZ ;  /* 0x0000541003037816 */ /* 0x000fca00000000ff */
[----:B------:R0:W-:Y:S01]  /*56e0*/  STG.E desc[UR36][R16.64], R3 ;  /* 0x0000000310007986 */ /* 0x0001e2000c101924 */
[----:B------:R-:W-:Y:S05]  /*56f0*/  BRA `(.L_x_18133) ;  /* 0x0000000800b47947 */ /* 0x000fea0003800000 */
.L_x_18138:
[----:B------:R-:W0:Y:S02]  /*5700*/  I2F.F64.S16 R2, R5 ;  /* 0x0000000500027312 */ /* 0x000e240000101c00 */
[----:B0-----:R0:W-:Y:S01]  /*5710*/  STG.E.64 desc[UR36][R16.64], R2 ;  /* 0x0000000210007986 */ /* 0x0011e2000c101b24 */
[----:B------:R-:W-:Y:S05]  /*5720*/  BRA `(.L_x_18133) ;  /* 0x0000000800a87947 */ /* 0x000fea0003800000 */
.L_x_18128:
        /* <DEDUP_REMOVED lines=13> */
.L_x_18142:
[----:B------:R-:W0:Y:S01]  /*5800*/  I2F.F64.S16 R4, R5 ;  /* 0x0000000500047312 */ /* 0x000e220000101c00 */
[----:B------:R-:W-:-:S05]  /*5810*/  CS2R R6, SRZ ;  /* 0x0000000000067805 */ /* 0x000fca000001ff00 */
[----:B0-----:R0:W-:Y:S01]  /*5820*/  STG.E.128 desc[UR36][R16.64], R4 ;  /* 0x0000000410007986 */ /* 0x0011e2000c101d24 */
[----:B------:R-:W-:Y:S05]  /*5830*/  BRA `(.L_x_18133) ;  /* 0x0000000800647947 */ /* 0x000fea0003800000 */
.L_x_18141:
        /* <DEDUP_REMOVED lines=21> */
.L_x_18146:
[----:B------:R-:W-:Y:S05]  /*5990*/  BSYNC B0 ;  /* 0x0000000000007941 */ /* 0x000fea0003800000 */
.L_x_18145:
[----:B------:R-:W-:-:S05]  /*59a0*/  LOP3.LUT R3, R0, R3, RZ, 0xfc, !PT ;  /* 0x0000000300037212 */ /* 0x000fca00078efcff */
[----:B------:R0:W-:Y:S01]  /*59b0*/  STG.E.U8 desc[UR36][R16.64], R3 ;  /* 0x0000000310007986 */ /* 0x0001e2000c101124 */
[----:B------:R-:W-:Y:S05]  /*59c0*/  BRA `(.L_x_18133) ;  /* 0x0000000800007947 */ /* 0x000fea0003800000 */
.L_x_18144:
        /* <DEDUP_REMOVED lines=13> */
.L_x_18148:
[----:B------:R-:W-:Y:S01]  /*5aa0*/  IMAD.MOV.U32 R0, RZ, RZ, 0x7f ;  /* 0x0000007fff007424 */ /* 0x000fe200078e00ff */
[----:B------:R-:W-:-:S04]  /*5ab0*/  ISETP.GT.U32.AND P0, PT, R2, 0x7f800000, PT ;  /* 0x7f8000000200780c */ /* 0x000fc80003f04070 */
[----:B------:R-:W-:-:S09]  /*5ac0*/  SEL R0, R0, 0x7c, P0 ;  /* 0x0000007c00007807 */ /* 0x000fd20000000000 */
.L_x_18149:
[----:B------:R-:W-:Y:S05]  /*5ad0*/  BSYNC B0 ;  /* 0x0000000000007941 */ /* 0x000fea0003800000 */
.L_x_18147:
[----:B------:R-:W-:-:S04]  /*5ae0*/  LOP3.LUT R2, R5, 0x80000000, RZ, 0xc0, !PT ;  /* 0x8000000005027812 */ /* 0x000fc800078ec0ff */
[----:B------:R-:W-:-:S04]  /*5af0*/  SHF.R.U32.HI R3, RZ, 0x18, R2 ;  /* 0x00000018ff037819 */ /* 0x000fc80000011602 */
[----:B------:R-:W-:-:S05]  /*5b00*/  LOP3.LUT R3, R0, R3, RZ, 0xfc, !PT ;  /* 0x0000000300037212 */ /* 0x000fca00078efcff */
[----:B------:R0:W-:Y:S01]  /*5b10*/  STG.E.U8 desc[UR36][R16.64], R3 ;  /* 0x0000000310007986 */ /* 0x0001e2000c101124 */
[----:B------:R-:W-:Y:S05]  /*5b20*/  BRA `(.L_x_18133) ;  /* 0x0000000400a87947 */ /* 0x000fea0003800000 */
.L_x_18143:
[----:B------:R-:W0:Y:S02]  /*5b30*/  I2F.S16 R0, R5 ;  /* 0x0000000500007306 */ /* 0x000e240000101400 */
[----:B0-----:R-:W-:-:S05]  /*5b40*/  F2FP.BF16.F32.PACK_AB R0, RZ, R0 ;  /* 0x00000000ff00723e */ /* 0x001fca00000010ff */
[----:B------:R0:W-:Y:S01]  /*5b50*/  STG.E.U16 desc[UR36][R16.64], R0 ;  /* 0x0000000010007986 */ /* 0x0001e2000c101524 */
[----:B------:R-:W-:Y:S05]  /*5b60*/  BRA `(.L_x_18133) ;  /* 0x0000000400987947 */ /* 0x000fea0003800000 */
.L_x_18140:
        /* <DEDUP_REMOVED lines=10> */
.L_x_18152:
        /* <DEDUP_REMOVED lines=17> */
.L_x_18155:
[----:B------:R-:W-:-:S04]  /*5d20*/  LOP3.LUT R2, R5, 0x80000000, RZ, 0xc0, !PT ;  /* 0x8000000005027812 */ /* 0x000fc800078ec0ff */
[----:B------:R-:W-:-:S04]  /*5d30*/  SHF.R.U32.HI R3, RZ, 0x18, R2 ;  /* 0x00000018ff037819 */ /* 0x000fc80000011602 */
[----:B------:R-:W-:-:S04]  /*5d40*/  LOP3.LUT R0, R0, R3, RZ, 0xfc, !PT ;  /* 0x0000000300007212 */ /* 0x000fc800078efcff */
[----:B------:R-:W-:-:S07]  /*5d50*/  PRMT R8, R0, 0x7610, R8 ;  /* 0x0000761000087816 */ /* 0x000fce0000000008 */
.L_x_18154:
[----:B------:R-:W-:Y:S05]  /*5d60*/  BSYNC B0 ;  /* 0x0000000000007941 */ /* 0x000fea0003800000 */
.L_x_18153:
[----:B------:R3:W-:Y:S01]  /*5d70*/  STG.E.U8 desc[UR36][R16.64], R8 ;  /* 0x0000000810007986 */ /* 0x0007e2000c101124 */
[----:B------:R-:W-:Y:S05]  /*5d80*/  BRA `(.L_x_18133) ;  /* 0x0000000400107947 */ /* 0x000fea0003800000 */
.L_x_18151:
        /* <DEDUP_REMOVED lines=17> */
.L_x_18158:
[----:B------:R-:W-:-:S04]  /*5ea0*/  LOP3.LUT R2, R5, 0x80000000, RZ, 0xc0, !PT ;  /* 0x8000000005027812 */ /* 0x000fc800078ec0ff */
[----:B------:R-:W-:-:S04]  /*5eb0*/  SHF.R.U32.HI R3, RZ, 0x18, R2 ;  /* 0x00000018ff037819 */ /* 0x000fc80000011602 */
[----:B------:R-:W-:-:S04]  /*5ec0*/  LOP3.LUT R0, R0, R3, RZ, 0xfc, !PT ;  /* 0x0000000300007212 */ /* 0x000fc800078efcff */
[----:B------:R-:W-:-:S07]  /*5ed0*/  PRMT R8, R0, 0x7610, R8 ;  /* 0x0000761000087816 */ /* 0x000fce0000000008 */
.L_x_18157:
[----:B------:R-:W-:Y:S05]  /*5ee0*/  BSYNC B0 ;  /* 0x0000000000007941 */ /* 0x000fea0003800000 */
.L_x_18156:
[----:B------:R0:W-:Y:S01]  /*5ef0*/  STG.E.U8 desc[UR36][R16.64], R8 ;  /* 0x0000000810007986 */ /* 0x0001e2000c101124 */
[----:B------:R-:W-:Y:S05]  /*5f00*/  BRA `(.L_x_18133) ;  /* 0x0000000000b07947 */ /* 0x000fea0003800000 */
.L_x_18150:
        /* <DEDUP_REMOVED lines=22> */
.L_x_18132:
        /* <DEDUP_REMOVED lines=16> */
.L_x_18161:
[----:B------:R-:W-:Y:S05]  /*6170*/  BRA `(.L_x_18133) ;  /* 0x0000000000147947 */ /* 0x000fea0003800000 */
.L_x_18160:
[----:B------:R-:W-:-:S04]  /*6180*/  PRMT R2, R5, 0x9910, RZ ;  /* 0x0000991005027816 */ /* 0x000fc800000000ff */
[----:B------:R-:W-:-:S05]  /*6190*/  SHF.R.S32.HI R3, RZ, 0x1f, R2 ;  /* 0x0000001fff037819 */ /* 0x000fca0000011402 */
[----:B------:R2:W-:Y:S01]  /*61a0*/  STG.E.64 desc[UR36][R16.64], R2 ;  /* 0x0000000210007986 */ /* 0x0005e2000c101b24 */
[----:B------:R-:W-:Y:S05]  /*61b0*/  BRA `(.L_x_18133) ;  /* 0x0000000000047947 */ /* 0x000fea0003800000 */
.L_x_18159:
[----:B------:R0:W-:Y:S02]  /*61c0*/  STG.E desc[UR36][R16.64], R5 ;  /* 0x0000000510007986 */ /* 0x0001e4000c101924 */
.L_x_18133:
[----:B------:R-:W-:-:S07]  /*61d0*/  VIADD R19, R19, 0x80 ;  /* 0x0000008013137836 */ /* 0x000fce0000000000 */
.L_x_18093:
[----:B------:R-:W-:Y:S05]  /*61e0*/  BSYNC B6 ;  /* 0x0000000000067941 */ /* 0x000fea0003800000 */
.L_x_18092:
        /* <DEDUP_REMOVED lines=307> */
.L_x_18164:
        /* <DEDUP_REMOVED lines=20> */
.L_x_18168:
[----:B------:R0:W5:Y:S01]  /*7660*/  LDG.E.U8 R0, desc[UR36][R2.64] ;  /* 0x0000002402007981 */ /* 0x000162000c1e1100 */
[----:B------:R-:W-:Y:S05]  /*7670*/  BRA `(.L_x_18170) ;  /* 0x0000000c00547947 */ /* 0x000fea0003800000 */
.L_x_18167:
        /* <DEDUP_REMOVED lines=8> */
.L_x_18172:
[----:B------:R0:W5:Y:S01]  /*7700*/  LDG.E.U16 R0, desc[UR36][R2.64] ;  /* 0x0000002402007981 */ /* 0x000162000c1e1500 */
[----:B------:R-:W-:Y:S05]  /*7710*/  BRA `(.L_x_18170) ;  /* 0x0000000c002c7947 */ /* 0x000fea0003800000 */
.L_x_18171:
[----:B------:R0:W5:Y:S01]  /*7720*/  LDG.E.U16 R0, desc[UR36][R2.64] ;  /* 0x0000002402007981 */ /* 0x000162000c1e1500 */
[----:B------:R-:W-:Y:S05]  /*7730*/  BRA `(.L_x_18170) ;  /* 0x0000000c00247947 */ /* 0x000fea0003800000 */
.L_x_18166:
        /* <DEDUP_REMOVED lines=9> */
.L_x_18174:
[----:B------:R-:W2:Y:S02]  /*77d0*/  LDG.E.U16 R4, desc[UR36][R2.64] ;  /* 0x0000002402047981 */ /* 0x000ea4000c1e1500 */
[----:B--2---:R-:W-:-:S06]  /*77e0*/  HADD2.F32 R4, -RZ, R4.H0_H0 ;  /* 0x20000004ff047230 */ /* 0x004fcc0000004100 */
[----:B------:R-:W0:Y:S02]  /*77f0*/  F2I.FTZ.TRUNC.NTZ R4, R4 ;  /* 0x0000000400047305 */ /* 0x000e24000021f100 */
[----:B0-----:R-:W-:Y:S01]  /*7800*/  PRMT R0, R4, 0x7610, R0 ;  /* 0x0000761004007816 */ /* 0x001fe20000000000 */
[----:B------:R-:W-:Y:S06]  /*7810*/  BRA `(.L_x_18170) ;  /* 0x0000000800ec7947 */ /* 0x000fec0003800000 */
.L_x_18173:
        /* <DEDUP_REMOVED lines=9> */
.L_x_18176:
[----:B------:R-:W2:Y:S02]  /*78b0*/  LDG.E.U16 R2, desc[UR36][R2.64] ;  /* 0x0000002402027981 */ /* 0x000ea4000c1e1500 */
[----:B--2---:R-:W-:-:S06]  /*78c0*/  HADD2.F32 R4, -RZ, R2.H0_H0 ;  /* 0x20000002ff047230 */ /* 0x004fcc0000004100 */
[----:B------:R-:W0:Y:S02]  /*78d0*/  F2I.FTZ.TRUNC.NTZ R4, R4 ;  /* 0x0000000400047305 */ /* 0x000e24000021f100 */
[----:B0-----:R-:W-:Y:S01]  /*78e0*/  PRMT R0, R4, 0x7610, R0 ;  /* 0x0000761004007816 */ /* 0x001fe20000000000 */
[----:B------:R-:W-:Y:S06]  /*78f0*/  BRA `(.L_x_18170) ;  /* 0x0000000800b47947 */ /* 0x000fec0003800000 */
.L_x_18175:
[----:B------:R-:W2:Y:S02]  /*7900*/  LDG.E.64 R2, desc[UR36][R2.64] ;  /* 0x0000002402027981 */ /* 0x000ea4000c1e1b00 */
[----:B--2---:R0:W1:Y:S01]  /*7910*/  F2I.F64.TRUNC R0, R2 ;  /* 0x0000000200007311 */ /* 0x004062000030d100 */
[----:B------:R-:W-:Y:S05]  /*7920*/  BRA `(.L_x_18170) ;  /* 0x0000000800a87947 */ /* 0x000fea0003800000 */
.L_x_18165:
        /* <DEDUP_REMOVED lines=12> */
.L_x_18179:
[----:B------:R-:W2:Y:S02]  /*79f0*/  LDG.E.64 R2, desc[UR36][R2.64] ;  /* 0x0000002402027981 */ /* 0x000ea4000c1e1b00 */
[----:B--2---:R3:W4:Y:S01]  /*7a00*/  F2I.F64.TRUNC R0, R2 ;  /* 0x0000000200007311 */ /* 0x004722000030d100 */
[----:B------:R-:W-:Y:S05]  /*7a10*/  BRA `(.L_x_18170) ;  /* 0x00000008006c7947 */ /* 0x000fea0003800000 */
.L_x_18178:
        /* <DEDUP_REMOVED lines=28> */
.L_x_18181:
        /* <DEDUP_REMOVED lines=15> */
.L_x_18180:
[----:B------:R-:W2:Y:S02]  /*7cd0*/  LDG.E.U16 R4, desc[UR36][R2.64] ;  /* 0x0000002402047981 */ /* 0x000ea4000c1e1500 */
[----:B--2---:R-:W-:-:S06]  /*7ce0*/  IMAD.U32 R4, R4, 0x10000, RZ ;  /* 0x0001000004047824 */ /* 0x004fcc00078e00ff */
[----:B------:R-:W0:Y:S02]  /*7cf0*/  F2I.FTZ.TRUNC.NTZ R4, R4 ;  /* 0x0000000400047305 */ /* 0x000e24000021f100 */
[----:B0-----:R-:W-:Y:S01]  /*7d00*/  PRMT R0, R4, 0x7610, R0 ;  /* 0x0000761004007816 */ /* 0x001fe20000000000 */
[----:B------:R-:W-:Y:S06]  /*7d10*/  BRA `(.L_x_18170) ;  /* 0x0000000400ac7947 */ /* 0x000fec0003800000 */
.L_x_18177:
        /* <DEDUP_REMOVED lines=10> */
.L_x_18184:
        /* <DEDUP_REMOVED lines=21> */
.L_x_18188:
[----:B------:R-:W-:Y:S05]  /*7f10*/  BSYNC B1 ;  /* 0x0000000000017941 */ /* 0x000fea0003800000 */
.L_x_18187:
[----:B------:R-:W-:Y:S01]  /*7f20*/  IMAD.SHL.U32 R2, R2, 0x100000, RZ ;  /* 0x0010000002027824 */ /* 0x000fe200078e00ff */
[----:B------:R-:W-:-:S04]  /*7f30*/  LEA R3, R0, 0x3b800000, 0x17 ;  /* 0x3b80000000037811 */ /* 0x000fc800078eb8ff */
[----:B------:R-:W-:-:S07]  /*7f40*/  LOP3.LUT R4, R3, R2, R4, 0xfe, !PT ;  /* 0x0000000203047212 */ /* 0x000fce00078efe04 */
.L_x_18186:
[----:B------:R-:W-:Y:S05]  /*7f50*/  BSYNC B0 ;  /* 0x0000000000007941 */ /* 0x000fea0003800000 */
.L_x_18185:
[----:B------:R-:W0:Y:S02]  /*7f60*/  F2I.FTZ.TRUNC.NTZ R4, R4 ;  /* 0x0000000400047305 */ /* 0x000e24000021f100 */
[----:B0-----:R-:W-:Y:S01]  /*7f70*/  PRMT R0, R4, 0x7610, R0 ;  /* 0x0000761004007816 */ /* 0x001fe20000000000 */
[----:B------:R-:W-:Y:S06]  /*7f80*/  BRA `(.L_x_18170) ;  /* 0x0000000400107947 */ /* 0x000fec0003800000 */
.L_x_18183:
        /* <DEDUP_REMOVED lines=21> */
.L_x_18192:
[----:B------:R-:W-:Y:S05]  /*80e0*/  BSYNC B1 ;  /* 0x0000000000017941 */ /* 0x000fea0003800000 */
.L_x_18191:
[----:B------:R-:W-:Y:S01]  /*80f0*/  IMAD.SHL.U32 R2, R2, 0x200000, RZ ;  /* 0x0020000002027824 */ /* 0x000fe200078e00ff */
[----:B------:R-:W-:-:S04]  /*8100*/  LEA R3, R0, 0x37800000, 0x17 ;  /* 0x3780000000037811 */ /* 0x000fc800078eb8ff */
[----:B------:R-:W-:-:S07]  /*8110*/  LOP3.LUT R4, R3, R2, R4, 0xfe, !PT ;  /* 0x0000000203047212 */ /* 0x000fce00078efe04 */
.L_x_18190:
[----:B------:R-:W-:Y:S05]  /*8120*/  BSYNC B0 ;  /* 0x0000000000007941 */ /* 0x000fea0003800000 */
.L_x_18189:
[----:B------:R-:W0:Y:S02]  /*8130*/  F2I.FTZ.TRUNC.NTZ R4, R4 ;  /* 0x0000000400047305 */ /* 0x000e24000021f100 */
[----:B0-----:R-:W-:Y:S01]  /*8140*/  PRMT R0, R4, 0x7610, R0 ;  /* 0x0000761004007816 */ /* 0x001fe20000000000 */
[----:B------:R-:W-:Y:S06]  /*8150*/  BRA `(.L_x_18170) ;  /* 0x00000000009c7947 */ /* 0x000fec0003800000 */
.L_x_18182:
        /* <DEDUP_REMOVED lines=14> */
.L_x_18196:
[----:B------:R-:W-:Y:S05]  /*8240*/  BSYNC B0 ;  /* 0x0000000000007941 */ /* 0x000fea0003800000 */
.L_x_18195:
[----:B------:R-:W0:Y:S02]  /*8250*/  F2I.FTZ.TRUNC.NTZ R4, R4 ;  /* 0x0000000400047305 */ /* 0x000e24000021f100 */
[----:B0-----:R-:W-:Y:S01]  /*8260*/  PRMT R0, R4, 0x7610, R0 ;  /* 0x0000761004007816 */ /* 0x001fe20000000000 */
[----:B------:R-:W-:Y:S06]  /*8270*/  BRA `(.L_x_18170) ;  /* 0x0000000000547947 */ /* 0x000fec0003800000 */
.L_x_18169:
        /* <DEDUP_REMOVED lines=16> */
.L_x_18197:
[----:B------:R-:W-:Y:S01]  /*8380*/  PRMT R0, RZ, 0x7610, R0 ;  /* 0x00007610ff007816 */ /* 0x000fe20000000000 */
[----:B------:R-:W-:Y:S06]  /*8390*/  BRA `(.L_x_18170) ;  /* 0x00000000000c7947 */ /* 0x000fec0003800000 */
.L_x_18194:
[----:B------:R1:W5:Y:S01]  /*83a0*/  LDG.E.U16 R0, desc[UR36][R2.64] ;  /* 0x0000002402007981 */ /* 0x000362000c1e1500 */
[----:B------:R-:W-:Y:S05]  /*83b0*/  BRA `(.L_x_18170) ;  /* 0x0000000000047947 */ /* 0x000fea0003800000 */
.L_x_18193:
[----:B------:R2:W5:Y:S02]  /*83c0*/  LDG.E.U16 R0, desc[UR36][R2.64] ;  /* 0x0000002402007981 */ /* 0x000564000c1e1500 */
.L_x_18170:
        /* <DEDUP_REMOVED lines=18> */
.L_x_18201:
[----:B------:R3:W-:Y:S01]  /*84f0*/  STG.E.U8 desc[UR36][R16.64], R5 ;  /* 0x0000000510007986 */ /* 0x0007e2000c101124 */
[----:B------:R-:W-:Y:S05]  /*8500*/  BRA `(.L_x_18203) ;  /* 0x0000000c005c7947 */ /* 0x000fea0003800000 */
.L_x_18200:
        /* <DEDUP_REMOVED lines=10> */
.L_x_18205:
[----:B------:R2:W-:Y:S01]  /*85b0*/  STG.E desc[UR36][R16.64], R5 ;  /* 0x0000000510007986 */ /* 0x0005e2000c101924 */
[----:B------:R-:W-:Y:S05]  /*85c0*/  BRA `(.L_x_18203) ;  /* 0x0000000c002c7947 */ /* 0x000fea0003800000 */
.L_x_18204:
[----:B------:R0:W-:Y:S01]  /*85d0*/  STG.E.U16 desc[UR36][R16.64], R5 ;  /* 0x0000000510007986 */ /* 0x0001e2000c101524 */
[----:B------:R-:W-:Y:S05]  /*85e0*/  BRA `(.L_x_18203) ;  /* 0x0000000c00247947 */ /* 0x000fea0003800000 */
.L_x_18199:
        /* <DEDUP_REMOVED lines=9> */
.L_x_18207:
[----:B------:R-:W0:Y:S02]  /*8680*/  I2F.S16 R0, R5 ;  /* 0x0000000500007306 */ /* 0x000e240000101400 */
[----:B0-----:R-:W-:-:S05]  /*8690*/  F2FP.F16.F32.PACK_AB R0, RZ, R0 ;  /* 0x00000000ff00723e */ /* 0x001fca00000000ff */
[----:B------:R0:W-:Y:S01]  /*86a0*/  STG.E.U16 desc[UR36][R16.64], R0 ;  /* 0x0000000010007986 */ /* 0x0001e2000c101524 */
[----:B------:R-:W-:Y:S05]  /*86b0*/  BRA `(.L_x_18203) ;  /* 0x0000000800f07947 */ /* 0x000fea0003800000 */
.L_x_18206:
        /* <DEDUP_REMOVED lines=10> */
.L_x_18209:
[----:B------:R-:W0:Y:S02]  /*8760*/  I2F.S16 R5, R5 ;  /* 0x0000000500057306 */ /* 0x000e240000101400 */
[----:B0-----:R-:W-:-:S04]  /*8770*/  F2FP.F16.F32.PACK_AB R3, RZ, R5 ;  /* 0x00000005ff03723e */ /* 0x001fc800000000ff */
[----:B------:R-:W-:-:S05]  /*8780*/  PRMT R3, R3, 0x5410, RZ ;  /* 0x0000541003037816 */ /* 0x000fca00000000ff */
[----:B------:R0:W-:Y:S01]  /*8790*/  STG.E desc[UR36][R16.64], R3 ;  /* 0x0000000310007986 */ /* 0x0001e2000c101924 */
[----:B------:R-:W-:Y:S05]  /*87a0*/  BRA `(.L_x_18203) ;  /* 0x0000000800b47947 */ /* 0x000fea0003800000 */
.L_x_18208:
[----:B------:R-:W0:Y:S02]  /*87b0*/  I2F.F64.S16 R2, R5 ;  /* 0x0000000500027312 */ /* 0x000e240000101c00 */
[----:B0-----:R0:W-:Y:S01]  /*87c0*/  STG.E.64 desc[UR36][R16.64], R2 ;  /* 0x0000000210007986 */ /* 0x0011e2000c101b24 */
[----:B------:R-:W-:Y:S05]  /*87d0*/  BRA `(.L_x_18203) ;  /* 0x0000000800a87947 */ /* 0x000fea0003800000 */
.L_x_18198:
        /* <DEDUP_REMOVED lines=13> */
.L_x_18212:
[----:B------:R-:W0:Y:S01]  /*88b0*/  I2F.F64.S16 R4, R5 ;  /* 0x0000000500047312 */ /* 0x000e220000101c00 */
[----:B------:R-:W-:-:S05]  /*88c0*/  CS2R R6, SRZ ;  /* 0x0000000000067805 */ /* 0x000fca000001ff00 */
[----:B0-----:R0:W-:Y:S01]  /*88d0*/  STG.E.128 desc[UR36][R16.64], R4 ;  /* 0x0000000410007986 */ /* 0x0011e2000c101d24 */
[----:B------:R-:W-:Y:S05]  /*88e0*/  BRA `(.L_x_18203) ;  /* 0x0000000800647947 */ /* 0x000fea0003800000 */
.L_x_18211:
        /* <DEDUP_REMOVED lines=21> */
.L_x_18216:
[----:B------:R-:W-:Y:S05]  /*8a40*/  BSYNC B0 ;  /* 0x0000000000007941 */ /* 0x000fea0003800000 */
.L_x_18215:
[----:B------:R-:W-:-:S05]  /*8a50*/  LOP3.LUT R3, R0, R3, RZ, 0xfc, !PT ;  /* 0x0000000300037212 */ /* 0x000fca00078efcff */
[----:B------:R0:W-:Y:S01]  /*8a60*/  STG.E.U8 desc[UR36][R16.64], R3 ;  /* 0x0000000310007986 */ /* 0x0001e2000c101124 */
[----:B------:R-:W-:Y:S05]  /*8a70*/  BRA `(.L_x_18203) ;  /* 0x0000000800007947 */ /* 0x000fea0003800000 */
.L_x_18214:
        /* <DEDUP_REMOVED lines=13> */
.L_x_18218:
[----:B------:R-:W-:Y:S01]  /*8b50*/  IMAD.MOV.U32 R0, RZ, RZ, 0x7f ;  /* 0x0000007fff007424 */ /* 0x000fe200078e00ff */
[----:B------:R-:W-:-:S04]  /*8b60*/  ISETP.GT.U32.AND P0, PT, R2, 0x7f800000, PT ;  /* 0x7f8000000200780c */ /* 0x000fc80003f04070 */
[----:B------:R-:W-:-:S09]  /*8b70*/  SEL R0, R0, 0x7c, P0 ;  /* 0x0000007c00007807 */ /* 0x000fd20000000000 */
.L_x_18219:
[----:B------:R-:W-:Y:S05]  /*8b80*/  BSYNC B0 ;  /* 0x0000000000007941 */ /* 0x000fea0003800000 */
.L_x_18217:
[----:B------:R-:W-:-:S04]  /*8b90*/  LOP3.LUT R2, R5, 0x80000000, RZ, 0xc0, !PT ;  /* 0x8000000005027812 */ /* 0x000fc800078ec0ff */
[----:B------:R-:W-:-:S04]  /*8ba0*/  SHF.R.U32.HI R3, RZ, 0x18, R2 ;  /* 0x00000018ff037819 */ /* 0x000fc80000011602 */
[----:B------:R-:W-:-:S05]  /*8bb0*/  LOP3.LUT R3, R0, R3, RZ, 0xfc, !PT ;  /* 0x0000000300037212 */ /* 0x000fca00078efcff */
[----:B------:R0:W-:Y:S01]  /*8bc0*/  STG.E.U8 desc[UR36][R16.64], R3 ;  /* 0x0000000310007986 */ /* 0x0001e2000c101124 */
[----:B------:R-:W-:Y:S05]  /*8bd0*/  BRA `(.L_x_18203) ;  /* 0x0000000400a87947 */ /* 0x000fea0003800000 */
.L_x_18213:
[----:B------:R-:W0:Y:S02]  /*8be0*/  I2F.S16 R0, R5 ;  /* 0x0000000500007306 */ /* 0x000e240000101400 */
[----:B0-----:R-:W-:-:S05]  /*8bf0*/  F2FP.BF16.F32.PACK_AB R0, RZ, R0 ;  /* 0x00000000ff00723e */ /* 0x001fca00000010ff */
[----:B------:R0:W-:Y:S01]  /*8c00*/  STG.E.U16 desc[UR36][R16.64], R0 ;  /* 0x0000000010007986 */ /* 0x0001e2000c101524 */
[----:B------:R-:W-:Y:S05]  /*8c10*/  BRA `(.L_x_18203) ;  /* 0x0000000400987947 */ /* 0x000fea0003800000 */
.L_x_18210:
        /* <DEDUP_REMOVED lines=10> */
.L_x_18222:
        /* <DEDUP_REMOVED lines=17> */
.L_x_18225:
[----:B------:R-:W-:-:S04]  /*8dd0*/  LOP3.LUT R2, R5, 0x80000000, RZ, 0xc0, !PT ;  /* 0x8000000005027812 */ /* 0x000fc800078ec0ff */
[----:B------:R-:W-:-:S04]  /*8de0*/  SHF.R.U32.HI R3, RZ, 0x18, R2 ;  /* 0x00000018ff037819 */ /* 0x000fc80000011602 */
[----:B------:R-:W-:-:S04]  /*8df0*/  LOP3.LUT R0, R0, R3, RZ, 0xfc, !PT ;  /* 0x0000000300007212 */ /* 0x000fc800078efcff */
[----:B------:R-:W-:-:S07]  /*8e00*/  PRMT R8, R0, 0x7610, R8 ;  /* 0x0000761000087816 */ /* 0x000fce0000000008 */
.L_x_18224:
[----:B------:R-:W-:Y:S05]  /*8e10*/  BSYNC B0 ;  /* 0x0000000000007941 */ /* 0x000fea0003800000 */
.L_x_18223:
[----:B------:R0:W-:Y:S01]  /*8e20*/  STG.E.U8 desc[UR36][R16.64], R8 ;  /* 0x0000000810007986 */ /* 0x0001e2000c101124 */
[----:B------:R-:W-:Y:S05]  /*8e30*/  BRA `(.L_x_18203) ;  /* 0x0000000400107947 */ /* 0x000fea0003800000 */
.L_x_18221:
        /* <DEDUP_REMOVED lines=17> */
.L_x_18228:
[----:B------:R-:W-:-:S04]  /*8f50*/  LOP3.LUT R2, R5, 0x80000000, RZ, 0xc0, !PT ;  /* 0x8000000005027812 */ /* 0x000fc800078ec0ff */
[----:B------:R-:W-:-:S04]  /*8f60*/  SHF.R.U32.HI R3, RZ, 0x18, R2 ;  /* 0x00000018ff037819 */ /* 0x000fc80000011602 */
[----:B------:R-:W-:-:S04]  /*8f70*/  LOP3.LUT R0, R0, R3, RZ, 0xfc, !PT ;  /* 0x0000000300007212 */ /* 0x000fc800078efcff */
[----:B------:R-:W-:-:S07]  /*8f80*/  PRMT R8, R0, 0x7610, R8 ;  /* 0x0000761000087816 */ /* 0x000fce0000000008 */
.L_x_18227:
[----:B------:R-:W-:Y:S05]  /*8f90*/  BSYNC B0 ;  /* 0x0000000000007941 */ /* 0x000fea0003800000 */
.L_x_18226:
[----:B------:R0:W-:Y:S01]  /*8fa0*/  STG.E.U8 desc[UR36][R16.64], R8 ;  /* 0x0000000810007986 */ /* 0x0001e2000c101124 */
[----:B------:R-:W-:Y:S05]  /*8fb0*/  BRA `(.L_x_18203) ;  /* 0x0000000000b07947 */ /* 0x000fea0003800000 */
.L_x_18220:
        /* <DEDUP_REMOVED lines=22> */
.L_x_18202:
        /* <DEDUP_REMOVED lines=16> */
.L_x_18231:
[----:B------:R-:W-:Y:S05]  /*9220*/  BRA `(.L_x_18203) ;  /* 0x0000000000147947 */ /* 0x000fea0003800000 */
.L_x_18230:
[----:B------:R-:W-:-:S04]  /*9230*/  PRMT R2, R5, 0x9910, RZ ;  /* 0x0000991005027816 */ /* 0x000fc800000000ff */
[----:B------:R-:W-:-:S05]  /*9240*/  SHF.R.S32.HI R3, RZ, 0x1f, R2 ;  /* 0x0000001fff037819 */ /* 0x000fca0000011402 */
[----:B------:R0:W-:Y:S01]  /*9250*/  STG.E.64 desc[UR36][R16.64], R2 ;  /* 0x0000000210007986 */ /* 0x0001e2000c101b24 */
[----:B------:R-:W-:Y:S05]  /*9260*/  BRA `(.L_x_18203) ;  /* 0x0000000000047947 */ /* 0x000fea0003800000 */
.L_x_18229:
[----:B------:R0:W-:Y:S02]  /*9270*/  STG.E desc[UR36][R16.64], R5 ;  /* 0x0000000510007986 */ /* 0x0001e4000c101924 */
.L_x_18203:
[----:B------:R-:W-:-:S07]  /*9280*/  VIADD R19, R19, 0x80 ;  /* 0x0000008013137836 */ /* 0x000fce0000000000 */
.L_x_18163:
[----:B------:R-:W-:Y:S05]  /*9290*/  BSYNC B6 ;  /* 0x0000000000067941 */ /* 0x000fea0003800000 */
.L_x_18162:
        /* <DEDUP_REMOVED lines=306> */
.L_x_18232:
        /* <DEDUP_REMOVED lines=20> */
.L_x_18236:
[----:B------:R4:W5:Y:S01]  /*a700*/  LDG.E.U8 R0, desc[UR36][R2.64] ;  /* 0x0000002402007981 */ /* 0x000962000c1e1100 */
[----:B------:R-:W-:Y:S05]  /*a710*/  BRA `(.L_x_18238) ;  /* 0x0000000c00547947 */ /* 0x000fea0003800000 */
.L_x_18235:
        /* <DEDUP_REMOVED lines=8> */
.L_x_18240:
[----:B------:R2:W5:Y:S01]  /*a7a0*/  LDG.E.U16 R0, desc[UR36][R2.64] ;  /* 0x0000002402007981 */ /* 0x000562000c1e1500 */
[----:B------:R-:W-:Y:S05]  /*a7b0*/  BRA `(.L_x_18238) ;  /* 0x0000000c002c7947 */ /* 0x000fea0003800000 */
.L_x_18239:
[----:B------:R0:W5:Y:S01]  /*a7c0*/  LDG.E.U16 R0, desc[UR36][R2.64] ;  /* 0x0000002402007981 */ /* 0x000162000c1e1500 */
[----:B------:R-:W-:Y:S05]  /*a7d0*/  BRA `(.L_x_18238) ;  /* 0x0000000c00247947 */ /* 0x000fea0003800000 */
.L_x_18234:
        /* <DEDUP_REMOVED lines=9> */
.L_x_18242:
[----:B------:R-:W2:Y:S02]  /*a870*/  LDG.E.U16 R4, desc[UR36][R2.64] ;  /* 0x0000002402047981 */ /* 0x000ea4000c1e1500 */
[----:B--2---:R-:W-:-:S06]  /*a880*/  HADD2.F32 R4, -RZ, R4.H0_H0 ;  /* 0x20000004ff047230 */ /* 0x004fcc0000004100 */
[----:B------:R-:W0:Y:S02]  /*a890*/  F2I.FTZ.TRUNC.NTZ R4, R4 ;  /* 0x0000000400047305 */ /* 0x000e24000021f100 */
[----:B0-----:R-:W-:Y:S01]  /*a8a0*/  PRMT R0, R4, 0x7610, R0 ;  /* 0x0000761004007816 */ /* 0x001fe20000000000 */
[----:B------:R-:W-:Y:S06]  /*a8b0*/  BRA `(.L_x_18238) ;  /* 0x0000000800ec7947 */ /* 0x000fec0003800000 */
.L_x_18241:
        /* <DEDUP_REMOVED lines=9> */
.L_x_18244:
[----:B------:R-:W2:Y:S02]  /*a950*/  LDG.E.U16 R2, desc[UR36][R2.64] ;  /* 0x0000002402027981 */ /* 0x000ea4000c1e1500 */
[----:B--2---:R-:W-:-:S06]  /*a960*/  HADD2.F32 R4, -RZ, R2.H0_H0 ;  /* 0x20000002ff047230 */ /* 0x004fcc0000004100 */
[----:B------:R-:W0:Y:S02]  /*a970*/  F2I.FTZ.TRUNC.NTZ R4, R4 ;  /* 0x0000000400047305 */ /* 0x000e24000021f100 */
[----:B0-----:R-:W-:Y:S01]  /*a980*/  PRMT R0, R4, 0x7610, R0 ;  /* 0x0000761004007816 */ /* 0x001fe20000000000 */
[----:B------:R-:W-:Y:S06]  /*a990*/  BRA `(.L_x_18238) ;  /* 0x0000000800b47947 */ /* 0x000fec0003800000 */
.L_x_18243:
[----:B------:R-:W2:Y:S02]  /*a9a0*/  LDG.E.64 R2, desc[UR36][R2.64] ;  /* 0x0000002402027981 */ /* 0x000ea4000c1e1b00 */
[----:B--2---:R0:W1:Y:S01]  /*a9b0*/  F2I.F64.TRUNC R0, R2 ;  /* 0x0000000200007311 */ /* 0x004062000030d100 */
[----:B------:R-:W-:Y:S05]  /*a9c0*/  BRA `(.L_x_18238) ;  /* 0x0000000800a87947 */ /* 0x000fea0003800000 */
.L_x_18233:
        /* <DEDUP_REMOVED lines=12> */
.L_x_18247:
[----:B------:R-:W2:Y:S02]  /*aa90*/  LDG.E.64 R2, desc[UR36][R2.64] ;  /* 0x0000002402027981 */ /* 0x000ea4000c1e1b00 */
[----:B--2---:R0:W1:Y:S01]  /*aaa0*/  F2I.F64.TRUNC R0, R2 ;  /* 0x0000000200007311 */ /* 0x004062000030d100 */
[----:B------:R-:W-:Y:S05]  /*aab0*/  BRA `(.L_x_18238) ;  /* 0x00000008006c7947 */ /* 0x000fea0003800000 */
.L_x_18246:
        /* <DEDUP_REMOVED lines=28> */
.L_x_18249:
        /* <DEDUP_REMOVED lines=15> */
.L_x_18248:
[----:B------:R-:W2:Y:S02]  /*ad70*/  LDG.E.U16 R4, desc[UR36][R2.64] ;  /* 0x0000002402047981 */ /* 0x000ea4000c1e1500 */
[----:B--2---:R-:W-:-:S06]  /*ad80*/  IMAD.U32 R4, R4, 0x10000, RZ ;  /* 0x0001000004047824 */ /* 0x004fcc00078e00ff */
[----:B------:R-:W0:Y:S02]  /*ad90*/  F2I.FTZ.TRUNC.NTZ R4, R4 ;  /* 0x0000000400047305 */ /* 0x000e24000021f100 */
[----:B0-----:R-:W-:Y:S01]  /*ada0*/  PRMT R0, R4, 0x7610, R0 ;  /* 0x0000761004007816 */ /* 0x001fe20000000000 */
[----:B------:R-:W-:Y:S06]  /*adb0*/  BRA `(.L_x_18238) ;  /* 0x0000000400ac7947 */ /* 0x000fec0003800000 */
.L_x_18245:
        /* <DEDUP_REMOVED lines=10> */
.L_x_18252:
        /* <DEDUP_REMOVED lines=21> */
.L_x_18256:
[----:B------:R-:W-:Y:S05]  /*afb0*/  BSYNC B1 ;  /* 0x0000000000017941 */ /* 0x000fea0003800000 */
.L_x_18255:
[----:B------:R-:W-:Y:S01]  /*afc0*/  IMAD.SHL.U32 R2, R2, 0x100000, RZ ;  /* 0x0010000002027824 */ /* 0x000fe200078e00ff */
[----:B------:R-:W-:-:S04]  /*afd0*/  LEA R3, R0, 0x3b800000, 0x17 ;  /* 0x3b80000000037811 */ /* 0x000fc800078eb8ff */
[----:B------:R-:W-:-:S07]  /*afe0*/  LOP3.LUT R4, R3, R2, R4, 0xfe, !PT ;  /* 0x0000000203047212 */ /* 0x000fce00078efe04 */
.L_x_18254:
[----:B------:R-:W-:Y:S05]  /*aff0*/  BSYNC B0 ;  /* 0x0000000000007941 */ /* 0x000fea0003800000 */
.L_x_18253:
[----:B------:R-:W0:Y:S02]  /*b000*/  F2I.FTZ.TRUNC.NTZ R4, R4 ;  /* 0x0000000400047305 */ /* 0x000e24000021f100 */
[----:B0-----:R-:W-:Y:S01]  /*b010*/  PRMT R0, R4, 0x7610, R0 ;  /* 0x0000761004007816 */ /* 0x001fe20000000000 */
[----:B------:R-:W-:Y:S06]  /*b020*/  BRA `(.L_x_18238) ;  /* 0x0000000400107947 */ /* 0x000fec0003800000 */
.L_x_18251:
        /* <DEDUP_REMOVED lines=21> */
.L_x_18260:
[----:B------:R-:W-:Y:S05]  /*b180*/  BSYNC B1 ;  /* 0x0000000000017941 */ /* 0x000fea0003800000 */
.L_x_18259:
[----:B------:R-:W-:Y:S01]  /*b190*/  IMAD.SHL.U32 R2, R2, 0x200000, RZ ;  /* 0x0020000002027824 */ /* 0x000fe200078e00ff */
[----:B------:R-:W-:-:S04]  /*b1a0*/  LEA R3, R0, 0x37800000, 0x17 ;  /* 0x3780000000037811 */ /* 0x000fc800078eb8ff */
[----:B------:R-:W-:-:S07]  /*b1b0*/  LOP3.LUT R4, R3, R2, R4, 0xfe, !PT ;  /* 0x0000000203047212 */ /* 0x000fce00078efe04 */
.L_x_18258:
[----:B------:R-:W-:Y:S05]  /*b1c0*/  BSYNC B0 ;  /* 0x0000000000007941 */ /* 0x000fea0003800000 */
.L_x_18257:
[----:B------:R-:W0:Y:S02]  /*b1d0*/  F2I.FTZ.TRUNC.NTZ R4, R4 ;  /* 0x0000000400047305 */ /* 0x000e24000021f100 */
[----:B0-----:R-:W-:Y:S01]  /*b1e0*/  PRMT R0, R4, 0x7610, R0 ;  /* 0x0000761004007816 */ /* 0x001fe20000000000 */
[----:B------:R-:W-:Y:S06]  /*b1f0*/  BRA `(.L_x_18238) ;  /* 0x00000000009c7947 */ /* 0x000fec0003800000 */
.L_x_18250:
        /* <DEDUP_REMOVED lines=14> */
.L_x_18264:
[----:B------:R-:W-:Y:S05]  /*b2e0*/  BSYNC B0 ;  /* 0x0000000000007941 */ /* 0x000fea0003800000 */
.L_x_18263:
[----:B------:R-:W0:Y:S02]  /*b2f0*/  F2I.FTZ.TRUNC.NTZ R4, R4 ;  /* 0x0000000400047305 */ /* 0x000e24000021f100 */
[----:B0-----:R-:W-:Y:S01]  /*b300*/  PRMT R0, R4, 0x7610, R0 ;  /* 0x0000761004007816 */ /* 0x001fe20000000000 */
[----:B------:R-:W-:Y:S06]  /*b310*/  BRA `(.L_x_18238) ;  /* 0x0000000000547947 */ /* 0x000fec0003800000 */
.L_x_18237:
        /* <DEDUP_REMOVED lines=16> */
.L_x_18265:
[----:B------:R-:W-:Y:S01]  /*b420*/  PRMT R0, RZ, 0x7610, R0 ;  /* 0x00007610ff007816 */ /* 0x000fe20000000000 */
[----:B------:R-:W-:Y:S06]  /*b430*/  BRA `(.L_x_18238) ;  /* 0x00000000000c7947 */ /* 0x000fec0003800000 */
.L_x_18262:
[----:B------:R0:W5:Y:S01]  /*b440*/  LDG.E.U16 R0, desc[UR36][R2.64] ;  /* 0x0000002402007981 */ /* 0x000162000c1e1500 */
[----:B------:R-:W-:Y:S05]  /*b450*/  BRA `(.L_x_18238) ;  /* 0x0000000000047947 */ /* 0x000fea0003800000 */
.L_x_18261:
[----:B------:R0:W5:Y:S02]  /*b460*/  LDG.E.U16 R0, desc[UR36][R2.64] ;  /* 0x0000002402007981 */ /* 0x000164000c1e1500 */
.L_x_18238:
[----:B01234-:R-:W0:Y:S01]  /*b470*/  LDC.U8 R3, c[0x0][0x424] ;  /* 0x00010900ff037b82 */ /* 0x01fe220000000000 */
[----:B------:R-:W-:Y:S01]  /*b480*/  ULDC.U16 UR4, c[0x0][0x422] ;  /* 0x0001088000047ab9 */ /* 0x000fe20000000400 */
[----:B-----5:R-:W-:Y:S01]  /*b490*/  PRMT R0, R0, 0x9910, RZ ;  /* 0x0000991000007816 */ /* 0x020fe200000000ff */
        /* <DEDUP_REMOVED lines=13> */
[----:B------:R-:W-:Y:S01]  /*b570*/  STG.E.U8 desc[UR36][R16.64], R5 ;  /* 0x0000000510007986 */ /* 0x000fe2000c101124 */
[----:B------:R-:W-:Y:S05]  /*b580*/  EXIT ;  /* 0x000000000000794d */ /* 0x000fea0003800000 */
.L_x_18269:
[----:B------:R-:W-:Y:S01]  /*b590*/  STG.E.U8 desc[UR36][R16.64], R5 ;  /* 0x0000000510007986 */ /* 0x000fe2000c101124 */
[----:B------:R-:W-:Y:S05]  /*b5a0*/  EXIT ;  /* 0x000000000000794d */ /* 0x000fea0003800000 */
.L_x_18268:
        /* <DEDUP_REMOVED lines=8> */
[----:B------:R-:W-:Y:S01]  /*b630*/  STG.E.64 desc[UR36][R16.64], R2 ;  /* 0x0000000210007986 */ /* 0x000fe2000c101b24 */
[----:B------:R-:W-:Y:S05]  /*b640*/  EXIT ;  /* 0x000000000000794d */ /* 0x000fea0003800000 */
.L_x_18272:
[----:B------:R-:W-:Y:S01]  /*b650*/  STG.E desc[UR36][R16.64], R5 ;  /* 0x0000000510007986 */ /* 0x000fe2000c101924 */
[----:B------:R-:W-:Y:S05]  /*b660*/  EXIT ;  /* 0x000000000000794d */ /* 0x000fea0003800000 */
.L_x_18271:
[----:B------:R-:W-:Y:S01]  /*b670*/  STG.E.U16 desc[UR36][R16.64], R5 ;  /* 0x0000000510007986 */ /* 0x000fe2000c101524 */
[----:B------:R-:W-:Y:S05]  /*b680*/  EXIT ;  /* 0x000000000000794d */ /* 0x000fea0003800000 */
.L_x_18267:
[----:B------:R-:W-:-:S13]  /*b690*/  ISETP.GT.AND P0, PT, R2, 0x6, PT ;  /* 0x000000060200780c */ /* 0x000fda0003f04270 */
[----:B------:R-:W-:Y:S05]  /*b6a0*/  @P0 BRA `(.L_x_18273) ;  /* 0x00000000002c0947 */ /* 0x000fea0003800000 */
[----:B------:R-:W-:-:S13]  /*b6b0*/  ISETP.NE.AND P0, PT, R2, 0x5, PT ;  /* 0x000000050200780c */ /* 0x000fda0003f05270 */
[----:B------:R-:W-:Y:S05]  /*b6c0*/  @!P0 BRA `(.L_x_18274) ;  /* 0x0000000000148947 */ /* 0x000fea0003800000 */
[----:B------:R-:W-:-:S13]  /*b6d0*/  ISETP.NE.AND P0, PT, R2, 0x6, PT ;  /* 0x000000060200780c */ /* 0x000fda0003f05270 */
[----:B------:R-:W-:Y:S05]  /*b6e0*/  @P0 BRA `(.L_x_18270) ;  /* 0x0000000800b40947 */ /* 0x000fea0003800000 */
[----:B------:R-:W0:Y:S02]  /*b6f0*/  I2F.S16 R3, R5 ;  /* 0x0000000500037306 */ /* 0x000e240000101400 */
[----:B0-----:R-:W-:Y:S01]  /*b700*/  STG.E desc[UR36][R16.64], R3 ;  /* 0x0000000310007986 */ /* 0x001fe2000c101924 */
[----:B------:R-:W-:Y:S05]  /*b710*/  EXIT ;  /* 0x000000000000794d */ /* 0x000fea0003800000 */
.L_x_18274:
[----:B------:R-:W0:Y:S02]  /*b720*/  I2F.S16 R0, R5 ;  /* 0x0000000500007306 */ /* 0x000e240000101400 */
[----:B0-----:R-:W-:-:S05]  /*b730*/  F2FP.F16.F32.PACK_AB R0, RZ, R0 ;  /* 0x00000000ff00723e */ /* 0x001fca00000000ff */
[----:B------:R-:W-:Y:S01]  /*b740*/  STG.E.U16 desc[UR36][R16.64], R0 ;  /* 0x0000000010007986 */ /* 0x000fe2000c101524 */
[----:B------:R-:W-:Y:S05]  /*b750*/  EXIT ;  /* 0x000000000000794d */ /* 0x000fea0003800000 */
.L_x_18273:
        /* <DEDUP_REMOVED lines=8> */
[----:B0-----:R-:W-:Y:S01]  /*b7e0*/  STG.E.64 desc[UR36][R16.64], R2 ;  /* 0x0000000210007986 */ /* 0x001fe2000c101b24 */
[----:B------:R-:W-:Y:S05]  /*b7f0*/  EXIT ;  /* 0x000000000000794d */ /* 0x000fea0003800000 */
.L_x_18276:
[----:B------:R-:W0:Y:S02]  /*b800*/  I2F.S16 R5, R5 ;  /* 0x0000000500057306 */ /* 0x000e240000101400 */
[----:B0-----:R-:W-:-:S04]  /*b810*/  F2FP.F16.F32.PACK_AB R3, RZ, R5 ;  /* 0x00000005ff03723e */ /* 0x001fc800000000ff */
[----:B------:R-:W-:-:S05]  /*b820*/  PRMT R3, R3, 0x5410, RZ ;  /* 0x0000541003037816 */ /* 0x000fca00000000ff */
[----:B------:R-:W-:Y:S01]  /*b830*/  STG.E desc[UR36][R16.64], R3 ;  /* 0x0000000310007986 */ /* 0x000fe2000c101924 */
[----:B------:R-:W-:Y:S05]  /*b840*/  EXIT ;  /* 0x000000000000794d */ /* 0x000fea0003800000 */
.L_x_18275:
[----:B------:R-:W0:Y:S02]  /*b850*/  I2F.F64.S16 R2, R5 ;  /* 0x0000000500027312 */ /* 0x000e240000101c00 */
[----:B0-----:R-:W-:Y:S01]  /*b860*/  STG.E.64 desc[UR36][R16.64], R2 ;  /* 0x0000000210007986 */ /* 0x001fe2000c101b24 */
[----:B------:R-:W-:Y:S05]  /*b870*/  EXIT ;  /* 0x000000000000794d */ /* 0x000fea0003800000 */
.L_x_18266:
        /* <DEDUP_REMOVED lines=11> */
[----:B------:R-:W-:Y:S01]  /*b930*/  STG.E.U8 desc[UR36][R16.64], R3 ;  /* 0x0000000310007986 */ /* 0x000fe2000c101124 */
[----:B------:R-:W-:Y:S05]  /*b940*/  EXIT ;  /* 0x000000000000794d */ /* 0x000fea0003800000 */
.L_x_18279:
[----:B------:R-:W0:Y:S01]  /*b950*/  I2F.F64.S16 R4, R5 ;  /* 0x0000000500047312 */ /* 0x000e220000101c00 */
[----:B------:R-:W-:-:S05]  /*b960*/  CS2R R6, SRZ ;  /* 0x0000000000067805 */ /* 0x000fca000001ff00 */
[----:B0-----:R-:W-:Y:S01]  /*b970*/  STG.E.128 desc[UR36][R16.64], R4 ;  /* 0x0000000410007986 */ /* 0x001fe2000c101d24 */
[----:B------:R-:W-:Y:S05]  /*b980*/  EXIT ;  /* 0x000000000000794d */ /* 0x000fea0003800000 */
.L_x_18278:
        /* <DEDUP_REMOVED lines=21> */
.L_x_18283:
[----:B------:R-:W-:Y:S05]  /*bae0*/  BSYNC B0 ;  /* 0x0000000000007941 */ /* 0x000fea0003800000 */
.L_x_18282:
[----:B------:R-:W-:-:S05]  /*baf0*/  LOP3.LUT R3, R0, R3, RZ, 0xfc, !PT ;  /* 0x0000000300037212 */ /* 0x000fca00078efcff */
[----:B------:R-:W-:Y:S01]  /*bb00*/  STG.E.U8 desc[UR36][R16.64], R3 ;  /* 0x0000000310007986 */ /* 0x000fe2000c101124 */
[----:B------:R-:W-:Y:S05]  /*bb10*/  EXIT ;  /* 0x000000000000794d */ /* 0x000fea0003800000 */
.L_x_18281:
        /* <DEDUP_REMOVED lines=13> */
.L_x_18285:
[----:B------:R-:W-:Y:S01]  /*bbf0*/  IMAD.MOV.U32 R0, RZ, RZ, 0x7f ;  /* 0x0000007fff007424 */ /* 0x000fe200078e00ff */
[----:B------:R-:W-:-:S04]  /*bc00*/  ISETP.GT.U32.AND P0, PT, R2, 0x7f800000, PT ;  /* 0x7f8000000200780c */ /* 0x000fc80003f04070 */
[----:B------:R-:W-:-:S09]  /*bc10*/  SEL R0, R0, 0x7c, P0 ;  /* 0x0000007c00007807 */ /* 0x000fd20000000000 */
.L_x_18286:
[----:B------:R-:W-:Y:S05]  /*bc20*/  BSYNC B0 ;  /* 0x0000000000007941 */ /* 0x000fea0003800000 */
.L_x_18284:
[----:B------:R-:W-:-:S04]  /*bc30*/  LOP3.LUT R2, R5, 0x80000000, RZ, 0xc0, !PT ;  /* 0x8000000005027812 */ /* 0x000fc800078ec0ff */
[----:B------:R-:W-:-:S04]  /*bc40*/  SHF.R.U32.HI R3, RZ, 0x18, R2 ;  /* 0x00000018ff037819 */ /* 0x000fc80000011602 */
[----:B------:R-:W-:-:S05]  /*bc50*/  LOP3.LUT R3, R0, R3, RZ, 0xfc, !PT ;  /* 0x0000000300037212 */ /* 0x000fca00078efcff */
[----:B------:R-:W-:Y:S01]  /*bc60*/  STG.E.U8 desc[UR36][R16.64], R3 ;  /* 0x0000000310007986 */ /* 0x000fe2000c101124 */
[----:B------:R-:W-:Y:S05]  /*bc70*/  EXIT ;  /* 0x000000000000794d */ /* 0x000fea0003800000 */
.L_x_18280:
[----:B------:R-:W0:Y:S02]  /*bc80*/  I2F.S16 R0, R5 ;  /* 0x0000000500007306 */ /* 0x000e240000101400 */
[----:B0-----:R-:W-:-:S05]  /*bc90*/  F2FP.BF16.F32.PACK_AB R0, RZ, R0 ;  /* 0x00000000ff00723e */ /* 0x001fca00000010ff */
[----:B------:R-:W-:Y:S01]  /*bca0*/  STG.E.U16 desc[UR36][R16.64], R0 ;  /* 0x0000000010007986 */ /* 0x000fe2000c101524 */
[----:B------:R-:W-:Y:S05]  /*bcb0*/  EXIT ;  /* 0x000000000000794d */ /* 0x000fea0003800000 */
.L_x_18277:
        /* <DEDUP_REMOVED lines=8> */
[----:B------:R-:W-:Y:S01]  /*bd40*/  STG.E.U16 desc[UR36][R16.64], R5 ;  /* 0x0000000510007986 */ /* 0x000fe2000c101524 */
[----:B------:R-:W-:Y:S05]  /*bd50*/  EXIT ;  /* 0x000000000000794d */ /* 0x000fea0003800000 */
.L_x_18289:
        /* <DEDUP_REMOVED lines=17> */
.L_x_18292:
[----:B------:R-:W-:-:S04]  /*be70*/  LOP3.LUT R2, R5, 0x80000000, RZ, 0xc0, !PT ;  /* 0x8000000005027812 */ /* 0x000fc800078ec0ff */
[----:B------:R-:W-:-:S04]  /*be80*/  SHF.R.U32.HI R3, RZ, 0x18, R2 ;  /* 0x00000018ff037819 */ /* 0x000fc80000011602 */
[----:B------:R-:W-:-:S04]  /*be90*/  LOP3.LUT R0, R0, R3, RZ, 0xfc, !PT ;  /* 0x0000000300007212 */ /* 0x000fc800078efcff */
[----:B------:R-:W-:-:S07]  /*bea0*/  PRMT R8, R0, 0x7610, R8 ;  /* 0x0000761000087816 */ /* 0x000fce0000000008 */
.L_x_18291:
[----:B------:R-:W-:Y:S05]  /*beb0*/  BSYNC B0 ;  /* 0x0000000000007941 */ /* 0x000fea0003800000 */
.L_x_18290:
[----:B------:R-:W-:Y:S01]  /*bec0*/  STG.E.U8 desc[UR36][R16.64], R8 ;  /* 0x0000000810007986 */ /* 0x000fe2000c101124 */
[----:B------:R-:W-:Y:S05]  /*bed0*/  EXIT ;  /* 0x000000000000794d */ /* 0x000fea0003800000 */
.L_x_18288:
        /* <DEDUP_REMOVED lines=17> */
.L_x_18295:
[----:B------:R-:W-:-:S04]  /*bff0*/  LOP3.LUT R2, R5, 0x80000000, RZ, 0xc0, !PT ;  /* 0x8000000005027812 */ /* 0x000fc800078ec0ff */
[----:B------:R-:W-:-:S04]  /*c000*/  SHF.R.U32.HI R3, RZ, 0x18, R2 ;  /* 0x00000018ff037819 */ /* 0x000fc80000011602 */
[----:B------:R-:W-:-:S04]  /*c010*/  LOP3.LUT R0, R0, R3, RZ, 0xfc, !PT ;  /* 0x0000000300007212 */ /* 0x000fc800078efcff */
[----:B------:R-:W-:-:S07]  /*c020*/  PRMT R8, R0, 0x7610, R8 ;  /* 0x0000761000087816 */ /* 0x000fce0000000008 */
.L_x_18294:
[----:B------:R-:W-:Y:S05]  /*c030*/  BSYNC B0 ;  /* 0x0000000000007941 */ /* 0x000fea0003800000 */
.L_x_18293:
[----:B------:R-:W-:Y:S01]  /*c040*/  STG.E.U8 desc[UR36][R16.64], R8 ;  /* 0x0000000810007986 */ /* 0x000fe2000c101124 */
[----:B------:R-:W-:Y:S05]  /*c050*/  EXIT ;  /* 0x000000000000794d */ /* 0x000fea0003800000 */
.L_x_18287:
        /* <DEDUP_REMOVED lines=22> */
.L_x_18270:
        /* <DEDUP_REMOVED lines=16> */
.L_x_18298:
[----:B------:R-:W-:Y:S05]  /*c2c0*/  EXIT ;  /* 0x000000000000794d */ /* 0x000fea0003800000 */
.L_x_18297:
[----:B------:R-:W-:-:S04]  /*c2d0*/  PRMT R2, R5, 0x9910, RZ ;  /* 0x0000991005027816 */ /* 0x000fc800000000ff */
[----:B------:R-:W-:-:S05]  /*c2e0*/  SHF.R.S32.HI R3, RZ, 0x1f, R2 ;  /* 0x0000001fff037819 */ /* 0x000fca0000011402 */
[----:B------:R-:W-:Y:S01]  /*c2f0*/  STG.E.64 desc[UR36][R16.64], R2 ;  /* 0x0000000210007986 */ /* 0x000fe2000c101b24 */
[----:B------:R-:W-:Y:S05]  /*c300*/  EXIT ;  /* 0x000000000000794d */ /* 0x000fea0003800000 */
.L_x_18296:
[----:B------:R-:W-:Y:S01]  /*c310*/  STG.E desc[UR36][R16.64], R5 ;  /* 0x0000000510007986 */ /* 0x000fe2000c101924 */
[----:B------:R-:W-:Y:S05]  /*c320*/  EXIT ;  /* 0x000000000000794d */ /* 0x000fea0003800000 */
.L_x_18299:
        /* <DEDUP_REMOVED lines=13> */
.L_x_42271:


//--------------------- .text._ZN2at6native27unrolled_elementwise_kernelINS0_13AUnaryFunctorIsssZZZNS0_19minimum_kernel_cudaERNS_18TensorIteratorBaseEENKUlvE_clEvENKUlvE3_clEvEUlssE_EESt5arrayIPcLm2EELi4E23TrivialOffsetCalculatorILi1EjESD_NS0_6memory12LoadWithCastILi1EEENSE_13StoreWithCastILi1EEEEEviT_T0_T2_T3_T4_T5_ --------------------------
	.section	.text._ZN2at6native27unrolled_elementwise_kernelINS0_13AUnaryFunctorIsssZZZNS0_19minimum_kernel_cudaERNS_18TensorIteratorBaseEENKUlvE_clEvENKUlvE3_clEvEUlssE_EESt5arrayIPcLm2EELi4E23TrivialOffsetCalculatorILi1EjESD_NS0_6memory12LoadWithCastILi1EEENSE_13StoreWithCastILi1EEEEEviT_T0_T2_T3_T4_T5_,"ax",@progbits
	.align	128
        .global         _ZN2at6native27unrolled_elementwise_kernelINS0_13AUnaryFunctorIsssZZZNS0_19minimum_kernel_cudaERNS_18TensorIteratorBaseEENKUlvE_clEvENKUlvE3_clEvEUlssE_EESt5arrayIPcLm2EELi4E23TrivialOffsetCalculatorILi1EjESD_NS0_6memory12LoadWithCastILi1EEENSE_13StoreWithCastILi1EEEEEviT_T0_T2_T3_T4_T5_
        .type           _ZN2at6native27unrolled_elementwise_kernelINS0_13AUnaryFunctorIsssZZZNS0_19minimum_kernel_cudaERNS_18TensorIteratorBaseEENKUlvE_clEvENKUlvE3_clEvEUlssE_EESt5arrayIPcLm2EELi4E23TrivialOffsetCalculatorILi1EjESD_NS0_6memory12LoadWithCastILi1EEENSE_13StoreWithCastILi1EEEEEviT_T0_T2_T3_T4_T5_,@function
        .size           _ZN2at6native27unrolled_elementwise_kernelINS0_13AUnaryFunctorIsssZZZNS0_19minimum_kernel_cudaERNS_18TensorIteratorBaseEENKUlvE_clEvENKUlvE3_clEvEUlssE_EESt5arrayIPcLm2EELi4E23TrivialOffsetCalculatorILi1EjESD_NS0_6memory12LoadWithCastILi1EEENSE_13StoreWithCastILi1EEEEEviT_T0_T2_T3_T4_T5_,(.L_x_42272 - _ZN2at6native27unrolled_elementwise_kernelINS0_13AUnaryFunctorIsssZZZNS0_19minimum_kernel_cudaERNS_18TensorIteratorBaseEENKUlvE_clEvENKUlvE3_clEvEUlssE_EESt5arrayIPcLm2EELi4E23TrivialOffsetCalculatorILi1EjESD_NS0_6memory12LoadWithCastILi1EEENSE_13StoreWithCastILi1EEEEEviT_T0_T2_T3_T4_T5_)
        .other          _ZN2at6native27unrolled_elementwise_kernelINS0_13AUnaryFunctorIsssZZZNS0_19minimum_kernel_cudaERNS_18TensorIteratorBaseEENKUlvE_clEvENKUlvE3_clEvEUlssE_EESt5arrayIPcLm2EELi4E23TrivialOffsetCalculatorILi1EjESD_NS0_6memory12LoadWithCastILi1EEENSE_13StoreWithCastILi1EEEEEviT_T0_T2_T3_T4_T5_,@"STO_CUDA_ENTRY STV_DEFAULT"
_ZN2at6native27unrolled_elementwise_kernelINS0_13AUnaryFunctorIsssZZZNS0_19minimum_kernel_cudaERNS_18TensorIteratorBaseEENKUlvE_clEvENKUlvE3_clEvEUlssE_EESt5arrayIPcLm2EELi4E23TrivialOffsetCalculatorILi1EjESD_NS0_6memory12LoadWithCastILi1EEENSE_13StoreWithCastILi1EEEEEviT_T0_T2_T3_T4_T5_:
.text._ZN2at6native27unrolled_elementwise_kernelINS0_13AUnaryFunctorIsssZZZNS0_19minimum_kernel_cudaERNS_18TensorIteratorBaseEENKUlvE_clEvENKUlvE3_clEvEUlssE_EESt5arrayIPcLm2EELi4E23TrivialOffsetCalculatorILi1EjESD_NS0_6memory12LoadWithCastILi1EEENSE_13StoreWithCastILi1EEEEEviT_T0_T2_T3_T4_T5_:
        /* <DEDUP_REMOVED lines=31> */
.L_x_18305:
[----:B------:R3:W5:Y:S01]  /*01f0*/  LDG.E.U8 R17, desc[UR36][R2.64] ;  /* 0x0000002402117981 */ /* 0x000762000c1e1100 */
[----:B------:R-:W-:Y:S05]  /*0200*/  BRA `(.L_x_18307) ;  /* 0x0000000c00587947 */ /* 0x000fea0003800000 */
.L_x_18304:
        /* <DEDUP_REMOVED lines=8> */
.L_x_18309:
[----:B------:R1:W5:Y:S01]  /*0290*/  LDG.E.U16 R17, desc[UR36][R2.64] ;  /* 0x0000002402117981 */ /* 0x000362000c1e1500 */
[----:B------:R-:W-:Y:S05]  /*02a0*/  BRA `(.L_x_18307) ;  /* 0x0000000c00307947 */ /* 0x000fea0003800000 */
.L_x_18308:
[----:B------:R2:W5:Y:S01]  /*02b0*/  LDG.E.U16 R17, desc[UR36][R2.64] ;  /* 0x0000002402117981 */ /* 0x000562000c1e1500 */
[----:B------:R-:W-:Y:S05]  /*02c0*/  BRA `(.L_x_18307) ;  /* 0x0000000c00287947 */ /* 0x000fea0003800000 */
.L_x_18303:
        /* <DEDUP_REMOVED lines=9> */
.L_x_18311:
[----:B------:R-:W2:Y:S02]  /*0360*/  LDG.E.U16 R0, desc[UR36][R2.64] ;  /* 0x0000002402007981 */ /* 0x000ea4000c1e1500 */
[----:B--2---:R-:W-:-:S06]  /*0370*/  HADD2.F32 R0, -RZ, R0.H0_H0 ;  /* 0x20000000ff007230 */ /* 0x004fcc0000004100 */
[----:B------:R-:W0:Y:S02]  /*0380*/  F2I.FTZ.TRUNC.NTZ R0, R0 ;  /* 0x0000000000007305 */ /* 0x000e24000021f100 */
[----:B0-----:R-:W-:Y:S01]  /*0390*/  PRMT R17, R0, 0x7610, R17 ;  /* 0x0000761000117816 */ /* 0x001fe20000000011 */
[----:B------:R-:W-:Y:S06]  /*03a0*/  BRA `(.L_x_18307) ;  /* 0x0000000800f07947 */ /* 0x000fec0003800000 */
.L_x_18310:
        /* <DEDUP_REMOVED lines=9> */
.L_x_18313:
[----:B------:R-:W2:Y:S02]  /*0440*/  LDG.E.U16 R2, desc[UR36][R2.64] ;  /* 0x0000002402027981 */ /* 0x000ea4000c1e1500 */
[----:B--2---:R-:W-:-:S06]  /*0450*/  HADD2.F32 R0, -RZ, R2.H0_H0 ;  /* 0x20000002ff007230 */ /* 0x004fcc0000004100 */
[----:B------:R-:W0:Y:S02]  /*0460*/  F2I.FTZ.TRUNC.NTZ R0, R0 ;  /* 0x0000000000007305 */ /* 0x000e24000021f100 */
[----:B0-----:R-:W-:Y:S01]  /*0470*/  PRMT R17, R0, 0x7610, R17 ;  /* 0x0000761000117816 */ /* 0x001fe20000000011 */
[----:B------:R-:W-:Y:S06]  /*0480*/  BRA `(.L_x_18307) ;  /* 0x0000000800b87947 */ /* 0x000fec0003800000 */
.L_x_18312:
[----:B------:R-:W2:Y:S02]  /*0490*/  LDG.E.64 R2, desc[UR36][R2.64] ;  /* 0x0000002402027981 */ /* 0x000ea4000c1e1b00 */
[----:B--2---:R0:W1:Y:S01]  /*04a0*/  F2I.F64.TRUNC R17, R2 ;  /* 0x0000000200117311 */ /* 0x004062000030d100 */
[----:B------:R-:W-:Y:S05]  /*04b0*/  BRA `(.L_x_18307) ;  /* 0x0000000800ac7947 */ /* 0x000fea0003800000 */
.L_x_18302:
        /* <DEDUP_REMOVED lines=12> */
.L_x_18316:
[----:B------:R-:W2:Y:S02]  /*0580*/  LDG.E.64 R2, desc[UR36][R2.64] ;  /* 0x0000002402027981 */ /* 0x000ea4000c1e1b00 */
[----:B--2---:R0:W1:Y:S01]  /*0590*/  F2I.F64.TRUNC R17, R2 ;  /* 0x0000000200117311 */ /* 0x004062000030d100 */
[----:B------:R-:W-:Y:S05]  /*05a0*/  BRA `(.L_x_18307) ;  /* 0x0000000800707947 */ /* 0x000fea0003800000 */
.L_x_18315:
        /* <DEDUP_REMOVED lines=28> */
.L_x_18318:
        /* <DEDUP_REMOVED lines=16> */
.L_x_18317:
[----:B------:R-:W2:Y:S02]  /*0870*/  LDG.E.U16 R0, desc[UR36][R2.64] ;  /* 0x0000002402007981 */ /* 0x000ea4000c1e1500 */
[----:B--2---:R-:W-:-:S06]  /*0880*/  IMAD.U32 R0, R0, 0x10000, RZ ;  /* 0x0001000000007824 */ /* 0x004fcc00078e00ff */
[----:B------:R-:W0:Y:S02]  /*0890*/  F2I.FTZ.TRUNC.NTZ R0, R0 ;  /* 0x0000000000007305 */ /* 0x000e24000021f100 */
[----:B0-----:R-:W-:Y:S01]  /*08a0*/  PRMT R17, R0, 0x7610, R17 ;  /* 0x0000761000117816 */ /* 0x001fe20000000011 */
[----:B------:R-:W-:Y:S06]  /*08b0*/  BRA `(.L_x_18307) ;  /* 0x0000000400ac7947 */ /* 0x000fec0003800000 */
.L_x_18314:
        /* <DEDUP_REMOVED lines=10> */
.L_x_18321:
        /* <DEDUP_REMOVED lines=21> */
.L_x_18325:
[----:B------:R-:W-:Y:S05]  /*0ab0*/  BSYNC B1 ;  /* 0x0000000000017941 */ /* 0x000fea0003800000 */
.L_x_18324:
[----:B------:R-:W-:Y:S01]  /*0ac0*/  LEA R3, R0, 0x3b800000, 0x17 ;  /* 0x3b80000000037811 */ /* 0x000fe200078eb8ff */
[----:B------:R-:W-:-:S05]  /*0ad0*/  IMAD.SHL.U32 R0, R2, 0x100000, RZ ;  /* 0x0010000002007824 */ /* 0x000fca00078e00ff */
[----:B------:R-:W-:-:S07]  /*0ae0*/  LOP3.LUT R0, R3, R0, R4, 0xfe, !PT ;  /* 0x0000000003007212 */ /* 0x000fce00078efe04 */
.L_x_18323:
[----:B------:R-:W-:Y:S05]  /*0af0*/  BSYNC B0 ;  /* 0x0000000000007941 */ /* 0x000fea0003800000 */
.L_x_18322:
[----:B------:R-:W0:Y:S02]  /*0b00*/  F2I.FTZ.TRUNC.NTZ R0, R0 ;  /* 0x0000000000007305 */ /* 0x000e24000021f100 */
[----:B0-----:R-:W-:Y:S01]  /*0b10*/  PRMT R17, R0, 0x7610, R17 ;  /* 0x0000761000117816 */ /* 0x001fe20000000011 */
[----:B------:R-:W-:Y:S06]  /*0b20*/  BRA `(.L_x_18307) ;  /* 0x0000000400107947 */ /* 0x000fec0003800000 */
.L_x_18320:
        /* <DEDUP_REMOVED lines=21> */
.L_x_18329:
[----:B------:R-:W-:Y:S05]  /*0c80*/  BSYNC B1 ;  /* 0x0000000000017941 */ /* 0x000fea0003800000 */
.L_x_18328:
[----:B------:R-:W-:Y:S01]  /*0c90*/  LEA R3, R0, 0x37800000, 0x17 ;  /* 0x3780000000037811 */ /* 0x000fe200078eb8ff */
[----:B------:R-:W-:-:S05]  /*0ca0*/  IMAD.SHL.U32 R0, R2, 0x200000, RZ ;  /* 0x0020000002007824 */ /* 0x000fca00078e00ff */
[----:B------:R-:W-:-:S07]  /*0cb0*/  LOP3.LUT R0, R3, R0, R4, 0xfe, !PT ;  /* 0x0000000003007212 */ /* 0x000fce00078efe04 */
.L_x_18327:
[----:B------:R-:W-:Y:S05]  /*0cc0*/  BSYNC B0 ;  /* 0x0000000000007941 */ /* 0x000fea0003800000 */
.L_x_18326:
[----:B------:R-:W0:Y:S02]  /*0cd0*/  F2I.FTZ.TRUNC.NTZ R0, R0 ;  /* 0x0000000000007305 */ /* 0x000e24000021f100 */
[----:B0-----:R-:W-:Y:S01]  /*0ce0*/  PRMT R17, R0, 0x7610, R17 ;  /* 0x0000761000117816 */ /* 0x001fe20000000011 */
[----:B------:R-:W-:Y:S06]  /*0cf0*/  BRA `(.L_x_18307) ;  /* 0x00000000009c7947 */ /* 0x000fec0003800000 */
.L_x_18319:
        /* <DEDUP_REMOVED lines=14> */
.L_x_18333:
[----:B------:R-:W-:Y:S05]  /*0de0*/  BSYNC B0 ;  /* 0x0000000000007941 */ /* 0x000fea0003800000 */
.L_x_18332:
[----:B------:R-:W0:Y:S02]  /*0df0*/  F2I.FTZ.TRUNC.NTZ R0, R0 ;  /* 0x0000000000007305 */ /* 0x000e24000021f100 */
[----:B0-----:R-:W-:Y:S01]  /*0e00*/  PRMT R17, R0, 0x7610, R17 ;  /* 0x0000761000117816 */ /* 0x001fe20000000011 */
[----:B------:R-:W-:Y:S06]  /*0e10*/  BRA `(.L_x_18307) ;  /* 0x0000000000547947 */ /* 0x000fec0003800000 */
.L_x_18306:
        /* <DEDUP_REMOVED lines=16> */
.L_x_18334:
[----:B------:R-:W-:Y:S01]  /*0f20*/  PRMT R17, RZ, 0x7610, R17 ;  /* 0x00007610ff117816 */ /* 0x000fe20000000011 */
[----:B------:R-:W-:Y:S06]  /*0f30*/  BRA `(.L_x_18307) ;  /* 0x00000000000c7947 */ /* 0x000fec0003800000 */
.L_x_18331:
[----:B------:R0:W5:Y:S01]  /*0f40*/  LDG.E.U16 R17, desc[UR36][R2.64] ;  /* 0x0000002402117981 */ /* 0x000162000c1e1500 */
[----:B------:R-:W-:Y:S05]  /*0f50*/  BRA `(.L_x_18307) ;  /* 0x0000000000047947 */ /* 0x000fea0003800000 */
.L_x_18330:
[----:B------:R0:W5:Y:S02]  /*0f60*/  LDG.E.U16 R17, desc[UR36][R2.64] ;  /* 0x0000002402117981 */ /* 0x000164000c1e1500 */
.L_x_18307:
[----:B------:R-:W2:Y:S02]  /*0f70*/  S2R R19, SR_TID.X ;  /* 0x0000000000137919 */ /* 0x000ea40000002100 */
[----:B--2---:R-:W-:-:S07]  /*0f80*/  VIADD R19, R19, 0x80 ;  /* 0x0000008013137836 */ /* 0x004fce0000000000 */
.L_x_18301:
[----:B------:R-:W-:Y:S05]  /*0f90*/  BSYNC B6 ;  /* 0x0000000000067941 */ /* 0x000fea0003800000 */
.L_x_18300:
[----:B------:R-:W-:Y:S01]  /*0fa0*/  ISETP.GE.AND P0, PT, R19, R22, PT ;  /* 0x000000161300720c */ /* 0x000fe20003f06270 */
[----:B------:R-:W-:-:S12]  /*0fb0*/  BSSY B6, `(.L_x_18335) ;  /* 0x00000ee000067945 */ /* 0x000fd80003800000 */
        /* <DEDUP_REMOVED lines=21> */
.L_x_18340:
[----:B------:R0:W5:Y:S01]  /*1110*/  LDG.E.U8 R18, desc[UR36][R2.64] ;  /* 0x0000002402127981 */ /* 0x000162000c1e1100 */
[----:B------:R-:W-:Y:S05]  /*1120*/  BRA `(.L_x_18342) ;  /* 0x0000000c00547947 */ /* 0x000fea0003800000 */
.L_x_18339:
        /* <DEDUP_REMOVED lines=8> */
.L_x_18344:
[----:B------:R0:W5:Y:S01]  /*11b0*/  LDG.E.U16 R18, desc[UR36][R2.64] ;  /* 0x0000002402127981 */ /* 0x000162000c1e1500 */
[----:B------:R-:W-:Y:S05]  /*11c0*/  BRA `(.L_x_18342) ;  /* 0x0000000c002c7947 */ /* 0x000fea0003800000 */
.L_x_18343:
[----:B------:R0:W5:Y:S01]  /*11d0*/  LDG.E.U16 R18, desc[UR36][R2.64] ;  /* 0x0000002402127981 */ /* 0x000162000c1e1500 */
[----:B------:R-:W-:Y:S05]  /*11e0*/  BRA `(.L_x_18342) ;  /* 0x0000000c00247947 */ /* 0x000fea0003800000 */
.L_x_18338:
        /* <DEDUP_REMOVED lines=9> */
.L_x_18346:
[----:B------:R-:W2:Y:S02]  /*1280*/  LDG.E.U16 R0, desc[UR36][R2.64] ;  /* 0x0000002402007981 */ /* 0x000ea4000c1e1500 */
[----:B--2---:R-:W-:-:S06]  /*1290*/  HADD2.F32 R0, -RZ, R0.H0_H0 ;  /* 0x20000000ff007230 */ /* 0x004fcc0000004100 */
[----:B------:R-:W0:Y:S02]  /*12a0*/  F2I.FTZ.TRUNC.NTZ R0, R0 ;  /* 0x0000000000007305 */ /* 0x000e24000021f100 */
[----:B0-----:R-:W-:Y:S01]  /*12b0*/  PRMT R18, R0, 0x7610, R18 ;  /* 0x0000761000127816 */ /* 0x001fe20000000012 */
[----:B------:R-:W-:Y:S06]  /*12c0*/  BRA `(.L_x_18342) ;  /* 0x0000000800ec7947 */ /* 0x000fec0003800000 */
.L_x_18345:
        /* <DEDUP_REMOVED lines=9> */
.L_x_18348:
[----:B------:R-:W2:Y:S02]  /*1360*/  LDG.E.U16 R2, desc[UR36][R2.64] ;  /* 0x0000002402027981 */ /* 0x000ea4000c1e1500 */
[----:B--2---:R-:W-:-:S06]  /*1370*/  HADD2.F32 R0, -RZ, R2.H0_H0 ;  /* 0x20000002ff007230 */ /* 0x004fcc0000004100 */
[----:B------:R-:W0:Y:S02]  /*1380*/  F2I.FTZ.TRUNC.NTZ R0, R0 ;  /* 0x0000000000007305 */ /* 0x000e24000021f100 */
[----:B0-----:R-:W-:Y:S01]  /*1390*/  PRMT R18, R0, 0x7610, R18 ;  /* 0x0000761000127816 */ /* 0x001fe20000000012 */
[----:B------:R-:W-:Y:S06]  /*13a0*/  BRA `(.L_x_18342) ;  /* 0x0000000800b47947 */ /* 0x000fec0003800000 */
.L_x_18347:
[----:B------:R-:W2:Y:S02]  /*13b0*/  LDG.E.64 R2, desc[UR36][R2.64] ;  /* 0x0000002402027981 */ /* 0x000ea4000c1e1b00 */
[----:B--2---:R0:W1:Y:S01]  /*13c0*/  F2I.F64.TRUNC R18, R2 ;  /* 0x0000000200127311 */ /* 0x004062000030d100 */
[----:B------:R-:W-:Y:S05]  /*13d0*/  BRA `(.L_x_18342) ;  /* 0x0000000800a87947 */ /* 0x000fea0003800000 */
.L_x_18337:
        /* <DEDUP_REMOVED lines=12> */
.L_x_18351:
[----:B------:R-:W2:Y:S02]  /*14a0*/  LDG.E.64 R2, desc[UR36][R2.64] ;  /* 0x0000002402027981 */ /* 0x000ea4000c1e1b00 */
[----:B--2---:R0:W1:Y:S01]  /*14b0*/  F2I.F64.TRUNC R18, R2 ;  /* 0x0000000200127311 */ /* 0x004062000030d100 */
[----:B------:R-:W-:Y:S05]  /*14c0*/  BRA `(.L_x_18342) ;  /* 0x00000008006c7947 */ /* 0x000fea0003800000 */
.L_x_18350:
        /* <DEDUP_REMOVED lines=28> */
.L_x_18353:
        /* <DEDUP_REMOVED lines=15> */
.L_x_18352:
[----:B------:R-:W2:Y:S02]  /*1780*/  LDG.E.U16 R0, desc[UR36][R2.64] ;  /* 0x0000002402007981 */ /* 0x000ea4000c1e1500 */
[----:B--2---:R-:W-:-:S06]  /*1790*/  IMAD.U32 R0, R0, 0x10000, RZ ;  /* 0x0001000000007824 */ /* 0x004fcc00078e00ff */
[----:B------:R-:W0:Y:S02]  /*17a0*/  F2I.FTZ.TRUNC.NTZ R0, R0 ;  /* 0x0000000000007305 */ /* 0x000e24000021f100 */
[----:B0-----:R-:W-:Y:S01]  /*17b0*/  PRMT R18, R0, 0x7610, R18 ;  /* 0x0000761000127816 */ /* 0x001fe20000000012 */
[----:B------:R-:W-:Y:S06]  /*17c0*/  BRA `(.L_x_18342) ;  /* 0x0000000400ac7947 */ /* 0x000fec0003800000 */
.L_x_18349:
        /* <DEDUP_REMOVED lines=10> */
.L_x_18356:
        /* <DEDUP_REMOVED lines=21> */
.L_x_18360:
[----:B------:R-:W-:Y:S05]  /*19c0*/  BSYNC B1 ;  /* 0x0000000000017941 */ /* 0x000fea0003800000 */
.L_x_18359:
[----:B------:R-:W-:Y:S01]  /*19d0*/  LEA R3, R0, 0x3b800000, 0x17 ;  /* 0x3b80000000037811 */ /* 0x000fe200078eb8ff */
[----:B------:R-:W-:-:S05]  /*19e0*/  IMAD.SHL.U32 R0, R2, 0x100000, RZ ;  /* 0x0010000002007824 */ /* 0x000fca00078e00ff */
[----:B------:R-:W-:-:S07]  /*19f0*/  LOP3.LUT R0, R3, R0, R4, 0xfe, !PT ;  /* 0x0000000003007212 */ /* 0x000fce00078efe04 */
.L_x_18358:
[----:B------:R-:W-:Y:S05]  /*1a00*/  BSYNC B0 ;  /* 0x0000000000007941 */ /* 0x000fea0003800000 */
.L_x_18357:
[----:B------:R-:W0:Y:S02]  /*1a10*/  F2I.FTZ.TRUNC.NTZ R0, R0 ;  /* 0x0000000000007305 */ /* 0x000e24000021f100 */
[----:B0-----:R-:W-:Y:S01]  /*1a20*/  PRMT R18, R0, 0x7610, R18 ;  /* 0x0000761000127816 */ /* 0x001fe20000000012 */
[----:B------:R-:W-:Y:S06]  /*1a30*/  BRA `(.L_x_18342) ;  /* 0x0000000400107947 */ /* 0x000fec0003800000 */
.L_x_18355:
        /* <DEDUP_REMOVED lines=21> */
.L_x_18364:
[----:B------:R-:W-:Y:S05]  /*1b90*/  BSYNC B1 ;  /* 0x0000000000017941 */ /* 0x000fea0003800000 */
.L_x_18363:
[----:B------:R-:W-:Y:S01]  /*1ba0*/  LEA R3, R0, 0x37800000, 0x17 ;  /* 0x3780000000037811 */ /* 0x000fe200078eb8ff */
[----:B------:R-:W-:-:S05]  /*1bb0*/  IMAD.SHL.U32 R0, R2, 0x200000, RZ ;  /* 0x0020000002007824 */ /* 0x000fca00078e00ff */
[----:B------:R-:W-:-:S07]  /*1bc0*/  LOP3.LUT R0, R3, R0, R4, 0xfe, !PT ;  /* 0x0000000003007212 */ /* 0x000fce00078efe04 */
.L_x_18362:
[----:B------:R-:W-:Y:S05]  /*1bd0*/  BSYNC B0 ;  /* 0x0000000000007941 */ /* 0x000fea0003800000 */
.L_x_18361:
[----:B------:R-:W0:Y:S02]  /*1be0*/  F2I.FTZ.TRUNC.NTZ R0, R0 ;  /* 0x0000000000007305 */ /* 0x000e24000021f100 */
[----:B0-----:R-:W-:Y:S01]  /*1bf0*/  PRMT R18, R0, 0x7610, R18 ;  /* 0x0000761000127816 */ /* 0x001fe20000000012 */
[----:B------:R-:W-:Y:S06]  /*1c00*/  BRA `(.L_x_18342) ;  /* 0x00000000009c7947 */ /* 0x000fec0003800000 */
.L_x_18354:
        /* <DEDUP_REMOVED lines=14> */
.L_x_18368:
[----:B------:R-:W-:Y:S05]  /*1cf0*/  BSYNC B0 ;  /* 0x0000000000007941 */ /* 0x000fea0003800000 */
.L_x_18367:
[----:B------:R-:W0:Y:S02]  /*1d00*/  F2I.FTZ.TRUNC.NTZ R0, R0 ;  /* 0x0000000000007305 */ /* 0x000e24000021f100 */
[----:B0-----:R-:W-:Y:S01]  /*1d10*/  PRMT R18, R0, 0x7610, R18 ;  /* 0x0000761000127816 */ /* 0x001fe20000000012 */
[----:B------:R-:W-:Y:S06]  /*1d20*/  BRA `(.L_x_18342) ;  /* 0x0000000000547947 */ /* 0x000fec0003800000 */
.L_x_18341:
        /* <DEDUP_REMOVED lines=16> */
.L_x_18369:
[----:B------:R-:W-:Y:S01]  /*1e30*/  PRMT R18, RZ, 0x7610, R18 ;  /* 0x00007610ff127816 */ /* 0x000fe20000000012 */
[----:B------:R-:W-:Y:S06]  /*1e40*/  BRA `(.L_x_18342) ;  /* 0x00000000000c7947 */ /* 0x000fec0003800000 */
.L_x_18366:
[----:B------:R3:W5:Y:S01]  /*1e50*/  LDG.E.U16 R18, desc[UR36][R2.64] ;  /* 0x0000002402127981 */ /* 0x000762000c1e1500 */
[----:B------:R-:W-:Y:S05]  /*1e60*/  BRA `(.L_x_18342) ;  /* 0x0000000000047947 */ /* 0x000fea0003800000 */
.L_x_18365:
[----:B------:R2:W5:Y:S02]  /*1e70*/  LDG.E.U16 R18, desc[UR36][R2.64] ;  /* 0x0000002402127981 */ /* 0x000564000c1e1500 */
.L_x_18342:
[----:B------:R-:W-:-:S07]  /*1e80*/  VIADD R19, R19, 0x80 ;  /* 0x0000008013137836 */ /* 0x000fce0000000000 */
.L_x_18336:
[----:B------:R-:W-:Y:S05]  /*1e90*/  BSYNC B6 ;  /* 0x0000000000067941 */ /* 0x000fea0003800000 */
.L_x_18335:
[----:B------:R-:W-:Y:S01]  /*1ea0*/  ISETP.GE.AND P0, PT, R19, R22, PT ;  /* 0x000000161300720c */ /* 0x000fe20003f06270 */
[----:B------:R-:W-:Y:S01]  /*1eb0*/  BSSY B6, `(.L_x_18370) ;  /* 0x00000f0000067945 */ /* 0x000fe20003800000 */
[----:B------:R-:W-:Y:S02]  /*1ec0*/  PRMT R16, RZ, 0x7610, R16 ;  /* 0x00007610ff107816 */ /* 0x000fe40000000010 */
[----:B------:R-:W-:-:S09]  /*1ed0*/  PRMT R24, RZ, 0x7610, R24 ;  /* 0x00007610ff187816 */ /* 0x000fd20000000018 */
        /* <DEDUP_REMOVED lines=21> */
.L_x_18375:
[----:B------:R0:W5:Y:S01]  /*2030*/  LDG.E.U8 R24, desc[UR36][R2.64] ;  /* 0x0000002402187981 */ /* 0x000162000c1e1100 */
[----:B------:R-:W-:Y:S05]  /*2040*/  BRA `(.L_x_18377) ;  /* 0x0000000c00547947 */ /* 0x000fea0003800000 */
.L_x_18374:
        /* <DEDUP_REMOVED lines=8> */
.L_x_18379:
[----:B------:R0:W5:Y:S01]  /*20d0*/  LDG.E.U16 R24, desc[UR36][R2.64] ;  /* 0x0000002402187981 */ /* 0x000162000c1e1500 */
[----:B------:R-:W-:Y:S05]  /*20e0*/  BRA `(.L_x_18377) ;  /* 0x0000000c002c7947 */ /* 0x000fea0003800000 */
.L_x_18378:
[----:B------:R0:W5:Y:S01]  /*20f0*/  LDG.E.U16 R24, desc[UR36][R2.64] ;  /* 0x0000002402187981 */ /* 0x000162000c1e1500 */
[----:B------:R-:W-:Y:S05]  /*2100*/  BRA `(.L_x_18377) ;  /* 0x0000000c00247947 */ /* 0x000fea0003800000 */
.L_x_18373:
        /* <DEDUP_REMOVED lines=9> */
.L_x_18381:
[----:B------:R-:W2:Y:S02]  /*21a0*/  LDG.E.U16 R0, desc[UR36][R2.64] ;  /* 0x0000002402007981 */ /* 0x000ea4000c1e1500 */
[----:B--2---:R-:W-:-:S06]  /*21b0*/  HADD2.F32 R0, -RZ, R0.H0_H0 ;  /* 0x20000000ff007230 */ /* 0x004fcc0000004100 */
[----:B------:R-:W0:Y:S02]  /*21c0*/  F2I.FTZ.TRUNC.NTZ R0, R0 ;  /* 0x0000000000007305 */ /* 0x000e24000021f100 */
[----:B0-----:R-:W-:Y:S01]  /*21d0*/  PRMT R24, R0, 0x7610, R24 ;  /* 0x0000761000187816 */ /* 0x001fe20000000018 */
[----:B------:R-:W-:Y:S06]  /*21e0*/  BRA `(.L_x_18377) ;  /* 0x0000000800ec7947 */ /* 0x000fec0003800000 */
.L_x_18380:
        /* <DEDUP_REMOVED lines=9> */
.L_x_18383:
[----:B------:R-:W2:Y:S02]  /*2280*/  LDG.E.U16 R2, desc[UR36][R2.64] ;  /* 0x0000002402027981 */ /* 0x000ea4000c1e1500 */
[----:B--2---:R-:W-:-:S06]  /*2290*/  HADD2.F32 R0, -RZ, R2.H0_H0 ;  /* 0x20000002ff007230 */ /* 0x004fcc0000004100 */
[----:B------:R-:W0:Y:S02]  /*22a0*/  F2I.FTZ.TRUNC.NTZ R0, R0 ;  /* 0x0000000000007305 */ /* 0x000e24000021f100 */
[----:B0-----:R-:W-:Y:S01]  /*22b0*/  PRMT R24, R0, 0x7610, R24 ;  /* 0x0000761000187816 */ /* 0x001fe20000000018 */
[----:B------:R-:W-:Y:S06]  /*22c0*/  BRA `(.L_x_18377) ;  /* 0x0000000800b47947 */ /* 0x000fec0003800000 */
.L_x_18382:
[----:B------:R-:W2:Y:S02]  /*22d0*/  LDG.E.64 R2, desc[UR36][R2.64] ;  /* 0x0000002402027981 */ /* 0x000ea4000c1e1b00 */
[----:B--2---:R0:W1:Y:S01]  /*22e0*/  F2I.F64.TRUNC R24, R2 ;  /* 0x0000000200187311 */ /* 0x004062000030d100 */
[----:B------:R-:W-:Y:S05]  /*22f0*/  BRA `(.L_x_18377) ;  /* 0x0000000800a87947 */ /* 0x000fea0003800000 */
.L_x_18372:
        /* <DEDUP_REMOVED lines=12> */
.L_x_18386:
[----:B------:R-:W2:Y:S02]  /*23c0*/  LDG.E.64 R2, desc[UR36][R2.64] ;  /* 0x0000002402027981 */ /* 0x000ea4000c1e1b00 */
[----:B--2---:R3:W4:Y:S01]  /*23d0*/  F2I.F64.TRUNC R24, R2 ;  /* 0x0000000200187311 */ /* 0x004722000030d100 */
[----:B------:R-:W-:Y:S05]  /*23e0*/  BRA `(.L_x_18377) ;  /* 0x00000008006c7947 */ /* 0x000fea0003800000 */
.L_x_18385:
        /* <DEDUP_REMOVED lines=28> */
.L_x_18388:
        /* <DEDUP_REMOVED lines=15> */
.L_x_18387:
[----:B------:R-:W2:Y:S02]  /*26a0*/  LDG.E.U16 R0, desc[UR36][R2.64] ;  /* 0x0000002402007981 */ /* 0x000ea4000c1e1500 */
[----:B--2---:R-:W-:-:S06]  /*26b0*/  IMAD.U32 R0, R0, 0x10000, RZ ;  /* 0x0001000000007824 */ /* 0x004fcc00078e00ff */
[----:B------:R-:W0:Y:S02]  /*26c0*/  F2I.FTZ.TRUNC.NTZ R0, R0 ;  /* 0x0000000000007305 */ /* 0x000e24000021f100 */
[----:B0-----:R-:W-:Y:S01]  /*26d0*/  PRMT R24, R0, 0x7610, R24 ;  /* 0x0000761000187816 */ /* 0x001fe20000000018 */
[----:B------:R-:W-:Y:S06]  /*26e0*/  BRA `(.L_x_18377) ;  /* 0x0000000400ac7947 */ /* 0x000fec0003800000 */
.L_x_18384:
        /* <DEDUP_REMOVED lines=10> */
.L_x_18391:
        /* <DEDUP_REMOVED lines=21> */
.L_x_18395:
[----:B------:R-:W-:Y:S05]  /*28e0*/  BSYNC B1 ;  /* 0x0000000000017941 */ /* 0x000fea0003800000 */
.L_x_18394:
[----:B------:R-:W-:Y:S01]  /*28f0*/  LEA R3, R0, 0x3b800000, 0x17 ;  /* 0x3b80000000037811 */ /* 0x000fe200078eb8ff */
[----:B------:R-:W-:-:S05]  /*2900*/  IMAD.SHL.U32 R0, R2, 0x100000, RZ ;  /* 0x0010000002007824 */ /* 0x000fca00078e00ff */
[----:B------:R-:W-:-:S07]  /*2910*/  LOP3.LUT R0, R3, R0, R4, 0xfe, !PT ;  /* 0x0000000003007212 */ /* 0x000fce00078efe04 */
.L_x_18393:
[----:B------:R-:W-:Y:S05]  /*2920*/  BSYNC B0 ;  /* 0x0000000000007941 */ /* 0x000fea0003800000 */
.L_x_18392:
[----:B------:R-:W0:Y:S02]  /*2930*/  F2I.FTZ.TRUNC.NTZ R0, R0 ;  /* 0x0000000000007305 */ /* 0x000e24000021f100 */
[----:B0-----:R-:W-:Y:S01]  /*2940*/  PRMT R24, R0, 0x7610, R24 ;  /* 0x0000761000187816 */ /* 0x001fe20000000018 */
[----:B------:R-:W-:Y:S06]  /*2950*/  BRA `(.L_x_18377) ;  /* 0x0000000400107947 */ /* 0x000fec0003800000 */
.L_x_18390:
        /* <DEDUP_REMOVED lines=21> */
.L_x_18399:
[----:B------:R-:W-:Y:S05]  /*2ab0*/  BSYNC B1 ;  /* 0x0000000000017941 */ /* 0x000fea0003800000 */
.L_x_18398:
[----:B------:R-:W-:Y:S01]  /*2ac0*/  LEA R3, R0, 0x37800000, 0x17 ;  /* 0x3780000000037811 */ /* 0x000fe200078eb8ff */
[----:B------:R-:W-:-:S05]  /*2ad0*/  IMAD.SHL.U32 R0, R2, 0x200000, RZ ;  /* 0x0020000002007824 */ /* 0x000fca00078e00ff */
[----:B------:R-:W-:-:S07]  /*2ae0*/  LOP3.LUT R0, R3, R0, R4, 0xfe, !PT ;  /* 0x0000000003007212 */ /* 0x000fce00078efe04 */
.L_x_18397:
[----:B------:R-:W-:Y:S05]  /*2af0*/  BSYNC B0 ;  /* 0x0000000000007941 */ /* 0x000fea0003800000 */
.L_x_18396:
[----:B------:R-:W0:Y:S02]  /*2b00*/  F2I.FTZ.TRUNC.NTZ R0, R0 ;  /* 0x0000000000007305 */ /* 0x000e24000021f100 */
[----:B0-----:R-:W-:Y:S01]  /*2b10*/  PRMT R24, R0, 0x7610, R24 ;  /* 0x0000761000187816 */ /* 0x001fe20000000018 */
[----:B------:R-:W-:Y:S06]  /*2b20*/  BRA `(.L_x_18377) ;  /* 0x00000000009c7947 */ /* 0x000fec0003800000 */
.L_x_18389:
        /* <DEDUP_REMOVED lines=14> */
.L_x_18403:
[----:B------:R-:W-:Y:S05]  /*2c10*/  BSYNC B0 ;  /* 0x0000000000007941 */ /* 0x000fea0003800000 */
.L_x_18402:
[----:B------:R-:W0:Y:S02]  /*2c20*/  F2I.FTZ.TRUNC.NTZ R0, R0 ;  /* 0x0000000000007305 */ /* 0x000e24000021f100 */
[----:B0-----:R-:W-:Y:S01]  /*2c30*/  PRMT R24, R0, 0x7610, R24 ;  /* 0x0000761000187816 */ /* 0x001fe20000000018 */
[----:B------:R-:W-:Y:S06]  /*2c40*/  BRA `(.L_x_18377) ;  /* 0x0000000000547947 */ /* 0x000fec0003800000 */
.L_x_18376:
        /* <DEDUP_REMOVED lines=16> */
.L_x_18404:
[----:B------:R-:W-:Y:S01]  /*2d50*/  PRMT R24, RZ, 0x7610, R24 ;  /* 0x00007610ff187816 */ /* 0x000fe20000000018 */
[----:B------:R-:W-:Y:S06]  /*2d60*/  BRA `(.L_x_18377) ;  /* 0x00000000000c7947 */ /* 0x000fec0003800000 */
.L_x_18401:
[----:B------:R2:W5:Y:S01]  /*2d70*/  LDG.E.U16 R24, desc[UR36][R2.64] ;  /* 0x0000002402187981 */ /* 0x000562000c1e1500 */
[----:B------:R-:W-:Y:S05]  /*2d80*/  BRA `(.L_x_18377) ;  /* 0x0000000000047947 */ /* 0x000fea0003800000 */
.L_x_18400:
[----:B------:R1:W5:Y:S02]  /*2d90*/  LDG.E.U16 R24, desc[UR36][R2.64] ;  /* 0x0000002402187981 */ /* 0x000364000c1e1500 */
.L_x_18377:
[----:B------:R-:W-:-:S07]  /*2da0*/  VIADD R19, R19, 0x80 ;  /* 0x0000008013137836 */ /* 0x000fce0000000000 */
.L_x_18371:
[----:B------:R-:W-:Y:S05]  /*2db0*/  BSYNC B6 ;  /* 0x0000000000067941 */ /* 0x000fea0003800000 */
.L_x_18370:
[----:B------:R-:W-:Y:S01]  /*2dc0*/  ISETP.GE.AND P0, PT, R19, R22, PT ;  /* 0x000000161300720c */ /* 0x000fe20003f06270 */
[----:B------:R-:W-:-:S12]  /*2dd0*/  BSSY B6, `(.L_x_18405) ;  /* 0x00000eb000067945 */ /* 0x000fd80003800000 */
[----:B------:R-:W-:Y:S05]  /*2de0*/  @P0 BRA `(.L_x_18406) ;  /* 0x0000000c00a40947 */ /* 0x000fea0003800000 */
        /* <DEDUP_REMOVED lines=19> */
.L_x_18410:
[----:B------:R0:W5:Y:S01]  /*2f20*/  LDG.E.U8 R16, desc[UR36][R2.64] ;  /* 0x0000002402107981 */ /* 0x000162000c1e1100 */
[----:B------:R-:W-:Y:S05]  /*2f30*/  BRA `(.L_x_18406) ;  /* 0x0000000c00507947 */ /* 0x000fea0003800000 */
.L_x_18409:
        /* <DEDUP_REMOVED lines=8> */
.L_x_18413:
[----:B------:R0:W5:Y:S01]  /*2fc0*/  LDG.E.U16 R16, desc[UR36][R2.64] ;  /* 0x0000002402107981 */ /* 0x000162000c1e1500 */
[----:B------:R-:W-:Y:S05]  /*2fd0*/  BRA `(.L_x_18406) ;  /* 0x0000000c00287947 */ /* 0x000fea0003800000 */
.L_x_18412:
[----:B------:R0:W5:Y:S01]  /*2fe0*/  LDG.E.U16 R16, desc[UR36][R2.64] ;  /* 0x0000002402107981 */ /* 0x000162000c1e1500 */
[----:B------:R-:W-:Y:S05]  /*2ff0*/  BRA `(.L_x_18406) ;  /* 0x0000000c00207947 */ /* 0x000fea0003800000 */
.L_x_18408:
        /* <DEDUP_REMOVED lines=9> */
.L_x_18415:
[----:B------:R-:W2:Y:S02]  /*3090*/  LDG.E.U16 R0, desc[UR36][R2.64] ;  /* 0x0000002402007981 */ /* 0x000ea4000c1e1500 */
[----:B--2---:R-:W-:-:S06]  /*30a0*/  HADD2.F32 R0, -RZ, R0.H0_H0 ;  /* 0x20000000ff007230 */ /* 0x004fcc0000004100 */
[----:B------:R-:W0:Y:S02]  /*30b0*/  F2I.FTZ.TRUNC.NTZ R0, R0 ;  /* 0x0000000000007305 */ /* 0x000e24000021f100 */
[----:B0-----:R-:W-:Y:S01]  /*30c0*/  PRMT R16, R0, 0x7610, R16 ;  /* 0x0000761000107816 */ /* 0x001fe20000000010 */
[----:B------:R-:W-:Y:S06]  /*30d0*/  BRA `(.L_x_18406) ;  /* 0x0000000800e87947 */ /* 0x000fec0003800000 */
.L_x_18414:
        /* <DEDUP_REMOVED lines=9> */
.L_x_18417:
[----:B------:R-:W2:Y:S02]  /*3170*/  LDG.E.U16 R2, desc[UR36][R2.64] ;  /* 0x0000002402027981 */ /* 0x000ea4000c1e1500 */
[----:B--2---:R-:W-:-:S06]  /*3180*/  HADD2.F32 R0, -RZ, R2.H0_H0 ;  /* 0x20000002ff007230 */ /* 0x004fcc0000004100 */
[----:B------:R-:W0:Y:S02]  /*3190*/  F2I.FTZ.TRUNC.NTZ R0, R0 ;  /* 0x0000000000007305 */ /* 0x000e24000021f100 */
[----:B0-----:R-:W-:Y:S01]  /*31a0*/  PRMT R16, R0, 0x7610, R16 ;  /* 0x0000761000107816 */ /* 0x001fe20000000010 */
[----:B------:R-:W-:Y:S06]  /*31b0*/  BRA `(.L_x_18406) ;  /* 0x0000000800b07947 */ /* 0x000fec0003800000 */
.L_x_18416:
[----:B------:R-:W2:Y:S02]  /*31c0*/  LDG.E.64 R2, desc[UR36][R2.64] ;  /* 0x0000002402027981 */ /* 0x000ea4000c1e1b00 */
[----:B--2---:R0:W1:Y:S01]  /*31d0*/  F2I.F64.TRUNC R16, R2 ;  /* 0x0000000200107311 */ /* 0x004062000030d100 */
[----:B------:R-:W-:Y:S05]  /*31e0*/  BRA `(.L_x_18406) ;  /* 0x0000000800a47947 */ /* 0x000fea0003800000 */
.L_x_18407:
        /* <DEDUP_REMOVED lines=12> */
.L_x_18420:
[----:B------:R-:W2:Y:S02]  /*32b0*/  LDG.E.64 R2, desc[UR36][R2.64] ;  /* 0x0000002402027981 */ /* 0x000ea4000c1e1b00 */
[----:B--2---:R0:W1:Y:S01]  /*32c0*/  F2I.F64.TRUNC R16, R2 ;  /* 0x0000000200107311 */ /* 0x004062000030d100 */
[----:B------:R-:W-:Y:S05]  /*32d0*/  BRA `(.L_x_18406) ;  /* 0x0000000800687947 */ /* 0x000fea0003800000 */
.L_x_18419:
        /* <DEDUP_REMOVED lines=28> */
.L_x_18422:
        /* <DEDUP_REMOVED lines=15> */
.L_x_18421:
[----:B------:R-:W2:Y:S02]  /*3590*/  LDG.E.U16 R0, desc[UR36][R2.64] ;  /* 0x0000002402007981 */ /* 0x000ea4000c1e1500 */
[----:B--2---:R-:W-:-:S06]  /*35a0*/  IMAD.U32 R0, R0, 0x10000, RZ ;  /* 0x0001000000007824 */ /* 0x004fcc00078e00ff */
[----:B------:R-:W0:Y:S02]  /*35b0*/  F2I.FTZ.TRUNC.NTZ R0, R0 ;  /* 0x0000000000007305 */ /* 0x000e24000021f100 */
[----:B0-----:R-:W-:Y:S01]  /*35c0*/  PRMT R16, R0, 0x7610, R16 ;  /* 0x0000761000107816 */ /* 0x001fe20000000010 */
[----:B------:R-:W-:Y:S06]  /*35d0*/  BRA `(.L_x_18406) ;  /* 0x0000000400a87947 */ /* 0x000fec0003800000 */
.L_x_18418:
        /* <DEDUP_REMOVED lines=10> */
.L_x_18425:
        /* <DEDUP_REMOVED lines=21> */
.L_x_18429:
[----:B------:R-:W-:Y:S05]  /*37d0*/  BSYNC B1 ;  /* 0x0000000000017941 */ /* 0x000fea0003800000 */
.L_x_18428:
[----:B------:R-:W-:Y:S01]  /*37e0*/  LEA R3, R0, 0x3b800000, 0x17 ;  /* 0x3b80000000037811 */ /* 0x000fe200078eb8ff */
[----:B------:R-:W-:-:S05]  /*37f0*/  IMAD.SHL.U32 R0, R2, 0x100000, RZ ;  /* 0x0010000002007824 */ /* 0x000fca00078e00ff */
[----:B------:R-:W-:-:S07]  /*3800*/  LOP3.LUT R0, R3, R0, R4, 0xfe, !PT ;  /* 0x0000000003007212 */ /* 0x000fce00078efe04 */
.L_x_18427:
[----:B------:R-:W-:Y:S05]  /*3810*/  BSYNC B0 ;  /* 0x0000000000007941 */ /* 0x000fea0003800000 */
.L_x_18426:
[----:B------:R-:W0:Y:S02]  /*3820*/  F2I.FTZ.TRUNC.NTZ R0, R0 ;  /* 0x0000000000007305 */ /* 0x000e24000021f100 */
[----:B0-----:R-:W-:Y:S01]  /*3830*/  PRMT R16, R0, 0x7610, R16 ;  /* 0x0000761000107816 */ /* 0x001fe20000000010 */
[----:B------:R-:W-:Y:S06]  /*3840*/  BRA `(.L_x_18406) ;  /* 0x00000004000c7947 */ /* 0x000fec0003800000 */
.L_x_18424:
        /* <DEDUP_REMOVED lines=21> */
.L_x_18433:
[----:B------:R-:W-:Y:S05]  /*39a0*/  BSYNC B1 ;  /* 0x0000000000017941 */ /* 0x000fea0003800000 */
.L_x_18432:
[----:B------:R-:W-:Y:S01]  /*39b0*/  LEA R3, R0, 0x37800000, 0x17 ;  /* 0x3780000000037811 */ /* 0x000fe200078eb8ff */
[----:B------:R-:W-:-:S05]  /*39c0*/  IMAD.SHL.U32 R0, R2, 0x200000, RZ ;  /* 0x0020000002007824 */ /* 0x000fca00078e00ff */
[----:B------:R-:W-:-:S07]  /*39d0*/  LOP3.LUT R0, R3, R0, R4, 0xfe, !PT ;  /* 0x0000000003007212 */ /* 0x000fce00078efe04 */
.L_x_18431:
[----:B------:R-:W-:Y:S05]  /*39e0*/  BSYNC B0 ;  /* 0x0000000000007941 */ /* 0x000fea0003800000 */
.L_x_18430:
[----:B------:R-:W0:Y:S02]  /*39f0*/  F2I.FTZ.TRUNC.NTZ R0, R0 ;  /* 0x0000000000007305 */ /* 0x000e24000021f100 */
[----:B0-----:R-:W-:Y:S01]  /*3a00*/  PRMT R16, R0, 0x7610, R16 ;  /* 0x0000761000107816 */ /* 0x001fe20000000010 */
[----:B------:R-:W-:Y:S06]  /*3a10*/  BRA `(.L_x_18406) ;  /* 0x0000000000987947 */ /* 0x000fec0003800000 */
.L_x_18423:
        /* <DEDUP_REMOVED lines=14> */
.L_x_18437:
[----:B------:R-:W-:Y:S05]  /*3b00*/  BSYNC B0 ;  /* 0x0000000000007941 */ /* 0x000fea0003800000 */
.L_x_18436:
[----:B------:R-:W0:Y:S02]  /*3b10*/  F2I.FTZ.TRUNC.NTZ R0, R0 ;  /* 0x0000000000007305 */ /* 0x000e24000021f100 */
[----:B0-----:R-:W-:Y:S01]  /*3b20*/  PRMT R16, R0, 0x7610, R16 ;  /* 0x0000761000107816 */ /* 0x001fe20000000010 */
[----:B------:R-:W-:Y:S06]  /*3b30*/  BRA `(.L_x_18406) ;  /* 0x0000000000507947 */ /* 0x000fec0003800000 */
.L_x_18411:
        /* <DEDUP_REMOVED lines=16> */
.L_x_18438:
[----:B------:R-:W-:Y:S05]  /*3c40*/  BRA `(.L_x_18406) ;  /* 0x00000000000c7947 */ /* 0x000fea0003800000 */
.L_x_18435:
[----:B------:R0:W5:Y:S01]  /*3c50*/  LDG.E.U16 R16, desc[UR36][R2.64] ;  /* 0x0000002402107981 */ /* 0x000162000c1e1500 */
[----:B------:R-:W-:Y:S05]  /*3c60*/  BRA `(.L_x_18406) ;  /* 0x0000000000047947 */ /* 0x000fea0003800000 */
.L_x_18434:
[----:B------:R0:W5:Y:S02]  /*3c70*/  LDG.E.U16 R16, desc[UR36][R2.64] ;  /* 0x0000002402107981 */ /* 0x000164000c1e1500 */
.L_x_18406:
[----:B------:R-:W-:Y:S05]  /*3c80*/  BSYNC B6 ;  /* 0x0000000000067941 */ /* 0x000fea0003800000 */
.L_x_18405:
[----:B01234-:R-:W0:Y:S01]  /*3c90*/  S2R R2, SR_TID.X ;  /* 0x0000000000027919 */ /* 0x01fe220000002100 */
[----:B------:R-:W1:Y:S01]  /*3ca0*/  LDC.U8 R19, c[0x0][0x234] ;  /* 0x00008d00ff137b82 */ /* 0x000e620000000000 */
[----:B------:R-:W-:Y:S01]  /*3cb0*/  ULDC.U16 UR4, c[0x0][0x216] ;  /* 0x0000858000047ab9 */ /* 0x000fe20000000400 */
[----:B-----5:R-:W-:Y:S01]  /*3cc0*/  PRMT R0, R17, 0x9910, RZ ;  /* 0x0000991011007816 */ /* 0x020fe200000000ff */
[----:B------:R-:W-:Y:S01]  /*3cd0*/  UPRMT UR4, UR4, 0x9910, URZ ;  /* 0x0000991004047896 */ /* 0x000fe2000800003f */
[----:B------:R-:W-:Y:S01]  /*3ce0*/  PRMT R18, R18, 0x9910, RZ ;  /* 0x0000991012127816 */ /* 0x000fe200000000ff */
[----:B------:R-:W-:Y:S01]  /*3cf0*/  BSSY B6, `(.L_x_18439) ;  /* 0x00000fc000067945 */ /* 0x000fe20003800000 */
[----:B------:R-:W-:Y:S02]  /*3d00*/  PRMT R17, R24, 0x9910, RZ ;  /* 0x0000991018117816 */ /* 0x000fe400000000ff */
[----:B------:R-:W-:Y:S02]  /*3d10*/  PRMT R16, R16, 0x9910, RZ ;  /* 0x0000991010107816 */ /* 0x000fe400000000ff */
[----:B------:R-:W-:-:S02]  /*3d20*/  VIMNMX R3, R0, UR4, PT ;  /* 0x0000000400037c48 */ /* 0x000fc4000bfe0100 */
[----:B------:R-:W-:Y:S02]  /*3d30*/  VIMNMX R18, R18, UR4, PT ;  /* 0x0000000412127c48 */ /* 0x000fe4000bfe0100 */
[----:B------:R-:W-:Y:S02]  /*3d40*/  VIMNMX R17, R17, UR4, PT ;  /* 0x0000000411117c48 */ /* 0x000fe4000bfe0100 */
[----:B------:R-:W-:Y:S02]  /*3d50*/  VIMNMX R16, R16, UR4, PT ;  /* 0x0000000410107c48 */ /* 0x000fe4000bfe0100 */
[----:B0-----:R-:W-:-:S13]  /*3d60*/  ISETP.GE.AND P0, PT, R2, R22, PT ;  /* 0x000000160200720c */ /* 0x001fda0003f06270 */
[----:B------:R-:W-:Y:S05]  /*3d70*/  @P0 BRA `(.L_x_18440) ;  /* 0x0000000c00cc0947 */ /* 0x000fea0003800000 */
[----:B------:R-:W0:Y:S01]  /*3d80*/  LDC.64 R8, c[0x0][0x218] ;  /* 0x00008600ff087b82 */ /* 0x000e220000000a00 */
[----:B------:R-:W-:Y:S01]  /*3d90*/  IMAD R0, R23, 0x200, R2 ;  /* 0x0000020017007824 */ /* 0x000fe200078e0202 */
[----:B-1----:R-:W-:Y:S01]  /*3da0*/  PRMT R4, R19, 0x9910, RZ ;  /* 0x0000991013047816 */ /* 0x002fe200000000ff */
[----:B------:R-:W-:Y:S01]  /*3db0*/  ULDC UR4, c[0x0][0x238] ;  /* 0x00008e0000047ab9 */ /* 0x000fe20000000800 */
[----:B------:R-:W-:Y:S02]  /*3dc0*/  VIADD R2, R2, 0x80 ;  /* 0x0000008002027836 */ /* 0x000fe40000000000 */
        /* <DEDUP_REMOVED lines=16> */
.L_x_18444:
[----:B------:R0:W-:Y:S01]  /*3ed0*/  STG.E.U8 desc[UR36][R8.64], R3 ;  /* 0x0000000308007986 */ /* 0x0001e2000c101124 */
[----:B------:R-:W-:Y:S05]  /*3ee0*/  BRA `(.L_x_18440) ;  /* 0x0000000c00707947 */ /* 0x000fea0003800000 */
.L_x_18443:
[----:B------:R-:W-:-:S13]  /*3ef0*/  ISETP.NE.AND P0, PT, R0, 0x2, PT ;  /* 0x000000020000780c */ /* 0x000fda0003f05270 */
[----:B------:R-:W-:Y:S05]  /*3f00*/  @!P0 BRA `(.L_x_18446) ;  /* 0x0000000000308947 */ /* 0x000fea0003800000 */
[----:B------:R-:W-:-:S13]  /*3f10*/  ISETP.NE.AND P0, PT, R0, 0x3, PT ;  /* 0x000000030000780c */ /* 0x000fda0003f05270 */
[----:B------:R-:W-:Y:S05]  /*3f20*/  @!P0 BRA `(.L_x_18447) ;  /* 0x00000000001c8947 */ /* 0x000fea0003800000 */
[----:B------:R-:W-:-:S13]  /*3f30*/  ISETP.NE.AND P0, PT, R0, 0x4, PT ;  /* 0x000000040000780c */ /* 0x000fda0003f05270 */
[----:B------:R-:W-:Y:S05]  /*3f40*/  @P0 BRA `(.L_x_18445) ;  /* 0x0000000800f80947 */ /* 0x000fea0003800000 */
[----:B------:R-:W-:-:S05]  /*3f50*/  PRMT R3, R3, 0x9910, RZ ;  /* 0x0000991003037816 */ /* 0x000fca00000000ff */
[----:B------:R-:W-:-:S05]  /*3f60*/  IMAD.MOV.U32 R4, RZ, RZ, R3 ;  /* 0x000000ffff047224 */ /* 0x000fca00078e0003 */
[----:B------:R-:W-:-:S05]  /*3f70*/  SHF.R.S32.HI R5, RZ, 0x1f, R4 ;  /* 0x0000001fff057819 */ /* 0x000fca0000011404 */
[----:B------:R0:W-:Y:S01]  /*3f80*/  STG.E.64 desc[UR36][R8.64], R4 ;  /* 0x0000000408007986 */ /* 0x0001e2000c101b24 */
[----:B------:R-:W-:Y:S05]  /*3f90*/  BRA `(.L_x_18440) ;  /* 0x0000000c00447947 */ /* 0x000fea0003800000 */
.L_x_18447:
[----:B------:R-:W-:-:S05]  /*3fa0*/  PRMT R3, R3, 0x9910, RZ ;  /* 0x0000991003037816 */ /* 0x000fca00000000ff */
[----:B------:R0:W-:Y:S01]  /*3fb0*/  STG.E desc[UR36][R8.64], R3 ;  /* 0x0000000308007986 */ /* 0x0001e2000c101924 */
[----:B------:R-:W-:Y:S05]  /*3fc0*/  BRA `(.L_x_18440) ;  /* 0x0000000c00387947 */ /* 0x000fea0003800000 */
.L_x_18446:
[----:B------:R0:W-:Y:S01]  /*3fd0*/  STG.E.U16 desc[UR36][R8.64], R3 ;  /* 0x0000000308007986 */ /* 0x0001e2000c101524 */
[----:B------:R-:W-:Y:S05]  /*3fe0*/  BRA `(.L_x_18440) ;  /* 0x0000000c00307947 */ /* 0x000fea0003800000 */
.L_x_18442:
        /* <DEDUP_REMOVED lines=9> */
.L_x_18449:
[----:B------:R-:W0:Y:S02]  /*4080*/  I2F.S16 R0, R3 ;  /* 0x0000000300007306 */ /* 0x000e240000101400 */
[----:B0-----:R-:W-:-:S05]  /*4090*/  F2FP.F16.F32.PACK_AB R0, RZ, R0 ;  /* 0x00000000ff00723e */ /* 0x001fca00000000ff */
[----:B------:R0:W-:Y:S01]  /*40a0*/  STG.E.U16 desc[UR36][R8.64], R0 ;  /* 0x0000000008007986 */ /* 0x0001e2000c101524 */
[----:B------:R-:W-:Y:S05]  /*40b0*/  BRA `(.L_x_18440) ;  /* 0x0000000800fc7947 */ /* 0x000fea0003800000 */
.L_x_18448:
        /* <DEDUP_REMOVED lines=10> */
.L_x_18451:
[----:B------:R-:W0:Y:S02]  /*4160*/  I2F.S16 R3, R3 ;  /* 0x0000000300037306 */ /* 0x000e240000101400 */
[----:B0-----:R-:W-:-:S04]  /*4170*/  F2FP.F16.F32.PACK_AB R3, RZ, R3 ;  /* 0x00000003ff03723e */ /* 0x001fc800000000ff */
[----:B------:R-:W-:-:S05]  /*4180*/  PRMT R3, R3, 0x5410, RZ ;  /* 0x0000541003037816 */ /* 0x000fca00000000ff */
[----:B------:R0:W-:Y:S01]  /*4190*/  STG.E desc[UR36][R8.64], R3 ;  /* 0x0000000308007986 */ /* 0x0001e2000c101924 */
[----:B------:R-:W-:Y:S05]  /*41a0*/  BRA `(.L_x_18440) ;  /* 0x0000000800c07947 */ /* 0x000fea0003800000 */
.L_x_18450:
[----:B------:R-:W0:Y:S02]  /*41b0*/  I2F.F64.S16 R4, R3 ;  /* 0x0000000300047312 */ /* 0x000e240000101c00 */
[----:B0-----:R0:W-:Y:S01]  /*41c0*/  STG.E.64 desc[UR36][R8.64], R4 ;  /* 0x0000000408007986 */ /* 0x0011e2000c101b24 */
[----:B------:R-:W-:Y:S05]  /*41d0*/  BRA `(.L_x_18440) ;  /* 0x0000000800b47947 */ /* 0x000fea0003800000 */
.L_x_18441:
        /* <DEDUP_REMOVED lines=13> */
.L_x_18454:
[----:B------:R-:W0:Y:S01]  /*42b0*/  I2F.F64.S16 R4, R3 ;  /* 0x0000000300047312 */ /* 0x000e220000101c00 */
[----:B------:R-:W-:-:S05]  /*42c0*/  CS2R R6, SRZ ;  /* 0x0000000000067805 */ /* 0x000fca000001ff00 */
[----:B0-----:R0:W-:Y:S01]  /*42d0*/  STG.E.128 desc[UR36][R8.64], R4 ;  /* 0x0000000408007986 */ /* 0x0011e2000c101d24 */
[----:B------:R-:W-:Y:S05]  /*42e0*/  BRA `(.L_x_18440) ;  /* 0x0000000800707947 */ /* 0x000fea0003800000 */
.L_x_18453:
        /* <DEDUP_REMOVED lines=21> */
.L_x_18458:
[----:B------:R-:W-:Y:S05]  /*4440*/  BSYNC B0 ;  /* 0x0000000000007941 */ /* 0x000fea0003800000 */
.L_x_18457:
[----:B------:R-:W-:-:S05]  /*4450*/  LOP3.LUT R5, R0, R5, RZ, 0xfc, !PT ;  /* 0x0000000500057212 */ /* 0x000fca00078efcff */
[----:B------:R0:W-:Y:S01]  /*4460*/  STG.E.U8 desc[UR36][R8.64], R5 ;  /* 0x0000000508007986 */ /* 0x0001e2000c101124 */
[----:B------:R-:W-:Y:S05]  /*4470*/  BRA `(.L_x_18440) ;  /* 0x00000008000c7947 */ /* 0x000fea0003800000 */
.L_x_18456:
        /* <DEDUP_REMOVED lines=13> */
.L_x_18460:
[----:B------:R-:W-:Y:S01]  /*4550*/  IMAD.MOV.U32 R0, RZ, RZ, 0x7f ;  /* 0x0000007fff007424 */ /* 0x000fe200078e00ff */
[----:B------:R-:W-:-:S04]  /*4560*/  ISETP.GT.U32.AND P0, PT, R4, 0x7f800000, PT ;  /* 0x7f8000000400780c */ /* 0x000fc80003f04070 */
[----:B------:R-:W-:-:S09]  /*4570*/  SEL R0, R0, 0x7c, P0 ;  /* 0x0000007c00007807 */ /* 0x000fd20000000000 */
.L_x_18461:
[----:B------:R-:W-:Y:S05]  /*4580*/  BSYNC B0 ;  /* 0x0000000000007941 */ /* 0x000fea0003800000 */
.L_x_18459:
[----:B------:R-:W-:-:S04]  /*4590*/  LOP3.LUT R3, R5, 0x80000000, RZ, 0xc0, !PT ;  /* 0x8000000005037812 */ /* 0x000fc800078ec0ff */
[----:B------:R-:W-:-:S04]  /*45a0*/  SHF.R.U32.HI R3, RZ, 0x18, R3 ;  /* 0x00000018ff037819 */ /* 0x000fc80000011603 */
[----:B------:R-:W-:-:S05]  /*45b0*/  LOP3.LUT R3, R0, R3, RZ, 0xfc, !PT ;  /* 0x0000000300037212 */ /* 0x000fca00078efcff */
[----:B------:R0:W-:Y:S01]  /*45c0*/  STG.E.U8 desc[UR36][R8.64], R3 ;  /* 0x0000000308007986 */ /* 0x0001e2000c101124 */
[----:B------:R-:W-:Y:S05]  /*45d0*/  BRA `(.L_x_18440) ;  /* 0x0000000400b47947 */ /* 0x000fea0003800000 */
.L_x_18455:
[----:B------:R-:W0:Y:S02]  /*45e0*/  I2F.S16 R0, R3 ;  /* 0x0000000300007306 */ /* 0x000e240000101400 */
[----:B0-----:R-:W-:-:S05]  /*45f0*/  F2FP.BF16.F32.PACK_AB R0, RZ, R0 ;  /* 0x00000000ff00723e */ /* 0x001fca00000010ff */
[----:B------:R0:W-:Y:S01]  /*4600*/  STG.E.U16 desc[UR36][R8.64], R0 ;  /* 0x0000000008007986 */ /* 0x0001e2000c101524 */
[----:B------:R-:W-:Y:S05]  /*4610*/  BRA `(.L_x_18440) ;  /* 0x0000000400a47947 */ /* 0x000fea0003800000 */
.L_x_18452:
        /* <DEDUP_REMOVED lines=10> */
.L_x_18464:
        /* <DEDUP_REMOVED lines=17> */
.L_x_18467:
[----:B------:R-:W-:-:S04]  /*47d0*/  LOP3.LUT R3, R3, 0x80000000, RZ, 0xc0, !PT ;  /* 0x8000000003037812 */ /* 0x000fc800078ec0ff */
[----:B------:R-:W-:-:S04]  /*47e0*/  SHF.R.U32.HI R3, RZ, 0x18, R3 ;  /* 0x00000018ff037819 */ /* 0x000fc80000011603 */
[----:B------:R-:W-:-:S04]  /*47f0*/  LOP3.LUT R0, R0, R3, RZ, 0xfc, !PT ;  /* 0x0000000300007212 */ /* 0x000fc800078efcff */
[----:B------:R-:W-:-:S07]  /*4800*/  PRMT R4, R0, 0x7610, R4 ;  /* 0x0000761000047816 */ /* 0x000fce0000000004 */
.L_x_18466:
[----:B------:R-:W-:Y:S05]  /*4810*/  BSYNC B0 ;  /* 0x0000000000007941 */ /* 0x000fea0003800000 */
.L_x_18465:
[----:B------:R4:W-:Y:S01]  /*4820*/  STG.E.U8 desc[UR36][R8.64], R4 ;  /* 0x0000000408007986 */ /* 0x0009e2000c101124 */
[----:B------:R-:W-:Y:S05]  /*4830*/  BRA `(.L_x_18440) ;  /* 0x00000004001c7947 */ /* 0x000fea0003800000 */
.L_x_18463:
        /* <DEDUP_REMOVED lines=17> */
.L_x_18470:
[----:B------:R-:W-:-:S04]  /*4950*/  LOP3.LUT R3, R3, 0x80000000, RZ, 0xc0, !PT ;  /* 0x8000000003037812 */ /* 0x000fc800078ec0ff */
[----:B------:R-:W-:-:S04]  /*4960*/  SHF.R.U32.HI R3, RZ, 0x18, R3 ;  /* 0x00000018ff037819 */ /* 0x000fc80000011603 */
[----:B------:R-:W-:-:S04]  /*4970*/  LOP3.LUT R0, R0, R3, RZ, 0xfc, !PT ;  /* 0x0000000300007212 */ /* 0x000fc800078efcff */
[----:B------:R-:W-:-:S07]  /*4980*/  PRMT R4, R0, 0x7610, R4 ;  /* 0x0000761000047816 */ /* 0x000fce0000000004 */
.L_x_18469:
[----:B------:R-:W-:Y:S05]  /*4990*/  BSYNC B0 ;  /* 0x0000000000007941 */ /* 0x000fea0003800000 */
.L_x_18468:
[----:B------:R0:W-:Y:S01]  /*49a0*/  STG.E.U8 desc[UR36][R8.64], R4 ;  /* 0x0000000408007986 */ /* 0x0001e2000c101124 */
[----:B------:R-:W-:Y:S05]  /*49b0*/  BRA `(.L_x_18440) ;  /* 0x0000000000bc7947 */ /* 0x000fea0003800000 */
.L_x_18462:
        /* <DEDUP_REMOVED lines=12> */
[----:B------:R-:W-:Y:S01]  /*4a80*/  @P1 VIADD R5, R4, 0x1 ;  /* 0x0000000104051836 */ /* 0x000fe20000000000 */
[----:B------:R-:W-:-:S04]  /*4a90*/  @P1 LOP3.LUT R0, R0, 0x1, RZ, 0xc0, !PT ;  /* 0x0000000100001812 */ /* 0x000fc800078ec0ff */
[----:B------:R-:W-:Y:S01]  /*4aa0*/  @P1 ISETP.EQ.U32.AND P2, PT, R0, 0x1, P0 ;  /* 0x000000010000180c */ /* 0x000fe20000742070 */
[----:B------:R-:W-:Y:S01]  /*4ab0*/  IMAD.MOV.U32 R0, RZ, RZ, 0xff ;  /* 0x000000ffff007424 */ /* 0x000fe200078e00ff */
[----:B------:R-:W-:Y:S02]  /*4ac0*/  PLOP3.LUT P0, PT, PT, PT, PT, 0x80, 0x0 ;  /* 0x000000000000781c */ /* 0x000fe40003f0f070 */
[----:B------:R-:W-:Y:S02]  /*4ad0*/  @P1 PLOP3.LUT P0, PT, P2, PT, PT, 0x80, 0x0 ;  /* 0x000000000000181c */ /* 0x000fe4000170f070 */
[----:B------:R-:W-:-:S11]  /*4ae0*/  PRMT R3, R0, 0x7610, R3 ;  /* 0x0000761000037816 */ /* 0x000fd60000000003 */
[----:B------:R-:W-:-:S04]  /*4af0*/  @!P0 IMAD.MOV R5, RZ, RZ, R4 ;  /* 0x000000ffff058224 */ /* 0x000fc800078e0204 */
[----:B------:R-:W-:-:S05]  /*4b00*/  @P1 IMAD.MOV.U32 R3, RZ, RZ, R5 ;  /* 0x000000ffff031224 */ /* 0x000fca00078e0005 */
[----:B------:R2:W-:Y:S01]  /*4b10*/  STG.E.U8 desc[UR36][R8.64], R3 ;  /* 0x0000000308007986 */ /* 0x0005e2000c101124 */
[----:B------:R-:W-:Y:S05]  /*4b20*/  BRA `(.L_x_18440) ;  /* 0x0000000000607947 */ /* 0x000fea0003800000 */
.L_x_18445:
        /* <DEDUP_REMOVED lines=16> */
.L_x_18473:
[----:B------:R-:W-:Y:S05]  /*4c30*/  BRA `(.L_x_18440) ;  /* 0x00000000001c7947 */ /* 0x000fea0003800000 */
.L_x_18472:
[----:B------:R-:W-:-:S05]  /*4c40*/  PRMT R3, R3, 0x9910, RZ ;  /* 0x0000991003037816 */ /* 0x000fca00000000ff */
[----:B------:R-:W-:-:S05]  /*4c50*/  IMAD.MOV.U32 R4, RZ, RZ, R3 ;  /* 0x000000ffff047224 */ /* 0x000fca00078e0003 */
[----:B------:R-:W-:-:S05]  /*4c60*/  SHF.R.S32.HI R5, RZ, 0x1f, R4 ;  /* 0x0000001fff057819 */ /* 0x000fca0000011404 */
[----:B------:R3:W-:Y:S01]  /*4c70*/  STG.E.64 desc[UR36][R8.64], R4 ;  /* 0x0000000408007986 */ /* 0x0007e2000c101b24 */
[----:B------:R-:W-:Y:S05]  /*4c80*/  BRA `(.L_x_18440) ;  /* 0x0000000000087947 */ /* 0x000fea0003800000 */
.L_x_18471:
[----:B------:R-:W-:-:S05]  /*4c90*/  PRMT R3, R3, 0x9910, RZ ;  /* 0x0000991003037816 */ /* 0x000fca00000000ff */
[----:B------:R0:W-:Y:S02]  /*4ca0*/  STG.E desc[UR36][R8.64], R3 ;  /* 0x0000000308007986 */ /* 0x0001e4000c101924 */
.L_x_18440:
[----:B------:R-:W-:Y:S05]  /*4cb0*/  BSYNC B6 ;  /* 0x0000000000067941 */ /* 0x000fea0003800000 */
.L_x_18439:
        /* <DEDUP_REMOVED lines=23> */
.L_x_18479:
[----:B------:R0:W-:Y:S01]  /*4e30*/  STG.E.U8 desc[UR36][R8.64], R18 ;  /* 0x0000001208007986 */ /* 0x0001e2000c101124 */
[----:B------:R-:W-:Y:S05]  /*4e40*/  BRA `(.L_x_18481) ;  /* 0x0000000c00647947 */ /* 0x000fea0003800000 */
.L_x_18478:
        /* <DEDUP_REMOVED lines=10> */
.L_x_18483:
[----:B------:R-:W-:-:S05]  /*4ef0*/  PRMT R3, R18, 0x9910, RZ ;  /* 0x0000991012037816 */ /* 0x000fca00000000ff */
[----:B------:R0:W-:Y:S01]  /*4f00*/  STG.E desc[UR36][R8.64], R3 ;  /* 0x0000000308007986 */ /* 0x0001e2000c101924 */
[----:B------:R-:W-:Y:S05]  /*4f10*/  BRA `(.L_x_18481) ;  /* 0x0000000c00307947 */ /* 0x000fea0003800000 */
.L_x_18482:
[----:B------:R0:W-:Y:S01]  /*4f20*/  STG.E.U16 desc[UR36][R8.64], R18 ;  /* 0x0000001208007986 */ /* 0x0001e2000c101524 */
[----:B------:R-:W-:Y:S05]  /*4f30*/  BRA `(.L_x_18481) ;  /* 0x0000000c00287947 */ /* 0x000fea0003800000 */
.L_x_18477:
        /* <DEDUP_REMOVED lines=9> */
.L_x_18485:
[----:B------:R-:W0:Y:S02]  /*4fd0*/  I2F.S16 R0, R18 ;  /* 0x0000001200007306 */ /* 0x000e240000101400 */
[----:B0-----:R-:W-:-:S05]  /*4fe0*/  F2FP.F16.F32.PACK_AB R0, RZ, R0 ;  /* 0x00000000ff00723e */ /* 0x001fca00000000ff */
[----:B------:R0:W-:Y:S01]  /*4ff0*/  STG.E.U16 desc[UR36][R8.64], R0 ;  /* 0x0000000008007986 */ /* 0x0001e2000c101524 */
[----:B------:R-:W-:Y:S05]  /*5000*/  BRA `(.L_x_18481) ;  /* 0x0000000800f47947 */ /* 0x000fea0003800000 */
.L_x_18484:
        /* <DEDUP_REMOVED lines=10> */
.L_x_18487:
[----:B------:R-:W0:Y:S02]  /*50b0*/  I2F.S16 R18, R18 ;  /* 0x0000001200127306 */ /* 0x000e240000101400 */
[----:B0-----:R-:W-:-:S04]  /*50c0*/  F2FP.F16.F32.PACK_AB R3, RZ, R18 ;  /* 0x00000012ff03723e */ /* 0x001fc800000000ff */
[----:B------:R-:W-:-:S05]  /*50d0*/  PRMT R3, R3, 0x5410, RZ ;  /* 0x0000541003037816 */ /* 0x000fca00000000ff */
[----:B------:R0:W-:Y:S01]  /*50e0*/  STG.E desc[UR36][R8.64], R3 ;  /* 0x0000000308007986 */ /* 0x0001e2000c101924 */
[----:B------:R-:W-:Y:S05]  /*50f0*/  BRA `(.L_x_18481) ;  /* 0x0000000800b87947 */ /* 0x000fea0003800000 */
.L_x_18486:
[----:B------:R-:W0:Y:S02]  /*5100*/  I2F.F64.S16 R4, R18 ;  /* 0x0000001200047312 */ /* 0x000e240000101c00 */
[----:B0-----:R0:W-:Y:S01]  /*5110*/  STG.E.64 desc[UR36][R8.64], R4 ;  /* 0x0000000408007986 */ /* 0x0011e2000c101b24 */
[----:B------:R-:W-:Y:S05]  /*5120*/  BRA `(.L_x_18481) ;  /* 0x0000000800ac7947 */ /* 0x000fea0003800000 */
.L_x_18476:
        /* <DEDUP_REMOVED lines=13> */
.L_x_18490:
[----:B------:R-:W0:Y:S01]  /*5200*/  I2F.F64.S16 R4, R18 ;  /* 0x0000001200047312 */ /* 0x000e220000101c00 */
[----:B------:R-:W-:-:S05]  /*5210*/  CS2R R6, SRZ ;  /* 0x0000000000067805 */ /* 0x000fca000001ff00 */
[----:B0-----:R0:W-:Y:S01]  /*5220*/  STG.E.128 desc[UR36][R8.64], R4 ;  /* 0x0000000408007986 */ /* 0x0011e2000c101d24 */
[----:B------:R-:W-:Y:S05]  /*5230*/  BRA `(.L_x_18481) ;  /* 0x0000000800687947 */ /* 0x000fea0003800000 */
.L_x_18489:
        /* <DEDUP_REMOVED lines=21> */
.L_x_18494:
[----:B------:R-:W-:Y:S05]  /*5390*/  BSYNC B0 ;  /* 0x0000000000007941 */ /* 0x000fea0003800000 */
.L_x_18493:
[----:B------:R-:W-:-:S05]  /*53a0*/  LOP3.LUT R5, R0, R5, RZ, 0xfc, !PT ;  /* 0x0000000500057212 */ /* 0x000fca00078efcff */
[----:B------:R0:W-:Y:S01]  /*53b0*/  STG.E.U8 desc[UR36][R8.64], R5 ;  /* 0x0000000508007986 */ /* 0x0001e2000c101124 */
[----:B------:R-:W-:Y:S05]  /*53c0*/  BRA `(.L_x_18481) ;  /* 0x0000000800047947 */ /* 0x000fea0003800000 */
.L_x_18492:
        /* <DEDUP_REMOVED lines=13> */
.L_x_18496:
[----:B------:R-:W-:Y:S01]  /*54a0*/  IMAD.MOV.U32 R0, RZ, RZ, 0x7f ;  /* 0x0000007fff007424 */ /* 0x000fe200078e00ff */
[----:B------:R-:W-:-:S04]  /*54b0*/  ISETP.GT.U32.AND P0, PT, R3, 0x7f800000, PT ;  /* 0x7f8000000300780c */ /* 0x000fc80003f04070 */
[----:B------:R-:W-:-:S09]  /*54c0*/  SEL R0, R0, 0x7c, P0 ;  /* 0x0000007c00007807 */ /* 0x000fd20000000000 */
.L_x_18497:
[----:B------:R-:W-:Y:S05]  /*54d0*/  BSYNC B0 ;  /* 0x0000000000007941 */ /* 0x000fea0003800000 */
.L_x_18495:
[----:B------:R-:W-:-:S04]  /*54e0*/  LOP3.LUT R3, R5, 0x80000000, RZ, 0xc0, !PT ;  /* 0x8000000005037812 */ /* 0x000fc800078ec0ff */
[----:B------:R-:W-:-:S04]  /*54f0*/  SHF.R.U32.HI R3, RZ, 0x18, R3 ;  /* 0x00000018ff037819 */ /* 0x000fc80000011603 */
[----:B------:R-:W-:-:S05]  /*5500*/  LOP3.LUT R3, R0, R3, RZ, 0xfc, !PT ;  /* 0x0000000300037212 */ /* 0x000fca00078efcff */
[----:B------:R0:W-:Y:S01]  /*5510*/  STG.E.U8 desc[UR36][R8.64], R3 ;  /* 0x0000000308007986 */ /* 0x0001e2000c101124 */
[----:B------:R-:W-:Y:S05]  /*5520*/  BRA `(.L_x_18481) ;  /* 0x0000000400ac7947 */ /* 0x000fea0003800000 */
.L_x_18491:
[----:B------:R-:W0:Y:S02]  /*5530*/  I2F.S16 R0, R18 ;  /* 0x0000001200007306 */ /* 0x000e240000101400 */
[----:B0-----:R-:W-:-:S05]  /*5540*/  F2FP.BF16.F32.PACK_AB R0, RZ, R0 ;  /* 0x00000000ff00723e */ /* 0x001fca00000010ff */
[----:B------:R0:W-:Y:S01]  /*5550*/  STG.E.U16 desc[UR36][R8.64], R0 ;  /* 0x0000000008007986 */ /* 0x0001e2000c101524 */
[----:B------:R-:W-:Y:S05]  /*5560*/  BRA `(.L_x_18481) ;  /* 0x00000004009c7947 */ /* 0x000fea0003800000 */
.L_x_18488:
        /* <DEDUP_REMOVED lines=10> */
.L_x_18500:
        /* <DEDUP_REMOVED lines=17> */
.L_x_18503:
[----:B------:R-:W-:-:S04]  /*5720*/  LOP3.LUT R3, R5, 0x80000000, RZ, 0xc0, !PT ;  /* 0x8000000005037812 */ /* 0x000fc800078ec0ff */
[----:B------:R-:W-:-:S04]  /*5730*/  SHF.R.U32.HI R3, RZ, 0x18, R3 ;  /* 0x00000018ff037819 */ /* 0x000fc80000011603 */
[----:B------:R-:W-:-:S04]  /*5740*/  LOP3.LUT R0, R0, R3, RZ, 0xfc, !PT ;  /* 0x0000000300007212 */ /* 0x000fc800078efcff */
[----:B------:R-:W-:-:S07]  /*5750*/  PRMT R4, R0, 0x7610, R4 ;  /* 0x0000761000047816 */ /* 0x000fce0000000004 */
.L_x_18502:
[----:B------:R-:W-:Y:S05]  /*5760*/  BSYNC B0 ;  /* 0x0000000000007941 */ /* 0x000fea0003800000 */
.L_x_18501:
[----:B------:R3:W-:Y:S01]  /*5770*/  STG.E.U8 desc[UR36][R8.64], R4 ;  /* 0x0000000408007986 */ /* 0x0007e2000c101124 */
[----:B------:R-:W-:Y:S05]  /*5780*/  BRA `(.L_x_18481) ;  /* 0x0000000400147947 */ /* 0x000fea0003800000 */
.L_x_18499:
        /* <DEDUP_REMOVED lines=17> */
.L_x_18506:
[----:B------:R-:W-:-:S04]  /*58a0*/  LOP3.LUT R3, R5, 0x80000000, RZ, 0xc0, !PT ;  /* 0x8000000005037812 */ /* 0x000fc800078ec0ff */
[----:B------:R-:W-:-:S04]  /*58b0*/  SHF.R.U32.HI R3, RZ, 0x18, R3 ;  /* 0x00000018ff037819 */ /* 0x000fc80000011603 */
[----:B------:R-:W-:-:S04]  /*58c0*/  LOP3.LUT R0, R0, R3, RZ, 0xfc, !PT ;  /* 0x0000000300007212 */ /* 0x000fc800078efcff */
[----:B------:R-:W-:-:S07]  /*58d0*/  PRMT R4, R0, 0x7610, R4 ;  /* 0x0000761000047816 */ /* 0x000fce0000000004 */
.L_x_18505:
[----:B------:R-:W-:Y:S05]  /*58e0*/  BSYNC B0 ;  /* 0x0000000000007941 */ /* 0x000fea0003800000 */
.L_x_18504:
[----:B------:R0:W-:Y:S01]  /*58f0*/  STG.E.U8 desc[UR36][R8.64], R4 ;  /* 0x0000000408007986 */ /* 0x0001e2000c101124 */
[----:B------:R-:W-:Y:S05]  /*5900*/  BRA `(.L_x_18481) ;  /* 0x0000000000b47947 */ /* 0x000fea0003800000 */
.L_x_18498:
        /* <DEDUP_REMOVED lines=22> */
.L_x_18480:
        /* <DEDUP_REMOVED lines=16> */
.L_x_18509:
[----:B------:R-:W-:Y:S05]  /*5b70*/  BRA `(.L_x_18481) ;  /* 0x0000000000187947 */ /* 0x000fea0003800000 */
.L_x_18508:
[----:B------:R-:W-:-:S04]  /*5b80*/  PRMT R4, R18, 0x9910, RZ ;  /* 0x0000991012047816 */ /* 0x000fc800000000ff */
[----:B------:R-:W-:-:S05]  /*5b90*/  SHF.R.S32.HI R5, RZ, 0x1f, R4 ;  /* 0x0000001fff057819 */ /* 0x000fca0000011404 */
[----:B------:R2:W-:Y:S01]  /*5ba0*/  STG.E.64 desc[UR36][R8.64], R4 ;  /* 0x0000000408007986 */ /* 0x0005e2000c101b24 */
[----:B------:R-:W-:Y:S05]  /*5bb0*/  BRA `(.L_x_18481) ;  /* 0x0000000000087947 */ /* 0x000fea0003800000 */
.L_x_18507:
[----:B------:R-:W-:-:S05]  /*5bc0*/  PRMT R3, R18, 0x9910, RZ ;  /* 0x0000991012037816 */ /* 0x000fca00000000ff */
[----:B------:R0:W-:Y:S02]  /*5bd0*/  STG.E desc[UR36][R8.64], R3 ;  /* 0x0000000308007986 */ /* 0x0001e4000c101924 */
.L_x_18481:
        /* <DEDUP_REMOVED lines=23> */
.L_x_18513:
[----:B------:R3:W-:Y:S01]  /*5d50*/  STG.E.U8 desc[UR36][R8.64], R17 ;  /* 0x0000001108007986 */ /* 0x0007e2000c101124 */
[----:B------:R-:W-:Y:S05]  /*5d60*/  BRA `(.L_x_18515) ;  /* 0x0000000c00647947 */ /* 0x000fea0003800000 */
.L_x_18512:
        /* <DEDUP_REMOVED lines=10> */
.L_x_18517:
[----:B------:R-:W-:-:S05]  /*5e10*/  PRMT R3, R17, 0x9910, RZ ;  /* 0x0000991011037816 */ /* 0x000fca00000000ff */
[----:B------:R2:W-:Y:S01]  /*5e20*/  STG.E desc[UR36][R8.64], R3 ;  /* 0x0000000308007986 */ /* 0x0005e2000c101924 */
[----:B------:R-:W-:Y:S05]  /*5e30*/  BRA `(.L_x_18515) ;  /* 0x0000000c00307947 */ /* 0x000fea0003800000 */
.L_x_18516:
[----:B------:R0:W-:Y:S01]  /*5e40*/  STG.E.U16 desc[UR36][R8.64], R17 ;  /* 0x0000001108007986 */ /* 0x0001e2000c101524 */
[----:B------:R-:W-:Y:S05]  /*5e50*/  BRA `(.L_x_18515) ;  /* 0x0000000c00287947 */ /* 0x000fea0003800000 */
.L_x_18511:
        /* <DEDUP_REMOVED lines=9> */
.L_x_18519:
[----:B------:R-:W0:Y:S02]  /*5ef0*/  I2F.S16 R0, R17 ;  /* 0x0000001100007306 */ /* 0x000e240000101400 */
[----:B0-----:R-:W-:-:S05]  /*5f00*/  F2FP.F16.F32.PACK_AB R0, RZ, R0 ;  /* 0x00000000ff00723e */ /* 0x001fca00000000ff */
[----:B------:R0:W-:Y:S01]  /*5f10*/  STG.E.U16 desc[UR36][R8.64], R0 ;  /* 0x0000000008007986 */ /* 0x0001e2000c101524 */
[----:B------:R-:W-:Y:S05]  /*5f20*/  BRA `(.L_x_18515) ;  /* 0x0000000800f47947 */ /* 0x000fea0003800000 */
.L_x_18518:
        /* <DEDUP_REMOVED lines=10> */
.L_x_18521:
[----:B------:R-:W0:Y:S02]  /*5fd0*/  I2F.S16 R17, R17 ;  /* 0x0000001100117306 */ /* 0x000e240000101400 */
[----:B0-----:R-:W-:-:S04]  /*5fe0*/  F2FP.F16.F32.PACK_AB R3, RZ, R17 ;  /* 0x00000011ff03723e */ /* 0x001fc800000000ff */
[----:B------:R-:W-:-:S05]  /*5ff0*/  PRMT R3, R3, 0x5410, RZ ;  /* 0x0000541003037816 */ /* 0x000fca00000000ff */
[----:B------:R0:W-:Y:S01]  /*6000*/  STG.E desc[UR36][R8.64], R3 ;  /* 0x0000000308007986 */ /* 0x0001e2000c101924 */
[----:B------:R-:W-:Y:S05]  /*6010*/  BRA `(.L_x_18515) ;  /* 0x0000000800b87947 */ /* 0x000fea0003800000 */
.L_x_18520:
[----:B------:R-:W0:Y:S02]  /*6020*/  I2F.F64.S16 R4, R17 ;  /* 0x0000001100047312 */ /* 0x000e240000101c00 */
[----:B0-----:R0:W-:Y:S01]  /*6030*/  STG.E.64 desc[UR36][R8.64], R4 ;  /* 0x0000000408007986 */ /* 0x0011e2000c101b24 */
[----:B------:R-:W-:Y:S05]  /*6040*/  BRA `(.L_x_18515) ;  /* 0x0000000800ac7947 */ /* 0x000fea0003800000 */
.L_x_18510:
        /* <DEDUP_REMOVED lines=13> */
.L_x_18524:
[----:B------:R-:W0:Y:S01]  /*6120*/  I2F.F64.S16 R4, R17 ;  /* 0x0000001100047312 */ /* 0x000e220000101c00 */
[----:B------:R-:W-:-:S05]  /*6130*/  CS2R R6, SRZ ;  /* 0x0000000000067805 */ /* 0x000fca000001ff00 */
[----:B0-----:R0:W-:Y:S01]  /*6140*/  STG.E.128 desc[UR36][R8.64], R4 ;  /* 0x0000000408007986 */ /* 0x0011e2000c101d24 */
[----:B------:R-:W-:Y:S05]  /*6150*/  BRA `(.L_x_18515) ;  /* 0x0000000800687947 */ /* 0x000fea0003800000 */
.L_x_18523:
        /* <DEDUP_REMOVED lines=21> */
.L_x_18528:
[----:B------:R-:W-:Y:S05]  /*62b0*/  BSYNC B0 ;  /* 0x0000000000007941 */ /* 0x000fea0003800000 */
.L_x_18527:
[----:B------:R-:W-:-:S05]  /*62c0*/  LOP3.LUT R5, R0, R5, RZ, 0xfc, !PT ;  /* 0x0000000500057212 */ /* 0x000fca00078efcff */
[----:B------:R0:W-:Y:S01]  /*62d0*/  STG.E.U8 desc[UR36][R8.64], R5 ;  /* 0x0000000508007986 */ /* 0x0001e2000c101124 */
[----:B------:R-:W-:Y:S05]  /*62e0*/  BRA `(.L_x_18515) ;  /* 0x0000000800047947 */ /* 0x000fea0003800000 */
.L_x_18526:
        /* <DEDUP_REMOVED lines=13> */
.L_x_18530:
[----:B------:R-:W-:Y:S01]  /*63c0*/  IMAD.MOV.U32 R0, RZ, RZ, 0x7f ;  /* 0x0000007fff007424 */ /* 0x000fe200078e00ff */
[----:B------:R-:W-:-:S04]  /*63d0*/  ISETP.GT.U32.AND P0, PT, R3, 0x7f800000, PT ;  /* 0x7f8000000300780c */ /* 0x000fc80003f04070 */
[----:B------:R-:W-:-:S09]  /*63e0*/  SEL R0, R0, 0x7c, P0 ;  /* 0x0000007c00007807 */ /* 0x000fd20000000000 */
.L_x_18531:
[----:B------:R-:W-:Y:S05]  /*63f0*/  BSYNC B0 ;  /* 0x0000000000007941 */ /* 0x000fea0003800000 */
.L_x_18529:
[----:B------:R-:W-:-:S04]  /*6400*/  LOP3.LUT R3, R17, 0x80000000, RZ, 0xc0, !PT ;  /* 0x8000000011037812 */ /* 0x000fc800078ec0ff */
[----:B------:R-:W-:-:S04]  /*6410*/  SHF.R.U32.HI R3, RZ, 0x18, R3 ;  /* 0x00000018ff037819 */ /* 0x000fc80000011603 */
[----:B------:R-:W-:-:S05]  /*6420*/  LOP3.LUT R3, R0, R3, RZ, 0xfc, !PT ;  /* 0x0000000300037212 */ /* 0x000fca00078efcff */
[----:B------:R0:W-:Y:S01]  /*6430*/  STG.E.U8 desc[UR36][R8.64], R3 ;  /* 0x0000000308007986 */ /* 0x0001e2000c101124 */
[----:B------:R-:W-:Y:S05]  /*6440*/  BRA `(.L_x_18515) ;  /* 0x0000000400ac7947 */ /* 0x000fea0003800000 */
.L_x_18525:
[----:B------:R-:W0:Y:S02]  /*6450*/  I2F.S16 R0, R17 ;  /* 0x0000001100007306 */ /* 0x000e240000101400 */
[----:B0-----:R-:W-:-:S05]  /*6460*/  F2FP.BF16.F32.PACK_AB R0, RZ, R0 ;  /* 0x00000000ff00723e */ /* 0x001fca00000010ff */
[----:B------:R0:W-:Y:S01]  /*6470*/  STG.E.U16 desc[UR36][R8.64], R0 ;  /* 0x0000000008007986 */ /* 0x0001e2000c101524 */
[----:B------:R-:W-:Y:S05]  /*6480*/  BRA `(.L_x_18515) ;  /* 0x00000004009c7947 */ /* 0x000fea0003800000 */
.L_x_18522:
        /* <DEDUP_REMOVED lines=10> */
.L_x_18534:
        /* <DEDUP_REMOVED lines=17> */
.L_x_18537:
[----:B------:R-:W-:-:S04]  /*6640*/  LOP3.LUT R3, R17, 0x80000000, RZ, 0xc0, !PT ;  /* 0x8000000011037812 */ /* 0x000fc800078ec0ff */
[----:B------:R-:W-:-:S04]  /*6650*/  SHF.R.U32.HI R3, RZ, 0x18, R3 ;  /* 0x00000018ff037819 */ /* 0x000fc80000011603 */
[----:B------:R-:W-:-:S04]  /*6660*/  LOP3.LUT R0, R0, R3, RZ, 0xfc, !PT ;  /* 0x0000000300007212 */ /* 0x000fc800078efcff */
[----:B------:R-:W-:-:S07]  /*6670*/  PRMT R4, R0, 0x7610, R4 ;  /* 0x0000761000047816 */ /* 0x000fce0000000004 */
.L_x_18536:
[----:B------:R-:W-:Y:S05]  /*6680*/  BSYNC B0 ;  /* 0x0000000000007941 */ /* 0x000fea0003800000 */
.L_x_18535:
[----:B------:R0:W-:Y:S01]  /*6690*/  STG.E.U8 desc[UR36][R8.64], R4 ;  /* 0x0000000408007986 */ /* 0x0001e2000c101124 */
[----:B------:R-:W-:Y:S05]  /*66a0*/  BRA `(.L_x_18515) ;  /* 0x0000000400147947 */ /* 0x000fea0003800000 */
.L_x_18533:
        /* <DEDUP_REMOVED lines=17> */
.L_x_18540:
[----:B------:R-:W-:-:S04]  /*67c0*/  LOP3.LUT R3, R17, 0x80000000, RZ, 0xc0, !PT ;  /* 0x8000000011037812 */ /* 0x000fc800078ec0ff */
[----:B------:R-:W-:-:S04]  /*67d0*/  SHF.R.U32.HI R3, RZ, 0x18, R3 ;  /* 0x00000018ff037819 */ /* 0x000fc80000011603 */
[----:B------:R-:W-:-:S04]  /*67e0*/  LOP3.LUT R0, R0, R3, RZ, 0xfc, !PT ;  /* 0x0000000300007212 */ /* 0x000fc800078efcff */
[----:B------:R-:W-:-:S07]  /*67f0*/  PRMT R4, R0, 0x7610, R4 ;  /* 0x0000761000047816 */ /* 0x000fce0000000004 */
.L_x_18539:
[----:B------:R-:W-:Y:S05]  /*6800*/  BSYNC B0 ;  /* 0x0000000000007941 */ /* 0x000fea0003800000 */
.L_x_18538:
[----:B------:R0:W-:Y:S01]  /*6810*/  STG.E.U8 desc[UR36][R8.64], R4 ;  /* 0x0000000408007986 */ /* 0x0001e2000c101124 */
[----:B------:R-:W-:Y:S05]  /*6820*/  BRA `(.L_x_18515) ;  /* 0x0000000000b47947 */ /* 0x000fea0003800000 */
.L_x_18532:
        /* <DEDUP_REMOVED lines=22> */
.L_x_18514:
        /* <DEDUP_REMOVED lines=16> */
.L_x_18543:
[----:B------:R-:W-:Y:S05]  /*6a90*/  BRA `(.L_x_18515) ;  /* 0x0000000000187947 */ /* 0x000fea0003800000 */
.L_x_18542:
[----:B------:R-:W-:-:S04]  /*6aa0*/  PRMT R4, R17, 0x9910, RZ ;  /* 0x0000991011047816 */ /* 0x000fc800000000ff */
[----:B------:R-:W-:-:S05]  /*6ab0*/  SHF.R.S32.HI R5, RZ, 0x1f, R4 ;  /* 0x0000001fff057819 */ /* 0x000fca0000011404 */
[----:B------:R0:W-:Y:S01]  /*6ac0*/  STG.E.64 desc[UR36][R8.64], R4 ;  /* 0x0000000408007986 */ /* 0x0001e2000c101b24 */
[----:B------:R-:W-:Y:S05]  /*6ad0*/  BRA `(.L_x_18515) ;  /* 0x0000000000087947 */ /* 0x000fea0003800000 */
.L_x_18541:
[----:B------:R-:W-:-:S05]  /*6ae0*/  PRMT R3, R17, 0x9910, RZ ;  /* 0x0000991011037816 */ /* 0x000fca00000000ff */
[----:B------:R0:W-:Y:S02]  /*6af0*/  STG.E desc[UR36][R8.64], R3 ;  /* 0x0000000308007986 */ /* 0x0001e4000c101924 */
.L_x_18515:
[----:B------:R-:W-:-:S07]  /*6b00*/  VIADD R2, R2, 0x80 ;  /* 0x0000008002027836 */ /* 0x000fce0000000000 */
.L_x_18475:
[----:B------:R-:W-:Y:S05]  /*6b10*/  BSYNC B6 ;  /* 0x0000000000067941 */ /* 0x000fea0003800000 */
.L_x_18474:
        /* <DEDUP_REMOVED lines=21> */
.L_x_18547:
[----:B------:R-:W-:Y:S01]  /*6c70*/  STG.E.U8 desc[UR36][R2.64], R16 ;  /* 0x0000001002007986 */ /* 0x000fe2000c101124 */
[----:B------:R-:W-:Y:S05]  /*6c80*/  EXIT ;  /* 0x000000000000794d */ /* 0x000fea0003800000 */
.L_x_18546:
        /* <DEDUP_REMOVED lines=10> */
.L_x_18550:
[----:B------:R-:W-:-:S05]  /*6d30*/  PRMT R5, R16, 0x9910, RZ ;  /* 0x0000991010057816 */ /* 0x000fca00000000ff */
[----:B------:R-:W-:Y:S01]  /*6d40*/  STG.E desc[UR36][R2.64], R5 ;  /* 0x0000000502007986 */ /* 0x000fe2000c101924 */
[----:B------:R-:W-:Y:S05]  /*6d50*/  EXIT ;  /* 0x000000000000794d */ /* 0x000fea0003800000 */
.L_x_18549:
[----:B------:R-:W-:Y:S01]  /*6d60*/  STG.E.U16 desc[UR36][R2.64], R16 ;  /* 0x0000001002007986 */ /* 0x000fe2000c101524 */
[----:B------:R-:W-:Y:S05]  /*6d70*/  EXIT ;  /* 0x000000000000794d */ /* 0x000fea0003800000 */
.L_x_18545:
        /* <DEDUP_REMOVED lines=9> */
.L_x_18552:
[----:B------:R-:W0:Y:S02]  /*6e10*/  I2F.S16 R0, R16 ;  /* 0x0000001000007306 */ /* 0x000e240000101400 */
[----:B0-----:R-:W-:-:S05]  /*6e20*/  F2FP.F16.F32.PACK_AB R0, RZ, R0 ;  /* 0x00000000ff00723e */ /* 0x001fca00000000ff */
[----:B------:R-:W-:Y:S01]  /*6e30*/  STG.E.U16 desc[UR36][R2.64], R0 ;  /* 0x0000000002007986 */ /* 0x000fe2000c101524 */
[----:B------:R-:W-:Y:S05]  /*6e40*/  EXIT ;  /* 0x000000000000794d */ /* 0x000fea0003800000 */
.L_x_18551:
        /* <DEDUP_REMOVED lines=10> */
.L_x_18554:
[----:B------:R-:W0:Y:S02]  /*6ef0*/  I2F.S16 R16, R16 ;  /* 0x0000001000107306 */ /* 0x000e240000101400 */
[----:B0-----:R-:W-:-:S04]  /*6f00*/  F2FP.F16.F32.PACK_AB R5, RZ, R16 ;  /* 0x00000010ff05723e */ /* 0x001fc800000000ff */
[----:B------:R-:W-:-:S05]  /*6f10*/  PRMT R5, R5, 0x5410, RZ ;  /* 0x0000541005057816 */ /* 0x000fca00000000ff */
[----:B------:R-:W-:Y:S01]  /*6f20*/  STG.E desc[UR36][R2.64], R5 ;  /* 0x0000000502007986 */ /* 0x000fe2000c101924 */
[----:B------:R-:W-:Y:S05]  /*6f30*/  EXIT ;  /* 0x000000000000794d */ /* 0x000fea0003800000 */
.L_x_18553:
[----:B------:R-:W0:Y:S02]  /*6f40*/  I2F.F64.S16 R16, R16 ;  /* 0x0000001000107312 */ /* 0x000e240000101c00 */
[----:B0-----:R-:W-:Y:S01]  /*6f50*/  STG.E.64 desc[UR36][R2.64], R16 ;  /* 0x0000001002007986 */ /* 0x001fe2000c101b24 */
[----:B------:R-:W-:Y:S05]  /*6f60*/  EXIT ;  /* 0x000000000000794d */ /* 0x000fea0003800000 */
.L_x_18544:
        /* <DEDUP_REMOVED lines=13> */
.L_x_18557:
[----:B------:R-:W0:Y:S01]  /*7040*/  I2F.F64.S16 R16, R16 ;  /* 0x0000001000107312 */ /* 0x000e220000101c00 */
[----:B------:R-:W-:-:S05]  /*7050*/  CS2R R18, SRZ ;  /* 0x0000000000127805 */ /* 0x000fca000001ff00 */
[----:B0-----:R-:W-:Y:S01]  /*7060*/  STG.E.128 desc[UR36][R2.64], R16 ;  /* 0x0000001002007986 */ /* 0x001fe2000c101d24 */
[----:B------:R-:W-:Y:S05]  /*7070*/  EXIT ;  /* 0x000000000000794d */ /* 0x000fea0003800000 */
.L_x_18556:
        /* <DEDUP_REMOVED lines=21> */
.L_x_18561:
[----:B------:R-:W-:Y:S05]  /*71d0*/  BSYNC B0 ;  /* 0x0000000000007941 */ /* 0x000fea0003800000 */
.L_x_18560:
[----:B------:R-:W-:-:S05]  /*71e0*/  LOP3.LUT R5, R0, R5, RZ, 0xfc, !PT ;  /* 0x0000000500057212 */ /* 0x000fca00078efcff */
[----:B------:R-:W-:Y:S01]  /*71f0*/  STG.E.U8 desc[UR36][R2.64], R5 ;  /* 0x0000000502007986 */ /* 0x000fe2000c101124 */
[----:B------:R-:W-:Y:S05]  /*7200*/  EXIT ;  /* 0x000000000000794d */ /* 0x000fea0003800000 */
.L_x_18559:
        /* <DEDUP_REMOVED lines=13> */
.L_x_18563:
[----:B------:R-:W-:Y:S01]  /*72e0*/  IMAD.MOV.U32 R0, RZ, RZ, 0x7f ;  /* 0x0000007fff007424 */ /* 0x000fe200078e00ff */
[----:B------:R-:W-:-:S04]  /*72f0*/  ISETP.GT.U32.AND P0, PT, R4, 0x7f800000, PT ;  /* 0x7f8000000400780c */ /* 0x000fc80003f04070 */
[----:B------:R-:W-:-:S09]  /*7300*/  SEL R0, R0, 0x7c, P0 ;  /* 0x0000007c00007807 */ /* 0x000fd20000000000 */
.L_x_18564:
[----:B------:R-:W-:Y:S05]  /*7310*/  BSYNC B0 ;  /* 0x0000000000007941 */ /* 0x000fea0003800000 */
.L_x_18562:
[----:B------:R-:W-:-:S04]  /*7320*/  LOP3.LUT R4, R5, 0x80000000, RZ, 0xc0, !PT ;  /* 0x8000000005047812 */ /* 0x000fc800078ec0ff */
[----:B------:R-:W-:-:S04]  /*7330*/  SHF.R.U32.HI R5, RZ, 0x18, R4 ;  /* 0x00000018ff057819 */ /* 0x000fc80000011604 */
[----:B------:R-:W-:-:S05]  /*7340*/  LOP3.LUT R5, R0, R5, RZ, 0xfc, !PT ;  /* 0x0000000500057212 */ /* 0x000fca00078efcff */
[----:B------:R-:W-:Y:S01]  /*7350*/  STG.E.U8 desc[UR36][R2.64], R5 ;  /* 0x0000000502007986 */ /* 0x000fe2000c101124 */
[----:B------:R-:W-:Y:S05]  /*7360*/  EXIT ;  /* 0x000000000000794d */ /* 0x000fea0003800000 */
.L_x_18558:
[----:B------:R-:W0:Y:S02]  /*7370*/  I2F.S16 R0, R16 ;  /* 0x0000001000007306 */ /* 0x000e240000101400 */
[----:B0-----:R-:W-:-:S05]  /*7380*/  F2FP.BF16.F32.PACK_AB R0, RZ, R0 ;  /* 0x00000000ff00723e */ /* 0x001fca00000010ff */
[----:B------:R-:W-:Y:S01]  /*7390*/  STG.E.U16 desc[UR36][R2.64], R0 ;  /* 0x0000000002007986 */ /* 0x000fe2000c101524 */
[----:B------:R-:W-:Y:S05]  /*73a0*/  EXIT ;  /* 0x000000000000794d */ /* 0x000fea0003800000 */
.L_x_18555:
        /* <DEDUP_REMOVED lines=10> */
.L_x_18567:
        /* <DEDUP_REMOVED lines=17> */
.L_x_18570:
[----:B------:R-:W-:-:S04]  /*7560*/  LOP3.LUT R0, R7, 0x80000000, RZ, 0xc0, !PT ;  /* 0x8000000007007812 */ /* 0x000fc800078ec0ff */
[----:B------:R-:W-:-:S04]  /*7570*/  SHF.R.U32.HI R5, RZ, 0x18, R0 ;  /* 0x00000018ff057819 */ /* 0x000fc80000011600 */
[----:B------:R-:W-:-:S04]  /*7580*/  LOP3.LUT R4, R4, R5, RZ, 0xfc, !PT ;  /* 0x0000000504047212 */ /* 0x000fc800078efcff */
[----:B------:R-:W-:-:S07]  /*7590*/  PRMT R0, R4, 0x7610, R0 ;  /* 0x0000761004007816 */ /* 0x000fce0000000000 */
.L_x_18569:
[----:B------:R-:W-:Y:S05]  /*75a0*/  BSYNC B0 ;  /* 0x0000000000007941 */ /* 0x000fea0003800000 */
.L_x_18568:
[----:B------:R-:W-:Y:S01]  /*75b0*/  STG.E.U8 desc[UR36][R2.64], R0 ;  /* 0x0000000002007986 */ /* 0x000fe2000c101124 */
[----:B------:R-:W-:Y:S05]  /*75c0*/  EXIT ;  /* 0x000000000000794d */ /* 0x000fea0003800000 */
.L_x_18566:
        /* <DEDUP_REMOVED lines=17> */
.L_x_18573:
[----:B------:R-:W-:-:S04]  /*76e0*/  LOP3.LUT R0, R7, 0x80000000, RZ, 0xc0, !PT ;  /* 0x8000000007007812 */ /* 0x000fc800078ec0ff */
[----:B------:R-:W-:-:S04]  /*76f0*/  SHF.R.U32.HI R5, RZ, 0x18, R0 ;  /* 0x00000018ff057819 */ /* 0x000fc80000011600 */
[----:B------:R-:W-:-:S04]  /*7700*/  LOP3.LUT R4, R4, R5, RZ, 0xfc, !PT ;  /* 0x0000000504047212 */ /* 0x000fc800078efcff */
[----:B------:R-:W-:-:S07]  /*7710*/  PRMT R0, R4, 0x7610, R0 ;  /* 0x0000761004007816 */ /* 0x000fce0000000000 */
.L_x_18572:
[----:B------:R-:W-:Y:S05]  /*7720*/  BSYNC B0 ;  /* 0x0000000000007941 */ /* 0x000fea0003800000 */
.L_x_18571:
[----:B------:R-:W-:Y:S01]  /*7730*/  STG.E.U8 desc[UR36][R2.64], R0 ;  /* 0x0000000002007986 */ /* 0x000fe2000c101124 */
[----:B------:R-:W-:Y:S05]  /*7740*/  EXIT ;  /* 0x000000000000794d */ /* 0x000fea0003800000 */
.L_x_18565:
        /* <DEDUP_REMOVED lines=22> */
.L_x_18548:
        /* <DEDUP_REMOVED lines=16> */
.L_x_18576:
[----:B------:R-:W-:Y:S05]  /*79b0*/  EXIT ;  /* 0x000000000000794d */ /* 0x000fea0003800000 */
.L_x_18575:
[----:B------:R-:W-:-:S04]  /*79c0*/  PRMT R4, R16, 0x9910, RZ ;  /* 0x0000991010047816 */ /* 0x000fc800000000ff */
[----:B------:R-:W-:-:S05]  /*79d0*/  SHF.R.S32.HI R5, RZ, 0x1f, R4 ;  /* 0x0000001fff057819 */ /* 0x000fca0000011404 */
[----:B------:R-:W-:Y:S01]  /*79e0*/  STG.E.64 desc[UR36][R2.64], R4 ;  /* 0x0000000402007986 */ /* 0x000fe2000c101b24 */
[----:B------:R-:W-:Y:S05]  /*79f0*/  EXIT ;  /* 0x000000000000794d */ /* 0x000fea0003800000 */
.L_x_18574:
[----:B------:R-:W-:-:S05]  /*7a00*/  PRMT R5, R16, 0x9910, RZ ;  /* 0x0000991010057816 */ /* 0x000fca00000000ff */
[----:B------:R-:W-:Y:S01]  /*7a10*/  STG.E desc[UR36][R2.64], R5 ;  /* 0x0000000502007986 */ /* 0x000fe2000c101924 */
[----:B------:R-:W-:Y:S05]  /*7a20*/  EXIT ;  /* 0x000000000000794d */ /* 0x000fea0003800000 */
.L_x_18577:
        /* <DEDUP_REMOVED lines=13> */
.L_x_42272:


//--------------------- .text._ZN2at6native18elementwise_kernelILi128ELi4EZNS0_22gpu_kernel_impl_nocastINS0_13AUnaryFunctorIsssZZZNS0_19minimum_kernel_cudaERNS_18TensorIteratorBaseEENKUlvE_clEvENKUlvE3_clEvEUlssE_EEEEvS5_RKT_EUliE_EEviT1_ --------------------------
	.section	.text._ZN2at6native18elementwise_kernelILi128ELi4EZNS0_22gpu_kernel_impl_nocastINS0_13AUnaryFunctorIsssZZZNS0_19minimum_kernel_cudaERNS_18TensorIteratorBaseEENKUlvE_clEvENKUlvE3_clEvEUlssE_EEEEvS5_RKT_EUliE_EEviT1_,"ax",@progbits
	.align	128
        .global         _ZN2at6native18elementwise_kernelILi128ELi4EZNS0_22gpu_kernel_impl_nocastINS0_13AUnaryFunctorIsssZZZNS0_19minimum_kernel_cudaERNS_18TensorIteratorBaseEENKUlvE_clEvENKUlvE3_clEvEUlssE_EEEEvS5_RKT_EUliE_EEviT1_
        .type           _ZN2at6native18elementwise_kernelILi128ELi4EZNS0_22gpu_kernel_impl_nocastINS0_13AUnaryFunctorIsssZZZNS0_19minimum_kernel_cudaERNS_18TensorIteratorBaseEENKUlvE_clEvENKUlvE3_clEvEUlssE_EEEEvS5_RKT_EUliE_EEviT1_,@function
        .size           _ZN2at6native18elementwise_kernelILi128ELi4EZNS0_22gpu_kernel_impl_nocastINS0_13AUnaryFunctorIsssZZZNS0_19minimum_kernel_cudaERNS_18TensorIteratorBaseEENKUlvE_clEvENKUlvE3_clEvEUlssE_EEEEvS5_RKT_EUliE_EEviT1_,(.L_x_42273 - _ZN2at6native18elementwise_kernelILi128ELi4EZNS0_22gpu_kernel_impl_nocastINS0_13AUnaryFunctorIsssZZZNS0_19minimum_kernel_cudaERNS_18TensorIteratorBaseEENKUlvE_clEvENKUlvE3_clEvEUlssE_EEEEvS5_RKT_EUliE_EEviT1_)
        .other          _ZN2at6native18elementwise_kernelILi128ELi4EZNS0_22gpu_kernel_impl_nocastINS0_13AUnaryFunctorIsssZZZNS0_19minimum_kernel_cudaERNS_18TensorIteratorBaseEENKUlvE_clEvENKUlvE3_clEvEUlssE_EEEEvS5_RKT_EUliE_EEviT1_,@"STO_CUDA_ENTRY STV_DEFAULT"
_ZN2at6native18elementwise_kernelILi128ELi4EZNS0_22gpu_kernel_impl_nocastINS0_13AUnaryFunctorIsssZZZNS0_19minimum_kernel_cudaERNS_18TensorIteratorBaseEENKUlvE_clEvENKUlvE3_clEvEUlssE_EEEEvS5_RKT_EUliE_EEviT1_:
.text._ZN2at6native18elementwise_kernelILi128ELi4EZNS0_22gpu_kernel_impl_nocastINS0_13AUnaryFunctorIsssZZZNS0_19minimum_kernel_cudaERNS_18TensorIteratorBaseEENKUlvE_clEvENKUlvE3_clEvEUlssE_EEEEvS5_RKT_EUliE_EEviT1_:
        /* <DEDUP_REMOVED lines=311> */
.L_x_18580:
[----:B------:R-:W-:Y:S02]  /*1370*/  ULDC.64 UR8, c[0x0][0x418] ;  /* 0x0001060000087ab9 */ /* 0x000fe40000000a00 */
[----:B------:R-:W-:-:S04]  /*1380*/  IADD3 R4, P0, R2, UR8, RZ ;  /* 0x0000000802047c10 */ /* 0x000fc8000ff1e0ff */
[----:B------:R-:W-:Y:S01]  /*1390*/  IADD3.X R5, RZ, UR9, RZ, P0, !PT ;  /* 0x00000009ff057c10 */ /* 0x000fe200087fe4ff */
[----:B------:R-:W-:Y:S01]  /*13a0*/  ULDC.U16 UR4, c[0x0][0x422] ;  /* 0x0001088000047ab9 */ /* 0x000fe20000000400 */
[----:B------:R-:W-:-:S03]  /*13b0*/  ULDC.64 UR8, c[0x0][0x410] ;  /* 0x0001040000087ab9 */ /* 0x000fc60000000a00 */
[----:B------:R-:W2:Y:S01]  /*13c0*/  LDG.E.S16 R4, desc[UR6][R4.64] ;  /* 0x0000000604047981 */ /* 0x000ea2000c1e1700 */
[----:B------:R-:W-:Y:S01]  /*13d0*/  UPRMT UR4, UR4, 0x9910, URZ ;  /* 0x0000991004047896 */ /* 0x000fe2000800003f */
[----:B------:R-:W-:Y:S02]  /*13e0*/  IADD3 R2, P0, R3, UR8, RZ ;  /* 0x0000000803027c10 */ /* 0x000fe4000ff1e0ff */
[----:B------:R-:W-:Y:S02]  /*13f0*/  IADD3 R0, R0, 0x80, RZ ;  /* 0x0000008000007810 */ /* 0x000fe40007ffe0ff */
[----:B------:R-:W-:Y:S02]  /*1400*/  IADD3.X R3, RZ, UR9, RZ, P0, !PT ;  /* 0x00000009ff037c10 */ /* 0x000fe400087fe4ff */
[----:B--2---:R-:W-:-:S05]  /*1410*/  VIMNMX R7, R4, UR4, PT ;  /* 0x0000000404077c48 */ /* 0x004fca000bfe0100 */
[----:B------:R0:W-:Y:S02]  /*1420*/  STG.E.U16 desc[UR6][R2.64], R7 ;  /* 0x0000000702007986 */ /* 0x0001e4000c101506 */
.L_x_18579:
[----:B------:R-:W-:Y:S05]  /*1430*/  BSYNC B0 ;  /* 0x0000000000007941 */ /* 0x000fea0003800000 */
.L_x_18578:
[----:B------:R-:W-:Y:S01]  /*1440*/  ISETP.GE.AND P0, PT, R0, UR5, PT ;  /* 0x0000000500007c0c */ /* 0x000fe2000bf06270 */
[----:B------:R-:W-:-:S12]  /*1450*/  BSSY B0, `(.L_x_18581) ;  /* 0x0000278000007945 */ /* 0x000fd80003800000 */
[----:B------:R-:W-:Y:S05]  /*1460*/  @P0 BRA `(.L_x_18582) ;  /* 0x0000002400d80947 */ /* 0x000fea0003800000 */
[----:B------:R-:W1:Y:S01]  /*1470*/  LDC R8, c[0x0][0x218] ;  /* 0x00008600ff087b82 */ /* 0x000e620000000800 */
[----:B0-----:R-:W-:Y:S02]  /*1480*/  CS2R R2, SRZ ;  /* 0x0000000000027805 */ /* 0x001fe4000001ff00 */
[----:B-1----:R-:W-:-:S13]  /*1490*/  ISETP.NE.AND P0, PT, R8, RZ, PT ;  /* 0x000000ff0800720c */ /* 0x002fda0003f05270 */
[----:B------:R-:W-:Y:S05]  /*14a0*/  @!P0 BRA `(.L_x_18583) ;  /* 0x0000001000a88947 */ /* 0x000fea0003800000 */
[----:B------:R-:W-:Y:S01]  /*14b0*/  MOV R3, R0 ;  /* 0x0000000000037202 */ /* 0x000fe20000000f00 */
        /* <DEDUP_REMOVED lines=297> */
.L_x_18583:
        /* <DEDUP_REMOVED lines=10> */
[----:B------:R-:W-:Y:S02]  /*27f0*/  ISETP.GE.AND P0, PT, R0, UR5, PT ;  /* 0x0000000500007c0c */ /* 0x000fe4000bf06270 */
[----:B--2---:R-:W-:-:S05]  /*2800*/  VIMNMX R7, R4, UR4, PT ;  /* 0x0000000404077c48 */ /* 0x004fca000bfe0100 */
[----:B------:R1:W-:Y:S06]  /*2810*/  STG.E.U16 desc[UR6][R2.64], R7 ;  /* 0x0000000702007986 */ /* 0x0003ec000c101506 */
[----:B------:R-:W-:Y:S05]  /*2820*/  @P0 BRA `(.L_x_18582) ;  /* 0x0000001000e80947 */ /* 0x000fea0003800000 */
[----:B------:R-:W0:Y:S01]  /*2830*/  LDC R8, c[0x0][0x218] ;  /* 0x00008600ff087b82 */ /* 0x000e220000000800 */
[----:B-1----:R-:W-:Y:S02]  /*2840*/  CS2R R2, SRZ ;  /* 0x0000000000027805 */ /* 0x002fe4000001ff00 */
[----:B0-----:R-:W-:-:S13]  /*2850*/  ISETP.NE.AND P0, PT, R8, RZ, PT ;  /* 0x000000ff0800720c */ /* 0x001fda0003f05270 */
[----:B------:R-:W-:Y:S05]  /*2860*/  @!P0 BRA `(.L_x_18584) ;  /* 0x0000001000a88947 */ /* 0x000fea0003800000 */
[----:B------:R-:W-:Y:S01]  /*2870*/  HFMA2.MMA R2, -RZ, RZ, 0, 0 ;  /* 0x00000000ff027435 */ /* 0x000fe200000001ff */
[----:B------:R-:W-:Y:S01]  /*2880*/  IMAD.MOV.U32 R3, RZ, RZ, R0 ;  /* 0x000000ffff037224 */ /* 0x000fe200078e0000 */
        /* <DEDUP_REMOVED lines=296> */
.L_x_18584:
        /* <DEDUP_REMOVED lines=12> */
.L_x_18582:
[----:B------:R-:W-:Y:S05]  /*3bd0*/  BSYNC B0 ;  /* 0x0000000000007941 */ /* 0x000fea0003800000 */
.L_x_18581:
[----:B------:R-:W-:-:S13]  /*3be0*/  ISETP.GE.AND P0, PT, R0, UR5, PT ;  /* 0x0000000500007c0c */ /* 0x000fda000bf06270 */
[----:B------:R-:W-:Y:S05]  /*3bf0*/  @P0 EXIT ;  /* 0x000000000000094d */ /* 0x000fea0003800000 */
[----:B------:R-:W3:Y:S01]  /*3c00*/  LDC R8, c[0x0][0x218] ;  /* 0x00008600ff087b82 */ /* 0x000ee20000000800 */
[----:B012---:R-:W-:Y:S02]  /*3c10*/  CS2R R2, SRZ ;  /* 0x0000000000027805 */ /* 0x007fe4000001ff00 */
[----:B---3--:R-:W-:-:S13]  /*3c20*/  ISETP.NE.AND P0, PT, R8, RZ, PT ;  /* 0x000000ff0800720c */ /* 0x008fda0003f05270 */
        /* <DEDUP_REMOVED lines=299> */
.L_x_18585:
[----:B------:R-:W-:Y:S01]  /*4ee0*/  ULDC.64 UR4, c[0x0][0x418] ;  /* 0x0001060000047ab9 */ /* 0x000fe20000000a00 */
[----:B------:R-:W-:Y:S01]  /*4ef0*/  ULDC.64 UR8, c[0x0][0x410] ;  /* 0x0001040000087ab9 */ /* 0x000fe20000000a00 */
[----:B------:R-:W-:-:S04]  /*4f00*/  IADD3 R4, P0, R2, UR4, RZ ;  /* 0x0000000402047c10 */ /* 0x000fc8000ff1e0ff */
[----:B------:R-:W-:-:S05]  /*4f10*/  IADD3.X R5, RZ, UR5, RZ, P0, !PT ;  /* 0x00000005ff057c10 */ /* 0x000fca00087fe4ff */
[----:B------:R-:W2:Y:S01]  /*4f20*/  LDG.E.S16 R4, desc[UR6][R4.64] ;  /* 0x0000000604047981 */ /* 0x000ea2000c1e1700 */
[----:B------:R-:W-:Y:S01]  /*4f30*/  ULDC.U16 UR4, c[0x0][0x422] ;  /* 0x0001088000047ab9 */ /* 0x000fe20000000400 */
[----:B------:R-:W-:Y:S01]  /*4f40*/  IADD3 R2, P0, R3, UR8, RZ ;  /* 0x0000000803027c10 */ /* 0x000fe2000ff1e0ff */
[----:B------:R-:W-:-:S03]  /*4f50*/  UPRMT UR4, UR4, 0x9910, URZ ;  /* 0x0000991004047896 */ /* 0x000fc6000800003f */
[----:B------:R-:W-:-:S03]  /*4f60*/  IADD3.X R3, RZ, UR9, RZ, P0, !PT ;  /* 0x00000009ff037c10 */ /* 0x000fc600087fe4ff */
[----:B--2---:R-:W-:-:S05]  /*4f70*/  VIMNMX R7, R4, UR4, PT ;  /* 0x0000000404077c48 */ /* 0x004fca000bfe0100 */
[----:B------:R-:W-:Y:S01]  /*4f80*/  STG.E.U16 desc[UR6][R2.64], R7 ;  /* 0x0000000702007986 */ /* 0x000fe2000c101506 */
[----:B------:R-:W-:Y:S05]  /*4f90*/  EXIT ;  /* 0x000000000000794d */ /* 0x000fea0003800000 */
.L_x_18586:
        /* <DEDUP_REMOVED lines=14> */
.L_x_42273:


//--------------------- .text._ZN2at6native27unrolled_elementwise_kernelINS0_13AUnaryFunctorIsssZZZNS0_19minimum_kernel_cudaERNS_18TensorIteratorBaseEENKUlvE_clEvENKUlvE3_clEvEUlssE_EESt5arrayIPcLm2EELi4E23TrivialOffsetCalculatorILi1EjESD_NS0_6memory15LoadWithoutCastENSE_16StoreWithoutCastEEEviT_T0_T2_T3_T4_T5_ --------------------------
	.section	.text._ZN2at6native27unrolled_elementwise_kernelINS0_13AUnaryFunctorIsssZZZNS0_19minimum_kernel_cudaERNS_18TensorIteratorBaseEENKUlvE_clEvENKUlvE3_clEvEUlssE_EESt5arrayIPcLm2EELi4E23TrivialOffsetCalculatorILi1EjESD_NS0_6memory15LoadWithoutCastENSE_16StoreWithoutCastEEEviT_T0_T2_T3_T4_T5_,"ax",@progbits
	.align	128
        .global         _ZN2at6native27unrolled_elementwise_kernelINS0_13AUnaryFunctorIsssZZZNS0_19minimum_kernel_cudaERNS_18TensorIteratorBaseEENKUlvE_clEvENKUlvE3_clEvEUlssE_EESt5arrayIPcLm2EELi4E23TrivialOffsetCalculatorILi1EjESD_NS0_6memory15LoadWithoutCastENSE_16StoreWithoutCastEEEviT_T0_T2_T3_T4_T5_
        .type           _ZN2at6native27unrolled_elementwise_kernelINS0_13AUnaryFunctorIsssZZZNS0_19minimum_kernel_cudaERNS_18TensorIteratorBaseEENKUlvE_clEvENKUlvE3_clEvEUlssE_EESt5arrayIPcLm2EELi4E23TrivialOffsetCalculatorILi1EjESD_NS0_6memory15LoadWithoutCastENSE_16StoreWithoutCastEEEviT_T0_T2_T3_T4_T5_,@function
        .size           _ZN2at6native27unrolled_elementwise_kernelINS0_13AUnaryFunctorIsssZZZNS0_19minimum_kernel_cudaERNS_18TensorIteratorBaseEENKUlvE_clEvENKUlvE3_clEvEUlssE_EESt5arrayIPcLm2EELi4E23TrivialOffsetCalculatorILi1EjESD_NS0_6memory15LoadWithoutCastENSE_16StoreWithoutCastEEEviT_T0_T2_T3_T4_T5_,(.L_x_42274 - _ZN2at6native27unrolled_elementwise_kernelINS0_13AUnaryFunctorIsssZZZNS0_19minimum_kernel_cudaERNS_18TensorIteratorBaseEENKUlvE_clEvENKUlvE3_clEvEUlssE_EESt5arrayIPcLm2EELi4E23TrivialOffsetCalculatorILi1EjESD_NS0_6memory15LoadWithoutCastENSE_16StoreWithoutCastEEEviT_T0_T2_T3_T4_T5_)
        .other          _ZN2at6native27unrolled_elementwise_kernelINS0_13AUnaryFunctorIsssZZZNS0_19minimum_kernel_cudaERNS_18TensorIteratorBaseEENKUlvE_clEvENKUlvE3_clEvEUlssE_EESt5arrayIPcLm2EELi4E23TrivialOffsetCalculatorILi1EjESD_NS0_6memory15LoadWithoutCastENSE_16StoreWithoutCastEEEviT_T0_T2_T3_T4_T5_,@"STO_CUDA_ENTRY STV_DEFAULT"
_ZN2at6native27unrolled_elementwise_kernelINS0_13AUnaryFunctorIsssZZZNS0_19minimum_kernel_cudaERNS_18TensorIteratorBaseEENKUlvE_clEvENKUlvE3_clEvEUlssE_EESt5arrayIPcLm2EELi4E23TrivialOffsetCalculatorILi1EjESD_NS0_6memory15LoadWithoutCastENSE_16StoreWithoutCastEEEviT_T0_T2_T3_T4_T5_:
.text._ZN2at6native27unrolled_elementwise_kernelINS0_13AUnaryFunctorIsssZZZNS0_19minimum_kernel_cudaERNS_18TensorIteratorBaseEENKUlvE_clEvENKUlvE3_clEvEUlssE_EESt5arrayIPcLm2EELi4E23TrivialOffsetCalculatorILi1EjESD_NS0_6memory15LoadWithoutCastENSE_16StoreWithoutCastEEEviT_T0_T2_T3_T4_T5_:
[----:B------:R-:W-:Y:S01]  /*0000*/  LDC R1, c[0x0][0x28] ;  /* 0x00000a00ff017b82 */ /* 0x000fe20000000800 */
[----:B------:R-:W0:Y:S07]  /*0010*/  S2R R0, SR_CTAID.X ;  /* 0x0000000000007919 */ /* 0x000e2e0000002500 */
[----:B------:R-:W0:Y:S01]  /*0020*/  LDC R3, c[0x0][0x210] ;  /* 0x00008400ff037b82 */ /* 0x000e220000000800 */
        /* <DEDUP_REMOVED lines=10> */
[----:B------:R-:W-:Y:S01]  /*00d0*/  @!P1 IADD3 R15, R15, 0x80, RZ ;  /* 0x000000800f0f9810 */ /* 0x000fe20007ffe0ff */
[----:B------:R-:W1:Y:S03]  /*00e0*/  @!P1 LDC.64 R12, c[0x0][0x220] ;  /* 0x00008800ff0c9b82 */ /* 0x000e660000000a00 */
[----:B------:R-:W-:Y:S01]  /*00f0*/  ISETP.GE.AND P3, PT, R15, R2, PT ;  /* 0x000000020f00720c */ /* 0x000fe20003f66270 */
[----:B0-----:R-:W-:-:S04]  /*0100*/  @!P0 IMAD.WIDE.U32 R10, R3, 0x2, R10 ;  /* 0x00000002030a8825 */ /* 0x001fc800078e000a */
[----:B------:R-:W-:-:S08]  /*0110*/  IMAD.MOV.U32 R3, RZ, RZ, RZ ;  /* 0x000000ffff037224 */ /* 0x000fd000078e00ff */
[----:B------:R-:W-:Y:S01]  /*0120*/  @!P3 IMAD R21, R0, 0x200, R15 ;  /* 0x000002000015b824 */ /* 0x000fe200078e020f */
[----:B------:R-:W-:Y:S01]  /*0130*/  @!P3 IADD3 R15, R15, 0x80, RZ ;  /* 0x000000800f0fb810 */ /* 0x000fe20007ffe0ff */
[----:B------:R-:W0:Y:S01]  /*0140*/  @!P3 LDC.64 R8, c[0x0][0x220] ;  /* 0x00008800ff08bb82 */ /* 0x000e220000000a00 */
[----:B------:R2:W3:Y:S02]  /*0150*/  @!P0 LDG.E.S16 R3, desc[UR6][R10.64] ;  /* 0x000000060a038981 */ /* 0x0004e4000c1e1700 */
[----:B------:R-:W-:-:S13]  /*0160*/  ISETP.GE.AND P2, PT, R15, R2, PT ;  /* 0x000000020f00720c */ /* 0x000fda0003f46270 */
[----:B------:R-:W4:Y:S01]  /*0170*/  @!P2 LDC.64 R4, c[0x0][0x220] ;  /* 0x00008800ff04ab82 */ /* 0x000f220000000a00 */
[----:B------:R-:W-:Y:S01]  /*0180*/  @!P2 LEA R17, R0, R15, 0x9 ;  /* 0x0000000f0011a211 */ /* 0x000fe200078e48ff */
[----:B------:R-:W-:Y:S02]  /*0190*/  IMAD.MOV.U32 R18, RZ, RZ, RZ ;  /* 0x000000ffff127224 */ /* 0x000fe400078e00ff */
[----:B-1----:R-:W-:-:S04]  /*01a0*/  @!P1 IMAD.WIDE.U32 R12, R19, 0x2, R12 ;  /* 0x00000002130c9825 */ /* 0x002fc800078e000c */
[----:B0-----:R-:W-:Y:S02]  /*01b0*/  @!P3 IMAD.WIDE.U32 R14, R21, 0x2, R8 ;  /* 0x00000002150eb825 */ /* 0x001fe400078e0008 */
[----:B------:R-:W0:Y:S03]  /*01c0*/  @!P0 LDC.64 R8, c[0x0][0x218] ;  /* 0x00008600ff088b82 */ /* 0x000e260000000a00 */
[----:B------:R-:W5:Y:S01]  /*01d0*/  @!P3 LDG.E.S16 R18, desc[UR6][R14.64] ;  /* 0x000000060e12b981 */ /* 0x000f62000c1e1700 */
[----:B----4-:R-:W-:Y:S01]  /*01e0*/  @!P2 IMAD.WIDE.U32 R4, R17, 0x2, R4 ;  /* 0x000000021104a825 */ /* 0x010fe200078e0004 */
[----:B------:R-:W-:-:S06]  /*01f0*/  CS2R R16, SRZ ;  /* 0x0000000000107805 */ /* 0x000fcc000001ff00 */
[----:B------:R5:W4:Y:S04]  /*0200*/  @!P1 LDG.E.S16 R16, desc[UR6][R12.64] ;  /* 0x000000060c109981 */ /* 0x000b28000c1e1700 */
[----:B------:R-:W4:Y:S01]  /*0210*/  @!P2 LDG.E.S16 R17, desc[UR6][R4.64] ;  /* 0x000000060411a981 */ /* 0x000f22000c1e1700 */
[----:B------:R-:W-:Y:S01]  /*0220*/  ULDC.U16 UR4, c[0x0][0x216] ;  /* 0x0000858000047ab9 */ /* 0x000fe20000000400 */
[----:B------:R-:W-:Y:S01]  /*0230*/  IADD3 R6, R7, 0x80, RZ ;  /* 0x0000008007067810 */ /* 0x000fe20007ffe0ff */
[----:B------:R-:W-:Y:S01]  /*0240*/  UPRMT UR4, UR4, 0x9910, URZ ;  /* 0x0000991004047896 */ /* 0x000fe2000800003f */
[----:B--2---:R-:W-:Y:S01]  /*0250*/  IMAD.MOV.U32 R11, RZ, RZ, R7 ;  /* 0x000000ffff0b7224 */ /* 0x004fe200078e0007 */
[----:B------:R-:W-:Y:S02]  /*0260*/  @!P0 LEA R7, R0, R7, 0x9 ;  /* 0x0000000700078211 */ /* 0x000fe400078e48ff */
[----:B------:R-:W-:-:S03]  /*0270*/  @!P0 IMAD.MOV.U32 R11, RZ, RZ, R6 ;  /* 0x000000ffff0b8224 */ /* 0x000fc600078e0006 */
[----:B0-----:R-:W-:Y:S02]  /*0280*/  @!P0 IMAD.WIDE.U32 R6, R7, 0x2, R8 ;  /* 0x0000000207068825 */ /* 0x001fe400078e0008 */
[----:B------:R-:W-:Y:S01]  /*0290*/  ISETP.GE.AND P1, PT, R11, R2, PT ;  /* 0x000000020b00720c */ /* 0x000fe20003f26270 */
[----:B------:R-:W-:Y:S01]  /*02a0*/  BSSY B0, `(.L_x_18587) ;  /* 0x0000011000007945 */ /* 0x000fe20003800000 */
[----:B---3--:R-:W-:-:S05]  /*02b0*/  VIMNMX R3, R3, UR4, PT ;  /* 0x0000000403037c48 */ /* 0x008fca000bfe0100 */
[----:B------:R0:W-:Y:S01]  /*02c0*/  @!P0 STG.E.U16 desc[UR6][R6.64], R3 ;  /* 0x0000000306008986 */ /* 0x0001e2000c101506 */
[----:B-----5:R-:W-:Y:S02]  /*02d0*/  VIMNMX R13, R18, UR4, PT ;  /* 0x00000004120d7c48 */ /* 0x020fe4000bfe0100 */
[----:B----4-:R-:W-:Y:S02]  /*02e0*/  VIMNMX R9, R16, UR4, PT ;  /* 0x0000000410097c48 */ /* 0x010fe4000bfe0100 */
[----:B------:R-:W-:Y:S01]  /*02f0*/  VIMNMX R17, R17, UR4, PT ;  /* 0x0000000411117c48 */ /* 0x000fe2000bfe0100 */
        /* <DEDUP_REMOVED lines=11> */
.L_x_18588:
[----:B------:R-:W-:Y:S05]  /*03b0*/  BSYNC B0 ;  /* 0x0000000000007941 */ /* 0x000fea0003800000 */
.L_x_18587:
[----:B------:R-:W-:-:S13]  /*03c0*/  ISETP.GE.AND P0, PT, R11, R2, PT ;  /* 0x000000020b00720c */ /* 0x000fda0003f06270 */
[----:B------:R-:W-:Y:S05]  /*03d0*/  @P0 EXIT ;  /* 0x000000000000094d */ /* 0x000fea0003800000 */
[----:B------:R-:W1:Y:S01]  /*03e0*/  LDC.64 R2, c[0x0][0x218] ;  /* 0x00008600ff027b82 */ /* 0x000e620000000a00 */
[----:B------:R-:W-:-:S05]  /*03f0*/  LEA R11, R0, R11, 0x9 ;  /* 0x0000000b000b7211 */ /* 0x000fca00078e48ff */
[----:B-1----:R-:W-:-:S05]  /*0400*/  IMAD.WIDE.U32 R2, R11, 0x2, R2 ;  /* 0x000000020b027825 */ /* 0x002fca00078e0002 */
[----:B------:R-:W-:Y:S01]  /*0410*/  STG.E.U16 desc[UR6][R2.64], R17 ;  /* 0x0000001102007986 */ /* 0x000fe2000c101506 */
[----:B------:R-:W-:Y:S05]  /*0420*/  EXIT ;  /* 0x000000000000794d */ /* 0x000fea0003800000 */
.L_x_18589:
        /* <DEDUP_REMOVED lines=13> */
.L_x_42274:


//--------------------- .text._ZN2at6native29vectorized_elementwise_kernelILi2ENS0_13AUnaryFunctorIsssZZZNS0_19minimum_kernel_cudaERNS_18TensorIteratorBaseEENKUlvE_clEvENKUlvE3_clEvEUlssE_EESt5arrayIPcLm2EEEEviT0_T1_ --------------------------
	.section	.text._ZN2at6native29vectorized_elementwise_kernelILi2ENS0_13AUnaryFunctorIsssZZZNS0_19minimum_kernel_cudaERNS_18TensorIteratorBaseEENKUlvE_clEvENKUlvE3_clEvEUlssE_EESt5arrayIPcLm2EEEEviT0_T1_,"ax",@progbits
	.align	128
        .global         _ZN2at6native29vectorized_elementwise_kernelILi2ENS0_13AUnaryFunctorIsssZZZNS0_19minimum_kernel_cudaERNS_18TensorIteratorBaseEENKUlvE_clEvENKUlvE3_clEvEUlssE_EESt5arrayIPcLm2EEEEviT0_T1_
        .type           _ZN2at6native29vectorized_elementwise_kernelILi2ENS0_13AUnaryFunctorIsssZZZNS0_19minimum_kernel_cudaERNS_18TensorIteratorBaseEENKUlvE_clEvENKUlvE3_clEvEUlssE_EESt5arrayIPcLm2EEEEviT0_T1_,@function
        .size           _ZN2at6native29vectorized_elementwise_kernelILi2ENS0_13AUnaryFunctorIsssZZZNS0_19minimum_kernel_cudaERNS_18TensorIteratorBaseEENKUlvE_clEvENKUlvE3_clEvEUlssE_EESt5arrayIPcLm2EEEEviT0_T1_,(.L_x_42275 - _ZN2at6native29vectorized_elementwise_kernelILi2ENS0_13AUnaryFunctorIsssZZZNS0_19minimum_kernel_cudaERNS_18TensorIteratorBaseEENKUlvE_clEvENKUlvE3_clEvEUlssE_EESt5arrayIPcLm2EEEEviT0_T1_)
        .other          _ZN2at6native29vectorized_elementwise_kernelILi2ENS0_13AUnaryFunctorIsssZZZNS0_19minimum_kernel_cudaERNS_18TensorIteratorBaseEENKUlvE_clEvENKUlvE3_clEvEUlssE_EESt5arrayIPcLm2EEEEviT0_T1_,@"STO_CUDA_ENTRY STV_DEFAULT"
_ZN2at6native29vectorized_elementwise_kernelILi2ENS0_13AUnaryFunctorIsssZZZNS0_19minimum_kernel_cudaERNS_18TensorIteratorBaseEENKUlvE_clEvENKUlvE3_clEvEUlssE_EESt5arrayIPcLm2EEEEviT0_T1_:
.text._ZN2at6native29vectorized_elementwise_kernelILi2ENS0_13AUnaryFunctorIsssZZZNS0_19minimum_kernel_cudaERNS_18TensorIteratorBaseEENKUlvE_clEvENKUlvE3_clEvEUlssE_EESt5arrayIPcLm2EEEEviT0_T1_:
        /* <DEDUP_REMOVED lines=17> */
[----:B------:R-:W-:-:S02]  /*0110*/  ULDC.U16 UR4, c[0x0][0x216] ;  /* 0x0000858000047ab9 */ /* 0x000fc40000000400 */
[----:B------:R-:W-:Y:S01]  /*0120*/  UPRMT UR4, UR4, 0x9910, URZ ;  /* 0x0000991004047896 */ /* 0x000fe2000800003f */
[----:B0-----:R-:W-:-:S04]  /*0130*/  IMAD.WIDE.U32 R2, R0, 0x2, R2 ;  /* 0x0000000200027825 */ /* 0x001fc800078e0002 */
[----:B------:R-:W-:Y:S01]  /*0140*/  IMAD.WIDE R2, R5, 0x4, R2 ;  /* 0x0000000405027825 */ /* 0x000fe200078e0202 */
[----:B--2---:R-:W-:Y:S02]  /*0150*/  PRMT R11, R8, 0x9910, RZ ;  /* 0x00009910080b7816 */ /* 0x004fe400000000ff */
[C---:B---3--:R-:W-:Y:S02]  /*0160*/  PRMT R12, R9.reuse, 0x9910, RZ ;  /* 0x00009910090c7816 */ /* 0x048fe400000000ff */
[----:B------:R-:W-:Y:S02]  /*0170*/  PRMT R9, R9, 0xbb32, RZ ;  /* 0x0000bb3209097816 */ /* 0x000fe400000000ff */
[C---:B----4-:R-:W-:Y:S01]  /*0180*/  PRMT R7, R10.reuse, 0x9910, RZ ;  /* 0x000099100a077816 */ /* 0x050fe200000000ff */
[----:B------:R-:W-:Y:S01]  /*0190*/  IMAD.MOV.U32 R6, RZ, RZ, R11 ;  /* 0x000000ffff067224 */ /* 0x000fe200078e000b */
[----:B------:R-:W-:Y:S01]  /*01a0*/  PRMT R13, R10, 0xbb32, RZ ;  /* 0x0000bb320a0d7816 */ /* 0x000fe200000000ff */
[----:B------:R-:W-:Y:S01]  /*01b0*/  IMAD.MOV.U32 R10, RZ, RZ, R12 ;  /* 0x000000ffff0a7224 */ /* 0x000fe200078e000c */
[C---:B-----5:R-:W-:Y:S01]  /*01c0*/  PRMT R0, R4.reuse, 0x9910, RZ ;  /* 0x0000991004007816 */ /* 0x060fe200000000ff */
[----:B------:R-:W-:Y:S01]  /*01d0*/  IMAD.MOV.U32 R11, RZ, RZ, R9 ;  /* 0x000000ffff0b7224 */ /* 0x000fe200078e0009 */
[----:B------:R-:W-:-:S02]  /*01e0*/  PRMT R4, R4, 0xbb32, RZ ;  /* 0x0000bb3204047816 */ /* 0x000fc400000000ff */
[----:B------:R-:W-:Y:S02]  /*01f0*/  PRMT R8, R8, 0xbb32, RZ ;  /* 0x0000bb3208087816 */ /* 0x000fe400000000ff */
[----:B------:R-:W-:Y:S02]  /*0200*/  MOV R12, R7 ;  /* 0x00000007000c7202 */ /* 0x000fe40000000f00 */
[----:B------:R-:W-:Y:S02]  /*0210*/  VIMNMX R0, R0, UR4, PT ;  /* 0x0000000400007c48 */ /* 0x000fe4000bfe0100 */
[----:B------:R-:W-:Y:S02]  /*0220*/  VIMNMX R7, R4, UR4, PT ;  /* 0x0000000404077c48 */ /* 0x000fe4000bfe0100 */
[----:B------:R-:W-:Y:S02]  /*0230*/  VIMNMX R6, R6, UR4, PT ;  /* 0x0000000406067c48 */ /* 0x000fe4000bfe0100 */
[----:B------:R-:W-:-:S02]  /*0240*/  VIMNMX R9, R8, UR4, PT ;  /* 0x0000000408097c48 */ /* 0x000fc4000bfe0100 */
[----:B------:R-:W-:Y:S02]  /*0250*/  VIMNMX R10, R10, UR4, PT ;  /* 0x000000040a0a7c48 */ /* 0x000fe4000bfe0100 */
[----:B------:R-:W-:Y:S02]  /*0260*/  VIMNMX R11, R11, UR4, PT ;  /* 0x000000040b0b7c48 */ /* 0x000fe4000bfe0100 */
[----:B------:R-:W-:Y:S02]  /*0270*/  VIMNMX R12, R12, UR4, PT ;  /* 0x000000040c0c7c48 */ /* 0x000fe4000bfe0100 */
[----:B------:R-:W-:Y:S02]  /*0280*/  VIMNMX R13, R13, UR4, PT ;  /* 0x000000040d0d7c48 */ /* 0x000fe4000bfe0100 */
[----:B------:R-:W-:Y:S02]  /*0290*/  PRMT R7, R0, 0x5410, R7 ;  /* 0x0000541000077816 */ /* 0x000fe40000000007 */
[----:B------:R-:W-:-:S02]  /*02a0*/  PRMT R9, R6, 0x5410, R9 ;  /* 0x0000541006097816 */ /* 0x000fc40000000009 */
[----:B------:R-:W-:Y:S02]  /*02b0*/  PRMT R11, R10, 0x5410, R11 ;  /* 0x000054100a0b7816 */ /* 0x000fe4000000000b */
[----:B------:R-:W-:Y:S01]  /*02c0*/  PRMT R13, R12, 0x5410, R13 ;  /* 0x000054100c0d7816 */ /* 0x000fe2000000000d */
[----:B------:R-:W-:Y:S04]  /*02d0*/  STG.E desc[UR6][R2.64], R7 ;  /* 0x0000000702007986 */ /* 0x000fe8000c101906 */
[----:B------:R-:W-:Y:S04]  /*02e0*/  STG.E desc[UR6][R2.64+0x200], R9 ;  /* 0x0002000902007986 */ /* 0x000fe8000c101906 */
[----:B------:R-:W-:Y:S04]  /*02f0*/  STG.E desc[UR6][R2.64+0x400], R11 ;  /* 0x0004000b02007986 */ /* 0x000fe8000c101906 */
[----:B------:R-:W-:Y:S01]  /*0300*/  STG.E desc[UR6][R2.64+0x600], R13 ;  /* 0x0006000d02007986 */ /* 0x000fe2000c101906 */
[----:B------:R-:W-:Y:S05]  /*0310*/  EXIT ;  /* 0x000000000000794d */ /* 0x000fea0003800000 */
.L_x_18590:
[----:B------:R-:W0:Y:S01]  /*0320*/  S2R R19, SR_TID.X ;  /* 0x0000000000137919 */ /* 0x000e220000002100 */
[----:B------:R-:W-:Y:S01]  /*0330*/  IMAD.MOV.U32 R17, RZ, RZ, RZ ;  /* 0x000000ffff117224 */ /* 0x000fe200078e00ff */
[C---:B0-----:R-:W-:Y:S01]  /*0340*/  ISETP.GE.AND P0, PT, R19.reuse, R16, PT ;  /* 0x000000101300720c */ /* 0x041fe20003f06270 */
[----:B------:R-:W-:Y:S02]  /*0350*/  VIADD R20, R19, 0x80 ;  /* 0x0000008013147836 */ /* 0x000fe40000000000 */
[----:B------:R-:W-:-:S10]  /*0360*/  IMAD.MOV.U32 R29, RZ, RZ, R19 ;  /* 0x000000ffff1d7224 */ /* 0x000fd400078e0013 */
[----:B------:R-:W-:Y:S01]  /*0370*/  @!P0 IMAD.MOV.U32 R29, RZ, RZ, R20 ;  /* 0x000000ffff1d8224 */ /* 0x000fe200078e0014 */
[----:B------:R-:W0:Y:S04]  /*0380*/  @!P0 LDC.64 R14, c[0x0][0x220] ;  /* 0x00008800ff0e8b82 */ /* 0x000e280000000a00 */
[----:B------:R-:W-:-:S13]  /*0390*/  ISETP.GE.AND P6, PT, R29, R16, PT ;  /* 0x000000101d00720c */ /* 0x000fda0003fc6270 */
[----:B------:R-:W-:Y:S01]  /*03a0*/  @!P6 IADD3 R5, R0, R29, RZ ;  /* 0x0000001d0005e210 */ /* 0x000fe20007ffe0ff */
[----:B------:R-:W-:Y:S01]  /*03b0*/  @!P6 VIADD R29, R29, 0x80 ;  /* 0x000000801d1de836 */ /* 0x000fe20000000000 */
[----:B------:R-:W1:Y:S04]  /*03c0*/  @!P6 LDC.64 R2, c[0x0][0x220] ;  /* 0x00008800ff02eb82 */ /* 0x000e680000000a00 */
[----:B------:R-:W-:-:S13]  /*03d0*/  ISETP.GE.AND P5, PT, R29, R16, PT ;  /* 0x000000101d00720c */ /* 0x000fda0003fa6270 */
[----:B------:R-:W-:Y:S01]  /*03e0*/  @!P5 IMAD.IADD R22, R0, 0x1, R29 ;  /* 0x000000010016d824 */ /* 0x000fe200078e021d */
[----:B------:R-:W2:Y:S01]  /*03f0*/  @!P5 LDC.64 R12, c[0x0][0x220] ;  /* 0x00008800ff0cdb82 */ /* 0x000ea20000000a00 */
[----:B------:R-:W-:-:S05]  /*0400*/  @!P5 VIADD R29, R29, 0x80 ;  /* 0x000000801d1dd836 */ /* 0x000fca0000000000 */
[----:B------:R-:W-:Y:S01]  /*0410*/  ISETP.GE.AND P4, PT, R29, R16, PT ;  /* 0x000000101d00720c */ /* 0x000fe20003f86270 */
[----:B-1----:R-:W-:-:S05]  /*0420*/  @!P6 IMAD.WIDE.U32 R2, R5, 0x2, R2 ;  /* 0x000000020502e825 */ /* 0x002fca00078e0002 */
[----:B------:R1:W3:Y:S07]  /*0430*/  @!P6 LDG.E.S16 R17, desc[UR6][R2.64] ;  /* 0x000000060211e981 */ /* 0x0002ee000c1e1700 */
[C---:B------:R-:W-:Y:S01]  /*0440*/  @!P4 IADD3 R27, R0.reuse, R29, RZ ;  /* 0x0000001d001bc210 */ /* 0x040fe20007ffe0ff */
[----:B------:R-:W-:Y:S02]  /*0450*/  @!P4 VIADD R29, R29, 0x80 ;  /* 0x000000801d1dc836 */ /* 0x000fe40000000000 */
[----:B------:R-:W-:Y:S01]  /*0460*/  @!P0 IMAD.IADD R18, R0, 0x1, R19 ;  /* 0x0000000100128824 */ /* 0x000fe200078e0213 */
[----:B-1----:R-:W1:Y:S02]  /*0470*/  @!P4 LDC.64 R2, c[0x0][0x220] ;  /* 0x00008800ff02cb82 */ /* 0x002e640000000a00 */
[----:B------:R-:W-:-:S13]  /*0480*/  ISETP.GE.AND P3, PT, R29, R16, PT ;  /* 0x000000101d00720c */ /* 0x000fda0003f66270 */
[----:B------:R-:W-:Y:S01]  /*0490*/  @!P3 IMAD.IADD R25, R0, 0x1, R29 ;  /* 0x000000010019b824 */ /* 0x000fe200078e021d */
[----:B------:R-:W4:Y:S01]  /*04a0*/  @!P3 LDC.64 R4, c[0x0][0x220] ;  /* 0x00008800ff04bb82 */ /* 0x000f220000000a00 */
[----:B------:R-:W-:-:S05]  /*04b0*/  @!P3 VIADD R29, R29, 0x80 ;  /* 0x000000801d1db836 */ /* 0x000fca0000000000 */
[----:B------:R-:W-:-:S13]  /*04c0*/  ISETP.GE.AND P2, PT, R29, R16, PT ;  /* 0x000000101d00720c */ /* 0x000fda0003f46270 */
[----:B------:R-:W-:Y:S01]  /*04d0*/  @!P2 IADD3 R23, R0, R29, RZ ;  /* 0x0000001d0017a210 */ /* 0x000fe20007ffe0ff */
[----:B------:R-:W-:Y:S01]  /*04e0*/  @!P2 VIADD R29, R29, 0x80 ;  /* 0x000000801d1da836 */ /* 0x000fe20000000000 */
[----:B------:R-:W5:Y:S04]  /*04f0*/  @!P2 LDC.64 R6, c[0x0][0x220] ;  /* 0x00008800ff06ab82 */ /* 0x000f680000000a00 */
[----:B------:R-:W-:-:S13]  /*0500*/  ISETP.GE.AND P1, PT, R29, R16, PT ;  /* 0x000000101d00720c */ /* 0x000fda0003f26270 */
[----:B------:R-:W-:Y:S01]  /*0510*/  @!P1 IMAD.IADD R21, R0, 0x1, R29 ;  /* 0x0000000100159824 */ /* 0x000fe200078e021d */
[----:B------:R-:W-:Y:S01]  /*0520*/  @!P1 IADD3 R29, R29, 0x80, RZ ;  /* 0x000000801d1d9810 */ /* 0x000fe20007ffe0ff */
[----:B------:R-:W1:Y:S03]  /*0530*/  @!P1 LDC.64 R8, c[0x0][0x220] ;  /* 0x00008800ff089b82 */ /* 0x000e660000000a00 */
[----:B------:R-:W-:Y:S01]  /*0540*/  ISETP.GE.AND P6, PT, R29, R16, PT ;  /* 0x000000101d00720c */ /* 0x000fe20003fc6270 */
[----:B0-----:R-:W-:-:S04]  /*0550*/  @!P0 IMAD.WIDE.U32 R14, R18, 0x2, R14 ;  /* 0x00000002120e8825 */ /* 0x001fc800078e000e */
[----:B------:R-:W-:Y:S02]  /*0560*/  IMAD.MOV.U32 R18, RZ, RZ, RZ ;  /* 0x000000ffff127224 */ /* 0x000fe400078e00ff */
[----:B--2---:R-:W-:-:S04]  /*0570*/  @!P5 IMAD.WIDE.U32 R12, R22, 0x2, R12 ;  /* 0x00000002160cd825 */ /* 0x004fc800078e000c */
[----:B------:R0:W2:Y:S02]  /*0580*/  @!P0 LDG.E.S16 R18, desc[UR6][R14.64] ;  /* 0x000000060e128981 */ /* 0x0000a4000c1e1700 */
[----:B------:R-:W4:Y:S01]  /*0590*/  @!P6 LDC.64 R10, c[0x0][0x220] ;  /* 0x00008800ff0aeb82 */ /* 0x000f220000000a00 */
[----:B------:R-:W-:Y:S01]  /*05a0*/  IMAD.MOV.U32 R22, RZ, RZ, RZ ;  /* 0x000000ffff167224 */ /* 0x000fe200078e00ff */
[----:B------:R-:W-:Y:S01]  /*05b0*/  @!P6 IADD3 R29, R0, R29, RZ ;  /* 0x0000001d001de210 */ /* 0x000fe20007ffe0ff */
[----:B-----5:R-:W-:-:S04]  /*05c0*/  @!P2 IMAD.WIDE.U32 R6, R23, 0x2, R6 ;  /* 0x000000021706a825 */ /* 0x020fc800078e0006 */
[----:B------:R5:W2:Y:S01]  /*05d0*/  @!P5 LDG.E.S16 R22, desc[UR6][R12.64] ;  /* 0x000000060c16d981 */ /* 0x000aa2000c1e1700 */
[----:B-1----:R-:W-:Y:S01]  /*05e0*/  @!P1 IMAD.WIDE.U32 R8, R21, 0x2, R8 ;  /* 0x0000000215089825 */ /* 0x002fe200078e0008 */
[----:B0-----:R-:W-:-:S03]  /*05f0*/  CS2R R14, SRZ ;  /* 0x00000000000e7805 */ /* 0x001fc6000001ff00 */
[----:B------:R-:W-:Y:S02]  /*0600*/  IMAD.MOV.U32 R21, RZ, RZ, RZ ;  /* 0x000000ffff157224 */ /* 0x000fe400078e00ff */
[----:B------:R-:W-:Y:S01]  /*0610*/  IMAD.MOV.U32 R23, RZ, RZ, RZ ;  /* 0x000000ffff177224 */ /* 0x000fe200078e00ff */
[----:B------:R-:W2:Y:S01]  /*0620*/  @!P2 LDG.E.S16 R15, desc[UR6][R6.64] ;  /* 0x00000006060fa981 */ /* 0x000ea2000c1e1700 */
[----:B------:R-:W-:-:S03]  /*0630*/  @!P4 IMAD.WIDE.U32 R2, R27, 0x2, R2 ;  /* 0x000000021b02c825 */ /* 0x000fc600078e0002 */
[----:B------:R0:W2:Y:S01]  /*0640*/  @!P1 LDG.E.S16 R14, desc[UR6][R8.64] ;  /* 0x00000006080e9981 */ /* 0x0000a2000c1e1700 */
[----:B-----5:R-:W-:Y:S02]  /*0650*/  IMAD.MOV.U32 R12, RZ, RZ, RZ ;  /* 0x000000ffff0c7224 */ /* 0x020fe400078e00ff */
[----:B----4-:R-:W-:Y:S01]  /*0660*/  @!P3 IMAD.WIDE.U32 R4, R25, 0x2, R4 ;  /* 0x000000021904b825 */ /* 0x010fe200078e0004 */
[----:B------:R1:W4:Y:S01]  /*0670*/  @!P4 LDG.E.S16 R21, desc[UR6][R2.64] ;  /* 0x000000060215c981 */ /* 0x000322000c1e1700 */
[----:B------:R-:W5:Y:S02]  /*0680*/  @!P0 LDC.64 R24, c[0x0][0x218] ;  /* 0x00008600ff188b82 */ /* 0x000f640000000a00 */
[----:B------:R-:W-:Y:S01]  /*0690*/  @!P6 IMAD.WIDE.U32 R10, R29, 0x2, R10 ;  /* 0x000000021d0ae825 */ /* 0x000fe200078e000a */
[----:B------:R-:W4:Y:S04]  /*06a0*/  @!P3 LDG.E.S16 R23, desc[UR6][R4.64] ;  /* 0x000000060417b981 */ /* 0x000f28000c1e1700 */
[----:B------:R-:W4:Y:S01]  /*06b0*/  @!P6 LDG.E.S16 R12, desc[UR6][R10.64] ;  /* 0x000000060a0ce981 */ /* 0x000f22000c1e1700 */
[----:B------:R-:W-:Y:S01]  /*06c0*/  ULDC.U16 UR4, c[0x0][0x216] ;  /* 0x0000858000047ab9 */ /* 0x000fe20000000400 */
[----:B------:R-:W-:Y:S01]  /*06d0*/  @!P0 IADD3 R13, R0, R19, RZ ;  /* 0x00000013000d8210 */ /* 0x000fe20007ffe0ff */
[----:B------:R-:W-:Y:S01]  /*06e0*/  UPRMT UR4, UR4, 0x9910, URZ ;  /* 0x0000991004047896 */ /* 0x000fe2000800003f */
[----:B------:R-:W-:-:S03]  /*06f0*/  @!P0 IMAD.MOV.U32 R19, RZ, RZ, R20 ;  /* 0x000000ffff138224 */ /* 0x000fc600078e0014 */
[----:B-----5:R-:W-:Y:S01]  /*0700*/  @!P0 IMAD.WIDE.U32 R24, R13, 0x2, R24 ;  /* 0x000000020d188825 */ /* 0x020fe200078e0018 */
[----:B------:R-:W-:Y:S04]  /*0710*/  BSSY B0, `(.L_x_18591) ;  /* 0x0000036000007945 */ /* 0x000fe80003800000 */
[----:B------:R-:W-:Y:S01]  /*0720*/  BSSY B1, `(.L_x_18592) ;  /* 0x000002e000017945 */ /* 0x000fe20003800000 */
[----:B---3--:R-:W-:Y:S02]  /*0730*/  VIMNMX R17, R17, UR4, PT ;  /* 0x0000000411117c48 */ /* 0x008fe4000bfe0100 */
[----:B--2---:R-:W-:-:S05]  /*0740*/  VIMNMX R13, R18, UR4, PT ;  /* 0x00000004120d7c48 */ /* 0x004fca000bfe0100 */
[----:B------:R2:W-:Y:S01]  /*0750*/  @!P0 STG.E.U16 desc[UR6][R24.64], R13 ;  /* 0x0000000d18008986 */ /* 0x0005e2000c101506 */
[----:B------:R-:W-:Y:S02]  /*0760*/  ISETP.GE.AND P0, PT, R19, R16, PT ;  /* 0x000000101300720c */ /* 0x000fe40003f06270 */
[----:B0-----:R-:W-:Y:S02]  /*0770*/  VIMNMX R9, R22, UR4, PT ;  /* 0x0000000416097c48 */ /* 0x001fe4000bfe0100 */
[----:B-1----:R-:W-:Y:S02]  /*0780*/  VIMNMX R3, R15, UR4, PT ;  /* 0x000000040f037c48 */ /* 0x002fe4000bfe0100 */
[----:B------:R-:W-:Y:S02]  /*0790*/  VIMNMX R2, R14, UR4, PT ;  /* 0x000000040e027c48 */ /* 0x000fe4000bfe0100 */
[----:B----4-:R-:W-:Y:S02]  /*07a0*/  VIMNMX R21, R21, UR4, PT ;  /* 0x0000000415157c48 */ /* 0x010fe4000bfe0100 */
[----:B------:R-:W-:-:S02]  /*07b0*/  VIMNMX R23, R23, UR4, PT ;  /* 0x0000000417177c48 */ /* 0x000fc4000bfe0100 */
[----:B------:R-:W-:Y:S01]  /*07c0*/  VIMNMX R12, R12, UR4, PT ;  /* 0x000000040c0c7c48 */ /* 0x000fe2000bfe0100 */
[----:B--2---:R-:W-:Y:S06]  /*07d0*/  @P0 BRA `(.L_x_18593) ;  /* 0x0000000000300947 */ /* 0x004fec0003800000 */
        /* <DEDUP_REMOVED lines=12> */
.L_x_18593:
[----:B------:R-:W-:-:S13]  /*08a0*/  ISETP.GE.AND P0, PT, R19, R16, PT ;  /* 0x000000101300720c */ /* 0x000fda0003f06270 */
[----:B------:R-:W-:Y:S05]  /*08b0*/  @P0 BRA `(.L_x_18595) ;  /* 0x0000000000300947 */ /* 0x000fea0003800000 */
[----:B0-----:R-:W0:Y:S01]  /*08c0*/  LDC.64 R4, c[0x0][0x218] ;  /* 0x00008600ff047b82 */ /* 0x001e220000000a00 */
[----:B------:R-:W-:Y:S02]  /*08d0*/  IMAD.IADD R7, R0, 0x1, R19 ;  /* 0x0000000100077824 */ /* 0x000fe400078e0213 */
[----:B------:R-:W-:Y:S02]  /*08e0*/  VIADD R19, R19, 0x80 ;  /* 0x0000008013137836 */ /* 0x000fe40000000000 */
[----:B0-----:R-:W-:-:S05]  /*08f0*/  IMAD.WIDE.U32 R4, R7, 0x2, R4 ;  /* 0x0000000207047825 */ /* 0x001fca00078e0004 */
[----:B------:R1:W-:Y:S02]  /*0900*/  STG.E.U16 desc[UR6][R4.64], R21 ;  /* 0x0000001504007986 */ /* 0x0003e4000c101506 */
.L_x_18594:
[----:B------:R-:W-:-:S13]  /*0910*/  ISETP.GE.AND P0, PT, R19, R16, PT ;  /* 0x000000101300720c */ /* 0x000fda0003f06270 */
[----:B------:R-:W-:Y:S05]  /*0920*/  @P0 BRA `(.L_x_18596) ;  /* 0x0000000000340947 */ /* 0x000fea0003800000 */
[----:B01----:R-:W0:Y:S01]  /*0930*/  LDC.64 R4, c[0x0][0x218] ;  /* 0x00008600ff047b82 */ /* 0x003e220000000a00 */
[----:B------:R-:W-:Y:S01]  /*0940*/  IADD3 R7, R0, R19, RZ ;  /* 0x0000001300077210 */ /* 0x000fe20007ffe0ff */
[----:B------:R-:W-:-:S04]  /*0950*/  VIADD R19, R19, 0x80 ;  /* 0x0000008013137836 */ /* 0x000fc80000000000 */
[----:B0-----:R-:W-:-:S05]  /*0960*/  IMAD.WIDE.U32 R4, R7, 0x2, R4 ;  /* 0x0000000207047825 */ /* 0x001fca00078e0004 */
[----:B------:R1:W-:Y:S02]  /*0970*/  STG.E.U16 desc[UR6][R4.64], R23 ;  /* 0x0000001704007986 */ /* 0x0003e4000c101506 */
.L_x_18595:
        /* <DEDUP_REMOVED lines=8> */
.L_x_18596:
[----:B------:R-:W-:Y:S05]  /*0a00*/  BSYNC B1 ;  /* 0x0000000000017941 */ /* 0x000fea0003800000 */
.L_x_18592:
[----:B------:R-:W-:-:S13]  /*0a10*/  ISETP.GE.AND P0, PT, R19, R16, PT ;  /* 0x000000101300720c */ /* 0x000fda0003f06270 */
[----:B012---:R-:W0:Y:S01]  /*0a20*/  @!P0 LDC.64 R4, c[0x0][0x218] ;  /* 0x00008600ff048b82 */ /* 0x007e220000000a00 */
[----:B------:R-:W-:Y:S01]  /*0a30*/  @!P0 IADD3 R3, R0, R19, RZ ;  /* 0x0000001300038210 */ /* 0x000fe20007ffe0ff */
[----:B------:R-:W-:-:S04]  /*0a40*/  @!P0 VIADD R19, R19, 0x80 ;  /* 0x0000008013138836 */ /* 0x000fc80000000000 */
[----:B0-----:R-:W-:-:S05]  /*0a50*/  @!P0 IMAD.WIDE.U32 R4, R3, 0x2, R4 ;  /* 0x0000000203048825 */ /* 0x001fca00078e0004 */
[----:B------:R2:W-:Y:S02]  /*0a60*/  @!P0 STG.E.U16 desc[UR6][R4.64], R2 ;  /* 0x0000000204008986 */ /* 0x0005e4000c101506 */
.L_x_18597:
[----:B------:R-:W-:Y:S05]  /*0a70*/  BSYNC B0 ;  /* 0x0000000000007941 */ /* 0x000fea0003800000 */
.L_x_18591:
        /* <DEDUP_REMOVED lines=8> */
.L_x_18598:
        /* <DEDUP_REMOVED lines=16> */
.L_x_42275:


//--------------------- .text._ZN2at6native29vectorized_elementwise_kernelILi4ENS0_13AUnaryFunctorIsssZZZNS0_19minimum_kernel_cudaERNS_18TensorIteratorBaseEENKUlvE_clEvENKUlvE3_clEvEUlssE_EESt5arrayIPcLm2EEEEviT0_T1_ --------------------------
	.section	.text._ZN2at6native29vectorized_elementwise_kernelILi4ENS0_13AUnaryFunctorIsssZZZNS0_19minimum_kernel_cudaERNS_18TensorIteratorBaseEENKUlvE_clEvENKUlvE3_clEvEUlssE_EESt5arrayIPcLm2EEEEviT0_T1_,"ax",@progbits
	.align	128
        .global         _ZN2at6native29vectorized_elementwise_kernelILi4ENS0_13AUnaryFunctorIsssZZZNS0_19minimum_kernel_cudaERNS_18TensorIteratorBaseEENKUlvE_clEvENKUlvE3_clEvEUlssE_EESt5arrayIPcLm2EEEEviT0_T1_
        .type           _ZN2at6native29vectorized_elementwise_kernelILi4ENS0_13AUnaryFunctorIsssZZZNS0_19minimum_kernel_cudaERNS_18TensorIteratorBaseEENKUlvE_clEvENKUlvE3_clEvEUlssE_EESt5arrayIPcLm2EEEEviT0_T1_,@function
        .size           _ZN2at6native29vectorized_elementwise_kernelILi4ENS0_13AUnaryFunctorIsssZZZNS0_19minimum_kernel_cudaERNS_18TensorIteratorBaseEENKUlvE_clEvENKUlvE3_clEvEUlssE_EESt5arrayIPcLm2EEEEviT0_T1_,(.L_x_42276 - _ZN2at6native29vectorized_elementwise_kernelILi4ENS0_13AUnaryFunctorIsssZZZNS0_19minimum_kernel_cudaERNS_18TensorIteratorBaseEENKUlvE_clEvENKUlvE3_clEvEUlssE_EESt5arrayIPcLm2EEEEviT0_T1_)
        .other          _ZN2at6native29vectorized_elementwise_kernelILi4ENS0_13AUnaryFunctorIsssZZZNS0_19minimum_kernel_cudaERNS_18TensorIteratorBaseEENKUlvE_clEvENKUlvE3_clEvEUlssE_EESt5arrayIPcLm2EEEEviT0_T1_,@"STO_CUDA_ENTRY STV_DEFAULT"
_ZN2at6native29vectorized_elementwise_kernelILi4ENS0_13AUnaryFunctorIsssZZZNS0_19minimum_kernel_cudaERNS_18TensorIteratorBaseEENKUlvE_clEvENKUlvE3_clEvEUlssE_EESt5arrayIPcLm2EEEEviT0_T1_:
.text._ZN2at6native29vectorized_elementwise_kernelILi4ENS0_13AUnaryFunctorIsssZZZNS0_19minimum_kernel_cudaERNS_18TensorIteratorBaseEENKUlvE_clEvENKUlvE3_clEvEUlssE_EESt5arrayIPcLm2EEEEviT0_T1_:
        /* <DEDUP_REMOVED lines=15> */
[----:B------:R-:W-:-:S02]  /*00f0*/  ULDC.U16 UR4, c[0x0][0x216] ;  /* 0x0000858000047ab9 */ /* 0x000fc40000000400 */
[----:B------:R-:W-:Y:S01]  /*0100*/  UPRMT UR4, UR4, 0x9910, URZ ;  /* 0x0000991004047896 */ /* 0x000fe2000800003f */
[----:B0-----:R-:W-:-:S04]  /*0110*/  IMAD.WIDE.U32 R2, R0, 0x2, R2 ;  /* 0x0000000200027825 */ /* 0x001fc800078e0002 */
[----:B------:R-:W-:Y:S01]  /*0120*/  IMAD.WIDE R2, R5, 0x8, R2 ;  /* 0x0000000805027825 */ /* 0x000fe200078e0202 */
[C---:B--2---:R-:W-:Y:S02]  /*0130*/  PRMT R0, R8.reuse, 0x9910, RZ ;  /* 0x0000991008007816 */ /* 0x044fe400000000ff */
[----:B------:R-:W-:Y:S02]  /*0140*/  PRMT R4, R8, 0xbb32, RZ ;  /* 0x0000bb3208047816 */ /* 0x000fe400000000ff */
[C---:B------:R-:W-:Y:S02]  /*0150*/  PRMT R8, R9.reuse, 0x9910, RZ ;  /* 0x0000991009087816 */ /* 0x040fe400000000ff */
[C---:B---3--:R-:W-:Y:S02]  /*0160*/  PRMT R12, R10.reuse, 0x9910, RZ ;  /* 0x000099100a0c7816 */ /* 0x048fe400000000ff */
[----:B------:R-:W-:Y:S01]  /*0170*/  PRMT R9, R9, 0xbb32, RZ ;  /* 0x0000bb3209097816 */ /* 0x000fe200000000ff */
[----:B------:R-:W-:Y:S01]  /*0180*/  IMAD.MOV.U32 R6, RZ, RZ, R8 ;  /* 0x000000ffff067224 */ /* 0x000fe200078e0008 */
[----:B------:R-:W-:Y:S01]  /*0190*/  PRMT R13, R10, 0xbb32, RZ ;  /* 0x0000bb320a0d7816 */ /* 0x000fe200000000ff */
[----:B------:R-:W-:Y:S01]  /*01a0*/  IMAD.MOV.U32 R10, RZ, RZ, R12 ;  /* 0x000000ffff0a7224 */ /* 0x000fe200078e000c */
[C---:B------:R-:W-:Y:S01]  /*01b0*/  PRMT R7, R11.reuse, 0x9910, RZ ;  /* 0x000099100b077816 */ /* 0x040fe200000000ff */
[----:B------:R-:W-:Y:S01]  /*01c0*/  IMAD.MOV.U32 R8, RZ, RZ, R9 ;  /* 0x000000ffff087224 */ /* 0x000fe200078e0009 */
[----:B------:R-:W-:-:S02]  /*01d0*/  PRMT R14, R11, 0xbb32, RZ ;  /* 0x0000bb320b0e7816 */ /* 0x000fc400000000ff */
[----:B------:R-:W-:Y:S01]  /*01e0*/  MOV R11, R13 ;  /* 0x0000000d000b7202 */ /* 0x000fe20000000f00 */
[----:B------:R-:W-:Y:S01]  /*01f0*/  IMAD.MOV.U32 R12, RZ, RZ, R7 ;  /* 0x000000ffff0c7224 */ /* 0x000fe200078e0007 */
[----:B------:R-:W-:Y:S01]  /*0200*/  VIMNMX R10, R10, UR4, PT ;  /* 0x000000040a0a7c48 */ /* 0x000fe2000bfe0100 */
[----:B------:R-:W-:Y:S01]  /*0210*/  IMAD.MOV.U32 R13, RZ, RZ, R14 ;  /* 0x000000ffff0d7224 */ /* 0x000fe200078e000e */
[----:B------:R-:W-:Y:S02]  /*0220*/  VIMNMX R11, R11, UR4, PT ;  /* 0x000000040b0b7c48 */ /* 0x000fe4000bfe0100 */
[----:B------:R-:W-:Y:S02]  /*0230*/  VIMNMX R0, R0, UR4, PT ;  /* 0x0000000400007c48 */ /* 0x000fe4000bfe0100 */
[----:B------:R-:W-:Y:S02]  /*0240*/  VIMNMX R7, R4, UR4, PT ;  /* 0x0000000404077c48 */ /* 0x000fe4000bfe0100 */
[----:B------:R-:W-:-:S02]  /*0250*/  VIMNMX R6, R6, UR4, PT ;  /* 0x0000000406067c48 */ /* 0x000fc4000bfe0100 */
[----:B------:R-:W-:Y:S02]  /*0260*/  VIMNMX R9, R8, UR4, PT ;  /* 0x0000000408097c48 */ /* 0x000fe4000bfe0100 */
[----:B------:R-:W-:Y:S02]  /*0270*/  VIMNMX R12, R12, UR4, PT ;  /* 0x000000040c0c7c48 */ /* 0x000fe4000bfe0100 */
[----:B------:R-:W-:Y:S02]  /*0280*/  VIMNMX R13, R13, UR4, PT ;  /* 0x000000040d0d7c48 */ /* 0x000fe4000bfe0100 */
[----:B------:R-:W-:Y:S02]  /*0290*/  PRMT R10, R10, 0x5410, R11 ;  /* 0x000054100a0a7816 */ /* 0x000fe4000000000b */
[----:B------:R-:W-:Y:S02]  /*02a0*/  PRMT R8, R0, 0x5410, R7 ;  /* 0x0000541000087816 */ /* 0x000fe40000000007 */
[----:B------:R-:W-:-:S02]  /*02b0*/  PRMT R9, R6, 0x5410, R9 ;  /* 0x0000541006097816 */ /* 0x000fc40000000009 */
[----:B------:R-:W-:-:S03]  /*02c0*/  PRMT R11, R12, 0x5410, R13 ;  /* 0x000054100c0b7816 */ /* 0x000fc6000000000d */
[----:B------:R-:W-:Y:S04]  /*02d0*/  STG.E.64 desc[UR6][R2.64], R8 ;  /* 0x0000000802007986 */ /* 0x000fe8000c101b06 */
[----:B------:R-:W-:Y:S01]  /*02e0*/  STG.E.64 desc[UR6][R2.64+0x400], R10 ;  /* 0x0004000a02007986 */ /* 0x000fe2000c101b06 */
[----:B------:R-:W-:Y:S05]  /*02f0*/  EXIT ;  /* 0x000000000000794d */ /* 0x000fea0003800000 */
.L_x_18599:
[----:B------:R-:W0:Y:S01]  /*0300*/  S2R R19, SR_TID.X ;  /* 0x0000000000137919 */ /* 0x000e220000002100 */
[----:B------:R-:W-:Y:S01]  /*0310*/  HFMA2.MMA R17, -RZ, RZ, 0, 0 ;  /* 0x00000000ff117435 */ /* 0x000fe200000001ff */
[C---:B0-----:R-:W-:Y:S01]  /*0320*/  ISETP.GE.AND P0, PT, R19.reuse, R16, PT ;  /* 0x000000101300720c */ /* 0x041fe20003f06270 */
[----:B------:R-:W-:Y:S01]  /*0330*/  IMAD.MOV.U32 R29, RZ, RZ, R19 ;  /* 0x000000ffff1d7224 */ /* 0x000fe200078e0013 */
[----:B------:R-:W-:-:S11]  /*0340*/  IADD3 R20, R19, 0x80, RZ ;  /* 0x0000008013147810 */ /* 0x000fd60007ffe0ff */
[----:B------:R-:W-:Y:S01]  /*0350*/  @!P0 IMAD.MOV.U32 R29, RZ, RZ, R20 ;  /* 0x000000ffff1d8224 */ /* 0x000fe200078e0014 */
[----:B------:R-:W0:Y:S04]  /*0360*/  @!P0 LDC.64 R14, c[0x0][0x220] ;  /* 0x00008800ff0e8b82 */ /* 0x000e280000000a00 */
        /* <DEDUP_REMOVED lines=9> */
[C---:B------:R-:W-:Y:S02]  /*0400*/  ISETP.GE.AND P4, PT, R29.reuse, R16, PT ;  /* 0x000000101d00720c */ /* 0x040fe40003f86270 */
[----:B------:R1:W3:Y:S11]  /*0410*/  @!P6 LDG.E.S16 R17, desc[UR6][R2.64] ;  /* 0x000000060211e981 */ /* 0x0002f6000c1e1700 */
[----:B------:R-:W-:Y:S01]  /*0420*/  @!P4 IMAD.IADD R27, R0, 0x1, R29 ;  /* 0x00000001001bc824 */ /* 0x000fe200078e021d */
[----:B-1----:R-:W1:Y:S01]  /*0430*/  @!P4 LDC.64 R2, c[0x0][0x220] ;  /* 0x00008800ff02cb82 */ /* 0x002e620000000a00 */
[----:B------:R-:W-:-:S05]  /*0440*/  @!P4 VIADD R29, R29, 0x80 ;  /* 0x000000801d1dc836 */ /* 0x000fca0000000000 */
[----:B------:R-:W-:-:S13]  /*0450*/  ISETP.GE.AND P3, PT, R29, R16, PT ;  /* 0x000000101d00720c */ /* 0x000fda0003f66270 */
[----:B------:R-:W-:Y:S01]  /*0460*/  @!P3 IADD3 R25, R0, R29, RZ ;  /* 0x0000001d0019b210 */ /* 0x000fe20007ffe0ff */
[----:B------:R-:W-:Y:S01]  /*0470*/  @!P3 VIADD R29, R29, 0x80 ;  /* 0x000000801d1db836 */ /* 0x000fe20000000000 */
[----:B------:R-:W4:Y:S04]  /*0480*/  @!P3 LDC.64 R4, c[0x0][0x220] ;  /* 0x00008800ff04bb82 */ /* 0x000f280000000a00 */
[----:B------:R-:W-:-:S13]  /*0490*/  ISETP.GE.AND P2, PT, R29, R16, PT ;  /* 0x000000101d00720c */ /* 0x000fda0003f46270 */
[----:B------:R-:W-:Y:S01]  /*04a0*/  @!P2 IMAD.IADD R23, R0, 0x1, R29 ;  /* 0x000000010017a824 */ /* 0x000fe200078e021d */
[----:B------:R-:W5:Y:S01]  /*04b0*/  @!P2 LDC.64 R6, c[0x0][0x220] ;  /* 0x00008800ff06ab82 */ /* 0x000f620000000a00 */
[----:B------:R-:W-:-:S05]  /*04c0*/  @!P2 VIADD R29, R29, 0x80 ;  /* 0x000000801d1da836 */ /* 0x000fca0000000000 */
[----:B------:R-:W-:-:S13]  /*04d0*/  ISETP.GE.AND P1, PT, R29, R16, PT ;  /* 0x000000101d00720c */ /* 0x000fda0003f26270 */
[----:B------:R-:W-:Y:S01]  /*04e0*/  @!P1 IMAD.IADD R21, R0, 0x1, R29 ;  /* 0x0000000100159824 */ /* 0x000fe200078e021d */
[----:B------:R-:W1:Y:S01]  /*04f0*/  @!P1 LDC.64 R8, c[0x0][0x220] ;  /* 0x00008800ff089b82 */ /* 0x000e620000000a00 */
[----:B------:R-:W-:-:S05]  /*0500*/  @!P1 VIADD R29, R29, 0x80 ;  /* 0x000000801d1d9836 */ /* 0x000fca0000000000 */
[----:B------:R-:W-:Y:S01]  /*0510*/  ISETP.GE.AND P6, PT, R29, R16, PT ;  /* 0x000000101d00720c */ /* 0x000fe20003fc6270 */
[----:B------:R-:W-:-:S04]  /*0520*/  @!P0 IMAD.IADD R18, R0, 0x1, R19 ;  /* 0x0000000100128824 */ /* 0x000fc800078e0213 */
[----:B0-----:R-:W-:Y:S01]  /*0530*/  @!P0 IMAD.WIDE.U32 R14, R18, 0x2, R14 ;  /* 0x00000002120e8825 */ /* 0x001fe200078e000e */
[----:B------:R-:W-:-:S06]  /*0540*/  MOV R18, RZ ;  /* 0x000000ff00127202 */ /* 0x000fcc0000000f00 */
[----:B------:R0:W3:Y:S01]  /*0550*/  @!P0 LDG.E.S16 R18, desc[UR6][R14.64] ;  /* 0x000000060e128981 */ /* 0x0000e2000c1e1700 */
[----:B------:R-:W4:Y:S01]  /*0560*/  @!P6 LDC.64 R10, c[0x0][0x220] ;  /* 0x00008800ff0aeb82 */ /* 0x000f220000000a00 */
[----:B--2---:R-:W-:-:S04]  /*0570*/  @!P5 IMAD.WIDE.U32 R12, R22, 0x2, R12 ;  /* 0x00000002160cd825 */ /* 0x004fc800078e000c */
[----:B------:R-:W-:Y:S02]  /*0580*/  IMAD.MOV.U32 R22, RZ, RZ, RZ ;  /* 0x000000ffff167224 */ /* 0x000fe400078e00ff */
[----:B-----5:R-:W-:Y:S01]  /*0590*/  @!P2 IMAD.WIDE.U32 R6, R23, 0x2, R6 ;  /* 0x000000021706a825 */ /* 0x020fe200078e0006 */
[----:B------:R-:W-:-:S03]  /*05a0*/  HFMA2.MMA R23, -RZ, RZ, 0, 0 ;  /* 0x00000000ff177435 */ /* 0x000fc600000001ff */
[----:B------:R-:W-:Y:S01]  /*05b0*/  @!P6 IMAD.IADD R29, R0, 0x1, R29 ;  /* 0x00000001001de824 */ /* 0x000fe200078e021d */
[----:B------:R2:W5:Y:S01]  /*05c0*/  @!P5 LDG.E.S16 R22, desc[UR6][R12.64] ;  /* 0x000000060c16d981 */ /* 0x000562000c1e1700 */
[----:B-1----:R-:W-:Y:S01]  /*05d0*/  @!P1 IMAD.WIDE.U32 R8, R21, 0x2, R8 ;  /* 0x0000000215089825 */ /* 0x002fe200078e0008 */
[----:B0-----:R-:W-:-:S03]  /*05e0*/  CS2R R14, SRZ ;  /* 0x00000000000e7805 */ /* 0x001fc6000001ff00 */
[----:B------:R-:W-:Y:S02]  /*05f0*/  IMAD.MOV.U32 R21, RZ, RZ, RZ ;  /* 0x000000ffff157224 */ /* 0x000fe400078e00ff */
[----:B------:R-:W-:Y:S01]  /*0600*/  @!P4 IMAD.WIDE.U32 R2, R27, 0x2, R2 ;  /* 0x000000021b02c825 */ /* 0x000fe200078e0002 */
[----:B------:R-:W5:Y:S03]  /*0610*/  @!P2 LDG.E.S16 R15, desc[UR6][R6.64] ;  /* 0x00000006060fa981 */ /* 0x000f66000c1e1700 */
[----:B--2---:R-:W-:Y:S01]  /*0620*/  IMAD.MOV.U32 R12, RZ, RZ, RZ ;  /* 0x000000ffff0c7224 */ /* 0x004fe200078e00ff */
[----:B------:R-:W2:Y:S01]  /*0630*/  @!P4 LDG.E.S16 R21, desc[UR6][R2.64] ;  /* 0x000000060215c981 */ /* 0x000ea2000c1e1700 */
[----:B----4-:R-:W-:Y:S02]  /*0640*/  @!P3 IMAD.WIDE.U32 R4, R25, 0x2, R4 ;  /* 0x000000021904b825 */ /* 0x010fe400078e0004 */
[----:B------:R-:W0:Y:S01]  /*0650*/  @!P0 LDC.64 R24, c[0x0][0x218] ;  /* 0x00008600ff188b82 */ /* 0x000e220000000a00 */
[----:B------:R5:W4:Y:S01]  /*0660*/  @!P1 LDG.E.S16 R14, desc[UR6][R8.64] ;  /* 0x00000006080e9981 */ /* 0x000b22000c1e1700 */
[----:B------:R-:W-:-:S03]  /*0670*/  @!P6 IMAD.WIDE.U32 R10, R29, 0x2, R10 ;  /* 0x000000021d0ae825 */ /* 0x000fc600078e000a */
[----:B------:R-:W4:Y:S04]  /*0680*/  @!P3 LDG.E.S16 R23, desc[UR6][R4.64] ;  /* 0x000000060417b981 */ /* 0x000f28000c1e1700 */
[----:B------:R-:W4:Y:S01]  /*0690*/  @!P6 LDG.E.S16 R12, desc[UR6][R10.64] ;  /* 0x000000060a0ce981 */ /* 0x000f22000c1e1700 */
[----:B------:R-:W-:Y:S01]  /*06a0*/  ULDC.U16 UR4, c[0x0][0x216] ;  /* 0x0000858000047ab9 */ /* 0x000fe20000000400 */
[----:B------:R-:W-:Y:S01]  /*06b0*/  @!P0 IMAD.IADD R13, R0, 0x1, R19 ;  /* 0x00000001000d8824 */ /* 0x000fe200078e0213 */
[----:B------:R-:W-:Y:S01]  /*06c0*/  UPRMT UR4, UR4, 0x9910, URZ ;  /* 0x0000991004047896 */ /* 0x000fe2000800003f */
[----:B------:R-:W-:Y:S02]  /*06d0*/  @!P0 IMAD.MOV.U32 R19, RZ, RZ, R20 ;  /* 0x000000ffff138224 */ /* 0x000fe400078e0014 */
[----:B0-----:R-:W-:Y:S01]  /*06e0*/  @!P0 IMAD.WIDE.U32 R24, R13, 0x2, R24 ;  /* 0x000000020d188825 */ /* 0x001fe200078e0018 */
[----:B------:R-:W-:Y:S04]  /*06f0*/  BSSY B0, `(.L_x_18600) ;  /* 0x0000036000007945 */ /* 0x000fe80003800000 */
[----:B------:R-:W-:Y:S01]  /*0700*/  BSSY B1, `(.L_x_18601) ;  /* 0x000002e000017945 */ /* 0x000fe20003800000 */
[----:B---3--:R-:W-:-:S02]  /*0710*/  VIMNMX R17, R17, UR4, PT ;  /* 0x0000000411117c48 */ /* 0x008fc4000bfe0100 */
[----:B------:R-:W-:-:S05]  /*0720*/  VIMNMX R13, R18, UR4, PT ;  /* 0x00000004120d7c48 */ /* 0x000fca000bfe0100 */
[----:B------:R0:W-:Y:S01]  /*0730*/  @!P0 STG.E.U16 desc[UR6][R24.64], R13 ;  /* 0x0000000d18008986 */ /* 0x0001e2000c101506 */
[----:B------:R-:W-:Y:S02]  /*0740*/  ISETP.GE.AND P0, PT, R19, R16, PT ;  /* 0x000000101300720c */ /* 0x000fe40003f06270 */
[----:B-----5:R-:W-:Y:S02]  /*0750*/  VIMNMX R9, R22, UR4, PT ;  /* 0x0000000416097c48 */ /* 0x020fe4000bfe0100 */
[----:B------:R-:W-:Y:S02]  /*0760*/  VIMNMX R3, R15, UR4, PT ;  /* 0x000000040f037c48 */ /* 0x000fe4000bfe0100 */
[----:B--2---:R-:W-:Y:S02]  /*0770*/  VIMNMX R21, R21, UR4, PT ;  /* 0x0000000415157c48 */ /* 0x004fe4000bfe0100 */
[----:B----4-:R-:W-:Y:S02]  /*0780*/  VIMNMX R2, R14, UR4, PT ;  /* 0x000000040e027c48 */ /* 0x010fe4000bfe0100 */
[----:B------:R-:W-:-:S02]  /*0790*/  VIMNMX R23, R23, UR4, PT ;  /* 0x0000000417177c48 */ /* 0x000fc4000bfe0100 */
[----:B------:R-:W-:Y:S01]  /*07a0*/  VIMNMX R12, R12, UR4, PT ;  /* 0x000000040c0c7c48 */ /* 0x000fe2000bfe0100 */
        /* <DEDUP_REMOVED lines=13> */
.L_x_18602:
[----:B------:R-:W-:-:S13]  /*0880*/  ISETP.GE.AND P0, PT, R19, R16, PT ;  /* 0x000000101300720c */ /* 0x000fda0003f06270 */
[----:B------:R-:W-:Y:S05]  /*0890*/  @P0 BRA `(.L_x_18604) ;  /* 0x0000000000300947 */ /* 0x000fea0003800000 */
[----:B0-----:R-:W0:Y:S01]  /*08a0*/  LDC.64 R4, c[0x0][0x218] ;  /* 0x00008600ff047b82 */ /* 0x001e220000000a00 */
[----:B------:R-:W-:Y:S01]  /*08b0*/  IADD3 R7, R0, R19, RZ ;  /* 0x0000001300077210 */ /* 0x000fe20007ffe0ff */
[----:B------:R-:W-:-:S04]  /*08c0*/  VIADD R19, R19, 0x80 ;  /* 0x0000008013137836 */ /* 0x000fc80000000000 */
[----:B0-----:R-:W-:-:S05]  /*08d0*/  IMAD.WIDE.U32 R4, R7, 0x2, R4 ;  /* 0x0000000207047825 */ /* 0x001fca00078e0004 */
[----:B------:R1:W-:Y:S02]  /*08e0*/  STG.E.U16 desc[UR6][R4.64], R21 ;  /* 0x0000001504007986 */ /* 0x0003e4000c101506 */
.L_x_18603:
[----:B------:R-:W-:-:S13]  /*08f0*/  ISETP.GE.AND P0, PT, R19, R16, PT ;  /* 0x000000101300720c */ /* 0x000fda0003f06270 */
[----:B------:R-:W-:Y:S05]  /*0900*/  @P0 BRA `(.L_x_18605) ;  /* 0x0000000000340947 */ /* 0x000fea0003800000 */
[----:B01----:R-:W0:Y:S01]  /*0910*/  LDC.64 R4, c[0x0][0x218] ;  /* 0x00008600ff047b82 */ /* 0x003e220000000a00 */
[----:B------:R-:W-:Y:S02]  /*0920*/  IMAD.IADD R7, R0, 0x1, R19 ;  /* 0x0000000100077824 */ /* 0x000fe400078e0213 */
[----:B------:R-:W-:Y:S02]  /*0930*/  VIADD R19, R19, 0x80 ;  /* 0x0000008013137836 */ /* 0x000fe40000000000 */
[----:B0-----:R-:W-:-:S05]  /*0940*/  IMAD.WIDE.U32 R4, R7, 0x2, R4 ;  /* 0x0000000207047825 */ /* 0x001fca00078e0004 */
[----:B------:R1:W-:Y:S02]  /*0950*/  STG.E.U16 desc[UR6][R4.64], R23 ;  /* 0x0000001704007986 */ /* 0x0003e4000c101506 */
.L_x_18604:
[----:B------:R-:W-:-:S13]  /*0960*/  ISETP.GE.AND P0, PT, R19, R16, PT ;  /* 0x000000101300720c */ /* 0x000fda0003f06270 */
[----:B------:R-:W-:Y:S05]  /*0970*/  @P0 BREAK B1 ;  /* 0x0000000000010942 */ /* 0x000fea0003800000 */
[----:B------:R-:W-:Y:S05]  /*0980*/  @P0 BRA `(.L_x_18606) ;  /* 0x0000000000300947 */ /* 0x000fea0003800000 */
[----:B01----:R-:W0:Y:S01]  /*0990*/  LDC.64 R4, c[0x0][0x218] ;  /* 0x00008600ff047b82 */ /* 0x003e220000000a00 */
[----:B------:R-:W-:Y:S01]  /*09a0*/  IADD3 R7, R0, R19, RZ ;  /* 0x0000001300077210 */ /* 0x000fe20007ffe0ff */
[----:B------:R-:W-:-:S04]  /*09b0*/  VIADD R19, R19, 0x80 ;  /* 0x0000008013137836 */ /* 0x000fc80000000000 */
[----:B0-----:R-:W-:-:S05]  /*09c0*/  IMAD.WIDE.U32 R4, R7, 0x2, R4 ;  /* 0x0000000207047825 */ /* 0x001fca00078e0004 */
[----:B------:R2:W-:Y:S02]  /*09d0*/  STG.E.U16 desc[UR6][R4.64], R3 ;  /* 0x0000000304007986 */ /* 0x0005e4000c101506 */
.L_x_18605:
[----:B------:R-:W-:Y:S05]  /*09e0*/  BSYNC B1 ;  /* 0x0000000000017941 */ /* 0x000fea0003800000 */
.L_x_18601:
[----:B------:R-:W-:-:S13]  /*09f0*/  ISETP.GE.AND P0, PT, R19, R16, PT ;  /* 0x000000101300720c */ /* 0x000fda0003f06270 */
[----:B012---:R-:W0:Y:S01]  /*0a00*/  @!P0 LDC.64 R4, c[0x0][0x218] ;  /* 0x00008600ff048b82 */ /* 0x007e220000000a00 */
[----:B------:R-:W-:Y:S01]  /*0a10*/  @!P0 IMAD.IADD R3, R0, 0x1, R19 ;  /* 0x0000000100038824 */ /* 0x000fe200078e0213 */
[----:B------:R-:W-:-:S03]  /*0a20*/  @!P0 IADD3 R19, R19, 0x80, RZ ;  /* 0x0000008013138810 */ /* 0x000fc60007ffe0ff */
[----:B0-----:R-:W-:-:S05]  /*0a30*/  @!P0 IMAD.WIDE.U32 R4, R3, 0x2, R4 ;  /* 0x0000000203048825 */ /* 0x001fca00078e0004 */
[----:B------:R2:W-:Y:S02]  /*0a40*/  @!P0 STG.E.U16 desc[UR6][R4.64], R2 ;  /* 0x0000000204008986 */ /* 0x0005e4000c101506 */
.L_x_18606:
[----:B------:R-:W-:Y:S05]  /*0a50*/  BSYNC B0 ;  /* 0x0000000000007941 */ /* 0x000fea0003800000 */
.L_x_18600:
        /* <DEDUP_REMOVED lines=8> */
.L_x_18607:
        /* <DEDUP_REMOVED lines=10> */
.L_x_42276:


//--------------------- .text._ZN2at6native29vectorized_elementwise_kernelILi8ENS0_13AUnaryFunctorIsssZZZNS0_19minimum_kernel_cudaERNS_18TensorIteratorBaseEENKUlvE_clEvENKUlvE3_clEvEUlssE_EESt5arrayIPcLm2EEEEviT0_T1_ --------------------------
	.section	.text._ZN2at6native29vectorized_elementwise_kernelILi8ENS0_13AUnaryFunctorIsssZZZNS0_19minimum_kernel_cudaERNS_18TensorIteratorBaseEENKUlvE_clEvENKUlvE3_clEvEUlssE_EESt5arrayIPcLm2EEEEviT0_T1_,"ax",@progbits
	.align	128
        .global         _ZN2at6native29vectorized_elementwise_kernelILi8ENS0_13AUnaryFunctorIsssZZZNS0_19minimum_kernel_cudaERNS_18TensorIteratorBaseEENKUlvE_clEvENKUlvE3_clEvEUlssE_EESt5arrayIPcLm2EEEEviT0_T1_
        .type           _ZN2at6native29vectorized_elementwise_kernelILi8ENS0_13AUnaryFunctorIsssZZZNS0_19minimum_kernel_cudaERNS_18TensorIteratorBaseEENKUlvE_clEvENKUlvE3_clEvEUlssE_EESt5arrayIPcLm2EEEEviT0_T1_,@function
        .size           _ZN2at6native29vectorized_elementwise_kernelILi8ENS0_13AUnaryFunctorIsssZZZNS0_19minimum_kernel_cudaERNS_18TensorIteratorBaseEENKUlvE_clEvENKUlvE3_clEvEUlssE_EESt5arrayIPcLm2EEEEviT0_T1_,(.L_x_42277 - _ZN2at6native29vectorized_elementwise_kernelILi8ENS0_13AUnaryFunctorIsssZZZNS0_19minimum_kernel_cudaERNS_18TensorIteratorBaseEENKUlvE_clEvENKUlvE3_clEvEUlssE_EESt5arrayIPcLm2EEEEviT0_T1_)
        .other          _ZN2at6native29vectorized_elementwise_kernelILi8ENS0_13AUnaryFunctorIsssZZZNS0_19minimum_kernel_cudaERNS_18TensorIteratorBaseEENKUlvE_clEvENKUlvE3_clEvEUlssE_EESt5arrayIPcLm2EEEEviT0_T1_,@"STO_CUDA_ENTRY STV_DEFAULT"
_ZN2at6native29vectorized_elementwise_kernelILi8ENS0_13AUnaryFunctorIsssZZZNS0_19minimum_kernel_cudaERNS_18TensorIteratorBaseEENKUlvE_clEvENKUlvE3_clEvEUlssE_EESt5arrayIPcLm2EEEEviT0_T1_:
.text._ZN2at6native29vectorized_elementwise_kernelILi8ENS0_13AUnaryFunctorIsssZZZNS0_19minimum_kernel_cudaERNS_18TensorIteratorBaseEENKUlvE_clEvENKUlvE3_clEvEUlssE_EESt5arrayIPcLm2EEEEviT0_T1_:
        /* <DEDUP_REMOVED lines=12> */
[----:B------:R-:W0:Y:S04]  /*00c0*/  LDC.64 R2, c[0x0][0x218] ;  /* 0x00008600ff027b82 */ /* 0x000e280000000a00 */
[----:B------:R-:W2:Y:S01]  /*00d0*/  LDG.E.128 R4, desc[UR6][R4.64] ;  /* 0x0000000604047981 */ /* 0x000ea2000c1e1d00 */
[----:B------:R-:W-:Y:S02]  /*00e0*/  ULDC.U16 UR4, c[0x0][0x216] ;  /* 0x0000858000047ab9 */ /* 0x000fe40000000400 */
[----:B------:R-:W-:Y:S01]  /*00f0*/  UPRMT UR4, UR4, 0x9910, URZ ;  /* 0x0000991004047896 */ /* 0x000fe2000800003f */
[----:B0-----:R-:W-:-:S04]  /*0100*/  IMAD.WIDE.U32 R2, R0, 0x2, R2 ;  /* 0x0000000200027825 */ /* 0x001fc800078e0002 */
[----:B------:R-:W-:Y:S01]  /*0110*/  IMAD.WIDE R2, R9, 0x10, R2 ;  /* 0x0000001009027825 */ /* 0x000fe200078e0202 */
[C---:B--2---:R-:W-:Y:S02]  /*0120*/  PRMT R8, R5.reuse, 0x9910, RZ ;  /* 0x0000991005087816 */ /* 0x044fe400000000ff */
[C---:B------:R-:W-:Y:S02]  /*0130*/  PRMT R10, R6.reuse, 0x9910, RZ ;  /* 0x00009910060a7816 */ /* 0x040fe400000000ff */
[----:B------:R-:W-:Y:S02]  /*0140*/  PRMT R9, R5, 0xbb32, RZ ;  /* 0x0000bb3205097816 */ /* 0x000fe400000000ff */
[C---:B------:R-:W-:Y:S02]  /*0150*/  PRMT R11, R7.reuse, 0x9910, RZ ;  /* 0x00009910070b7816 */ /* 0x040fe400000000ff */
[----:B------:R-:W-:Y:S01]  /*0160*/  PRMT R12, R7, 0xbb32, RZ ;  /* 0x0000bb32070c7816 */ /* 0x000fe200000000ff */
[----:B------:R-:W-:Y:S01]  /*0170*/  IMAD.MOV.U32 R7, RZ, RZ, R9 ;  /* 0x000000ffff077224 */ /* 0x000fe200078e0009 */
[----:B------:R-:W-:Y:S01]  /*0180*/  PRMT R5, R6, 0xbb32, RZ ;  /* 0x0000bb3206057816 */ /* 0x000fe200000000ff */
[----:B------:R-:W-:Y:S01]  /*0190*/  IMAD.MOV.U32 R6, RZ, RZ, R8 ;  /* 0x000000ffff067224 */ /* 0x000fe200078e0008 */
[C---:B------:R-:W-:Y:S01]  /*01a0*/  PRMT R0, R4.reuse, 0x9910, RZ ;  /* 0x0000991004007816 */ /* 0x040fe200000000ff */
[----:B------:R-:W-:Y:S01]  /*01b0*/  IMAD.MOV.U32 R8, RZ, RZ, R10 ;  /* 0x000000ffff087224 */ /* 0x000fe200078e000a */
[----:B------:R-:W-:Y:S01]  /*01c0*/  PRMT R4, R4, 0xbb32, RZ ;  /* 0x0000bb3204047816 */ /* 0x000fe200000000ff */
[----:B------:R-:W-:Y:S01]  /*01d0*/  IMAD.MOV.U32 R10, RZ, RZ, R11 ;  /* 0x000000ffff0a7224 */ /* 0x000fe200078e000b */
[----:B------:R-:W-:Y:S01]  /*01e0*/  MOV R9, R5 ;  /* 0x0000000500097202 */ /* 0x000fe20000000f00 */
[----:B------:R-:W-:Y:S01]  /*01f0*/  IMAD.MOV.U32 R11, RZ, RZ, R12 ;  /* 0x000000ffff0b7224 */ /* 0x000fe200078e000c */
[----:B------:R-:W-:-:S02]  /*0200*/  VIMNMX R0, R0, UR4, PT ;  /* 0x0000000400007c48 */ /* 0x000fc4000bfe0100 */
[----:B------:R-:W-:Y:S02]  /*0210*/  VIMNMX R5, R4, UR4, PT ;  /* 0x0000000404057c48 */ /* 0x000fe4000bfe0100 */
[----:B------:R-:W-:Y:S02]  /*0220*/  VIMNMX R6, R6, UR4, PT ;  /* 0x0000000406067c48 */ /* 0x000fe4000bfe0100 */
[----:B------:R-:W-:Y:S02]  /*0230*/  VIMNMX R7, R7, UR4, PT ;  /* 0x0000000407077c48 */ /* 0x000fe4000bfe0100 */
[----:B------:R-:W-:Y:S02]  /*0240*/  VIMNMX R8, R8, UR4, PT ;  /* 0x0000000408087c48 */ /* 0x000fe4000bfe0100 */
[----:B------:R-:W-:Y:S02]  /*0250*/  VIMNMX R9, R9, UR4, PT ;  /* 0x0000000409097c48 */ /* 0x000fe4000bfe0100 */
[----:B------:R-:W-:-:S02]  /*0260*/  VIMNMX R10, R10, UR4, PT ;  /* 0x000000040a0a7c48 */ /* 0x000fc4000bfe0100 */
[----:B------:R-:W-:Y:S02]  /*0270*/  VIMNMX R11, R11, UR4, PT ;  /* 0x000000040b0b7c48 */ /* 0x000fe4000bfe0100 */
[----:B------:R-:W-:Y:S02]  /*0280*/  PRMT R4, R5, 0x1054, R0 ;  /* 0x0000105405047816 */ /* 0x000fe40000000000 */
[----:B------:R-:W-:Y:S02]  /*0290*/  PRMT R5, R7, 0x1054, R6 ;  /* 0x0000105407057816 */ /* 0x000fe40000000006 */
[----:B------:R-:W-:Y:S02]  /*02a0*/  PRMT R6, R9, 0x1054, R8 ;  /* 0x0000105409067816 */ /* 0x000fe40000000008 */
[----:B------:R-:W-:-:S05]  /*02b0*/  PRMT R7, R11, 0x1054, R10 ;  /* 0x000010540b077816 */ /* 0x000fca000000000a */
[----:B------:R-:W-:Y:S01]  /*02c0*/  STG.E.128 desc[UR6][R2.64], R4 ;  /* 0x0000000402007986 */ /* 0x000fe2000c101d06 */
[----:B------:R-:W-:Y:S05]  /*02d0*/  EXIT ;  /* 0x000000000000794d */ /* 0x000fea0003800000 */
.L_x_18608:
        /* <DEDUP_REMOVED lines=88> */
.L_x_18611:
[----:B------:R-:W-:-:S13]  /*0860*/  ISETP.GE.AND P0, PT, R19, R16, PT ;  /* 0x000000101300720c */ /* 0x000fda0003f06270 */
[----:B------:R-:W-:Y:S05]  /*0870*/  @P0 BRA `(.L_x_18613) ;  /* 0x0000000000300947 */ /* 0x000fea0003800000 */
[----:B0-----:R-:W0:Y:S01]  /*0880*/  LDC.64 R4, c[0x0][0x218] ;  /* 0x00008600ff047b82 */ /* 0x001e220000000a00 */
[----:B------:R-:W-:Y:S01]  /*0890*/  IADD3 R7, R0, R19, RZ ;  /* 0x0000001300077210 */ /* 0x000fe20007ffe0ff */
[----:B------:R-:W-:-:S04]  /*08a0*/  VIADD R19, R19, 0x80 ;  /* 0x0000008013137836 */ /* 0x000fc80000000000 */
[----:B0-----:R-:W-:-:S05]  /*08b0*/  IMAD.WIDE.U32 R4, R7, 0x2, R4 ;  /* 0x0000000207047825 */ /* 0x001fca00078e0004 */
[----:B------:R1:W-:Y:S02]  /*08c0*/  STG.E.U16 desc[UR6][R4.64], R21 ;  /* 0x0000001504007986 */ /* 0x0003e4000c101506 */
.L_x_18612:
[----:B------:R-:W-:-:S13]  /*08d0*/  ISETP.GE.AND P0, PT, R19, R16, PT ;  /* 0x000000101300720c */ /* 0x000fda0003f06270 */
[----:B------:R-:W-:Y:S05]  /*08e0*/  @P0 BRA `(.L_x_18614) ;  /* 0x0000000000340947 */ /* 0x000fea0003800000 */
[----:B01----:R-:W0:Y:S01]  /*08f0*/  LDC.64 R4, c[0x0][0x218] ;  /* 0x00008600ff047b82 */ /* 0x003e220000000a00 */
[----:B------:R-:W-:Y:S02]  /*0900*/  IMAD.IADD R7, R0, 0x1, R19 ;  /* 0x0000000100077824 */ /* 0x000fe400078e0213 */
[----:B------:R-:W-:Y:S02]  /*0910*/  VIADD R19, R19, 0x80 ;  /* 0x0000008013137836 */ /* 0x000fe40000000000 */
[----:B0-----:R-:W-:-:S05]  /*0920*/  IMAD.WIDE.U32 R4, R7, 0x2, R4 ;  /* 0x0000000207047825 */ /* 0x001fca00078e0004 */
[----:B------:R1:W-:Y:S02]  /*0930*/  STG.E.U16 desc[UR6][R4.64], R23 ;  /* 0x0000001704007986 */ /* 0x0003e4000c101506 */
.L_x_18613:
        /* <DEDUP_REMOVED lines=8> */
.L_x_18614:
[----:B------:R-:W-:Y:S05]  /*09c0*/  BSYNC B1 ;  /* 0x0000000000017941 */ /* 0x000fea0003800000 */
.L_x_18610:
[----:B------:R-:W-:-:S13]  /*09d0*/  ISETP.GE.AND P0, PT, R19, R16, PT ;  /* 0x000000101300720c */ /* 0x000fda0003f06270 */
[----:B012---:R-:W0:Y:S01]  /*09e0*/  @!P0 LDC.64 R4, c[0x0][0x218] ;  /* 0x00008600ff048b82 */ /* 0x007e220000000a00 */
[----:B------:R-:W-:Y:S01]  /*09f0*/  @!P0 IMAD.IADD R3, R0, 0x1, R19 ;  /* 0x0000000100038824 */ /* 0x000fe200078e0213 */
[----:B------:R-:W-:-:S03]  /*0a00*/  @!P0 IADD3 R19, R19, 0x80, RZ ;  /* 0x0000008013138810 */ /* 0x000fc60007ffe0ff */
[----:B0-----:R-:W-:-:S05]  /*0a10*/  @!P0 IMAD.WIDE.U32 R4, R3, 0x2, R4 ;  /* 0x0000000203048825 */ /* 0x001fca00078e0004 */
[----:B------:R2:W-:Y:S02]  /*0a20*/  @!P0 STG.E.U16 desc[UR6][R4.64], R2 ;  /* 0x0000000204008986 */ /* 0x0005e4000c101506 */
.L_x_18615:
[----:B------:R-:W-:Y:S05]  /*0a30*/  BSYNC B0 ;  /* 0x0000000000007941 */ /* 0x000fea0003800000 */
.L_x_18609:
        /* <DEDUP_REMOVED lines=8> */
.L_x_18616:
        /* <DEDUP_REMOVED lines=12> */
.L_x_42277:


//--------------------- .text._ZN2at6native18elementwise_kernelILi128ELi4EZNS0_15gpu_kernel_implINS0_13BinaryFunctorIsssZZZNS0_19minimum_kernel_cudaERNS_18TensorIteratorBaseEENKUlvE_clEvENKUlvE3_clEvEUlssE_EEEEvS5_RKT_EUliE_EEviT1_ --------------------------
	.section	.text._ZN2at6native18elementwise_kernelILi128ELi4EZNS0_15gpu_kernel_implINS0_13BinaryFunctorIsssZZZNS0_19minimum_kernel_cudaERNS_18TensorIteratorBaseEENKUlvE_clEvENKUlvE3_clEvEUlssE_EEEEvS5_RKT_EUliE_EEviT1_,"ax",@progbits
	.align	128
        .global         _ZN2at6native18elementwise_kernelILi128ELi4EZNS0_15gpu_kernel_implINS0_13BinaryFunctorIsssZZZNS0_19minimum_kernel_cudaERNS_18TensorIteratorBaseEENKUlvE_clEvENKUlvE3_clEvEUlssE_EEEEvS5_RKT_EUliE_EEviT1_
        .type           _ZN2at6native18elementwise_kernelILi128ELi4EZNS0_15gpu_kernel_implINS0_13BinaryFunctorIsssZZZNS0_19minimum_kernel_cudaERNS_18TensorIteratorBaseEENKUlvE_clEvENKUlvE3_clEvEUlssE_EEEEvS5_RKT_EUliE_EEviT1_,@function
        .size           _ZN2at6native18elementwise_kernelILi128ELi4EZNS0_15gpu_kernel_implINS0_13BinaryFunctorIsssZZZNS0_19minimum_kernel_cudaERNS_18TensorIteratorBaseEENKUlvE_clEvENKUlvE3_clEvEUlssE_EEEEvS5_RKT_EUliE_EEviT1_,(.L_x_42278 - _ZN2at6native18elementwise_kernelILi128ELi4EZNS0_15gpu_kernel_implINS0_13BinaryFunctorIsssZZZNS0_19minimum_kernel_cudaERNS_18TensorIteratorBaseEENKUlvE_clEvENKUlvE3_clEvEUlssE_EEEEvS5_RKT_EUliE_EEviT1_)
        .other          _ZN2at6native18elementwise_kernelILi128ELi4EZNS0_15gpu_kernel_implINS0_13BinaryFunctorIsssZZZNS0_19minimum_kernel_cudaERNS_18TensorIteratorBaseEENKUlvE_clEvENKUlvE3_clEvEUlssE_EEEEvS5_RKT_EUliE_EEviT1_,@"STO_CUDA_ENTRY STV_DEFAULT"
_ZN2at6native18elementwise_kernelILi128ELi4EZNS0_15gpu_kernel_implINS0_13BinaryFunctorIsssZZZNS0_19minimum_kernel_cudaERNS_18TensorIteratorBaseEENKUlvE_clEvENKUlvE3_clEvEUlssE_EEEEvS5_RKT_EUliE_EEviT1_:
.text._ZN2at6native18elementwise_kernelILi128ELi4EZNS0_15gpu_kernel_implINS0_13BinaryFunctorIsssZZZNS0_19minimum_kernel_cudaERNS_18TensorIteratorBaseEENKUlvE_clEvENKUlvE3_clEvEUlssE_EEEEvS5_RKT_EUliE_EEviT1_:
        /* <DEDUP_REMOVED lines=365> */
.L_x_18619:
        /* <DEDUP_REMOVED lines=20> */
.L_x_18623:
[----:B------:R0:W5:Y:S01]  /*1810*/  LDG.E.U8 R19, desc[UR36][R2.64] ;  /* 0x0000002402137981 */ /* 0x000162000c1e1100 */
[----:B------:R-:W-:Y:S05]  /*1820*/  BRA `(.L_x_18625) ;  /* 0x0000000c00547947 */ /* 0x000fea0003800000 */
.L_x_18622:
        /* <DEDUP_REMOVED lines=8> */
.L_x_18627:
[----:B------:R0:W5:Y:S01]  /*18b0*/  LDG.E.U16 R19, desc[UR36][R2.64] ;  /* 0x0000002402137981 */ /* 0x000162000c1e1500 */
[----:B------:R-:W-:Y:S05]  /*18c0*/  BRA `(.L_x_18625) ;  /* 0x0000000c002c7947 */ /* 0x000fea0003800000 */
.L_x_18626:
[----:B------:R0:W5:Y:S01]  /*18d0*/  LDG.E.U16 R19, desc[UR36][R2.64] ;  /* 0x0000002402137981 */ /* 0x000162000c1e1500 */
[----:B------:R-:W-:Y:S05]  /*18e0*/  BRA `(.L_x_18625) ;  /* 0x0000000c00247947 */ /* 0x000fea0003800000 */
.L_x_18621:
        /* <DEDUP_REMOVED lines=9> */
.L_x_18629:
[----:B------:R-:W2:Y:S02]  /*1980*/  LDG.E.U16 R0, desc[UR36][R2.64] ;  /* 0x0000002402007981 */ /* 0x000ea4000c1e1500 */
[----:B--2---:R-:W-:-:S06]  /*1990*/  HADD2.F32 R0, -RZ, R0.H0_H0 ;  /* 0x20000000ff007230 */ /* 0x004fcc0000004100 */
[----:B------:R-:W0:Y:S02]  /*19a0*/  F2I.FTZ.TRUNC.NTZ R0, R0 ;  /* 0x0000000000007305 */ /* 0x000e24000021f100 */
[----:B0-----:R-:W-:Y:S01]  /*19b0*/  PRMT R19, R0, 0x7610, R19 ;  /* 0x0000761000137816 */ /* 0x001fe20000000013 */
[----:B------:R-:W-:Y:S06]  /*19c0*/  BRA `(.L_x_18625) ;  /* 0x0000000800ec7947 */ /* 0x000fec0003800000 */
.L_x_18628:
        /* <DEDUP_REMOVED lines=9> */
.L_x_18631:
[----:B------:R-:W2:Y:S02]  /*1a60*/  LDG.E.U16 R2, desc[UR36][R2.64] ;  /* 0x0000002402027981 */ /* 0x000ea4000c1e1500 */
[----:B--2---:R-:W-:-:S06]  /*1a70*/  HADD2.F32 R0, -RZ, R2.H0_H0 ;  /* 0x20000002ff007230 */ /* 0x004fcc0000004100 */
[----:B------:R-:W0:Y:S02]  /*1a80*/  F2I.FTZ.TRUNC.NTZ R0, R0 ;  /* 0x0000000000007305 */ /* 0x000e24000021f100 */
[----:B0-----:R-:W-:Y:S01]  /*1a90*/  PRMT R19, R0, 0x7610, R19 ;  /* 0x0000761000137816 */ /* 0x001fe20000000013 */
[----:B------:R-:W-:Y:S06]  /*1aa0*/  BRA `(.L_x_18625) ;  /* 0x0000000800b47947 */ /* 0x000fec0003800000 */
.L_x_18630:
[----:B------:R-:W2:Y:S02]  /*1ab0*/  LDG.E.64 R2, desc[UR36][R2.64] ;  /* 0x0000002402027981 */ /* 0x000ea4000c1e1b00 */
[----:B--2---:R0:W1:Y:S01]  /*1ac0*/  F2I.F64.TRUNC R19, R2 ;  /* 0x0000000200137311 */ /* 0x004062000030d100 */
[----:B------:R-:W-:Y:S05]  /*1ad0*/  BRA `(.L_x_18625) ;  /* 0x0000000800a87947 */ /* 0x000fea0003800000 */
.L_x_18620:
        /* <DEDUP_REMOVED lines=12> */
.L_x_18634:
[----:B------:R-:W2:Y:S02]  /*1ba0*/  LDG.E.64 R2, desc[UR36][R2.64] ;  /* 0x0000002402027981 */ /* 0x000ea4000c1e1b00 */
[----:B--2---:R3:W4:Y:S01]  /*1bb0*/  F2I.F64.TRUNC R19, R2 ;  /* 0x0000000200137311 */ /* 0x004722000030d100 */
[----:B------:R-:W-:Y:S05]  /*1bc0*/  BRA `(.L_x_18625) ;  /* 0x00000008006c7947 */ /* 0x000fea0003800000 */
.L_x_18633:
        /* <DEDUP_REMOVED lines=28> */
.L_x_18636:
        /* <DEDUP_REMOVED lines=15> */
.L_x_18635:
[----:B------:R-:W2:Y:S02]  /*1e80*/  LDG.E.U16 R0, desc[UR36][R2.64] ;  /* 0x0000002402007981 */ /* 0x000ea4000c1e1500 */
[----:B--2---:R-:W-:-:S06]  /*1e90*/  IMAD.U32 R0, R0, 0x10000, RZ ;  /* 0x0001000000007824 */ /* 0x004fcc00078e00ff */
[----:B------:R-:W0:Y:S02]  /*1ea0*/  F2I.FTZ.TRUNC.NTZ R0, R0 ;  /* 0x0000000000007305 */ /* 0x000e24000021f100 */
[----:B0-----:R-:W-:Y:S01]  /*1eb0*/  PRMT R19, R0, 0x7610, R19 ;  /* 0x0000761000137816 */ /* 0x001fe20000000013 */
[----:B------:R-:W-:Y:S06]  /*1ec0*/  BRA `(.L_x_18625) ;  /* 0x0000000400ac7947 */ /* 0x000fec0003800000 */
.L_x_18632:
        /* <DEDUP_REMOVED lines=10> */
.L_x_18639:
        /* <DEDUP_REMOVED lines=21> */
.L_x_18643:
[----:B------:R-:W-:Y:S05]  /*20c0*/  BSYNC B1 ;  /* 0x0000000000017941 */ /* 0x000fea0003800000 */
.L_x_18642:
[----:B------:R-:W-:Y:S01]  /*20d0*/  LEA R3, R0, 0x3b800000, 0x17 ;  /* 0x3b80000000037811 */ /* 0x000fe200078eb8ff */
[----:B------:R-:W-:-:S05]  /*20e0*/  IMAD.SHL.U32 R0, R2, 0x100000, RZ ;  /* 0x0010000002007824 */ /* 0x000fca00078e00ff */
[----:B------:R-:W-:-:S07]  /*20f0*/  LOP3.LUT R0, R3, R0, R4, 0xfe, !PT ;  /* 0x0000000003007212 */ /* 0x000fce00078efe04 */
.L_x_18641:
[----:B------:R-:W-:Y:S05]  /*2100*/  BSYNC B0 ;  /* 0x0000000000007941 */ /* 0x000fea0003800000 */
.L_x_18640:
[----:B------:R-:W0:Y:S02]  /*2110*/  F2I.FTZ.TRUNC.NTZ R0, R0 ;  /* 0x0000000000007305 */ /* 0x000e24000021f100 */
[----:B0-----:R-:W-:Y:S01]  /*2120*/  PRMT R19, R0, 0x7610, R19 ;  /* 0x0000761000137816 */ /* 0x001fe20000000013 */
[----:B------:R-:W-:Y:S06]  /*2130*/  BRA `(.L_x_18625) ;  /* 0x0000000400107947 */ /* 0x000fec0003800000 */
.L_x_18638:
        /* <DEDUP_REMOVED lines=21> */
.L_x_18647:
[----:B------:R-:W-:Y:S05]  /*2290*/  BSYNC B1 ;  /* 0x0000000000017941 */ /* 0x000fea0003800000 */
.L_x_18646:
[----:B------:R-:W-:Y:S01]  /*22a0*/  LEA R3, R0, 0x37800000, 0x17 ;  /* 0x3780000000037811 */ /* 0x000fe200078eb8ff */
[----:B------:R-:W-:-:S05]  /*22b0*/  IMAD.SHL.U32 R0, R2, 0x200000, RZ ;  /* 0x0020000002007824 */ /* 0x000fca00078e00ff */
[----:B------:R-:W-:-:S07]  /*22c0*/  LOP3.LUT R0, R3, R0, R4, 0xfe, !PT ;  /* 0x0000000003007212 */ /* 0x000fce00078efe04 */
.L_x_18645:
[----:B------:R-:W-:Y:S05]  /*22d0*/  BSYNC B0 ;  /* 0x0000000000007941 */ /* 0x000fea0003800000 */
.L_x_18644:
[----:B------:R-:W0:Y:S02]  /*22e0*/  F2I.FTZ.TRUNC.NTZ R0, R0 ;  /* 0x0000000000007305 */ /* 0x000e24000021f100 */
[----:B0-----:R-:W-:Y:S01]  /*22f0*/  PRMT R19, R0, 0x7610, R19 ;  /* 0x0000761000137816 */ /* 0x001fe20000000013 */
[----:B------:R-:W-:Y:S06]  /*2300*/  BRA `(.L_x_18625) ;  /* 0x00000000009c7947 */ /* 0x000fec0003800000 */
.L_x_18637:
        /* <DEDUP_REMOVED lines=14> */
.L_x_18651:
[----:B------:R-:W-:Y:S05]  /*23f0*/  BSYNC B0 ;  /* 0x0000000000007941 */ /* 0x000fea0003800000 */
.L_x_18650:
[----:B------:R-:W0:Y:S02]  /*2400*/  F2I.FTZ.TRUNC.NTZ R0, R0 ;  /* 0x0000000000007305 */ /* 0x000e24000021f100 */
[----:B0-----:R-:W-:Y:S01]  /*2410*/  PRMT R19, R0, 0x7610, R19 ;  /* 0x0000761000137816 */ /* 0x001fe20000000013 */
[----:B------:R-:W-:Y:S06]  /*2420*/  BRA `(.L_x_18625) ;  /* 0x0000000000547947 */ /* 0x000fec0003800000 */
.L_x_18624:
        /* <DEDUP_REMOVED lines=16> */
.L_x_18652:
[----:B------:R-:W-:Y:S01]  /*2530*/  PRMT R19, RZ, 0x7610, R19 ;  /* 0x00007610ff137816 */ /* 0x000fe20000000013 */
[----:B------:R-:W-:Y:S06]  /*2540*/  BRA `(.L_x_18625) ;  /* 0x00000000000c7947 */ /* 0x000fec0003800000 */
.L_x_18649:
[----:B------:R2:W5:Y:S01]  /*2550*/  LDG.E.U16 R19, desc[UR36][R2.64] ;  /* 0x0000002402137981 */ /* 0x000562000c1e1500 */
[----:B------:R-:W-:Y:S05]  /*2560*/  BRA `(.L_x_18625) ;  /* 0x0000000000047947 */ /* 0x000fea0003800000 */
.L_x_18648:
[----:B------:R1:W5:Y:S02]  /*2570*/  LDG.E.U16 R19, desc[UR36][R2.64] ;  /* 0x0000002402137981 */ /* 0x000364000c1e1500 */
.L_x_18625:
[----:B------:R-:W4:Y:S01]  /*2580*/  LDC.U8 R4, c[0x0][0x493] ;  /* 0x000124c0ff047b82 */ /* 0x000f220000000000 */
[----:B------:R-:W-:Y:S02]  /*2590*/  ULDC.64 UR4, c[0x0][0x488] ;  /* 0x0001220000047ab9 */ /* 0x000fe40000000a00 */
[----:B0123--:R-:W-:-:S05]  /*25a0*/  IADD3 R2, P1, R22, UR4, RZ ;  /* 0x0000000416027c10 */ /* 0x00ffca000ff3e0ff */
        /* <DEDUP_REMOVED lines=14> */
.L_x_18656:
[----:B------:R3:W5:Y:S01]  /*2690*/  LDG.E.U8 R0, desc[UR36][R2.64] ;  /* 0x0000002402007981 */ /* 0x000762000c1e1100 */
[----:B------:R-:W-:Y:S05]  /*26a0*/  BRA `(.L_x_18658) ;  /* 0x0000000c00547947 */ /* 0x000fea0003800000 */
.L_x_18655:
        /* <DEDUP_REMOVED lines=8> */
.L_x_18660:
[----:B------:R1:W5:Y:S01]  /*2730*/  LDG.E.U16 R0, desc[UR36][R2.64] ;  /* 0x0000002402007981 */ /* 0x000362000c1e1500 */
[----:B------:R-:W-:Y:S05]  /*2740*/  BRA `(.L_x_18658) ;  /* 0x0000000c002c7947 */ /* 0x000fea0003800000 */
.L_x_18659:
[----:B------:R2:W5:Y:S01]  /*2750*/  LDG.E.U16 R0, desc[UR36][R2.64] ;  /* 0x0000002402007981 */ /* 0x000562000c1e1500 */
[----:B------:R-:W-:Y:S05]  /*2760*/  BRA `(.L_x_18658) ;  /* 0x0000000c00247947 */ /* 0x000fea0003800000 */
.L_x_18654:
        /* <DEDUP_REMOVED lines=9> */
.L_x_18662:
[----:B------:R-:W2:Y:S02]  /*2800*/  LDG.E.U16 R4, desc[UR36][R2.64] ;  /* 0x0000002402047981 */ /* 0x000ea4000c1e1500 */
[----:B--2---:R-:W-:-:S06]  /*2810*/  HADD2.F32 R4, -RZ, R4.H0_H0 ;  /* 0x20000004ff047230 */ /* 0x004fcc0000004100 */
[----:B------:R-:W0:Y:S02]  /*2820*/  F2I.FTZ.TRUNC.NTZ R4, R4 ;  /* 0x0000000400047305 */ /* 0x000e24000021f100 */
[----:B0-----:R-:W-:Y:S01]  /*2830*/  PRMT R0, R4, 0x7610, R0 ;  /* 0x0000761004007816 */ /* 0x001fe20000000000 */
[----:B------:R-:W-:Y:S06]  /*2840*/  BRA `(.L_x_18658) ;  /* 0x0000000800ec7947 */ /* 0x000fec0003800000 */
.L_x_18661:
        /* <DEDUP_REMOVED lines=9> */
.L_x_18664:
[----:B------:R-:W2:Y:S02]  /*28e0*/  LDG.E.U16 R2, desc[UR36][R2.64] ;  /* 0x0000002402027981 */ /* 0x000ea4000c1e1500 */
[----:B--2---:R-:W-:-:S06]  /*28f0*/  HADD2.F32 R4, -RZ, R2.H0_H0 ;  /* 0x20000002ff047230 */ /* 0x004fcc0000004100 */
[----:B------:R-:W0:Y:S02]  /*2900*/  F2I.FTZ.TRUNC.NTZ R4, R4 ;  /* 0x0000000400047305 */ /* 0x000e24000021f100 */
[----:B0-----:R-:W-:Y:S01]  /*2910*/  PRMT R0, R4, 0x7610, R0 ;  /* 0x0000761004007816 */ /* 0x001fe20000000000 */
[----:B------:R-:W-:Y:S06]  /*2920*/  BRA `(.L_x_18658) ;  /* 0x0000000800b47947 */ /* 0x000fec0003800000 */
.L_x_18663:
[----:B------:R-:W2:Y:S02]  /*2930*/  LDG.E.64 R2, desc[UR36][R2.64] ;  /* 0x0000002402027981 */ /* 0x000ea4000c1e1b00 */
[----:B--2---:R0:W1:Y:S01]  /*2940*/  F2I.F64.TRUNC R0, R2 ;  /* 0x0000000200007311 */ /* 0x004062000030d100 */
[----:B------:R-:W-:Y:S05]  /*2950*/  BRA `(.L_x_18658) ;  /* 0x0000000800a87947 */ /* 0x000fea0003800000 */
.L_x_18653:
        /* <DEDUP_REMOVED lines=12> */
.L_x_18667:
[----:B------:R-:W2:Y:S02]  /*2a20*/  LDG.E.64 R2, desc[UR36][R2.64] ;  /* 0x0000002402027981 */ /* 0x000ea4000c1e1b00 */
[----:B--2---:R0:W1:Y:S01]  /*2a30*/  F2I.F64.TRUNC R0, R2 ;  /* 0x0000000200007311 */ /* 0x004062000030d100 */
[----:B------:R-:W-:Y:S05]  /*2a40*/  BRA `(.L_x_18658) ;  /* 0x00000008006c7947 */ /* 0x000fea0003800000 */
.L_x_18666:
        /* <DEDUP_REMOVED lines=28> */
.L_x_18669:
        /* <DEDUP_REMOVED lines=15> */
.L_x_18668:
[----:B------:R-:W2:Y:S02]  /*2d00*/  LDG.E.U16 R4, desc[UR36][R2.64] ;  /* 0x0000002402047981 */ /* 0x000ea4000c1e1500 */
[----:B--2---:R-:W-:-:S06]  /*2d10*/  IMAD.U32 R4, R4, 0x10000, RZ ;  /* 0x0001000004047824 */ /* 0x004fcc00078e00ff */
[----:B------:R-:W0:Y:S02]  /*2d20*/  F2I.FTZ.TRUNC.NTZ R4, R4 ;  /* 0x0000000400047305 */ /* 0x000e24000021f100 */
[----:B0-----:R-:W-:Y:S01]  /*2d30*/  PRMT R0, R4, 0x7610, R0 ;  /* 0x0000761004007816 */ /* 0x001fe20000000000 */
[----:B------:R-:W-:Y:S06]  /*2d40*/  BRA `(.L_x_18658) ;  /* 0x0000000400ac7947 */ /* 0x000fec0003800000 */
.L_x_18665:
        /* <DEDUP_REMOVED lines=10> */
.L_x_18672:
        /* <DEDUP_REMOVED lines=21> */
.L_x_18676:
[----:B------:R-:W-:Y:S05]  /*2f40*/  BSYNC B1 ;  /* 0x0000000000017941 */ /* 0x000fea0003800000 */
.L_x_18675:
[----:B------:R-:W-:Y:S01]  /*2f50*/  IMAD.SHL.U32 R2, R2, 0x100000, RZ ;  /* 0x0010000002027824 */ /* 0x000fe200078e00ff */
[----:B------:R-:W-:-:S04]  /*2f60*/  LEA R3, R0, 0x3b800000, 0x17 ;  /* 0x3b80000000037811 */ /* 0x000fc800078eb8ff */
[----:B------:R-:W-:-:S07]  /*2f70*/  LOP3.LUT R4, R3, R2, R4, 0xfe, !PT ;  /* 0x0000000203047212 */ /* 0x000fce00078efe04 */
.L_x_18674:
[----:B------:R-:W-:Y:S05]  /*2f80*/  BSYNC B0 ;  /* 0x0000000000007941 */ /* 0x000fea0003800000 */
.L_x_18673:
[----:B------:R-:W0:Y:S02]  /*2f90*/  F2I.FTZ.TRUNC.NTZ R4, R4 ;  /* 0x0000000400047305 */ /* 0x000e24000021f100 */
[----:B0-----:R-:W-:Y:S01]  /*2fa0*/  PRMT R0, R4, 0x7610, R0 ;  /* 0x0000761004007816 */ /* 0x001fe20000000000 */
[----:B------:R-:W-:Y:S06]  /*2fb0*/  BRA `(.L_x_18658) ;  /* 0x0000000400107947 */ /* 0x000fec0003800000 */
.L_x_18671:
        /* <DEDUP_REMOVED lines=21> */
.L_x_18680:
[----:B------:R-:W-:Y:S05]  /*3110*/  BSYNC B1 ;  /* 0x0000000000017941 */ /* 0x000fea0003800000 */
.L_x_18679:
[----:B------:R-:W-:Y:S01]  /*3120*/  IMAD.SHL.U32 R2, R2, 0x200000, RZ ;  /* 0x0020000002027824 */ /* 0x000fe200078e00ff */
[----:B------:R-:W-:-:S04]  /*3130*/  LEA R3, R0, 0x37800000, 0x17 ;  /* 0x3780000000037811 */ /* 0x000fc800078eb8ff */
[----:B------:R-:W-:-:S07]  /*3140*/  LOP3.LUT R4, R3, R2, R4, 0xfe, !PT ;  /* 0x0000000203047212 */ /* 0x000fce00078efe04 */
.L_x_18678:
[----:B------:R-:W-:Y:S05]  /*3150*/  BSYNC B0 ;  /* 0x0000000000007941 */ /* 0x000fea0003800000 */
.L_x_18677:
[----:B------:R-:W0:Y:S02]  /*3160*/  F2I.FTZ.TRUNC.NTZ R4, R4 ;  /* 0x0000000400047305 */ /* 0x000e24000021f100 */
[----:B0-----:R-:W-:Y:S01]  /*3170*/  PRMT R0, R4, 0x7610, R0 ;  /* 0x0000761004007816 */ /* 0x001fe20000000000 */
[----:B------:R-:W-:Y:S06]  /*3180*/  BRA `(.L_x_18658) ;  /* 0x00000000009c7947 */ /* 0x000fec0003800000 */
.L_x_18670:
        /* <DEDUP_REMOVED lines=14> */
.L_x_18684:
[----:B------:R-:W-:Y:S05]  /*3270*/  BSYNC B0 ;  /* 0x0000000000007941 */ /* 0x000fea0003800000 */
.L_x_18683:
[----:B------:R-:W0:Y:S02]  /*3280*/  F2I.FTZ.TRUNC.NTZ R4, R4 ;  /* 0x0000000400047305 */ /* 0x000e24000021f100 */
[----:B0-----:R-:W-:Y:S01]  /*3290*/  PRMT R0, R4, 0x7610, R0 ;  /* 0x0000761004007816 */ /* 0x001fe20000000000 */
[----:B------:R-:W-:Y:S06]  /*32a0*/  BRA `(.L_x_18658) ;  /* 0x0000000000547947 */ /* 0x000fec0003800000 */
.L_x_18657:
        /* <DEDUP_REMOVED lines=16> */
.L_x_18685:
[----:B------:R-:W-:Y:S01]  /*33b0*/  PRMT R0, RZ, 0x7610, R0 ;  /* 0x00007610ff007816 */ /* 0x000fe20000000000 */
[----:B------:R-:W-:Y:S06]  /*33c0*/  BRA `(.L_x_18658) ;  /* 0x00000000000c7947 */ /* 0x000fec0003800000 */
.L_x_18682:
[----:B------:R0:W5:Y:S01]  /*33d0*/  LDG.E.U16 R0, desc[UR36][R2.64] ;  /* 0x0000002402007981 */ /* 0x000162000c1e1500 */
[----:B------:R-:W-:Y:S05]  /*33e0*/  BRA `(.L_x_18658) ;  /* 0x0000000000047947 */ /* 0x000fea0003800000 */
.L_x_18681:
[----:B------:R0:W5:Y:S02]  /*33f0*/  LDG.E.U16 R0, desc[UR36][R2.64] ;  /* 0x0000002402007981 */ /* 0x000164000c1e1500 */
.L_x_18658:
[----:B------:R-:W0:Y:S01]  /*3400*/  LDC.U8 R4, c[0x0][0x491] ;  /* 0x00012440ff047b82 */ /* 0x000e220000000000 */
[----:B-1---5:R-:W-:Y:S02]  /*3410*/  PRMT R0, R0, 0x9910, RZ ;  /* 0x0000991000007816 */ /* 0x022fe400000000ff */
[----:B0-234-:R-:W-:-:S04]  /*3420*/  PRMT R3, R19, 0x9910, RZ ;  /* 0x0000991013037816 */ /* 0x01dfc800000000ff */
[----:B------:R-:W-:Y:S02]  /*3430*/  VIMNMX R5, R0, R3, PT ;  /* 0x0000000300057248 */ /* 0x000fe40003fe0100 */
        /* <DEDUP_REMOVED lines=13> */
.L_x_18689:
[----:B------:R1:W-:Y:S01]  /*3510*/  STG.E.U8 desc[UR36][R16.64], R5 ;  /* 0x0000000510007986 */ /* 0x0003e2000c101124 */
[----:B------:R-:W-:Y:S05]  /*3520*/  BRA `(.L_x_18691) ;  /* 0x0000000c005c7947 */ /* 0x000fea0003800000 */
.L_x_18688:
        /* <DEDUP_REMOVED lines=10> */
.L_x_18693:
[----:B------:R3:W-:Y:S01]  /*35d0*/  STG.E desc[UR36][R16.64], R5 ;  /* 0x0000000510007986 */ /* 0x0007e2000c101924 */
[----:B------:R-:W-:Y:S05]  /*35e0*/  BRA `(.L_x_18691) ;  /* 0x0000000c002c7947 */ /* 0x000fea0003800000 */
.L_x_18692:
[----:B------:R2:W-:Y:S01]  /*35f0*/  STG.E.U16 desc[UR36][R16.64], R5 ;  /* 0x0000000510007986 */ /* 0x0005e2000c101524 */
[----:B------:R-:W-:Y:S05]  /*3600*/  BRA `(.L_x_18691) ;  /* 0x0000000c00247947 */ /* 0x000fea0003800000 */
.L_x_18687:
        /* <DEDUP_REMOVED lines=9> */
.L_x_18695:
[----:B------:R-:W0:Y:S02]  /*36a0*/  I2F.S16 R0, R5 ;  /* 0x0000000500007306 */ /* 0x000e240000101400 */
[----:B0-----:R-:W-:-:S05]  /*36b0*/  F2FP.F16.F32.PACK_AB R0, RZ, R0 ;  /* 0x00000000ff00723e */ /* 0x001fca00000000ff */
[----:B------:R0:W-:Y:S01]  /*36c0*/  STG.E.U16 desc[UR36][R16.64], R0 ;  /* 0x0000000010007986 */ /* 0x0001e2000c101524 */
[----:B------:R-:W-:Y:S05]  /*36d0*/  BRA `(.L_x_18691) ;  /* 0x0000000800f07947 */ /* 0x000fea0003800000 */
.L_x_18694:
        /* <DEDUP_REMOVED lines=10> */
.L_x_18697:
[----:B------:R-:W0:Y:S02]  /*3780*/  I2F.S16 R5, R5 ;  /* 0x0000000500057306 */ /* 0x000e240000101400 */
[----:B0-----:R-:W-:-:S04]  /*3790*/  F2FP.F16.F32.PACK_AB R3, RZ, R5 ;  /* 0x00000005ff03723e */ /* 0x001fc800000000ff */
[----:B------:R-:W-:-:S05]  /*37a0*/  PRMT R3, R3, 0x5410, RZ ;  /* 0x0000541003037816 */ /* 0x000fca00000000ff */
[----:B------:R0:W-:Y:S01]  /*37b0*/  STG.E desc[UR36][R16.64], R3 ;  /* 0x0000000310007986 */ /* 0x0001e2000c101924 */
[----:B------:R-:W-:Y:S05]  /*37c0*/  BRA `(.L_x_18691) ;  /* 0x0000000800b47947 */ /* 0x000fea0003800000 */
.L_x_18696:
[----:B------:R-:W0:Y:S02]  /*37d0*/  I2F.F64.S16 R2, R5 ;  /* 0x0000000500027312 */ /* 0x000e240000101c00 */
[----:B0-----:R0:W-:Y:S01]  /*37e0*/  STG.E.64 desc[UR36][R16.64], R2 ;  /* 0x0000000210007986 */ /* 0x0011e2000c101b24 */
[----:B------:R-:W-:Y:S05]  /*37f0*/  BRA `(.L_x_18691) ;  /* 0x0000000800a87947 */ /* 0x000fea0003800000 */
.L_x_18686:
        /* <DEDUP_REMOVED lines=13> */
.L_x_18700:
[----:B------:R-:W0:Y:S01]  /*38d0*/  I2F.F64.S16 R4, R5 ;  /* 0x0000000500047312 */ /* 0x000e220000101c00 */
[----:B------:R-:W-:-:S05]  /*38e0*/  CS2R R6, SRZ ;  /* 0x0000000000067805 */ /* 0x000fca000001ff00 */
[----:B0-----:R0:W-:Y:S01]  /*38f0*/  STG.E.128 desc[UR36][R16.64], R4 ;  /* 0x0000000410007986 */ /* 0x0011e2000c101d24 */
[----:B------:R-:W-:Y:S05]  /*3900*/  BRA `(.L_x_18691) ;  /* 0x0000000800647947 */ /* 0x000fea0003800000 */
.L_x_18699:
        /* <DEDUP_REMOVED lines=21> */
.L_x_18704:
[----:B------:R-:W-:Y:S05]  /*3a60*/  BSYNC B0 ;  /* 0x0000000000007941 */ /* 0x000fea0003800000 */
.L_x_18703:
[----:B------:R-:W-:-:S05]  /*3a70*/  LOP3.LUT R3, R0, R3, RZ, 0xfc, !PT ;  /* 0x0000000300037212 */ /* 0x000fca00078efcff */
[----:B------:R0:W-:Y:S01]  /*3a80*/  STG.E.U8 desc[UR36][R16.64], R3 ;  /* 0x0000000310007986 */ /* 0x0001e2000c101124 */
[----:B------:R-:W-:Y:S05]  /*3a90*/  BRA `(.L_x_18691) ;  /* 0x0000000800007947 */ /* 0x000fea0003800000 */
.L_x_18702:
        /* <DEDUP_REMOVED lines=13> */
.L_x_18706:
[----:B------:R-:W-:Y:S01]  /*3b70*/  IMAD.MOV.U32 R0, RZ, RZ, 0x7f ;  /* 0x0000007fff007424 */ /* 0x000fe200078e00ff */
[----:B------:R-:W-:-:S04]  /*3b80*/  ISETP.GT.U32.AND P0, PT, R2, 0x7f800000, PT ;  /* 0x7f8000000200780c */ /* 0x000fc80003f04070 */
[----:B------:R-:W-:-:S09]  /*3b90*/  SEL R0, R0, 0x7c, P0 ;  /* 0x0000007c00007807 */ /* 0x000fd20000000000 */
.L_x_18707:
[----:B------:R-:W-:Y:S05]  /*3ba0*/  BSYNC B0 ;  /* 0x0000000000007941 */ /* 0x000fea0003800000 */
.L_x_18705:
[----:B------:R-:W-:-:S04]  /*3bb0*/  LOP3.LUT R2, R5, 0x80000000, RZ, 0xc0, !PT ;  /* 0x8000000005027812 */ /* 0x000fc800078ec0ff */
[----:B------:R-:W-:-:S04]  /*3bc0*/  SHF.R.U32.HI R3, RZ, 0x18, R2 ;  /* 0x00000018ff037819 */ /* 0x000fc80000011602 */
[----:B------:R-:W-:-:S05]  /*3bd0*/  LOP3.LUT R3, R0, R3, RZ, 0xfc, !PT ;  /* 0x0000000300037212 */ /* 0x000fca00078efcff */
[----:B------:R0:W-:Y:S01]  /*3be0*/  STG.E.U8 desc[UR36][R16.64], R3 ;  /* 0x0000000310007986 */ /* 0x0001e2000c101124 */
[----:B------:R-:W-:Y:S05]  /*3bf0*/  BRA `(.L_x_18691) ;  /* 0x0000000400a87947 */ /* 0x000fea0003800000 */
.L_x_18701:
[----:B------:R-:W0:Y:S02]  /*3c00*/  I2F.S16 R0, R5 ;  /* 0x0000000500007306 */ /* 0x000e240000101400 */
[----:B0-----:R-:W-:-:S05]  /*3c10*/  F2FP.BF16.F32.PACK_AB R0, RZ, R0 ;  /* 0x00000000ff00723e */ /* 0x001fca00000010ff */
[----:B------:R0:W-:Y:S01]  /*3c20*/  STG.E.U16 desc[UR36][R16.64], R0 ;  /* 0x0000000010007986 */ /* 0x0001e2000c101524 */
[----:B------:R-:W-:Y:S05]  /*3c30*/  BRA `(.L_x_18691) ;  /* 0x0000000400987947 */ /* 0x000fea0003800000 */
.L_x_18698:
        /* <DEDUP_REMOVED lines=10> */
.L_x_18710:
        /* <DEDUP_REMOVED lines=17> */
.L_x_18713:
[----:B------:R-:W-:-:S04]  /*3df0*/  LOP3.LUT R2, R5, 0x80000000, RZ, 0xc0, !PT ;  /* 0x8000000005027812 */ /* 0x000fc800078ec0ff */
[----:B------:R-:W-:-:S04]  /*3e00*/  SHF.R.U32.HI R3, RZ, 0x18, R2 ;  /* 0x00000018ff037819 */ /* 0x000fc80000011602 */
[----:B------:R-:W-:-:S04]  /*3e10*/  LOP3.LUT R0, R0, R3, RZ, 0xfc, !PT ;  /* 0x0000000300007212 */ /* 0x000fc800078efcff */
[----:B------:R-:W-:-:S07]  /*3e20*/  PRMT R8, R0, 0x7610, R8 ;  /* 0x0000761000087816 */ /* 0x000fce0000000008 */
.L_x_18712:
[----:B------:R-:W-:Y:S05]  /*3e30*/  BSYNC B0 ;  /* 0x0000000000007941 */ /* 0x000fea0003800000 */
.L_x_18711:
[----:B------:R0:W-:Y:S01]  /*3e40*/  STG.E.U8 desc[UR36][R16.64], R8 ;  /* 0x0000000810007986 */ /* 0x0001e2000c101124 */
[----:B------:R-:W-:Y:S05]  /*3e50*/  BRA `(.L_x_18691) ;  /* 0x0000000400107947 */ /* 0x000fea0003800000 */
.L_x_18709:
        /* <DEDUP_REMOVED lines=17> */
.L_x_18716:
[----:B------:R-:W-:-:S04]  /*3f70*/  LOP3.LUT R2, R5, 0x80000000, RZ, 0xc0, !PT ;  /* 0x8000000005027812 */ /* 0x000fc800078ec0ff */
[----:B------:R-:W-:-:S04]  /*3f80*/  SHF.R.U32.HI R3, RZ, 0x18, R2 ;  /* 0x00000018ff037819 */ /* 0x000fc80000011602 */
[----:B------:R-:W-:-:S04]  /*3f90*/  LOP3.LUT R0, R0, R3, RZ, 0xfc, !PT ;  /* 0x0000000300007212 */ /* 0x000fc800078efcff */
[----:B------:R-:W-:-:S07]  /*3fa0*/  PRMT R8, R0, 0x7610, R8 ;  /* 0x0000761000087816 */ /* 0x000fce0000000008 */
.L_x_18715:
[----:B------:R-:W-:Y:S05]  /*3fb0*/  BSYNC B0 ;  /* 0x0000000000007941 */ /* 0x000fea0003800000 */
.L_x_18714:
[----:B------:R0:W-:Y:S01]  /*3fc0*/  STG.E.U8 desc[UR36][R16.64], R8 ;  /* 0x0000000810007986 */ /* 0x0001e2000c101124 */
[----:B------:R-:W-:Y:S05]  /*3fd0*/  BRA `(.L_x_18691) ;  /* 0x0000000000b07947 */ /* 0x000fea0003800000 */
.L_x_18708:
        /* <DEDUP_REMOVED lines=22> */
.L_x_18690:
        /* <DEDUP_REMOVED lines=16> */
.L_x_18719:
[----:B------:R-:W-:Y:S05]  /*4240*/  BRA `(.L_x_18691) ;  /* 0x0000000000147947 */ /* 0x000fea0003800000 */
.L_x_18718:
[----:B------:R-:W-:-:S04]  /*4250*/  PRMT R2, R5, 0x9910, RZ ;  /* 0x0000991005027816 */ /* 0x000fc800000000ff */
[----:B------:R-:W-:-:S05]  /*4260*/  SHF.R.S32.HI R3, RZ, 0x1f, R2 ;  /* 0x0000001fff037819 */ /* 0x000fca0000011402 */
[----:B------:R0:W-:Y:S01]  /*4270*/  STG.E.64 desc[UR36][R16.64], R2 ;  /* 0x0000000210007986 */ /* 0x0001e2000c101b24 */
[----:B------:R-:W-:Y:S05]  /*4280*/  BRA `(.L_x_18691) ;  /* 0x0000000000047947 */ /* 0x000fea0003800000 */
.L_x_18717:
[----:B------:R0:W-:Y:S02]  /*4290*/  STG.E desc[UR36][R16.64], R5 ;  /* 0x0000000510007986 */ /* 0x0001e4000c101924 */
.L_x_18691:
[----:B------:R-:W-:-:S04]  /*42a0*/  IMAD R18, R18, 0x200, R23 ;  /* 0x0000020012127824 */ /* 0x000fc800078e0217 */
[----:B------:R-:W-:-:S07]  /*42b0*/  VIADD R19, R18, 0x80 ;  /* 0x0000008012137836 */ /* 0x000fce0000000000 */
.L_x_18618:
[----:B------:R-:W-:Y:S05]  /*42c0*/  BSYNC B6 ;  /* 0x0000000000067941 */ /* 0x000fea0003800000 */
.L_x_18617:
        /* <DEDUP_REMOVED lines=358> */
.L_x_18722:
        /* <DEDUP_REMOVED lines=20> */
.L_x_18726:
[----:B------:R0:W5:Y:S01]  /*5a70*/  LDG.E.U8 R22, desc[UR36][R2.64] ;  /* 0x0000002402167981 */ /* 0x000162000c1e1100 */
[----:B------:R-:W-:Y:S05]  /*5a80*/  BRA `(.L_x_18728) ;  /* 0x0000000c00547947 */ /* 0x000fea0003800000 */
.L_x_18725:
        /* <DEDUP_REMOVED lines=8> */
.L_x_18730:
[----:B------:R0:W5:Y:S01]  /*5b10*/  LDG.E.U16 R22, desc[UR36][R2.64] ;  /* 0x0000002402167981 */ /* 0x000162000c1e1500 */
[----:B------:R-:W-:Y:S05]  /*5b20*/  BRA `(.L_x_18728) ;  /* 0x0000000c002c7947 */ /* 0x000fea0003800000 */
.L_x_18729:
[----:B------:R0:W5:Y:S01]  /*5b30*/  LDG.E.U16 R22, desc[UR36][R2.64] ;  /* 0x0000002402167981 */ /* 0x000162000c1e1500 */
[----:B------:R-:W-:Y:S05]  /*5b40*/  BRA `(.L_x_18728) ;  /* 0x0000000c00247947 */ /* 0x000fea0003800000 */
.L_x_18724:
        /* <DEDUP_REMOVED lines=9> */
.L_x_18732:
[----:B------:R-:W2:Y:S02]  /*5be0*/  LDG.E.U16 R0, desc[UR36][R2.64] ;  /* 0x0000002402007981 */ /* 0x000ea4000c1e1500 */
[----:B--2---:R-:W-:-:S06]  /*5bf0*/  HADD2.F32 R0, -RZ, R0.H0_H0 ;  /* 0x20000000ff007230 */ /* 0x004fcc0000004100 */
[----:B------:R-:W0:Y:S02]  /*5c00*/  F2I.FTZ.TRUNC.NTZ R0, R0 ;  /* 0x0000000000007305 */ /* 0x000e24000021f100 */
[----:B0-----:R-:W-:Y:S01]  /*5c10*/  PRMT R22, R0, 0x7610, R22 ;  /* 0x0000761000167816 */ /* 0x001fe20000000016 */
[----:B------:R-:W-:Y:S06]  /*5c20*/  BRA `(.L_x_18728) ;  /* 0x0000000800ec7947 */ /* 0x000fec0003800000 */
.L_x_18731:
        /* <DEDUP_REMOVED lines=9> */
.L_x_18734:
[----:B------:R-:W2:Y:S02]  /*5cc0*/  LDG.E.U16 R2, desc[UR36][R2.64] ;  /* 0x0000002402027981 */ /* 0x000ea4000c1e1500 */
[----:B--2---:R-:W-:-:S06]  /*5cd0*/  HADD2.F32 R0, -RZ, R2.H0_H0 ;  /* 0x20000002ff007230 */ /* 0x004fcc0000004100 */
[----:B------:R-:W0:Y:S02]  /*5ce0*/  F2I.FTZ.TRUNC.NTZ R0, R0 ;  /* 0x0000000000007305 */ /* 0x000e24000021f100 */
[----:B0-----:R-:W-:Y:S01]  /*5cf0*/  PRMT R22, R0, 0x7610, R22 ;  /* 0x0000761000167816 */ /* 0x001fe20000000016 */
[----:B------:R-:W-:Y:S06]  /*5d00*/  BRA `(.L_x_18728) ;  /* 0x0000000800b47947 */ /* 0x000fec0003800000 */
.L_x_18733:
[----:B------:R-:W2:Y:S02]  /*5d10*/  LDG.E.64 R2, desc[UR36][R2.64] ;  /* 0x0000002402027981 */ /* 0x000ea4000c1e1b00 */
[----:B--2---:R0:W1:Y:S01]  /*5d20*/  F2I.F64.TRUNC R22, R2 ;  /* 0x0000000200167311 */ /* 0x004062000030d100 */
[----:B------:R-:W-:Y:S05]  /*5d30*/  BRA `(.L_x_18728) ;  /* 0x0000000800a87947 */ /* 0x000fea0003800000 */
.L_x_18723:
        /* <DEDUP_REMOVED lines=12> */
.L_x_18737:
[----:B------:R-:W2:Y:S02]  /*5e00*/  LDG.E.64 R2, desc[UR36][R2.64] ;  /* 0x0000002402027981 */ /* 0x000ea4000c1e1b00 */
[----:B--2---:R0:W1:Y:S01]  /*5e10*/  F2I.F64.TRUNC R22, R2 ;  /* 0x0000000200167311 */ /* 0x004062000030d100 */
[----:B------:R-:W-:Y:S05]  /*5e20*/  BRA `(.L_x_18728) ;  /* 0x00000008006c7947 */ /* 0x000fea0003800000 */
.L_x_18736:
        /* <DEDUP_REMOVED lines=28> */
.L_x_18739:
        /* <DEDUP_REMOVED lines=15> */
.L_x_18738:
[----:B------:R-:W2:Y:S02]  /*60e0*/  LDG.E.U16 R0, desc[UR36][R2.64] ;  /* 0x0000002402007981 */ /* 0x000ea4000c1e1500 */
[----:B--2---:R-:W-:-:S06]  /*60f0*/  IMAD.U32 R0, R0, 0x10000, RZ ;  /* 0x0001000000007824 */ /* 0x004fcc00078e00ff */
[----:B------:R-:W0:Y:S02]  /*6100*/  F2I.FTZ.TRUNC.NTZ R0, R0 ;  /* 0x0000000000007305 */ /* 0x000e24000021f100 */
[----:B0-----:R-:W-:Y:S01]  /*6110*/  PRMT R22, R0, 0x7610, R22 ;  /* 0x0000761000167816 */ /* 0x001fe20000000016 */
[----:B------:R-:W-:Y:S06]  /*6120*/  BRA `(.L_x_18728) ;  /* 0x0000000400ac7947 */ /* 0x000fec0003800000 */
.L_x_18735:
        /* <DEDUP_REMOVED lines=10> */
.L_x_18742:
        /* <DEDUP_REMOVED lines=21> */
.L_x_18746:
[----:B------:R-:W-:Y:S05]  /*6320*/  BSYNC B1 ;  /* 0x0000000000017941 */ /* 0x000fea0003800000 */
.L_x_18745:
[----:B------:R-:W-:Y:S01]  /*6330*/  LEA R3, R0, 0x3b800000, 0x17 ;  /* 0x3b80000000037811 */ /* 0x000fe200078eb8ff */
[----:B------:R-:W-:-:S05]  /*6340*/  IMAD.SHL.U32 R0, R2, 0x100000, RZ ;  /* 0x0010000002007824 */ /* 0x000fca00078e00ff */
[----:B------:R-:W-:-:S07]  /*6350*/  LOP3.LUT R0, R3, R0, R4, 0xfe, !PT ;  /* 0x0000000003007212 */ /* 0x000fce00078efe04 */
.L_x_18744:
[----:B------:R-:W-:Y:S05]  /*6360*/  BSYNC B0 ;  /* 0x0000000000007941 */ /* 0x000fea0003800000 */
.L_x_18743:
[----:B------:R-:W0:Y:S02]  /*6370*/  F2I.FTZ.TRUNC.NTZ R0, R0 ;  /* 0x0000000000007305 */ /* 0x000e24000021f100 */
[----:B0-----:R-:W-:Y:S01]  /*6380*/  PRMT R22, R0, 0x7610, R22 ;  /* 0x0000761000167816 */ /* 0x001fe20000000016 */
[----:B------:R-:W-:Y:S06]  /*6390*/  BRA `(.L_x_18728) ;  /* 0x0000000400107947 */ /* 0x000fec0003800000 */
.L_x_18741:
        /* <DEDUP_REMOVED lines=21> */
.L_x_18750:
[----:B------:R-:W-:Y:S05]  /*64f0*/  BSYNC B1 ;  /* 0x0000000000017941 */ /* 0x000fea0003800000 */
.L_x_18749:
[----:B------:R-:W-:Y:S01]  /*6500*/  LEA R3, R0, 0x37800000, 0x17 ;  /* 0x3780000000037811 */ /* 0x000fe200078eb8ff */
[----:B------:R-:W-:-:S05]  /*6510*/  IMAD.SHL.U32 R0, R2, 0x200000, RZ ;  /* 0x0020000002007824 */ /* 0x000fca00078e00ff */
[----:B------:R-:W-:-:S07]  /*6520*/  LOP3.LUT R0, R3, R0, R4, 0xfe, !PT ;  /* 0x0000000003007212 */ /* 0x000fce00078efe04 */
.L_x_18748:
[----:B------:R-:W-:Y:S05]  /*6530*/  BSYNC B0 ;  /* 0x0000000000007941 */ /* 0x000fea0003800000 */
.L_x_18747:
[----:B------:R-:W0:Y:S02]  /*6540*/  F2I.FTZ.TRUNC.NTZ R0, R0 ;  /* 0x0000000000007305 */ /* 0x000e24000021f100 */
[----:B0-----:R-:W-:Y:S01]  /*6550*/  PRMT R22, R0, 0x7610, R22 ;  /* 0x0000761000167816 */ /* 0x001fe20000000016 */
[----:B------:R-:W-:Y:S06]  /*6560*/  BRA `(.L_x_18728) ;  /* 0x00000000009c7947 */ /* 0x000fec0003800000 */
.L_x_18740:
        /* <DEDUP_REMOVED lines=14> */
.L_x_18754:
[----:B------:R-:W-:Y:S05]  /*6650*/  BSYNC B0 ;  /* 0x0000000000007941 */ /* 0x000fea0003800000 */
.L_x_18753:
[----:B------:R-:W0:Y:S02]  /*6660*/  F2I.FTZ.TRUNC.NTZ R0, R0 ;  /* 0x0000000000007305 */ /* 0x000e24000021f100 */
[----:B0-----:R-:W-:Y:S01]  /*6670*/  PRMT R22, R0, 0x7610, R22 ;  /* 0x0000761000167816 */ /* 0x001fe20000000016 */
[----:B------:R-:W-:Y:S06]  /*6680*/  BRA `(.L_x_18728) ;  /* 0x0000000000547947 */ /* 0x000fec0003800000 */
.L_x_18727:
        /* <DEDUP_REMOVED lines=16> */
.L_x_18755:
[----:B------:R-:W-:Y:S01]  /*6790*/  PRMT R22, RZ, 0x7610, R22 ;  /* 0x00007610ff167816 */ /* 0x000fe20000000016 */
[----:B------:R-:W-:Y:S06]  /*67a0*/  BRA `(.L_x_18728) ;  /* 0x00000000000c7947 */ /* 0x000fec0003800000 */
.L_x_18752:
[----:B------:R3:W5:Y:S01]  /*67b0*/  LDG.E.U16 R22, desc[UR36][R2.64] ;  /* 0x0000002402167981 */ /* 0x000762000c1e1500 */
[----:B------:R-:W-:Y:S05]  /*67c0*/  BRA `(.L_x_18728) ;  /* 0x0000000000047947 */ /* 0x000fea0003800000 */
.L_x_18751:
[----:B------:R4:W5:Y:S02]  /*67d0*/  LDG.E.U16 R22, desc[UR36][R2.64] ;  /* 0x0000002402167981 */ /* 0x000964000c1e1500 */
.L_x_18728:
[----:B------:R-:W1:Y:S01]  /*67e0*/  LDC.U8 R4, c[0x0][0x493] ;  /* 0x000124c0ff047b82 */ /* 0x000e620000000000 */
[----:B------:R-:W-:Y:S02]  /*67f0*/  ULDC.64 UR4, c[0x0][0x488] ;  /* 0x0001220000047ab9 */ /* 0x000fe40000000a00 */
        /* <DEDUP_REMOVED lines=15> */
.L_x_18759:
[----:B------:R4:W5:Y:S01]  /*68f0*/  LDG.E.U8 R0, desc[UR36][R2.64] ;  /* 0x0000002402007981 */ /* 0x000962000c1e1100 */
[----:B------:R-:W-:Y:S05]  /*6900*/  BRA `(.L_x_18761) ;  /* 0x0000000c00547947 */ /* 0x000fea0003800000 */
.L_x_18758:
        /* <DEDUP_REMOVED lines=8> */
.L_x_18763:
[----:B------:R2:W5:Y:S01]  /*6990*/  LDG.E.U16 R0, desc[UR36][R2.64] ;  /* 0x0000002402007981 */ /* 0x000562000c1e1500 */
[----:B------:R-:W-:Y:S05]  /*69a0*/  BRA `(.L_x_18761) ;  /* 0x0000000c002c7947 */ /* 0x000fea0003800000 */
.L_x_18762:
[----:B------:R0:W5:Y:S01]  /*69b0*/  LDG.E.U16 R0, desc[UR36][R2.64] ;  /* 0x0000002402007981 */ /* 0x000162000c1e1500 */
[----:B------:R-:W-:Y:S05]  /*69c0*/  BRA `(.L_x_18761) ;  /* 0x0000000c00247947 */ /* 0x000fea0003800000 */
.L_x_18757:
        /* <DEDUP_REMOVED lines=9> */
.L_x_18765:
[----:B------:R-:W2:Y:S02]  /*6a60*/  LDG.E.U16 R4, desc[UR36][R2.64] ;  /* 0x0000002402047981 */ /* 0x000ea4000c1e1500 */
[----:B--2---:R-:W-:-:S06]  /*6a70*/  HADD2.F32 R4, -RZ, R4.H0_H0 ;  /* 0x20000004ff047230 */ /* 0x004fcc0000004100 */
[----:B------:R-:W0:Y:S02]  /*6a80*/  F2I.FTZ.TRUNC.NTZ R4, R4 ;  /* 0x0000000400047305 */ /* 0x000e24000021f100 */
[----:B0-----:R-:W-:Y:S01]  /*6a90*/  PRMT R0, R4, 0x7610, R0 ;  /* 0x0000761004007816 */ /* 0x001fe20000000000 */
[----:B------:R-:W-:Y:S06]  /*6aa0*/  BRA `(.L_x_18761) ;  /* 0x0000000800ec7947 */ /* 0x000fec0003800000 */
.L_x_18764:
        /* <DEDUP_REMOVED lines=9> */
.L_x_18767:
[----:B------:R-:W2:Y:S02]  /*6b40*/  LDG.E.U16 R2, desc[UR36][R2.64] ;  /* 0x0000002402027981 */ /* 0x000ea4000c1e1500 */
[----:B--2---:R-:W-:-:S06]  /*6b50*/  HADD2.F32 R4, -RZ, R2.H0_H0 ;  /* 0x20000002ff047230 */ /* 0x004fcc0000004100 */
[----:B------:R-:W0:Y:S02]  /*6b60*/  F2I.FTZ.TRUNC.NTZ R4, R4 ;  /* 0x0000000400047305 */ /* 0x000e24000021f100 */
[----:B0-----:R-:W-:Y:S01]  /*6b70*/  PRMT R0, R4, 0x7610, R0 ;  /* 0x0000761004007816 */ /* 0x001fe20000000000 */
[----:B------:R-:W-:Y:S06]  /*6b80*/  BRA `(.L_x_18761) ;  /* 0x0000000800b47947 */ /* 0x000fec0003800000 */
.L_x_18766:
[----:B------:R-:W2:Y:S02]  /*6b90*/  LDG.E.64 R2, desc[UR36][R2.64] ;  /* 0x0000002402027981 */ /* 0x000ea4000c1e1b00 */
[----:B--2---:R0:W1:Y:S01]  /*6ba0*/  F2I.F64.TRUNC R0, R2 ;  /* 0x0000000200007311 */ /* 0x004062000030d100 */
[----:B------:R-:W-:Y:S05]  /*6bb0*/  BRA `(.L_x_18761) ;  /* 0x0000000800a87947 */ /* 0x000fea0003800000 */
.L_x_18756:
        /* <DEDUP_REMOVED lines=12> */
.L_x_18770:
[----:B------:R-:W2:Y:S02]  /*6c80*/  LDG.E.64 R2, desc[UR36][R2.64] ;  /* 0x0000002402027981 */ /* 0x000ea4000c1e1b00 */
[----:B--2---:R0:W1:Y:S01]  /*6c90*/  F2I.F64.TRUNC R0, R2 ;  /* 0x0000000200007311 */ /* 0x004062000030d100 */
[----:B------:R-:W-:Y:S05]  /*6ca0*/  BRA `(.L_x_18761) ;  /* 0x00000008006c7947 */ /* 0x000fea0003800000 */
.L_x_18769:
        /* <DEDUP_REMOVED lines=28> */
.L_x_18772:
        /* <DEDUP_REMOVED lines=15> */
.L_x_18771:
[----:B------:R-:W2:Y:S02]  /*6f60*/  LDG.E.U16 R4, desc[UR36][R2.64] ;  /* 0x0000002402047981 */ /* 0x000ea4000c1e1500 */
[----:B--2---:R-:W-:-:S06]  /*6f70*/  IMAD.U32 R4, R4, 0x10000, RZ ;  /* 0x0001000004047824 */ /* 0x004fcc00078e00ff */
[----:B------:R-:W0:Y:S02]  /*6f80*/  F2I.FTZ.TRUNC.NTZ R4, R4 ;  /* 0x0000000400047305 */ /* 0x000e24000021f100 */
[----:B0-----:R-:W-:Y:S01]  /*6f90*/  PRMT R0, R4, 0x7610, R0 ;  /* 0x0000761004007816 */ /* 0x001fe20000000000 */
[----:B------:R-:W-:Y:S06]  /*6fa0*/  BRA `(.L_x_18761) ;  /* 0x0000000400ac7947 */ /* 0x000fec0003800000 */
.L_x_18768:
        /* <DEDUP_REMOVED lines=10> */
.L_x_18775:
        /* <DEDUP_REMOVED lines=21> */
.L_x_18779:
[----:B------:R-:W-:Y:S05]  /*71a0*/  BSYNC B1 ;  /* 0x0000000000017941 */ /* 0x000fea0003800000 */
.L_x_18778:
[----:B------:R-:W-:Y:S01]  /*71b0*/  IMAD.SHL.U32 R2, R2, 0x100000, RZ ;  /* 0x0010000002027824 */ /* 0x000fe200078e00ff */
[----:B------:R-:W-:-:S04]  /*71c0*/  LEA R3, R0, 0x3b800000, 0x17 ;  /* 0x3b80000000037811 */ /* 0x000fc800078eb8ff */
[----:B------:R-:W-:-:S07]  /*71d0*/  LOP3.LUT R4, R3, R2, R4, 0xfe, !PT ;  /* 0x0000000203047212 */ /* 0x000fce00078efe04 */
.L_x_18777:
[----:B------:R-:W-:Y:S05]  /*71e0*/  BSYNC B0 ;  /* 0x0000000000007941 */ /* 0x000fea0003800000 */
.L_x_18776:
[----:B------:R-:W0:Y:S02]  /*71f0*/  F2I.FTZ.TRUNC.NTZ R4, R4 ;  /* 0x0000000400047305 */ /* 0x000e24000021f100 */
[----:B0-----:R-:W-:Y:S01]  /*7200*/  PRMT R0, R4, 0x7610, R0 ;  /* 0x0000761004007816 */ /* 0x001fe20000000000 */
[----:B------:R-:W-:Y:S06]  /*7210*/  BRA `(.L_x_18761) ;  /* 0x0000000400107947 */ /* 0x000fec0003800000 */
.L_x_18774:
        /* <DEDUP_REMOVED lines=21> */
.L_x_18783:
[----:B------:R-:W-:Y:S05]  /*7370*/  BSYNC B1 ;  /* 0x0000000000017941 */ /* 0x000fea0003800000 */
.L_x_18782:
[----:B------:R-:W-:Y:S01]  /*7380*/  IMAD.SHL.U32 R2, R2, 0x200000, RZ ;  /* 0x0020000002027824 */ /* 0x000fe200078e00ff */
[----:B------:R-:W-:-:S04]  /*7390*/  LEA R3, R0, 0x37800000, 0x17 ;  /* 0x3780000000037811 */ /* 0x000fc800078eb8ff */
[----:B------:R-:W-:-:S07]  /*73a0*/  LOP3.LUT R4, R3, R2, R4, 0xfe, !PT ;  /* 0x0000000203047212 */ /* 0x000fce00078efe04 */
.L_x_18781:
[----:B------:R-:W-:Y:S05]  /*73b0*/  BSYNC B0 ;  /* 0x0000000000007941 */ /* 0x000fea0003800000 */
.L_x_18780:
[----:B------:R-:W0:Y:S02]  /*73c0*/  F2I.FTZ.TRUNC.NTZ R4, R4 ;  /* 0x0000000400047305 */ /* 0x000e24000021f100 */
[----:B0-----:R-:W-:Y:S01]  /*73d0*/  PRMT R0, R4, 0x7610, R0 ;  /* 0x0000761004007816 */ /* 0x001fe20000000000 */
[----:B------:R-:W-:Y:S06]  /*73e0*/  BRA `(.L_x_18761) ;  /* 0x00000000009c7947 */ /* 0x000fec0003800000 */
.L_x_18773:
        /* <DEDUP_REMOVED lines=14> */
.L_x_18787:
[----:B------:R-:W-:Y:S05]  /*74d0*/  BSYNC B0 ;  /* 0x0000000000007941 */ /* 0x000fea0003800000 */
.L_x_18786:
[----:B------:R-:W0:Y:S02]  /*74e0*/  F2I.FTZ.TRUNC.NTZ R4, R4 ;  /* 0x0000000400047305 */ /* 0x000e24000021f100 */
[----:B0-----:R-:W-:Y:S01]  /*74f0*/  PRMT R0, R4, 0x7610, R0 ;  /* 0x0000761004007816 */ /* 0x001fe20000000000 */
[----:B------:R-:W-:Y:S06]  /*7500*/  BRA `(.L_x_18761) ;  /* 0x0000000000547947 */ /* 0x000fec0003800000 */
.L_x_18760:
        /* <DEDUP_REMOVED lines=16> */
.L_x_18788:
[----:B------:R-:W-:Y:S01]  /*7610*/  PRMT R0, RZ, 0x7610, R0 ;  /* 0x00007610ff007816 */ /* 0x000fe20000000000 */
[----:B------:R-:W-:Y:S06]  /*7620*/  BRA `(.L_x_18761) ;  /* 0x00000000000c7947 */ /* 0x000fec0003800000 */
.L_x_18785:
[----:B------:R0:W5:Y:S01]  /*7630*/  LDG.E.U16 R0, desc[UR36][R2.64] ;  /* 0x0000002402007981 */ /* 0x000162000c1e1500 */
[----:B------:R-:W-:Y:S05]  /*7640*/  BRA `(.L_x_18761) ;  /* 0x0000000000047947 */ /* 0x000fea0003800000 */
.L_x_18784:
[----:B------:R0:W5:Y:S02]  /*7650*/  LDG.E.U16 R0, desc[UR36][R2.64] ;  /* 0x0000002402007981 */ /* 0x000164000c1e1500 */
.L_x_18761:
        /* <DEDUP_REMOVED lines=17> */
.L_x_18792:
[----:B------:R0:W-:Y:S01]  /*7770*/  STG.E.U8 desc[UR36][R16.64], R5 ;  /* 0x0000000510007986 */ /* 0x0001e2000c101124 */
[----:B------:R-:W-:Y:S05]  /*7780*/  BRA `(.L_x_18794) ;  /* 0x0000000c005c7947 */ /* 0x000fea0003800000 */
.L_x_18791:
        /* <DEDUP_REMOVED lines=10> */
.L_x_18796:
[----:B------:R3:W-:Y:S01]  /*7830*/  STG.E desc[UR36][R16.64], R5 ;  /* 0x0000000510007986 */ /* 0x0007e2000c101924 */
[----:B------:R-:W-:Y:S05]  /*7840*/  BRA `(.L_x_18794) ;  /* 0x0000000c002c7947 */ /* 0x000fea0003800000 */
.L_x_18795:
[----:B------:R2:W-:Y:S01]  /*7850*/  STG.E.U16 desc[UR36][R16.64], R5 ;  /* 0x0000000510007986 */ /* 0x0005e2000c101524 */
[----:B------:R-:W-:Y:S05]  /*7860*/  BRA `(.L_x_18794) ;  /* 0x0000000c00247947 */ /* 0x000fea0003800000 */
.L_x_18790:
        /* <DEDUP_REMOVED lines=9> */
.L_x_18798:
[----:B------:R-:W0:Y:S02]  /*7900*/  I2F.S16 R0, R5 ;  /* 0x0000000500007306 */ /* 0x000e240000101400 */
[----:B0-----:R-:W-:-:S05]  /*7910*/  F2FP.F16.F32.PACK_AB R0, RZ, R0 ;  /* 0x00000000ff00723e */ /* 0x001fca00000000ff */
[----:B------:R0:W-:Y:S01]  /*7920*/  STG.E.U16 desc[UR36][R16.64], R0 ;  /* 0x0000000010007986 */ /* 0x0001e2000c101524 */
[----:B------:R-:W-:Y:S05]  /*7930*/  BRA `(.L_x_18794) ;  /* 0x0000000800f07947 */ /* 0x000fea0003800000 */
.L_x_18797:
        /* <DEDUP_REMOVED lines=10> */
.L_x_18800:
[----:B------:R-:W0:Y:S02]  /*79e0*/  I2F.S16 R5, R5 ;  /* 0x0000000500057306 */ /* 0x000e240000101400 */
[----:B0-----:R-:W-:-:S04]  /*79f0*/  F2FP.F16.F32.PACK_AB R3, RZ, R5 ;  /* 0x00000005ff03723e */ /* 0x001fc800000000ff */
[----:B------:R-:W-:-:S05]  /*7a00*/  PRMT R3, R3, 0x5410, RZ ;  /* 0x0000541003037816 */ /* 0x000fca00000000ff */
[----:B------:R0:W-:Y:S01]  /*7a10*/  STG.E desc[UR36][R16.64], R3 ;  /* 0x0000000310007986 */ /* 0x0001e2000c101924 */
[----:B------:R-:W-:Y:S05]  /*7a20*/  BRA `(.L_x_18794) ;  /* 0x0000000800b47947 */ /* 0x000fea0003800000 */
.L_x_18799:
[----:B------:R-:W0:Y:S02]  /*7a30*/  I2F.F64.S16 R2, R5 ;  /* 0x0000000500027312 */ /* 0x000e240000101c00 */
[----:B0-----:R0:W-:Y:S01]  /*7a40*/  STG.E.64 desc[UR36][R16.64], R2 ;  /* 0x0000000210007986 */ /* 0x0011e2000c101b24 */
[----:B------:R-:W-:Y:S05]  /*7a50*/  BRA `(.L_x_18794) ;  /* 0x0000000800a87947 */ /* 0x000fea0003800000 */
.L_x_18789:
        /* <DEDUP_REMOVED lines=13> */
.L_x_18803:
[----:B------:R-:W0:Y:S01]  /*7b30*/  I2F.F64.S16 R4, R5 ;  /* 0x0000000500047312 */ /* 0x000e220000101c00 */
[----:B------:R-:W-:-:S05]  /*7b40*/  CS2R R6, SRZ ;  /* 0x0000000000067805 */ /* 0x000fca000001ff00 */
[----:B0-----:R0:W-:Y:S01]  /*7b50*/  STG.E.128 desc[UR36][R16.64], R4 ;  /* 0x0000000410007986 */ /* 0x0011e2000c101d24 */
[----:B------:R-:W-:Y:S05]  /*7b60*/  BRA `(.L_x_18794) ;  /* 0x0000000800647947 */ /* 0x000fea0003800000 */
.L_x_18802:
        /* <DEDUP_REMOVED lines=21> */
.L_x_18807:
[----:B------:R-:W-:Y:S05]  /*7cc0*/  BSYNC B0 ;  /* 0x0000000000007941 */ /* 0x000fea0003800000 */
.L_x_18806:
[----:B------:R-:W-:-:S05]  /*7cd0*/  LOP3.LUT R3, R0, R3, RZ, 0xfc, !PT ;  /* 0x0000000300037212 */ /* 0x000fca00078efcff */
[----:B------:R0:W-:Y:S01]  /*7ce0*/  STG.E.U8 desc[UR36][R16.64], R3 ;  /* 0x0000000310007986 */ /* 0x0001e2000c101124 */
[----:B------:R-:W-:Y:S05]  /*7cf0*/  BRA `(.L_x_18794) ;  /* 0x0000000800007947 */ /* 0x000fea0003800000 */
.L_x_18805:
        /* <DEDUP_REMOVED lines=13> */
.L_x_18809:
[----:B------:R-:W-:Y:S01]  /*7dd0*/  IMAD.MOV.U32 R0, RZ, RZ, 0x7f ;  /* 0x0000007fff007424 */ /* 0x000fe200078e00ff */
[----:B------:R-:W-:-:S04]  /*7de0*/  ISETP.GT.U32.AND P0, PT, R2, 0x7f800000, PT ;  /* 0x7f8000000200780c */ /* 0x000fc80003f04070 */
[----:B------:R-:W-:-:S09]  /*7df0*/  SEL R0, R0, 0x7c, P0 ;  /* 0x0000007c00007807 */ /* 0x000fd20000000000 */
.L_x_18810:
[----:B------:R-:W-:Y:S05]  /*7e00*/  BSYNC B0 ;  /* 0x0000000000007941 */ /* 0x000fea0003800000 */
.L_x_18808:
[----:B------:R-:W-:-:S04]  /*7e10*/  LOP3.LUT R2, R5, 0x80000000, RZ, 0xc0, !PT ;  /* 0x8000000005027812 */ /* 0x000fc800078ec0ff */
[----:B------:R-:W-:-:S04]  /*7e20*/  SHF.R.U32.HI R3, RZ, 0x18, R2 ;  /* 0x00000018ff037819 */ /* 0x000fc80000011602 */
[----:B------:R-:W-:-:S05]  /*7e30*/  LOP3.LUT R3, R0, R3, RZ, 0xfc, !PT ;  /* 0x0000000300037212 */ /* 0x000fca00078efcff */
[----:B------:R0:W-:Y:S01]  /*7e40*/  STG.E.U8 desc[UR36][R16.64], R3 ;  /* 0x0000000310007986 */ /* 0x0001e2000c101124 */
[----:B------:R-:W-:Y:S05]  /*7e50*/  BRA `(.L_x_18794) ;  /* 0x0000000400a87947 */ /* 0x000fea0003800000 */
.L_x_18804:
[----:B------:R-:W0:Y:S02]  /*7e60*/  I2F.S16 R0, R5 ;  /* 0x0000000500007306 */ /* 0x000e240000101400 */
[----:B0-----:R-:W-:-:S05]  /*7e70*/  F2FP.BF16.F32.PACK_AB R0, RZ, R0 ;  /* 0x00000000ff00723e */ /* 0x001fca00000010ff */
[----:B------:R0:W-:Y:S01]  /*7e80*/  STG.E.U16 desc[UR36][R16.64], R0 ;  /* 0x0000000010007986 */ /* 0x0001e2000c101524 */
[----:B------:R-:W-:Y:S05]  /*7e90*/  BRA `(.L_x_18794) ;  /* 0x0000000400987947 */ /* 0x000fea0003800000 */
.L_x_18801:
        /* <DEDUP_REMOVED lines=10> */
.L_x_18813:
        /* <DEDUP_REMOVED lines=17> */
.L_x_18816:
[----:B------:R-:W-:-:S04]  /*8050*/  LOP3.LUT R2, R5, 0x80000000, RZ, 0xc0, !PT ;  /* 0x8000000005027812 */ /* 0x000fc800078ec0ff */
[----:B------:R-:W-:-:S04]  /*8060*/  SHF.R.U32.HI R3, RZ, 0x18, R2 ;  /* 0x00000018ff037819 */ /* 0x000fc80000011602 */
[----:B------:R-:W-:-:S04]  /*8070*/  LOP3.LUT R0, R0, R3, RZ, 0xfc, !PT ;  /* 0x0000000300007212 */ /* 0x000fc800078efcff */
[----:B------:R-:W-:-:S07]  /*8080*/  PRMT R8, R0, 0x7610, R8 ;  /* 0x0000761000087816 */ /* 0x000fce0000000008 */
.L_x_18815:
[----:B------:R-:W-:Y:S05]  /*8090*/  BSYNC B0 ;  /* 0x0000000000007941 */ /* 0x000fea0003800000 */
.L_x_18814:
[----:B------:R0:W-:Y:S01]  /*80a0*/  STG.E.U8 desc[UR36][R16.64], R8 ;  /* 0x0000000810007986 */ /* 0x0001e2000c101124 */
[----:B------:R-:W-:Y:S05]  /*80b0*/  BRA `(.L_x_18794) ;  /* 0x0000000400107947 */ /* 0x000fea0003800000 */
.L_x_18812:
        /* <DEDUP_REMOVED lines=17> */
.L_x_18819:
[----:B------:R-:W-:-:S04]  /*81d0*/  LOP3.LUT R2, R5, 0x80000000, RZ, 0xc0, !PT ;  /* 0x8000000005027812 */ /* 0x000fc800078ec0ff */
[----:B------:R-:W-:-:S04]  /*81e0*/  SHF.R.U32.HI R3, RZ, 0x18, R2 ;  /* 0x00000018ff037819 */ /* 0x000fc80000011602 */
[----:B------:R-:W-:-:S04]  /*81f0*/  LOP3.LUT R0, R0, R3, RZ, 0xfc, !PT ;  /* 0x0000000300007212 */ /* 0x000fc800078efcff */
[----:B------:R-:W-:-:S07]  /*8200*/  PRMT R8, R0, 0x7610, R8 ;  /* 0x0000761000087816 */ /* 0x000fce0000000008 */
.L_x_18818:
[----:B------:R-:W-:Y:S05]  /*8210*/  BSYNC B0 ;  /* 0x0000000000007941 */ /* 0x000fea0003800000 */
.L_x_18817:
[----:B------:R0:W-:Y:S01]  /*8220*/  STG.E.U8 desc[UR36][R16.64], R8 ;  /* 0x0000000810007986 */ /* 0x0001e2000c101124 */
[----:B------:R-:W-:Y:S05]  /*8230*/  BRA `(.L_x_18794) ;  /* 0x0000000000b07947 */ /* 0x000fea0003800000 */
.L_x_18811:
        /* <DEDUP_REMOVED lines=22> */
.L_x_18793:
        /* <DEDUP_REMOVED lines=16> */
.L_x_18822:
[----:B------:R-:W-:Y:S05]  /*84a0*/  BRA `(.L_x_18794) ;  /* 0x0000000000147947 */ /* 0x000fea0003800000 */
.L_x_18821:
[----:B------:R-:W-:-:S04]  /*84b0*/  PRMT R2, R5, 0x9910, RZ ;  /* 0x0000991005027816 */ /* 0x000fc800000000ff */
[----:B------:R-:W-:-:S05]  /*84c0*/  SHF.R.S32.HI R3, RZ, 0x1f, R2 ;  /* 0x0000001fff037819 */ /* 0x000fca0000011402 */
[----:B------:R0:W-:Y:S01]  /*84d0*/  STG.E.64 desc[UR36][R16.64], R2 ;  /* 0x0000000210007986 */ /* 0x0001e2000c101b24 */
[----:B------:R-:W-:Y:S05]  /*84e0*/  BRA `(.L_x_18794) ;  /* 0x0000000000047947 */ /* 0x000fea0003800000 */
.L_x_18820:
[----:B------:R0:W-:Y:S02]  /*84f0*/  STG.E desc[UR36][R16.64], R5 ;  /* 0x0000000510007986 */ /* 0x0001e4000c101924 */
.L_x_18794:
[----:B------:R-:W-:-:S07]  /*8500*/  VIADD R19, R19, 0x80 ;  /* 0x0000008013137836 */ /* 0x000fce0000000000 */
.L_x_18721:
[----:B------:R-:W-:Y:S05]  /*8510*/  BSYNC B6 ;  /* 0x0000000000067941 */ /* 0x000fea0003800000 */
.L_x_18720:
        /* <DEDUP_REMOVED lines=358> */
.L_x_18825:
        /* <DEDUP_REMOVED lines=20> */
.L_x_18829:
[----:B------:R0:W5:Y:S01]  /*9cc0*/  LDG.E.U8 R22, desc[UR36][R2.64] ;  /* 0x0000002402167981 */ /* 0x000162000c1e1100 */
[----:B------:R-:W-:Y:S05]  /*9cd0*/  BRA `(.L_x_18831) ;  /* 0x0000000c00547947 */ /* 0x000fea0003800000 */
.L_x_18828:
        /* <DEDUP_REMOVED lines=8> */
.L_x_18833:
[----:B------:R0:W5:Y:S01]  /*9d60*/  LDG.E.U16 R22, desc[UR36][R2.64] ;  /* 0x0000002402167981 */ /* 0x000162000c1e1500 */
[----:B------:R-:W-:Y:S05]  /*9d70*/  BRA `(.L_x_18831) ;  /* 0x0000000c002c7947 */ /* 0x000fea0003800000 */
.L_x_18832:
[----:B------:R0:W5:Y:S01]  /*9d80*/  LDG.E.U16 R22, desc[UR36][R2.64] ;  /* 0x0000002402167981 */ /* 0x000162000c1e1500 */
[----:B------:R-:W-:Y:S05]  /*9d90*/  BRA `(.L_x_18831) ;  /* 0x0000000c00247947 */ /* 0x000fea0003800000 */
.L_x_18827:
        /* <DEDUP_REMOVED lines=9> */
.L_x_18835:
[----:B------:R-:W2:Y:S02]  /*9e30*/  LDG.E.U16 R0, desc[UR36][R2.64] ;  /* 0x0000002402007981 */ /* 0x000ea4000c1e1500 */
[----:B--2---:R-:W-:-:S06]  /*9e40*/  HADD2.F32 R0, -RZ, R0.H0_H0 ;  /* 0x20000000ff007230 */ /* 0x004fcc0000004100 */
[----:B------:R-:W0:Y:S02]  /*9e50*/  F2I.FTZ.TRUNC.NTZ R0, R0 ;  /* 0x0000000000007305 */ /* 0x000e24000021f100 */
[----:B0-----:R-:W-:Y:S01]  /*9e60*/  PRMT R22, R0, 0x7610, R22 ;  /* 0x0000761000167816 */ /* 0x001fe20000000016 */
[----:B------:R-:W-:Y:S06]  /*9e70*/  BRA `(.L_x_18831) ;  /* 0x0000000800ec7947 */ /* 0x000fec0003800000 */
.L_x_18834:
[----:B------:R-:W-:-:S13]  /*9e80*/  ISETP.NE.AND P0, PT, R4, 0x7, PT ;  /* 0x000000070400780c */ /* 0x000fda0003f05270 */
[----:B------:R-:W-:Y:S05]  /*9e90*/  @!P0 BRA `(.L_x_18836) ;  /* 0x0000000000308947 */ /* 0x000fea0003800000 */
[----:B------:R-:W-:-:S13]  /*9ea0*/  ISETP.NE.AND P0, PT, R4, 0x8, PT ;  /* 0x000000080400780c */ /* 0x000fda0003f05270 */
[----:B------:R-:W-:Y:S05]  /*9eb0*/  @!P0 BRA `(.L_x_18837) ;  /* 0x0000000000148947 */ /* 0x000fea0003800000 */
[----:B------:R-:W-:-:S13]  /*9ec0*/  ISETP.NE.AND P0, PT, R4, 0x9, PT ;  /* 0x000000090400780c */ /* 0x000fda0003f05270 */
[----:B------:R-:W-:Y:S05]  /*9ed0*/  @P0 BRA `(.L_x_18830) ;  /* 0x0000000800800947 */ /* 0x000fea0003800000 */
[----:B------:R-:W2:Y:S02]  /*9ee0*/  LDG.E R2, desc[UR36][R2.64] ;  /* 0x0000002402027981 */ /* 0x000ea4000c1e1900 */
[----:B--2---:R4:W0:Y:S01]  /*9ef0*/  F2I.FTZ.TRUNC.NTZ R22, R2 ;  /* 0x0000000200167305 */ /* 0x004822000021f100 */
[----:B------:R-:W-:Y:S05]  /*9f00*/  BRA `(.L_x_18831) ;  /* 0x0000000800c87947 */ /* 0x000fea0003800000 */
.L_x_18837:
[----:B------:R-:W2:Y:S02]  /*9f10*/  LDG.E.U16 R2, desc[UR36][R2.64] ;  /* 0x0000002402027981 */ /* 0x000ea4000c1e1500 */
[----:B--2---:R-:W-:-:S06]  /*9f20*/  HADD2.F32 R0, -RZ, R2.H0_H0 ;  /* 0x20000002ff007230 */ /* 0x004fcc0000004100 */
[----:B------:R-:W0:Y:S02]  /*9f30*/  F2I.FTZ.TRUNC.NTZ R0, R0 ;  /* 0x0000000000007305 */ /* 0x000e24000021f100 */
[----:B0-----:R-:W-:Y:S01]  /*9f40*/  PRMT R22, R0, 0x7610, R22 ;  /* 0x0000761000167816 */ /* 0x001fe20000000016 */
[----:B------:R-:W-:Y:S06]  /*9f50*/  BRA `(.L_x_18831) ;  /* 0x0000000800b47947 */ /* 0x000fec0003800000 */
.L_x_18836:
[----:B------:R-:W2:Y:S02]  /*9f60*/  LDG.E.64 R2, desc[UR36][R2.64] ;  /* 0x0000002402027981 */ /* 0x000ea4000c1e1b00 */
[----:B--2---:R2:W3:Y:S01]  /*9f70*/  F2I.F64.TRUNC R22, R2 ;  /* 0x0000000200167311 */ /* 0x0044e2000030d100 */
[----:B------:R-:W-:Y:S05]  /*9f80*/  BRA `(.L_x_18831) ;  /* 0x0000000800a87947 */ /* 0x000fea0003800000 */
.L_x_18826:
        /* <DEDUP_REMOVED lines=12> */
.L_x_18840:
[----:B------:R-:W2:Y:S02]  /*a050*/  LDG.E.64 R2, desc[UR36][R2.64] ;  /* 0x0000002402027981 */ /* 0x000ea4000c1e1b00 */
[----:B--2---:R0:W1:Y:S01]  /*a060*/  F2I.F64.TRUNC R22, R2 ;  /* 0x0000000200167311 */ /* 0x004062000030d100 */
[----:B------:R-:W-:Y:S05]  /*a070*/  BRA `(.L_x_18831) ;  /* 0x00000008006c7947 */ /* 0x000fea0003800000 */
.L_x_18839:
        /* <DEDUP_REMOVED lines=28> */
.L_x_18842:
        /* <DEDUP_REMOVED lines=15> */
.L_x_18841:
[----:B------:R-:W2:Y:S02]  /*a330*/  LDG.E.U16 R0, desc[UR36][R2.64] ;  /* 0x0000002402007981 */ /* 0x000ea4000c1e1500 */
[----:B--2---:R-:W-:-:S06]  /*a340*/  IMAD.U32 R0, R0, 0x10000, RZ ;  /* 0x0001000000007824 */ /* 0x004fcc00078e00ff */
[----:B------:R-:W0:Y:S02]  /*a350*/  F2I.FTZ.TRUNC.NTZ R0, R0 ;  /* 0x0000000000007305 */ /* 0x000e24000021f100 */
[----:B0-----:R-:W-:Y:S01]  /*a360*/  PRMT R22, R0, 0x7610, R22 ;  /* 0x0000761000167816 */ /* 0x001fe20000000016 */
[----:B------:R-:W-:Y:S06]  /*a370*/  BRA `(.L_x_18831) ;  /* 0x0000000400ac7947 */ /* 0x000fec0003800000 */
.L_x_18838:
        /* <DEDUP_REMOVED lines=10> */
.L_x_18845:
        /* <DEDUP_REMOVED lines=21> */
.L_x_18849:
[----:B------:R-:W-:Y:S05]  /*a570*/  BSYNC B1 ;  /* 0x0000000000017941 */ /* 0x000fea0003800000 */
.L_x_18848:
[----:B------:R-:W-:Y:S01]  /*a580*/  LEA R3, R0, 0x3b800000, 0x17 ;  /* 0x3b80000000037811 */ /* 0x000fe200078eb8ff */
[----:B------:R-:W-:-:S05]  /*a590*/  IMAD.SHL.U32 R0, R2, 0x100000, RZ ;  /* 0x0010000002007824 */ /* 0x000fca00078e00ff */
[----:B------:R-:W-:-:S07]  /*a5a0*/  LOP3.LUT R0, R3, R0, R4, 0xfe, !PT ;  /* 0x0000000003007212 */ /* 0x000fce00078efe04 */
.L_x_18847:
[----:B------:R-:W-:Y:S05]  /*a5b0*/  BSYNC B0 ;  /* 0x0000000000007941 */ /* 0x000fea0003800000 */
.L_x_18846:
[----:B------:R-:W0:Y:S02]  /*a5c0*/  F2I.FTZ.TRUNC.NTZ R0, R0 ;  /* 0x0000000000007305 */ /* 0x000e24000021f100 */
[----:B0-----:R-:W-:Y:S01]  /*a5d0*/  PRMT R22, R0, 0x7610, R22 ;  /* 0x0000761000167816 */ /* 0x001fe20000000016 */
[----:B------:R-:W-:Y:S06]  /*a5e0*/  BRA `(.L_x_18831) ;  /* 0x0000000400107947 */ /* 0x000fec0003800000 */
.L_x_18844:
        /* <DEDUP_REMOVED lines=21> */
.L_x_18853:
[----:B------:R-:W-:Y:S05]  /*a740*/  BSYNC B1 ;  /* 0x0000000000017941 */ /* 0x000fea0003800000 */
.L_x_18852:
[----:B------:R-:W-:Y:S01]  /*a750*/  LEA R3, R0, 0x37800000, 0x17 ;  /* 0x3780000000037811 */ /* 0x000fe200078eb8ff */
[----:B------:R-:W-:-:S05]  /*a760*/  IMAD.SHL.U32 R0, R2, 0x200000, RZ ;  /* 0x0020000002007824 */ /* 0x000fca00078e00ff */
[----:B------:R-:W-:-:S07]  /*a770*/  LOP3.LUT R0, R3, R0, R4, 0xfe, !PT ;  /* 0x0000000003007212 */ /* 0x000fce00078efe04 */
.L_x_18851:
[----:B------:R-:W-:Y:S05]  /*a780*/  BSYNC B0 ;  /* 0x0000000000007941 */ /* 0x000fea0003800000 */
.L_x_18850:
[----:B------:R-:W0:Y:S02]  /*a790*/  F2I.FTZ.TRUNC.NTZ R0, R0 ;  /* 0x0000000000007305 */ /* 0x000e24000021f100 */
[----:B0-----:R-:W-:Y:S01]  /*a7a0*/  PRMT R22, R0, 0x7610, R22 ;  /* 0x0000761000167816 */ /* 0x001fe20000000016 */
[----:B------:R-:W-:Y:S06]  /*a7b0*/  BRA `(.L_x_18831) ;  /* 0x00000000009c7947 */ /* 0x000fec0003800000 */
.L_x_18843:
        /* <DEDUP_REMOVED lines=14> */
.L_x_18857:
[----:B------:R-:W-:Y:S05]  /*a8a0*/  BSYNC B0 ;  /* 0x0000000000007941 */ /* 0x000fea0003800000 */
.L_x_18856:
[----:B------:R-:W0:Y:S02]  /*a8b0*/  F2I.FTZ.TRUNC.NTZ R0, R0 ;  /* 0x0000000000007305 */ /* 0x000e24000021f100 */
[----:B0-----:R-:W-:Y:S01]  /*a8c0*/  PRMT R22, R0, 0x7610, R22 ;  /* 0x0000761000167816 */ /* 0x001fe20000000016 */
[----:B------:R-:W-:Y:S06]  /*a8d0*/  BRA `(.L_x_18831) ;  /* 0x0000000000547947 */ /* 0x000fec0003800000 */
.L_x_18830:
        /* <DEDUP_REMOVED lines=16> */
.L_x_18858:
[----:B------:R-:W-:Y:S01]  /*a9e0*/  PRMT R22, RZ, 0x7610, R22 ;  /* 0x00007610ff167816 */ /* 0x000fe20000000016 */
[----:B------:R-:W-:Y:S06]  /*a9f0*/  BRA `(.L_x_18831) ;  /* 0x00000000000c7947 */ /* 0x000fec0003800000 */
.L_x_18855:
[----:B------:R0:W5:Y:S01]  /*aa00*/  LDG.E.U16 R22, desc[UR36][R2.64] ;  /* 0x0000002402167981 */ /* 0x000162000c1e1500 */
[----:B------:R-:W-:Y:S05]  /*aa10*/  BRA `(.L_x_18831) ;  /* 0x0000000000047947 */ /* 0x000fea0003800000 */
.L_x_18854:
[----:B------:R0:W5:Y:S02]  /*aa20*/  LDG.E.U16 R22, desc[UR36][R2.64] ;  /* 0x0000002402167981 */ /* 0x000164000c1e1500 */
.L_x_18831:
[----:B------:R-:W1:Y:S01]  /*aa30*/  LDC.U8 R4, c[0x0][0x493] ;  /* 0x000124c0ff047b82 */ /* 0x000e620000000000 */
[----:B------:R-:W-:Y:S02]  /*aa40*/  ULDC.64 UR4, c[0x0][0x488] ;  /* 0x0001220000047ab9 */ /* 0x000fe40000000a00 */
[----:B0-2-4-:R-:W-:-:S05]  /*aa50*/  IADD3 R2, P0, R18, UR4, RZ ;  /* 0x0000000412027c10 */ /* 0x015fca000ff1e0ff */
        /* <DEDUP_REMOVED lines=14> */
.L_x_18862:
[----:B------:R0:W5:Y:S01]  /*ab40*/  LDG.E.U8 R0, desc[UR36][R2.64] ;  /* 0x0000002402007981 */ /* 0x000162000c1e1100 */
[----:B------:R-:W-:Y:S05]  /*ab50*/  BRA `(.L_x_18864) ;  /* 0x0000000c00547947 */ /* 0x000fea0003800000 */
.L_x_18861:
        /* <DEDUP_REMOVED lines=8> */
.L_x_18866:
[----:B------:R0:W5:Y:S01]  /*abe0*/  LDG.E.U16 R0, desc[UR36][R2.64] ;  /* 0x0000002402007981 */ /* 0x000162000c1e1500 */
[----:B------:R-:W-:Y:S05]  /*abf0*/  BRA `(.L_x_18864) ;  /* 0x0000000c002c7947 */ /* 0x000fea0003800000 */
.L_x_18865:
[----:B------:R0:W5:Y:S01]  /*ac00*/  LDG.E.U16 R0, desc[UR36][R2.64] ;  /* 0x0000002402007981 */ /* 0x000162000c1e1500 */
[----:B------:R-:W-:Y:S05]  /*ac10*/  BRA `(.L_x_18864) ;  /* 0x0000000c00247947 */ /* 0x000fea0003800000 */
.L_x_18860:
        /* <DEDUP_REMOVED lines=9> */
.L_x_18868:
[----:B------:R-:W2:Y:S02]  /*acb0*/  LDG.E.U16 R4, desc[UR36][R2.64] ;  /* 0x0000002402047981 */ /* 0x000ea4000c1e1500 */
[----:B--2---:R-:W-:-:S06]  /*acc0*/  HADD2.F32 R4, -RZ, R4.H0_H0 ;  /* 0x20000004ff047230 */ /* 0x004fcc0000004100 */
[----:B------:R-:W0:Y:S02]  /*acd0*/  F2I.FTZ.TRUNC.NTZ R4, R4 ;  /* 0x0000000400047305 */ /* 0x000e24000021f100 */
[----:B0-----:R-:W-:Y:S01]  /*ace0*/  PRMT R0, R4, 0x7610, R0 ;  /* 0x0000761004007816 */ /* 0x001fe20000000000 */
[----:B------:R-:W-:Y:S06]  /*acf0*/  BRA `(.L_x_18864) ;  /* 0x0000000800ec7947 */ /* 0x000fec0003800000 */
.L_x_18867:
[----:B------:R-:W-:-:S13]  /*ad00*/  ISETP.NE.AND P0, PT, R0, 0x7, PT ;  /* 0x000000070000780c */ /* 0x000fda0003f05270 */
[----:B------:R-:W-:Y:S05]  /*ad10*/  @!P0 BRA `(.L_x_18869) ;  /* 0x0000000000308947 */ /* 0x000fea0003800000 */
[----:B------:R-:W-:-:S13]  /*ad20*/  ISETP.NE.AND P0, PT, R0, 0x8, PT ;  /* 0x000000080000780c */ /* 0x000fda0003f05270 */
[----:B------:R-:W-:Y:S05]  /*ad30*/  @!P0 BRA `(.L_x_18870) ;  /* 0x0000000000148947 */ /* 0x000fea0003800000 */
[----:B------:R-:W-:-:S13]  /*ad40*/  ISETP.NE.AND P0, PT, R0, 0x9, PT ;  /* 0x000000090000780c */ /* 0x000fda0003f05270 */
[----:B------:R-:W-:Y:S05]  /*ad50*/  @P0 BRA `(.L_x_18863) ;  /* 0x0000000800800947 */ /* 0x000fea0003800000 */
[----:B------:R-:W2:Y:S02]  /*ad60*/  LDG.E R2, desc[UR36][R2.64] ;  /* 0x0000002402027981 */ /* 0x000ea4000c1e1900 */
[----:B--2---:R2:W4:Y:S01]  /*ad70*/  F2I.FTZ.TRUNC.NTZ R0, R2 ;  /* 0x0000000200007305 */ /* 0x004522000021f100 */
[----:B------:R-:W-:Y:S05]  /*ad80*/  BRA `(.L_x_18864) ;  /* 0x0000000800c87947 */ /* 0x000fea0003800000 */
.L_x_18870:
[----:B------:R-:W2:Y:S02]  /*ad90*/  LDG.E.U16 R2, desc[UR36][R2.64] ;  /* 0x0000002402027981 */ /* 0x000ea4000c1e1500 */
[----:B--2---:R-:W-:-:S06]  /*ada0*/  HADD2.F32 R4, -RZ, R2.H0_H0 ;  /* 0x20000002ff047230 */ /* 0x004fcc0000004100 */
[----:B------:R-:W0:Y:S02]  /*adb0*/  F2I.FTZ.TRUNC.NTZ R4, R4 ;  /* 0x0000000400047305 */ /* 0x000e24000021f100 */
[----:B0-----:R-:W-:Y:S01]  /*adc0*/  PRMT R0, R4, 0x7610, R0 ;  /* 0x0000761004007816 */ /* 0x001fe20000000000 */
[----:B------:R-:W-:Y:S06]  /*add0*/  BRA `(.L_x_18864) ;  /* 0x0000000800b47947 */ /* 0x000fec0003800000 */
.L_x_18869:
[----:B------:R-:W2:Y:S02]  /*ade0*/  LDG.E.64 R2, desc[UR36][R2.64] ;  /* 0x0000002402027981 */ /* 0x000ea4000c1e1b00 */
[----:B--2---:R0:W1:Y:S01]  /*adf0*/  F2I.F64.TRUNC R0, R2 ;  /* 0x0000000200007311 */ /* 0x004062000030d100 */
[----:B------:R-:W-:Y:S05]  /*ae00*/  BRA `(.L_x_18864) ;  /* 0x0000000800a87947 */ /* 0x000fea0003800000 */
.L_x_18859:
        /* <DEDUP_REMOVED lines=12> */
.L_x_18873:
[----:B------:R-:W2:Y:S02]  /*aed0*/  LDG.E.64 R2, desc[UR36][R2.64] ;  /* 0x0000002402027981 */ /* 0x000ea4000c1e1b00 */
[----:B--2---:R0:W1:Y:S01]  /*aee0*/  F2I.F64.TRUNC R0, R2 ;  /* 0x0000000200007311 */ /* 0x004062000030d100 */
[----:B------:R-:W-:Y:S05]  /*aef0*/  BRA `(.L_x_18864) ;  /* 0x00000008006c7947 */ /* 0x000fea0003800000 */
.L_x_18872:
        /* <DEDUP_REMOVED lines=28> */
.L_x_18875:
        /* <DEDUP_REMOVED lines=15> */
.L_x_18874:
[----:B------:R-:W2:Y:S02]  /*b1b0*/  LDG.E.U16 R4, desc[UR36][R2.64] ;  /* 0x0000002402047981 */ /* 0x000ea4000c1e1500 */
[----:B--2---:R-:W-:-:S06]  /*b1c0*/  IMAD.U32 R4, R4, 0x10000, RZ ;  /* 0x0001000004047824 */ /* 0x004fcc00078e00ff */
[----:B------:R-:W0:Y:S02]  /*b1d0*/  F2I.FTZ.TRUNC.NTZ R4, R4 ;  /* 0x0000000400047305 */ /* 0x000e24000021f100 */
[----:B0-----:R-:W-:Y:S01]  /*b1e0*/  PRMT R0, R4, 0x7610, R0 ;  /* 0x0000761004007816 */ /* 0x001fe20000000000 */
[----:B------:R-:W-:Y:S06]  /*b1f0*/  BRA `(.L_x_18864) ;  /* 0x0000000400ac7947 */ /* 0x000fec0003800000 */
.L_x_18871:
        /* <DEDUP_REMOVED lines=10> */
.L_x_18878:
        /* <DEDUP_REMOVED lines=21> */
.L_x_18882:
[----:B------:R-:W-:Y:S05]  /*b3f0*/  BSYNC B1 ;  /* 0x0000000000017941 */ /* 0x000fea0003800000 */
.L_x_18881:
[----:B------:R-:W-:Y:S01]  /*b400*/  IMAD.SHL.U32 R2, R2, 0x100000, RZ ;  /* 0x0010000002027824 */ /* 0x000fe200078e00ff */
[----:B------:R-:W-:-:S04]  /*b410*/  LEA R3, R0, 0x3b800000, 0x17 ;  /* 0x3b80000000037811 */ /* 0x000fc800078eb8ff */
[----:B------:R-:W-:-:S07]  /*b420*/  LOP3.LUT R4, R3, R2, R4, 0xfe, !PT ;  /* 0x0000000203047212 */ /* 0x000fce00078efe04 */
.L_x_18880:
[----:B------:R-:W-:Y:S05]  /*b430*/  BSYNC B0 ;  /* 0x0000000000007941 */ /* 0x000fea0003800000 */
.L_x_18879:
[----:B------:R-:W0:Y:S02]  /*b440*/  F2I.FTZ.TRUNC.NTZ R4, R4 ;  /* 0x0000000400047305 */ /* 0x000e24000021f100 */
[----:B0-----:R-:W-:Y:S01]  /*b450*/  PRMT R0, R4, 0x7610, R0 ;  /* 0x0000761004007816 */ /* 0x001fe20000000000 */
[----:B------:R-:W-:Y:S06]  /*b460*/  BRA `(.L_x_18864) ;  /* 0x0000000400107947 */ /* 0x000fec0003800000 */
.L_x_18877:
        /* <DEDUP_REMOVED lines=21> */
.L_x_18886:
[----:B------:R-:W-:Y:S05]  /*b5c0*/  BSYNC B1 ;  /* 0x0000000000017941 */ /* 0x000fea0003800000 */
.L_x_18885:
[----:B------:R-:W-:Y:S01]  /*b5d0*/  IMAD.SHL.U32 R2, R2, 0x200000, RZ ;  /* 0x0020000002027824 */ /* 0x000fe200078e00ff */
[----:B------:R-:W-:-:S04]  /*b5e0*/  LEA R3, R0, 0x37800000, 0x17 ;  /* 0x3780000000037811 */ /* 0x000fc800078eb8ff */
[----:B------:R-:W-:-:S07]  /*b5f0*/  LOP3.LUT R4, R3, R2, R4, 0xfe, !PT ;  /* 0x0000000203047212 */ /* 0x000fce00078efe04 */
.L_x_18884:
[----:B------:R-:W-:Y:S05]  /*b600*/  BSYNC B0 ;  /* 0x0000000000007941 */ /* 0x000fea0003800000 */
.L_x_18883:
[----:B------:R-:W0:Y:S02]  /*b610*/  F2I.FTZ.TRUNC.NTZ R4, R4 ;  /* 0x0000000400047305 */ /* 0x000e24000021f100 */
[----:B0-----:R-:W-:Y:S01]  /*b620*/  PRMT R0, R4, 0x7610, R0 ;  /* 0x0000761004007816 */ /* 0x001fe20000000000 */
[----:B------:R-:W-:Y:S06]  /*b630*/  BRA `(.L_x_18864) ;  /* 0x00000000009c7947 */ /* 0x000fec0003800000 */
.L_x_18876:
        /* <DEDUP_REMOVED lines=14> */
.L_x_18890:
[----:B------:R-:W-:Y:S05]  /*b720*/  BSYNC B0 ;  /* 0x0000000000007941 */ /* 0x000fea0003800000 */
.L_x_18889:
[----:B------:R-:W0:Y:S02]  /*b730*/  F2I.FTZ.TRUNC.NTZ R4, R4 ;  /* 0x0000000400047305 */ /* 0x000e24000021f100 */
[----:B0-----:R-:W-:Y:S01]  /*b740*/  PRMT R0, R4, 0x7610, R0 ;  /* 0x0000761004007816 */ /* 0x001fe20000000000 */
[----:B------:R-:W-:Y:S06]  /*b750*/  BRA `(.L_x_18864) ;  /* 0x0000000000547947 */ /* 0x000fec0003800000 */
.L_x_18863:
        /* <DEDUP_REMOVED lines=15> */
[----:B0--3-5:R-:W-:Y:S05]  /*b850*/  CALL.ABS.NOINC R2 ;  /* 0x0000000002007343 */ /* 0x029fea0003c00000 */
.L_x_18891:
[----:B------:R-:W-:Y:S01]  /*b860*/  PRMT R0, RZ, 0x7610, R0 ;  /* 0x00007610ff007816 */ /* 0x000fe20000000000 */
[----:B------:R-:W-:Y:S06]  /*b870*/  BRA `(.L_x_18864) ;  /* 0x00000000000c7947 */ /* 0x000fec0003800000 */
.L_x_18888:
[----:B------:R0:W5:Y:S01]  /*b880*/  LDG.E.U16 R0, desc[UR36][R2.64] ;  /* 0x0000002402007981 */ /* 0x000162000c1e1500 */
[----:B------:R-:W-:Y:S05]  /*b890*/  BRA `(.L_x_18864) ;  /* 0x0000000000047947 */ /* 0x000fea0003800000 */
.L_x_18887:
[----:B------:R0:W5:Y:S02]  /*b8a0*/  LDG.E.U16 R0, desc[UR36][R2.64] ;  /* 0x0000002402007981 */ /* 0x000164000c1e1500 */
.L_x_18864:
[----:B------:R-:W2:Y:S01]  /*b8b0*/  LDC.U8 R4, c[0x0][0x491] ;  /* 0x00012440ff047b82 */ /* 0x000ea20000000000 */
[----:B-1--45:R-:W-:Y:S02]  /*b8c0*/  PRMT R0, R0, 0x9910, RZ ;  /* 0x0000991000007816 */ /* 0x032fe400000000ff */
[----:B0--3--:R-:W-:-:S04]  /*b8d0*/  PRMT R3, R22, 0x9910, RZ ;  /* 0x0000991016037816 */ /* 0x009fc800000000ff */
[----:B------:R-:W-:Y:S02]  /*b8e0*/  VIMNMX R5, R0, R3, PT ;  /* 0x0000000300057248 */ /* 0x000fe40003fe0100 */
        /* <DEDUP_REMOVED lines=13> */
.L_x_18895:
[----:B------:R0:W-:Y:S01]  /*b9c0*/  STG.E.U8 desc[UR36][R16.64], R5 ;  /* 0x0000000510007986 */ /* 0x0001e2000c101124 */
[----:B------:R-:W-:Y:S05]  /*b9d0*/  BRA `(.L_x_18897) ;  /* 0x0000000c005c7947 */ /* 0x000fea0003800000 */
.L_x_18894:
        /* <DEDUP_REMOVED lines=10> */
.L_x_18899:
[----:B------:R0:W-:Y:S01]  /*ba80*/  STG.E desc[UR36][R16.64], R5 ;  /* 0x0000000510007986 */ /* 0x0001e2000c101924 */
[----:B------:R-:W-:Y:S05]  /*ba90*/  BRA `(.L_x_18897) ;  /* 0x0000000c002c7947 */ /* 0x000fea0003800000 */
.L_x_18898:
[----:B------:R0:W-:Y:S01]  /*baa0*/  STG.E.U16 desc[UR36][R16.64], R5 ;  /* 0x0000000510007986 */ /* 0x0001e2000c101524 */
[----:B------:R-:W-:Y:S05]  /*bab0*/  BRA `(.L_x_18897) ;  /* 0x0000000c00247947 */ /* 0x000fea0003800000 */
.L_x_18893:
        /* <DEDUP_REMOVED lines=9> */
.L_x_18901:
[----:B------:R-:W0:Y:S02]  /*bb50*/  I2F.S16 R0, R5 ;  /* 0x0000000500007306 */ /* 0x000e240000101400 */
[----:B0-----:R-:W-:-:S05]  /*bb60*/  F2FP.F16.F32.PACK_AB R0, RZ, R0 ;  /* 0x00000000ff00723e */ /* 0x001fca00000000ff */
[----:B------:R0:W-:Y:S01]  /*bb70*/  STG.E.U16 desc[UR36][R16.64], R0 ;  /* 0x0000000010007986 */ /* 0x0001e2000c101524 */
[----:B------:R-:W-:Y:S05]  /*bb80*/  BRA `(.L_x_18897) ;  /* 0x0000000800f07947 */ /* 0x000fea0003800000 */
.L_x_18900:
        /* <DEDUP_REMOVED lines=10> */
.L_x_18903:
[----:B------:R-:W0:Y:S02]  /*bc30*/  I2F.S16 R5, R5 ;  /* 0x0000000500057306 */ /* 0x000e240000101400 */
[----:B0-----:R-:W-:-:S04]  /*bc40*/  F2FP.F16.F32.PACK_AB R3, RZ, R5 ;  /* 0x00000005ff03723e */ /* 0x001fc800000000ff */
[----:B------:R-:W-:-:S05]  /*bc50*/  PRMT R3, R3, 0x5410, RZ ;  /* 0x0000541003037816 */ /* 0x000fca00000000ff */
[----:B------:R0:W-:Y:S01]  /*bc60*/  STG.E desc[UR36][R16.64], R3 ;  /* 0x0000000310007986 */ /* 0x0001e2000c101924 */
[----:B------:R-:W-:Y:S05]  /*bc70*/  BRA `(.L_x_18897) ;  /* 0x0000000800b47947 */ /* 0x000fea0003800000 */
.L_x_18902:
[----:B------:R-:W0:Y:S02]  /*bc80*/  I2F.F64.S16 R2, R5 ;  /* 0x0000000500027312 */ /* 0x000e240000101c00 */
[----:B0-----:R0:W-:Y:S01]  /*bc90*/  STG.E.64 desc[UR36][R16.64], R2 ;  /* 0x0000000210007986 */ /* 0x0011e2000c101b24 */
[----:B------:R-:W-:Y:S05]  /*bca0*/  BRA `(.L_x_18897) ;  /* 0x0000000800a87947 */ /* 0x000fea0003800000 */
.L_x_18892:
        /* <DEDUP_REMOVED lines=13> */
.L_x_18906:
[----:B------:R-:W0:Y:S01]  /*bd80*/  I2F.F64.S16 R4, R5 ;  /* 0x0000000500047312 */ /* 0x000e220000101c00 */
[----:B------:R-:W-:-:S05]  /*bd90*/  CS2R R6, SRZ ;  /* 0x0000000000067805 */ /* 0x000fca000001ff00 */
[----:B0-----:R0:W-:Y:S01]  /*bda0*/  STG.E.128 desc[UR36][R16.64], R4 ;  /* 0x0000000410007986 */ /* 0x0011e2000c101d24 */
[----:B------:R-:W-:Y:S05]  /*bdb0*/  BRA `(.L_x_18897) ;  /* 0x0000000800647947 */ /* 0x000fea0003800000 */
.L_x_18905:
        /* <DEDUP_REMOVED lines=21> */
.L_x_18910:
[----:B------:R-:W-:Y:S05]  /*bf10*/  BSYNC B0 ;  /* 0x0000000000007941 */ /* 0x000fea0003800000 */
.L_x_18909:
[----:B------:R-:W-:-:S05]  /*bf20*/  LOP3.LUT R3, R0, R3, RZ, 0xfc, !PT ;  /* 0x0000000300037212 */ /* 0x000fca00078efcff */
[----:B------:R0:W-:Y:S01]  /*bf30*/  STG.E.U8 desc[UR36][R16.64], R3 ;  /* 0x0000000310007986 */ /* 0x0001e2000c101124 */
[----:B------:R-:W-:Y:S05]  /*bf40*/  BRA `(.L_x_18897) ;  /* 0x0000000800007947 */ /* 0x000fea0003800000 */
.L_x_18908:
        /* <DEDUP_REMOVED lines=13> */
.L_x_18912:
[----:B------:R-:W-:Y:S01]  /*c020*/  IMAD.MOV.U32 R0, RZ, RZ, 0x7f ;  /* 0x0000007fff007424 */ /* 0x000fe200078e00ff */
[----:B------:R-:W-:-:S04]  /*c030*/  ISETP.GT.U32.AND P0, PT, R2, 0x7f800000, PT ;  /* 0x7f8000000200780c */ /* 0x000fc80003f04070 */
[----:B------:R-:W-:-:S09]  /*c040*/  SEL R0, R0, 0x7c, P0 ;  /* 0x0000007c00007807 */ /* 0x000fd20000000000 */
.L_x_18913:
[----:B------:R-:W-:Y:S05]  /*c050*/  BSYNC B0 ;  /* 0x0000000000007941 */ /* 0x000fea0003800000 */
.L_x_18911:
[----:B------:R-:W-:-:S04]  /*c060*/  LOP3.LUT R2, R5, 0x80000000, RZ, 0xc0, !PT ;  /* 0x8000000005027812 */ /* 0x000fc800078ec0ff */
[----:B------:R-:W-:-:S04]  /*c070*/  SHF.R.U32.HI R3, RZ, 0x18, R2 ;  /* 0x00000018ff037819 */ /* 0x000fc80000011602 */
[----:B------:R-:W-:-:S05]  /*c080*/  LOP3.LUT R3, R0, R3, RZ, 0xfc, !PT ;  /* 0x0000000300037212 */ /* 0x000fca00078efcff */
[----:B------:R0:W-:Y:S01]  /*c090*/  STG.E.U8 desc[UR36][R16.64], R3 ;  /* 0x0000000310007986 */ /* 0x0001e2000c101124 */
[----:B------:R-:W-:Y:S05]  /*c0a0*/  BRA `(.L_x_18897) ;  /* 0x0000000400a87947 */ /* 0x000fea0003800000 */
.L_x_18907:
[----:B------:R-:W0:Y:S02]  /*c0b0*/  I2F.S16 R0, R5 ;  /* 0x0000000500007306 */ /* 0x000e240000101400 */
[----:B0-----:R-:W-:-:S05]  /*c0c0*/  F2FP.BF16.F32.PACK_AB R0, RZ, R0 ;  /* 0x00000000ff00723e */ /* 0x001fca00000010ff */
[----:B------:R0:W-:Y:S01]  /*c0d0*/  STG.E.U16 desc[UR36][R16.64], R0 ;  /* 0x0000000010007986 */ /* 0x0001e2000c101524 */
[----:B------:R-:W-:Y:S05]  /*c0e0*/  BRA `(.L_x_18897) ;  /* 0x0000000400987947 */ /* 0x000fea0003800000 */
.L_x_18904:
        /* <DEDUP_REMOVED lines=10> */
.L_x_18916:
        /* <DEDUP_REMOVED lines=17> */
.L_x_18919:
[----:B------:R-:W-:-:S04]  /*c2a0*/  LOP3.LUT R2, R5, 0x80000000, RZ, 0xc0, !PT ;  /* 0x8000000005027812 */ /* 0x000fc800078ec0ff */
[----:B------:R-:W-:-:S04]  /*c2b0*/  SHF.R.U32.HI R3, RZ, 0x18, R2 ;  /* 0x00000018ff037819 */ /* 0x000fc80000011602 */
[----:B------:R-:W-:-:S04]  /*c2c0*/  LOP3.LUT R0, R0, R3, RZ, 0xfc, !PT ;  /* 0x0000000300007212 */ /* 0x000fc800078efcff */
[----:B------:R-:W-:-:S07]  /*c2d0*/  PRMT R8, R0, 0x7610, R8 ;  /* 0x0000761000087816 */ /* 0x000fce0000000008 */
.L_x_18918:
[----:B------:R-:W-:Y:S05]  /*c2e0*/  BSYNC B0 ;  /* 0x0000000000007941 */ /* 0x000fea0003800000 */
.L_x_18917:
[----:B------:R3:W-:Y:S01]  /*c2f0*/  STG.E.U8 desc[UR36][R16.64], R8 ;  /* 0x0000000810007986 */ /* 0x0007e2000c101124 */
[----:B------:R-:W-:Y:S05]  /*c300*/  BRA `(.L_x_18897) ;  /* 0x0000000400107947 */ /* 0x000fea0003800000 */
.L_x_18915:
        /* <DEDUP_REMOVED lines=17> */
.L_x_18922:
[----:B------:R-:W-:-:S04]  /*c420*/  LOP3.LUT R2, R5, 0x80000000, RZ, 0xc0, !PT ;  /* 0x8000000005027812 */ /* 0x000fc800078ec0ff */
[----:B------:R-:W-:-:S04]  /*c430*/  SHF.R.U32.HI R3, RZ, 0x18, R2 ;  /* 0x00000018ff037819 */ /* 0x000fc80000011602 */
[----:B------:R-:W-:-:S04]  /*c440*/  LOP3.LUT R0, R0, R3, RZ, 0xfc, !PT ;  /* 0x0000000300007212 */ /* 0x000fc800078efcff */
[----:B------:R-:W-:-:S07]  /*c450*/  PRMT R8, R0, 0x7610, R8 ;  /* 0x0000761000087816 */ /* 0x000fce0000000008 */
.L_x_18921:
[----:B------:R-:W-:Y:S05]  /*c460*/  BSYNC B0 ;  /* 0x0000000000007941 */ /* 0x000fea0003800000 */
.L_x_18920:
[----:B------:R0:W-:Y:S01]  /*c470*/  STG.E.U8 desc[UR36][R16.64], R8 ;  /* 0x0000000810007986 */ /* 0x0001e2000c101124 */
[----:B------:R-:W-:Y:S05]  /*c480*/  BRA `(.L_x_18897) ;  /* 0x0000000000b07947 */ /* 0x000fea0003800000 */
.L_x_18914:
        /* <DEDUP_REMOVED lines=22> */
.L_x_18896:
        /* <DEDUP_REMOVED lines=16> */
.L_x_18925:
[----:B------:R-:W-:Y:S05]  /*c6f0*/  BRA `(.L_x_18897) ;  /* 0x0000000000147947 */ /* 0x000fea0003800000 */
.L_x_18924:
[----:B------:R-:W-:-:S04]  /*c700*/  PRMT R2, R5, 0x9910, RZ ;  /* 0x0000991005027816 */ /* 0x000fc800000000ff */
[----:B------:R-:W-:-:S05]  /*c710*/  SHF.R.S32.HI R3, RZ, 0x1f, R2 ;  /* 0x0000001fff037819 */ /* 0x000fca0000011402 */
[----:B------:R1:W-:Y:S01]  /*c720*/  STG.E.64 desc[UR36][R16.64], R2 ;  /* 0x0000000210007986 */ /* 0x0003e2000c101b24 */
[----:B------:R-:W-:Y:S05]  /*c730*/  BRA `(.L_x_18897) ;  /* 0x0000000000047947 */ /* 0x000fea0003800000 */
.L_x_18923:
[----:B------:R0:W-:Y:S02]  /*c740*/  STG.E desc[UR36][R16.64], R5 ;  /* 0x0000000510007986 */ /* 0x0001e4000c101924 */
.L_x_18897:
[----:B------:R-:W-:-:S07]  /*c750*/  VIADD R19, R19, 0x80 ;  /* 0x0000008013137836 */ /* 0x000fce0000000000 */
.L_x_18824:
[----:B------:R-:W-:Y:S05]  /*c760*/  BSYNC B6 ;  /* 0x0000000000067941 */ /* 0x000fea0003800000 */
.L_x_18823:
        /* <DEDUP_REMOVED lines=357> */
.L_x_18926:
        /* <DEDUP_REMOVED lines=20> */
.L_x_18930:
[----:B------:R0:W5:Y:S01]  /*df00*/  LDG.E.U8 R19, desc[UR36][R2.64] ;  /* 0x0000002402137981 */ /* 0x000162000c1e1100 */
[----:B------:R-:W-:Y:S05]  /*df10*/  BRA `(.L_x_18932) ;  /* 0x0000000c00547947 */ /* 0x000fea0003800000 */
.L_x_18929:
        /* <DEDUP_REMOVED lines=8> */
.L_x_18934:
[----:B------:R0:W5:Y:S01]  /*dfa0*/  LDG.E.U16 R19, desc[UR36][R2.64] ;  /* 0x0000002402137981 */ /* 0x000162000c1e1500 */
[----:B------:R-:W-:Y:S05]  /*dfb0*/  BRA `(.L_x_18932) ;  /* 0x0000000c002c7947 */ /* 0x000fea0003800000 */
.L_x_18933:
[----:B------:R0:W5:Y:S01]  /*dfc0*/  LDG.E.U16 R19, desc[UR36][R2.64] ;  /* 0x0000002402137981 */ /* 0x000162000c1e1500 */
[----:B------:R-:W-:Y:S05]  /*dfd0*/  BRA `(.L_x_18932) ;  /* 0x0000000c00247947 */ /* 0x000fea0003800000 */
.L_x_18928:
        /* <DEDUP_REMOVED lines=9> */
.L_x_18936:
[----:B------:R-:W2:Y:S02]  /*e070*/  LDG.E.U16 R0, desc[UR36][R2.64] ;  /* 0x0000002402007981 */ /* 0x000ea4000c1e1500 */
[----:B--2---:R-:W-:-:S06]  /*e080*/  HADD2.F32 R0, -RZ, R0.H0_H0 ;  /* 0x20000000ff007230 */ /* 0x004fcc0000004100 */
[----:B------:R-:W0:Y:S02]  /*e090*/  F2I.FTZ.TRUNC.NTZ R0, R0 ;  /* 0x0000000000007305 */ /* 0x000e24000021f100 */
[----:B0-----:R-:W-:Y:S01]  /*e0a0*/  PRMT R19, R0, 0x7610, R19 ;  /* 0x0000761000137816 */ /* 0x001fe20000000013 */
[----:B------:R-:W-:Y:S06]  /*e0b0*/  BRA `(.L_x_18932) ;  /* 0x0000000800ec7947 */ /* 0x000fec0003800000 */
.L_x_18935:
        /* <DEDUP_REMOVED lines=9> */
.L_x_18938:
[----:B------:R-:W2:Y:S02]  /*e150*/  LDG.E.U16 R2, desc[UR36][R2.64] ;  /* 0x0000002402027981 */ /* 0x000ea4000c1e1500 */
[----:B--2---:R-:W-:-:S06]  /*e160*/  HADD2.F32 R0, -RZ, R2.H0_H0 ;  /* 0x20000002ff007230 */ /* 0x004fcc0000004100 */
[----:B------:R-:W0:Y:S02]  /*e170*/  F2I.FTZ.TRUNC.NTZ R0, R0 ;  /* 0x0000000000007305 */ /* 0x000e24000021f100 */
[----:B0-----:R-:W-:Y:S01]  /*e180*/  PRMT R19, R0, 0x7610, R19 ;  /* 0x0000761000137816 */ /* 0x001fe20000000013 */
[----:B------:R-:W-:Y:S06]  /*e190*/  BRA `(.L_x_18932) ;  /* 0x0000000800b47947 */ /* 0x000fec0003800000 */
.L_x_18937:
[----:B------:R-:W2:Y:S02]  /*e1a0*/  LDG.E.64 R2, desc[UR36][R2.64] ;  /* 0x0000002402027981 */ /* 0x000ea4000c1e1b00 */
[----:B--2---:R0:W1:Y:S01]  /*e1b0*/  F2I.F64.TRUNC R19, R2 ;  /* 0x0000000200137311 */ /* 0x004062000030d100 */
[----:B------:R-:W-:Y:S05]  /*e1c0*/  BRA `(.L_x_18932) ;  /* 0x0000000800a87947 */ /* 0x000fea0003800000 */
.L_x_18927:
        /* <DEDUP_REMOVED lines=12> */
.L_x_18941:
[----:B------:R-:W2:Y:S02]  /*e290*/  LDG.E.64 R2, desc[UR36][R2.64] ;  /* 0x0000002402027981 */ /* 0x000ea4000c1e1b00 */
[----:B--2---:R0:W1:Y:S01]  /*e2a0*/  F2I.F64.TRUNC R19, R2 ;  /* 0x0000000200137311 */ /* 0x004062000030d100 */
[----:B------:R-:W-:Y:S05]  /*e2b0*/  BRA `(.L_x_18932) ;  /* 0x00000008006c7947 */ /* 0x000fea0003800000 */
.L_x_18940:
        /* <DEDUP_REMOVED lines=28> */
.L_x_18943:
        /* <DEDUP_REMOVED lines=15> */
.L_x_18942:
[----:B------:R-:W2:Y:S02]  /*e570*/  LDG.E.U16 R0, desc[UR36][R2.64] ;  /* 0x0000002402007981 */ /* 0x000ea4000c1e1500 */
[----:B--2---:R-:W-:-:S06]  /*e580*/  IMAD.U32 R0, R0, 0x10000, RZ ;  /* 0x0001000000007824 */ /* 0x004fcc00078e00ff */
[----:B------:R-:W0:Y:S02]  /*e590*/  F2I.FTZ.TRUNC.NTZ R0, R0 ;  /* 0x0000000000007305 */ /* 0x000e24000021f100 */
[----:B0-----:R-:W-:Y:S01]  /*e5a0*/  PRMT R19, R0, 0x7610, R19 ;  /* 0x0000761000137816 */ /* 0x001fe20000000013 */
[----:B------:R-:W-:Y:S06]  /*e5b0*/  BRA `(.L_x_18932) ;  /* 0x0000000400ac7947 */ /* 0x000fec0003800000 */
.L_x_18939:
        /* <DEDUP_REMOVED lines=10> */
.L_x_18946:
        /* <DEDUP_REMOVED lines=21> */
.L_x_18950:
[----:B------:R-:W-:Y:S05]  /*e7b0*/  BSYNC B1 ;  /* 0x0000000000017941 */ /* 0x000fea0003800000 */
.L_x_18949:
[----:B------:R-:W-:Y:S01]  /*e7c0*/  LEA R3, R0, 0x3b800000, 0x17 ;  /* 0x3b80000000037811 */ /* 0x000fe200078eb8ff */
[----:B------:R-:W-:-:S05]  /*e7d0*/  IMAD.SHL.U32 R0, R2, 0x100000, RZ ;  /* 0x0010000002007824 */ /* 0x000fca00078e00ff */
[----:B------:R-:W-:-:S07]  /*e7e0*/  LOP3.LUT R0, R3, R0, R4, 0xfe, !PT ;  /* 0x0000000003007212 */ /* 0x000fce00078efe04 */
.L_x_18948:
[----:B------:R-:W-:Y:S05]  /*e7f0*/  BSYNC B0 ;  /* 0x0000000000007941 */ /* 0x000fea0003800000 */
.L_x_18947:
[----:B------:R-:W0:Y:S02]  /*e800*/  F2I.FTZ.TRUNC.NTZ R0, R0 ;  /* 0x0000000000007305 */ /* 0x000e24000021f100 */
[----:B0-----:R-:W-:Y:S01]  /*e810*/  PRMT R19, R0, 0x7610, R19 ;  /* 0x0000761000137816 */ /* 0x001fe20000000013 */
[----:B------:R-:W-:Y:S06]  /*e820*/  BRA `(.L_x_18932) ;  /* 0x0000000400107947 */ /* 0x000fec0003800000 */
.L_x_18945:
        /* <DEDUP_REMOVED lines=21> */
.L_x_18954:
[----:B------:R-:W-:Y:S05]  /*e980*/  BSYNC B1 ;  /* 0x0000000000017941 */ /* 0x000fea0003800000 */
.L_x_18953:
[----:B------:R-:W-:Y:S01]  /*e990*/  LEA R3, R0, 0x37800000, 0x17 ;  /* 0x3780000000037811 */ /* 0x000fe200078eb8ff */
[----:B------:R-:W-:-:S05]  /*e9a0*/  IMAD.SHL.U32 R0, R2, 0x200000, RZ ;  /* 0x0020000002007824 */ /* 0x000fca00078e00ff */
[----:B------:R-:W-:-:S07]  /*e9b0*/  LOP3.LUT R0, R3, R0, R4, 0xfe, !PT ;  /* 0x0000000003007212 */ /* 0x000fce00078efe04 */
.L_x_18952:
[----:B------:R-:W-:Y:S05]  /*e9c0*/  BSYNC B0 ;  /* 0x0000000000007941 */ /* 0x000fea0003800000 */
.L_x_18951:
[----:B------:R-:W0:Y:S02]  /*e9d0*/  F2I.FTZ.TRUNC.NTZ R0, R0 ;  /* 0x0000000000007305 */ /* 0x000e24000021f100 */
[----:B0-----:R-:W-:Y:S01]  /*e9e0*/  PRMT R19, R0, 0x7610, R19 ;  /* 0x0000761000137816 */ /* 0x001fe20000000013 */
[----:B------:R-:W-:Y:S06]  /*e9f0*/  BRA `(.L_x_18932) ;  /* 0x00000000009c7947 */ /* 0x000fec0003800000 */
.L_x_18944:
        /* <DEDUP_REMOVED lines=14> */
.L_x_18958:
[----:B------:R-:W-:Y:S05]  /*eae0*/  BSYNC B0 ;  /* 0x0000000000007941 */ /* 0x000fea0003800000 */
.L_x_18957:
[----:B------:R-:W0:Y:S02]  /*eaf0*/  F2I.FTZ.TRUNC.NTZ R0, R0 ;  /* 0x0000000000007305 */ /* 0x000e24000021f100 */
[----:B0-----:R-:W-:Y:S01]  /*eb00*/  PRMT R19, R0, 0x7610, R19 ;  /* 0x0000761000137816 */ /* 0x001fe20000000013 */
[----:B------:R-:W-:Y:S06]  /*eb10*/  BRA `(.L_x_18932) ;  /* 0x0000000000547947 */ /* 0x000fec0003800000 */
.L_x_18931:
        /* <DEDUP_REMOVED lines=16> */
.L_x_18959:
[----:B------:R-:W-:Y:S01]  /*ec20*/  PRMT R19, RZ, 0x7610, R19 ;  /* 0x00007610ff137816 */ /* 0x000fe20000000013 */
[----:B------:R-:W-:Y:S06]  /*ec30*/  BRA `(.L_x_18932) ;  /* 0x00000000000c7947 */ /* 0x000fec0003800000 */
.L_x_18956:
[----:B------:R2:W5:Y:S01]  /*ec40*/  LDG.E.U16 R19, desc[UR36][R2.64] ;  /* 0x0000002402137981 */ /* 0x000562000c1e1500 */
[----:B------:R-:W-:Y:S05]  /*ec50*/  BRA `(.L_x_18932) ;  /* 0x0000000000047947 */ /* 0x000fea0003800000 */
.L_x_18955:
[----:B------:R3:W5:Y:S02]  /*ec60*/  LDG.E.U16 R19, desc[UR36][R2.64] ;  /* 0x0000002402137981 */ /* 0x000764000c1e1500 */
.L_x_18932:
        /* <DEDUP_REMOVED lines=17> */
.L_x_18963:
[----:B------:R1:W5:Y:S01]  /*ed80*/  LDG.E.U8 R0, desc[UR36][R2.64] ;  /* 0x0000002402007981 */ /* 0x000362000c1e1100 */
[----:B------:R-:W-:Y:S05]  /*ed90*/  BRA `(.L_x_18965) ;  /* 0x0000000c00547947 */ /* 0x000fea0003800000 */
.L_x_18962:
        /* <DEDUP_REMOVED lines=8> */
.L_x_18967:
[----:B------:R3:W5:Y:S01]  /*ee20*/  LDG.E.U16 R0, desc[UR36][R2.64] ;  /* 0x0000002402007981 */ /* 0x000762000c1e1500 */
[----:B------:R-:W-:Y:S05]  /*ee30*/  BRA `(.L_x_18965) ;  /* 0x0000000c002c7947 */ /* 0x000fea0003800000 */
.L_x_18966:
[----:B------:R4:W5:Y:S01]  /*ee40*/  LDG.E.U16 R0, desc[UR36][R2.64] ;  /* 0x0000002402007981 */ /* 0x000962000c1e1500 */
[----:B------:R-:W-:Y:S05]  /*ee50*/  BRA `(.L_x_18965) ;  /* 0x0000000c00247947 */ /* 0x000fea0003800000 */
.L_x_18961:
        /* <DEDUP_REMOVED lines=9> */
.L_x_18969:
[----:B------:R-:W2:Y:S02]  /*eef0*/  LDG.E.U16 R4, desc[UR36][R2.64] ;  /* 0x0000002402047981 */ /* 0x000ea4000c1e1500 */
[----:B--2---:R-:W-:-:S06]  /*ef00*/  HADD2.F32 R4, -RZ, R4.H0_H0 ;  /* 0x20000004ff047230 */ /* 0x004fcc0000004100 */
[----:B------:R-:W0:Y:S02]  /*ef10*/  F2I.FTZ.TRUNC.NTZ R4, R4 ;  /* 0x0000000400047305 */ /* 0x000e24000021f100 */
[----:B0-----:R-:W-:Y:S01]  /*ef20*/  PRMT R0, R4, 0x7610, R0 ;  /* 0x0000761004007816 */ /* 0x001fe20000000000 */
[----:B------:R-:W-:Y:S06]  /*ef30*/  BRA `(.L_x_18965) ;  /* 0x0000000800ec7947 */ /* 0x000fec0003800000 */
.L_x_18968:
        /* <DEDUP_REMOVED lines=9> */
.L_x_18971:
[----:B------:R-:W2:Y:S02]  /*efd0*/  LDG.E.U16 R2, desc[UR36][R2.64] ;  /* 0x0000002402027981 */ /* 0x000ea4000c1e1500 */
[----:B--2---:R-:W-:-:S06]  /*efe0*/  HADD2.F32 R4, -RZ, R2.H0_H0 ;  /* 0x20000002ff047230 */ /* 0x004fcc0000004100 */
[----:B------:R-:W0:Y:S02]  /*eff0*/  F2I.FTZ.TRUNC.NTZ R4, R4 ;  /* 0x0000000400047305 */ /* 0x000e24000021f100 */
[----:B0-----:R-:W-:Y:S01]  /*f000*/  PRMT R0, R4, 0x7610, R0 ;  /* 0x0000761004007816 */ /* 0x001fe20000000000 */
[----:B------:R-:W-:Y:S06]  /*f010*/  BRA `(.L_x_18965) ;  /* 0x0000000800b47947 */ /* 0x000fec0003800000 */
.L_x_18970:
[----:B------:R-:W2:Y:S02]  /*f020*/  LDG.E.64 R2, desc[UR36][R2.64] ;  /* 0x0000002402027981 */ /* 0x000ea4000c1e1b00 */
[----:B--2---:R0:W1:Y:S01]  /*f030*/  F2I.F64.TRUNC R0, R2 ;  /* 0x0000000200007311 */ /* 0x004062000030d100 */
[----:B------:R-:W-:Y:S05]  /*f040*/  BRA `(.L_x_18965) ;  /* 0x0000000800a87947 */ /* 0x000fea0003800000 */
.L_x_18960:
        /* <DEDUP_REMOVED lines=12> */
.L_x_18974:
[----:B------:R-:W2:Y:S02]  /*f110*/  LDG.E.64 R2, desc[UR36][R2.64] ;  /* 0x0000002402027981 */ /* 0x000ea4000c1e1b00 */
[----:B--2---:R0:W1:Y:S01]  /*f120*/  F2I.F64.TRUNC R0, R2 ;  /* 0x0000000200007311 */ /* 0x004062000030d100 */
[----:B------:R-:W-:Y:S05]  /*f130*/  BRA `(.L_x_18965) ;  /* 0x00000008006c7947 */ /* 0x000fea0003800000 */
.L_x_18973:
        /* <DEDUP_REMOVED lines=28> */
.L_x_18976:
        /* <DEDUP_REMOVED lines=15> */
.L_x_18975:
[----:B------:R-:W2:Y:S02]  /*f3f0*/  LDG.E.U16 R4, desc[UR36][R2.64] ;  /* 0x0000002402047981 */ /* 0x000ea4000c1e1500 */
[----:B--2---:R-:W-:-:S06]  /*f400*/  IMAD.U32 R4, R4, 0x10000, RZ ;  /* 0x0001000004047824 */ /* 0x004fcc00078e00ff */
[----:B------:R-:W0:Y:S02]  /*f410*/  F2I.FTZ.TRUNC.NTZ R4, R4 ;  /* 0x0000000400047305 */ /* 0x000e24000021f100 */
[----:B0-----:R-:W-:Y:S01]  /*f420*/  PRMT R0, R4, 0x7610, R0 ;  /* 0x0000761004007816 */ /* 0x001fe20000000000 */
[----:B------:R-:W-:Y:S06]  /*f430*/  BRA `(.L_x_18965) ;  /* 0x0000000400ac7947 */ /* 0x000fec0003800000 */
.L_x_18972:
        /* <DEDUP_REMOVED lines=10> */
.L_x_18979:
        /* <DEDUP_REMOVED lines=21> */
.L_x_18983:
[----:B------:R-:W-:Y:S05]  /*f630*/  BSYNC B1 ;  /* 0x0000000000017941 */ /* 0x000fea0003800000 */
.L_x_18982:
[----:B------:R-:W-:Y:S01]  /*f640*/  IMAD.SHL.U32 R2, R2, 0x100000, RZ ;  /* 0x0010000002027824 */ /* 0x000fe200078e00ff */
[----:B------:R-:W-:-:S04]  /*f650*/  LEA R3, R0, 0x3b800000, 0x17 ;  /* 0x3b80000000037811 */ /* 0x000fc800078eb8ff */
[----:B------:R-:W-:-:S07]  /*f660*/  LOP3.LUT R4, R3, R2, R4, 0xfe, !PT ;  /* 0x0000000203047212 */ /* 0x000fce00078efe04 */
.L_x_18981:
[----:B------:R-:W-:Y:S05]  /*f670*/  BSYNC B0 ;  /* 0x0000000000007941 */ /* 0x000fea0003800000 */
.L_x_18980:
[----:B------:R-:W0:Y:S02]  /*f680*/  F2I.FTZ.TRUNC.NTZ R4, R4 ;  /* 0x0000000400047305 */ /* 0x000e24000021f100 */
[----:B0-----:R-:W-:Y:S01]  /*f690*/  PRMT R0, R4, 0x7610, R0 ;  /* 0x0000761004007816 */ /* 0x001fe20000000000 */
[----:B------:R-:W-:Y:S06]  /*f6a0*/  BRA `(.L_x_18965) ;  /* 0x0000000400107947 */ /* 0x000fec0003800000 */
.L_x_18978:
        /* <DEDUP_REMOVED lines=21> */
.L_x_18987:
[----:B------:R-:W-:Y:S05]  /*f800*/  BSYNC B1 ;  /* 0x0000000000017941 */ /* 0x000fea0003800000 */
.L_x_18986:
[----:B------:R-:W-:Y:S01]  /*f810*/  IMAD.SHL.U32 R2, R2, 0x200000, RZ ;  /* 0x0020000002027824 */ /* 0x000fe200078e00ff */
[----:B------:R-:W-:-:S04]  /*f820*/  LEA R3, R0, 0x37800000, 0x17 ;  /* 0x3780000000037811 */ /* 0x000fc800078eb8ff */
[----:B------:R-:W-:-:S07]  /*f830*/  LOP3.LUT R4, R3, R2, R4, 0xfe, !PT ;  /* 0x0000000203047212 */ /* 0x000fce00078efe04 */
.L_x_18985:
[----:B------:R-:W-:Y:S05]  /*f840*/  BSYNC B0 ;  /* 0x0000000000007941 */ /* 0x000fea0003800000 */
.L_x_18984:
[----:B------:R-:W0:Y:S02]  /*f850*/  F2I.FTZ.TRUNC.NTZ R4, R4 ;  /* 0x0000000400047305 */ /* 0x000e24000021f100 */
[----:B0-----:R-:W-:Y:S01]  /*f860*/  PRMT R0, R4, 0x7610, R0 ;  /* 0x0000761004007816 */ /* 0x001fe20000000000 */
[----:B------:R-:W-:Y:S06]  /*f870*/  BRA `(.L_x_18965) ;  /* 0x00000000009c7947 */ /* 0x000fec0003800000 */
.L_x_18977:
        /* <DEDUP_REMOVED lines=14> */
.L_x_18991:
[----:B------:R-:W-:Y:S05]  /*f960*/  BSYNC B0 ;  /* 0x0000000000007941 */ /* 0x000fea0003800000 */
.L_x_18990:
[----:B------:R-:W0:Y:S02]  /*f970*/  F2I.FTZ.TRUNC.NTZ R4, R4 ;  /* 0x0000000400047305 */ /* 0x000e24000021f100 */
[----:B0-----:R-:W-:Y:S01]  /*f980*/  PRMT R0, R4, 0x7610, R0 ;  /* 0x0000761004007816 */ /* 0x001fe20000000000 */
[----:B------:R-:W-:Y:S06]  /*f990*/  BRA `(.L_x_18965) ;  /* 0x0000000000547947 */ /* 0x000fec0003800000 */
.L_x_18964:
        /* <DEDUP_REMOVED lines=16> */
.L_x_18992:
[----:B------:R-:W-:Y:S01]  /*faa0*/  PRMT R0, RZ, 0x7610, R0 ;  /* 0x00007610ff007816 */ /* 0x000fe20000000000 */
[----:B------:R-:W-:Y:S06]  /*fab0*/  BRA `(.L_x_18965) ;  /* 0x00000000000c7947 */ /* 0x000fec0003800000 */
.L_x_18989:
[----:B------:R0:W5:Y:S01]  /*fac0*/  LDG.E.U16 R0, desc[UR36][R2.64] ;  /* 0x0000002402007981 */ /* 0x000162000c1e1500 */
[----:B------:R-:W-:Y:S05]  /*fad0*/  BRA `(.L_x_18965) ;  /* 0x0000000000047947 */ /* 0x000fea0003800000 */
.L_x_18988:
[----:B------:R0:W5:Y:S02]  /*fae0*/  LDG.E.U16 R0, desc[UR36][R2.64] ;  /* 0x0000002402007981 */ /* 0x000164000c1e1500 */
.L_x_18965:
        /* <DEDUP_REMOVED lines=17> */
.L_x_18996:
[----:B------:R-:W-:Y:S01]  /*fc00*/  STG.E.U8 desc[UR36][R16.64], R5 ;  /* 0x0000000510007986 */ /* 0x000fe2000c101124 */
[----:B------:R-:W-:Y:S05]  /*fc10*/  EXIT ;  /* 0x000000000000794d */ /* 0x000fea0003800000 */
.L_x_18995:
        /* <DEDUP_REMOVED lines=10> */
.L_x_18999:
[----:B------:R-:W-:Y:S01]  /*fcc0*/  STG.E desc[UR36][R16.64], R5 ;  /* 0x0000000510007986 */ /* 0x000fe2000c101924 */
[----:B------:R-:W-:Y:S05]  /*fcd0*/  EXIT ;  /* 0x000000000000794d */ /* 0x000fea0003800000 */
.L_x_18998:
[----:B------:R-:W-:Y:S01]  /*fce0*/  STG.E.U16 desc[UR36][R16.64], R5 ;  /* 0x0000000510007986 */ /* 0x000fe2000c101524 */
[----:B------:R-:W-:Y:S05]  /*fcf0*/  EXIT ;  /* 0x000000000000794d */ /* 0x000fea0003800000 */
.L_x_18994:
        /* <DEDUP_REMOVED lines=9> */
.L_x_19001:
[----:B------:R-:W0:Y:S02]  /*fd90*/  I2F.S16 R0, R5 ;  /* 0x0000000500007306 */ /* 0x000e240000101400 */
[----:B0-----:R-:W-:-:S05]  /*fda0*/  F2FP.F16.F32.PACK_AB R0, RZ, R0 ;  /* 0x00000000ff00723e */ /* 0x001fca00000000ff */
[----:B------:R-:W-:Y:S01]  /*fdb0*/  STG.E.U16 desc[UR36][R16.64], R0 ;  /* 0x0000000010007986 */ /* 0x000fe2000c101524 */
[----:B------:R-:W-:Y:S05]  /*fdc0*/  EXIT ;  /* 0x000000000000794d */ /* 0x000fea0003800000 */
.L_x_19000:
        /* <DEDUP_REMOVED lines=10> */
.L_x_19003:
[----:B------:R-:W0:Y:S02]  /*fe70*/  I2F.S16 R5, R5 ;  /* 0x0000000500057306 */ /* 0x000e240000101400 */
[----:B0-----:R-:W-:-:S04]  /*fe80*/  F2FP.F16.F32.PACK_AB R3, RZ, R5 ;  /* 0x00000005ff03723e */ /* 0x001fc800000000ff */
[----:B------:R-:W-:-:S05]  /*fe90*/  PRMT R3, R3, 0x5410, RZ ;  /* 0x0000541003037816 */ /* 0x000fca00000000ff */
[----:B------:R-:W-:Y:S01]  /*fea0*/  STG.E desc[UR36][R16.64], R3 ;  /* 0x0000000310007986 */ /* 0x000fe2000c101924 */
[----:B------:R-:W-:Y:S05]  /*feb0*/  EXIT ;  /* 0x000000000000794d */ /* 0x000fea0003800000 */
.L_x_19002:
[----:B------:R-:W0:Y:S02]  /*fec0*/  I2F.F64.S16 R2, R5 ;  /* 0x0000000500027312 */ /* 0x000e240000101c00 */
[----:B0-----:R-:W-:Y:S01]  /*fed0*/  STG.E.64 desc[UR36][R16.64], R2 ;  /* 0x0000000210007986 */ /* 0x001fe2000c101b24 */
[----:B------:R-:W-:Y:S05]  /*fee0*/  EXIT ;  /* 0x000000000000794d */ /* 0x000fea0003800000 */
.L_x_18993:
        /* <DEDUP_REMOVED lines=13> */
.L_x_19006:
[----:B------:R-:W0:Y:S01]  /*ffc0*/  I2F.F64.S16 R4, R5 ;  /* 0x0000000500047312 */ /* 0x000e220000101c00 */
[----:B------:R-:W-:-:S05]  /*ffd0*/  CS2R R6, SRZ ;  /* 0x0000000000067805 */ /* 0x000fca000001ff00 */
[----:B0-----:R-:W-:Y:S01]  /*ffe0*/  STG.E.128 desc[UR36][R16.64], R4 ;  /* 0x0000000410007986 */ /* 0x001fe2000c101d24 */
[----:B------:R-:W-:Y:S05]  /*fff0*/  EXIT ;  /* 0x000000000000794d */ /* 0x000fea0003800000 */
.L_x_19005:
        /* <DEDUP_REMOVED lines=21> */
.L_x_19010:
[----:B------:R-:W-:Y:S05]  /*10150*/  BSYNC B0 ;  /* 0x0000000000007941 */ /* 0x000fea0003800000 */
.L_x_19009:
[----:B------:R-:W-:-:S05]  /*10160*/  LOP3.LUT R3, R0, R3, RZ, 0xfc, !PT ;  /* 0x0000000300037212 */ /* 0x000fca00078efcff */
[----:B------:R-:W-:Y:S01]  /*10170*/  STG.E.U8 desc[UR36][R16.64], R3 ;  /* 0x0000000310007986 */ /* 0x000fe2000c101124 */
[----:B------:R-:W-:Y:S05]  /*10180*/  EXIT ;  /* 0x000000000000794d */ /* 0x000fea0003800000 */
.L_x_19008:
        /* <DEDUP_REMOVED lines=13> */
.L_x_19012:
[----:B------:R-:W-:Y:S01]  /*10260*/  IMAD.MOV.U32 R0, RZ, RZ, 0x7f ;  /* 0x0000007fff007424 */ /* 0x000fe200078e00ff */
[----:B------:R-:W-:-:S04]  /*10270*/  ISETP.GT.U32.AND P0, PT, R2, 0x7f800000, PT ;  /* 0x7f8000000200780c */ /* 0x000fc80003f04070 */
[----:B------:R-:W-:-:S09]  /*10280*/  SEL R0, R0, 0x7c, P0 ;  /* 0x0000007c00007807 */ /* 0x000fd20000000000 */
.L_x_19013:
[----:B------:R-:W-:Y:S05]  /*10290*/  BSYNC B0 ;  /* 0x0000000000007941 */ /* 0x000fea0003800000 */
.L_x_19011:
[----:B------:R-:W-:-:S04]  /*102a0*/  LOP3.LUT R2, R5, 0x80000000, RZ, 0xc0, !PT ;  /* 0x8000000005027812 */ /* 0x000fc800078ec0ff */
[----:B------:R-:W-:-:S04]  /*102b0*/  SHF.R.U32.HI R3, RZ, 0x18, R2 ;  /* 0x00000018ff037819 */ /* 0x000fc80000011602 */
[----:B------:R-:W-:-:S05]  /*102c0*/  LOP3.LUT R3, R0, R3, RZ, 0xfc, !PT ;  /* 0x0000000300037212 */ /* 0x000fca00078efcff */
[----:B------:R-:W-:Y:S01]  /*102d0*/  STG.E.U8 desc[UR36][R16.64], R3 ;  /* 0x0000000310007986 */ /* 0x000fe2000c101124 */
[----:B------:R-:W-:Y:S05]  /*102e0*/  EXIT ;  /* 0x000000000000794d */ /* 0x000fea0003800000 */
.L_x_19007:
[----:B------:R-:W0:Y:S02]  /*102f0*/  I2F.S16 R0, R5 ;  /* 0x0000000500007306 */ /* 0x000e240000101400 */
[----:B0-----:R-:W-:-:S05]  /*10300*/  F2FP.BF16.F32.PACK_AB R0, RZ, R0 ;  /* 0x00000000ff00723e */ /* 0x001fca00000010ff */
[----:B------:R-:W-:Y:S01]  /*10310*/  STG.E.U16 desc[UR36][R16.64], R0 ;  /* 0x0000000010007986 */ /* 0x000fe2000c101524 */
[----:B------:R-:W-:Y:S05]  /*10320*/  EXIT ;  /* 0x000000000000794d */ /* 0x000fea0003800000 */
.L_x_19004:
        /* <DEDUP_REMOVED lines=10> */
.L_x_19016:
        /* <DEDUP_REMOVED lines=17> */
.L_x_19019:
[----:B------:R-:W-:-:S04]  /*104e0*/  LOP3.LUT R2, R5, 0x80000000, RZ, 0xc0, !PT ;  /* 0x8000000005027812 */ /* 0x000fc800078ec0ff */
[----:B------:R-:W-:-:S04]  /*104f0*/  SHF.R.U32.HI R3, RZ, 0x18, R2 ;  /* 0x00000018ff037819 */ /* 0x000fc80000011602 */
[----:B------:R-:W-:-:S04]  /*10500*/  LOP3.LUT R0, R0, R3, RZ, 0xfc, !PT ;  /* 0x0000000300007212 */ /* 0x000fc800078efcff */
[----:B------:R-:W-:-:S07]  /*10510*/  PRMT R8, R0, 0x7610, R8 ;  /* 0x0000761000087816 */ /* 0x000fce0000000008 */
.L_x_19018:
[----:B------:R-:W-:Y:S05]  /*10520*/  BSYNC B0 ;  /* 0x0000000000007941 */ /* 0x000fea0003800000 */
.L_x_19017:
[----:B------:R-:W-:Y:S01]  /*10530*/  STG.E.U8 desc[UR36][R16.64], R8 ;  /* 0x0000000810007986 */ /* 0x000fe2000c101124 */
[----:B------:R-:W-:Y:S05]  /*10540*/  EXIT ;  /* 0x000000000000794d */ /* 0x000fea0003800000 */
.L_x_19015:
        /* <DEDUP_REMOVED lines=17> */
.L_x_19022:
[----:B------:R-:W-:-:S04]  /*10660*/  LOP3.LUT R2, R5, 0x80000000, RZ, 0xc0, !PT ;  /* 0x8000000005027812 */ /* 0x000fc800078ec0ff */
[----:B------:R-:W-:-:S04]  /*10670*/  SHF.R.U32.HI R3, RZ, 0x18, R2 ;  /* 0x00000018ff037819 */ /* 0x000fc80000011602 */
[----:B------:R-:W-:-:S04]  /*10680*/  LOP3.LUT R0, R0, R3, RZ, 0xfc, !PT ;  /* 0x0000000300007212 */ /* 0x000fc800078efcff */
[----:B------:R-:W-:-:S07]  /*10690*/  PRMT R8, R0, 0x7610, R8 ;  /* 0x0000761000087816 */ /* 0x000fce0000000008 */
.L_x_19021:
[----:B------:R-:W-:Y:S05]  /*106a0*/  BSYNC B0 ;  /* 0x0000000000007941 */ /* 0x000fea0003800000 */
.L_x_19020:
[----:B------:R-:W-:Y:S01]  /*106b0*/  STG.E.U8 desc[UR36][R16.64], R8 ;  /* 0x0000000810007986 */ /* 0x000fe2000c101124 */
[----:B------:R-:W-:Y:S05]  /*106c0*/  EXIT ;  /* 0x000000000000794d */ /* 0x000fea0003800000 */
.L_x_19014:
        /* <DEDUP_REMOVED lines=22> */
.L_x_18997:
        /* <DEDUP_REMOVED lines=16> */
.L_x_19025:
[----:B------:R-:W-:Y:S05]  /*10930*/  EXIT ;  /* 0x000000000000794d */ /* 0x000fea0003800000 */
.L_x_19024:
[----:B------:R-:W-:-:S04]  /*10940*/  PRMT R2, R5, 0x9910, RZ ;  /* 0x0000991005027816 */ /* 0x000fc800000000ff */
[----:B------:R-:W-:-:S05]  /*10950*/  SHF.R.S32.HI R3, RZ, 0x1f, R2 ;  /* 0x0000001fff037819 */ /* 0x000fca0000011402 */
[----:B------:R-:W-:Y:S01]  /*10960*/  STG.E.64 desc[UR36][R16.64], R2 ;  /* 0x0000000210007986 */ /* 0x000fe2000c101b24 */
[----:B------:R-:W-:Y:S05]  /*10970*/  EXIT ;  /* 0x000000000000794d */ /* 0x000fea0003800000 */
.L_x_19023:
[----:B------:R-:W-:Y:S01]  /*10980*/  STG.E desc[UR36][R16.64], R5 ;  /* 0x0000000510007986 */ /* 0x000fe2000c101924 */
[----:B------:R-:W-:Y:S05]  /*10990*/  EXIT ;  /* 0x000000000000794d */ /* 0x000fea0003800000 */
.L_x_19026:
        /* <DEDUP_REMOVED lines=14> */
.L_x_42278:


//--------------------- .text._ZN2at6native27unrolled_elementwise_kernelINS0_13BinaryFunctorIsssZZZNS0_19minimum_kernel_cudaERNS_18TensorIteratorBaseEENKUlvE_clEvENKUlvE3_clEvEUlssE_EESt5arrayIPcLm3EELi4E23TrivialOffsetCalculatorILi2EjESC_ILi1EjENS0_6memory12LoadWithCastILi2EEENSF_13StoreWithCastILi1EEEEEviT_T0_T2_T3_T4_T5_ --------------------------
	.section	.text._ZN2at6native27unrolled_elementwise_kernelINS0_13BinaryFunctorIsssZZZNS0_19minimum_kernel_cudaERNS_18TensorIteratorBaseEENKUlvE_clEvENKUlvE3_clEvEUlssE_EESt5arrayIPcLm3EELi4E23TrivialOffsetCalculatorILi2EjESC_ILi1EjENS0_6memory12LoadWithCastILi2EEENSF_13StoreWithCastILi1EEEEEviT_T0_T2_T3_T4_T5_,"ax",@progbits
	.align	128
        .global         _ZN2at6native27unrolled_elementwise_kernelINS0_13BinaryFunctorIsssZZZNS0_19minimum_kernel_cudaERNS_18TensorIteratorBaseEENKUlvE_clEvENKUlvE3_clEvEUlssE_EESt5arrayIPcLm3EELi4E23TrivialOffsetCalculatorILi2EjESC_ILi1EjENS0_6memory12LoadWithCastILi2EEENSF_13StoreWithCastILi1EEEEEviT_T0_T2_T3_T4_T5_
        .type           _ZN2at6native27unrolled_elementwise_kernelINS0_13BinaryFunctorIsssZZZNS0_19minimum_kernel_cudaERNS_18TensorIteratorBaseEENKUlvE_clEvENKUlvE3_clEvEUlssE_EESt5arrayIPcLm3EELi4E23TrivialOffsetCalculatorILi2EjESC_ILi1EjENS0_6memory12LoadWithCastILi2EEENSF_13StoreWithCastILi1EEEEEviT_T0_T2_T3_T4_T5_,@function
        .size           _ZN2at6native27unrolled_elementwise_kernelINS0_13BinaryFunctorIsssZZZNS0_19minimum_kernel_cudaERNS_18TensorIteratorBaseEENKUlvE_clEvENKUlvE3_clEvEUlssE_EESt5arrayIPcLm3EELi4E23TrivialOffsetCalculatorILi2EjESC_ILi1EjENS0_6memory12LoadWithCastILi2EEENSF_13StoreWithCastILi1EEEEEviT_T0_T2_T3_T4_T5_,(.L_x_42279 - _ZN2at6native27unrolled_elementwise_kernelINS0_13BinaryFunctorIsssZZZNS0_19minimum_kernel_cudaERNS_18TensorIteratorBaseEENKUlvE_clEvENKUlvE3_clEvEUlssE_EESt5arrayIPcLm3EELi4E23TrivialOffsetCalculatorILi2EjESC_ILi1EjENS0_6memory12LoadWithCastILi2EEENSF_13StoreWithCastILi1EEEEEviT_T0_T2_T3_T4_T5_)
        .other          _ZN2at6native27unrolled_elementwise_kernelINS0_13BinaryFunctorIsssZZZNS0_19minimum_kernel_cudaERNS_18TensorIteratorBaseEENKUlvE_clEvENKUlvE3_clEvEUlssE_EESt5arrayIPcLm3EELi4E23TrivialOffsetCalculatorILi2EjESC_ILi1EjENS0_6memory12LoadWithCastILi2EEENSF_13StoreWithCastILi1EEEEEviT_T0_T2_T3_T4_T5_,@"STO_CUDA_ENTRY STV_DEFAULT"
_ZN2at6native27unrolled_elementwise_kernelINS0_13BinaryFunctorIsssZZZNS0_19minimum_kernel_cudaERNS_18TensorIteratorBaseEENKUlvE_clEvENKUlvE3_clEvEUlssE_EESt5arrayIPcLm3EELi4E23TrivialOffsetCalculatorILi2EjESC_ILi1EjENS0_6memory12LoadWithCastILi2EEENSF_13StoreWithCastILi1EEEEEviT_T0_T2_T3_T4_T5_:
.text._ZN2at6native27unrolled_elementwise_kernelINS0_13BinaryFunctorIsssZZZNS0_19minimum_kernel_cudaERNS_18TensorIteratorBaseEENKUlvE_clEvENKUlvE3_clEvEUlssE_EESt5arrayIPcLm3EELi4E23TrivialOffsetCalculatorILi2EjESC_ILi1EjENS0_6memory12LoadWithCastILi2EEENSF_13StoreWithCastILi1EEEEEviT_T0_T2_T3_T4_T5_:
        /* <DEDUP_REMOVED lines=33> */
.L_x_19032:
[----:B------:R3:W5:Y:S01]  /*0210*/  LDG.E.U8 R18, desc[UR36][R4.64] ;  /* 0x0000002404127981 */ /* 0x000762000c1e1100 */
[----:B------:R-:W-:Y:S05]  /*0220*/  BRA `(.L_x_19034) ;  /* 0x0000000c00587947 */ /* 0x000fea0003800000 */
.L_x_19031:
        /* <DEDUP_REMOVED lines=8> */
.L_x_19036:
[----:B------:R1:W5:Y:S01]  /*02b0*/  LDG.E.U16 R18, desc[UR36][R4.64] ;  /* 0x0000002404127981 */ /* 0x000362000c1e1500 */
[----:B------:R-:W-:Y:S05]  /*02c0*/  BRA `(.L_x_19034) ;  /* 0x0000000c00307947 */ /* 0x000fea0003800000 */
.L_x_19035:
[----:B------:R2:W5:Y:S01]  /*02d0*/  LDG.E.U16 R18, desc[UR36][R4.64] ;  /* 0x0000002404127981 */ /* 0x000562000c1e1500 */
[----:B------:R-:W-:Y:S05]  /*02e0*/  BRA `(.L_x_19034) ;  /* 0x0000000c00287947 */ /* 0x000fea0003800000 */
.L_x_19030:
        /* <DEDUP_REMOVED lines=9> */
.L_x_19038:
[----:B------:R-:W2:Y:S02]  /*0380*/  LDG.E.U16 R0, desc[UR36][R4.64] ;  /* 0x0000002404007981 */ /* 0x000ea4000c1e1500 */
[----:B--2---:R-:W-:-:S06]  /*0390*/  HADD2.F32 R0, -RZ, R0.H0_H0 ;  /* 0x20000000ff007230 */ /* 0x004fcc0000004100 */
[----:B------:R-:W0:Y:S02]  /*03a0*/  F2I.FTZ.TRUNC.NTZ R0, R0 ;  /* 0x0000000000007305 */ /* 0x000e24000021f100 */
[----:B0-----:R-:W-:Y:S01]  /*03b0*/  PRMT R18, R0, 0x7610, R18 ;  /* 0x0000761000127816 */ /* 0x001fe20000000012 */
[----:B------:R-:W-:Y:S06]  /*03c0*/  BRA `(.L_x_19034) ;  /* 0x0000000800f07947 */ /* 0x000fec0003800000 */
.L_x_19037:
        /* <DEDUP_REMOVED lines=9> */
.L_x_19040:
[----:B------:R-:W2:Y:S02]  /*0460*/  LDG.E.U16 R4, desc[UR36][R4.64] ;  /* 0x0000002404047981 */ /* 0x000ea4000c1e1500 */
[----:B--2---:R-:W-:-:S06]  /*0470*/  HADD2.F32 R0, -RZ, R4.H0_H0 ;  /* 0x20000004ff007230 */ /* 0x004fcc0000004100 */
[----:B------:R-:W0:Y:S02]  /*0480*/  F2I.FTZ.TRUNC.NTZ R0, R0 ;  /* 0x0000000000007305 */ /* 0x000e24000021f100 */
[----:B0-----:R-:W-:Y:S01]  /*0490*/  PRMT R18, R0, 0x7610, R18 ;  /* 0x0000761000127816 */ /* 0x001fe20000000012 */
[----:B------:R-:W-:Y:S06]  /*04a0*/  BRA `(.L_x_19034) ;  /* 0x0000000800b87947 */ /* 0x000fec0003800000 */
.L_x_19039:
[----:B------:R-:W2:Y:S02]  /*04b0*/  LDG.E.64 R4, desc[UR36][R4.64] ;  /* 0x0000002404047981 */ /* 0x000ea4000c1e1b00 */
[----:B--2---:R0:W1:Y:S01]  /*04c0*/  F2I.F64.TRUNC R18, R4 ;  /* 0x0000000400127311 */ /* 0x004062000030d100 */
[----:B------:R-:W-:Y:S05]  /*04d0*/  BRA `(.L_x_19034) ;  /* 0x0000000800ac7947 */ /* 0x000fea0003800000 */
.L_x_19029:
        /* <DEDUP_REMOVED lines=12> */
.L_x_19043:
[----:B------:R-:W2:Y:S02]  /*05a0*/  LDG.E.64 R4, desc[UR36][R4.64] ;  /* 0x0000002404047981 */ /* 0x000ea4000c1e1b00 */
[----:B--2---:R0:W1:Y:S01]  /*05b0*/  F2I.F64.TRUNC R18, R4 ;  /* 0x0000000400127311 */ /* 0x004062000030d100 */
[----:B------:R-:W-:Y:S05]  /*05c0*/  BRA `(.L_x_19034) ;  /* 0x0000000800707947 */ /* 0x000fea0003800000 */
.L_x_19042:
        /* <DEDUP_REMOVED lines=28> */
.L_x_19045:
        /* <DEDUP_REMOVED lines=12> */
[----:B------:R-:W-:-:S06]  /*0850*/  LOP3.LUT R0, R3, 0x80000000, R0, 0xf8, !PT ;  /* 0x8000000003007812 */ /* 0x000fcc00078ef800 */
[----:B------:R-:W0:Y:S02]  /*0860*/  F2I.FTZ.TRUNC.NTZ R0, R0 ;  /* 0x0000000000007305 */ /* 0x000e24000021f100 */
[----:B0-----:R-:W-:Y:S01]  /*0870*/  PRMT R18, R0, 0x7610, R18 ;  /* 0x0000761000127816 */ /* 0x001fe20000000012 */
[----:B------:R-:W-:Y:S06]  /*0880*/  BRA `(.L_x_19034) ;  /* 0x0000000400c07947 */ /* 0x000fec0003800000 */
.L_x_19044:
[----:B------:R-:W2:Y:S02]  /*0890*/  LDG.E.U16 R0, desc[UR36][R4.64] ;  /* 0x0000002404007981 */ /* 0x000ea4000c1e1500 */
[----:B--2---:R-:W-:-:S06]  /*08a0*/  IMAD.U32 R0, R0, 0x10000, RZ ;  /* 0x0001000000007824 */ /* 0x004fcc00078e00ff */
[----:B------:R-:W0:Y:S02]  /*08b0*/  F2I.FTZ.TRUNC.NTZ R0, R0 ;  /* 0x0000000000007305 */ /* 0x000e24000021f100 */
[----:B0-----:R-:W-:Y:S01]  /*08c0*/  PRMT R18, R0, 0x7610, R18 ;  /* 0x0000761000127816 */ /* 0x001fe20000000012 */
[----:B------:R-:W-:Y:S06]  /*08d0*/  BRA `(.L_x_19034) ;  /* 0x0000000400ac7947 */ /* 0x000fec0003800000 */
.L_x_19041:
        /* <DEDUP_REMOVED lines=10> */
.L_x_19048:
        /* <DEDUP_REMOVED lines=21> */
.L_x_19052:
[----:B------:R-:W-:Y:S05]  /*0ad0*/  BSYNC B1 ;  /* 0x0000000000017941 */ /* 0x000fea0003800000 */
.L_x_19051:
[----:B------:R-:W-:Y:S01]  /*0ae0*/  LEA R5, R0, 0x3b800000, 0x17 ;  /* 0x3b80000000057811 */ /* 0x000fe200078eb8ff */
[----:B------:R-:W-:-:S05]  /*0af0*/  IMAD.SHL.U32 R0, R3, 0x100000, RZ ;  /* 0x0010000003007824 */ /* 0x000fca00078e00ff */
[----:B------:R-:W-:-:S07]  /*0b00*/  LOP3.LUT R0, R5, R0, R6, 0xfe, !PT ;  /* 0x0000000005007212 */ /* 0x000fce00078efe06 */
.L_x_19050:
[----:B------:R-:W-:Y:S05]  /*0b10*/  BSYNC B0 ;  /* 0x0000000000007941 */ /* 0x000fea0003800000 */
.L_x_19049:
[----:B------:R-:W0:Y:S02]  /*0b20*/  F2I.FTZ.TRUNC.NTZ R0, R0 ;  /* 0x0000000000007305 */ /* 0x000e24000021f100 */
[----:B0-----:R-:W-:Y:S01]  /*0b30*/  PRMT R18, R0, 0x7610, R18 ;  /* 0x0000761000127816 */ /* 0x001fe20000000012 */
[----:B------:R-:W-:Y:S06]  /*0b40*/  BRA `(.L_x_19034) ;  /* 0x0000000400107947 */ /* 0x000fec0003800000 */
.L_x_19047:
        /* <DEDUP_REMOVED lines=21> */
.L_x_19056:
[----:B------:R-:W-:Y:S05]  /*0ca0*/  BSYNC B1 ;  /* 0x0000000000017941 */ /* 0x000fea0003800000 */
.L_x_19055:
[----:B------:R-:W-:Y:S01]  /*0cb0*/  LEA R5, R0, 0x37800000, 0x17 ;  /* 0x3780000000057811 */ /* 0x000fe200078eb8ff */
[----:B------:R-:W-:-:S05]  /*0cc0*/  IMAD.SHL.U32 R0, R3, 0x200000, RZ ;  /* 0x0020000003007824 */ /* 0x000fca00078e00ff */
[----:B------:R-:W-:-:S07]  /*0cd0*/  LOP3.LUT R0, R5, R0, R6, 0xfe, !PT ;  /* 0x0000000005007212 */ /* 0x000fce00078efe06 */
.L_x_19054:
[----:B------:R-:W-:Y:S05]  /*0ce0*/  BSYNC B0 ;  /* 0x0000000000007941 */ /* 0x000fea0003800000 */
.L_x_19053:
[----:B------:R-:W0:Y:S02]  /*0cf0*/  F2I.FTZ.TRUNC.NTZ R0, R0 ;  /* 0x0000000000007305 */ /* 0x000e24000021f100 */
[----:B0-----:R-:W-:Y:S01]  /*0d00*/  PRMT R18, R0, 0x7610, R18 ;  /* 0x0000761000127816 */ /* 0x001fe20000000012 */
[----:B------:R-:W-:Y:S06]  /*0d10*/  BRA `(.L_x_19034) ;  /* 0x00000000009c7947 */ /* 0x000fec0003800000 */
.L_x_19046:
        /* <DEDUP_REMOVED lines=14> */
.L_x_19060:
[----:B------:R-:W-:Y:S05]  /*0e00*/  BSYNC B0 ;  /* 0x0000000000007941 */ /* 0x000fea0003800000 */
.L_x_19059:
[----:B------:R-:W0:Y:S02]  /*0e10*/  F2I.FTZ.TRUNC.NTZ R0, R0 ;  /* 0x0000000000007305 */ /* 0x000e24000021f100 */
[----:B0-----:R-:W-:Y:S01]  /*0e20*/  PRMT R18, R0, 0x7610, R18 ;  /* 0x0000761000127816 */ /* 0x001fe20000000012 */
[----:B------:R-:W-:Y:S06]  /*0e30*/  BRA `(.L_x_19034) ;  /* 0x0000000000547947 */ /* 0x000fec0003800000 */
.L_x_19033:
        /* <DEDUP_REMOVED lines=16> */
.L_x_19061:
[----:B------:R-:W-:Y:S01]  /*0f40*/  PRMT R18, RZ, 0x7610, R18 ;  /* 0x00007610ff127816 */ /* 0x000fe20000000012 */
[----:B------:R-:W-:Y:S06]  /*0f50*/  BRA `(.L_x_19034) ;  /* 0x00000000000c7947 */ /* 0x000fec0003800000 */
.L_x_19058:
[----:B------:R0:W5:Y:S01]  /*0f60*/  LDG.E.U16 R18, desc[UR36][R4.64] ;  /* 0x0000002404127981 */ /* 0x000162000c1e1500 */
[----:B------:R-:W-:Y:S05]  /*0f70*/  BRA `(.L_x_19034) ;  /* 0x0000000000047947 */ /* 0x000fea0003800000 */
.L_x_19057:
[----:B------:R0:W5:Y:S02]  /*0f80*/  LDG.E.U16 R18, desc[UR36][R4.64] ;  /* 0x0000002404127981 */ /* 0x000164000c1e1500 */
.L_x_19034:
[----:B01234-:R-:W0:Y:S01]  /*0f90*/  LDC.64 R4, c[0x0][0x228] ;  /* 0x00008a00ff047b82 */ /* 0x01fe220000000a00 */
        /* <DEDUP_REMOVED lines=17> */
.L_x_19065:
[----:B------:R1:W5:Y:S01]  /*10b0*/  LDG.E.U8 R19, desc[UR36][R4.64] ;  /* 0x0000002404137981 */ /* 0x000362000c1e1100 */
[----:B------:R-:W-:Y:S05]  /*10c0*/  BRA `(.L_x_19067) ;  /* 0x0000000c00547947 */ /* 0x000fea0003800000 */
.L_x_19064:
        /* <DEDUP_REMOVED lines=8> */
.L_x_19069:
[----:B------:R3:W5:Y:S01]  /*1150*/  LDG.E.U16 R19, desc[UR36][R4.64] ;  /* 0x0000002404137981 */ /* 0x000762000c1e1500 */
[----:B------:R-:W-:Y:S05]  /*1160*/  BRA `(.L_x_19067) ;  /* 0x0000000c002c7947 */ /* 0x000fea0003800000 */
.L_x_19068:
[----:B------:R2:W5:Y:S01]  /*1170*/  LDG.E.U16 R19, desc[UR36][R4.64] ;  /* 0x0000002404137981 */ /* 0x000562000c1e1500 */
[----:B------:R-:W-:Y:S05]  /*1180*/  BRA `(.L_x_19067) ;  /* 0x0000000c00247947 */ /* 0x000fea0003800000 */
.L_x_19063:
        /* <DEDUP_REMOVED lines=9> */
.L_x_19071:
[----:B------:R-:W2:Y:S02]  /*1220*/  LDG.E.U16 R0, desc[UR36][R4.64] ;  /* 0x0000002404007981 */ /* 0x000ea4000c1e1500 */
[----:B--2---:R-:W-:-:S06]  /*1230*/  HADD2.F32 R0, -RZ, R0.H0_H0 ;  /* 0x20000000ff007230 */ /* 0x004fcc0000004100 */
[----:B------:R-:W0:Y:S02]  /*1240*/  F2I.FTZ.TRUNC.NTZ R0, R0 ;  /* 0x0000000000007305 */ /* 0x000e24000021f100 */
[----:B0-----:R-:W-:Y:S01]  /*1250*/  PRMT R19, R0, 0x7610, R19 ;  /* 0x0000761000137816 */ /* 0x001fe20000000013 */
[----:B------:R-:W-:Y:S06]  /*1260*/  BRA `(.L_x_19067) ;  /* 0x0000000800ec7947 */ /* 0x000fec0003800000 */
.L_x_19070:
        /* <DEDUP_REMOVED lines=9> */
.L_x_19073:
[----:B------:R-:W2:Y:S02]  /*1300*/  LDG.E.U16 R4, desc[UR36][R4.64] ;  /* 0x0000002404047981 */ /* 0x000ea4000c1e1500 */
[----:B--2---:R-:W-:-:S06]  /*1310*/  HADD2.F32 R0, -RZ, R4.H0_H0 ;  /* 0x20000004ff007230 */ /* 0x004fcc0000004100 */
[----:B------:R-:W0:Y:S02]  /*1320*/  F2I.FTZ.TRUNC.NTZ R0, R0 ;  /* 0x0000000000007305 */ /* 0x000e24000021f100 */
[----:B0-----:R-:W-:Y:S01]  /*1330*/  PRMT R19, R0, 0x7610, R19 ;  /* 0x0000761000137816 */ /* 0x001fe20000000013 */
[----:B------:R-:W-:Y:S06]  /*1340*/  BRA `(.L_x_19067) ;  /* 0x0000000800b47947 */ /* 0x000fec0003800000 */
.L_x_19072:
[----:B------:R-:W2:Y:S02]  /*1350*/  LDG.E.64 R4, desc[UR36][R4.64] ;  /* 0x0000002404047981 */ /* 0x000ea4000c1e1b00 */
[----:B--2---:R0:W1:Y:S01]  /*1360*/  F2I.F64.TRUNC R19, R4 ;  /* 0x0000000400137311 */ /* 0x004062000030d100 */
[----:B------:R-:W-:Y:S05]  /*1370*/  BRA `(.L_x_19067) ;  /* 0x0000000800a87947 */ /* 0x000fea0003800000 */
.L_x_19062:
        /* <DEDUP_REMOVED lines=12> */
.L_x_19076:
[----:B------:R-:W2:Y:S02]  /*1440*/  LDG.E.64 R4, desc[UR36][R4.64] ;  /* 0x0000002404047981 */ /* 0x000ea4000c1e1b00 */
[----:B--2---:R0:W1:Y:S01]  /*1450*/  F2I.F64.TRUNC R19, R4 ;  /* 0x0000000400137311 */ /* 0x004062000030d100 */
[----:B------:R-:W-:Y:S05]  /*1460*/  BRA `(.L_x_19067) ;  /* 0x00000008006c7947 */ /* 0x000fea0003800000 */
.L_x_19075:
        /* <DEDUP_REMOVED lines=28> */
.L_x_19078:
        /* <DEDUP_REMOVED lines=15> */
.L_x_19077:
[----:B------:R-:W2:Y:S02]  /*1720*/  LDG.E.U16 R0, desc[UR36][R4.64] ;  /* 0x0000002404007981 */ /* 0x000ea4000c1e1500 */
[----:B--2---:R-:W-:-:S06]  /*1730*/  IMAD.U32 R0, R0, 0x10000, RZ ;  /* 0x0001000000007824 */ /* 0x004fcc00078e00ff */
[----:B------:R-:W0:Y:S02]  /*1740*/  F2I.FTZ.TRUNC.NTZ R0, R0 ;  /* 0x0000000000007305 */ /* 0x000e24000021f100 */
[----:B0-----:R-:W-:Y:S01]  /*1750*/  PRMT R19, R0, 0x7610, R19 ;  /* 0x0000761000137816 */ /* 0x001fe20000000013 */
[----:B------:R-:W-:Y:S06]  /*1760*/  BRA `(.L_x_19067) ;  /* 0x0000000400ac7947 */ /* 0x000fec0003800000 */
.L_x_19074:
        /* <DEDUP_REMOVED lines=10> */
.L_x_19081:
        /* <DEDUP_REMOVED lines=21> */
.L_x_19085:
[----:B------:R-:W-:Y:S05]  /*1960*/  BSYNC B1 ;  /* 0x0000000000017941 */ /* 0x000fea0003800000 */
.L_x_19084:
[----:B------:R-:W-:Y:S01]  /*1970*/  LEA R5, R0, 0x3b800000, 0x17 ;  /* 0x3b80000000057811 */ /* 0x000fe200078eb8ff */
[----:B------:R-:W-:-:S05]  /*1980*/  IMAD.SHL.U32 R0, R3, 0x100000, RZ ;  /* 0x0010000003007824 */ /* 0x000fca00078e00ff */
[----:B------:R-:W-:-:S07]  /*1990*/  LOP3.LUT R0, R5, R0, R6, 0xfe, !PT ;  /* 0x0000000005007212 */ /* 0x000fce00078efe06 */
.L_x_19083:
[----:B------:R-:W-:Y:S05]  /*19a0*/  BSYNC B0 ;  /* 0x0000000000007941 */ /* 0x000fea0003800000 */
.L_x_19082:
[----:B------:R-:W0:Y:S02]  /*19b0*/  F2I.FTZ.TRUNC.NTZ R0, R0 ;  /* 0x0000000000007305 */ /* 0x000e24000021f100 */
[----:B0-----:R-:W-:Y:S01]  /*19c0*/  PRMT R19, R0, 0x7610, R19 ;  /* 0x0000761000137816 */ /* 0x001fe20000000013 */
[----:B------:R-:W-:Y:S06]  /*19d0*/  BRA `(.L_x_19067) ;  /* 0x0000000400107947 */ /* 0x000fec0003800000 */
.L_x_19080:
        /* <DEDUP_REMOVED lines=21> */
.L_x_19089:
[----:B------:R-:W-:Y:S05]  /*1b30*/  BSYNC B1 ;  /* 0x0000000000017941 */ /* 0x000fea0003800000 */
.L_x_19088:
[----:B------:R-:W-:Y:S01]  /*1b40*/  LEA R5, R0, 0x37800000, 0x17 ;  /* 0x3780000000057811 */ /* 0x000fe200078eb8ff */
[----:B------:R-:W-:-:S05]  /*1b50*/  IMAD.SHL.U32 R0, R3, 0x200000, RZ ;  /* 0x0020000003007824 */ /* 0x000fca00078e00ff */
[----:B------:R-:W-:-:S07]  /*1b60*/  LOP3.LUT R0, R5, R0, R6, 0xfe, !PT ;  /* 0x0000000005007212 */ /* 0x000fce00078efe06 */
.L_x_19087:
[----:B------:R-:W-:Y:S05]  /*1b70*/  BSYNC B0 ;  /* 0x0000000000007941 */ /* 0x000fea0003800000 */
.L_x_19086:
[----:B------:R-:W0:Y:S02]  /*1b80*/  F2I.FTZ.TRUNC.NTZ R0, R0 ;  /* 0x0000000000007305 */ /* 0x000e24000021f100 */
[----:B0-----:R-:W-:Y:S01]  /*1b90*/  PRMT R19, R0, 0x7610, R19 ;  /* 0x0000761000137816 */ /* 0x001fe20000000013 */
[----:B------:R-:W-:Y:S06]  /*1ba0*/  BRA `(.L_x_19067) ;  /* 0x00000000009c7947 */ /* 0x000fec0003800000 */
.L_x_19079:
        /* <DEDUP_REMOVED lines=14> */
.L_x_19093:
[----:B------:R-:W-:Y:S05]  /*1c90*/  BSYNC B0 ;  /* 0x0000000000007941 */ /* 0x000fea0003800000 */
.L_x_19092:
[----:B------:R-:W0:Y:S02]  /*1ca0*/  F2I.FTZ.TRUNC.NTZ R0, R0 ;  /* 0x0000000000007305 */ /* 0x000e24000021f100 */
[----:B0-----:R-:W-:Y:S01]  /*1cb0*/  PRMT R19, R0, 0x7610, R19 ;  /* 0x0000761000137816 */ /* 0x001fe20000000013 */
[----:B------:R-:W-:Y:S06]  /*1cc0*/  BRA `(.L_x_19067) ;  /* 0x0000000000547947 */ /* 0x000fec0003800000 */
.L_x_19066:
        /* <DEDUP_REMOVED lines=16> */
.L_x_19094:
[----:B------:R-:W-:Y:S01]  /*1dd0*/  PRMT R19, RZ, 0x7610, R19 ;  /* 0x00007610ff137816 */ /* 0x000fe20000000013 */
[----:B------:R-:W-:Y:S06]  /*1de0*/  BRA `(.L_x_19067) ;  /* 0x00000000000c7947 */ /* 0x000fec0003800000 */
.L_x_19091:
[----:B------:R0:W5:Y:S01]  /*1df0*/  LDG.E.U16 R19, desc[UR36][R4.64] ;  /* 0x0000002404137981 */ /* 0x000162000c1e1500 */
[----:B------:R-:W-:Y:S05]  /*1e00*/  BRA `(.L_x_19067) ;  /* 0x0000000000047947 */ /* 0x000fea0003800000 */
.L_x_19090:
[----:B------:R0:W5:Y:S02]  /*1e10*/  LDG.E.U16 R19, desc[UR36][R4.64] ;  /* 0x0000002404137981 */ /* 0x000164000c1e1500 */
.L_x_19067:
[----:B------:R-:W2:Y:S02]  /*1e20*/  S2R R27, SR_TID.X ;  /* 0x00000000001b7919 */ /* 0x000ea40000002100 */
[----:B--2---:R-:W-:-:S07]  /*1e30*/  VIADD R27, R27, 0x80 ;  /* 0x000000801b1b7836 */ /* 0x004fce0000000000 */
.L_x_19028:
[----:B------:R-:W-:Y:S05]  /*1e40*/  BSYNC B6 ;  /* 0x0000000000067941 */ /* 0x000fea0003800000 */
.L_x_19027:
[----:B------:R-:W-:Y:S01]  /*1e50*/  ISETP.GE.AND P0, PT, R27, R28, PT ;  /* 0x0000001c1b00720c */ /* 0x000fe20003f06270 */
[----:B------:R-:W-:Y:S01]  /*1e60*/  BSSY B6, `(.L_x_19095) ;  /* 0x00001d7000067945 */ /* 0x000fe20003800000 */
[----:B------:R-:W-:-:S11]  /*1e70*/  PRMT R22, RZ, 0x7610, R22 ;  /* 0x00007610ff167816 */ /* 0x000fd60000000016 */
[----:B------:R-:W-:Y:S05]  /*1e80*/  @P0 BRA `(.L_x_19096) ;  /* 0x0000001c00500947 */ /* 0x000fea0003800000 */
[----:B01-34-:R-:W0:Y:S01]  /*1e90*/  LDC.64 R4, c[0x0][0x220] ;  /* 0x00008800ff047b82 */ /* 0x01be220000000a00 */
        /* <DEDUP_REMOVED lines=18> */
.L_x_19100:
[----:B------:R0:W5:Y:S01]  /*1fc0*/  LDG.E.U8 R17, desc[UR36][R4.64] ;  /* 0x0000002404117981 */ /* 0x000162000c1e1100 */
[----:B------:R-:W-:Y:S05]  /*1fd0*/  BRA `(.L_x_19102) ;  /* 0x0000000c00547947 */ /* 0x000fea0003800000 */
.L_x_19099:
        /* <DEDUP_REMOVED lines=8> */
.L_x_19104:
[----:B------:R0:W5:Y:S01]  /*2060*/  LDG.E.U16 R17, desc[UR36][R4.64] ;  /* 0x0000002404117981 */ /* 0x000162000c1e1500 */
[----:B------:R-:W-:Y:S05]  /*2070*/  BRA `(.L_x_19102) ;  /* 0x0000000c002c7947 */ /* 0x000fea0003800000 */
.L_x_19103:
[----:B------:R0:W5:Y:S01]  /*2080*/  LDG.E.U16 R17, desc[UR36][R4.64] ;  /* 0x0000002404117981 */ /* 0x000162000c1e1500 */
[----:B------:R-:W-:Y:S05]  /*2090*/  BRA `(.L_x_19102) ;  /* 0x0000000c00247947 */ /* 0x000fea0003800000 */
.L_x_19098:
        /* <DEDUP_REMOVED lines=9> */
.L_x_19106:
[----:B------:R-:W2:Y:S02]  /*2130*/  LDG.E.U16 R0, desc[UR36][R4.64] ;  /* 0x0000002404007981 */ /* 0x000ea4000c1e1500 */
[----:B--2---:R-:W-:-:S06]  /*2140*/  HADD2.F32 R0, -RZ, R0.H0_H0 ;  /* 0x20000000ff007230 */ /* 0x004fcc0000004100 */
[----:B------:R-:W0:Y:S02]  /*2150*/  F2I.FTZ.TRUNC.NTZ R0, R0 ;  /* 0x0000000000007305 */ /* 0x000e24000021f100 */
[----:B0-----:R-:W-:Y:S01]  /*2160*/  PRMT R17, R0, 0x7610, R17 ;  /* 0x0000761000117816 */ /* 0x001fe20000000011 */
[----:B------:R-:W-:Y:S06]  /*2170*/  BRA `(.L_x_19102) ;  /* 0x0000000800ec7947 */ /* 0x000fec0003800000 */
.L_x_19105:
        /* <DEDUP_REMOVED lines=9> */
.L_x_19108:
[----:B------:R-:W2:Y:S02]  /*2210*/  LDG.E.U16 R4, desc[UR36][R4.64] ;  /* 0x0000002404047981 */ /* 0x000ea4000c1e1500 */
[----:B--2---:R-:W-:-:S06]  /*2220*/  HADD2.F32 R0, -RZ, R4.H0_H0 ;  /* 0x20000004ff007230 */ /* 0x004fcc0000004100 */
[----:B------:R-:W0:Y:S02]  /*2230*/  F2I.FTZ.TRUNC.NTZ R0, R0 ;  /* 0x0000000000007305 */ /* 0x000e24000021f100 */
[----:B0-----:R-:W-:Y:S01]  /*2240*/  PRMT R17, R0, 0x7610, R17 ;  /* 0x0000761000117816 */ /* 0x001fe20000000011 */
[----:B------:R-:W-:Y:S06]  /*2250*/  BRA `(.L_x_19102) ;  /* 0x0000000800b47947 */ /* 0x000fec0003800000 */
.L_x_19107:
[----:B------:R-:W2:Y:S02]  /*2260*/  LDG.E.64 R4, desc[UR36][R4.64] ;  /* 0x0000002404047981 */ /* 0x000ea4000c1e1b00 */
[----:B--2---:R0:W1:Y:S01]  /*2270*/  F2I.F64.TRUNC R17, R4 ;  /* 0x0000000400117311 */ /* 0x004062000030d100 */
[----:B------:R-:W-:Y:S05]  /*2280*/  BRA `(.L_x_19102) ;  /* 0x0000000800a87947 */ /* 0x000fea0003800000 */
.L_x_19097:
        /* <DEDUP_REMOVED lines=12> */
.L_x_19111:
[----:B------:R-:W2:Y:S02]  /*2350*/  LDG.E.64 R4, desc[UR36][R4.64] ;  /* 0x0000002404047981 */ /* 0x000ea4000c1e1b00 */
[----:B--2---:R0:W1:Y:S01]  /*2360*/  F2I.F64.TRUNC R17, R4 ;  /* 0x0000000400117311 */ /* 0x004062000030d100 */
[----:B------:R-:W-:Y:S05]  /*2370*/  BRA `(.L_x_19102) ;  /* 0x00000008006c7947 */ /* 0x000fea0003800000 */
.L_x_19110:
        /* <DEDUP_REMOVED lines=28> */
.L_x_19113:
        /* <DEDUP_REMOVED lines=15> */
.L_x_19112:
[----:B------:R-:W2:Y:S02]  /*2630*/  LDG.E.U16 R0, desc[UR36][R4.64] ;  /* 0x0000002404007981 */ /* 0x000ea4000c1e1500 */
[----:B--2---:R-:W-:-:S06]  /*2640*/  IMAD.U32 R0, R0, 0x10000, RZ ;  /* 0x0001000000007824 */ /* 0x004fcc00078e00ff */
[----:B------:R-:W0:Y:S02]  /*2650*/  F2I.FTZ.TRUNC.NTZ R0, R0 ;  /* 0x0000000000007305 */ /* 0x000e24000021f100 */
[----:B0-----:R-:W-:Y:S01]  /*2660*/  PRMT R17, R0, 0x7610, R17 ;  /* 0x0000761000117816 */ /* 0x001fe20000000011 */
[----:B------:R-:W-:Y:S06]  /*2670*/  BRA `(.L_x_19102) ;  /* 0x0000000400ac7947 */ /* 0x000fec0003800000 */
.L_x_19109:
        /* <DEDUP_REMOVED lines=10> */
.L_x_19116:
        /* <DEDUP_REMOVED lines=21> */
.L_x_19120:
[----:B------:R-:W-:Y:S05]  /*2870*/  BSYNC B1 ;  /* 0x0000000000017941 */ /* 0x000fea0003800000 */
.L_x_19119:
[----:B------:R-:W-:Y:S01]  /*2880*/  LEA R5, R0, 0x3b800000, 0x17 ;  /* 0x3b80000000057811 */ /* 0x000fe200078eb8ff */
[----:B------:R-:W-:-:S05]  /*2890*/  IMAD.SHL.U32 R0, R3, 0x100000, RZ ;  /* 0x0010000003007824 */ /* 0x000fca00078e00ff */
[----:B------:R-:W-:-:S07]  /*28a0*/  LOP3.LUT R0, R5, R0, R6, 0xfe, !PT ;  /* 0x0000000005007212 */ /* 0x000fce00078efe06 */
.L_x_19118:
[----:B------:R-:W-:Y:S05]  /*28b0*/  BSYNC B0 ;  /* 0x0000000000007941 */ /* 0x000fea0003800000 */
.L_x_19117:
[----:B------:R-:W0:Y:S02]  /*28c0*/  F2I.FTZ.TRUNC.NTZ R0, R0 ;  /* 0x0000000000007305 */ /* 0x000e24000021f100 */
[----:B0-----:R-:W-:Y:S01]  /*28d0*/  PRMT R17, R0, 0x7610, R17 ;  /* 0x0000761000117816 */ /* 0x001fe20000000011 */
[----:B------:R-:W-:Y:S06]  /*28e0*/  BRA `(.L_x_19102) ;  /* 0x0000000400107947 */ /* 0x000fec0003800000 */
.L_x_19115:
        /* <DEDUP_REMOVED lines=21> */
.L_x_19124:
[----:B------:R-:W-:Y:S05]  /*2a40*/  BSYNC B1 ;  /* 0x0000000000017941 */ /* 0x000fea0003800000 */
.L_x_19123:
[----:B------:R-:W-:Y:S01]  /*2a50*/  LEA R5, R0, 0x37800000, 0x17 ;  /* 0x3780000000057811 */ /* 0x000fe200078eb8ff */
[----:B------:R-:W-:-:S05]  /*2a60*/  IMAD.SHL.U32 R0, R3, 0x200000, RZ ;  /* 0x0020000003007824 */ /* 0x000fca00078e00ff */
[----:B------:R-:W-:-:S07]  /*2a70*/  LOP3.LUT R0, R5, R0, R6, 0xfe, !PT ;  /* 0x0000000005007212 */ /* 0x000fce00078efe06 */
.L_x_19122:
[----:B------:R-:W-:Y:S05]  /*2a80*/  BSYNC B0 ;  /* 0x0000000000007941 */ /* 0x000fea0003800000 */
.L_x_19121:
[----:B------:R-:W0:Y:S02]  /*2a90*/  F2I.FTZ.TRUNC.NTZ R0, R0 ;  /* 0x0000000000007305 */ /* 0x000e24000021f100 */
[----:B0-----:R-:W-:Y:S01]  /*2aa0*/  PRMT R17, R0, 0x7610, R17 ;  /* 0x0000761000117816 */ /* 0x001fe20000000011 */
[----:B------:R-:W-:Y:S06]  /*2ab0*/  BRA `(.L_x_19102) ;  /* 0x00000000009c7947 */ /* 0x000fec0003800000 */
.L_x_19114:
        /* <DEDUP_REMOVED lines=14> */
.L_x_19128:
[----:B------:R-:W-:Y:S05]  /*2ba0*/  BSYNC B0 ;  /* 0x0000000000007941 */ /* 0x000fea0003800000 */
.L_x_19127:
[----:B------:R-:W0:Y:S02]  /*2bb0*/  F2I.FTZ.TRUNC.NTZ R0, R0 ;  /* 0x0000000000007305 */ /* 0x000e24000021f100 */
[----:B0-----:R-:W-:Y:S01]  /*2bc0*/  PRMT R17, R0, 0x7610, R17 ;  /* 0x0000761000117816 */ /* 0x001fe20000000011 */
[----:B------:R-:W-:Y:S06]  /*2bd0*/  BRA `(.L_x_19102) ;  /* 0x0000000000547947 */ /* 0x000fec0003800000 */
.L_x_19101:
        /* <DEDUP_REMOVED lines=16> */
.L_x_19129:
[----:B------:R-:W-:Y:S01]  /*2ce0*/  PRMT R17, RZ, 0x7610, R17 ;  /* 0x00007610ff117816 */ /* 0x000fe20000000011 */
[----:B------:R-:W-:Y:S06]  /*2cf0*/  BRA `(.L_x_19102) ;  /* 0x00000000000c7947 */ /* 0x000fec0003800000 */
.L_x_19126:
[----:B------:R2:W5:Y:S01]  /*2d00*/  LDG.E.U16 R17, desc[UR36][R4.64] ;  /* 0x0000002404117981 */ /* 0x000562000c1e1500 */
[----:B------:R-:W-:Y:S05]  /*2d10*/  BRA `(.L_x_19102) ;  /* 0x0000000000047947 */ /* 0x000fea0003800000 */
.L_x_19125:
[----:B------:R3:W5:Y:S02]  /*2d20*/  LDG.E.U16 R17, desc[UR36][R4.64] ;  /* 0x0000002404117981 */ /* 0x000764000c1e1500 */
.L_x_19102:
[----:B0-234-:R-:W0:Y:S01]  /*2d30*/  LDC.64 R4, c[0x0][0x228] ;  /* 0x00008a00ff047b82 */ /* 0x01de220000000a00 */
        /* <DEDUP_REMOVED lines=17> */
.L_x_19133:
[----:B------:R0:W5:Y:S01]  /*2e50*/  LDG.E.U8 R22, desc[UR36][R4.64] ;  /* 0x0000002404167981 */ /* 0x000162000c1e1100 */
[----:B------:R-:W-:Y:S05]  /*2e60*/  BRA `(.L_x_19135) ;  /* 0x0000000c00547947 */ /* 0x000fea0003800000 */
.L_x_19132:
        /* <DEDUP_REMOVED lines=8> */
.L_x_19137:
[----:B------:R0:W5:Y:S01]  /*2ef0*/  LDG.E.U16 R22, desc[UR36][R4.64] ;  /* 0x0000002404167981 */ /* 0x000162000c1e1500 */
[----:B------:R-:W-:Y:S05]  /*2f00*/  BRA `(.L_x_19135) ;  /* 0x0000000c002c7947 */ /* 0x000fea0003800000 */
.L_x_19136:
[----:B------:R0:W5:Y:S01]  /*2f10*/  LDG.E.U16 R22, desc[UR36][R4.64] ;  /* 0x0000002404167981 */ /* 0x000162000c1e1500 */
[----:B------:R-:W-:Y:S05]  /*2f20*/  BRA `(.L_x_19135) ;  /* 0x0000000c00247947 */ /* 0x000fea0003800000 */
.L_x_19131:
[----:B------:R-:W-:-:S13]  /*2f30*/  ISETP.GT.AND P0, PT, R0, 0x6, PT ;  /* 0x000000060000780c */ /* 0x000fda0003f04270 */
[----:B------:R-:W-:Y:S05]  /*2f40*/  @P0 BRA `(.L_x_19138) ;  /* 0x0000000000300947 */ /* 0x000fea0003800000 */
[----:B------:R-:W-:-:S13]  /*2f50*/  ISETP.NE.AND P0, PT, R0, 0x5, PT ;  /* 0x000000050000780c */ /* 0x000fda0003f05270 */
[----:B------:R-:W-:Y:S05]  /*2f60*/  @!P0 BRA `(.L_x_19139) ;  /* 0x0000000000148947 */ /* 0x000fea0003800000 */
[----:B------:R-:W-:-:S13]  /*2f70*/  ISETP.NE.AND P0, PT, R0, 0x6, PT ;  /* 0x000000060000780c */ /* 0x000fda0003f05270 */
[----:B------:R-:W-:Y:S05]  /*2f80*/  @P0 BRA `(.L_x_19134) ;  /* 0x0000000800b80947 */ /* 0x000fea0003800000 */
[----:B------:R-:W2:Y:S02]  /*2f90*/  LDG.E R4, desc[UR36][R4.64] ;  /* 0x0000002404047981 */ /* 0x000ea4000c1e1900 */
[----:B--2---:R0:W2:Y:S01]  /*2fa0*/  F2I.FTZ.TRUNC.NTZ R22, R4 ;  /* 0x0000000400167305 */ /* 0x0040a2000021f100 */
[----:B------:R-:W-:Y:S05]  /*2fb0*/  BRA `(.L_x_19135) ;  /* 0x0000000c00007947 */ /* 0x000fea0003800000 */
.L_x_19139:
[----:B------:R-:W2:Y:S02]  /*2fc0*/  LDG.E.U16 R0, desc[UR36][R4.64] ;  /* 0x0000002404007981 */ /* 0x000ea4000c1e1500 */
[----:B--2---:R-:W-:-:S06]  /*2fd0*/  HADD2.F32 R0, -RZ, R0.H0_H0 ;  /* 0x20000000ff007230 */ /* 0x004fcc0000004100 */
[----:B------:R-:W0:Y:S02]  /*2fe0*/  F2I.FTZ.TRUNC.NTZ R0, R0 ;  /* 0x0000000000007305 */ /* 0x000e24000021f100 */
[----:B0-----:R-:W-:Y:S01]  /*2ff0*/  PRMT R22, R0, 0x7610, R22 ;  /* 0x0000761000167816 */ /* 0x001fe20000000016 */
[----:B------:R-:W-:Y:S06]  /*3000*/  BRA `(.L_x_19135) ;  /* 0x0000000800ec7947 */ /* 0x000fec0003800000 */
.L_x_19138:
[----:B------:R-:W-:-:S13]  /*3010*/  ISETP.NE.AND P0, PT, R0, 0x7, PT ;  /* 0x000000070000780c */ /* 0x000fda0003f05270 */
[----:B------:R-:W-:Y:S05]  /*3020*/  @!P0 BRA `(.L_x_19140) ;  /* 0x0000000000308947 */ /* 0x000fea0003800000 */
[----:B------:R-:W-:-:S13]  /*3030*/  ISETP.NE.AND P0, PT, R0, 0x8, PT ;  /* 0x000000080000780c */ /* 0x000fda0003f05270 */
[----:B------:R-:W-:Y:S05]  /*3040*/  @!P0 BRA `(.L_x_19141) ;  /* 0x0000000000148947 */ /* 0x000fea0003800000 */
[----:B------:R-:W-:-:S13]  /*3050*/  ISETP.NE.AND P0, PT, R0, 0x9, PT ;  /* 0x000000090000780c */ /* 0x000fda0003f05270 */
[----:B------:R-:W-:Y:S05]  /*3060*/  @P0 BRA `(.L_x_19134) ;  /* 0x0000000800800947 */ /* 0x000fea0003800000 */
[----:B------:R-:W2:Y:S02]  /*3070*/  LDG.E R4, desc[UR36][R4.64] ;  /* 0x0000002404047981 */ /* 0x000ea4000c1e1900 */
[----:B--2---:R0:W2:Y:S01]  /*3080*/  F2I.FTZ.TRUNC.NTZ R22, R4 ;  /* 0x0000000400167305 */ /* 0x0040a2000021f100 */
[----:B------:R-:W-:Y:S05]  /*3090*/  BRA `(.L_x_19135) ;  /* 0x0000000800c87947 */ /* 0x000fea0003800000 */
.L_x_19141:
[----:B------:R-:W2:Y:S02]  /*30a0*/  LDG.E.U16 R4, desc[UR36][R4.64] ;  /* 0x0000002404047981 */ /* 0x000ea4000c1e1500 */
[----:B--2---:R-:W-:-:S06]  /*30b0*/  HADD2.F32 R0, -RZ, R4.H0_H0 ;  /* 0x20000004ff007230 */ /* 0x004fcc0000004100 */
[----:B------:R-:W0:Y:S02]  /*30c0*/  F2I.FTZ.TRUNC.NTZ R0, R0 ;  /* 0x0000000000007305 */ /* 0x000e24000021f100 */
[----:B0-----:R-:W-:Y:S01]  /*30d0*/  PRMT R22, R0, 0x7610, R22 ;  /* 0x0000761000167816 */ /* 0x001fe20000000016 */
[----:B------:R-:W-:Y:S06]  /*30e0*/  BRA `(.L_x_19135) ;  /* 0x0000000800b47947 */ /* 0x000fec0003800000 */
.L_x_19140:
[----:B------:R-:W2:Y:S02]  /*30f0*/  LDG.E.64 R4, desc[UR36][R4.64] ;  /* 0x0000002404047981 */ /* 0x000ea4000c1e1b00 */
[----:B--2---:R0:W2:Y:S01]  /*3100*/  F2I.F64.TRUNC R22, R4 ;  /* 0x0000000400167311 */ /* 0x0040a2000030d100 */
[----:B------:R-:W-:Y:S05]  /*3110*/  BRA `(.L_x_19135) ;  /* 0x0000000800a87947 */ /* 0x000fea0003800000 */
.L_x_19130:
        /* <DEDUP_REMOVED lines=12> */
.L_x_19144:
[----:B------:R-:W2:Y:S02]  /*31e0*/  LDG.E.64 R4, desc[UR36][R4.64] ;  /* 0x0000002404047981 */ /* 0x000ea4000c1e1b00 */
[----:B--2---:R4:W0:Y:S01]  /*31f0*/  F2I.F64.TRUNC R22, R4 ;  /* 0x0000000400167311 */ /* 0x004822000030d100 */
[----:B------:R-:W-:Y:S05]  /*3200*/  BRA `(.L_x_19135) ;  /* 0x00000008006c7947 */ /* 0x000fea0003800000 */
.L_x_19143:
        /* <DEDUP_REMOVED lines=28> */
.L_x_19146:
        /* <DEDUP_REMOVED lines=15> */
.L_x_19145:
[----:B------:R-:W2:Y:S02]  /*34c0*/  LDG.E.U16 R0, desc[UR36][R4.64] ;  /* 0x0000002404007981 */ /* 0x000ea4000c1e1500 */
[----:B--2---:R-:W-:-:S06]  /*34d0*/  IMAD.U32 R0, R0, 0x10000, RZ ;  /* 0x0001000000007824 */ /* 0x004fcc00078e00ff */
[----:B------:R-:W0:Y:S02]  /*34e0*/  F2I.FTZ.TRUNC.NTZ R0, R0 ;  /* 0x0000000000007305 */ /* 0x000e24000021f100 */
[----:B0-----:R-:W-:Y:S01]  /*34f0*/  PRMT R22, R0, 0x7610, R22 ;  /* 0x0000761000167816 */ /* 0x001fe20000000016 */
[----:B------:R-:W-:Y:S06]  /*3500*/  BRA `(.L_x_19135) ;  /* 0x0000000400ac7947 */ /* 0x000fec0003800000 */
.L_x_19142:
        /* <DEDUP_REMOVED lines=10> */
.L_x_19149:
        /* <DEDUP_REMOVED lines=21> */
.L_x_19153:
[----:B------:R-:W-:Y:S05]  /*3700*/  BSYNC B1 ;  /* 0x0000000000017941 */ /* 0x000fea0003800000 */
.L_x_19152:
[----:B------:R-:W-:Y:S01]  /*3710*/  LEA R5, R0, 0x3b800000, 0x17 ;  /* 0x3b80000000057811 */ /* 0x000fe200078eb8ff */
[----:B------:R-:W-:-:S05]  /*3720*/  IMAD.SHL.U32 R0, R3, 0x100000, RZ ;  /* 0x0010000003007824 */ /* 0x000fca00078e00ff */
[----:B------:R-:W-:-:S07]  /*3730*/  LOP3.LUT R0, R5, R0, R6, 0xfe, !PT ;  /* 0x0000000005007212 */ /* 0x000fce00078efe06 */
.L_x_19151:
[----:B------:R-:W-:Y:S05]  /*3740*/  BSYNC B0 ;  /* 0x0000000000007941 */ /* 0x000fea0003800000 */
.L_x_19150:
[----:B------:R-:W0:Y:S02]  /*3750*/  F2I.FTZ.TRUNC.NTZ R0, R0 ;  /* 0x0000000000007305 */ /* 0x000e24000021f100 */
[----:B0-----:R-:W-:Y:S01]  /*3760*/  PRMT R22, R0, 0x7610, R22 ;  /* 0x0000761000167816 */ /* 0x001fe20000000016 */
[----:B------:R-:W-:Y:S06]  /*3770*/  BRA `(.L_x_19135) ;  /* 0x0000000400107947 */ /* 0x000fec0003800000 */
.L_x_19148:
        /* <DEDUP_REMOVED lines=21> */
.L_x_19157:
[----:B------:R-:W-:Y:S05]  /*38d0*/  BSYNC B1 ;  /* 0x0000000000017941 */ /* 0x000fea0003800000 */
.L_x_19156:
[----:B------:R-:W-:Y:S01]  /*38e0*/  LEA R5, R0, 0x37800000, 0x17 ;  /* 0x3780000000057811 */ /* 0x000fe200078eb8ff */
[----:B------:R-:W-:-:S05]  /*38f0*/  IMAD.SHL.U32 R0, R3, 0x200000, RZ ;  /* 0x0020000003007824 */ /* 0x000fca00078e00ff */
[----:B------:R-:W-:-:S07]  /*3900*/  LOP3.LUT R0, R5, R0, R6, 0xfe, !PT ;  /* 0x0000000005007212 */ /* 0x000fce00078efe06 */
.L_x_19155:
[----:B------:R-:W-:Y:S05]  /*3910*/  BSYNC B0 ;  /* 0x0000000000007941 */ /* 0x000fea0003800000 */
.L_x_19154:
[----:B------:R-:W0:Y:S02]  /*3920*/  F2I.FTZ.TRUNC.NTZ R0, R0 ;  /* 0x0000000000007305 */ /* 0x000e24000021f100 */
[----:B0-----:R-:W-:Y:S01]  /*3930*/  PRMT R22, R0, 0x7610, R22 ;  /* 0x0000761000167816 */ /* 0x001fe20000000016 */
[----:B------:R-:W-:Y:S06]  /*3940*/  BRA `(.L_x_19135) ;  /* 0x00000000009c7947 */ /* 0x000fec0003800000 */
.L_x_19147:
        /* <DEDUP_REMOVED lines=14> */
.L_x_19161:
[----:B------:R-:W-:Y:S05]  /*3a30*/  BSYNC B0 ;  /* 0x0000000000007941 */ /* 0x000fea0003800000 */
.L_x_19160:
[----:B------:R-:W0:Y:S02]  /*3a40*/  F2I.FTZ.TRUNC.NTZ R0, R0 ;  /* 0x0000000000007305 */ /* 0x000e24000021f100 */
[----:B0-----:R-:W-:Y:S01]  /*3a50*/  PRMT R22, R0, 0x7610, R22 ;  /* 0x0000761000167816 */ /* 0x001fe20000000016 */
[----:B------:R-:W-:Y:S06]  /*3a60*/  BRA `(.L_x_19135) ;  /* 0x0000000000547947 */ /* 0x000fec0003800000 */
.L_x_19134:
        /* <DEDUP_REMOVED lines=15> */
[----:B01---5:R-:W-:Y:S05]  /*3b60*/  CALL.ABS.NOINC R14 ;  /* 0x000000000e007343 */ /* 0x023fea0003c00000 */
.L_x_19162:
[----:B------:R-:W-:Y:S01]  /*3b70*/  PRMT R22, RZ, 0x7610, R22 ;  /* 0x00007610ff167816 */ /* 0x000fe20000000016 */
[----:B------:R-:W-:Y:S06]  /*3b80*/  BRA `(.L_x_19135) ;  /* 0x00000000000c7947 */ /* 0x000fec0003800000 */
.L_x_19159:
[----:B------:R2:W5:Y:S01]  /*3b90*/  LDG.E.U16 R22, desc[UR36][R4.64] ;  /* 0x0000002404167981 */ /* 0x000562000c1e1500 */
[----:B------:R-:W-:Y:S05]  /*3ba0*/  BRA `(.L_x_19135) ;  /* 0x0000000000047947 */ /* 0x000fea0003800000 */
.L_x_19158:
[----:B------:R3:W5:Y:S02]  /*3bb0*/  LDG.E.U16 R22, desc[UR36][R4.64] ;  /* 0x0000002404167981 */ /* 0x000764000c1e1500 */
.L_x_19135:
[----:B------:R-:W-:-:S07]  /*3bc0*/  VIADD R27, R27, 0x80 ;  /* 0x000000801b1b7836 */ /* 0x000fce0000000000 */
.L_x_19096:
[----:B------:R-:W-:Y:S05]  /*3bd0*/  BSYNC B6 ;  /* 0x0000000000067941 */ /* 0x000fea0003800000 */
.L_x_19095:
[----:B------:R-:W-:Y:S01]  /*3be0*/  ISETP.GE.AND P0, PT, R27, R28, PT ;  /* 0x0000001c1b00720c */ /* 0x000fe20003f06270 */
[----:B------:R-:W-:Y:S01]  /*3bf0*/  BSSY B6, `(.L_x_19163) ;  /* 0x00001da000067945 */ /* 0x000fe20003800000 */
[----:B------:R-:W-:Y:S02]  /*3c00*/  PRMT R23, RZ, 0x7610, R23 ;  /* 0x00007610ff177816 */ /* 0x000fe40000000017 */
[----:B------:R-:W-:Y:S02]  /*3c10*/  PRMT R24, RZ, 0x7610, R24 ;  /* 0x00007610ff187816 */ /* 0x000fe40000000018 */
[----:B------:R-:W-:-:S07]  /*3c20*/  PRMT R25, RZ, 0x7610, R25 ;  /* 0x00007610ff197816 */ /* 0x000fce0000000019 */
        /* <DEDUP_REMOVED lines=20> */
.L_x_19168:
[----:B------:R0:W5:Y:S01]  /*3d70*/  LDG.E.U8 R24, desc[UR36][R4.64] ;  /* 0x0000002404187981 */ /* 0x000162000c1e1100 */
[----:B------:R-:W-:Y:S05]  /*3d80*/  BRA `(.L_x_19170) ;  /* 0x0000000c00547947 */ /* 0x000fea0003800000 */
.L_x_19167:
        /* <DEDUP_REMOVED lines=8> */
.L_x_19172:
[----:B------:R0:W5:Y:S01]  /*3e10*/  LDG.E.U16 R24, desc[UR36][R4.64] ;  /* 0x0000002404187981 */ /* 0x000162000c1e1500 */
[----:B------:R-:W-:Y:S05]  /*3e20*/  BRA `(.L_x_19170) ;  /* 0x0000000c002c7947 */ /* 0x000fea0003800000 */
.L_x_19171:
[----:B------:R0:W5:Y:S01]  /*3e30*/  LDG.E.U16 R24, desc[UR36][R4.64] ;  /* 0x0000002404187981 */ /* 0x000162000c1e1500 */
[----:B------:R-:W-:Y:S05]  /*3e40*/  BRA `(.L_x_19170) ;  /* 0x0000000c00247947 */ /* 0x000fea0003800000 */
.L_x_19166:
        /* <DEDUP_REMOVED lines=9> */
.L_x_19174:
[----:B------:R-:W2:Y:S02]  /*3ee0*/  LDG.E.U16 R0, desc[UR36][R4.64] ;  /* 0x0000002404007981 */ /* 0x000ea4000c1e1500 */
[----:B--2---:R-:W-:-:S06]  /*3ef0*/  HADD2.F32 R0, -RZ, R0.H0_H0 ;  /* 0x20000000ff007230 */ /* 0x004fcc0000004100 */
[----:B------:R-:W0:Y:S02]  /*3f00*/  F2I.FTZ.TRUNC.NTZ R0, R0 ;  /* 0x0000000000007305 */ /* 0x000e24000021f100 */
[----:B0-----:R-:W-:Y:S01]  /*3f10*/  PRMT R24, R0, 0x7610, R24 ;  /* 0x0000761000187816 */ /* 0x001fe20000000018 */
[----:B------:R-:W-:Y:S06]  /*3f20*/  BRA `(.L_x_19170) ;  /* 0x0000000800ec7947 */ /* 0x000fec0003800000 */
.L_x_19173:
        /* <DEDUP_REMOVED lines=9> */
.L_x_19176:
[----:B------:R-:W2:Y:S02]  /*3fc0*/  LDG.E.U16 R4, desc[UR36][R4.64] ;  /* 0x0000002404047981 */ /* 0x000ea4000c1e1500 */
[----:B--2---:R-:W-:-:S06]  /*3fd0*/  HADD2.F32 R0, -RZ, R4.H0_H0 ;  /* 0x20000004ff007230 */ /* 0x004fcc0000004100 */
[----:B------:R-:W0:Y:S02]  /*3fe0*/  F2I.FTZ.TRUNC.NTZ R0, R0 ;  /* 0x0000000000007305 */ /* 0x000e24000021f100 */
[----:B0-----:R-:W-:Y:S01]  /*3ff0*/  PRMT R24, R0, 0x7610, R24 ;  /* 0x0000761000187816 */ /* 0x001fe20000000018 */
[----:B------:R-:W-:Y:S06]  /*4000*/  BRA `(.L_x_19170) ;  /* 0x0000000800b47947 */ /* 0x000fec0003800000 */
.L_x_19175:
[----:B------:R-:W2:Y:S02]  /*4010*/  LDG.E.64 R4, desc[UR36][R4.64] ;  /* 0x0000002404047981 */ /* 0x000ea4000c1e1b00 */
[----:B--2---:R0:W1:Y:S01]  /*4020*/  F2I.F64.TRUNC R24, R4 ;  /* 0x0000000400187311 */ /* 0x004062000030d100 */
[----:B------:R-:W-:Y:S05]  /*4030*/  BRA `(.L_x_19170) ;  /* 0x0000000800a87947 */ /* 0x000fea0003800000 */
.L_x_19165:
        /* <DEDUP_REMOVED lines=12> */
.L_x_19179:
[----:B------:R-:W2:Y:S02]  /*4100*/  LDG.E.64 R4, desc[UR36][R4.64] ;  /* 0x0000002404047981 */ /* 0x000ea4000c1e1b00 */
[----:B--2---:R0:W1:Y:S01]  /*4110*/  F2I.F64.TRUNC R24, R4 ;  /* 0x0000000400187311 */ /* 0x004062000030d100 */
[----:B------:R-:W-:Y:S05]  /*4120*/  BRA `(.L_x_19170) ;  /* 0x00000008006c7947 */ /* 0x000fea0003800000 */
.L_x_19178:
        /* <DEDUP_REMOVED lines=28> */
.L_x_19181:
        /* <DEDUP_REMOVED lines=15> */
.L_x_19180:
[----:B------:R-:W2:Y:S02]  /*43e0*/  LDG.E.U16 R0, desc[UR36][R4.64] ;  /* 0x0000002404007981 */ /* 0x000ea4000c1e1500 */
[----:B--2---:R-:W-:-:S06]  /*43f0*/  IMAD.U32 R0, R0, 0x10000, RZ ;  /* 0x0001000000007824 */ /* 0x004fcc00078e00ff */
[----:B------:R-:W0:Y:S02]  /*4400*/  F2I.FTZ.TRUNC.NTZ R0, R0 ;  /* 0x0000000000007305 */ /* 0x000e24000021f100 */
[----:B0-----:R-:W-:Y:S01]  /*4410*/  PRMT R24, R0, 0x7610, R24 ;  /* 0x0000761000187816 */ /* 0x001fe20000000018 */
[----:B------:R-:W-:Y:S06]  /*4420*/  BRA `(.L_x_19170) ;  /* 0x0000000400ac7947 */ /* 0x000fec0003800000 */
.L_x_19177:
        /* <DEDUP_REMOVED lines=10> */
.L_x_19184:
        /* <DEDUP_REMOVED lines=21> */
.L_x_19188:
[----:B------:R-:W-:Y:S05]  /*4620*/  BSYNC B1 ;  /* 0x0000000000017941 */ /* 0x000fea0003800000 */
.L_x_19187:
[----:B------:R-:W-:Y:S01]  /*4630*/  LEA R5, R0, 0x3b800000, 0x17 ;  /* 0x3b80000000057811 */ /* 0x000fe200078eb8ff */
[----:B------:R-:W-:-:S05]  /*4640*/  IMAD.SHL.U32 R0, R3, 0x100000, RZ ;  /* 0x0010000003007824 */ /* 0x000fca00078e00ff */
[----:B------:R-:W-:-:S07]  /*4650*/  LOP3.LUT R0, R5, R0, R6, 0xfe, !PT ;  /* 0x0000000005007212 */ /* 0x000fce00078efe06 */
.L_x_19186:
[----:B------:R-:W-:Y:S05]  /*4660*/  BSYNC B0 ;  /* 0x0000000000007941 */ /* 0x000fea0003800000 */
.L_x_19185:
[----:B------:R-:W0:Y:S02]  /*4670*/  F2I.FTZ.TRUNC.NTZ R0, R0 ;  /* 0x0000000000007305 */ /* 0x000e24000021f100 */
[----:B0-----:R-:W-:Y:S01]  /*4680*/  PRMT R24, R0, 0x7610, R24 ;  /* 0x0000761000187816 */ /* 0x001fe20000000018 */
[----:B------:R-:W-:Y:S06]  /*4690*/  BRA `(.L_x_19170) ;  /* 0x0000000400107947 */ /* 0x000fec0003800000 */
.L_x_19183:
        /* <DEDUP_REMOVED lines=21> */
.L_x_19192:
[----:B------:R-:W-:Y:S05]  /*47f0*/  BSYNC B1 ;  /* 0x0000000000017941 */ /* 0x000fea0003800000 */
.L_x_19191:
[----:B------:R-:W-:Y:S01]  /*4800*/  LEA R5, R0, 0x37800000, 0x17 ;  /* 0x3780000000057811 */ /* 0x000fe200078eb8ff */
[----:B------:R-:W-:-:S05]  /*4810*/  IMAD.SHL.U32 R0, R3, 0x200000, RZ ;  /* 0x0020000003007824 */ /* 0x000fca00078e00ff */
[----:B------:R-:W-:-:S07]  /*4820*/  LOP3.LUT R0, R5, R0, R6, 0xfe, !PT ;  /* 0x0000000005007212 */ /* 0x000fce00078efe06 */
.L_x_19190:
[----:B------:R-:W-:Y:S05]  /*4830*/  BSYNC B0 ;  /* 0x0000000000007941 */ /* 0x000fea0003800000 */
.L_x_19189:
[----:B------:R-:W0:Y:S02]  /*4840*/  F2I.FTZ.TRUNC.NTZ R0, R0 ;  /* 0x0000000000007305 */ /* 0x000e24000021f100 */
[----:B0-----:R-:W-:Y:S01]  /*4850*/  PRMT R24, R0, 0x7610, R24 ;  /* 0x0000761000187816 */ /* 0x001fe20000000018 */
[----:B------:R-:W-:Y:S06]  /*4860*/  BRA `(.L_x_19170) ;  /* 0x00000000009c7947 */ /* 0x000fec0003800000 */
.L_x_19182:
        /* <DEDUP_REMOVED lines=14> */
.L_x_19196:
[----:B------:R-:W-:Y:S05]  /*4950*/  BSYNC B0 ;  /* 0x0000000000007941 */ /* 0x000fea0003800000 */
.L_x_19195:
[----:B------:R-:W0:Y:S02]  /*4960*/  F2I.FTZ.TRUNC.NTZ R0, R0 ;  /* 0x0000000000007305 */ /* 0x000e24000021f100 */
[----:B0-----:R-:W-:Y:S01]  /*4970*/  PRMT R24, R0, 0x7610, R24 ;  /* 0x0000761000187816 */ /* 0x001fe20000000018 */
[----:B------:R-:W-:Y:S06]  /*4980*/  BRA `(.L_x_19170) ;  /* 0x0000000000547947 */ /* 0x000fec0003800000 */
.L_x_19169:
        /* <DEDUP_REMOVED lines=16> */
.L_x_19197:
[----:B------:R-:W-:Y:S01]  /*4a90*/  PRMT R24, RZ, 0x7610, R24 ;  /* 0x00007610ff187816 */ /* 0x000fe20000000018 */
[----:B------:R-:W-:Y:S06]  /*4aa0*/  BRA `(.L_x_19170) ;  /* 0x00000000000c7947 */ /* 0x000fec0003800000 */
.L_x_19194:
[----:B------:R3:W5:Y:S01]  /*4ab0*/  LDG.E.U16 R24, desc[UR36][R4.64] ;  /* 0x0000002404187981 */ /* 0x000762000c1e1500 */
[----:B------:R-:W-:Y:S05]  /*4ac0*/  BRA `(.L_x_19170) ;  /* 0x0000000000047947 */ /* 0x000fea0003800000 */
.L_x_19193:
[----:B------:R4:W5:Y:S02]  /*4ad0*/  LDG.E.U16 R24, desc[UR36][R4.64] ;  /* 0x0000002404187981 */ /* 0x000964000c1e1500 */
.L_x_19170:
[----:B------:R-:W1:Y:S01]  /*4ae0*/  LDC.U8 R3, c[0x0][0x235] ;  /* 0x00008d40ff037b82 */ /* 0x000e620000000000 */
[----:B------:R-:W-:Y:S02]  /*4af0*/  ULDC UR4, c[0x0][0x23c] ;  /* 0x00008f0000047ab9 */ /* 0x000fe40000000800 */
[----:B------:R-:W-:-:S05]  /*4b00*/  IMAD R25, R25, UR4, RZ ;  /* 0x0000000419197c24 */ /* 0x000fca000f8e02ff */
[----:B0-234-:R-:W0:Y:S01]  /*4b10*/  LDC.64 R4, c[0x0][0x228] ;  /* 0x00008a00ff047b82 */ /* 0x01de220000000a00 */
        /* <DEDUP_REMOVED lines=15> */
.L_x_19201:
[----:B------:R0:W5:Y:S01]  /*4c10*/  LDG.E.U8 R25, desc[UR36][R4.64] ;  /* 0x0000002404197981 */ /* 0x000162000c1e1100 */
[----:B------:R-:W-:Y:S05]  /*4c20*/  BRA `(.L_x_19203) ;  /* 0x0000000c00547947 */ /* 0x000fea0003800000 */
.L_x_19200:
        /* <DEDUP_REMOVED lines=8> */
.L_x_19205:
[----:B------:R0:W5:Y:S01]  /*4cb0*/  LDG.E.U16 R25, desc[UR36][R4.64] ;  /* 0x0000002404197981 */ /* 0x000162000c1e1500 */
[----:B------:R-:W-:Y:S05]  /*4cc0*/  BRA `(.L_x_19203) ;  /* 0x0000000c002c7947 */ /* 0x000fea0003800000 */
.L_x_19204:
[----:B------:R0:W5:Y:S01]  /*4cd0*/  LDG.E.U16 R25, desc[UR36][R4.64] ;  /* 0x0000002404197981 */ /* 0x000162000c1e1500 */
[----:B------:R-:W-:Y:S05]  /*4ce0*/  BRA `(.L_x_19203) ;  /* 0x0000000c00247947 */ /* 0x000fea0003800000 */
.L_x_19199:
        /* <DEDUP_REMOVED lines=9> */
.L_x_19207:
[----:B------:R-:W2:Y:S02]  /*4d80*/  LDG.E.U16 R0, desc[UR36][R4.64] ;  /* 0x0000002404007981 */ /* 0x000ea4000c1e1500 */
[----:B--2---:R-:W-:-:S06]  /*4d90*/  HADD2.F32 R0, -RZ, R0.H0_H0 ;  /* 0x20000000ff007230 */ /* 0x004fcc0000004100 */
[----:B------:R-:W0:Y:S02]  /*4da0*/  F2I.FTZ.TRUNC.NTZ R0, R0 ;  /* 0x0000000000007305 */ /* 0x000e24000021f100 */
[----:B0-----:R-:W-:Y:S01]  /*4db0*/  PRMT R25, R0, 0x7610, R25 ;  /* 0x0000761000197816 */ /* 0x001fe20000000019 */
[----:B------:R-:W-:Y:S06]  /*4dc0*/  BRA `(.L_x_19203) ;  /* 0x0000000800ec7947 */ /* 0x000fec0003800000 */
.L_x_19206:
        /* <DEDUP_REMOVED lines=9> */
.L_x_19209:
[----:B------:R-:W2:Y:S02]  /*4e60*/  LDG.E.U16 R4, desc[UR36][R4.64] ;  /* 0x0000002404047981 */ /* 0x000ea4000c1e1500 */
[----:B--2---:R-:W-:-:S06]  /*4e70*/  HADD2.F32 R0, -RZ, R4.H0_H0 ;  /* 0x20000004ff007230 */ /* 0x004fcc0000004100 */
[----:B------:R-:W0:Y:S02]  /*4e80*/  F2I.FTZ.TRUNC.NTZ R0, R0 ;  /* 0x0000000000007305 */ /* 0x000e24000021f100 */
[----:B0-----:R-:W-:Y:S01]  /*4e90*/  PRMT R25, R0, 0x7610, R25 ;  /* 0x0000761000197816 */ /* 0x001fe20000000019 */
[----:B------:R-:W-:Y:S06]  /*4ea0*/  BRA `(.L_x_19203) ;  /* 0x0000000800b47947 */ /* 0x000fec0003800000 */
.L_x_19208:
[----:B------:R-:W2:Y:S02]  /*4eb0*/  LDG.E.64 R4, desc[UR36][R4.64] ;  /* 0x0000002404047981 */ /* 0x000ea4000c1e1b00 */
[----:B--2---:R0:W1:Y:S01]  /*4ec0*/  F2I.F64.TRUNC R25, R4 ;  /* 0x0000000400197311 */ /* 0x004062000030d100 */
[----:B------:R-:W-:Y:S05]  /*4ed0*/  BRA `(.L_x_19203) ;  /* 0x0000000800a87947 */ /* 0x000fea0003800000 */
.L_x_19198:
        /* <DEDUP_REMOVED lines=12> */
.L_x_19212:
[----:B------:R-:W2:Y:S02]  /*4fa0*/  LDG.E.64 R4, desc[UR36][R4.64] ;  /* 0x0000002404047981 */ /* 0x000ea4000c1e1b00 */
[----:B--2---:R3:W4:Y:S01]  /*4fb0*/  F2I.F64.TRUNC R25, R4 ;  /* 0x0000000400197311 */ /* 0x004722000030d100 */
[----:B------:R-:W-:Y:S05]  /*4fc0*/  BRA `(.L_x_19203) ;  /* 0x00000008006c7947 */ /* 0x000fea0003800000 */
.L_x_19211:
        /* <DEDUP_REMOVED lines=28> */
.L_x_19214:
        /* <DEDUP_REMOVED lines=15> */
.L_x_19213:
[----:B------:R-:W2:Y:S02]  /*5280*/  LDG.E.U16 R0, desc[UR36][R4.64] ;  /* 0x0000002404007981 */ /* 0x000ea4000c1e1500 */
[----:B--2---:R-:W-:-:S06]  /*5290*/  IMAD.U32 R0, R0, 0x10000, RZ ;  /* 0x0001000000007824 */ /* 0x004fcc00078e00ff */
[----:B------:R-:W0:Y:S02]  /*52a0*/  F2I.FTZ.TRUNC.NTZ R0, R0 ;  /* 0x0000000000007305 */ /* 0x000e24000021f100 */
[----:B0-----:R-:W-:Y:S01]  /*52b0*/  PRMT R25, R0, 0x7610, R25 ;  /* 0x0000761000197816 */ /* 0x001fe20000000019 */
[----:B------:R-:W-:Y:S06]  /*52c0*/  BRA `(.L_x_19203) ;  /* 0x0000000400ac7947 */ /* 0x000fec0003800000 */
.L_x_19210:
        /* <DEDUP_REMOVED lines=10> */
.L_x_19217:
        /* <DEDUP_REMOVED lines=21> */
.L_x_19221:
[----:B------:R-:W-:Y:S05]  /*54c0*/  BSYNC B1 ;  /* 0x0000000000017941 */ /* 0x000fea0003800000 */
.L_x_19220:
[----:B------:R-:W-:Y:S01]  /*54d0*/  LEA R5, R0, 0x3b800000, 0x17 ;  /* 0x3b80000000057811 */ /* 0x000fe200078eb8ff */
[----:B------:R-:W-:-:S05]  /*54e0*/  IMAD.SHL.U32 R0, R3, 0x100000, RZ ;  /* 0x0010000003007824 */ /* 0x000fca00078e00ff */
[----:B------:R-:W-:-:S07]  /*54f0*/  LOP3.LUT R0, R5, R0, R6, 0xfe, !PT ;  /* 0x0000000005007212 */ /* 0x000fce00078efe06 */
.L_x_19219:
[----:B------:R-:W-:Y:S05]  /*5500*/  BSYNC B0 ;  /* 0x0000000000007941 */ /* 0x000fea0003800000 */
.L_x_19218:
[----:B------:R-:W0:Y:S02]  /*5510*/  F2I.FTZ.TRUNC.NTZ R0, R0 ;  /* 0x0000000000007305 */ /* 0x000e24000021f100 */
[----:B0-----:R-:W-:Y:S01]  /*5520*/  PRMT R25, R0, 0x7610, R25 ;  /* 0x0000761000197816 */ /* 0x001fe20000000019 */
[----:B------:R-:W-:Y:S06]  /*5530*/  BRA `(.L_x_19203) ;  /* 0x0000000400107947 */ /* 0x000fec0003800000 */
.L_x_19216:
        /* <DEDUP_REMOVED lines=21> */
.L_x_19225:
[----:B------:R-:W-:Y:S05]  /*5690*/  BSYNC B1 ;  /* 0x0000000000017941 */ /* 0x000fea0003800000 */
.L_x_19224:
[----:B------:R-:W-:Y:S01]  /*56a0*/  LEA R5, R0, 0x37800000, 0x17 ;  /* 0x3780000000057811 */ /* 0x000fe200078eb8ff */
[----:B------:R-:W-:-:S05]  /*56b0*/  IMAD.SHL.U32 R0, R3, 0x200000, RZ ;  /* 0x0020000003007824 */ /* 0x000fca00078e00ff */
[----:B------:R-:W-:-:S07]  /*56c0*/  LOP3.LUT R0, R5, R0, R6, 0xfe, !PT ;  /* 0x0000000005007212 */ /* 0x000fce00078efe06 */
.L_x_19223:
[----:B------:R-:W-:Y:S05]  /*56d0*/  BSYNC B0 ;  /* 0x0000000000007941 */ /* 0x000fea0003800000 */
.L_x_19222:
[----:B------:R-:W0:Y:S02]  /*56e0*/  F2I.FTZ.TRUNC.NTZ R0, R0 ;  /* 0x0000000000007305 */ /* 0x000e24000021f100 */
[----:B0-----:R-:W-:Y:S01]  /*56f0*/  PRMT R25, R0, 0x7610, R25 ;  /* 0x0000761000197816 */ /* 0x001fe20000000019 */
[----:B------:R-:W-:Y:S06]  /*5700*/  BRA `(.L_x_19203) ;  /* 0x00000000009c7947 */ /* 0x000fec0003800000 */
.L_x_19215:
        /* <DEDUP_REMOVED lines=14> */
.L_x_19229:
[----:B------:R-:W-:Y:S05]  /*57f0*/  BSYNC B0 ;  /* 0x0000000000007941 */ /* 0x000fea0003800000 */
.L_x_19228:
[----:B------:R-:W0:Y:S02]  /*5800*/  F2I.FTZ.TRUNC.NTZ R0, R0 ;  /* 0x0000000000007305 */ /* 0x000e24000021f100 */
[----:B0-----:R-:W-:Y:S01]  /*5810*/  PRMT R25, R0, 0x7610, R25 ;  /* 0x0000761000197816 */ /* 0x001fe20000000019 */
[----:B------:R-:W-:Y:S06]  /*5820*/  BRA `(.L_x_19203) ;  /* 0x0000000000547947 */ /* 0x000fec0003800000 */
.L_x_19202:
        /* <DEDUP_REMOVED lines=16> */
.L_x_19230:
[----:B------:R-:W-:Y:S01]  /*5930*/  PRMT R25, RZ, 0x7610, R25 ;  /* 0x00007610ff197816 */ /* 0x000fe20000000019 */
[----:B------:R-:W-:Y:S06]  /*5940*/  BRA `(.L_x_19203) ;  /* 0x00000000000c7947 */ /* 0x000fec0003800000 */
.L_x_19227:
[----:B------:R1:W5:Y:S01]  /*5950*/  LDG.E.U16 R25, desc[UR36][R4.64] ;  /* 0x0000002404197981 */ /* 0x000362000c1e1500 */
[----:B------:R-:W-:Y:S05]  /*5960*/  BRA `(.L_x_19203) ;  /* 0x0000000000047947 */ /* 0x000fea0003800000 */
.L_x_19226:
[----:B------:R2:W5:Y:S02]  /*5970*/  LDG.E.U16 R25, desc[UR36][R4.64] ;  /* 0x0000002404197981 */ /* 0x000564000c1e1500 */
.L_x_19203:
[----:B------:R-:W-:-:S07]  /*5980*/  VIADD R27, R27, 0x80 ;  /* 0x000000801b1b7836 */ /* 0x000fce0000000000 */
.L_x_19164:
[----:B------:R-:W-:Y:S05]  /*5990*/  BSYNC B6 ;  /* 0x0000000000067941 */ /* 0x000fea0003800000 */
.L_x_19163:
[----:B------:R-:W-:Y:S01]  /*59a0*/  ISETP.GE.AND P0, PT, R27, R28, PT ;  /* 0x0000001c1b00720c */ /* 0x000fe20003f06270 */
[----:B------:R-:W-:Y:S01]  /*59b0*/  BSSY B6, `(.L_x_19231) ;  /* 0x00001d7000067945 */ /* 0x000fe20003800000 */
[----:B------:R-:W-:-:S11]  /*59c0*/  PRMT R26, RZ, 0x7610, R26 ;  /* 0x00007610ff1a7816 */ /* 0x000fd6000000001a */
        /* <DEDUP_REMOVED lines=20> */
.L_x_19236:
[----:B------:R0:W5:Y:S01]  /*5b10*/  LDG.E.U8 R26, desc[UR36][R4.64] ;  /* 0x00000024041a7981 */ /* 0x000162000c1e1100 */
[----:B------:R-:W-:Y:S05]  /*5b20*/  BRA `(.L_x_19238) ;  /* 0x0000000c00587947 */ /* 0x000fea0003800000 */
.L_x_19235:
        /* <DEDUP_REMOVED lines=8> */
.L_x_19240:
[----:B------:R3:W5:Y:S01]  /*5bb0*/  LDG.E.U16 R26, desc[UR36][R4.64] ;  /* 0x00000024041a7981 */ /* 0x000762000c1e1500 */
[----:B------:R-:W-:Y:S05]  /*5bc0*/  BRA `(.L_x_19238) ;  /* 0x0000000c00307947 */ /* 0x000fea0003800000 */
.L_x_19239:
[----:B------:R2:W5:Y:S01]  /*5bd0*/  LDG.E.U16 R26, desc[UR36][R4.64] ;  /* 0x00000024041a7981 */ /* 0x000562000c1e1500 */
[----:B------:R-:W-:Y:S05]  /*5be0*/  BRA `(.L_x_19238) ;  /* 0x0000000c00287947 */ /* 0x000fea0003800000 */
.L_x_19234:
        /* <DEDUP_REMOVED lines=9> */
.L_x_19242:
[----:B------:R-:W2:Y:S02]  /*5c80*/  LDG.E.U16 R0, desc[UR36][R4.64] ;  /* 0x0000002404007981 */ /* 0x000ea4000c1e1500 */
[----:B--2---:R-:W-:-:S06]  /*5c90*/  HADD2.F32 R0, -RZ, R0.H0_H0 ;  /* 0x20000000ff007230 */ /* 0x004fcc0000004100 */
[----:B------:R-:W0:Y:S02]  /*5ca0*/  F2I.FTZ.TRUNC.NTZ R0, R0 ;  /* 0x0000000000007305 */ /* 0x000e24000021f100 */
[----:B0-----:R-:W-:Y:S01]  /*5cb0*/  PRMT R26, R0, 0x7610, R26 ;  /* 0x00007610001a7816 */ /* 0x001fe2000000001a */
[----:B------:R-:W-:Y:S06]  /*5cc0*/  BRA `(.L_x_19238) ;  /* 0x0000000800f07947 */ /* 0x000fec0003800000 */
.L_x_19241:
        /* <DEDUP_REMOVED lines=9> */
.L_x_19244:
[----:B------:R-:W2:Y:S02]  /*5d60*/  LDG.E.U16 R4, desc[UR36][R4.64] ;  /* 0x0000002404047981 */ /* 0x000ea4000c1e1500 */
[----:B--2---:R-:W-:-:S06]  /*5d70*/  HADD2.F32 R0, -RZ, R4.H0_H0 ;  /* 0x20000004ff007230 */ /* 0x004fcc0000004100 */
[----:B------:R-:W0:Y:S02]  /*5d80*/  F2I.FTZ.TRUNC.NTZ R0, R0 ;  /* 0x0000000000007305 */ /* 0x000e24000021f100 */
[----:B0-----:R-:W-:Y:S01]  /*5d90*/  PRMT R26, R0, 0x7610, R26 ;  /* 0x00007610001a7816 */ /* 0x001fe2000000001a */
[----:B------:R-:W-:Y:S06]  /*5da0*/  BRA `(.L_x_19238) ;  /* 0x0000000800b87947 */ /* 0x000fec0003800000 */
.L_x_19243:
[----:B------:R-:W2:Y:S02]  /*5db0*/  LDG.E.64 R2, desc[UR36][R4.64] ;  /* 0x0000002404027981 */ /* 0x000ea4000c1e1b00 */
[----:B--2---:R-:W0:Y:S02]  /*5dc0*/  F2I.F64.TRUNC R2, R2 ;  /* 0x0000000200027311 */ /* 0x004e24000030d100 */
[----:B0-----:R-:W-:Y:S01]  /*5dd0*/  PRMT R26, R2, 0x7610, R26 ;  /* 0x00007610021a7816 */ /* 0x001fe2000000001a */
[----:B------:R-:W-:Y:S06]  /*5de0*/  BRA `(.L_x_19238) ;  /* 0x0000000800a87947 */ /* 0x000fec0003800000 */
.L_x_19233:
        /* <DEDUP_REMOVED lines=12> */
.L_x_19247:
[----:B------:R-:W2:Y:S02]  /*5eb0*/  LDG.E.64 R4, desc[UR36][R4.64] ;  /* 0x0000002404047981 */ /* 0x000ea4000c1e1b00 */
[----:B--2---:R0:W1:Y:S01]  /*5ec0*/  F2I.F64.TRUNC R26, R4 ;  /* 0x00000004001a7311 */ /* 0x004062000030d100 */
[----:B------:R-:W-:Y:S05]  /*5ed0*/  BRA `(.L_x_19238) ;  /* 0x00000008006c7947 */ /* 0x000fea0003800000 */
.L_x_19246:
        /* <DEDUP_REMOVED lines=24> */
[----:B------:R-:W-:-:S06]  /*6060*/  LOP3.LUT R3, R3, 0x80000000, R0, 0xf8, !PT ;  /* 0x8000000003037812 */ /* 0x000fcc00078ef800 */
[----:B------:R-:W0:Y:S02]  /*6070*/  F2I.FTZ.TRUNC.NTZ R3, R3 ;  /* 0x0000000300037305 */ /* 0x000e24000021f100 */
[----:B0-----:R-:W-:Y:S01]  /*6080*/  PRMT R26, R3, 0x7610, R26 ;  /* 0x00007610031a7816 */ /* 0x001fe2000000001a */
[----:B------:R-:W-:Y:S06]  /*6090*/  BRA `(.L_x_19238) ;  /* 0x0000000400fc7947 */ /* 0x000fec0003800000 */
.L_x_19249:
        /* <DEDUP_REMOVED lines=15> */
.L_x_19248:
[----:B------:R-:W2:Y:S02]  /*6190*/  LDG.E.U16 R0, desc[UR36][R4.64] ;  /* 0x0000002404007981 */ /* 0x000ea4000c1e1500 */
[----:B--2---:R-:W-:-:S06]  /*61a0*/  IMAD.U32 R0, R0, 0x10000, RZ ;  /* 0x0001000000007824 */ /* 0x004fcc00078e00ff */
[----:B------:R-:W0:Y:S02]  /*61b0*/  F2I.FTZ.TRUNC.NTZ R0, R0 ;  /* 0x0000000000007305 */ /* 0x000e24000021f100 */
[----:B0-----:R-:W-:Y:S01]  /*61c0*/  PRMT R26, R0, 0x7610, R26 ;  /* 0x00007610001a7816 */ /* 0x001fe2000000001a */
[----:B------:R-:W-:Y:S06]  /*61d0*/  BRA `(.L_x_19238) ;  /* 0x0000000400ac7947 */ /* 0x000fec0003800000 */
.L_x_19245:
        /* <DEDUP_REMOVED lines=10> */
.L_x_19252:
        /* <DEDUP_REMOVED lines=21> */
.L_x_19256:
[----:B------:R-:W-:Y:S05]  /*63d0*/  BSYNC B1 ;  /* 0x0000000000017941 */ /* 0x000fea0003800000 */
.L_x_19255:
[----:B------:R-:W-:Y:S01]  /*63e0*/  LEA R3, R0, 0x3b800000, 0x17 ;  /* 0x3b80000000037811 */ /* 0x000fe200078eb8ff */
[----:B------:R-:W-:-:S05]  /*63f0*/  IMAD.SHL.U32 R0, R2, 0x100000, RZ ;  /* 0x0010000002007824 */ /* 0x000fca00078e00ff */
[----:B------:R-:W-:-:S07]  /*6400*/  LOP3.LUT R0, R3, R0, R4, 0xfe, !PT ;  /* 0x0000000003007212 */ /* 0x000fce00078efe04 */
.L_x_19254:
[----:B------:R-:W-:Y:S05]  /*6410*/  BSYNC B0 ;  /* 0x0000000000007941 */ /* 0x000fea0003800000 */
.L_x_19253:
[----:B------:R-:W0:Y:S02]  /*6420*/  F2I.FTZ.TRUNC.NTZ R0, R0 ;  /* 0x0000000000007305 */ /* 0x000e24000021f100 */
[----:B0-----:R-:W-:Y:S01]  /*6430*/  PRMT R26, R0, 0x7610, R26 ;  /* 0x00007610001a7816 */ /* 0x001fe2000000001a */
[----:B------:R-:W-:Y:S06]  /*6440*/  BRA `(.L_x_19238) ;  /* 0x0000000400107947 */ /* 0x000fec0003800000 */
.L_x_19251:
        /* <DEDUP_REMOVED lines=21> */
.L_x_19260:
[----:B------:R-:W-:Y:S05]  /*65a0*/  BSYNC B1 ;  /* 0x0000000000017941 */ /* 0x000fea0003800000 */
.L_x_19259:
[----:B------:R-:W-:Y:S01]  /*65b0*/  LEA R3, R0, 0x37800000, 0x17 ;  /* 0x3780000000037811 */ /* 0x000fe200078eb8ff */
[----:B------:R-:W-:-:S05]  /*65c0*/  IMAD.SHL.U32 R0, R2, 0x200000, RZ ;  /* 0x0020000002007824 */ /* 0x000fca00078e00ff */
[----:B------:R-:W-:-:S07]  /*65d0*/  LOP3.LUT R0, R3, R0, R4, 0xfe, !PT ;  /* 0x0000000003007212 */ /* 0x000fce00078efe04 */
.L_x_19258:
[----:B------:R-:W-:Y:S05]  /*65e0*/  BSYNC B0 ;  /* 0x0000000000007941 */ /* 0x000fea0003800000 */
.L_x_19257:
[----:B------:R-:W0:Y:S02]  /*65f0*/  F2I.FTZ.TRUNC.NTZ R0, R0 ;  /* 0x0000000000007305 */ /* 0x000e24000021f100 */
[----:B0-----:R-:W-:Y:S01]  /*6600*/  PRMT R26, R0, 0x7610, R26 ;  /* 0x00007610001a7816 */ /* 0x001fe2000000001a */
[----:B------:R-:W-:Y:S06]  /*6610*/  BRA `(.L_x_19238) ;  /* 0x00000000009c7947 */ /* 0x000fec0003800000 */
.L_x_19250:
        /* <DEDUP_REMOVED lines=14> */
.L_x_19264:
[----:B------:R-:W-:Y:S05]  /*6700*/  BSYNC B0 ;  /* 0x0000000000007941 */ /* 0x000fea0003800000 */
.L_x_19263:
[----:B------:R-:W0:Y:S02]  /*6710*/  F2I.FTZ.TRUNC.NTZ R0, R0 ;  /* 0x0000000000007305 */ /* 0x000e24000021f100 */
[----:B0-----:R-:W-:Y:S01]  /*6720*/  PRMT R26, R0, 0x7610, R26 ;  /* 0x00007610001a7816 */ /* 0x001fe2000000001a */
[----:B------:R-:W-:Y:S06]  /*6730*/  BRA `(.L_x_19238) ;  /* 0x0000000000547947 */ /* 0x000fec0003800000 */
.L_x_19237:
        /* <DEDUP_REMOVED lines=16> */
.L_x_19265:
[----:B------:R-:W-:Y:S01]  /*6840*/  PRMT R26, RZ, 0x7610, R26 ;  /* 0x00007610ff1a7816 */ /* 0x000fe2000000001a */
[----:B------:R-:W-:Y:S06]  /*6850*/  BRA `(.L_x_19238) ;  /* 0x00000000000c7947 */ /* 0x000fec0003800000 */
.L_x_19262:
[----:B------:R0:W5:Y:S01]  /*6860*/  LDG.E.U16 R26, desc[UR36][R4.64] ;  /* 0x00000024041a7981 */ /* 0x000162000c1e1500 */
[----:B------:R-:W-:Y:S05]  /*6870*/  BRA `(.L_x_19238) ;  /* 0x0000000000047947 */ /* 0x000fea0003800000 */
.L_x_19261:
[----:B------:R0:W5:Y:S02]  /*6880*/  LDG.E.U16 R26, desc[UR36][R4.64] ;  /* 0x00000024041a7981 */ /* 0x000164000c1e1500 */
.L_x_19238:
[----:B01234-:R-:W0:Y:S01]  /*6890*/  LDC.U8 R4, c[0x0][0x235] ;  /* 0x00008d40ff047b82 */ /* 0x01fe220000000000 */
[----:B------:R-:W-:Y:S02]  /*68a0*/  ULDC UR4, c[0x0][0x23c] ;  /* 0x00008f0000047ab9 */ /* 0x000fe40000000800 */
[----:B------:R-:W-:-:S05]  /*68b0*/  IMAD R27, R27, UR4, RZ ;  /* 0x000000041b1b7c24 */ /* 0x000fca000f8e02ff */
[----:B------:R-:W1:Y:S01]  /*68c0*/  LDC.64 R2, c[0x0][0x228] ;  /* 0x00008a00ff027b82 */ /* 0x000e620000000a00 */
[----:B0-----:R-:W-:-:S04]  /*68d0*/  PRMT R0, R4, 0x9910, RZ ;  /* 0x0000991004007816 */ /* 0x001fc800000000ff */
        /* <DEDUP_REMOVED lines=14> */
.L_x_19269:
[----:B------:R0:W5:Y:S01]  /*69c0*/  LDG.E.U8 R23, desc[UR36][R2.64] ;  /* 0x0000002402177981 */ /* 0x000162000c1e1100 */
[----:B------:R-:W-:Y:S05]  /*69d0*/  BRA `(.L_x_19232) ;  /* 0x0000000c00507947 */ /* 0x000fea0003800000 */
.L_x_19268:
        /* <DEDUP_REMOVED lines=8> */
.L_x_19272:
[----:B------:R0:W5:Y:S01]  /*6a60*/  LDG.E.U16 R23, desc[UR36][R2.64] ;  /* 0x0000002402177981 */ /* 0x000162000c1e1500 */
[----:B------:R-:W-:Y:S05]  /*6a70*/  BRA `(.L_x_19232) ;  /* 0x0000000c00287947 */ /* 0x000fea0003800000 */
.L_x_19271:
[----:B------:R0:W5:Y:S01]  /*6a80*/  LDG.E.U16 R23, desc[UR36][R2.64] ;  /* 0x0000002402177981 */ /* 0x000162000c1e1500 */
[----:B------:R-:W-:Y:S05]  /*6a90*/  BRA `(.L_x_19232) ;  /* 0x0000000c00207947 */ /* 0x000fea0003800000 */
.L_x_19267:
        /* <DEDUP_REMOVED lines=9> */
.L_x_19274:
[----:B------:R-:W2:Y:S02]  /*6b30*/  LDG.E.U16 R0, desc[UR36][R2.64] ;  /* 0x0000002402007981 */ /* 0x000ea4000c1e1500 */
[----:B--2---:R-:W-:-:S06]  /*6b40*/  HADD2.F32 R0, -RZ, R0.H0_H0 ;  /* 0x20000000ff007230 */ /* 0x004fcc0000004100 */
[----:B------:R-:W0:Y:S02]  /*6b50*/  F2I.FTZ.TRUNC.NTZ R0, R0 ;  /* 0x0000000000007305 */ /* 0x000e24000021f100 */
[----:B0-----:R-:W-:Y:S01]  /*6b60*/  PRMT R23, R0, 0x7610, R23 ;  /* 0x0000761000177816 */ /* 0x001fe20000000017 */
[----:B------:R-:W-:Y:S06]  /*6b70*/  BRA `(.L_x_19232) ;  /* 0x0000000800e87947 */ /* 0x000fec0003800000 */
.L_x_19273:
        /* <DEDUP_REMOVED lines=9> */
.L_x_19276:
[----:B------:R-:W2:Y:S02]  /*6c10*/  LDG.E.U16 R2, desc[UR36][R2.64] ;  /* 0x0000002402027981 */ /* 0x000ea4000c1e1500 */
[----:B--2---:R-:W-:-:S06]  /*6c20*/  HADD2.F32 R0, -RZ, R2.H0_H0 ;  /* 0x20000002ff007230 */ /* 0x004fcc0000004100 */
[----:B------:R-:W0:Y:S02]  /*6c30*/  F2I.FTZ.TRUNC.NTZ R0, R0 ;  /* 0x0000000000007305 */ /* 0x000e24000021f100 */
[----:B0-----:R-:W-:Y:S01]  /*6c40*/  PRMT R23, R0, 0x7610, R23 ;  /* 0x0000761000177816 */ /* 0x001fe20000000017 */
[----:B------:R-:W-:Y:S06]  /*6c50*/  BRA `(.L_x_19232) ;  /* 0x0000000800b07947 */ /* 0x000fec0003800000 */
.L_x_19275:
[----:B------:R-:W2:Y:S02]  /*6c60*/  LDG.E.64 R2, desc[UR36][R2.64] ;  /* 0x0000002402027981 */ /* 0x000ea4000c1e1b00 */
[----:B--2---:R0:W1:Y:S01]  /*6c70*/  F2I.F64.TRUNC R23, R2 ;  /* 0x0000000200177311 */ /* 0x004062000030d100 */
[----:B------:R-:W-:Y:S05]  /*6c80*/  BRA `(.L_x_19232) ;  /* 0x0000000800a47947 */ /* 0x000fea0003800000 */
.L_x_19266:
        /* <DEDUP_REMOVED lines=12> */
.L_x_19279:
[----:B------:R-:W2:Y:S02]  /*6d50*/  LDG.E.64 R2, desc[UR36][R2.64] ;  /* 0x0000002402027981 */ /* 0x000ea4000c1e1b00 */
[----:B--2---:R0:W1:Y:S01]  /*6d60*/  F2I.F64.TRUNC R23, R2 ;  /* 0x0000000200177311 */ /* 0x004062000030d100 */
[----:B------:R-:W-:Y:S05]  /*6d70*/  BRA `(.L_x_19232) ;  /* 0x0000000800687947 */ /* 0x000fea0003800000 */
.L_x_19278:
        /* <DEDUP_REMOVED lines=28> */
.L_x_19281:
        /* <DEDUP_REMOVED lines=15> */
.L_x_19280:
[----:B------:R-:W2:Y:S02]  /*7030*/  LDG.E.U16 R0, desc[UR36][R2.64] ;  /* 0x0000002402007981 */ /* 0x000ea4000c1e1500 */
[----:B--2---:R-:W-:-:S06]  /*7040*/  IMAD.U32 R0, R0, 0x10000, RZ ;  /* 0x0001000000007824 */ /* 0x004fcc00078e00ff */
[----:B------:R-:W0:Y:S02]  /*7050*/  F2I.FTZ.TRUNC.NTZ R0, R0 ;  /* 0x0000000000007305 */ /* 0x000e24000021f100 */
[----:B0-----:R-:W-:Y:S01]  /*7060*/  PRMT R23, R0, 0x7610, R23 ;  /* 0x0000761000177816 */ /* 0x001fe20000000017 */
[----:B------:R-:W-:Y:S06]  /*7070*/  BRA `(.L_x_19232) ;  /* 0x0000000400a87947 */ /* 0x000fec0003800000 */
.L_x_19277:
        /* <DEDUP_REMOVED lines=10> */
.L_x_19284:
        /* <DEDUP_REMOVED lines=21> */
.L_x_19288:
[----:B------:R-:W-:Y:S05]  /*7270*/  BSYNC B1 ;  /* 0x0000000000017941 */ /* 0x000fea0003800000 */
.L_x_19287:
[----:B------:R-:W-:Y:S01]  /*7280*/  LEA R3, R0, 0x3b800000, 0x17 ;  /* 0x3b80000000037811 */ /* 0x000fe200078eb8ff */
[----:B------:R-:W-:-:S05]  /*7290*/  IMAD.SHL.U32 R0, R2, 0x100000, RZ ;  /* 0x0010000002007824 */ /* 0x000fca00078e00ff */
[----:B------:R-:W-:-:S07]  /*72a0*/  LOP3.LUT R0, R3, R0, R4, 0xfe, !PT ;  /* 0x0000000003007212 */ /* 0x000fce00078efe04 */
.L_x_19286:
[----:B------:R-:W-:Y:S05]  /*72b0*/  BSYNC B0 ;  /* 0x0000000000007941 */ /* 0x000fea0003800000 */
.L_x_19285:
[----:B------:R-:W0:Y:S02]  /*72c0*/  F2I.FTZ.TRUNC.NTZ R0, R0 ;  /* 0x0000000000007305 */ /* 0x000e24000021f100 */
[----:B0-----:R-:W-:Y:S01]  /*72d0*/  PRMT R23, R0, 0x7610, R23 ;  /* 0x0000761000177816 */ /* 0x001fe20000000017 */
[----:B------:R-:W-:Y:S06]  /*72e0*/  BRA `(.L_x_19232) ;  /* 0x00000004000c7947 */ /* 0x000fec0003800000 */
.L_x_19283:
        /* <DEDUP_REMOVED lines=21> */
.L_x_19292:
[----:B------:R-:W-:Y:S05]  /*7440*/  BSYNC B1 ;  /* 0x0000000000017941 */ /* 0x000fea0003800000 */
.L_x_19291:
[----:B------:R-:W-:Y:S01]  /*7450*/  LEA R3, R0, 0x37800000, 0x17 ;  /* 0x3780000000037811 */ /* 0x000fe200078eb8ff */
[----:B------:R-:W-:-:S05]  /*7460*/  IMAD.SHL.U32 R0, R2, 0x200000, RZ ;  /* 0x0020000002007824 */ /* 0x000fca00078e00ff */
[----:B------:R-:W-:-:S07]  /*7470*/  LOP3.LUT R0, R3, R0, R4, 0xfe, !PT ;  /* 0x0000000003007212 */ /* 0x000fce00078efe04 */
.L_x_19290:
[----:B------:R-:W-:Y:S05]  /*7480*/  BSYNC B0 ;  /* 0x0000000000007941 */ /* 0x000fea0003800000 */
.L_x_19289:
[----:B------:R-:W0:Y:S02]  /*7490*/  F2I.FTZ.TRUNC.NTZ R0, R0 ;  /* 0x0000000000007305 */ /* 0x000e24000021f100 */
[----:B0-----:R-:W-:Y:S01]  /*74a0*/  PRMT R23, R0, 0x7610, R23 ;  /* 0x0000761000177816 */ /* 0x001fe20000000017 */
[----:B------:R-:W-:Y:S06]  /*74b0*/  BRA `(.L_x_19232) ;  /* 0x0000000000987947 */ /* 0x000fec0003800000 */
.L_x_19282:
        /* <DEDUP_REMOVED lines=14> */
.L_x_19296:
[----:B------:R-:W-:Y:S05]  /*75a0*/  BSYNC B0 ;  /* 0x0000000000007941 */ /* 0x000fea0003800000 */
.L_x_19295:
[----:B------:R-:W0:Y:S02]  /*75b0*/  F2I.FTZ.TRUNC.NTZ R0, R0 ;  /* 0x0000000000007305 */ /* 0x000e24000021f100 */
[----:B0-----:R-:W-:Y:S01]  /*75c0*/  PRMT R23, R0, 0x7610, R23 ;  /* 0x0000761000177816 */ /* 0x001fe20000000017 */
[----:B------:R-:W-:Y:S06]  /*75d0*/  BRA `(.L_x_19232) ;  /* 0x0000000000507947 */ /* 0x000fec0003800000 */
.L_x_19270:
        /* <DEDUP_REMOVED lines=16> */
.L_x_19297:
[----:B------:R-:W-:Y:S05]  /*76e0*/  BRA `(.L_x_19232) ;  /* 0x00000000000c7947 */ /* 0x000fea0003800000 */
.L_x_19294:
[----:B------:R0:W5:Y:S01]  /*76f0*/  LDG.E.U16 R23, desc[UR36][R2.64] ;  /* 0x0000002402177981 */ /* 0x000162000c1e1500 */
[----:B------:R-:W-:Y:S05]  /*7700*/  BRA `(.L_x_19232) ;  /* 0x0000000000047947 */ /* 0x000fea0003800000 */
.L_x_19293:
[----:B------:R0:W5:Y:S02]  /*7710*/  LDG.E.U16 R23, desc[UR36][R2.64] ;  /* 0x0000002402177981 */ /* 0x000164000c1e1500 */
.L_x_19232:
[----:B------:R-:W-:Y:S05]  /*7720*/  BSYNC B6 ;  /* 0x0000000000067941 */ /* 0x000fea0003800000 */
.L_x_19231:
[----:B------:R-:W2:Y:S01]  /*7730*/  S2R R27, SR_TID.X ;  /* 0x00000000001b7919 */ /* 0x000ea20000002100 */
[----:B0-----:R-:W0:Y:S01]  /*7740*/  LDC.U8 R2, c[0x0][0x240] ;  /* 0x00009000ff027b82 */ /* 0x001e220000000000 */
[----:B-1---5:R-:W-:Y:S01]  /*7750*/  PRMT R0, R19, 0x9910, RZ ;  /* 0x0000991013007816 */ /* 0x022fe200000000ff */
[----:B------:R-:W-:Y:S01]  /*7760*/  BSSY B6, `(.L_x_19298) ;  /* 0x0000101000067945 */ /* 0x000fe20003800000 */
[----:B------:R-:W-:Y:S02]  /*7770*/  PRMT R3, R18, 0x9910, RZ ;  /* 0x0000991012037816 */ /* 0x000fe400000000ff */
[----:B--234-:R-:W-:Y:S02]  /*7780*/  PRMT R4, R17, 0x9910, RZ ;  /* 0x0000991011047816 */ /* 0x01cfe400000000ff */
[----:B------:R-:W-:Y:S02]  /*7790*/  PRMT R19, R22, 0x9910, RZ ;  /* 0x0000991016137816 */ /* 0x000fe400000000ff */
[----:B------:R-:W-:-:S02]  /*77a0*/  PRMT R18, R25, 0x9910, RZ ;  /* 0x0000991019127816 */ /* 0x000fc400000000ff */
[----:B------:R-:W-:Y:S02]  /*77b0*/  PRMT R5, R24, 0x9910, RZ ;  /* 0x0000991018057816 */ /* 0x000fe400000000ff */
[----:B------:R-:W-:Y:S02]  /*77c0*/  PRMT R17, R23, 0x9910, RZ ;  /* 0x0000991017117816 */ /* 0x000fe400000000ff */
[----:B------:R-:W-:Y:S02]  /*77d0*/  PRMT R6, R26, 0x9910, RZ ;  /* 0x000099101a067816 */ /* 0x000fe400000000ff */
[----:B------:R-:W-:Y:S02]  /*77e0*/  VIMNMX R3, R0, R3, PT ;  /* 0x0000000300037248 */ /* 0x000fe40003fe0100 */
[----:B------:R-:W-:Y:S02]  /*77f0*/  VIMNMX R19, R19, R4, PT ;  /* 0x0000000413137248 */ /* 0x000fe40003fe0100 */
[----:B------:R-:W-:-:S02]  /*7800*/  VIMNMX R18, R18, R5, PT ;  /* 0x0000000512127248 */ /* 0x000fc40003fe0100 */
[----:B------:R-:W-:Y:S02]  /*7810*/  VIMNMX R17, R17, R6, PT ;  /* 0x0000000611117248 */ /* 0x000fe40003fe0100 */
[----:B------:R-:W-:-:S13]  /*7820*/  ISETP.GE.AND P0, PT, R27, R28, PT ;  /* 0x0000001c1b00720c */ /* 0x000fda0003f06270 */
[----:B------:R-:W-:Y:S05]  /*7830*/  @P0 BRA `(.L_x_19299) ;  /* 0x0000000c00cc0947 */ /* 0x000fea0003800000 */
[----:B------:R-:W1:Y:S01]  /*7840*/  LDC.64 R8, c[0x0][0x218] ;  /* 0x00008600ff087b82 */ /* 0x000e620000000a00 */
[----:B------:R-:W-:Y:S01]  /*7850*/  IMAD R0, R16, 0x200, R27 ;  /* 0x0000020010007824 */ /* 0x000fe200078e021b */
[----:B0-----:R-:W-:Y:S01]  /*7860*/  PRMT R4, R2, 0x9910, RZ ;  /* 0x0000991002047816 */ /* 0x001fe200000000ff */
[----:B------:R-:W-:Y:S01]  /*7870*/  ULDC UR4, c[0x0][0x244] ;  /* 0x0000910000047ab9 */ /* 0x000fe20000000800 */
[----:B------:R-:W-:Y:S02]  /*7880*/  VIADD R27, R27, 0x80 ;  /* 0x000000801b1b7836 */ /* 0x000fe40000000000 */
        /* <DEDUP_REMOVED lines=16> */
.L_x_19303:
[----:B------:R0:W-:Y:S01]  /*7990*/  STG.E.U8 desc[UR36][R8.64], R3 ;  /* 0x0000000308007986 */ /* 0x0001e2000c101124 */
[----:B------:R-:W-:Y:S05]  /*79a0*/  BRA `(.L_x_19299) ;  /* 0x0000000c00707947 */ /* 0x000fea0003800000 */
.L_x_19302:
        /* <DEDUP_REMOVED lines=11> */
.L_x_19306:
[----:B------:R-:W-:-:S05]  /*7a60*/  PRMT R3, R3, 0x9910, RZ ;  /* 0x0000991003037816 */ /* 0x000fca00000000ff */
[----:B------:R0:W-:Y:S01]  /*7a70*/  STG.E desc[UR36][R8.64], R3 ;  /* 0x0000000308007986 */ /* 0x0001e2000c101924 */
[----:B------:R-:W-:Y:S05]  /*7a80*/  BRA `(.L_x_19299) ;  /* 0x0000000c00387947 */ /* 0x000fea0003800000 */
.L_x_19305:
[----:B------:R0:W-:Y:S01]  /*7a90*/  STG.E.U16 desc[UR36][R8.64], R3 ;  /* 0x0000000308007986 */ /* 0x0001e2000c101524 */
[----:B------:R-:W-:Y:S05]  /*7aa0*/  BRA `(.L_x_19299) ;  /* 0x0000000c00307947 */ /* 0x000fea0003800000 */
.L_x_19301:
        /* <DEDUP_REMOVED lines=9> */
.L_x_19308:
[----:B------:R-:W0:Y:S02]  /*7b40*/  I2F.S16 R0, R3 ;  /* 0x0000000300007306 */ /* 0x000e240000101400 */
[----:B0-----:R-:W-:-:S05]  /*7b50*/  F2FP.F16.F32.PACK_AB R0, RZ, R0 ;  /* 0x00000000ff00723e */ /* 0x001fca00000000ff */
[----:B------:R1:W-:Y:S01]  /*7b60*/  STG.E.U16 desc[UR36][R8.64], R0 ;  /* 0x0000000008007986 */ /* 0x0003e2000c101524 */
[----:B------:R-:W-:Y:S05]  /*7b70*/  BRA `(.L_x_19299) ;  /* 0x0000000800fc7947 */ /* 0x000fea0003800000 */
.L_x_19307:
        /* <DEDUP_REMOVED lines=10> */
.L_x_19310:
[----:B------:R-:W0:Y:S02]  /*7c20*/  I2F.S16 R3, R3 ;  /* 0x0000000300037306 */ /* 0x000e240000101400 */
[----:B0-----:R-:W-:-:S04]  /*7c30*/  F2FP.F16.F32.PACK_AB R3, RZ, R3 ;  /* 0x00000003ff03723e */ /* 0x001fc800000000ff */
[----:B------:R-:W-:-:S05]  /*7c40*/  PRMT R3, R3, 0x5410, RZ ;  /* 0x0000541003037816 */ /* 0x000fca00000000ff */
[----:B------:R4:W-:Y:S01]  /*7c50*/  STG.E desc[UR36][R8.64], R3 ;  /* 0x0000000308007986 */ /* 0x0009e2000c101924 */
[----:B------:R-:W-:Y:S05]  /*7c60*/  BRA `(.L_x_19299) ;  /* 0x0000000800c07947 */ /* 0x000fea0003800000 */
.L_x_19309:
[----:B------:R-:W0:Y:S02]  /*7c70*/  I2F.F64.S16 R4, R3 ;  /* 0x0000000300047312 */ /* 0x000e240000101c00 */
[----:B0-----:R0:W-:Y:S01]  /*7c80*/  STG.E.64 desc[UR36][R8.64], R4 ;  /* 0x0000000408007986 */ /* 0x0011e2000c101b24 */
[----:B------:R-:W-:Y:S05]  /*7c90*/  BRA `(.L_x_19299) ;  /* 0x0000000800b47947 */ /* 0x000fea0003800000 */
.L_x_19300:
        /* <DEDUP_REMOVED lines=13> */
.L_x_19313:
[----:B------:R-:W0:Y:S01]  /*7d70*/  I2F.F64.S16 R4, R3 ;  /* 0x0000000300047312 */ /* 0x000e220000101c00 */
[----:B------:R-:W-:-:S05]  /*7d80*/  CS2R R6, SRZ ;  /* 0x0000000000067805 */ /* 0x000fca000001ff00 */
[----:B0-----:R0:W-:Y:S01]  /*7d90*/  STG.E.128 desc[UR36][R8.64], R4 ;  /* 0x0000000408007986 */ /* 0x0011e2000c101d24 */
[----:B------:R-:W-:Y:S05]  /*7da0*/  BRA `(.L_x_19299) ;  /* 0x0000000800707947 */ /* 0x000fea0003800000 */
.L_x_19312:
        /* <DEDUP_REMOVED lines=21> */
.L_x_19317:
[----:B------:R-:W-:Y:S05]  /*7f00*/  BSYNC B0 ;  /* 0x0000000000007941 */ /* 0x000fea0003800000 */
.L_x_19316:
[----:B------:R-:W-:-:S05]  /*7f10*/  LOP3.LUT R5, R0, R5, RZ, 0xfc, !PT ;  /* 0x0000000500057212 */ /* 0x000fca00078efcff */
[----:B------:R0:W-:Y:S01]  /*7f20*/  STG.E.U8 desc[UR36][R8.64], R5 ;  /* 0x0000000508007986 */ /* 0x0001e2000c101124 */
[----:B------:R-:W-:Y:S05]  /*7f30*/  BRA `(.L_x_19299) ;  /* 0x00000008000c7947 */ /* 0x000fea0003800000 */
.L_x_19315:
        /* <DEDUP_REMOVED lines=13> */
.L_x_19319:
[----:B------:R-:W-:Y:S01]  /*8010*/  IMAD.MOV.U32 R0, RZ, RZ, 0x7f ;  /* 0x0000007fff007424 */ /* 0x000fe200078e00ff */
[----:B------:R-:W-:-:S04]  /*8020*/  ISETP.GT.U32.AND P0, PT, R4, 0x7f800000, PT ;  /* 0x7f8000000400780c */ /* 0x000fc80003f04070 */
[----:B------:R-:W-:-:S09]  /*8030*/  SEL R0, R0, 0x7c, P0 ;  /* 0x0000007c00007807 */ /* 0x000fd20000000000 */
.L_x_19320:
[----:B------:R-:W-:Y:S05]  /*8040*/  BSYNC B0 ;  /* 0x0000000000007941 */ /* 0x000fea0003800000 */
.L_x_19318:
[----:B------:R-:W-:-:S04]  /*8050*/  LOP3.LUT R3, R5, 0x80000000, RZ, 0xc0, !PT ;  /* 0x8000000005037812 */ /* 0x000fc800078ec0ff */
[----:B------:R-:W-:-:S04]  /*8060*/  SHF.R.U32.HI R3, RZ, 0x18, R3 ;  /* 0x00000018ff037819 */ /* 0x000fc80000011603 */
[----:B------:R-:W-:-:S05]  /*8070*/  LOP3.LUT R3, R0, R3, RZ, 0xfc, !PT ;  /* 0x0000000300037212 */ /* 0x000fca00078efcff */
[----:B------:R0:W-:Y:S01]  /*8080*/  STG.E.U8 desc[UR36][R8.64], R3 ;  /* 0x0000000308007986 */ /* 0x0001e2000c101124 */
[----:B------:R-:W-:Y:S05]  /*8090*/  BRA `(.L_x_19299) ;  /* 0x0000000400b47947 */ /* 0x000fea0003800000 */
.L_x_19314:
[----:B------:R-:W0:Y:S02]  /*80a0*/  I2F.S16 R0, R3 ;  /* 0x0000000300007306 */ /* 0x000e240000101400 */
[----:B0-----:R-:W-:-:S05]  /*80b0*/  F2FP.BF16.F32.PACK_AB R0, RZ, R0 ;  /* 0x00000000ff00723e */ /* 0x001fca00000010ff */
[----:B------:R0:W-:Y:S01]  /*80c0*/  STG.E.U16 desc[UR36][R8.64], R0 ;  /* 0x0000000008007986 */ /* 0x0001e2000c101524 */
[----:B------:R-:W-:Y:S05]  /*80d0*/  BRA `(.L_x_19299) ;  /* 0x0000000400a47947 */ /* 0x000fea0003800000 */
.L_x_19311:
        /* <DEDUP_REMOVED lines=10> */
.L_x_19323:
        /* <DEDUP_REMOVED lines=17> */
.L_x_19326:
[----:B------:R-:W-:-:S04]  /*8290*/  LOP3.LUT R3, R3, 0x80000000, RZ, 0xc0, !PT ;  /* 0x8000000003037812 */ /* 0x000fc800078ec0ff */
[----:B------:R-:W-:-:S04]  /*82a0*/  SHF.R.U32.HI R3, RZ, 0x18, R3 ;  /* 0x00000018ff037819 */ /* 0x000fc80000011603 */
[----:B------:R-:W-:-:S04]  /*82b0*/  LOP3.LUT R0, R0, R3, RZ, 0xfc, !PT ;  /* 0x0000000300007212 */ /* 0x000fc800078efcff */
[----:B------:R-:W-:-:S07]  /*82c0*/  PRMT R4, R0, 0x7610, R4 ;  /* 0x0000761000047816 */ /* 0x000fce0000000004 */
.L_x_19325:
[----:B------:R-:W-:Y:S05]  /*82d0*/  BSYNC B0 ;  /* 0x0000000000007941 */ /* 0x000fea0003800000 */
.L_x_19324:
[----:B------:R0:W-:Y:S01]  /*82e0*/  STG.E.U8 desc[UR36][R8.64], R4 ;  /* 0x0000000408007986 */ /* 0x0001e2000c101124 */
[----:B------:R-:W-:Y:S05]  /*82f0*/  BRA `(.L_x_19299) ;  /* 0x00000004001c7947 */ /* 0x000fea0003800000 */
.L_x_19322:
        /* <DEDUP_REMOVED lines=17> */
.L_x_19329:
[----:B------:R-:W-:-:S04]  /*8410*/  LOP3.LUT R3, R3, 0x80000000, RZ, 0xc0, !PT ;  /* 0x8000000003037812 */ /* 0x000fc800078ec0ff */
[----:B------:R-:W-:-:S04]  /*8420*/  SHF.R.U32.HI R3, RZ, 0x18, R3 ;  /* 0x00000018ff037819 */ /* 0x000fc80000011603 */
[----:B------:R-:W-:-:S04]  /*8430*/  LOP3.LUT R0, R0, R3, RZ, 0xfc, !PT ;  /* 0x0000000300007212 */ /* 0x000fc800078efcff */
[----:B------:R-:W-:-:S07]  /*8440*/  PRMT R4, R0, 0x7610, R4 ;  /* 0x0000761000047816 */ /* 0x000fce0000000004 */
.L_x_19328:
[----:B------:R-:W-:Y:S05]  /*8450*/  BSYNC B0 ;  /* 0x0000000000007941 */ /* 0x000fea0003800000 */
.L_x_19327:
[----:B------:R0:W-:Y:S01]  /*8460*/  STG.E.U8 desc[UR36][R8.64], R4 ;  /* 0x0000000408007986 */ /* 0x0001e2000c101124 */
[----:B------:R-:W-:Y:S05]  /*8470*/  BRA `(.L_x_19299) ;  /* 0x0000000000bc7947 */ /* 0x000fea0003800000 */
.L_x_19321:
        /* <DEDUP_REMOVED lines=23> */
.L_x_19304:
        /* <DEDUP_REMOVED lines=16> */
.L_x_19332:
[----:B------:R-:W-:Y:S05]  /*86f0*/  BRA `(.L_x_19299) ;  /* 0x00000000001c7947 */ /* 0x000fea0003800000 */
.L_x_19331:
[----:B------:R-:W-:-:S05]  /*8700*/  PRMT R3, R3, 0x9910, RZ ;  /* 0x0000991003037816 */ /* 0x000fca00000000ff */
[----:B------:R-:W-:-:S05]  /*8710*/  IMAD.MOV.U32 R4, RZ, RZ, R3 ;  /* 0x000000ffff047224 */ /* 0x000fca00078e0003 */
[----:B------:R-:W-:-:S05]  /*8720*/  SHF.R.S32.HI R5, RZ, 0x1f, R4 ;  /* 0x0000001fff057819 */ /* 0x000fca0000011404 */
[----:B------:R0:W-:Y:S01]  /*8730*/  STG.E.64 desc[UR36][R8.64], R4 ;  /* 0x0000000408007986 */ /* 0x0001e2000c101b24 */
[----:B------:R-:W-:Y:S05]  /*8740*/  BRA `(.L_x_19299) ;  /* 0x0000000000087947 */ /* 0x000fea0003800000 */
.L_x_19330:
[----:B------:R-:W-:-:S05]  /*8750*/  PRMT R3, R3, 0x9910, RZ ;  /* 0x0000991003037816 */ /* 0x000fca00000000ff */
[----:B------:R0:W-:Y:S02]  /*8760*/  STG.E desc[UR36][R8.64], R3 ;  /* 0x0000000308007986 */ /* 0x0001e4000c101924 */
.L_x_19299:
[----:B------:R-:W-:Y:S05]  /*8770*/  BSYNC B6 ;  /* 0x0000000000067941 */ /* 0x000fea0003800000 */
.L_x_19298:
        /* <DEDUP_REMOVED lines=23> */
.L_x_19338:
[----:B------:R0:W-:Y:S01]  /*88f0*/  STG.E.U8 desc[UR36][R8.64], R19 ;  /* 0x0000001308007986 */ /* 0x0001e2000c101124 */
[----:B------:R-:W-:Y:S05]  /*8900*/  BRA `(.L_x_19340) ;  /* 0x0000000c00647947 */ /* 0x000fea0003800000 */
.L_x_19337:
        /* <DEDUP_REMOVED lines=10> */
.L_x_19342:
[----:B------:R-:W-:-:S05]  /*89b0*/  PRMT R3, R19, 0x9910, RZ ;  /* 0x0000991013037816 */ /* 0x000fca00000000ff */
[----:B------:R0:W-:Y:S01]  /*89c0*/  STG.E desc[UR36][R8.64], R3 ;  /* 0x0000000308007986 */ /* 0x0001e2000c101924 */
[----:B------:R-:W-:Y:S05]  /*89d0*/  BRA `(.L_x_19340) ;  /* 0x0000000c00307947 */ /* 0x000fea0003800000 */
.L_x_19341:
[----:B------:R0:W-:Y:S01]  /*89e0*/  STG.E.U16 desc[UR36][R8.64], R19 ;  /* 0x0000001308007986 */ /* 0x0001e2000c101524 */
[----:B------:R-:W-:Y:S05]  /*89f0*/  BRA `(.L_x_19340) ;  /* 0x0000000c00287947 */ /* 0x000fea0003800000 */
.L_x_19336:
        /* <DEDUP_REMOVED lines=9> */
.L_x_19344:
[----:B------:R-:W0:Y:S02]  /*8a90*/  I2F.S16 R0, R19 ;  /* 0x0000001300007306 */ /* 0x000e240000101400 */
[----:B0-----:R-:W-:-:S05]  /*8aa0*/  F2FP.F16.F32.PACK_AB R0, RZ, R0 ;  /* 0x00000000ff00723e */ /* 0x001fca00000000ff */
[----:B------:R0:W-:Y:S01]  /*8ab0*/  STG.E.U16 desc[UR36][R8.64], R0 ;  /* 0x0000000008007986 */ /* 0x0001e2000c101524 */
[----:B------:R-:W-:Y:S05]  /*8ac0*/  BRA `(.L_x_19340) ;  /* 0x0000000800f47947 */ /* 0x000fea0003800000 */
.L_x_19343:
        /* <DEDUP_REMOVED lines=10> */
.L_x_19346:
[----:B------:R-:W0:Y:S02]  /*8b70*/  I2F.S16 R19, R19 ;  /* 0x0000001300137306 */ /* 0x000e240000101400 */
[----:B0-----:R-:W-:-:S04]  /*8b80*/  F2FP.F16.F32.PACK_AB R3, RZ, R19 ;  /* 0x00000013ff03723e */ /* 0x001fc800000000ff */
[----:B------:R-:W-:-:S05]  /*8b90*/  PRMT R3, R3, 0x5410, RZ ;  /* 0x0000541003037816 */ /* 0x000fca00000000ff */
[----:B------:R3:W-:Y:S01]  /*8ba0*/  STG.E desc[UR36][R8.64], R3 ;  /* 0x0000000308007986 */ /* 0x0007e2000c101924 */
[----:B------:R-:W-:Y:S05]  /*8bb0*/  BRA `(.L_x_19340) ;  /* 0x0000000800b87947 */ /* 0x000fea0003800000 */
.L_x_19345:
[----:B------:R-:W0:Y:S02]  /*8bc0*/  I2F.F64.S16 R4, R19 ;  /* 0x0000001300047312 */ /* 0x000e240000101c00 */
[----:B0-----:R4:W-:Y:S01]  /*8bd0*/  STG.E.64 desc[UR36][R8.64], R4 ;  /* 0x0000000408007986 */ /* 0x0019e2000c101b24 */
[----:B------:R-:W-:Y:S05]  /*8be0*/  BRA `(.L_x_19340) ;  /* 0x0000000800ac7947 */ /* 0x000fea0003800000 */
.L_x_19335:
        /* <DEDUP_REMOVED lines=13> */
.L_x_19349:
[----:B------:R-:W0:Y:S01]  /*8cc0*/  I2F.F64.S16 R4, R19 ;  /* 0x0000001300047312 */ /* 0x000e220000101c00 */
[----:B------:R-:W-:-:S05]  /*8cd0*/  CS2R R6, SRZ ;  /* 0x0000000000067805 */ /* 0x000fca000001ff00 */
[----:B0-----:R0:W-:Y:S01]  /*8ce0*/  STG.E.128 desc[UR36][R8.64], R4 ;  /* 0x0000000408007986 */ /* 0x0011e2000c101d24 */
[----:B------:R-:W-:Y:S05]  /*8cf0*/  BRA `(.L_x_19340) ;  /* 0x0000000800687947 */ /* 0x000fea0003800000 */
.L_x_19348:
        /* <DEDUP_REMOVED lines=21> */
.L_x_19353:
[----:B------:R-:W-:Y:S05]  /*8e50*/  BSYNC B0 ;  /* 0x0000000000007941 */ /* 0x000fea0003800000 */
.L_x_19352:
[----:B------:R-:W-:-:S05]  /*8e60*/  LOP3.LUT R5, R0, R5, RZ, 0xfc, !PT ;  /* 0x0000000500057212 */ /* 0x000fca00078efcff */
[----:B------:R0:W-:Y:S01]  /*8e70*/  STG.E.U8 desc[UR36][R8.64], R5 ;  /* 0x0000000508007986 */ /* 0x0001e2000c101124 */
[----:B------:R-:W-:Y:S05]  /*8e80*/  BRA `(.L_x_19340) ;  /* 0x0000000800047947 */ /* 0x000fea0003800000 */
.L_x_19351:
        /* <DEDUP_REMOVED lines=13> */
.L_x_19355:
[----:B------:R-:W-:Y:S01]  /*8f60*/  IMAD.MOV.U32 R0, RZ, RZ, 0x7f ;  /* 0x0000007fff007424 */ /* 0x000fe200078e00ff */
[----:B------:R-:W-:-:S04]  /*8f70*/  ISETP.GT.U32.AND P0, PT, R3, 0x7f800000, PT ;  /* 0x7f8000000300780c */ /* 0x000fc80003f04070 */
[----:B------:R-:W-:-:S09]  /*8f80*/  SEL R0, R0, 0x7c, P0 ;  /* 0x0000007c00007807 */ /* 0x000fd20000000000 */
.L_x_19356:
[----:B------:R-:W-:Y:S05]  /*8f90*/  BSYNC B0 ;  /* 0x0000000000007941 */ /* 0x000fea0003800000 */
.L_x_19354:
[----:B------:R-:W-:-:S04]  /*8fa0*/  LOP3.LUT R3, R19, 0x80000000, RZ, 0xc0, !PT ;  /* 0x8000000013037812 */ /* 0x000fc800078ec0ff */
[----:B------:R-:W-:-:S04]  /*8fb0*/  SHF.R.U32.HI R3, RZ, 0x18, R3 ;  /* 0x00000018ff037819 */ /* 0x000fc80000011603 */
[----:B------:R-:W-:-:S05]  /*8fc0*/  LOP3.LUT R3, R0, R3, RZ, 0xfc, !PT ;  /* 0x0000000300037212 */ /* 0x000fca00078efcff */
[----:B------:R0:W-:Y:S01]  /*8fd0*/  STG.E.U8 desc[UR36][R8.64], R3 ;  /* 0x0000000308007986 */ /* 0x0001e2000c101124 */
[----:B------:R-:W-:Y:S05]  /*8fe0*/  BRA `(.L_x_19340) ;  /* 0x0000000400ac7947 */ /* 0x000fea0003800000 */
.L_x_19350:
[----:B------:R-:W0:Y:S02]  /*8ff0*/  I2F.S16 R0, R19 ;  /* 0x0000001300007306 */ /* 0x000e240000101400 */
[----:B0-----:R-:W-:-:S05]  /*9000*/  F2FP.BF16.F32.PACK_AB R0, RZ, R0 ;  /* 0x00000000ff00723e */ /* 0x001fca00000010ff */
[----:B------:R0:W-:Y:S01]  /*9010*/  STG.E.U16 desc[UR36][R8.64], R0 ;  /* 0x0000000008007986 */ /* 0x0001e2000c101524 */
[----:B------:R-:W-:Y:S05]  /*9020*/  BRA `(.L_x_19340) ;  /* 0x00000004009c7947 */ /* 0x000fea0003800000 */
.L_x_19347:
        /* <DEDUP_REMOVED lines=10> */
.L_x_19359:
        /* <DEDUP_REMOVED lines=17> */
.L_x_19362:
[----:B------:R-:W-:-:S04]  /*91e0*/  LOP3.LUT R3, R19, 0x80000000, RZ, 0xc0, !PT ;  /* 0x8000000013037812 */ /* 0x000fc800078ec0ff */
[----:B------:R-:W-:-:S04]  /*91f0*/  SHF.R.U32.HI R3, RZ, 0x18, R3 ;  /* 0x00000018ff037819 */ /* 0x000fc80000011603 */
[----:B------:R-:W-:-:S04]  /*9200*/  LOP3.LUT R0, R0, R3, RZ, 0xfc, !PT ;  /* 0x0000000300007212 */ /* 0x000fc800078efcff */
[----:B------:R-:W-:-:S07]  /*9210*/  PRMT R4, R0, 0x7610, R4 ;  /* 0x0000761000047816 */ /* 0x000fce0000000004 */
.L_x_19361:
[----:B------:R-:W-:Y:S05]  /*9220*/  BSYNC B0 ;  /* 0x0000000000007941 */ /* 0x000fea0003800000 */
.L_x_19360:
[----:B------:R0:W-:Y:S01]  /*9230*/  STG.E.U8 desc[UR36][R8.64], R4 ;  /* 0x0000000408007986 */ /* 0x0001e2000c101124 */
[----:B------:R-:W-:Y:S05]  /*9240*/  BRA `(.L_x_19340) ;  /* 0x0000000400147947 */ /* 0x000fea0003800000 */
.L_x_19358:
        /* <DEDUP_REMOVED lines=17> */
.L_x_19365:
[----:B------:R-:W-:-:S04]  /*9360*/  LOP3.LUT R3, R19, 0x80000000, RZ, 0xc0, !PT ;  /* 0x8000000013037812 */ /* 0x000fc800078ec0ff */
[----:B------:R-:W-:-:S04]  /*9370*/  SHF.R.U32.HI R3, RZ, 0x18, R3 ;  /* 0x00000018ff037819 */ /* 0x000fc80000011603 */
[----:B------:R-:W-:-:S04]  /*9380*/  LOP3.LUT R0, R0, R3, RZ, 0xfc, !PT ;  /* 0x0000000300007212 */ /* 0x000fc800078efcff */
[----:B------:R-:W-:-:S07]  /*9390*/  PRMT R4, R0, 0x7610, R4 ;  /* 0x0000761000047816 */ /* 0x000fce0000000004 */
.L_x_19364:
[----:B------:R-:W-:Y:S05]  /*93a0*/  BSYNC B0 ;  /* 0x0000000000007941 */ /* 0x000fea0003800000 */
.L_x_19363:
[----:B------:R0:W-:Y:S01]  /*93b0*/  STG.E.U8 desc[UR36][R8.64], R4 ;  /* 0x0000000408007986 */ /* 0x0001e2000c101124 */
[----:B------:R-:W-:Y:S05]  /*93c0*/  BRA `(.L_x_19340) ;  /* 0x0000000000b47947 */ /* 0x000fea0003800000 */
.L_x_19357:
        /* <DEDUP_REMOVED lines=22> */
.L_x_19339:
        /* <DEDUP_REMOVED lines=16> */
.L_x_19368:
[----:B------:R-:W-:Y:S05]  /*9630*/  BRA `(.L_x_19340) ;  /* 0x0000000000187947 */ /* 0x000fea0003800000 */
.L_x_19367:
[----:B------:R-:W-:-:S04]  /*9640*/  PRMT R4, R19, 0x9910, RZ ;  /* 0x0000991013047816 */ /* 0x000fc800000000ff */
[----:B------:R-:W-:-:S05]  /*9650*/  SHF.R.S32.HI R5, RZ, 0x1f, R4 ;  /* 0x0000001fff057819 */ /* 0x000fca0000011404 */
[----:B------:R0:W-:Y:S01]  /*9660*/  STG.E.64 desc[UR36][R8.64], R4 ;  /* 0x0000000408007986 */ /* 0x0001e2000c101b24 */
[----:B------:R-:W-:Y:S05]  /*9670*/  BRA `(.L_x_19340) ;  /* 0x0000000000087947 */ /* 0x000fea0003800000 */
.L_x_19366:
[----:B------:R-:W-:-:S05]  /*9680*/  PRMT R3, R19, 0x9910, RZ ;  /* 0x0000991013037816 */ /* 0x000fca00000000ff */
[----:B------:R0:W-:Y:S02]  /*9690*/  STG.E desc[UR36][R8.64], R3 ;  /* 0x0000000308007986 */ /* 0x0001e4000c101924 */
.L_x_19340:
        /* <DEDUP_REMOVED lines=23> */
.L_x_19372:
[----:B------:R0:W-:Y:S01]  /*9810*/  STG.E.U8 desc[UR36][R8.64], R18 ;  /* 0x0000001208007986 */ /* 0x0001e2000c101124 */
[----:B------:R-:W-:Y:S05]  /*9820*/  BRA `(.L_x_19374) ;  /* 0x0000000c00647947 */ /* 0x000fea0003800000 */
.L_x_19371:
        /* <DEDUP_REMOVED lines=10> */
.L_x_19376:
[----:B------:R-:W-:-:S05]  /*98d0*/  PRMT R3, R18, 0x9910, RZ ;  /* 0x0000991012037816 */ /* 0x000fca00000000ff */
[----:B------:R0:W-:Y:S01]  /*98e0*/  STG.E desc[UR36][R8.64], R3 ;  /* 0x0000000308007986 */ /* 0x0001e2000c101924 */
[----:B------:R-:W-:Y:S05]  /*98f0*/  BRA `(.L_x_19374) ;  /* 0x0000000c00307947 */ /* 0x000fea0003800000 */
.L_x_19375:
[----:B------:R0:W-:Y:S01]  /*9900*/  STG.E.U16 desc[UR36][R8.64], R18 ;  /* 0x0000001208007986 */ /* 0x0001e2000c101524 */
[----:B------:R-:W-:Y:S05]  /*9910*/  BRA `(.L_x_19374) ;  /* 0x0000000c00287947 */ /* 0x000fea0003800000 */
.L_x_19370:
        /* <DEDUP_REMOVED lines=9> */
.L_x_19378:
[----:B------:R-:W0:Y:S02]  /*99b0*/  I2F.S16 R0, R18 ;  /* 0x0000001200007306 */ /* 0x000e240000101400 */
[----:B0-----:R-:W-:-:S05]  /*99c0*/  F2FP.F16.F32.PACK_AB R0, RZ, R0 ;  /* 0x00000000ff00723e */ /* 0x001fca00000000ff */
[----:B------:R4:W-:Y:S01]  /*99d0*/  STG.E.U16 desc[UR36][R8.64], R0 ;  /* 0x0000000008007986 */ /* 0x0009e2000c101524 */
[----:B------:R-:W-:Y:S05]  /*99e0*/  BRA `(.L_x_19374) ;  /* 0x0000000800f47947 */ /* 0x000fea0003800000 */
.L_x_19377:
        /* <DEDUP_REMOVED lines=10> */
.L_x_19380:
[----:B------:R-:W0:Y:S02]  /*9a90*/  I2F.S16 R18, R18 ;  /* 0x0000001200127306 */ /* 0x000e240000101400 */
[----:B0-----:R-:W-:-:S04]  /*9aa0*/  F2FP.F16.F32.PACK_AB R3, RZ, R18 ;  /* 0x00000012ff03723e */ /* 0x001fc800000000ff */
[----:B------:R-:W-:-:S05]  /*9ab0*/  PRMT R3, R3, 0x5410, RZ ;  /* 0x0000541003037816 */ /* 0x000fca00000000ff */
[----:B------:R2:W-:Y:S01]  /*9ac0*/  STG.E desc[UR36][R8.64], R3 ;  /* 0x0000000308007986 */ /* 0x0005e2000c101924 */
[----:B------:R-:W-:Y:S05]  /*9ad0*/  BRA `(.L_x_19374) ;  /* 0x0000000800b87947 */ /* 0x000fea0003800000 */
.L_x_19379:
[----:B------:R-:W0:Y:S02]  /*9ae0*/  I2F.F64.S16 R18, R18 ;  /* 0x0000001200127312 */ /* 0x000e240000101c00 */
[----:B0-----:R0:W-:Y:S01]  /*9af0*/  STG.E.64 desc[UR36][R8.64], R18 ;  /* 0x0000001208007986 */ /* 0x0011e2000c101b24 */
[----:B------:R-:W-:Y:S05]  /*9b00*/  BRA `(.L_x_19374) ;  /* 0x0000000800ac7947 */ /* 0x000fea0003800000 */
.L_x_19369:
        /* <DEDUP_REMOVED lines=13> */
.L_x_19383:
[----:B------:R-:W0:Y:S01]  /*9be0*/  I2F.F64.S16 R4, R18 ;  /* 0x0000001200047312 */ /* 0x000e220000101c00 */
[----:B------:R-:W-:-:S05]  /*9bf0*/  CS2R R6, SRZ ;  /* 0x0000000000067805 */ /* 0x000fca000001ff00 */
[----:B0-----:R0:W-:Y:S01]  /*9c00*/  STG.E.128 desc[UR36][R8.64], R4 ;  /* 0x0000000408007986 */ /* 0x0011e2000c101d24 */
[----:B------:R-:W-:Y:S05]  /*9c10*/  BRA `(.L_x_19374) ;  /* 0x0000000800687947 */ /* 0x000fea0003800000 */
.L_x_19382:
        /* <DEDUP_REMOVED lines=21> */
.L_x_19387:
[----:B------:R-:W-:Y:S05]  /*9d70*/  BSYNC B0 ;  /* 0x0000000000007941 */ /* 0x000fea0003800000 */
.L_x_19386:
[----:B------:R-:W-:-:S05]  /*9d80*/  LOP3.LUT R5, R0, R5, RZ, 0xfc, !PT ;  /* 0x0000000500057212 */ /* 0x000fca00078efcff */
[----:B------:R0:W-:Y:S01]  /*9d90*/  STG.E.U8 desc[UR36][R8.64], R5 ;  /* 0x0000000508007986 */ /* 0x0001e2000c101124 */
[----:B------:R-:W-:Y:S05]  /*9da0*/  BRA `(.L_x_19374) ;  /* 0x0000000800047947 */ /* 0x000fea0003800000 */
.L_x_19385:
        /* <DEDUP_REMOVED lines=13> */
.L_x_19389:
[----:B------:R-:W-:Y:S01]  /*9e80*/  IMAD.MOV.U32 R0, RZ, RZ, 0x7f ;  /* 0x0000007fff007424 */ /* 0x000fe200078e00ff */
[----:B------:R-:W-:-:S04]  /*9e90*/  ISETP.GT.U32.AND P0, PT, R3, 0x7f800000, PT ;  /* 0x7f8000000300780c */ /* 0x000fc80003f04070 */
[----:B------:R-:W-:-:S09]  /*9ea0*/  SEL R0, R0, 0x7c, P0 ;  /* 0x0000007c00007807 */ /* 0x000fd20000000000 */
.L_x_19390:
[----:B------:R-:W-:Y:S05]  /*9eb0*/  BSYNC B0 ;  /* 0x0000000000007941 */ /* 0x000fea0003800000 */
.L_x_19388:
[----:B------:R-:W-:-:S04]  /*9ec0*/  LOP3.LUT R3, R5, 0x80000000, RZ, 0xc0, !PT ;  /* 0x8000000005037812 */ /* 0x000fc800078ec0ff */
[----:B------:R-:W-:-:S04]  /*9ed0*/  SHF.R.U32.HI R3, RZ, 0x18, R3 ;  /* 0x00000018ff037819 */ /* 0x000fc80000011603 */
[----:B------:R-:W-:-:S05]  /*9ee0*/  LOP3.LUT R3, R0, R3, RZ, 0xfc, !PT ;  /* 0x0000000300037212 */ /* 0x000fca00078efcff */
[----:B------:R0:W-:Y:S01]  /*9ef0*/  STG.E.U8 desc[UR36][R8.64], R3 ;  /* 0x0000000308007986 */ /* 0x0001e2000c101124 */
[----:B------:R-:W-:Y:S05]  /*9f00*/  BRA `(.L_x_19374) ;  /* 0x0000000400ac7947 */ /* 0x000fea0003800000 */
.L_x_19384:
[----:B------:R-:W0:Y:S02]  /*9f10*/  I2F.S16 R0, R18 ;  /* 0x0000001200007306 */ /* 0x000e240000101400 */
[----:B0-----:R-:W-:-:S05]  /*9f20*/  F2FP.BF16.F32.PACK_AB R0, RZ, R0 ;  /* 0x00000000ff00723e */ /* 0x001fca00000010ff */
[----:B------:R0:W-:Y:S01]  /*9f30*/  STG.E.U16 desc[UR36][R8.64], R0 ;  /* 0x0000000008007986 */ /* 0x0001e2000c101524 */
[----:B------:R-:W-:Y:S05]  /*9f40*/  BRA `(.L_x_19374) ;  /* 0x00000004009c7947 */ /* 0x000fea0003800000 */
.L_x_19381:
        /* <DEDUP_REMOVED lines=10> */
.L_x_19393:
        /* <DEDUP_REMOVED lines=17> */
.L_x_19396:
[----:B------:R-:W-:-:S04]  /*a100*/  LOP3.LUT R3, R5, 0x80000000, RZ, 0xc0, !PT ;  /* 0x8000000005037812 */ /* 0x000fc800078ec0ff */
[----:B------:R-:W-:-:S04]  /*a110*/  SHF.R.U32.HI R3, RZ, 0x18, R3 ;  /* 0x00000018ff037819 */ /* 0x000fc80000011603 */
[----:B------:R-:W-:-:S04]  /*a120*/  LOP3.LUT R0, R0, R3, RZ, 0xfc, !PT ;  /* 0x0000000300007212 */ /* 0x000fc800078efcff */
[----:B------:R-:W-:-:S07]  /*a130*/  PRMT R4, R0, 0x7610, R4 ;  /* 0x0000761000047816 */ /* 0x000fce0000000004 */
.L_x_19395:
[----:B------:R-:W-:Y:S05]  /*a140*/  BSYNC B0 ;  /* 0x0000000000007941 */ /* 0x000fea0003800000 */
.L_x_19394:
[----:B------:R0:W-:Y:S01]  /*a150*/  STG.E.U8 desc[UR36][R8.64], R4 ;  /* 0x0000000408007986 */ /* 0x0001e2000c101124 */
[----:B------:R-:W-:Y:S05]  /*a160*/  BRA `(.L_x_19374) ;  /* 0x0000000400147947 */ /* 0x000fea0003800000 */
.L_x_19392:
        /* <DEDUP_REMOVED lines=17> */
.L_x_19399:
[----:B------:R-:W-:-:S04]  /*a280*/  LOP3.LUT R3, R5, 0x80000000, RZ, 0xc0, !PT ;  /* 0x8000000005037812 */ /* 0x000fc800078ec0ff */
[----:B------:R-:W-:-:S04]  /*a290*/  SHF.R.U32.HI R3, RZ, 0x18, R3 ;  /* 0x00000018ff037819 */ /* 0x000fc80000011603 */
[----:B------:R-:W-:-:S04]  /*a2a0*/  LOP3.LUT R0, R0, R3, RZ, 0xfc, !PT ;  /* 0x0000000300007212 */ /* 0x000fc800078efcff */
[----:B------:R-:W-:-:S07]  /*a2b0*/  PRMT R4, R0, 0x7610, R4 ;  /* 0x0000761000047816 */ /* 0x000fce0000000004 */
.L_x_19398:
[----:B------:R-:W-:Y:S05]  /*a2c0*/  BSYNC B0 ;  /* 0x0000000000007941 */ /* 0x000fea0003800000 */
.L_x_19397:
[----:B------:R0:W-:Y:S01]  /*a2d0*/  STG.E.U8 desc[UR36][R8.64], R4 ;  /* 0x0000000408007986 */ /* 0x0001e2000c101124 */
[----:B------:R-:W-:Y:S05]  /*a2e0*/  BRA `(.L_x_19374) ;  /* 0x0000000000b47947 */ /* 0x000fea0003800000 */
.L_x_19391:
        /* <DEDUP_REMOVED lines=22> */
.L_x_19373:
        /* <DEDUP_REMOVED lines=16> */
.L_x_19402:
[----:B------:R-:W-:Y:S05]  /*a550*/  BRA `(.L_x_19374) ;  /* 0x0000000000187947 */ /* 0x000fea0003800000 */
.L_x_19401:
[----:B------:R-:W-:-:S04]  /*a560*/  PRMT R4, R18, 0x9910, RZ ;  /* 0x0000991012047816 */ /* 0x000fc800000000ff */
[----:B------:R-:W-:-:S05]  /*a570*/  SHF.R.S32.HI R5, RZ, 0x1f, R4 ;  /* 0x0000001fff057819 */ /* 0x000fca0000011404 */
[----:B------:R0:W-:Y:S01]  /*a580*/  STG.E.64 desc[UR36][R8.64], R4 ;  /* 0x0000000408007986 */ /* 0x0001e2000c101b24 */
[----:B------:R-:W-:Y:S05]  /*a590*/  BRA `(.L_x_19374) ;  /* 0x0000000000087947 */ /* 0x000fea0003800000 */
.L_x_19400:
[----:B------:R-:W-:-:S05]  /*a5a0*/  PRMT R3, R18, 0x9910, RZ ;  /* 0x0000991012037816 */ /* 0x000fca00000000ff */
[----:B------:R0:W-:Y:S02]  /*a5b0*/  STG.E desc[UR36][R8.64], R3 ;  /* 0x0000000308007986 */ /* 0x0001e4000c101924 */
.L_x_19374:
[----:B------:R-:W-:-:S07]  /*a5c0*/  VIADD R27, R27, 0x80 ;  /* 0x000000801b1b7836 */ /* 0x000fce0000000000 */
.L_x_19334:
[----:B------:R-:W-:Y:S05]  /*a5d0*/  BSYNC B6 ;  /* 0x0000000000067941 */ /* 0x000fea0003800000 */
.L_x_19333:
[----:B------:R-:W-:-:S13]  /*a5e0*/  ISETP.GE.AND P0, PT, R27, R28, PT ;  /* 0x0000001c1b00720c */ /* 0x000fda0003f06270 */
[----:B------:R-:W-:Y:S05]  /*a5f0*/  @P0 EXIT ;  /* 0x000000000000094d */ /* 0x000fea0003800000 */
[----:B0-234-:R-:W0:Y:S01]  /*a600*/  LDC.64 R4, c[0x0][0x218] ;  /* 0x00008600ff047b82 */ /* 0x01de220000000a00 */
[----:B-1----:R-:W-:Y:S01]  /*a610*/  PRMT R0, R2, 0x9910, RZ ;  /* 0x0000991002007816 */ /* 0x002fe200000000ff */
        /* <DEDUP_REMOVED lines=17> */
.L_x_19406:
[----:B------:R-:W-:Y:S01]  /*a730*/  STG.E.U8 desc[UR36][R4.64], R17 ;  /* 0x0000001104007986 */ /* 0x000fe2000c101124 */
[----:B------:R-:W-:Y:S05]  /*a740*/  EXIT ;  /* 0x000000000000794d */ /* 0x000fea0003800000 */
.L_x_19405:
        /* <DEDUP_REMOVED lines=10> */
.L_x_19409:
[----:B------:R-:W-:-:S05]  /*a7f0*/  PRMT R3, R17, 0x9910, RZ ;  /* 0x0000991011037816 */ /* 0x000fca00000000ff */
[----:B------:R-:W-:Y:S01]  /*a800*/  STG.E desc[UR36][R4.64], R3 ;  /* 0x0000000304007986 */ /* 0x000fe2000c101924 */
[----:B------:R-:W-:Y:S05]  /*a810*/  EXIT ;  /* 0x000000000000794d */ /* 0x000fea0003800000 */
.L_x_19408:
[----:B------:R-:W-:Y:S01]  /*a820*/  STG.E.U16 desc[UR36][R4.64], R17 ;  /* 0x0000001104007986 */ /* 0x000fe2000c101524 */
[----:B------:R-:W-:Y:S05]  /*a830*/  EXIT ;  /* 0x000000000000794d */ /* 0x000fea0003800000 */
.L_x_19404:
        /* <DEDUP_REMOVED lines=9> */
.L_x_19411:
[----:B------:R-:W0:Y:S02]  /*a8d0*/  I2F.S16 R0, R17 ;  /* 0x0000001100007306 */ /* 0x000e240000101400 */
[----:B0-----:R-:W-:-:S05]  /*a8e0*/  F2FP.F16.F32.PACK_AB R0, RZ, R0 ;  /* 0x00000000ff00723e */ /* 0x001fca00000000ff */
[----:B------:R-:W-:Y:S01]  /*a8f0*/  STG.E.U16 desc[UR36][R4.64], R0 ;  /* 0x0000000004007986 */ /* 0x000fe2000c101524 */
[----:B------:R-:W-:Y:S05]  /*a900*/  EXIT ;  /* 0x000000000000794d */ /* 0x000fea0003800000 */
.L_x_19410:
        /* <DEDUP_REMOVED lines=10> */
.L_x_19413:
[----:B------:R-:W0:Y:S02]  /*a9b0*/  I2F.S16 R17, R17 ;  /* 0x0000001100117306 */ /* 0x000e240000101400 */
[----:B0-----:R-:W-:-:S04]  /*a9c0*/  F2FP.F16.F32.PACK_AB R3, RZ, R17 ;  /* 0x00000011ff03723e */ /* 0x001fc800000000ff */
[----:B------:R-:W-:-:S05]  /*a9d0*/  PRMT R3, R3, 0x5410, RZ ;  /* 0x0000541003037816 */ /* 0x000fca00000000ff */
[----:B------:R-:W-:Y:S01]  /*a9e0*/  STG.E desc[UR36][R4.64], R3 ;  /* 0x0000000304007986 */ /* 0x000fe2000c101924 */
[----:B------:R-:W-:Y:S05]  /*a9f0*/  EXIT ;  /* 0x000000000000794d */ /* 0x000fea0003800000 */
.L_x_19412:
[----:B------:R-:W0:Y:S02]  /*aa00*/  I2F.F64.S16 R2, R17 ;  /* 0x0000001100027312 */ /* 0x000e240000101c00 */
[----:B0-----:R-:W-:Y:S01]  /*aa10*/  STG.E.64 desc[UR36][R4.64], R2 ;  /* 0x0000000204007986 */ /* 0x001fe2000c101b24 */
[----:B------:R-:W-:Y:S05]  /*aa20*/  EXIT ;  /* 0x000000000000794d */ /* 0x000fea0003800000 */
.L_x_19403:
        /* <DEDUP_REMOVED lines=13> */
.L_x_19416:
[----:B------:R-:W0:Y:S01]  /*ab00*/  I2F.F64.S16 R8, R17 ;  /* 0x0000001100087312 */ /* 0x000e220000101c00 */
[----:B------:R-:W-:-:S05]  /*ab10*/  CS2R R10, SRZ ;  /* 0x00000000000a7805 */ /* 0x000fca000001ff00 */
[----:B0-----:R-:W-:Y:S01]  /*ab20*/  STG.E.128 desc[UR36][R4.64], R8 ;  /* 0x0000000804007986 */ /* 0x001fe2000c101d24 */
[----:B------:R-:W-:Y:S05]  /*ab30*/  EXIT ;  /* 0x000000000000794d */ /* 0x000fea0003800000 */
.L_x_19415:
        /* <DEDUP_REMOVED lines=21> */
.L_x_19420:
[----:B------:R-:W-:Y:S05]  /*ac90*/  BSYNC B0 ;  /* 0x0000000000007941 */ /* 0x000fea0003800000 */
.L_x_19419:
[----:B------:R-:W-:-:S05]  /*aca0*/  LOP3.LUT R3, R0, R3, RZ, 0xfc, !PT ;  /* 0x0000000300037212 */ /* 0x000fca00078efcff */
[----:B------:R-:W-:Y:S01]  /*acb0*/  STG.E.U8 desc[UR36][R4.64], R3 ;  /* 0x0000000304007986 */ /* 0x000fe2000c101124 */
[----:B------:R-:W-:Y:S05]  /*acc0*/  EXIT ;  /* 0x000000000000794d */ /* 0x000fea0003800000 */
.L_x_19418:
        /* <DEDUP_REMOVED lines=13> */
.L_x_19422:
[----:B------:R-:W-:Y:S01]  /*ada0*/  IMAD.MOV.U32 R0, RZ, RZ, 0x7f ;  /* 0x0000007fff007424 */ /* 0x000fe200078e00ff */
[----:B------:R-:W-:-:S04]  /*adb0*/  ISETP.GT.U32.AND P0, PT, R2, 0x7f800000, PT ;  /* 0x7f8000000200780c */ /* 0x000fc80003f04070 */
[----:B------:R-:W-:-:S09]  /*adc0*/  SEL R0, R0, 0x7c, P0 ;  /* 0x0000007c00007807 */ /* 0x000fd20000000000 */
.L_x_19423:
[----:B------:R-:W-:Y:S05]  /*add0*/  BSYNC B0 ;  /* 0x0000000000007941 */ /* 0x000fea0003800000 */
.L_x_19421:
[----:B------:R-:W-:-:S04]  /*ade0*/  LOP3.LUT R2, R17, 0x80000000, RZ, 0xc0, !PT ;  /* 0x8000000011027812 */ /* 0x000fc800078ec0ff */
[----:B------:R-:W-:-:S04]  /*adf0*/  SHF.R.U32.HI R3, RZ, 0x18, R2 ;  /* 0x00000018ff037819 */ /* 0x000fc80000011602 */
[----:B------:R-:W-:-:S05]  /*ae00*/  LOP3.LUT R3, R0, R3, RZ, 0xfc, !PT ;  /* 0x0000000300037212 */ /* 0x000fca00078efcff */
[----:B------:R-:W-:Y:S01]  /*ae10*/  STG.E.U8 desc[UR36][R4.64], R3 ;  /* 0x0000000304007986 */ /* 0x000fe2000c101124 */
[----:B------:R-:W-:Y:S05]  /*ae20*/  EXIT ;  /* 0x000000000000794d */ /* 0x000fea0003800000 */
.L_x_19417:
[----:B------:R-:W0:Y:S02]  /*ae30*/  I2F.S16 R0, R17 ;  /* 0x0000001100007306 */ /* 0x000e240000101400 */
[----:B0-----:R-:W-:-:S05]  /*ae40*/  F2FP.BF16.F32.PACK_AB R0, RZ, R0 ;  /* 0x00000000ff00723e */ /* 0x001fca00000010ff */
[----:B------:R-:W-:Y:S01]  /*ae50*/  STG.E.U16 desc[UR36][R4.64], R0 ;  /* 0x0000000004007986 */ /* 0x000fe2000c101524 */
[----:B------:R-:W-:Y:S05]  /*ae60*/  EXIT ;  /* 0x000000000000794d */ /* 0x000fea0003800000 */
.L_x_19414:
        /* <DEDUP_REMOVED lines=10> */
.L_x_19426:
        /* <DEDUP_REMOVED lines=17> */
.L_x_19429:
[----:B------:R-:W-:-:S04]  /*b020*/  LOP3.LUT R2, R17, 0x80000000, RZ, 0xc0, !PT ;  /* 0x8000000011027812 */ /* 0x000fc800078ec0ff */
[----:B------:R-:W-:-:S04]  /*b030*/  SHF.R.U32.HI R3, RZ, 0x18, R2 ;  /* 0x00000018ff037819 */ /* 0x000fc80000011602 */
[----:B------:R-:W-:-:S04]  /*b040*/  LOP3.LUT R0, R0, R3, RZ, 0xfc, !PT ;  /* 0x0000000300007212 */ /* 0x000fc800078efcff */
[----:B------:R-:W-:-:S07]  /*b050*/  PRMT R2, R0, 0x7610, R2 ;  /* 0x0000761000027816 */ /* 0x000fce0000000002 */
.L_x_19428:
[----:B------:R-:W-:Y:S05]  /*b060*/  BSYNC B0 ;  /* 0x0000000000007941 */ /* 0x000fea0003800000 */
.L_x_19427:
[----:B------:R-:W-:Y:S01]  /*b070*/  STG.E.U8 desc[UR36][R4.64], R2 ;  /* 0x0000000204007986 */ /* 0x000fe2000c101124 */
[----:B------:R-:W-:Y:S05]  /*b080*/  EXIT ;  /* 0x000000000000794d */ /* 0x000fea0003800000 */
.L_x_19425:
        /* <DEDUP_REMOVED lines=17> */
.L_x_19432:
[----:B------:R-:W-:-:S04]  /*b1a0*/  LOP3.LUT R2, R17, 0x80000000, RZ, 0xc0, !PT ;  /* 0x8000000011027812 */ /* 0x000fc800078ec0ff */
[----:B------:R-:W-:-:S04]  /*b1b0*/  SHF.R.U32.HI R3, RZ, 0x18, R2 ;  /* 0x00000018ff037819 */ /* 0x000fc80000011602 */
[----:B------:R-:W-:-:S04]  /*b1c0*/  LOP3.LUT R0, R0, R3, RZ, 0xfc, !PT ;  /* 0x0000000300007212 */ /* 0x000fc800078efcff */
[----:B------:R-:W-:-:S07]  /*b1d0*/  PRMT R2, R0, 0x7610, R2 ;  /* 0x0000761000027816 */ /* 0x000fce0000000002 */
.L_x_19431:
[----:B------:R-:W-:Y:S05]  /*b1e0*/  BSYNC B0 ;  /* 0x0000000000007941 */ /* 0x000fea0003800000 */
.L_x_19430:
[----:B------:R-:W-:Y:S01]  /*b1f0*/  STG.E.U8 desc[UR36][R4.64], R2 ;  /* 0x0000000204007986 */ /* 0x000fe2000c101124 */
[----:B------:R-:W-:Y:S05]  /*b200*/  EXIT ;  /* 0x000000000000794d */ /* 0x000fea0003800000 */
.L_x_19424:
        /* <DEDUP_REMOVED lines=22> */
.L_x_19407:
        /* <DEDUP_REMOVED lines=16> */
.L_x_19435:
[----:B------:R-:W-:Y:S05]  /*b470*/  EXIT ;  /* 0x000000000000794d */ /* 0x000fea0003800000 */
.L_x_19434:
[----:B------:R-:W-:-:S04]  /*b480*/  PRMT R2, R17, 0x9910, RZ ;  /* 0x0000991011027816 */ /* 0x000fc800000000ff */
[----:B------:R-:W-:-:S05]  /*b490*/  SHF.R.S32.HI R3, RZ, 0x1f, R2 ;  /* 0x0000001fff037819 */ /* 0x000fca0000011402 */
[----:B------:R-:W-:Y:S01]  /*b4a0*/  STG.E.64 desc[UR36][R4.64], R2 ;  /* 0x0000000204007986 */ /* 0x000fe2000c101b24 */
[----:B------:R-:W-:Y:S05]  /*b4b0*/  EXIT ;  /* 0x000000000000794d */ /* 0x000fea0003800000 */
.L_x_19433:
[----:B------:R-:W-:-:S05]  /*b4c0*/  PRMT R3, R17, 0x9910, RZ ;  /* 0x0000991011037816 */ /* 0x000fca00000000ff */
[----:B------:R-:W-:Y:S01]  /*b4d0*/  STG.E desc[UR36][R4.64], R3 ;  /* 0x0000000304007986 */ /* 0x000fe2000c101924 */
[----:B------:R-:W-:Y:S05]  /*b4e0*/  EXIT ;  /* 0x000000000000794d */ /* 0x000fea0003800000 */
.L_x_19436:
        /* <DEDUP_REMOVED lines=9> */
.L_x_42279:


//--------------------- .text._ZN2at6native18elementwise_kernelILi128ELi4EZNS0_22gpu_kernel_impl_nocastINS0_13BinaryFunctorIsssZZZNS0_19minimum_kernel_cudaERNS_18TensorIteratorBaseEENKUlvE_clEvENKUlvE3_clEvEUlssE_EEEEvS5_RKT_EUliE_EEviT1_ --------------------------
	.section	.text._ZN2at6native18elementwise_kernelILi128ELi4EZNS0_22gpu_kernel_impl_nocastINS0_13BinaryFunctorIsssZZZNS0_19minimum_kernel_cudaERNS_18TensorIteratorBaseEENKUlvE_clEvENKUlvE3_clEvEUlssE_EEEEvS5_RKT_EUliE_EEviT1_,"ax",@progbits
	.align	128
        .global         _ZN2at6native18elementwise_kernelILi128ELi4EZNS0_22gpu_kernel_impl_nocastINS0_13BinaryFunctorIsssZZZNS0_19minimum_kernel_cudaERNS_18TensorIteratorBaseEENKUlvE_clEvENKUlvE3_clEvEUlssE_EEEEvS5_RKT_EUliE_EEviT1_
        .type           _ZN2at6native18elementwise_kernelILi128ELi4EZNS0_22gpu_kernel_impl_nocastINS0_13BinaryFunctorIsssZZZNS0_19minimum_kernel_cudaERNS_18TensorIteratorBaseEENKUlvE_clEvENKUlvE3_clEvEUlssE_EEEEvS5_RKT_EUliE_EEviT1_,@function
        .size           _ZN2at6native18elementwise_kernelILi128ELi4EZNS0_22gpu_kernel_impl_nocastINS0_13BinaryFunctorIsssZZZNS0_19minimum_kernel_cudaERNS_18TensorIteratorBaseEENKUlvE_clEvENKUlvE3_clEvEUlssE_EEEEvS5_RKT_EUliE_EEviT1_,(.L_x_42280 - _ZN2at6native18elementwise_kernelILi128ELi4EZNS0_22gpu_kernel_impl_nocastINS0_13BinaryFunctorIsssZZZNS0_19minimum_kernel_cudaERNS_18TensorIteratorBaseEENKUlvE_clEvENKUlvE3_clEvEUlssE_EEEEvS5_RKT_EUliE_EEviT1_)
        .other          _ZN2at6native18elementwise_kernelILi128ELi4EZNS0_22gpu_kernel_impl_nocastINS0_13BinaryFunctorIsssZZZNS0_19minimum_kernel_cudaERNS_18TensorIteratorBaseEENKUlvE_clEvENKUlvE3_clEvEUlssE_EEEEvS5_RKT_EUliE_EEviT1_,@"STO_CUDA_ENTRY STV_DEFAULT"
_ZN2at6native18elementwise_kernelILi128ELi4EZNS0_22gpu_kernel_impl_nocastINS0_13BinaryFunctorIsssZZZNS0_19minimum_kernel_cudaERNS_18TensorIteratorBaseEENKUlvE_clEvENKUlvE3_clEvEUlssE_EEEEvS5_RKT_EUliE_EEviT1_:
.text._ZN2at6native18elementwise_kernelILi128ELi4EZNS0_22gpu_kernel_impl_nocastINS0_13BinaryFunctorIsssZZZNS0_19minimum_kernel_cudaERNS_18TensorIteratorBaseEENKUlvE_clEvENKUlvE3_clEvEUlssE_EEEEvS5_RKT_EUliE_EEviT1_:
        /* <DEDUP_REMOVED lines=363> */
.L_x_19439:
[----:B------:R-:W-:Y:S01]  /*16b0*/  ULDC.64 UR10, c[0x0][0x488] ;  /* 0x00012200000a7ab9 */ /* 0x000fe20000000a00 */
[----:B------:R-:W-:Y:S01]  /*16c0*/  ULDC.64 UR8, c[0x0][0x480] ;  /* 0x0001200000087ab9 */ /* 0x000fe20000000a00 */
[----:B------:R-:W-:Y:S02]  /*16d0*/  IADD3 R8, P1, R0, UR10, RZ ;  /* 0x0000000a00087c10 */ /* 0x000fe4000ff3e0ff */
[----:B------:R-:W-:Y:S02]  /*16e0*/  IADD3 R6, P0, R2, UR8, RZ ;  /* 0x0000000802067c10 */ /* 0x000fe4000ff1e0ff */
[----:B------:R-:W-:Y:S02]  /*16f0*/  IADD3.X R9, RZ, UR11, RZ, P1, !PT ;  /* 0x0000000bff097c10 */ /* 0x000fe40008ffe4ff */
[----:B------:R-:W-:Y:S01]  /*1700*/  IADD3.X R7, RZ, UR9, RZ, P0, !PT ;  /* 0x00000009ff077c10 */ /* 0x000fe200087fe4ff */
[----:B------:R-:W-:-:S03]  /*1710*/  ULDC.64 UR8, c[0x0][0x478] ;  /* 0x00011e0000087ab9 */ /* 0x000fc60000000a00 */
[----:B------:R-:W2:Y:S04]  /*1720*/  LDG.E.S16 R9, desc[UR4][R8.64] ;  /* 0x0000000408097981 */ /* 0x000ea8000c1e1700 */
[----:B------:R-:W2:Y:S01]  /*1730*/  LDG.E.S16 R6, desc[UR4][R6.64] ;  /* 0x0000000406067981 */ /* 0x000ea2000c1e1700 */
[----:B------:R-:W-:-:S04]  /*1740*/  IADD3 R4, P0, R5, UR8, RZ ;  /* 0x0000000805047c10 */ /* 0x000fc8000ff1e0ff */
[----:B------:R-:W-:Y:S02]  /*1750*/  IADD3.X R5, RZ, UR9, RZ, P0, !PT ;  /* 0x00000009ff057c10 */ /* 0x000fe400087fe4ff */
[----:B------:R-:W-:Y:S02]  /*1760*/  IADD3 R3, R3, 0x80, RZ ;  /* 0x0000008003037810 */ /* 0x000fe40007ffe0ff */
[----:B--2---:R-:W-:-:S05]  /*1770*/  VIMNMX R11, R6, R9, PT ;  /* 0x00000009060b7248 */ /* 0x004fca0003fe0100 */
[----:B------:R0:W-:Y:S02]  /*1780*/  STG.E.U16 desc[UR4][R4.64], R11 ;  /* 0x0000000b04007986 */ /* 0x0001e4000c101504 */
.L_x_19438:
[----:B------:R-:W-:Y:S05]  /*1790*/  BSYNC B0 ;  /* 0x0000000000007941 */ /* 0x000fea0003800000 */
.L_x_19437:
        /* <DEDUP_REMOVED lines=356> */
.L_x_19442:
        /* <DEDUP_REMOVED lines=11> */
[----:B------:R-:W-:-:S04]  /*2e90*/  IADD3 R3, R3, 0x80, RZ ;  /* 0x0000008003037810 */ /* 0x000fc80007ffe0ff */
[----:B------:R-:W-:Y:S02]  /*2ea0*/  ISETP.GE.AND P0, PT, R3, UR6, PT ;  /* 0x0000000603007c0c */ /* 0x000fe4000bf06270 */
[----:B--2---:R-:W-:-:S05]  /*2eb0*/  VIMNMX R11, R6, R9, PT ;  /* 0x00000009060b7248 */ /* 0x004fca0003fe0100 */
[----:B------:R1:W-:Y:S06]  /*2ec0*/  STG.E.U16 desc[UR4][R4.64], R11 ;  /* 0x0000000b04007986 */ /* 0x0003ec000c101504 */
        /* <DEDUP_REMOVED lines=354> */
.L_x_19443:
        /* <DEDUP_REMOVED lines=14> */
.L_x_19441:
[----:B------:R-:W-:Y:S05]  /*45d0*/  BSYNC B0 ;  /* 0x0000000000007941 */ /* 0x000fea0003800000 */
.L_x_19440:
        /* <DEDUP_REMOVED lines=355> */
.L_x_19444:
        /* <DEDUP_REMOVED lines=11> */
[----:B--2---:R-:W-:-:S05]  /*5cc0*/  VIMNMX R9, R2, R7, PT ;  /* 0x0000000702097248 */ /* 0x004fca0003fe0100 */
[----:B------:R-:W-:Y:S01]  /*5cd0*/  STG.E.U16 desc[UR4][R4.64], R9 ;  /* 0x0000000904007986 */ /* 0x000fe2000c101504 */
[----:B------:R-:W-:Y:S05]  /*5ce0*/  EXIT ;  /* 0x000000000000794d */ /* 0x000fea0003800000 */
.L_x_19445:
        /* <DEDUP_REMOVED lines=9> */
.L_x_42280:


//--------------------- .text._ZN2at6native27unrolled_elementwise_kernelINS0_13BinaryFunctorIsssZZZNS0_19minimum_kernel_cudaERNS_18TensorIteratorBaseEENKUlvE_clEvENKUlvE3_clEvEUlssE_EESt5arrayIPcLm3EELi4E23TrivialOffsetCalculatorILi2EjESC_ILi1EjENS0_6memory15LoadWithoutCastENSF_16StoreWithoutCastEEEviT_T0_T2_T3_T4_T5_ --------------------------
	.section	.text._ZN2at6native27unrolled_elementwise_kernelINS0_13BinaryFunctorIsssZZZNS0_19minimum_kernel_cudaERNS_18TensorIteratorBaseEENKUlvE_clEvENKUlvE3_clEvEUlssE_EESt5arrayIPcLm3EELi4E23TrivialOffsetCalculatorILi2EjESC_ILi1EjENS0_6memory15LoadWithoutCastENSF_16StoreWithoutCastEEEviT_T0_T2_T3_T4_T5_,"ax",@progbits
	.align	128
        .global         _ZN2at6native27unrolled_elementwise_kernelINS0_13BinaryFunctorIsssZZZNS0_19minimum_kernel_cudaERNS_18TensorIteratorBaseEENKUlvE_clEvENKUlvE3_clEvEUlssE_EESt5arrayIPcLm3EELi4E23TrivialOffsetCalculatorILi2EjESC_ILi1EjENS0_6memory15LoadWithoutCastENSF_16StoreWithoutCastEEEviT_T0_T2_T3_T4_T5_
        .type           _ZN2at6native27unrolled_elementwise_kernelINS0_13BinaryFunctorIsssZZZNS0_19minimum_kernel_cudaERNS_18TensorIteratorBaseEENKUlvE_clEvENKUlvE3_clEvEUlssE_EESt5arrayIPcLm3EELi4E23TrivialOffsetCalculatorILi2EjESC_ILi1EjENS0_6memory15LoadWithoutCastENSF_16StoreWithoutCastEEEviT_T0_T2_T3_T4_T5_,@function
        .size           _ZN2at6native27unrolled_elementwise_kernelINS0_13BinaryFunctorIsssZZZNS0_19minimum_kernel_cudaERNS_18TensorIteratorBaseEENKUlvE_clEvENKUlvE3_clEvEUlssE_EESt5arrayIPcLm3EELi4E23TrivialOffsetCalculatorILi2EjESC_ILi1EjENS0_6memory15LoadWithoutCastENSF_16StoreWithoutCastEEEviT_T0_T2_T3_T4_T5_,(.L_x_42281 - _ZN2at6native27unrolled_elementwise_kernelINS0_13BinaryFunctorIsssZZZNS0_19minimum_kernel_cudaERNS_18TensorIteratorBaseEENKUlvE_clEvENKUlvE3_clEvEUlssE_EESt5arrayIPcLm3EELi4E23TrivialOffsetCalculatorILi2EjESC_ILi1EjENS0_6memory15LoadWithoutCastENSF_16StoreWithoutCastEEEviT_T0_T2_T3_T4_T5_)
        .other          _ZN2at6native27unrolled_elementwise_kernelINS0_13BinaryFunctorIsssZZZNS0_19minimum_kernel_cudaERNS_18TensorIteratorBaseEENKUlvE_clEvENKUlvE3_clEvEUlssE_EESt5arrayIPcLm3EELi4E23TrivialOffsetCalculatorILi2EjESC_ILi1EjENS0_6memory15LoadWithoutCastENSF_16StoreWithoutCastEEEviT_T0_T2_T3_T4_T5_,@"STO_CUDA_ENTRY STV_DEFAULT"
_ZN2at6native27unrolled_elementwise_kernelINS0_13BinaryFunctorIsssZZZNS0_19minimum_kernel_cudaERNS_18TensorIteratorBaseEENKUlvE_clEvENKUlvE3_clEvEUlssE_EESt5arrayIPcLm3EELi4E23TrivialOffsetCalculatorILi2EjESC_ILi1EjENS0_6memory15LoadWithoutCastENSF_16StoreWithoutCastEEEviT_T0_T2_T3_T4_T5_:
.text._ZN2at6native27unrolled_elementwise_kernelINS0_13BinaryFunctorIsssZZZNS0_19minimum_kernel_cudaERNS_18TensorIteratorBaseEENKUlvE_clEvENKUlvE3_clEvEUlssE_EESt5arrayIPcLm3EELi4E23TrivialOffsetCalculatorILi2EjESC_ILi1EjENS0_6memory15LoadWithoutCastENSF_16StoreWithoutCastEEEviT_T0_T2_T3_T4_T5_:
        /* <DEDUP_REMOVED lines=8> */
[----:B------:R-:W-:Y:S01]  /*0080*/  @!P0 LEA R9, R0, R15, 0x9 ;  /* 0x0000000f00098211 */ /* 0x000fe200078e48ff */
[----:B------:R-:W-:Y:S01]  /*0090*/  @!P0 VIADD R15, R15, 0x80 ;  /* 0x000000800f0f8836 */ /* 0x000fe20000000000 */
[----:B------:R-:W0:Y:S04]  /*00a0*/  @!P0 LDC.64 R18, c[0x0][0x220] ;  /* 0x00008800ff128b82 */ /* 0x000e280000000a00 */
[----:B------:R-:W-:-:S04]  /*00b0*/  ISETP.GE.AND P1, PT, R15, R6, PT ;  /* 0x000000060f00720c */ /* 0x000fc80003f26270 */
[----:B------:R-:W1:Y:S09]  /*00c0*/  @!P0 LDC.64 R20, c[0x0][0x228] ;  /* 0x00008a00ff148b82 */ /* 0x000e720000000a00 */
[----:B------:R-:W-:Y:S01]  /*00d0*/  @!P1 LEA R17, R0, R15, 0x9 ;  /* 0x0000000f00119211 */ /* 0x000fe200078e48ff */
[----:B------:R-:W-:Y:S01]  /*00e0*/  @!P1 VIADD R15, R15, 0x80 ;  /* 0x000000800f0f9836 */ /* 0x000fe20000000000 */
[----:B------:R-:W2:Y:S04]  /*00f0*/  @!P1 LDC.64 R2, c[0x0][0x220] ;  /* 0x00008800ff029b82 */ /* 0x000ea80000000a00 */
[----:B------:R-:W-:Y:S01]  /*0100*/  ISETP.GE.AND P2, PT, R15, R6, PT ;  /* 0x000000060f00720c */ /* 0x000fe20003f46270 */
[----:B0-----:R-:W-:-:S03]  /*0110*/  @!P0 IMAD.WIDE.U32 R18, R9, 0x2, R18 ;  /* 0x0000000209128825 */ /* 0x001fc600078e0012 */
[----:B------:R-:W0:Y:S01]  /*0120*/  @!P1 LDC.64 R4, c[0x0][0x228] ;  /* 0x00008a00ff049b82 */ /* 0x000e220000000a00 */
[----:B-1----:R-:W-:Y:S01]  /*0130*/  @!P0 IMAD.WIDE.U32 R20, R9, 0x2, R20 ;  /* 0x0000000209148825 */ /* 0x002fe200078e0014 */
[----:B------:R-:W-:-:S07]  /*0140*/  CS2R R8, SRZ ;  /* 0x0000000000087805 */ /* 0x000fce000001ff00 */
[----:B------:R-:W1:Y:S01]  /*0150*/  @!P2 LDC.64 R12, c[0x0][0x220] ;  /* 0x00008800ff0cab82 */ /* 0x000e620000000a00 */
[----:B------:R-:W3:Y:S04]  /*0160*/  @!P0 LDG.E.S16 R8, desc[UR4][R18.64] ;  /* 0x0000000412088981 */ /* 0x000ee8000c1e1700 */
[----:B------:R-:W3:Y:S03]  /*0170*/  @!P0 LDG.E.S16 R9, desc[UR4][R20.64] ;  /* 0x0000000414098981 */ /* 0x000ee6000c1e1700 */
[----:B------:R-:W4:Y:S01]  /*0180*/  @!P2 LDC.64 R10, c[0x0][0x228] ;  /* 0x00008a00ff0aab82 */ /* 0x000f220000000a00 */
[----:B------:R-:W-:Y:S01]  /*0190*/  @!P2 LEA R23, R0, R15, 0x9 ;  /* 0x0000000f0017a211 */ /* 0x000fe200078e48ff */
[----:B--2---:R-:W-:-:S04]  /*01a0*/  @!P1 IMAD.WIDE.U32 R2, R17, 0x2, R2 ;  /* 0x0000000211029825 */ /* 0x004fc800078e0002 */
[----:B0-----:R-:W-:Y:S01]  /*01b0*/  @!P1 IMAD.WIDE.U32 R4, R17, 0x2, R4 ;  /* 0x0000000211049825 */ /* 0x001fe200078e0004 */
[----:B------:R-:W-:-:S03]  /*01c0*/  HFMA2.MMA R17, -RZ, RZ, 0, 0 ;  /* 0x00000000ff117435 */ /* 0x000fc600000001ff */
[----:B------:R-:W-:Y:S02]  /*01d0*/  IMAD.MOV.U32 R14, RZ, RZ, RZ ;  /* 0x000000ffff0e7224 */ /* 0x000fe400078e00ff */
[----:B-1----:R-:W-:-:S04]  /*01e0*/  @!P2 IMAD.WIDE.U32 R12, R23, 0x2, R12 ;  /* 0x00000002170ca825 */ /* 0x002fc800078e000c */
[----:B------:R-:W2:Y:S04]  /*01f0*/  @!P1 LDG.E.S16 R14, desc[UR4][R2.64] ;  /* 0x00000004020e9981 */ /* 0x000ea8000c1e1700 */
[----:B------:R0:W2:Y:S01]  /*0200*/  @!P1 LDG.E.S16 R17, desc[UR4][R4.64] ;  /* 0x0000000404119981 */ /* 0x0000a2000c1e1700 */
[----:B----4-:R-:W-:Y:S01]  /*0210*/  @!P2 IMAD.WIDE.U32 R22, R23, 0x2, R10 ;  /* 0x000000021716a825 */ /* 0x010fe200078e000a */
[----:B------:R-:W-:-:S06]  /*0220*/  CS2R R10, SRZ ;  /* 0x00000000000a7805 */ /* 0x000fcc000001ff00 */
[----:B------:R1:W4:Y:S01]  /*0230*/  @!P2 LDG.E.S16 R10, desc[UR4][R12.64] ;  /* 0x000000040c0aa981 */ /* 0x000322000c1e1700 */
[----:B------:R-:W-:Y:S01]  /*0240*/  @!P2 VIADD R15, R15, 0x80 ;  /* 0x000000800f0fa836 */ /* 0x000fe20000000000 */
[----:B0-----:R-:W0:Y:S02]  /*0250*/  @!P0 LDC.64 R4, c[0x0][0x218] ;  /* 0x00008600ff048b82 */ /* 0x001e240000000a00 */
[----:B------:R-:W4:Y:S02]  /*0260*/  @!P2 LDG.E.S16 R11, desc[UR4][R22.64] ;  /* 0x00000004160ba981 */ /* 0x000f24000c1e1700 */
[----:B------:R-:W-:-:S13]  /*0270*/  ISETP.GE.AND P1, PT, R15, R6, PT ;  /* 0x000000060f00720c */ /* 0x000fda0003f26270 */
[----:B------:R-:W0:Y:S08]  /*0280*/  @!P1 LDC.64 R18, c[0x0][0x220] ;  /* 0x00008800ff129b82 */ /* 0x000e300000000a00 */
[----:B------:R-:W0:Y:S01]  /*0290*/  @!P1 LDC.64 R20, c[0x0][0x228] ;  /* 0x00008a00ff149b82 */ /* 0x000e220000000a00 */
[----:B------:R-:W-:Y:S01]  /*02a0*/  @!P1 LEA R15, R0, R15, 0x9 ;  /* 0x0000000f000f9211 */ /* 0x000fe200078e48ff */
[----:B-1----:R-:W-:Y:S01]  /*02b0*/  VIADD R12, R7, 0x80 ;  /* 0x00000080070c7836 */ /* 0x002fe20000000000 */
[----:B------:R-:W-:-:S02]  /*02c0*/  MOV R13, R7 ;  /* 0x00000007000d7202 */ /* 0x000fc40000000f00 */
[----:B------:R-:W-:Y:S02]  /*02d0*/  @!P0 LEA R7, R0, R7, 0x9 ;  /* 0x0000000700078211 */ /* 0x000fe400078e48ff */
[----:B------:R-:W-:-:S03]  /*02e0*/  CS2R R2, SRZ ;  /* 0x0000000000027805 */ /* 0x000fc6000001ff00 */
[----:B0-----:R-:W-:-:S04]  /*02f0*/  @!P0 IMAD.WIDE.U32 R4, R7, 0x2, R4 ;  /* 0x0000000207048825 */ /* 0x001fc800078e0004 */
[----:B------:R-:W-:-:S04]  /*0300*/  @!P1 IMAD.WIDE.U32 R18, R15, 0x2, R18 ;  /* 0x000000020f129825 */ /* 0x000fc800078e0012 */
[----:B------:R-:W-:Y:S01]  /*0310*/  @!P1 IMAD.WIDE.U32 R20, R15, 0x2, R20 ;  /* 0x000000020f149825 */ /* 0x000fe200078e0014 */
[----:B------:R0:W5:Y:S03]  /*0320*/  @!P1 LDG.E.S16 R2, desc[UR4][R18.64] ;  /* 0x0000000412029981 */ /* 0x000166000c1e1700 */
[----:B------:R-:W-:Y:S01]  /*0330*/  @!P0 IMAD.MOV.U32 R13, RZ, RZ, R12 ;  /* 0x000000ffff0d8224 */ /* 0x000fe200078e000c */
[----:B------:R0:W5:Y:S04]  /*0340*/  @!P1 LDG.E.S16 R3, desc[UR4][R20.64] ;  /* 0x0000000414039981 */ /* 0x000168000c1e1700 */
[----:B------:R-:W-:Y:S01]  /*0350*/  ISETP.GE.AND P1, PT, R13, R6, PT ;  /* 0x000000060d00720c */ /* 0x000fe20003f26270 */
[----:B------:R-:W-:Y:S01]  /*0360*/  BSSY B0, `(.L_x_19446) ;  /* 0x0000010000007945 */ /* 0x000fe20003800000 */
[----:B---3--:R-:W-:-:S05]  /*0370*/  VIMNMX R9, R9, R8, PT ;  /* 0x0000000809097248 */ /* 0x008fca0003fe0100 */
[----:B------:R0:W-:Y:S01]  /*0380*/  @!P0 STG.E.U16 desc[UR4][R4.64], R9 ;  /* 0x0000000904008986 */ /* 0x0001e2000c101504 */
[----:B--2---:R-:W-:Y:S02]  /*0390*/  VIMNMX R17, R17, R14, PT ;  /* 0x0000000e11117248 */ /* 0x004fe40003fe0100 */
[----:B----4-:R-:W-:-:S03]  /*03a0*/  VIMNMX R11, R11, R10, PT ;  /* 0x0000000a0b0b7248 */ /* 0x010fc60003fe0100 */
[----:B0-----:R-:W-:Y:S05]  /*03b0*/  @P1 BRA `(.L_x_19447) ;  /* 0x0000000000281947 */ /* 0x001fea0003800000 */
[----:B------:R-:W0:Y:S01]  /*03c0*/  LDC.64 R8, c[0x0][0x218] ;  /* 0x00008600ff087b82 */ /* 0x000e220000000a00 */
[----:B------:R-:W-:Y:S01]  /*03d0*/  IMAD R5, R0, 0x200, R13 ;  /* 0x0000020000057824 */ /* 0x000fe200078e020d */
[----:B------:R-:W-:-:S04]  /*03e0*/  IADD3 R13, R13, 0x80, RZ ;  /* 0x000000800d0d7810 */ /* 0x000fc80007ffe0ff */
[----:B------:R-:W-:-:S13]  /*03f0*/  ISETP.GE.AND P0, PT, R13, R6, PT ;  /* 0x000000060d00720c */ /* 0x000fda0003f06270 */
[----:B------:R-:W-:Y:S01]  /*0400*/  @!P0 IMAD R7, R0, 0x200, R13 ;  /* 0x0000020000078824 */ /* 0x000fe200078e020d */
[----:B------:R-:W-:Y:S01]  /*0410*/  @!P0 IADD3 R13, R13, 0x80, RZ ;  /* 0x000000800d0d8810 */ /* 0x000fe20007ffe0ff */
[----:B0-----:R-:W-:-:S04]  /*0420*/  IMAD.WIDE.U32 R4, R5, 0x2, R8 ;  /* 0x0000000205047825 */ /* 0x001fc800078e0008 */
[----:B------:R-:W-:Y:S01]  /*0430*/  @!P0 IMAD.WIDE.U32 R8, R7, 0x2, R8 ;  /* 0x0000000207088825 */ /* 0x000fe200078e0008 */
[----:B------:R0:W-:Y:S04]  /*0440*/  STG.E.U16 desc[UR4][R4.64], R17 ;  /* 0x0000001104007986 */ /* 0x0001e8000c101504 */
[----:B------:R0:W-:Y:S02]  /*0450*/  @!P0 STG.E.U16 desc[UR4][R8.64], R11 ;  /* 0x0000000b08008986 */ /* 0x0001e4000c101504 */
.L_x_19447:
[----:B------:R-:W-:Y:S05]  /*0460*/  BSYNC B0 ;  /* 0x0000000000007941 */ /* 0x000fea0003800000 */
.L_x_19446:
[----:B------:R-:W-:-:S13]  /*0470*/  ISETP.GE.AND P0, PT, R13, R6, PT ;  /* 0x000000060d00720c */ /* 0x000fda0003f06270 */
[----:B------:R-:W-:Y:S05]  /*0480*/  @P0 EXIT ;  /* 0x000000000000094d */ /* 0x000fea0003800000 */
[----:B0-----:R-:W0:Y:S01]  /*0490*/  LDC.64 R4, c[0x0][0x218] ;  /* 0x00008600ff047b82 */ /* 0x001e220000000a00 */
[----:B------:R-:W-:Y:S01]  /*04a0*/  IMAD R13, R0, 0x200, R13 ;  /* 0x00000200000d7824 */ /* 0x000fe200078e020d */
[----:B-----5:R-:W-:-:S03]  /*04b0*/  VIMNMX R7, R3, R2, PT ;  /* 0x0000000203077248 */ /* 0x020fc60003fe0100 */
[----:B0-----:R-:W-:-:S05]  /*04c0*/  IMAD.WIDE.U32 R2, R13, 0x2, R4 ;  /* 0x000000020d027825 */ /* 0x001fca00078e0004 */
[----:B------:R-:W-:Y:S01]  /*04d0*/  STG.E.U16 desc[UR4][R2.64], R7 ;  /* 0x0000000702007986 */ /* 0x000fe2000c101504 */
[----:B------:R-:W-:Y:S05]  /*04e0*/  EXIT ;  /* 0x000000000000794d */ /* 0x000fea0003800000 */
.L_x_19448:
        /* <DEDUP_REMOVED lines=9> */
.L_x_42281:


//--------------------- .text._ZN2at6native29vectorized_elementwise_kernelILi2ENS0_13BinaryFunctorIsssZZZNS0_19minimum_kernel_cudaERNS_18TensorIteratorBaseEENKUlvE_clEvENKUlvE3_clEvEUlssE_EESt5arrayIPcLm3EEEEviT0_T1_ --------------------------
	.section	.text._ZN2at6native29vectorized_elementwise_kernelILi2ENS0_13BinaryFunctorIsssZZZNS0_19minimum_kernel_cudaERNS_18TensorIteratorBaseEENKUlvE_clEvENKUlvE3_clEvEUlssE_EESt5arrayIPcLm3EEEEviT0_T1_,"ax",@progbits
	.align	128
        .global         _ZN2at6native29vectorized_elementwise_kernelILi2ENS0_13BinaryFunctorIsssZZZNS0_19minimum_kernel_cudaERNS_18TensorIteratorBaseEENKUlvE_clEvENKUlvE3_clEvEUlssE_EESt5arrayIPcLm3EEEEviT0_T1_
        .type           _ZN2at6native29vectorized_elementwise_kernelILi2ENS0_13BinaryFunctorIsssZZZNS0_19minimum_kernel_cudaERNS_18TensorIteratorBaseEENKUlvE_clEvENKUlvE3_clEvEUlssE_EESt5arrayIPcLm3EEEEviT0_T1_,@function
        .size           _ZN2at6native29vectorized_elementwise_kernelILi2ENS0_13BinaryFunctorIsssZZZNS0_19minimum_kernel_cudaERNS_18TensorIteratorBaseEENKUlvE_clEvENKUlvE3_clEvEUlssE_EESt5arrayIPcLm3EEEEviT0_T1_,(.L_x_42282 - _ZN2at6native29vectorized_elementwise_kernelILi2ENS0_13BinaryFunctorIsssZZZNS0_19minimum_kernel_cudaERNS_18TensorIteratorBaseEENKUlvE_clEvENKUlvE3_clEvEUlssE_EESt5arrayIPcLm3EEEEviT0_T1_)
        .other          _ZN2at6native29vectorized_elementwise_kernelILi2ENS0_13BinaryFunctorIsssZZZNS0_19minimum_kernel_cudaERNS_18TensorIteratorBaseEENKUlvE_clEvENKUlvE3_clEvEUlssE_EESt5arrayIPcLm3EEEEviT0_T1_,@"STO_CUDA_ENTRY STV_DEFAULT"
_ZN2at6native29vectorized_elementwise_kernelILi2ENS0_13BinaryFunctorIsssZZZNS0_19minimum_kernel_cudaERNS_18TensorIteratorBaseEENKUlvE_clEvENKUlvE3_clEvEUlssE_EESt5arrayIPcLm3EEEEviT0_T1_:
.text._ZN2at6native29vectorized_elementwise_kernelILi2ENS0_13BinaryFunctorIsssZZZNS0_19minimum_kernel_cudaERNS_18TensorIteratorBaseEENKUlvE_clEvENKUlvE3_clEvEUlssE_EESt5arrayIPcLm3EEEEviT0_T1_:
        /* <DEDUP_REMOVED lines=21> */
[----:B------:R-:W4:Y:S04]  /*0150*/  LDG.E R9, desc[UR4][R12.64+0x400] ;  /* 0x000400040c097981 */ /* 0x000f28000c1e1900 */
[----:B------:R-:W4:Y:S04]  /*0160*/  LDG.E R11, desc[UR4][R12.64+0x600] ;  /* 0x000600040c0b7981 */ /* 0x000f28000c1e1900 */
[----:B------:R1:W4:Y:S01]  /*0170*/  LDG.E R8, desc[UR4][R6.64+0x400] ;  /* 0x0004000406087981 */ /* 0x000322000c1e1900 */
[----:B0-----:R-:W-:-:S04]  /*0180*/  IMAD.WIDE.U32 R2, R0, 0x2, R2 ;  /* 0x0000000200027825 */ /* 0x001fc800078e0002 */
[----:B------:R-:W-:Y:S01]  /*0190*/  IMAD.WIDE R2, R4, 0x4, R2 ;  /* 0x0000000404027825 */ /* 0x000fe200078e0202 */
[C---:B--2---:R-:W-:Y:S02]  /*01a0*/  PRMT R17, R5.reuse, 0x9910, RZ ;  /* 0x0000991005117816 */ /* 0x044fe400000000ff */
[----:B------:R-:W-:Y:S02]  /*01b0*/  PRMT R19, R5, 0xbb32, RZ ;  /* 0x0000bb3205137816 */ /* 0x000fe400000000ff */
[C---:B---3--:R-:W-:Y:S02]  /*01c0*/  PRMT R21, R14.reuse, 0xbb32, RZ ;  /* 0x0000bb320e157816 */ /* 0x048fe400000000ff */
[----:B------:R-:W-:Y:S01]  /*01d0*/  PRMT R20, R14, 0x9910, RZ ;  /* 0x000099100e147816 */ /* 0x000fe200000000ff */
[----:B------:R-:W-:Y:S01]  /*01e0*/  IMAD.MOV.U32 R5, RZ, RZ, R17 ;  /* 0x000000ffff057224 */ /* 0x000fe200078e0011 */
[C---:B-----5:R-:W-:Y:S02]  /*01f0*/  PRMT R18, R15.reuse, 0x9910, RZ ;  /* 0x000099100f127816 */ /* 0x060fe400000000ff */
[----:B------:R-:W-:Y:S01]  /*0200*/  PRMT R15, R15, 0xbb32, RZ ;  /* 0x0000bb320f0f7816 */ /* 0x000fe200000000ff */
[----:B-1----:R-:W-:Y:S01]  /*0210*/  IMAD.MOV.U32 R7, RZ, RZ, R19 ;  /* 0x000000ffff077224 */ /* 0x002fe200078e0013 */
[----:B------:R-:W-:Y:S01]  /*0220*/  MOV R6, R18 ;  /* 0x0000001200067202 */ /* 0x000fe20000000f00 */
[----:B------:R-:W-:Y:S01]  /*0230*/  IMAD.MOV.U32 R13, RZ, RZ, R20 ;  /* 0x000000ffff0d7224 */ /* 0x000fe200078e0014 */
[C---:B----4-:R-:W-:Y:S01]  /*0240*/  PRMT R14, R16.reuse, 0x9910, RZ ;  /* 0x00009910100e7816 */ /* 0x050fe200000000ff */
[----:B------:R-:W-:Y:S01]  /*0250*/  IMAD.MOV.U32 R12, RZ, RZ, R15 ;  /* 0x000000ffff0c7224 */ /* 0x000fe200078e000f */
[----:B------:R-:W-:Y:S01]  /*0260*/  PRMT R16, R16, 0xbb32, RZ ;  /* 0x0000bb3210107816 */ /* 0x000fe200000000ff */
[----:B------:R-:W-:Y:S01]  /*0270*/  IMAD.MOV.U32 R15, RZ, RZ, R21 ;  /* 0x000000ffff0f7224 */ /* 0x000fe200078e0015 */
[----:B------:R-:W-:-:S02]  /*0280*/  VIMNMX R5, R5, R6, PT ;  /* 0x0000000605057248 */ /* 0x000fc40003fe0100 */
[----:B------:R-:W-:Y:S02]  /*0290*/  VIMNMX R6, R7, R12, PT ;  /* 0x0000000c07067248 */ /* 0x000fe40003fe0100 */
[----:B------:R-:W-:Y:S02]  /*02a0*/  VIMNMX R12, R15, R16, PT ;  /* 0x000000100f0c7248 */ /* 0x000fe40003fe0100 */
[----:B------:R-:W-:Y:S02]  /*02b0*/  VIMNMX R7, R13, R14, PT ;  /* 0x0000000e0d077248 */ /* 0x000fe40003fe0100 */
[----:B------:R-:W-:Y:S02]  /*02c0*/  PRMT R15, R9, 0xbb32, RZ ;  /* 0x0000bb32090f7816 */ /* 0x000fe400000000ff */
[C---:B------:R-:W-:Y:S02]  /*02d0*/  PRMT R14, R10.reuse, 0x9910, RZ ;  /* 0x000099100a0e7816 */ /* 0x040fe400000000ff */
[----:B------:R-:W-:-:S02]  /*02e0*/  PRMT R17, R10, 0xbb32, RZ ;  /* 0x0000bb320a117816 */ /* 0x000fc400000000ff */
[----:B------:R-:W-:Y:S02]  /*02f0*/  PRMT R13, R9, 0x9910, RZ ;  /* 0x00009910090d7816 */ /* 0x000fe400000000ff */
[C---:B------:R-:W-:Y:S02]  /*0300*/  PRMT R18, R11.reuse, 0xbb32, RZ ;  /* 0x0000bb320b127816 */ /* 0x040fe400000000ff */
[----:B------:R-:W-:Y:S01]  /*0310*/  PRMT R16, R11, 0x9910, RZ ;  /* 0x000099100b107816 */ /* 0x000fe200000000ff */
[----:B------:R-:W-:Y:S01]  /*0320*/  IMAD.MOV.U32 R11, RZ, RZ, R15 ;  /* 0x000000ffff0b7224 */ /* 0x000fe200078e000f */
[----:B------:R-:W-:Y:S01]  /*0330*/  MOV R10, R14 ;  /* 0x0000000e000a7202 */ /* 0x000fe20000000f00 */
[----:B------:R-:W-:Y:S01]  /*0340*/  IMAD.MOV.U32 R14, RZ, RZ, R17 ;  /* 0x000000ffff0e7224 */ /* 0x000fe200078e0011 */
[C---:B------:R-:W-:Y:S01]  /*0350*/  PRMT R0, R8.reuse, 0x9910, RZ ;  /* 0x0000991008007816 */ /* 0x040fe200000000ff */
[----:B------:R-:W-:Y:S01]  /*0360*/  IMAD.MOV.U32 R9, RZ, RZ, R13 ;  /* 0x000000ffff097224 */ /* 0x000fe200078e000d */
[----:B------:R-:W-:Y:S01]  /*0370*/  PRMT R8, R8, 0xbb32, RZ ;  /* 0x0000bb3208087816 */ /* 0x000fe200000000ff */
[----:B------:R-:W-:Y:S01]  /*0380*/  IMAD.MOV.U32 R15, RZ, RZ, R18 ;  /* 0x000000ffff0f7224 */ /* 0x000fe200078e0012 */
[----:B------:R-:W-:-:S02]  /*0390*/  MOV R13, R16 ;  /* 0x00000010000d7202 */ /* 0x000fc40000000f00 */
[----:B------:R-:W-:Y:S02]  /*03a0*/  VIMNMX R0, R0, R9, PT ;  /* 0x0000000900007248 */ /* 0x000fe40003fe0100 */
[----:B------:R-:W-:Y:S02]  /*03b0*/  VIMNMX R11, R8, R11, PT ;  /* 0x0000000b080b7248 */ /* 0x000fe40003fe0100 */
[----:B------:R-:W-:Y:S02]  /*03c0*/  VIMNMX R10, R10, R13, PT ;  /* 0x0000000d0a0a7248 */ /* 0x000fe40003fe0100 */
[----:B------:R-:W-:Y:S02]  /*03d0*/  VIMNMX R15, R14, R15, PT ;  /* 0x0000000f0e0f7248 */ /* 0x000fe40003fe0100 */
        /* <DEDUP_REMOVED lines=9> */
.L_x_19449:
[----:B------:R-:W0:Y:S01]  /*0470*/  S2R R3, SR_TID.X ;  /* 0x0000000000037919 */ /* 0x000e220000002100 */
[----:B------:R-:W-:Y:S01]  /*0480*/  HFMA2.MMA R10, -RZ, RZ, 0, 0 ;  /* 0x00000000ff0a7435 */ /* 0x000fe200000001ff */
[----:B0-----:R-:W-:Y:S01]  /*0490*/  ISETP.GE.AND P0, PT, R3, R2, PT ;  /* 0x000000020300720c */ /* 0x001fe20003f06270 */
[----:B------:R-:W-:-:S12]  /*04a0*/  IMAD.MOV.U32 R7, RZ, RZ, R3 ;  /* 0x000000ffff077224 */ /* 0x000fd800078e0003 */
        /* <DEDUP_REMOVED lines=8> */
[----:B------:R-:W-:Y:S01]  /*0530*/  ISETP.GE.AND P5, PT, R7, R2, PT ;  /* 0x000000020700720c */ /* 0x000fe20003fa6270 */
[C---:B0-----:R-:W-:Y:S01]  /*0540*/  @!P0 IMAD.WIDE.U32 R24, R9.reuse, 0x2, R24 ;  /* 0x0000000209188825 */ /* 0x041fe200078e0018 */
[----:B------:R-:W0:Y:S04]  /*0550*/  @!P4 LDC.64 R16, c[0x0][0x228] ;  /* 0x00008a00ff10cb82 */ /* 0x000e280000000a00 */
[----:B------:R3:W4:Y:S01]  /*0560*/  @!P0 LDG.E.S16 R10, desc[UR4][R24.64] ;  /* 0x00000004180a8981 */ /* 0x000722000c1e1700 */
[----:B-1----:R-:W-:-:S06]  /*0570*/  @!P0 IMAD.WIDE.U32 R20, R9, 0x2, R20 ;  /* 0x0000000209148825 */ /* 0x002fcc00078e0014 */
[----:B------:R-:W-:Y:S01]  /*0580*/  @!P5 IMAD.IADD R11, R0, 0x1, R7 ;  /* 0x00000001000bd824 */ /* 0x000fe200078e0207 */
[----:B------:R-:W-:Y:S01]  /*0590*/  @!P5 IADD3 R7, R7, 0x80, RZ ;  /* 0x000000800707d810 */ /* 0x000fe20007ffe0ff */
[----:B------:R-:W1:Y:S01]  /*05a0*/  @!P5 LDC.64 R14, c[0x0][0x220] ;  /* 0x00008800ff0edb82 */ /* 0x000e620000000a00 */
[----:B------:R-:W-:Y:S02]  /*05b0*/  IMAD.MOV.U32 R9, RZ, RZ, RZ ;  /* 0x000000ffff097224 */ /* 0x000fe400078e00ff */
[----:B------:R-:W-:Y:S01]  /*05c0*/  ISETP.GE.AND P3, PT, R7, R2, PT ;  /* 0x000000020700720c */ /* 0x000fe20003f66270 */
[----:B------:R-:W-:-:S03]  /*05d0*/  IMAD.MOV.U32 R4, RZ, RZ, RZ ;  /* 0x000000ffff047224 */ /* 0x000fc600078e00ff */
[----:B------:R5:W4:Y:S01]  /*05e0*/  @!P0 LDG.E.S16 R9, desc[UR4][R20.64] ;  /* 0x0000000414098981 */ /* 0x000b22000c1e1700 */
[----:B------:R-:W2:Y:S08]  /*05f0*/  @!P5 LDC.64 R12, c[0x0][0x228] ;  /* 0x00008a00ff0cdb82 */ /* 0x000eb00000000a00 */
[----:B------:R-:W-:Y:S01]  /*0600*/  @!P3 IMAD.IADD R5, R0, 0x1, R7 ;  /* 0x000000010005b824 */ /* 0x000fe200078e0207 */
[----:B------:R-:W0:Y:S01]  /*0610*/  @!P3 LDC.64 R28, c[0x0][0x220] ;  /* 0x00008800ff1cbb82 */ /* 0x000e220000000a00 */
[----:B------:R-:W-:-:S05]  /*0620*/  @!P3 VIADD R7, R7, 0x80 ;  /* 0x000000800707b836 */ /* 0x000fca0000000000 */
[C---:B------:R-:W-:Y:S02]  /*0630*/  ISETP.GE.AND P1, PT, R7.reuse, R2, PT ;  /* 0x000000020700720c */ /* 0x040fe40003f26270 */
[----:B---3--:R-:W3:Y:S11]  /*0640*/  @!P3 LDC.64 R24, c[0x0][0x228] ;  /* 0x00008a00ff18bb82 */ /* 0x008ef60000000a00 */
[----:B------:R-:W-:Y:S01]  /*0650*/  @!P1 IMAD.IADD R26, R0, 0x1, R7 ;  /* 0x00000001001a9824 */ /* 0x000fe200078e0207 */
[----:B------:R-:W-:-:S04]  /*0660*/  @!P1 IADD3 R7, R7, 0x80, RZ ;  /* 0x0000008007079810 */ /* 0x000fc80007ffe0ff */
[----:B------:R-:W-:Y:S02]  /*0670*/  ISETP.GE.AND P2, PT, R7, R2, PT ;  /* 0x000000020700720c */ /* 0x000fe40003f46270 */
[----:B-----5:R-:W-:Y:S01]  /*0680*/  CS2R R20, SRZ ;  /* 0x0000000000147805 */ /* 0x020fe2000001ff00 */
[----:B-1----:R-:W-:-:S04]  /*0690*/  @!P5 IMAD.WIDE.U32 R14, R11, 0x2, R14 ;  /* 0x000000020b0ed825 */ /* 0x002fc800078e000e */
[----:B--2---:R-:W-:Y:S01]  /*06a0*/  @!P5 IMAD.WIDE.U32 R12, R11, 0x2, R12 ;  /* 0x000000020b0cd825 */ /* 0x004fe200078e000c */
[----:B------:R1:W2:Y:S03]  /*06b0*/  @!P5 LDG.E.S16 R4, desc[UR4][R14.64] ;  /* 0x000000040e04d981 */ /* 0x0002a6000c1e1700 */
[----:B------:R-:W-:Y:S01]  /*06c0*/  IMAD.MOV.U32 R22, RZ, RZ, RZ ;  /* 0x000000ffff167224 */ /* 0x000fe200078e00ff */
[----:B------:R5:W2:Y:S01]  /*06d0*/  @!P5 LDG.E.S16 R20, desc[UR4][R12.64] ;  /* 0x000000040c14d981 */ /* 0x000aa2000c1e1700 */
[----:B------:R-:W-:-:S04]  /*06e0*/  @!P4 IMAD.WIDE.U32 R18, R23, 0x2, R18 ;  /* 0x000000021712c825 */ /* 0x000fc800078e0012 */
[----:B0-----:R-:W-:Y:S01]  /*06f0*/  @!P4 IMAD.WIDE.U32 R16, R23, 0x2, R16 ;  /* 0x000000021710c825 */ /* 0x001fe200078e0010 */
[----:B-1----:R-:W0:Y:S01]  /*0700*/  @!P2 LDC.64 R14, c[0x0][0x220] ;  /* 0x00008800ff0eab82 */ /* 0x002e220000000a00 */
[----:B------:R1:W2:Y:S02]  /*0710*/  @!P4 LDG.E.S16 R22, desc[UR4][R18.64] ;  /* 0x000000041216c981 */ /* 0x0002a4000c1e1700 */
[----:B------:R-:W-:Y:S01]  /*0720*/  @!P2 IMAD.IADD R23, R0, 0x1, R7 ;  /* 0x000000010017a824 */ /* 0x000fe200078e0207 */
[----:B------:R-:W-:Y:S01]  /*0730*/  @!P2 IADD3 R7, R7, 0x80, RZ ;  /* 0x000000800707a810 */ /* 0x000fe20007ffe0ff */
[----:B------:R3:W2:Y:S03]  /*0740*/  @!P4 LDG.E.S16 R21, desc[UR4][R16.64] ;  /* 0x000000041015c981 */ /* 0x0006a6000c1e1700 */
[----:B-----5:R-:W5:Y:S01]  /*0750*/  @!P2 LDC.64 R12, c[0x0][0x228] ;  /* 0x00008a00ff0cab82 */ /* 0x020f620000000a00 */
[----:B------:R-:W-:-:S07]  /*0760*/  ISETP.GE.AND P4, PT, R7, R2, PT ;  /* 0x000000020700720c */ /* 0x000fce0003f86270 */
[----:B-1----:R-:W1:Y:S01]  /*0770*/  @!P1 LDC.64 R18, c[0x0][0x220] ;  /* 0x00008800ff129b82 */ /* 0x002e620000000a00 */
[----:B------:R-:W-:-:S07]  /*0780*/  @!P3 IMAD.WIDE.U32 R28, R5, 0x2, R28 ;  /* 0x00000002051cb825 */ /* 0x000fce00078e001c */
[----:B---3--:R-:W3:Y:S01]  /*0790*/  @!P1 LDC.64 R16, c[0x0][0x228] ;  /* 0x00008a00ff109b82 */ /* 0x008ee20000000a00 */
[----:B------:R-:W-:-:S04]  /*07a0*/  @!P3 IMAD.WIDE.U32 R24, R5, 0x2, R24 ;  /* 0x000000020518b825 */ /* 0x000fc800078e0018 */
[----:B------:R-:W-:Y:S02]  /*07b0*/  IMAD.MOV.U32 R5, RZ, RZ, RZ ;  /* 0x000000ffff057224 */ /* 0x000fe400078e00ff */
[----:B------:R-:W-:Y:S02]  /*07c0*/  IMAD.MOV.U32 R11, RZ, RZ, RZ ;  /* 0x000000ffff0b7224 */ /* 0x000fe400078e00ff */
[----:B------:R-:W-:Y:S02]  /*07d0*/  @!P4 IMAD.IADD R8, R0, 0x1, R7 ;  /* 0x000000010008c824 */ /* 0x000fe400078e0207 */
[----:B------:R-:W-:Y:S01]  /*07e0*/  @!P4 VIADD R7, R7, 0x80 ;  /* 0x000000800707c836 */ /* 0x000fe20000000000 */
[----:B------:R-:W2:Y:S04]  /*07f0*/  @!P3 LDG.E.S16 R5, desc[UR4][R28.64] ;  /* 0x000000041c05b981 */ /* 0x000ea8000c1e1700 */
[----:B------:R5:W2:Y:S01]  /*0800*/  @!P3 LDG.E.S16 R11, desc[UR4][R24.64] ;  /* 0x00000004180bb981 */ /* 0x000aa2000c1e1700 */
[----:B------:R-:W-:Y:S01]  /*0810*/  ISETP.GE.AND P3, PT, R7, R2, PT ;  /* 0x000000020700720c */ /* 0x000fe20003f66270 */
[----:B0-----:R-:W-:-:S04]  /*0820*/  @!P2 IMAD.WIDE.U32 R14, R23, 0x2, R14 ;  /* 0x00000002170ea825 */ /* 0x001fc800078e000e */
[----:B-----5:R-:W-:Y:S01]  /*0830*/  @!P2 IMAD.WIDE.U32 R12, R23, 0x2, R12 ;  /* 0x00000002170ca825 */ /* 0x020fe200078e000c */
[----:B------:R-:W-:Y:S01]  /*0840*/  HFMA2.MMA R23, -RZ, RZ, 0, 0 ;  /* 0x00000000ff177435 */ /* 0x000fe200000001ff */
[----:B------:R-:W-:Y:S02]  /*0850*/  MOV R6, RZ ;  /* 0x000000ff00067202 */ /* 0x000fe40000000f00 */
[----:B------:R-:W-:Y:S01]  /*0860*/  CS2R R24, SRZ ;  /* 0x0000000000187805 */ /* 0x000fe2000001ff00 */
[----:B-1----:R-:W-:-:S04]  /*0870*/  @!P1 IMAD.WIDE.U32 R18, R26, 0x2, R18 ;  /* 0x000000021a129825 */ /* 0x002fc800078e0012 */
[----:B---3--:R-:W-:Y:S01]  /*0880*/  @!P1 IMAD.WIDE.U32 R16, R26, 0x2, R16 ;  /* 0x000000021a109825 */ /* 0x008fe200078e0010 */
[----:B------:R0:W3:Y:S04]  /*0890*/  @!P2 LDG.E.S16 R24, desc[UR4][R14.64] ;  /* 0x000000040e18a981 */ /* 0x0000e8000c1e1700 */
[----:B------:R1:W3:Y:S04]  /*08a0*/  @!P2 LDG.E.S16 R25, desc[UR4][R12.64] ;  /* 0x000000040c19a981 */ /* 0x0002e8000c1e1700 */
[----:B------:R5:W3:Y:S01]  /*08b0*/  @!P1 LDG.E.S16 R6, desc[UR4][R18.64] ;  /* 0x0000000412069981 */ /* 0x000ae2000c1e1700 */
[----:B0-----:R-:W0:Y:S03]  /*08c0*/  @!P3 LDC.64 R14, c[0x0][0x220] ;  /* 0x00008800ff0ebb82 */ /* 0x001e260000000a00 */
[----:B------:R5:W3:Y:S05]  /*08d0*/  @!P1 LDG.E.S16 R23, desc[UR4][R16.64] ;  /* 0x0000000410179981 */ /* 0x000aea000c1e1700 */
[----:B-1----:R-:W1:Y:S08]  /*08e0*/  @!P3 LDC.64 R12, c[0x0][0x228] ;  /* 0x00008a00ff0cbb82 */ /* 0x002e700000000a00 */
[----:B-----5:R-:W5:Y:S08]  /*08f0*/  @!P4 LDC.64 R18, c[0x0][0x220] ;  /* 0x00008800ff12cb82 */ /* 0x020f700000000a00 */
[----:B------:R-:W5:Y:S01]  /*0900*/  @!P4 LDC.64 R16, c[0x0][0x228] ;  /* 0x00008a00ff10cb82 */ /* 0x000f620000000a00 */
[----:B------:R-:W-:Y:S01]  /*0910*/  @!P3 IMAD.IADD R7, R0, 0x1, R7 ;  /* 0x000000010007b824 */ /* 0x000fe200078e0207 */
[----:B------:R-:W-:-:S02]  /*0920*/  CS2R R26, SRZ ;  /* 0x00000000001a7805 */ /* 0x000fc4000001ff00 */
[----:B------:R-:W-:Y:S01]  /*0930*/  MOV R28, RZ ;  /* 0x000000ff001c7202 */ /* 0x000fe20000000f00 */
[----:B0-----:R-:W-:-:S04]  /*0940*/  @!P3 IMAD.WIDE.U32 R14, R7, 0x2, R14 ;  /* 0x00000002070eb825 */ /* 0x001fc800078e000e */
[----:B-1----:R-:W-:Y:S01]  /*0950*/  @!P3 IMAD.WIDE.U32 R12, R7, 0x2, R12 ;  /* 0x00000002070cb825 */ /* 0x002fe200078e000c */
[----:B------:R-:W3:Y:S03]  /*0960*/  @!P3 LDG.E.S16 R27, desc[UR4][R14.64] ;  /* 0x000000040e1bb981 */ /* 0x000ee6000c1e1700 */
[----:B------:R-:W-:Y:S01]  /*0970*/  IMAD.MOV.U32 R7, RZ, RZ, RZ ;  /* 0x000000ffff077224 */ /* 0x000fe200078e00ff */
[----:B------:R0:W3:Y:S01]  /*0980*/  @!P3 LDG.E.S16 R28, desc[UR4][R12.64] ;  /* 0x000000040c1cb981 */ /* 0x0000e2000c1e1700 */
[----:B-----5:R-:W-:-:S05]  /*0990*/  @!P4 IMAD.WIDE.U32 R18, R8, 0x2, R18 ;  /* 0x000000020812c825 */ /* 0x020fca00078e0012 */
[----:B------:R1:W5:Y:S01]  /*09a0*/  @!P4 LDG.E.S16 R26, desc[UR4][R18.64] ;  /* 0x00000004121ac981 */ /* 0x000362000c1e1700 */
[----:B------:R-:W-:Y:S01]  /*09b0*/  @!P4 IMAD.WIDE.U32 R16, R8, 0x2, R16 ;  /* 0x000000020810c825 */ /* 0x000fe200078e0010 */
[----:B0-----:R-:W0:Y:S04]  /*09c0*/  @!P0 LDC.64 R12, c[0x0][0x218] ;  /* 0x00008600ff0c8b82 */ /* 0x001e280000000a00 */
[----:B------:R-:W5:Y:S01]  /*09d0*/  @!P4 LDG.E.S16 R7, desc[UR4][R16.64] ;  /* 0x000000041007c981 */ /* 0x000f62000c1e1700 */
[----:B-1----:R-:W-:Y:S01]  /*09e0*/  @!P0 IMAD.IADD R19, R0, 0x1, R3 ;  /* 0x0000000100138824 */ /* 0x002fe200078e0203 */
[----:B------:R-:W-:Y:S04]  /*09f0*/  BSSY B0, `(.L_x_19450) ;  /* 0x0000039000007945 */ /* 0x000fe80003800000 */
[----:B------:R-:W-:Y:S01]  /*0a00*/  BSSY B1, `(.L_x_19451) ;  /* 0x0000031000017945 */ /* 0x000fe20003800000 */
[----:B----4-:R-:W-:Y:S01]  /*0a10*/  VIMNMX R29, R10, R9, PT ;  /* 0x000000090a1d7248 */ /* 0x010fe20003fe0100 */
[----:B------:R-:W-:-:S02]  /*0a20*/  VIADD R10, R3, 0x80 ;  /* 0x00000080030a7836 */ /* 0x000fc40000000000 */
[----:B0-----:R-:W-:-:S03]  /*0a30*/  @!P0 IMAD.WIDE.U32 R8, R19, 0x2, R12 ;  /* 0x0000000213088825 */ /* 0x001fc600078e000c */
[----:B------:R-:W-:Y:S02]  /*0a40*/  @!P0 MOV R3, R10 ;  /* 0x0000000a00038202 */ /* 0x000fe40000000f00 */
[----:B------:R0:W-:Y:S02]  /*0a50*/  @!P0 STG.E.U16 desc[UR4][R8.64], R29 ;  /* 0x0000001d08008986 */ /* 0x0001e4000c101504 */
[----:B------:R-:W-:Y:S02]  /*0a60*/  ISETP.GE.AND P0, PT, R3, R2, PT ;  /* 0x000000020300720c */ /* 0x000fe40003f06270 */
[----:B--2---:R-:W-:Y:S02]  /*0a70*/  VIMNMX R4, R20, R4, PT ;  /* 0x0000000414047248 */ /* 0x004fe40003fe0100 */
[----:B------:R-:W-:Y:S02]  /*0a80*/  VIMNMX R21, R21, R22, PT ;  /* 0x0000001615157248 */ /* 0x000fe40003fe0100 */
[----:B------:R-:W-:-:S02]  /*0a90*/  VIMNMX R5, R11, R5, PT ;  /* 0x000000050b057248 */ /* 0x000fc40003fe0100 */
[----:B---3--:R-:W-:Y:S02]  /*0aa0*/  VIMNMX R24, R25, R24, PT ;  /* 0x0000001819187248 */ /* 0x008fe40003fe0100 */
[----:B------:R-:W-:Y:S02]  /*0ab0*/  VIMNMX R6, R23, R6, PT ;  /* 0x0000000617067248 */ /* 0x000fe40003fe0100 */
[----:B------:R-:W-:Y:S02]  /*0ac0*/  VIMNMX R27, R28, R27, PT ;  /* 0x0000001b1c1b7248 */ /* 0x000fe40003fe0100 */
[----:B-----5:R-:W-:Y:S01]  /*0ad0*/  VIMNMX R7, R7, R26, PT ;  /* 0x0000001a07077248 */ /* 0x020fe20003fe0100 */
        /* <DEDUP_REMOVED lines=13> */
.L_x_19452:
[----:B------:R-:W-:-:S13]  /*0bb0*/  ISETP.GE.AND P0, PT, R3, R2, PT ;  /* 0x000000020300720c */ /* 0x000fda0003f06270 */
[----:B------:R-:W-:Y:S05]  /*0bc0*/  @P0 BRA `(.L_x_19454) ;  /* 0x0000000000300947 */ /* 0x000fea0003800000 */
[----:B0-----:R-:W0:Y:S01]  /*0bd0*/  LDC.64 R8, c[0x0][0x218] ;  /* 0x00008600ff087b82 */ /* 0x001e220000000a00 */
[----:B------:R-:W-:Y:S01]  /*0be0*/  IMAD.IADD R11, R0, 0x1, R3 ;  /* 0x00000001000b7824 */ /* 0x000fe200078e0203 */
[----:B------:R-:W-:-:S03]  /*0bf0*/  IADD3 R3, R3, 0x80, RZ ;  /* 0x0000008003037810 */ /* 0x000fc60007ffe0ff */
[----:B0-----:R-:W-:-:S05]  /*0c00*/  IMAD.WIDE.U32 R8, R11, 0x2, R8 ;  /* 0x000000020b087825 */ /* 0x001fca00078e0008 */
[----:B------:R1:W-:Y:S02]  /*0c10*/  STG.E.U16 desc[UR4][R8.64], R5 ;  /* 0x0000000508007986 */ /* 0x0003e4000c101504 */
.L_x_19453:
[----:B------:R-:W-:-:S13]  /*0c20*/  ISETP.GE.AND P0, PT, R3, R2, PT ;  /* 0x000000020300720c */ /* 0x000fda0003f06270 */
[----:B------:R-:W-:Y:S05]  /*0c30*/  @P0 BRA `(.L_x_19455) ;  /* 0x0000000000340947 */ /* 0x000fea0003800000 */
[----:B-1----:R-:W1:Y:S01]  /*0c40*/  LDC.64 R4, c[0x0][0x218] ;  /* 0x00008600ff047b82 */ /* 0x002e620000000a00 */
[----:B0-----:R-:W-:Y:S02]  /*0c50*/  IMAD.IADD R9, R0, 0x1, R3 ;  /* 0x0000000100097824 */ /* 0x001fe400078e0203 */
[----:B------:R-:W-:Y:S02]  /*0c60*/  VIADD R3, R3, 0x80 ;  /* 0x0000008003037836 */ /* 0x000fe40000000000 */
[----:B-1----:R-:W-:-:S05]  /*0c70*/  IMAD.WIDE.U32 R4, R9, 0x2, R4 ;  /* 0x0000000209047825 */ /* 0x002fca00078e0004 */
[----:B------:R1:W-:Y:S02]  /*0c80*/  STG.E.U16 desc[UR4][R4.64], R6 ;  /* 0x0000000604007986 */ /* 0x0003e4000c101504 */
.L_x_19454:
        /* <DEDUP_REMOVED lines=8> */
.L_x_19455:
[----:B------:R-:W-:Y:S05]  /*0d10*/  BSYNC B1 ;  /* 0x0000000000017941 */ /* 0x000fea0003800000 */
.L_x_19451:
[----:B------:R-:W-:-:S13]  /*0d20*/  ISETP.GE.AND P0, PT, R3, R2, PT ;  /* 0x000000020300720c */ /* 0x000fda0003f06270 */
[----:B-12---:R-:W1:Y:S01]  /*0d30*/  @!P0 LDC.64 R4, c[0x0][0x218] ;  /* 0x00008600ff048b82 */ /* 0x006e620000000a00 */
[----:B0-----:R-:W-:Y:S01]  /*0d40*/  @!P0 IMAD.IADD R9, R0, 0x1, R3 ;  /* 0x0000000100098824 */ /* 0x001fe200078e0203 */
[----:B------:R-:W-:-:S03]  /*0d50*/  @!P0 IADD3 R3, R3, 0x80, RZ ;  /* 0x0000008003038810 */ /* 0x000fc60007ffe0ff */
[----:B-1----:R-:W-:-:S05]  /*0d60*/  @!P0 IMAD.WIDE.U32 R4, R9, 0x2, R4 ;  /* 0x0000000209048825 */ /* 0x002fca00078e0004 */
[----:B------:R2:W-:Y:S02]  /*0d70*/  @!P0 STG.E.U16 desc[UR4][R4.64], R7 ;  /* 0x0000000704008986 */ /* 0x0005e4000c101504 */
.L_x_19456:
[----:B------:R-:W-:Y:S05]  /*0d80*/  BSYNC B0 ;  /* 0x0000000000007941 */ /* 0x000fea0003800000 */
.L_x_19450:
        /* <DEDUP_REMOVED lines=8> */
.L_x_19457:
        /* <DEDUP_REMOVED lines=15> */
.L_x_42282:


//--------------------- .text._ZN2at6native29vectorized_elementwise_kernelILi4ENS0_13BinaryFunctorIsssZZZNS0_19minimum_kernel_cudaERNS_18TensorIteratorBaseEENKUlvE_clEvENKUlvE3_clEvEUlssE_EESt5arrayIPcLm3EEEEviT0_T1_ --------------------------
	.section	.text._ZN2at6native29vectorized_elementwise_kernelILi4ENS0_13BinaryFunctorIsssZZZNS0_19minimum_kernel_cudaERNS_18TensorIteratorBaseEENKUlvE_clEvENKUlvE3_clEvEUlssE_EESt5arrayIPcLm3EEEEviT0_T1_,"ax",@progbits
	.align	128
        .global         _ZN2at6native29vectorized_elementwise_kernelILi4ENS0_13BinaryFunctorIsssZZZNS0_19minimum_kernel_cudaERNS_18TensorIteratorBaseEENKUlvE_clEvENKUlvE3_clEvEUlssE_EESt5arrayIPcLm3EEEEviT0_T1_
        .type           _ZN2at6native29vectorized_elementwise_kernelILi4ENS0_13BinaryFunctorIsssZZZNS0_19minimum_kernel_cudaERNS_18TensorIteratorBaseEENKUlvE_clEvENKUlvE3_clEvEUlssE_EESt5arrayIPcLm3EEEEviT0_T1_,@function
        .size           _ZN2at6native29vectorized_elementwise_kernelILi4ENS0_13BinaryFunctorIsssZZZNS0_19minimum_kernel_cudaERNS_18TensorIteratorBaseEENKUlvE_clEvENKUlvE3_clEvEUlssE_EESt5arrayIPcLm3EEEEviT0_T1_,(.L_x_42283 - _ZN2at6native29vectorized_elementwise_kernelILi4ENS0_13BinaryFunctorIsssZZZNS0_19minimum_kernel_cudaERNS_18TensorIteratorBaseEENKUlvE_clEvENKUlvE3_clEvEUlssE_EESt5arrayIPcLm3EEEEviT0_T1_)
        .other          _ZN2at6native29vectorized_elementwise_kernelILi4ENS0_13BinaryFunctorIsssZZZNS0_19minimum_kernel_cudaERNS_18TensorIteratorBaseEENKUlvE_clEvENKUlvE3_clEvEUlssE_EESt5arrayIPcLm3EEEEviT0_T1_,@"STO_CUDA_ENTRY STV_DEFAULT"
_ZN2at6native29vectorized_elementwise_kernelILi4ENS0_13BinaryFunctorIsssZZZNS0_19minimum_kernel_cudaERNS_18TensorIteratorBaseEENKUlvE_clEvENKUlvE3_clEvEUlssE_EESt5arrayIPcLm3EEEEviT0_T1_:
.text._ZN2at6native29vectorized_elementwise_kernelILi4ENS0_13BinaryFunctorIsssZZZNS0_19minimum_kernel_cudaERNS_18TensorIteratorBaseEENKUlvE_clEvENKUlvE3_clEvEUlssE_EESt5arrayIPcLm3EEEEviT0_T1_:
        /* <DEDUP_REMOVED lines=22> */
[C---:B--2---:R-:W-:Y:S02]  /*0160*/  PRMT R3, R16.reuse, 0x9910, RZ ;  /* 0x0000991010037816 */ /* 0x044fe400000000ff */
[----:B------:R-:W-:Y:S02]  /*0170*/  PRMT R18, R16, 0xbb32, RZ ;  /* 0x0000bb3210127816 */ /* 0x000fe400000000ff */
[C---:B------:R-:W-:Y:S02]  /*0180*/  PRMT R19, R17.reuse, 0x9910, RZ ;  /* 0x0000991011137816 */ /* 0x040fe400000000ff */
[----:B------:R-:W-:Y:S02]  /*0190*/  PRMT R21, R17, 0xbb32, RZ ;  /* 0x0000bb3211157816 */ /* 0x000fe400000000ff */
[C---:B-----5:R-:W-:Y:S02]  /*01a0*/  PRMT R16, R10.reuse, 0x9910, RZ ;  /* 0x000099100a107816 */ /* 0x060fe400000000ff */
[----:B------:R-:W-:-:S02]  /*01b0*/  PRMT R17, R10, 0xbb32, RZ ;  /* 0x0000bb320a117816 */ /* 0x000fc400000000ff */
[C---:B------:R-:W-:Y:S01]  /*01c0*/  PRMT R20, R11.reuse, 0x9910, RZ ;  /* 0x000099100b147816 */ /* 0x040fe200000000ff */
[----:B------:R-:W-:Y:S01]  /*01d0*/  IMAD.MOV.U32 R10, RZ, RZ, R16 ;  /* 0x000000ffff0a7224 */ /* 0x000fe200078e0010 */
[----:B------:R-:W-:Y:S01]  /*01e0*/  PRMT R22, R11, 0xbb32, RZ ;  /* 0x0000bb320b167816 */ /* 0x000fe200000000ff */
[----:B------:R-:W-:Y:S02]  /*01f0*/  IMAD.MOV.U32 R11, RZ, RZ, R18 ;  /* 0x000000ffff0b7224 */ /* 0x000fe400078e0012 */
[----:B0-----:R-:W-:Y:S02]  /*0200*/  IMAD.MOV.U32 R12, RZ, RZ, R17 ;  /* 0x000000ffff0c7224 */ /* 0x001fe400078e0011 */
[----:B------:R-:W-:Y:S02]  /*0210*/  IMAD.MOV.U32 R13, RZ, RZ, R19 ;  /* 0x000000ffff0d7224 */ /* 0x000fe400078e0013 */
[----:B-1----:R-:W-:Y:S01]  /*0220*/  IMAD.MOV.U32 R14, RZ, RZ, R20 ;  /* 0x000000ffff0e7224 */ /* 0x002fe200078e0014 */
[----:B------:R-:W-:-:S02]  /*0230*/  MOV R15, R21 ;  /* 0x00000015000f7202 */ /* 0x000fc40000000f00 */
[----:B------:R-:W-:Y:S02]  /*0240*/  MOV R16, R22 ;  /* 0x0000001600107202 */ /* 0x000fe40000000f00 */
[----:B------:R-:W-:Y:S02]  /*0250*/  VIMNMX R3, R3, R10, PT ;  /* 0x0000000a03037248 */ /* 0x000fe40003fe0100 */
[----:B------:R-:W-:Y:S02]  /*0260*/  VIMNMX R10, R11, R12, PT ;  /* 0x0000000c0b0a7248 */ /* 0x000fe40003fe0100 */
[----:B------:R-:W-:Y:S02]  /*0270*/  VIMNMX R11, R13, R14, PT ;  /* 0x0000000e0d0b7248 */ /* 0x000fe40003fe0100 */
[----:B----4-:R-:W-:Y:S02]  /*0280*/  PRMT R13, R6, 0xbb32, RZ ;  /* 0x0000bb32060d7816 */ /* 0x010fe400000000ff */
[----:B------:R-:W-:-:S02]  /*0290*/  VIMNMX R12, R15, R16, PT ;  /* 0x000000100f0c7248 */ /* 0x000fc40003fe0100 */
[C---:B------:R-:W-:Y:S02]  /*02a0*/  PRMT R14, R5.reuse, 0x9910, RZ ;  /* 0x00009910050e7816 */ /* 0x040fe400000000ff */
[----:B------:R-:W-:Y:S02]  /*02b0*/  PRMT R16, R5, 0xbb32, RZ ;  /* 0x0000bb3205107816 */ /* 0x000fe400000000ff */
[C---:B------:R-:W-:Y:S02]  /*02c0*/  PRMT R15, R7.reuse, 0x9910, RZ ;  /* 0x00009910070f7816 */ /* 0x040fe400000000ff */
[----:B------:R-:W-:Y:S01]  /*02d0*/  PRMT R17, R7, 0xbb32, RZ ;  /* 0x0000bb3207117816 */ /* 0x000fe200000000ff */
[----:B------:R-:W-:Y:S01]  /*02e0*/  IMAD.MOV.U32 R7, RZ, RZ, R13 ;  /* 0x000000ffff077224 */ /* 0x000fe200078e000d */
[----:B------:R-:W-:Y:S01]  /*02f0*/  PRMT R5, R6, 0x9910, RZ ;  /* 0x0000991006057816 */ /* 0x000fe200000000ff */
[----:B------:R-:W-:Y:S01]  /*0300*/  IMAD.MOV.U32 R6, RZ, RZ, R14 ;  /* 0x000000ffff067224 */ /* 0x000fe200078e000e */
[----:B------:R-:W-:Y:S01]  /*0310*/  MOV R13, R15 ;  /* 0x0000000f000d7202 */ /* 0x000fe20000000f00 */
[----:B------:R-:W-:Y:S01]  /*0320*/  IMAD.MOV.U32 R14, RZ, RZ, R16 ;  /* 0x000000ffff0e7224 */ /* 0x000fe200078e0010 */
[C---:B------:R-:W-:Y:S01]  /*0330*/  PRMT R0, R4.reuse, 0x9910, RZ ;  /* 0x0000991004007816 */ /* 0x040fe200000000ff */
[----:B------:R-:W-:Y:S01]  /*0340*/  IMAD.MOV.U32 R15, RZ, RZ, R17 ;  /* 0x000000ffff0f7224 */ /* 0x000fe200078e0011 */
[----:B------:R-:W-:-:S02]  /*0350*/  PRMT R4, R4, 0xbb32, RZ ;  /* 0x0000bb3204047816 */ /* 0x000fc400000000ff */
        /* <DEDUP_REMOVED lines=8> */
[----:B------:R-:W-:Y:S04]  /*03e0*/  STG.E.64 desc[UR4][R8.64], R10 ;  /* 0x0000000a08007986 */ /* 0x000fe8000c101b04 */
[----:B------:R-:W-:Y:S01]  /*03f0*/  STG.E.64 desc[UR4][R8.64+0x400], R14 ;  /* 0x0004000e08007986 */ /* 0x000fe2000c101b04 */
[----:B------:R-:W-:Y:S05]  /*0400*/  EXIT ;  /* 0x000000000000794d */ /* 0x000fea0003800000 */
.L_x_19458:
        /* <DEDUP_REMOVED lines=116> */
.L_x_19461:
[----:B------:R-:W-:-:S13]  /*0b50*/  ISETP.GE.AND P0, PT, R3, R2, PT ;  /* 0x000000020300720c */ /* 0x000fda0003f06270 */
[----:B------:R-:W-:Y:S05]  /*0b60*/  @P0 BRA `(.L_x_19463) ;  /* 0x0000000000300947 */ /* 0x000fea0003800000 */
[----:B0-----:R-:W0:Y:S01]  /*0b70*/  LDC.64 R8, c[0x0][0x218] ;  /* 0x00008600ff087b82 */ /* 0x001e220000000a00 */
[----:B------:R-:W-:Y:S01]  /*0b80*/  IMAD.IADD R11, R0, 0x1, R3 ;  /* 0x00000001000b7824 */ /* 0x000fe200078e0203 */
[----:B------:R-:W-:-:S03]  /*0b90*/  IADD3 R3, R3, 0x80, RZ ;  /* 0x0000008003037810 */ /* 0x000fc60007ffe0ff */
[----:B0-----:R-:W-:-:S05]  /*0ba0*/  IMAD.WIDE.U32 R8, R11, 0x2, R8 ;  /* 0x000000020b087825 */ /* 0x001fca00078e0008 */
[----:B------:R1:W-:Y:S02]  /*0bb0*/  STG.E.U16 desc[UR4][R8.64], R5 ;  /* 0x0000000508007986 */ /* 0x0003e4000c101504 */
.L_x_19462:
[----:B------:R-:W-:-:S13]  /*0bc0*/  ISETP.GE.AND P0, PT, R3, R2, PT ;  /* 0x000000020300720c */ /* 0x000fda0003f06270 */
[----:B------:R-:W-:Y:S05]  /*0bd0*/  @P0 BRA `(.L_x_19464) ;  /* 0x0000000000340947 */ /* 0x000fea0003800000 */
[----:B-1----:R-:W1:Y:S01]  /*0be0*/  LDC.64 R4, c[0x0][0x218] ;  /* 0x00008600ff047b82 */ /* 0x002e620000000a00 */
[----:B0-----:R-:W-:Y:S02]  /*0bf0*/  IMAD.IADD R9, R0, 0x1, R3 ;  /* 0x0000000100097824 */ /* 0x001fe400078e0203 */
[----:B------:R-:W-:Y:S02]  /*0c00*/  VIADD R3, R3, 0x80 ;  /* 0x0000008003037836 */ /* 0x000fe40000000000 */
[----:B-1----:R-:W-:-:S05]  /*0c10*/  IMAD.WIDE.U32 R4, R9, 0x2, R4 ;  /* 0x0000000209047825 */ /* 0x002fca00078e0004 */
[----:B------:R1:W-:Y:S02]  /*0c20*/  STG.E.U16 desc[UR4][R4.64], R6 ;  /* 0x0000000604007986 */ /* 0x0003e4000c101504 */
.L_x_19463:
        /* <DEDUP_REMOVED lines=8> */
.L_x_19464:
[----:B------:R-:W-:Y:S05]  /*0cb0*/  BSYNC B1 ;  /* 0x0000000000017941 */ /* 0x000fea0003800000 */
.L_x_19460:
[----:B------:R-:W-:-:S13]  /*0cc0*/  ISETP.GE.AND P0, PT, R3, R2, PT ;  /* 0x000000020300720c */ /* 0x000fda0003f06270 */
[----:B-12---:R-:W1:Y:S01]  /*0cd0*/  @!P0 LDC.64 R4, c[0x0][0x218] ;  /* 0x00008600ff048b82 */ /* 0x006e620000000a00 */
[----:B0-----:R-:W-:Y:S01]  /*0ce0*/  @!P0 IMAD.IADD R9, R0, 0x1, R3 ;  /* 0x0000000100098824 */ /* 0x001fe200078e0203 */
[----:B------:R-:W-:-:S03]  /*0cf0*/  @!P0 IADD3 R3, R3, 0x80, RZ ;  /* 0x0000008003038810 */ /* 0x000fc60007ffe0ff */
[----:B-1----:R-:W-:-:S05]  /*0d00*/  @!P0 IMAD.WIDE.U32 R4, R9, 0x2, R4 ;  /* 0x0000000209048825 */ /* 0x002fca00078e0004 */
[----:B------:R2:W-:Y:S02]  /*0d10*/  @!P0 STG.E.U16 desc[UR4][R4.64], R7 ;  /* 0x0000000704008986 */ /* 0x0005e4000c101504 */
.L_x_19465:
[----:B------:R-:W-:Y:S05]  /*0d20*/  BSYNC B0 ;  /* 0x0000000000007941 */ /* 0x000fea0003800000 */
.L_x_19459:
        /* <DEDUP_REMOVED lines=8> */
.L_x_19466:
        /* <DEDUP_REMOVED lines=13> */
.L_x_42283:


//--------------------- .text._ZN2at6native29vectorized_elementwise_kernelILi8ENS0_13BinaryFunctorIsssZZZNS0_19minimum_kernel_cudaERNS_18TensorIteratorBaseEENKUlvE_clEvENKUlvE3_clEvEUlssE_EESt5arrayIPcLm3EEEEviT0_T1_ --------------------------
	.section	.text._ZN2at6native29vectorized_elementwise_kernelILi8ENS0_13BinaryFunctorIsssZZZNS0_19minimum_kernel_cudaERNS_18TensorIteratorBaseEENKUlvE_clEvENKUlvE3_clEvEUlssE_EESt5arrayIPcLm3EEEEviT0_T1_,"ax",@progbits
	.align	128
        .global         _ZN2at6native29vectorized_elementwise_kernelILi8ENS0_13BinaryFunctorIsssZZZNS0_19minimum_kernel_cudaERNS_18TensorIteratorBaseEENKUlvE_clEvENKUlvE3_clEvEUlssE_EESt5arrayIPcLm3EEEEviT0_T1_
        .type           _ZN2at6native29vectorized_elementwise_kernelILi8ENS0_13BinaryFunctorIsssZZZNS0_19minimum_kernel_cudaERNS_18TensorIteratorBaseEENKUlvE_clEvENKUlvE3_clEvEUlssE_EESt5arrayIPcLm3EEEEviT0_T1_,@function
        .size           _ZN2at6native29vectorized_elementwise_kernelILi8ENS0_13BinaryFunctorIsssZZZNS0_19minimum_kernel_cudaERNS_18TensorIteratorBaseEENKUlvE_clEvENKUlvE3_clEvEUlssE_EESt5arrayIPcLm3EEEEviT0_T1_,(.L_x_42284 - _ZN2at6native29vectorized_elementwise_kernelILi8ENS0_13BinaryFunctorIsssZZZNS0_19minimum_kernel_cudaERNS_18TensorIteratorBaseEENKUlvE_clEvENKUlvE3_clEvEUlssE_EESt5arrayIPcLm3EEEEviT0_T1_)
        .other          _ZN2at6native29vectorized_elementwise_kernelILi8ENS0_13BinaryFunctorIsssZZZNS0_19minimum_kernel_cudaERNS_18TensorIteratorBaseEENKUlvE_clEvENKUlvE3_clEvEUlssE_EESt5arrayIPcLm3EEEEviT0_T1_,@"STO_CUDA_ENTRY STV_DEFAULT"
_ZN2at6native29vectorized_elementwise_kernelILi8ENS0_13BinaryFunctorIsssZZZNS0_19minimum_kernel_cudaERNS_18TensorIteratorBaseEENKUlvE_clEvENKUlvE3_clEvEUlssE_EESt5arrayIPcLm3EEEEviT0_T1_:
.text._ZN2at6native29vectorized_elementwise_kernelILi8ENS0_13BinaryFunctorIsssZZZNS0_19minimum_kernel_cudaERNS_18TensorIteratorBaseEENKUlvE_clEvENKUlvE3_clEvEUlssE_EESt5arrayIPcLm3EEEEviT0_T1_:
        /* <DEDUP_REMOVED lines=20> */
[C---:B--2---:R-:W-:Y:S02]  /*0140*/  PRMT R16, R8.reuse, 0x9910, RZ ;  /* 0x0000991008107816 */ /* 0x044fe400000000ff */
[C---:B------:R-:W-:Y:S02]  /*0150*/  PRMT R17, R9.reuse, 0x9910, RZ ;  /* 0x0000991009117816 */ /* 0x040fe400000000ff */
[----:B------:R-:W-:Y:S02]  /*0160*/  PRMT R19, R9, 0xbb32, RZ ;  /* 0x0000bb3209137816 */ /* 0x000fe400000000ff */
[----:B------:R-:W-:Y:S02]  /*0170*/  PRMT R9, R11, 0x9910, RZ ;  /* 0x000099100b097816 */ /* 0x000fe400000000ff */
[----:B------:R-:W-:Y:S02]  /*0180*/  PRMT R15, R8, 0xbb32, RZ ;  /* 0x0000bb32080f7816 */ /* 0x000fe400000000ff */
[----:B------:R-:W-:Y:S01]  /*0190*/  PRMT R8, R10, 0x9910, RZ ;  /* 0x000099100a087816 */ /* 0x000fe200000000ff */
[----:B------:R-:W-:Y:S01]  /*01a0*/  IMAD.MOV.U32 R0, RZ, RZ, R9 ;  /* 0x000000ffff007224 */ /* 0x000fe200078e0009 */
[----:B---3--:R-:W-:-:S02]  /*01b0*/  PRMT R18, R4, 0xbb32, RZ ;  /* 0x0000bb3204127816 */ /* 0x008fc400000000ff */
[C---:B------:R-:W-:Y:S02]  /*01c0*/  PRMT R13, R6.reuse, 0x9910, RZ ;  /* 0x00009910060d7816 */ /* 0x040fe400000000ff */
[C---:B------:R-:W-:Y:S02]  /*01d0*/  PRMT R20, R5.reuse, 0x9910, RZ ;  /* 0x0000991005147816 */ /* 0x040fe400000000ff */
[----:B------:R-:W-:Y:S01]  /*01e0*/  PRMT R21, R5, 0xbb32, RZ ;  /* 0x0000bb3205157816 */ /* 0x000fe200000000ff */
[----:B------:R-:W-:Y:S01]  /*01f0*/  IMAD.MOV.U32 R5, RZ, RZ, R16 ;  /* 0x000000ffff057224 */ /* 0x000fe200078e0010 */
[----:B------:R-:W-:Y:S01]  /*0200*/  PRMT R6, R6, 0xbb32, RZ ;  /* 0x0000bb3206067816 */ /* 0x000fe200000000ff */
[----:B------:R-:W-:Y:S01]  /*0210*/  IMAD.MOV.U32 R16, RZ, RZ, R18 ;  /* 0x000000ffff107224 */ /* 0x000fe200078e0012 */
[----:B------:R-:W-:Y:S02]  /*0220*/  PRMT R14, R4, 0x9910, RZ ;  /* 0x00009910040e7816 */ /* 0x000fe400000000ff */
[----:B------:R-:W-:Y:S01]  /*0230*/  MOV R18, R20 ;  /* 0x0000001400127202 */ /* 0x000fe20000000f00 */
[----:B------:R-:W-:Y:S01]  /*0240*/  IMAD.MOV.U32 R20, RZ, RZ, R21 ;  /* 0x000000ffff147224 */ /* 0x000fe200078e0015 */
[----:B------:R-:W-:Y:S01]  /*0250*/  PRMT R4, R7, 0x9910, RZ ;  /* 0x0000991007047816 */ /* 0x000fe200000000ff */
[----:B------:R-:W-:Y:S01]  /*0260*/  IMAD.MOV.U32 R9, RZ, RZ, R6 ;  /* 0x000000ffff097224 */ /* 0x000fe200078e0006 */
[----:B------:R-:W-:-:S02]  /*0270*/  PRMT R10, R10, 0xbb32, RZ ;  /* 0x0000bb320a0a7816 */ /* 0x000fc400000000ff */
[----:B------:R-:W-:Y:S02]  /*0280*/  PRMT R11, R11, 0xbb32, RZ ;  /* 0x0000bb320b0b7816 */ /* 0x000fe400000000ff */
[----:B------:R-:W-:Y:S02]  /*0290*/  PRMT R7, R7, 0xbb32, RZ ;  /* 0x0000bb3207077816 */ /* 0x000fe400000000ff */
[----:B------:R-:W-:Y:S02]  /*02a0*/  VIMNMX R5, R5, R14, PT ;  /* 0x0000000e05057248 */ /* 0x000fe40003fe0100 */
[----:B------:R-:W-:Y:S02]  /*02b0*/  VIMNMX R14, R15, R16, PT ;  /* 0x000000100f0e7248 */ /* 0x000fe40003fe0100 */
[----:B------:R-:W-:Y:S02]  /*02c0*/  VIMNMX R15, R17, R18, PT ;  /* 0x00000012110f7248 */ /* 0x000fe40003fe0100 */
[----:B------:R-:W-:-:S02]  /*02d0*/  VIMNMX R16, R19, R20, PT ;  /* 0x0000001413107248 */ /* 0x000fc40003fe0100 */
[----:B------:R-:W-:Y:S02]  /*02e0*/  VIMNMX R6, R8, R13, PT ;  /* 0x0000000d08067248 */ /* 0x000fe40003fe0100 */
[----:B------:R-:W-:Y:S02]  /*02f0*/  VIMNMX R9, R10, R9, PT ;  /* 0x000000090a097248 */ /* 0x000fe40003fe0100 */
[----:B------:R-:W-:Y:S02]  /*0300*/  VIMNMX R0, R0, R4, PT ;  /* 0x0000000400007248 */ /* 0x000fe40003fe0100 */
[----:B------:R-:W-:Y:S02]  /*0310*/  VIMNMX R7, R11, R7, PT ;  /* 0x000000070b077248 */ /* 0x000fe40003fe0100 */
[----:B------:R-:W-:Y:S02]  /*0320*/  PRMT R4, R14, 0x1054, R5 ;  /* 0x000010540e047816 */ /* 0x000fe40000000005 */
[----:B------:R-:W-:-:S02]  /*0330*/  PRMT R5, R16, 0x1054, R15 ;  /* 0x0000105410057816 */ /* 0x000fc4000000000f */
[----:B------:R-:W-:Y:S02]  /*0340*/  PRMT R6, R9, 0x1054, R6 ;  /* 0x0000105409067816 */ /* 0x000fe40000000006 */
[----:B------:R-:W-:-:S05]  /*0350*/  PRMT R7, R7, 0x1054, R0 ;  /* 0x0000105407077816 */ /* 0x000fca0000000000 */
[----:B------:R-:W-:Y:S01]  /*0360*/  STG.E.128 desc[UR4][R2.64], R4 ;  /* 0x0000000402007986 */ /* 0x000fe2000c101d04 */
[----:B------:R-:W-:Y:S05]  /*0370*/  EXIT ;  /* 0x000000000000794d */ /* 0x000fea0003800000 */
.L_x_19467:
[----:B------:R-:W0:Y:S01]  /*0380*/  S2R R3, SR_TID.X ;  /* 0x0000000000037919 */ /* 0x000e220000002100 */
[----:B------:R-:W-:Y:S01]  /*0390*/  IMAD.MOV.U32 R10, RZ, RZ, RZ ;  /* 0x000000ffff0a7224 */ /* 0x000fe200078e00ff */
[----:B0-----:R-:W-:Y:S02]  /*03a0*/  ISETP.GE.AND P0, PT, R3, R2, PT ;  /* 0x000000020300720c */ /* 0x001fe40003f06270 */
[----:B------:R-:W-:-:S11]  /*03b0*/  MOV R7, R3 ;  /* 0x0000000300077202 */ /* 0x000fd60000000f00 */
[----:B------:R-:W-:Y:S01]  /*03c0*/  @!P0 IMAD.IADD R9, R0, 0x1, R7 ;  /* 0x0000000100098824 */ /* 0x000fe200078e0207 */
[----:B------:R-:W0:Y:S01]  /*03d0*/  @!P0 LDC.64 R24, c[0x0][0x228] ;  /* 0x00008a00ff188b82 */ /* 0x000e220000000a00 */
[----:B------:R-:W-:-:S05]  /*03e0*/  @!P0 VIADD R7, R7, 0x80 ;  /* 0x0000008007078836 */ /* 0x000fca0000000000 */
[CC--:B------:R-:W-:Y:S02]  /*03f0*/  ISETP.GE.AND P4, PT, R7.reuse, R2.reuse, PT ;  /* 0x000000020700720c */ /* 0x0c0fe40003f86270 */
[----:B------:R-:W1:Y:S11]  /*0400*/  @!P0 LDC.64 R20, c[0x0][0x220] ;  /* 0x00008800ff148b82 */ /* 0x000e760000000a00 */
[----:B------:R-:W-:Y:S01]  /*0410*/  @!P4 IMAD.IADD R23, R0, 0x1, R7 ;  /* 0x000000010017c824 */ /* 0x000fe200078e0207 */
[----:B------:R-:W-:Y:S01]  /*0420*/  @!P4 IADD3 R7, R7, 0x80, RZ ;  /* 0x000000800707c810 */ /* 0x000fe20007ffe0ff */
[----:B------:R-:W2:Y:S03]  /*0430*/  @!P4 LDC.64 R18, c[0x0][0x220] ;  /* 0x00008800ff12cb82 */ /* 0x000ea60000000a00 */
[----:B------:R-:W-:Y:S01]  /*0440*/  ISETP.GE.AND P5, PT, R7, R2, PT ;  /* 0x000000020700720c */ /* 0x000fe20003fa6270 */
[----:B0-----:R-:W-:-:S04]  /*0450*/  @!P0 IMAD.WIDE.U32 R24, R9, 0x2, R24 ;  /* 0x0000000209188825 */ /* 0x001fc800078e0018 */
[----:B------:R-:W0:Y:S01]  /*0460*/  @!P4 LDC.64 R16, c[0x0][0x228] ;  /* 0x00008a00ff10cb82 */ /* 0x000e220000000a00 */
[----:B------:R3:W4:Y:S01]  /*0470*/  @!P0 LDG.E.S16 R10, desc[UR4][R24.64] ;  /* 0x00000004180a8981 */ /* 0x000722000c1e1700 */
[----:B-1----:R-:W-:-:S04]  /*0480*/  @!P0 IMAD.WIDE.U32 R20, R9, 0x2, R20 ;  /* 0x0000000209148825 */ /* 0x002fc800078e0014 */
[----:B------:R-:W-:Y:S02]  /*0490*/  IMAD.MOV.U32 R9, RZ, RZ, RZ ;  /* 0x000000ffff097224 */ /* 0x000fe400078e00ff */
[----:B------:R-:W1:Y:S01]  /*04a0*/  @!P5 LDC.64 R14, c[0x0][0x220] ;  /* 0x00008800ff0edb82 */ /* 0x000e620000000a00 */
[----:B------:R-:W-:Y:S02]  /*04b0*/  @!P5 IMAD.IADD R11, R0, 0x1, R7 ;  /* 0x00000001000bd824 */ /* 0x000fe400078e0207 */
[----:B------:R-:W-:Y:S01]  /*04c0*/  @!P5 VIADD R7, R7, 0x80 ;  /* 0x000000800707d836 */ /* 0x000fe20000000000 */
[----:B------:R5:W4:Y:S04]  /*04d0*/  @!P0 LDG.E.S16 R9, desc[UR4][R20.64] ;  /* 0x0000000414098981 */ /* 0x000b28000c1e1700 */
[----:B------:R-:W-:Y:S01]  /*04e0*/  ISETP.GE.AND P3, PT, R7, R2, PT ;  /* 0x000000020700720c */ /* 0x000fe20003f66270 */
[----:B------:R-:W1:-:S12]  /*04f0*/  @!P5 LDC.64 R12, c[0x0][0x228] ;  /* 0x00008a00ff0cdb82 */ /* 0x000e580000000a00 */
[----:B------:R-:W-:Y:S01]  /*0500*/  @!P3 IMAD.IADD R5, R0, 0x1, R7 ;  /* 0x000000010005b824 */ /* 0x000fe200078e0207 */
[----:B------:R-:W-:Y:S01]  /*0510*/  @!P3 IADD3 R7, R7, 0x80, RZ ;  /* 0x000000800707b810 */ /* 0x000fe20007ffe0ff */
[----:B------:R-:W1:Y:S03]  /*0520*/  @!P3 LDC.64 R28, c[0x0][0x220] ;  /* 0x00008800ff1cbb82 */ /* 0x000e660000000a00 */
[----:B------:R-:W-:-:S05]  /*0530*/  ISETP.GE.AND P1, PT, R7, R2, PT ;  /* 0x000000020700720c */ /* 0x000fca0003f26270 */
[----:B---3--:R-:W3:Y:S08]  /*0540*/  @!P3 LDC.64 R24, c[0x0][0x228] ;  /* 0x00008a00ff18bb82 */ /* 0x008ef00000000a00 */
[----:B------:R-:W-:Y:S01]  /*0550*/  @!P1 IADD3 R26, R0, R7, RZ ;  /* 0x00000007001a9210 */ /* 0x000fe20007ffe0ff */
[----:B------:R-:W-:-:S05]  /*0560*/  @!P1 VIADD R7, R7, 0x80 ;  /* 0x0000008007079836 */ /* 0x000fca0000000000 */
[----:B------:R-:W-:Y:S01]  /*0570*/  ISETP.GE.AND P2, PT, R7, R2, PT ;  /* 0x000000020700720c */ /* 0x000fe20003f46270 */
[----:B------:R-:W-:Y:S01]  /*0580*/  IMAD.MOV.U32 R22, RZ, RZ, RZ ;  /* 0x000000ffff167224 */ /* 0x000fe200078e00ff */
[----:B-----5:R-:W-:Y:S01]  /*0590*/  CS2R R20, SRZ ;  /* 0x0000000000147805 */ /* 0x020fe2000001ff00 */
[----:B--2---:R-:W-:-:S04]  /*05a0*/  @!P4 IMAD.WIDE.U32 R18, R23, 0x2, R18 ;  /* 0x000000021712c825 */ /* 0x004fc800078e0012 */
[----:B0-----:R-:W-:Y:S01]  /*05b0*/  @!P4 IMAD.WIDE.U32 R16, R23, 0x2, R16 ;  /* 0x000000021710c825 */ /* 0x001fe200078e0010 */
[----:B------:R0:W2:Y:S03]  /*05c0*/  @!P4 LDG.E.S16 R22, desc[UR4][R18.64] ;  /* 0x000000041216c981 */ /* 0x0000a6000c1e1700 */
[----:B------:R-:W-:Y:S01]  /*05d0*/  IMAD.MOV.U32 R4, RZ, RZ, RZ ;  /* 0x000000ffff047224 */ /* 0x000fe200078e00ff */
[----:B------:R5:W2:Y:S01]  /*05e0*/  @!P4 LDG.E.S16 R21, desc[UR4][R16.64] ;  /* 0x000000041015c981 */ /* 0x000aa2000c1e1700 */
[----:B------:R-:W-:Y:S01]  /*05f0*/  @!P2 IMAD.IADD R23, R0, 0x1, R7 ;  /* 0x000000010017a824 */ /* 0x000fe200078e0207 */
[----:B------:R-:W-:Y:S01]  /*0600*/  @!P2 IADD3 R7, R7, 0x80, RZ ;  /* 0x000000800707a810 */ /* 0x000fe20007ffe0ff */
[----:B-1----:R-:W-:-:S04]  /*0610*/  @!P5 IMAD.WIDE.U32 R14, R11, 0x2, R14 ;  /* 0x000000020b0ed825 */ /* 0x002fc800078e000e */
[----:B------:R-:W-:Y:S01]  /*0620*/  @!P5 IMAD.WIDE.U32 R12, R11, 0x2, R12 ;  /* 0x000000020b0cd825 */ /* 0x000fe200078e000c */
[----:B------:R-:W-:Y:S01]  /*0630*/  ISETP.GE.AND P4, PT, R7, R2, PT ;  /* 0x000000020700720c */ /* 0x000fe20003f86270 */
[----:B------:R1:W2:Y:S01]  /*0640*/  @!P5 LDG.E.S16 R4, desc[UR4][R14.64] ;  /* 0x000000040e04d981 */ /* 0x0002a2000c1e1700 */
[----:B0-----:R-:W0:Y:S03]  /*0650*/  @!P1 LDC.64 R18, c[0x0][0x220] ;  /* 0x00008800ff129b82 */ /* 0x001e260000000a00 */
[----:B------:R3:W2:Y:S01]  /*0660*/  @!P5 LDG.E.S16 R20, desc[UR4][R12.64] ;  /* 0x000000040c14d981 */ /* 0x0006a2000c1e1700 */
[----:B------:R-:W-:-:S04]  /*0670*/  @!P3 IMAD.WIDE.U32 R28, R5, 0x2, R28 ;  /* 0x00000002051cb825 */ /* 0x000fc800078e001c */
[----:B-----5:R-:W5:Y:S08]  /*0680*/  @!P1 LDC.64 R16, c[0x0][0x228] ;  /* 0x00008a00ff109b82 */ /* 0x020f700000000a00 */
[----:B-1----:R-:W1:Y:S08]  /*0690*/  @!P2 LDC.64 R14, c[0x0][0x220] ;  /* 0x00008800ff0eab82 */ /* 0x002e700000000a00 */
[----:B---3--:R-:W3:Y:S01]  /*06a0*/  @!P2 LDC.64 R12, c[0x0][0x228] ;  /* 0x00008a00ff0cab82 */ /* 0x008ee20000000a00 */
[----:B------:R-:W-:Y:S01]  /*06b0*/  @!P3 IMAD.WIDE.U32 R24, R5, 0x2, R24 ;  /* 0x000000020518b825 */ /* 0x000fe200078e0018 */
[----:B------:R-:W-:-:S03]  /*06c0*/  @!P4 IADD3 R8, R0, R7, RZ ;  /* 0x000000070008c210 */ /* 0x000fc60007ffe0ff */
[----:B------:R-:W-:Y:S02]  /*06d0*/  IMAD.MOV.U32 R5, RZ, RZ, RZ ;  /* 0x000000ffff057224 */ /* 0x000fe400078e00ff */
[----:B------:R-:W-:Y:S02]  /*06e0*/  IMAD.MOV.U32 R11, RZ, RZ, RZ ;  /* 0x000000ffff0b7224 */ /* 0x000fe400078e00ff */
[----:B------:R-:W-:Y:S02]  /*06f0*/  @!P4 VIADD R7, R7, 0x80 ;  /* 0x000000800707c836 */ /* 0x000fe40000000000 */
[----:B------:R-:W2:Y:S04]  /*0700*/  @!P3 LDG.E.S16 R5, desc[UR4][R28.64] ;  /* 0x000000041c05b981 */ /* 0x000ea8000c1e1700 */
[----:B------:R0:W2:Y:S01]  /*0710*/  @!P3 LDG.E.S16 R11, desc[UR4][R24.64] ;  /* 0x00000004180bb981 */ /* 0x0000a2000c1e1700 */
[----:B------:R-:W-:Y:S01]  /*0720*/  ISETP.GE.AND P3, PT, R7, R2, PT ;  /* 0x000000020700720c */ /* 0x000fe20003f66270 */
[----:B-1----:R-:W-:-:S04]  /*0730*/  @!P2 IMAD.WIDE.U32 R14, R23, 0x2, R14 ;  /* 0x00000002170ea825 */ /* 0x002fc800078e000e */
[----:B---3--:R-:W-:Y:S01]  /*0740*/  @!P2 IMAD.WIDE.U32 R12, R23, 0x2, R12 ;  /* 0x00000002170ca825 */ /* 0x008fe200078e000c */
[----:B0-----:R-:W-:-:S03]  /*0750*/  CS2R R24, SRZ ;  /* 0x0000000000187805 */ /* 0x001fc6000001ff00 */
[----:B------:R-:W-:Y:S02]  /*0760*/  IMAD.MOV.U32 R6, RZ, RZ, RZ ;  /* 0x000000ffff067224 */ /* 0x000fe400078e00ff */
[----:B------:R-:W-:Y:S01]  /*0770*/  IMAD.MOV.U32 R23, RZ, RZ, RZ ;  /* 0x000000ffff177224 */ /* 0x000fe200078e00ff */
[----:B------:R0:W3:Y:S01]  /*0780*/  @!P2 LDG.E.S16 R24, desc[UR4][R14.64] ;  /* 0x000000040e18a981 */ /* 0x0000e2000c1e1700 */
[----:B------:R-:W-:-:S03]  /*0790*/  @!P1 IMAD.WIDE.U32 R18, R26, 0x2, R18 ;  /* 0x000000021a129825 */ /* 0x000fc600078e0012 */
[----:B------:R1:W3:Y:S01]  /*07a0*/  @!P2 LDG.E.S16 R25, desc[UR4][R12.64] ;  /* 0x000000040c19a981 */ /* 0x0002e2000c1e1700 */
[----:B-----5:R-:W-:-:S03]  /*07b0*/  @!P1 IMAD.WIDE.U32 R16, R26, 0x2, R16 ;  /* 0x000000021a109825 */ /* 0x020fc600078e0010 */
[----:B------:R5:W3:Y:S01]  /*07c0*/  @!P1 LDG.E.S16 R6, desc[UR4][R18.64] ;  /* 0x0000000412069981 */ /* 0x000ae2000c1e1700 */
[----:B0-----:R-:W0:Y:S03]  /*07d0*/  @!P3 LDC.64 R14, c[0x0][0x220] ;  /* 0x00008800ff0ebb82 */ /* 0x001e260000000a00 */
[----:B------:R5:W3:Y:S05]  /*07e0*/  @!P1 LDG.E.S16 R23, desc[UR4][R16.64] ;  /* 0x0000000410179981 */ /* 0x000aea000c1e1700 */
[----:B-1----:R-:W1:Y:S08]  /*07f0*/  @!P3 LDC.64 R12, c[0x0][0x228] ;  /* 0x00008a00ff0cbb82 */ /* 0x002e700000000a00 */
[----:B-----5:R-:W5:Y:S08]  /*0800*/  @!P4 LDC.64 R18, c[0x0][0x220] ;  /* 0x00008800ff12cb82 */ /* 0x020f700000000a00 */
[----:B------:R-:W5:Y:S01]  /*0810*/  @!P4 LDC.64 R16, c[0x0][0x228] ;  /* 0x00008a00ff10cb82 */ /* 0x000f620000000a00 */
[----:B------:R-:W-:-:S04]  /*0820*/  @!P3 IMAD.IADD R7, R0, 0x1, R7 ;  /* 0x000000010007b824 */ /* 0x000fc800078e0207 */
[----:B0-----:R-:W-:-:S04]  /*0830*/  @!P3 IMAD.WIDE.U32 R14, R7, 0x2, R14 ;  /* 0x00000002070eb825 */ /* 0x001fc800078e000e */
[----:B-1----:R-:W-:Y:S01]  /*0840*/  @!P3 IMAD.WIDE.U32 R12, R7, 0x2, R12 ;  /* 0x00000002070cb825 */ /* 0x002fe200078e000c */
[----:B------:R-:W-:Y:S01]  /*0850*/  HFMA2.MMA R7, -RZ, RZ, 0, 0 ;  /* 0x00000000ff077435 */ /* 0x000fe200000001ff */
[----:B------:R-:W-:Y:S02]  /*0860*/  CS2R R26, SRZ ;  /* 0x00000000001a7805 */ /* 0x000fe4000001ff00 */
[----:B------:R-:W-:Y:S02]  /*0870*/  IMAD.MOV.U32 R28, RZ, RZ, RZ ;  /* 0x000000ffff1c7224 */ /* 0x000fe400078e00ff */
[C---:B-----5:R-:W-:Y:S02]  /*0880*/  @!P4 IMAD.WIDE.U32 R18, R8.reuse, 0x2, R18 ;  /* 0x000000020812c825 */ /* 0x060fe400078e0012 */
[----:B------:R-:W5:Y:S04]  /*0890*/  @!P3 LDG.E.S16 R27, desc[UR4][R14.64] ;  /* 0x000000040e1bb981 */ /* 0x000f68000c1e1700 */
[----:B------:R-:W5:Y:S01]  /*08a0*/  @!P4 LDG.E.S16 R26, desc[UR4][R18.64] ;  /* 0x00000004121ac981 */ /* 0x000f62000c1e1700 */
[----:B------:R-:W-:-:S03]  /*08b0*/  @!P4 IMAD.WIDE.U32 R16, R8, 0x2, R16 ;  /* 0x000000020810c825 */ /* 0x000fc600078e0010 */
[----:B------:R0:W5:Y:S04]  /*08c0*/  @!P3 LDG.E.S16 R28, desc[UR4][R12.64] ;  /* 0x000000040c1cb981 */ /* 0x000168000c1e1700 */
[----:B------:R-:W5:Y:S01]  /*08d0*/  @!P4 LDG.E.S16 R7, desc[UR4][R16.64] ;  /* 0x000000041007c981 */ /* 0x000f62000c1e1700 */
[----:B0-----:R-:W0:Y:S01]  /*08e0*/  @!P0 LDC.64 R12, c[0x0][0x218] ;  /* 0x00008600ff0c8b82 */ /* 0x001e220000000a00 */
[----:B------:R-:W-:Y:S01]  /*08f0*/  @!P0 IMAD.IADD R19, R0, 0x1, R3 ;  /* 0x0000000100138824 */ /* 0x000fe200078e0203 */
        /* <DEDUP_REMOVED lines=13> */
[----:B-----5:R-:W-:Y:S02]  /*09d0*/  VIMNMX R27, R28, R27, PT ;  /* 0x0000001b1c1b7248 */ /* 0x020fe40003fe0100 */
[----:B------:R-:W-:Y:S01]  /*09e0*/  VIMNMX R7, R7, R26, PT ;  /* 0x0000001a07077248 */ /* 0x000fe20003fe0100 */
        /* <DEDUP_REMOVED lines=13> */
.L_x_19470:
[----:B------:R-:W-:-:S13]  /*0ac0*/  ISETP.GE.AND P0, PT, R3, R2, PT ;  /* 0x000000020300720c */ /* 0x000fda0003f06270 */
[----:B------:R-:W-:Y:S05]  /*0ad0*/  @P0 BRA `(.L_x_19472) ;  /* 0x0000000000300947 */ /* 0x000fea0003800000 */
[----:B0-----:R-:W0:Y:S01]  /*0ae0*/  LDC.64 R8, c[0x0][0x218] ;  /* 0x00008600ff087b82 */ /* 0x001e220000000a00 */
[----:B------:R-:W-:Y:S01]  /*0af0*/  IMAD.IADD R11, R0, 0x1, R3 ;  /* 0x00000001000b7824 */ /* 0x000fe200078e0203 */
[----:B------:R-:W-:-:S03]  /*0b00*/  IADD3 R3, R3, 0x80, RZ ;  /* 0x0000008003037810 */ /* 0x000fc60007ffe0ff */
[----:B0-----:R-:W-:-:S05]  /*0b10*/  IMAD.WIDE.U32 R8, R11, 0x2, R8 ;  /* 0x000000020b087825 */ /* 0x001fca00078e0008 */
[----:B------:R1:W-:Y:S02]  /*0b20*/  STG.E.U16 desc[UR4][R8.64], R5 ;  /* 0x0000000508007986 */ /* 0x0003e4000c101504 */
.L_x_19471:
[----:B------:R-:W-:-:S13]  /*0b30*/  ISETP.GE.AND P0, PT, R3, R2, PT ;  /* 0x000000020300720c */ /* 0x000fda0003f06270 */
[----:B------:R-:W-:Y:S05]  /*0b40*/  @P0 BRA `(.L_x_19473) ;  /* 0x0000000000340947 */ /* 0x000fea0003800000 */
[----:B-1----:R-:W1:Y:S01]  /*0b50*/  LDC.64 R4, c[0x0][0x218] ;  /* 0x00008600ff047b82 */ /* 0x002e620000000a00 */
[----:B0-----:R-:W-:Y:S02]  /*0b60*/  IMAD.IADD R9, R0, 0x1, R3 ;  /* 0x0000000100097824 */ /* 0x001fe400078e0203 */
[----:B------:R-:W-:Y:S02]  /*0b70*/  VIADD R3, R3, 0x80 ;  /* 0x0000008003037836 */ /* 0x000fe40000000000 */
[----:B-1----:R-:W-:-:S05]  /*0b80*/  IMAD.WIDE.U32 R4, R9, 0x2, R4 ;  /* 0x0000000209047825 */ /* 0x002fca00078e0004 */
[----:B------:R1:W-:Y:S02]  /*0b90*/  STG.E.U16 desc[UR4][R4.64], R6 ;  /* 0x0000000604007986 */ /* 0x0003e4000c101504 */
.L_x_19472:
        /* <DEDUP_REMOVED lines=8> */
.L_x_19473:
[----:B------:R-:W-:Y:S05]  /*0c20*/  BSYNC B1 ;  /* 0x0000000000017941 */ /* 0x000fea0003800000 */
.L_x_19469:
[----:B------:R-:W-:-:S13]  /*0c30*/  ISETP.GE.AND P0, PT, R3, R2, PT ;  /* 0x000000020300720c */ /* 0x000fda0003f06270 */
[----:B-12---:R-:W1:Y:S01]  /*0c40*/  @!P0 LDC.64 R4, c[0x0][0x218] ;  /* 0x00008600ff048b82 */ /* 0x006e620000000a00 */
[----:B0-----:R-:W-:Y:S01]  /*0c50*/  @!P0 IMAD.IADD R9, R0, 0x1, R3 ;  /* 0x0000000100098824 */ /* 0x001fe200078e0203 */
[----:B------:R-:W-:-:S03]  /*0c60*/  @!P0 IADD3 R3, R3, 0x80, RZ ;  /* 0x0000008003038810 */ /* 0x000fc60007ffe0ff */
[----:B-1----:R-:W-:-:S05]  /*0c70*/  @!P0 IMAD.WIDE.U32 R4, R9, 0x2, R4 ;  /* 0x0000000209048825 */ /* 0x002fca00078e0004 */
[----:B------:R2:W-:Y:S02]  /*0c80*/  @!P0 STG.E.U16 desc[UR4][R4.64], R7 ;  /* 0x0000000704008986 */ /* 0x0005e4000c101504 */
.L_x_19474:
[----:B------:R-:W-:Y:S05]  /*0c90*/  BSYNC B0 ;  /* 0x0000000000007941 */ /* 0x000fea0003800000 */
.L_x_19468:
        /* <DEDUP_REMOVED lines=8> */
.L_x_19475:
        /* <DEDUP_REMOVED lines=14> */
.L_x_42284:


//--------------------- .text._ZN2at6native18elementwise_kernelILi128ELi4EZNS0_15gpu_kernel_implINS0_13AUnaryFunctorIlllZZZNS0_19minimum_kernel_cudaERNS_18TensorIteratorBaseEENKUlvE_clEvENKUlvE2_clEvEUlllE_EEEEvS5_RKT_EUliE_EEviT1_ --------------------------
	.section	.text._ZN2at6native18elementwise_kernelILi128ELi4EZNS0_15gpu_kernel_implINS0_13AUnaryFunctorIlllZZZNS0_19minimum_kernel_cudaERNS_18TensorIteratorBaseEENKUlvE_clEvENKUlvE2_clEvEUlllE_EEEEvS5_RKT_EUliE_EEviT1_,"ax",@progbits
	.align	128
        .global         _ZN2at6native18elementwise_kernelILi128ELi4EZNS0_15gpu_kernel_implINS0_13AUnaryFunctorIlllZZZNS0_19minimum_kernel_cudaERNS_18TensorIteratorBaseEENKUlvE_clEvENKUlvE2_clEvEUlllE_EEEEvS5_RKT_EUliE_EEviT1_
        .type           _ZN2at6native18elementwise_kernelILi128ELi4EZNS0_15gpu_kernel_implINS0_13AUnaryFunctorIlllZZZNS0_19minimum_kernel_cudaERNS_18TensorIteratorBaseEENKUlvE_clEvENKUlvE2_clEvEUlllE_EEEEvS5_RKT_EUliE_EEviT1_,@function
        .size           _ZN2at6native18elementwise_kernelILi128ELi4EZNS0_15gpu_kernel_implINS0_13AUnaryFunctorIlllZZZNS0_19minimum_kernel_cudaERNS_18TensorIteratorBaseEENKUlvE_clEvENKUlvE2_clEvEUlllE_EEEEvS5_RKT_EUliE_EEviT1_,(.L_x_42285 - _ZN2at6native18elementwise_kernelILi128ELi4EZNS0_15gpu_kernel_implINS0_13AUnaryFunctorIlllZZZNS0_19minimum_kernel_cudaERNS_18TensorIteratorBaseEENKUlvE_clEvENKUlvE2_clEvEUlllE_EEEEvS5_RKT_EUliE_EEviT1_)
        .other          _ZN2at6native18elementwise_kernelILi128ELi4EZNS0_15gpu_kernel_implINS0_13AUnaryFunctorIlllZZZNS0_19minimum_kernel_cudaERNS_18TensorIteratorBaseEENKUlvE_clEvENKUlvE2_clEvEUlllE_EEEEvS5_RKT_EUliE_EEviT1_,@"STO_CUDA_ENTRY STV_DEFAULT"
_ZN2at6native18elementwise_kernelILi128ELi4EZNS0_15gpu_kernel_implINS0_13AUnaryFunctorIlllZZZNS0_19minimum_kernel_cudaERNS_18TensorIteratorBaseEENKUlvE_clEvENKUlvE2_clEvEUlllE_EEEEvS5_RKT_EUliE_EEviT1_:
.text._ZN2at6native18elementwise_kernelILi128ELi4EZNS0_15gpu_kernel_implINS0_13AUnaryFunctorIlllZZZNS0_19minimum_kernel_cudaERNS_18TensorIteratorBaseEENKUlvE_clEvENKUlvE2_clEvEUlllE_EEEEvS5_RKT_EUliE_EEviT1_:
        /* <DEDUP_REMOVED lines=314> */
.L_x_19478:
        /* <DEDUP_REMOVED lines=19> */
[----:B--2---:R-:W-:Y:S01]  /*14d0*/  SHF.R.S32.HI R3, RZ, 0x1f, R2 ;  /* 0x0000001fff037819 */ /* 0x004fe20000011402 */
[----:B------:R-:W-:Y:S06]  /*14e0*/  BRA `(.L_x_19484) ;  /* 0x0000000c00547947 */ /* 0x000fec0003800000 */
.L_x_19482:
[----:B------:R0:W5:Y:S01]  /*14f0*/  LDG.E.U8 R2, desc[UR36][R4.64] ;  /* 0x0000002404027981 */ /* 0x000162000c1e1100 */
[----:B------:R-:W-:Y:S01]  /*1500*/  IMAD.MOV.U32 R3, RZ, RZ, RZ ;  /* 0x000000ffff037224 */ /* 0x000fe200078e00ff */
[----:B------:R-:W-:Y:S06]  /*1510*/  BRA `(.L_x_19484) ;  /* 0x0000000c00487947 */ /* 0x000fec0003800000 */
.L_x_19481:
[----:B------:R-:W-:-:S13]  /*1520*/  ISETP.NE.AND P0, PT, R2, 0x2, PT ;  /* 0x000000020200780c */ /* 0x000fda0003f05270 */
[----:B------:R-:W-:Y:S05]  /*1530*/  @!P0 BRA `(.L_x_19485) ;  /* 0x0000000000248947 */ /* 0x000fea0003800000 */
[----:B------:R-:W-:-:S13]  /*1540*/  ISETP.NE.AND P0, PT, R2, 0x3, PT ;  /* 0x000000030200780c */ /* 0x000fda0003f05270 */
[----:B------:R-:W-:Y:S05]  /*1550*/  @!P0 BRA `(.L_x_19486) ;  /* 0x0000000000108947 */ /* 0x000fea0003800000 */
[----:B------:R-:W-:-:S13]  /*1560*/  ISETP.NE.AND P0, PT, R2, 0x4, PT ;  /* 0x000000040200780c */ /* 0x000fda0003f05270 */
[----:B------:R-:W-:Y:S05]  /*1570*/  @P0 BRA `(.L_x_19483) ;  /* 0x0000000800d80947 */ /* 0x000fea0003800000 */
[----:B------:R0:W5:Y:S01]  /*1580*/  LDG.E.64 R2, desc[UR36][R4.64] ;  /* 0x0000002404027981 */ /* 0x000162000c1e1b00 */
[----:B------:R-:W-:Y:S05]  /*1590*/  BRA `(.L_x_19484) ;  /* 0x0000000c00287947 */ /* 0x000fea0003800000 */
.L_x_19486:
[----:B------:R-:W2:Y:S02]  /*15a0*/  LDG.E R2, desc[UR36][R4.64] ;  /* 0x0000002404027981 */ /* 0x000ea4000c1e1900 */
[----:B--2---:R-:W-:Y:S01]  /*15b0*/  SHF.R.S32.HI R3, RZ, 0x1f, R2 ;  /* 0x0000001fff037819 */ /* 0x004fe20000011402 */
[----:B------:R-:W-:Y:S06]  /*15c0*/  BRA `(.L_x_19484) ;  /* 0x0000000c001c7947 */ /* 0x000fec0003800000 */
.L_x_19485:
[----:B------:R-:W2:Y:S02]  /*15d0*/  LDG.E.S16 R2, desc[UR36][R4.64] ;  /* 0x0000002404027981 */ /* 0x000ea4000c1e1700 */
[----:B--2---:R-:W-:Y:S01]  /*15e0*/  SHF.R.S32.HI R3, RZ, 0x1f, R2 ;  /* 0x0000001fff037819 */ /* 0x004fe20000011402 */
[----:B------:R-:W-:Y:S06]  /*15f0*/  BRA `(.L_x_19484) ;  /* 0x0000000c00107947 */ /* 0x000fec0003800000 */
.L_x_19480:
[----:B------:R-:W-:-:S13]  /*1600*/  ISETP.GT.AND P0, PT, R2, 0x6, PT ;  /* 0x000000060200780c */ /* 0x000fda0003f04270 */
[----:B------:R-:W-:Y:S05]  /*1610*/  @P0 BRA `(.L_x_19487) ;  /* 0x00000000002c0947 */ /* 0x000fea0003800000 */
[----:B------:R-:W-:-:S13]  /*1620*/  ISETP.NE.AND P0, PT, R2, 0x5, PT ;  /* 0x000000050200780c */ /* 0x000fda0003f05270 */
[----:B------:R-:W-:Y:S05]  /*1630*/  @!P0 BRA `(.L_x_19488) ;  /* 0x0000000000148947 */ /* 0x000fea0003800000 */
[----:B------:R-:W-:-:S13]  /*1640*/  ISETP.NE.AND P0, PT, R2, 0x6, PT ;  /* 0x000000060200780c */ /* 0x000fda0003f05270 */
[----:B------:R-:W-:Y:S05]  /*1650*/  @P0 BRA `(.L_x_19483) ;  /* 0x0000000800a00947 */ /* 0x000fea0003800000 */
[----:B------:R-:W2:Y:S02]  /*1660*/  LDG.E R2, desc[UR36][R4.64] ;  /* 0x0000002404027981 */ /* 0x000ea4000c1e1900 */
[----:B--2---:R-:W0:Y:S01]  /*1670*/  F2I.S64.TRUNC R2, R2 ;  /* 0x0000000200027311 */ /* 0x004e22000020d900 */
[----:B------:R-:W-:Y:S05]  /*1680*/  BRA `(.L_x_19484) ;  /* 0x0000000800ec7947 */ /* 0x000fea0003800000 */
.L_x_19488:
[----:B------:R-:W2:Y:S02]  /*1690*/  LDG.E.U16 R4, desc[UR36][R4.64] ;  /* 0x0000002404047981 */ /* 0x000ea4000c1e1500 */
[----:B--2---:R-:W-:-:S06]  /*16a0*/  HADD2.F32 R2, -RZ, R4.H0_H0 ;  /* 0x20000004ff027230 */ /* 0x004fcc0000004100 */
[----:B------:R-:W0:Y:S01]  /*16b0*/  F2I.S64.TRUNC R2, R2 ;  /* 0x0000000200027311 */ /* 0x000e22000020d900 */
[----:B------:R-:W-:Y:S05]  /*16c0*/  BRA `(.L_x_19484) ;  /* 0x0000000800dc7947 */ /* 0x000fea0003800000 */
.L_x_19487:
[----:B------:R-:W-:-:S13]  /*16d0*/  ISETP.NE.AND P0, PT, R2, 0x7, PT ;  /* 0x000000070200780c */ /* 0x000fda0003f05270 */
[----:B------:R-:W-:Y:S05]  /*16e0*/  @!P0 BRA `(.L_x_19489) ;  /* 0x00000000002c8947 */ /* 0x000fea0003800000 */
[----:B------:R-:W-:-:S13]  /*16f0*/  ISETP.NE.AND P0, PT, R2, 0x8, PT ;  /* 0x000000080200780c */ /* 0x000fda0003f05270 */
[----:B------:R-:W-:Y:S05]  /*1700*/  @!P0 BRA `(.L_x_19490) ;  /* 0x0000000000148947 */ /* 0x000fea0003800000 */
[----:B------:R-:W-:-:S13]  /*1710*/  ISETP.NE.AND P0, PT, R2, 0x9, PT ;  /* 0x000000090200780c */ /* 0x000fda0003f05270 */
[----:B------:R-:W-:Y:S05]  /*1720*/  @P0 BRA `(.L_x_19483) ;  /* 0x00000008006c0947 */ /* 0x000fea0003800000 */
[----:B------:R-:W2:Y:S02]  /*1730*/  LDG.E R2, desc[UR36][R4.64] ;  /* 0x0000002404027981 */ /* 0x000ea4000c1e1900 */
[----:B--2---:R-:W0:Y:S01]  /*1740*/  F2I.S64.TRUNC R2, R2 ;  /* 0x0000000200027311 */ /* 0x004e22000020d900 */
[----:B------:R-:W-:Y:S05]  /*1750*/  BRA `(.L_x_19484) ;  /* 0x0000000800b87947 */ /* 0x000fea0003800000 */
.L_x_19490:
[----:B------:R-:W2:Y:S02]  /*1760*/  LDG.E.U16 R4, desc[UR36][R4.64] ;  /* 0x0000002404047981 */ /* 0x000ea4000c1e1500 */
[----:B--2---:R-:W-:-:S06]  /*1770*/  HADD2.F32 R2, -RZ, R4.H0_H0 ;  /* 0x20000004ff027230 */ /* 0x004fcc0000004100 */
[----:B------:R-:W0:Y:S01]  /*1780*/  F2I.S64.TRUNC R2, R2 ;  /* 0x0000000200027311 */ /* 0x000e22000020d900 */
[----:B------:R-:W-:Y:S05]  /*1790*/  BRA `(.L_x_19484) ;  /* 0x0000000800a87947 */ /* 0x000fea0003800000 */
.L_x_19489:
[----:B------:R-:W2:Y:S02]  /*17a0*/  LDG.E.64 R2, desc[UR36][R4.64] ;  /* 0x0000002404027981 */ /* 0x000ea4000c1e1b00 */
[----:B--2---:R-:W0:Y:S01]  /*17b0*/  F2I.S64.F64.TRUNC R2, R2 ;  /* 0x0000000200027311 */ /* 0x004e22000030d900 */
[----:B------:R-:W-:Y:S05]  /*17c0*/  BRA `(.L_x_19484) ;  /* 0x00000008009c7947 */ /* 0x000fea0003800000 */
.L_x_19479:
        /* <DEDUP_REMOVED lines=11> */
[----:B------:R-:W-:Y:S01]  /*1880*/  SEL R2, RZ, 0x1, !P0 ;  /* 0x00000001ff027807 */ /* 0x000fe20004000000 */
[----:B------:R-:W-:Y:S08]  /*1890*/  BRA `(.L_x_19484) ;  /* 0x0000000800687947 */ /* 0x000ff00003800000 */
.L_x_19493:
[----:B------:R-:W2:Y:S02]  /*18a0*/  LDG.E.64 R2, desc[UR36][R4.64] ;  /* 0x0000002404027981 */ /* 0x000ea4000c1e1b00 */
[----:B--2---:R-:W0:Y:S01]  /*18b0*/  F2I.S64.F64.TRUNC R2, R2 ;  /* 0x0000000200027311 */ /* 0x004e22000030d900 */
[----:B------:R-:W-:Y:S05]  /*18c0*/  BRA `(.L_x_19484) ;  /* 0x00000008005c7947 */ /* 0x000fea0003800000 */
.L_x_19492:
        /* <DEDUP_REMOVED lines=25> */
[----:B------:R-:W0:Y:S01]  /*1a60*/  F2I.S64.TRUNC R2, R3 ;  /* 0x0000000300027311 */ /* 0x000e22000020d900 */
[----:B------:R-:W-:Y:S05]  /*1a70*/  BRA `(.L_x_19484) ;  /* 0x0000000400f07947 */ /* 0x000fea0003800000 */
.L_x_19495:
        /* <DEDUP_REMOVED lines=12> */
[----:B------:R-:W0:Y:S01]  /*1b40*/  F2I.S64.TRUNC R2, R2 ;  /* 0x0000000200027311 */ /* 0x000e22000020d900 */
[----:B------:R-:W-:Y:S05]  /*1b50*/  BRA `(.L_x_19484) ;  /* 0x0000000400b87947 */ /* 0x000fea0003800000 */
.L_x_19494:
[----:B------:R-:W2:Y:S02]  /*1b60*/  LDG.E.U16 R2, desc[UR36][R4.64] ;  /* 0x0000002404027981 */ /* 0x000ea4000c1e1500 */
[----:B--2---:R-:W-:-:S06]  /*1b70*/  IMAD.U32 R2, R2, 0x10000, RZ ;  /* 0x0001000002027824 */ /* 0x004fcc00078e00ff */
[----:B------:R-:W0:Y:S01]  /*1b80*/  F2I.S64.TRUNC R2, R2 ;  /* 0x0000000200027311 */ /* 0x000e22000020d900 */
[----:B------:R-:W-:Y:S05]  /*1b90*/  BRA `(.L_x_19484) ;  /* 0x0000000400a87947 */ /* 0x000fea0003800000 */
.L_x_19491:
        /* <DEDUP_REMOVED lines=9> */
[----:B------:R-:W-:Y:S01]  /*1c30*/  IMAD.MOV.U32 R3, RZ, RZ, RZ ;  /* 0x000000ffff037224 */ /* 0x000fe200078e00ff */
[----:B------:R-:W-:Y:S06]  /*1c40*/  BRA `(.L_x_19484) ;  /* 0x00000004007c7947 */ /* 0x000fec0003800000 */
.L_x_19498:
        /* <DEDUP_REMOVED lines=21> */
.L_x_19502:
[----:B------:R-:W-:Y:S05]  /*1da0*/  BSYNC B1 ;  /* 0x0000000000017941 */ /* 0x000fea0003800000 */
.L_x_19501:
[----:B------:R-:W-:Y:S01]  /*1db0*/  IMAD.SHL.U32 R2, R2, 0x100000, RZ ;  /* 0x0010000002027824 */ /* 0x000fe200078e00ff */
[----:B------:R-:W-:-:S04]  /*1dc0*/  LEA R3, R0, 0x3b800000, 0x17 ;  /* 0x3b80000000037811 */ /* 0x000fc800078eb8ff */
[----:B------:R-:W-:-:S07]  /*1dd0*/  LOP3.LUT R2, R3, R2, R4, 0xfe, !PT ;  /* 0x0000000203027212 */ /* 0x000fce00078efe04 */
.L_x_19500:
[----:B------:R-:W-:Y:S05]  /*1de0*/  BSYNC B0 ;  /* 0x0000000000007941 */ /* 0x000fea0003800000 */
.L_x_19499:
[----:B------:R-:W1:Y:S01]  /*1df0*/  F2I.S64.TRUNC R2, R2 ;  /* 0x0000000200027311 */ /* 0x000e62000020d900 */
[----:B------:R-:W-:Y:S05]  /*1e00*/  BRA `(.L_x_19484) ;  /* 0x00000004000c7947 */ /* 0x000fea0003800000 */
.L_x_19497:
        /* <DEDUP_REMOVED lines=21> */
.L_x_19506:
[----:B------:R-:W-:Y:S05]  /*1f60*/  BSYNC B1 ;  /* 0x0000000000017941 */ /* 0x000fea0003800000 */
.L_x_19505:
[----:B------:R-:W-:Y:S01]  /*1f70*/  IMAD.SHL.U32 R2, R2, 0x200000, RZ ;  /* 0x0020000002027824 */ /* 0x000fe200078e00ff */
[----:B------:R-:W-:-:S04]  /*1f80*/  LEA R3, R0, 0x37800000, 0x17 ;  /* 0x3780000000037811 */ /* 0x000fc800078eb8ff */
[----:B------:R-:W-:-:S07]  /*1f90*/  LOP3.LUT R2, R3, R2, R4, 0xfe, !PT ;  /* 0x0000000203027212 */ /* 0x000fce00078efe04 */
.L_x_19504:
[----:B------:R-:W-:Y:S05]  /*1fa0*/  BSYNC B0 ;  /* 0x0000000000007941 */ /* 0x000fea0003800000 */
.L_x_19503:
[----:B------:R-:W2:Y:S01]  /*1fb0*/  F2I.S64.TRUNC R2, R2 ;  /* 0x0000000200027311 */ /* 0x000ea2000020d900 */
[----:B------:R-:W-:Y:S05]  /*1fc0*/  BRA `(.L_x_19484) ;  /* 0x00000000009c7947 */ /* 0x000fea0003800000 */
.L_x_19496:
        /* <DEDUP_REMOVED lines=14> */
.L_x_19510:
[----:B------:R-:W-:Y:S05]  /*20b0*/  BSYNC B0 ;  /* 0x0000000000007941 */ /* 0x000fea0003800000 */
.L_x_19509:
[----:B------:R-:W4:Y:S01]  /*20c0*/  F2I.S64.TRUNC R2, R2 ;  /* 0x0000000200027311 */ /* 0x000f22000020d900 */
[----:B------:R-:W-:Y:S05]  /*20d0*/  BRA `(.L_x_19484) ;  /* 0x0000000000587947 */ /* 0x000fea0003800000 */
.L_x_19483:
        /* <DEDUP_REMOVED lines=16> */
.L_x_19511:
[----:B------:R-:W-:Y:S01]  /*21e0*/  CS2R R2, SRZ ;  /* 0x0000000000027805 */ /* 0x000fe2000001ff00 */
[----:B------:R-:W-:Y:S06]  /*21f0*/  BRA `(.L_x_19484) ;  /* 0x0000000000107947 */ /* 0x000fec0003800000 */
.L_x_19508:
[----:B------:R0:W5:Y:S01]  /*2200*/  LDG.E.64 R2, desc[UR36][R4.64] ;  /* 0x0000002404027981 */ /* 0x000162000c1e1b00 */
[----:B------:R-:W-:Y:S05]  /*2210*/  BRA `(.L_x_19484) ;  /* 0x0000000000087947 */ /* 0x000fea0003800000 */
.L_x_19507:
[----:B------:R3:W5:Y:S01]  /*2220*/  LDG.E R2, desc[UR36][R4.64] ;  /* 0x0000002404027981 */ /* 0x000762000c1e1900 */
[----:B------:R-:W-:-:S07]  /*2230*/  IMAD.MOV.U32 R3, RZ, RZ, RZ ;  /* 0x000000ffff037224 */ /* 0x000fce00078e00ff */
.L_x_19484:
[----:B0--3--:R-:W0:Y:S01]  /*2240*/  LDC.U8 R4, c[0x0][0x430] ;  /* 0x00010c00ff047b82 */ /* 0x009e220000000000 */
[----:B------:R-:W-:Y:S02]  /*2250*/  ULDC.64 UR4, c[0x0][0x428] ;  /* 0x00010a0000047ab9 */ /* 0x000fe40000000a00 */
[----:B-12-45:R-:W-:-:S04]  /*2260*/  ISETP.LT.U32.AND P0, PT, R2, UR4, PT ;  /* 0x0000000402007c0c */ /* 0x036fc8000bf01070 */
[----:B------:R-:W-:-:S04]  /*2270*/  ISETP.LT.AND.EX P0, PT, R3, UR5, PT, P0 ;  /* 0x0000000503007c0c */ /* 0x000fc8000bf01300 */
[----:B------:R-:W-:Y:S02]  /*2280*/  SEL R5, R2, UR4, P0 ;  /* 0x0000000402057c07 */ /* 0x000fe40008000000 */
[----:B------:R-:W-:-:S03]  /*2290*/  SEL R3, R3, UR5, P0 ;  /* 0x0000000503037c07 */ /* 0x000fc60008000000 */
[----:B------:R-:W-:Y:S01]  /*22a0*/  IMAD.MOV.U32 R2, RZ, RZ, R5 ;  /* 0x000000ffff027224 */ /* 0x000fe200078e0005 */
        /* <DEDUP_REMOVED lines=13> */
.L_x_19515:
[----:B------:R3:W-:Y:S01]  /*2380*/  STG.E.U8 desc[UR36][R16.64], R5 ;  /* 0x0000000510007986 */ /* 0x0007e2000c101124 */
[----:B------:R-:W-:Y:S05]  /*2390*/  BRA `(.L_x_19517) ;  /* 0x0000000c00507947 */ /* 0x000fea0003800000 */
.L_x_19514:
[----:B------:R-:W-:-:S13]  /*23a0*/  ISETP.NE.AND P0, PT, R0, 0x2, PT ;  /* 0x000000020000780c */ /* 0x000fda0003f05270 */
[----:B------:R-:W-:Y:S05]  /*23b0*/  @!P0 BRA `(.L_x_19518) ;  /* 0x0000000000208947 */ /* 0x000fea0003800000 */
[----:B------:R-:W-:-:S13]  /*23c0*/  ISETP.NE.AND P0, PT, R0, 0x3, PT ;  /* 0x000000030000780c */ /* 0x000fda0003f05270 */
[----:B------:R-:W-:Y:S05]  /*23d0*/  @!P0 BRA `(.L_x_19519) ;  /* 0x0000000000108947 */ /* 0x000fea0003800000 */
[----:B------:R-:W-:-:S13]  /*23e0*/  ISETP.NE.AND P0, PT, R0, 0x4, PT ;  /* 0x000000040000780c */ /* 0x000fda0003f05270 */
[----:B------:R-:W-:Y:S05]  /*23f0*/  @P0 BRA `(.L_x_19516) ;  /* 0x0000000800e80947 */ /* 0x000fea0003800000 */
[----:B------:R0:W-:Y:S01]  /*2400*/  STG.E.64 desc[UR36][R16.64], R2 ;  /* 0x0000000210007986 */ /* 0x0001e2000c101b24 */
[----:B------:R-:W-:Y:S05]  /*2410*/  BRA `(.L_x_19517) ;  /* 0x0000000c00307947 */ /* 0x000fea0003800000 */
.L_x_19519:
[----:B------:R1:W-:Y:S01]  /*2420*/  STG.E desc[UR36][R16.64], R5 ;  /* 0x0000000510007986 */ /* 0x0003e2000c101924 */
[----:B------:R-:W-:Y:S05]  /*2430*/  BRA `(.L_x_19517) ;  /* 0x0000000c00287947 */ /* 0x000fea0003800000 */
.L_x_19518:
[----:B------:R2:W-:Y:S01]  /*2440*/  STG.E.U16 desc[UR36][R16.64], R5 ;  /* 0x0000000510007986 */ /* 0x0005e2000c101524 */
[----:B------:R-:W-:Y:S05]  /*2450*/  BRA `(.L_x_19517) ;  /* 0x0000000c00207947 */ /* 0x000fea0003800000 */
.L_x_19513:
[----:B------:R-:W-:-:S13]  /*2460*/  ISETP.GT.AND P0, PT, R0, 0x6, PT ;  /* 0x000000060000780c */ /* 0x000fda0003f04270 */
[----:B------:R-:W-:Y:S05]  /*2470*/  @P0 BRA `(.L_x_19520) ;  /* 0x00000000002c0947 */ /* 0x000fea0003800000 */
[----:B------:R-:W-:-:S13]  /*2480*/  ISETP.NE.AND P0, PT, R0, 0x5, PT ;  /* 0x000000050000780c */ /* 0x000fda0003f05270 */
[----:B------:R-:W-:Y:S05]  /*2490*/  @!P0 BRA `(.L_x_19521) ;  /* 0x0000000000148947 */ /* 0x000fea0003800000 */
[----:B------:R-:W-:-:S13]  /*24a0*/  ISETP.NE.AND P0, PT, R0, 0x6, PT ;  /* 0x000000060000780c */ /* 0x000fda0003f05270 */
[----:B------:R-:W-:Y:S05]  /*24b0*/  @P0 BRA `(.L_x_19516) ;  /* 0x0000000800b80947 */ /* 0x000fea0003800000 */
[----:B------:R-:W0:Y:S02]  /*24c0*/  I2F.S64 R3, R2 ;  /* 0x0000000200037312 */ /* 0x000e240000301400 */
[----:B0-----:R0:W-:Y:S01]  /*24d0*/  STG.E desc[UR36][R16.64], R3 ;  /* 0x0000000310007986 */ /* 0x0011e2000c101924 */
[----:B------:R-:W-:Y:S05]  /*24e0*/  BRA `(.L_x_19517) ;  /* 0x0000000800fc7947 */ /* 0x000fea0003800000 */
.L_x_19521:
[----:B------:R-:W0:Y:S02]  /*24f0*/  I2F.S64 R0, R2 ;  /* 0x0000000200007312 */ /* 0x000e240000301400 */
[----:B0-----:R-:W-:-:S05]  /*2500*/  F2FP.F16.F32.PACK_AB R0, RZ, R0 ;  /* 0x00000000ff00723e */ /* 0x001fca00000000ff */
[----:B------:R0:W-:Y:S01]  /*2510*/  STG.E.U16 desc[UR36][R16.64], R0 ;  /* 0x0000000010007986 */ /* 0x0001e2000c101524 */
[----:B------:R-:W-:Y:S05]  /*2520*/  BRA `(.L_x_19517) ;  /* 0x0000000800ec7947 */ /* 0x000fea0003800000 */
.L_x_19520:
[----:B------:R-:W-:-:S13]  /*2530*/  ISETP.NE.AND P0, PT, R0, 0x7, PT ;  /* 0x000000070000780c */ /* 0x000fda0003f05270 */
[----:B------:R-:W-:Y:S05]  /*2540*/  @!P0 BRA `(.L_x_19522) ;  /* 0x0000000000348947 */ /* 0x000fea0003800000 */
[----:B------:R-:W-:-:S13]  /*2550*/  ISETP.NE.AND P0, PT, R0, 0x8, PT ;  /* 0x000000080000780c */ /* 0x000fda0003f05270 */
[----:B------:R-:W-:Y:S05]  /*2560*/  @!P0 BRA `(.L_x_19523) ;  /* 0x0000000000188947 */ /* 0x000fea0003800000 */
[----:B------:R-:W-:-:S13]  /*2570*/  ISETP.NE.AND P0, PT, R0, 0x9, PT ;  /* 0x000000090000780c */ /* 0x000fda0003f05270 */
[----:B------:R-:W-:Y:S05]  /*2580*/  @P0 BRA `(.L_x_19516) ;  /* 0x0000000800840947 */ /* 0x000fea0003800000 */
[----:B------:R-:W0:Y:S01]  /*2590*/  I2F.S64 R4, R2 ;  /* 0x0000000200047312 */ /* 0x000e220000301400 */
[----:B------:R-:W-:-:S05]  /*25a0*/  IMAD.MOV.U32 R5, RZ, RZ, RZ ;  /* 0x000000ffff057224 */ /* 0x000fca00078e00ff */
[----:B0-----:R0:W-:Y:S01]  /*25b0*/  STG.E.64 desc[UR36][R16.64], R4 ;  /* 0x0000000410007986 */ /* 0x0011e2000c101b24 */
[----:B------:R-:W-:Y:S05]  /*25c0*/  BRA `(.L_x_19517) ;  /* 0x0000000800c47947 */ /* 0x000fea0003800000 */
.L_x_19523:
[----:B------:R-:W0:Y:S02]  /*25d0*/  I2F.S64 R2, R2 ;  /* 0x0000000200027312 */ /* 0x000e240000301400 */
[----:B0-----:R-:W-:-:S04]  /*25e0*/  F2FP.F16.F32.PACK_AB R3, RZ, R2 ;  /* 0x00000002ff03723e */ /* 0x001fc800000000ff */
[----:B------:R-:W-:-:S05]  /*25f0*/  PRMT R3, R3, 0x5410, RZ ;  /* 0x0000541003037816 */ /* 0x000fca00000000ff */
[----:B------:R0:W-:Y:S01]  /*2600*/  STG.E desc[UR36][R16.64], R3 ;  /* 0x0000000310007986 */ /* 0x0001e2000c101924 */
[----:B------:R-:W-:Y:S05]  /*2610*/  BRA `(.L_x_19517) ;  /* 0x0000000800b07947 */ /* 0x000fea0003800000 */
.L_x_19522:
[----:B------:R-:W0:Y:S02]  /*2620*/  I2F.F64.S64 R2, R2 ;  /* 0x0000000200027312 */ /* 0x000e240000301c00 */
[----:B0-----:R0:W-:Y:S01]  /*2630*/  STG.E.64 desc[UR36][R16.64], R2 ;  /* 0x0000000210007986 */ /* 0x0011e2000c101b24 */
[----:B------:R-:W-:Y:S05]  /*2640*/  BRA `(.L_x_19517) ;  /* 0x0000000800a47947 */ /* 0x000fea0003800000 */
.L_x_19512:
        /* <DEDUP_REMOVED lines=8> */
[----:B------:R-:W-:-:S04]  /*26d0*/  ISETP.NE.U32.AND P0, PT, R5, RZ, PT ;  /* 0x000000ff0500720c */ /* 0x000fc80003f05070 */
[----:B------:R-:W-:-:S04]  /*26e0*/  ISETP.NE.AND.EX P0, PT, R3, RZ, PT, P0 ;  /* 0x000000ff0300720c */ /* 0x000fc80003f05300 */
[----:B------:R-:W-:-:S05]  /*26f0*/  SEL R3, RZ, 0x1, !P0 ;  /* 0x00000001ff037807 */ /* 0x000fca0004000000 */
[----:B------:R0:W-:Y:S01]  /*2700*/  STG.E.U8 desc[UR36][R16.64], R3 ;  /* 0x0000000310007986 */ /* 0x0001e2000c101124 */
[----:B------:R-:W-:Y:S05]  /*2710*/  BRA `(.L_x_19517) ;  /* 0x0000000800707947 */ /* 0x000fea0003800000 */
.L_x_19526:
[----:B------:R-:W0:Y:S01]  /*2720*/  I2F.F64.S64 R4, R2 ;  /* 0x0000000200047312 */ /* 0x000e220000301c00 */
[----:B------:R-:W-:-:S05]  /*2730*/  CS2R R6, SRZ ;  /* 0x0000000000067805 */ /* 0x000fca000001ff00 */
[----:B0-----:R0:W-:Y:S01]  /*2740*/  STG.E.128 desc[UR36][R16.64], R4 ;  /* 0x0000000410007986 */ /* 0x0011e2000c101d24 */
[----:B------:R-:W-:Y:S05]  /*2750*/  BRA `(.L_x_19517) ;  /* 0x0000000800607947 */ /* 0x000fea0003800000 */
.L_x_19525:
[----:B------:R-:W-:-:S13]  /*2760*/  ISETP.NE.AND P0, PT, R0, 0xf, PT ;  /* 0x0000000f0000780c */ /* 0x000fda0003f05270 */
[----:B------:R-:W-:Y:S05]  /*2770*/  @!P0 BRA `(.L_x_19527) ;  /* 0x0000000000b48947 */ /* 0x000fea0003800000 */
[----:B------:R-:W-:-:S13]  /*2780*/  ISETP.NE.AND P0, PT, R0, 0x17, PT ;  /* 0x000000170000780c */ /* 0x000fda0003f05270 */
[----:B------:R-:W-:Y:S05]  /*2790*/  @!P0 BRA `(.L_x_19528) ;  /* 0x0000000000548947 */ /* 0x000fea0003800000 */
[----:B------:R-:W-:-:S13]  /*27a0*/  ISETP.NE.AND P0, PT, R0, 0x18, PT ;  /* 0x000000180000780c */ /* 0x000fda0003f05270 */
[----:B------:R-:W-:Y:S05]  /*27b0*/  @P0 BRA `(.L_x_19516) ;  /* 0x0000000400f80947 */ /* 0x000fea0003800000 */
[----:B------:R-:W0:Y:S01]  /*27c0*/  I2F.S64 R3, R2 ;  /* 0x0000000200037312 */ /* 0x000e220000301400 */
        /* <DEDUP_REMOVED lines=14> */
.L_x_19530:
[----:B------:R-:W-:Y:S05]  /*28b0*/  BSYNC B0 ;  /* 0x0000000000007941 */ /* 0x000fea0003800000 */
.L_x_19529:
[----:B------:R-:W-:-:S05]  /*28c0*/  LOP3.LUT R5, R0, R5, RZ, 0xfc, !PT ;  /* 0x0000000500057212 */ /* 0x000fca00078efcff */
[----:B------:R0:W-:Y:S01]  /*28d0*/  STG.E.U8 desc[UR36][R16.64], R5 ;  /* 0x0000000510007986 */ /* 0x0001e2000c101124 */
[----:B------:R-:W-:Y:S05]  /*28e0*/  BRA `(.L_x_19517) ;  /* 0x0000000400fc7947 */ /* 0x000fea0003800000 */
.L_x_19528:
[----:B------:R-:W0:Y:S01]  /*28f0*/  I2F.S64 R3, R2 ;  /* 0x0000000200037312 */ /* 0x000e220000301400 */
        /* <DEDUP_REMOVED lines=12> */
.L_x_19532:
[----:B------:R-:W-:Y:S01]  /*29c0*/  IMAD.MOV.U32 R0, RZ, RZ, 0x7f ;  /* 0x0000007fff007424 */ /* 0x000fe200078e00ff */
[----:B------:R-:W-:-:S04]  /*29d0*/  ISETP.GT.U32.AND P0, PT, R4, 0x7f800000, PT ;  /* 0x7f8000000400780c */ /* 0x000fc80003f04070 */
[----:B------:R-:W-:-:S09]  /*29e0*/  SEL R0, R0, 0x7c, P0 ;  /* 0x0000007c00007807 */ /* 0x000fd20000000000 */
.L_x_19533:
[----:B------:R-:W-:Y:S05]  /*29f0*/  BSYNC B0 ;  /* 0x0000000000007941 */ /* 0x000fea0003800000 */
.L_x_19531:
[----:B------:R-:W-:-:S04]  /*2a00*/  LOP3.LUT R2, R3, 0x80000000, RZ, 0xc0, !PT ;  /* 0x8000000003027812 */ /* 0x000fc800078ec0ff */
[----:B------:R-:W-:-:S04]  /*2a10*/  SHF.R.U32.HI R3, RZ, 0x18, R2 ;  /* 0x00000018ff037819 */ /* 0x000fc80000011602 */
[----:B------:R-:W-:-:S05]  /*2a20*/  LOP3.LUT R3, R0, R3, RZ, 0xfc, !PT ;  /* 0x0000000300037212 */ /* 0x000fca00078efcff */
[----:B------:R0:W-:Y:S01]  /*2a30*/  STG.E.U8 desc[UR36][R16.64], R3 ;  /* 0x0000000310007986 */ /* 0x0001e2000c101124 */
[----:B------:R-:W-:Y:S05]  /*2a40*/  BRA `(.L_x_19517) ;  /* 0x0000000400a47947 */ /* 0x000fea0003800000 */
.L_x_19527:
[----:B------:R-:W0:Y:S02]  /*2a50*/  I2F.S64 R0, R2 ;  /* 0x0000000200007312 */ /* 0x000e240000301400 */
[----:B0-----:R-:W-:-:S05]  /*2a60*/  F2FP.BF16.F32.PACK_AB R0, RZ, R0 ;  /* 0x00000000ff00723e */ /* 0x001fca00000010ff */
[----:B------:R0:W-:Y:S01]  /*2a70*/  STG.E.U16 desc[UR36][R16.64], R0 ;  /* 0x0000000010007986 */ /* 0x0001e2000c101524 */
[----:B------:R-:W-:Y:S05]  /*2a80*/  BRA `(.L_x_19517) ;  /* 0x0000000400947947 */ /* 0x000fea0003800000 */
.L_x_19524:
        /* <DEDUP_REMOVED lines=10> */
.L_x_19536:
[----:B------:R-:W0:Y:S01]  /*2b30*/  I2F.S64 R3, R2 ;  /* 0x0000000200037312 */ /* 0x000e220000301400 */
        /* <DEDUP_REMOVED lines=16> */
.L_x_19539:
[----:B------:R-:W-:-:S04]  /*2c40*/  LOP3.LUT R2, R3, 0x80000000, RZ, 0xc0, !PT ;  /* 0x8000000003027812 */ /* 0x000fc800078ec0ff */
[----:B------:R-:W-:-:S04]  /*2c50*/  SHF.R.U32.HI R3, RZ, 0x18, R2 ;  /* 0x00000018ff037819 */ /* 0x000fc80000011602 */
[----:B------:R-:W-:-:S04]  /*2c60*/  LOP3.LUT R0, R0, R3, RZ, 0xfc, !PT ;  /* 0x0000000300007212 */ /* 0x000fc800078efcff */
[----:B------:R-:W-:-:S07]  /*2c70*/  PRMT R8, R0, 0x7610, R8 ;  /* 0x0000761000087816 */ /* 0x000fce0000000008 */
.L_x_19538:
[----:B------:R-:W-:Y:S05]  /*2c80*/  BSYNC B0 ;  /* 0x0000000000007941 */ /* 0x000fea0003800000 */
.L_x_19537:
[----:B------:R0:W-:Y:S01]  /*2c90*/  STG.E.U8 desc[UR36][R16.64], R8 ;  /* 0x0000000810007986 */ /* 0x0001e2000c101124 */
[----:B------:R-:W-:Y:S05]  /*2ca0*/  BRA `(.L_x_19517) ;  /* 0x00000004000c7947 */ /* 0x000fea0003800000 */
.L_x_19535:
        /* <DEDUP_REMOVED lines=17> */
.L_x_19542:
[----:B------:R-:W-:-:S04]  /*2dc0*/  LOP3.LUT R2, R3, 0x80000000, RZ, 0xc0, !PT ;  /* 0x8000000003027812 */ /* 0x000fc800078ec0ff */
[----:B------:R-:W-:-:S04]  /*2dd0*/  SHF.R.U32.HI R3, RZ, 0x18, R2 ;  /* 0x00000018ff037819 */ /* 0x000fc80000011602 */
[----:B------:R-:W-:-:S04]  /*2de0*/  LOP3.LUT R0, R0, R3, RZ, 0xfc, !PT ;  /* 0x0000000300007212 */ /* 0x000fc800078efcff */
[----:B------:R-:W-:-:S07]  /*2df0*/  PRMT R8, R0, 0x7610, R8 ;  /* 0x0000761000087816 */ /* 0x000fce0000000008 */
.L_x_19541:
[----:B------:R-:W-:Y:S05]  /*2e00*/  BSYNC B0 ;  /* 0x0000000000007941 */ /* 0x000fea0003800000 */
.L_x_19540:
[----:B------:R0:W-:Y:S01]  /*2e10*/  STG.E.U8 desc[UR36][R16.64], R8 ;  /* 0x0000000810007986 */ /* 0x0001e2000c101124 */
[----:B------:R-:W-:Y:S05]  /*2e20*/  BRA `(.L_x_19517) ;  /* 0x0000000000ac7947 */ /* 0x000fea0003800000 */
.L_x_19534:
[----:B------:R-:W-:-:S13]  /*2e30*/  ISETP.NE.AND P0, PT, R0, 0x1c, PT ;  /* 0x0000001c0000780c */ /* 0x000fda0003f05270 */
[----:B------:R-:W-:Y:S05]  /*2e40*/  @!P0 BRA `(.L_x_19543) ;  /* 0x0000000000a08947 */ /* 0x000fea0003800000 */
[----:B------:R-:W-:-:S13]  /*2e50*/  ISETP.NE.AND P0, PT, R0, 0x1d, PT ;  /* 0x0000001d0000780c */ /* 0x000fda0003f05270 */
[----:B------:R-:W-:Y:S05]  /*2e60*/  @!P0 BRA `(.L_x_19544) ;  /* 0x0000000000908947 */ /* 0x000fea0003800000 */
[----:B------:R-:W-:-:S13]  /*2e70*/  ISETP.NE.AND P0, PT, R0, 0x2c, PT ;  /* 0x0000002c0000780c */ /* 0x000fda0003f05270 */
[----:B------:R-:W-:Y:S05]  /*2e80*/  @P0 BRA `(.L_x_19516) ;  /* 0x0000000000440947 */ /* 0x000fea0003800000 */
[----:B------:R-:W0:Y:S02]  /*2e90*/  I2F.S64 R2, R2 ;  /* 0x0000000200027312 */ /* 0x000e240000301400 */
        /* <DEDUP_REMOVED lines=16> */
.L_x_19516:
        /* <DEDUP_REMOVED lines=16> */
.L_x_19545:
[----:B------:R-:W-:Y:S05]  /*30a0*/  BRA `(.L_x_19517) ;  /* 0x00000000000c7947 */ /* 0x000fea0003800000 */
.L_x_19544:
[----:B------:R0:W-:Y:S01]  /*30b0*/  STG.E.64 desc[UR36][R16.64], R2 ;  /* 0x0000000210007986 */ /* 0x0001e2000c101b24 */
[----:B------:R-:W-:Y:S05]  /*30c0*/  BRA `(.L_x_19517) ;  /* 0x0000000000047947 */ /* 0x000fea0003800000 */
.L_x_19543:
[----:B------:R0:W-:Y:S02]  /*30d0*/  STG.E desc[UR36][R16.64], R5 ;  /* 0x0000000510007986 */ /* 0x0001e4000c101924 */
.L_x_19517:
[----:B------:R-:W-:-:S04]  /*30e0*/  IMAD R18, R23, 0x200, R18 ;  /* 0x0000020017127824 */ /* 0x000fc800078e0212 */
[----:B------:R-:W-:-:S07]  /*30f0*/  VIADD R19, R18, 0x80 ;  /* 0x0000008012137836 */ /* 0x000fce0000000000 */
.L_x_19477:
[----:B------:R-:W-:Y:S05]  /*3100*/  BSYNC B6 ;  /* 0x0000000000067941 */ /* 0x000fea0003800000 */
.L_x_19476:
        /* <DEDUP_REMOVED lines=307> */
.L_x_19548:
        /* <DEDUP_REMOVED lines=21> */
.L_x_19552:
[----:B------:R0:W5:Y:S01]  /*4590*/  LDG.E.U8 R2, desc[UR36][R4.64] ;  /* 0x0000002404027981 */ /* 0x000162000c1e1100 */
[----:B------:R-:W-:Y:S01]  /*45a0*/  IMAD.MOV.U32 R3, RZ, RZ, RZ ;  /* 0x000000ffff037224 */ /* 0x000fe200078e00ff */
[----:B------:R-:W-:Y:S06]  /*45b0*/  BRA `(.L_x_19554) ;  /* 0x0000000c00487947 */ /* 0x000fec0003800000 */
.L_x_19551:
        /* <DEDUP_REMOVED lines=8> */
.L_x_19556:
[----:B------:R-:W2:Y:S02]  /*4640*/  LDG.E R2, desc[UR36][R4.64] ;  /* 0x0000002404027981 */ /* 0x000ea4000c1e1900 */
[----:B--2---:R-:W-:Y:S01]  /*4650*/  SHF.R.S32.HI R3, RZ, 0x1f, R2 ;  /* 0x0000001fff037819 */ /* 0x004fe20000011402 */
[----:B------:R-:W-:Y:S06]  /*4660*/  BRA `(.L_x_19554) ;  /* 0x0000000c001c7947 */ /* 0x000fec0003800000 */
.L_x_19555:
[----:B------:R-:W2:Y:S02]  /*4670*/  LDG.E.S16 R2, desc[UR36][R4.64] ;  /* 0x0000002404027981 */ /* 0x000ea4000c1e1700 */
[----:B--2---:R-:W-:Y:S01]  /*4680*/  SHF.R.S32.HI R3, RZ, 0x1f, R2 ;  /* 0x0000001fff037819 */ /* 0x004fe20000011402 */
[----:B------:R-:W-:Y:S06]  /*4690*/  BRA `(.L_x_19554) ;  /* 0x0000000c00107947 */ /* 0x000fec0003800000 */
.L_x_19550:
        /* <DEDUP_REMOVED lines=9> */
.L_x_19558:
[----:B------:R-:W2:Y:S02]  /*4730*/  LDG.E.U16 R4, desc[UR36][R4.64] ;  /* 0x0000002404047981 */ /* 0x000ea4000c1e1500 */
[----:B--2---:R-:W-:-:S06]  /*4740*/  HADD2.F32 R2, -RZ, R4.H0_H0 ;  /* 0x20000004ff027230 */ /* 0x004fcc0000004100 */
[----:B------:R-:W0:Y:S01]  /*4750*/  F2I.S64.TRUNC R2, R2 ;  /* 0x0000000200027311 */ /* 0x000e22000020d900 */
[----:B------:R-:W-:Y:S05]  /*4760*/  BRA `(.L_x_19554) ;  /* 0x0000000800dc7947 */ /* 0x000fea0003800000 */
.L_x_19557:
        /* <DEDUP_REMOVED lines=9> */
.L_x_19560:
[----:B------:R-:W2:Y:S02]  /*4800*/  LDG.E.U16 R4, desc[UR36][R4.64] ;  /* 0x0000002404047981 */ /* 0x000ea4000c1e1500 */
[----:B--2---:R-:W-:-:S06]  /*4810*/  HADD2.F32 R2, -RZ, R4.H0_H0 ;  /* 0x20000004ff027230 */ /* 0x004fcc0000004100 */
[----:B------:R-:W0:Y:S01]  /*4820*/  F2I.S64.TRUNC R2, R2 ;  /* 0x0000000200027311 */ /* 0x000e22000020d900 */
[----:B------:R-:W-:Y:S05]  /*4830*/  BRA `(.L_x_19554) ;  /* 0x0000000800a87947 */ /* 0x000fea0003800000 */
.L_x_19559:
[----:B------:R-:W2:Y:S02]  /*4840*/  LDG.E.64 R2, desc[UR36][R4.64] ;  /* 0x0000002404027981 */ /* 0x000ea4000c1e1b00 */
[----:B--2---:R-:W0:Y:S01]  /*4850*/  F2I.S64.F64.TRUNC R2, R2 ;  /* 0x0000000200027311 */ /* 0x004e22000030d900 */
[----:B------:R-:W-:Y:S05]  /*4860*/  BRA `(.L_x_19554) ;  /* 0x00000008009c7947 */ /* 0x000fea0003800000 */
.L_x_19549:
        /* <DEDUP_REMOVED lines=13> */
.L_x_19563:
[----:B------:R-:W2:Y:S02]  /*4940*/  LDG.E.64 R2, desc[UR36][R4.64] ;  /* 0x0000002404027981 */ /* 0x000ea4000c1e1b00 */
[----:B--2---:R-:W0:Y:S01]  /*4950*/  F2I.S64.F64.TRUNC R2, R2 ;  /* 0x0000000200027311 */ /* 0x004e22000030d900 */
[----:B------:R-:W-:Y:S05]  /*4960*/  BRA `(.L_x_19554) ;  /* 0x00000008005c7947 */ /* 0x000fea0003800000 */
.L_x_19562:
        /* <DEDUP_REMOVED lines=27> */
.L_x_19565:
        /* <DEDUP_REMOVED lines=14> */
.L_x_19564:
[----:B------:R-:W2:Y:S02]  /*4c00*/  LDG.E.U16 R2, desc[UR36][R4.64] ;  /* 0x0000002404027981 */ /* 0x000ea4000c1e1500 */
[----:B--2---:R-:W-:-:S06]  /*4c10*/  IMAD.U32 R2, R2, 0x10000, RZ ;  /* 0x0001000002027824 */ /* 0x004fcc00078e00ff */
[----:B------:R-:W0:Y:S01]  /*4c20*/  F2I.S64.TRUNC R2, R2 ;  /* 0x0000000200027311 */ /* 0x000e22000020d900 */
[----:B------:R-:W-:Y:S05]  /*4c30*/  BRA `(.L_x_19554) ;  /* 0x0000000400a87947 */ /* 0x000fea0003800000 */
.L_x_19561:
        /* <DEDUP_REMOVED lines=11> */
.L_x_19568:
        /* <DEDUP_REMOVED lines=21> */
.L_x_19572:
[----:B------:R-:W-:Y:S05]  /*4e40*/  BSYNC B1 ;  /* 0x0000000000017941 */ /* 0x000fea0003800000 */
.L_x_19571:
[----:B------:R-:W-:Y:S01]  /*4e50*/  IMAD.SHL.U32 R2, R2, 0x100000, RZ ;  /* 0x0010000002027824 */ /* 0x000fe200078e00ff */
[----:B------:R-:W-:-:S04]  /*4e60*/  LEA R3, R0, 0x3b800000, 0x17 ;  /* 0x3b80000000037811 */ /* 0x000fc800078eb8ff */
[----:B------:R-:W-:-:S07]  /*4e70*/  LOP3.LUT R2, R3, R2, R4, 0xfe, !PT ;  /* 0x0000000203027212 */ /* 0x000fce00078efe04 */
.L_x_19570:
[----:B------:R-:W-:Y:S05]  /*4e80*/  BSYNC B0 ;  /* 0x0000000000007941 */ /* 0x000fea0003800000 */
.L_x_19569:
[----:B------:R-:W1:Y:S01]  /*4e90*/  F2I.S64.TRUNC R2, R2 ;  /* 0x0000000200027311 */ /* 0x000e62000020d900 */
[----:B------:R-:W-:Y:S05]  /*4ea0*/  BRA `(.L_x_19554) ;  /* 0x00000004000c7947 */ /* 0x000fea0003800000 */
.L_x_19567:
        /* <DEDUP_REMOVED lines=21> */
.L_x_19576:
[----:B------:R-:W-:Y:S05]  /*5000*/  BSYNC B1 ;  /* 0x0000000000017941 */ /* 0x000fea0003800000 */
.L_x_19575:
[----:B------:R-:W-:Y:S01]  /*5010*/  IMAD.SHL.U32 R2, R2, 0x200000, RZ ;  /* 0x0020000002027824 */ /* 0x000fe200078e00ff */
[----:B------:R-:W-:-:S04]  /*5020*/  LEA R3, R0, 0x37800000, 0x17 ;  /* 0x3780000000037811 */ /* 0x000fc800078eb8ff */
[----:B------:R-:W-:-:S07]  /*5030*/  LOP3.LUT R2, R3, R2, R4, 0xfe, !PT ;  /* 0x0000000203027212 */ /* 0x000fce00078efe04 */
.L_x_19574:
[----:B------:R-:W-:Y:S05]  /*5040*/  BSYNC B0 ;  /* 0x0000000000007941 */ /* 0x000fea0003800000 */
.L_x_19573:
[----:B------:R-:W2:Y:S01]  /*5050*/  F2I.S64.TRUNC R2, R2 ;  /* 0x0000000200027311 */ /* 0x000ea2000020d900 */
[----:B------:R-:W-:Y:S05]  /*5060*/  BRA `(.L_x_19554) ;  /* 0x00000000009c7947 */ /* 0x000fea0003800000 */
.L_x_19566:
        /* <DEDUP_REMOVED lines=14> */
.L_x_19580:
[----:B------:R-:W-:Y:S05]  /*5150*/  BSYNC B0 ;  /* 0x0000000000007941 */ /* 0x000fea0003800000 */
.L_x_19579:
[----:B------:R-:W0:Y:S01]  /*5160*/  F2I.S64.TRUNC R2, R2 ;  /* 0x0000000200027311 */ /* 0x000e22000020d900 */
[----:B------:R-:W-:Y:S05]  /*5170*/  BRA `(.L_x_19554) ;  /* 0x0000000000587947 */ /* 0x000fea0003800000 */
.L_x_19553:
        /* <DEDUP_REMOVED lines=16> */
.L_x_19581:
[----:B------:R-:W-:Y:S01]  /*5280*/  CS2R R2, SRZ ;  /* 0x0000000000027805 */ /* 0x000fe2000001ff00 */
[----:B------:R-:W-:Y:S06]  /*5290*/  BRA `(.L_x_19554) ;  /* 0x0000000000107947 */ /* 0x000fec0003800000 */
.L_x_19578:
[----:B------:R4:W5:Y:S01]  /*52a0*/  LDG.E.64 R2, desc[UR36][R4.64] ;  /* 0x0000002404027981 */ /* 0x000962000c1e1b00 */
[----:B------:R-:W-:Y:S05]  /*52b0*/  BRA `(.L_x_19554) ;  /* 0x0000000000087947 */ /* 0x000fea0003800000 */
.L_x_19577:
[----:B------:R3:W5:Y:S01]  /*52c0*/  LDG.E R2, desc[UR36][R4.64] ;  /* 0x0000002404027981 */ /* 0x000762000c1e1900 */
[----:B------:R-:W-:-:S07]  /*52d0*/  IMAD.MOV.U32 R3, RZ, RZ, RZ ;  /* 0x000000ffff037224 */ /* 0x000fce00078e00ff */
.L_x_19554:
[----:B0--34-:R-:W0:Y:S01]  /*52e0*/  LDC.U8 R4, c[0x0][0x430] ;  /* 0x00010c00ff047b82 */ /* 0x019e220000000000 */
[----:B------:R-:W-:Y:S02]  /*52f0*/  ULDC.64 UR4, c[0x0][0x428] ;  /* 0x00010a0000047ab9 */ /* 0x000fe40000000a00 */
[----:B-12--5:R-:W-:-:S04]  /*5300*/  ISETP.LT.U32.AND P0, PT, R2, UR4, PT ;  /* 0x0000000402007c0c */ /* 0x026fc8000bf01070 */
        /* <DEDUP_REMOVED lines=17> */
.L_x_19585:
[----:B------:R0:W-:Y:S01]  /*5420*/  STG.E.U8 desc[UR36][R16.64], R5 ;  /* 0x0000000510007986 */ /* 0x0001e2000c101124 */
[----:B------:R-:W-:Y:S05]  /*5430*/  BRA `(.L_x_19587) ;  /* 0x0000000c00507947 */ /* 0x000fea0003800000 */
.L_x_19584:
        /* <DEDUP_REMOVED lines=8> */
.L_x_19589:
[----:B------:R0:W-:Y:S01]  /*54c0*/  STG.E desc[UR36][R16.64], R5 ;  /* 0x0000000510007986 */ /* 0x0001e2000c101924 */
[----:B------:R-:W-:Y:S05]  /*54d0*/  BRA `(.L_x_19587) ;  /* 0x0000000c00287947 */ /* 0x000fea0003800000 */
.L_x_19588:
[----:B------:R0:W-:Y:S01]  /*54e0*/  STG.E.U16 desc[UR36][R16.64], R5 ;  /* 0x0000000510007986 */ /* 0x0001e2000c101524 */
[----:B------:R-:W-:Y:S05]  /*54f0*/  BRA `(.L_x_19587) ;  /* 0x0000000c00207947 */ /* 0x000fea0003800000 */
.L_x_19583:
        /* <DEDUP_REMOVED lines=9> */
.L_x_19591:
[----:B------:R-:W0:Y:S02]  /*5590*/  I2F.S64 R0, R2 ;  /* 0x0000000200007312 */ /* 0x000e240000301400 */
[----:B0-----:R-:W-:-:S05]  /*55a0*/  F2FP.F16.F32.PACK_AB R0, RZ, R0 ;  /* 0x00000000ff00723e */ /* 0x001fca00000000ff */
[----:B------:R0:W-:Y:S01]  /*55b0*/  STG.E.U16 desc[UR36][R16.64], R0 ;  /* 0x0000000010007986 */ /* 0x0001e2000c101524 */
[----:B------:R-:W-:Y:S05]  /*55c0*/  BRA `(.L_x_19587) ;  /* 0x0000000800ec7947 */ /* 0x000fea0003800000 */
.L_x_19590:
        /* <DEDUP_REMOVED lines=10> */
.L_x_19593:
[----:B------:R-:W0:Y:S02]  /*5670*/  I2F.S64 R2, R2 ;  /* 0x0000000200027312 */ /* 0x000e240000301400 */
[----:B0-----:R-:W-:-:S04]  /*5680*/  F2FP.F16.F32.PACK_AB R3, RZ, R2 ;  /* 0x00000002ff03723e */ /* 0x001fc800000000ff */
[----:B------:R-:W-:-:S05]  /*5690*/  PRMT R3, R3, 0x5410, RZ ;  /* 0x0000541003037816 */ /* 0x000fca00000000ff */
[----:B------:R0:W-:Y:S01]  /*56a0*/  STG.E desc[UR36][R16.64], R3 ;  /* 0x0000000310007986 */ /* 0x0001e2000c101924 */
[----:B------:R-:W-:Y:S05]  /*56b0*/  BRA `(.L_x_19587) ;  /* 0x0000000800b07947 */ /* 0x000fea0003800000 */
.L_x_19592:
[----:B------:R-:W0:Y:S02]  /*56c0*/  I2F.F64.S64 R2, R2 ;  /* 0x0000000200027312 */ /* 0x000e240000301c00 */
[----:B0-----:R0:W-:Y:S01]  /*56d0*/  STG.E.64 desc[UR36][R16.64], R2 ;  /* 0x0000000210007986 */ /* 0x0011e2000c101b24 */
[----:B------:R-:W-:Y:S05]  /*56e0*/  BRA `(.L_x_19587) ;  /* 0x0000000800a47947 */ /* 0x000fea0003800000 */
.L_x_19582:
        /* <DEDUP_REMOVED lines=13> */
.L_x_19596:
[----:B------:R-:W0:Y:S01]  /*57c0*/  I2F.F64.S64 R4, R2 ;  /* 0x0000000200047312 */ /* 0x000e220000301c00 */
[----:B------:R-:W-:-:S05]  /*57d0*/  CS2R R6, SRZ ;  /* 0x0000000000067805 */ /* 0x000fca000001ff00 */
[----:B0-----:R0:W-:Y:S01]  /*57e0*/  STG.E.128 desc[UR36][R16.64], R4 ;  /* 0x0000000410007986 */ /* 0x0011e2000c101d24 */
[----:B------:R-:W-:Y:S05]  /*57f0*/  BRA `(.L_x_19587) ;  /* 0x0000000800607947 */ /* 0x000fea0003800000 */
.L_x_19595:
        /* <DEDUP_REMOVED lines=21> */
.L_x_19600:
[----:B------:R-:W-:Y:S05]  /*5950*/  BSYNC B0 ;  /* 0x0000000000007941 */ /* 0x000fea0003800000 */
.L_x_19599:
[----:B------:R-:W-:-:S05]  /*5960*/  LOP3.LUT R5, R0, R5, RZ, 0xfc, !PT ;  /* 0x0000000500057212 */ /* 0x000fca00078efcff */
[----:B------:R0:W-:Y:S01]  /*5970*/  STG.E.U8 desc[UR36][R16.64], R5 ;  /* 0x0000000510007986 */ /* 0x0001e2000c101124 */
[----:B------:R-:W-:Y:S05]  /*5980*/  BRA `(.L_x_19587) ;  /* 0x0000000400fc7947 */ /* 0x000fea0003800000 */
.L_x_19598:
        /* <DEDUP_REMOVED lines=13> */
.L_x_19602:
[----:B------:R-:W-:Y:S01]  /*5a60*/  IMAD.MOV.U32 R0, RZ, RZ, 0x7f ;  /* 0x0000007fff007424 */ /* 0x000fe200078e00ff */
[----:B------:R-:W-:-:S04]  /*5a70*/  ISETP.GT.U32.AND P0, PT, R4, 0x7f800000, PT ;  /* 0x7f8000000400780c */ /* 0x000fc80003f04070 */
[----:B------:R-:W-:-:S09]  /*5a80*/  SEL R0, R0, 0x7c, P0 ;  /* 0x0000007c00007807 */ /* 0x000fd20000000000 */
.L_x_19603:
[----:B------:R-:W-:Y:S05]  /*5a90*/  BSYNC B0 ;  /* 0x0000000000007941 */ /* 0x000fea0003800000 */
.L_x_19601:
[----:B------:R-:W-:-:S04]  /*5aa0*/  LOP3.LUT R2, R3, 0x80000000, RZ, 0xc0, !PT ;  /* 0x8000000003027812 */ /* 0x000fc800078ec0ff */
[----:B------:R-:W-:-:S04]  /*5ab0*/  SHF.R.U32.HI R3, RZ, 0x18, R2 ;  /* 0x00000018ff037819 */ /* 0x000fc80000011602 */
[----:B------:R-:W-:-:S05]  /*5ac0*/  LOP3.LUT R3, R0, R3, RZ, 0xfc, !PT ;  /* 0x0000000300037212 */ /* 0x000fca00078efcff */
[----:B------:R0:W-:Y:S01]  /*5ad0*/  STG.E.U8 desc[UR36][R16.64], R3 ;  /* 0x0000000310007986 */ /* 0x0001e2000c101124 */
[----:B------:R-:W-:Y:S05]  /*5ae0*/  BRA `(.L_x_19587) ;  /* 0x0000000400a47947 */ /* 0x000fea0003800000 */
.L_x_19597:
[----:B------:R-:W0:Y:S02]  /*5af0*/  I2F.S64 R0, R2 ;  /* 0x0000000200007312 */ /* 0x000e240000301400 */
[----:B0-----:R-:W-:-:S05]  /*5b00*/  F2FP.BF16.F32.PACK_AB R0, RZ, R0 ;  /* 0x00000000ff00723e */ /* 0x001fca00000010ff */
[----:B------:R0:W-:Y:S01]  /*5b10*/  STG.E.U16 desc[UR36][R16.64], R0 ;  /* 0x0000000010007986 */ /* 0x0001e2000c101524 */
[----:B------:R-:W-:Y:S05]  /*5b20*/  BRA `(.L_x_19587) ;  /* 0x0000000400947947 */ /* 0x000fea0003800000 */
.L_x_19594:
        /* <DEDUP_REMOVED lines=10> */
.L_x_19606:
        /* <DEDUP_REMOVED lines=17> */
.L_x_19609:
[----:B------:R-:W-:-:S04]  /*5ce0*/  LOP3.LUT R2, R3, 0x80000000, RZ, 0xc0, !PT ;  /* 0x8000000003027812 */ /* 0x000fc800078ec0ff */
[----:B------:R-:W-:-:S04]  /*5cf0*/  SHF.R.U32.HI R3, RZ, 0x18, R2 ;  /* 0x00000018ff037819 */ /* 0x000fc80000011602 */
[----:B------:R-:W-:-:S04]  /*5d00*/  LOP3.LUT R0, R0, R3, RZ, 0xfc, !PT ;  /* 0x0000000300007212 */ /* 0x000fc800078efcff */
[----:B------:R-:W-:-:S07]  /*5d10*/  PRMT R8, R0, 0x7610, R8 ;  /* 0x0000761000087816 */ /* 0x000fce0000000008 */
.L_x_19608:
[----:B------:R-:W-:Y:S05]  /*5d20*/  BSYNC B0 ;  /* 0x0000000000007941 */ /* 0x000fea0003800000 */
.L_x_19607:
[----:B------:R3:W-:Y:S01]  /*5d30*/  STG.E.U8 desc[UR36][R16.64], R8 ;  /* 0x0000000810007986 */ /* 0x0007e2000c101124 */
[----:B------:R-:W-:Y:S05]  /*5d40*/  BRA `(.L_x_19587) ;  /* 0x00000004000c7947 */ /* 0x000fea0003800000 */
.L_x_19605:
        /* <DEDUP_REMOVED lines=17> */
.L_x_19612:
[----:B------:R-:W-:-:S04]  /*5e60*/  LOP3.LUT R2, R3, 0x80000000, RZ, 0xc0, !PT ;  /* 0x8000000003027812 */ /* 0x000fc800078ec0ff */
[----:B------:R-:W-:-:S04]  /*5e70*/  SHF.R.U32.HI R3, RZ, 0x18, R2 ;  /* 0x00000018ff037819 */ /* 0x000fc80000011602 */
[----:B------:R-:W-:-:S04]  /*5e80*/  LOP3.LUT R0, R0, R3, RZ, 0xfc, !PT ;  /* 0x0000000300007212 */ /* 0x000fc800078efcff */
[----:B------:R-:W-:-:S07]  /*5e90*/  PRMT R8, R0, 0x7610, R8 ;  /* 0x0000761000087816 */ /* 0x000fce0000000008 */
.L_x_19611:
[----:B------:R-:W-:Y:S05]  /*5ea0*/  BSYNC B0 ;  /* 0x0000000000007941 */ /* 0x000fea0003800000 */
.L_x_19610:
[----:B------:R0:W-:Y:S01]  /*5eb0*/  STG.E.U8 desc[UR36][R16.64], R8 ;  /* 0x0000000810007986 */ /* 0x0001e2000c101124 */
[----:B------:R-:W-:Y:S05]  /*5ec0*/  BRA `(.L_x_19587) ;  /* 0x0000000000ac7947 */ /* 0x000fea0003800000 */
.L_x_19604:
        /* <DEDUP_REMOVED lines=23> */
.L_x_19586:
        /* <DEDUP_REMOVED lines=16> */
.L_x_19615:
[----:B------:R-:W-:Y:S05]  /*6140*/  BRA `(.L_x_19587) ;  /* 0x00000000000c7947 */ /* 0x000fea0003800000 */
.L_x_19614:
[----:B------:R2:W-:Y:S01]  /*6150*/  STG.E.64 desc[UR36][R16.64], R2 ;  /* 0x0000000210007986 */ /* 0x0005e2000c101b24 */
[----:B------:R-:W-:Y:S05]  /*6160*/  BRA `(.L_x_19587) ;  /* 0x0000000000047947 */ /* 0x000fea0003800000 */
.L_x_19613:
[----:B------:R0:W-:Y:S02]  /*6170*/  STG.E desc[UR36][R16.64], R5 ;  /* 0x0000000510007986 */ /* 0x0001e4000c101924 */
.L_x_19587:
[----:B------:R-:W-:-:S07]  /*6180*/  VIADD R19, R19, 0x80 ;  /* 0x0000008013137836 */ /* 0x000fce0000000000 */
.L_x_19547:
[----:B------:R-:W-:Y:S05]  /*6190*/  BSYNC B6 ;  /* 0x0000000000067941 */ /* 0x000fea0003800000 */
.L_x_19546:
        /* <DEDUP_REMOVED lines=307> */
.L_x_19618:
        /* <DEDUP_REMOVED lines=21> */
.L_x_19622:
[----:B------:R0:W5:Y:S01]  /*7620*/  LDG.E.U8 R2, desc[UR36][R4.64] ;  /* 0x0000002404027981 */ /* 0x000162000c1e1100 */
[----:B------:R-:W-:Y:S01]  /*7630*/  IMAD.MOV.U32 R3, RZ, RZ, RZ ;  /* 0x000000ffff037224 */ /* 0x000fe200078e00ff */
[----:B------:R-:W-:Y:S06]  /*7640*/  BRA `(.L_x_19624) ;  /* 0x0000000c00487947 */ /* 0x000fec0003800000 */
.L_x_19621:
        /* <DEDUP_REMOVED lines=8> */
.L_x_19626:
[----:B------:R-:W2:Y:S02]  /*76d0*/  LDG.E R2, desc[UR36][R4.64] ;  /* 0x0000002404027981 */ /* 0x000ea4000c1e1900 */
[----:B--2---:R-:W-:Y:S01]  /*76e0*/  SHF.R.S32.HI R3, RZ, 0x1f, R2 ;  /* 0x0000001fff037819 */ /* 0x004fe20000011402 */
[----:B------:R-:W-:Y:S06]  /*76f0*/  BRA `(.L_x_19624) ;  /* 0x0000000c001c7947 */ /* 0x000fec0003800000 */
.L_x_19625:
[----:B------:R-:W2:Y:S02]  /*7700*/  LDG.E.S16 R2, desc[UR36][R4.64] ;  /* 0x0000002404027981 */ /* 0x000ea4000c1e1700 */
[----:B--2---:R-:W-:Y:S01]  /*7710*/  SHF.R.S32.HI R3, RZ, 0x1f, R2 ;  /* 0x0000001fff037819 */ /* 0x004fe20000011402 */
[----:B------:R-:W-:Y:S06]  /*7720*/  BRA `(.L_x_19624) ;  /* 0x0000000c00107947 */ /* 0x000fec0003800000 */
.L_x_19620:
        /* <DEDUP_REMOVED lines=9> */
.L_x_19628:
[----:B------:R-:W2:Y:S02]  /*77c0*/  LDG.E.U16 R4, desc[UR36][R4.64] ;  /* 0x0000002404047981 */ /* 0x000ea4000c1e1500 */
[----:B--2---:R-:W-:-:S06]  /*77d0*/  HADD2.F32 R2, -RZ, R4.H0_H0 ;  /* 0x20000004ff027230 */ /* 0x004fcc0000004100 */
[----:B------:R-:W0:Y:S01]  /*77e0*/  F2I.S64.TRUNC R2, R2 ;  /* 0x0000000200027311 */ /* 0x000e22000020d900 */
[----:B------:R-:W-:Y:S05]  /*77f0*/  BRA `(.L_x_19624) ;  /* 0x0000000800dc7947 */ /* 0x000fea0003800000 */
.L_x_19627:
        /* <DEDUP_REMOVED lines=9> */
.L_x_19630:
[----:B------:R-:W2:Y:S02]  /*7890*/  LDG.E.U16 R4, desc[UR36][R4.64] ;  /* 0x0000002404047981 */ /* 0x000ea4000c1e1500 */
[----:B--2---:R-:W-:-:S06]  /*78a0*/  HADD2.F32 R2, -RZ, R4.H0_H0 ;  /* 0x20000004ff027230 */ /* 0x004fcc0000004100 */
[----:B------:R-:W0:Y:S01]  /*78b0*/  F2I.S64.TRUNC R2, R2 ;  /* 0x0000000200027311 */ /* 0x000e22000020d900 */
[----:B------:R-:W-:Y:S05]  /*78c0*/  BRA `(.L_x_19624) ;  /* 0x0000000800a87947 */ /* 0x000fea0003800000 */
.L_x_19629:
[----:B------:R-:W2:Y:S02]  /*78d0*/  LDG.E.64 R2, desc[UR36][R4.64] ;  /* 0x0000002404027981 */ /* 0x000ea4000c1e1b00 */
[----:B--2---:R-:W0:Y:S01]  /*78e0*/  F2I.S64.F64.TRUNC R2, R2 ;  /* 0x0000000200027311 */ /* 0x004e22000030d900 */
[----:B------:R-:W-:Y:S05]  /*78f0*/  BRA `(.L_x_19624) ;  /* 0x00000008009c7947 */ /* 0x000fea0003800000 */
.L_x_19619:
        /* <DEDUP_REMOVED lines=13> */
.L_x_19633:
[----:B------:R-:W2:Y:S02]  /*79d0*/  LDG.E.64 R2, desc[UR36][R4.64] ;  /* 0x0000002404027981 */ /* 0x000ea4000c1e1b00 */
[----:B--2---:R-:W0:Y:S01]  /*79e0*/  F2I.S64.F64.TRUNC R2, R2 ;  /* 0x0000000200027311 */ /* 0x004e22000030d900 */
[----:B------:R-:W-:Y:S05]  /*79f0*/  BRA `(.L_x_19624) ;  /* 0x00000008005c7947 */ /* 0x000fea0003800000 */
.L_x_19632:
        /* <DEDUP_REMOVED lines=27> */
.L_x_19635:
        /* <DEDUP_REMOVED lines=14> */
.L_x_19634:
[----:B------:R-:W2:Y:S02]  /*7c90*/  LDG.E.U16 R2, desc[UR36][R4.64] ;  /* 0x0000002404027981 */ /* 0x000ea4000c1e1500 */
[----:B--2---:R-:W-:-:S06]  /*7ca0*/  IMAD.U32 R2, R2, 0x10000, RZ ;  /* 0x0001000002027824 */ /* 0x004fcc00078e00ff */
[----:B------:R-:W0:Y:S01]  /*7cb0*/  F2I.S64.TRUNC R2, R2 ;  /* 0x0000000200027311 */ /* 0x000e22000020d900 */
[----:B------:R-:W-:Y:S05]  /*7cc0*/  BRA `(.L_x_19624) ;  /* 0x0000000400a87947 */ /* 0x000fea0003800000 */
.L_x_19631:
        /* <DEDUP_REMOVED lines=11> */
.L_x_19638:
        /* <DEDUP_REMOVED lines=21> */
.L_x_19642:
[----:B------:R-:W-:Y:S05]  /*7ed0*/  BSYNC B1 ;  /* 0x0000000000017941 */ /* 0x000fea0003800000 */
.L_x_19641:
[----:B------:R-:W-:Y:S01]  /*7ee0*/  IMAD.SHL.U32 R2, R2, 0x100000, RZ ;  /* 0x0010000002027824 */ /* 0x000fe200078e00ff */
[----:B------:R-:W-:-:S04]  /*7ef0*/  LEA R3, R0, 0x3b800000, 0x17 ;  /* 0x3b80000000037811 */ /* 0x000fc800078eb8ff */
[----:B------:R-:W-:-:S07]  /*7f00*/  LOP3.LUT R2, R3, R2, R4, 0xfe, !PT ;  /* 0x0000000203027212 */ /* 0x000fce00078efe04 */
.L_x_19640:
[----:B------:R-:W-:Y:S05]  /*7f10*/  BSYNC B0 ;  /* 0x0000000000007941 */ /* 0x000fea0003800000 */
.L_x_19639:
[----:B------:R-:W1:Y:S01]  /*7f20*/  F2I.S64.TRUNC R2, R2 ;  /* 0x0000000200027311 */ /* 0x000e62000020d900 */
[----:B------:R-:W-:Y:S05]  /*7f30*/  BRA `(.L_x_19624) ;  /* 0x00000004000c7947 */ /* 0x000fea0003800000 */
.L_x_19637:
        /* <DEDUP_REMOVED lines=21> */
.L_x_19646:
[----:B------:R-:W-:Y:S05]  /*8090*/  BSYNC B1 ;  /* 0x0000000000017941 */ /* 0x000fea0003800000 */
.L_x_19645:
[----:B------:R-:W-:Y:S01]  /*80a0*/  IMAD.SHL.U32 R2, R2, 0x200000, RZ ;  /* 0x0020000002027824 */ /* 0x000fe200078e00ff */
[----:B------:R-:W-:-:S04]  /*80b0*/  LEA R3, R0, 0x37800000, 0x17 ;  /* 0x3780000000037811 */ /* 0x000fc800078eb8ff */
[----:B------:R-:W-:-:S07]  /*80c0*/  LOP3.LUT R2, R3, R2, R4, 0xfe, !PT ;  /* 0x0000000203027212 */ /* 0x000fce00078efe04 */
.L_x_19644:
[----:B------:R-:W-:Y:S05]  /*80d0*/  BSYNC B0 ;  /* 0x0000000000007941 */ /* 0x000fea0003800000 */
.L_x_19643:
[----:B------:R-:W2:Y:S01]  /*80e0*/  F2I.S64.TRUNC R2, R2 ;  /* 0x0000000200027311 */ /* 0x000ea2000020d900 */
[----:B------:R-:W-:Y:S05]  /*80f0*/  BRA `(.L_x_19624) ;  /* 0x00000000009c7947 */ /* 0x000fea0003800000 */
.L_x_19636:
        /* <DEDUP_REMOVED lines=14> */
.L_x_19650:
[----:B------:R-:W-:Y:S05]  /*81e0*/  BSYNC B0 ;  /* 0x0000000000007941 */ /* 0x000fea0003800000 */
.L_x_19649:
[----:B------:R-:W4:Y:S01]  /*81f0*/  F2I.S64.TRUNC R2, R2 ;  /* 0x0000000200027311 */ /* 0x000f22000020d900 */
[----:B------:R-:W-:Y:S05]  /*8200*/  BRA `(.L_x_19624) ;  /* 0x0000000000587947 */ /* 0x000fea0003800000 */
.L_x_19623:
        /* <DEDUP_REMOVED lines=16> */
.L_x_19651:
[----:B------:R-:W-:Y:S01]  /*8310*/  CS2R R2, SRZ ;  /* 0x0000000000027805 */ /* 0x000fe2000001ff00 */
[----:B------:R-:W-:Y:S06]  /*8320*/  BRA `(.L_x_19624) ;  /* 0x0000000000107947 */ /* 0x000fec0003800000 */
.L_x_19648:
[----:B------:R3:W5:Y:S01]  /*8330*/  LDG.E.64 R2, desc[UR36][R4.64] ;  /* 0x0000002404027981 */ /* 0x000762000c1e1b00 */
[----:B------:R-:W-:Y:S05]  /*8340*/  BRA `(.L_x_19624) ;  /* 0x0000000000087947 */ /* 0x000fea0003800000 */
.L_x_19647:
[----:B------:R0:W5:Y:S01]  /*8350*/  LDG.E R2, desc[UR36][R4.64] ;  /* 0x0000002404027981 */ /* 0x000162000c1e1900 */
[----:B------:R-:W-:-:S07]  /*8360*/  IMAD.MOV.U32 R3, RZ, RZ, RZ ;  /* 0x000000ffff037224 */ /* 0x000fce00078e00ff */
.L_x_19624:
        /* <DEDUP_REMOVED lines=20> */
.L_x_19655:
[----:B------:R3:W-:Y:S01]  /*84b0*/  STG.E.U8 desc[UR36][R16.64], R5 ;  /* 0x0000000510007986 */ /* 0x0007e2000c101124 */
[----:B------:R-:W-:Y:S05]  /*84c0*/  BRA `(.L_x_19657) ;  /* 0x0000000c00507947 */ /* 0x000fea0003800000 */
.L_x_19654:
        /* <DEDUP_REMOVED lines=8> */
.L_x_19659:
[----:B------:R2:W-:Y:S01]  /*8550*/  STG.E desc[UR36][R16.64], R5 ;  /* 0x0000000510007986 */ /* 0x0005e2000c101924 */
[----:B------:R-:W-:Y:S05]  /*8560*/  BRA `(.L_x_19657) ;  /* 0x0000000c00287947 */ /* 0x000fea0003800000 */
.L_x_19658:
[----:B------:R0:W-:Y:S01]  /*8570*/  STG.E.U16 desc[UR36][R16.64], R5 ;  /* 0x0000000510007986 */ /* 0x0001e2000c101524 */
[----:B------:R-:W-:Y:S05]  /*8580*/  BRA `(.L_x_19657) ;  /* 0x0000000c00207947 */ /* 0x000fea0003800000 */
.L_x_19653:
        /* <DEDUP_REMOVED lines=9> */
.L_x_19661:
[----:B------:R-:W0:Y:S02]  /*8620*/  I2F.S64 R0, R2 ;  /* 0x0000000200007312 */ /* 0x000e240000301400 */
[----:B0-----:R-:W-:-:S05]  /*8630*/  F2FP.F16.F32.PACK_AB R0, RZ, R0 ;  /* 0x00000000ff00723e */ /* 0x001fca00000000ff */
[----:B------:R0:W-:Y:S01]  /*8640*/  STG.E.U16 desc[UR36][R16.64], R0 ;  /* 0x0000000010007986 */ /* 0x0001e2000c101524 */
[----:B------:R-:W-:Y:S05]  /*8650*/  BRA `(.L_x_19657) ;  /* 0x0000000800ec7947 */ /* 0x000fea0003800000 */
.L_x_19660:
        /* <DEDUP_REMOVED lines=10> */
.L_x_19663:
[----:B------:R-:W0:Y:S02]  /*8700*/  I2F.S64 R2, R2 ;  /* 0x0000000200027312 */ /* 0x000e240000301400 */
[----:B0-----:R-:W-:-:S04]  /*8710*/  F2FP.F16.F32.PACK_AB R3, RZ, R2 ;  /* 0x00000002ff03723e */ /* 0x001fc800000000ff */
[----:B------:R-:W-:-:S05]  /*8720*/  PRMT R3, R3, 0x5410, RZ ;  /* 0x0000541003037816 */ /* 0x000fca00000000ff */
[----:B------:R0:W-:Y:S01]  /*8730*/  STG.E desc[UR36][R16.64], R3 ;  /* 0x0000000310007986 */ /* 0x0001e2000c101924 */
[----:B------:R-:W-:Y:S05]  /*8740*/  BRA `(.L_x_19657) ;  /* 0x0000000800b07947 */ /* 0x000fea0003800000 */
.L_x_19662:
[----:B------:R-:W0:Y:S02]  /*8750*/  I2F.F64.S64 R2, R2 ;  /* 0x0000000200027312 */ /* 0x000e240000301c00 */
[----:B0-----:R0:W-:Y:S01]  /*8760*/  STG.E.64 desc[UR36][R16.64], R2 ;  /* 0x0000000210007986 */ /* 0x0011e2000c101b24 */
[----:B------:R-:W-:Y:S05]  /*8770*/  BRA `(.L_x_19657) ;  /* 0x0000000800a47947 */ /* 0x000fea0003800000 */
.L_x_19652:
        /* <DEDUP_REMOVED lines=13> */
.L_x_19666:
[----:B------:R-:W0:Y:S01]  /*8850*/  I2F.F64.S64 R4, R2 ;  /* 0x0000000200047312 */ /* 0x000e220000301c00 */
[----:B------:R-:W-:-:S05]  /*8860*/  CS2R R6, SRZ ;  /* 0x0000000000067805 */ /* 0x000fca000001ff00 */
[----:B0-----:R0:W-:Y:S01]  /*8870*/  STG.E.128 desc[UR36][R16.64], R4 ;  /* 0x0000000410007986 */ /* 0x0011e2000c101d24 */
[----:B------:R-:W-:Y:S05]  /*8880*/  BRA `(.L_x_19657) ;  /* 0x0000000800607947 */ /* 0x000fea0003800000 */
.L_x_19665:
        /* <DEDUP_REMOVED lines=21> */
.L_x_19670:
[----:B------:R-:W-:Y:S05]  /*89e0*/  BSYNC B0 ;  /* 0x0000000000007941 */ /* 0x000fea0003800000 */
.L_x_19669:
[----:B------:R-:W-:-:S05]  /*89f0*/  LOP3.LUT R5, R0, R5, RZ, 0xfc, !PT ;  /* 0x0000000500057212 */ /* 0x000fca00078efcff */
[----:B------:R0:W-:Y:S01]  /*8a00*/  STG.E.U8 desc[UR36][R16.64], R5 ;  /* 0x0000000510007986 */ /* 0x0001e2000c101124 */
[----:B------:R-:W-:Y:S05]  /*8a10*/  BRA `(.L_x_19657) ;  /* 0x0000000400fc7947 */ /* 0x000fea0003800000 */
.L_x_19668:
        /* <DEDUP_REMOVED lines=13> */
.L_x_19672:
[----:B------:R-:W-:Y:S01]  /*8af0*/  IMAD.MOV.U32 R0, RZ, RZ, 0x7f ;  /* 0x0000007fff007424 */ /* 0x000fe200078e00ff */
[----:B------:R-:W-:-:S04]  /*8b00*/  ISETP.GT.U32.AND P0, PT, R4, 0x7f800000, PT ;  /* 0x7f8000000400780c */ /* 0x000fc80003f04070 */
[----:B------:R-:W-:-:S09]  /*8b10*/  SEL R0, R0, 0x7c, P0 ;  /* 0x0000007c00007807 */ /* 0x000fd20000000000 */
.L_x_19673:
[----:B------:R-:W-:Y:S05]  /*8b20*/  BSYNC B0 ;  /* 0x0000000000007941 */ /* 0x000fea0003800000 */
.L_x_19671:
[----:B------:R-:W-:-:S04]  /*8b30*/  LOP3.LUT R2, R3, 0x80000000, RZ, 0xc0, !PT ;  /* 0x8000000003027812 */ /* 0x000fc800078ec0ff */
[----:B------:R-:W-:-:S04]  /*8b40*/  SHF.R.U32.HI R3, RZ, 0x18, R2 ;  /* 0x00000018ff037819 */ /* 0x000fc80000011602 */
[----:B------:R-:W-:-:S05]  /*8b50*/  LOP3.LUT R3, R0, R3, RZ, 0xfc, !PT ;  /* 0x0000000300037212 */ /* 0x000fca00078efcff */
[----:B------:R0:W-:Y:S01]  /*8b60*/  STG.E.U8 desc[UR36][R16.64], R3 ;  /* 0x0000000310007986 */ /* 0x0001e2000c101124 */
[----:B------:R-:W-:Y:S05]  /*8b70*/  BRA `(.L_x_19657) ;  /* 0x0000000400a47947 */ /* 0x000fea0003800000 */
.L_x_19667:
[----:B------:R-:W0:Y:S02]  /*8b80*/  I2F.S64 R0, R2 ;  /* 0x0000000200007312 */ /* 0x000e240000301400 */
[----:B0-----:R-:W-:-:S05]  /*8b90*/  F2FP.BF16.F32.PACK_AB R0, RZ, R0 ;  /* 0x00000000ff00723e */ /* 0x001fca00000010ff */
[----:B------:R0:W-:Y:S01]  /*8ba0*/  STG.E.U16 desc[UR36][R16.64], R0 ;  /* 0x0000000010007986 */ /* 0x0001e2000c101524 */
[----:B------:R-:W-:Y:S05]  /*8bb0*/  BRA `(.L_x_19657) ;  /* 0x0000000400947947 */ /* 0x000fea0003800000 */
.L_x_19664:
        /* <DEDUP_REMOVED lines=10> */
.L_x_19676:
        /* <DEDUP_REMOVED lines=17> */
.L_x_19679:
[----:B------:R-:W-:-:S04]  /*8d70*/  LOP3.LUT R2, R3, 0x80000000, RZ, 0xc0, !PT ;  /* 0x8000000003027812 */ /* 0x000fc800078ec0ff */
[----:B------:R-:W-:-:S04]  /*8d80*/  SHF.R.U32.HI R3, RZ, 0x18, R2 ;  /* 0x00000018ff037819 */ /* 0x000fc80000011602 */
[----:B------:R-:W-:-:S04]  /*8d90*/  LOP3.LUT R0, R0, R3, RZ, 0xfc, !PT ;  /* 0x0000000300007212 */ /* 0x000fc800078efcff */
[----:B------:R-:W-:-:S07]  /*8da0*/  PRMT R8, R0, 0x7610, R8 ;  /* 0x0000761000087816 */ /* 0x000fce0000000008 */
.L_x_19678:
[----:B------:R-:W-:Y:S05]  /*8db0*/  BSYNC B0 ;  /* 0x0000000000007941 */ /* 0x000fea0003800000 */
.L_x_19677:
[----:B------:R0:W-:Y:S01]  /*8dc0*/  STG.E.U8 desc[UR36][R16.64], R8 ;  /* 0x0000000810007986 */ /* 0x0001e2000c101124 */
[----:B------:R-:W-:Y:S05]  /*8dd0*/  BRA `(.L_x_19657) ;  /* 0x00000004000c7947 */ /* 0x000fea0003800000 */
.L_x_19675:
        /* <DEDUP_REMOVED lines=17> */
.L_x_19682:
[----:B------:R-:W-:-:S04]  /*8ef0*/  LOP3.LUT R2, R3, 0x80000000, RZ, 0xc0, !PT ;  /* 0x8000000003027812 */ /* 0x000fc800078ec0ff */
[----:B------:R-:W-:-:S04]  /*8f00*/  SHF.R.U32.HI R3, RZ, 0x18, R2 ;  /* 0x00000018ff037819 */ /* 0x000fc80000011602 */
[----:B------:R-:W-:-:S04]  /*8f10*/  LOP3.LUT R0, R0, R3, RZ, 0xfc, !PT ;  /* 0x0000000300007212 */ /* 0x000fc800078efcff */
[----:B------:R-:W-:-:S07]  /*8f20*/  PRMT R8, R0, 0x7610, R8 ;  /* 0x0000761000087816 */ /* 0x000fce0000000008 */
.L_x_19681:
[----:B------:R-:W-:Y:S05]  /*8f30*/  BSYNC B0 ;  /* 0x0000000000007941 */ /* 0x000fea0003800000 */
.L_x_19680:
[----:B------:R0:W-:Y:S01]  /*8f40*/  STG.E.U8 desc[UR36][R16.64], R8 ;  /* 0x0000000810007986 */ /* 0x0001e2000c101124 */
[----:B------:R-:W-:Y:S05]  /*8f50*/  BRA `(.L_x_19657) ;  /* 0x0000000000ac7947 */ /* 0x000fea0003800000 */
.L_x_19674:
        /* <DEDUP_REMOVED lines=23> */
.L_x_19656:
        /* <DEDUP_REMOVED lines=16> */
.L_x_19685:
[----:B------:R-:W-:Y:S05]  /*91d0*/  BRA `(.L_x_19657) ;  /* 0x00000000000c7947 */ /* 0x000fea0003800000 */
.L_x_19684:
[----:B------:R0:W-:Y:S01]  /*91e0*/  STG.E.64 desc[UR36][R16.64], R2 ;  /* 0x0000000210007986 */ /* 0x0001e2000c101b24 */
[----:B------:R-:W-:Y:S05]  /*91f0*/  BRA `(.L_x_19657) ;  /* 0x0000000000047947 */ /* 0x000fea0003800000 */
.L_x_19683:
[----:B------:R0:W-:Y:S02]  /*9200*/  STG.E desc[UR36][R16.64], R5 ;  /* 0x0000000510007986 */ /* 0x0001e4000c101924 */
.L_x_19657:
[----:B------:R-:W-:-:S07]  /*9210*/  VIADD R19, R19, 0x80 ;  /* 0x0000008013137836 */ /* 0x000fce0000000000 */
.L_x_19617:
[----:B------:R-:W-:Y:S05]  /*9220*/  BSYNC B6 ;  /* 0x0000000000067941 */ /* 0x000fea0003800000 */
.L_x_19616:
        /* <DEDUP_REMOVED lines=306> */
.L_x_19686:
        /* <DEDUP_REMOVED lines=21> */
.L_x_19690:
[----:B------:R1:W5:Y:S01]  /*a6a0*/  LDG.E.U8 R2, desc[UR36][R4.64] ;  /* 0x0000002404027981 */ /* 0x000362000c1e1100 */
[----:B------:R-:W-:Y:S01]  /*a6b0*/  IMAD.MOV.U32 R3, RZ, RZ, RZ ;  /* 0x000000ffff037224 */ /* 0x000fe200078e00ff */
[----:B------:R-:W-:Y:S06]  /*a6c0*/  BRA `(.L_x_19692) ;  /* 0x0000000c00487947 */ /* 0x000fec0003800000 */
.L_x_19689:
        /* <DEDUP_REMOVED lines=8> */
.L_x_19694:
[----:B------:R-:W2:Y:S02]  /*a750*/  LDG.E R2, desc[UR36][R4.64] ;  /* 0x0000002404027981 */ /* 0x000ea4000c1e1900 */
[----:B--2---:R-:W-:Y:S01]  /*a760*/  SHF.R.S32.HI R3, RZ, 0x1f, R2 ;  /* 0x0000001fff037819 */ /* 0x004fe20000011402 */
[----:B------:R-:W-:Y:S06]  /*a770*/  BRA `(.L_x_19692) ;  /* 0x0000000c001c7947 */ /* 0x000fec0003800000 */
.L_x_19693:
[----:B------:R-:W2:Y:S02]  /*a780*/  LDG.E.S16 R2, desc[UR36][R4.64] ;  /* 0x0000002404027981 */ /* 0x000ea4000c1e1700 */
[----:B--2---:R-:W-:Y:S01]  /*a790*/  SHF.R.S32.HI R3, RZ, 0x1f, R2 ;  /* 0x0000001fff037819 */ /* 0x004fe20000011402 */
[----:B------:R-:W-:Y:S06]  /*a7a0*/  BRA `(.L_x_19692) ;  /* 0x0000000c00107947 */ /* 0x000fec0003800000 */
.L_x_19688:
        /* <DEDUP_REMOVED lines=9> */
.L_x_19696:
[----:B------:R-:W2:Y:S02]  /*a840*/  LDG.E.U16 R4, desc[UR36][R4.64] ;  /* 0x0000002404047981 */ /* 0x000ea4000c1e1500 */
[----:B--2---:R-:W-:-:S06]  /*a850*/  HADD2.F32 R2, -RZ, R4.H0_H0 ;  /* 0x20000004ff027230 */ /* 0x004fcc0000004100 */
[----:B------:R-:W0:Y:S01]  /*a860*/  F2I.S64.TRUNC R2, R2 ;  /* 0x0000000200027311 */ /* 0x000e22000020d900 */
[----:B------:R-:W-:Y:S05]  /*a870*/  BRA `(.L_x_19692) ;  /* 0x0000000800dc7947 */ /* 0x000fea0003800000 */
.L_x_19695:
[----:B------:R-:W-:-:S13]  /*a880*/  ISETP.NE.AND P0, PT, R2, 0x7, PT ;  /* 0x000000070200780c */ /* 0x000fda0003f05270 */
[----:B------:R-:W-:Y:S05]  /*a890*/  @!P0 BRA `(.L_x_19697) ;  /* 0x00000000002c8947 */ /* 0x000fea0003800000 */
[----:B------:R-:W-:-:S13]  /*a8a0*/  ISETP.NE.AND P0, PT, R2, 0x8, PT ;  /* 0x000000080200780c */ /* 0x000fda0003f05270 */
[----:B------:R-:W-:Y:S05]  /*a8b0*/  @!P0 BRA `(.L_x_19698) ;  /* 0x0000000000148947 */ /* 0x000fea0003800000 */
[----:B------:R-:W-:-:S13]  /*a8c0*/  ISETP.NE.AND P0, PT, R2, 0x9, PT ;  /* 0x000000090200780c */ /* 0x000fda0003f05270 */
[----:B------:R-:W-:Y:S05]  /*a8d0*/  @P0 BRA `(.L_x_19691) ;  /* 0x00000008006c0947 */ /* 0x000fea0003800000 */
[----:B------:R-:W2:Y:S02]  /*a8e0*/  LDG.E R2, desc[UR36][R4.64] ;  /* 0x0000002404027981 */ /* 0x000ea4000c1e1900 */
[----:B--2---:R-:W3:Y:S01]  /*a8f0*/  F2I.S64.TRUNC R2, R2 ;  /* 0x0000000200027311 */ /* 0x004ee2000020d900 */
[----:B------:R-:W-:Y:S05]  /*a900*/  BRA `(.L_x_19692) ;  /* 0x0000000800b87947 */ /* 0x000fea0003800000 */
.L_x_19698:
[----:B------:R-:W2:Y:S02]  /*a910*/  LDG.E.U16 R4, desc[UR36][R4.64] ;  /* 0x0000002404047981 */ /* 0x000ea4000c1e1500 */
[----:B--2---:R-:W-:-:S06]  /*a920*/  HADD2.F32 R2, -RZ, R4.H0_H0 ;  /* 0x20000004ff027230 */ /* 0x004fcc0000004100 */
[----:B------:R-:W4:Y:S01]  /*a930*/  F2I.S64.TRUNC R2, R2 ;  /* 0x0000000200027311 */ /* 0x000f22000020d900 */
[----:B------:R-:W-:Y:S05]  /*a940*/  BRA `(.L_x_19692) ;  /* 0x0000000800a87947 */ /* 0x000fea0003800000 */
.L_x_19697:
[----:B------:R-:W2:Y:S02]  /*a950*/  LDG.E.64 R2, desc[UR36][R4.64] ;  /* 0x0000002404027981 */ /* 0x000ea4000c1e1b00 */
[----:B--2---:R-:W2:Y:S01]  /*a960*/  F2I.S64.F64.TRUNC R2, R2 ;  /* 0x0000000200027311 */ /* 0x004ea2000030d900 */
[----:B------:R-:W-:Y:S05]  /*a970*/  BRA `(.L_x_19692) ;  /* 0x00000008009c7947 */ /* 0x000fea0003800000 */
.L_x_19687:
        /* <DEDUP_REMOVED lines=13> */
.L_x_19701:
[----:B------:R-:W2:Y:S02]  /*aa50*/  LDG.E.64 R2, desc[UR36][R4.64] ;  /* 0x0000002404027981 */ /* 0x000ea4000c1e1b00 */
[----:B--2---:R-:W0:Y:S01]  /*aa60*/  F2I.S64.F64.TRUNC R2, R2 ;  /* 0x0000000200027311 */ /* 0x004e22000030d900 */
[----:B------:R-:W-:Y:S05]  /*aa70*/  BRA `(.L_x_19692) ;  /* 0x00000008005c7947 */ /* 0x000fea0003800000 */
.L_x_19700:
        /* <DEDUP_REMOVED lines=27> */
.L_x_19703:
        /* <DEDUP_REMOVED lines=14> */
.L_x_19702:
[----:B------:R-:W2:Y:S02]  /*ad10*/  LDG.E.U16 R2, desc[UR36][R4.64] ;  /* 0x0000002404027981 */ /* 0x000ea4000c1e1500 */
[----:B--2---:R-:W-:-:S06]  /*ad20*/  IMAD.U32 R2, R2, 0x10000, RZ ;  /* 0x0001000002027824 */ /* 0x004fcc00078e00ff */
[----:B------:R-:W0:Y:S01]  /*ad30*/  F2I.S64.TRUNC R2, R2 ;  /* 0x0000000200027311 */ /* 0x000e22000020d900 */
[----:B------:R-:W-:Y:S05]  /*ad40*/  BRA `(.L_x_19692) ;  /* 0x0000000400a87947 */ /* 0x000fea0003800000 */
.L_x_19699:
        /* <DEDUP_REMOVED lines=11> */
.L_x_19706:
        /* <DEDUP_REMOVED lines=21> */
.L_x_19710:
[----:B------:R-:W-:Y:S05]  /*af50*/  BSYNC B1 ;  /* 0x0000000000017941 */ /* 0x000fea0003800000 */
.L_x_19709:
[----:B------:R-:W-:Y:S01]  /*af60*/  IMAD.SHL.U32 R2, R2, 0x100000, RZ ;  /* 0x0010000002027824 */ /* 0x000fe200078e00ff */
[----:B------:R-:W-:-:S04]  /*af70*/  LEA R3, R0, 0x3b800000, 0x17 ;  /* 0x3b80000000037811 */ /* 0x000fc800078eb8ff */
[----:B------:R-:W-:-:S07]  /*af80*/  LOP3.LUT R2, R3, R2, R4, 0xfe, !PT ;  /* 0x0000000203027212 */ /* 0x000fce00078efe04 */
.L_x_19708:
[----:B------:R-:W-:Y:S05]  /*af90*/  BSYNC B0 ;  /* 0x0000000000007941 */ /* 0x000fea0003800000 */
.L_x_19707:
[----:B------:R-:W0:Y:S01]  /*afa0*/  F2I.S64.TRUNC R2, R2 ;  /* 0x0000000200027311 */ /* 0x000e22000020d900 */
[----:B------:R-:W-:Y:S05]  /*afb0*/  BRA `(.L_x_19692) ;  /* 0x00000004000c7947 */ /* 0x000fea0003800000 */
.L_x_19705:
        /* <DEDUP_REMOVED lines=21> */
.L_x_19714:
[----:B------:R-:W-:Y:S05]  /*b110*/  BSYNC B1 ;  /* 0x0000000000017941 */ /* 0x000fea0003800000 */
.L_x_19713:
[----:B------:R-:W-:Y:S01]  /*b120*/  IMAD.SHL.U32 R2, R2, 0x200000, RZ ;  /* 0x0020000002027824 */ /* 0x000fe200078e00ff */
[----:B------:R-:W-:-:S04]  /*b130*/  LEA R3, R0, 0x37800000, 0x17 ;  /* 0x3780000000037811 */ /* 0x000fc800078eb8ff */
[----:B------:R-:W-:-:S07]  /*b140*/  LOP3.LUT R2, R3, R2, R4, 0xfe, !PT ;  /* 0x0000000203027212 */ /* 0x000fce00078efe04 */
.L_x_19712:
[----:B------:R-:W-:Y:S05]  /*b150*/  BSYNC B0 ;  /* 0x0000000000007941 */ /* 0x000fea0003800000 */
.L_x_19711:
[----:B------:R-:W0:Y:S01]  /*b160*/  F2I.S64.TRUNC R2, R2 ;  /* 0x0000000200027311 */ /* 0x000e22000020d900 */
[----:B------:R-:W-:Y:S05]  /*b170*/  BRA `(.L_x_19692) ;  /* 0x00000000009c7947 */ /* 0x000fea0003800000 */
.L_x_19704:
        /* <DEDUP_REMOVED lines=14> */
.L_x_19718:
[----:B------:R-:W-:Y:S05]  /*b260*/  BSYNC B0 ;  /* 0x0000000000007941 */ /* 0x000fea0003800000 */
.L_x_19717:
[----:B------:R-:W0:Y:S01]  /*b270*/  F2I.S64.TRUNC R2, R2 ;  /* 0x0000000200027311 */ /* 0x000e22000020d900 */
[----:B------:R-:W-:Y:S05]  /*b280*/  BRA `(.L_x_19692) ;  /* 0x0000000000587947 */ /* 0x000fea0003800000 */
.L_x_19691:
        /* <DEDUP_REMOVED lines=16> */
.L_x_19719:
[----:B------:R-:W-:Y:S01]  /*b390*/  CS2R R2, SRZ ;  /* 0x0000000000027805 */ /* 0x000fe2000001ff00 */
[----:B------:R-:W-:Y:S06]  /*b3a0*/  BRA `(.L_x_19692) ;  /* 0x0000000000107947 */ /* 0x000fec0003800000 */
.L_x_19716:
[----:B------:R0:W5:Y:S01]  /*b3b0*/  LDG.E.64 R2, desc[UR36][R4.64] ;  /* 0x0000002404027981 */ /* 0x000162000c1e1b00 */
[----:B------:R-:W-:Y:S05]  /*b3c0*/  BRA `(.L_x_19692) ;  /* 0x0000000000087947 */ /* 0x000fea0003800000 */
.L_x_19715:
[----:B------:R0:W5:Y:S01]  /*b3d0*/  LDG.E R2, desc[UR36][R4.64] ;  /* 0x0000002404027981 */ /* 0x000162000c1e1900 */
[----:B------:R-:W-:-:S07]  /*b3e0*/  IMAD.MOV.U32 R3, RZ, RZ, RZ ;  /* 0x000000ffff037224 */ /* 0x000fce00078e00ff */
.L_x_19692:
[----:B01----:R-:W0:Y:S01]  /*b3f0*/  LDC.U8 R4, c[0x0][0x430] ;  /* 0x00010c00ff047b82 */ /* 0x003e220000000000 */
[----:B------:R-:W-:Y:S02]  /*b400*/  ULDC.64 UR4, c[0x0][0x428] ;  /* 0x00010a0000047ab9 */ /* 0x000fe40000000a00 */
[----:B--2345:R-:W-:-:S04]  /*b410*/  ISETP.LT.U32.AND P0, PT, R2, UR4, PT ;  /* 0x0000000402007c0c */ /* 0x03cfc8000bf01070 */
        /* <DEDUP_REMOVED lines=17> */
.L_x_19723:
[----:B------:R-:W-:Y:S01]  /*b530*/  STG.E.U8 desc[UR36][R16.64], R5 ;  /* 0x0000000510007986 */ /* 0x000fe2000c101124 */
[----:B------:R-:W-:Y:S05]  /*b540*/  EXIT ;  /* 0x000000000000794d */ /* 0x000fea0003800000 */
.L_x_19722:
[----:B------:R-:W-:-:S13]  /*b550*/  ISETP.NE.AND P0, PT, R0, 0x2, PT ;  /* 0x000000020000780c */ /* 0x000fda0003f05270 */
[----:B------:R-:W-:Y:S05]  /*b560*/  @!P0 BRA `(.L_x_19725) ;  /* 0x0000000000208947 */ /* 0x000fea0003800000 */
[----:B------:R-:W-:-:S13]  /*b570*/  ISETP.NE.AND P0, PT, R0, 0x3, PT ;  /* 0x000000030000780c */ /* 0x000fda0003f05270 */
[----:B------:R-:W-:Y:S05]  /*b580*/  @!P0 BRA `(.L_x_19726) ;  /* 0x0000000000108947 */ /* 0x000fea0003800000 */
[----:B------:R-:W-:-:S13]  /*b590*/  ISETP.NE.AND P0, PT, R0, 0x4, PT ;  /* 0x000000040000780c */ /* 0x000fda0003f05270 */
[----:B------:R-:W-:Y:S05]  /*b5a0*/  @P0 BRA `(.L_x_19724) ;  /* 0x0000000800e80947 */ /* 0x000fea0003800000 */
[----:B------:R-:W-:Y:S01]  /*b5b0*/  STG.E.64 desc[UR36][R16.64], R2 ;  /* 0x0000000210007986 */ /* 0x000fe2000c101b24 */
[----:B------:R-:W-:Y:S05]  /*b5c0*/  EXIT ;  /* 0x000000000000794d */ /* 0x000fea0003800000 */
.L_x_19726:
[----:B------:R-:W-:Y:S01]  /*b5d0*/  STG.E desc[UR36][R16.64], R5 ;  /* 0x0000000510007986 */ /* 0x000fe2000c101924 */
[----:B------:R-:W-:Y:S05]  /*b5e0*/  EXIT ;  /* 0x000000000000794d */ /* 0x000fea0003800000 */
.L_x_19725:
[----:B------:R-:W-:Y:S01]  /*b5f0*/  STG.E.U16 desc[UR36][R16.64], R5 ;  /* 0x0000000510007986 */ /* 0x000fe2000c101524 */
[----:B------:R-:W-:Y:S05]  /*b600*/  EXIT ;  /* 0x000000000000794d */ /* 0x000fea0003800000 */
.L_x_19721:
[----:B------:R-:W-:-:S13]  /*b610*/  ISETP.GT.AND P0, PT, R0, 0x6, PT ;  /* 0x000000060000780c */ /* 0x000fda0003f04270 */
[----:B------:R-:W-:Y:S05]  /*b620*/  @P0 BRA `(.L_x_19727) ;  /* 0x00000000002c0947 */ /* 0x000fea0003800000 */
[----:B------:R-:W-:-:S13]  /*b630*/  ISETP.NE.AND P0, PT, R0, 0x5, PT ;  /* 0x000000050000780c */ /* 0x000fda0003f05270 */
[----:B------:R-:W-:Y:S05]  /*b640*/  @!P0 BRA `(.L_x_19728) ;  /* 0x0000000000148947 */ /* 0x000fea0003800000 */
[----:B------:R-:W-:-:S13]  /*b650*/  ISETP.NE.AND P0, PT, R0, 0x6, PT ;  /* 0x000000060000780c */ /* 0x000fda0003f05270 */
[----:B------:R-:W-:Y:S05]  /*b660*/  @P0 BRA `(.L_x_19724) ;  /* 0x0000000800b80947 */ /* 0x000fea0003800000 */
[----:B------:R-:W0:Y:S02]  /*b670*/  I2F.S64 R3, R2 ;  /* 0x0000000200037312 */ /* 0x000e240000301400 */
[----:B0-----:R-:W-:Y:S01]  /*b680*/  STG.E desc[UR36][R16.64], R3 ;  /* 0x0000000310007986 */ /* 0x001fe2000c101924 */
[----:B------:R-:W-:Y:S05]  /*b690*/  EXIT ;  /* 0x000000000000794d */ /* 0x000fea0003800000 */
.L_x_19728:
[----:B------:R-:W0:Y:S02]  /*b6a0*/  I2F.S64 R0, R2 ;  /* 0x0000000200007312 */ /* 0x000e240000301400 */
[----:B0-----:R-:W-:-:S05]  /*b6b0*/  F2FP.F16.F32.PACK_AB R0, RZ, R0 ;  /* 0x00000000ff00723e */ /* 0x001fca00000000ff */
[----:B------:R-:W-:Y:S01]  /*b6c0*/  STG.E.U16 desc[UR36][R16.64], R0 ;  /* 0x0000000010007986 */ /* 0x000fe2000c101524 */
[----:B------:R-:W-:Y:S05]  /*b6d0*/  EXIT ;  /* 0x000000000000794d */ /* 0x000fea0003800000 */
.L_x_19727:
        /* <DEDUP_REMOVED lines=8> */
[----:B0-----:R-:W-:Y:S01]  /*b760*/  STG.E.64 desc[UR36][R16.64], R4 ;  /* 0x0000000410007986 */ /* 0x001fe2000c101b24 */
[----:B------:R-:W-:Y:S05]  /*b770*/  EXIT ;  /* 0x000000000000794d */ /* 0x000fea0003800000 */
.L_x_19730:
[----:B------:R-:W0:Y:S02]  /*b780*/  I2F.S64 R2, R2 ;  /* 0x0000000200027312 */ /* 0x000e240000301400 */
[----:B0-----:R-:W-:-:S04]  /*b790*/  F2FP.F16.F32.PACK_AB R3, RZ, R2 ;  /* 0x00000002ff03723e */ /* 0x001fc800000000ff */
[----:B------:R-:W-:-:S05]  /*b7a0*/  PRMT R3, R3, 0x5410, RZ ;  /* 0x0000541003037816 */ /* 0x000fca00000000ff */
[----:B------:R-:W-:Y:S01]  /*b7b0*/  STG.E desc[UR36][R16.64], R3 ;  /* 0x0000000310007986 */ /* 0x000fe2000c101924 */
[----:B------:R-:W-:Y:S05]  /*b7c0*/  EXIT ;  /* 0x000000000000794d */ /* 0x000fea0003800000 */
.L_x_19729:
[----:B------:R-:W0:Y:S02]  /*b7d0*/  I2F.F64.S64 R2, R2 ;  /* 0x0000000200027312 */ /* 0x000e240000301c00 */
[----:B0-----:R-:W-:Y:S01]  /*b7e0*/  STG.E.64 desc[UR36][R16.64], R2 ;  /* 0x0000000210007986 */ /* 0x001fe2000c101b24 */
[----:B------:R-:W-:Y:S05]  /*b7f0*/  EXIT ;  /* 0x000000000000794d */ /* 0x000fea0003800000 */
.L_x_19720:
        /* <DEDUP_REMOVED lines=11> */
[----:B------:R-:W-:Y:S01]  /*b8b0*/  STG.E.U8 desc[UR36][R16.64], R3 ;  /* 0x0000000310007986 */ /* 0x000fe2000c101124 */
[----:B------:R-:W-:Y:S05]  /*b8c0*/  EXIT ;  /* 0x000000000000794d */ /* 0x000fea0003800000 */
.L_x_19733:
[----:B------:R-:W0:Y:S01]  /*b8d0*/  I2F.F64.S64 R4, R2 ;  /* 0x0000000200047312 */ /* 0x000e220000301c00 */
[----:B------:R-:W-:-:S05]  /*b8e0*/  CS2R R6, SRZ ;  /* 0x0000000000067805 */ /* 0x000fca000001ff00 */
[----:B0-----:R-:W-:Y:S01]  /*b8f0*/  STG.E.128 desc[UR36][R16.64], R4 ;  /* 0x0000000410007986 */ /* 0x001fe2000c101d24 */
[----:B------:R-:W-:Y:S05]  /*b900*/  EXIT ;  /* 0x000000000000794d */ /* 0x000fea0003800000 */
.L_x_19732:
        /* <DEDUP_REMOVED lines=21> */
.L_x_19737:
[----:B------:R-:W-:Y:S05]  /*ba60*/  BSYNC B0 ;  /* 0x0000000000007941 */ /* 0x000fea0003800000 */
.L_x_19736:
[----:B------:R-:W-:-:S05]  /*ba70*/  LOP3.LUT R5, R0, R5, RZ, 0xfc, !PT ;  /* 0x0000000500057212 */ /* 0x000fca00078efcff */
[----:B------:R-:W-:Y:S01]  /*ba80*/  STG.E.U8 desc[UR36][R16.64], R5 ;  /* 0x0000000510007986 */ /* 0x000fe2000c101124 */
[----:B------:R-:W-:Y:S05]  /*ba90*/  EXIT ;  /* 0x000000000000794d */ /* 0x000fea0003800000 */
.L_x_19735:
        /* <DEDUP_REMOVED lines=13> */
.L_x_19739:
[----:B------:R-:W-:Y:S01]  /*bb70*/  IMAD.MOV.U32 R0, RZ, RZ, 0x7f ;  /* 0x0000007fff007424 */ /* 0x000fe200078e00ff */
[----:B------:R-:W-:-:S04]  /*bb80*/  ISETP.GT.U32.AND P0, PT, R4, 0x7f800000, PT ;  /* 0x7f8000000400780c */ /* 0x000fc80003f04070 */
[----:B------:R-:W-:-:S09]  /*bb90*/  SEL R0, R0, 0x7c, P0 ;  /* 0x0000007c00007807 */ /* 0x000fd20000000000 */
.L_x_19740:
[----:B------:R-:W-:Y:S05]  /*bba0*/  BSYNC B0 ;  /* 0x0000000000007941 */ /* 0x000fea0003800000 */
.L_x_19738:
[----:B------:R-:W-:-:S04]  /*bbb0*/  LOP3.LUT R2, R3, 0x80000000, RZ, 0xc0, !PT ;  /* 0x8000000003027812 */ /* 0x000fc800078ec0ff */
[----:B------:R-:W-:-:S04]  /*bbc0*/  SHF.R.U32.HI R3, RZ, 0x18, R2 ;  /* 0x00000018ff037819 */ /* 0x000fc80000011602 */
[----:B------:R-:W-:-:S05]  /*bbd0*/  LOP3.LUT R3, R0, R3, RZ, 0xfc, !PT ;  /* 0x0000000300037212 */ /* 0x000fca00078efcff */
[----:B------:R-:W-:Y:S01]  /*bbe0*/  STG.E.U8 desc[UR36][R16.64], R3 ;  /* 0x0000000310007986 */ /* 0x000fe2000c101124 */
[----:B------:R-:W-:Y:S05]  /*bbf0*/  EXIT ;  /* 0x000000000000794d */ /* 0x000fea0003800000 */
.L_x_19734:
[----:B------:R-:W0:Y:S02]  /*bc00*/  I2F.S64 R0, R2 ;  /* 0x0000000200007312 */ /* 0x000e240000301400 */
[----:B0-----:R-:W-:-:S05]  /*bc10*/  F2FP.BF16.F32.PACK_AB R0, RZ, R0 ;  /* 0x00000000ff00723e */ /* 0x001fca00000010ff */
[----:B------:R-:W-:Y:S01]  /*bc20*/  STG.E.U16 desc[UR36][R16.64], R0 ;  /* 0x0000000010007986 */ /* 0x000fe2000c101524 */
[----:B------:R-:W-:Y:S05]  /*bc30*/  EXIT ;  /* 0x000000000000794d */ /* 0x000fea0003800000 */
.L_x_19731:
        /* <DEDUP_REMOVED lines=10> */
.L_x_19743:
        /* <DEDUP_REMOVED lines=17> */
.L_x_19746:
[----:B------:R-:W-:-:S04]  /*bdf0*/  LOP3.LUT R2, R3, 0x80000000, RZ, 0xc0, !PT ;  /* 0x8000000003027812 */ /* 0x000fc800078ec0ff */
[----:B------:R-:W-:-:S04]  /*be00*/  SHF.R.U32.HI R3, RZ, 0x18, R2 ;  /* 0x00000018ff037819 */ /* 0x000fc80000011602 */
[----:B------:R-:W-:-:S04]  /*be10*/  LOP3.LUT R0, R0, R3, RZ, 0xfc, !PT ;  /* 0x0000000300007212 */ /* 0x000fc800078efcff */
[----:B------:R-:W-:-:S07]  /*be20*/  PRMT R8, R0, 0x7610, R8 ;  /* 0x0000761000087816 */ /* 0x000fce0000000008 */
.L_x_19745:
[----:B------:R-:W-:Y:S05]  /*be30*/  BSYNC B0 ;  /* 0x0000000000007941 */ /* 0x000fea0003800000 */
.L_x_19744:
[----:B------:R-:W-:Y:S01]  /*be40*/  STG.E.U8 desc[UR36][R16.64], R8 ;  /* 0x0000000810007986 */ /* 0x000fe2000c101124 */
[----:B------:R-:W-:Y:S05]  /*be50*/  EXIT ;  /* 0x000000000000794d */ /* 0x000fea0003800000 */
.L_x_19742:
        /* <DEDUP_REMOVED lines=17> */
.L_x_19749:
[----:B------:R-:W-:-:S04]  /*bf70*/  LOP3.LUT R2, R3, 0x80000000, RZ, 0xc0, !PT ;  /* 0x8000000003027812 */ /* 0x000fc800078ec0ff */
[----:B------:R-:W-:-:S04]  /*bf80*/  SHF.R.U32.HI R3, RZ, 0x18, R2 ;  /* 0x00000018ff037819 */ /* 0x000fc80000011602 */
[----:B------:R-:W-:-:S04]  /*bf90*/  LOP3.LUT R0, R0, R3, RZ, 0xfc, !PT ;  /* 0x0000000300007212 */ /* 0x000fc800078efcff */
[----:B------:R-:W-:-:S07]  /*bfa0*/  PRMT R8, R0, 0x7610, R8 ;  /* 0x0000761000087816 */ /* 0x000fce0000000008 */
.L_x_19748:
[----:B------:R-:W-:Y:S05]  /*bfb0*/  BSYNC B0 ;  /* 0x0000000000007941 */ /* 0x000fea0003800000 */
.L_x_19747:
[----:B------:R-:W-:Y:S01]  /*bfc0*/  STG.E.U8 desc[UR36][R16.64], R8 ;  /* 0x0000000810007986 */ /* 0x000fe2000c101124 */
[----:B------:R-:W-:Y:S05]  /*bfd0*/  EXIT ;  /* 0x000000000000794d */ /* 0x000fea0003800000 */
.L_x_19741:
        /* <DEDUP_REMOVED lines=21> */
[----:B------:R-:W-:Y:S01]  /*c130*/  STG.E.U8 desc[UR36][R16.64], R3 ;  /* 0x0000000310007986 */ /* 0x000fe2000c101124 */
[----:B------:R-:W-:Y:S05]  /*c140*/  EXIT ;  /* 0x000000000000794d */ /* 0x000fea0003800000 */
.L_x_19724:
        /* <DEDUP_REMOVED lines=16> */
.L_x_19752:
[----:B------:R-:W-:Y:S05]  /*c250*/  EXIT ;  /* 0x000000000000794d */ /* 0x000fea0003800000 */
.L_x_19751:
[----:B------:R-:W-:Y:S01]  /*c260*/  STG.E.64 desc[UR36][R16.64], R2 ;  /* 0x0000000210007986 */ /* 0x000fe2000c101b24 */
[----:B------:R-:W-:Y:S05]  /*c270*/  EXIT ;  /* 0x000000000000794d */ /* 0x000fea0003800000 */
.L_x_19750:
[----:B------:R-:W-:Y:S01]  /*c280*/  STG.E desc[UR36][R16.64], R5 ;  /* 0x0000000510007986 */ /* 0x000fe2000c101924 */
[----:B------:R-:W-:Y:S05]  /*c290*/  EXIT ;  /* 0x000000000000794d */ /* 0x000fea0003800000 */
.L_x_19753:
        /* <DEDUP_REMOVED lines=14> */
.L_x_42285:


//--------------------- .text._ZN2at6native27unrolled_elementwise_kernelINS0_13AUnaryFunctorIlllZZZNS0_19minimum_kernel_cudaERNS_18TensorIteratorBaseEENKUlvE_clEvENKUlvE2_clEvEUlllE_EESt5arrayIPcLm2EELi4E23TrivialOffsetCalculatorILi1EjESD_NS0_6memory12LoadWithCastILi1EEENSE_13StoreWithCastILi1EEEEEviT_T0_T2_T3_T4_T5_ --------------------------
	.section	.text._ZN2at6native27unrolled_elementwise_kernelINS0_13AUnaryFunctorIlllZZZNS0_19minimum_kernel_cudaERNS_18TensorIteratorBaseEENKUlvE_clEvENKUlvE2_clEvEUlllE_EESt5arrayIPcLm2EELi4E23TrivialOffsetCalculatorILi1EjESD_NS0_6memory12LoadWithCastILi1EEENSE_13StoreWithCastILi1EEEEEviT_T0_T2_T3_T4_T5_,"ax",@progbits
	.align	128
        .global         _ZN2at6native27unrolled_elementwise_kernelINS0_13AUnaryFunctorIlllZZZNS0_19minimum_kernel_cudaERNS_18TensorIteratorBaseEENKUlvE_clEvENKUlvE2_clEvEUlllE_EESt5arrayIPcLm2EELi4E23TrivialOffsetCalculatorILi1EjESD_NS0_6memory12LoadWithCastILi1EEENSE_13StoreWithCastILi1EEEEEviT_T0_T2_T3_T4_T5_
        .type           _ZN2at6native27unrolled_elementwise_kernelINS0_13AUnaryFunctorIlllZZZNS0_19minimum_kernel_cudaERNS_18TensorIteratorBaseEENKUlvE_clEvENKUlvE2_clEvEUlllE_EESt5arrayIPcLm2EELi4E23TrivialOffsetCalculatorILi1EjESD_NS0_6memory12LoadWithCastILi1EEENSE_13StoreWithCastILi1EEEEEviT_T0_T2_T3_T4_T5_,@function
        .size           _ZN2at6native27unrolled_elementwise_kernelINS0_13AUnaryFunctorIlllZZZNS0_19minimum_kernel_cudaERNS_18TensorIteratorBaseEENKUlvE_clEvENKUlvE2_clEvEUlllE_EESt5arrayIPcLm2EELi4E23TrivialOffsetCalculatorILi1EjESD_NS0_6memory12LoadWithCastILi1EEENSE_13StoreWithCastILi1EEEEEviT_T0_T2_T3_T4_T5_,(.L_x_42286 - _ZN2at6native27unrolled_elementwise_kernelINS0_13AUnaryFunctorIlllZZZNS0_19minimum_kernel_cudaERNS_18TensorIteratorBaseEENKUlvE_clEvENKUlvE2_clEvEUlllE_EESt5arrayIPcLm2EELi4E23TrivialOffsetCalculatorILi1EjESD_NS0_6memory12LoadWithCastILi1EEENSE_13StoreWithCastILi1EEEEEviT_T0_T2_T3_T4_T5_)
        .other          _ZN2at6native27unrolled_elementwise_kernelINS0_13AUnaryFunctorIlllZZZNS0_19minimum_kernel_cudaERNS_18TensorIteratorBaseEENKUlvE_clEvENKUlvE2_clEvEUlllE_EESt5arrayIPcLm2EELi4E23TrivialOffsetCalculatorILi1EjESD_NS0_6memory12LoadWithCastILi1EEENSE_13StoreWithCastILi1EEEEEviT_T0_T2_T3_T4_T5_,@"STO_CUDA_ENTRY STV_DEFAULT"
_ZN2at6native27unrolled_elementwise_kernelINS0_13AUnaryFunctorIlllZZZNS0_19minimum_kernel_cudaERNS_18TensorIteratorBaseEENKUlvE_clEvENKUlvE2_clEvEUlllE_EESt5arrayIPcLm2EELi4E23TrivialOffsetCalculatorILi1EjESD_NS0_6memory12LoadWithCastILi1EEENSE_13StoreWithCastILi1EEEEEviT_T0_T2_T3_T4_T5_:
.text._ZN2at6native27unrolled_elementwise_kernelINS0_13AUnaryFunctorIlllZZZNS0_19minimum_kernel_cudaERNS_18TensorIteratorBaseEENKUlvE_clEvENKUlvE2_clEvEUlllE_EESt5arrayIPcLm2EELi4E23TrivialOffsetCalculatorILi1EjESD_NS0_6memory12LoadWithCastILi1EEENSE_13StoreWithCastILi1EEEEEviT_T0_T2_T3_T4_T5_:
        /* <DEDUP_REMOVED lines=32> */
.L_x_19759:
[----:B------:R1:W5:Y:S01]  /*0200*/  LDG.E.U8 R28, desc[UR36][R4.64] ;  /* 0x00000024041c7981 */ /* 0x000362000c1e1100 */
[----:B------:R-:W-:Y:S01]  /*0210*/  IMAD.MOV.U32 R29, RZ, RZ, RZ ;  /* 0x000000ffff1d7224 */ /* 0x000fe200078e00ff */
[----:B------:R-:W-:Y:S06]  /*0220*/  BRA `(.L_x_19761) ;  /* 0x0000000c004c7947 */ /* 0x000fec0003800000 */
.L_x_19758:
        /* <DEDUP_REMOVED lines=8> */
.L_x_19763:
[----:B------:R-:W2:Y:S02]  /*02b0*/  LDG.E R28, desc[UR36][R4.64] ;  /* 0x00000024041c7981 */ /* 0x000ea4000c1e1900 */
[----:B--2---:R-:W-:Y:S01]  /*02c0*/  SHF.R.S32.HI R29, RZ, 0x1f, R28 ;  /* 0x0000001fff1d7819 */ /* 0x004fe2000001141c */
[----:B------:R-:W-:Y:S06]  /*02d0*/  BRA `(.L_x_19761) ;  /* 0x0000000c00207947 */ /* 0x000fec0003800000 */
.L_x_19762:
[----:B------:R-:W2:Y:S02]  /*02e0*/  LDG.E.S16 R28, desc[UR36][R4.64] ;  /* 0x00000024041c7981 */ /* 0x000ea4000c1e1700 */
[----:B--2---:R-:W-:Y:S01]  /*02f0*/  SHF.R.S32.HI R29, RZ, 0x1f, R28 ;  /* 0x0000001fff1d7819 */ /* 0x004fe2000001141c */
[----:B------:R-:W-:Y:S06]  /*0300*/  BRA `(.L_x_19761) ;  /* 0x0000000c00147947 */ /* 0x000fec0003800000 */
.L_x_19757:
[----:B------:R-:W-:-:S13]  /*0310*/  ISETP.GT.AND P0, PT, R0, 0x6, PT ;  /* 0x000000060000780c */ /* 0x000fda0003f04270 */
[----:B------:R-:W-:Y:S05]  /*0320*/  @P0 BRA `(.L_x_19764) ;  /* 0x00000000002c0947 */ /* 0x000fea0003800000 */
[----:B------:R-:W-:-:S13]  /*0330*/  ISETP.NE.AND P0, PT, R0, 0x5, PT ;  /* 0x000000050000780c */ /* 0x000fda0003f05270 */
[----:B------:R-:W-:Y:S05]  /*0340*/  @!P0 BRA `(.L_x_19765) ;  /* 0x0000000000148947 */ /* 0x000fea0003800000 */
[----:B------:R-:W-:-:S13]  /*0350*/  ISETP.NE.AND P0, PT, R0, 0x6, PT ;  /* 0x000000060000780c */ /* 0x000fda0003f05270 */
[----:B------:R-:W-:Y:S05]  /*0360*/  @P0 BRA `(.L_x_19760) ;  /* 0x0000000800a40947 */ /* 0x000fea0003800000 */
[----:B------:R-:W2:Y:S02]  /*0370*/  LDG.E R4, desc[UR36][R4.64] ;  /* 0x0000002404047981 */ /* 0x000ea4000c1e1900 */
[----:B--2---:R0:W1:Y:S01]  /*0380*/  F2I.S64.TRUNC R28, R4 ;  /* 0x00000004001c7311 */ /* 0x004062000020d900 */
[----:B------:R-:W-:Y:S05]  /*0390*/  BRA `(.L_x_19761) ;  /* 0x0000000800f07947 */ /* 0x000fea0003800000 */
.L_x_19765:
[----:B------:R-:W2:Y:S02]  /*03a0*/  LDG.E.U16 R4, desc[UR36][R4.64] ;  /* 0x0000002404047981 */ /* 0x000ea4000c1e1500 */
[----:B--2---:R-:W-:-:S06]  /*03b0*/  HADD2.F32 R28, -RZ, R4.H0_H0 ;  /* 0x20000004ff1c7230 */ /* 0x004fcc0000004100 */
[----:B------:R-:W0:Y:S01]  /*03c0*/  F2I.S64.TRUNC R28, R28 ;  /* 0x0000001c001c7311 */ /* 0x000e22000020d900 */
[----:B------:R-:W-:Y:S05]  /*03d0*/  BRA `(.L_x_19761) ;  /* 0x0000000800e07947 */ /* 0x000fea0003800000 */
.L_x_19764:
[----:B------:R-:W-:-:S13]  /*03e0*/  ISETP.NE.AND P0, PT, R0, 0x7, PT ;  /* 0x000000070000780c */ /* 0x000fda0003f05270 */
[----:B------:R-:W-:Y:S05]  /*03f0*/  @!P0 BRA `(.L_x_19766) ;  /* 0x00000000002c8947 */ /* 0x000fea0003800000 */
[----:B------:R-:W-:-:S13]  /*0400*/  ISETP.NE.AND P0, PT, R0, 0x8, PT ;  /* 0x000000080000780c */ /* 0x000fda0003f05270 */
[----:B------:R-:W-:Y:S05]  /*0410*/  @!P0 BRA `(.L_x_19767) ;  /* 0x0000000000148947 */ /* 0x000fea0003800000 */
[----:B------:R-:W-:-:S13]  /*0420*/  ISETP.NE.AND P0, PT, R0, 0x9, PT ;  /* 0x000000090000780c */ /* 0x000fda0003f05270 */
[----:B------:R-:W-:Y:S05]  /*0430*/  @P0 BRA `(.L_x_19760) ;  /* 0x0000000800700947 */ /* 0x000fea0003800000 */
[----:B------:R-:W2:Y:S02]  /*0440*/  LDG.E R4, desc[UR36][R4.64] ;  /* 0x0000002404047981 */ /* 0x000ea4000c1e1900 */
[----:B--2---:R0:W1:Y:S01]  /*0450*/  F2I.S64.TRUNC R28, R4 ;  /* 0x00000004001c7311 */ /* 0x004062000020d900 */
[----:B------:R-:W-:Y:S05]  /*0460*/  BRA `(.L_x_19761) ;  /* 0x0000000800bc7947 */ /* 0x000fea0003800000 */
.L_x_19767:
[----:B------:R-:W2:Y:S02]  /*0470*/  LDG.E.U16 R4, desc[UR36][R4.64] ;  /* 0x0000002404047981 */ /* 0x000ea4000c1e1500 */
[----:B--2---:R-:W-:-:S06]  /*0480*/  HADD2.F32 R28, -RZ, R4.H0_H0 ;  /* 0x20000004ff1c7230 */ /* 0x004fcc0000004100 */
[----:B------:R-:W4:Y:S01]  /*0490*/  F2I.S64.TRUNC R28, R28 ;  /* 0x0000001c001c7311 */ /* 0x000f22000020d900 */
[----:B------:R-:W-:Y:S05]  /*04a0*/  BRA `(.L_x_19761) ;  /* 0x0000000800ac7947 */ /* 0x000fea0003800000 */
.L_x_19766:
[----:B------:R-:W2:Y:S02]  /*04b0*/  LDG.E.64 R4, desc[UR36][R4.64] ;  /* 0x0000002404047981 */ /* 0x000ea4000c1e1b00 */
[----:B--2---:R2:W3:Y:S01]  /*04c0*/  F2I.S64.F64.TRUNC R28, R4 ;  /* 0x00000004001c7311 */ /* 0x0044e2000030d900 */
[----:B------:R-:W-:Y:S05]  /*04d0*/  BRA `(.L_x_19761) ;  /* 0x0000000800a07947 */ /* 0x000fea0003800000 */
.L_x_19756:
        /* <DEDUP_REMOVED lines=13> */
.L_x_19770:
[----:B------:R-:W2:Y:S02]  /*05b0*/  LDG.E.64 R4, desc[UR36][R4.64] ;  /* 0x0000002404047981 */ /* 0x000ea4000c1e1b00 */
[----:B--2---:R0:W1:Y:S01]  /*05c0*/  F2I.S64.F64.TRUNC R28, R4 ;  /* 0x00000004001c7311 */ /* 0x004062000030d900 */
[----:B------:R-:W-:Y:S05]  /*05d0*/  BRA `(.L_x_19761) ;  /* 0x0000000800607947 */ /* 0x000fea0003800000 */
.L_x_19769:
        /* <DEDUP_REMOVED lines=25> */
[----:B------:R0:W1:Y:S01]  /*0770*/  F2I.S64.TRUNC R28, R7 ;  /* 0x00000007001c7311 */ /* 0x000062000020d900 */
[----:B------:R-:W-:Y:S05]  /*0780*/  BRA `(.L_x_19761) ;  /* 0x0000000400f47947 */ /* 0x000fea0003800000 */
.L_x_19772:
        /* <DEDUP_REMOVED lines=13> */
[----:B------:R0:W1:Y:S01]  /*0860*/  F2I.S64.TRUNC R28, R0 ;  /* 0x00000000001c7311 */ /* 0x000062000020d900 */
[----:B------:R-:W-:Y:S05]  /*0870*/  BRA `(.L_x_19761) ;  /* 0x0000000400b87947 */ /* 0x000fea0003800000 */
.L_x_19771:
[----:B------:R-:W2:Y:S02]  /*0880*/  LDG.E.U16 R28, desc[UR36][R4.64] ;  /* 0x00000024041c7981 */ /* 0x000ea4000c1e1500 */
[----:B--2---:R-:W-:-:S06]  /*0890*/  IMAD.U32 R28, R28, 0x10000, RZ ;  /* 0x000100001c1c7824 */ /* 0x004fcc00078e00ff */
[----:B------:R-:W0:Y:S01]  /*08a0*/  F2I.S64.TRUNC R28, R28 ;  /* 0x0000001c001c7311 */ /* 0x000e22000020d900 */
[----:B------:R-:W-:Y:S05]  /*08b0*/  BRA `(.L_x_19761) ;  /* 0x0000000400a87947 */ /* 0x000fea0003800000 */
.L_x_19768:
        /* <DEDUP_REMOVED lines=11> */
.L_x_19775:
        /* <DEDUP_REMOVED lines=21> */
.L_x_19779:
[----:B------:R-:W-:Y:S05]  /*0ac0*/  BSYNC B1 ;  /* 0x0000000000017941 */ /* 0x000fea0003800000 */
.L_x_19778:
[----:B------:R-:W-:Y:S01]  /*0ad0*/  IMAD.SHL.U32 R3, R3, 0x100000, RZ ;  /* 0x0010000003037824 */ /* 0x000fe200078e00ff */
[----:B------:R-:W-:-:S04]  /*0ae0*/  LEA R5, R0, 0x3b800000, 0x17 ;  /* 0x3b80000000057811 */ /* 0x000fc800078eb8ff */
[----:B------:R-:W-:-:S07]  /*0af0*/  LOP3.LUT R28, R5, R3, R28, 0xfe, !PT ;  /* 0x00000003051c7212 */ /* 0x000fce00078efe1c */
.L_x_19777:
[----:B------:R-:W-:Y:S05]  /*0b00*/  BSYNC B0 ;  /* 0x0000000000007941 */ /* 0x000fea0003800000 */
.L_x_19776:
[----:B------:R-:W0:Y:S01]  /*0b10*/  F2I.S64.TRUNC R28, R28 ;  /* 0x0000001c001c7311 */ /* 0x000e22000020d900 */
[----:B------:R-:W-:Y:S05]  /*0b20*/  BRA `(.L_x_19761) ;  /* 0x00000004000c7947 */ /* 0x000fea0003800000 */
.L_x_19774:
        /* <DEDUP_REMOVED lines=21> */
.L_x_19783:
[----:B------:R-:W-:Y:S05]  /*0c80*/  BSYNC B1 ;  /* 0x0000000000017941 */ /* 0x000fea0003800000 */
.L_x_19782:
[----:B------:R-:W-:Y:S01]  /*0c90*/  IMAD.SHL.U32 R3, R3, 0x200000, RZ ;  /* 0x0020000003037824 */ /* 0x000fe200078e00ff */
[----:B------:R-:W-:-:S04]  /*0ca0*/  LEA R5, R0, 0x37800000, 0x17 ;  /* 0x3780000000057811 */ /* 0x000fc800078eb8ff */
[----:B------:R-:W-:-:S07]  /*0cb0*/  LOP3.LUT R28, R5, R3, R28, 0xfe, !PT ;  /* 0x00000003051c7212 */ /* 0x000fce00078efe1c */
.L_x_19781:
[----:B------:R-:W-:Y:S05]  /*0cc0*/  BSYNC B0 ;  /* 0x0000000000007941 */ /* 0x000fea0003800000 */
.L_x_19780:
[----:B------:R-:W0:Y:S01]  /*0cd0*/  F2I.S64.TRUNC R28, R28 ;  /* 0x0000001c001c7311 */ /* 0x000e22000020d900 */
[----:B------:R-:W-:Y:S05]  /*0ce0*/  BRA `(.L_x_19761) ;  /* 0x00000000009c7947 */ /* 0x000fea0003800000 */
.L_x_19773:
        /* <DEDUP_REMOVED lines=14> */
.L_x_19787:
[----:B------:R-:W-:Y:S05]  /*0dd0*/  BSYNC B0 ;  /* 0x0000000000007941 */ /* 0x000fea0003800000 */
.L_x_19786:
[----:B------:R-:W0:Y:S01]  /*0de0*/  F2I.S64.TRUNC R28, R28 ;  /* 0x0000001c001c7311 */ /* 0x000e22000020d900 */
[----:B------:R-:W-:Y:S05]  /*0df0*/  BRA `(.L_x_19761) ;  /* 0x0000000000587947 */ /* 0x000fea0003800000 */
.L_x_19760:
        /* <DEDUP_REMOVED lines=16> */
.L_x_19788:
[----:B------:R-:W-:Y:S01]  /*0f00*/  CS2R R28, SRZ ;  /* 0x00000000001c7805 */ /* 0x000fe2000001ff00 */
[----:B------:R-:W-:Y:S06]  /*0f10*/  BRA `(.L_x_19761) ;  /* 0x0000000000107947 */ /* 0x000fec0003800000 */
.L_x_19785:
[----:B------:R0:W5:Y:S01]  /*0f20*/  LDG.E.64 R28, desc[UR36][R4.64] ;  /* 0x00000024041c7981 */ /* 0x000162000c1e1b00 */
[----:B------:R-:W-:Y:S05]  /*0f30*/  BRA `(.L_x_19761) ;  /* 0x0000000000087947 */ /* 0x000fea0003800000 */
.L_x_19784:
[----:B------:R0:W5:Y:S01]  /*0f40*/  LDG.E R28, desc[UR36][R4.64] ;  /* 0x00000024041c7981 */ /* 0x000162000c1e1900 */
[----:B------:R-:W-:-:S07]  /*0f50*/  IMAD.MOV.U32 R29, RZ, RZ, RZ ;  /* 0x000000ffff1d7224 */ /* 0x000fce00078e00ff */
.L_x_19761:
[----:B------:R-:W2:Y:S02]  /*0f60*/  S2R R19, SR_TID.X ;  /* 0x0000000000137919 */ /* 0x000ea40000002100 */
[----:B--2---:R-:W-:-:S07]  /*0f70*/  VIADD R19, R19, 0x80 ;  /* 0x0000008013137836 */ /* 0x004fce0000000000 */
.L_x_19755:
[----:B------:R-:W-:Y:S05]  /*0f80*/  BSYNC B6 ;  /* 0x0000000000067941 */ /* 0x000fea0003800000 */
.L_x_19754:
        /* <DEDUP_REMOVED lines=24> */
.L_x_19794:
[----:B------:R0:W5:Y:S01]  /*1110*/  LDG.E.U8 R24, desc[UR36][R4.64] ;  /* 0x0000002404187981 */ /* 0x000162000c1e1100 */
[----:B------:R-:W-:Y:S01]  /*1120*/  IMAD.MOV.U32 R25, RZ, RZ, RZ ;  /* 0x000000ffff197224 */ /* 0x000fe200078e00ff */
[----:B------:R-:W-:Y:S06]  /*1130*/  BRA `(.L_x_19796) ;  /* 0x0000000c00487947 */ /* 0x000fec0003800000 */
.L_x_19793:
        /* <DEDUP_REMOVED lines=8> */
.L_x_19798:
[----:B------:R-:W2:Y:S02]  /*11c0*/  LDG.E R24, desc[UR36][R4.64] ;  /* 0x0000002404187981 */ /* 0x000ea4000c1e1900 */
[----:B--2---:R-:W-:Y:S01]  /*11d0*/  SHF.R.S32.HI R25, RZ, 0x1f, R24 ;  /* 0x0000001fff197819 */ /* 0x004fe20000011418 */
[----:B------:R-:W-:Y:S06]  /*11e0*/  BRA `(.L_x_19796) ;  /* 0x0000000c001c7947 */ /* 0x000fec0003800000 */
.L_x_19797:
[----:B------:R-:W2:Y:S02]  /*11f0*/  LDG.E.S16 R24, desc[UR36][R4.64] ;  /* 0x0000002404187981 */ /* 0x000ea4000c1e1700 */
[----:B--2---:R-:W-:Y:S01]  /*1200*/  SHF.R.S32.HI R25, RZ, 0x1f, R24 ;  /* 0x0000001fff197819 */ /* 0x004fe20000011418 */
[----:B------:R-:W-:Y:S06]  /*1210*/  BRA `(.L_x_19796) ;  /* 0x0000000c00107947 */ /* 0x000fec0003800000 */
.L_x_19792:
        /* <DEDUP_REMOVED lines=9> */
.L_x_19800:
[----:B------:R-:W2:Y:S02]  /*12b0*/  LDG.E.U16 R4, desc[UR36][R4.64] ;  /* 0x0000002404047981 */ /* 0x000ea4000c1e1500 */
[----:B--2---:R-:W-:-:S06]  /*12c0*/  HADD2.F32 R24, -RZ, R4.H0_H0 ;  /* 0x20000004ff187230 */ /* 0x004fcc0000004100 */
[----:B------:R-:W0:Y:S01]  /*12d0*/  F2I.S64.TRUNC R24, R24 ;  /* 0x0000001800187311 */ /* 0x000e22000020d900 */
[----:B------:R-:W-:Y:S05]  /*12e0*/  BRA `(.L_x_19796) ;  /* 0x0000000800dc7947 */ /* 0x000fea0003800000 */
.L_x_19799:
        /* <DEDUP_REMOVED lines=9> */
.L_x_19802:
[----:B------:R-:W2:Y:S02]  /*1380*/  LDG.E.U16 R4, desc[UR36][R4.64] ;  /* 0x0000002404047981 */ /* 0x000ea4000c1e1500 */
[----:B--2---:R-:W-:-:S06]  /*1390*/  HADD2.F32 R24, -RZ, R4.H0_H0 ;  /* 0x20000004ff187230 */ /* 0x004fcc0000004100 */
[----:B------:R-:W0:Y:S01]  /*13a0*/  F2I.S64.TRUNC R24, R24 ;  /* 0x0000001800187311 */ /* 0x000e22000020d900 */
[----:B------:R-:W-:Y:S05]  /*13b0*/  BRA `(.L_x_19796) ;  /* 0x0000000800a87947 */ /* 0x000fea0003800000 */
.L_x_19801:
[----:B------:R-:W2:Y:S02]  /*13c0*/  LDG.E.64 R4, desc[UR36][R4.64] ;  /* 0x0000002404047981 */ /* 0x000ea4000c1e1b00 */
[----:B--2---:R0:W1:Y:S01]  /*13d0*/  F2I.S64.F64.TRUNC R24, R4 ;  /* 0x0000000400187311 */ /* 0x004062000030d900 */
[----:B------:R-:W-:Y:S05]  /*13e0*/  BRA `(.L_x_19796) ;  /* 0x00000008009c7947 */ /* 0x000fea0003800000 */
.L_x_19791:
        /* <DEDUP_REMOVED lines=13> */
.L_x_19805:
[----:B------:R-:W2:Y:S02]  /*14c0*/  LDG.E.64 R4, desc[UR36][R4.64] ;  /* 0x0000002404047981 */ /* 0x000ea4000c1e1b00 */
[----:B--2---:R0:W1:Y:S01]  /*14d0*/  F2I.S64.F64.TRUNC R24, R4 ;  /* 0x0000000400187311 */ /* 0x004062000030d900 */
[----:B------:R-:W-:Y:S05]  /*14e0*/  BRA `(.L_x_19796) ;  /* 0x00000008005c7947 */ /* 0x000fea0003800000 */
.L_x_19804:
        /* <DEDUP_REMOVED lines=27> */
.L_x_19807:
        /* <DEDUP_REMOVED lines=12> */
[----:B------:R2:W0:Y:S01]  /*1760*/  F2I.S64.TRUNC R24, R0 ;  /* 0x0000000000187311 */ /* 0x000422000020d900 */
[----:B------:R-:W-:Y:S05]  /*1770*/  BRA `(.L_x_19796) ;  /* 0x0000000400b87947 */ /* 0x000fea0003800000 */
.L_x_19806:
[----:B------:R-:W2:Y:S02]  /*1780*/  LDG.E.U16 R24, desc[UR36][R4.64] ;  /* 0x0000002404187981 */ /* 0x000ea4000c1e1500 */
[----:B--2---:R-:W-:-:S06]  /*1790*/  IMAD.U32 R24, R24, 0x10000, RZ ;  /* 0x0001000018187824 */ /* 0x004fcc00078e00ff */
[----:B------:R-:W0:Y:S01]  /*17a0*/  F2I.S64.TRUNC R24, R24 ;  /* 0x0000001800187311 */ /* 0x000e22000020d900 */
[----:B------:R-:W-:Y:S05]  /*17b0*/  BRA `(.L_x_19796) ;  /* 0x0000000400a87947 */ /* 0x000fea0003800000 */
.L_x_19803:
        /* <DEDUP_REMOVED lines=11> */
.L_x_19810:
        /* <DEDUP_REMOVED lines=21> */
.L_x_19814:
[----:B------:R-:W-:Y:S05]  /*19c0*/  BSYNC B1 ;  /* 0x0000000000017941 */ /* 0x000fea0003800000 */
.L_x_19813:
[----:B------:R-:W-:Y:S01]  /*19d0*/  IMAD.SHL.U32 R3, R3, 0x100000, RZ ;  /* 0x0010000003037824 */ /* 0x000fe200078e00ff */
[----:B------:R-:W-:-:S04]  /*19e0*/  LEA R5, R0, 0x3b800000, 0x17 ;  /* 0x3b80000000057811 */ /* 0x000fc800078eb8ff */
[----:B------:R-:W-:-:S07]  /*19f0*/  LOP3.LUT R24, R5, R3, R24, 0xfe, !PT ;  /* 0x0000000305187212 */ /* 0x000fce00078efe18 */
.L_x_19812:
[----:B------:R-:W-:Y:S05]  /*1a00*/  BSYNC B0 ;  /* 0x0000000000007941 */ /* 0x000fea0003800000 */
.L_x_19811:
[----:B------:R-:W0:Y:S01]  /*1a10*/  F2I.S64.TRUNC R24, R24 ;  /* 0x0000001800187311 */ /* 0x000e22000020d900 */
[----:B------:R-:W-:Y:S05]  /*1a20*/  BRA `(.L_x_19796) ;  /* 0x00000004000c7947 */ /* 0x000fea0003800000 */
.L_x_19809:
        /* <DEDUP_REMOVED lines=21> */
.L_x_19818:
[----:B------:R-:W-:Y:S05]  /*1b80*/  BSYNC B1 ;  /* 0x0000000000017941 */ /* 0x000fea0003800000 */
.L_x_19817:
[----:B------:R-:W-:Y:S01]  /*1b90*/  IMAD.SHL.U32 R3, R3, 0x200000, RZ ;  /* 0x0020000003037824 */ /* 0x000fe200078e00ff */
[----:B------:R-:W-:-:S04]  /*1ba0*/  LEA R5, R0, 0x37800000, 0x17 ;  /* 0x3780000000057811 */ /* 0x000fc800078eb8ff */
[----:B------:R-:W-:-:S07]  /*1bb0*/  LOP3.LUT R24, R5, R3, R24, 0xfe, !PT ;  /* 0x0000000305187212 */ /* 0x000fce00078efe18 */
.L_x_19816:
[----:B------:R-:W-:Y:S05]  /*1bc0*/  BSYNC B0 ;  /* 0x0000000000007941 */ /* 0x000fea0003800000 */
.L_x_19815:
[----:B------:R-:W0:Y:S01]  /*1bd0*/  F2I.S64.TRUNC R24, R24 ;  /* 0x0000001800187311 */ /* 0x000e22000020d900 */
[----:B------:R-:W-:Y:S05]  /*1be0*/  BRA `(.L_x_19796) ;  /* 0x00000000009c7947 */ /* 0x000fea0003800000 */
.L_x_19808:
        /* <DEDUP_REMOVED lines=14> */
.L_x_19822:
[----:B------:R-:W-:Y:S05]  /*1cd0*/  BSYNC B0 ;  /* 0x0000000000007941 */ /* 0x000fea0003800000 */
.L_x_19821:
[----:B------:R-:W0:Y:S01]  /*1ce0*/  F2I.S64.TRUNC R24, R24 ;  /* 0x0000001800187311 */ /* 0x000e22000020d900 */
[----:B------:R-:W-:Y:S05]  /*1cf0*/  BRA `(.L_x_19796) ;  /* 0x0000000000587947 */ /* 0x000fea0003800000 */
.L_x_19795:
        /* <DEDUP_REMOVED lines=16> */
.L_x_19823:
[----:B------:R-:W-:Y:S01]  /*1e00*/  CS2R R24, SRZ ;  /* 0x0000000000187805 */ /* 0x000fe2000001ff00 */
[----:B------:R-:W-:Y:S06]  /*1e10*/  BRA `(.L_x_19796) ;  /* 0x0000000000107947 */ /* 0x000fec0003800000 */
.L_x_19820:
[----:B------:R0:W5:Y:S01]  /*1e20*/  LDG.E.64 R24, desc[UR36][R4.64] ;  /* 0x0000002404187981 */ /* 0x000162000c1e1b00 */
[----:B------:R-:W-:Y:S05]  /*1e30*/  BRA `(.L_x_19796) ;  /* 0x0000000000087947 */ /* 0x000fea0003800000 */
.L_x_19819:
[----:B------:R0:W5:Y:S01]  /*1e40*/  LDG.E R24, desc[UR36][R4.64] ;  /* 0x0000002404187981 */ /* 0x000162000c1e1900 */
[----:B------:R-:W-:-:S07]  /*1e50*/  IMAD.MOV.U32 R25, RZ, RZ, RZ ;  /* 0x000000ffff197224 */ /* 0x000fce00078e00ff */
.L_x_19796:
[----:B------:R-:W-:-:S07]  /*1e60*/  VIADD R19, R19, 0x80 ;  /* 0x0000008013137836 */ /* 0x000fce0000000000 */
.L_x_19790:
[----:B------:R-:W-:Y:S05]  /*1e70*/  BSYNC B6 ;  /* 0x0000000000067941 */ /* 0x000fea0003800000 */
.L_x_19789:
[----:B------:R-:W-:Y:S01]  /*1e80*/  ISETP.GE.AND P0, PT, R19, R16, PT ;  /* 0x000000101300720c */ /* 0x000fe20003f06270 */
[----:B------:R-:W-:Y:S01]  /*1e90*/  BSSY B6, `(.L_x_19824) ;  /* 0x00000ef000067945 */ /* 0x000fe20003800000 */
[----:B------:R-:W-:Y:S02]  /*1ea0*/  CS2R R22, SRZ ;  /* 0x0000000000167805 */ /* 0x000fe4000001ff00 */
[----:B------:R-:W-:-:S09]  /*1eb0*/  CS2R R26, SRZ ;  /* 0x00000000001a7805 */ /* 0x000fd2000001ff00 */
[----:B------:R-:W-:Y:S05]  /*1ec0*/  @P0 BRA `(.L_x_19825) ;  /* 0x0000000c00ac0947 */ /* 0x000fea0003800000 */
[----:B01----:R-:W0:Y:S01]  /*1ed0*/  LDC.64 R4, c[0x0][0x230] ;  /* 0x00008c00ff047b82 */ /* 0x003e220000000a00 */
[----:B--2---:R-:W-:Y:S01]  /*1ee0*/  IMAD R0, R2, 0x200, R19 ;  /* 0x0000020002007824 */ /* 0x004fe200078e0213 */
        /* <DEDUP_REMOVED lines=19> */
.L_x_19829:
[----:B------:R0:W5:Y:S01]  /*2020*/  LDG.E.U8 R26, desc[UR36][R4.64] ;  /* 0x00000024041a7981 */ /* 0x000162000c1e1100 */
[----:B------:R-:W-:Y:S01]  /*2030*/  IMAD.MOV.U32 R27, RZ, RZ, RZ ;  /* 0x000000ffff1b7224 */ /* 0x000fe200078e00ff */
[----:B------:R-:W-:Y:S06]  /*2040*/  BRA `(.L_x_19831) ;  /* 0x0000000c00487947 */ /* 0x000fec0003800000 */
.L_x_19828:
        /* <DEDUP_REMOVED lines=8> */
.L_x_19833:
[----:B------:R-:W2:Y:S02]  /*20d0*/  LDG.E R26, desc[UR36][R4.64] ;  /* 0x00000024041a7981 */ /* 0x000ea4000c1e1900 */
[----:B--2---:R-:W-:Y:S01]  /*20e0*/  SHF.R.S32.HI R27, RZ, 0x1f, R26 ;  /* 0x0000001fff1b7819 */ /* 0x004fe2000001141a */
[----:B------:R-:W-:Y:S06]  /*20f0*/  BRA `(.L_x_19831) ;  /* 0x0000000c001c7947 */ /* 0x000fec0003800000 */
.L_x_19832:
[----:B------:R-:W2:Y:S02]  /*2100*/  LDG.E.S16 R26, desc[UR36][R4.64] ;  /* 0x00000024041a7981 */ /* 0x000ea4000c1e1700 */
[----:B--2---:R-:W-:Y:S01]  /*2110*/  SHF.R.S32.HI R27, RZ, 0x1f, R26 ;  /* 0x0000001fff1b7819 */ /* 0x004fe2000001141a */
[----:B------:R-:W-:Y:S06]  /*2120*/  BRA `(.L_x_19831) ;  /* 0x0000000c00107947 */ /* 0x000fec0003800000 */
.L_x_19827:
        /* <DEDUP_REMOVED lines=9> */
.L_x_19835:
[----:B------:R-:W2:Y:S02]  /*21c0*/  LDG.E.U16 R4, desc[UR36][R4.64] ;  /* 0x0000002404047981 */ /* 0x000ea4000c1e1500 */
[----:B--2---:R-:W-:-:S06]  /*21d0*/  HADD2.F32 R26, -RZ, R4.H0_H0 ;  /* 0x20000004ff1a7230 */ /* 0x004fcc0000004100 */
[----:B------:R-:W0:Y:S01]  /*21e0*/  F2I.S64.TRUNC R26, R26 ;  /* 0x0000001a001a7311 */ /* 0x000e22000020d900 */
[----:B------:R-:W-:Y:S05]  /*21f0*/  BRA `(.L_x_19831) ;  /* 0x0000000800dc7947 */ /* 0x000fea0003800000 */
.L_x_19834:
        /* <DEDUP_REMOVED lines=9> */
.L_x_19837:
[----:B------:R-:W2:Y:S02]  /*2290*/  LDG.E.U16 R4, desc[UR36][R4.64] ;  /* 0x0000002404047981 */ /* 0x000ea4000c1e1500 */
[----:B--2---:R-:W-:-:S06]  /*22a0*/  HADD2.F32 R26, -RZ, R4.H0_H0 ;  /* 0x20000004ff1a7230 */ /* 0x004fcc0000004100 */
[----:B------:R-:W0:Y:S01]  /*22b0*/  F2I.S64.TRUNC R26, R26 ;  /* 0x0000001a001a7311 */ /* 0x000e22000020d900 */
[----:B------:R-:W-:Y:S05]  /*22c0*/  BRA `(.L_x_19831) ;  /* 0x0000000800a87947 */ /* 0x000fea0003800000 */
.L_x_19836:
[----:B------:R-:W2:Y:S02]  /*22d0*/  LDG.E.64 R4, desc[UR36][R4.64] ;  /* 0x0000002404047981 */ /* 0x000ea4000c1e1b00 */
[----:B--2---:R0:W1:Y:S01]  /*22e0*/  F2I.S64.F64.TRUNC R26, R4 ;  /* 0x00000004001a7311 */ /* 0x004062000030d900 */
[----:B------:R-:W-:Y:S05]  /*22f0*/  BRA `(.L_x_19831) ;  /* 0x00000008009c7947 */ /* 0x000fea0003800000 */
.L_x_19826:
        /* <DEDUP_REMOVED lines=13> */
.L_x_19840:
[----:B------:R-:W2:Y:S02]  /*23d0*/  LDG.E.64 R4, desc[UR36][R4.64] ;  /* 0x0000002404047981 */ /* 0x000ea4000c1e1b00 */
[----:B--2---:R0:W1:Y:S01]  /*23e0*/  F2I.S64.F64.TRUNC R26, R4 ;  /* 0x00000004001a7311 */ /* 0x004062000030d900 */
[----:B------:R-:W-:Y:S05]  /*23f0*/  BRA `(.L_x_19831) ;  /* 0x00000008005c7947 */ /* 0x000fea0003800000 */
.L_x_19839:
        /* <DEDUP_REMOVED lines=27> */
.L_x_19842:
        /* <DEDUP_REMOVED lines=14> */
.L_x_19841:
[----:B------:R-:W2:Y:S02]  /*2690*/  LDG.E.U16 R26, desc[UR36][R4.64] ;  /* 0x00000024041a7981 */ /* 0x000ea4000c1e1500 */
[----:B--2---:R-:W-:-:S06]  /*26a0*/  IMAD.U32 R26, R26, 0x10000, RZ ;  /* 0x000100001a1a7824 */ /* 0x004fcc00078e00ff */
[----:B------:R-:W0:Y:S01]  /*26b0*/  F2I.S64.TRUNC R26, R26 ;  /* 0x0000001a001a7311 */ /* 0x000e22000020d900 */
[----:B------:R-:W-:Y:S05]  /*26c0*/  BRA `(.L_x_19831) ;  /* 0x0000000400a87947 */ /* 0x000fea0003800000 */
.L_x_19838:
        /* <DEDUP_REMOVED lines=11> */
.L_x_19845:
        /* <DEDUP_REMOVED lines=21> */
.L_x_19849:
[----:B------:R-:W-:Y:S05]  /*28d0*/  BSYNC B1 ;  /* 0x0000000000017941 */ /* 0x000fea0003800000 */
.L_x_19848:
[----:B------:R-:W-:Y:S01]  /*28e0*/  IMAD.SHL.U32 R3, R3, 0x100000, RZ ;  /* 0x0010000003037824 */ /* 0x000fe200078e00ff */
[----:B------:R-:W-:-:S04]  /*28f0*/  LEA R5, R0, 0x3b800000, 0x17 ;  /* 0x3b80000000057811 */ /* 0x000fc800078eb8ff */
[----:B------:R-:W-:-:S07]  /*2900*/  LOP3.LUT R26, R5, R3, R26, 0xfe, !PT ;  /* 0x00000003051a7212 */ /* 0x000fce00078efe1a */
.L_x_19847:
[----:B------:R-:W-:Y:S05]  /*2910*/  BSYNC B0 ;  /* 0x0000000000007941 */ /* 0x000fea0003800000 */
.L_x_19846:
[----:B------:R-:W1:Y:S01]  /*2920*/  F2I.S64.TRUNC R26, R26 ;  /* 0x0000001a001a7311 */ /* 0x000e62000020d900 */
[----:B------:R-:W-:Y:S05]  /*2930*/  BRA `(.L_x_19831) ;  /* 0x00000004000c7947 */ /* 0x000fea0003800000 */
.L_x_19844:
        /* <DEDUP_REMOVED lines=21> */
.L_x_19853:
[----:B------:R-:W-:Y:S05]  /*2a90*/  BSYNC B1 ;  /* 0x0000000000017941 */ /* 0x000fea0003800000 */
.L_x_19852:
[----:B------:R-:W-:Y:S01]  /*2aa0*/  IMAD.SHL.U32 R3, R3, 0x200000, RZ ;  /* 0x0020000003037824 */ /* 0x000fe200078e00ff */
[----:B------:R-:W-:-:S04]  /*2ab0*/  LEA R5, R0, 0x37800000, 0x17 ;  /* 0x3780000000057811 */ /* 0x000fc800078eb8ff */
[----:B------:R-:W-:-:S07]  /*2ac0*/  LOP3.LUT R26, R5, R3, R26, 0xfe, !PT ;  /* 0x00000003051a7212 */ /* 0x000fce00078efe1a */
.L_x_19851:
[----:B------:R-:W-:Y:S05]  /*2ad0*/  BSYNC B0 ;  /* 0x0000000000007941 */ /* 0x000fea0003800000 */
.L_x_19850:
[----:B------:R-:W2:Y:S01]  /*2ae0*/  F2I.S64.TRUNC R26, R26 ;  /* 0x0000001a001a7311 */ /* 0x000ea2000020d900 */
[----:B------:R-:W-:Y:S05]  /*2af0*/  BRA `(.L_x_19831) ;  /* 0x00000000009c7947 */ /* 0x000fea0003800000 */
.L_x_19843:
        /* <DEDUP_REMOVED lines=14> */
.L_x_19857:
[----:B------:R-:W-:Y:S05]  /*2be0*/  BSYNC B0 ;  /* 0x0000000000007941 */ /* 0x000fea0003800000 */
.L_x_19856:
[----:B------:R-:W0:Y:S01]  /*2bf0*/  F2I.S64.TRUNC R26, R26 ;  /* 0x0000001a001a7311 */ /* 0x000e22000020d900 */
[----:B------:R-:W-:Y:S05]  /*2c00*/  BRA `(.L_x_19831) ;  /* 0x0000000000587947 */ /* 0x000fea0003800000 */
.L_x_19830:
        /* <DEDUP_REMOVED lines=16> */
.L_x_19858:
[----:B------:R-:W-:Y:S01]  /*2d10*/  CS2R R26, SRZ ;  /* 0x00000000001a7805 */ /* 0x000fe2000001ff00 */
[----:B------:R-:W-:Y:S06]  /*2d20*/  BRA `(.L_x_19831) ;  /* 0x0000000000107947 */ /* 0x000fec0003800000 */
.L_x_19855:
[----:B------:R0:W5:Y:S01]  /*2d30*/  LDG.E.64 R26, desc[UR36][R4.64] ;  /* 0x00000024041a7981 */ /* 0x000162000c1e1b00 */
[----:B------:R-:W-:Y:S05]  /*2d40*/  BRA `(.L_x_19831) ;  /* 0x0000000000087947 */ /* 0x000fea0003800000 */
.L_x_19854:
[----:B------:R0:W5:Y:S01]  /*2d50*/  LDG.E R26, desc[UR36][R4.64] ;  /* 0x00000024041a7981 */ /* 0x000162000c1e1900 */
[----:B------:R-:W-:-:S07]  /*2d60*/  IMAD.MOV.U32 R27, RZ, RZ, RZ ;  /* 0x000000ffff1b7224 */ /* 0x000fce00078e00ff */
.L_x_19831:
[----:B------:R-:W-:-:S07]  /*2d70*/  VIADD R19, R19, 0x80 ;  /* 0x0000008013137836 */ /* 0x000fce0000000000 */
.L_x_19825:
[----:B------:R-:W-:Y:S05]  /*2d80*/  BSYNC B6 ;  /* 0x0000000000067941 */ /* 0x000fea0003800000 */
.L_x_19824:
[----:B------:R-:W-:Y:S01]  /*2d90*/  ISETP.GE.AND P0, PT, R19, R16, PT ;  /* 0x000000101300720c */ /* 0x000fe20003f06270 */
[----:B------:R-:W-:-:S12]  /*2da0*/  BSSY B6, `(.L_x_19859) ;  /* 0x00000ea000067945 */ /* 0x000fd80003800000 */
[----:B------:R-:W-:Y:S05]  /*2db0*/  @P0 BRA `(.L_x_19860) ;  /* 0x0000000c00a00947 */ /* 0x000fea0003800000 */
[----:B01----:R-:W0:Y:S01]  /*2dc0*/  LDC.64 R4, c[0x0][0x230] ;  /* 0x00008c00ff047b82 */ /* 0x003e220000000a00 */
        /* <DEDUP_REMOVED lines=19> */
.L_x_19864:
[----:B------:R0:W5:Y:S01]  /*2f00*/  LDG.E.U8 R22, desc[UR36][R4.64] ;  /* 0x0000002404167981 */ /* 0x000162000c1e1100 */
[----:B------:R-:W-:Y:S01]  /*2f10*/  IMAD.MOV.U32 R23, RZ, RZ, RZ ;  /* 0x000000ffff177224 */ /* 0x000fe200078e00ff */
[----:B------:R-:W-:Y:S06]  /*2f20*/  BRA `(.L_x_19860) ;  /* 0x0000000c00447947 */ /* 0x000fec0003800000 */
.L_x_19863:
        /* <DEDUP_REMOVED lines=8> */
.L_x_19867:
[----:B------:R-:W2:Y:S02]  /*2fb0*/  LDG.E R22, desc[UR36][R4.64] ;  /* 0x0000002404167981 */ /* 0x000ea4000c1e1900 */
[----:B--2---:R-:W-:Y:S01]  /*2fc0*/  SHF.R.S32.HI R23, RZ, 0x1f, R22 ;  /* 0x0000001fff177819 */ /* 0x004fe20000011416 */
[----:B------:R-:W-:Y:S06]  /*2fd0*/  BRA `(.L_x_19860) ;  /* 0x0000000c00187947 */ /* 0x000fec0003800000 */
.L_x_19866:
[----:B------:R-:W2:Y:S02]  /*2fe0*/  LDG.E.S16 R22, desc[UR36][R4.64] ;  /* 0x0000002404167981 */ /* 0x000ea4000c1e1700 */
[----:B--2---:R-:W-:Y:S01]  /*2ff0*/  SHF.R.S32.HI R23, RZ, 0x1f, R22 ;  /* 0x0000001fff177819 */ /* 0x004fe20000011416 */
[----:B------:R-:W-:Y:S06]  /*3000*/  BRA `(.L_x_19860) ;  /* 0x0000000c000c7947 */ /* 0x000fec0003800000 */
.L_x_19862:
        /* <DEDUP_REMOVED lines=9> */
.L_x_19869:
[----:B------:R-:W2:Y:S02]  /*30a0*/  LDG.E.U16 R4, desc[UR36][R4.64] ;  /* 0x0000002404047981 */ /* 0x000ea4000c1e1500 */
[----:B--2---:R-:W-:-:S06]  /*30b0*/  HADD2.F32 R22, -RZ, R4.H0_H0 ;  /* 0x20000004ff167230 */ /* 0x004fcc0000004100 */
[----:B------:R-:W0:Y:S01]  /*30c0*/  F2I.S64.TRUNC R22, R22 ;  /* 0x0000001600167311 */ /* 0x000e22000020d900 */
[----:B------:R-:W-:Y:S05]  /*30d0*/  BRA `(.L_x_19860) ;  /* 0x0000000800d87947 */ /* 0x000fea0003800000 */
.L_x_19868:
        /* <DEDUP_REMOVED lines=9> */
.L_x_19871:
[----:B------:R-:W2:Y:S02]  /*3170*/  LDG.E.U16 R4, desc[UR36][R4.64] ;  /* 0x0000002404047981 */ /* 0x000ea4000c1e1500 */
[----:B--2---:R-:W-:-:S06]  /*3180*/  HADD2.F32 R22, -RZ, R4.H0_H0 ;  /* 0x20000004ff167230 */ /* 0x004fcc0000004100 */
[----:B------:R-:W0:Y:S01]  /*3190*/  F2I.S64.TRUNC R22, R22 ;  /* 0x0000001600167311 */ /* 0x000e22000020d900 */
[----:B------:R-:W-:Y:S05]  /*31a0*/  BRA `(.L_x_19860) ;  /* 0x0000000800a47947 */ /* 0x000fea0003800000 */
.L_x_19870:
[----:B------:R-:W2:Y:S02]  /*31b0*/  LDG.E.64 R4, desc[UR36][R4.64] ;  /* 0x0000002404047981 */ /* 0x000ea4000c1e1b00 */
[----:B--2---:R0:W1:Y:S01]  /*31c0*/  F2I.S64.F64.TRUNC R22, R4 ;  /* 0x0000000400167311 */ /* 0x004062000030d900 */
[----:B------:R-:W-:Y:S05]  /*31d0*/  BRA `(.L_x_19860) ;  /* 0x0000000800987947 */ /* 0x000fea0003800000 */
.L_x_19861:
        /* <DEDUP_REMOVED lines=13> */
.L_x_19874:
[----:B------:R-:W2:Y:S02]  /*32b0*/  LDG.E.64 R4, desc[UR36][R4.64] ;  /* 0x0000002404047981 */ /* 0x000ea4000c1e1b00 */
[----:B--2---:R0:W1:Y:S01]  /*32c0*/  F2I.S64.F64.TRUNC R22, R4 ;  /* 0x0000000400167311 */ /* 0x004062000030d900 */
[----:B------:R-:W-:Y:S05]  /*32d0*/  BRA `(.L_x_19860) ;  /* 0x0000000800587947 */ /* 0x000fea0003800000 */
.L_x_19873:
        /* <DEDUP_REMOVED lines=27> */
.L_x_19876:
        /* <DEDUP_REMOVED lines=14> */
.L_x_19875:
[----:B------:R-:W2:Y:S02]  /*3570*/  LDG.E.U16 R22, desc[UR36][R4.64] ;  /* 0x0000002404167981 */ /* 0x000ea4000c1e1500 */
[----:B--2---:R-:W-:-:S06]  /*3580*/  IMAD.U32 R22, R22, 0x10000, RZ ;  /* 0x0001000016167824 */ /* 0x004fcc00078e00ff */
[----:B------:R-:W0:Y:S01]  /*3590*/  F2I.S64.TRUNC R22, R22 ;  /* 0x0000001600167311 */ /* 0x000e22000020d900 */
[----:B------:R-:W-:Y:S05]  /*35a0*/  BRA `(.L_x_19860) ;  /* 0x0000000400a47947 */ /* 0x000fea0003800000 */
.L_x_19872:
        /* <DEDUP_REMOVED lines=11> */
.L_x_19879:
        /* <DEDUP_REMOVED lines=21> */
.L_x_19883:
[----:B------:R-:W-:Y:S05]  /*37b0*/  BSYNC B1 ;  /* 0x0000000000017941 */ /* 0x000fea0003800000 */
.L_x_19882:
[----:B------:R-:W-:Y:S01]  /*37c0*/  IMAD.SHL.U32 R3, R3, 0x100000, RZ ;  /* 0x0010000003037824 */ /* 0x000fe200078e00ff */
[----:B------:R-:W-:-:S04]  /*37d0*/  LEA R5, R0, 0x3b800000, 0x17 ;  /* 0x3b80000000057811 */ /* 0x000fc800078eb8ff */
[----:B------:R-:W-:-:S07]  /*37e0*/  LOP3.LUT R22, R5, R3, R22, 0xfe, !PT ;  /* 0x0000000305167212 */ /* 0x000fce00078efe16 */
.L_x_19881:
[----:B------:R-:W-:Y:S05]  /*37f0*/  BSYNC B0 ;  /* 0x0000000000007941 */ /* 0x000fea0003800000 */
.L_x_19880:
[----:B------:R-:W0:Y:S01]  /*3800*/  F2I.S64.TRUNC R22, R22 ;  /* 0x0000001600167311 */ /* 0x000e22000020d900 */
[----:B------:R-:W-:Y:S05]  /*3810*/  BRA `(.L_x_19860) ;  /* 0x0000000400087947 */ /* 0x000fea0003800000 */
.L_x_19878:
        /* <DEDUP_REMOVED lines=21> */
.L_x_19887:
[----:B------:R-:W-:Y:S05]  /*3970*/  BSYNC B1 ;  /* 0x0000000000017941 */ /* 0x000fea0003800000 */
.L_x_19886:
[----:B------:R-:W-:Y:S01]  /*3980*/  IMAD.SHL.U32 R3, R3, 0x200000, RZ ;  /* 0x0020000003037824 */ /* 0x000fe200078e00ff */
[----:B------:R-:W-:-:S04]  /*3990*/  LEA R5, R0, 0x37800000, 0x17 ;  /* 0x3780000000057811 */ /* 0x000fc800078eb8ff */
[----:B------:R-:W-:-:S07]  /*39a0*/  LOP3.LUT R22, R5, R3, R22, 0xfe, !PT ;  /* 0x0000000305167212 */ /* 0x000fce00078efe16 */
.L_x_19885:
[----:B------:R-:W-:Y:S05]  /*39b0*/  BSYNC B0 ;  /* 0x0000000000007941 */ /* 0x000fea0003800000 */
.L_x_19884:
[----:B------:R-:W0:Y:S01]  /*39c0*/  F2I.S64.TRUNC R22, R22 ;  /* 0x0000001600167311 */ /* 0x000e22000020d900 */
[----:B------:R-:W-:Y:S05]  /*39d0*/  BRA `(.L_x_19860) ;  /* 0x0000000000987947 */ /* 0x000fea0003800000 */
.L_x_19877:
        /* <DEDUP_REMOVED lines=14> */
.L_x_19891:
[----:B------:R-:W-:Y:S05]  /*3ac0*/  BSYNC B0 ;  /* 0x0000000000007941 */ /* 0x000fea0003800000 */
.L_x_19890:
[----:B------:R-:W0:Y:S01]  /*3ad0*/  F2I.S64.TRUNC R22, R22 ;  /* 0x0000001600167311 */ /* 0x000e22000020d900 */
[----:B------:R-:W-:Y:S05]  /*3ae0*/  BRA `(.L_x_19860) ;  /* 0x0000000000547947 */ /* 0x000fea0003800000 */
.L_x_19865:
        /* <DEDUP_REMOVED lines=16> */
.L_x_19892:
[----:B------:R-:W-:Y:S05]  /*3bf0*/  BRA `(.L_x_19860) ;  /* 0x0000000000107947 */ /* 0x000fea0003800000 */
.L_x_19889:
[----:B------:R0:W5:Y:S01]  /*3c00*/  LDG.E.64 R22, desc[UR36][R4.64] ;  /* 0x0000002404167981 */ /* 0x000162000c1e1b00 */
[----:B------:R-:W-:Y:S05]  /*3c10*/  BRA `(.L_x_19860) ;  /* 0x0000000000087947 */ /* 0x000fea0003800000 */
.L_x_19888:
[----:B------:R0:W5:Y:S01]  /*3c20*/  LDG.E R22, desc[UR36][R4.64] ;  /* 0x0000002404167981 */ /* 0x000162000c1e1900 */
[----:B------:R-:W-:-:S07]  /*3c30*/  IMAD.MOV.U32 R23, RZ, RZ, RZ ;  /* 0x000000ffff177224 */ /* 0x000fce00078e00ff */
.L_x_19860:
[----:B------:R-:W-:Y:S05]  /*3c40*/  BSYNC B6 ;  /* 0x0000000000067941 */ /* 0x000fea0003800000 */
.L_x_19859:
[----:B------:R-:W3:Y:S01]  /*3c50*/  S2R R19, SR_TID.X ;  /* 0x0000000000137919 */ /* 0x000ee20000002100 */
[----:B------:R-:W-:Y:S01]  /*3c60*/  ULDC.64 UR4, c[0x0][0x220] ;  /* 0x0000880000047ab9 */ /* 0x000fe20000000a00 */
[----:B------:R-:W3:Y:S01]  /*3c70*/  LDC.U8 R17, c[0x0][0x244] ;  /* 0x00009100ff117b82 */ /* 0x000ee20000000000 */
[----:B01---5:R-:W-:Y:S01]  /*3c80*/  ISETP.LT.U32.AND P0, PT, R24, UR4, PT ;  /* 0x0000000418007c0c */ /* 0x023fe2000bf01070 */
[----:B------:R-:W-:Y:S01]  /*3c90*/  BSSY B6, `(.L_x_19893) ;  /* 0x00000fc000067945 */ /* 0x000fe20003800000 */
[----:B--2---:R-:W-:Y:S02]  /*3ca0*/  ISETP.LT.U32.AND P1, PT, R26, UR4, PT ;  /* 0x000000041a007c0c */ /* 0x004fe4000bf21070 */
[----:B------:R-:W-:Y:S02]  /*3cb0*/  ISETP.LT.AND.EX P0, PT, R25, UR5, PT, P0 ;  /* 0x0000000519007c0c */ /* 0x000fe4000bf01300 */
[----:B------:R-:W-:Y:S02]  /*3cc0*/  ISETP.LT.U32.AND P2, PT, R22, UR4, PT ;  /* 0x0000000416007c0c */ /* 0x000fe4000bf41070 */
[----:B------:R-:W-:-:S02]  /*3cd0*/  SEL R24, R24, UR4, P0 ;  /* 0x0000000418187c07 */ /* 0x000fc40008000000 */
[----:B------:R-:W-:Y:S02]  /*3ce0*/  SEL R25, R25, UR5, P0 ;  /* 0x0000000519197c07 */ /* 0x000fe40008000000 */
[----:B---34-:R-:W-:Y:S02]  /*3cf0*/  ISETP.LT.U32.AND P0, PT, R28, UR4, PT ;  /* 0x000000041c007c0c */ /* 0x018fe4000bf01070 */
[----:B------:R-:W-:Y:S02]  /*3d00*/  ISETP.LT.AND.EX P1, PT, R27, UR5, PT, P1 ;  /* 0x000000051b007c0c */ /* 0x000fe4000bf21310 */
[----:B------:R-:W-:Y:S02]  /*3d10*/  ISETP.LT.AND.EX P2, PT, R23, UR5, PT, P2 ;  /* 0x0000000517007c0c */ /* 0x000fe4000bf41320 */
[----:B------:R-:W-:Y:S02]  /*3d20*/  ISETP.LT.AND.EX P0, PT, R29, UR5, PT, P0 ;  /* 0x000000051d007c0c */ /* 0x000fe4000bf01300 */
[----:B------:R-:W-:-:S02]  /*3d30*/  SEL R18, R26, UR4, P1 ;  /* 0x000000041a127c07 */ /* 0x000fc40008800000 */
[----:B------:R-:W-:Y:S02]  /*3d40*/  SEL R27, R27, UR5, P1 ;  /* 0x000000051b1b7c07 */ /* 0x000fe40008800000 */
[----:B------:R-:W-:Y:S01]  /*3d50*/  SEL R22, R22, UR4, P2 ;  /* 0x0000000416167c07 */ /* 0x000fe20009000000 */
[----:B------:R-:W-:Y:S01]  /*3d60*/  IMAD.MOV.U32 R26, RZ, RZ, R18 ;  /* 0x000000ffff1a7224 */ /* 0x000fe200078e0012 */
[----:B------:R-:W-:Y:S02]  /*3d70*/  SEL R23, R23, UR5, P2 ;  /* 0x0000000517177c07 */ /* 0x000fe40009000000 */
[----:B------:R-:W-:Y:S02]  /*3d80*/  SEL R3, R28, UR4, P0 ;  /* 0x000000041c037c07 */ /* 0x000fe40008000000 */
[----:B------:R-:W-:Y:S02]  /*3d90*/  ISETP.GE.AND P3, PT, R19, R16, PT ;  /* 0x000000101300720c */ /* 0x000fe40003f66270 */
[----:B------:R-:W-:-:S11]  /*3da0*/  SEL R5, R29, UR5, P0 ;  /* 0x000000051d057c07 */ /* 0x000fd60008000000 */
[----:B------:R-:W-:Y:S05]  /*3db0*/  @P3 BRA `(.L_x_19894) ;  /* 0x0000000c00a43947 */ /* 0x000fea0003800000 */
[----:B------:R-:W0:Y:S01]  /*3dc0*/  LDC.64 R8, c[0x0][0x228] ;  /* 0x00008a00ff087b82 */ /* 0x000e220000000a00 */
[----:B------:R-:W-:Y:S01]  /*3dd0*/  IMAD R0, R2, 0x200, R19 ;  /* 0x0000020002007824 */ /* 0x000fe200078e0213 */
[----:B------:R-:W-:Y:S01]  /*3de0*/  PRMT R4, R17, 0x9910, RZ ;  /* 0x0000991011047816 */ /* 0x000fe200000000ff */
[----:B------:R-:W-:Y:S01]  /*3df0*/  ULDC UR4, c[0x0][0x248] ;  /* 0x0000920000047ab9 */ /* 0x000fe20000000800 */
[----:B------:R-:W-:Y:S02]  /*3e00*/  VIADD R19, R19, 0x80 ;  /* 0x0000008013137836 */ /* 0x000fe40000000000 */
[----:B------:R-:W-:Y:S02]  /*3e10*/  IMAD R7, R0, UR4, RZ ;  /* 0x0000000400077c24 */ /* 0x000fe4000f8e02ff */
[----:B------:R-:W-:Y:S02]  /*3e20*/  IMAD.MOV.U32 R0, RZ, RZ, R4 ;  /* 0x000000ffff007224 */ /* 0x000fe400078e0004 */
[----:B------:R-:W-:-:S03]  /*3e30*/  IMAD.MOV.U32 R4, RZ, RZ, R3 ;  /* 0x000000ffff047224 */ /* 0x000fc600078e0003 */
        /* <DEDUP_REMOVED lines=14> */
.L_x_19898:
[----:B------:R0:W-:Y:S01]  /*3f20*/  STG.E.U8 desc[UR36][R8.64], R3 ;  /* 0x0000000308007986 */ /* 0x0001e2000c101124 */
[----:B------:R-:W-:Y:S05]  /*3f30*/  BRA `(.L_x_19894) ;  /* 0x0000000c00447947 */ /* 0x000fea0003800000 */
.L_x_19897:
        /* <DEDUP_REMOVED lines=8> */
.L_x_19901:
[----:B------:R0:W-:Y:S01]  /*3fc0*/  STG.E desc[UR36][R8.64], R3 ;  /* 0x0000000308007986 */ /* 0x0001e2000c101924 */
[----:B------:R-:W-:Y:S05]  /*3fd0*/  BRA `(.L_x_19894) ;  /* 0x0000000c001c7947 */ /* 0x000fea0003800000 */
.L_x_19900:
[----:B------:R0:W-:Y:S01]  /*3fe0*/  STG.E.U16 desc[UR36][R8.64], R3 ;  /* 0x0000000308007986 */ /* 0x0001e2000c101524 */
[----:B------:R-:W-:Y:S05]  /*3ff0*/  BRA `(.L_x_19894) ;  /* 0x0000000c00147947 */ /* 0x000fea0003800000 */
.L_x_19896:
        /* <DEDUP_REMOVED lines=9> */
.L_x_19903:
[----:B------:R-:W0:Y:S02]  /*4090*/  I2F.S64 R0, R4 ;  /* 0x0000000400007312 */ /* 0x000e240000301400 */
[----:B0-----:R-:W-:-:S05]  /*40a0*/  F2FP.F16.F32.PACK_AB R0, RZ, R0 ;  /* 0x00000000ff00723e */ /* 0x001fca00000000ff */
[----:B------:R0:W-:Y:S01]  /*40b0*/  STG.E.U16 desc[UR36][R8.64], R0 ;  /* 0x0000000008007986 */ /* 0x0001e2000c101524 */
[----:B------:R-:W-:Y:S05]  /*40c0*/  BRA `(.L_x_19894) ;  /* 0x0000000800e07947 */ /* 0x000fea0003800000 */
.L_x_19902:
        /* <DEDUP_REMOVED lines=10> */
.L_x_19905:
[----:B------:R-:W0:Y:S02]  /*4170*/  I2F.S64 R4, R4 ;  /* 0x0000000400047312 */ /* 0x000e240000301400 */
[----:B0-----:R-:W-:-:S04]  /*4180*/  F2FP.F16.F32.PACK_AB R3, RZ, R4 ;  /* 0x00000004ff03723e */ /* 0x001fc800000000ff */
[----:B------:R-:W-:-:S05]  /*4190*/  PRMT R3, R3, 0x5410, RZ ;  /* 0x0000541003037816 */ /* 0x000fca00000000ff */
[----:B------:R0:W-:Y:S01]  /*41a0*/  STG.E desc[UR36][R8.64], R3 ;  /* 0x0000000308007986 */ /* 0x0001e2000c101924 */
[----:B------:R-:W-:Y:S05]  /*41b0*/  BRA `(.L_x_19894) ;  /* 0x0000000800a47947 */ /* 0x000fea0003800000 */
.L_x_19904:
[----:B------:R-:W0:Y:S02]  /*41c0*/  I2F.F64.S64 R4, R4 ;  /* 0x0000000400047312 */ /* 0x000e240000301c00 */
[----:B0-----:R0:W-:Y:S01]  /*41d0*/  STG.E.64 desc[UR36][R8.64], R4 ;  /* 0x0000000408007986 */ /* 0x0011e2000c101b24 */
[----:B------:R-:W-:Y:S05]  /*41e0*/  BRA `(.L_x_19894) ;  /* 0x0000000800987947 */ /* 0x000fea0003800000 */
.L_x_19895:
        /* <DEDUP_REMOVED lines=13> */
.L_x_19908:
[----:B------:R-:W0:Y:S01]  /*42c0*/  I2F.F64.S64 R4, R4 ;  /* 0x0000000400047312 */ /* 0x000e220000301c00 */
[----:B------:R-:W-:-:S05]  /*42d0*/  CS2R R6, SRZ ;  /* 0x0000000000067805 */ /* 0x000fca000001ff00 */
[----:B0-----:R0:W-:Y:S01]  /*42e0*/  STG.E.128 desc[UR36][R8.64], R4 ;  /* 0x0000000408007986 */ /* 0x0011e2000c101d24 */
[----:B------:R-:W-:Y:S05]  /*42f0*/  BRA `(.L_x_19894) ;  /* 0x0000000800547947 */ /* 0x000fea0003800000 */
.L_x_19907:
        /* <DEDUP_REMOVED lines=21> */
.L_x_19912:
[----:B------:R-:W-:Y:S05]  /*4450*/  BSYNC B0 ;  /* 0x0000000000007941 */ /* 0x000fea0003800000 */
.L_x_19911:
[----:B------:R-:W-:-:S05]  /*4460*/  LOP3.LUT R7, R0, R7, RZ, 0xfc, !PT ;  /* 0x0000000700077212 */ /* 0x000fca00078efcff */
[----:B------:R0:W-:Y:S01]  /*4470*/  STG.E.U8 desc[UR36][R8.64], R7 ;  /* 0x0000000708007986 */ /* 0x0001e2000c101124 */
[----:B------:R-:W-:Y:S05]  /*4480*/  BRA `(.L_x_19894) ;  /* 0x0000000400f07947 */ /* 0x000fea0003800000 */
.L_x_19910:
        /* <DEDUP_REMOVED lines=13> */
.L_x_19914:
[----:B------:R-:W-:Y:S01]  /*4560*/  IMAD.MOV.U32 R0, RZ, RZ, 0x7f ;  /* 0x0000007fff007424 */ /* 0x000fe200078e00ff */
[----:B------:R-:W-:-:S04]  /*4570*/  ISETP.GT.U32.AND P0, PT, R3, 0x7f800000, PT ;  /* 0x7f8000000300780c */ /* 0x000fc80003f04070 */
[----:B------:R-:W-:-:S09]  /*4580*/  SEL R0, R0, 0x7c, P0 ;  /* 0x0000007c00007807 */ /* 0x000fd20000000000 */
.L_x_19915:
[----:B------:R-:W-:Y:S05]  /*4590*/  BSYNC B0 ;  /* 0x0000000000007941 */ /* 0x000fea0003800000 */
.L_x_19913:
[----:B------:R-:W-:-:S04]  /*45a0*/  LOP3.LUT R3, R5, 0x80000000, RZ, 0xc0, !PT ;  /* 0x8000000005037812 */ /* 0x000fc800078ec0ff */
[----:B------:R-:W-:-:S04]  /*45b0*/  SHF.R.U32.HI R3, RZ, 0x18, R3 ;  /* 0x00000018ff037819 */ /* 0x000fc80000011603 */
[----:B------:R-:W-:-:S05]  /*45c0*/  LOP3.LUT R3, R0, R3, RZ, 0xfc, !PT ;  /* 0x0000000300037212 */ /* 0x000fca00078efcff */
[----:B------:R0:W-:Y:S01]  /*45d0*/  STG.E.U8 desc[UR36][R8.64], R3 ;  /* 0x0000000308007986 */ /* 0x0001e2000c101124 */
[----:B------:R-:W-:Y:S05]  /*45e0*/  BRA `(.L_x_19894) ;  /* 0x0000000400987947 */ /* 0x000fea0003800000 */
.L_x_19909:
[----:B------:R-:W0:Y:S02]  /*45f0*/  I2F.S64 R0, R4 ;  /* 0x0000000400007312 */ /* 0x000e240000301400 */
[----:B0-----:R-:W-:-:S05]  /*4600*/  F2FP.BF16.F32.PACK_AB R0, RZ, R0 ;  /* 0x00000000ff00723e */ /* 0x001fca00000010ff */
[----:B------:R0:W-:Y:S01]  /*4610*/  STG.E.U16 desc[UR36][R8.64], R0 ;  /* 0x0000000008007986 */ /* 0x0001e2000c101524 */
[----:B------:R-:W-:Y:S05]  /*4620*/  BRA `(.L_x_19894) ;  /* 0x0000000400887947 */ /* 0x000fea0003800000 */
.L_x_19906:
        /* <DEDUP_REMOVED lines=10> */
.L_x_19918:
        /* <DEDUP_REMOVED lines=17> */
.L_x_19921:
[----:B------:R-:W-:-:S04]  /*47e0*/  LOP3.LUT R0, R5, 0x80000000, RZ, 0xc0, !PT ;  /* 0x8000000005007812 */ /* 0x000fc800078ec0ff */
[----:B------:R-:W-:-:S04]  /*47f0*/  SHF.R.U32.HI R0, RZ, 0x18, R0 ;  /* 0x00000018ff007819 */ /* 0x000fc80000011600 */
[----:B------:R-:W-:-:S07]  /*4800*/  LOP3.LUT R0, R3, R0, RZ, 0xfc, !PT ;  /* 0x0000000003007212 */ /* 0x000fce00078efcff */
.L_x_19920:
[----:B------:R-:W-:Y:S05]  /*4810*/  BSYNC B0 ;  /* 0x0000000000007941 */ /* 0x000fea0003800000 */
.L_x_19919:
[----:B------:R3:W-:Y:S01]  /*4820*/  STG.E.U8 desc[UR36][R8.64], R0 ;  /* 0x0000000008007986 */ /* 0x0007e2000c101124 */
[----:B------:R-:W-:Y:S05]  /*4830*/  BRA `(.L_x_19894) ;  /* 0x0000000400047947 */ /* 0x000fea0003800000 */
.L_x_19917:
        /* <DEDUP_REMOVED lines=17> */
.L_x_19924:
[----:B------:R-:W-:-:S04]  /*4950*/  LOP3.LUT R0, R5, 0x80000000, RZ, 0xc0, !PT ;  /* 0x8000000005007812 */ /* 0x000fc800078ec0ff */
[----:B------:R-:W-:-:S04]  /*4960*/  SHF.R.U32.HI R0, RZ, 0x18, R0 ;  /* 0x00000018ff007819 */ /* 0x000fc80000011600 */
[----:B------:R-:W-:-:S07]  /*4970*/  LOP3.LUT R0, R3, R0, RZ, 0xfc, !PT ;  /* 0x0000000003007212 */ /* 0x000fce00078efcff */
.L_x_19923:
[----:B------:R-:W-:Y:S05]  /*4980*/  BSYNC B0 ;  /* 0x0000000000007941 */ /* 0x000fea0003800000 */
.L_x_19922:
[----:B------:R0:W-:Y:S01]  /*4990*/  STG.E.U8 desc[UR36][R8.64], R0 ;  /* 0x0000000008007986 */ /* 0x0001e2000c101124 */
[----:B------:R-:W-:Y:S05]  /*49a0*/  BRA `(.L_x_19894) ;  /* 0x0000000000a87947 */ /* 0x000fea0003800000 */
.L_x_19916:
        /* <DEDUP_REMOVED lines=22> */
.L_x_19899:
        /* <DEDUP_REMOVED lines=16> */
.L_x_19927:
[----:B------:R-:W-:Y:S05]  /*4c10*/  BRA `(.L_x_19894) ;  /* 0x00000000000c7947 */ /* 0x000fea0003800000 */
.L_x_19926:
[----:B------:R2:W-:Y:S01]  /*4c20*/  STG.E.64 desc[UR36][R8.64], R4 ;  /* 0x0000000408007986 */ /* 0x0005e2000c101b24 */
[----:B------:R-:W-:Y:S05]  /*4c30*/  BRA `(.L_x_19894) ;  /* 0x0000000000047947 */ /* 0x000fea0003800000 */
.L_x_19925:
[----:B------:R0:W-:Y:S02]  /*4c40*/  STG.E desc[UR36][R8.64], R3 ;  /* 0x0000000308007986 */ /* 0x0001e4000c101924 */
.L_x_19894:
[----:B------:R-:W-:Y:S05]  /*4c50*/  BSYNC B6 ;  /* 0x0000000000067941 */ /* 0x000fea0003800000 */
.L_x_19893:
        /* <DEDUP_REMOVED lines=23> */
.L_x_19933:
[----:B------:R0:W-:Y:S01]  /*4dd0*/  STG.E.U8 desc[UR36][R8.64], R24 ;  /* 0x0000001808007986 */ /* 0x0001e2000c101124 */
[----:B------:R-:W-:Y:S05]  /*4de0*/  BRA `(.L_x_19935) ;  /* 0x0000000c004c7947 */ /* 0x000fea0003800000 */
.L_x_19932:
        /* <DEDUP_REMOVED lines=8> */
.L_x_19937:
[----:B------:R0:W-:Y:S01]  /*4e70*/  STG.E desc[UR36][R8.64], R24 ;  /* 0x0000001808007986 */ /* 0x0001e2000c101924 */
[----:B------:R-:W-:Y:S05]  /*4e80*/  BRA `(.L_x_19935) ;  /* 0x0000000c00247947 */ /* 0x000fea0003800000 */
.L_x_19936:
[----:B------:R0:W-:Y:S01]  /*4e90*/  STG.E.U16 desc[UR36][R8.64], R24 ;  /* 0x0000001808007986 */ /* 0x0001e2000c101524 */
[----:B------:R-:W-:Y:S05]  /*4ea0*/  BRA `(.L_x_19935) ;  /* 0x0000000c001c7947 */ /* 0x000fea0003800000 */
.L_x_19931:
        /* <DEDUP_REMOVED lines=9> */
.L_x_19939:
[----:B------:R-:W0:Y:S02]  /*4f40*/  I2F.S64 R0, R24 ;  /* 0x0000001800007312 */ /* 0x000e240000301400 */
[----:B0-----:R-:W-:-:S05]  /*4f50*/  F2FP.F16.F32.PACK_AB R0, RZ, R0 ;  /* 0x00000000ff00723e */ /* 0x001fca00000000ff */
[----:B------:R0:W-:Y:S01]  /*4f60*/  STG.E.U16 desc[UR36][R8.64], R0 ;  /* 0x0000000008007986 */ /* 0x0001e2000c101524 */
[----:B------:R-:W-:Y:S05]  /*4f70*/  BRA `(.L_x_19935) ;  /* 0x0000000800e87947 */ /* 0x000fea0003800000 */
.L_x_19938:
        /* <DEDUP_REMOVED lines=10> */
.L_x_19941:
[----:B------:R-:W0:Y:S02]  /*5020*/  I2F.S64 R24, R24 ;  /* 0x0000001800187312 */ /* 0x000e240000301400 */
[----:B0-----:R-:W-:-:S04]  /*5030*/  F2FP.F16.F32.PACK_AB R3, RZ, R24 ;  /* 0x00000018ff03723e */ /* 0x001fc800000000ff */
[----:B------:R-:W-:-:S05]  /*5040*/  PRMT R3, R3, 0x5410, RZ ;  /* 0x0000541003037816 */ /* 0x000fca00000000ff */
[----:B------:R0:W-:Y:S01]  /*5050*/  STG.E desc[UR36][R8.64], R3 ;  /* 0x0000000308007986 */ /* 0x0001e2000c101924 */
[----:B------:R-:W-:Y:S05]  /*5060*/  BRA `(.L_x_19935) ;  /* 0x0000000800ac7947 */ /* 0x000fea0003800000 */
.L_x_19940:
[----:B------:R-:W0:Y:S02]  /*5070*/  I2F.F64.S64 R24, R24 ;  /* 0x0000001800187312 */ /* 0x000e240000301c00 */
[----:B0-----:R0:W-:Y:S01]  /*5080*/  STG.E.64 desc[UR36][R8.64], R24 ;  /* 0x0000001808007986 */ /* 0x0011e2000c101b24 */
[----:B------:R-:W-:Y:S05]  /*5090*/  BRA `(.L_x_19935) ;  /* 0x0000000800a07947 */ /* 0x000fea0003800000 */
.L_x_19930:
        /* <DEDUP_REMOVED lines=13> */
.L_x_19944:
[----:B------:R-:W0:Y:S01]  /*5170*/  I2F.F64.S64 R4, R24 ;  /* 0x0000001800047312 */ /* 0x000e220000301c00 */
[----:B------:R-:W-:-:S05]  /*5180*/  CS2R R6, SRZ ;  /* 0x0000000000067805 */ /* 0x000fca000001ff00 */
[----:B0-----:R0:W-:Y:S01]  /*5190*/  STG.E.128 desc[UR36][R8.64], R4 ;  /* 0x0000000408007986 */ /* 0x0011e2000c101d24 */
[----:B------:R-:W-:Y:S05]  /*51a0*/  BRA `(.L_x_19935) ;  /* 0x00000008005c7947 */ /* 0x000fea0003800000 */
.L_x_19943:
        /* <DEDUP_REMOVED lines=21> */
.L_x_19948:
[----:B------:R-:W-:Y:S05]  /*5300*/  BSYNC B0 ;  /* 0x0000000000007941 */ /* 0x000fea0003800000 */
.L_x_19947:
[----:B------:R-:W-:-:S05]  /*5310*/  LOP3.LUT R5, R0, R5, RZ, 0xfc, !PT ;  /* 0x0000000500057212 */ /* 0x000fca00078efcff */
[----:B------:R0:W-:Y:S01]  /*5320*/  STG.E.U8 desc[UR36][R8.64], R5 ;  /* 0x0000000508007986 */ /* 0x0001e2000c101124 */
[----:B------:R-:W-:Y:S05]  /*5330*/  BRA `(.L_x_19935) ;  /* 0x0000000400f87947 */ /* 0x000fea0003800000 */
.L_x_19946:
        /* <DEDUP_REMOVED lines=13> */
.L_x_19950:
[----:B------:R-:W-:Y:S01]  /*5410*/  IMAD.MOV.U32 R0, RZ, RZ, 0x7f ;  /* 0x0000007fff007424 */ /* 0x000fe200078e00ff */
[----:B------:R-:W-:-:S04]  /*5420*/  ISETP.GT.U32.AND P0, PT, R3, 0x7f800000, PT ;  /* 0x7f8000000300780c */ /* 0x000fc80003f04070 */
[----:B------:R-:W-:-:S09]  /*5430*/  SEL R0, R0, 0x7c, P0 ;  /* 0x0000007c00007807 */ /* 0x000fd20000000000 */
.L_x_19951:
[----:B------:R-:W-:Y:S05]  /*5440*/  BSYNC B0 ;  /* 0x0000000000007941 */ /* 0x000fea0003800000 */
.L_x_19949:
[----:B------:R-:W-:-:S04]  /*5450*/  LOP3.LUT R3, R25, 0x80000000, RZ, 0xc0, !PT ;  /* 0x8000000019037812 */ /* 0x000fc800078ec0ff */
[----:B------:R-:W-:-:S04]  /*5460*/  SHF.R.U32.HI R3, RZ, 0x18, R3 ;  /* 0x00000018ff037819 */ /* 0x000fc80000011603 */
[----:B------:R-:W-:-:S05]  /*5470*/  LOP3.LUT R3, R0, R3, RZ, 0xfc, !PT ;  /* 0x0000000300037212 */ /* 0x000fca00078efcff */
[----:B------:R0:W-:Y:S01]  /*5480*/  STG.E.U8 desc[UR36][R8.64], R3 ;  /* 0x0000000308007986 */ /* 0x0001e2000c101124 */
[----:B------:R-:W-:Y:S05]  /*5490*/  BRA `(.L_x_19935) ;  /* 0x0000000400a07947 */ /* 0x000fea0003800000 */
.L_x_19945:
[----:B------:R-:W0:Y:S02]  /*54a0*/  I2F.S64 R0, R24 ;  /* 0x0000001800007312 */ /* 0x000e240000301400 */
[----:B0-----:R-:W-:-:S05]  /*54b0*/  F2FP.BF16.F32.PACK_AB R0, RZ, R0 ;  /* 0x00000000ff00723e */ /* 0x001fca00000010ff */
[----:B------:R0:W-:Y:S01]  /*54c0*/  STG.E.U16 desc[UR36][R8.64], R0 ;  /* 0x0000000008007986 */ /* 0x0001e2000c101524 */
[----:B------:R-:W-:Y:S05]  /*54d0*/  BRA `(.L_x_19935) ;  /* 0x0000000400907947 */ /* 0x000fea0003800000 */
.L_x_19942:
        /* <DEDUP_REMOVED lines=10> */
.L_x_19954:
        /* <DEDUP_REMOVED lines=17> */
.L_x_19957:
[----:B------:R-:W-:-:S04]  /*5690*/  LOP3.LUT R3, R25, 0x80000000, RZ, 0xc0, !PT ;  /* 0x8000000019037812 */ /* 0x000fc800078ec0ff */
[----:B------:R-:W-:-:S04]  /*56a0*/  SHF.R.U32.HI R3, RZ, 0x18, R3 ;  /* 0x00000018ff037819 */ /* 0x000fc80000011603 */
[----:B------:R-:W-:-:S04]  /*56b0*/  LOP3.LUT R0, R0, R3, RZ, 0xfc, !PT ;  /* 0x0000000300007212 */ /* 0x000fc800078efcff */
[----:B------:R-:W-:-:S07]  /*56c0*/  PRMT R4, R0, 0x7610, R4 ;  /* 0x0000761000047816 */ /* 0x000fce0000000004 */
.L_x_19956:
[----:B------:R-:W-:Y:S05]  /*56d0*/  BSYNC B0 ;  /* 0x0000000000007941 */ /* 0x000fea0003800000 */
.L_x_19955:
[----:B------:R3:W-:Y:S01]  /*56e0*/  STG.E.U8 desc[UR36][R8.64], R4 ;  /* 0x0000000408007986 */ /* 0x0007e2000c101124 */
[----:B------:R-:W-:Y:S05]  /*56f0*/  BRA `(.L_x_19935) ;  /* 0x0000000400087947 */ /* 0x000fea0003800000 */
.L_x_19953:
        /* <DEDUP_REMOVED lines=17> */
.L_x_19960:
[----:B------:R-:W-:-:S04]  /*5810*/  LOP3.LUT R3, R25, 0x80000000, RZ, 0xc0, !PT ;  /* 0x8000000019037812 */ /* 0x000fc800078ec0ff */
[----:B------:R-:W-:-:S04]  /*5820*/  SHF.R.U32.HI R3, RZ, 0x18, R3 ;  /* 0x00000018ff037819 */ /* 0x000fc80000011603 */
[----:B------:R-:W-:-:S04]  /*5830*/  LOP3.LUT R0, R0, R3, RZ, 0xfc, !PT ;  /* 0x0000000300007212 */ /* 0x000fc800078efcff */
[----:B------:R-:W-:-:S07]  /*5840*/  PRMT R4, R0, 0x7610, R4 ;  /* 0x0000761000047816 */ /* 0x000fce0000000004 */
.L_x_19959:
[----:B------:R-:W-:Y:S05]  /*5850*/  BSYNC B0 ;  /* 0x0000000000007941 */ /* 0x000fea0003800000 */
.L_x_19958:
[----:B------:R0:W-:Y:S01]  /*5860*/  STG.E.U8 desc[UR36][R8.64], R4 ;  /* 0x0000000408007986 */ /* 0x0001e2000c101124 */
[----:B------:R-:W-:Y:S05]  /*5870*/  BRA `(.L_x_19935) ;  /* 0x0000000000a87947 */ /* 0x000fea0003800000 */
.L_x_19952:
        /* <DEDUP_REMOVED lines=22> */
.L_x_19934:
        /* <DEDUP_REMOVED lines=16> */
.L_x_19963:
[----:B------:R-:W-:Y:S05]  /*5ae0*/  BRA `(.L_x_19935) ;  /* 0x00000000000c7947 */ /* 0x000fea0003800000 */
.L_x_19962:
[----:B------:R2:W-:Y:S01]  /*5af0*/  STG.E.64 desc[UR36][R8.64], R24 ;  /* 0x0000001808007986 */ /* 0x0005e2000c101b24 */
[----:B------:R-:W-:Y:S05]  /*5b00*/  BRA `(.L_x_19935) ;  /* 0x0000000000047947 */ /* 0x000fea0003800000 */
.L_x_19961:
[----:B------:R0:W-:Y:S02]  /*5b10*/  STG.E desc[UR36][R8.64], R24 ;  /* 0x0000001808007986 */ /* 0x0001e4000c101924 */
.L_x_19935:
        /* <DEDUP_REMOVED lines=23> */
.L_x_19967:
[----:B------:R3:W-:Y:S01]  /*5c90*/  STG.E.U8 desc[UR36][R8.64], R18 ;  /* 0x0000001208007986 */ /* 0x0007e2000c101124 */
[----:B------:R-:W-:Y:S05]  /*5ca0*/  BRA `(.L_x_19969) ;  /* 0x0000000c004c7947 */ /* 0x000fea0003800000 */
.L_x_19966:
        /* <DEDUP_REMOVED lines=8> */
.L_x_19971:
[----:B------:R2:W-:Y:S01]  /*5d30*/  STG.E desc[UR36][R8.64], R18 ;  /* 0x0000001208007986 */ /* 0x0005e2000c101924 */
[----:B------:R-:W-:Y:S05]  /*5d40*/  BRA `(.L_x_19969) ;  /* 0x0000000c00247947 */ /* 0x000fea0003800000 */
.L_x_19970:
[----:B------:R0:W-:Y:S01]  /*5d50*/  STG.E.U16 desc[UR36][R8.64], R18 ;  /* 0x0000001208007986 */ /* 0x0001e2000c101524 */
[----:B------:R-:W-:Y:S05]  /*5d60*/  BRA `(.L_x_19969) ;  /* 0x0000000c001c7947 */ /* 0x000fea0003800000 */
.L_x_19965:
        /* <DEDUP_REMOVED lines=9> */
.L_x_19973:
[----:B------:R-:W0:Y:S02]  /*5e00*/  I2F.S64 R0, R26 ;  /* 0x0000001a00007312 */ /* 0x000e240000301400 */
[----:B0-----:R-:W-:-:S05]  /*5e10*/  F2FP.F16.F32.PACK_AB R0, RZ, R0 ;  /* 0x00000000ff00723e */ /* 0x001fca00000000ff */
[----:B------:R0:W-:Y:S01]  /*5e20*/  STG.E.U16 desc[UR36][R8.64], R0 ;  /* 0x0000000008007986 */ /* 0x0001e2000c101524 */
[----:B------:R-:W-:Y:S05]  /*5e30*/  BRA `(.L_x_19969) ;  /* 0x0000000800e87947 */ /* 0x000fea0003800000 */
.L_x_19972:
        /* <DEDUP_REMOVED lines=10> */
.L_x_19975:
[----:B------:R-:W0:Y:S02]  /*5ee0*/  I2F.S64 R26, R26 ;  /* 0x0000001a001a7312 */ /* 0x000e240000301400 */
[----:B0-----:R-:W-:-:S04]  /*5ef0*/  F2FP.F16.F32.PACK_AB R3, RZ, R26 ;  /* 0x0000001aff03723e */ /* 0x001fc800000000ff */
[----:B------:R-:W-:-:S05]  /*5f00*/  PRMT R3, R3, 0x5410, RZ ;  /* 0x0000541003037816 */ /* 0x000fca00000000ff */
[----:B------:R0:W-:Y:S01]  /*5f10*/  STG.E desc[UR36][R8.64], R3 ;  /* 0x0000000308007986 */ /* 0x0001e2000c101924 */
[----:B------:R-:W-:Y:S05]  /*5f20*/  BRA `(.L_x_19969) ;  /* 0x0000000800ac7947 */ /* 0x000fea0003800000 */
.L_x_19974:
[----:B------:R-:W0:Y:S02]  /*5f30*/  I2F.F64.S64 R26, R26 ;  /* 0x0000001a001a7312 */ /* 0x000e240000301c00 */
[----:B0-----:R0:W-:Y:S01]  /*5f40*/  STG.E.64 desc[UR36][R8.64], R26 ;  /* 0x0000001a08007986 */ /* 0x0011e2000c101b24 */
[----:B------:R-:W-:Y:S05]  /*5f50*/  BRA `(.L_x_19969) ;  /* 0x0000000800a07947 */ /* 0x000fea0003800000 */
.L_x_19964:
        /* <DEDUP_REMOVED lines=13> */
.L_x_19978:
[----:B------:R-:W0:Y:S01]  /*6030*/  I2F.F64.S64 R4, R26 ;  /* 0x0000001a00047312 */ /* 0x000e220000301c00 */
[----:B------:R-:W-:-:S05]  /*6040*/  CS2R R6, SRZ ;  /* 0x0000000000067805 */ /* 0x000fca000001ff00 */
[----:B0-----:R0:W-:Y:S01]  /*6050*/  STG.E.128 desc[UR36][R8.64], R4 ;  /* 0x0000000408007986 */ /* 0x0011e2000c101d24 */
[----:B------:R-:W-:Y:S05]  /*6060*/  BRA `(.L_x_19969) ;  /* 0x00000008005c7947 */ /* 0x000fea0003800000 */
.L_x_19977:
        /* <DEDUP_REMOVED lines=21> */
.L_x_19982:
[----:B------:R-:W-:Y:S05]  /*61c0*/  BSYNC B0 ;  /* 0x0000000000007941 */ /* 0x000fea0003800000 */
.L_x_19981:
[----:B------:R-:W-:-:S05]  /*61d0*/  LOP3.LUT R5, R0, R5, RZ, 0xfc, !PT ;  /* 0x0000000500057212 */ /* 0x000fca00078efcff */
[----:B------:R0:W-:Y:S01]  /*61e0*/  STG.E.U8 desc[UR36][R8.64], R5 ;  /* 0x0000000508007986 */ /* 0x0001e2000c101124 */
[----:B------:R-:W-:Y:S05]  /*61f0*/  BRA `(.L_x_19969) ;  /* 0x0000000400f87947 */ /* 0x000fea0003800000 */
.L_x_19980:
        /* <DEDUP_REMOVED lines=13> */
.L_x_19984:
[----:B------:R-:W-:Y:S01]  /*62d0*/  IMAD.MOV.U32 R0, RZ, RZ, 0x7f ;  /* 0x0000007fff007424 */ /* 0x000fe200078e00ff */
[----:B------:R-:W-:-:S04]  /*62e0*/  ISETP.GT.U32.AND P0, PT, R3, 0x7f800000, PT ;  /* 0x7f8000000300780c */ /* 0x000fc80003f04070 */
[----:B------:R-:W-:-:S09]  /*62f0*/  SEL R0, R0, 0x7c, P0 ;  /* 0x0000007c00007807 */ /* 0x000fd20000000000 */
.L_x_19985:
[----:B------:R-:W-:Y:S05]  /*6300*/  BSYNC B0 ;  /* 0x0000000000007941 */ /* 0x000fea0003800000 */
.L_x_19983:
[----:B------:R-:W-:-:S04]  /*6310*/  LOP3.LUT R3, R27, 0x80000000, RZ, 0xc0, !PT ;  /* 0x800000001b037812 */ /* 0x000fc800078ec0ff */
[----:B------:R-:W-:-:S04]  /*6320*/  SHF.R.U32.HI R3, RZ, 0x18, R3 ;  /* 0x00000018ff037819 */ /* 0x000fc80000011603 */
[----:B------:R-:W-:-:S05]  /*6330*/  LOP3.LUT R3, R0, R3, RZ, 0xfc, !PT ;  /* 0x0000000300037212 */ /* 0x000fca00078efcff */
[----:B------:R0:W-:Y:S01]  /*6340*/  STG.E.U8 desc[UR36][R8.64], R3 ;  /* 0x0000000308007986 */ /* 0x0001e2000c101124 */
[----:B------:R-:W-:Y:S05]  /*6350*/  BRA `(.L_x_19969) ;  /* 0x0000000400a07947 */ /* 0x000fea0003800000 */
.L_x_19979:
[----:B------:R-:W0:Y:S02]  /*6360*/  I2F.S64 R0, R26 ;  /* 0x0000001a00007312 */ /* 0x000e240000301400 */
[----:B0-----:R-:W-:-:S05]  /*6370*/  F2FP.BF16.F32.PACK_AB R0, RZ, R0 ;  /* 0x00000000ff00723e */ /* 0x001fca00000010ff */
[----:B------:R0:W-:Y:S01]  /*6380*/  STG.E.U16 desc[UR36][R8.64], R0 ;  /* 0x0000000008007986 */ /* 0x0001e2000c101524 */
[----:B------:R-:W-:Y:S05]  /*6390*/  BRA `(.L_x_19969) ;  /* 0x0000000400907947 */ /* 0x000fea0003800000 */
.L_x_19976:
        /* <DEDUP_REMOVED lines=10> */
.L_x_19988:
        /* <DEDUP_REMOVED lines=17> */
.L_x_19991:
[----:B------:R-:W-:-:S04]  /*6550*/  LOP3.LUT R3, R27, 0x80000000, RZ, 0xc0, !PT ;  /* 0x800000001b037812 */ /* 0x000fc800078ec0ff */
[----:B------:R-:W-:-:S04]  /*6560*/  SHF.R.U32.HI R3, RZ, 0x18, R3 ;  /* 0x00000018ff037819 */ /* 0x000fc80000011603 */
[----:B------:R-:W-:-:S04]  /*6570*/  LOP3.LUT R0, R0, R3, RZ, 0xfc, !PT ;  /* 0x0000000300007212 */ /* 0x000fc800078efcff */
[----:B------:R-:W-:-:S07]  /*6580*/  PRMT R4, R0, 0x7610, R4 ;  /* 0x0000761000047816 */ /* 0x000fce0000000004 */
.L_x_19990:
[----:B------:R-:W-:Y:S05]  /*6590*/  BSYNC B0 ;  /* 0x0000000000007941 */ /* 0x000fea0003800000 */
.L_x_19989:
[----:B------:R0:W-:Y:S01]  /*65a0*/  STG.E.U8 desc[UR36][R8.64], R4 ;  /* 0x0000000408007986 */ /* 0x0001e2000c101124 */
[----:B------:R-:W-:Y:S05]  /*65b0*/  BRA `(.L_x_19969) ;  /* 0x0000000400087947 */ /* 0x000fea0003800000 */
.L_x_19987:
        /* <DEDUP_REMOVED lines=17> */
.L_x_19994:
[----:B------:R-:W-:-:S04]  /*66d0*/  LOP3.LUT R3, R27, 0x80000000, RZ, 0xc0, !PT ;  /* 0x800000001b037812 */ /* 0x000fc800078ec0ff */
[----:B------:R-:W-:-:S04]  /*66e0*/  SHF.R.U32.HI R3, RZ, 0x18, R3 ;  /* 0x00000018ff037819 */ /* 0x000fc80000011603 */
[----:B------:R-:W-:-:S04]  /*66f0*/  LOP3.LUT R0, R0, R3, RZ, 0xfc, !PT ;  /* 0x0000000300007212 */ /* 0x000fc800078efcff */
[----:B------:R-:W-:-:S07]  /*6700*/  PRMT R4, R0, 0x7610, R4 ;  /* 0x0000761000047816 */ /* 0x000fce0000000004 */
.L_x_19993:
[----:B------:R-:W-:Y:S05]  /*6710*/  BSYNC B0 ;  /* 0x0000000000007941 */ /* 0x000fea0003800000 */
.L_x_19992:
[----:B------:R0:W-:Y:S01]  /*6720*/  STG.E.U8 desc[UR36][R8.64], R4 ;  /* 0x0000000408007986 */ /* 0x0001e2000c101124 */
[----:B------:R-:W-:Y:S05]  /*6730*/  BRA `(.L_x_19969) ;  /* 0x0000000000a87947 */ /* 0x000fea0003800000 */
.L_x_19986:
        /* <DEDUP_REMOVED lines=22> */
.L_x_19968:
        /* <DEDUP_REMOVED lines=16> */
.L_x_19997:
[----:B------:R-:W-:Y:S05]  /*69a0*/  BRA `(.L_x_19969) ;  /* 0x00000000000c7947 */ /* 0x000fea0003800000 */
.L_x_19996:
[----:B------:R0:W-:Y:S01]  /*69b0*/  STG.E.64 desc[UR36][R8.64], R26 ;  /* 0x0000001a08007986 */ /* 0x0001e2000c101b24 */
[----:B------:R-:W-:Y:S05]  /*69c0*/  BRA `(.L_x_19969) ;  /* 0x0000000000047947 */ /* 0x000fea0003800000 */
.L_x_19995:
[----:B------:R0:W-:Y:S02]  /*69d0*/  STG.E desc[UR36][R8.64], R18 ;  /* 0x0000001208007986 */ /* 0x0001e4000c101924 */
.L_x_19969:
[----:B------:R-:W-:-:S07]  /*69e0*/  VIADD R19, R19, 0x80 ;  /* 0x0000008013137836 */ /* 0x000fce0000000000 */
.L_x_19929:
[----:B------:R-:W-:Y:S05]  /*69f0*/  BSYNC B6 ;  /* 0x0000000000067941 */ /* 0x000fea0003800000 */
.L_x_19928:
        /* <DEDUP_REMOVED lines=21> */
.L_x_20001:
[----:B------:R-:W-:Y:S01]  /*6b50*/  STG.E.U8 desc[UR36][R2.64], R22 ;  /* 0x0000001602007986 */ /* 0x000fe2000c101124 */
[----:B------:R-:W-:Y:S05]  /*6b60*/  EXIT ;  /* 0x000000000000794d */ /* 0x000fea0003800000 */
.L_x_20000:
        /* <DEDUP_REMOVED lines=8> */
.L_x_20004:
[----:B------:R-:W-:Y:S01]  /*6bf0*/  STG.E desc[UR36][R2.64], R22 ;  /* 0x0000001602007986 */ /* 0x000fe2000c101924 */
[----:B------:R-:W-:Y:S05]  /*6c00*/  EXIT ;  /* 0x000000000000794d */ /* 0x000fea0003800000 */
.L_x_20003:
[----:B------:R-:W-:Y:S01]  /*6c10*/  STG.E.U16 desc[UR36][R2.64], R22 ;  /* 0x0000001602007986 */ /* 0x000fe2000c101524 */
[----:B------:R-:W-:Y:S05]  /*6c20*/  EXIT ;  /* 0x000000000000794d */ /* 0x000fea0003800000 */
.L_x_19999:
        /* <DEDUP_REMOVED lines=9> */
.L_x_20006:
[----:B------:R-:W0:Y:S02]  /*6cc0*/  I2F.S64 R0, R22 ;  /* 0x0000001600007312 */ /* 0x000e240000301400 */
[----:B0-----:R-:W-:-:S05]  /*6cd0*/  F2FP.F16.F32.PACK_AB R0, RZ, R0 ;  /* 0x00000000ff00723e */ /* 0x001fca00000000ff */
[----:B------:R-:W-:Y:S01]  /*6ce0*/  STG.E.U16 desc[UR36][R2.64], R0 ;  /* 0x0000000002007986 */ /* 0x000fe2000c101524 */
[----:B------:R-:W-:Y:S05]  /*6cf0*/  EXIT ;  /* 0x000000000000794d */ /* 0x000fea0003800000 */
.L_x_20005:
        /* <DEDUP_REMOVED lines=10> */
.L_x_20008:
[----:B------:R-:W0:Y:S02]  /*6da0*/  I2F.S64 R22, R22 ;  /* 0x0000001600167312 */ /* 0x000e240000301400 */
[----:B0-----:R-:W-:-:S04]  /*6db0*/  F2FP.F16.F32.PACK_AB R5, RZ, R22 ;  /* 0x00000016ff05723e */ /* 0x001fc800000000ff */
[----:B------:R-:W-:-:S05]  /*6dc0*/  PRMT R5, R5, 0x5410, RZ ;  /* 0x0000541005057816 */ /* 0x000fca00000000ff */
[----:B------:R-:W-:Y:S01]  /*6dd0*/  STG.E desc[UR36][R2.64], R5 ;  /* 0x0000000502007986 */ /* 0x000fe2000c101924 */
[----:B------:R-:W-:Y:S05]  /*6de0*/  EXIT ;  /* 0x000000000000794d */ /* 0x000fea0003800000 */
.L_x_20007:
[----:B------:R-:W0:Y:S02]  /*6df0*/  I2F.F64.S64 R22, R22 ;  /* 0x0000001600167312 */ /* 0x000e240000301c00 */
[----:B0-----:R-:W-:Y:S01]  /*6e00*/  STG.E.64 desc[UR36][R2.64], R22 ;  /* 0x0000001602007986 */ /* 0x001fe2000c101b24 */
[----:B------:R-:W-:Y:S05]  /*6e10*/  EXIT ;  /* 0x000000000000794d */ /* 0x000fea0003800000 */
.L_x_19998:
        /* <DEDUP_REMOVED lines=13> */
.L_x_20011:
[----:B------:R-:W0:Y:S01]  /*6ef0*/  I2F.F64.S64 R4, R22 ;  /* 0x0000001600047312 */ /* 0x000e220000301c00 */
[----:B------:R-:W-:-:S05]  /*6f00*/  CS2R R6, SRZ ;  /* 0x0000000000067805 */ /* 0x000fca000001ff00 */
[----:B0-----:R-:W-:Y:S01]  /*6f10*/  STG.E.128 desc[UR36][R2.64], R4 ;  /* 0x0000000402007986 */ /* 0x001fe2000c101d24 */
[----:B------:R-:W-:Y:S05]  /*6f20*/  EXIT ;  /* 0x000000000000794d */ /* 0x000fea0003800000 */
.L_x_20010:
        /* <DEDUP_REMOVED lines=21> */
.L_x_20015:
[----:B------:R-:W-:Y:S05]  /*7080*/  BSYNC B0 ;  /* 0x0000000000007941 */ /* 0x000fea0003800000 */
.L_x_20014:
[----:B------:R-:W-:-:S05]  /*7090*/  LOP3.LUT R5, R0, R5, RZ, 0xfc, !PT ;  /* 0x0000000500057212 */ /* 0x000fca00078efcff */
[----:B------:R-:W-:Y:S01]  /*70a0*/  STG.E.U8 desc[UR36][R2.64], R5 ;  /* 0x0000000502007986 */ /* 0x000fe2000c101124 */
[----:B------:R-:W-:Y:S05]  /*70b0*/  EXIT ;  /* 0x000000000000794d */ /* 0x000fea0003800000 */
.L_x_20013:
        /* <DEDUP_REMOVED lines=13> */
.L_x_20017:
[----:B------:R-:W-:Y:S01]  /*7190*/  IMAD.MOV.U32 R0, RZ, RZ, 0x7f ;  /* 0x0000007fff007424 */ /* 0x000fe200078e00ff */
[----:B------:R-:W-:-:S04]  /*71a0*/  ISETP.GT.U32.AND P0, PT, R4, 0x7f800000, PT ;  /* 0x7f8000000400780c */ /* 0x000fc80003f04070 */
[----:B------:R-:W-:-:S09]  /*71b0*/  SEL R0, R0, 0x7c, P0 ;  /* 0x0000007c00007807 */ /* 0x000fd20000000000 */
.L_x_20018:
[----:B------:R-:W-:Y:S05]  /*71c0*/  BSYNC B0 ;  /* 0x0000000000007941 */ /* 0x000fea0003800000 */
.L_x_20016:
[----:B------:R-:W-:-:S04]  /*71d0*/  LOP3.LUT R4, R23, 0x80000000, RZ, 0xc0, !PT ;  /* 0x8000000017047812 */ /* 0x000fc800078ec0ff */
[----:B------:R-:W-:-:S04]  /*71e0*/  SHF.R.U32.HI R5, RZ, 0x18, R4 ;  /* 0x00000018ff057819 */ /* 0x000fc80000011604 */
[----:B------:R-:W-:-:S05]  /*71f0*/  LOP3.LUT R5, R0, R5, RZ, 0xfc, !PT ;  /* 0x0000000500057212 */ /* 0x000fca00078efcff */
[----:B------:R-:W-:Y:S01]  /*7200*/  STG.E.U8 desc[UR36][R2.64], R5 ;  /* 0x0000000502007986 */ /* 0x000fe2000c101124 */
[----:B------:R-:W-:Y:S05]  /*7210*/  EXIT ;  /* 0x000000000000794d */ /* 0x000fea0003800000 */
.L_x_20012:
[----:B------:R-:W0:Y:S02]  /*7220*/  I2F.S64 R0, R22 ;  /* 0x0000001600007312 */ /* 0x000e240000301400 */
[----:B0-----:R-:W-:-:S05]  /*7230*/  F2FP.BF16.F32.PACK_AB R0, RZ, R0 ;  /* 0x00000000ff00723e */ /* 0x001fca00000010ff */
[----:B------:R-:W-:Y:S01]  /*7240*/  STG.E.U16 desc[UR36][R2.64], R0 ;  /* 0x0000000002007986 */ /* 0x000fe2000c101524 */
[----:B------:R-:W-:Y:S05]  /*7250*/  EXIT ;  /* 0x000000000000794d */ /* 0x000fea0003800000 */
.L_x_20009:
        /* <DEDUP_REMOVED lines=10> */
.L_x_20021:
        /* <DEDUP_REMOVED lines=17> */
.L_x_20024:
[----:B------:R-:W-:-:S04]  /*7410*/  LOP3.LUT R0, R23, 0x80000000, RZ, 0xc0, !PT ;  /* 0x8000000017007812 */ /* 0x000fc800078ec0ff */
[----:B------:R-:W-:-:S04]  /*7420*/  SHF.R.U32.HI R5, RZ, 0x18, R0 ;  /* 0x00000018ff057819 */ /* 0x000fc80000011600 */
[----:B------:R-:W-:-:S04]  /*7430*/  LOP3.LUT R4, R4, R5, RZ, 0xfc, !PT ;  /* 0x0000000504047212 */ /* 0x000fc800078efcff */
[----:B------:R-:W-:-:S07]  /*7440*/  PRMT R0, R4, 0x7610, R0 ;  /* 0x0000761004007816 */ /* 0x000fce0000000000 */
.L_x_20023:
[----:B------:R-:W-:Y:S05]  /*7450*/  BSYNC B0 ;  /* 0x0000000000007941 */ /* 0x000fea0003800000 */
.L_x_20022:
[----:B------:R-:W-:Y:S01]  /*7460*/  STG.E.U8 desc[UR36][R2.64], R0 ;  /* 0x0000000002007986 */ /* 0x000fe2000c101124 */
[----:B------:R-:W-:Y:S05]  /*7470*/  EXIT ;  /* 0x000000000000794d */ /* 0x000fea0003800000 */
.L_x_20020:
        /* <DEDUP_REMOVED lines=17> */
.L_x_20027:
[----:B------:R-:W-:-:S04]  /*7590*/  LOP3.LUT R0, R23, 0x80000000, RZ, 0xc0, !PT ;  /* 0x8000000017007812 */ /* 0x000fc800078ec0ff */
[----:B------:R-:W-:-:S04]  /*75a0*/  SHF.R.U32.HI R5, RZ, 0x18, R0 ;  /* 0x00000018ff057819 */ /* 0x000fc80000011600 */
[----:B------:R-:W-:-:S04]  /*75b0*/  LOP3.LUT R4, R4, R5, RZ, 0xfc, !PT ;  /* 0x0000000504047212 */ /* 0x000fc800078efcff */
[----:B------:R-:W-:-:S07]  /*75c0*/  PRMT R0, R4, 0x7610, R0 ;  /* 0x0000761004007816 */ /* 0x000fce0000000000 */
.L_x_20026:
[----:B------:R-:W-:Y:S05]  /*75d0*/  BSYNC B0 ;  /* 0x0000000000007941 */ /* 0x000fea0003800000 */
.L_x_20025:
[----:B------:R-:W-:Y:S01]  /*75e0*/  STG.E.U8 desc[UR36][R2.64], R0 ;  /* 0x0000000002007986 */ /* 0x000fe2000c101124 */
[----:B------:R-:W-:Y:S05]  /*75f0*/  EXIT ;  /* 0x000000000000794d */ /* 0x000fea0003800000 */
.L_x_20019:
        /* <DEDUP_REMOVED lines=22> */
.L_x_20002:
        /* <DEDUP_REMOVED lines=16> */
.L_x_20030:
[----:B------:R-:W-:Y:S05]  /*7860*/  EXIT ;  /* 0x000000000000794d */ /* 0x000fea0003800000 */
.L_x_20029:
[----:B------:R-:W-:Y:S01]  /*7870*/  STG.E.64 desc[UR36][R2.64], R22 ;  /* 0x0000001602007986 */ /* 0x000fe2000c101b24 */
[----:B------:R-:W-:Y:S05]  /*7880*/  EXIT ;  /* 0x000000000000794d */ /* 0x000fea0003800000 */
.L_x_20028:
[----:B------:R-:W-:Y:S01]  /*7890*/  STG.E desc[UR36][R2.64], R22 ;  /* 0x0000001602007986 */ /* 0x000fe2000c101924 */
[----:B------:R-:W-:Y:S05]  /*78a0*/  EXIT ;  /* 0x000000000000794d */ /* 0x000fea0003800000 */
.L_x_20031:
        /* <DEDUP_REMOVED lines=13> */
.L_x_42286:


//--------------------- .text._ZN2at6native18elementwise_kernelILi128ELi2EZNS0_22gpu_kernel_impl_nocastINS0_13AUnaryFunctorIlllZZZNS0_19minimum_kernel_cudaERNS_18TensorIteratorBaseEENKUlvE_clEvENKUlvE2_clEvEUlllE_EEEEvS5_RKT_EUliE_EEviT1_ --------------------------
	.section	.text._ZN2at6native18elementwise_kernelILi128ELi2EZNS0_22gpu_kernel_impl_nocastINS0_13AUnaryFunctorIlllZZZNS0_19minimum_kernel_cudaERNS_18TensorIteratorBaseEENKUlvE_clEvENKUlvE2_clEvEUlllE_EEEEvS5_RKT_EUliE_EEviT1_,"ax",@progbits
	.align	128
        .global         _ZN2at6native18elementwise_kernelILi128ELi2EZNS0_22gpu_kernel_impl_nocastINS0_13AUnaryFunctorIlllZZZNS0_19minimum_kernel_cudaERNS_18TensorIteratorBaseEENKUlvE_clEvENKUlvE2_clEvEUlllE_EEEEvS5_RKT_EUliE_EEviT1_
        .type           _ZN2at6native18elementwise_kernelILi128ELi2EZNS0_22gpu_kernel_impl_nocastINS0_13AUnaryFunctorIlllZZZNS0_19minimum_kernel_cudaERNS_18TensorIteratorBaseEENKUlvE_clEvENKUlvE2_clEvEUlllE_EEEEvS5_RKT_EUliE_EEviT1_,@function
        .size           _ZN2at6native18elementwise_kernelILi128ELi2EZNS0_22gpu_kernel_impl_nocastINS0_13AUnaryFunctorIlllZZZNS0_19minimum_kernel_cudaERNS_18TensorIteratorBaseEENKUlvE_clEvENKUlvE2_clEvEUlllE_EEEEvS5_RKT_EUliE_EEviT1_,(.L_x_42287 - _ZN2at6native18elementwise_kernelILi128ELi2EZNS0_22gpu_kernel_impl_nocastINS0_13AUnaryFunctorIlllZZZNS0_19minimum_kernel_cudaERNS_18TensorIteratorBaseEENKUlvE_clEvENKUlvE2_clEvEUlllE_EEEEvS5_RKT_EUliE_EEviT1_)
        .other          _ZN2at6native18elementwise_kernelILi128ELi2EZNS0_22gpu_kernel_impl_nocastINS0_13AUnaryFunctorIlllZZZNS0_19minimum_kernel_cudaERNS_18TensorIteratorBaseEENKUlvE_clEvENKUlvE2_clEvEUlllE_EEEEvS5_RKT_EUliE_EEviT1_,@"STO_CUDA_ENTRY STV_DEFAULT"
_ZN2at6native18elementwise_kernelILi128ELi2EZNS0_22gpu_kernel_impl_nocastINS0_13AUnaryFunctorIlllZZZNS0_19minimum_kernel_cudaERNS_18TensorIteratorBaseEENKUlvE_clEvENKUlvE2_clEvEUlllE_EEEEvS5_RKT_EUliE_EEviT1_:
.text._ZN2at6native18elementwise_kernelILi128ELi2EZNS0_22gpu_kernel_impl_nocastINS0_13AUnaryFunctorIlllZZZNS0_19minimum_kernel_cudaERNS_18TensorIteratorBaseEENKUlvE_clEvENKUlvE2_clEvEUlllE_EEEEvS5_RKT_EUliE_EEviT1_:
        /* <DEDUP_REMOVED lines=312> */
.L_x_20034:
[----:B------:R-:W-:Y:S01]  /*1380*/  ULDC.64 UR8, c[0x0][0x418] ;  /* 0x0001060000087ab9 */ /* 0x000fe20000000a00 */
[----:B------:R-:W-:Y:S01]  /*1390*/  ULDC.64 UR10, c[0x0][0x428] ;  /* 0x00010a00000a7ab9 */ /* 0x000fe20000000a00 */
[----:B------:R-:W-:-:S04]  /*13a0*/  IADD3 R4, P0, R2, UR8, RZ ;  /* 0x0000000802047c10 */ /* 0x000fc8000ff1e0ff */
[----:B------:R-:W-:Y:S01]  /*13b0*/  IADD3.X R5, RZ, UR9, RZ, P0, !PT ;  /* 0x00000009ff057c10 */ /* 0x000fe200087fe4ff */
[----:B------:R-:W-:-:S05]  /*13c0*/  ULDC.64 UR8, c[0x0][0x410] ;  /* 0x0001040000087ab9 */ /* 0x000fca0000000a00 */
[----:B------:R-:W2:Y:S01]  /*13d0*/  LDG.E.64 R4, desc[UR4][R4.64] ;  /* 0x0000000404047981 */ /* 0x000ea2000c1e1b00 */
[----:B------:R-:W-:Y:S01]  /*13e0*/  IADD3 R6, P1, R3, UR8, RZ ;  /* 0x0000000803067c10 */ /* 0x000fe2000ff3e0ff */
[----:B------:R-:W-:-:S03]  /*13f0*/  VIADD R9, R0, 0x80 ;  /* 0x0000008000097836 */ /* 0x000fc60000000000 */
[----:B------:R-:W-:Y:S02]  /*1400*/  IADD3.X R7, RZ, UR9, RZ, P1, !PT ;  /* 0x00000009ff077c10 */ /* 0x000fe40008ffe4ff */
[----:B--2---:R-:W-:-:S04]  /*1410*/  ISETP.LT.U32.AND P0, PT, R4, UR10, PT ;  /* 0x0000000a04007c0c */ /* 0x004fc8000bf01070 */
[----:B------:R-:W-:-:S04]  /*1420*/  ISETP.LT.AND.EX P0, PT, R5, UR11, PT, P0 ;  /* 0x0000000b05007c0c */ /* 0x000fc8000bf01300 */
[----:B------:R-:W-:Y:S02]  /*1430*/  SEL R2, R4, UR10, P0 ;  /* 0x0000000a04027c07 */ /* 0x000fe40008000000 */
[----:B------:R-:W-:-:S05]  /*1440*/  SEL R3, R5, UR11, P0 ;  /* 0x0000000b05037c07 */ /* 0x000fca0008000000 */
[----:B------:R0:W-:Y:S02]  /*1450*/  STG.E.64 desc[UR4][R6.64], R2 ;  /* 0x0000000206007986 */ /* 0x0001e4000c101b04 */
.L_x_20033:
[----:B------:R-:W-:Y:S05]  /*1460*/  BSYNC B0 ;  /* 0x0000000000007941 */ /* 0x000fea0003800000 */
.L_x_20032:
[----:B------:R-:W-:-:S13]  /*1470*/  ISETP.GE.AND P0, PT, R9, UR6, PT ;  /* 0x0000000609007c0c */ /* 0x000fda000bf06270 */
[----:B------:R-:W-:Y:S05]  /*1480*/  @P0 EXIT ;  /* 0x000000000000094d */ /* 0x000fea0003800000 */
[----:B------:R-:W1:Y:S01]  /*1490*/  LDC R8, c[0x0][0x218] ;  /* 0x00008600ff087b82 */ /* 0x000e620000000800 */
[----:B------:R-:W-:Y:S01]  /*14a0*/  HFMA2.MMA R0, -RZ, RZ, 0, 0 ;  /* 0x00000000ff007435 */ /* 0x000fe200000001ff */
[----:B0-----:R-:W-:Y:S02]  /*14b0*/  MOV R3, RZ ;  /* 0x000000ff00037202 */ /* 0x001fe40000000f00 */
        /* <DEDUP_REMOVED lines=300> */
.L_x_20035:
[----:B------:R-:W-:Y:S01]  /*2780*/  ULDC.64 UR6, c[0x0][0x418] ;  /* 0x0001060000067ab9 */ /* 0x000fe20000000a00 */
[----:B------:R-:W-:Y:S01]  /*2790*/  ULDC.64 UR8, c[0x0][0x428] ;  /* 0x00010a0000087ab9 */ /* 0x000fe20000000a00 */
[----:B------:R-:W-:-:S04]  /*27a0*/  IADD3 R4, P0, R0, UR6, RZ ;  /* 0x0000000600047c10 */ /* 0x000fc8000ff1e0ff */
[----:B------:R-:W-:Y:S01]  /*27b0*/  IADD3.X R5, RZ, UR7, RZ, P0, !PT ;  /* 0x00000007ff057c10 */ /* 0x000fe200087fe4ff */
[----:B------:R-:W-:-:S05]  /*27c0*/  ULDC.64 UR6, c[0x0][0x410] ;  /* 0x0001040000067ab9 */ /* 0x000fca0000000a00 */
[----:B------:R-:W2:Y:S01]  /*27d0*/  LDG.E.64 R4, desc[UR4][R4.64] ;  /* 0x0000000404047981 */ /* 0x000ea2000c1e1b00 */
[----:B------:R-:W-:-:S04]  /*27e0*/  IADD3 R6, P1, R3, UR6, RZ ;  /* 0x0000000603067c10 */ /* 0x000fc8000ff3e0ff */
[----:B------:R-:W-:Y:S02]  /*27f0*/  IADD3.X R7, RZ, UR7, RZ, P1, !PT ;  /* 0x00000007ff077c10 */ /* 0x000fe40008ffe4ff */
[----:B--2---:R-:W-:-:S04]  /*2800*/  ISETP.LT.U32.AND P0, PT, R4, UR8, PT ;  /* 0x0000000804007c0c */ /* 0x004fc8000bf01070 */
[----:B------:R-:W-:-:S04]  /*2810*/  ISETP.LT.AND.EX P0, PT, R5, UR9, PT, P0 ;  /* 0x0000000905007c0c */ /* 0x000fc8000bf01300 */
[----:B------:R-:W-:Y:S02]  /*2820*/  SEL R2, R4, UR8, P0 ;  /* 0x0000000804027c07 */ /* 0x000fe40008000000 */
[----:B------:R-:W-:-:S05]  /*2830*/  SEL R3, R5, UR9, P0 ;  /* 0x0000000905037c07 */ /* 0x000fca0008000000 */
[----:B------:R-:W-:Y:S01]  /*2840*/  STG.E.64 desc[UR4][R6.64], R2 ;  /* 0x0000000206007986 */ /* 0x000fe2000c101b04 */
[----:B------:R-:W-:Y:S05]  /*2850*/  EXIT ;  /* 0x000000000000794d */ /* 0x000fea0003800000 */
.L_x_20036:
        /* <DEDUP_REMOVED lines=10> */
.L_x_42287:


//--------------------- .text._ZN2at6native27unrolled_elementwise_kernelINS0_13AUnaryFunctorIlllZZZNS0_19minimum_kernel_cudaERNS_18TensorIteratorBaseEENKUlvE_clEvENKUlvE2_clEvEUlllE_EESt5arrayIPcLm2EELi4E23TrivialOffsetCalculatorILi1EjESD_NS0_6memory15LoadWithoutCastENSE_16StoreWithoutCastEEEviT_T0_T2_T3_T4_T5_ --------------------------
	.section	.text._ZN2at6native27unrolled_elementwise_kernelINS0_13AUnaryFunctorIlllZZZNS0_19minimum_kernel_cudaERNS_18TensorIteratorBaseEENKUlvE_clEvENKUlvE2_clEvEUlllE_EESt5arrayIPcLm2EELi4E23TrivialOffsetCalculatorILi1EjESD_NS0_6memory15LoadWithoutCastENSE_16StoreWithoutCastEEEviT_T0_T2_T3_T4_T5_,"ax",@progbits
	.align	128
        .global         _ZN2at6native27unrolled_elementwise_kernelINS0_13AUnaryFunctorIlllZZZNS0_19minimum_kernel_cudaERNS_18TensorIteratorBaseEENKUlvE_clEvENKUlvE2_clEvEUlllE_EESt5arrayIPcLm2EELi4E23TrivialOffsetCalculatorILi1EjESD_NS0_6memory15LoadWithoutCastENSE_16StoreWithoutCastEEEviT_T0_T2_T3_T4_T5_
        .type           _ZN2at6native27unrolled_elementwise_kernelINS0_13AUnaryFunctorIlllZZZNS0_19minimum_kernel_cudaERNS_18TensorIteratorBaseEENKUlvE_clEvENKUlvE2_clEvEUlllE_EESt5arrayIPcLm2EELi4E23TrivialOffsetCalculatorILi1EjESD_NS0_6memory15LoadWithoutCastENSE_16StoreWithoutCastEEEviT_T0_T2_T3_T4_T5_,@function
        .size           _ZN2at6native27unrolled_elementwise_kernelINS0_13AUnaryFunctorIlllZZZNS0_19minimum_kernel_cudaERNS_18TensorIteratorBaseEENKUlvE_clEvENKUlvE2_clEvEUlllE_EESt5arrayIPcLm2EELi4E23TrivialOffsetCalculatorILi1EjESD_NS0_6memory15LoadWithoutCastENSE_16StoreWithoutCastEEEviT_T0_T2_T3_T4_T5_,(.L_x_42288 - _ZN2at6native27unrolled_elementwise_kernelINS0_13AUnaryFunctorIlllZZZNS0_19minimum_kernel_cudaERNS_18TensorIteratorBaseEENKUlvE_clEvENKUlvE2_clEvEUlllE_EESt5arrayIPcLm2EELi4E23TrivialOffsetCalculatorILi1EjESD_NS0_6memory15LoadWithoutCastENSE_16StoreWithoutCastEEEviT_T0_T2_T3_T4_T5_)
        .other          _ZN2at6native27unrolled_elementwise_kernelINS0_13AUnaryFunctorIlllZZZNS0_19minimum_kernel_cudaERNS_18TensorIteratorBaseEENKUlvE_clEvENKUlvE2_clEvEUlllE_EESt5arrayIPcLm2EELi4E23TrivialOffsetCalculatorILi1EjESD_NS0_6memory15LoadWithoutCastENSE_16StoreWithoutCastEEEviT_T0_T2_T3_T4_T5_,@"STO_CUDA_ENTRY STV_DEFAULT"
_ZN2at6native27unrolled_elementwise_kernelINS0_13AUnaryFunctorIlllZZZNS0_19minimum_kernel_cudaERNS_18TensorIteratorBaseEENKUlvE_clEvENKUlvE2_clEvEUlllE_EESt5arrayIPcLm2EELi4E23TrivialOffsetCalculatorILi1EjESD_NS0_6memory15LoadWithoutCastENSE_16StoreWithoutCastEEEviT_T0_T2_T3_T4_T5_:
.text._ZN2at6native27unrolled_elementwise_kernelINS0_13AUnaryFunctorIlllZZZNS0_19minimum_kernel_cudaERNS_18TensorIteratorBaseEENKUlvE_clEvENKUlvE2_clEvEUlllE_EESt5arrayIPcLm2EELi4E23TrivialOffsetCalculatorILi1EjESD_NS0_6memory15LoadWithoutCastENSE_16StoreWithoutCastEEEviT_T0_T2_T3_T4_T5_:
[----:B------:R-:W-:Y:S01]  /*0000*/  LDC R1, c[0x0][0x28] ;  /* 0x00000a00ff017b82 */ /* 0x000fe20000000800 */
[----:B------:R-:W0:Y:S07]  /*0010*/  S2R R2, SR_CTAID.X ;  /* 0x0000000000027919 */ /* 0x000e2e0000002500 */
[----:B------:R-:W0:Y:S01]  /*0020*/  LDC R5, c[0x0][0x210] ;  /* 0x00008400ff057b82 */ /* 0x000e220000000800 */
[----:B------:R-:W-:Y:S01]  /*0030*/  CS2R R16, SRZ ;  /* 0x0000000000107805 */ /* 0x000fe2000001ff00 */
[----:B------:R-:W-:Y:S01]  /*0040*/  ULDC.64 UR4, c[0x0][0x208] ;  /* 0x0000820000047ab9 */ /* 0x000fe20000000a00 */
[----:B------:R-:W1:Y:S01]  /*0050*/  S2R R3, SR_TID.X ;  /* 0x0000000000037919 */ /* 0x000e620000002100 */
[----:B------:R-:W-:Y:S01]  /*0060*/  ULDC.64 UR6, c[0x0][0x220] ;  /* 0x0000880000067ab9 */ /* 0x000fe20000000a00 */
[----:B0-----:R-:W-:-:S02]  /*0070*/  IMAD R0, R2, -0x200, R5 ;  /* 0xfffffe0002007824 */ /* 0x001fc400078e0205 */
[----:B-1----:R-:W-:-:S03]  /*0080*/  IMAD.MOV.U32 R15, RZ, RZ, R3 ;  /* 0x000000ffff0f7224 */ /* 0x002fc600078e0003 */
[----:B------:R-:W-:-:S13]  /*0090*/  ISETP.GE.AND P2, PT, R3, R0, PT ;  /* 0x000000000300720c */ /* 0x000fda0003f46270 */
[----:B------:R-:W-:Y:S01]  /*00a0*/  @!P2 IMAD R19, R2, 0x200, R15 ;  /* 0x000002000213a824 */ /* 0x000fe200078e020f */
[----:B------:R-:W0:Y:S01]  /*00b0*/  @!P2 LDC.64 R10, c[0x0][0x230] ;  /* 0x00008c00ff0aab82 */ /* 0x000e220000000a00 */
[----:B------:R-:W-:-:S05]  /*00c0*/  @!P2 VIADD R15, R15, 0x80 ;  /* 0x000000800f0fa836 */ /* 0x000fca0000000000 */
[----:B------:R-:W-:-:S13]  /*00d0*/  ISETP.GE.AND P0, PT, R15, R0, PT ;  /* 0x000000000f00720c */ /* 0x000fda0003f06270 */
[----:B------:R-:W-:Y:S01]  /*00e0*/  @!P0 IMAD R13, R2, 0x200, R15 ;  /* 0x00000200020d8824 */ /* 0x000fe200078e020f */
[----:B------:R-:W1:Y:S01]  /*00f0*/  @!P0 LDC.64 R4, c[0x0][0x230] ;  /* 0x00008c00ff048b82 */ /* 0x000e620000000a00 */
[----:B------:R-:W-:Y:S02]  /*0100*/  @!P0 VIADD R15, R15, 0x80 ;  /* 0x000000800f0f8836 */ /* 0x000fe40000000000 */
[----:B0-----:R-:W-:-:S03]  /*0110*/  @!P2 IMAD.WIDE.U32 R10, R19, 0x8, R10 ;  /* 0x00000008130aa825 */ /* 0x001fc600078e000a */
[C---:B------:R-:W-:Y:S02]  /*0120*/  ISETP.GE.AND P3, PT, R15.reuse, R0, PT ;  /* 0x000000000f00720c */ /* 0x040fe40003f66270 */
[----:B------:R-:W0:Y:S11]  /*0130*/  @!P2 LDC.64 R18, c[0x0][0x228] ;  /* 0x00008a00ff12ab82 */ /* 0x000e360000000a00 */
[----:B------:R-:W-:Y:S01]  /*0140*/  @!P3 IMAD R21, R2, 0x200, R15 ;  /* 0x000002000215b824 */ /* 0x000fe200078e020f */
[----:B------:R-:W2:Y:S01]  /*0150*/  @!P3 LDC.64 R6, c[0x0][0x230] ;  /* 0x00008c00ff06bb82 */ /* 0x000ea20000000a00 */
[----:B------:R-:W-:-:S02]  /*0160*/  @!P3 VIADD R15, R15, 0x80 ;  /* 0x000000800f0fb836 */ /* 0x000fc40000000000 */
[----:B-1----:R-:W-:Y:S01]  /*0170*/  @!P0 IMAD.WIDE.U32 R12, R13, 0x8, R4 ;  /* 0x000000080d0c8825 */ /* 0x002fe200078e0004 */
[----:B------:R-:W-:Y:S02]  /*0180*/  CS2R R4, SRZ ;  /* 0x0000000000047805 */ /* 0x000fe4000001ff00 */
[----:B------:R-:W-:Y:S02]  /*0190*/  ISETP.GE.AND P1, PT, R15, R0, PT ;  /* 0x000000000f00720c */ /* 0x000fe40003f26270 */
[----:B------:R1:W3:Y:S04]  /*01a0*/  @!P0 LDG.E.64 R16, desc[UR4][R12.64] ;  /* 0x000000040c108981 */ /* 0x0002e8000c1e1b00 */
[----:B------:R-:W4:Y:S07]  /*01b0*/  @!P2 LDG.E.64 R4, desc[UR4][R10.64] ;  /* 0x000000040a04a981 */ /* 0x000f2e000c1e1b00 */
[----:B------:R-:W5:Y:S01]  /*01c0*/  @!P1 LDC.64 R8, c[0x0][0x230] ;  /* 0x00008c00ff089b82 */ /* 0x000f620000000a00 */
[----:B--2---:R-:W-:Y:S01]  /*01d0*/  @!P3 IMAD.WIDE.U32 R20, R21, 0x8, R6 ;  /* 0x000000081514b825 */ /* 0x004fe200078e0006 */
[----:B------:R-:W-:-:S03]  /*01e0*/  CS2R R6, SRZ ;  /* 0x0000000000067805 */ /* 0x000fc6000001ff00 */
[----:B------:R-:W-:-:S03]  /*01f0*/  @!P1 IMAD R15, R2, 0x200, R15 ;  /* 0x00000200020f9824 */ /* 0x000fc600078e020f */
[----:B------:R-:W2:Y:S01]  /*0200*/  @!P3 LDG.E.64 R6, desc[UR4][R20.64] ;  /* 0x000000041406b981 */ /* 0x000ea2000c1e1b00 */
[----:B-----5:R-:W-:Y:S01]  /*0210*/  @!P1 IMAD.WIDE.U32 R14, R15, 0x8, R8 ;  /* 0x000000080f0e9825 */ /* 0x020fe200078e0008 */
[----:B------:R-:W-:-:S06]  /*0220*/  CS2R R8, SRZ ;  /* 0x0000000000087805 */ /* 0x000fcc000001ff00 */
[----:B------:R5:W2:Y:S01]  /*0230*/  @!P1 LDG.E.64 R8, desc[UR4][R14.64] ;  /* 0x000000040e089981 */ /* 0x000aa2000c1e1b00 */
[----:B-1----:R-:W-:Y:S02]  /*0240*/  VIADD R12, R3, 0x80 ;  /* 0x00000080030c7836 */ /* 0x002fe40000000000 */
[----:B-----5:R-:W-:-:S04]  /*0250*/  @!P2 IMAD R15, R2, 0x200, R3 ;  /* 0x00000200020fa824 */ /* 0x020fc800078e0203 */
[----:B0-----:R-:W-:-:S04]  /*0260*/  @!P2 IMAD.WIDE.U32 R14, R15, 0x8, R18 ;  /* 0x000000080f0ea825 */ /* 0x001fc800078e0012 */
[----:B------:R-:W-:Y:S02]  /*0270*/  IMAD.MOV.U32 R13, RZ, RZ, R3 ;  /* 0x000000ffff0d7224 */ /* 0x000fe400078e0003 */
[----:B------:R-:W-:Y:S01]  /*0280*/  @!P2 IMAD.MOV.U32 R13, RZ, RZ, R12 ;  /* 0x000000ffff0da224 */ /* 0x000fe200078e000c */
[----:B------:R-:W-:Y:S01]  /*0290*/  BSSY B0, `(.L_x_20037) ;  /* 0x000001e000007945 */ /* 0x000fe20003800000 */
[----:B---3--:R-:W-:Y:S02]  /*02a0*/  ISETP.LT.U32.AND P1, PT, R16, UR6, PT ;  /* 0x0000000610007c0c */ /* 0x008fe4000bf21070 */
[----:B----4-:R-:W-:Y:S02]  /*02b0*/  ISETP.LT.U32.AND P0, PT, R4, UR6, PT ;  /* 0x0000000604007c0c */ /* 0x010fe4000bf01070 */
[----:B------:R-:W-:Y:S02]  /*02c0*/  ISETP.LT.AND.EX P1, PT, R17, UR7, PT, P1 ;  /* 0x0000000711007c0c */ /* 0x000fe4000bf21310 */
[----:B------:R-:W-:-:S02]  /*02d0*/  ISETP.LT.AND.EX P0, PT, R5, UR7, PT, P0 ;  /* 0x0000000705007c0c */ /* 0x000fc4000bf01300 */
[----:B------:R-:W-:Y:S02]  /*02e0*/  SEL R10, R16, UR6, P1 ;  /* 0x00000006100a7c07 */ /* 0x000fe40008800000 */
[----:B------:R-:W-:Y:S02]  /*02f0*/  SEL R11, R17, UR7, P1 ;  /* 0x00000007110b7c07 */ /* 0x000fe40008800000 */
[----:B------:R-:W-:Y:S02]  /*0300*/  SEL R16, R4, UR6, P0 ;  /* 0x0000000604107c07 */ /* 0x000fe40008000000 */
[----:B------:R-:W-:-:S05]  /*0310*/  SEL R17, R5, UR7, P0 ;  /* 0x0000000705117c07 */ /* 0x000fca0008000000 */
[----:B------:R0:W-:Y:S01]  /*0320*/  @!P2 STG.E.64 desc[UR4][R14.64], R16 ;  /* 0x000000100e00a986 */ /* 0x0001e2000c101b04 */
[----:B--2---:R-:W-:-:S04]  /*0330*/  ISETP.LT.U32.AND P3, PT, R6, UR6, PT ;  /* 0x0000000606007c0c */ /* 0x004fc8000bf61070 */
[----:B------:R-:W-:Y:S02]  /*0340*/  ISETP.LT.AND.EX P0, PT, R7, UR7, PT, P3 ;  /* 0x0000000707007c0c */ /* 0x000fe4000bf01330 */
[----:B------:R-:W-:Y:S02]  /*0350*/  ISETP.GE.AND P3, PT, R13, R0, PT ;  /* 0x000000000d00720c */ /* 0x000fe40003f66270 */
[----:B------:R-:W-:Y:S02]  /*0360*/  SEL R18, R6, UR6, P0 ;  /* 0x0000000606127c07 */ /* 0x000fe40008000000 */
[----:B------:R-:W-:Y:S02]  /*0370*/  SEL R19, R7, UR7, P0 ;  /* 0x0000000707137c07 */ /* 0x000fe40008000000 */
[----:B------:R-:W-:-:S04]  /*0380*/  ISETP.LT.U32.AND P1, PT, R8, UR6, PT ;  /* 0x0000000608007c0c */ /* 0x000fc8000bf21070 */
[----:B------:R-:W-:-:S04]  /*0390*/  ISETP.LT.AND.EX P1, PT, R9, UR7, PT, P1 ;  /* 0x0000000709007c0c */ /* 0x000fc8000bf21310 */
[----:B------:R-:W-:Y:S02]  /*03a0*/  SEL R4, R8, UR6, P1 ;  /* 0x0000000608047c07 */ /* 0x000fe40008800000 */
[----:B------:R-:W-:Y:S01]  /*03b0*/  SEL R5, R9, UR7, P1 ;  /* 0x0000000709057c07 */ /* 0x000fe20008800000 */
[----:B0-----:R-:W-:Y:S06]  /*03c0*/  @P3 BRA `(.L_x_20038) ;  /* 0x0000000000283947 */ /* 0x001fec0003800000 */
        /* <DEDUP_REMOVED lines=10> */
.L_x_20038:
[----:B------:R-:W-:Y:S05]  /*0470*/  BSYNC B0 ;  /* 0x0000000000007941 */ /* 0x000fea0003800000 */
.L_x_20037:
[----:B------:R-:W-:-:S13]  /*0480*/  ISETP.GE.AND P0, PT, R13, R0, PT ;  /* 0x000000000d00720c */ /* 0x000fda0003f06270 */
[----:B------:R-:W-:Y:S05]  /*0490*/  @P0 EXIT ;  /* 0x000000000000094d */ /* 0x000fea0003800000 */
[----:B0-----:R-:W0:Y:S01]  /*04a0*/  LDC.64 R6, c[0x0][0x228] ;  /* 0x00008a00ff067b82 */ /* 0x001e220000000a00 */
[----:B------:R-:W-:-:S04]  /*04b0*/  IMAD R3, R2, 0x200, R13 ;  /* 0x0000020002037824 */ /* 0x000fc800078e020d */
[----:B0-----:R-:W-:-:S05]  /*04c0*/  IMAD.WIDE.U32 R2, R3, 0x8, R6 ;  /* 0x0000000803027825 */ /* 0x001fca00078e0006 */
[----:B------:R-:W-:Y:S01]  /*04d0*/  STG.E.64 desc[UR4][R2.64], R4 ;  /* 0x0000000402007986 */ /* 0x000fe2000c101b04 */
[----:B------:R-:W-:Y:S05]  /*04e0*/  EXIT ;  /* 0x000000000000794d */ /* 0x000fea0003800000 */
.L_x_20039:
        /* <DEDUP_REMOVED lines=9> */
.L_x_42288:


//--------------------- .text._ZN2at6native29vectorized_elementwise_kernelILi2ENS0_13AUnaryFunctorIlllZZZNS0_19minimum_kernel_cudaERNS_18TensorIteratorBaseEENKUlvE_clEvENKUlvE2_clEvEUlllE_EESt5arrayIPcLm2EEEEviT0_T1_ --------------------------
	.section	.text._ZN2at6native29vectorized_elementwise_kernelILi2ENS0_13AUnaryFunctorIlllZZZNS0_19minimum_kernel_cudaERNS_18TensorIteratorBaseEENKUlvE_clEvENKUlvE2_clEvEUlllE_EESt5arrayIPcLm2EEEEviT0_T1_,"ax",@progbits
	.align	128
        .global         _ZN2at6native29vectorized_elementwise_kernelILi2ENS0_13AUnaryFunctorIlllZZZNS0_19minimum_kernel_cudaERNS_18TensorIteratorBaseEENKUlvE_clEvENKUlvE2_clEvEUlllE_EESt5arrayIPcLm2EEEEviT0_T1_
        .type           _ZN2at6native29vectorized_elementwise_kernelILi2ENS0_13AUnaryFunctorIlllZZZNS0_19minimum_kernel_cudaERNS_18TensorIteratorBaseEENKUlvE_clEvENKUlvE2_clEvEUlllE_EESt5arrayIPcLm2EEEEviT0_T1_,@function
        .size           _ZN2at6native29vectorized_elementwise_kernelILi2ENS0_13AUnaryFunctorIlllZZZNS0_19minimum_kernel_cudaERNS_18TensorIteratorBaseEENKUlvE_clEvENKUlvE2_clEvEUlllE_EESt5arrayIPcLm2EEEEviT0_T1_,(.L_x_42289 - _ZN2at6native29vectorized_elementwise_kernelILi2ENS0_13AUnaryFunctorIlllZZZNS0_19minimum_kernel_cudaERNS_18TensorIteratorBaseEENKUlvE_clEvENKUlvE2_clEvEUlllE_EESt5arrayIPcLm2EEEEviT0_T1_)
        .other          _ZN2at6native29vectorized_elementwise_kernelILi2ENS0_13AUnaryFunctorIlllZZZNS0_19minimum_kernel_cudaERNS_18TensorIteratorBaseEENKUlvE_clEvENKUlvE2_clEvEUlllE_EESt5arrayIPcLm2EEEEviT0_T1_,@"STO_CUDA_ENTRY STV_DEFAULT"
_ZN2at6native29vectorized_elementwise_kernelILi2ENS0_13AUnaryFunctorIlllZZZNS0_19minimum_kernel_cudaERNS_18TensorIteratorBaseEENKUlvE_clEvENKUlvE2_clEvEUlllE_EESt5arrayIPcLm2EEEEviT0_T1_:
.text._ZN2at6native29vectorized_elementwise_kernelILi2ENS0_13AUnaryFunctorIlllZZZNS0_19minimum_kernel_cudaERNS_18TensorIteratorBaseEENKUlvE_clEvENKUlvE2_clEvEUlllE_EESt5arrayIPcLm2EEEEviT0_T1_:
        /* <DEDUP_REMOVED lines=10> */
[----:B------:R-:W-:-:S07]  /*00a0*/  ULDC.64 UR6, c[0x0][0x220] ;  /* 0x0000880000067ab9 */ /* 0x000fce0000000a00 */
[----:B------:R-:W2:Y:S01]  /*00b0*/  LDC.64 R24, c[0x0][0x228] ;  /* 0x00008a00ff187b82 */ /* 0x000ea20000000a00 */
[----:B-1----:R-:W-:-:S04]  /*00c0*/  IMAD.WIDE R2, R0, 0x8, R2 ;  /* 0x0000000800027825 */ /* 0x002fc800078e0202 */
[----:B0-----:R-:W-:-:S05]  /*00d0*/  IMAD.WIDE.U32 R20, R23, 0x10, R2 ;  /* 0x0000001017147825 */ /* 0x001fca00078e0002 */
[----:B------:R-:W3:Y:S04]  /*00e0*/  LDG.E.128 R8, desc[UR4][R20.64] ;  /* 0x0000000414087981 */ /* 0x000ee8000c1e1d00 */
[----:B------:R-:W4:Y:S04]  /*00f0*/  LDG.E.128 R16, desc[UR4][R20.64+0x800] ;  /* 0x0008000414107981 */ /* 0x000f28000c1e1d00 */
[----:B------:R-:W5:Y:S04]  /*0100*/  LDG.E.128 R12, desc[UR4][R20.64+0x1000] ;  /* 0x00100004140c7981 */ /* 0x000f68000c1e1d00 */
[----:B------:R-:W5:Y:S01]  /*0110*/  LDG.E.128 R4, desc[UR4][R20.64+0x1800] ;  /* 0x0018000414047981 */ /* 0x000f62000c1e1d00 */
[----:B--2---:R-:W-:-:S04]  /*0120*/  IMAD.WIDE.U32 R24, R0, 0x8, R24 ;  /* 0x0000000800187825 */ /* 0x004fc800078e0018 */
[----:B------:R-:W-:Y:S01]  /*0130*/  IMAD.WIDE R24, R23, 0x10, R24 ;  /* 0x0000001017187825 */ /* 0x000fe200078e0218 */
[----:B---3--:R-:W-:Y:S02]  /*0140*/  ISETP.LT.U32.AND P0, PT, R10, UR6, PT ;  /* 0x000000060a007c0c */ /* 0x008fe4000bf01070 */
[----:B------:R-:W-:Y:S02]  /*0150*/  ISETP.LT.U32.AND P1, PT, R8, UR6, PT ;  /* 0x0000000608007c0c */ /* 0x000fe4000bf21070 */
[----:B------:R-:W-:Y:S02]  /*0160*/  ISETP.LT.AND.EX P0, PT, R11, UR7, PT, P0 ;  /* 0x000000070b007c0c */ /* 0x000fe4000bf01300 */
[----:B----4-:R-:W-:Y:S02]  /*0170*/  ISETP.LT.U32.AND P2, PT, R18, UR6, PT ;  /* 0x0000000612007c0c */ /* 0x010fe4000bf41070 */
[----:B------:R-:W-:Y:S02]  /*0180*/  ISETP.LT.AND.EX P1, PT, R9, UR7, PT, P1 ;  /* 0x0000000709007c0c */ /* 0x000fe4000bf21310 */
[----:B------:R-:W-:-:S02]  /*0190*/  SEL R2, R10, UR6, P0 ;  /* 0x000000060a027c07 */ /* 0x000fc40008000000 */
[----:B------:R-:W-:Y:S02]  /*01a0*/  SEL R3, R11, UR7, P0 ;  /* 0x000000070b037c07 */ /* 0x000fe40008000000 */
[C---:B------:R-:W-:Y:S02]  /*01b0*/  ISETP.LT.AND.EX P0, PT, R19.reuse, UR7, PT, P2 ;  /* 0x0000000713007c0c */ /* 0x040fe4000bf01320 */
[----:B------:R-:W-:Y:S02]  /*01c0*/  SEL R0, R8, UR6, P1 ;  /* 0x0000000608007c07 */ /* 0x000fe40008800000 */
[----:B------:R-:W-:Y:S02]  /*01d0*/  SEL R8, R18, UR6, P0 ;  /* 0x0000000612087c07 */ /* 0x000fe40008000000 */
[----:B------:R-:W-:Y:S02]  /*01e0*/  SEL R19, R19, UR7, P0 ;  /* 0x0000000713137c07 */ /* 0x000fe40008000000 */
[----:B-----5:R-:W-:Y:S01]  /*01f0*/  ISETP.LT.U32.AND P0, PT, R14, UR6, PT ;  /* 0x000000060e007c0c */ /* 0x020fe2000bf01070 */
[----:B------:R-:W-:Y:S01]  /*0200*/  IMAD.MOV.U32 R18, RZ, RZ, R8 ;  /* 0x000000ffff127224 */ /* 0x000fe200078e0008 */
[----:B------:R-:W-:-:S02]  /*0210*/  ISETP.LT.U32.AND P3, PT, R16, UR6, PT ;  /* 0x0000000610007c0c */ /* 0x000fc4000bf61070 */
[----:B------:R-:W-:Y:S02]  /*0220*/  SEL R9, R9, UR7, P1 ;  /* 0x0000000709097c07 */ /* 0x000fe40008800000 */
[----:B------:R-:W-:Y:S02]  /*0230*/  ISETP.LT.AND.EX P0, PT, R15, UR7, PT, P0 ;  /* 0x000000070f007c0c */ /* 0x000fe4000bf01300 */
[----:B------:R-:W-:Y:S02]  /*0240*/  ISETP.LT.AND.EX P1, PT, R17, UR7, PT, P3 ;  /* 0x0000000711007c0c */ /* 0x000fe4000bf21330 */
[----:B------:R-:W-:Y:S02]  /*0250*/  ISETP.LT.U32.AND P2, PT, R6, UR6, PT ;  /* 0x0000000606007c0c */ /* 0x000fe4000bf41070 */
[----:B------:R-:W-:Y:S02]  /*0260*/  ISETP.LT.U32.AND P3, PT, R4, UR6, PT ;  /* 0x0000000604007c0c */ /* 0x000fe4000bf61070 */
[----:B------:R-:W-:-:S02]  /*0270*/  SEL R14, R14, UR6, P0 ;  /* 0x000000060e0e7c07 */ /* 0x000fc40008000000 */
[----:B------:R-:W-:Y:S02]  /*0280*/  SEL R15, R15, UR7, P0 ;  /* 0x000000070f0f7c07 */ /* 0x000fe40008000000 */
[----:B------:R-:W-:Y:S02]  /*0290*/  ISETP.LT.AND.EX P0, PT, R7, UR7, PT, P2 ;  /* 0x0000000707007c0c */ /* 0x000fe4000bf01320 */
[----:B------:R-:W-:Y:S02]  /*02a0*/  ISETP.LT.AND.EX P2, PT, R5, UR7, PT, P3 ;  /* 0x0000000705007c0c */ /* 0x000fe4000bf41330 */
[----:B------:R-:W-:Y:S02]  /*02b0*/  SEL R10, R16, UR6, P1 ;  /* 0x00000006100a7c07 */ /* 0x000fe40008800000 */
[----:B------:R-:W-:Y:S02]  /*02c0*/  SEL R11, R17, UR7, P1 ;  /* 0x00000007110b7c07 */ /* 0x000fe40008800000 */
[----:B------:R-:W-:Y:S01]  /*02d0*/  ISETP.LT.U32.AND P1, PT, R12, UR6, PT ;  /* 0x000000060c007c0c */ /* 0x000fe2000bf21070 */
[----:B------:R-:W-:Y:S01]  /*02e0*/  IMAD.MOV.U32 R16, RZ, RZ, R10 ;  /* 0x000000ffff107224 */ /* 0x000fe200078e000a */
[----:B------:R-:W-:Y:S01]  /*02f0*/  SEL R20, R6, UR6, P0 ;  /* 0x0000000606147c07 */ /* 0x000fe20008000000 */
[----:B------:R-:W-:Y:S01]  /*0300*/  IMAD.MOV.U32 R6, RZ, RZ, R2 ;  /* 0x000000ffff067224 */ /* 0x000fe200078e0002 */
[----:B------:R-:W-:Y:S01]  /*0310*/  SEL R21, R7, UR7, P0 ;  /* 0x0000000707157c07 */ /* 0x000fe20008000000 */
[----:B------:R-:W-:Y:S01]  /*0320*/  IMAD.MOV.U32 R7, RZ, RZ, R3 ;  /* 0x000000ffff077224 */ /* 0x000fe200078e0003 */
[----:B------:R-:W-:Y:S01]  /*0330*/  SEL R22, R4, UR6, P2 ;  /* 0x0000000604167c07 */ /* 0x000fe20009000000 */
[----:B------:R-:W-:Y:S01]  /*0340*/  IMAD.MOV.U32 R4, RZ, RZ, R0 ;  /* 0x000000ffff047224 */ /* 0x000fe200078e0000 */
[----:B------:R-:W-:Y:S01]  /*0350*/  SEL R23, R5, UR7, P2 ;  /* 0x0000000705177c07 */ /* 0x000fe20009000000 */
[----:B------:R-:W-:Y:S01]  /*0360*/  IMAD.MOV.U32 R5, RZ, RZ, R9 ;  /* 0x000000ffff057224 */ /* 0x000fe200078e0009 */
[----:B------:R-:W-:Y:S01]  /*0370*/  ISETP.LT.AND.EX P1, PT, R13, UR7, PT, P1 ;  /* 0x000000070d007c0c */ /* 0x000fe2000bf21310 */
[----:B------:R-:W-:-:S03]  /*0380*/  IMAD.MOV.U32 R17, RZ, RZ, R11 ;  /* 0x000000ffff117224 */ /* 0x000fc600078e000b */
[----:B------:R0:W-:Y:S01]  /*0390*/  STG.E.128 desc[UR4][R24.64], R4 ;  /* 0x0000000418007986 */ /* 0x0001e2000c101d04 */
[----:B------:R-:W-:Y:S02]  /*03a0*/  SEL R12, R12, UR6, P1 ;  /* 0x000000060c0c7c07 */ /* 0x000fe40008800000 */
[----:B------:R-:W-:Y:S01]  /*03b0*/  SEL R13, R13, UR7, P1 ;  /* 0x000000070d0d7c07 */ /* 0x000fe20008800000 */
[----:B------:R-:W-:Y:S04]  /*03c0*/  STG.E.128 desc[UR4][R24.64+0x800], R16 ;  /* 0x0008001018007986 */ /* 0x000fe8000c101d04 */
[----:B------:R-:W-:Y:S01]  /*03d0*/  STG.E.128 desc[UR4][R24.64+0x1000], R12 ;  /* 0x0010000c18007986 */ /* 0x000fe2000c101d04 */
[----:B0-----:R-:W-:Y:S02]  /*03e0*/  IMAD.MOV.U32 R6, RZ, RZ, R20 ;  /* 0x000000ffff067224 */ /* 0x001fe400078e0014 */
[----:B------:R-:W-:-:S02]  /*03f0*/  IMAD.MOV.U32 R7, RZ, RZ, R21 ;  /* 0x000000ffff077224 */ /* 0x000fc400078e0015 */
[----:B------:R-:W-:Y:S02]  /*0400*/  IMAD.MOV.U32 R4, RZ, RZ, R22 ;  /* 0x000000ffff047224 */ /* 0x000fe400078e0016 */
[----:B------:R-:W-:-:S05]  /*0410*/  IMAD.MOV.U32 R5, RZ, RZ, R23 ;  /* 0x000000ffff057224 */ /* 0x000fca00078e0017 */
[----:B------:R-:W-:Y:S01]  /*0420*/  STG.E.128 desc[UR4][R24.64+0x1800], R4 ;  /* 0x0018000418007986 */ /* 0x000fe2000c101d04 */
[----:B------:R-:W-:Y:S05]  /*0430*/  EXIT ;  /* 0x000000000000794d */ /* 0x000fea0003800000 */
.L_x_20040:
[----:B------:R-:W0:Y:S01]  /*0440*/  S2R R5, SR_TID.X ;  /* 0x0000000000057919 */ /* 0x000e220000002100 */
[----:B------:R-:W-:Y:S01]  /*0450*/  ULDC.64 UR6, c[0x0][0x220] ;  /* 0x0000880000067ab9 */ /* 0x000fe20000000a00 */
[C---:B0-----:R-:W-:Y:S01]  /*0460*/  ISETP.GE.AND P3, PT, R5.reuse, R2, PT ;  /* 0x000000020500720c */ /* 0x041fe20003f66270 */
[----:B------:R-:W-:Y:S02]  /*0470*/  VIADD R4, R5, 0x80 ;  /* 0x0000008005047836 */ /* 0x000fe40000000000 */
[----:B------:R-:W-:-:S10]  /*0480*/  IMAD.MOV.U32 R3, RZ, RZ, R5 ;  /* 0x000000ffff037224 */ /* 0x000fd400078e0005 */
[----:B------:R-:W-:Y:S01]  /*0490*/  @!P3 IMAD.MOV.U32 R3, RZ, RZ, R4 ;  /* 0x000000ffff03b224 */ /* 0x000fe200078e0004 */
[----:B------:R-:W0:Y:S04]  /*04a0*/  @!P3 LDC.64 R18, c[0x0][0x230] ;  /* 0x00008c00ff12bb82 */ /* 0x000e280000000a00 */
[----:B------:R-:W-:-:S13]  /*04b0*/  ISETP.GE.AND P5, PT, R3, R2, PT ;  /* 0x000000020300720c */ /* 0x000fda0003fa6270 */
[----:B------:R-:W-:Y:S01]  /*04c0*/  @!P5 IMAD.IADD R7, R0, 0x1, R3 ;  /* 0x000000010007d824 */ /* 0x000fe200078e0203 */
[----:B------:R-:W1:Y:S01]  /*04d0*/  @!P5 LDC.64 R20, c[0x0][0x230] ;  /* 0x00008c00ff14db82 */ /* 0x000e620000000a00 */
[----:B------:R-:W-:-:S05]  /*04e0*/  @!P5 VIADD R3, R3, 0x80 ;  /* 0x000000800303d836 */ /* 0x000fca0000000000 */
[----:B------:R-:W-:-:S13]  /*04f0*/  ISETP.GE.AND P6, PT, R3, R2, PT ;  /* 0x000000020300720c */ /* 0x000fda0003fc6270 */
[----:B------:R-:W-:Y:S01]  /*0500*/  @!P6 IMAD.IADD R9, R0, 0x1, R3 ;  /* 0x000000010009e824 */ /* 0x000fe200078e0203 */
[----:B------:R-:W2:Y:S01]  /*0510*/  @!P6 LDC.64 R22, c[0x0][0x230] ;  /* 0x00008c00ff16eb82 */ /* 0x000ea20000000a00 */
[----:B------:R-:W-:Y:S02]  /*0520*/  @!P6 VIADD R3, R3, 0x80 ;  /* 0x000000800303e836 */ /* 0x000fe40000000000 */
[----:B-1----:R-:W-:Y:S01]  /*0530*/  @!P5 IMAD.WIDE.U32 R20, R7, 0x8, R20 ;  /* 0x000000080714d825 */ /* 0x002fe200078e0014 */
[----:B------:R-:W-:Y:S02]  /*0540*/  CS2R R6, SRZ ;  /* 0x0000000000067805 */ /* 0x000fe4000001ff00 */
[----:B------:R-:W-:-:S04]  /*0550*/  ISETP.GE.AND P0, PT, R3, R2, PT ;  /* 0x000000020300720c */ /* 0x000fc80003f06270 */
[----:B------:R1:W3:Y:S09]  /*0560*/  @!P5 LDG.E.64 R6, desc[UR4][R20.64] ;  /* 0x000000041406d981 */ /* 0x0002f2000c1e1b00 */
[----:B------:R-:W-:Y:S01]  /*0570*/  @!P0 IMAD.IADD R13, R0, 0x1, R3 ;  /* 0x00000001000d8824 */ /* 0x000fe200078e0203 */
[----:B------:R-:W4:Y:S01]  /*0580*/  @!P0 LDC.64 R28, c[0x0][0x230] ;  /* 0x00008c00ff1c8b82 */ /* 0x000f220000000a00 */
[----:B------:R-:W-:-:S02]  /*0590*/  @!P0 VIADD R3, R3, 0x80 ;  /* 0x0000008003038836 */ /* 0x000fc40000000000 */
[----:B--2---:R-:W-:Y:S01]  /*05a0*/  @!P6 IMAD.WIDE.U32 R22, R9, 0x8, R22 ;  /* 0x000000080916e825 */ /* 0x004fe200078e0016 */
[----:B------:R-:W-:Y:S02]  /*05b0*/  CS2R R8, SRZ ;  /* 0x0000000000087805 */ /* 0x000fe4000001ff00 */
[----:B------:R-:W-:Y:S01]  /*05c0*/  ISETP.GE.AND P1, PT, R3, R2, PT ;  /* 0x000000020300720c */ /* 0x000fe20003f26270 */
[----:B------:R-:W-:-:S03]  /*05d0*/  @!P3 IMAD.IADD R24, R0, 0x1, R5 ;  /* 0x000000010018b824 */ /* 0x000fc600078e0205 */
[----:B------:R2:W5:Y:S09]  /*05e0*/  @!P6 LDG.E.64 R8, desc[UR4][R22.64] ;  /* 0x000000041608e981 */ /* 0x000572000c1e1b00 */
[----:B------:R-:W-:Y:S01]  /*05f0*/  @!P1 IMAD.IADD R11, R0, 0x1, R3 ;  /* 0x00000001000b9824 */ /* 0x000fe200078e0203 */
[----:B------:R-:W0:Y:S01]  /*0600*/  @!P1 LDC.64 R16, c[0x0][0x230] ;  /* 0x00008c00ff109b82 */ /* 0x000e220000000a00 */
[----:B------:R-:W-:-:S05]  /*0610*/  @!P1 VIADD R3, R3, 0x80 ;  /* 0x0000008003039836 */ /* 0x000fca0000000000 */
[----:B------:R-:W-:-:S13]  /*0620*/  ISETP.GE.AND P2, PT, R3, R2, PT ;  /* 0x000000020300720c */ /* 0x000fda0003f46270 */
[----:B------:R-:W-:Y:S01]  /*0630*/  @!P2 IMAD.IADD R25, R0, 0x1, R3 ;  /* 0x000000010019a824 */ /* 0x000fe200078e0203 */
[----:B------:R-:W2:Y:S01]  /*0640*/  @!P2 LDC.64 R14, c[0x0][0x230] ;  /* 0x00008c00ff0eab82 */ /* 0x000ea20000000a00 */
[----:B------:R-:W-:-:S05]  /*0650*/  @!P2 VIADD R3, R3, 0x80 ;  /* 0x000000800303a836 */ /* 0x000fca0000000000 */
[----:B------:R-:W-:-:S13]  /*0660*/  ISETP.GE.AND P4, PT, R3, R2, PT ;  /* 0x000000020300720c */ /* 0x000fda0003f86270 */
[----:B------:R-:W-:Y:S01]  /*0670*/  @!P4 IMAD.IADD R27, R0, 0x1, R3 ;  /* 0x00000001001bc824 */ /* 0x000fe200078e0203 */
[----:B-1----:R-:W1:Y:S01]  /*0680*/  @!P4 LDC.64 R20, c[0x0][0x230] ;  /* 0x00008c00ff14cb82 */ /* 0x002e620000000a00 */
[----:B------:R-:W-:-:S05]  /*0690*/  @!P4 VIADD R3, R3, 0x80 ;  /* 0x000000800303c836 */ /* 0x000fca0000000000 */
[----:B------:R-:W-:Y:S01]  /*06a0*/  ISETP.GE.AND P5, PT, R3, R2, PT ;  /* 0x000000020300720c */ /* 0x000fe20003fa6270 */
[----:B----4-:R-:W-:Y:S01]  /*06b0*/  @!P0 IMAD.WIDE.U32 R28, R13, 0x8, R28 ;  /* 0x000000080d1c8825 */ /* 0x010fe200078e001c */
[----:B------:R-:W-:-:S03]  /*06c0*/  CS2R R12, SRZ ;  /* 0x00000000000c7805 */ /* 0x000fc6000001ff00 */
[----:B0-----:R-:W-:-:S05]  /*06d0*/  @!P1 IMAD.WIDE.U32 R16, R11, 0x8, R16 ;  /* 0x000000080b109825 */ /* 0x001fca00078e0010 */
[----:B------:R0:W4:Y:S03]  /*06e0*/  @!P1 LDG.E.64 R12, desc[UR4][R16.64] ;  /* 0x00000004100c9981 */ /* 0x000126000c1e1b00 */
[----:B--2---:R-:W2:Y:S01]  /*06f0*/  @!P5 LDC.64 R22, c[0x0][0x230] ;  /* 0x00008c00ff16db82 */ /* 0x004ea20000000a00 */
[----:B0-----:R-:W-:Y:S01]  /*0700*/  @!P3 IMAD.WIDE.U32 R16, R24, 0x8, R18 ;  /* 0x000000081810b825 */ /* 0x001fe200078e0012 */
[----:B------:R-:W-:Y:S02]  /*0710*/  CS2R R18, SRZ ;  /* 0x0000000000127805 */ /* 0x000fe4000001ff00 */
[----:B------:R-:W-:-:S04]  /*0720*/  CS2R R10, SRZ ;  /* 0x00000000000a7805 */ /* 0x000fc8000001ff00 */
[----:B------:R0:W4:Y:S01]  /*0730*/  @!P3 LDG.E.64 R18, desc[UR4][R16.64] ;  /* 0x000000041012b981 */ /* 0x000122000c1e1b00 */
[----:B------:R-:W-:-:S03]  /*0740*/  @!P5 IMAD.IADD R3, R0, 0x1, R3 ;  /* 0x000000010003d824 */ /* 0x000fc600078e0203 */
[----:B------:R2:W4:Y:S01]  /*0750*/  @!P0 LDG.E.64 R10, desc[UR4][R28.64] ;  /* 0x000000041c0a8981 */ /* 0x000522000c1e1b00 */
[----:B------:R-:W-:Y:S01]  /*0760*/  @!P2 IMAD.WIDE.U32 R14, R25, 0x8, R14 ;  /* 0x00000008190ea825 */ /* 0x000fe200078e000e */
[----:B------:R-:W-:-:S03]  /*0770*/  CS2R R24, SRZ ;  /* 0x0000000000187805 */ /* 0x000fc6000001ff00 */
[----:B-1----:R-:W-:Y:S01]  /*0780*/  @!P4 IMAD.WIDE.U32 R26, R27, 0x8, R20 ;  /* 0x000000081b1ac825 */ /* 0x002fe200078e0014 */
[----:B------:R-:W-:Y:S01]  /*0790*/  CS2R R20, SRZ ;  /* 0x0000000000147805 */ /* 0x000fe2000001ff00 */
[----:B0-----:R-:W0:Y:S01]  /*07a0*/  @!P3 LDC.64 R16, c[0x0][0x228] ;  /* 0x00008a00ff10bb82 */ /* 0x001e220000000a00 */
[----:B------:R-:W4:Y:S01]  /*07b0*/  @!P2 LDG.E.64 R24, desc[UR4][R14.64] ;  /* 0x000000040e18a981 */ /* 0x000f22000c1e1b00 */
[----:B--2---:R-:W-:Y:S01]  /*07c0*/  @!P5 IMAD.WIDE.U32 R28, R3, 0x8, R22 ;  /* 0x00000008031cd825 */ /* 0x004fe200078e0016 */
[----:B------:R-:W-:Y:S02]  /*07d0*/  CS2R R22, SRZ ;  /* 0x0000000000167805 */ /* 0x000fe4000001ff00 */
[----:B------:R1:W2:Y:S04]  /*07e0*/  @!P4 LDG.E.64 R20, desc[UR4][R26.64] ;  /* 0x000000041a14c981 */ /* 0x0002a8000c1e1b00 */
[----:B------:R-:W2:Y:S01]  /*07f0*/  @!P5 LDG.E.64 R22, desc[UR4][R28.64] ;  /* 0x000000041c16d981 */ /* 0x000ea2000c1e1b00 */
[----:B------:R-:W-:-:S02]  /*0800*/  IMAD.MOV.U32 R3, RZ, RZ, R5 ;  /* 0x000000ffff037224 */ /* 0x000fc400078e0005 */
[----:B------:R-:W-:Y:S02]  /*0810*/  @!P3 IMAD.MOV.U32 R3, RZ, RZ, R4 ;  /* 0x000000ffff03b224 */ /* 0x000fe400078e0004 */
[----:B-1----:R-:W-:-:S04]  /*0820*/  @!P3 IMAD.IADD R27, R0, 0x1, R5 ;  /* 0x00000001001bb824 */ /* 0x002fc800078e0205 */
[----:B0-----:R-:W-:Y:S01]  /*0830*/  @!P3 IMAD.WIDE.U32 R16, R27, 0x8, R16 ;  /* 0x000000081b10b825 */ /* 0x001fe200078e0010 */
[----:B------:R-:W-:Y:S04]  /*0840*/  BSSY B0, `(.L_x_20041) ;  /* 0x000004e000007945 */ /* 0x000fe80003800000 */
[----:B------:R-:W-:Y:S01]  /*0850*/  BSSY B1, `(.L_x_20042) ;  /* 0x0000046000017945 */ /* 0x000fe20003800000 */
[----:B---3--:R-:W-:-:S04]  /*0860*/  ISETP.LT.U32.AND P1, PT, R6, UR6, PT ;  /* 0x0000000606007c0c */ /* 0x008fc8000bf21070 */
[----:B------:R-:W-:-:S04]  /*0870*/  ISETP.LT.AND.EX P1, PT, R7, UR7, PT, P1 ;  /* 0x0000000707007c0c */ /* 0x000fc8000bf21310 */
[----:B------:R-:W-:Y:S02]  /*0880*/  SEL R4, R6, UR6, P1 ;  /* 0x0000000606047c07 */ /* 0x000fe40008800000 */
[----:B------:R-:W-:Y:S02]  /*0890*/  SEL R5, R7, UR7, P1 ;  /* 0x0000000707057c07 */ /* 0x000fe40008800000 */
[----:B-----5:R-:W-:-:S04]  /*08a0*/  ISETP.LT.U32.AND P2, PT, R8, UR6, PT ;  /* 0x0000000608007c0c */ /* 0x020fc8000bf41070 */
[----:B------:R-:W-:-:S04]  /*08b0*/  ISETP.LT.AND.EX P1, PT, R9, UR7, PT, P2 ;  /* 0x0000000709007c0c */ /* 0x000fc8000bf21320 */
[----:B------:R-:W-:Y:S02]  /*08c0*/  SEL R6, R8, UR6, P1 ;  /* 0x0000000608067c07 */ /* 0x000fe40008800000 */
[----:B------:R-:W-:Y:S02]  /*08d0*/  SEL R7, R9, UR7, P1 ;  /* 0x0000000709077c07 */ /* 0x000fe40008800000 */
[----:B----4-:R-:W-:Y:S02]  /*08e0*/  ISETP.LT.U32.AND P2, PT, R12, UR6, PT ;  /* 0x000000060c007c0c */ /* 0x010fe4000bf41070 */
[----:B------:R-:W-:-:S04]  /*08f0*/  ISETP.LT.U32.AND P0, PT, R18, UR6, PT ;  /* 0x0000000612007c0c */ /* 0x000fc8000bf01070 */
[----:B------:R-:W-:-:S04]  /*0900*/  ISETP.LT.AND.EX P0, PT, R19, UR7, PT, P0 ;  /* 0x0000000713007c0c */ /* 0x000fc8000bf01300 */
[----:B------:R-:W-:Y:S02]  /*0910*/  SEL R14, R18, UR6, P0 ;  /* 0x00000006120e7c07 */ /* 0x000fe40008000000 */
[----:B------:R-:W-:Y:S02]  /*0920*/  SEL R15, R19, UR7, P0 ;  /* 0x00000007130f7c07 */ /* 0x000fe40008000000 */
[----:B------:R-:W-:Y:S02]  /*0930*/  ISETP.LT.U32.AND P0, PT, R10, UR6, PT ;  /* 0x000000060a007c0c */ /* 0x000fe4000bf01070 */
[----:B------:R-:W-:Y:S01]  /*0940*/  ISETP.LT.AND.EX P1, PT, R13, UR7, PT, P2 ;  /* 0x000000070d007c0c */ /* 0x000fe2000bf21320 */
[----:B------:R0:W-:Y:S01]  /*0950*/  @!P3 STG.E.64 desc[UR4][R16.64], R14 ;  /* 0x0000000e1000b986 */ /* 0x0001e2000c101b04 */
[----:B------:R-:W-:Y:S02]  /*0960*/  ISETP.LT.AND.EX P0, PT, R11, UR7, PT, P0 ;  /* 0x000000070b007c0c */ /* 0x000fe4000bf01300 */
[----:B------:R-:W-:-:S02]  /*0970*/  ISETP.GE.AND P3, PT, R3, R2, PT ;  /* 0x000000020300720c */ /* 0x000fc40003f66270 */
[----:B------:R-:W-:Y:S02]  /*0980*/  SEL R8, R10, UR6, P0 ;  /* 0x000000060a087c07 */ /* 0x000fe40008000000 */
[----:B------:R-:W-:Y:S02]  /*0990*/  SEL R9, R11, UR7, P0 ;  /* 0x000000070b097c07 */ /* 0x000fe40008000000 */
[----:B------:R-:W-:Y:S02]  /*09a0*/  SEL R10, R12, UR6, P1 ;  /* 0x000000060c0a7c07 */ /* 0x000fe40008800000 */
[----:B------:R-:W-:Y:S02]  /*09b0*/  SEL R11, R13, UR7, P1 ;  /* 0x000000070d0b7c07 */ /* 0x000fe40008800000 */
[----:B------:R-:W-:Y:S02]  /*09c0*/  ISETP.LT.U32.AND P0, PT, R24, UR6, PT ;  /* 0x0000000618007c0c */ /* 0x000fe4000bf01070 */
[----:B--2---:R-:W-:-:S02]  /*09d0*/  ISETP.LT.U32.AND P1, PT, R20, UR6, PT ;  /* 0x0000000614007c0c */ /* 0x004fc4000bf21070 */
[----:B------:R-:W-:Y:S02]  /*09e0*/  ISETP.LT.U32.AND P2, PT, R22, UR6, PT ;  /* 0x0000000616007c0c */ /* 0x000fe4000bf41070 */
[----:B------:R-:W-:Y:S02]  /*09f0*/  ISETP.LT.AND.EX P0, PT, R25, UR7, PT, P0 ;  /* 0x0000000719007c0c */ /* 0x000fe4000bf01300 */
[----:B------:R-:W-:Y:S02]  /*0a00*/  ISETP.LT.AND.EX P1, PT, R21, UR7, PT, P1 ;  /* 0x0000000715007c0c */ /* 0x000fe4000bf21310 */
[----:B------:R-:W-:Y:S02]  /*0a10*/  ISETP.LT.AND.EX P2, PT, R23, UR7, PT, P2 ;  /* 0x0000000717007c0c */ /* 0x000fe4000bf41320 */
[----:B------:R-:W-:Y:S02]  /*0a20*/  SEL R12, R24, UR6, P0 ;  /* 0x00000006180c7c07 */ /* 0x000fe40008000000 */
[----:B------:R-:W-:-:S02]  /*0a30*/  SEL R13, R25, UR7, P0 ;  /* 0x00000007190d7c07 */ /* 0x000fc40008000000 */
[----:B0-----:R-:W-:Y:S02]  /*0a40*/  SEL R16, R20, UR6, P1 ;  /* 0x0000000614107c07 */ /* 0x001fe40008800000 */
[----:B------:R-:W-:Y:S02]  /*0a50*/  SEL R17, R21, UR7, P1 ;  /* 0x0000000715117c07 */ /* 0x000fe40008800000 */
[----:B------:R-:W-:Y:S02]  /*0a60*/  SEL R14, R22, UR6, P2 ;  /* 0x00000006160e7c07 */ /* 0x000fe40009000000 */
[----:B------:R-:W-:Y:S01]  /*0a70*/  SEL R15, R23, UR7, P2 ;  /* 0x00000007170f7c07 */ /* 0x000fe20009000000 */
[----:B------:R-:W-:Y:S06]  /*0a80*/  @P3 BRA `(.L_x_20043) ;  /* 0x0000000000303947 */ /* 0x000fec0003800000 */
        /* <DEDUP_REMOVED lines=12> */
.L_x_20043:
[----:B------:R-:W-:-:S13]  /*0b50*/  ISETP.GE.AND P0, PT, R3, R2, PT ;  /* 0x000000020300720c */ /* 0x000fda0003f06270 */
[----:B------:R-:W-:Y:S05]  /*0b60*/  @P0 BRA `(.L_x_20045) ;  /* 0x0000000000300947 */ /* 0x000fea0003800000 */
[----:B0-----:R-:W0:Y:S01]  /*0b70*/  LDC.64 R4, c[0x0][0x228] ;  /* 0x00008a00ff047b82 */ /* 0x001e220000000a00 */
[----:B------:R-:W-:Y:S02]  /*0b80*/  IMAD.IADD R7, R0, 0x1, R3 ;  /* 0x0000000100077824 */ /* 0x000fe400078e0203 */
[----:B------:R-:W-:Y:S02]  /*0b90*/  VIADD R3, R3, 0x80 ;  /* 0x0000008003037836 */ /* 0x000fe40000000000 */
[----:B0-----:R-:W-:-:S05]  /*0ba0*/  IMAD.WIDE.U32 R4, R7, 0x8, R4 ;  /* 0x0000000807047825 */ /* 0x001fca00078e0004 */
[----:B------:R1:W-:Y:S02]  /*0bb0*/  STG.E.64 desc[UR4][R4.64], R8 ;  /* 0x0000000804007986 */ /* 0x0003e4000c101b04 */
.L_x_20044:
[----:B------:R-:W-:-:S13]  /*0bc0*/  ISETP.GE.AND P0, PT, R3, R2, PT ;  /* 0x000000020300720c */ /* 0x000fda0003f06270 */
[----:B------:R-:W-:Y:S05]  /*0bd0*/  @P0 BRA `(.L_x_20046) ;  /* 0x0000000000340947 */ /* 0x000fea0003800000 */
[----:B01----:R-:W0:Y:S01]  /*0be0*/  LDC.64 R4, c[0x0][0x228] ;  /* 0x00008a00ff047b82 */ /* 0x003e220000000a00 */
[----:B------:R-:W-:Y:S02]  /*0bf0*/  IMAD.IADD R7, R0, 0x1, R3 ;  /* 0x0000000100077824 */ /* 0x000fe400078e0203 */
[----:B------:R-:W-:Y:S02]  /*0c00*/  VIADD R3, R3, 0x80 ;  /* 0x0000008003037836 */ /* 0x000fe40000000000 */
[----:B0-----:R-:W-:-:S05]  /*0c10*/  IMAD.WIDE.U32 R4, R7, 0x8, R4 ;  /* 0x0000000807047825 */ /* 0x001fca00078e0004 */
[----:B------:R1:W-:Y:S02]  /*0c20*/  STG.E.64 desc[UR4][R4.64], R10 ;  /* 0x0000000a04007986 */ /* 0x0003e4000c101b04 */
.L_x_20045:
[----:B------:R-:W-:-:S13]  /*0c30*/  ISETP.GE.AND P0, PT, R3, R2, PT ;  /* 0x000000020300720c */ /* 0x000fda0003f06270 */
[----:B------:R-:W-:Y:S05]  /*0c40*/  @P0 BREAK B1 ;  /* 0x0000000000010942 */ /* 0x000fea0003800000 */
[----:B------:R-:W-:Y:S05]  /*0c50*/  @P0 BRA `(.L_x_20047) ;  /* 0x0000000000300947 */ /* 0x000fea0003800000 */
[----:B01----:R-:W0:Y:S01]  /*0c60*/  LDC.64 R4, c[0x0][0x228] ;  /* 0x00008a00ff047b82 */ /* 0x003e220000000a00 */
[----:B------:R-:W-:Y:S02]  /*0c70*/  IMAD.IADD R7, R0, 0x1, R3 ;  /* 0x0000000100077824 */ /* 0x000fe400078e0203 */
[----:B------:R-:W-:Y:S02]  /*0c80*/  VIADD R3, R3, 0x80 ;  /* 0x0000008003037836 */ /* 0x000fe40000000000 */
[----:B0-----:R-:W-:-:S05]  /*0c90*/  IMAD.WIDE.U32 R4, R7, 0x8, R4 ;  /* 0x0000000807047825 */ /* 0x001fca00078e0004 */
[----:B------:R2:W-:Y:S02]  /*0ca0*/  STG.E.64 desc[UR4][R4.64], R12 ;  /* 0x0000000c04007986 */ /* 0x0005e4000c101b04 */
.L_x_20046:
[----:B------:R-:W-:Y:S05]  /*0cb0*/  BSYNC B1 ;  /* 0x0000000000017941 */ /* 0x000fea0003800000 */
.L_x_20042:
[----:B------:R-:W-:-:S13]  /*0cc0*/  ISETP.GE.AND P0, PT, R3, R2, PT ;  /* 0x000000020300720c */ /* 0x000fda0003f06270 */
[----:B012---:R-:W0:Y:S01]  /*0cd0*/  @!P0 LDC.64 R4, c[0x0][0x228] ;  /* 0x00008a00ff048b82 */ /* 0x007e220000000a00 */
[----:B------:R-:W-:Y:S02]  /*0ce0*/  @!P0 IMAD.IADD R7, R0, 0x1, R3 ;  /* 0x0000000100078824 */ /* 0x000fe400078e0203 */
[----:B------:R-:W-:Y:S02]  /*0cf0*/  @!P0 VIADD R3, R3, 0x80 ;  /* 0x0000008003038836 */ /* 0x000fe40000000000 */
[----:B0-----:R-:W-:-:S05]  /*0d00*/  @!P0 IMAD.WIDE.U32 R4, R7, 0x8, R4 ;  /* 0x0000000807048825 */ /* 0x001fca00078e0004 */
[----:B------:R2:W-:Y:S02]  /*0d10*/  @!P0 STG.E.64 desc[UR4][R4.64], R16 ;  /* 0x0000001004008986 */ /* 0x0005e4000c101b04 */
.L_x_20047:
[----:B------:R-:W-:Y:S05]  /*0d20*/  BSYNC B0 ;  /* 0x0000000000007941 */ /* 0x000fea0003800000 */
.L_x_20041:
        /* <DEDUP_REMOVED lines=8> */
.L_x_20048:
        /* <DEDUP_REMOVED lines=13> */
.L_x_42289:


//--------------------- .text._ZN2at6native29vectorized_elementwise_kernelILi4ENS0_13AUnaryFunctorIlllZZZNS0_19minimum_kernel_cudaERNS_18TensorIteratorBaseEENKUlvE_clEvENKUlvE2_clEvEUlllE_EESt5arrayIPcLm2EEEEviT0_T1_ --------------------------
	.section	.text._ZN2at6native29vectorized_elementwise_kernelILi4ENS0_13AUnaryFunctorIlllZZZNS0_19minimum_kernel_cudaERNS_18TensorIteratorBaseEENKUlvE_clEvENKUlvE2_clEvEUlllE_EESt5arrayIPcLm2EEEEviT0_T1_,"ax",@progbits
	.align	128
        .global         _ZN2at6native29vectorized_elementwise_kernelILi4ENS0_13AUnaryFunctorIlllZZZNS0_19minimum_kernel_cudaERNS_18TensorIteratorBaseEENKUlvE_clEvENKUlvE2_clEvEUlllE_EESt5arrayIPcLm2EEEEviT0_T1_
        .type           _ZN2at6native29vectorized_elementwise_kernelILi4ENS0_13AUnaryFunctorIlllZZZNS0_19minimum_kernel_cudaERNS_18TensorIteratorBaseEENKUlvE_clEvENKUlvE2_clEvEUlllE_EESt5arrayIPcLm2EEEEviT0_T1_,@function
        .size           _ZN2at6native29vectorized_elementwise_kernelILi4ENS0_13AUnaryFunctorIlllZZZNS0_19minimum_kernel_cudaERNS_18TensorIteratorBaseEENKUlvE_clEvENKUlvE2_clEvEUlllE_EESt5arrayIPcLm2EEEEviT0_T1_,(.L_x_42290 - _ZN2at6native29vectorized_elementwise_kernelILi4ENS0_13AUnaryFunctorIlllZZZNS0_19minimum_kernel_cudaERNS_18TensorIteratorBaseEENKUlvE_clEvENKUlvE2_clEvEUlllE_EESt5arrayIPcLm2EEEEviT0_T1_)
        .other          _ZN2at6native29vectorized_elementwise_kernelILi4ENS0_13AUnaryFunctorIlllZZZNS0_19minimum_kernel_cudaERNS_18TensorIteratorBaseEENKUlvE_clEvENKUlvE2_clEvEUlllE_EESt5arrayIPcLm2EEEEviT0_T1_,@"STO_CUDA_ENTRY STV_DEFAULT"
_ZN2at6native29vectorized_elementwise_kernelILi4ENS0_13AUnaryFunctorIlllZZZNS0_19minimum_kernel_cudaERNS_18TensorIteratorBaseEENKUlvE_clEvENKUlvE2_clEvEUlllE_EESt5arrayIPcLm2EEEEviT0_T1_:
.text._ZN2at6native29vectorized_elementwise_kernelILi4ENS0_13AUnaryFunctorIlllZZZNS0_19minimum_kernel_cudaERNS_18TensorIteratorBaseEENKUlvE_clEvENKUlvE2_clEvEUlllE_EESt5arrayIPcLm2EEEEviT0_T1_:
        /* <DEDUP_REMOVED lines=68> */
.L_x_20049:
        /* <DEDUP_REMOVED lines=113> */
.L_x_20052:
[----:B------:R-:W-:-:S13]  /*0b50*/  ISETP.GE.AND P0, PT, R3, R2, PT ;  /* 0x000000020300720c */ /* 0x000fda0003f06270 */
[----:B------:R-:W-:Y:S05]  /*0b60*/  @P0 BRA `(.L_x_20054) ;  /* 0x0000000000300947 */ /* 0x000fea0003800000 */
[----:B0-----:R-:W0:Y:S01]  /*0b70*/  LDC.64 R4, c[0x0][0x228] ;  /* 0x00008a00ff047b82 */ /* 0x001e220000000a00 */
[----:B------:R-:W-:Y:S02]  /*0b80*/  IMAD.IADD R7, R0, 0x1, R3 ;  /* 0x0000000100077824 */ /* 0x000fe400078e0203 */
[----:B------:R-:W-:Y:S02]  /*0b90*/  VIADD R3, R3, 0x80 ;  /* 0x0000008003037836 */ /* 0x000fe40000000000 */
[----:B0-----:R-:W-:-:S05]  /*0ba0*/  IMAD.WIDE.U32 R4, R7, 0x8, R4 ;  /* 0x0000000807047825 */ /* 0x001fca00078e0004 */
[----:B------:R1:W-:Y:S02]  /*0bb0*/  STG.E.64 desc[UR4][R4.64], R8 ;  /* 0x0000000804007986 */ /* 0x0003e4000c101b04 */
.L_x_20053:
[----:B------:R-:W-:-:S13]  /*0bc0*/  ISETP.GE.AND P0, PT, R3, R2, PT ;  /* 0x000000020300720c */ /* 0x000fda0003f06270 */
[----:B------:R-:W-:Y:S05]  /*0bd0*/  @P0 BRA `(.L_x_20055) ;  /* 0x0000000000340947 */ /* 0x000fea0003800000 */
[----:B01----:R-:W0:Y:S01]  /*0be0*/  LDC.64 R4, c[0x0][0x228] ;  /* 0x00008a00ff047b82 */ /* 0x003e220000000a00 */
[----:B------:R-:W-:Y:S02]  /*0bf0*/  IMAD.IADD R7, R0, 0x1, R3 ;  /* 0x0000000100077824 */ /* 0x000fe400078e0203 */
[----:B------:R-:W-:Y:S02]  /*0c00*/  VIADD R3, R3, 0x80 ;  /* 0x0000008003037836 */ /* 0x000fe40000000000 */
[----:B0-----:R-:W-:-:S05]  /*0c10*/  IMAD.WIDE.U32 R4, R7, 0x8, R4 ;  /* 0x0000000807047825 */ /* 0x001fca00078e0004 */
[----:B------:R1:W-:Y:S02]  /*0c20*/  STG.E.64 desc[UR4][R4.64], R10 ;  /* 0x0000000a04007986 */ /* 0x0003e4000c101b04 */
.L_x_20054:
        /* <DEDUP_REMOVED lines=8> */
.L_x_20055:
[----:B------:R-:W-:Y:S05]  /*0cb0*/  BSYNC B1 ;  /* 0x0000000000017941 */ /* 0x000fea0003800000 */
.L_x_20051:
[----:B------:R-:W-:-:S13]  /*0cc0*/  ISETP.GE.AND P0, PT, R3, R2, PT ;  /* 0x000000020300720c */ /* 0x000fda0003f06270 */
[----:B012---:R-:W0:Y:S01]  /*0cd0*/  @!P0 LDC.64 R4, c[0x0][0x228] ;  /* 0x00008a00ff048b82 */ /* 0x007e220000000a00 */
[----:B------:R-:W-:Y:S02]  /*0ce0*/  @!P0 IMAD.IADD R7, R0, 0x1, R3 ;  /* 0x0000000100078824 */ /* 0x000fe400078e0203 */
[----:B------:R-:W-:Y:S02]  /*0cf0*/  @!P0 VIADD R3, R3, 0x80 ;  /* 0x0000008003038836 */ /* 0x000fe40000000000 */
[----:B0-----:R-:W-:-:S05]  /*0d00*/  @!P0 IMAD.WIDE.U32 R4, R7, 0x8, R4 ;  /* 0x0000000807048825 */ /* 0x001fca00078e0004 */
[----:B------:R2:W-:Y:S02]  /*0d10*/  @!P0 STG.E.64 desc[UR4][R4.64], R16 ;  /* 0x0000001004008986 */ /* 0x0005e4000c101b04 */
.L_x_20056:
[----:B------:R-:W-:Y:S05]  /*0d20*/  BSYNC B0 ;  /* 0x0000000000007941 */ /* 0x000fea0003800000 */
.L_x_20050:
        /* <DEDUP_REMOVED lines=8> */
.L_x_20057:
        /* <DEDUP_REMOVED lines=13> */
.L_x_42290:


//--------------------- .text._ZN2at6native29vectorized_elementwise_kernelILi8ENS0_13AUnaryFunctorIlllZZZNS0_19minimum_kernel_cudaERNS_18TensorIteratorBaseEENKUlvE_clEvENKUlvE2_clEvEUlllE_EESt5arrayIPcLm2EEEEviT0_T1_ --------------------------
	.section	.text._ZN2at6native29vectorized_elementwise_kernelILi8ENS0_13AUnaryFunctorIlllZZZNS0_19minimum_kernel_cudaERNS_18TensorIteratorBaseEENKUlvE_clEvENKUlvE2_clEvEUlllE_EESt5arrayIPcLm2EEEEviT0_T1_,"ax",@progbits
	.align	128
        .global         _ZN2at6native29vectorized_elementwise_kernelILi8ENS0_13AUnaryFunctorIlllZZZNS0_19minimum_kernel_cudaERNS_18TensorIteratorBaseEENKUlvE_clEvENKUlvE2_clEvEUlllE_EESt5arrayIPcLm2EEEEviT0_T1_
        .type           _ZN2at6native29vectorized_elementwise_kernelILi8ENS0_13AUnaryFunctorIlllZZZNS0_19minimum_kernel_cudaERNS_18TensorIteratorBaseEENKUlvE_clEvENKUlvE2_clEvEUlllE_EESt5arrayIPcLm2EEEEviT0_T1_,@function
        .size           _ZN2at6native29vectorized_elementwise_kernelILi8ENS0_13AUnaryFunctorIlllZZZNS0_19minimum_kernel_cudaERNS_18TensorIteratorBaseEENKUlvE_clEvENKUlvE2_clEvEUlllE_EESt5arrayIPcLm2EEEEviT0_T1_,(.L_x_42291 - _ZN2at6native29vectorized_elementwise_kernelILi8ENS0_13AUnaryFunctorIlllZZZNS0_19minimum_kernel_cudaERNS_18TensorIteratorBaseEENKUlvE_clEvENKUlvE2_clEvEUlllE_EESt5arrayIPcLm2EEEEviT0_T1_)
        .other          _ZN2at6native29vectorized_elementwise_kernelILi8ENS0_13AUnaryFunctorIlllZZZNS0_19minimum_kernel_cudaERNS_18TensorIteratorBaseEENKUlvE_clEvENKUlvE2_clEvEUlllE_EESt5arrayIPcLm2EEEEviT0_T1_,@"STO_CUDA_ENTRY STV_DEFAULT"
_ZN2at6native29vectorized_elementwise_kernelILi8ENS0_13AUnaryFunctorIlllZZZNS0_19minimum_kernel_cudaERNS_18TensorIteratorBaseEENKUlvE_clEvENKUlvE2_clEvEUlllE_EESt5arrayIPcLm2EEEEviT0_T1_:
.text._ZN2at6native29vectorized_elementwise_kernelILi8ENS0_13AUnaryFunctorIlllZZZNS0_19minimum_kernel_cudaERNS_18TensorIteratorBaseEENKUlvE_clEvENKUlvE2_clEvEUlllE_EESt5arrayIPcLm2EEEEviT0_T1_:
        /* <DEDUP_REMOVED lines=68> */
.L_x_20058:
        /* <DEDUP_REMOVED lines=113> */
.L_x_20061:
[----:B------:R-:W-:-:S13]  /*0b50*/  ISETP.GE.AND P0, PT, R3, R2, PT ;  /* 0x000000020300720c */ /* 0x000fda0003f06270 */
[----:B------:R-:W-:Y:S05]  /*0b60*/  @P0 BRA `(.L_x_20063) ;  /* 0x0000000000300947 */ /* 0x000fea0003800000 */
[----:B0-----:R-:W0:Y:S01]  /*0b70*/  LDC.64 R4, c[0x0][0x228] ;  /* 0x00008a00ff047b82 */ /* 0x001e220000000a00 */
[----:B------:R-:W-:Y:S02]  /*0b80*/  IMAD.IADD R7, R0, 0x1, R3 ;  /* 0x0000000100077824 */ /* 0x000fe400078e0203 */
[----:B------:R-:W-:Y:S02]  /*0b90*/  VIADD R3, R3, 0x80 ;  /* 0x0000008003037836 */ /* 0x000fe40000000000 */
[----:B0-----:R-:W-:-:S05]  /*0ba0*/  IMAD.WIDE.U32 R4, R7, 0x8, R4 ;  /* 0x0000000807047825 */ /* 0x001fca00078e0004 */
[----:B------:R1:W-:Y:S02]  /*0bb0*/  STG.E.64 desc[UR4][R4.64], R8 ;  /* 0x0000000804007986 */ /* 0x0003e4000c101b04 */
.L_x_20062:
[----:B------:R-:W-:-:S13]  /*0bc0*/  ISETP.GE.AND P0, PT, R3, R2, PT ;  /* 0x000000020300720c */ /* 0x000fda0003f06270 */
[----:B------:R-:W-:Y:S05]  /*0bd0*/  @P0 BRA `(.L_x_20064) ;  /* 0x0000000000340947 */ /* 0x000fea0003800000 */
[----:B01----:R-:W0:Y:S01]  /*0be0*/  LDC.64 R4, c[0x0][0x228] ;  /* 0x00008a00ff047b82 */ /* 0x003e220000000a00 */
[----:B------:R-:W-:Y:S02]  /*0bf0*/  IMAD.IADD R7, R0, 0x1, R3 ;  /* 0x0000000100077824 */ /* 0x000fe400078e0203 */
[----:B------:R-:W-:Y:S02]  /*0c00*/  VIADD R3, R3, 0x80 ;  /* 0x0000008003037836 */ /* 0x000fe40000000000 */
[----:B0-----:R-:W-:-:S05]  /*0c10*/  IMAD.WIDE.U32 R4, R7, 0x8, R4 ;  /* 0x0000000807047825 */ /* 0x001fca00078e0004 */
[----:B------:R1:W-:Y:S02]  /*0c20*/  STG.E.64 desc[UR4][R4.64], R10 ;  /* 0x0000000a04007986 */ /* 0x0003e4000c101b04 */
.L_x_20063:
        /* <DEDUP_REMOVED lines=8> */
.L_x_20064:
[----:B------:R-:W-:Y:S05]  /*0cb0*/  BSYNC B1 ;  /* 0x0000000000017941 */ /* 0x000fea0003800000 */
.L_x_20060:
[----:B------:R-:W-:-:S13]  /*0cc0*/  ISETP.GE.AND P0, PT, R3, R2, PT ;  /* 0x000000020300720c */ /* 0x000fda0003f06270 */
[----:B012---:R-:W0:Y:S01]  /*0cd0*/  @!P0 LDC.64 R4, c[0x0][0x228] ;  /* 0x00008a00ff048b82 */ /* 0x007e220000000a00 */
[----:B------:R-:W-:Y:S02]  /*0ce0*/  @!P0 IMAD.IADD R7, R0, 0x1, R3 ;  /* 0x0000000100078824 */ /* 0x000fe400078e0203 */
[----:B------:R-:W-:Y:S02]  /*0cf0*/  @!P0 VIADD R3, R3, 0x80 ;  /* 0x0000008003038836 */ /* 0x000fe40000000000 */
[----:B0-----:R-:W-:-:S05]  /*0d00*/  @!P0 IMAD.WIDE.U32 R4, R7, 0x8, R4 ;  /* 0x0000000807048825 */ /* 0x001fca00078e0004 */
[----:B------:R2:W-:Y:S02]  /*0d10*/  @!P0 STG.E.64 desc[UR4][R4.64], R16 ;  /* 0x0000001004008986 */ /* 0x0005e4000c101b04 */
.L_x_20065:
[----:B------:R-:W-:Y:S05]  /*0d20*/  BSYNC B0 ;  /* 0x0000000000007941 */ /* 0x000fea0003800000 */
.L_x_20059:
        /* <DEDUP_REMOVED lines=8> */
.L_x_20066:
        /* <DEDUP_REMOVED lines=13> */
.L_x_42291:


//--------------------- .text._ZN2at6native18elementwise_kernelILi128ELi4EZNS0_15gpu_kernel_implINS0_13BinaryFunctorIlllZZZNS0_19minimum_kernel_cudaERNS_18TensorIteratorBaseEENKUlvE_clEvENKUlvE2_clEvEUlllE_EEEEvS5_RKT_EUliE_EEviT1_ --------------------------
	.section	.text._ZN2at6native18elementwise_kernelILi128ELi4EZNS0_15gpu_kernel_implINS0_13BinaryFunctorIlllZZZNS0_19minimum_kernel_cudaERNS_18TensorIteratorBaseEENKUlvE_clEvENKUlvE2_clEvEUlllE_EEEEvS5_RKT_EUliE_EEviT1_,"ax",@progbits
	.align	128
        .global         _ZN2at6native18elementwise_kernelILi128ELi4EZNS0_15gpu_kernel_implINS0_13BinaryFunctorIlllZZZNS0_19minimum_kernel_cudaERNS_18TensorIteratorBaseEENKUlvE_clEvENKUlvE2_clEvEUlllE_EEEEvS5_RKT_EUliE_EEviT1_
        .type           _ZN2at6native18elementwise_kernelILi128ELi4EZNS0_15gpu_kernel_implINS0_13BinaryFunctorIlllZZZNS0_19minimum_kernel_cudaERNS_18TensorIteratorBaseEENKUlvE_clEvENKUlvE2_clEvEUlllE_EEEEvS5_RKT_EUliE_EEviT1_,@function
        .size           _ZN2at6native18elementwise_kernelILi128ELi4EZNS0_15gpu_kernel_implINS0_13BinaryFunctorIlllZZZNS0_19minimum_kernel_cudaERNS_18TensorIteratorBaseEENKUlvE_clEvENKUlvE2_clEvEUlllE_EEEEvS5_RKT_EUliE_EEviT1_,(.L_x_42292 - _ZN2at6native18elementwise_kernelILi128ELi4EZNS0_15gpu_kernel_implINS0_13BinaryFunctorIlllZZZNS0_19minimum_kernel_cudaERNS_18TensorIteratorBaseEENKUlvE_clEvENKUlvE2_clEvEUlllE_EEEEvS5_RKT_EUliE_EEviT1_)
        .other          _ZN2at6native18elementwise_kernelILi128ELi4EZNS0_15gpu_kernel_implINS0_13BinaryFunctorIlllZZZNS0_19minimum_kernel_cudaERNS_18TensorIteratorBaseEENKUlvE_clEvENKUlvE2_clEvEUlllE_EEEEvS5_RKT_EUliE_EEviT1_,@"STO_CUDA_ENTRY STV_DEFAULT"
_ZN2at6native18elementwise_kernelILi128ELi4EZNS0_15gpu_kernel_implINS0_13BinaryFunctorIlllZZZNS0_19minimum_kernel_cudaERNS_18TensorIteratorBaseEENKUlvE_clEvENKUlvE2_clEvEUlllE_EEEEvS5_RKT_EUliE_EEviT1_:
.text._ZN2at6native18elementwise_kernelILi128ELi4EZNS0_15gpu_kernel_implINS0_13BinaryFunctorIlllZZZNS0_19minimum_kernel_cudaERNS_18TensorIteratorBaseEENKUlvE_clEvENKUlvE2_clEvEUlllE_EEEEvS5_RKT_EUliE_EEviT1_:
        /* <DEDUP_REMOVED lines=365> */
.L_x_20069:
        /* <DEDUP_REMOVED lines=21> */
.L_x_20073:
[----:B------:R0:W5:Y:S01]  /*1820*/  LDG.E.U8 R18, desc[UR36][R2.64] ;  /* 0x0000002402127981 */ /* 0x000162000c1e1100 */
[----:B------:R-:W-:Y:S01]  /*1830*/  IMAD.MOV.U32 R19, RZ, RZ, RZ ;  /* 0x000000ffff137224 */ /* 0x000fe200078e00ff */
[----:B------:R-:W-:Y:S06]  /*1840*/  BRA `(.L_x_20075) ;  /* 0x0000000c00487947 */ /* 0x000fec0003800000 */
.L_x_20072:
        /* <DEDUP_REMOVED lines=8> */
.L_x_20077:
[----:B------:R-:W2:Y:S02]  /*18d0*/  LDG.E R18, desc[UR36][R2.64] ;  /* 0x0000002402127981 */ /* 0x000ea4000c1e1900 */
[----:B--2---:R-:W-:Y:S01]  /*18e0*/  SHF.R.S32.HI R19, RZ, 0x1f, R18 ;  /* 0x0000001fff137819 */ /* 0x004fe20000011412 */
[----:B------:R-:W-:Y:S06]  /*18f0*/  BRA `(.L_x_20075) ;  /* 0x0000000c001c7947 */ /* 0x000fec0003800000 */
.L_x_20076:
[----:B------:R-:W2:Y:S02]  /*1900*/  LDG.E.S16 R18, desc[UR36][R2.64] ;  /* 0x0000002402127981 */ /* 0x000ea4000c1e1700 */
[----:B--2---:R-:W-:Y:S01]  /*1910*/  SHF.R.S32.HI R19, RZ, 0x1f, R18 ;  /* 0x0000001fff137819 */ /* 0x004fe20000011412 */
[----:B------:R-:W-:Y:S06]  /*1920*/  BRA `(.L_x_20075) ;  /* 0x0000000c00107947 */ /* 0x000fec0003800000 */
.L_x_20071:
        /* <DEDUP_REMOVED lines=9> */
.L_x_20079:
[----:B------:R-:W2:Y:S02]  /*19c0*/  LDG.E.U16 R2, desc[UR36][R2.64] ;  /* 0x0000002402027981 */ /* 0x000ea4000c1e1500 */
[----:B--2---:R-:W-:-:S06]  /*19d0*/  HADD2.F32 R18, -RZ, R2.H0_H0 ;  /* 0x20000002ff127230 */ /* 0x004fcc0000004100 */
[----:B------:R-:W0:Y:S01]  /*19e0*/  F2I.S64.TRUNC R18, R18 ;  /* 0x0000001200127311 */ /* 0x000e22000020d900 */
[----:B------:R-:W-:Y:S05]  /*19f0*/  BRA `(.L_x_20075) ;  /* 0x0000000800dc7947 */ /* 0x000fea0003800000 */
.L_x_20078:
        /* <DEDUP_REMOVED lines=9> */
.L_x_20081:
[----:B------:R-:W2:Y:S02]  /*1a90*/  LDG.E.U16 R2, desc[UR36][R2.64] ;  /* 0x0000002402027981 */ /* 0x000ea4000c1e1500 */
[----:B--2---:R-:W-:-:S06]  /*1aa0*/  HADD2.F32 R18, -RZ, R2.H0_H0 ;  /* 0x20000002ff127230 */ /* 0x004fcc0000004100 */
[----:B------:R-:W0:Y:S01]  /*1ab0*/  F2I.S64.TRUNC R18, R18 ;  /* 0x0000001200127311 */ /* 0x000e22000020d900 */
[----:B------:R-:W-:Y:S05]  /*1ac0*/  BRA `(.L_x_20075) ;  /* 0x0000000800a87947 */ /* 0x000fea0003800000 */
.L_x_20080:
[----:B------:R-:W2:Y:S02]  /*1ad0*/  LDG.E.64 R2, desc[UR36][R2.64] ;  /* 0x0000002402027981 */ /* 0x000ea4000c1e1b00 */
[----:B--2---:R0:W1:Y:S01]  /*1ae0*/  F2I.S64.F64.TRUNC R18, R2 ;  /* 0x0000000200127311 */ /* 0x004062000030d900 */
[----:B------:R-:W-:Y:S05]  /*1af0*/  BRA `(.L_x_20075) ;  /* 0x00000008009c7947 */ /* 0x000fea0003800000 */
.L_x_20070:
        /* <DEDUP_REMOVED lines=13> */
.L_x_20084:
[----:B------:R-:W2:Y:S02]  /*1bd0*/  LDG.E.64 R2, desc[UR36][R2.64] ;  /* 0x0000002402027981 */ /* 0x000ea4000c1e1b00 */
[----:B--2---:R0:W1:Y:S01]  /*1be0*/  F2I.S64.F64.TRUNC R18, R2 ;  /* 0x0000000200127311 */ /* 0x004062000030d900 */
[----:B------:R-:W-:Y:S05]  /*1bf0*/  BRA `(.L_x_20075) ;  /* 0x00000008005c7947 */ /* 0x000fea0003800000 */
.L_x_20083:
        /* <DEDUP_REMOVED lines=27> */
.L_x_20086:
        /* <DEDUP_REMOVED lines=12> */
[----:B------:R0:W1:Y:S01]  /*1e70*/  F2I.S64.TRUNC R18, R4 ;  /* 0x0000000400127311 */ /* 0x000062000020d900 */
[----:B------:R-:W-:Y:S05]  /*1e80*/  BRA `(.L_x_20075) ;  /* 0x0000000400b87947 */ /* 0x000fea0003800000 */
.L_x_20085:
[----:B------:R-:W2:Y:S02]  /*1e90*/  LDG.E.U16 R18, desc[UR36][R2.64] ;  /* 0x0000002402127981 */ /* 0x000ea4000c1e1500 */
[----:B--2---:R-:W-:-:S06]  /*1ea0*/  IMAD.U32 R18, R18, 0x10000, RZ ;  /* 0x0001000012127824 */ /* 0x004fcc00078e00ff */
[----:B------:R-:W0:Y:S01]  /*1eb0*/  F2I.S64.TRUNC R18, R18 ;  /* 0x0000001200127311 */ /* 0x000e22000020d900 */
[----:B------:R-:W-:Y:S05]  /*1ec0*/  BRA `(.L_x_20075) ;  /* 0x0000000400a87947 */ /* 0x000fea0003800000 */
.L_x_20082:
        /* <DEDUP_REMOVED lines=11> */
.L_x_20089:
        /* <DEDUP_REMOVED lines=21> */
.L_x_20093:
[----:B------:R-:W-:Y:S05]  /*20d0*/  BSYNC B1 ;  /* 0x0000000000017941 */ /* 0x000fea0003800000 */
.L_x_20092:
[----:B------:R-:W-:Y:S01]  /*20e0*/  IMAD.SHL.U32 R2, R2, 0x100000, RZ ;  /* 0x0010000002027824 */ /* 0x000fe200078e00ff */
[----:B------:R-:W-:-:S04]  /*20f0*/  LEA R3, R0, 0x3b800000, 0x17 ;  /* 0x3b80000000037811 */ /* 0x000fc800078eb8ff */
[----:B------:R-:W-:-:S07]  /*2100*/  LOP3.LUT R18, R3, R2, R18, 0xfe, !PT ;  /* 0x0000000203127212 */ /* 0x000fce00078efe12 */
.L_x_20091:
[----:B------:R-:W-:Y:S05]  /*2110*/  BSYNC B0 ;  /* 0x0000000000007941 */ /* 0x000fea0003800000 */
.L_x_20090:
[----:B------:R-:W1:Y:S01]  /*2120*/  F2I.S64.TRUNC R18, R18 ;  /* 0x0000001200127311 */ /* 0x000e62000020d900 */
[----:B------:R-:W-:Y:S05]  /*2130*/  BRA `(.L_x_20075) ;  /* 0x00000004000c7947 */ /* 0x000fea0003800000 */
.L_x_20088:
        /* <DEDUP_REMOVED lines=21> */
.L_x_20097:
[----:B------:R-:W-:Y:S05]  /*2290*/  BSYNC B1 ;  /* 0x0000000000017941 */ /* 0x000fea0003800000 */
.L_x_20096:
[----:B------:R-:W-:Y:S01]  /*22a0*/  IMAD.SHL.U32 R2, R2, 0x200000, RZ ;  /* 0x0020000002027824 */ /* 0x000fe200078e00ff */
[----:B------:R-:W-:-:S04]  /*22b0*/  LEA R3, R0, 0x37800000, 0x17 ;  /* 0x3780000000037811 */ /* 0x000fc800078eb8ff */
[----:B------:R-:W-:-:S07]  /*22c0*/  LOP3.LUT R18, R3, R2, R18, 0xfe, !PT ;  /* 0x0000000203127212 */ /* 0x000fce00078efe12 */
.L_x_20095:
[----:B------:R-:W-:Y:S05]  /*22d0*/  BSYNC B0 ;  /* 0x0000000000007941 */ /* 0x000fea0003800000 */
.L_x_20094:
[----:B------:R-:W2:Y:S01]  /*22e0*/  F2I.S64.TRUNC R18, R18 ;  /* 0x0000001200127311 */ /* 0x000ea2000020d900 */
[----:B------:R-:W-:Y:S05]  /*22f0*/  BRA `(.L_x_20075) ;  /* 0x00000000009c7947 */ /* 0x000fea0003800000 */
.L_x_20087:
        /* <DEDUP_REMOVED lines=14> */
.L_x_20101:
[----:B------:R-:W-:Y:S05]  /*23e0*/  BSYNC B0 ;  /* 0x0000000000007941 */ /* 0x000fea0003800000 */
.L_x_20100:
[----:B------:R-:W4:Y:S01]  /*23f0*/  F2I.S64.TRUNC R18, R18 ;  /* 0x0000001200127311 */ /* 0x000f22000020d900 */
[----:B------:R-:W-:Y:S05]  /*2400*/  BRA `(.L_x_20075) ;  /* 0x0000000000587947 */ /* 0x000fea0003800000 */
.L_x_20074:
        /* <DEDUP_REMOVED lines=16> */
.L_x_20102:
[----:B------:R-:W-:Y:S01]  /*2510*/  CS2R R18, SRZ ;  /* 0x0000000000127805 */ /* 0x000fe2000001ff00 */
[----:B------:R-:W-:Y:S06]  /*2520*/  BRA `(.L_x_20075) ;  /* 0x0000000000107947 */ /* 0x000fec0003800000 */
.L_x_20099:
[----:B------:R0:W5:Y:S01]  /*2530*/  LDG.E.64 R18, desc[UR36][R2.64] ;  /* 0x0000002402127981 */ /* 0x000162000c1e1b00 */
[----:B------:R-:W-:Y:S05]  /*2540*/  BRA `(.L_x_20075) ;  /* 0x0000000000087947 */ /* 0x000fea0003800000 */
.L_x_20098:
[----:B------:R3:W5:Y:S01]  /*2550*/  LDG.E R18, desc[UR36][R2.64] ;  /* 0x0000002402127981 */ /* 0x000762000c1e1900 */
[----:B------:R-:W-:-:S07]  /*2560*/  IMAD.MOV.U32 R19, RZ, RZ, RZ ;  /* 0x000000ffff137224 */ /* 0x000fce00078e00ff */
.L_x_20075:
[----:B0--3--:R-:W0:Y:S01]  /*2570*/  LDC.U8 R2, c[0x0][0x493] ;  /* 0x000124c0ff027b82 */ /* 0x009e220000000000 */
[----:B------:R-:W-:Y:S02]  /*2580*/  ULDC.64 UR4, c[0x0][0x488] ;  /* 0x0001220000047ab9 */ /* 0x000fe40000000a00 */
[----:B------:R-:W-:-:S05]  /*2590*/  IADD3 R4, P1, R24, UR4, RZ ;  /* 0x0000000418047c10 */ /* 0x000fca000ff3e0ff */
        /* <DEDUP_REMOVED lines=13> */
[----:B---3--:R-:W-:Y:S01]  /*2670*/  SHF.R.S32.HI R3, RZ, 0x1f, R2 ;  /* 0x0000001fff037819 */ /* 0x008fe20000011402 */
[----:B------:R-:W-:Y:S06]  /*2680*/  BRA `(.L_x_20108) ;  /* 0x0000000c00547947 */ /* 0x000fec0003800000 */
.L_x_20106:
[----:B------:R3:W5:Y:S01]  /*2690*/  LDG.E.U8 R2, desc[UR36][R4.64] ;  /* 0x0000002404027981 */ /* 0x000762000c1e1100 */
[----:B------:R-:W-:Y:S01]  /*26a0*/  IMAD.MOV.U32 R3, RZ, RZ, RZ ;  /* 0x000000ffff037224 */ /* 0x000fe200078e00ff */
[----:B------:R-:W-:Y:S06]  /*26b0*/  BRA `(.L_x_20108) ;  /* 0x0000000c00487947 */ /* 0x000fec0003800000 */
.L_x_20105:
        /* <DEDUP_REMOVED lines=8> */
.L_x_20110:
[----:B------:R-:W3:Y:S02]  /*2740*/  LDG.E R2, desc[UR36][R4.64] ;  /* 0x0000002404027981 */ /* 0x000ee4000c1e1900 */
[----:B---3--:R-:W-:Y:S01]  /*2750*/  SHF.R.S32.HI R3, RZ, 0x1f, R2 ;  /* 0x0000001fff037819 */ /* 0x008fe20000011402 */
[----:B------:R-:W-:Y:S06]  /*2760*/  BRA `(.L_x_20108) ;  /* 0x0000000c001c7947 */ /* 0x000fec0003800000 */
.L_x_20109:
[----:B------:R-:W3:Y:S02]  /*2770*/  LDG.E.S16 R2, desc[UR36][R4.64] ;  /* 0x0000002404027981 */ /* 0x000ee4000c1e1700 */
[----:B---3--:R-:W-:Y:S01]  /*2780*/  SHF.R.S32.HI R3, RZ, 0x1f, R2 ;  /* 0x0000001fff037819 */ /* 0x008fe20000011402 */
[----:B------:R-:W-:Y:S06]  /*2790*/  BRA `(.L_x_20108) ;  /* 0x0000000c00107947 */ /* 0x000fec0003800000 */
.L_x_20104:
[----:B------:R-:W-:-:S13]  /*27a0*/  ISETP.GT.AND P0, PT, R0, 0x6, PT ;  /* 0x000000060000780c */ /* 0x000fda0003f04270 */
[----:B------:R-:W-:Y:S05]  /*27b0*/  @P0 BRA `(.L_x_20111) ;  /* 0x00000000002c0947 */ /* 0x000fea0003800000 */
[----:B------:R-:W-:-:S13]  /*27c0*/  ISETP.NE.AND P0, PT, R0, 0x5, PT ;  /* 0x000000050000780c */ /* 0x000fda0003f05270 */
[----:B------:R-:W-:Y:S05]  /*27d0*/  @!P0 BRA `(.L_x_20112) ;  /* 0x0000000000148947 */ /* 0x000fea0003800000 */
[----:B------:R-:W-:-:S13]  /*27e0*/  ISETP.NE.AND P0, PT, R0, 0x6, PT ;  /* 0x000000060000780c */ /* 0x000fda0003f05270 */
[----:B------:R-:W-:Y:S05]  /*27f0*/  @P0 BRA `(.L_x_20107) ;  /* 0x0000000800a00947 */ /* 0x000fea0003800000 */
[----:B------:R-:W3:Y:S02]  /*2800*/  LDG.E R2, desc[UR36][R4.64] ;  /* 0x0000002404027981 */ /* 0x000ee4000c1e1900 */
[----:B---3--:R-:W0:Y:S01]  /*2810*/  F2I.S64.TRUNC R2, R2 ;  /* 0x0000000200027311 */ /* 0x008e22000020d900 */
[----:B------:R-:W-:Y:S05]  /*2820*/  BRA `(.L_x_20108) ;  /* 0x0000000800ec7947 */ /* 0x000fea0003800000 */
.L_x_20112:
[----:B------:R-:W3:Y:S02]  /*2830*/  LDG.E.U16 R4, desc[UR36][R4.64] ;  /* 0x0000002404047981 */ /* 0x000ee4000c1e1500 */
[----:B---3--:R-:W-:-:S06]  /*2840*/  HADD2.F32 R2, -RZ, R4.H0_H0 ;  /* 0x20000004ff027230 */ /* 0x008fcc0000004100 */
[----:B------:R-:W0:Y:S01]  /*2850*/  F2I.S64.TRUNC R2, R2 ;  /* 0x0000000200027311 */ /* 0x000e22000020d900 */
[----:B------:R-:W-:Y:S05]  /*2860*/  BRA `(.L_x_20108) ;  /* 0x0000000800dc7947 */ /* 0x000fea0003800000 */
.L_x_20111:
[----:B------:R-:W-:-:S13]  /*2870*/  ISETP.NE.AND P0, PT, R0, 0x7, PT ;  /* 0x000000070000780c */ /* 0x000fda0003f05270 */
[----:B------:R-:W-:Y:S05]  /*2880*/  @!P0 BRA `(.L_x_20113) ;  /* 0x00000000002c8947 */ /* 0x000fea0003800000 */
[----:B------:R-:W-:-:S13]  /*2890*/  ISETP.NE.AND P0, PT, R0, 0x8, PT ;  /* 0x000000080000780c */ /* 0x000fda0003f05270 */
[----:B------:R-:W-:Y:S05]  /*28a0*/  @!P0 BRA `(.L_x_20114) ;  /* 0x0000000000148947 */ /* 0x000fea0003800000 */
[----:B------:R-:W-:-:S13]  /*28b0*/  ISETP.NE.AND P0, PT, R0, 0x9, PT ;  /* 0x000000090000780c */ /* 0x000fda0003f05270 */
[----:B------:R-:W-:Y:S05]  /*28c0*/  @P0 BRA `(.L_x_20107) ;  /* 0x00000008006c0947 */ /* 0x000fea0003800000 */
[----:B------:R-:W3:Y:S02]  /*28d0*/  LDG.E R2, desc[UR36][R4.64] ;  /* 0x0000002404027981 */ /* 0x000ee4000c1e1900 */
[----:B---3--:R-:W0:Y:S01]  /*28e0*/  F2I.S64.TRUNC R2, R2 ;  /* 0x0000000200027311 */ /* 0x008e22000020d900 */
[----:B------:R-:W-:Y:S05]  /*28f0*/  BRA `(.L_x_20108) ;  /* 0x0000000800b87947 */ /* 0x000fea0003800000 */
.L_x_20114:
[----:B------:R-:W3:Y:S02]  /*2900*/  LDG.E.U16 R4, desc[UR36][R4.64] ;  /* 0x0000002404047981 */ /* 0x000ee4000c1e1500 */
[----:B---3--:R-:W-:-:S06]  /*2910*/  HADD2.F32 R2, -RZ, R4.H0_H0 ;  /* 0x20000004ff027230 */ /* 0x008fcc0000004100 */
[----:B------:R-:W0:Y:S01]  /*2920*/  F2I.S64.TRUNC R2, R2 ;  /* 0x0000000200027311 */ /* 0x000e22000020d900 */
[----:B------:R-:W-:Y:S05]  /*2930*/  BRA `(.L_x_20108) ;  /* 0x0000000800a87947 */ /* 0x000fea0003800000 */
.L_x_20113:
[----:B------:R-:W3:Y:S02]  /*2940*/  LDG.E.64 R2, desc[UR36][R4.64] ;  /* 0x0000002404027981 */ /* 0x000ee4000c1e1b00 */
[----:B---3--:R-:W0:Y:S01]  /*2950*/  F2I.S64.F64.TRUNC R2, R2 ;  /* 0x0000000200027311 */ /* 0x008e22000030d900 */
[----:B------:R-:W-:Y:S05]  /*2960*/  BRA `(.L_x_20108) ;  /* 0x00000008009c7947 */ /* 0x000fea0003800000 */
.L_x_20103:
        /* <DEDUP_REMOVED lines=11> */
[----:B------:R-:W-:Y:S01]  /*2a20*/  SEL R2, RZ, 0x1, !P0 ;  /* 0x00000001ff027807 */ /* 0x000fe20004000000 */
[----:B------:R-:W-:Y:S08]  /*2a30*/  BRA `(.L_x_20108) ;  /* 0x0000000800687947 */ /* 0x000ff00003800000 */
.L_x_20117:
[----:B------:R-:W3:Y:S02]  /*2a40*/  LDG.E.64 R2, desc[UR36][R4.64] ;  /* 0x0000002404027981 */ /* 0x000ee4000c1e1b00 */
[----:B---3--:R-:W0:Y:S01]  /*2a50*/  F2I.S64.F64.TRUNC R2, R2 ;  /* 0x0000000200027311 */ /* 0x008e22000030d900 */
[----:B------:R-:W-:Y:S05]  /*2a60*/  BRA `(.L_x_20108) ;  /* 0x00000008005c7947 */ /* 0x000fea0003800000 */
.L_x_20116:
        /* <DEDUP_REMOVED lines=27> */
.L_x_20119:
        /* <DEDUP_REMOVED lines=14> */
.L_x_20118:
[----:B------:R-:W3:Y:S02]  /*2d00*/  LDG.E.U16 R2, desc[UR36][R4.64] ;  /* 0x0000002404027981 */ /* 0x000ee4000c1e1500 */
[----:B---3--:R-:W-:-:S06]  /*2d10*/  IMAD.U32 R2, R2, 0x10000, RZ ;  /* 0x0001000002027824 */ /* 0x008fcc00078e00ff */
[----:B------:R-:W0:Y:S01]  /*2d20*/  F2I.S64.TRUNC R2, R2 ;  /* 0x0000000200027311 */ /* 0x000e22000020d900 */
[----:B------:R-:W-:Y:S05]  /*2d30*/  BRA `(.L_x_20108) ;  /* 0x0000000400a87947 */ /* 0x000fea0003800000 */
.L_x_20115:
        /* <DEDUP_REMOVED lines=11> */
.L_x_20122:
        /* <DEDUP_REMOVED lines=21> */
.L_x_20126:
[----:B------:R-:W-:Y:S05]  /*2f40*/  BSYNC B1 ;  /* 0x0000000000017941 */ /* 0x000fea0003800000 */
.L_x_20125:
[----:B------:R-:W-:Y:S01]  /*2f50*/  IMAD.SHL.U32 R2, R2, 0x100000, RZ ;  /* 0x0010000002027824 */ /* 0x000fe200078e00ff */
[----:B------:R-:W-:-:S04]  /*2f60*/  LEA R3, R0, 0x3b800000, 0x17 ;  /* 0x3b80000000037811 */ /* 0x000fc800078eb8ff */
[----:B------:R-:W-:-:S07]  /*2f70*/  LOP3.LUT R2, R3, R2, R4, 0xfe, !PT ;  /* 0x0000000203027212 */ /* 0x000fce00078efe04 */
.L_x_20124:
[----:B------:R-:W-:Y:S05]  /*2f80*/  BSYNC B0 ;  /* 0x0000000000007941 */ /* 0x000fea0003800000 */
.L_x_20123:
[----:B------:R-:W0:Y:S01]  /*2f90*/  F2I.S64.TRUNC R2, R2 ;  /* 0x0000000200027311 */ /* 0x000e22000020d900 */
[----:B------:R-:W-:Y:S05]  /*2fa0*/  BRA `(.L_x_20108) ;  /* 0x00000004000c7947 */ /* 0x000fea0003800000 */
.L_x_20121:
        /* <DEDUP_REMOVED lines=21> */
.L_x_20130:
[----:B------:R-:W-:Y:S05]  /*3100*/  BSYNC B1 ;  /* 0x0000000000017941 */ /* 0x000fea0003800000 */
.L_x_20129:
[----:B------:R-:W-:Y:S01]  /*3110*/  IMAD.SHL.U32 R2, R2, 0x200000, RZ ;  /* 0x0020000002027824 */ /* 0x000fe200078e00ff */
[----:B------:R-:W-:-:S04]  /*3120*/  LEA R3, R0, 0x37800000, 0x17 ;  /* 0x3780000000037811 */ /* 0x000fc800078eb8ff */
[----:B------:R-:W-:-:S07]  /*3130*/  LOP3.LUT R2, R3, R2, R4, 0xfe, !PT ;  /* 0x0000000203027212 */ /* 0x000fce00078efe04 */
.L_x_20128:
[----:B------:R-:W-:Y:S05]  /*3140*/  BSYNC B0 ;  /* 0x0000000000007941 */ /* 0x000fea0003800000 */
.L_x_20127:
[----:B------:R-:W0:Y:S01]  /*3150*/  F2I.S64.TRUNC R2, R2 ;  /* 0x0000000200027311 */ /* 0x000e22000020d900 */
[----:B------:R-:W-:Y:S05]  /*3160*/  BRA `(.L_x_20108) ;  /* 0x00000000009c7947 */ /* 0x000fea0003800000 */
.L_x_20120:
        /* <DEDUP_REMOVED lines=14> */
.L_x_20134:
[----:B------:R-:W-:Y:S05]  /*3250*/  BSYNC B0 ;  /* 0x0000000000007941 */ /* 0x000fea0003800000 */
.L_x_20133:
[----:B------:R-:W0:Y:S01]  /*3260*/  F2I.S64.TRUNC R2, R2 ;  /* 0x0000000200027311 */ /* 0x000e22000020d900 */
[----:B------:R-:W-:Y:S05]  /*3270*/  BRA `(.L_x_20108) ;  /* 0x0000000000587947 */ /* 0x000fea0003800000 */
.L_x_20107:
        /* <DEDUP_REMOVED lines=16> */
.L_x_20135:
[----:B------:R-:W-:Y:S01]  /*3380*/  CS2R R2, SRZ ;  /* 0x0000000000027805 */ /* 0x000fe2000001ff00 */
[----:B------:R-:W-:Y:S06]  /*3390*/  BRA `(.L_x_20108) ;  /* 0x0000000000107947 */ /* 0x000fec0003800000 */
.L_x_20132:
[----:B------:R0:W5:Y:S01]  /*33a0*/  LDG.E.64 R2, desc[UR36][R4.64] ;  /* 0x0000002404027981 */ /* 0x000162000c1e1b00 */
[----:B------:R-:W-:Y:S05]  /*33b0*/  BRA `(.L_x_20108) ;  /* 0x0000000000087947 */ /* 0x000fea0003800000 */
.L_x_20131:
[----:B------:R0:W5:Y:S01]  /*33c0*/  LDG.E R2, desc[UR36][R4.64] ;  /* 0x0000002404027981 */ /* 0x000162000c1e1900 */
[----:B------:R-:W-:-:S07]  /*33d0*/  IMAD.MOV.U32 R3, RZ, RZ, RZ ;  /* 0x000000ffff037224 */ /* 0x000fce00078e00ff */
.L_x_20108:
[----:B0--3--:R-:W0:Y:S01]  /*33e0*/  LDC.U8 R4, c[0x0][0x491] ;  /* 0x00012440ff047b82 */ /* 0x009e220000000000 */
[----:B-12-45:R-:W-:-:S04]  /*33f0*/  ISETP.LT.U32.AND P0, PT, R18, R2, PT ;  /* 0x000000021200720c */ /* 0x036fc80003f01070 */
[----:B------:R-:W-:-:S04]  /*3400*/  ISETP.LT.AND.EX P0, PT, R19, R3, PT, P0 ;  /* 0x000000031300720c */ /* 0x000fc80003f01300 */
[----:B------:R-:W-:Y:S02]  /*3410*/  SEL R5, R18, R2, P0 ;  /* 0x0000000212057207 */ /* 0x000fe40000000000 */
[----:B------:R-:W-:-:S03]  /*3420*/  SEL R3, R19, R3, P0 ;  /* 0x0000000313037207 */ /* 0x000fc60000000000 */
        /* <DEDUP_REMOVED lines=14> */
.L_x_20139:
[----:B------:R1:W-:Y:S01]  /*3510*/  STG.E.U8 desc[UR36][R16.64], R5 ;  /* 0x0000000510007986 */ /* 0x0003e2000c101124 */
[----:B------:R-:W-:Y:S05]  /*3520*/  BRA `(.L_x_20141) ;  /* 0x0000000c00507947 */ /* 0x000fea0003800000 */
.L_x_20138:
        /* <DEDUP_REMOVED lines=8> */
.L_x_20143:
[----:B------:R3:W-:Y:S01]  /*35b0*/  STG.E desc[UR36][R16.64], R5 ;  /* 0x0000000510007986 */ /* 0x0007e2000c101924 */
[----:B------:R-:W-:Y:S05]  /*35c0*/  BRA `(.L_x_20141) ;  /* 0x0000000c00287947 */ /* 0x000fea0003800000 */
.L_x_20142:
[----:B------:R2:W-:Y:S01]  /*35d0*/  STG.E.U16 desc[UR36][R16.64], R5 ;  /* 0x0000000510007986 */ /* 0x0005e2000c101524 */
[----:B------:R-:W-:Y:S05]  /*35e0*/  BRA `(.L_x_20141) ;  /* 0x0000000c00207947 */ /* 0x000fea0003800000 */
.L_x_20137:
        /* <DEDUP_REMOVED lines=9> */
.L_x_20145:
[----:B------:R-:W0:Y:S02]  /*3680*/  I2F.S64 R0, R2 ;  /* 0x0000000200007312 */ /* 0x000e240000301400 */
[----:B0-----:R-:W-:-:S05]  /*3690*/  F2FP.F16.F32.PACK_AB R0, RZ, R0 ;  /* 0x00000000ff00723e */ /* 0x001fca00000000ff */
[----:B------:R0:W-:Y:S01]  /*36a0*/  STG.E.U16 desc[UR36][R16.64], R0 ;  /* 0x0000000010007986 */ /* 0x0001e2000c101524 */
[----:B------:R-:W-:Y:S05]  /*36b0*/  BRA `(.L_x_20141) ;  /* 0x0000000800ec7947 */ /* 0x000fea0003800000 */
.L_x_20144:
        /* <DEDUP_REMOVED lines=10> */
.L_x_20147:
[----:B------:R-:W0:Y:S02]  /*3760*/  I2F.S64 R2, R2 ;  /* 0x0000000200027312 */ /* 0x000e240000301400 */
[----:B0-----:R-:W-:-:S04]  /*3770*/  F2FP.F16.F32.PACK_AB R3, RZ, R2 ;  /* 0x00000002ff03723e */ /* 0x001fc800000000ff */
[----:B------:R-:W-:-:S05]  /*3780*/  PRMT R3, R3, 0x5410, RZ ;  /* 0x0000541003037816 */ /* 0x000fca00000000ff */
[----:B------:R0:W-:Y:S01]  /*3790*/  STG.E desc[UR36][R16.64], R3 ;  /* 0x0000000310007986 */ /* 0x0001e2000c101924 */
[----:B------:R-:W-:Y:S05]  /*37a0*/  BRA `(.L_x_20141) ;  /* 0x0000000800b07947 */ /* 0x000fea0003800000 */
.L_x_20146:
[----:B------:R-:W0:Y:S02]  /*37b0*/  I2F.F64.S64 R2, R2 ;  /* 0x0000000200027312 */ /* 0x000e240000301c00 */
[----:B0-----:R0:W-:Y:S01]  /*37c0*/  STG.E.64 desc[UR36][R16.64], R2 ;  /* 0x0000000210007986 */ /* 0x0011e2000c101b24 */
[----:B------:R-:W-:Y:S05]  /*37d0*/  BRA `(.L_x_20141) ;  /* 0x0000000800a47947 */ /* 0x000fea0003800000 */
.L_x_20136:
        /* <DEDUP_REMOVED lines=13> */
.L_x_20150:
[----:B------:R-:W0:Y:S01]  /*38b0*/  I2F.F64.S64 R4, R2 ;  /* 0x0000000200047312 */ /* 0x000e220000301c00 */
[----:B------:R-:W-:-:S05]  /*38c0*/  CS2R R6, SRZ ;  /* 0x0000000000067805 */ /* 0x000fca000001ff00 */
[----:B0-----:R0:W-:Y:S01]  /*38d0*/  STG.E.128 desc[UR36][R16.64], R4 ;  /* 0x0000000410007986 */ /* 0x0011e2000c101d24 */
[----:B------:R-:W-:Y:S05]  /*38e0*/  BRA `(.L_x_20141) ;  /* 0x0000000800607947 */ /* 0x000fea0003800000 */
.L_x_20149:
        /* <DEDUP_REMOVED lines=21> */
.L_x_20154:
[----:B------:R-:W-:Y:S05]  /*3a40*/  BSYNC B0 ;  /* 0x0000000000007941 */ /* 0x000fea0003800000 */
.L_x_20153:
[----:B------:R-:W-:-:S05]  /*3a50*/  LOP3.LUT R5, R0, R5, RZ, 0xfc, !PT ;  /* 0x0000000500057212 */ /* 0x000fca00078efcff */
[----:B------:R0:W-:Y:S01]  /*3a60*/  STG.E.U8 desc[UR36][R16.64], R5 ;  /* 0x0000000510007986 */ /* 0x0001e2000c101124 */
[----:B------:R-:W-:Y:S05]  /*3a70*/  BRA `(.L_x_20141) ;  /* 0x0000000400fc7947 */ /* 0x000fea0003800000 */
.L_x_20152:
        /* <DEDUP_REMOVED lines=13> */
.L_x_20156:
[----:B------:R-:W-:Y:S01]  /*3b50*/  IMAD.MOV.U32 R0, RZ, RZ, 0x7f ;  /* 0x0000007fff007424 */ /* 0x000fe200078e00ff */
[----:B------:R-:W-:-:S04]  /*3b60*/  ISETP.GT.U32.AND P0, PT, R4, 0x7f800000, PT ;  /* 0x7f8000000400780c */ /* 0x000fc80003f04070 */
[----:B------:R-:W-:-:S09]  /*3b70*/  SEL R0, R0, 0x7c, P0 ;  /* 0x0000007c00007807 */ /* 0x000fd20000000000 */
.L_x_20157:
[----:B------:R-:W-:Y:S05]  /*3b80*/  BSYNC B0 ;  /* 0x0000000000007941 */ /* 0x000fea0003800000 */
.L_x_20155:
[----:B------:R-:W-:-:S04]  /*3b90*/  LOP3.LUT R2, R3, 0x80000000, RZ, 0xc0, !PT ;  /* 0x8000000003027812 */ /* 0x000fc800078ec0ff */
[----:B------:R-:W-:-:S04]  /*3ba0*/  SHF.R.U32.HI R3, RZ, 0x18, R2 ;  /* 0x00000018ff037819 */ /* 0x000fc80000011602 */
[----:B------:R-:W-:-:S05]  /*3bb0*/  LOP3.LUT R3, R0, R3, RZ, 0xfc, !PT ;  /* 0x0000000300037212 */ /* 0x000fca00078efcff */
[----:B------:R0:W-:Y:S01]  /*3bc0*/  STG.E.U8 desc[UR36][R16.64], R3 ;  /* 0x0000000310007986 */ /* 0x0001e2000c101124 */
[----:B------:R-:W-:Y:S05]  /*3bd0*/  BRA `(.L_x_20141) ;  /* 0x0000000400a47947 */ /* 0x000fea0003800000 */
.L_x_20151:
[----:B------:R-:W0:Y:S02]  /*3be0*/  I2F.S64 R0, R2 ;  /* 0x0000000200007312 */ /* 0x000e240000301400 */
[----:B0-----:R-:W-:-:S05]  /*3bf0*/  F2FP.BF16.F32.PACK_AB R0, RZ, R0 ;  /* 0x00000000ff00723e */ /* 0x001fca00000010ff */
[----:B------:R0:W-:Y:S01]  /*3c00*/  STG.E.U16 desc[UR36][R16.64], R0 ;  /* 0x0000000010007986 */ /* 0x0001e2000c101524 */
[----:B------:R-:W-:Y:S05]  /*3c10*/  BRA `(.L_x_20141) ;  /* 0x0000000400947947 */ /* 0x000fea0003800000 */
.L_x_20148:
        /* <DEDUP_REMOVED lines=10> */
.L_x_20160:
        /* <DEDUP_REMOVED lines=17> */
.L_x_20163:
[----:B------:R-:W-:-:S04]  /*3dd0*/  LOP3.LUT R2, R3, 0x80000000, RZ, 0xc0, !PT ;  /* 0x8000000003027812 */ /* 0x000fc800078ec0ff */
[----:B------:R-:W-:-:S04]  /*3de0*/  SHF.R.U32.HI R3, RZ, 0x18, R2 ;  /* 0x00000018ff037819 */ /* 0x000fc80000011602 */
[----:B------:R-:W-:-:S04]  /*3df0*/  LOP3.LUT R0, R0, R3, RZ, 0xfc, !PT ;  /* 0x0000000300007212 */ /* 0x000fc800078efcff */
[----:B------:R-:W-:-:S07]  /*3e00*/  PRMT R8, R0, 0x7610, R8 ;  /* 0x0000761000087816 */ /* 0x000fce0000000008 */
.L_x_20162:
[----:B------:R-:W-:Y:S05]  /*3e10*/  BSYNC B0 ;  /* 0x0000000000007941 */ /* 0x000fea0003800000 */
.L_x_20161:
[----:B------:R0:W-:Y:S01]  /*3e20*/  STG.E.U8 desc[UR36][R16.64], R8 ;  /* 0x0000000810007986 */ /* 0x0001e2000c101124 */
[----:B------:R-:W-:Y:S05]  /*3e30*/  BRA `(.L_x_20141) ;  /* 0x00000004000c7947 */ /* 0x000fea0003800000 */
.L_x_20159:
        /* <DEDUP_REMOVED lines=17> */
.L_x_20166:
[----:B------:R-:W-:-:S04]  /*3f50*/  LOP3.LUT R2, R3, 0x80000000, RZ, 0xc0, !PT ;  /* 0x8000000003027812 */ /* 0x000fc800078ec0ff */
[----:B------:R-:W-:-:S04]  /*3f60*/  SHF.R.U32.HI R3, RZ, 0x18, R2 ;  /* 0x00000018ff037819 */ /* 0x000fc80000011602 */
[----:B------:R-:W-:-:S04]  /*3f70*/  LOP3.LUT R0, R0, R3, RZ, 0xfc, !PT ;  /* 0x0000000300007212 */ /* 0x000fc800078efcff */
[----:B------:R-:W-:-:S07]  /*3f80*/  PRMT R8, R0, 0x7610, R8 ;  /* 0x0000761000087816 */ /* 0x000fce0000000008 */
.L_x_20165:
[----:B------:R-:W-:Y:S05]  /*3f90*/  BSYNC B0 ;  /* 0x0000000000007941 */ /* 0x000fea0003800000 */
.L_x_20164:
[----:B------:R0:W-:Y:S01]  /*3fa0*/  STG.E.U8 desc[UR36][R16.64], R8 ;  /* 0x0000000810007986 */ /* 0x0001e2000c101124 */
[----:B------:R-:W-:Y:S05]  /*3fb0*/  BRA `(.L_x_20141) ;  /* 0x0000000000ac7947 */ /* 0x000fea0003800000 */
.L_x_20158:
        /* <DEDUP_REMOVED lines=23> */
.L_x_20140:
        /* <DEDUP_REMOVED lines=16> */
.L_x_20169:
[----:B------:R-:W-:Y:S05]  /*4230*/  BRA `(.L_x_20141) ;  /* 0x00000000000c7947 */ /* 0x000fea0003800000 */
.L_x_20168:
[----:B------:R0:W-:Y:S01]  /*4240*/  STG.E.64 desc[UR36][R16.64], R2 ;  /* 0x0000000210007986 */ /* 0x0001e2000c101b24 */
[----:B------:R-:W-:Y:S05]  /*4250*/  BRA `(.L_x_20141) ;  /* 0x0000000000047947 */ /* 0x000fea0003800000 */
.L_x_20167:
[----:B------:R0:W-:Y:S02]  /*4260*/  STG.E desc[UR36][R16.64], R5 ;  /* 0x0000000510007986 */ /* 0x0001e4000c101924 */
.L_x_20141:
[----:B------:R-:W-:-:S04]  /*4270*/  IMAD R22, R25, 0x200, R22 ;  /* 0x0000020019167824 */ /* 0x000fc800078e0216 */
[----:B------:R-:W-:-:S07]  /*4280*/  VIADD R23, R22, 0x80 ;  /* 0x0000008016177836 */ /* 0x000fce0000000000 */
.L_x_20068:
[----:B------:R-:W-:Y:S05]  /*4290*/  BSYNC B6 ;  /* 0x0000000000067941 */ /* 0x000fea0003800000 */
.L_x_20067:
        /* <DEDUP_REMOVED lines=358> */
.L_x_20172:
        /* <DEDUP_REMOVED lines=21> */
.L_x_20176:
[----:B------:R0:W5:Y:S01]  /*5a50*/  LDG.E.U8 R18, desc[UR36][R2.64] ;  /* 0x0000002402127981 */ /* 0x000162000c1e1100 */
[----:B------:R-:W-:Y:S01]  /*5a60*/  IMAD.MOV.U32 R19, RZ, RZ, RZ ;  /* 0x000000ffff137224 */ /* 0x000fe200078e00ff */
[----:B------:R-:W-:Y:S06]  /*5a70*/  BRA `(.L_x_20178) ;  /* 0x0000000c00487947 */ /* 0x000fec0003800000 */
.L_x_20175:
        /* <DEDUP_REMOVED lines=8> */
.L_x_20180:
[----:B------:R-:W2:Y:S02]  /*5b00*/  LDG.E R18, desc[UR36][R2.64] ;  /* 0x0000002402127981 */ /* 0x000ea4000c1e1900 */
[----:B--2---:R-:W-:Y:S01]  /*5b10*/  SHF.R.S32.HI R19, RZ, 0x1f, R18 ;  /* 0x0000001fff137819 */ /* 0x004fe20000011412 */
[----:B------:R-:W-:Y:S06]  /*5b20*/  BRA `(.L_x_20178) ;  /* 0x0000000c001c7947 */ /* 0x000fec0003800000 */
.L_x_20179:
[----:B------:R-:W2:Y:S02]  /*5b30*/  LDG.E.S16 R18, desc[UR36][R2.64] ;  /* 0x0000002402127981 */ /* 0x000ea4000c1e1700 */
[----:B--2---:R-:W-:Y:S01]  /*5b40*/  SHF.R.S32.HI R19, RZ, 0x1f, R18 ;  /* 0x0000001fff137819 */ /* 0x004fe20000011412 */
[----:B------:R-:W-:Y:S06]  /*5b50*/  BRA `(.L_x_20178) ;  /* 0x0000000c00107947 */ /* 0x000fec0003800000 */
.L_x_20174:
        /* <DEDUP_REMOVED lines=9> */
.L_x_20182:
[----:B------:R-:W2:Y:S02]  /*5bf0*/  LDG.E.U16 R2, desc[UR36][R2.64] ;  /* 0x0000002402027981 */ /* 0x000ea4000c1e1500 */
[----:B--2---:R-:W-:-:S06]  /*5c00*/  HADD2.F32 R18, -RZ, R2.H0_H0 ;  /* 0x20000002ff127230 */ /* 0x004fcc0000004100 */
[----:B------:R-:W0:Y:S01]  /*5c10*/  F2I.S64.TRUNC R18, R18 ;  /* 0x0000001200127311 */ /* 0x000e22000020d900 */
[----:B------:R-:W-:Y:S05]  /*5c20*/  BRA `(.L_x_20178) ;  /* 0x0000000800dc7947 */ /* 0x000fea0003800000 */
.L_x_20181:
        /* <DEDUP_REMOVED lines=9> */
.L_x_20184:
[----:B------:R-:W2:Y:S02]  /*5cc0*/  LDG.E.U16 R2, desc[UR36][R2.64] ;  /* 0x0000002402027981 */ /* 0x000ea4000c1e1500 */
[----:B--2---:R-:W-:-:S06]  /*5cd0*/  HADD2.F32 R18, -RZ, R2.H0_H0 ;  /* 0x20000002ff127230 */ /* 0x004fcc0000004100 */
[----:B------:R-:W0:Y:S01]  /*5ce0*/  F2I.S64.TRUNC R18, R18 ;  /* 0x0000001200127311 */ /* 0x000e22000020d900 */
[----:B------:R-:W-:Y:S05]  /*5cf0*/  BRA `(.L_x_20178) ;  /* 0x0000000800a87947 */ /* 0x000fea0003800000 */
.L_x_20183:
[----:B------:R-:W2:Y:S02]  /*5d00*/  LDG.E.64 R2, desc[UR36][R2.64] ;  /* 0x0000002402027981 */ /* 0x000ea4000c1e1b00 */
[----:B--2---:R0:W1:Y:S01]  /*5d10*/  F2I.S64.F64.TRUNC R18, R2 ;  /* 0x0000000200127311 */ /* 0x004062000030d900 */
[----:B------:R-:W-:Y:S05]  /*5d20*/  BRA `(.L_x_20178) ;  /* 0x00000008009c7947 */ /* 0x000fea0003800000 */
.L_x_20173:
        /* <DEDUP_REMOVED lines=13> */
.L_x_20187:
[----:B------:R-:W2:Y:S02]  /*5e00*/  LDG.E.64 R2, desc[UR36][R2.64] ;  /* 0x0000002402027981 */ /* 0x000ea4000c1e1b00 */
[----:B--2---:R0:W1:Y:S01]  /*5e10*/  F2I.S64.F64.TRUNC R18, R2 ;  /* 0x0000000200127311 */ /* 0x004062000030d900 */
[----:B------:R-:W-:Y:S05]  /*5e20*/  BRA `(.L_x_20178) ;  /* 0x00000008005c7947 */ /* 0x000fea0003800000 */
.L_x_20186:
        /* <DEDUP_REMOVED lines=25> */
[----:B------:R4:W0:Y:S01]  /*5fc0*/  F2I.S64.TRUNC R18, R5 ;  /* 0x0000000500127311 */ /* 0x000822000020d900 */
[----:B------:R-:W-:Y:S05]  /*5fd0*/  BRA `(.L_x_20178) ;  /* 0x0000000400f07947 */ /* 0x000fea0003800000 */
.L_x_20189:
        /* <DEDUP_REMOVED lines=12> */
[----:B------:R2:W3:Y:S01]  /*60a0*/  F2I.S64.TRUNC R18, R4 ;  /* 0x0000000400127311 */ /* 0x0004e2000020d900 */
[----:B------:R-:W-:Y:S05]  /*60b0*/  BRA `(.L_x_20178) ;  /* 0x0000000400b87947 */ /* 0x000fea0003800000 */
.L_x_20188:
[----:B------:R-:W2:Y:S02]  /*60c0*/  LDG.E.U16 R18, desc[UR36][R2.64] ;  /* 0x0000002402127981 */ /* 0x000ea4000c1e1500 */
[----:B--2---:R-:W-:-:S06]  /*60d0*/  IMAD.U32 R18, R18, 0x10000, RZ ;  /* 0x0001000012127824 */ /* 0x004fcc00078e00ff */
[----:B------:R-:W0:Y:S01]  /*60e0*/  F2I.S64.TRUNC R18, R18 ;  /* 0x0000001200127311 */ /* 0x000e22000020d900 */
[----:B------:R-:W-:Y:S05]  /*60f0*/  BRA `(.L_x_20178) ;  /* 0x0000000400a87947 */ /* 0x000fea0003800000 */
.L_x_20185:
        /* <DEDUP_REMOVED lines=11> */
.L_x_20192:
        /* <DEDUP_REMOVED lines=21> */
.L_x_20196:
[----:B------:R-:W-:Y:S05]  /*6300*/  BSYNC B1 ;  /* 0x0000000000017941 */ /* 0x000fea0003800000 */
.L_x_20195:
[----:B------:R-:W-:Y:S01]  /*6310*/  IMAD.SHL.U32 R2, R2, 0x100000, RZ ;  /* 0x0010000002027824 */ /* 0x000fe200078e00ff */
[----:B------:R-:W-:-:S04]  /*6320*/  LEA R3, R0, 0x3b800000, 0x17 ;  /* 0x3b80000000037811 */ /* 0x000fc800078eb8ff */
[----:B------:R-:W-:-:S07]  /*6330*/  LOP3.LUT R18, R3, R2, R18, 0xfe, !PT ;  /* 0x0000000203127212 */ /* 0x000fce00078efe12 */
.L_x_20194:
[----:B------:R-:W-:Y:S05]  /*6340*/  BSYNC B0 ;  /* 0x0000000000007941 */ /* 0x000fea0003800000 */
.L_x_20193:
[----:B------:R-:W0:Y:S01]  /*6350*/  F2I.S64.TRUNC R18, R18 ;  /* 0x0000001200127311 */ /* 0x000e22000020d900 */
[----:B------:R-:W-:Y:S05]  /*6360*/  BRA `(.L_x_20178) ;  /* 0x00000004000c7947 */ /* 0x000fea0003800000 */
.L_x_20191:
        /* <DEDUP_REMOVED lines=21> */
.L_x_20200:
[----:B------:R-:W-:Y:S05]  /*64c0*/  BSYNC B1 ;  /* 0x0000000000017941 */ /* 0x000fea0003800000 */
.L_x_20199:
[----:B------:R-:W-:Y:S01]  /*64d0*/  IMAD.SHL.U32 R2, R2, 0x200000, RZ ;  /* 0x0020000002027824 */ /* 0x000fe200078e00ff */
[----:B------:R-:W-:-:S04]  /*64e0*/  LEA R3, R0, 0x37800000, 0x17 ;  /* 0x3780000000037811 */ /* 0x000fc800078eb8ff */
[----:B------:R-:W-:-:S07]  /*64f0*/  LOP3.LUT R18, R3, R2, R18, 0xfe, !PT ;  /* 0x0000000203127212 */ /* 0x000fce00078efe12 */
.L_x_20198:
[----:B------:R-:W-:Y:S05]  /*6500*/  BSYNC B0 ;  /* 0x0000000000007941 */ /* 0x000fea0003800000 */
.L_x_20197:
[----:B------:R-:W0:Y:S01]  /*6510*/  F2I.S64.TRUNC R18, R18 ;  /* 0x0000001200127311 */ /* 0x000e22000020d900 */
[----:B------:R-:W-:Y:S05]  /*6520*/  BRA `(.L_x_20178) ;  /* 0x00000000009c7947 */ /* 0x000fea0003800000 */
.L_x_20190:
        /* <DEDUP_REMOVED lines=14> */
.L_x_20204:
[----:B------:R-:W-:Y:S05]  /*6610*/  BSYNC B0 ;  /* 0x0000000000007941 */ /* 0x000fea0003800000 */
.L_x_20203:
[----:B------:R-:W0:Y:S01]  /*6620*/  F2I.S64.TRUNC R18, R18 ;  /* 0x0000001200127311 */ /* 0x000e22000020d900 */
[----:B------:R-:W-:Y:S05]  /*6630*/  BRA `(.L_x_20178) ;  /* 0x0000000000587947 */ /* 0x000fea0003800000 */
.L_x_20177:
        /* <DEDUP_REMOVED lines=16> */
.L_x_20205:
[----:B------:R-:W-:Y:S01]  /*6740*/  CS2R R18, SRZ ;  /* 0x0000000000127805 */ /* 0x000fe2000001ff00 */
[----:B------:R-:W-:Y:S06]  /*6750*/  BRA `(.L_x_20178) ;  /* 0x0000000000107947 */ /* 0x000fec0003800000 */
.L_x_20202:
[----:B------:R0:W5:Y:S01]  /*6760*/  LDG.E.64 R18, desc[UR36][R2.64] ;  /* 0x0000002402127981 */ /* 0x000162000c1e1b00 */
[----:B------:R-:W-:Y:S05]  /*6770*/  BRA `(.L_x_20178) ;  /* 0x0000000000087947 */ /* 0x000fea0003800000 */
.L_x_20201:
[----:B------:R0:W5:Y:S01]  /*6780*/  LDG.E R18, desc[UR36][R2.64] ;  /* 0x0000002402127981 */ /* 0x000162000c1e1900 */
[----:B------:R-:W-:-:S07]  /*6790*/  IMAD.MOV.U32 R19, RZ, RZ, RZ ;  /* 0x000000ffff137224 */ /* 0x000fce00078e00ff */
.L_x_20178:
[----:B0-----:R-:W0:Y:S01]  /*67a0*/  LDC.U8 R2, c[0x0][0x493] ;  /* 0x000124c0ff027b82 */ /* 0x001e220000000000 */
[----:B------:R-:W-:Y:S02]  /*67b0*/  ULDC.64 UR4, c[0x0][0x488] ;  /* 0x0001220000047ab9 */ /* 0x000fe40000000a00 */
[----:B--2---:R-:W-:-:S05]  /*67c0*/  IADD3 R4, P0, R22, UR4, RZ ;  /* 0x0000000416047c10 */ /* 0x004fca000ff1e0ff */
[----:B----4-:R-:W-:Y:S01]  /*67d0*/  IMAD.X R5, RZ, RZ, UR5, P0 ;  /* 0x00000005ff057e24 */ /* 0x010fe200080e06ff */
        /* <DEDUP_REMOVED lines=14> */
.L_x_20209:
[----:B------:R2:W5:Y:S01]  /*68c0*/  LDG.E.U8 R2, desc[UR36][R4.64] ;  /* 0x0000002404027981 */ /* 0x000562000c1e1100 */
[----:B------:R-:W-:Y:S01]  /*68d0*/  IMAD.MOV.U32 R3, RZ, RZ, RZ ;  /* 0x000000ffff037224 */ /* 0x000fe200078e00ff */
[----:B------:R-:W-:Y:S06]  /*68e0*/  BRA `(.L_x_20211) ;  /* 0x0000000c00487947 */ /* 0x000fec0003800000 */
.L_x_20208:
        /* <DEDUP_REMOVED lines=8> */
.L_x_20213:
[----:B------:R-:W2:Y:S02]  /*6970*/  LDG.E R2, desc[UR36][R4.64] ;  /* 0x0000002404027981 */ /* 0x000ea4000c1e1900 */
[----:B--2---:R-:W-:Y:S01]  /*6980*/  SHF.R.S32.HI R3, RZ, 0x1f, R2 ;  /* 0x0000001fff037819 */ /* 0x004fe20000011402 */
[----:B------:R-:W-:Y:S06]  /*6990*/  BRA `(.L_x_20211) ;  /* 0x0000000c001c7947 */ /* 0x000fec0003800000 */
.L_x_20212:
[----:B------:R-:W2:Y:S02]  /*69a0*/  LDG.E.S16 R2, desc[UR36][R4.64] ;  /* 0x0000002404027981 */ /* 0x000ea4000c1e1700 */
[----:B--2---:R-:W-:Y:S01]  /*69b0*/  SHF.R.S32.HI R3, RZ, 0x1f, R2 ;  /* 0x0000001fff037819 */ /* 0x004fe20000011402 */
[----:B------:R-:W-:Y:S06]  /*69c0*/  BRA `(.L_x_20211) ;  /* 0x0000000c00107947 */ /* 0x000fec0003800000 */
.L_x_20207:
        /* <DEDUP_REMOVED lines=9> */
.L_x_20215:
[----:B------:R-:W2:Y:S02]  /*6a60*/  LDG.E.U16 R4, desc[UR36][R4.64] ;  /* 0x0000002404047981 */ /* 0x000ea4000c1e1500 */
[----:B--2---:R-:W-:-:S06]  /*6a70*/  HADD2.F32 R2, -RZ, R4.H0_H0 ;  /* 0x20000004ff027230 */ /* 0x004fcc0000004100 */
[----:B------:R-:W0:Y:S01]  /*6a80*/  F2I.S64.TRUNC R2, R2 ;  /* 0x0000000200027311 */ /* 0x000e22000020d900 */
[----:B------:R-:W-:Y:S05]  /*6a90*/  BRA `(.L_x_20211) ;  /* 0x0000000800dc7947 */ /* 0x000fea0003800000 */
.L_x_20214:
        /* <DEDUP_REMOVED lines=9> */
.L_x_20217:
[----:B------:R-:W2:Y:S02]  /*6b30*/  LDG.E.U16 R4, desc[UR36][R4.64] ;  /* 0x0000002404047981 */ /* 0x000ea4000c1e1500 */
[----:B--2---:R-:W-:-:S06]  /*6b40*/  HADD2.F32 R2, -RZ, R4.H0_H0 ;  /* 0x20000004ff027230 */ /* 0x004fcc0000004100 */
[----:B------:R-:W0:Y:S01]  /*6b50*/  F2I.S64.TRUNC R2, R2 ;  /* 0x0000000200027311 */ /* 0x000e22000020d900 */
[----:B------:R-:W-:Y:S05]  /*6b60*/  BRA `(.L_x_20211) ;  /* 0x0000000800a87947 */ /* 0x000fea0003800000 */
.L_x_20216:
[----:B------:R-:W2:Y:S02]  /*6b70*/  LDG.E.64 R2, desc[UR36][R4.64] ;  /* 0x0000002404027981 */ /* 0x000ea4000c1e1b00 */
[----:B--2---:R-:W4:Y:S01]  /*6b80*/  F2I.S64.F64.TRUNC R2, R2 ;  /* 0x0000000200027311 */ /* 0x004f22000030d900 */
[----:B------:R-:W-:Y:S05]  /*6b90*/  BRA `(.L_x_20211) ;  /* 0x00000008009c7947 */ /* 0x000fea0003800000 */
.L_x_20206:
        /* <DEDUP_REMOVED lines=13> */
.L_x_20220:
[----:B------:R-:W2:Y:S02]  /*6c70*/  LDG.E.64 R2, desc[UR36][R4.64] ;  /* 0x0000002404027981 */ /* 0x000ea4000c1e1b00 */
[----:B--2---:R-:W0:Y:S01]  /*6c80*/  F2I.S64.F64.TRUNC R2, R2 ;  /* 0x0000000200027311 */ /* 0x004e22000030d900 */
[----:B------:R-:W-:Y:S05]  /*6c90*/  BRA `(.L_x_20211) ;  /* 0x00000008005c7947 */ /* 0x000fea0003800000 */
.L_x_20219:
        /* <DEDUP_REMOVED lines=27> */
.L_x_20222:
        /* <DEDUP_REMOVED lines=14> */
.L_x_20221:
[----:B------:R-:W2:Y:S02]  /*6f30*/  LDG.E.U16 R2, desc[UR36][R4.64] ;  /* 0x0000002404027981 */ /* 0x000ea4000c1e1500 */
[----:B--2---:R-:W-:-:S06]  /*6f40*/  IMAD.U32 R2, R2, 0x10000, RZ ;  /* 0x0001000002027824 */ /* 0x004fcc00078e00ff */
[----:B------:R-:W0:Y:S01]  /*6f50*/  F2I.S64.TRUNC R2, R2 ;  /* 0x0000000200027311 */ /* 0x000e22000020d900 */
[----:B------:R-:W-:Y:S05]  /*6f60*/  BRA `(.L_x_20211) ;  /* 0x0000000400a87947 */ /* 0x000fea0003800000 */
.L_x_20218:
        /* <DEDUP_REMOVED lines=11> */
.L_x_20225:
        /* <DEDUP_REMOVED lines=21> */
.L_x_20229:
[----:B------:R-:W-:Y:S05]  /*7170*/  BSYNC B1 ;  /* 0x0000000000017941 */ /* 0x000fea0003800000 */
.L_x_20228:
[----:B------:R-:W-:Y:S01]  /*7180*/  IMAD.SHL.U32 R2, R2, 0x100000, RZ ;  /* 0x0010000002027824 */ /* 0x000fe200078e00ff */
[----:B------:R-:W-:-:S04]  /*7190*/  LEA R3, R0, 0x3b800000, 0x17 ;  /* 0x3b80000000037811 */ /* 0x000fc800078eb8ff */
[----:B------:R-:W-:-:S07]  /*71a0*/  LOP3.LUT R2, R3, R2, R4, 0xfe, !PT ;  /* 0x0000000203027212 */ /* 0x000fce00078efe04 */
.L_x_20227:
[----:B------:R-:W-:Y:S05]  /*71b0*/  BSYNC B0 ;  /* 0x0000000000007941 */ /* 0x000fea0003800000 */
.L_x_20226:
[----:B------:R-:W0:Y:S01]  /*71c0*/  F2I.S64.TRUNC R2, R2 ;  /* 0x0000000200027311 */ /* 0x000e22000020d900 */
[----:B------:R-:W-:Y:S05]  /*71d0*/  BRA `(.L_x_20211) ;  /* 0x00000004000c7947 */ /* 0x000fea0003800000 */
.L_x_20224:
        /* <DEDUP_REMOVED lines=21> */
.L_x_20233:
[----:B------:R-:W-:Y:S05]  /*7330*/  BSYNC B1 ;  /* 0x0000000000017941 */ /* 0x000fea0003800000 */
.L_x_20232:
[----:B------:R-:W-:Y:S01]  /*7340*/  IMAD.SHL.U32 R2, R2, 0x200000, RZ ;  /* 0x0020000002027824 */ /* 0x000fe200078e00ff */
[----:B------:R-:W-:-:S04]  /*7350*/  LEA R3, R0, 0x37800000, 0x17 ;  /* 0x3780000000037811 */ /* 0x000fc800078eb8ff */
[----:B------:R-:W-:-:S07]  /*7360*/  LOP3.LUT R2, R3, R2, R4, 0xfe, !PT ;  /* 0x0000000203027212 */ /* 0x000fce00078efe04 */
.L_x_20231:
[----:B------:R-:W-:Y:S05]  /*7370*/  BSYNC B0 ;  /* 0x0000000000007941 */ /* 0x000fea0003800000 */
.L_x_20230:
[----:B------:R-:W0:Y:S01]  /*7380*/  F2I.S64.TRUNC R2, R2 ;  /* 0x0000000200027311 */ /* 0x000e22000020d900 */
[----:B------:R-:W-:Y:S05]  /*7390*/  BRA `(.L_x_20211) ;  /* 0x00000000009c7947 */ /* 0x000fea0003800000 */
.L_x_20223:
        /* <DEDUP_REMOVED lines=14> */
.L_x_20237:
[----:B------:R-:W-:Y:S05]  /*7480*/  BSYNC B0 ;  /* 0x0000000000007941 */ /* 0x000fea0003800000 */
.L_x_20236:
[----:B------:R-:W0:Y:S01]  /*7490*/  F2I.S64.TRUNC R2, R2 ;  /* 0x0000000200027311 */ /* 0x000e22000020d900 */
[----:B------:R-:W-:Y:S05]  /*74a0*/  BRA `(.L_x_20211) ;  /* 0x0000000000587947 */ /* 0x000fea0003800000 */
.L_x_20210:
        /* <DEDUP_REMOVED lines=16> */
.L_x_20238:
[----:B------:R-:W-:Y:S01]  /*75b0*/  CS2R R2, SRZ ;  /* 0x0000000000027805 */ /* 0x000fe2000001ff00 */
[----:B------:R-:W-:Y:S06]  /*75c0*/  BRA `(.L_x_20211) ;  /* 0x0000000000107947 */ /* 0x000fec0003800000 */
.L_x_20235:
[----:B------:R0:W5:Y:S01]  /*75d0*/  LDG.E.64 R2, desc[UR36][R4.64] ;  /* 0x0000002404027981 */ /* 0x000162000c1e1b00 */
[----:B------:R-:W-:Y:S05]  /*75e0*/  BRA `(.L_x_20211) ;  /* 0x0000000000087947 */ /* 0x000fea0003800000 */
.L_x_20234:
[----:B------:R0:W5:Y:S01]  /*75f0*/  LDG.E R2, desc[UR36][R4.64] ;  /* 0x0000002404027981 */ /* 0x000162000c1e1900 */
[----:B------:R-:W-:-:S07]  /*7600*/  IMAD.MOV.U32 R3, RZ, RZ, RZ ;  /* 0x000000ffff037224 */ /* 0x000fce00078e00ff */
.L_x_20211:
[----:B0-2---:R-:W0:Y:S01]  /*7610*/  LDC.U8 R4, c[0x0][0x491] ;  /* 0x00012440ff047b82 */ /* 0x005e220000000000 */
        /* <DEDUP_REMOVED lines=18> */
.L_x_20242:
[----:B------:R0:W-:Y:S01]  /*7740*/  STG.E.U8 desc[UR36][R16.64], R5 ;  /* 0x0000000510007986 */ /* 0x0001e2000c101124 */
[----:B------:R-:W-:Y:S05]  /*7750*/  BRA `(.L_x_20244) ;  /* 0x0000000c00507947 */ /* 0x000fea0003800000 */
.L_x_20241:
        /* <DEDUP_REMOVED lines=8> */
.L_x_20246:
[----:B------:R3:W-:Y:S01]  /*77e0*/  STG.E desc[UR36][R16.64], R5 ;  /* 0x0000000510007986 */ /* 0x0007e2000c101924 */
[----:B------:R-:W-:Y:S05]  /*77f0*/  BRA `(.L_x_20244) ;  /* 0x0000000c00287947 */ /* 0x000fea0003800000 */
.L_x_20245:
[----:B------:R2:W-:Y:S01]  /*7800*/  STG.E.U16 desc[UR36][R16.64], R5 ;  /* 0x0000000510007986 */ /* 0x0005e2000c101524 */
[----:B------:R-:W-:Y:S05]  /*7810*/  BRA `(.L_x_20244) ;  /* 0x0000000c00207947 */ /* 0x000fea0003800000 */
.L_x_20240:
        /* <DEDUP_REMOVED lines=9> */
.L_x_20248:
[----:B------:R-:W0:Y:S02]  /*78b0*/  I2F.S64 R0, R2 ;  /* 0x0000000200007312 */ /* 0x000e240000301400 */
[----:B0-----:R-:W-:-:S05]  /*78c0*/  F2FP.F16.F32.PACK_AB R0, RZ, R0 ;  /* 0x00000000ff00723e */ /* 0x001fca00000000ff */
[----:B------:R0:W-:Y:S01]  /*78d0*/  STG.E.U16 desc[UR36][R16.64], R0 ;  /* 0x0000000010007986 */ /* 0x0001e2000c101524 */
[----:B------:R-:W-:Y:S05]  /*78e0*/  BRA `(.L_x_20244) ;  /* 0x0000000800ec7947 */ /* 0x000fea0003800000 */
.L_x_20247:
        /* <DEDUP_REMOVED lines=10> */
.L_x_20250:
[----:B------:R-:W0:Y:S02]  /*7990*/  I2F.S64 R2, R2 ;  /* 0x0000000200027312 */ /* 0x000e240000301400 */
[----:B0-----:R-:W-:-:S04]  /*79a0*/  F2FP.F16.F32.PACK_AB R3, RZ, R2 ;  /* 0x00000002ff03723e */ /* 0x001fc800000000ff */
[----:B------:R-:W-:-:S05]  /*79b0*/  PRMT R3, R3, 0x5410, RZ ;  /* 0x0000541003037816 */ /* 0x000fca00000000ff */
[----:B------:R0:W-:Y:S01]  /*79c0*/  STG.E desc[UR36][R16.64], R3 ;  /* 0x0000000310007986 */ /* 0x0001e2000c101924 */
[----:B------:R-:W-:Y:S05]  /*79d0*/  BRA `(.L_x_20244) ;  /* 0x0000000800b07947 */ /* 0x000fea0003800000 */
.L_x_20249:
[----:B------:R-:W0:Y:S02]  /*79e0*/  I2F.F64.S64 R2, R2 ;  /* 0x0000000200027312 */ /* 0x000e240000301c00 */
[----:B0-----:R0:W-:Y:S01]  /*79f0*/  STG.E.64 desc[UR36][R16.64], R2 ;  /* 0x0000000210007986 */ /* 0x0011e2000c101b24 */
[----:B------:R-:W-:Y:S05]  /*7a00*/  BRA `(.L_x_20244) ;  /* 0x0000000800a47947 */ /* 0x000fea0003800000 */
.L_x_20239:
        /* <DEDUP_REMOVED lines=13> */
.L_x_20253:
[----:B------:R-:W0:Y:S01]  /*7ae0*/  I2F.F64.S64 R4, R2 ;  /* 0x0000000200047312 */ /* 0x000e220000301c00 */
[----:B------:R-:W-:-:S05]  /*7af0*/  CS2R R6, SRZ ;  /* 0x0000000000067805 */ /* 0x000fca000001ff00 */
[----:B0-----:R0:W-:Y:S01]  /*7b00*/  STG.E.128 desc[UR36][R16.64], R4 ;  /* 0x0000000410007986 */ /* 0x0011e2000c101d24 */
[----:B------:R-:W-:Y:S05]  /*7b10*/  BRA `(.L_x_20244) ;  /* 0x0000000800607947 */ /* 0x000fea0003800000 */
.L_x_20252:
        /* <DEDUP_REMOVED lines=21> */
.L_x_20257:
[----:B------:R-:W-:Y:S05]  /*7c70*/  BSYNC B0 ;  /* 0x0000000000007941 */ /* 0x000fea0003800000 */
.L_x_20256:
[----:B------:R-:W-:-:S05]  /*7c80*/  LOP3.LUT R5, R0, R5, RZ, 0xfc, !PT ;  /* 0x0000000500057212 */ /* 0x000fca00078efcff */
[----:B------:R0:W-:Y:S01]  /*7c90*/  STG.E.U8 desc[UR36][R16.64], R5 ;  /* 0x0000000510007986 */ /* 0x0001e2000c101124 */
[----:B------:R-:W-:Y:S05]  /*7ca0*/  BRA `(.L_x_20244) ;  /* 0x0000000400fc7947 */ /* 0x000fea0003800000 */
.L_x_20255:
        /* <DEDUP_REMOVED lines=13> */
.L_x_20259:
[----:B------:R-:W-:Y:S01]  /*7d80*/  IMAD.MOV.U32 R0, RZ, RZ, 0x7f ;  /* 0x0000007fff007424 */ /* 0x000fe200078e00ff */
[----:B------:R-:W-:-:S04]  /*7d90*/  ISETP.GT.U32.AND P0, PT, R4, 0x7f800000, PT ;  /* 0x7f8000000400780c */ /* 0x000fc80003f04070 */
[----:B------:R-:W-:-:S09]  /*7da0*/  SEL R0, R0, 0x7c, P0 ;  /* 0x0000007c00007807 */ /* 0x000fd20000000000 */
.L_x_20260:
[----:B------:R-:W-:Y:S05]  /*7db0*/  BSYNC B0 ;  /* 0x0000000000007941 */ /* 0x000fea0003800000 */
.L_x_20258:
[----:B------:R-:W-:-:S04]  /*7dc0*/  LOP3.LUT R2, R3, 0x80000000, RZ, 0xc0, !PT ;  /* 0x8000000003027812 */ /* 0x000fc800078ec0ff */
[----:B------:R-:W-:-:S04]  /*7dd0*/  SHF.R.U32.HI R3, RZ, 0x18, R2 ;  /* 0x00000018ff037819 */ /* 0x000fc80000011602 */
[----:B------:R-:W-:-:S05]  /*7de0*/  LOP3.LUT R3, R0, R3, RZ, 0xfc, !PT ;  /* 0x0000000300037212 */ /* 0x000fca00078efcff */
[----:B------:R0:W-:Y:S01]  /*7df0*/  STG.E.U8 desc[UR36][R16.64], R3 ;  /* 0x0000000310007986 */ /* 0x0001e2000c101124 */
[----:B------:R-:W-:Y:S05]  /*7e00*/  BRA `(.L_x_20244) ;  /* 0x0000000400a47947 */ /* 0x000fea0003800000 */
.L_x_20254:
[----:B------:R-:W0:Y:S02]  /*7e10*/  I2F.S64 R0, R2 ;  /* 0x0000000200007312 */ /* 0x000e240000301400 */
[----:B0-----:R-:W-:-:S05]  /*7e20*/  F2FP.BF16.F32.PACK_AB R0, RZ, R0 ;  /* 0x00000000ff00723e */ /* 0x001fca00000010ff */
[----:B------:R0:W-:Y:S01]  /*7e30*/  STG.E.U16 desc[UR36][R16.64], R0 ;  /* 0x0000000010007986 */ /* 0x0001e2000c101524 */
[----:B------:R-:W-:Y:S05]  /*7e40*/  BRA `(.L_x_20244) ;  /* 0x0000000400947947 */ /* 0x000fea0003800000 */
.L_x_20251:
        /* <DEDUP_REMOVED lines=10> */
.L_x_20263:
        /* <DEDUP_REMOVED lines=17> */
.L_x_20266:
[----:B------:R-:W-:-:S04]  /*8000*/  LOP3.LUT R2, R3, 0x80000000, RZ, 0xc0, !PT ;  /* 0x8000000003027812 */ /* 0x000fc800078ec0ff */
[----:B------:R-:W-:-:S04]  /*8010*/  SHF.R.U32.HI R3, RZ, 0x18, R2 ;  /* 0x00000018ff037819 */ /* 0x000fc80000011602 */
[----:B------:R-:W-:-:S04]  /*8020*/  LOP3.LUT R0, R0, R3, RZ, 0xfc, !PT ;  /* 0x0000000300007212 */ /* 0x000fc800078efcff */
[----:B------:R-:W-:-:S07]  /*8030*/  PRMT R8, R0, 0x7610, R8 ;  /* 0x0000761000087816 */ /* 0x000fce0000000008 */
.L_x_20265:
[----:B------:R-:W-:Y:S05]  /*8040*/  BSYNC B0 ;  /* 0x0000000000007941 */ /* 0x000fea0003800000 */
.L_x_20264:
[----:B------:R0:W-:Y:S01]  /*8050*/  STG.E.U8 desc[UR36][R16.64], R8 ;  /* 0x0000000810007986 */ /* 0x0001e2000c101124 */
[----:B------:R-:W-:Y:S05]  /*8060*/  BRA `(.L_x_20244) ;  /* 0x00000004000c7947 */ /* 0x000fea0003800000 */
.L_x_20262:
        /* <DEDUP_REMOVED lines=17> */
.L_x_20269:
[----:B------:R-:W-:-:S04]  /*8180*/  LOP3.LUT R2, R3, 0x80000000, RZ, 0xc0, !PT ;  /* 0x8000000003027812 */ /* 0x000fc800078ec0ff */
[----:B------:R-:W-:-:S04]  /*8190*/  SHF.R.U32.HI R3, RZ, 0x18, R2 ;  /* 0x00000018ff037819 */ /* 0x000fc80000011602 */
[----:B------:R-:W-:-:S04]  /*81a0*/  LOP3.LUT R0, R0, R3, RZ, 0xfc, !PT ;  /* 0x0000000300007212 */ /* 0x000fc800078efcff */
[----:B------:R-:W-:-:S07]  /*81b0*/  PRMT R8, R0, 0x7610, R8 ;  /* 0x0000761000087816 */ /* 0x000fce0000000008 */
.L_x_20268:
[----:B------:R-:W-:Y:S05]  /*81c0*/  BSYNC B0 ;  /* 0x0000000000007941 */ /* 0x000fea0003800000 */
.L_x_20267:
[----:B------:R0:W-:Y:S01]  /*81d0*/  STG.E.U8 desc[UR36][R16.64], R8 ;  /* 0x0000000810007986 */ /* 0x0001e2000c101124 */
[----:B------:R-:W-:Y:S05]  /*81e0*/  BRA `(.L_x_20244) ;  /* 0x0000000000ac7947 */ /* 0x000fea0003800000 */
.L_x_20261:
        /* <DEDUP_REMOVED lines=23> */
.L_x_20243:
        /* <DEDUP_REMOVED lines=16> */
.L_x_20272:
[----:B------:R-:W-:Y:S05]  /*8460*/  BRA `(.L_x_20244) ;  /* 0x00000000000c7947 */ /* 0x000fea0003800000 */
.L_x_20271:
[----:B------:R0:W-:Y:S01]  /*8470*/  STG.E.64 desc[UR36][R16.64], R2 ;  /* 0x0000000210007986 */ /* 0x0001e2000c101b24 */
[----:B------:R-:W-:Y:S05]  /*8480*/  BRA `(.L_x_20244) ;  /* 0x0000000000047947 */ /* 0x000fea0003800000 */
.L_x_20270:
[----:B------:R0:W-:Y:S02]  /*8490*/  STG.E desc[UR36][R16.64], R5 ;  /* 0x0000000510007986 */ /* 0x0001e4000c101924 */
.L_x_20244:
[----:B------:R-:W-:-:S07]  /*84a0*/  VIADD R23, R23, 0x80 ;  /* 0x0000008017177836 */ /* 0x000fce0000000000 */
.L_x_20171:
[----:B------:R-:W-:Y:S05]  /*84b0*/  BSYNC B6 ;  /* 0x0000000000067941 */ /* 0x000fea0003800000 */
.L_x_20170:
        /* <DEDUP_REMOVED lines=358> */
.L_x_20275:
        /* <DEDUP_REMOVED lines=21> */
.L_x_20279:
[----:B------:R0:W5:Y:S01]  /*9c70*/  LDG.E.U8 R18, desc[UR36][R2.64] ;  /* 0x0000002402127981 */ /* 0x000162000c1e1100 */
[----:B------:R-:W-:Y:S01]  /*9c80*/  IMAD.MOV.U32 R19, RZ, RZ, RZ ;  /* 0x000000ffff137224 */ /* 0x000fe200078e00ff */
[----:B------:R-:W-:Y:S06]  /*9c90*/  BRA `(.L_x_20281) ;  /* 0x0000000c00487947 */ /* 0x000fec0003800000 */
.L_x_20278:
        /* <DEDUP_REMOVED lines=8> */
.L_x_20283:
[----:B------:R-:W2:Y:S02]  /*9d20*/  LDG.E R18, desc[UR36][R2.64] ;  /* 0x0000002402127981 */ /* 0x000ea4000c1e1900 */
[----:B--2---:R-:W-:Y:S01]  /*9d30*/  SHF.R.S32.HI R19, RZ, 0x1f, R18 ;  /* 0x0000001fff137819 */ /* 0x004fe20000011412 */
[----:B------:R-:W-:Y:S06]  /*9d40*/  BRA `(.L_x_20281) ;  /* 0x0000000c001c7947 */ /* 0x000fec0003800000 */
.L_x_20282:
[----:B------:R-:W2:Y:S02]  /*9d50*/  LDG.E.S16 R18, desc[UR36][R2.64] ;  /* 0x0000002402127981 */ /* 0x000ea4000c1e1700 */
[----:B--2---:R-:W-:Y:S01]  /*9d60*/  SHF.R.S32.HI R19, RZ, 0x1f, R18 ;  /* 0x0000001fff137819 */ /* 0x004fe20000011412 */
[----:B------:R-:W-:Y:S06]  /*9d70*/  BRA `(.L_x_20281) ;  /* 0x0000000c00107947 */ /* 0x000fec0003800000 */
.L_x_20277:
        /* <DEDUP_REMOVED lines=9> */
.L_x_20285:
[----:B------:R-:W2:Y:S02]  /*9e10*/  LDG.E.U16 R2, desc[UR36][R2.64] ;  /* 0x0000002402027981 */ /* 0x000ea4000c1e1500 */
[----:B--2---:R-:W-:-:S06]  /*9e20*/  HADD2.F32 R18, -RZ, R2.H0_H0 ;  /* 0x20000002ff127230 */ /* 0x004fcc0000004100 */
[----:B------:R-:W2:Y:S01]  /*9e30*/  F2I.S64.TRUNC R18, R18 ;  /* 0x0000001200127311 */ /* 0x000ea2000020d900 */
[----:B------:R-:W-:Y:S05]  /*9e40*/  BRA `(.L_x_20281) ;  /* 0x0000000800dc7947 */ /* 0x000fea0003800000 */
.L_x_20284:
        /* <DEDUP_REMOVED lines=9> */
.L_x_20287:
[----:B------:R-:W2:Y:S02]  /*9ee0*/  LDG.E.U16 R2, desc[UR36][R2.64] ;  /* 0x0000002402027981 */ /* 0x000ea4000c1e1500 */
[----:B--2---:R-:W-:-:S06]  /*9ef0*/  HADD2.F32 R18, -RZ, R2.H0_H0 ;  /* 0x20000002ff127230 */ /* 0x004fcc0000004100 */
[----:B------:R-:W0:Y:S01]  /*9f00*/  F2I.S64.TRUNC R18, R18 ;  /* 0x0000001200127311 */ /* 0x000e22000020d900 */
[----:B------:R-:W-:Y:S05]  /*9f10*/  BRA `(.L_x_20281) ;  /* 0x0000000800a87947 */ /* 0x000fea0003800000 */
.L_x_20286:
[----:B------:R-:W2:Y:S02]  /*9f20*/  LDG.E.64 R2, desc[UR36][R2.64] ;  /* 0x0000002402027981 */ /* 0x000ea4000c1e1b00 */
[----:B--2---:R3:W4:Y:S01]  /*9f30*/  F2I.S64.F64.TRUNC R18, R2 ;  /* 0x0000000200127311 */ /* 0x004722000030d900 */
[----:B------:R-:W-:Y:S05]  /*9f40*/  BRA `(.L_x_20281) ;  /* 0x00000008009c7947 */ /* 0x000fea0003800000 */
.L_x_20276:
        /* <DEDUP_REMOVED lines=13> */
.L_x_20290:
[----:B------:R-:W2:Y:S02]  /*a020*/  LDG.E.64 R2, desc[UR36][R2.64] ;  /* 0x0000002402027981 */ /* 0x000ea4000c1e1b00 */
[----:B--2---:R0:W1:Y:S01]  /*a030*/  F2I.S64.F64.TRUNC R18, R2 ;  /* 0x0000000200127311 */ /* 0x004062000030d900 */
[----:B------:R-:W-:Y:S05]  /*a040*/  BRA `(.L_x_20281) ;  /* 0x00000008005c7947 */ /* 0x000fea0003800000 */
.L_x_20289:
        /* <DEDUP_REMOVED lines=27> */
.L_x_20292:
        /* <DEDUP_REMOVED lines=14> */
.L_x_20291:
[----:B------:R-:W2:Y:S02]  /*a2e0*/  LDG.E.U16 R18, desc[UR36][R2.64] ;  /* 0x0000002402127981 */ /* 0x000ea4000c1e1500 */
[----:B--2---:R-:W-:-:S06]  /*a2f0*/  IMAD.U32 R18, R18, 0x10000, RZ ;  /* 0x0001000012127824 */ /* 0x004fcc00078e00ff */
[----:B------:R-:W0:Y:S01]  /*a300*/  F2I.S64.TRUNC R18, R18 ;  /* 0x0000001200127311 */ /* 0x000e22000020d900 */
[----:B------:R-:W-:Y:S05]  /*a310*/  BRA `(.L_x_20281) ;  /* 0x0000000400a87947 */ /* 0x000fea0003800000 */
.L_x_20288:
        /* <DEDUP_REMOVED lines=11> */
.L_x_20295:
        /* <DEDUP_REMOVED lines=21> */
.L_x_20299:
[----:B------:R-:W-:Y:S05]  /*a520*/  BSYNC B1 ;  /* 0x0000000000017941 */ /* 0x000fea0003800000 */
.L_x_20298:
[----:B------:R-:W-:Y:S01]  /*a530*/  IMAD.SHL.U32 R2, R2, 0x100000, RZ ;  /* 0x0010000002027824 */ /* 0x000fe200078e00ff */
[----:B------:R-:W-:-:S04]  /*a540*/  LEA R3, R0, 0x3b800000, 0x17 ;  /* 0x3b80000000037811 */ /* 0x000fc800078eb8ff */
[----:B------:R-:W-:-:S07]  /*a550*/  LOP3.LUT R18, R3, R2, R18, 0xfe, !PT ;  /* 0x0000000203127212 */ /* 0x000fce00078efe12 */
.L_x_20297:
[----:B------:R-:W-:Y:S05]  /*a560*/  BSYNC B0 ;  /* 0x0000000000007941 */ /* 0x000fea0003800000 */
.L_x_20296:
[----:B------:R-:W0:Y:S01]  /*a570*/  F2I.S64.TRUNC R18, R18 ;  /* 0x0000001200127311 */ /* 0x000e22000020d900 */
[----:B------:R-:W-:Y:S05]  /*a580*/  BRA `(.L_x_20281) ;  /* 0x00000004000c7947 */ /* 0x000fea0003800000 */
.L_x_20294:
        /* <DEDUP_REMOVED lines=21> */
.L_x_20303:
[----:B------:R-:W-:Y:S05]  /*a6e0*/  BSYNC B1 ;  /* 0x0000000000017941 */ /* 0x000fea0003800000 */
.L_x_20302:
[----:B------:R-:W-:Y:S01]  /*a6f0*/  IMAD.SHL.U32 R2, R2, 0x200000, RZ ;  /* 0x0020000002027824 */ /* 0x000fe200078e00ff */
[----:B------:R-:W-:-:S04]  /*a700*/  LEA R3, R0, 0x37800000, 0x17 ;  /* 0x3780000000037811 */ /* 0x000fc800078eb8ff */
[----:B------:R-:W-:-:S07]  /*a710*/  LOP3.LUT R18, R3, R2, R18, 0xfe, !PT ;  /* 0x0000000203127212 */ /* 0x000fce00078efe12 */
.L_x_20301:
[----:B------:R-:W-:Y:S05]  /*a720*/  BSYNC B0 ;  /* 0x0000000000007941 */ /* 0x000fea0003800000 */
.L_x_20300:
[----:B------:R-:W0:Y:S01]  /*a730*/  F2I.S64.TRUNC R18, R18 ;  /* 0x0000001200127311 */ /* 0x000e22000020d900 */
[----:B------:R-:W-:Y:S05]  /*a740*/  BRA `(.L_x_20281) ;  /* 0x00000000009c7947 */ /* 0x000fea0003800000 */
.L_x_20293:
        /* <DEDUP_REMOVED lines=14> */
.L_x_20307:
[----:B------:R-:W-:Y:S05]  /*a830*/  BSYNC B0 ;  /* 0x0000000000007941 */ /* 0x000fea0003800000 */
.L_x_20306:
[----:B------:R-:W0:Y:S01]  /*a840*/  F2I.S64.TRUNC R18, R18 ;  /* 0x0000001200127311 */ /* 0x000e22000020d900 */
[----:B------:R-:W-:Y:S05]  /*a850*/  BRA `(.L_x_20281) ;  /* 0x0000000000587947 */ /* 0x000fea0003800000 */
.L_x_20280:
        /* <DEDUP_REMOVED lines=16> */
.L_x_20308:
[----:B------:R-:W-:Y:S01]  /*a960*/  CS2R R18, SRZ ;  /* 0x0000000000127805 */ /* 0x000fe2000001ff00 */
[----:B------:R-:W-:Y:S06]  /*a970*/  BRA `(.L_x_20281) ;  /* 0x0000000000107947 */ /* 0x000fec0003800000 */
.L_x_20305:
[----:B------:R0:W5:Y:S01]  /*a980*/  LDG.E.64 R18, desc[UR36][R2.64] ;  /* 0x0000002402127981 */ /* 0x000162000c1e1b00 */
[----:B------:R-:W-:Y:S05]  /*a990*/  BRA `(.L_x_20281) ;  /* 0x0000000000087947 */ /* 0x000fea0003800000 */
.L_x_20304:
[----:B------:R0:W5:Y:S01]  /*a9a0*/  LDG.E R18, desc[UR36][R2.64] ;  /* 0x0000002402127981 */ /* 0x000162000c1e1900 */
[----:B------:R-:W-:-:S07]  /*a9b0*/  IMAD.MOV.U32 R19, RZ, RZ, RZ ;  /* 0x000000ffff137224 */ /* 0x000fce00078e00ff */
.L_x_20281:
        /* <DEDUP_REMOVED lines=18> */
.L_x_20312:
[----:B------:R0:W5:Y:S01]  /*aae0*/  LDG.E.U8 R2, desc[UR36][R4.64] ;  /* 0x0000002404027981 */ /* 0x000162000c1e1100 */
[----:B------:R-:W-:Y:S01]  /*aaf0*/  IMAD.MOV.U32 R3, RZ, RZ, RZ ;  /* 0x000000ffff037224 */ /* 0x000fe200078e00ff */
[----:B------:R-:W-:Y:S06]  /*ab00*/  BRA `(.L_x_20314) ;  /* 0x0000000c00487947 */ /* 0x000fec0003800000 */
.L_x_20311:
        /* <DEDUP_REMOVED lines=8> */
.L_x_20316:
[----:B------:R-:W3:Y:S02]  /*ab90*/  LDG.E R2, desc[UR36][R4.64] ;  /* 0x0000002404027981 */ /* 0x000ee4000c1e1900 */
[----:B---3--:R-:W-:Y:S01]  /*aba0*/  SHF.R.S32.HI R3, RZ, 0x1f, R2 ;  /* 0x0000001fff037819 */ /* 0x008fe20000011402 */
[----:B------:R-:W-:Y:S06]  /*abb0*/  BRA `(.L_x_20314) ;  /* 0x0000000c001c7947 */ /* 0x000fec0003800000 */
.L_x_20315:
[----:B------:R-:W3:Y:S02]  /*abc0*/  LDG.E.S16 R2, desc[UR36][R4.64] ;  /* 0x0000002404027981 */ /* 0x000ee4000c1e1700 */
[----:B---3--:R-:W-:Y:S01]  /*abd0*/  SHF.R.S32.HI R3, RZ, 0x1f, R2 ;  /* 0x0000001fff037819 */ /* 0x008fe20000011402 */
[----:B------:R-:W-:Y:S06]  /*abe0*/  BRA `(.L_x_20314) ;  /* 0x0000000c00107947 */ /* 0x000fec0003800000 */
.L_x_20310:
[----:B------:R-:W-:-:S13]  /*abf0*/  ISETP.GT.AND P0, PT, R0, 0x6, PT ;  /* 0x000000060000780c */ /* 0x000fda0003f04270 */
[----:B------:R-:W-:Y:S05]  /*ac00*/  @P0 BRA `(.L_x_20317) ;  /* 0x00000000002c0947 */ /* 0x000fea0003800000 */
[----:B------:R-:W-:-:S13]  /*ac10*/  ISETP.NE.AND P0, PT, R0, 0x5, PT ;  /* 0x000000050000780c */ /* 0x000fda0003f05270 */
[----:B------:R-:W-:Y:S05]  /*ac20*/  @!P0 BRA `(.L_x_20318) ;  /* 0x0000000000148947 */ /* 0x000fea0003800000 */
[----:B------:R-:W-:-:S13]  /*ac30*/  ISETP.NE.AND P0, PT, R0, 0x6, PT ;  /* 0x000000060000780c */ /* 0x000fda0003f05270 */
[----:B------:R-:W-:Y:S05]  /*ac40*/  @P0 BRA `(.L_x_20313) ;  /* 0x0000000800a00947 */ /* 0x000fea0003800000 */
[----:B------:R-:W3:Y:S02]  /*ac50*/  LDG.E R2, desc[UR36][R4.64] ;  /* 0x0000002404027981 */ /* 0x000ee4000c1e1900 */
[----:B---3--:R-:W3:Y:S01]  /*ac60*/  F2I.S64.TRUNC R2, R2 ;  /* 0x0000000200027311 */ /* 0x008ee2000020d900 */
[----:B------:R-:W-:Y:S05]  /*ac70*/  BRA `(.L_x_20314) ;  /* 0x0000000800ec7947 */ /* 0x000fea0003800000 */
.L_x_20318:
[----:B------:R-:W3:Y:S02]  /*ac80*/  LDG.E.U16 R4, desc[UR36][R4.64] ;  /* 0x0000002404047981 */ /* 0x000ee4000c1e1500 */
[----:B---3--:R-:W-:-:S06]  /*ac90*/  HADD2.F32 R2, -RZ, R4.H0_H0 ;  /* 0x20000004ff027230 */ /* 0x008fcc0000004100 */
[----:B------:R-:W0:Y:S01]  /*aca0*/  F2I.S64.TRUNC R2, R2 ;  /* 0x0000000200027311 */ /* 0x000e22000020d900 */
[----:B------:R-:W-:Y:S05]  /*acb0*/  BRA `(.L_x_20314) ;  /* 0x0000000800dc7947 */ /* 0x000fea0003800000 */
.L_x_20317:
        /* <DEDUP_REMOVED lines=9> */
.L_x_20320:
[----:B------:R-:W3:Y:S02]  /*ad50*/  LDG.E.U16 R4, desc[UR36][R4.64] ;  /* 0x0000002404047981 */ /* 0x000ee4000c1e1500 */
[----:B---3--:R-:W-:-:S06]  /*ad60*/  HADD2.F32 R2, -RZ, R4.H0_H0 ;  /* 0x20000004ff027230 */ /* 0x008fcc0000004100 */
[----:B------:R-:W0:Y:S01]  /*ad70*/  F2I.S64.TRUNC R2, R2 ;  /* 0x0000000200027311 */ /* 0x000e22000020d900 */
[----:B------:R-:W-:Y:S05]  /*ad80*/  BRA `(.L_x_20314) ;  /* 0x0000000800a87947 */ /* 0x000fea0003800000 */
.L_x_20319:
[----:B------:R-:W3:Y:S02]  /*ad90*/  LDG.E.64 R2, desc[UR36][R4.64] ;  /* 0x0000002404027981 */ /* 0x000ee4000c1e1b00 */
[----:B---3--:R-:W0:Y:S01]  /*ada0*/  F2I.S64.F64.TRUNC R2, R2 ;  /* 0x0000000200027311 */ /* 0x008e22000030d900 */
[----:B------:R-:W-:Y:S05]  /*adb0*/  BRA `(.L_x_20314) ;  /* 0x00000008009c7947 */ /* 0x000fea0003800000 */
.L_x_20309:
        /* <DEDUP_REMOVED lines=13> */
.L_x_20323:
[----:B------:R-:W3:Y:S02]  /*ae90*/  LDG.E.64 R2, desc[UR36][R4.64] ;  /* 0x0000002404027981 */ /* 0x000ee4000c1e1b00 */
[----:B---3--:R-:W0:Y:S01]  /*aea0*/  F2I.S64.F64.TRUNC R2, R2 ;  /* 0x0000000200027311 */ /* 0x008e22000030d900 */
[----:B------:R-:W-:Y:S05]  /*aeb0*/  BRA `(.L_x_20314) ;  /* 0x00000008005c7947 */ /* 0x000fea0003800000 */
.L_x_20322:
        /* <DEDUP_REMOVED lines=27> */
.L_x_20325:
        /* <DEDUP_REMOVED lines=14> */
.L_x_20324:
[----:B------:R-:W3:Y:S02]  /*b150*/  LDG.E.U16 R2, desc[UR36][R4.64] ;  /* 0x0000002404027981 */ /* 0x000ee4000c1e1500 */
[----:B---3--:R-:W-:-:S06]  /*b160*/  IMAD.U32 R2, R2, 0x10000, RZ ;  /* 0x0001000002027824 */ /* 0x008fcc00078e00ff */
[----:B------:R-:W0:Y:S01]  /*b170*/  F2I.S64.TRUNC R2, R2 ;  /* 0x0000000200027311 */ /* 0x000e22000020d900 */
[----:B------:R-:W-:Y:S05]  /*b180*/  BRA `(.L_x_20314) ;  /* 0x0000000400a87947 */ /* 0x000fea0003800000 */
.L_x_20321:
        /* <DEDUP_REMOVED lines=11> */
.L_x_20328:
        /* <DEDUP_REMOVED lines=21> */
.L_x_20332:
[----:B------:R-:W-:Y:S05]  /*b390*/  BSYNC B1 ;  /* 0x0000000000017941 */ /* 0x000fea0003800000 */
.L_x_20331:
[----:B------:R-:W-:Y:S01]  /*b3a0*/  IMAD.SHL.U32 R2, R2, 0x100000, RZ ;  /* 0x0010000002027824 */ /* 0x000fe200078e00ff */
[----:B------:R-:W-:-:S04]  /*b3b0*/  LEA R3, R0, 0x3b800000, 0x17 ;  /* 0x3b80000000037811 */ /* 0x000fc800078eb8ff */
[----:B------:R-:W-:-:S07]  /*b3c0*/  LOP3.LUT R2, R3, R2, R4, 0xfe, !PT ;  /* 0x0000000203027212 */ /* 0x000fce00078efe04 */
.L_x_20330:
[----:B------:R-:W-:Y:S05]  /*b3d0*/  BSYNC B0 ;  /* 0x0000000000007941 */ /* 0x000fea0003800000 */
.L_x_20329:
[----:B------:R-:W0:Y:S01]  /*b3e0*/  F2I.S64.TRUNC R2, R2 ;  /* 0x0000000200027311 */ /* 0x000e22000020d900 */
[----:B------:R-:W-:Y:S05]  /*b3f0*/  BRA `(.L_x_20314) ;  /* 0x00000004000c7947 */ /* 0x000fea0003800000 */
.L_x_20327:
        /* <DEDUP_REMOVED lines=21> */
.L_x_20336:
[----:B------:R-:W-:Y:S05]  /*b550*/  BSYNC B1 ;  /* 0x0000000000017941 */ /* 0x000fea0003800000 */
.L_x_20335:
[----:B------:R-:W-:Y:S01]  /*b560*/  IMAD.SHL.U32 R2, R2, 0x200000, RZ ;  /* 0x0020000002027824 */ /* 0x000fe200078e00ff */
[----:B------:R-:W-:-:S04]  /*b570*/  LEA R3, R0, 0x37800000, 0x17 ;  /* 0x3780000000037811 */ /* 0x000fc800078eb8ff */
[----:B------:R-:W-:-:S07]  /*b580*/  LOP3.LUT R2, R3, R2, R4, 0xfe, !PT ;  /* 0x0000000203027212 */ /* 0x000fce00078efe04 */
.L_x_20334:
[----:B------:R-:W-:Y:S05]  /*b590*/  BSYNC B0 ;  /* 0x0000000000007941 */ /* 0x000fea0003800000 */
.L_x_20333:
[----:B------:R-:W0:Y:S01]  /*b5a0*/  F2I.S64.TRUNC R2, R2 ;  /* 0x0000000200027311 */ /* 0x000e22000020d900 */
[----:B------:R-:W-:Y:S05]  /*b5b0*/  BRA `(.L_x_20314) ;  /* 0x00000000009c7947 */ /* 0x000fea0003800000 */
.L_x_20326:
        /* <DEDUP_REMOVED lines=14> */
.L_x_20340:
[----:B------:R-:W-:Y:S05]  /*b6a0*/  BSYNC B0 ;  /* 0x0000000000007941 */ /* 0x000fea0003800000 */
.L_x_20339:
[----:B------:R-:W0:Y:S01]  /*b6b0*/  F2I.S64.TRUNC R2, R2 ;  /* 0x0000000200027311 */ /* 0x000e22000020d900 */
[----:B------:R-:W-:Y:S05]  /*b6c0*/  BRA `(.L_x_20314) ;  /* 0x0000000000587947 */ /* 0x000fea0003800000 */
.L_x_20313:
        /* <DEDUP_REMOVED lines=16> */
.L_x_20341:
[----:B------:R-:W-:Y:S01]  /*b7d0*/  CS2R R2, SRZ ;  /* 0x0000000000027805 */ /* 0x000fe2000001ff00 */
[----:B------:R-:W-:Y:S06]  /*b7e0*/  BRA `(.L_x_20314) ;  /* 0x0000000000107947 */ /* 0x000fec0003800000 */
.L_x_20338:
[----:B------:R0:W5:Y:S01]  /*b7f0*/  LDG.E.64 R2, desc[UR36][R4.64] ;  /* 0x0000002404027981 */ /* 0x000162000c1e1b00 */
[----:B------:R-:W-:Y:S05]  /*b800*/  BRA `(.L_x_20314) ;  /* 0x0000000000087947 */ /* 0x000fea0003800000 */
.L_x_20337:
[----:B------:R0:W5:Y:S01]  /*b810*/  LDG.E R2, desc[UR36][R4.64] ;  /* 0x0000002404027981 */ /* 0x000162000c1e1900 */
[----:B------:R-:W-:-:S07]  /*b820*/  IMAD.MOV.U32 R3, RZ, RZ, RZ ;  /* 0x000000ffff037224 */ /* 0x000fce00078e00ff */
.L_x_20314:
[----:B0-----:R-:W0:Y:S01]  /*b830*/  LDC.U8 R4, c[0x0][0x491] ;  /* 0x00012440ff047b82 */ /* 0x001e220000000000 */
[----:B-12345:R-:W-:-:S04]  /*b840*/  ISETP.LT.U32.AND P0, PT, R18, R2, PT ;  /* 0x000000021200720c */ /* 0x03efc80003f01070 */
        /* <DEDUP_REMOVED lines=17> */
.L_x_20345:
[----:B------:R0:W-:Y:S01]  /*b960*/  STG.E.U8 desc[UR36][R16.64], R5 ;  /* 0x0000000510007986 */ /* 0x0001e2000c101124 */
[----:B------:R-:W-:Y:S05]  /*b970*/  BRA `(.L_x_20347) ;  /* 0x0000000c00507947 */ /* 0x000fea0003800000 */
.L_x_20344:
        /* <DEDUP_REMOVED lines=8> */
.L_x_20349:
[----:B------:R0:W-:Y:S01]  /*ba00*/  STG.E desc[UR36][R16.64], R5 ;  /* 0x0000000510007986 */ /* 0x0001e2000c101924 */
[----:B------:R-:W-:Y:S05]  /*ba10*/  BRA `(.L_x_20347) ;  /* 0x0000000c00287947 */ /* 0x000fea0003800000 */
.L_x_20348:
[----:B------:R0:W-:Y:S01]  /*ba20*/  STG.E.U16 desc[UR36][R16.64], R5 ;  /* 0x0000000510007986 */ /* 0x0001e2000c101524 */
[----:B------:R-:W-:Y:S05]  /*ba30*/  BRA `(.L_x_20347) ;  /* 0x0000000c00207947 */ /* 0x000fea0003800000 */
.L_x_20343:
        /* <DEDUP_REMOVED lines=9> */
.L_x_20351:
[----:B------:R-:W0:Y:S02]  /*bad0*/  I2F.S64 R0, R2 ;  /* 0x0000000200007312 */ /* 0x000e240000301400 */
[----:B0-----:R-:W-:-:S05]  /*bae0*/  F2FP.F16.F32.PACK_AB R0, RZ, R0 ;  /* 0x00000000ff00723e */ /* 0x001fca00000000ff */
[----:B------:R0:W-:Y:S01]  /*baf0*/  STG.E.U16 desc[UR36][R16.64], R0 ;  /* 0x0000000010007986 */ /* 0x0001e2000c101524 */
[----:B------:R-:W-:Y:S05]  /*bb00*/  BRA `(.L_x_20347) ;  /* 0x0000000800ec7947 */ /* 0x000fea0003800000 */
.L_x_20350:
        /* <DEDUP_REMOVED lines=10> */
.L_x_20353:
[----:B------:R-:W0:Y:S02]  /*bbb0*/  I2F.S64 R2, R2 ;  /* 0x0000000200027312 */ /* 0x000e240000301400 */
[----:B0-----:R-:W-:-:S04]  /*bbc0*/  F2FP.F16.F32.PACK_AB R3, RZ, R2 ;  /* 0x00000002ff03723e */ /* 0x001fc800000000ff */
[----:B------:R-:W-:-:S05]  /*bbd0*/  PRMT R3, R3, 0x5410, RZ ;  /* 0x0000541003037816 */ /* 0x000fca00000000ff */
[----:B------:R0:W-:Y:S01]  /*bbe0*/  STG.E desc[UR36][R16.64], R3 ;  /* 0x0000000310007986 */ /* 0x0001e2000c101924 */
[----:B------:R-:W-:Y:S05]  /*bbf0*/  BRA `(.L_x_20347) ;  /* 0x0000000800b07947 */ /* 0x000fea0003800000 */
.L_x_20352:
[----:B------:R-:W0:Y:S02]  /*bc00*/  I2F.F64.S64 R2, R2 ;  /* 0x0000000200027312 */ /* 0x000e240000301c00 */
[----:B0-----:R0:W-:Y:S01]  /*bc10*/  STG.E.64 desc[UR36][R16.64], R2 ;  /* 0x0000000210007986 */ /* 0x0011e2000c101b24 */
[----:B------:R-:W-:Y:S05]  /*bc20*/  BRA `(.L_x_20347) ;  /* 0x0000000800a47947 */ /* 0x000fea0003800000 */
.L_x_20342:
        /* <DEDUP_REMOVED lines=13> */
.L_x_20356:
[----:B------:R-:W0:Y:S01]  /*bd00*/  I2F.F64.S64 R4, R2 ;  /* 0x0000000200047312 */ /* 0x000e220000301c00 */
[----:B------:R-:W-:-:S05]  /*bd10*/  CS2R R6, SRZ ;  /* 0x0000000000067805 */ /* 0x000fca000001ff00 */
[----:B0-----:R0:W-:Y:S01]  /*bd20*/  STG.E.128 desc[UR36][R16.64], R4 ;  /* 0x0000000410007986 */ /* 0x0011e2000c101d24 */
[----:B------:R-:W-:Y:S05]  /*bd30*/  BRA `(.L_x_20347) ;  /* 0x0000000800607947 */ /* 0x000fea0003800000 */
.L_x_20355:
        /* <DEDUP_REMOVED lines=21> */
.L_x_20360:
[----:B------:R-:W-:Y:S05]  /*be90*/  BSYNC B0 ;  /* 0x0000000000007941 */ /* 0x000fea0003800000 */
.L_x_20359:
[----:B------:R-:W-:-:S05]  /*bea0*/  LOP3.LUT R5, R0, R5, RZ, 0xfc, !PT ;  /* 0x0000000500057212 */ /* 0x000fca00078efcff */
[----:B------:R0:W-:Y:S01]  /*beb0*/  STG.E.U8 desc[UR36][R16.64], R5 ;  /* 0x0000000510007986 */ /* 0x0001e2000c101124 */
[----:B------:R-:W-:Y:S05]  /*bec0*/  BRA `(.L_x_20347) ;  /* 0x0000000400fc7947 */ /* 0x000fea0003800000 */
.L_x_20358:
        /* <DEDUP_REMOVED lines=13> */
.L_x_20362:
[----:B------:R-:W-:Y:S01]  /*bfa0*/  IMAD.MOV.U32 R0, RZ, RZ, 0x7f ;  /* 0x0000007fff007424 */ /* 0x000fe200078e00ff */
[----:B------:R-:W-:-:S04]  /*bfb0*/  ISETP.GT.U32.AND P0, PT, R4, 0x7f800000, PT ;  /* 0x7f8000000400780c */ /* 0x000fc80003f04070 */
[----:B------:R-:W-:-:S09]  /*bfc0*/  SEL R0, R0, 0x7c, P0 ;  /* 0x0000007c00007807 */ /* 0x000fd20000000000 */
.L_x_20363:
[----:B------:R-:W-:Y:S05]  /*bfd0*/  BSYNC B0 ;  /* 0x0000000000007941 */ /* 0x000fea0003800000 */
.L_x_20361:
[----:B------:R-:W-:-:S04]  /*bfe0*/  LOP3.LUT R2, R3, 0x80000000, RZ, 0xc0, !PT ;  /* 0x8000000003027812 */ /* 0x000fc800078ec0ff */
[----:B------:R-:W-:-:S04]  /*bff0*/  SHF.R.U32.HI R3, RZ, 0x18, R2 ;  /* 0x00000018ff037819 */ /* 0x000fc80000011602 */
[----:B------:R-:W-:-:S05]  /*c000*/  LOP3.LUT R3, R0, R3, RZ, 0xfc, !PT ;  /* 0x0000000300037212 */ /* 0x000fca00078efcff */
[----:B------:R0:W-:Y:S01]  /*c010*/  STG.E.U8 desc[UR36][R16.64], R3 ;  /* 0x0000000310007986 */ /* 0x0001e2000c101124 */
[----:B------:R-:W-:Y:S05]  /*c020*/  BRA `(.L_x_20347) ;  /* 0x0000000400a47947 */ /* 0x000fea0003800000 */
.L_x_20357:
[----:B------:R-:W0:Y:S02]  /*c030*/  I2F.S64 R0, R2 ;  /* 0x0000000200007312 */ /* 0x000e240000301400 */
[----:B0-----:R-:W-:-:S05]  /*c040*/  F2FP.BF16.F32.PACK_AB R0, RZ, R0 ;  /* 0x00000000ff00723e */ /* 0x001fca00000010ff */
[----:B------:R0:W-:Y:S01]  /*c050*/  STG.E.U16 desc[UR36][R16.64], R0 ;  /* 0x0000000010007986 */ /* 0x0001e2000c101524 */
[----:B------:R-:W-:Y:S05]  /*c060*/  BRA `(.L_x_20347) ;  /* 0x0000000400947947 */ /* 0x000fea0003800000 */
.L_x_20354:
        /* <DEDUP_REMOVED lines=10> */
.L_x_20366:
        /* <DEDUP_REMOVED lines=17> */
.L_x_20369:
[----:B------:R-:W-:-:S04]  /*c220*/  LOP3.LUT R2, R3, 0x80000000, RZ, 0xc0, !PT ;  /* 0x8000000003027812 */ /* 0x000fc800078ec0ff */
[----:B------:R-:W-:-:S04]  /*c230*/  SHF.R.U32.HI R3, RZ, 0x18, R2 ;  /* 0x00000018ff037819 */ /* 0x000fc80000011602 */
[----:B------:R-:W-:-:S04]  /*c240*/  LOP3.LUT R0, R0, R3, RZ, 0xfc, !PT ;  /* 0x0000000300007212 */ /* 0x000fc800078efcff */
[----:B------:R-:W-:-:S07]  /*c250*/  PRMT R8, R0, 0x7610, R8 ;  /* 0x0000761000087816 */ /* 0x000fce0000000008 */
.L_x_20368:
[----:B------:R-:W-:Y:S05]  /*c260*/  BSYNC B0 ;  /* 0x0000000000007941 */ /* 0x000fea0003800000 */
.L_x_20367:
[----:B------:R3:W-:Y:S01]  /*c270*/  STG.E.U8 desc[UR36][R16.64], R8 ;  /* 0x0000000810007986 */ /* 0x0007e2000c101124 */
[----:B------:R-:W-:Y:S05]  /*c280*/  BRA `(.L_x_20347) ;  /* 0x00000004000c7947 */ /* 0x000fea0003800000 */
.L_x_20365:
        /* <DEDUP_REMOVED lines=17> */
.L_x_20372:
[----:B------:R-:W-:-:S04]  /*c3a0*/  LOP3.LUT R2, R3, 0x80000000, RZ, 0xc0, !PT ;  /* 0x8000000003027812 */ /* 0x000fc800078ec0ff */
[----:B------:R-:W-:-:S04]  /*c3b0*/  SHF.R.U32.HI R3, RZ, 0x18, R2 ;  /* 0x00000018ff037819 */ /* 0x000fc80000011602 */
[----:B------:R-:W-:-:S04]  /*c3c0*/  LOP3.LUT R0, R0, R3, RZ, 0xfc, !PT ;  /* 0x0000000300007212 */ /* 0x000fc800078efcff */
[----:B------:R-:W-:-:S07]  /*c3d0*/  PRMT R8, R0, 0x7610, R8 ;  /* 0x0000761000087816 */ /* 0x000fce0000000008 */
.L_x_20371:
[----:B------:R-:W-:Y:S05]  /*c3e0*/  BSYNC B0 ;  /* 0x0000000000007941 */ /* 0x000fea0003800000 */
.L_x_20370:
[----:B------:R0:W-:Y:S01]  /*c3f0*/  STG.E.U8 desc[UR36][R16.64], R8 ;  /* 0x0000000810007986 */ /* 0x0001e2000c101124 */
[----:B------:R-:W-:Y:S05]  /*c400*/  BRA `(.L_x_20347) ;  /* 0x0000000000ac7947 */ /* 0x000fea0003800000 */
.L_x_20364:
        /* <DEDUP_REMOVED lines=23> */
.L_x_20346:
        /* <DEDUP_REMOVED lines=16> */
.L_x_20375:
[----:B------:R-:W-:Y:S05]  /*c680*/  BRA `(.L_x_20347) ;  /* 0x00000000000c7947 */ /* 0x000fea0003800000 */
.L_x_20374:
[----:B------:R1:W-:Y:S01]  /*c690*/  STG.E.64 desc[UR36][R16.64], R2 ;  /* 0x0000000210007986 */ /* 0x0003e2000c101b24 */
[----:B------:R-:W-:Y:S05]  /*c6a0*/  BRA `(.L_x_20347) ;  /* 0x0000000000047947 */ /* 0x000fea0003800000 */
.L_x_20373:
[----:B------:R0:W-:Y:S02]  /*c6b0*/  STG.E desc[UR36][R16.64], R5 ;  /* 0x0000000510007986 */ /* 0x0001e4000c101924 */
.L_x_20347:
[----:B------:R-:W-:-:S07]  /*c6c0*/  VIADD R23, R23, 0x80 ;  /* 0x0000008017177836 */ /* 0x000fce0000000000 */
.L_x_20274:
[----:B------:R-:W-:Y:S05]  /*c6d0*/  BSYNC B6 ;  /* 0x0000000000067941 */ /* 0x000fea0003800000 */
.L_x_20273:
        /* <DEDUP_REMOVED lines=357> */
.L_x_20376:
        /* <DEDUP_REMOVED lines=21> */
.L_x_20380:
[----:B------:R0:W5:Y:S01]  /*de80*/  LDG.E.U8 R18, desc[UR36][R2.64] ;  /* 0x0000002402127981 */ /* 0x000162000c1e1100 */
[----:B------:R-:W-:Y:S01]  /*de90*/  IMAD.MOV.U32 R19, RZ, RZ, RZ ;  /* 0x000000ffff137224 */ /* 0x000fe200078e00ff */
[----:B------:R-:W-:Y:S06]  /*dea0*/  BRA `(.L_x_20382) ;  /* 0x0000000c00487947 */ /* 0x000fec0003800000 */
.L_x_20379:
        /* <DEDUP_REMOVED lines=8> */
.L_x_20384:
[----:B------:R-:W2:Y:S02]  /*df30*/  LDG.E R18, desc[UR36][R2.64] ;  /* 0x0000002402127981 */ /* 0x000ea4000c1e1900 */
[----:B--2---:R-:W-:Y:S01]  /*df40*/  SHF.R.S32.HI R19, RZ, 0x1f, R18 ;  /* 0x0000001fff137819 */ /* 0x004fe20000011412 */
[----:B------:R-:W-:Y:S06]  /*df50*/  BRA `(.L_x_20382) ;  /* 0x0000000c001c7947 */ /* 0x000fec0003800000 */
.L_x_20383:
[----:B------:R-:W2:Y:S02]  /*df60*/  LDG.E.S16 R18, desc[UR36][R2.64] ;  /* 0x0000002402127981 */ /* 0x000ea4000c1e1700 */
[----:B--2---:R-:W-:Y:S01]  /*df70*/  SHF.R.S32.HI R19, RZ, 0x1f, R18 ;  /* 0x0000001fff137819 */ /* 0x004fe20000011412 */
[----:B------:R-:W-:Y:S06]  /*df80*/  BRA `(.L_x_20382) ;  /* 0x0000000c00107947 */ /* 0x000fec0003800000 */
.L_x_20378:
        /* <DEDUP_REMOVED lines=9> */
.L_x_20386:
[----:B------:R-:W2:Y:S02]  /*e020*/  LDG.E.U16 R2, desc[UR36][R2.64] ;  /* 0x0000002402027981 */ /* 0x000ea4000c1e1500 */
[----:B--2---:R-:W-:-:S06]  /*e030*/  HADD2.F32 R18, -RZ, R2.H0_H0 ;  /* 0x20000002ff127230 */ /* 0x004fcc0000004100 */
[----:B------:R-:W0:Y:S01]  /*e040*/  F2I.S64.TRUNC R18, R18 ;  /* 0x0000001200127311 */ /* 0x000e22000020d900 */
[----:B------:R-:W-:Y:S05]  /*e050*/  BRA `(.L_x_20382) ;  /* 0x0000000800dc7947 */ /* 0x000fea0003800000 */
.L_x_20385:
        /* <DEDUP_REMOVED lines=9> */
.L_x_20388:
[----:B------:R-:W2:Y:S02]  /*e0f0*/  LDG.E.U16 R2, desc[UR36][R2.64] ;  /* 0x0000002402027981 */ /* 0x000ea4000c1e1500 */
[----:B--2---:R-:W-:-:S06]  /*e100*/  HADD2.F32 R18, -RZ, R2.H0_H0 ;  /* 0x20000002ff127230 */ /* 0x004fcc0000004100 */
[----:B------:R-:W0:Y:S01]  /*e110*/  F2I.S64.TRUNC R18, R18 ;  /* 0x0000001200127311 */ /* 0x000e22000020d900 */
[----:B------:R-:W-:Y:S05]  /*e120*/  BRA `(.L_x_20382) ;  /* 0x0000000800a87947 */ /* 0x000fea0003800000 */
.L_x_20387:
[----:B------:R-:W2:Y:S02]  /*e130*/  LDG.E.64 R2, desc[UR36][R2.64] ;  /* 0x0000002402027981 */ /* 0x000ea4000c1e1b00 */
[----:B--2---:R0:W1:Y:S01]  /*e140*/  F2I.S64.F64.TRUNC R18, R2 ;  /* 0x0000000200127311 */ /* 0x004062000030d900 */
[----:B------:R-:W-:Y:S05]  /*e150*/  BRA `(.L_x_20382) ;  /* 0x00000008009c7947 */ /* 0x000fea0003800000 */
.L_x_20377:
        /* <DEDUP_REMOVED lines=13> */
.L_x_20391:
[----:B------:R-:W2:Y:S02]  /*e230*/  LDG.E.64 R2, desc[UR36][R2.64] ;  /* 0x0000002402027981 */ /* 0x000ea4000c1e1b00 */
[----:B--2---:R0:W1:Y:S01]  /*e240*/  F2I.S64.F64.TRUNC R18, R2 ;  /* 0x0000000200127311 */ /* 0x004062000030d900 */
[----:B------:R-:W-:Y:S05]  /*e250*/  BRA `(.L_x_20382) ;  /* 0x00000008005c7947 */ /* 0x000fea0003800000 */
.L_x_20390:
        /* <DEDUP_REMOVED lines=27> */
.L_x_20393:
        /* <DEDUP_REMOVED lines=14> */
.L_x_20392:
[----:B------:R-:W2:Y:S02]  /*e4f0*/  LDG.E.U16 R18, desc[UR36][R2.64] ;  /* 0x0000002402127981 */ /* 0x000ea4000c1e1500 */
[----:B--2---:R-:W-:-:S06]  /*e500*/  IMAD.U32 R18, R18, 0x10000, RZ ;  /* 0x0001000012127824 */ /* 0x004fcc00078e00ff */
[----:B------:R-:W4:Y:S01]  /*e510*/  F2I.S64.TRUNC R18, R18 ;  /* 0x0000001200127311 */ /* 0x000f22000020d900 */
[----:B------:R-:W-:Y:S05]  /*e520*/  BRA `(.L_x_20382) ;  /* 0x0000000400a87947 */ /* 0x000fea0003800000 */
.L_x_20389:
        /* <DEDUP_REMOVED lines=11> */
.L_x_20396:
        /* <DEDUP_REMOVED lines=21> */
.L_x_20400:
[----:B------:R-:W-:Y:S05]  /*e730*/  BSYNC B1 ;  /* 0x0000000000017941 */ /* 0x000fea0003800000 */
.L_x_20399:
[----:B------:R-:W-:Y:S01]  /*e740*/  IMAD.SHL.U32 R2, R2, 0x100000, RZ ;  /* 0x0010000002027824 */ /* 0x000fe200078e00ff */
[----:B------:R-:W-:-:S04]  /*e750*/  LEA R3, R0, 0x3b800000, 0x17 ;  /* 0x3b80000000037811 */ /* 0x000fc800078eb8ff */
[----:B------:R-:W-:-:S07]  /*e760*/  LOP3.LUT R18, R3, R2, R18, 0xfe, !PT ;  /* 0x0000000203127212 */ /* 0x000fce00078efe12 */
.L_x_20398:
[----:B------:R-:W-:Y:S05]  /*e770*/  BSYNC B0 ;  /* 0x0000000000007941 */ /* 0x000fea0003800000 */
.L_x_20397:
[----:B------:R-:W0:Y:S01]  /*e780*/  F2I.S64.TRUNC R18, R18 ;  /* 0x0000001200127311 */ /* 0x000e22000020d900 */
[----:B------:R-:W-:Y:S05]  /*e790*/  BRA `(.L_x_20382) ;  /* 0x00000004000c7947 */ /* 0x000fea0003800000 */
.L_x_20395:
        /* <DEDUP_REMOVED lines=21> */
.L_x_20404:
[----:B------:R-:W-:Y:S05]  /*e8f0*/  BSYNC B1 ;  /* 0x0000000000017941 */ /* 0x000fea0003800000 */
.L_x_20403:
[----:B------:R-:W-:Y:S01]  /*e900*/  IMAD.SHL.U32 R2, R2, 0x200000, RZ ;  /* 0x0020000002027824 */ /* 0x000fe200078e00ff */
[----:B------:R-:W-:-:S04]  /*e910*/  LEA R3, R0, 0x37800000, 0x17 ;  /* 0x3780000000037811 */ /* 0x000fc800078eb8ff */
[----:B------:R-:W-:-:S07]  /*e920*/  LOP3.LUT R18, R3, R2, R18, 0xfe, !PT ;  /* 0x0000000203127212 */ /* 0x000fce00078efe12 */
.L_x_20402:
[----:B------:R-:W-:Y:S05]  /*e930*/  BSYNC B0 ;  /* 0x0000000000007941 */ /* 0x000fea0003800000 */
.L_x_20401:
[----:B------:R-:W0:Y:S01]  /*e940*/  F2I.S64.TRUNC R18, R18 ;  /* 0x0000001200127311 */ /* 0x000e22000020d900 */
[----:B------:R-:W-:Y:S05]  /*e950*/  BRA `(.L_x_20382) ;  /* 0x00000000009c7947 */ /* 0x000fea0003800000 */
.L_x_20394:
        /* <DEDUP_REMOVED lines=14> */
.L_x_20408:
[----:B------:R-:W-:Y:S05]  /*ea40*/  BSYNC B0 ;  /* 0x0000000000007941 */ /* 0x000fea0003800000 */
.L_x_20407:
[----:B------:R-:W0:Y:S01]  /*ea50*/  F2I.S64.TRUNC R18, R18 ;  /* 0x0000001200127311 */ /* 0x000e22000020d900 */
[----:B------:R-:W-:Y:S05]  /*ea60*/  BRA `(.L_x_20382) ;  /* 0x0000000000587947 */ /* 0x000fea0003800000 */
.L_x_20381:
        /* <DEDUP_REMOVED lines=16> */
.L_x_20409:
[----:B------:R-:W-:Y:S01]  /*eb70*/  CS2R R18, SRZ ;  /* 0x0000000000127805 */ /* 0x000fe2000001ff00 */
[----:B------:R-:W-:Y:S06]  /*eb80*/  BRA `(.L_x_20382) ;  /* 0x0000000000107947 */ /* 0x000fec0003800000 */
.L_x_20406:
[----:B------:R0:W5:Y:S01]  /*eb90*/  LDG.E.64 R18, desc[UR36][R2.64] ;  /* 0x0000002402127981 */ /* 0x000162000c1e1b00 */
[----:B------:R-:W-:Y:S05]  /*eba0*/  BRA `(.L_x_20382) ;  /* 0x0000000000087947 */ /* 0x000fea0003800000 */
.L_x_20405:
[----:B------:R0:W5:Y:S01]  /*ebb0*/  LDG.E R18, desc[UR36][R2.64] ;  /* 0x0000002402127981 */ /* 0x000162000c1e1900 */
[----:B------:R-:W-:-:S07]  /*ebc0*/  IMAD.MOV.U32 R19, RZ, RZ, RZ ;  /* 0x000000ffff137224 */ /* 0x000fce00078e00ff */
.L_x_20382:
[----:B0-----:R-:W0:Y:S01]  /*ebd0*/  LDC.U8 R2, c[0x0][0x493] ;  /* 0x000124c0ff027b82 */ /* 0x001e220000000000 */
        /* <DEDUP_REMOVED lines=17> */
.L_x_20413:
[----:B------:R0:W5:Y:S01]  /*ecf0*/  LDG.E.U8 R2, desc[UR36][R22.64] ;  /* 0x0000002416027981 */ /* 0x000162000c1e1100 */
[----:B------:R-:W-:Y:S01]  /*ed00*/  IMAD.MOV.U32 R3, RZ, RZ, RZ ;  /* 0x000000ffff037224 */ /* 0x000fe200078e00ff */
[----:B------:R-:W-:Y:S06]  /*ed10*/  BRA `(.L_x_20415) ;  /* 0x0000000c00487947 */ /* 0x000fec0003800000 */
.L_x_20412:
        /* <DEDUP_REMOVED lines=8> */
.L_x_20417:
[----:B------:R-:W2:Y:S02]  /*eda0*/  LDG.E R2, desc[UR36][R22.64] ;  /* 0x0000002416027981 */ /* 0x000ea4000c1e1900 */
[----:B--2---:R-:W-:Y:S01]  /*edb0*/  SHF.R.S32.HI R3, RZ, 0x1f, R2 ;  /* 0x0000001fff037819 */ /* 0x004fe20000011402 */
[----:B------:R-:W-:Y:S06]  /*edc0*/  BRA `(.L_x_20415) ;  /* 0x0000000c001c7947 */ /* 0x000fec0003800000 */
.L_x_20416:
[----:B------:R-:W2:Y:S02]  /*edd0*/  LDG.E.S16 R2, desc[UR36][R22.64] ;  /* 0x0000002416027981 */ /* 0x000ea4000c1e1700 */
[----:B--2---:R-:W-:Y:S01]  /*ede0*/  SHF.R.S32.HI R3, RZ, 0x1f, R2 ;  /* 0x0000001fff037819 */ /* 0x004fe20000011402 */
[----:B------:R-:W-:Y:S06]  /*edf0*/  BRA `(.L_x_20415) ;  /* 0x0000000c00107947 */ /* 0x000fec0003800000 */
.L_x_20411:
        /* <DEDUP_REMOVED lines=9> */
.L_x_20419:
[----:B------:R-:W2:Y:S02]  /*ee90*/  LDG.E.U16 R22, desc[UR36][R22.64] ;  /* 0x0000002416167981 */ /* 0x000ea4000c1e1500 */
[----:B--2---:R-:W-:-:S06]  /*eea0*/  HADD2.F32 R2, -RZ, R22.H0_H0 ;  /* 0x20000016ff027230 */ /* 0x004fcc0000004100 */
[----:B------:R-:W0:Y:S01]  /*eeb0*/  F2I.S64.TRUNC R2, R2 ;  /* 0x0000000200027311 */ /* 0x000e22000020d900 */
[----:B------:R-:W-:Y:S05]  /*eec0*/  BRA `(.L_x_20415) ;  /* 0x0000000800dc7947 */ /* 0x000fea0003800000 */
.L_x_20418:
        /* <DEDUP_REMOVED lines=9> */
.L_x_20421:
[----:B------:R-:W2:Y:S02]  /*ef60*/  LDG.E.U16 R22, desc[UR36][R22.64] ;  /* 0x0000002416167981 */ /* 0x000ea4000c1e1500 */
[----:B--2---:R-:W-:-:S06]  /*ef70*/  HADD2.F32 R2, -RZ, R22.H0_H0 ;  /* 0x20000016ff027230 */ /* 0x004fcc0000004100 */
[----:B------:R-:W0:Y:S01]  /*ef80*/  F2I.S64.TRUNC R2, R2 ;  /* 0x0000000200027311 */ /* 0x000e22000020d900 */
[----:B------:R-:W-:Y:S05]  /*ef90*/  BRA `(.L_x_20415) ;  /* 0x0000000800a87947 */ /* 0x000fea0003800000 */
.L_x_20420:
[----:B------:R-:W2:Y:S02]  /*efa0*/  LDG.E.64 R2, desc[UR36][R22.64] ;  /* 0x0000002416027981 */ /* 0x000ea4000c1e1b00 */
[----:B--2---:R-:W0:Y:S01]  /*efb0*/  F2I.S64.F64.TRUNC R2, R2 ;  /* 0x0000000200027311 */ /* 0x004e22000030d900 */
[----:B------:R-:W-:Y:S05]  /*efc0*/  BRA `(.L_x_20415) ;  /* 0x00000008009c7947 */ /* 0x000fea0003800000 */
.L_x_20410:
        /* <DEDUP_REMOVED lines=13> */
.L_x_20424:
[----:B------:R-:W2:Y:S02]  /*f0a0*/  LDG.E.64 R2, desc[UR36][R22.64] ;  /* 0x0000002416027981 */ /* 0x000ea4000c1e1b00 */
[----:B--2---:R-:W0:Y:S01]  /*f0b0*/  F2I.S64.F64.TRUNC R2, R2 ;  /* 0x0000000200027311 */ /* 0x004e22000030d900 */
[----:B------:R-:W-:Y:S05]  /*f0c0*/  BRA `(.L_x_20415) ;  /* 0x00000008005c7947 */ /* 0x000fea0003800000 */
.L_x_20423:
        /* <DEDUP_REMOVED lines=27> */
.L_x_20426:
        /* <DEDUP_REMOVED lines=14> */
.L_x_20425:
[----:B------:R-:W2:Y:S02]  /*f360*/  LDG.E.U16 R2, desc[UR36][R22.64] ;  /* 0x0000002416027981 */ /* 0x000ea4000c1e1500 */
[----:B--2---:R-:W-:-:S06]  /*f370*/  IMAD.U32 R2, R2, 0x10000, RZ ;  /* 0x0001000002027824 */ /* 0x004fcc00078e00ff */
[----:B------:R-:W0:Y:S01]  /*f380*/  F2I.S64.TRUNC R2, R2 ;  /* 0x0000000200027311 */ /* 0x000e22000020d900 */
[----:B------:R-:W-:Y:S05]  /*f390*/  BRA `(.L_x_20415) ;  /* 0x0000000400a87947 */ /* 0x000fea0003800000 */
.L_x_20422:
        /* <DEDUP_REMOVED lines=11> */
.L_x_20429:
        /* <DEDUP_REMOVED lines=21> */
.L_x_20433:
[----:B------:R-:W-:Y:S05]  /*f5a0*/  BSYNC B1 ;  /* 0x0000000000017941 */ /* 0x000fea0003800000 */
.L_x_20432:
[----:B------:R-:W-:Y:S01]  /*f5b0*/  IMAD.SHL.U32 R2, R2, 0x100000, RZ ;  /* 0x0010000002027824 */ /* 0x000fe200078e00ff */
[----:B------:R-:W-:-:S04]  /*f5c0*/  LEA R3, R0, 0x3b800000, 0x17 ;  /* 0x3b80000000037811 */ /* 0x000fc800078eb8ff */
[----:B------:R-:W-:-:S07]  /*f5d0*/  LOP3.LUT R2, R3, R2, R4, 0xfe, !PT ;  /* 0x0000000203027212 */ /* 0x000fce00078efe04 */
.L_x_20431:
[----:B------:R-:W-:Y:S05]  /*f5e0*/  BSYNC B0 ;  /* 0x0000000000007941 */ /* 0x000fea0003800000 */
.L_x_20430:
[----:B------:R-:W0:Y:S01]  /*f5f0*/  F2I.S64.TRUNC R2, R2 ;  /* 0x0000000200027311 */ /* 0x000e22000020d900 */
[----:B------:R-:W-:Y:S05]  /*f600*/  BRA `(.L_x_20415) ;  /* 0x00000004000c7947 */ /* 0x000fea0003800000 */
.L_x_20428:
        /* <DEDUP_REMOVED lines=21> */
.L_x_20437:
[----:B------:R-:W-:Y:S05]  /*f760*/  BSYNC B1 ;  /* 0x0000000000017941 */ /* 0x000fea0003800000 */
.L_x_20436:
[----:B------:R-:W-:Y:S01]  /*f770*/  IMAD.SHL.U32 R2, R2, 0x200000, RZ ;  /* 0x0020000002027824 */ /* 0x000fe200078e00ff */
[----:B------:R-:W-:-:S04]  /*f780*/  LEA R3, R0, 0x37800000, 0x17 ;  /* 0x3780000000037811 */ /* 0x000fc800078eb8ff */
[----:B------:R-:W-:-:S07]  /*f790*/  LOP3.LUT R2, R3, R2, R4, 0xfe, !PT ;  /* 0x0000000203027212 */ /* 0x000fce00078efe04 */
.L_x_20435:
[----:B------:R-:W-:Y:S05]  /*f7a0*/  BSYNC B0 ;  /* 0x0000000000007941 */ /* 0x000fea0003800000 */
.L_x_20434:
[----:B------:R-:W0:Y:S01]  /*f7b0*/  F2I.S64.TRUNC R2, R2 ;  /* 0x0000000200027311 */ /* 0x000e22000020d900 */
[----:B------:R-:W-:Y:S05]  /*f7c0*/  BRA `(.L_x_20415) ;  /* 0x00000000009c7947 */ /* 0x000fea0003800000 */
.L_x_20427:
        /* <DEDUP_REMOVED lines=14> */
.L_x_20441:
[----:B------:R-:W-:Y:S05]  /*f8b0*/  BSYNC B0 ;  /* 0x0000000000007941 */ /* 0x000fea0003800000 */
.L_x_20440:
[----:B------:R-:W0:Y:S01]  /*f8c0*/  F2I.S64.TRUNC R2, R2 ;  /* 0x0000000200027311 */ /* 0x000e22000020d900 */
[----:B------:R-:W-:Y:S05]  /*f8d0*/  BRA `(.L_x_20415) ;  /* 0x0000000000587947 */ /* 0x000fea0003800000 */
.L_x_20414:
        /* <DEDUP_REMOVED lines=16> */
.L_x_20442:
[----:B------:R-:W-:Y:S01]  /*f9e0*/  CS2R R2, SRZ ;  /* 0x0000000000027805 */ /* 0x000fe2000001ff00 */
[----:B------:R-:W-:Y:S06]  /*f9f0*/  BRA `(.L_x_20415) ;  /* 0x0000000000107947 */ /* 0x000fec0003800000 */
.L_x_20439:
[----:B------:R0:W5:Y:S01]  /*fa00*/  LDG.E.64 R2, desc[UR36][R22.64] ;  /* 0x0000002416027981 */ /* 0x000162000c1e1b00 */
[----:B------:R-:W-:Y:S05]  /*fa10*/  BRA `(.L_x_20415) ;  /* 0x0000000000087947 */ /* 0x000fea0003800000 */
.L_x_20438:
[----:B------:R0:W5:Y:S01]  /*fa20*/  LDG.E R2, desc[UR36][R22.64] ;  /* 0x0000002416027981 */ /* 0x000162000c1e1900 */
[----:B------:R-:W-:-:S07]  /*fa30*/  IMAD.MOV.U32 R3, RZ, RZ, RZ ;  /* 0x000000ffff037224 */ /* 0x000fce00078e00ff */
.L_x_20415:
[----:B--2---:R-:W2:Y:S01]  /*fa40*/  LDC.U8 R4, c[0x0][0x491] ;  /* 0x00012440ff047b82 */ /* 0x004ea20000000000 */
[----:B01-345:R-:W-:-:S04]  /*fa50*/  ISETP.LT.U32.AND P0, PT, R18, R2, PT ;  /* 0x000000021200720c */ /* 0x03bfc80003f01070 */
[----:B------:R-:W-:-:S04]  /*fa60*/  ISETP.LT.AND.EX P0, PT, R19, R3, PT, P0 ;  /* 0x000000031300720c */ /* 0x000fc80003f01300 */
[----:B------:R-:W-:Y:S02]  /*fa70*/  SEL R5, R18, R2, P0 ;  /* 0x0000000212057207 */ /* 0x000fe40000000000 */
[----:B------:R-:W-:-:S03]  /*fa80*/  SEL R3, R19, R3, P0 ;  /* 0x0000000313037207 */ /* 0x000fc60000000000 */
[----:B------:R-:W-:Y:S01]  /*fa90*/  IMAD.MOV.U32 R2, RZ, RZ, R5 ;  /* 0x000000ffff027224 */ /* 0x000fe200078e0005 */
        /* <DEDUP_REMOVED lines=13> */
.L_x_20446:
[----:B------:R-:W-:Y:S01]  /*fb70*/  STG.E.U8 desc[UR36][R16.64], R5 ;  /* 0x0000000510007986 */ /* 0x000fe2000c101124 */
[----:B------:R-:W-:Y:S05]  /*fb80*/  EXIT ;  /* 0x000000000000794d */ /* 0x000fea0003800000 */
.L_x_20445:
        /* <DEDUP_REMOVED lines=8> */
.L_x_20449:
[----:B------:R-:W-:Y:S01]  /*fc10*/  STG.E desc[UR36][R16.64], R5 ;  /* 0x0000000510007986 */ /* 0x000fe2000c101924 */
[----:B------:R-:W-:Y:S05]  /*fc20*/  EXIT ;  /* 0x000000000000794d */ /* 0x000fea0003800000 */
.L_x_20448:
[----:B------:R-:W-:Y:S01]  /*fc30*/  STG.E.U16 desc[UR36][R16.64], R5 ;  /* 0x0000000510007986 */ /* 0x000fe2000c101524 */
[----:B------:R-:W-:Y:S05]  /*fc40*/  EXIT ;  /* 0x000000000000794d */ /* 0x000fea0003800000 */
.L_x_20444:
        /* <DEDUP_REMOVED lines=9> */
.L_x_20451:
[----:B------:R-:W0:Y:S02]  /*fce0*/  I2F.S64 R0, R2 ;  /* 0x0000000200007312 */ /* 0x000e240000301400 */
[----:B0-----:R-:W-:-:S05]  /*fcf0*/  F2FP.F16.F32.PACK_AB R0, RZ, R0 ;  /* 0x00000000ff00723e */ /* 0x001fca00000000ff */
[----:B------:R-:W-:Y:S01]  /*fd00*/  STG.E.U16 desc[UR36][R16.64], R0 ;  /* 0x0000000010007986 */ /* 0x000fe2000c101524 */
[----:B------:R-:W-:Y:S05]  /*fd10*/  EXIT ;  /* 0x000000000000794d */ /* 0x000fea0003800000 */
.L_x_20450:
        /* <DEDUP_REMOVED lines=10> */
.L_x_20453:
[----:B------:R-:W0:Y:S02]  /*fdc0*/  I2F.S64 R2, R2 ;  /* 0x0000000200027312 */ /* 0x000e240000301400 */
[----:B0-----:R-:W-:-:S04]  /*fdd0*/  F2FP.F16.F32.PACK_AB R3, RZ, R2 ;  /* 0x00000002ff03723e */ /* 0x001fc800000000ff */
[----:B------:R-:W-:-:S05]  /*fde0*/  PRMT R3, R3, 0x5410, RZ ;  /* 0x0000541003037816 */ /* 0x000fca00000000ff */
[----:B------:R-:W-:Y:S01]  /*fdf0*/  STG.E desc[UR36][R16.64], R3 ;  /* 0x0000000310007986 */ /* 0x000fe2000c101924 */
[----:B------:R-:W-:Y:S05]  /*fe00*/  EXIT ;  /* 0x000000000000794d */ /* 0x000fea0003800000 */
.L_x_20452:
[----:B------:R-:W0:Y:S02]  /*fe10*/  I2F.F64.S64 R2, R2 ;  /* 0x0000000200027312 */ /* 0x000e240000301c00 */
[----:B0-----:R-:W-:Y:S01]  /*fe20*/  STG.E.64 desc[UR36][R16.64], R2 ;  /* 0x0000000210007986 */ /* 0x001fe2000c101b24 */
[----:B------:R-:W-:Y:S05]  /*fe30*/  EXIT ;  /* 0x000000000000794d */ /* 0x000fea0003800000 */
.L_x_20443:
        /* <DEDUP_REMOVED lines=13> */
.L_x_20456:
[----:B------:R-:W0:Y:S01]  /*ff10*/  I2F.F64.S64 R4, R2 ;  /* 0x0000000200047312 */ /* 0x000e220000301c00 */
[----:B------:R-:W-:-:S05]  /*ff20*/  CS2R R6, SRZ ;  /* 0x0000000000067805 */ /* 0x000fca000001ff00 */
[----:B0-----:R-:W-:Y:S01]  /*ff30*/  STG.E.128 desc[UR36][R16.64], R4 ;  /* 0x0000000410007986 */ /* 0x001fe2000c101d24 */
[----:B------:R-:W-:Y:S05]  /*ff40*/  EXIT ;  /* 0x000000000000794d */ /* 0x000fea0003800000 */
.L_x_20455:
        /* <DEDUP_REMOVED lines=21> */
.L_x_20460:
[----:B------:R-:W-:Y:S05]  /*100a0*/  BSYNC B0 ;  /* 0x0000000000007941 */ /* 0x000fea0003800000 */
.L_x_20459:
[----:B------:R-:W-:-:S05]  /*100b0*/  LOP3.LUT R5, R0, R5, RZ, 0xfc, !PT ;  /* 0x0000000500057212 */ /* 0x000fca00078efcff */
[----:B------:R-:W-:Y:S01]  /*100c0*/  STG.E.U8 desc[UR36][R16.64], R5 ;  /* 0x0000000510007986 */ /* 0x000fe2000c101124 */
[----:B------:R-:W-:Y:S05]  /*100d0*/  EXIT ;  /* 0x000000000000794d */ /* 0x000fea0003800000 */
.L_x_20458:
        /* <DEDUP_REMOVED lines=13> */
.L_x_20462:
[----:B------:R-:W-:Y:S01]  /*101b0*/  IMAD.MOV.U32 R0, RZ, RZ, 0x7f ;  /* 0x0000007fff007424 */ /* 0x000fe200078e00ff */
[----:B------:R-:W-:-:S04]  /*101c0*/  ISETP.GT.U32.AND P0, PT, R4, 0x7f800000, PT ;  /* 0x7f8000000400780c */ /* 0x000fc80003f04070 */
[----:B------:R-:W-:-:S09]  /*101d0*/  SEL R0, R0, 0x7c, P0 ;  /* 0x0000007c00007807 */ /* 0x000fd20000000000 */
.L_x_20463:
[----:B------:R-:W-:Y:S05]  /*101e0*/  BSYNC B0 ;  /* 0x0000000000007941 */ /* 0x000fea0003800000 */
.L_x_20461:
[----:B------:R-:W-:-:S04]  /*101f0*/  LOP3.LUT R2, R3, 0x80000000, RZ, 0xc0, !PT ;  /* 0x8000000003027812 */ /* 0x000fc800078ec0ff */
[----:B------:R-:W-:-:S04]  /*10200*/  SHF.R.U32.HI R3, RZ, 0x18, R2 ;  /* 0x00000018ff037819 */ /* 0x000fc80000011602 */
[----:B------:R-:W-:-:S05]  /*10210*/  LOP3.LUT R3, R0, R3, RZ, 0xfc, !PT ;  /* 0x0000000300037212 */ /* 0x000fca00078efcff */
[----:B------:R-:W-:Y:S01]  /*10220*/  STG.E.U8 desc[UR36][R16.64], R3 ;  /* 0x0000000310007986 */ /* 0x000fe2000c101124 */
[----:B------:R-:W-:Y:S05]  /*10230*/  EXIT ;  /* 0x000000000000794d */ /* 0x000fea0003800000 */
.L_x_20457:
[----:B------:R-:W0:Y:S02]  /*10240*/  I2F.S64 R0, R2 ;  /* 0x0000000200007312 */ /* 0x000e240000301400 */
[----:B0-----:R-:W-:-:S05]  /*10250*/  F2FP.BF16.F32.PACK_AB R0, RZ, R0 ;  /* 0x00000000ff00723e */ /* 0x001fca00000010ff */
[----:B------:R-:W-:Y:S01]  /*10260*/  STG.E.U16 desc[UR36][R16.64], R0 ;  /* 0x0000000010007986 */ /* 0x000fe2000c101524 */
[----:B------:R-:W-:Y:S05]  /*10270*/  EXIT ;  /* 0x000000000000794d */ /* 0x000fea0003800000 */
.L_x_20454:
        /* <DEDUP_REMOVED lines=10> */
.L_x_20466:
        /* <DEDUP_REMOVED lines=17> */
.L_x_20469:
[----:B------:R-:W-:-:S04]  /*10430*/  LOP3.LUT R2, R3, 0x80000000, RZ, 0xc0, !PT ;  /* 0x8000000003027812 */ /* 0x000fc800078ec0ff */
[----:B------:R-:W-:-:S04]  /*10440*/  SHF.R.U32.HI R3, RZ, 0x18, R2 ;  /* 0x00000018ff037819 */ /* 0x000fc80000011602 */
[----:B------:R-:W-:-:S04]  /*10450*/  LOP3.LUT R0, R0, R3, RZ, 0xfc, !PT ;  /* 0x0000000300007212 */ /* 0x000fc800078efcff */
[----:B------:R-:W-:-:S07]  /*10460*/  PRMT R8, R0, 0x7610, R8 ;  /* 0x0000761000087816 */ /* 0x000fce0000000008 */
.L_x_20468:
[----:B------:R-:W-:Y:S05]  /*10470*/  BSYNC B0 ;  /* 0x0000000000007941 */ /* 0x000fea0003800000 */
.L_x_20467:
[----:B------:R-:W-:Y:S01]  /*10480*/  STG.E.U8 desc[UR36][R16.64], R8 ;  /* 0x0000000810007986 */ /* 0x000fe2000c101124 */
[----:B------:R-:W-:Y:S05]  /*10490*/  EXIT ;  /* 0x000000000000794d */ /* 0x000fea0003800000 */
.L_x_20465:
        /* <DEDUP_REMOVED lines=17> */
.L_x_20472:
[----:B------:R-:W-:-:S04]  /*105b0*/  LOP3.LUT R2, R3, 0x80000000, RZ, 0xc0, !PT ;  /* 0x8000000003027812 */ /* 0x000fc800078ec0ff */
[----:B------:R-:W-:-:S04]  /*105c0*/  SHF.R.U32.HI R3, RZ, 0x18, R2 ;  /* 0x00000018ff037819 */ /* 0x000fc80000011602 */
[----:B------:R-:W-:-:S04]  /*105d0*/  LOP3.LUT R0, R0, R3, RZ, 0xfc, !PT ;  /* 0x0000000300007212 */ /* 0x000fc800078efcff */
[----:B------:R-:W-:-:S07]  /*105e0*/  PRMT R8, R0, 0x7610, R8 ;  /* 0x0000761000087816 */ /* 0x000fce0000000008 */
.L_x_20471:
[----:B------:R-:W-:Y:S05]  /*105f0*/  BSYNC B0 ;  /* 0x0000000000007941 */ /* 0x000fea0003800000 */
.L_x_20470:
[----:B------:R-:W-:Y:S01]  /*10600*/  STG.E.U8 desc[UR36][R16.64], R8 ;  /* 0x0000000810007986 */ /* 0x000fe2000c101124 */
[----:B------:R-:W-:Y:S05]  /*10610*/  EXIT ;  /* 0x000000000000794d */ /* 0x000fea0003800000 */
.L_x_20464:
        /* <DEDUP_REMOVED lines=23> */
.L_x_20447:
        /* <DEDUP_REMOVED lines=16> */
.L_x_20475:
[----:B------:R-:W-:Y:S05]  /*10890*/  EXIT ;  /* 0x000000000000794d */ /* 0x000fea0003800000 */
.L_x_20474:
[----:B------:R-:W-:Y:S01]  /*108a0*/  STG.E.64 desc[UR36][R16.64], R2 ;  /* 0x0000000210007986 */ /* 0x000fe2000c101b24 */
[----:B------:R-:W-:Y:S05]  /*108b0*/  EXIT ;  /* 0x000000000000794d */ /* 0x000fea0003800000 */
.L_x_20473:
[----:B------:R-:W-:Y:S01]  /*108c0*/  STG.E desc[UR36][R16.64], R5 ;  /* 0x0000000510007986 */ /* 0x000fe2000c101924 */
[----:B------:R-:W-:Y:S05]  /*108d0*/  EXIT ;  /* 0x000000000000794d */ /* 0x000fea0003800000 */
.L_x_20476:
        /* <DEDUP_REMOVED lines=10> */
.L_x_42292:


//--------------------- .text._ZN2at6native27unrolled_elementwise_kernelINS0_13BinaryFunctorIlllZZZNS0_19minimum_kernel_cudaERNS_18TensorIteratorBaseEENKUlvE_clEvENKUlvE2_clEvEUlllE_EESt5arrayIPcLm3EELi4E23TrivialOffsetCalculatorILi2EjESC_ILi1EjENS0_6memory12LoadWithCastILi2EEENSF_13StoreWithCastILi1EEEEEviT_T0_T2_T3_T4_T5_ --------------------------
	.section	.text._ZN2at6native27unrolled_elementwise_kernelINS0_13BinaryFunctorIlllZZZNS0_19minimum_kernel_cudaERNS_18TensorIteratorBaseEENKUlvE_clEvENKUlvE2_clEvEUlllE_EESt5arrayIPcLm3EELi4E23TrivialOffsetCalculatorILi2EjESC_ILi1EjENS0_6memory12LoadWithCastILi2EEENSF_13StoreWithCastILi1EEEEEviT_T0_T2_T3_T4_T5_,"ax",@progbits
	.align	128
        .global         _ZN2at6native27unrolled_elementwise_kernelINS0_13BinaryFunctorIlllZZZNS0_19minimum_kernel_cudaERNS_18TensorIteratorBaseEENKUlvE_clEvENKUlvE2_clEvEUlllE_EESt5arrayIPcLm3EELi4E23TrivialOffsetCalculatorILi2EjESC_ILi1EjENS0_6memory12LoadWithCastILi2EEENSF_13StoreWithCastILi1EEEEEviT_T0_T2_T3_T4_T5_
        .type           _ZN2at6native27unrolled_elementwise_kernelINS0_13BinaryFunctorIlllZZZNS0_19minimum_kernel_cudaERNS_18TensorIteratorBaseEENKUlvE_clEvENKUlvE2_clEvEUlllE_EESt5arrayIPcLm3EELi4E23TrivialOffsetCalculatorILi2EjESC_ILi1EjENS0_6memory12LoadWithCastILi2EEENSF_13StoreWithCastILi1EEEEEviT_T0_T2_T3_T4_T5_,@function
        .size           _ZN2at6native27unrolled_elementwise_kernelINS0_13BinaryFunctorIlllZZZNS0_19minimum_kernel_cudaERNS_18TensorIteratorBaseEENKUlvE_clEvENKUlvE2_clEvEUlllE_EESt5arrayIPcLm3EELi4E23TrivialOffsetCalculatorILi2EjESC_ILi1EjENS0_6memory12LoadWithCastILi2EEENSF_13StoreWithCastILi1EEEEEviT_T0_T2_T3_T4_T5_,(.L_x_42293 - _ZN2at6native27unrolled_elementwise_kernelINS0_13BinaryFunctorIlllZZZNS0_19minimum_kernel_cudaERNS_18TensorIteratorBaseEENKUlvE_clEvENKUlvE2_clEvEUlllE_EESt5arrayIPcLm3EELi4E23TrivialOffsetCalculatorILi2EjESC_ILi1EjENS0_6memory12LoadWithCastILi2EEENSF_13StoreWithCastILi1EEEEEviT_T0_T2_T3_T4_T5_)
        .other          _ZN2at6native27unrolled_elementwise_kernelINS0_13BinaryFunctorIlllZZZNS0_19minimum_kernel_cudaERNS_18TensorIteratorBaseEENKUlvE_clEvENKUlvE2_clEvEUlllE_EESt5arrayIPcLm3EELi4E23TrivialOffsetCalculatorILi2EjESC_ILi1EjENS0_6memory12LoadWithCastILi2EEENSF_13StoreWithCastILi1EEEEEviT_T0_T2_T3_T4_T5_,@"STO_CUDA_ENTRY STV_DEFAULT"
_ZN2at6native27unrolled_elementwise_kernelINS0_13BinaryFunctorIlllZZZNS0_19minimum_kernel_cudaERNS_18TensorIteratorBaseEENKUlvE_clEvENKUlvE2_clEvEUlllE_EESt5arrayIPcLm3EELi4E23TrivialOffsetCalculatorILi2EjESC_ILi1EjENS0_6memory12LoadWithCastILi2EEENSF_13StoreWithCastILi1EEEEEviT_T0_T2_T3_T4_T5_:
.text._ZN2at6native27unrolled_elementwise_kernelINS0_13BinaryFunctorIlllZZZNS0_19minimum_kernel_cudaERNS_18TensorIteratorBaseEENKUlvE_clEvENKUlvE2_clEvEUlllE_EESt5arrayIPcLm3EELi4E23TrivialOffsetCalculatorILi2EjESC_ILi1EjENS0_6memory12LoadWithCastILi2EEENSF_13StoreWithCastILi1EEEEEviT_T0_T2_T3_T4_T5_:
        /* <DEDUP_REMOVED lines=34> */
.L_x_20482:
[----:B------:R1:W5:Y:S01]  /*0220*/  LDG.E.U8 R30, desc[UR36][R4.64] ;  /* 0x00000024041e7981 */ /* 0x000362000c1e1100 */
[----:B------:R-:W-:Y:S01]  /*0230*/  IMAD.MOV.U32 R31, RZ, RZ, RZ ;  /* 0x000000ffff1f7224 */ /* 0x000fe200078e00ff */
[----:B------:R-:W-:Y:S06]  /*0240*/  BRA `(.L_x_20484) ;  /* 0x0000000c004c7947 */ /* 0x000fec0003800000 */
.L_x_20481:
        /* <DEDUP_REMOVED lines=8> */
.L_x_20486:
[----:B------:R-:W2:Y:S02]  /*02d0*/  LDG.E R30, desc[UR36][R4.64] ;  /* 0x00000024041e7981 */ /* 0x000ea4000c1e1900 */
[----:B--2---:R-:W-:Y:S01]  /*02e0*/  SHF.R.S32.HI R31, RZ, 0x1f, R30 ;  /* 0x0000001fff1f7819 */ /* 0x004fe2000001141e */
[----:B------:R-:W-:Y:S06]  /*02f0*/  BRA `(.L_x_20484) ;  /* 0x0000000c00207947 */ /* 0x000fec0003800000 */
.L_x_20485:
[----:B------:R-:W2:Y:S02]  /*0300*/  LDG.E.S16 R30, desc[UR36][R4.64] ;  /* 0x00000024041e7981 */ /* 0x000ea4000c1e1700 */
[----:B--2---:R-:W-:Y:S01]  /*0310*/  SHF.R.S32.HI R31, RZ, 0x1f, R30 ;  /* 0x0000001fff1f7819 */ /* 0x004fe2000001141e */
[----:B------:R-:W-:Y:S06]  /*0320*/  BRA `(.L_x_20484) ;  /* 0x0000000c00147947 */ /* 0x000fec0003800000 */
.L_x_20480:
        /* <DEDUP_REMOVED lines=9> */
.L_x_20488:
[----:B------:R-:W2:Y:S02]  /*03c0*/  LDG.E.U16 R4, desc[UR36][R4.64] ;  /* 0x0000002404047981 */ /* 0x000ea4000c1e1500 */
[----:B--2---:R-:W-:-:S06]  /*03d0*/  HADD2.F32 R30, -RZ, R4.H0_H0 ;  /* 0x20000004ff1e7230 */ /* 0x004fcc0000004100 */
[----:B------:R-:W0:Y:S01]  /*03e0*/  F2I.S64.TRUNC R30, R30 ;  /* 0x0000001e001e7311 */ /* 0x000e22000020d900 */
[----:B------:R-:W-:Y:S05]  /*03f0*/  BRA `(.L_x_20484) ;  /* 0x0000000800e07947 */ /* 0x000fea0003800000 */
.L_x_20487:
        /* <DEDUP_REMOVED lines=9> */
.L_x_20490:
[----:B------:R-:W2:Y:S02]  /*0490*/  LDG.E.U16 R4, desc[UR36][R4.64] ;  /* 0x0000002404047981 */ /* 0x000ea4000c1e1500 */
[----:B--2---:R-:W-:-:S06]  /*04a0*/  HADD2.F32 R30, -RZ, R4.H0_H0 ;  /* 0x20000004ff1e7230 */ /* 0x004fcc0000004100 */
[----:B------:R-:W4:Y:S01]  /*04b0*/  F2I.S64.TRUNC R30, R30 ;  /* 0x0000001e001e7311 */ /* 0x000f22000020d900 */
[----:B------:R-:W-:Y:S05]  /*04c0*/  BRA `(.L_x_20484) ;  /* 0x0000000800ac7947 */ /* 0x000fea0003800000 */
.L_x_20489:
[----:B------:R-:W2:Y:S02]  /*04d0*/  LDG.E.64 R4, desc[UR36][R4.64] ;  /* 0x0000002404047981 */ /* 0x000ea4000c1e1b00 */
[----:B--2---:R2:W3:Y:S01]  /*04e0*/  F2I.S64.F64.TRUNC R30, R4 ;  /* 0x00000004001e7311 */ /* 0x0044e2000030d900 */
[----:B------:R-:W-:Y:S05]  /*04f0*/  BRA `(.L_x_20484) ;  /* 0x0000000800a07947 */ /* 0x000fea0003800000 */
.L_x_20479:
        /* <DEDUP_REMOVED lines=13> */
.L_x_20493:
[----:B------:R-:W2:Y:S02]  /*05d0*/  LDG.E.64 R4, desc[UR36][R4.64] ;  /* 0x0000002404047981 */ /* 0x000ea4000c1e1b00 */
[----:B--2---:R0:W1:Y:S01]  /*05e0*/  F2I.S64.F64.TRUNC R30, R4 ;  /* 0x00000004001e7311 */ /* 0x004062000030d900 */
[----:B------:R-:W-:Y:S05]  /*05f0*/  BRA `(.L_x_20484) ;  /* 0x0000000800607947 */ /* 0x000fea0003800000 */
.L_x_20492:
        /* <DEDUP_REMOVED lines=27> */
.L_x_20495:
        /* <DEDUP_REMOVED lines=15> */
.L_x_20494:
[----:B------:R-:W2:Y:S02]  /*08a0*/  LDG.E.U16 R30, desc[UR36][R4.64] ;  /* 0x00000024041e7981 */ /* 0x000ea4000c1e1500 */
[----:B--2---:R-:W-:-:S06]  /*08b0*/  IMAD.U32 R30, R30, 0x10000, RZ ;  /* 0x000100001e1e7824 */ /* 0x004fcc00078e00ff */
[----:B------:R-:W0:Y:S01]  /*08c0*/  F2I.S64.TRUNC R30, R30 ;  /* 0x0000001e001e7311 */ /* 0x000e22000020d900 */
[----:B------:R-:W-:Y:S05]  /*08d0*/  BRA `(.L_x_20484) ;  /* 0x0000000400a87947 */ /* 0x000fea0003800000 */
.L_x_20491:
        /* <DEDUP_REMOVED lines=11> */
.L_x_20498:
        /* <DEDUP_REMOVED lines=21> */
.L_x_20502:
[----:B------:R-:W-:Y:S05]  /*0ae0*/  BSYNC B1 ;  /* 0x0000000000017941 */ /* 0x000fea0003800000 */
.L_x_20501:
[----:B------:R-:W-:Y:S01]  /*0af0*/  IMAD.SHL.U32 R3, R3, 0x100000, RZ ;  /* 0x0010000003037824 */ /* 0x000fe200078e00ff */
[----:B------:R-:W-:-:S04]  /*0b00*/  LEA R5, R0, 0x3b800000, 0x17 ;  /* 0x3b80000000057811 */ /* 0x000fc800078eb8ff */
[----:B------:R-:W-:-:S07]  /*0b10*/  LOP3.LUT R30, R5, R3, R30, 0xfe, !PT ;  /* 0x00000003051e7212 */ /* 0x000fce00078efe1e */
.L_x_20500:
[----:B------:R-:W-:Y:S05]  /*0b20*/  BSYNC B0 ;  /* 0x0000000000007941 */ /* 0x000fea0003800000 */
.L_x_20499:
[----:B------:R-:W0:Y:S01]  /*0b30*/  F2I.S64.TRUNC R30, R30 ;  /* 0x0000001e001e7311 */ /* 0x000e22000020d900 */
[----:B------:R-:W-:Y:S05]  /*0b40*/  BRA `(.L_x_20484) ;  /* 0x00000004000c7947 */ /* 0x000fea0003800000 */
.L_x_20497:
        /* <DEDUP_REMOVED lines=21> */
.L_x_20506:
[----:B------:R-:W-:Y:S05]  /*0ca0*/  BSYNC B1 ;  /* 0x0000000000017941 */ /* 0x000fea0003800000 */
.L_x_20505:
[----:B------:R-:W-:Y:S01]  /*0cb0*/  IMAD.SHL.U32 R3, R3, 0x200000, RZ ;  /* 0x0020000003037824 */ /* 0x000fe200078e00ff */
[----:B------:R-:W-:-:S04]  /*0cc0*/  LEA R5, R0, 0x37800000, 0x17 ;  /* 0x3780000000057811 */ /* 0x000fc800078eb8ff */
[----:B------:R-:W-:-:S07]  /*0cd0*/  LOP3.LUT R30, R5, R3, R30, 0xfe, !PT ;  /* 0x00000003051e7212 */ /* 0x000fce00078efe1e */
.L_x_20504:
[----:B------:R-:W-:Y:S05]  /*0ce0*/  BSYNC B0 ;  /* 0x0000000000007941 */ /* 0x000fea0003800000 */
.L_x_20503:
[----:B------:R-:W0:Y:S01]  /*0cf0*/  F2I.S64.TRUNC R30, R30 ;  /* 0x0000001e001e7311 */ /* 0x000e22000020d900 */
[----:B------:R-:W-:Y:S05]  /*0d00*/  BRA `(.L_x_20484) ;  /* 0x00000000009c7947 */ /* 0x000fea0003800000 */
.L_x_20496:
        /* <DEDUP_REMOVED lines=14> */
.L_x_20510:
[----:B------:R-:W-:Y:S05]  /*0df0*/  BSYNC B0 ;  /* 0x0000000000007941 */ /* 0x000fea0003800000 */
.L_x_20509:
[----:B------:R-:W0:Y:S01]  /*0e00*/  F2I.S64.TRUNC R30, R30 ;  /* 0x0000001e001e7311 */ /* 0x000e22000020d900 */
[----:B------:R-:W-:Y:S05]  /*0e10*/  BRA `(.L_x_20484) ;  /* 0x0000000000587947 */ /* 0x000fea0003800000 */
.L_x_20483:
        /* <DEDUP_REMOVED lines=16> */
.L_x_20511:
[----:B------:R-:W-:Y:S01]  /*0f20*/  CS2R R30, SRZ ;  /* 0x00000000001e7805 */ /* 0x000fe2000001ff00 */
[----:B------:R-:W-:Y:S06]  /*0f30*/  BRA `(.L_x_20484) ;  /* 0x0000000000107947 */ /* 0x000fec0003800000 */
.L_x_20508:
[----:B------:R0:W5:Y:S01]  /*0f40*/  LDG.E.64 R30, desc[UR36][R4.64] ;  /* 0x00000024041e7981 */ /* 0x000162000c1e1b00 */
[----:B------:R-:W-:Y:S05]  /*0f50*/  BRA `(.L_x_20484) ;  /* 0x0000000000087947 */ /* 0x000fea0003800000 */
.L_x_20507:
[----:B------:R0:W5:Y:S01]  /*0f60*/  LDG.E R30, desc[UR36][R4.64] ;  /* 0x00000024041e7981 */ /* 0x000162000c1e1900 */
[----:B------:R-:W-:-:S07]  /*0f70*/  IMAD.MOV.U32 R31, RZ, RZ, RZ ;  /* 0x000000ffff1f7224 */ /* 0x000fce00078e00ff */
.L_x_20484:
[----:B012---:R-:W0:Y:S01]  /*0f80*/  LDC.64 R4, c[0x0][0x228] ;  /* 0x00008a00ff047b82 */ /* 0x007e220000000a00 */
        /* <DEDUP_REMOVED lines=18> */
.L_x_20515:
[----:B------:R0:W5:Y:S01]  /*10b0*/  LDG.E.U8 R28, desc[UR36][R4.64] ;  /* 0x00000024041c7981 */ /* 0x000162000c1e1100 */
[----:B------:R-:W-:Y:S01]  /*10c0*/  IMAD.MOV.U32 R29, RZ, RZ, RZ ;  /* 0x000000ffff1d7224 */ /* 0x000fe200078e00ff */
[----:B------:R-:W-:Y:S06]  /*10d0*/  BRA `(.L_x_20517) ;  /* 0x0000000c00487947 */ /* 0x000fec0003800000 */
.L_x_20514:
        /* <DEDUP_REMOVED lines=8> */
.L_x_20519:
[----:B------:R-:W2:Y:S02]  /*1160*/  LDG.E R28, desc[UR36][R4.64] ;  /* 0x00000024041c7981 */ /* 0x000ea4000c1e1900 */
[----:B--2---:R-:W-:Y:S01]  /*1170*/  SHF.R.S32.HI R29, RZ, 0x1f, R28 ;  /* 0x0000001fff1d7819 */ /* 0x004fe2000001141c */
[----:B------:R-:W-:Y:S06]  /*1180*/  BRA `(.L_x_20517) ;  /* 0x0000000c001c7947 */ /* 0x000fec0003800000 */
.L_x_20518:
[----:B------:R-:W2:Y:S02]  /*1190*/  LDG.E.S16 R28, desc[UR36][R4.64] ;  /* 0x00000024041c7981 */ /* 0x000ea4000c1e1700 */
[----:B--2---:R-:W-:Y:S01]  /*11a0*/  SHF.R.S32.HI R29, RZ, 0x1f, R28 ;  /* 0x0000001fff1d7819 */ /* 0x004fe2000001141c */
[----:B------:R-:W-:Y:S06]  /*11b0*/  BRA `(.L_x_20517) ;  /* 0x0000000c00107947 */ /* 0x000fec0003800000 */
.L_x_20513:
        /* <DEDUP_REMOVED lines=9> */
.L_x_20521:
[----:B------:R-:W2:Y:S02]  /*1250*/  LDG.E.U16 R4, desc[UR36][R4.64] ;  /* 0x0000002404047981 */ /* 0x000ea4000c1e1500 */
[----:B--2---:R-:W-:-:S06]  /*1260*/  HADD2.F32 R28, -RZ, R4.H0_H0 ;  /* 0x20000004ff1c7230 */ /* 0x004fcc0000004100 */
[----:B------:R-:W0:Y:S01]  /*1270*/  F2I.S64.TRUNC R28, R28 ;  /* 0x0000001c001c7311 */ /* 0x000e22000020d900 */
[----:B------:R-:W-:Y:S05]  /*1280*/  BRA `(.L_x_20517) ;  /* 0x0000000800dc7947 */ /* 0x000fea0003800000 */
.L_x_20520:
[----:B------:R-:W-:-:S13]  /*1290*/  ISETP.NE.AND P0, PT, R0, 0x7, PT ;  /* 0x000000070000780c */ /* 0x000fda0003f05270 */
[----:B------:R-:W-:Y:S05]  /*12a0*/  @!P0 BRA `(.L_x_20522) ;  /* 0x00000000002c8947 */ /* 0x000fea0003800000 */
[----:B------:R-:W-:-:S13]  /*12b0*/  ISETP.NE.AND P0, PT, R0, 0x8, PT ;  /* 0x000000080000780c */ /* 0x000fda0003f05270 */
[----:B------:R-:W-:Y:S05]  /*12c0*/  @!P0 BRA `(.L_x_20523) ;  /* 0x0000000000148947 */ /* 0x000fea0003800000 */
[----:B------:R-:W-:-:S13]  /*12d0*/  ISETP.NE.AND P0, PT, R0, 0x9, PT ;  /* 0x000000090000780c */ /* 0x000fda0003f05270 */
[----:B------:R-:W-:Y:S05]  /*12e0*/  @P0 BRA `(.L_x_20516) ;  /* 0x00000008006c0947 */ /* 0x000fea0003800000 */
[----:B------:R-:W2:Y:S02]  /*12f0*/  LDG.E R4, desc[UR36][R4.64] ;  /* 0x0000002404047981 */ /* 0x000ea4000c1e1900 */
[----:B--2---:R2:W0:Y:S01]  /*1300*/  F2I.S64.TRUNC R28, R4 ;  /* 0x00000004001c7311 */ /* 0x004422000020d900 */
[----:B------:R-:W-:Y:S05]  /*1310*/  BRA `(.L_x_20517) ;  /* 0x0000000800b87947 */ /* 0x000fea0003800000 */
.L_x_20523:
[----:B------:R-:W2:Y:S02]  /*1320*/  LDG.E.U16 R4, desc[UR36][R4.64] ;  /* 0x0000002404047981 */ /* 0x000ea4000c1e1500 */
[----:B--2---:R-:W-:-:S06]  /*1330*/  HADD2.F32 R28, -RZ, R4.H0_H0 ;  /* 0x20000004ff1c7230 */ /* 0x004fcc0000004100 */
[----:B------:R-:W0:Y:S01]  /*1340*/  F2I.S64.TRUNC R28, R28 ;  /* 0x0000001c001c7311 */ /* 0x000e22000020d900 */
[----:B------:R-:W-:Y:S05]  /*1350*/  BRA `(.L_x_20517) ;  /* 0x0000000800a87947 */ /* 0x000fea0003800000 */
.L_x_20522:
[----:B------:R-:W2:Y:S02]  /*1360*/  LDG.E.64 R4, desc[UR36][R4.64] ;  /* 0x0000002404047981 */ /* 0x000ea4000c1e1b00 */
[----:B--2---:R0:W1:Y:S01]  /*1370*/  F2I.S64.F64.TRUNC R28, R4 ;  /* 0x00000004001c7311 */ /* 0x004062000030d900 */
[----:B------:R-:W-:Y:S05]  /*1380*/  BRA `(.L_x_20517) ;  /* 0x00000008009c7947 */ /* 0x000fea0003800000 */
.L_x_20512:
        /* <DEDUP_REMOVED lines=13> */
.L_x_20526:
[----:B------:R-:W2:Y:S02]  /*1460*/  LDG.E.64 R4, desc[UR36][R4.64] ;  /* 0x0000002404047981 */ /* 0x000ea4000c1e1b00 */
[----:B--2---:R0:W1:Y:S01]  /*1470*/  F2I.S64.F64.TRUNC R28, R4 ;  /* 0x00000004001c7311 */ /* 0x004062000030d900 */
[----:B------:R-:W-:Y:S05]  /*1480*/  BRA `(.L_x_20517) ;  /* 0x00000008005c7947 */ /* 0x000fea0003800000 */
.L_x_20525:
        /* <DEDUP_REMOVED lines=27> */
.L_x_20528:
        /* <DEDUP_REMOVED lines=14> */
.L_x_20527:
[----:B------:R-:W2:Y:S02]  /*1720*/  LDG.E.U16 R28, desc[UR36][R4.64] ;  /* 0x00000024041c7981 */ /* 0x000ea4000c1e1500 */
[----:B--2---:R-:W-:-:S06]  /*1730*/  IMAD.U32 R28, R28, 0x10000, RZ ;  /* 0x000100001c1c7824 */ /* 0x004fcc00078e00ff */
[----:B------:R-:W0:Y:S01]  /*1740*/  F2I.S64.TRUNC R28, R28 ;  /* 0x0000001c001c7311 */ /* 0x000e22000020d900 */
[----:B------:R-:W-:Y:S05]  /*1750*/  BRA `(.L_x_20517) ;  /* 0x0000000400a87947 */ /* 0x000fea0003800000 */
.L_x_20524:
        /* <DEDUP_REMOVED lines=11> */
.L_x_20531:
        /* <DEDUP_REMOVED lines=21> */
.L_x_20535:
[----:B------:R-:W-:Y:S05]  /*1960*/  BSYNC B1 ;  /* 0x0000000000017941 */ /* 0x000fea0003800000 */
.L_x_20534:
[----:B------:R-:W-:Y:S01]  /*1970*/  IMAD.SHL.U32 R3, R3, 0x100000, RZ ;  /* 0x0010000003037824 */ /* 0x000fe200078e00ff */
[----:B------:R-:W-:-:S04]  /*1980*/  LEA R5, R0, 0x3b800000, 0x17 ;  /* 0x3b80000000057811 */ /* 0x000fc800078eb8ff */
[----:B------:R-:W-:-:S07]  /*1990*/  LOP3.LUT R28, R5, R3, R28, 0xfe, !PT ;  /* 0x00000003051c7212 */ /* 0x000fce00078efe1c */
.L_x_20533:
[----:B------:R-:W-:Y:S05]  /*19a0*/  BSYNC B0 ;  /* 0x0000000000007941 */ /* 0x000fea0003800000 */
.L_x_20532:
[----:B------:R-:W0:Y:S01]  /*19b0*/  F2I.S64.TRUNC R28, R28 ;  /* 0x0000001c001c7311 */ /* 0x000e22000020d900 */
[----:B------:R-:W-:Y:S05]  /*19c0*/  BRA `(.L_x_20517) ;  /* 0x00000004000c7947 */ /* 0x000fea0003800000 */
.L_x_20530:
        /* <DEDUP_REMOVED lines=21> */
.L_x_20539:
[----:B------:R-:W-:Y:S05]  /*1b20*/  BSYNC B1 ;  /* 0x0000000000017941 */ /* 0x000fea0003800000 */
.L_x_20538:
[----:B------:R-:W-:Y:S01]  /*1b30*/  IMAD.SHL.U32 R3, R3, 0x200000, RZ ;  /* 0x0020000003037824 */ /* 0x000fe200078e00ff */
[----:B------:R-:W-:-:S04]  /*1b40*/  LEA R5, R0, 0x37800000, 0x17 ;  /* 0x3780000000057811 */ /* 0x000fc800078eb8ff */
[----:B------:R-:W-:-:S07]  /*1b50*/  LOP3.LUT R28, R5, R3, R28, 0xfe, !PT ;  /* 0x00000003051c7212 */ /* 0x000fce00078efe1c */
.L_x_20537:
[----:B------:R-:W-:Y:S05]  /*1b60*/  BSYNC B0 ;  /* 0x0000000000007941 */ /* 0x000fea0003800000 */
.L_x_20536:
[----:B------:R-:W0:Y:S01]  /*1b70*/  F2I.S64.TRUNC R28, R28 ;  /* 0x0000001c001c7311 */ /* 0x000e22000020d900 */
[----:B------:R-:W-:Y:S05]  /*1b80*/  BRA `(.L_x_20517) ;  /* 0x00000000009c7947 */ /* 0x000fea0003800000 */
.L_x_20529:
        /* <DEDUP_REMOVED lines=14> */
.L_x_20543:
[----:B------:R-:W-:Y:S05]  /*1c70*/  BSYNC B0 ;  /* 0x0000000000007941 */ /* 0x000fea0003800000 */
.L_x_20542:
[----:B------:R-:W0:Y:S01]  /*1c80*/  F2I.S64.TRUNC R28, R28 ;  /* 0x0000001c001c7311 */ /* 0x000e22000020d900 */
[----:B------:R-:W-:Y:S05]  /*1c90*/  BRA `(.L_x_20517) ;  /* 0x0000000000587947 */ /* 0x000fea0003800000 */
.L_x_20516:
        /* <DEDUP_REMOVED lines=16> */
.L_x_20544:
[----:B------:R-:W-:Y:S01]  /*1da0*/  CS2R R28, SRZ ;  /* 0x00000000001c7805 */ /* 0x000fe2000001ff00 */
[----:B------:R-:W-:Y:S06]  /*1db0*/  BRA `(.L_x_20517) ;  /* 0x0000000000107947 */ /* 0x000fec0003800000 */
.L_x_20541:
[----:B------:R0:W5:Y:S01]  /*1dc0*/  LDG.E.64 R28, desc[UR36][R4.64] ;  /* 0x00000024041c7981 */ /* 0x000162000c1e1b00 */
[----:B------:R-:W-:Y:S05]  /*1dd0*/  BRA `(.L_x_20517) ;  /* 0x0000000000087947 */ /* 0x000fea0003800000 */
.L_x_20540:
[----:B------:R0:W5:Y:S01]  /*1de0*/  LDG.E R28, desc[UR36][R4.64] ;  /* 0x00000024041c7981 */ /* 0x000162000c1e1900 */
[----:B------:R-:W-:-:S07]  /*1df0*/  IMAD.MOV.U32 R29, RZ, RZ, RZ ;  /* 0x000000ffff1d7224 */ /* 0x000fce00078e00ff */
.L_x_20517:
[----:B------:R-:W3:Y:S02]  /*1e00*/  S2R R35, SR_TID.X ;  /* 0x0000000000237919 */ /* 0x000ee40000002100 */
[----:B---3--:R-:W-:-:S07]  /*1e10*/  VIADD R35, R35, 0x80 ;  /* 0x0000008023237836 */ /* 0x008fce0000000000 */
.L_x_20478:
[----:B------:R-:W-:Y:S05]  /*1e20*/  BSYNC B6 ;  /* 0x0000000000067941 */ /* 0x000fea0003800000 */
.L_x_20477:
[----:B------:R-:W-:Y:S01]  /*1e30*/  ISETP.GE.AND P0, PT, R35, R2, PT ;  /* 0x000000022300720c */ /* 0x000fe20003f06270 */
[----:B------:R-:W-:Y:S01]  /*1e40*/  BSSY B6, `(.L_x_20545) ;  /* 0x00001d5000067945 */ /* 0x000fe20003800000 */
[----:B------:R-:W-:-:S11]  /*1e50*/  CS2R R26, SRZ ;  /* 0x00000000001a7805 */ /* 0x000fd6000001ff00 */
[----:B------:R-:W-:Y:S05]  /*1e60*/  @P0 BRA `(.L_x_20546) ;  /* 0x0000001c00480947 */ /* 0x000fea0003800000 */
[----:B012---:R-:W0:Y:S01]  /*1e70*/  LDC.64 R4, c[0x0][0x220] ;  /* 0x00008800ff047b82 */ /* 0x007e220000000a00 */
        /* <DEDUP_REMOVED lines=19> */
.L_x_20550:
[----:B------:R0:W5:Y:S01]  /*1fb0*/  LDG.E.U8 R36, desc[UR36][R4.64] ;  /* 0x0000002404247981 */ /* 0x000162000c1e1100 */
[----:B------:R-:W-:Y:S01]  /*1fc0*/  IMAD.MOV.U32 R37, RZ, RZ, RZ ;  /* 0x000000ffff257224 */ /* 0x000fe200078e00ff */
[----:B------:R-:W-:Y:S06]  /*1fd0*/  BRA `(.L_x_20552) ;  /* 0x0000000c00487947 */ /* 0x000fec0003800000 */
.L_x_20549:
        /* <DEDUP_REMOVED lines=8> */
.L_x_20554:
[----:B------:R-:W2:Y:S02]  /*2060*/  LDG.E R36, desc[UR36][R4.64] ;  /* 0x0000002404247981 */ /* 0x000ea4000c1e1900 */
[----:B--2---:R-:W-:Y:S01]  /*2070*/  SHF.R.S32.HI R37, RZ, 0x1f, R36 ;  /* 0x0000001fff257819 */ /* 0x004fe20000011424 */
[----:B------:R-:W-:Y:S06]  /*2080*/  BRA `(.L_x_20552) ;  /* 0x0000000c001c7947 */ /* 0x000fec0003800000 */
.L_x_20553:
[----:B------:R-:W2:Y:S02]  /*2090*/  LDG.E.S16 R36, desc[UR36][R4.64] ;  /* 0x0000002404247981 */ /* 0x000ea4000c1e1700 */
[----:B--2---:R-:W-:Y:S01]  /*20a0*/  SHF.R.S32.HI R37, RZ, 0x1f, R36 ;  /* 0x0000001fff257819 */ /* 0x004fe20000011424 */
[----:B------:R-:W-:Y:S06]  /*20b0*/  BRA `(.L_x_20552) ;  /* 0x0000000c00107947 */ /* 0x000fec0003800000 */
.L_x_20548:
        /* <DEDUP_REMOVED lines=9> */
.L_x_20556:
[----:B------:R-:W2:Y:S02]  /*2150*/  LDG.E.U16 R4, desc[UR36][R4.64] ;  /* 0x0000002404047981 */ /* 0x000ea4000c1e1500 */
[----:B--2---:R-:W-:-:S06]  /*2160*/  HADD2.F32 R36, -RZ, R4.H0_H0 ;  /* 0x20000004ff247230 */ /* 0x004fcc0000004100 */
[----:B------:R-:W0:Y:S01]  /*2170*/  F2I.S64.TRUNC R36, R36 ;  /* 0x0000002400247311 */ /* 0x000e22000020d900 */
[----:B------:R-:W-:Y:S05]  /*2180*/  BRA `(.L_x_20552) ;  /* 0x0000000800dc7947 */ /* 0x000fea0003800000 */
.L_x_20555:
        /* <DEDUP_REMOVED lines=9> */
.L_x_20558:
[----:B------:R-:W2:Y:S02]  /*2220*/  LDG.E.U16 R4, desc[UR36][R4.64] ;  /* 0x0000002404047981 */ /* 0x000ea4000c1e1500 */
[----:B--2---:R-:W-:-:S06]  /*2230*/  HADD2.F32 R36, -RZ, R4.H0_H0 ;  /* 0x20000004ff247230 */ /* 0x004fcc0000004100 */
[----:B------:R-:W0:Y:S01]  /*2240*/  F2I.S64.TRUNC R36, R36 ;  /* 0x0000002400247311 */ /* 0x000e22000020d900 */
[----:B------:R-:W-:Y:S05]  /*2250*/  BRA `(.L_x_20552) ;  /* 0x0000000800a87947 */ /* 0x000fea0003800000 */
.L_x_20557:
[----:B------:R-:W2:Y:S02]  /*2260*/  LDG.E.64 R4, desc[UR36][R4.64] ;  /* 0x0000002404047981 */ /* 0x000ea4000c1e1b00 */
[----:B--2---:R0:W1:Y:S01]  /*2270*/  F2I.S64.F64.TRUNC R36, R4 ;  /* 0x0000000400247311 */ /* 0x004062000030d900 */
[----:B------:R-:W-:Y:S05]  /*2280*/  BRA `(.L_x_20552) ;  /* 0x00000008009c7947 */ /* 0x000fea0003800000 */
.L_x_20547:
        /* <DEDUP_REMOVED lines=13> */
.L_x_20561:
[----:B------:R-:W2:Y:S02]  /*2360*/  LDG.E.64 R4, desc[UR36][R4.64] ;  /* 0x0000002404047981 */ /* 0x000ea4000c1e1b00 */
[----:B--2---:R0:W1:Y:S01]  /*2370*/  F2I.S64.F64.TRUNC R36, R4 ;  /* 0x0000000400247311 */ /* 0x004062000030d900 */
[----:B------:R-:W-:Y:S05]  /*2380*/  BRA `(.L_x_20552) ;  /* 0x00000008005c7947 */ /* 0x000fea0003800000 */
.L_x_20560:
        /* <DEDUP_REMOVED lines=27> */
.L_x_20563:
        /* <DEDUP_REMOVED lines=14> */
.L_x_20562:
[----:B------:R-:W2:Y:S02]  /*2620*/  LDG.E.U16 R36, desc[UR36][R4.64] ;  /* 0x0000002404247981 */ /* 0x000ea4000c1e1500 */
[----:B--2---:R-:W-:-:S06]  /*2630*/  IMAD.U32 R36, R36, 0x10000, RZ ;  /* 0x0001000024247824 */ /* 0x004fcc00078e00ff */
[----:B------:R-:W2:Y:S01]  /*2640*/  F2I.S64.TRUNC R36, R36 ;  /* 0x0000002400247311 */ /* 0x000ea2000020d900 */
[----:B------:R-:W-:Y:S05]  /*2650*/  BRA `(.L_x_20552) ;  /* 0x0000000400a87947 */ /* 0x000fea0003800000 */
.L_x_20559:
        /* <DEDUP_REMOVED lines=11> */
.L_x_20566:
        /* <DEDUP_REMOVED lines=21> */
.L_x_20570:
[----:B------:R-:W-:Y:S05]  /*2860*/  BSYNC B1 ;  /* 0x0000000000017941 */ /* 0x000fea0003800000 */
.L_x_20569:
[----:B------:R-:W-:Y:S01]  /*2870*/  IMAD.SHL.U32 R3, R3, 0x100000, RZ ;  /* 0x0010000003037824 */ /* 0x000fe200078e00ff */
[----:B------:R-:W-:-:S04]  /*2880*/  LEA R5, R0, 0x3b800000, 0x17 ;  /* 0x3b80000000057811 */ /* 0x000fc800078eb8ff */
[----:B------:R-:W-:-:S07]  /*2890*/  LOP3.LUT R36, R5, R3, R36, 0xfe, !PT ;  /* 0x0000000305247212 */ /* 0x000fce00078efe24 */
.L_x_20568:
[----:B------:R-:W-:Y:S05]  /*28a0*/  BSYNC B0 ;  /* 0x0000000000007941 */ /* 0x000fea0003800000 */
.L_x_20567:
[----:B------:R-:W0:Y:S01]  /*28b0*/  F2I.S64.TRUNC R36, R36 ;  /* 0x0000002400247311 */ /* 0x000e22000020d900 */
[----:B------:R-:W-:Y:S05]  /*28c0*/  BRA `(.L_x_20552) ;  /* 0x00000004000c7947 */ /* 0x000fea0003800000 */
.L_x_20565:
        /* <DEDUP_REMOVED lines=21> */
.L_x_20574:
[----:B------:R-:W-:Y:S05]  /*2a20*/  BSYNC B1 ;  /* 0x0000000000017941 */ /* 0x000fea0003800000 */
.L_x_20573:
[----:B------:R-:W-:Y:S01]  /*2a30*/  IMAD.SHL.U32 R3, R3, 0x200000, RZ ;  /* 0x0020000003037824 */ /* 0x000fe200078e00ff */
[----:B------:R-:W-:-:S04]  /*2a40*/  LEA R5, R0, 0x37800000, 0x17 ;  /* 0x3780000000057811 */ /* 0x000fc800078eb8ff */
[----:B------:R-:W-:-:S07]  /*2a50*/  LOP3.LUT R36, R5, R3, R36, 0xfe, !PT ;  /* 0x0000000305247212 */ /* 0x000fce00078efe24 */
.L_x_20572:
[----:B------:R-:W-:Y:S05]  /*2a60*/  BSYNC B0 ;  /* 0x0000000000007941 */ /* 0x000fea0003800000 */
.L_x_20571:
[----:B------:R-:W0:Y:S01]  /*2a70*/  F2I.S64.TRUNC R36, R36 ;  /* 0x0000002400247311 */ /* 0x000e22000020d900 */
[----:B------:R-:W-:Y:S05]  /*2a80*/  BRA `(.L_x_20552) ;  /* 0x00000000009c7947 */ /* 0x000fea0003800000 */
.L_x_20564:
        /* <DEDUP_REMOVED lines=14> */
.L_x_20578:
[----:B------:R-:W-:Y:S05]  /*2b70*/  BSYNC B0 ;  /* 0x0000000000007941 */ /* 0x000fea0003800000 */
.L_x_20577:
[----:B------:R-:W0:Y:S01]  /*2b80*/  F2I.S64.TRUNC R36, R36 ;  /* 0x0000002400247311 */ /* 0x000e22000020d900 */
[----:B------:R-:W-:Y:S05]  /*2b90*/  BRA `(.L_x_20552) ;  /* 0x0000000000587947 */ /* 0x000fea0003800000 */
.L_x_20551:
        /* <DEDUP_REMOVED lines=16> */
.L_x_20579:
[----:B------:R-:W-:Y:S01]  /*2ca0*/  CS2R R36, SRZ ;  /* 0x0000000000247805 */ /* 0x000fe2000001ff00 */
[----:B------:R-:W-:Y:S06]  /*2cb0*/  BRA `(.L_x_20552) ;  /* 0x0000000000107947 */ /* 0x000fec0003800000 */
.L_x_20576:
[----:B------:R0:W5:Y:S01]  /*2cc0*/  LDG.E.64 R36, desc[UR36][R4.64] ;  /* 0x0000002404247981 */ /* 0x000162000c1e1b00 */
[----:B------:R-:W-:Y:S05]  /*2cd0*/  BRA `(.L_x_20552) ;  /* 0x0000000000087947 */ /* 0x000fea0003800000 */
.L_x_20575:
[----:B------:R0:W5:Y:S01]  /*2ce0*/  LDG.E R36, desc[UR36][R4.64] ;  /* 0x0000002404247981 */ /* 0x000162000c1e1900 */
[----:B------:R-:W-:-:S07]  /*2cf0*/  IMAD.MOV.U32 R37, RZ, RZ, RZ ;  /* 0x000000ffff257224 */ /* 0x000fce00078e00ff */
.L_x_20552:
        /* <DEDUP_REMOVED lines=19> */
.L_x_20583:
[----:B------:R0:W5:Y:S01]  /*2e30*/  LDG.E.U8 R26, desc[UR36][R4.64] ;  /* 0x00000024041a7981 */ /* 0x000162000c1e1100 */
[----:B------:R-:W-:Y:S01]  /*2e40*/  IMAD.MOV.U32 R27, RZ, RZ, RZ ;  /* 0x000000ffff1b7224 */ /* 0x000fe200078e00ff */
[----:B------:R-:W-:Y:S06]  /*2e50*/  BRA `(.L_x_20585) ;  /* 0x0000000c00487947 */ /* 0x000fec0003800000 */
.L_x_20582:
        /* <DEDUP_REMOVED lines=8> */
.L_x_20587:
[----:B------:R-:W3:Y:S02]  /*2ee0*/  LDG.E R26, desc[UR36][R4.64] ;  /* 0x00000024041a7981 */ /* 0x000ee4000c1e1900 */
[----:B---3--:R-:W-:Y:S01]  /*2ef0*/  SHF.R.S32.HI R27, RZ, 0x1f, R26 ;  /* 0x0000001fff1b7819 */ /* 0x008fe2000001141a */
[----:B------:R-:W-:Y:S06]  /*2f00*/  BRA `(.L_x_20585) ;  /* 0x0000000c001c7947 */ /* 0x000fec0003800000 */
.L_x_20586:
[----:B------:R-:W3:Y:S02]  /*2f10*/  LDG.E.S16 R26, desc[UR36][R4.64] ;  /* 0x00000024041a7981 */ /* 0x000ee4000c1e1700 */
[----:B---3--:R-:W-:Y:S01]  /*2f20*/  SHF.R.S32.HI R27, RZ, 0x1f, R26 ;  /* 0x0000001fff1b7819 */ /* 0x008fe2000001141a */
[----:B------:R-:W-:Y:S06]  /*2f30*/  BRA `(.L_x_20585) ;  /* 0x0000000c00107947 */ /* 0x000fec0003800000 */
.L_x_20581:
[----:B------:R-:W-:-:S13]  /*2f40*/  ISETP.GT.AND P0, PT, R0, 0x6, PT ;  /* 0x000000060000780c */ /* 0x000fda0003f04270 */
[----:B------:R-:W-:Y:S05]  /*2f50*/  @P0 BRA `(.L_x_20588) ;  /* 0x00000000002c0947 */ /* 0x000fea0003800000 */
[----:B------:R-:W-:-:S13]  /*2f60*/  ISETP.NE.AND P0, PT, R0, 0x5, PT ;  /* 0x000000050000780c */ /* 0x000fda0003f05270 */
[----:B------:R-:W-:Y:S05]  /*2f70*/  @!P0 BRA `(.L_x_20589) ;  /* 0x0000000000148947 */ /* 0x000fea0003800000 */
[----:B------:R-:W-:-:S13]  /*2f80*/  ISETP.NE.AND P0, PT, R0, 0x6, PT ;  /* 0x000000060000780c */ /* 0x000fda0003f05270 */
[----:B------:R-:W-:Y:S05]  /*2f90*/  @P0 BRA `(.L_x_20584) ;  /* 0x0000000800a00947 */ /* 0x000fea0003800000 */
[----:B------:R-:W3:Y:S02]  /*2fa0*/  LDG.E R4, desc[UR36][R4.64] ;  /* 0x0000002404047981 */ /* 0x000ee4000c1e1900 */
[----:B---3--:R0:W3:Y:S01]  /*2fb0*/  F2I.S64.TRUNC R26, R4 ;  /* 0x00000004001a7311 */ /* 0x0080e2000020d900 */
[----:B------:R-:W-:Y:S05]  /*2fc0*/  BRA `(.L_x_20585) ;  /* 0x0000000800ec7947 */ /* 0x000fea0003800000 */
.L_x_20589:
[----:B------:R-:W3:Y:S02]  /*2fd0*/  LDG.E.U16 R4, desc[UR36][R4.64] ;  /* 0x0000002404047981 */ /* 0x000ee4000c1e1500 */
[----:B---3--:R-:W-:-:S06]  /*2fe0*/  HADD2.F32 R26, -RZ, R4.H0_H0 ;  /* 0x20000004ff1a7230 */ /* 0x008fcc0000004100 */
[----:B------:R-:W0:Y:S01]  /*2ff0*/  F2I.S64.TRUNC R26, R26 ;  /* 0x0000001a001a7311 */ /* 0x000e22000020d900 */
[----:B------:R-:W-:Y:S05]  /*3000*/  BRA `(.L_x_20585) ;  /* 0x0000000800dc7947 */ /* 0x000fea0003800000 */
.L_x_20588:
[----:B------:R-:W-:-:S13]  /*3010*/  ISETP.NE.AND P0, PT, R0, 0x7, PT ;  /* 0x000000070000780c */ /* 0x000fda0003f05270 */
[----:B------:R-:W-:Y:S05]  /*3020*/  @!P0 BRA `(.L_x_20590) ;  /* 0x00000000002c8947 */ /* 0x000fea0003800000 */
[----:B------:R-:W-:-:S13]  /*3030*/  ISETP.NE.AND P0, PT, R0, 0x8, PT ;  /* 0x000000080000780c */ /* 0x000fda0003f05270 */
[----:B------:R-:W-:Y:S05]  /*3040*/  @!P0 BRA `(.L_x_20591) ;  /* 0x0000000000148947 */ /* 0x000fea0003800000 */
[----:B------:R-:W-:-:S13]  /*3050*/  ISETP.NE.AND P0, PT, R0, 0x9, PT ;  /* 0x000000090000780c */ /* 0x000fda0003f05270 */
[----:B------:R-:W-:Y:S05]  /*3060*/  @P0 BRA `(.L_x_20584) ;  /* 0x00000008006c0947 */ /* 0x000fea0003800000 */
[----:B------:R-:W3:Y:S02]  /*3070*/  LDG.E R4, desc[UR36][R4.64] ;  /* 0x0000002404047981 */ /* 0x000ee4000c1e1900 */
[----:B---3--:R0:W3:Y:S01]  /*3080*/  F2I.S64.TRUNC R26, R4 ;  /* 0x00000004001a7311 */ /* 0x0080e2000020d900 */
[----:B------:R-:W-:Y:S05]  /*3090*/  BRA `(.L_x_20585) ;  /* 0x0000000800b87947 */ /* 0x000fea0003800000 */
.L_x_20591:
[----:B------:R-:W3:Y:S02]  /*30a0*/  LDG.E.U16 R4, desc[UR36][R4.64] ;  /* 0x0000002404047981 */ /* 0x000ee4000c1e1500 */
[----:B---3--:R-:W-:-:S06]  /*30b0*/  HADD2.F32 R26, -RZ, R4.H0_H0 ;  /* 0x20000004ff1a7230 */ /* 0x008fcc0000004100 */
[----:B------:R-:W0:Y:S01]  /*30c0*/  F2I.S64.TRUNC R26, R26 ;  /* 0x0000001a001a7311 */ /* 0x000e22000020d900 */
[----:B------:R-:W-:Y:S05]  /*30d0*/  BRA `(.L_x_20585) ;  /* 0x0000000800a87947 */ /* 0x000fea0003800000 */
.L_x_20590:
[----:B------:R-:W3:Y:S02]  /*30e0*/  LDG.E.64 R4, desc[UR36][R4.64] ;  /* 0x0000002404047981 */ /* 0x000ee4000c1e1b00 */
[----:B---3--:R0:W3:Y:S01]  /*30f0*/  F2I.S64.F64.TRUNC R26, R4 ;  /* 0x00000004001a7311 */ /* 0x0080e2000030d900 */
[----:B------:R-:W-:Y:S05]  /*3100*/  BRA `(.L_x_20585) ;  /* 0x00000008009c7947 */ /* 0x000fea0003800000 */
.L_x_20580:
        /* <DEDUP_REMOVED lines=13> */
.L_x_20594:
[----:B------:R-:W3:Y:S02]  /*31e0*/  LDG.E.64 R4, desc[UR36][R4.64] ;  /* 0x0000002404047981 */ /* 0x000ee4000c1e1b00 */
[----:B---3--:R0:W3:Y:S01]  /*31f0*/  F2I.S64.F64.TRUNC R26, R4 ;  /* 0x00000004001a7311 */ /* 0x0080e2000030d900 */
[----:B------:R-:W-:Y:S05]  /*3200*/  BRA `(.L_x_20585) ;  /* 0x00000008005c7947 */ /* 0x000fea0003800000 */
.L_x_20593:
        /* <DEDUP_REMOVED lines=25> */
[----:B------:R0:W3:Y:S01]  /*33a0*/  F2I.S64.TRUNC R26, R7 ;  /* 0x00000007001a7311 */ /* 0x0000e2000020d900 */
[----:B------:R-:W-:Y:S05]  /*33b0*/  BRA `(.L_x_20585) ;  /* 0x0000000400f07947 */ /* 0x000fea0003800000 */
.L_x_20596:
        /* <DEDUP_REMOVED lines=12> */
[----:B------:R0:W3:Y:S01]  /*3480*/  F2I.S64.TRUNC R26, R0 ;  /* 0x00000000001a7311 */ /* 0x0000e2000020d900 */
[----:B------:R-:W-:Y:S05]  /*3490*/  BRA `(.L_x_20585) ;  /* 0x0000000400b87947 */ /* 0x000fea0003800000 */
.L_x_20595:
[----:B------:R-:W3:Y:S02]  /*34a0*/  LDG.E.U16 R26, desc[UR36][R4.64] ;  /* 0x00000024041a7981 */ /* 0x000ee4000c1e1500 */
[----:B---3--:R-:W-:-:S06]  /*34b0*/  IMAD.U32 R26, R26, 0x10000, RZ ;  /* 0x000100001a1a7824 */ /* 0x008fcc00078e00ff */
[----:B------:R-:W0:Y:S01]  /*34c0*/  F2I.S64.TRUNC R26, R26 ;  /* 0x0000001a001a7311 */ /* 0x000e22000020d900 */
[----:B------:R-:W-:Y:S05]  /*34d0*/  BRA `(.L_x_20585) ;  /* 0x0000000400a87947 */ /* 0x000fea0003800000 */
.L_x_20592:
        /* <DEDUP_REMOVED lines=11> */
.L_x_20599:
        /* <DEDUP_REMOVED lines=21> */
.L_x_20603:
[----:B------:R-:W-:Y:S05]  /*36e0*/  BSYNC B1 ;  /* 0x0000000000017941 */ /* 0x000fea0003800000 */
.L_x_20602:
[----:B------:R-:W-:Y:S01]  /*36f0*/  IMAD.SHL.U32 R3, R3, 0x100000, RZ ;  /* 0x0010000003037824 */ /* 0x000fe200078e00ff */
[----:B------:R-:W-:-:S04]  /*3700*/  LEA R5, R0, 0x3b800000, 0x17 ;  /* 0x3b80000000057811 */ /* 0x000fc800078eb8ff */
[----:B------:R-:W-:-:S07]  /*3710*/  LOP3.LUT R26, R5, R3, R26, 0xfe, !PT ;  /* 0x00000003051a7212 */ /* 0x000fce00078efe1a */
.L_x_20601:
[----:B------:R-:W-:Y:S05]  /*3720*/  BSYNC B0 ;  /* 0x0000000000007941 */ /* 0x000fea0003800000 */
.L_x_20600:
[----:B------:R-:W3:Y:S01]  /*3730*/  F2I.S64.TRUNC R26, R26 ;  /* 0x0000001a001a7311 */ /* 0x000ee2000020d900 */
[----:B------:R-:W-:Y:S05]  /*3740*/  BRA `(.L_x_20585) ;  /* 0x00000004000c7947 */ /* 0x000fea0003800000 */
.L_x_20598:
        /* <DEDUP_REMOVED lines=21> */
.L_x_20607:
[----:B------:R-:W-:Y:S05]  /*38a0*/  BSYNC B1 ;  /* 0x0000000000017941 */ /* 0x000fea0003800000 */
.L_x_20606:
[----:B------:R-:W-:Y:S01]  /*38b0*/  IMAD.SHL.U32 R3, R3, 0x200000, RZ ;  /* 0x0020000003037824 */ /* 0x000fe200078e00ff */
[----:B------:R-:W-:-:S04]  /*38c0*/  LEA R5, R0, 0x37800000, 0x17 ;  /* 0x3780000000057811 */ /* 0x000fc800078eb8ff */
[----:B------:R-:W-:-:S07]  /*38d0*/  LOP3.LUT R26, R5, R3, R26, 0xfe, !PT ;  /* 0x00000003051a7212 */ /* 0x000fce00078efe1a */
.L_x_20605:
[----:B------:R-:W-:Y:S05]  /*38e0*/  BSYNC B0 ;  /* 0x0000000000007941 */ /* 0x000fea0003800000 */
.L_x_20604:
[----:B------:R-:W0:Y:S01]  /*38f0*/  F2I.S64.TRUNC R26, R26 ;  /* 0x0000001a001a7311 */ /* 0x000e22000020d900 */
[----:B------:R-:W-:Y:S05]  /*3900*/  BRA `(.L_x_20585) ;  /* 0x00000000009c7947 */ /* 0x000fea0003800000 */
.L_x_20597:
        /* <DEDUP_REMOVED lines=14> */
.L_x_20611:
[----:B------:R-:W-:Y:S05]  /*39f0*/  BSYNC B0 ;  /* 0x0000000000007941 */ /* 0x000fea0003800000 */
.L_x_20610:
[----:B------:R-:W0:Y:S01]  /*3a00*/  F2I.S64.TRUNC R26, R26 ;  /* 0x0000001a001a7311 */ /* 0x000e22000020d900 */
[----:B------:R-:W-:Y:S05]  /*3a10*/  BRA `(.L_x_20585) ;  /* 0x0000000000587947 */ /* 0x000fea0003800000 */
.L_x_20584:
        /* <DEDUP_REMOVED lines=16> */
.L_x_20612:
[----:B------:R-:W-:Y:S01]  /*3b20*/  CS2R R26, SRZ ;  /* 0x00000000001a7805 */ /* 0x000fe2000001ff00 */
[----:B------:R-:W-:Y:S06]  /*3b30*/  BRA `(.L_x_20585) ;  /* 0x0000000000107947 */ /* 0x000fec0003800000 */
.L_x_20609:
[----:B------:R0:W5:Y:S01]  /*3b40*/  LDG.E.64 R26, desc[UR36][R4.64] ;  /* 0x00000024041a7981 */ /* 0x000162000c1e1b00 */
[----:B------:R-:W-:Y:S05]  /*3b50*/  BRA `(.L_x_20585) ;  /* 0x0000000000087947 */ /* 0x000fea0003800000 */
.L_x_20608:
[----:B------:R0:W5:Y:S01]  /*3b60*/  LDG.E R26, desc[UR36][R4.64] ;  /* 0x00000024041a7981 */ /* 0x000162000c1e1900 */
[----:B------:R-:W-:-:S07]  /*3b70*/  IMAD.MOV.U32 R27, RZ, RZ, RZ ;  /* 0x000000ffff1b7224 */ /* 0x000fce00078e00ff */
.L_x_20585:
[----:B------:R-:W-:-:S07]  /*3b80*/  VIADD R35, R35, 0x80 ;  /* 0x0000008023237836 */ /* 0x000fce0000000000 */
.L_x_20546:
[----:B------:R-:W-:Y:S05]  /*3b90*/  BSYNC B6 ;  /* 0x0000000000067941 */ /* 0x000fea0003800000 */
.L_x_20545:
[----:B------:R-:W-:Y:S01]  /*3ba0*/  ISETP.GE.AND P0, PT, R35, R2, PT ;  /* 0x000000022300720c */ /* 0x000fe20003f06270 */
[----:B------:R-:W-:Y:S01]  /*3bb0*/  BSSY B6, `(.L_x_20613) ;  /* 0x00001d7000067945 */ /* 0x000fe20003800000 */
[----:B------:R-:W-:Y:S02]  /*3bc0*/  CS2R R24, SRZ ;  /* 0x0000000000187805 */ /* 0x000fe4000001ff00 */
[----:B------:R-:W-:Y:S02]  /*3bd0*/  CS2R R22, SRZ ;  /* 0x0000000000167805 */ /* 0x000fe4000001ff00 */
[----:B------:R-:W-:-:S07]  /*3be0*/  CS2R R18, SRZ ;  /* 0x0000000000127805 */ /* 0x000fce000001ff00 */
        /* <DEDUP_REMOVED lines=21> */
.L_x_20618:
[----:B------:R0:W5:Y:S01]  /*3d40*/  LDG.E.U8 R22, desc[UR36][R4.64] ;  /* 0x0000002404167981 */ /* 0x000162000c1e1100 */
[----:B------:R-:W-:Y:S01]  /*3d50*/  IMAD.MOV.U32 R23, RZ, RZ, RZ ;  /* 0x000000ffff177224 */ /* 0x000fe200078e00ff */
[----:B------:R-:W-:Y:S06]  /*3d60*/  BRA `(.L_x_20620) ;  /* 0x0000000c00487947 */ /* 0x000fec0003800000 */
.L_x_20617:
        /* <DEDUP_REMOVED lines=8> */
.L_x_20622:
[----:B------:R-:W2:Y:S02]  /*3df0*/  LDG.E R22, desc[UR36][R4.64] ;  /* 0x0000002404167981 */ /* 0x000ea4000c1e1900 */
[----:B--2---:R-:W-:Y:S01]  /*3e00*/  SHF.R.S32.HI R23, RZ, 0x1f, R22 ;  /* 0x0000001fff177819 */ /* 0x004fe20000011416 */
[----:B------:R-:W-:Y:S06]  /*3e10*/  BRA `(.L_x_20620) ;  /* 0x0000000c001c7947 */ /* 0x000fec0003800000 */
.L_x_20621:
[----:B------:R-:W2:Y:S02]  /*3e20*/  LDG.E.S16 R22, desc[UR36][R4.64] ;  /* 0x0000002404167981 */ /* 0x000ea4000c1e1700 */
[----:B--2---:R-:W-:Y:S01]  /*3e30*/  SHF.R.S32.HI R23, RZ, 0x1f, R22 ;  /* 0x0000001fff177819 */ /* 0x004fe20000011416 */
[----:B------:R-:W-:Y:S06]  /*3e40*/  BRA `(.L_x_20620) ;  /* 0x0000000c00107947 */ /* 0x000fec0003800000 */
.L_x_20616:
        /* <DEDUP_REMOVED lines=9> */
.L_x_20624:
[----:B------:R-:W2:Y:S02]  /*3ee0*/  LDG.E.U16 R4, desc[UR36][R4.64] ;  /* 0x0000002404047981 */ /* 0x000ea4000c1e1500 */
[----:B--2---:R-:W-:-:S06]  /*3ef0*/  HADD2.F32 R22, -RZ, R4.H0_H0 ;  /* 0x20000004ff167230 */ /* 0x004fcc0000004100 */
[----:B------:R-:W0:Y:S01]  /*3f00*/  F2I.S64.TRUNC R22, R22 ;  /* 0x0000001600167311 */ /* 0x000e22000020d900 */
[----:B------:R-:W-:Y:S05]  /*3f10*/  BRA `(.L_x_20620) ;  /* 0x0000000800dc7947 */ /* 0x000fea0003800000 */
.L_x_20623:
        /* <DEDUP_REMOVED lines=9> */
.L_x_20626:
[----:B------:R-:W2:Y:S02]  /*3fb0*/  LDG.E.U16 R4, desc[UR36][R4.64] ;  /* 0x0000002404047981 */ /* 0x000ea4000c1e1500 */
[----:B--2---:R-:W-:-:S06]  /*3fc0*/  HADD2.F32 R22, -RZ, R4.H0_H0 ;  /* 0x20000004ff167230 */ /* 0x004fcc0000004100 */
[----:B------:R-:W0:Y:S01]  /*3fd0*/  F2I.S64.TRUNC R22, R22 ;  /* 0x0000001600167311 */ /* 0x000e22000020d900 */
[----:B------:R-:W-:Y:S05]  /*3fe0*/  BRA `(.L_x_20620) ;  /* 0x0000000800a87947 */ /* 0x000fea0003800000 */
.L_x_20625:
[----:B------:R-:W2:Y:S02]  /*3ff0*/  LDG.E.64 R4, desc[UR36][R4.64] ;  /* 0x0000002404047981 */ /* 0x000ea4000c1e1b00 */
[----:B--2---:R0:W1:Y:S01]  /*4000*/  F2I.S64.F64.TRUNC R22, R4 ;  /* 0x0000000400167311 */ /* 0x004062000030d900 */
[----:B------:R-:W-:Y:S05]  /*4010*/  BRA `(.L_x_20620) ;  /* 0x00000008009c7947 */ /* 0x000fea0003800000 */
.L_x_20615:
        /* <DEDUP_REMOVED lines=13> */
.L_x_20629:
[----:B------:R-:W2:Y:S02]  /*40f0*/  LDG.E.64 R4, desc[UR36][R4.64] ;  /* 0x0000002404047981 */ /* 0x000ea4000c1e1b00 */
[----:B--2---:R0:W1:Y:S01]  /*4100*/  F2I.S64.F64.TRUNC R22, R4 ;  /* 0x0000000400167311 */ /* 0x004062000030d900 */
[----:B------:R-:W-:Y:S05]  /*4110*/  BRA `(.L_x_20620) ;  /* 0x00000008005c7947 */ /* 0x000fea0003800000 */
.L_x_20628:
        /* <DEDUP_REMOVED lines=27> */
.L_x_20631:
        /* <DEDUP_REMOVED lines=14> */
.L_x_20630:
[----:B------:R-:W2:Y:S02]  /*43b0*/  LDG.E.U16 R22, desc[UR36][R4.64] ;  /* 0x0000002404167981 */ /* 0x000ea4000c1e1500 */
[----:B--2---:R-:W-:-:S06]  /*43c0*/  IMAD.U32 R22, R22, 0x10000, RZ ;  /* 0x0001000016167824 */ /* 0x004fcc00078e00ff */
[----:B------:R-:W2:Y:S01]  /*43d0*/  F2I.S64.TRUNC R22, R22 ;  /* 0x0000001600167311 */ /* 0x000ea2000020d900 */
[----:B------:R-:W-:Y:S05]  /*43e0*/  BRA `(.L_x_20620) ;  /* 0x0000000400a87947 */ /* 0x000fea0003800000 */
.L_x_20627:
        /* <DEDUP_REMOVED lines=11> */
.L_x_20634:
        /* <DEDUP_REMOVED lines=21> */
.L_x_20638:
[----:B------:R-:W-:Y:S05]  /*45f0*/  BSYNC B1 ;  /* 0x0000000000017941 */ /* 0x000fea0003800000 */
.L_x_20637:
[----:B------:R-:W-:Y:S01]  /*4600*/  IMAD.SHL.U32 R3, R3, 0x100000, RZ ;  /* 0x0010000003037824 */ /* 0x000fe200078e00ff */
[----:B------:R-:W-:-:S04]  /*4610*/  LEA R5, R0, 0x3b800000, 0x17 ;  /* 0x3b80000000057811 */ /* 0x000fc800078eb8ff */
[----:B------:R-:W-:-:S07]  /*4620*/  LOP3.LUT R22, R5, R3, R22, 0xfe, !PT ;  /* 0x0000000305167212 */ /* 0x000fce00078efe16 */
.L_x_20636:
[----:B------:R-:W-:Y:S05]  /*4630*/  BSYNC B0 ;  /* 0x0000000000007941 */ /* 0x000fea0003800000 */
.L_x_20635:
[----:B------:R-:W0:Y:S01]  /*4640*/  F2I.S64.TRUNC R22, R22 ;  /* 0x0000001600167311 */ /* 0x000e22000020d900 */
[----:B------:R-:W-:Y:S05]  /*4650*/  BRA `(.L_x_20620) ;  /* 0x00000004000c7947 */ /* 0x000fea0003800000 */
.L_x_20633:
        /* <DEDUP_REMOVED lines=21> */
.L_x_20642:
[----:B------:R-:W-:Y:S05]  /*47b0*/  BSYNC B1 ;  /* 0x0000000000017941 */ /* 0x000fea0003800000 */
.L_x_20641:
[----:B------:R-:W-:Y:S01]  /*47c0*/  IMAD.SHL.U32 R3, R3, 0x200000, RZ ;  /* 0x0020000003037824 */ /* 0x000fe200078e00ff */
[----:B------:R-:W-:-:S04]  /*47d0*/  LEA R5, R0, 0x37800000, 0x17 ;  /* 0x3780000000057811 */ /* 0x000fc800078eb8ff */
[----:B------:R-:W-:-:S07]  /*47e0*/  LOP3.LUT R22, R5, R3, R22, 0xfe, !PT ;  /* 0x0000000305167212 */ /* 0x000fce00078efe16 */
.L_x_20640:
[----:B------:R-:W-:Y:S05]  /*47f0*/  BSYNC B0 ;  /* 0x0000000000007941 */ /* 0x000fea0003800000 */
.L_x_20639:
[----:B------:R-:W0:Y:S01]  /*4800*/  F2I.S64.TRUNC R22, R22 ;  /* 0x0000001600167311 */ /* 0x000e22000020d900 */
[----:B------:R-:W-:Y:S05]  /*4810*/  BRA `(.L_x_20620) ;  /* 0x00000000009c7947 */ /* 0x000fea0003800000 */
.L_x_20632:
        /* <DEDUP_REMOVED lines=14> */
.L_x_20646:
[----:B------:R-:W-:Y:S05]  /*4900*/  BSYNC B0 ;  /* 0x0000000000007941 */ /* 0x000fea0003800000 */
.L_x_20645:
[----:B------:R-:W0:Y:S01]  /*4910*/  F2I.S64.TRUNC R22, R22 ;  /* 0x0000001600167311 */ /* 0x000e22000020d900 */
[----:B------:R-:W-:Y:S05]  /*4920*/  BRA `(.L_x_20620) ;  /* 0x0000000000587947 */ /* 0x000fea0003800000 */
.L_x_20619:
        /* <DEDUP_REMOVED lines=16> */
.L_x_20647:
[----:B------:R-:W-:Y:S01]  /*4a30*/  CS2R R22, SRZ ;  /* 0x0000000000167805 */ /* 0x000fe2000001ff00 */
[----:B------:R-:W-:Y:S06]  /*4a40*/  BRA `(.L_x_20620) ;  /* 0x0000000000107947 */ /* 0x000fec0003800000 */
.L_x_20644:
[----:B------:R0:W5:Y:S01]  /*4a50*/  LDG.E.64 R22, desc[UR36][R4.64] ;  /* 0x0000002404167981 */ /* 0x000162000c1e1b00 */
[----:B------:R-:W-:Y:S05]  /*4a60*/  BRA `(.L_x_20620) ;  /* 0x0000000000087947 */ /* 0x000fea0003800000 */
.L_x_20643:
[----:B------:R0:W5:Y:S01]  /*4a70*/  LDG.E R22, desc[UR36][R4.64] ;  /* 0x0000002404167981 */ /* 0x000162000c1e1900 */
[----:B------:R-:W-:-:S07]  /*4a80*/  IMAD.MOV.U32 R23, RZ, RZ, RZ ;  /* 0x000000ffff177224 */ /* 0x000fce00078e00ff */
.L_x_20620:
        /* <DEDUP_REMOVED lines=19> */
.L_x_20651:
[----:B------:R0:W5:Y:S01]  /*4bc0*/  LDG.E.U8 R18, desc[UR36][R4.64] ;  /* 0x0000002404127981 */ /* 0x000162000c1e1100 */
[----:B------:R-:W-:Y:S01]  /*4bd0*/  IMAD.MOV.U32 R19, RZ, RZ, RZ ;  /* 0x000000ffff137224 */ /* 0x000fe200078e00ff */
[----:B------:R-:W-:Y:S06]  /*4be0*/  BRA `(.L_x_20653) ;  /* 0x0000000c00487947 */ /* 0x000fec0003800000 */
.L_x_20650:
        /* <DEDUP_REMOVED lines=8> */
.L_x_20655:
[----:B------:R-:W2:Y:S02]  /*4c70*/  LDG.E R18, desc[UR36][R4.64] ;  /* 0x0000002404127981 */ /* 0x000ea4000c1e1900 */
[----:B--2---:R-:W-:Y:S01]  /*4c80*/  SHF.R.S32.HI R19, RZ, 0x1f, R18 ;  /* 0x0000001fff137819 */ /* 0x004fe20000011412 */
[----:B------:R-:W-:Y:S06]  /*4c90*/  BRA `(.L_x_20653) ;  /* 0x0000000c001c7947 */ /* 0x000fec0003800000 */
.L_x_20654:
[----:B------:R-:W2:Y:S02]  /*4ca0*/  LDG.E.S16 R18, desc[UR36][R4.64] ;  /* 0x0000002404127981 */ /* 0x000ea4000c1e1700 */
[----:B--2---:R-:W-:Y:S01]  /*4cb0*/  SHF.R.S32.HI R19, RZ, 0x1f, R18 ;  /* 0x0000001fff137819 */ /* 0x004fe20000011412 */
[----:B------:R-:W-:Y:S06]  /*4cc0*/  BRA `(.L_x_20653) ;  /* 0x0000000c00107947 */ /* 0x000fec0003800000 */
.L_x_20649:
[----:B------:R-:W-:-:S13]  /*4cd0*/  ISETP.GT.AND P0, PT, R0, 0x6, PT ;  /* 0x000000060000780c */ /* 0x000fda0003f04270 */
[----:B------:R-:W-:Y:S05]  /*4ce0*/  @P0 BRA `(.L_x_20656) ;  /* 0x00000000002c0947 */ /* 0x000fea0003800000 */
[----:B------:R-:W-:-:S13]  /*4cf0*/  ISETP.NE.AND P0, PT, R0, 0x5, PT ;  /* 0x000000050000780c */ /* 0x000fda0003f05270 */
[----:B------:R-:W-:Y:S05]  /*4d00*/  @!P0 BRA `(.L_x_20657) ;  /* 0x0000000000148947 */ /* 0x000fea0003800000 */
[----:B------:R-:W-:-:S13]  /*4d10*/  ISETP.NE.AND P0, PT, R0, 0x6, PT ;  /* 0x000000060000780c */ /* 0x000fda0003f05270 */
[----:B------:R-:W-:Y:S05]  /*4d20*/  @P0 BRA `(.L_x_20652) ;  /* 0x0000000800a00947 */ /* 0x000fea0003800000 */
[----:B------:R-:W2:Y:S02]  /*4d30*/  LDG.E R4, desc[UR36][R4.64] ;  /* 0x0000002404047981 */ /* 0x000ea4000c1e1900 */
[----:B--2---:R0:W2:Y:S01]  /*4d40*/  F2I.S64.TRUNC R18, R4 ;  /* 0x0000000400127311 */ /* 0x0040a2000020d900 */
[----:B------:R-:W-:Y:S05]  /*4d50*/  BRA `(.L_x_20653) ;  /* 0x0000000800ec7947 */ /* 0x000fea0003800000 */
.L_x_20657:
[----:B------:R-:W2:Y:S02]  /*4d60*/  LDG.E.U16 R4, desc[UR36][R4.64] ;  /* 0x0000002404047981 */ /* 0x000ea4000c1e1500 */
[----:B--2---:R-:W-:-:S06]  /*4d70*/  HADD2.F32 R18, -RZ, R4.H0_H0 ;  /* 0x20000004ff127230 */ /* 0x004fcc0000004100 */
[----:B------:R-:W0:Y:S01]  /*4d80*/  F2I.S64.TRUNC R18, R18 ;  /* 0x0000001200127311 */ /* 0x000e22000020d900 */
[----:B------:R-:W-:Y:S05]  /*4d90*/  BRA `(.L_x_20653) ;  /* 0x0000000800dc7947 */ /* 0x000fea0003800000 */
.L_x_20656:
[----:B------:R-:W-:-:S13]  /*4da0*/  ISETP.NE.AND P0, PT, R0, 0x7, PT ;  /* 0x000000070000780c */ /* 0x000fda0003f05270 */
[----:B------:R-:W-:Y:S05]  /*4db0*/  @!P0 BRA `(.L_x_20658) ;  /* 0x00000000002c8947 */ /* 0x000fea0003800000 */
[----:B------:R-:W-:-:S13]  /*4dc0*/  ISETP.NE.AND P0, PT, R0, 0x8, PT ;  /* 0x000000080000780c */ /* 0x000fda0003f05270 */
[----:B------:R-:W-:Y:S05]  /*4dd0*/  @!P0 BRA `(.L_x_20659) ;  /* 0x0000000000148947 */ /* 0x000fea0003800000 */
[----:B------:R-:W-:-:S13]  /*4de0*/  ISETP.NE.AND P0, PT, R0, 0x9, PT ;  /* 0x000000090000780c */ /* 0x000fda0003f05270 */
[----:B------:R-:W-:Y:S05]  /*4df0*/  @P0 BRA `(.L_x_20652) ;  /* 0x00000008006c0947 */ /* 0x000fea0003800000 */
[----:B------:R-:W2:Y:S02]  /*4e00*/  LDG.E R4, desc[UR36][R4.64] ;  /* 0x0000002404047981 */ /* 0x000ea4000c1e1900 */
[----:B--2---:R0:W2:Y:S01]  /*4e10*/  F2I.S64.TRUNC R18, R4 ;  /* 0x0000000400127311 */ /* 0x0040a2000020d900 */
[----:B------:R-:W-:Y:S05]  /*4e20*/  BRA `(.L_x_20653) ;  /* 0x0000000800b87947 */ /* 0x000fea0003800000 */
.L_x_20659:
[----:B------:R-:W2:Y:S02]  /*4e30*/  LDG.E.U16 R4, desc[UR36][R4.64] ;  /* 0x0000002404047981 */ /* 0x000ea4000c1e1500 */
[----:B--2---:R-:W-:-:S06]  /*4e40*/  HADD2.F32 R18, -RZ, R4.H0_H0 ;  /* 0x20000004ff127230 */ /* 0x004fcc0000004100 */
[----:B------:R-:W0:Y:S01]  /*4e50*/  F2I.S64.TRUNC R18, R18 ;  /* 0x0000001200127311 */ /* 0x000e22000020d900 */
[----:B------:R-:W-:Y:S05]  /*4e60*/  BRA `(.L_x_20653) ;  /* 0x0000000800a87947 */ /* 0x000fea0003800000 */
.L_x_20658:
[----:B------:R-:W2:Y:S02]  /*4e70*/  LDG.E.64 R4, desc[UR36][R4.64] ;  /* 0x0000002404047981 */ /* 0x000ea4000c1e1b00 */
[----:B--2---:R0:W2:Y:S01]  /*4e80*/  F2I.S64.F64.TRUNC R18, R4 ;  /* 0x0000000400127311 */ /* 0x0040a2000030d900 */
[----:B------:R-:W-:Y:S05]  /*4e90*/  BRA `(.L_x_20653) ;  /* 0x00000008009c7947 */ /* 0x000fea0003800000 */
.L_x_20648:
        /* <DEDUP_REMOVED lines=13> */
.L_x_20662:
[----:B------:R-:W2:Y:S02]  /*4f70*/  LDG.E.64 R4, desc[UR36][R4.64] ;  /* 0x0000002404047981 */ /* 0x000ea4000c1e1b00 */
[----:B--2---:R0:W2:Y:S01]  /*4f80*/  F2I.S64.F64.TRUNC R18, R4 ;  /* 0x0000000400127311 */ /* 0x0040a2000030d900 */
[----:B------:R-:W-:Y:S05]  /*4f90*/  BRA `(.L_x_20653) ;  /* 0x00000008005c7947 */ /* 0x000fea0003800000 */
.L_x_20661:
        /* <DEDUP_REMOVED lines=25> */
[----:B------:R0:W2:Y:S01]  /*5130*/  F2I.S64.TRUNC R18, R7 ;  /* 0x0000000700127311 */ /* 0x0000a2000020d900 */
[----:B------:R-:W-:Y:S05]  /*5140*/  BRA `(.L_x_20653) ;  /* 0x0000000400f07947 */ /* 0x000fea0003800000 */
.L_x_20664:
        /* <DEDUP_REMOVED lines=12> */
[----:B------:R0:W2:Y:S01]  /*5210*/  F2I.S64.TRUNC R18, R0 ;  /* 0x0000000000127311 */ /* 0x0000a2000020d900 */
[----:B------:R-:W-:Y:S05]  /*5220*/  BRA `(.L_x_20653) ;  /* 0x0000000400b87947 */ /* 0x000fea0003800000 */
.L_x_20663:
[----:B------:R-:W2:Y:S02]  /*5230*/  LDG.E.U16 R18, desc[UR36][R4.64] ;  /* 0x0000002404127981 */ /* 0x000ea4000c1e1500 */
[----:B--2---:R-:W-:-:S06]  /*5240*/  IMAD.U32 R18, R18, 0x10000, RZ ;  /* 0x0001000012127824 */ /* 0x004fcc00078e00ff */
[----:B------:R-:W0:Y:S01]  /*5250*/  F2I.S64.TRUNC R18, R18 ;  /* 0x0000001200127311 */ /* 0x000e22000020d900 */
[----:B------:R-:W-:Y:S05]  /*5260*/  BRA `(.L_x_20653) ;  /* 0x0000000400a87947 */ /* 0x000fea0003800000 */
.L_x_20660:
        /* <DEDUP_REMOVED lines=11> */
.L_x_20667:
        /* <DEDUP_REMOVED lines=21> */
.L_x_20671:
[----:B------:R-:W-:Y:S05]  /*5470*/  BSYNC B1 ;  /* 0x0000000000017941 */ /* 0x000fea0003800000 */
.L_x_20670:
[----:B------:R-:W-:Y:S01]  /*5480*/  IMAD.SHL.U32 R3, R3, 0x100000, RZ ;  /* 0x0010000003037824 */ /* 0x000fe200078e00ff */
[----:B------:R-:W-:-:S04]  /*5490*/  LEA R5, R0, 0x3b800000, 0x17 ;  /* 0x3b80000000057811 */ /* 0x000fc800078eb8ff */
[----:B------:R-:W-:-:S07]  /*54a0*/  LOP3.LUT R18, R5, R3, R18, 0xfe, !PT ;  /* 0x0000000305127212 */ /* 0x000fce00078efe12 */
.L_x_20669:
[----:B------:R-:W-:Y:S05]  /*54b0*/  BSYNC B0 ;  /* 0x0000000000007941 */ /* 0x000fea0003800000 */
.L_x_20668:
[----:B------:R-:W0:Y:S01]  /*54c0*/  F2I.S64.TRUNC R18, R18 ;  /* 0x0000001200127311 */ /* 0x000e22000020d900 */
[----:B------:R-:W-:Y:S05]  /*54d0*/  BRA `(.L_x_20653) ;  /* 0x00000004000c7947 */ /* 0x000fea0003800000 */
.L_x_20666:
        /* <DEDUP_REMOVED lines=21> */
.L_x_20675:
[----:B------:R-:W-:Y:S05]  /*5630*/  BSYNC B1 ;  /* 0x0000000000017941 */ /* 0x000fea0003800000 */
.L_x_20674:
[----:B------:R-:W-:Y:S01]  /*5640*/  IMAD.SHL.U32 R3, R3, 0x200000, RZ ;  /* 0x0020000003037824 */ /* 0x000fe200078e00ff */
[----:B------:R-:W-:-:S04]  /*5650*/  LEA R5, R0, 0x37800000, 0x17 ;  /* 0x3780000000057811 */ /* 0x000fc800078eb8ff */
[----:B------:R-:W-:-:S07]  /*5660*/  LOP3.LUT R18, R5, R3, R18, 0xfe, !PT ;  /* 0x0000000305127212 */ /* 0x000fce00078efe12 */
.L_x_20673:
[----:B------:R-:W-:Y:S05]  /*5670*/  BSYNC B0 ;  /* 0x0000000000007941 */ /* 0x000fea0003800000 */
.L_x_20672:
[----:B------:R-:W0:Y:S01]  /*5680*/  F2I.S64.TRUNC R18, R18 ;  /* 0x0000001200127311 */ /* 0x000e22000020d900 */
[----:B------:R-:W-:Y:S05]  /*5690*/  BRA `(.L_x_20653) ;  /* 0x00000000009c7947 */ /* 0x000fea0003800000 */
.L_x_20665:
        /* <DEDUP_REMOVED lines=14> */
.L_x_20679:
[----:B------:R-:W-:Y:S05]  /*5780*/  BSYNC B0 ;  /* 0x0000000000007941 */ /* 0x000fea0003800000 */
.L_x_20678:
[----:B------:R-:W0:Y:S01]  /*5790*/  F2I.S64.TRUNC R18, R18 ;  /* 0x0000001200127311 */ /* 0x000e22000020d900 */
[----:B------:R-:W-:Y:S05]  /*57a0*/  BRA `(.L_x_20653) ;  /* 0x0000000000587947 */ /* 0x000fea0003800000 */
.L_x_20652:
        /* <DEDUP_REMOVED lines=16> */
.L_x_20680:
[----:B------:R-:W-:Y:S01]  /*58b0*/  CS2R R18, SRZ ;  /* 0x0000000000127805 */ /* 0x000fe2000001ff00 */
[----:B------:R-:W-:Y:S06]  /*58c0*/  BRA `(.L_x_20653) ;  /* 0x0000000000107947 */ /* 0x000fec0003800000 */
.L_x_20677:
[----:B------:R0:W5:Y:S01]  /*58d0*/  LDG.E.64 R18, desc[UR36][R4.64] ;  /* 0x0000002404127981 */ /* 0x000162000c1e1b00 */
[----:B------:R-:W-:Y:S05]  /*58e0*/  BRA `(.L_x_20653) ;  /* 0x0000000000087947 */ /* 0x000fea0003800000 */
.L_x_20676:
[----:B------:R0:W5:Y:S01]  /*58f0*/  LDG.E R18, desc[UR36][R4.64] ;  /* 0x0000002404127981 */ /* 0x000162000c1e1900 */
[----:B------:R-:W-:-:S07]  /*5900*/  IMAD.MOV.U32 R19, RZ, RZ, RZ ;  /* 0x000000ffff137224 */ /* 0x000fce00078e00ff */
.L_x_20653:
[----:B------:R-:W-:-:S07]  /*5910*/  VIADD R35, R35, 0x80 ;  /* 0x0000008023237836 */ /* 0x000fce0000000000 */
.L_x_20614:
[----:B------:R-:W-:Y:S05]  /*5920*/  BSYNC B6 ;  /* 0x0000000000067941 */ /* 0x000fea0003800000 */
.L_x_20613:
        /* <DEDUP_REMOVED lines=24> */
.L_x_20686:
[----:B------:R0:W5:Y:S01]  /*5ab0*/  LDG.E.U8 R16, desc[UR36][R4.64] ;  /* 0x0000002404107981 */ /* 0x000162000c1e1100 */
[----:B------:R-:W-:Y:S01]  /*5ac0*/  IMAD.MOV.U32 R17, RZ, RZ, RZ ;  /* 0x000000ffff117224 */ /* 0x000fe200078e00ff */
[----:B------:R-:W-:Y:S06]  /*5ad0*/  BRA `(.L_x_20688) ;  /* 0x0000000c00487947 */ /* 0x000fec0003800000 */
.L_x_20685:
        /* <DEDUP_REMOVED lines=8> */
.L_x_20690:
[----:B------:R-:W2:Y:S02]  /*5b60*/  LDG.E R16, desc[UR36][R4.64] ;  /* 0x0000002404107981 */ /* 0x000ea4000c1e1900 */
[----:B--2---:R-:W-:Y:S01]  /*5b70*/  SHF.R.S32.HI R17, RZ, 0x1f, R16 ;  /* 0x0000001fff117819 */ /* 0x004fe20000011410 */
[----:B------:R-:W-:Y:S06]  /*5b80*/  BRA `(.L_x_20688) ;  /* 0x0000000c001c7947 */ /* 0x000fec0003800000 */
.L_x_20689:
[----:B------:R-:W2:Y:S02]  /*5b90*/  LDG.E.S16 R16, desc[UR36][R4.64] ;  /* 0x0000002404107981 */ /* 0x000ea4000c1e1700 */
[----:B--2---:R-:W-:Y:S01]  /*5ba0*/  SHF.R.S32.HI R17, RZ, 0x1f, R16 ;  /* 0x0000001fff117819 */ /* 0x004fe20000011410 */
[----:B------:R-:W-:Y:S06]  /*5bb0*/  BRA `(.L_x_20688) ;  /* 0x0000000c00107947 */ /* 0x000fec0003800000 */
.L_x_20684:
        /* <DEDUP_REMOVED lines=9> */
.L_x_20692:
[----:B------:R-:W2:Y:S02]  /*5c50*/  LDG.E.U16 R4, desc[UR36][R4.64] ;  /* 0x0000002404047981 */ /* 0x000ea4000c1e1500 */
[----:B--2---:R-:W-:-:S06]  /*5c60*/  HADD2.F32 R16, -RZ, R4.H0_H0 ;  /* 0x20000004ff107230 */ /* 0x004fcc0000004100 */
[----:B------:R-:W2:Y:S01]  /*5c70*/  F2I.S64.TRUNC R16, R16 ;  /* 0x0000001000107311 */ /* 0x000ea2000020d900 */
[----:B------:R-:W-:Y:S05]  /*5c80*/  BRA `(.L_x_20688) ;  /* 0x0000000800dc7947 */ /* 0x000fea0003800000 */
.L_x_20691:
        /* <DEDUP_REMOVED lines=9> */
.L_x_20694:
[----:B------:R-:W2:Y:S02]  /*5d20*/  LDG.E.U16 R4, desc[UR36][R4.64] ;  /* 0x0000002404047981 */ /* 0x000ea4000c1e1500 */
[----:B--2---:R-:W-:-:S06]  /*5d30*/  HADD2.F32 R16, -RZ, R4.H0_H0 ;  /* 0x20000004ff107230 */ /* 0x004fcc0000004100 */
[----:B------:R-:W0:Y:S01]  /*5d40*/  F2I.S64.TRUNC R16, R16 ;  /* 0x0000001000107311 */ /* 0x000e22000020d900 */
[----:B------:R-:W-:Y:S05]  /*5d50*/  BRA `(.L_x_20688) ;  /* 0x0000000800a87947 */ /* 0x000fea0003800000 */
.L_x_20693:
[----:B------:R-:W2:Y:S02]  /*5d60*/  LDG.E.64 R4, desc[UR36][R4.64] ;  /* 0x0000002404047981 */ /* 0x000ea4000c1e1b00 */
[----:B--2---:R0:W1:Y:S01]  /*5d70*/  F2I.S64.F64.TRUNC R16, R4 ;  /* 0x0000000400107311 */ /* 0x004062000030d900 */
[----:B------:R-:W-:Y:S05]  /*5d80*/  BRA `(.L_x_20688) ;  /* 0x00000008009c7947 */ /* 0x000fea0003800000 */
.L_x_20683:
        /* <DEDUP_REMOVED lines=13> */
.L_x_20697:
[----:B------:R-:W2:Y:S02]  /*5e60*/  LDG.E.64 R4, desc[UR36][R4.64] ;  /* 0x0000002404047981 */ /* 0x000ea4000c1e1b00 */
[----:B--2---:R0:W1:Y:S01]  /*5e70*/  F2I.S64.F64.TRUNC R16, R4 ;  /* 0x0000000400107311 */ /* 0x004062000030d900 */
[----:B------:R-:W-:Y:S05]  /*5e80*/  BRA `(.L_x_20688) ;  /* 0x00000008005c7947 */ /* 0x000fea0003800000 */
.L_x_20696:
        /* <DEDUP_REMOVED lines=27> */
.L_x_20699:
        /* <DEDUP_REMOVED lines=14> */
.L_x_20698:
[----:B------:R-:W2:Y:S02]  /*6120*/  LDG.E.U16 R16, desc[UR36][R4.64] ;  /* 0x0000002404107981 */ /* 0x000ea4000c1e1500 */
[----:B--2---:R-:W-:-:S06]  /*6130*/  IMAD.U32 R16, R16, 0x10000, RZ ;  /* 0x0001000010107824 */ /* 0x004fcc00078e00ff */
[----:B------:R-:W0:Y:S01]  /*6140*/  F2I.S64.TRUNC R16, R16 ;  /* 0x0000001000107311 */ /* 0x000e22000020d900 */
[----:B------:R-:W-:Y:S05]  /*6150*/  BRA `(.L_x_20688) ;  /* 0x0000000400a87947 */ /* 0x000fea0003800000 */
.L_x_20695:
        /* <DEDUP_REMOVED lines=11> */
.L_x_20702:
        /* <DEDUP_REMOVED lines=21> */
.L_x_20706:
[----:B------:R-:W-:Y:S05]  /*6360*/  BSYNC B1 ;  /* 0x0000000000017941 */ /* 0x000fea0003800000 */
.L_x_20705:
[----:B------:R-:W-:Y:S01]  /*6370*/  IMAD.SHL.U32 R3, R3, 0x100000, RZ ;  /* 0x0010000003037824 */ /* 0x000fe200078e00ff */
[----:B------:R-:W-:-:S04]  /*6380*/  LEA R5, R0, 0x3b800000, 0x17 ;  /* 0x3b80000000057811 */ /* 0x000fc800078eb8ff */
[----:B------:R-:W-:-:S07]  /*6390*/  LOP3.LUT R16, R5, R3, R16, 0xfe, !PT ;  /* 0x0000000305107212 */ /* 0x000fce00078efe10 */
.L_x_20704:
[----:B------:R-:W-:Y:S05]  /*63a0*/  BSYNC B0 ;  /* 0x0000000000007941 */ /* 0x000fea0003800000 */
.L_x_20703:
[----:B------:R-:W0:Y:S01]  /*63b0*/  F2I.S64.TRUNC R16, R16 ;  /* 0x0000001000107311 */ /* 0x000e22000020d900 */
[----:B------:R-:W-:Y:S05]  /*63c0*/  BRA `(.L_x_20688) ;  /* 0x00000004000c7947 */ /* 0x000fea0003800000 */
.L_x_20701:
        /* <DEDUP_REMOVED lines=21> */
.L_x_20710:
[----:B------:R-:W-:Y:S05]  /*6520*/  BSYNC B1 ;  /* 0x0000000000017941 */ /* 0x000fea0003800000 */
.L_x_20709:
[----:B------:R-:W-:Y:S01]  /*6530*/  IMAD.SHL.U32 R3, R3, 0x200000, RZ ;  /* 0x0020000003037824 */ /* 0x000fe200078e00ff */
[----:B------:R-:W-:-:S04]  /*6540*/  LEA R5, R0, 0x37800000, 0x17 ;  /* 0x3780000000057811 */ /* 0x000fc800078eb8ff */
[----:B------:R-:W-:-:S07]  /*6550*/  LOP3.LUT R16, R5, R3, R16, 0xfe, !PT ;  /* 0x0000000305107212 */ /* 0x000fce00078efe10 */
.L_x_20708:
[----:B------:R-:W-:Y:S05]  /*6560*/  BSYNC B0 ;  /* 0x0000000000007941 */ /* 0x000fea0003800000 */
.L_x_20707:
[----:B------:R-:W0:Y:S01]  /*6570*/  F2I.S64.TRUNC R16, R16 ;  /* 0x0000001000107311 */ /* 0x000e22000020d900 */
[----:B------:R-:W-:Y:S05]  /*6580*/  BRA `(.L_x_20688) ;  /* 0x00000000009c7947 */ /* 0x000fea0003800000 */
.L_x_20700:
        /* <DEDUP_REMOVED lines=14> */
.L_x_20714:
[----:B------:R-:W-:Y:S05]  /*6670*/  BSYNC B0 ;  /* 0x0000000000007941 */ /* 0x000fea0003800000 */
.L_x_20713:
[----:B------:R-:W0:Y:S01]  /*6680*/  F2I.S64.TRUNC R16, R16 ;  /* 0x0000001000107311 */ /* 0x000e22000020d900 */
[----:B------:R-:W-:Y:S05]  /*6690*/  BRA `(.L_x_20688) ;  /* 0x0000000000587947 */ /* 0x000fea0003800000 */
.L_x_20687:
        /* <DEDUP_REMOVED lines=16> */
.L_x_20715:
[----:B------:R-:W-:Y:S01]  /*67a0*/  CS2R R16, SRZ ;  /* 0x0000000000107805 */ /* 0x000fe2000001ff00 */
[----:B------:R-:W-:Y:S06]  /*67b0*/  BRA `(.L_x_20688) ;  /* 0x0000000000107947 */ /* 0x000fec0003800000 */
.L_x_20712:
[----:B------:R0:W5:Y:S01]  /*67c0*/  LDG.E.64 R16, desc[UR36][R4.64] ;  /* 0x0000002404107981 */ /* 0x000162000c1e1b00 */
[----:B------:R-:W-:Y:S05]  /*67d0*/  BRA `(.L_x_20688) ;  /* 0x0000000000087947 */ /* 0x000fea0003800000 */
.L_x_20711:
[----:B------:R0:W5:Y:S01]  /*67e0*/  LDG.E R16, desc[UR36][R4.64] ;  /* 0x0000002404107981 */ /* 0x000162000c1e1900 */
[----:B------:R-:W-:-:S07]  /*67f0*/  IMAD.MOV.U32 R17, RZ, RZ, RZ ;  /* 0x000000ffff117224 */ /* 0x000fce00078e00ff */
.L_x_20688:
        /* <DEDUP_REMOVED lines=19> */
.L_x_20719:
[----:B------:R0:W5:Y:S01]  /*6930*/  LDG.E.U8 R24, desc[UR36][R4.64] ;  /* 0x0000002404187981 */ /* 0x000162000c1e1100 */
[----:B------:R-:W-:Y:S01]  /*6940*/  IMAD.MOV.U32 R25, RZ, RZ, RZ ;  /* 0x000000ffff197224 */ /* 0x000fe200078e00ff */
[----:B------:R-:W-:Y:S06]  /*6950*/  BRA `(.L_x_20682) ;  /* 0x0000000c00447947 */ /* 0x000fec0003800000 */
.L_x_20718:
        /* <DEDUP_REMOVED lines=8> */
.L_x_20722:
[----:B------:R-:W2:Y:S02]  /*69e0*/  LDG.E R24, desc[UR36][R4.64] ;  /* 0x0000002404187981 */ /* 0x000ea4000c1e1900 */
[----:B--2---:R-:W-:Y:S01]  /*69f0*/  SHF.R.S32.HI R25, RZ, 0x1f, R24 ;  /* 0x0000001fff197819 */ /* 0x004fe20000011418 */
[----:B------:R-:W-:Y:S06]  /*6a00*/  BRA `(.L_x_20682) ;  /* 0x0000000c00187947 */ /* 0x000fec0003800000 */
.L_x_20721:
[----:B------:R-:W2:Y:S02]  /*6a10*/  LDG.E.S16 R24, desc[UR36][R4.64] ;  /* 0x0000002404187981 */ /* 0x000ea4000c1e1700 */
[----:B--2---:R-:W-:Y:S01]  /*6a20*/  SHF.R.S32.HI R25, RZ, 0x1f, R24 ;  /* 0x0000001fff197819 */ /* 0x004fe20000011418 */
[----:B------:R-:W-:Y:S06]  /*6a30*/  BRA `(.L_x_20682) ;  /* 0x0000000c000c7947 */ /* 0x000fec0003800000 */
.L_x_20717:
        /* <DEDUP_REMOVED lines=9> */
.L_x_20724:
[----:B------:R-:W2:Y:S02]  /*6ad0*/  LDG.E.U16 R4, desc[UR36][R4.64] ;  /* 0x0000002404047981 */ /* 0x000ea4000c1e1500 */
[----:B--2---:R-:W-:-:S06]  /*6ae0*/  HADD2.F32 R24, -RZ, R4.H0_H0 ;  /* 0x20000004ff187230 */ /* 0x004fcc0000004100 */
[----:B------:R-:W0:Y:S01]  /*6af0*/  F2I.S64.TRUNC R24, R24 ;  /* 0x0000001800187311 */ /* 0x000e22000020d900 */
[----:B------:R-:W-:Y:S05]  /*6b00*/  BRA `(.L_x_20682) ;  /* 0x0000000800d87947 */ /* 0x000fea0003800000 */
.L_x_20723:
        /* <DEDUP_REMOVED lines=9> */
.L_x_20726:
[----:B------:R-:W2:Y:S02]  /*6ba0*/  LDG.E.U16 R4, desc[UR36][R4.64] ;  /* 0x0000002404047981 */ /* 0x000ea4000c1e1500 */
[----:B--2---:R-:W-:-:S06]  /*6bb0*/  HADD2.F32 R24, -RZ, R4.H0_H0 ;  /* 0x20000004ff187230 */ /* 0x004fcc0000004100 */
[----:B------:R-:W0:Y:S01]  /*6bc0*/  F2I.S64.TRUNC R24, R24 ;  /* 0x0000001800187311 */ /* 0x000e22000020d900 */
[----:B------:R-:W-:Y:S05]  /*6bd0*/  BRA `(.L_x_20682) ;  /* 0x0000000800a47947 */ /* 0x000fea0003800000 */
.L_x_20725:
[----:B------:R-:W2:Y:S02]  /*6be0*/  LDG.E.64 R4, desc[UR36][R4.64] ;  /* 0x0000002404047981 */ /* 0x000ea4000c1e1b00 */
[----:B--2---:R0:W1:Y:S01]  /*6bf0*/  F2I.S64.F64.TRUNC R24, R4 ;  /* 0x0000000400187311 */ /* 0x004062000030d900 */
[----:B------:R-:W-:Y:S05]  /*6c00*/  BRA `(.L_x_20682) ;  /* 0x0000000800987947 */ /* 0x000fea0003800000 */
.L_x_20716:
        /* <DEDUP_REMOVED lines=13> */
.L_x_20729:
[----:B------:R-:W2:Y:S02]  /*6ce0*/  LDG.E.64 R4, desc[UR36][R4.64] ;  /* 0x0000002404047981 */ /* 0x000ea4000c1e1b00 */
[----:B--2---:R0:W1:Y:S01]  /*6cf0*/  F2I.S64.F64.TRUNC R24, R4 ;  /* 0x0000000400187311 */ /* 0x004062000030d900 */
[----:B------:R-:W-:Y:S05]  /*6d00*/  BRA `(.L_x_20682) ;  /* 0x0000000800587947 */ /* 0x000fea0003800000 */
.L_x_20728:
        /* <DEDUP_REMOVED lines=27> */
.L_x_20731:
        /* <DEDUP_REMOVED lines=14> */
.L_x_20730:
[----:B------:R-:W2:Y:S02]  /*6fa0*/  LDG.E.U16 R24, desc[UR36][R4.64] ;  /* 0x0000002404187981 */ /* 0x000ea4000c1e1500 */
[----:B--2---:R-:W-:-:S06]  /*6fb0*/  IMAD.U32 R24, R24, 0x10000, RZ ;  /* 0x0001000018187824 */ /* 0x004fcc00078e00ff */
[----:B------:R-:W0:Y:S01]  /*6fc0*/  F2I.S64.TRUNC R24, R24 ;  /* 0x0000001800187311 */ /* 0x000e22000020d900 */
[----:B------:R-:W-:Y:S05]  /*6fd0*/  BRA `(.L_x_20682) ;  /* 0x0000000400a47947 */ /* 0x000fea0003800000 */
.L_x_20727:
        /* <DEDUP_REMOVED lines=11> */
.L_x_20734:
        /* <DEDUP_REMOVED lines=21> */
.L_x_20738:
[----:B------:R-:W-:Y:S05]  /*71e0*/  BSYNC B1 ;  /* 0x0000000000017941 */ /* 0x000fea0003800000 */
.L_x_20737:
[----:B------:R-:W-:Y:S01]  /*71f0*/  IMAD.SHL.U32 R3, R3, 0x100000, RZ ;  /* 0x0010000003037824 */ /* 0x000fe200078e00ff */
[----:B------:R-:W-:-:S04]  /*7200*/  LEA R5, R0, 0x3b800000, 0x17 ;  /* 0x3b80000000057811 */ /* 0x000fc800078eb8ff */
[----:B------:R-:W-:-:S07]  /*7210*/  LOP3.LUT R24, R5, R3, R24, 0xfe, !PT ;  /* 0x0000000305187212 */ /* 0x000fce00078efe18 */
.L_x_20736:
[----:B------:R-:W-:Y:S05]  /*7220*/  BSYNC B0 ;  /* 0x0000000000007941 */ /* 0x000fea0003800000 */
.L_x_20735:
[----:B------:R-:W0:Y:S01]  /*7230*/  F2I.S64.TRUNC R24, R24 ;  /* 0x0000001800187311 */ /* 0x000e22000020d900 */
[----:B------:R-:W-:Y:S05]  /*7240*/  BRA `(.L_x_20682) ;  /* 0x0000000400087947 */ /* 0x000fea0003800000 */
.L_x_20733:
        /* <DEDUP_REMOVED lines=21> */
.L_x_20742:
[----:B------:R-:W-:Y:S05]  /*73a0*/  BSYNC B1 ;  /* 0x0000000000017941 */ /* 0x000fea0003800000 */
.L_x_20741:
[----:B------:R-:W-:Y:S01]  /*73b0*/  IMAD.SHL.U32 R3, R3, 0x200000, RZ ;  /* 0x0020000003037824 */ /* 0x000fe200078e00ff */
[----:B------:R-:W-:-:S04]  /*73c0*/  LEA R5, R0, 0x37800000, 0x17 ;  /* 0x3780000000057811 */ /* 0x000fc800078eb8ff */
[----:B------:R-:W-:-:S07]  /*73d0*/  LOP3.LUT R24, R5, R3, R24, 0xfe, !PT ;  /* 0x0000000305187212 */ /* 0x000fce00078efe18 */
.L_x_20740:
[----:B------:R-:W-:Y:S05]  /*73e0*/  BSYNC B0 ;  /* 0x0000000000007941 */ /* 0x000fea0003800000 */
.L_x_20739:
[----:B------:R-:W0:Y:S01]  /*73f0*/  F2I.S64.TRUNC R24, R24 ;  /* 0x0000001800187311 */ /* 0x000e22000020d900 */
[----:B------:R-:W-:Y:S05]  /*7400*/  BRA `(.L_x_20682) ;  /* 0x0000000000987947 */ /* 0x000fea0003800000 */
.L_x_20732:
        /* <DEDUP_REMOVED lines=14> */
.L_x_20746:
[----:B------:R-:W-:Y:S05]  /*74f0*/  BSYNC B0 ;  /* 0x0000000000007941 */ /* 0x000fea0003800000 */
.L_x_20745:
[----:B------:R-:W0:Y:S01]  /*7500*/  F2I.S64.TRUNC R24, R24 ;  /* 0x0000001800187311 */ /* 0x000e22000020d900 */
[----:B------:R-:W-:Y:S05]  /*7510*/  BRA `(.L_x_20682) ;  /* 0x0000000000547947 */ /* 0x000fea0003800000 */
.L_x_20720:
        /* <DEDUP_REMOVED lines=16> */
.L_x_20747:
[----:B------:R-:W-:Y:S05]  /*7620*/  BRA `(.L_x_20682) ;  /* 0x0000000000107947 */ /* 0x000fea0003800000 */
.L_x_20744:
[----:B------:R0:W5:Y:S01]  /*7630*/  LDG.E.64 R24, desc[UR36][R4.64] ;  /* 0x0000002404187981 */ /* 0x000162000c1e1b00 */
[----:B------:R-:W-:Y:S05]  /*7640*/  BRA `(.L_x_20682) ;  /* 0x0000000000087947 */ /* 0x000fea0003800000 */
.L_x_20743:
[----:B------:R0:W5:Y:S01]  /*7650*/  LDG.E R24, desc[UR36][R4.64] ;  /* 0x0000002404187981 */ /* 0x000162000c1e1900 */
[----:B------:R-:W-:-:S07]  /*7660*/  IMAD.MOV.U32 R25, RZ, RZ, RZ ;  /* 0x000000ffff197224 */ /* 0x000fce00078e00ff */
.L_x_20682:
[----:B------:R-:W-:Y:S05]  /*7670*/  BSYNC B6 ;  /* 0x0000000000067941 */ /* 0x000fea0003800000 */
.L_x_20681:
[----:B------:R-:W4:Y:S01]  /*7680*/  S2R R33, SR_TID.X ;  /* 0x0000000000217919 */ /* 0x000f220000002100 */
[----:B0123-5:R-:W-:Y:S01]  /*7690*/  ISETP.LT.U32.AND P2, PT, R36, R26, PT ;  /* 0x0000001a2400720c */ /* 0x02ffe20003f41070 */
[----:B------:R-:W0:Y:S01]  /*76a0*/  LDC.U8 R32, c[0x0][0x240] ;  /* 0x00009000ff207b82 */ /* 0x000e220000000000 */
[----:B------:R-:W-:Y:S01]  /*76b0*/  ISETP.LT.U32.AND P3, PT, R22, R18, PT ;  /* 0x000000121600720c */ /* 0x000fe20003f61070 */
[----:B------:R-:W-:Y:S01]  /*76c0*/  BSSY B6, `(.L_x_20748) ;  /* 0x00000fa000067945 */ /* 0x000fe20003800000 */
[CC--:B------:R-:W-:Y:S02]  /*76d0*/  ISETP.LT.AND.EX P2, PT, R37.reuse, R27.reuse, PT, P2 ;  /* 0x0000001b2500720c */ /* 0x0c0fe40003f41320 */
[----:B----4-:R-:W-:Y:S02]  /*76e0*/  ISETP.LT.U32.AND P1, PT, R30, R28, PT ;  /* 0x0000001c1e00720c */ /* 0x010fe40003f21070 */
[----:B------:R-:W-:Y:S02]  /*76f0*/  SEL R26, R36, R26, P2 ;  /* 0x0000001a241a7207 */ /* 0x000fe40001000000 */
[----:B------:R-:W-:-:S02]  /*7700*/  SEL R27, R37, R27, P2 ;  /* 0x0000001b251b7207 */ /* 0x000fc40001000000 */
[----:B------:R-:W-:Y:S02]  /*7710*/  ISETP.LT.AND.EX P2, PT, R23, R19, PT, P3 ;  /* 0x000000131700720c */ /* 0x000fe40003f41330 */
[----:B------:R-:W-:Y:S02]  /*7720*/  ISETP.LT.U32.AND P0, PT, R16, R24, PT ;  /* 0x000000181000720c */ /* 0x000fe40003f01070 */
[----:B------:R-:W-:Y:S02]  /*7730*/  ISETP.LT.AND.EX P1, PT, R31, R29, PT, P1 ;  /* 0x0000001d1f00720c */ /* 0x000fe40003f21310 */
[----:B------:R-:W-:Y:S02]  /*7740*/  ISETP.LT.AND.EX P0, PT, R17, R25, PT, P0 ;  /* 0x000000191100720c */ /* 0x000fe40003f01300 */
[----:B------:R-:W-:Y:S02]  /*7750*/  SEL R18, R22, R18, P2 ;  /* 0x0000001216127207 */ /* 0x000fe40001000000 */
[----:B------:R-:W-:-:S02]  /*7760*/  SEL R19, R23, R19, P2 ;  /* 0x0000001317137207 */ /* 0x000fc40001000000 */
[----:B------:R-:W-:Y:S02]  /*7770*/  SEL R16, R16, R24, P0 ;  /* 0x0000001810107207 */ /* 0x000fe40000000000 */
[----:B------:R-:W-:Y:S02]  /*7780*/  SEL R17, R17, R25, P0 ;  /* 0x0000001911117207 */ /* 0x000fe40000000000 */
[----:B------:R-:W-:Y:S02]  /*7790*/  SEL R3, R30, R28, P1 ;  /* 0x0000001c1e037207 */ /* 0x000fe40000800000 */
[----:B------:R-:W-:Y:S02]  /*77a0*/  SEL R5, R31, R29, P1 ;  /* 0x0000001d1f057207 */ /* 0x000fe40000800000 */
        /* <DEDUP_REMOVED lines=8> */
[----:B------:R-:W-:Y:S02]  /*7830*/  IMAD.MOV.U32 R0, RZ, RZ, R4 ;  /* 0x000000ffff007224 */ /* 0x000fe400078e0004 */
[----:B------:R-:W-:-:S03]  /*7840*/  IMAD.MOV.U32 R4, RZ, RZ, R3 ;  /* 0x000000ffff047224 */ /* 0x000fc600078e0003 */
        /* <DEDUP_REMOVED lines=14> */
.L_x_20753:
[----:B------:R0:W-:Y:S01]  /*7930*/  STG.E.U8 desc[UR36][R8.64], R3 ;  /* 0x0000000308007986 */ /* 0x0001e2000c101124 */
[----:B------:R-:W-:Y:S05]  /*7940*/  BRA `(.L_x_20749) ;  /* 0x0000000c00447947 */ /* 0x000fea0003800000 */
.L_x_20752:
        /* <DEDUP_REMOVED lines=8> */
.L_x_20756:
[----:B------:R0:W-:Y:S01]  /*79d0*/  STG.E desc[UR36][R8.64], R3 ;  /* 0x0000000308007986 */ /* 0x0001e2000c101924 */
[----:B------:R-:W-:Y:S05]  /*79e0*/  BRA `(.L_x_20749) ;  /* 0x0000000c001c7947 */ /* 0x000fea0003800000 */
.L_x_20755:
[----:B------:R0:W-:Y:S01]  /*79f0*/  STG.E.U16 desc[UR36][R8.64], R3 ;  /* 0x0000000308007986 */ /* 0x0001e2000c101524 */
[----:B------:R-:W-:Y:S05]  /*7a00*/  BRA `(.L_x_20749) ;  /* 0x0000000c00147947 */ /* 0x000fea0003800000 */
.L_x_20751:
        /* <DEDUP_REMOVED lines=9> */
.L_x_20758:
[----:B------:R-:W0:Y:S02]  /*7aa0*/  I2F.S64 R0, R4 ;  /* 0x0000000400007312 */ /* 0x000e240000301400 */
[----:B0-----:R-:W-:-:S05]  /*7ab0*/  F2FP.F16.F32.PACK_AB R0, RZ, R0 ;  /* 0x00000000ff00723e */ /* 0x001fca00000000ff */
[----:B------:R1:W-:Y:S01]  /*7ac0*/  STG.E.U16 desc[UR36][R8.64], R0 ;  /* 0x0000000008007986 */ /* 0x0003e2000c101524 */
[----:B------:R-:W-:Y:S05]  /*7ad0*/  BRA `(.L_x_20749) ;  /* 0x0000000800e07947 */ /* 0x000fea0003800000 */
.L_x_20757:
        /* <DEDUP_REMOVED lines=10> */
.L_x_20760:
[----:B------:R-:W0:Y:S02]  /*7b80*/  I2F.S64 R4, R4 ;  /* 0x0000000400047312 */ /* 0x000e240000301400 */
[----:B0-----:R-:W-:-:S04]  /*7b90*/  F2FP.F16.F32.PACK_AB R3, RZ, R4 ;  /* 0x00000004ff03723e */ /* 0x001fc800000000ff */
[----:B------:R-:W-:-:S05]  /*7ba0*/  PRMT R3, R3, 0x5410, RZ ;  /* 0x0000541003037816 */ /* 0x000fca00000000ff */
[----:B------:R4:W-:Y:S01]  /*7bb0*/  STG.E desc[UR36][R8.64], R3 ;  /* 0x0000000308007986 */ /* 0x0009e2000c101924 */
[----:B------:R-:W-:Y:S05]  /*7bc0*/  BRA `(.L_x_20749) ;  /* 0x0000000800a47947 */ /* 0x000fea0003800000 */
.L_x_20759:
[----:B------:R-:W0:Y:S02]  /*7bd0*/  I2F.F64.S64 R4, R4 ;  /* 0x0000000400047312 */ /* 0x000e240000301c00 */
[----:B0-----:R0:W-:Y:S01]  /*7be0*/  STG.E.64 desc[UR36][R8.64], R4 ;  /* 0x0000000408007986 */ /* 0x0011e2000c101b24 */
[----:B------:R-:W-:Y:S05]  /*7bf0*/  BRA `(.L_x_20749) ;  /* 0x0000000800987947 */ /* 0x000fea0003800000 */
.L_x_20750:
        /* <DEDUP_REMOVED lines=13> */
.L_x_20763:
[----:B------:R-:W0:Y:S01]  /*7cd0*/  I2F.F64.S64 R4, R4 ;  /* 0x0000000400047312 */ /* 0x000e220000301c00 */
[----:B------:R-:W-:-:S05]  /*7ce0*/  CS2R R6, SRZ ;  /* 0x0000000000067805 */ /* 0x000fca000001ff00 */
[----:B0-----:R0:W-:Y:S01]  /*7cf0*/  STG.E.128 desc[UR36][R8.64], R4 ;  /* 0x0000000408007986 */ /* 0x0011e2000c101d24 */
[----:B------:R-:W-:Y:S05]  /*7d00*/  BRA `(.L_x_20749) ;  /* 0x0000000800547947 */ /* 0x000fea0003800000 */
.L_x_20762:
        /* <DEDUP_REMOVED lines=21> */
.L_x_20767:
[----:B------:R-:W-:Y:S05]  /*7e60*/  BSYNC B0 ;  /* 0x0000000000007941 */ /* 0x000fea0003800000 */
.L_x_20766:
[----:B------:R-:W-:-:S05]  /*7e70*/  LOP3.LUT R7, R0, R7, RZ, 0xfc, !PT ;  /* 0x0000000700077212 */ /* 0x000fca00078efcff */
[----:B------:R0:W-:Y:S01]  /*7e80*/  STG.E.U8 desc[UR36][R8.64], R7 ;  /* 0x0000000708007986 */ /* 0x0001e2000c101124 */
[----:B------:R-:W-:Y:S05]  /*7e90*/  BRA `(.L_x_20749) ;  /* 0x0000000400f07947 */ /* 0x000fea0003800000 */
.L_x_20765:
        /* <DEDUP_REMOVED lines=13> */
.L_x_20769:
[----:B------:R-:W-:Y:S01]  /*7f70*/  IMAD.MOV.U32 R0, RZ, RZ, 0x7f ;  /* 0x0000007fff007424 */ /* 0x000fe200078e00ff */
[----:B------:R-:W-:-:S04]  /*7f80*/  ISETP.GT.U32.AND P0, PT, R3, 0x7f800000, PT ;  /* 0x7f8000000300780c */ /* 0x000fc80003f04070 */
[----:B------:R-:W-:-:S09]  /*7f90*/  SEL R0, R0, 0x7c, P0 ;  /* 0x0000007c00007807 */ /* 0x000fd20000000000 */
.L_x_20770:
[----:B------:R-:W-:Y:S05]  /*7fa0*/  BSYNC B0 ;  /* 0x0000000000007941 */ /* 0x000fea0003800000 */
.L_x_20768:
[----:B------:R-:W-:-:S04]  /*7fb0*/  LOP3.LUT R3, R5, 0x80000000, RZ, 0xc0, !PT ;  /* 0x8000000005037812 */ /* 0x000fc800078ec0ff */
[----:B------:R-:W-:-:S04]  /*7fc0*/  SHF.R.U32.HI R3, RZ, 0x18, R3 ;  /* 0x00000018ff037819 */ /* 0x000fc80000011603 */
[----:B------:R-:W-:-:S05]  /*7fd0*/  LOP3.LUT R3, R0, R3, RZ, 0xfc, !PT ;  /* 0x0000000300037212 */ /* 0x000fca00078efcff */
[----:B------:R0:W-:Y:S01]  /*7fe0*/  STG.E.U8 desc[UR36][R8.64], R3 ;  /* 0x0000000308007986 */ /* 0x0001e2000c101124 */
[----:B------:R-:W-:Y:S05]  /*7ff0*/  BRA `(.L_x_20749) ;  /* 0x0000000400987947 */ /* 0x000fea0003800000 */
.L_x_20764:
[----:B------:R-:W0:Y:S02]  /*8000*/  I2F.S64 R0, R4 ;  /* 0x0000000400007312 */ /* 0x000e240000301400 */
[----:B0-----:R-:W-:-:S05]  /*8010*/  F2FP.BF16.F32.PACK_AB R0, RZ, R0 ;  /* 0x00000000ff00723e */ /* 0x001fca00000010ff */
[----:B------:R0:W-:Y:S01]  /*8020*/  STG.E.U16 desc[UR36][R8.64], R0 ;  /* 0x0000000008007986 */ /* 0x0001e2000c101524 */
[----:B------:R-:W-:Y:S05]  /*8030*/  BRA `(.L_x_20749) ;  /* 0x0000000400887947 */ /* 0x000fea0003800000 */
.L_x_20761:
        /* <DEDUP_REMOVED lines=10> */
.L_x_20773:
        /* <DEDUP_REMOVED lines=17> */
.L_x_20776:
[----:B------:R-:W-:-:S04]  /*81f0*/  LOP3.LUT R0, R5, 0x80000000, RZ, 0xc0, !PT ;  /* 0x8000000005007812 */ /* 0x000fc800078ec0ff */
[----:B------:R-:W-:-:S04]  /*8200*/  SHF.R.U32.HI R0, RZ, 0x18, R0 ;  /* 0x00000018ff007819 */ /* 0x000fc80000011600 */
[----:B------:R-:W-:-:S07]  /*8210*/  LOP3.LUT R0, R3, R0, RZ, 0xfc, !PT ;  /* 0x0000000003007212 */ /* 0x000fce00078efcff */
.L_x_20775:
[----:B------:R-:W-:Y:S05]  /*8220*/  BSYNC B0 ;  /* 0x0000000000007941 */ /* 0x000fea0003800000 */
.L_x_20774:
[----:B------:R0:W-:Y:S01]  /*8230*/  STG.E.U8 desc[UR36][R8.64], R0 ;  /* 0x0000000008007986 */ /* 0x0001e2000c101124 */
[----:B------:R-:W-:Y:S05]  /*8240*/  BRA `(.L_x_20749) ;  /* 0x0000000400047947 */ /* 0x000fea0003800000 */
.L_x_20772:
        /* <DEDUP_REMOVED lines=17> */
.L_x_20779:
[----:B------:R-:W-:-:S04]  /*8360*/  LOP3.LUT R0, R5, 0x80000000, RZ, 0xc0, !PT ;  /* 0x8000000005007812 */ /* 0x000fc800078ec0ff */
[----:B------:R-:W-:-:S04]  /*8370*/  SHF.R.U32.HI R0, RZ, 0x18, R0 ;  /* 0x00000018ff007819 */ /* 0x000fc80000011600 */
[----:B------:R-:W-:-:S07]  /*8380*/  LOP3.LUT R0, R3, R0, RZ, 0xfc, !PT ;  /* 0x0000000003007212 */ /* 0x000fce00078efcff */
.L_x_20778:
[----:B------:R-:W-:Y:S05]  /*8390*/  BSYNC B0 ;  /* 0x0000000000007941 */ /* 0x000fea0003800000 */
.L_x_20777:
[----:B------:R0:W-:Y:S01]  /*83a0*/  STG.E.U8 desc[UR36][R8.64], R0 ;  /* 0x0000000008007986 */ /* 0x0001e2000c101124 */
[----:B------:R-:W-:Y:S05]  /*83b0*/  BRA `(.L_x_20749) ;  /* 0x0000000000a87947 */ /* 0x000fea0003800000 */
.L_x_20771:
        /* <DEDUP_REMOVED lines=22> */
.L_x_20754:
        /* <DEDUP_REMOVED lines=16> */
.L_x_20782:
[----:B------:R-:W-:Y:S05]  /*8620*/  BRA `(.L_x_20749) ;  /* 0x00000000000c7947 */ /* 0x000fea0003800000 */
.L_x_20781:
[----:B------:R0:W-:Y:S01]  /*8630*/  STG.E.64 desc[UR36][R8.64], R4 ;  /* 0x0000000408007986 */ /* 0x0001e2000c101b24 */
[----:B------:R-:W-:Y:S05]  /*8640*/  BRA `(.L_x_20749) ;  /* 0x0000000000047947 */ /* 0x000fea0003800000 */
.L_x_20780:
[----:B------:R0:W-:Y:S02]  /*8650*/  STG.E desc[UR36][R8.64], R3 ;  /* 0x0000000308007986 */ /* 0x0001e4000c101924 */
.L_x_20749:
[----:B------:R-:W-:Y:S05]  /*8660*/  BSYNC B6 ;  /* 0x0000000000067941 */ /* 0x000fea0003800000 */
.L_x_20748:
        /* <DEDUP_REMOVED lines=23> */
.L_x_20788:
[----:B------:R0:W-:Y:S01]  /*87e0*/  STG.E.U8 desc[UR36][R8.64], R26 ;  /* 0x0000001a08007986 */ /* 0x0001e2000c101124 */
[----:B------:R-:W-:Y:S05]  /*87f0*/  BRA `(.L_x_20790) ;  /* 0x0000000c004c7947 */ /* 0x000fea0003800000 */
.L_x_20787:
        /* <DEDUP_REMOVED lines=8> */
.L_x_20792:
[----:B------:R0:W-:Y:S01]  /*8880*/  STG.E desc[UR36][R8.64], R26 ;  /* 0x0000001a08007986 */ /* 0x0001e2000c101924 */
[----:B------:R-:W-:Y:S05]  /*8890*/  BRA `(.L_x_20790) ;  /* 0x0000000c00247947 */ /* 0x000fea0003800000 */
.L_x_20791:
[----:B------:R0:W-:Y:S01]  /*88a0*/  STG.E.U16 desc[UR36][R8.64], R26 ;  /* 0x0000001a08007986 */ /* 0x0001e2000c101524 */
[----:B------:R-:W-:Y:S05]  /*88b0*/  BRA `(.L_x_20790) ;  /* 0x0000000c001c7947 */ /* 0x000fea0003800000 */
.L_x_20786:
        /* <DEDUP_REMOVED lines=9> */
.L_x_20794:
[----:B------:R-:W0:Y:S02]  /*8950*/  I2F.S64 R0, R26 ;  /* 0x0000001a00007312 */ /* 0x000e240000301400 */
[----:B0-----:R-:W-:-:S05]  /*8960*/  F2FP.F16.F32.PACK_AB R0, RZ, R0 ;  /* 0x00000000ff00723e */ /* 0x001fca00000000ff */
[----:B------:R0:W-:Y:S01]  /*8970*/  STG.E.U16 desc[UR36][R8.64], R0 ;  /* 0x0000000008007986 */ /* 0x0001e2000c101524 */
[----:B------:R-:W-:Y:S05]  /*8980*/  BRA `(.L_x_20790) ;  /* 0x0000000800e87947 */ /* 0x000fea0003800000 */
.L_x_20793:
        /* <DEDUP_REMOVED lines=10> */
.L_x_20796:
[----:B------:R-:W0:Y:S02]  /*8a30*/  I2F.S64 R26, R26 ;  /* 0x0000001a001a7312 */ /* 0x000e240000301400 */
[----:B0-----:R-:W-:-:S04]  /*8a40*/  F2FP.F16.F32.PACK_AB R3, RZ, R26 ;  /* 0x0000001aff03723e */ /* 0x001fc800000000ff */
[----:B------:R-:W-:-:S05]  /*8a50*/  PRMT R3, R3, 0x5410, RZ ;  /* 0x0000541003037816 */ /* 0x000fca00000000ff */
[----:B------:R3:W-:Y:S01]  /*8a60*/  STG.E desc[UR36][R8.64], R3 ;  /* 0x0000000308007986 */ /* 0x0007e2000c101924 */
[----:B------:R-:W-:Y:S05]  /*8a70*/  BRA `(.L_x_20790) ;  /* 0x0000000800ac7947 */ /* 0x000fea0003800000 */
.L_x_20795:
[----:B------:R-:W0:Y:S02]  /*8a80*/  I2F.F64.S64 R26, R26 ;  /* 0x0000001a001a7312 */ /* 0x000e240000301c00 */
[----:B0-----:R4:W-:Y:S01]  /*8a90*/  STG.E.64 desc[UR36][R8.64], R26 ;  /* 0x0000001a08007986 */ /* 0x0019e2000c101b24 */
[----:B------:R-:W-:Y:S05]  /*8aa0*/  BRA `(.L_x_20790) ;  /* 0x0000000800a07947 */ /* 0x000fea0003800000 */
.L_x_20785:
        /* <DEDUP_REMOVED lines=13> */
.L_x_20799:
[----:B------:R-:W0:Y:S01]  /*8b80*/  I2F.F64.S64 R4, R26 ;  /* 0x0000001a00047312 */ /* 0x000e220000301c00 */
[----:B------:R-:W-:-:S05]  /*8b90*/  CS2R R6, SRZ ;  /* 0x0000000000067805 */ /* 0x000fca000001ff00 */
[----:B0-----:R0:W-:Y:S01]  /*8ba0*/  STG.E.128 desc[UR36][R8.64], R4 ;  /* 0x0000000408007986 */ /* 0x0011e2000c101d24 */
[----:B------:R-:W-:Y:S05]  /*8bb0*/  BRA `(.L_x_20790) ;  /* 0x00000008005c7947 */ /* 0x000fea0003800000 */
.L_x_20798:
        /* <DEDUP_REMOVED lines=21> */
.L_x_20803:
[----:B------:R-:W-:Y:S05]  /*8d10*/  BSYNC B0 ;  /* 0x0000000000007941 */ /* 0x000fea0003800000 */
.L_x_20802:
[----:B------:R-:W-:-:S05]  /*8d20*/  LOP3.LUT R5, R0, R5, RZ, 0xfc, !PT ;  /* 0x0000000500057212 */ /* 0x000fca00078efcff */
[----:B------:R0:W-:Y:S01]  /*8d30*/  STG.E.U8 desc[UR36][R8.64], R5 ;  /* 0x0000000508007986 */ /* 0x0001e2000c101124 */
[----:B------:R-:W-:Y:S05]  /*8d40*/  BRA `(.L_x_20790) ;  /* 0x0000000400f87947 */ /* 0x000fea0003800000 */
.L_x_20801:
        /* <DEDUP_REMOVED lines=13> */
.L_x_20805:
[----:B------:R-:W-:Y:S01]  /*8e20*/  IMAD.MOV.U32 R0, RZ, RZ, 0x7f ;  /* 0x0000007fff007424 */ /* 0x000fe200078e00ff */
[----:B------:R-:W-:-:S04]  /*8e30*/  ISETP.GT.U32.AND P0, PT, R3, 0x7f800000, PT ;  /* 0x7f8000000300780c */ /* 0x000fc80003f04070 */
[----:B------:R-:W-:-:S09]  /*8e40*/  SEL R0, R0, 0x7c, P0 ;  /* 0x0000007c00007807 */ /* 0x000fd20000000000 */
.L_x_20806:
[----:B------:R-:W-:Y:S05]  /*8e50*/  BSYNC B0 ;  /* 0x0000000000007941 */ /* 0x000fea0003800000 */
.L_x_20804:
[----:B------:R-:W-:-:S04]  /*8e60*/  LOP3.LUT R3, R27, 0x80000000, RZ, 0xc0, !PT ;  /* 0x800000001b037812 */ /* 0x000fc800078ec0ff */
[----:B------:R-:W-:-:S04]  /*8e70*/  SHF.R.U32.HI R3, RZ, 0x18, R3 ;  /* 0x00000018ff037819 */ /* 0x000fc80000011603 */
[----:B------:R-:W-:-:S05]  /*8e80*/  LOP3.LUT R3, R0, R3, RZ, 0xfc, !PT ;  /* 0x0000000300037212 */ /* 0x000fca00078efcff */
[----:B------:R0:W-:Y:S01]  /*8e90*/  STG.E.U8 desc[UR36][R8.64], R3 ;  /* 0x0000000308007986 */ /* 0x0001e2000c101124 */
[----:B------:R-:W-:Y:S05]  /*8ea0*/  BRA `(.L_x_20790) ;  /* 0x0000000400a07947 */ /* 0x000fea0003800000 */
.L_x_20800:
[----:B------:R-:W0:Y:S02]  /*8eb0*/  I2F.S64 R0, R26 ;  /* 0x0000001a00007312 */ /* 0x000e240000301400 */
[----:B0-----:R-:W-:-:S05]  /*8ec0*/  F2FP.BF16.F32.PACK_AB R0, RZ, R0 ;  /* 0x00000000ff00723e */ /* 0x001fca00000010ff */
[----:B------:R0:W-:Y:S01]  /*8ed0*/  STG.E.U16 desc[UR36][R8.64], R0 ;  /* 0x0000000008007986 */ /* 0x0001e2000c101524 */
[----:B------:R-:W-:Y:S05]  /*8ee0*/  BRA `(.L_x_20790) ;  /* 0x0000000400907947 */ /* 0x000fea0003800000 */
.L_x_20797:
        /* <DEDUP_REMOVED lines=10> */
.L_x_20809:
        /* <DEDUP_REMOVED lines=17> */
.L_x_20812:
[----:B------:R-:W-:-:S04]  /*90a0*/  LOP3.LUT R3, R27, 0x80000000, RZ, 0xc0, !PT ;  /* 0x800000001b037812 */ /* 0x000fc800078ec0ff */
[----:B------:R-:W-:-:S04]  /*90b0*/  SHF.R.U32.HI R3, RZ, 0x18, R3 ;  /* 0x00000018ff037819 */ /* 0x000fc80000011603 */
[----:B------:R-:W-:-:S04]  /*90c0*/  LOP3.LUT R0, R0, R3, RZ, 0xfc, !PT ;  /* 0x0000000300007212 */ /* 0x000fc800078efcff */
[----:B------:R-:W-:-:S07]  /*90d0*/  PRMT R4, R0, 0x7610, R4 ;  /* 0x0000761000047816 */ /* 0x000fce0000000004 */
.L_x_20811:
[----:B------:R-:W-:Y:S05]  /*90e0*/  BSYNC B0 ;  /* 0x0000000000007941 */ /* 0x000fea0003800000 */
.L_x_20810:
[----:B------:R0:W-:Y:S01]  /*90f0*/  STG.E.U8 desc[UR36][R8.64], R4 ;  /* 0x0000000408007986 */ /* 0x0001e2000c101124 */
[----:B------:R-:W-:Y:S05]  /*9100*/  BRA `(.L_x_20790) ;  /* 0x0000000400087947 */ /* 0x000fea0003800000 */
.L_x_20808:
        /* <DEDUP_REMOVED lines=17> */
.L_x_20815:
[----:B------:R-:W-:-:S04]  /*9220*/  LOP3.LUT R3, R27, 0x80000000, RZ, 0xc0, !PT ;  /* 0x800000001b037812 */ /* 0x000fc800078ec0ff */
[----:B------:R-:W-:-:S04]  /*9230*/  SHF.R.U32.HI R3, RZ, 0x18, R3 ;  /* 0x00000018ff037819 */ /* 0x000fc80000011603 */
[----:B------:R-:W-:-:S04]  /*9240*/  LOP3.LUT R0, R0, R3, RZ, 0xfc, !PT ;  /* 0x0000000300007212 */ /* 0x000fc800078efcff */
[----:B------:R-:W-:-:S07]  /*9250*/  PRMT R4, R0, 0x7610, R4 ;  /* 0x0000761000047816 */ /* 0x000fce0000000004 */
.L_x_20814:
[----:B------:R-:W-:Y:S05]  /*9260*/  BSYNC B0 ;  /* 0x0000000000007941 */ /* 0x000fea0003800000 */
.L_x_20813:
[----:B------:R0:W-:Y:S01]  /*9270*/  STG.E.U8 desc[UR36][R8.64], R4 ;  /* 0x0000000408007986 */ /* 0x0001e2000c101124 */
[----:B------:R-:W-:Y:S05]  /*9280*/  BRA `(.L_x_20790) ;  /* 0x0000000000a87947 */ /* 0x000fea0003800000 */
.L_x_20807:
        /* <DEDUP_REMOVED lines=22> */
.L_x_20789:
        /* <DEDUP_REMOVED lines=16> */
.L_x_20818:
[----:B------:R-:W-:Y:S05]  /*94f0*/  BRA `(.L_x_20790) ;  /* 0x00000000000c7947 */ /* 0x000fea0003800000 */
.L_x_20817:
[----:B------:R0:W-:Y:S01]  /*9500*/  STG.E.64 desc[UR36][R8.64], R26 ;  /* 0x0000001a08007986 */ /* 0x0001e2000c101b24 */
[----:B------:R-:W-:Y:S05]  /*9510*/  BRA `(.L_x_20790) ;  /* 0x0000000000047947 */ /* 0x000fea0003800000 */
.L_x_20816:
[----:B------:R0:W-:Y:S02]  /*9520*/  STG.E desc[UR36][R8.64], R26 ;  /* 0x0000001a08007986 */ /* 0x0001e4000c101924 */
.L_x_20790:
[----:B------:R-:W-:-:S05]  /*9530*/  VIADD R33, R33, 0x80 ;  /* 0x0000008021217836 */ /* 0x000fca0000000000 */
[----:B------:R-:W-:-:S13]  /*9540*/  ISETP.GE.AND P0, PT, R33, R2, PT ;  /* 0x000000022100720c */ /* 0x000fda0003f06270 */
[----:B------:R-:W-:Y:S05]  /*9550*/  @P0 BRA `(.L_x_20784) ;  /* 0x0000000c00a00947 */ /* 0x000fea0003800000 */
[----:B0-2---:R-:W0:Y:S01]  /*9560*/  LDC.64 R4, c[0x0][0x218] ;  /* 0x00008600ff047b82 */ /* 0x005e220000000a00 */
[----:B------:R-:W-:Y:S01]  /*9570*/  IMAD R0, R34, 0x200, R33 ;  /* 0x0000020022007824 */ /* 0x000fe200078e0221 */
[----:B------:R-:W-:Y:S01]  /*9580*/  PRMT R6, R32, 0x9910, RZ ;  /* 0x0000991020067816 */ /* 0x000fe200000000ff */
[----:B------:R-:W-:Y:S02]  /*9590*/  ULDC UR4, c[0x0][0x244] ;  /* 0x0000910000047ab9 */ /* 0x000fe40000000800 */
[----:B---3--:R-:W-:Y:S02]  /*95a0*/  IMAD R3, R0, UR4, RZ ;  /* 0x0000000400037c24 */ /* 0x008fe4000f8e02ff */
        /* <DEDUP_REMOVED lines=15> */
.L_x_20822:
[----:B------:R0:W-:Y:S01]  /*96a0*/  STG.E.U8 desc[UR36][R4.64], R18 ;  /* 0x0000001204007986 */ /* 0x0001e2000c101124 */
[----:B------:R-:W-:Y:S05]  /*96b0*/  BRA `(.L_x_20824) ;  /* 0x0000000c00447947 */ /* 0x000fea0003800000 */
.L_x_20821:
        /* <DEDUP_REMOVED lines=8> */
.L_x_20826:
[----:B------:R0:W-:Y:S01]  /*9740*/  STG.E desc[UR36][R4.64], R18 ;  /* 0x0000001204007986 */ /* 0x0001e2000c101924 */
[----:B------:R-:W-:Y:S05]  /*9750*/  BRA `(.L_x_20824) ;  /* 0x0000000c001c7947 */ /* 0x000fea0003800000 */
.L_x_20825:
[----:B------:R0:W-:Y:S01]  /*9760*/  STG.E.U16 desc[UR36][R4.64], R18 ;  /* 0x0000001204007986 */ /* 0x0001e2000c101524 */
[----:B------:R-:W-:Y:S05]  /*9770*/  BRA `(.L_x_20824) ;  /* 0x0000000c00147947 */ /* 0x000fea0003800000 */
.L_x_20820:
        /* <DEDUP_REMOVED lines=9> */
.L_x_20828:
[----:B------:R-:W0:Y:S02]  /*9810*/  I2F.S64 R0, R18 ;  /* 0x0000001200007312 */ /* 0x000e240000301400 */
[----:B0-----:R-:W-:-:S05]  /*9820*/  F2FP.F16.F32.PACK_AB R0, RZ, R0 ;  /* 0x00000000ff00723e */ /* 0x001fca00000000ff */
[----:B------:R0:W-:Y:S01]  /*9830*/  STG.E.U16 desc[UR36][R4.64], R0 ;  /* 0x0000000004007986 */ /* 0x0001e2000c101524 */
[----:B------:R-:W-:Y:S05]  /*9840*/  BRA `(.L_x_20824) ;  /* 0x0000000800e07947 */ /* 0x000fea0003800000 */
.L_x_20827:
        /* <DEDUP_REMOVED lines=10> */
.L_x_20830:
[----:B------:R-:W0:Y:S02]  /*98f0*/  I2F.S64 R18, R18 ;  /* 0x0000001200127312 */ /* 0x000e240000301400 */
[----:B0-----:R-:W-:-:S04]  /*9900*/  F2FP.F16.F32.PACK_AB R3, RZ, R18 ;  /* 0x00000012ff03723e */ /* 0x001fc800000000ff */
[----:B------:R-:W-:-:S05]  /*9910*/  PRMT R3, R3, 0x5410, RZ ;  /* 0x0000541003037816 */ /* 0x000fca00000000ff */
[----:B------:R3:W-:Y:S01]  /*9920*/  STG.E desc[UR36][R4.64], R3 ;  /* 0x0000000304007986 */ /* 0x0007e2000c101924 */
[----:B------:R-:W-:Y:S05]  /*9930*/  BRA `(.L_x_20824) ;  /* 0x0000000800a47947 */ /* 0x000fea0003800000 */
.L_x_20829:
[----:B------:R-:W0:Y:S02]  /*9940*/  I2F.F64.S64 R18, R18 ;  /* 0x0000001200127312 */ /* 0x000e240000301c00 */
[----:B0-----:R0:W-:Y:S01]  /*9950*/  STG.E.64 desc[UR36][R4.64], R18 ;  /* 0x0000001204007986 */ /* 0x0011e2000c101b24 */
[----:B------:R-:W-:Y:S05]  /*9960*/  BRA `(.L_x_20824) ;  /* 0x0000000800987947 */ /* 0x000fea0003800000 */
.L_x_20819:
        /* <DEDUP_REMOVED lines=13> */
.L_x_20833:
[----:B-1--4-:R-:W0:Y:S01]  /*9a40*/  I2F.F64.S64 R8, R18 ;  /* 0x0000001200087312 */ /* 0x012e220000301c00 */
[----:B------:R-:W-:-:S05]  /*9a50*/  CS2R R10, SRZ ;  /* 0x00000000000a7805 */ /* 0x000fca000001ff00 */
[----:B0-----:R0:W-:Y:S01]  /*9a60*/  STG.E.128 desc[UR36][R4.64], R8 ;  /* 0x0000000804007986 */ /* 0x0011e2000c101d24 */
[----:B------:R-:W-:Y:S05]  /*9a70*/  BRA `(.L_x_20824) ;  /* 0x0000000800547947 */ /* 0x000fea0003800000 */
.L_x_20832:
        /* <DEDUP_REMOVED lines=21> */
.L_x_20837:
[----:B------:R-:W-:Y:S05]  /*9bd0*/  BSYNC B0 ;  /* 0x0000000000007941 */ /* 0x000fea0003800000 */
.L_x_20836:
[----:B------:R-:W-:-:S05]  /*9be0*/  LOP3.LUT R7, R0, R7, RZ, 0xfc, !PT ;  /* 0x0000000700077212 */ /* 0x000fca00078efcff */
[----:B------:R0:W-:Y:S01]  /*9bf0*/  STG.E.U8 desc[UR36][R4.64], R7 ;  /* 0x0000000704007986 */ /* 0x0001e2000c101124 */
[----:B------:R-:W-:Y:S05]  /*9c00*/  BRA `(.L_x_20824) ;  /* 0x0000000400f07947 */ /* 0x000fea0003800000 */
.L_x_20835:
        /* <DEDUP_REMOVED lines=13> */
.L_x_20839:
[----:B------:R-:W-:Y:S01]  /*9ce0*/  IMAD.MOV.U32 R0, RZ, RZ, 0x7f ;  /* 0x0000007fff007424 */ /* 0x000fe200078e00ff */
[----:B------:R-:W-:-:S04]  /*9cf0*/  ISETP.GT.U32.AND P0, PT, R3, 0x7f800000, PT ;  /* 0x7f8000000300780c */ /* 0x000fc80003f04070 */
[----:B------:R-:W-:-:S09]  /*9d00*/  SEL R0, R0, 0x7c, P0 ;  /* 0x0000007c00007807 */ /* 0x000fd20000000000 */
.L_x_20840:
[----:B------:R-:W-:Y:S05]  /*9d10*/  BSYNC B0 ;  /* 0x0000000000007941 */ /* 0x000fea0003800000 */
.L_x_20838:
[----:B------:R-:W-:-:S04]  /*9d20*/  LOP3.LUT R3, R19, 0x80000000, RZ, 0xc0, !PT ;  /* 0x8000000013037812 */ /* 0x000fc800078ec0ff */
[----:B------:R-:W-:-:S04]  /*9d30*/  SHF.R.U32.HI R3, RZ, 0x18, R3 ;  /* 0x00000018ff037819 */ /* 0x000fc80000011603 */
[----:B------:R-:W-:-:S05]  /*9d40*/  LOP3.LUT R3, R0, R3, RZ, 0xfc, !PT ;  /* 0x0000000300037212 */ /* 0x000fca00078efcff */
[----:B------:R0:W-:Y:S01]  /*9d50*/  STG.E.U8 desc[UR36][R4.64], R3 ;  /* 0x0000000304007986 */ /* 0x0001e2000c101124 */
[----:B------:R-:W-:Y:S05]  /*9d60*/  BRA `(.L_x_20824) ;  /* 0x0000000400987947 */ /* 0x000fea0003800000 */
.L_x_20834:
[----:B------:R-:W0:Y:S02]  /*9d70*/  I2F.S64 R0, R18 ;  /* 0x0000001200007312 */ /* 0x000e240000301400 */
[----:B0-----:R-:W-:-:S05]  /*9d80*/  F2FP.BF16.F32.PACK_AB R0, RZ, R0 ;  /* 0x00000000ff00723e */ /* 0x001fca00000010ff */
[----:B------:R0:W-:Y:S01]  /*9d90*/  STG.E.U16 desc[UR36][R4.64], R0 ;  /* 0x0000000004007986 */ /* 0x0001e2000c101524 */
[----:B------:R-:W-:Y:S05]  /*9da0*/  BRA `(.L_x_20824) ;  /* 0x0000000400887947 */ /* 0x000fea0003800000 */
.L_x_20831:
        /* <DEDUP_REMOVED lines=10> */
.L_x_20843:
        /* <DEDUP_REMOVED lines=17> */
.L_x_20846:
[----:B------:R-:W-:-:S04]  /*9f60*/  LOP3.LUT R0, R19, 0x80000000, RZ, 0xc0, !PT ;  /* 0x8000000013007812 */ /* 0x000fc800078ec0ff */
[----:B------:R-:W-:-:S04]  /*9f70*/  SHF.R.U32.HI R0, RZ, 0x18, R0 ;  /* 0x00000018ff007819 */ /* 0x000fc80000011600 */
[----:B------:R-:W-:-:S07]  /*9f80*/  LOP3.LUT R0, R3, R0, RZ, 0xfc, !PT ;  /* 0x0000000003007212 */ /* 0x000fce00078efcff */
.L_x_20845:
[----:B------:R-:W-:Y:S05]  /*9f90*/  BSYNC B0 ;  /* 0x0000000000007941 */ /* 0x000fea0003800000 */
.L_x_20844:
[----:B------:R0:W-:Y:S01]  /*9fa0*/  STG.E.U8 desc[UR36][R4.64], R0 ;  /* 0x0000000004007986 */ /* 0x0001e2000c101124 */
[----:B------:R-:W-:Y:S05]  /*9fb0*/  BRA `(.L_x_20824) ;  /* 0x0000000400047947 */ /* 0x000fea0003800000 */
.L_x_20842:
        /* <DEDUP_REMOVED lines=17> */
.L_x_20849:
[----:B------:R-:W-:-:S04]  /*a0d0*/  LOP3.LUT R0, R19, 0x80000000, RZ, 0xc0, !PT ;  /* 0x8000000013007812 */ /* 0x000fc800078ec0ff */
[----:B------:R-:W-:-:S04]  /*a0e0*/  SHF.R.U32.HI R0, RZ, 0x18, R0 ;  /* 0x00000018ff007819 */ /* 0x000fc80000011600 */
[----:B------:R-:W-:-:S07]  /*a0f0*/  LOP3.LUT R0, R3, R0, RZ, 0xfc, !PT ;  /* 0x0000000003007212 */ /* 0x000fce00078efcff */
.L_x_20848:
[----:B------:R-:W-:Y:S05]  /*a100*/  BSYNC B0 ;  /* 0x0000000000007941 */ /* 0x000fea0003800000 */
.L_x_20847:
[----:B------:R0:W-:Y:S01]  /*a110*/  STG.E.U8 desc[UR36][R4.64], R0 ;  /* 0x0000000004007986 */ /* 0x0001e2000c101124 */
[----:B------:R-:W-:Y:S05]  /*a120*/  BRA `(.L_x_20824) ;  /* 0x0000000000a87947 */ /* 0x000fea0003800000 */
.L_x_20841:
        /* <DEDUP_REMOVED lines=22> */
.L_x_20823:
        /* <DEDUP_REMOVED lines=11> */
[----:B-1--4-:R-:W-:Y:S02]  /*a340*/  IMAD.MOV.U32 R8, RZ, RZ, 0x65 ;  /* 0x00000065ff087424 */ /* 0x012fe400078e00ff */
[----:B------:R-:W-:Y:S02]  /*a350*/  IMAD.MOV.U32 R12, RZ, RZ, 0x1 ;  /* 0x00000001ff0c7424 */ /* 0x000fe400078e00ff */
[----:B------:R-:W-:-:S07]  /*a360*/  IMAD.MOV.U32 R13, RZ, RZ, RZ ;  /* 0x000000ffff0d7224 */ /* 0x000fce00078e00ff */
[----:B------:R-:W-:-:S07]  /*a370*/  LEPC R20, `(.L_x_20852) ;  /* 0x000000001014794e */ /* 0x000fce0000000000 */
[----:B0-----:R-:W-:Y:S05]  /*a380*/  CALL.ABS.NOINC R14 ;  /* 0x000000000e007343 */ /* 0x001fea0003c00000 */
.L_x_20852:
[----:B------:R-:W-:Y:S05]  /*a390*/  BRA `(.L_x_20824) ;  /* 0x00000000000c7947 */ /* 0x000fea0003800000 */
.L_x_20851:
[----:B------:R0:W-:Y:S01]  /*a3a0*/  STG.E.64 desc[UR36][R4.64], R18 ;  /* 0x0000001204007986 */ /* 0x0001e2000c101b24 */
[----:B------:R-:W-:Y:S05]  /*a3b0*/  BRA `(.L_x_20824) ;  /* 0x0000000000047947 */ /* 0x000fea0003800000 */
.L_x_20850:
[----:B------:R0:W-:Y:S02]  /*a3c0*/  STG.E desc[UR36][R4.64], R18 ;  /* 0x0000001204007986 */ /* 0x0001e4000c101924 */
.L_x_20824:
[----:B------:R-:W-:-:S07]  /*a3d0*/  VIADD R33, R33, 0x80 ;  /* 0x0000008021217836 */ /* 0x000fce0000000000 */
.L_x_20784:
[----:B------:R-:W-:Y:S05]  /*a3e0*/  BSYNC B6 ;  /* 0x0000000000067941 */ /* 0x000fea0003800000 */
.L_x_20783:
[----:B------:R-:W-:-:S13]  /*a3f0*/  ISETP.GE.AND P0, PT, R33, R2, PT ;  /* 0x000000022100720c */ /* 0x000fda0003f06270 */
[----:B------:R-:W-:Y:S05]  /*a400*/  @P0 EXIT ;  /* 0x000000000000094d */ /* 0x000fea0003800000 */
[----:B0--34-:R-:W0:Y:S01]  /*a410*/  LDC.64 R2, c[0x0][0x218] ;  /* 0x00008600ff027b82 */ /* 0x019e220000000a00 */
        /* <DEDUP_REMOVED lines=18> */
.L_x_20856:
[----:B------:R-:W-:Y:S01]  /*a540*/  STG.E.U8 desc[UR36][R2.64], R16 ;  /* 0x0000001002007986 */ /* 0x000fe2000c101124 */
[----:B------:R-:W-:Y:S05]  /*a550*/  EXIT ;  /* 0x000000000000794d */ /* 0x000fea0003800000 */
.L_x_20855:
        /* <DEDUP_REMOVED lines=8> */
.L_x_20859:
[----:B------:R-:W-:Y:S01]  /*a5e0*/  STG.E desc[UR36][R2.64], R16 ;  /* 0x0000001002007986 */ /* 0x000fe2000c101924 */
[----:B------:R-:W-:Y:S05]  /*a5f0*/  EXIT ;  /* 0x000000000000794d */ /* 0x000fea0003800000 */
.L_x_20858:
[----:B------:R-:W-:Y:S01]  /*a600*/  STG.E.U16 desc[UR36][R2.64], R16 ;  /* 0x0000001002007986 */ /* 0x000fe2000c101524 */
[----:B------:R-:W-:Y:S05]  /*a610*/  EXIT ;  /* 0x000000000000794d */ /* 0x000fea0003800000 */
.L_x_20854:
        /* <DEDUP_REMOVED lines=9> */
.L_x_20861:
[----:B------:R-:W0:Y:S02]  /*a6b0*/  I2F.S64 R0, R16 ;  /* 0x0000001000007312 */ /* 0x000e240000301400 */
[----:B0-----:R-:W-:-:S05]  /*a6c0*/  F2FP.F16.F32.PACK_AB R0, RZ, R0 ;  /* 0x00000000ff00723e */ /* 0x001fca00000000ff */
[----:B------:R-:W-:Y:S01]  /*a6d0*/  STG.E.U16 desc[UR36][R2.64], R0 ;  /* 0x0000000002007986 */ /* 0x000fe2000c101524 */
[----:B------:R-:W-:Y:S05]  /*a6e0*/  EXIT ;  /* 0x000000000000794d */ /* 0x000fea0003800000 */
.L_x_20860:
[----:B------:R-:W-:-:S13]  /*a6f0*/  ISETP.NE.AND P0, PT, R0, 0x7, PT ;  /* 0x000000070000780c */ /* 0x000fda0003f05270 */
[----:B------:R-:W-:Y:S05]  /*a700*/  @!P0 BRA `(.L_x_20862) ;  /* 0x0000000000348947 */ /* 0x000fea0003800000 */
[----:B------:R-:W-:-:S13]  /*a710*/  ISETP.NE.AND P0, PT, R0, 0x8, PT ;  /* 0x000000080000780c */ /* 0x000fda0003f05270 */
[----:B------:R-:W-:Y:S05]  /*a720*/  @!P0 BRA `(.L_x_20863) ;  /* 0x0000000000188947 */ /* 0x000fea0003800000 */
[----:B------:R-:W-:-:S13]  /*a730*/  ISETP.NE.AND P0, PT, R0, 0x9, PT ;  /* 0x000000090000780c */ /* 0x000fda0003f05270 */
[----:B------:R-:W-:Y:S05]  /*a740*/  @P0 BRA `(.L_x_20857) ;  /* 0x0000000800800947 */ /* 0x000fea0003800000 */
[----:B--2---:R-:W0:Y:S01]  /*a750*/  I2F.S64 R4, R16 ;  /* 0x0000001000047312 */ /* 0x004e220000301400 */
[----:B------:R-:W-:-:S05]  /*a760*/  IMAD.MOV.U32 R5, RZ, RZ, RZ ;  /* 0x000000ffff057224 */ /* 0x000fca00078e00ff */
[----:B0-----:R-:W-:Y:S01]  /*a770*/  STG.E.64 desc[UR36][R2.64], R4 ;  /* 0x0000000402007986 */ /* 0x001fe2000c101b24 */
[----:B------:R-:W-:Y:S05]  /*a780*/  EXIT ;  /* 0x000000000000794d */ /* 0x000fea0003800000 */
.L_x_20863:
[----:B------:R-:W2:Y:S02]  /*a790*/  I2F.S64 R16, R16 ;  /* 0x0000001000107312 */ /* 0x000ea40000301400 */
[----:B--2---:R-:W-:-:S04]  /*a7a0*/  F2FP.F16.F32.PACK_AB R5, RZ, R16 ;  /* 0x00000010ff05723e */ /* 0x004fc800000000ff */
[----:B------:R-:W-:-:S05]  /*a7b0*/  PRMT R5, R5, 0x5410, RZ ;  /* 0x0000541005057816 */ /* 0x000fca00000000ff */
[----:B------:R-:W-:Y:S01]  /*a7c0*/  STG.E desc[UR36][R2.64], R5 ;  /* 0x0000000502007986 */ /* 0x000fe2000c101924 */
[----:B------:R-:W-:Y:S05]  /*a7d0*/  EXIT ;  /* 0x000000000000794d */ /* 0x000fea0003800000 */
.L_x_20862:
[----:B------:R-:W0:Y:S02]  /*a7e0*/  I2F.F64.S64 R16, R16 ;  /* 0x0000001000107312 */ /* 0x000e240000301c00 */
[----:B0-----:R-:W-:Y:S01]  /*a7f0*/  STG.E.64 desc[UR36][R2.64], R16 ;  /* 0x0000001002007986 */ /* 0x001fe2000c101b24 */
[----:B------:R-:W-:Y:S05]  /*a800*/  EXIT ;  /* 0x000000000000794d */ /* 0x000fea0003800000 */
.L_x_20853:
        /* <DEDUP_REMOVED lines=10> */
[----:B--2---:R-:W-:-:S05]  /*a8b0*/  SEL R5, RZ, 0x1, !P0 ;  /* 0x00000001ff057807 */ /* 0x004fca0004000000 */
[----:B------:R-:W-:Y:S01]  /*a8c0*/  STG.E.U8 desc[UR36][R2.64], R5 ;  /* 0x0000000502007986 */ /* 0x000fe2000c101124 */
[----:B------:R-:W-:Y:S05]  /*a8d0*/  EXIT ;  /* 0x000000000000794d */ /* 0x000fea0003800000 */
.L_x_20866:
[----:B------:R-:W0:Y:S01]  /*a8e0*/  I2F.F64.S64 R16, R16 ;  /* 0x0000001000107312 */ /* 0x000e220000301c00 */
[----:B------:R-:W-:-:S05]  /*a8f0*/  CS2R R18, SRZ ;  /* 0x0000000000127805 */ /* 0x000fca000001ff00 */
[----:B0-----:R-:W-:Y:S01]  /*a900*/  STG.E.128 desc[UR36][R2.64], R16 ;  /* 0x0000001002007986 */ /* 0x001fe2000c101d24 */
[----:B------:R-:W-:Y:S05]  /*a910*/  EXIT ;  /* 0x000000000000794d */ /* 0x000fea0003800000 */
.L_x_20865:
[----:B------:R-:W-:-:S13]  /*a920*/  ISETP.NE.AND P0, PT, R0, 0xf, PT ;  /* 0x0000000f0000780c */ /* 0x000fda0003f05270 */
[----:B------:R-:W-:Y:S05]  /*a930*/  @!P0 BRA `(.L_x_20867) ;  /* 0x0000000000b48947 */ /* 0x000fea0003800000 */
[----:B------:R-:W-:-:S13]  /*a940*/  ISETP.NE.AND P0, PT, R0, 0x17, PT ;  /* 0x000000170000780c */ /* 0x000fda0003f05270 */
[----:B------:R-:W-:Y:S05]  /*a950*/  @!P0 BRA `(.L_x_20868) ;  /* 0x0000000000548947 */ /* 0x000fea0003800000 */
[----:B------:R-:W-:-:S13]  /*a960*/  ISETP.NE.AND P0, PT, R0, 0x18, PT ;  /* 0x000000180000780c */ /* 0x000fda0003f05270 */
[----:B------:R-:W-:Y:S05]  /*a970*/  @P0 BRA `(.L_x_20857) ;  /* 0x0000000400f40947 */ /* 0x000fea0003800000 */
[----:B------:R-:W2:Y:S01]  /*a980*/  I2F.S64 R17, R16 ;  /* 0x0000001000117312 */ /* 0x000ea20000301400 */
[----:B------:R-:W-:Y:S01]  /*a990*/  BSSY B0, `(.L_x_20869) ;  /* 0x000000e000007945 */ /* 0x000fe20003800000 */
[C---:B--2---:R-:W-:Y:S02]  /*a9a0*/  LOP3.LUT R4, R17.reuse, 0x7fffffff, RZ, 0xc0, !PT ;  /* 0x7fffffff11047812 */ /* 0x044fe400078ec0ff */
        /* <DEDUP_REMOVED lines=12> */
.L_x_20870:
[----:B------:R-:W-:Y:S05]  /*aa70*/  BSYNC B0 ;  /* 0x0000000000007941 */ /* 0x000fea0003800000 */
.L_x_20869:
[----:B------:R-:W-:-:S05]  /*aa80*/  LOP3.LUT R5, R0, R5, RZ, 0xfc, !PT ;  /* 0x0000000500057212 */ /* 0x000fca00078efcff */
[----:B------:R-:W-:Y:S01]  /*aa90*/  STG.E.U8 desc[UR36][R2.64], R5 ;  /* 0x0000000502007986 */ /* 0x000fe2000c101124 */
[----:B------:R-:W-:Y:S05]  /*aaa0*/  EXIT ;  /* 0x000000000000794d */ /* 0x000fea0003800000 */
.L_x_20868:
[----:B------:R-:W2:Y:S01]  /*aab0*/  I2F.S64 R17, R16 ;  /* 0x0000001000117312 */ /* 0x000ea20000301400 */
[----:B------:R-:W-:Y:S01]  /*aac0*/  BSSY B0, `(.L_x_20871) ;  /* 0x000000f000007945 */ /* 0x000fe20003800000 */
[----:B--2---:R-:W-:-:S04]  /*aad0*/  LOP3.LUT R4, R17, 0x7fffffff, RZ, 0xc0, !PT ;  /* 0x7fffffff11047812 */ /* 0x004fc800078ec0ff */
        /* <DEDUP_REMOVED lines=10> */
.L_x_20872:
[----:B------:R-:W-:Y:S01]  /*ab80*/  IMAD.MOV.U32 R0, RZ, RZ, 0x7f ;  /* 0x0000007fff007424 */ /* 0x000fe200078e00ff */
[----:B------:R-:W-:-:S04]  /*ab90*/  ISETP.GT.U32.AND P0, PT, R4, 0x7f800000, PT ;  /* 0x7f8000000400780c */ /* 0x000fc80003f04070 */
[----:B------:R-:W-:-:S09]  /*aba0*/  SEL R0, R0, 0x7c, P0 ;  /* 0x0000007c00007807 */ /* 0x000fd20000000000 */
.L_x_20873:
[----:B------:R-:W-:Y:S05]  /*abb0*/  BSYNC B0 ;  /* 0x0000000000007941 */ /* 0x000fea0003800000 */
.L_x_20871:
[----:B------:R-:W-:-:S04]  /*abc0*/  LOP3.LUT R4, R17, 0x80000000, RZ, 0xc0, !PT ;  /* 0x8000000011047812 */ /* 0x000fc800078ec0ff */
[----:B------:R-:W-:-:S04]  /*abd0*/  SHF.R.U32.HI R5, RZ, 0x18, R4 ;  /* 0x00000018ff057819 */ /* 0x000fc80000011604 */
[----:B------:R-:W-:-:S05]  /*abe0*/  LOP3.LUT R5, R0, R5, RZ, 0xfc, !PT ;  /* 0x0000000500057212 */ /* 0x000fca00078efcff */
[----:B------:R-:W-:Y:S01]  /*abf0*/  STG.E.U8 desc[UR36][R2.64], R5 ;  /* 0x0000000502007986 */ /* 0x000fe2000c101124 */
[----:B------:R-:W-:Y:S05]  /*ac00*/  EXIT ;  /* 0x000000000000794d */ /* 0x000fea0003800000 */
.L_x_20867:
[----:B------:R-:W0:Y:S02]  /*ac10*/  I2F.S64 R0, R16 ;  /* 0x0000001000007312 */ /* 0x000e240000301400 */
[----:B0-----:R-:W-:-:S05]  /*ac20*/  F2FP.BF16.F32.PACK_AB R0, RZ, R0 ;  /* 0x00000000ff00723e */ /* 0x001fca00000010ff */
[----:B------:R-:W-:Y:S01]  /*ac30*/  STG.E.U16 desc[UR36][R2.64], R0 ;  /* 0x0000000002007986 */ /* 0x000fe2000c101524 */
[----:B------:R-:W-:Y:S05]  /*ac40*/  EXIT ;  /* 0x000000000000794d */ /* 0x000fea0003800000 */
.L_x_20864:
        /* <DEDUP_REMOVED lines=10> */
.L_x_20876:
[----:B------:R-:W2:Y:S01]  /*acf0*/  I2F.S64 R17, R16 ;  /* 0x0000001000117312 */ /* 0x000ea20000301400 */
[----:B------:R-:W-:Y:S01]  /*ad00*/  BSSY B0, `(.L_x_20877) ;  /* 0x0000014000007945 */ /* 0x000fe20003800000 */
[----:B------:R-:W-:Y:S01]  /*ad10*/  IMAD.MOV.U32 R0, RZ, RZ, 0x80 ;  /* 0x00000080ff007424 */ /* 0x000fe200078e00ff */
[----:B--2---:R-:W-:-:S04]  /*ad20*/  LOP3.LUT R5, R17, 0x7fffffff, RZ, 0xc0, !PT ;  /* 0x7fffffff11057812 */ /* 0x004fc800078ec0ff */
        /* <DEDUP_REMOVED lines=13> */
.L_x_20879:
[----:B------:R-:W-:-:S04]  /*ae00*/  LOP3.LUT R0, R17, 0x80000000, RZ, 0xc0, !PT ;  /* 0x8000000011007812 */ /* 0x000fc800078ec0ff */
[----:B------:R-:W-:-:S04]  /*ae10*/  SHF.R.U32.HI R5, RZ, 0x18, R0 ;  /* 0x00000018ff057819 */ /* 0x000fc80000011600 */
[----:B------:R-:W-:-:S04]  /*ae20*/  LOP3.LUT R4, R4, R5, RZ, 0xfc, !PT ;  /* 0x0000000504047212 */ /* 0x000fc800078efcff */
[----:B------:R-:W-:-:S07]  /*ae30*/  PRMT R0, R4, 0x7610, R0 ;  /* 0x0000761004007816 */ /* 0x000fce0000000000 */
.L_x_20878:
[----:B------:R-:W-:Y:S05]  /*ae40*/  BSYNC B0 ;  /* 0x0000000000007941 */ /* 0x000fea0003800000 */
.L_x_20877:
[----:B------:R-:W-:Y:S01]  /*ae50*/  STG.E.U8 desc[UR36][R2.64], R0 ;  /* 0x0000000002007986 */ /* 0x000fe2000c101124 */
[----:B------:R-:W-:Y:S05]  /*ae60*/  EXIT ;  /* 0x000000000000794d */ /* 0x000fea0003800000 */
.L_x_20875:
        /* <DEDUP_REMOVED lines=17> */
.L_x_20882:
[----:B------:R-:W-:-:S04]  /*af80*/  LOP3.LUT R0, R17, 0x80000000, RZ, 0xc0, !PT ;  /* 0x8000000011007812 */ /* 0x000fc800078ec0ff */
[----:B------:R-:W-:-:S04]  /*af90*/  SHF.R.U32.HI R5, RZ, 0x18, R0 ;  /* 0x00000018ff057819 */ /* 0x000fc80000011600 */
[----:B------:R-:W-:-:S04]  /*afa0*/  LOP3.LUT R4, R4, R5, RZ, 0xfc, !PT ;  /* 0x0000000504047212 */ /* 0x000fc800078efcff */
[----:B------:R-:W-:-:S07]  /*afb0*/  PRMT R0, R4, 0x7610, R0 ;  /* 0x0000761004007816 */ /* 0x000fce0000000000 */
.L_x_20881:
[----:B------:R-:W-:Y:S05]  /*afc0*/  BSYNC B0 ;  /* 0x0000000000007941 */ /* 0x000fea0003800000 */
.L_x_20880:
[----:B------:R-:W-:Y:S01]  /*afd0*/  STG.E.U8 desc[UR36][R2.64], R0 ;  /* 0x0000000002007986 */ /* 0x000fe2000c101124 */
[----:B------:R-:W-:Y:S05]  /*afe0*/  EXIT ;  /* 0x000000000000794d */ /* 0x000fea0003800000 */
.L_x_20874:
[----:B------:R-:W-:-:S13]  /*aff0*/  ISETP.NE.AND P0, PT, R0, 0x1c, PT ;  /* 0x0000001c0000780c */ /* 0x000fda0003f05270 */
[----:B------:R-:W-:Y:S05]  /*b000*/  @!P0 BRA `(.L_x_20883) ;  /* 0x00000000009c8947 */ /* 0x000fea0003800000 */
[----:B------:R-:W-:-:S13]  /*b010*/  ISETP.NE.AND P0, PT, R0, 0x1d, PT ;  /* 0x0000001d0000780c */ /* 0x000fda0003f05270 */
[----:B------:R-:W-:Y:S05]  /*b020*/  @!P0 BRA `(.L_x_20884) ;  /* 0x00000000008c8947 */ /* 0x000fea0003800000 */
[----:B------:R-:W-:-:S13]  /*b030*/  ISETP.NE.AND P0, PT, R0, 0x2c, PT ;  /* 0x0000002c0000780c */ /* 0x000fda0003f05270 */
[----:B------:R-:W-:Y:S05]  /*b040*/  @P0 BRA `(.L_x_20857) ;  /* 0x0000000000400947 */ /* 0x000fea0003800000 */
[----:B------:R-:W2:Y:S02]  /*b050*/  I2F.S64 R16, R16 ;  /* 0x0000001000107312 */ /* 0x000ea40000301400 */
[----:B--2---:R-:W-:-:S04]  /*b060*/  SHF.R.U32.HI R4, RZ, 0x17, R16 ;  /* 0x00000017ff047819 */ /* 0x004fc80000011610 */
        /* <DEDUP_REMOVED lines=14> */
.L_x_20857:
[----:B------:R-:W-:Y:S01]  /*b150*/  MOV R0, 0x0 ;  /* 0x0000000000007802 */ /* 0x000fe20000000f00 */
[----:B------:R-:W-:Y:S01]  /*b160*/  ULDC.64 UR4, c[0x4][0x188] ;  /* 0x0100620000047ab9 */ /* 0x000fe20000000a00 */
[----:B------:R-:W-:Y:S01]  /*b170*/  ULDC.64 UR6, c[0x4][0x50] ;  /* 0x0100140000067ab9 */ /* 0x000fe20000000a00 */
[----:B--2---:R-:W-:Y:S01]  /*b180*/  IMAD.U32 R4, RZ, RZ, UR4 ;  /* 0x00000004ff047e24 */ /* 0x004fe2000f8e00ff */
        /* <DEDUP_REMOVED lines=12> */
.L_x_20885:
[----:B------:R-:W-:Y:S05]  /*b250*/  EXIT ;  /* 0x000000000000794d */ /* 0x000fea0003800000 */
.L_x_20884:
[----:B------:R-:W-:Y:S01]  /*b260*/  STG.E.64 desc[UR36][R2.64], R16 ;  /* 0x0000001002007986 */ /* 0x000fe2000c101b24 */
[----:B------:R-:W-:Y:S05]  /*b270*/  EXIT ;  /* 0x000000000000794d */ /* 0x000fea0003800000 */
.L_x_20883:
[----:B------:R-:W-:Y:S01]  /*b280*/  STG.E desc[UR36][R2.64], R16 ;  /* 0x0000001002007986 */ /* 0x000fe2000c101924 */
[----:B------:R-:W-:Y:S05]  /*b290*/  EXIT ;  /* 0x000000000000794d */ /* 0x000fea0003800000 */
.L_x_20886:
        /* <DEDUP_REMOVED lines=14> */
.L_x_42293:


//--------------------- .text._ZN2at6native18elementwise_kernelILi128ELi2EZNS0_22gpu_kernel_impl_nocastINS0_13BinaryFunctorIlllZZZNS0_19minimum_kernel_cudaERNS_18TensorIteratorBaseEENKUlvE_clEvENKUlvE2_clEvEUlllE_EEEEvS5_RKT_EUliE_EEviT1_ --------------------------
	.section	.text._ZN2at6native18elementwise_kernelILi128ELi2EZNS0_22gpu_kernel_impl_nocastINS0_13BinaryFunctorIlllZZZNS0_19minimum_kernel_cudaERNS_18TensorIteratorBaseEENKUlvE_clEvENKUlvE2_clEvEUlllE_EEEEvS5_RKT_EUliE_EEviT1_,"ax",@progbits
	.align	128
        .global         _ZN2at6native18elementwise_kernelILi128ELi2EZNS0_22gpu_kernel_impl_nocastINS0_13BinaryFunctorIlllZZZNS0_19minimum_kernel_cudaERNS_18TensorIteratorBaseEENKUlvE_clEvENKUlvE2_clEvEUlllE_EEEEvS5_RKT_EUliE_EEviT1_
        .type           _ZN2at6native18elementwise_kernelILi128ELi2EZNS0_22gpu_kernel_impl_nocastINS0_13BinaryFunctorIlllZZZNS0_19minimum_kernel_cudaERNS_18TensorIteratorBaseEENKUlvE_clEvENKUlvE2_clEvEUlllE_EEEEvS5_RKT_EUliE_EEviT1_,@function
        .size           _ZN2at6native18elementwise_kernelILi128ELi2EZNS0_22gpu_kernel_impl_nocastINS0_13BinaryFunctorIlllZZZNS0_19minimum_kernel_cudaERNS_18TensorIteratorBaseEENKUlvE_clEvENKUlvE2_clEvEUlllE_EEEEvS5_RKT_EUliE_EEviT1_,(.L_x_42294 - _ZN2at6native18elementwise_kernelILi128ELi2EZNS0_22gpu_kernel_impl_nocastINS0_13BinaryFunctorIlllZZZNS0_19minimum_kernel_cudaERNS_18TensorIteratorBaseEENKUlvE_clEvENKUlvE2_clEvEUlllE_EEEEvS5_RKT_EUliE_EEviT1_)
        .other          _ZN2at6native18elementwise_kernelILi128ELi2EZNS0_22gpu_kernel_impl_nocastINS0_13BinaryFunctorIlllZZZNS0_19minimum_kernel_cudaERNS_18TensorIteratorBaseEENKUlvE_clEvENKUlvE2_clEvEUlllE_EEEEvS5_RKT_EUliE_EEviT1_,@"STO_CUDA_ENTRY STV_DEFAULT"
_ZN2at6native18elementwise_kernelILi128ELi2EZNS0_22gpu_kernel_impl_nocastINS0_13BinaryFunctorIlllZZZNS0_19minimum_kernel_cudaERNS_18TensorIteratorBaseEENKUlvE_clEvENKUlvE2_clEvEUlllE_EEEEvS5_RKT_EUliE_EEviT1_:
.text._ZN2at6native18elementwise_kernelILi128ELi2EZNS0_22gpu_kernel_impl_nocastINS0_13BinaryFunctorIlllZZZNS0_19minimum_kernel_cudaERNS_18TensorIteratorBaseEENKUlvE_clEvENKUlvE2_clEvEUlllE_EEEEvS5_RKT_EUliE_EEviT1_:
        /* <DEDUP_REMOVED lines=363> */
.L_x_20889:
        /* <DEDUP_REMOVED lines=8> */
[----:B------:R-:W2:Y:S01]  /*1730*/  LDG.E.64 R6, desc[UR4][R6.64] ;  /* 0x0000000406067981 */ /* 0x000ea2000c1e1b00 */
[----:B------:R-:W-:Y:S02]  /*1740*/  IADD3 R8, P1, R3, UR8, RZ ;  /* 0x0000000803087c10 */ /* 0x000fe4000ff3e0ff */
[----:B------:R-:W-:Y:S02]  /*1750*/  IADD3 R11, R0, 0x80, RZ ;  /* 0x00000080000b7810 */ /* 0x000fe40007ffe0ff */
[----:B------:R-:W-:Y:S02]  /*1760*/  IADD3.X R9, RZ, UR9, RZ, P1, !PT ;  /* 0x00000009ff097c10 */ /* 0x000fe40008ffe4ff */
[----:B--2---:R-:W-:-:S04]  /*1770*/  ISETP.LT.U32.AND P0, PT, R6, R4, PT ;  /* 0x000000040600720c */ /* 0x004fc80003f01070 */
[----:B------:R-:W-:-:S04]  /*1780*/  ISETP.LT.AND.EX P0, PT, R7, R5, PT, P0 ;  /* 0x000000050700720c */ /* 0x000fc80003f01300 */
[----:B------:R-:W-:Y:S02]  /*1790*/  SEL R2, R6, R4, P0 ;  /* 0x0000000406027207 */ /* 0x000fe40000000000 */
[----:B------:R-:W-:-:S05]  /*17a0*/  SEL R3, R7, R5, P0 ;  /* 0x0000000507037207 */ /* 0x000fca0000000000 */
[----:B------:R0:W-:Y:S02]  /*17b0*/  STG.E.64 desc[UR4][R8.64], R2 ;  /* 0x0000000208007986 */ /* 0x0001e4000c101b04 */
.L_x_20888:
[----:B------:R-:W-:Y:S05]  /*17c0*/  BSYNC B0 ;  /* 0x0000000000007941 */ /* 0x000fea0003800000 */
.L_x_20887:
[----:B------:R-:W-:-:S13]  /*17d0*/  ISETP.GE.AND P0, PT, R11, UR6, PT ;  /* 0x000000060b007c0c */ /* 0x000fda000bf06270 */
[----:B------:R-:W-:Y:S05]  /*17e0*/  @P0 EXIT ;  /* 0x000000000000094d */ /* 0x000fea0003800000 */
[----:B0-----:R-:W0:Y:S01]  /*17f0*/  LDC R8, c[0x0][0x218] ;  /* 0x00008600ff087b82 */ /* 0x001e220000000800 */
        /* <DEDUP_REMOVED lines=352> */
.L_x_20890:
        /* <DEDUP_REMOVED lines=8> */
[----:B------:R-:W2:Y:S01]  /*2e80*/  LDG.E.64 R4, desc[UR4][R4.64] ;  /* 0x0000000404047981 */ /* 0x000ea2000c1e1b00 */
[----:B------:R-:W-:-:S04]  /*2e90*/  IADD3 R8, P1, R3, UR6, RZ ;  /* 0x0000000603087c10 */ /* 0x000fc8000ff3e0ff */
[----:B------:R-:W-:Y:S02]  /*2ea0*/  IADD3.X R9, RZ, UR7, RZ, P1, !PT ;  /* 0x00000007ff097c10 */ /* 0x000fe40008ffe4ff */
[----:B--2---:R-:W-:-:S04]  /*2eb0*/  ISETP.LT.U32.AND P0, PT, R6, R4, PT ;  /* 0x000000040600720c */ /* 0x004fc80003f01070 */
[----:B------:R-:W-:-:S04]  /*2ec0*/  ISETP.LT.AND.EX P0, PT, R7, R5, PT, P0 ;  /* 0x000000050700720c */ /* 0x000fc80003f01300 */
[----:B------:R-:W-:Y:S02]  /*2ed0*/  SEL R2, R6, R4, P0 ;  /* 0x0000000406027207 */ /* 0x000fe40000000000 */
[----:B------:R-:W-:-:S05]  /*2ee0*/  SEL R3, R7, R5, P0 ;  /* 0x0000000507037207 */ /* 0x000fca0000000000 */
[----:B------:R-:W-:Y:S01]  /*2ef0*/  STG.E.64 desc[UR4][R8.64], R2 ;  /* 0x0000000208007986 */ /* 0x000fe2000c101b04 */
[----:B------:R-:W-:Y:S05]  /*2f00*/  EXIT ;  /* 0x000000000000794d */ /* 0x000fea0003800000 */
.L_x_20891:
        /* <DEDUP_REMOVED lines=15> */
.L_x_42294:


//--------------------- .text._ZN2at6native27unrolled_elementwise_kernelINS0_13BinaryFunctorIlllZZZNS0_19minimum_kernel_cudaERNS_18TensorIteratorBaseEENKUlvE_clEvENKUlvE2_clEvEUlllE_EESt5arrayIPcLm3EELi4E23TrivialOffsetCalculatorILi2EjESC_ILi1EjENS0_6memory15LoadWithoutCastENSF_16StoreWithoutCastEEEviT_T0_T2_T3_T4_T5_ --------------------------
	.section	.text._ZN2at6native27unrolled_elementwise_kernelINS0_13BinaryFunctorIlllZZZNS0_19minimum_kernel_cudaERNS_18TensorIteratorBaseEENKUlvE_clEvENKUlvE2_clEvEUlllE_EESt5arrayIPcLm3EELi4E23TrivialOffsetCalculatorILi2EjESC_ILi1EjENS0_6memory15LoadWithoutCastENSF_16StoreWithoutCastEEEviT_T0_T2_T3_T4_T5_,"ax",@progbits
	.align	128
        .global         _ZN2at6native27unrolled_elementwise_kernelINS0_13BinaryFunctorIlllZZZNS0_19minimum_kernel_cudaERNS_18TensorIteratorBaseEENKUlvE_clEvENKUlvE2_clEvEUlllE_EESt5arrayIPcLm3EELi4E23TrivialOffsetCalculatorILi2EjESC_ILi1EjENS0_6memory15LoadWithoutCastENSF_16StoreWithoutCastEEEviT_T0_T2_T3_T4_T5_
        .type           _ZN2at6native27unrolled_elementwise_kernelINS0_13BinaryFunctorIlllZZZNS0_19minimum_kernel_cudaERNS_18TensorIteratorBaseEENKUlvE_clEvENKUlvE2_clEvEUlllE_EESt5arrayIPcLm3EELi4E23TrivialOffsetCalculatorILi2EjESC_ILi1EjENS0_6memory15LoadWithoutCastENSF_16StoreWithoutCastEEEviT_T0_T2_T3_T4_T5_,@function
        .size           _ZN2at6native27unrolled_elementwise_kernelINS0_13BinaryFunctorIlllZZZNS0_19minimum_kernel_cudaERNS_18TensorIteratorBaseEENKUlvE_clEvENKUlvE2_clEvEUlllE_EESt5arrayIPcLm3EELi4E23TrivialOffsetCalculatorILi2EjESC_ILi1EjENS0_6memory15LoadWithoutCastENSF_16StoreWithoutCastEEEviT_T0_T2_T3_T4_T5_,(.L_x_42295 - _ZN2at6native27unrolled_elementwise_kernelINS0_13BinaryFunctorIlllZZZNS0_19minimum_kernel_cudaERNS_18TensorIteratorBaseEENKUlvE_clEvENKUlvE2_clEvEUlllE_EESt5arrayIPcLm3EELi4E23TrivialOffsetCalculatorILi2EjESC_ILi1EjENS0_6memory15LoadWithoutCastENSF_16StoreWithoutCastEEEviT_T0_T2_T3_T4_T5_)
        .other          _ZN2at6native27unrolled_elementwise_kernelINS0_13BinaryFunctorIlllZZZNS0_19minimum_kernel_cudaERNS_18TensorIteratorBaseEENKUlvE_clEvENKUlvE2_clEvEUlllE_EESt5arrayIPcLm3EELi4E23TrivialOffsetCalculatorILi2EjESC_ILi1EjENS0_6memory15LoadWithoutCastENSF_16StoreWithoutCastEEEviT_T0_T2_T3_T4_T5_,@"STO_CUDA_ENTRY STV_DEFAULT"
_ZN2at6native27unrolled_elementwise_kernelINS0_13BinaryFunctorIlllZZZNS0_19minimum_kernel_cudaERNS_18TensorIteratorBaseEENKUlvE_clEvENKUlvE2_clEvEUlllE_EESt5arrayIPcLm3EELi4E23TrivialOffsetCalculatorILi2EjESC_ILi1EjENS0_6memory15LoadWithoutCastENSF_16StoreWithoutCastEEEviT_T0_T2_T3_T4_T5_:
.text._ZN2at6native27unrolled_elementwise_kernelINS0_13BinaryFunctorIlllZZZNS0_19minimum_kernel_cudaERNS_18TensorIteratorBaseEENKUlvE_clEvENKUlvE2_clEvEUlllE_EESt5arrayIPcLm3EELi4E23TrivialOffsetCalculatorILi2EjESC_ILi1EjENS0_6memory15LoadWithoutCastENSF_16StoreWithoutCastEEEviT_T0_T2_T3_T4_T5_:
        /* <DEDUP_REMOVED lines=20> */
[----:B-1----:R-:W-:Y:S01]  /*0140*/  @!P2 IMAD.WIDE.U32 R26, R3, 0x8, R26 ;  /* 0x00000008031aa825 */ /* 0x002fe200078e001a */
[----:B------:R-:W-:-:S04]  /*0150*/  CS2R R2, SRZ ;  /* 0x0000000000027805 */ /* 0x000fc8000001ff00 */
[----:B------:R-:W3:Y:S05]  /*0160*/  @!P2 LDG.E.64 R4, desc[UR4][R26.64] ;  /* 0x000000041a04a981 */ /* 0x000eea000c1e1b00 */
[----:B------:R-:W1:Y:S01]  /*0170*/  @!P1 LDC.64 R12, c[0x0][0x220] ;  /* 0x00008800ff0c9b82 */ /* 0x000e620000000a00 */
[----:B------:R-:W3:Y:S07]  /*0180*/  @!P2 LDG.E.64 R2, desc[UR4][R24.64] ;  /* 0x000000041802a981 */ /* 0x000eee000c1e1b00 */
[----:B------:R-:W4:Y:S01]  /*0190*/  @!P1 LDC.64 R10, c[0x0][0x228] ;  /* 0x00008a00ff0a9b82 */ /* 0x000f220000000a00 */
[----:B--2---:R-:W-:Y:S01]  /*01a0*/  @!P0 IMAD.WIDE.U32 R16, R7, 0x8, R16 ;  /* 0x0000000807108825 */ /* 0x004fe200078e0010 */
[----:B------:R-:W-:-:S03]  /*01b0*/  CS2R R8, SRZ ;  /* 0x0000000000087805 */ /* 0x000fc6000001ff00 */
[----:B0-----:R-:W-:Y:S01]  /*01c0*/  @!P0 IMAD.WIDE.U32 R18, R7, 0x8, R18 ;  /* 0x0000000807128825 */ /* 0x001fe200078e0012 */
[----:B------:R-:W-:-:S03]  /*01d0*/  CS2R R6, SRZ ;  /* 0x0000000000067805 */ /* 0x000fc6000001ff00 */
[----:B------:R-:W-:Y:S01]  /*01e0*/  @!P1 IMAD R29, R0, 0x200, R21 ;  /* 0x00000200001d9824 */ /* 0x000fe200078e0215 */
[----:B------:R-:W2:Y:S04]  /*01f0*/  @!P0 LDG.E.64 R8, desc[UR4][R18.64] ;  /* 0x0000000412088981 */ /* 0x000ea8000c1e1b00 */
[----:B------:R-:W2:Y:S01]  /*0200*/  @!P0 LDG.E.64 R6, desc[UR4][R16.64] ;  /* 0x0000000410068981 */ /* 0x000ea2000c1e1b00 */
[----:B-1----:R-:W-:Y:S01]  /*0210*/  @!P1 IMAD.WIDE.U32 R22, R29, 0x8, R12 ;  /* 0x000000081d169825 */ /* 0x002fe200078e000c */
[----:B------:R-:W-:-:S03]  /*0220*/  CS2R R12, SRZ ;  /* 0x00000000000c7805 */ /* 0x000fc6000001ff00 */
[----:B----4-:R-:W-:Y:S01]  /*0230*/  @!P1 IMAD.WIDE.U32 R28, R29, 0x8, R10 ;  /* 0x000000081d1c9825 */ /* 0x010fe200078e000a */
[----:B------:R-:W-:-:S04]  /*0240*/  CS2R R10, SRZ ;  /* 0x00000000000a7805 */ /* 0x000fc8000001ff00 */
[----:B------:R-:W4:Y:S04]  /*0250*/  @!P1 LDG.E.64 R12, desc[UR4][R28.64] ;  /* 0x000000041c0c9981 */ /* 0x000f28000c1e1b00 */
[----:B------:R0:W4:Y:S01]  /*0260*/  @!P1 LDG.E.64 R10, desc[UR4][R22.64] ;  /* 0x00000004160a9981 */ /* 0x000122000c1e1b00 */
[----:B------:R-:W-:-:S05]  /*0270*/  @!P1 VIADD R21, R21, 0x80 ;  /* 0x0000008015159836 */ /* 0x000fca0000000000 */
[----:B------:R-:W-:Y:S01]  /*0280*/  ISETP.GE.AND P0, PT, R21, R14, PT ;  /* 0x0000000e1500720c */ /* 0x000fe20003f06270 */
[----:B0-----:R-:W0:-:S12]  /*0290*/  @!P2 LDC.64 R22, c[0x0][0x218] ;  /* 0x00008600ff16ab82 */ /* 0x001e180000000a00 */
[----:B------:R-:W1:Y:S08]  /*02a0*/  @!P0 LDC.64 R24, c[0x0][0x220] ;  /* 0x00008800ff188b82 */ /* 0x000e700000000a00 */
[----:B------:R-:W0:Y:S01]  /*02b0*/  @!P0 LDC.64 R26, c[0x0][0x228] ;  /* 0x00008a00ff1a8b82 */ /* 0x000e220000000a00 */
[----:B------:R-:W-:Y:S02]  /*02c0*/  @!P0 IMAD R21, R0, 0x200, R21 ;  /* 0x0000020000158824 */ /* 0x000fe400078e0215 */
[----:B------:R-:W-:Y:S01]  /*02d0*/  VIADD R20, R15, 0x80 ;  /* 0x000000800f147836 */ /* 0x000fe20000000000 */
[----:B------:R-:W-:-:S02]  /*02e0*/  CS2R R16, SRZ ;  /* 0x0000000000107805 */ /* 0x000fc4000001ff00 */
[----:B------:R-:W-:Y:S01]  /*02f0*/  CS2R R18, SRZ ;  /* 0x0000000000127805 */ /* 0x000fe2000001ff00 */
[----:B-1----:R-:W-:-:S05]  /*0300*/  @!P0 IMAD.WIDE.U32 R24, R21, 0x8, R24 ;  /* 0x0000000815188825 */ /* 0x002fca00078e0018 */
[----:B------:R1:W5:Y:S01]  /*0310*/  @!P0 LDG.E.64 R16, desc[UR4][R24.64] ;  /* 0x0000000418108981 */ /* 0x000362000c1e1b00 */
[----:B0-----:R-:W-:-:S04]  /*0320*/  @!P0 IMAD.WIDE.U32 R26, R21, 0x8, R26 ;  /* 0x00000008151a8825 */ /* 0x001fc800078e001a */
[--C-:B------:R-:W-:Y:S01]  /*0330*/  IMAD.MOV.U32 R21, RZ, RZ, R15.reuse ;  /* 0x000000ffff157224 */ /* 0x100fe200078e000f */
[----:B------:R1:W5:Y:S01]  /*0340*/  @!P0 LDG.E.64 R18, desc[UR4][R26.64] ;  /* 0x000000041a128981 */ /* 0x000362000c1e1b00 */
[----:B------:R-:W-:-:S04]  /*0350*/  @!P2 IMAD R15, R0, 0x200, R15 ;  /* 0x00000200000fa824 */ /* 0x000fc800078e020f */
[----:B------:R-:W-:-:S04]  /*0360*/  @!P2 IMAD.WIDE.U32 R22, R15, 0x8, R22 ;  /* 0x000000080f16a825 */ /* 0x000fc800078e0016 */
[----:B------:R-:W-:Y:S01]  /*0370*/  @!P2 IMAD.MOV.U32 R21, RZ, RZ, R20 ;  /* 0x000000ffff15a224 */ /* 0x000fe200078e0014 */
[----:B------:R-:W-:Y:S01]  /*0380*/  BSSY B0, `(.L_x_20892) ;  /* 0x000001a000007945 */ /* 0x000fe20003800000 */
[----:B---3--:R-:W-:-:S04]  /*0390*/  ISETP.LT.U32.AND P1, PT, R2, R4, PT ;  /* 0x000000040200720c */ /* 0x008fc80003f21070 */
[----:B------:R-:W-:-:S04]  /*03a0*/  ISETP.LT.AND.EX P1, PT, R3, R5, PT, P1 ;  /* 0x000000050300720c */ /* 0x000fc80003f21310 */
[----:B------:R-:W-:Y:S02]  /*03b0*/  SEL R2, R2, R4, P1 ;  /* 0x0000000402027207 */ /* 0x000fe40000800000 */
[----:B------:R-:W-:-:S05]  /*03c0*/  SEL R3, R3, R5, P1 ;  /* 0x0000000503037207 */ /* 0x000fca0000800000 */
[----:B------:R1:W-:Y:S01]  /*03d0*/  @!P2 STG.E.64 desc[UR4][R22.64], R2 ;  /* 0x000000021600a986 */ /* 0x0003e2000c101b04 */
[----:B--2---:R-:W-:-:S04]  /*03e0*/  ISETP.LT.U32.AND P3, PT, R6, R8, PT ;  /* 0x000000080600720c */ /* 0x004fc80003f61070 */
[-C--:B------:R-:W-:Y:S02]  /*03f0*/  ISETP.LT.AND.EX P1, PT, R7, R9.reuse, PT, P3 ;  /* 0x000000090700720c */ /* 0x080fe40003f21330 */
[----:B------:R-:W-:Y:S02]  /*0400*/  ISETP.GE.AND P3, PT, R21, R14, PT ;  /* 0x0000000e1500720c */ /* 0x000fe40003f66270 */
[----:B------:R-:W-:Y:S02]  /*0410*/  SEL R4, R6, R8, P1 ;  /* 0x0000000806047207 */ /* 0x000fe40000800000 */
[----:B------:R-:W-:Y:S02]  /*0420*/  SEL R5, R7, R9, P1 ;  /* 0x0000000907057207 */ /* 0x000fe40000800000 */
[----:B----4-:R-:W-:-:S04]  /*0430*/  ISETP.LT.U32.AND P0, PT, R10, R12, PT ;  /* 0x0000000c0a00720c */ /* 0x010fc80003f01070 */
[----:B------:R-:W-:-:S04]  /*0440*/  ISETP.LT.AND.EX P0, PT, R11, R13, PT, P0 ;  /* 0x0000000d0b00720c */ /* 0x000fc80003f01300 */
[----:B------:R-:W-:Y:S02]  /*0450*/  SEL R6, R10, R12, P0 ;  /* 0x0000000c0a067207 */ /* 0x000fe40000000000 */
[----:B------:R-:W-:Y:S01]  /*0460*/  SEL R7, R11, R13, P0 ;  /* 0x0000000d0b077207 */ /* 0x000fe20000000000 */
[----:B-1----:R-:W-:Y:S06]  /*0470*/  @P3 BRA `(.L_x_20893) ;  /* 0x0000000000283947 */ /* 0x002fec0003800000 */
        /* <DEDUP_REMOVED lines=10> */
.L_x_20893:
[----:B------:R-:W-:Y:S05]  /*0520*/  BSYNC B0 ;  /* 0x0000000000007941 */ /* 0x000fea0003800000 */
.L_x_20892:
[----:B------:R-:W-:-:S13]  /*0530*/  ISETP.GE.AND P0, PT, R21, R14, PT ;  /* 0x0000000e1500720c */ /* 0x000fda0003f06270 */
[----:B------:R-:W-:Y:S05]  /*0540*/  @P0 EXIT ;  /* 0x000000000000094d */ /* 0x000fea0003800000 */
[----:B0-----:R-:W0:Y:S01]  /*0550*/  LDC.64 R2, c[0x0][0x218] ;  /* 0x00008600ff027b82 */ /* 0x001e220000000a00 */
[----:B-----5:R-:W-:Y:S01]  /*0560*/  ISETP.LT.U32.AND P0, PT, R16, R18, PT ;  /* 0x000000121000720c */ /* 0x020fe20003f01070 */
[----:B------:R-:W-:-:S03]  /*0570*/  IMAD R21, R0, 0x200, R21 ;  /* 0x0000020000157824 */ /* 0x000fc600078e0215 */
[----:B------:R-:W-:-:S04]  /*0580*/  ISETP.LT.AND.EX P0, PT, R17, R19, PT, P0 ;  /* 0x000000131100720c */ /* 0x000fc80003f01300 */
[----:B------:R-:W-:Y:S02]  /*0590*/  SEL R4, R16, R18, P0 ;  /* 0x0000001210047207 */ /* 0x000fe40000000000 */
[----:B------:R-:W-:Y:S01]  /*05a0*/  SEL R5, R17, R19, P0 ;  /* 0x0000001311057207 */ /* 0x000fe20000000000 */
[----:B0-----:R-:W-:-:S05]  /*05b0*/  IMAD.WIDE.U32 R2, R21, 0x8, R2 ;  /* 0x0000000815027825 */ /* 0x001fca00078e0002 */
[----:B------:R-:W-:Y:S01]  /*05c0*/  STG.E.64 desc[UR4][R2.64], R4 ;  /* 0x0000000402007986 */ /* 0x000fe2000c101b04 */
[----:B------:R-:W-:Y:S05]  /*05d0*/  EXIT ;  /* 0x000000000000794d */ /* 0x000fea0003800000 */
.L_x_20894:
        /* <DEDUP_REMOVED lines=10> */
.L_x_42295:


//--------------------- .text._ZN2at6native29vectorized_elementwise_kernelILi2ENS0_13BinaryFunctorIlllZZZNS0_19minimum_kernel_cudaERNS_18TensorIteratorBaseEENKUlvE_clEvENKUlvE2_clEvEUlllE_EESt5arrayIPcLm3EEEEviT0_T1_ --------------------------
	.section	.text._ZN2at6native29vectorized_elementwise_kernelILi2ENS0_13BinaryFunctorIlllZZZNS0_19minimum_kernel_cudaERNS_18TensorIteratorBaseEENKUlvE_clEvENKUlvE2_clEvEUlllE_EESt5arrayIPcLm3EEEEviT0_T1_,"ax",@progbits
	.align	128
        .global         _ZN2at6native29vectorized_elementwise_kernelILi2ENS0_13BinaryFunctorIlllZZZNS0_19minimum_kernel_cudaERNS_18TensorIteratorBaseEENKUlvE_clEvENKUlvE2_clEvEUlllE_EESt5arrayIPcLm3EEEEviT0_T1_
        .type           _ZN2at6native29vectorized_elementwise_kernelILi2ENS0_13BinaryFunctorIlllZZZNS0_19minimum_kernel_cudaERNS_18TensorIteratorBaseEENKUlvE_clEvENKUlvE2_clEvEUlllE_EESt5arrayIPcLm3EEEEviT0_T1_,@function
        .size           _ZN2at6native29vectorized_elementwise_kernelILi2ENS0_13BinaryFunctorIlllZZZNS0_19minimum_kernel_cudaERNS_18TensorIteratorBaseEENKUlvE_clEvENKUlvE2_clEvEUlllE_EESt5arrayIPcLm3EEEEviT0_T1_,(.L_x_42296 - _ZN2at6native29vectorized_elementwise_kernelILi2ENS0_13BinaryFunctorIlllZZZNS0_19minimum_kernel_cudaERNS_18TensorIteratorBaseEENKUlvE_clEvENKUlvE2_clEvEUlllE_EESt5arrayIPcLm3EEEEviT0_T1_)
        .other          _ZN2at6native29vectorized_elementwise_kernelILi2ENS0_13BinaryFunctorIlllZZZNS0_19minimum_kernel_cudaERNS_18TensorIteratorBaseEENKUlvE_clEvENKUlvE2_clEvEUlllE_EESt5arrayIPcLm3EEEEviT0_T1_,@"STO_CUDA_ENTRY STV_DEFAULT"
_ZN2at6native29vectorized_elementwise_kernelILi2ENS0_13BinaryFunctorIlllZZZNS0_19minimum_kernel_cudaERNS_18TensorIteratorBaseEENKUlvE_clEvENKUlvE2_clEvEUlllE_EESt5arrayIPcLm3EEEEviT0_T1_:
.text._ZN2at6native29vectorized_elementwise_kernelILi2ENS0_13BinaryFunctorIlllZZZNS0_19minimum_kernel_cudaERNS_18TensorIteratorBaseEENKUlvE_clEvENKUlvE2_clEvEUlllE_EESt5arrayIPcLm3EEEEviT0_T1_:
        /* <DEDUP_REMOVED lines=14> */
[----:B------:R-:W2:Y:S04]  /*00e0*/  LDG.E.128 R4, desc[UR4][R28.64] ;  /* 0x000000041c047981 */ /* 0x000ea8000c1e1d00 */
[----:B------:R-:W3:Y:S01]  /*00f0*/  LDG.E.128 R12, desc[UR4][R28.64+0x800] ;  /* 0x000800041c0c7981 */ /* 0x000ee2000c1e1d00 */
[----:B------:R-:W-:-:S03]  /*0100*/  IMAD.WIDE.U32 R36, R0, 0x10, R36 ;  /* 0x0000001000247825 */ /* 0x000fc600078e0024 */
[----:B------:R-:W4:Y:S04]  /*0110*/  LDG.E.128 R20, desc[UR4][R28.64+0x1000] ;  /* 0x001000041c147981 */ /* 0x000f28000c1e1d00 */
[----:B------:R-:W2:Y:S04]  /*0120*/  LDG.E.128 R8, desc[UR4][R36.64] ;  /* 0x0000000424087981 */ /* 0x000ea8000c1e1d00 */
[----:B------:R-:W3:Y:S04]  /*0130*/  LDG.E.128 R16, desc[UR4][R36.64+0x800] ;  /* 0x0008000424107981 */ /* 0x000ee8000c1e1d00 */
[----:B------:R-:W4:Y:S04]  /*0140*/  LDG.E.128 R24, desc[UR4][R36.64+0x1000] ;  /* 0x0010000424187981 */ /* 0x000f28000c1e1d00 */
[----:B------:R-:W5:Y:S04]  /*0150*/  LDG.E.128 R28, desc[UR4][R28.64+0x1800] ;  /* 0x001800041c1c7981 */ /* 0x000f68000c1e1d00 */
[----:B------:R-:W5:Y:S01]  /*0160*/  LDG.E.128 R32, desc[UR4][R36.64+0x1800] ;  /* 0x0018000424207981 */ /* 0x000f62000c1e1d00 */
[----:B--2---:R-:W-:-:S04]  /*0170*/  ISETP.LT.U32.AND P0, PT, R6, R10, PT ;  /* 0x0000000a0600720c */ /* 0x004fc80003f01070 */
[----:B------:R-:W-:-:S04]  /*0180*/  ISETP.LT.AND.EX P0, PT, R7, R11, PT, P0 ;  /* 0x0000000b0700720c */ /* 0x000fc80003f01300 */
[----:B------:R-:W-:Y:S02]  /*0190*/  SEL R6, R6, R10, P0 ;  /* 0x0000000a06067207 */ /* 0x000fe40000000000 */
[----:B------:R-:W-:Y:S02]  /*01a0*/  SEL R7, R7, R11, P0 ;  /* 0x0000000b07077207 */ /* 0x000fe40000000000 */
[----:B------:R-:W-:-:S04]  /*01b0*/  ISETP.LT.U32.AND P0, PT, R4, R8, PT ;  /* 0x000000080400720c */ /* 0x000fc80003f01070 */
[----:B------:R-:W-:-:S04]  /*01c0*/  ISETP.LT.AND.EX P0, PT, R5, R9, PT, P0 ;  /* 0x000000090500720c */ /* 0x000fc80003f01300 */
[----:B------:R-:W-:Y:S02]  /*01d0*/  SEL R4, R4, R8, P0 ;  /* 0x0000000804047207 */ /* 0x000fe40000000000 */
[----:B------:R-:W-:Y:S02]  /*01e0*/  SEL R5, R5, R9, P0 ;  /* 0x0000000905057207 */ /* 0x000fe40000000000 */
[----:B------:R-:W0:Y:S01]  /*01f0*/  LDC.64 R8, c[0x0][0x218] ;  /* 0x00008600ff087b82 */ /* 0x000e220000000a00 */
[----:B---3--:R-:W-:Y:S02]  /*0200*/  ISETP.LT.U32.AND P0, PT, R14, R18, PT ;  /* 0x000000120e00720c */ /* 0x008fe40003f01070 */
[----:B------:R-:W-:Y:S02]  /*0210*/  ISETP.LT.U32.AND P1, PT, R12, R16, PT ;  /* 0x000000100c00720c */ /* 0x000fe40003f21070 */
[----:B------:R-:W-:Y:S02]  /*0220*/  ISETP.LT.AND.EX P0, PT, R15, R19, PT, P0 ;  /* 0x000000130f00720c */ /* 0x000fe40003f01300 */
[----:B------:R-:W-:-:S02]  /*0230*/  ISETP.LT.AND.EX P1, PT, R13, R17, PT, P1 ;  /* 0x000000110d00720c */ /* 0x000fc40003f21310 */
[----:B------:R-:W-:Y:S02]  /*0240*/  SEL R3, R15, R19, P0 ;  /* 0x000000130f037207 */ /* 0x000fe40000000000 */
[----:B------:R-:W-:Y:S02]  /*0250*/  SEL R10, R12, R16, P1 ;  /* 0x000000100c0a7207 */ /* 0x000fe40000800000 */
[----:B------:R-:W-:Y:S02]  /*0260*/  SEL R11, R13, R17, P1 ;  /* 0x000000110d0b7207 */ /* 0x000fe40000800000 */
[----:B----4-:R-:W-:Y:S02]  /*0270*/  ISETP.LT.U32.AND P1, PT, R20, R24, PT ;  /* 0x000000181400720c */ /* 0x010fe40003f21070 */
[----:B-----5:R-:W-:Y:S01]  /*0280*/  ISETP.LT.U32.AND P2, PT, R30, R34, PT ;  /* 0x000000221e00720c */ /* 0x020fe20003f41070 */
[----:B0-----:R-:W-:Y:S01]  /*0290*/  IMAD.WIDE.U32 R8, R2, 0x8, R8 ;  /* 0x0000000802087825 */ /* 0x001fe200078e0008 */
[----:B------:R-:W-:-:S02]  /*02a0*/  SEL R2, R14, R18, P0 ;  /* 0x000000120e027207 */ /* 0x000fc40000000000 */
[----:B------:R-:W-:Y:S02]  /*02b0*/  ISETP.LT.U32.AND P0, PT, R22, R26, PT ;  /* 0x0000001a1600720c */ /* 0x000fe40003f01070 */
[----:B------:R-:W-:Y:S02]  /*02c0*/  ISETP.LT.U32.AND P3, PT, R28, R32, PT ;  /* 0x000000201c00720c */ /* 0x000fe40003f61070 */
[----:B------:R-:W-:Y:S01]  /*02d0*/  ISETP.LT.AND.EX P0, PT, R23, R27, PT, P0 ;  /* 0x0000001b1700720c */ /* 0x000fe20003f01300 */
[----:B------:R-:W-:Y:S01]  /*02e0*/  IMAD.WIDE R8, R0, 0x10, R8 ;  /* 0x0000001000087825 */ /* 0x000fe200078e0208 */
[----:B------:R-:W-:Y:S02]  /*02f0*/  ISETP.LT.AND.EX P1, PT, R21, R25, PT, P1 ;  /* 0x000000191500720c */ /* 0x000fe40003f21310 */
[----:B------:R-:W-:Y:S02]  /*0300*/  SEL R0, R22, R26, P0 ;  /* 0x0000001a16007207 */ /* 0x000fe40000000000 */
[----:B------:R-:W-:-:S02]  /*0310*/  SEL R23, R23, R27, P0 ;  /* 0x0000001b17177207 */ /* 0x000fc40000000000 */
[----:B------:R-:W-:Y:S02]  /*0320*/  ISETP.LT.AND.EX P0, PT, R31, R35, PT, P2 ;  /* 0x000000231f00720c */ /* 0x000fe40003f01320 */
[----:B------:R-:W-:Y:S02]  /*0330*/  ISETP.LT.AND.EX P2, PT, R29, R33, PT, P3 ;  /* 0x000000211d00720c */ /* 0x000fe40003f41330 */
[----:B------:R-:W-:Y:S02]  /*0340*/  SEL R12, R20, R24, P1 ;  /* 0x00000018140c7207 */ /* 0x000fe40000800000 */
[----:B------:R-:W-:Y:S01]  /*0350*/  SEL R16, R28, R32, P2 ;  /* 0x000000201c107207 */ /* 0x000fe20001000000 */
[----:B------:R0:W-:Y:S01]  /*0360*/  STG.E.128 desc[UR4][R8.64], R4 ;  /* 0x0000000408007986 */ /* 0x0001e2000c101d04 */
[----:B------:R-:W-:Y:S01]  /*0370*/  SEL R21, R21, R25, P1 ;  /* 0x0000001915157207 */ /* 0x000fe20000800000 */
[----:B------:R-:W-:Y:S01]  /*0380*/  IMAD.MOV.U32 R20, RZ, RZ, R12 ;  /* 0x000000ffff147224 */ /* 0x000fe200078e000c */
[----:B------:R-:W-:Y:S01]  /*0390*/  SEL R14, R30, R34, P0 ;  /* 0x000000221e0e7207 */ /* 0x000fe20000000000 */
[----:B------:R-:W-:Y:S01]  /*03a0*/  IMAD.MOV.U32 R22, RZ, RZ, R0 ;  /* 0x000000ffff167224 */ /* 0x000fe200078e0000 */
[----:B------:R-:W-:Y:S01]  /*03b0*/  SEL R15, R31, R35, P0 ;  /* 0x000000231f0f7207 */ /* 0x000fe20000000000 */
[----:B------:R-:W-:Y:S01]  /*03c0*/  IMAD.MOV.U32 R12, RZ, RZ, R16 ;  /* 0x000000ffff0c7224 */ /* 0x000fe200078e0010 */
[----:B------:R-:W-:-:S02]  /*03d0*/  SEL R13, R29, R33, P2 ;  /* 0x000000211d0d7207 */ /* 0x000fc40001000000 */
[----:B------:R-:W-:Y:S04]  /*03e0*/  STG.E.128 desc[UR4][R8.64+0x1000], R20 ;  /* 0x0010001408007986 */ /* 0x000fe8000c101d04 */
[----:B------:R-:W-:Y:S01]  /*03f0*/  STG.E.128 desc[UR4][R8.64+0x1800], R12 ;  /* 0x0018000c08007986 */ /* 0x000fe2000c101d04 */
[----:B0-----:R-:W-:Y:S02]  /*0400*/  IMAD.MOV.U32 R6, RZ, RZ, R2 ;  /* 0x000000ffff067224 */ /* 0x001fe400078e0002 */
[----:B------:R-:W-:Y:S02]  /*0410*/  IMAD.MOV.U32 R7, RZ, RZ, R3 ;  /* 0x000000ffff077224 */ /* 0x000fe400078e0003 */
[----:B------:R-:W-:Y:S02]  /*0420*/  IMAD.MOV.U32 R4, RZ, RZ, R10 ;  /* 0x000000ffff047224 */ /* 0x000fe400078e000a */
[----:B------:R-:W-:-:S05]  /*0430*/  IMAD.MOV.U32 R5, RZ, RZ, R11 ;  /* 0x000000ffff057224 */ /* 0x000fca00078e000b */
[----:B------:R-:W-:Y:S01]  /*0440*/  STG.E.128 desc[UR4][R8.64+0x800], R4 ;  /* 0x0008000408007986 */ /* 0x000fe2000c101d04 */
[----:B------:R-:W-:Y:S05]  /*0450*/  EXIT ;  /* 0x000000000000794d */ /* 0x000fea0003800000 */
.L_x_20895:
        /* <DEDUP_REMOVED lines=8> */
[----:B------:R0:W2:Y:S01]  /*04e0*/  @!P1 LDG.E.64 R6, desc[UR4][R4.64] ;  /* 0x0000000404069981 */ /* 0x0000a2000c1e1b00 */
[----:B-1----:R-:W-:-:S05]  /*04f0*/  @!P1 IMAD.WIDE.U32 R8, R11, 0x8, R8 ;  /* 0x000000080b089825 */ /* 0x002fca00078e0008 */
[----:B------:R1:W2:Y:S01]  /*0500*/  @!P1 LDG.E.64 R12, desc[UR4][R8.64] ;  /* 0x00000004080c9981 */ /* 0x0002a2000c1e1b00 */
[----:B------:R-:W-:-:S05]  /*0510*/  @!P1 VIADD R3, R3, 0x80 ;  /* 0x0000008003039836 */ /* 0x000fca0000000000 */
[----:B------:R-:W-:-:S13]  /*0520*/  ISETP.GE.AND P5, PT, R3, R0, PT ;  /* 0x000000000300720c */ /* 0x000fda0003fa6270 */
[----:B------:R-:W-:Y:S01]  /*0530*/  @!P5 IMAD.IADD R31, R2, 0x1, R3 ;  /* 0x00000001021fd824 */ /* 0x000fe200078e0203 */
[----:B------:R-:W3:Y:S01]  /*0540*/  @!P5 LDC.64 R28, c[0x0][0x220] ;  /* 0x00008800ff1cdb82 */ /* 0x000ee20000000a00 */
[----:B------:R-:W-:-:S05]  /*0550*/  @!P5 VIADD R3, R3, 0x80 ;  /* 0x000000800303d836 */ /* 0x000fca0000000000 */
[C---:B------:R-:W-:Y:S02]  /*0560*/  ISETP.GE.AND P4, PT, R3.reuse, R0, PT ;  /* 0x000000000300720c */ /* 0x040fe40003f86270 */
[----:B0-----:R-:W0:Y:S11]  /*0570*/  @!P5 LDC.64 R4, c[0x0][0x228] ;  /* 0x00008a00ff04db82 */ /* 0x001e360000000a00 */
[----:B------:R-:W-:Y:S01]  /*0580*/  @!P4 IMAD.IADD R17, R2, 0x1, R3 ;  /* 0x000000010211c824 */ /* 0x000fe200078e0203 */
[----:B------:R-:W4:Y:S01]  /*0590*/  @!P4 LDC.64 R34, c[0x0][0x220] ;  /* 0x00008800ff22cb82 */ /* 0x000f220000000a00 */
[----:B------:R-:W-:-:S05]  /*05a0*/  @!P4 VIADD R3, R3, 0x80 ;  /* 0x000000800303c836 */ /* 0x000fca0000000000 */
[C---:B------:R-:W-:Y:S02]  /*05b0*/  ISETP.GE.AND P3, PT, R3.reuse, R0, PT ;  /* 0x000000000300720c */ /* 0x040fe40003f66270 */
[----:B------:R-:W5:Y:S11]  /*05c0*/  @!P4 LDC.64 R26, c[0x0][0x228] ;  /* 0x00008a00ff1acb82 */ /* 0x000f760000000a00 */
[----:B------:R-:W-:Y:S01]  /*05d0*/  @!P3 IMAD.IADD R15, R2, 0x1, R3 ;  /* 0x00000001020fb824 */ /* 0x000fe200078e0203 */
[----:B------:R-:W5:Y:S01]  /*05e0*/  @!P3 LDC.64 R36, c[0x0][0x220] ;  /* 0x00008800ff24bb82 */ /* 0x000f620000000a00 */
[----:B------:R-:W-:-:S05]  /*05f0*/  @!P3 VIADD R3, R3, 0x80 ;  /* 0x000000800303b836 */ /* 0x000fca0000000000 */
[----:B------:R-:W-:Y:S01]  /*0600*/  ISETP.GE.AND P2, PT, R3, R0, PT ;  /* 0x000000000300720c */ /* 0x000fe20003f46270 */
[----:B---3--:R-:W-:Y:S01]  /*0610*/  @!P5 IMAD.WIDE.U32 R28, R31, 0x8, R28 ;  /* 0x000000081f1cd825 */ /* 0x008fe200078e001c */
[----:B------:R-:W3:Y:S11]  /*0620*/  @!P3 LDC.64 R10, c[0x0][0x228] ;  /* 0x00008a00ff0abb82 */ /* 0x000ef60000000a00 */
[----:B------:R-:W-:Y:S01]  /*0630*/  @!P2 IMAD.IADD R25, R2, 0x1, R3 ;  /* 0x000000010219a824 */ /* 0x000fe200078e0203 */
[----:B------:R-:W3:Y:S01]  /*0640*/  @!P2 LDC.64 R22, c[0x0][0x220] ;  /* 0x00008800ff16ab82 */ /* 0x000ee20000000a00 */
[----:B------:R-:W-:-:S05]  /*0650*/  @!P2 VIADD R3, R3, 0x80 ;  /* 0x000000800303a836 */ /* 0x000fca0000000000 */
[----:B------:R-:W-:Y:S01]  /*0660*/  ISETP.GE.AND P6, PT, R3, R0, PT ;  /* 0x000000000300720c */ /* 0x000fe20003fc6270 */
[----:B0-----:R-:W-:Y:S01]  /*0670*/  @!P5 IMAD.WIDE.U32 R30, R31, 0x8, R4 ;  /* 0x000000081f1ed825 */ /* 0x001fe200078e0004 */
[----:B------:R-:W0:Y:S01]  /*0680*/  @!P2 LDC.64 R20, c[0x0][0x228] ;  /* 0x00008a00ff14ab82 */ /* 0x000e220000000a00 */
[----:B-1----:R-:W-:Y:S02]  /*0690*/  CS2R R8, SRZ ;  /* 0x0000000000087805 */ /* 0x002fe4000001ff00 */
[----:B------:R-:W-:Y:S01]  /*06a0*/  CS2R R4, SRZ ;  /* 0x0000000000047805 */ /* 0x000fe2000001ff00 */
[----:B----4-:R-:W-:-:S04]  /*06b0*/  @!P4 IMAD.WIDE.U32 R34, R17, 0x8, R34 ;  /* 0x000000081122c825 */ /* 0x010fc800078e0022 */
[----:B-----5:R-:W-:Y:S01]  /*06c0*/  @!P4 IMAD.WIDE.U32 R26, R17, 0x8, R26 ;  /* 0x00000008111ac825 */ /* 0x020fe200078e001a */
[----:B------:R1:W4:Y:S03]  /*06d0*/  @!P5 LDG.E.64 R8, desc[UR4][R28.64] ;  /* 0x000000041c08d981 */ /* 0x000326000c1e1b00 */
[----:B------:R-:W-:Y:S01]  /*06e0*/  @!P6 IMAD.IADD R33, R2, 0x1, R3 ;  /* 0x000000010221e824 */ /* 0x000fe200078e0203 */
[----:B------:R5:W4:Y:S01]  /*06f0*/  @!P5 LDG.E.64 R4, desc[UR4][R30.64] ;  /* 0x000000041e04d981 */ /* 0x000b22000c1e1b00 */
[----:B------:R-:W-:Y:S01]  /*0700*/  @!P6 VIADD R3, R3, 0x80 ;  /* 0x000000800303e836 */ /* 0x000fe20000000000 */
[----:B-1----:R-:W1:Y:S08]  /*0710*/  @!P6 LDC.64 R28, c[0x0][0x228] ;  /* 0x00008a00ff1ceb82 */ /* 0x002e700000000a00 */
[----:B-----5:R-:W5:Y:S01]  /*0720*/  @!P6 LDC.64 R30, c[0x0][0x220] ;  /* 0x00008800ff1eeb82 */ /* 0x020f620000000a00 */
[----:B------:R-:W-:-:S04]  /*0730*/  @!P3 IMAD.WIDE.U32 R36, R15, 0x8, R36 ;  /* 0x000000080f24b825 */ /* 0x000fc800078e0024 */
[----:B---3--:R-:W-:-:S04]  /*0740*/  @!P2 IMAD.WIDE.U32 R22, R25, 0x8, R22 ;  /* 0x000000081916a825 */ /* 0x008fc800078e0016 */
[----:B0-----:R-:W-:Y:S01]  /*0750*/  @!P2 IMAD.WIDE.U32 R24, R25, 0x8, R20 ;  /* 0x000000081918a825 */ /* 0x001fe200078e0014 */
[----:B------:R-:W-:-:S06]  /*0760*/  CS2R R20, SRZ ;  /* 0x0000000000147805 */ /* 0x000fcc000001ff00 */
[----:B------:R-:W3:Y:S01]  /*0770*/  @!P2 LDG.E.64 R20, desc[UR4][R24.64] ;  /* 0x000000041814a981 */ /* 0x000ee2000c1e1b00 */
[----:B-1----:R-:W-:-:S04]  /*0780*/  @!P6 IMAD.WIDE.U32 R28, R33, 0x8, R28 ;  /* 0x00000008211ce825 */ /* 0x002fc800078e001c */
[----:B-----5:R-:W-:Y:S01]  /*0790*/  @!P6 IMAD.WIDE.U32 R30, R33, 0x8, R30 ;  /* 0x00000008211ee825 */ /* 0x020fe200078e001e */
[----:B------:R-:W-:-:S06]  /*07a0*/  CS2R R32, SRZ ;  /* 0x0000000000207805 */ /* 0x000fcc000001ff00 */
[----:B------:R-:W5:Y:S01]  /*07b0*/  @!P6 LDG.E.64 R32, desc[UR4][R28.64] ;  /* 0x000000041c20e981 */ /* 0x000f62000c1e1b00 */
[----:B------:R-:W-:-:S06]  /*07c0*/  CS2R R16, SRZ ;  /* 0x0000000000107805 */ /* 0x000fcc000001ff00 */
[----:B------:R0:W5:Y:S02]  /*07d0*/  @!P3 LDG.E.64 R16, desc[UR4][R36.64] ;  /* 0x000000042410b981 */ /* 0x000164000c1e1b00 */
[----:B0-----:R-:W-:Y:S02]  /*07e0*/  CS2R R36, SRZ ;  /* 0x0000000000247805 */ /* 0x001fe4000001ff00 */
[----:B--2---:R-:W-:-:S04]  /*07f0*/  ISETP.LT.U32.AND P0, PT, R6, R12, PT ;  /* 0x0000000c0600720c */ /* 0x004fc80003f01070 */
[----:B------:R-:W-:-:S04]  /*0800*/  ISETP.LT.AND.EX P0, PT, R7, R13, PT, P0 ;  /* 0x0000000d0700720c */ /* 0x000fc80003f01300 */
[----:B------:R-:W-:Y:S02]  /*0810*/  SEL R18, R6, R12, P0 ;  /* 0x0000000c06127207 */ /* 0x000fe40000000000 */
[----:B------:R-:W-:Y:S02]  /*0820*/  SEL R19, R7, R13, P0 ;  /* 0x0000000d07137207 */ /* 0x000fe40000000000 */
[----:B------:R-:W-:Y:S02]  /*0830*/  CS2R R12, SRZ ;  /* 0x00000000000c7805 */ /* 0x000fe4000001ff00 */
[----:B------:R-:W-:-:S04]  /*0840*/  CS2R R6, SRZ ;  /* 0x0000000000067805 */ /* 0x000fc8000001ff00 */
[----:B------:R-:W2:Y:S04]  /*0850*/  @!P4 LDG.E.64 R12, desc[UR4][R34.64] ;  /* 0x00000004220cc981 */ /* 0x000ea8000c1e1b00 */
[----:B------:R0:W2:Y:S01]  /*0860*/  @!P4 LDG.E.64 R6, desc[UR4][R26.64] ;  /* 0x000000041a06c981 */ /* 0x0000a2000c1e1b00 */
[----:B------:R-:W-:Y:S01]  /*0870*/  ISETP.GE.AND P4, PT, R3, R0, PT ;  /* 0x000000000300720c */ /* 0x000fe20003f86270 */
[----:B0-----:R-:W-:Y:S01]  /*0880*/  @!P3 IMAD.WIDE.U32 R26, R15, 0x8, R10 ;  /* 0x000000080f1ab825 */ /* 0x001fe200078e000a */
[----:B------:R-:W-:-:S11]  /*0890*/  CS2R R14, SRZ ;  /* 0x00000000000e7805 */ /* 0x000fd6000001ff00 */
[----:B------:R-:W-:Y:S01]  /*08a0*/  @!P4 IMAD.IADD R35, R2, 0x1, R3 ;  /* 0x000000010223c824 */ /* 0x000fe200078e0203 */
[----:B------:R-:W0:Y:S01]  /*08b0*/  @!P4 LDC.64 R24, c[0x0][0x228] ;  /* 0x00008a00ff18cb82 */ /* 0x000e220000000a00 */
[----:B------:R-:W-:Y:S01]  /*08c0*/  @!P4 VIADD R3, R3, 0x80 ;  /* 0x000000800303c836 */ /* 0x000fe20000000000 */
[----:B------:R-:W-:Y:S01]  /*08d0*/  CS2R R10, SRZ ;  /* 0x00000000000a7805 */ /* 0x000fe2000001ff00 */
[----:B------:R1:W3:Y:S03]  /*08e0*/  @!P2 LDG.E.64 R14, desc[UR4][R22.64] ;  /* 0x00000004160ea981 */ /* 0x0002e6000c1e1b00 */
[----:B------:R-:W-:Y:S02]  /*08f0*/  ISETP.GE.AND P0, PT, R3, R0, PT ;  /* 0x000000000300720c */ /* 0x000fe40003f06270 */
[----:B------:R1:W5:Y:S02]  /*0900*/  @!P3 LDG.E.64 R10, desc[UR4][R26.64] ;  /* 0x000000041a0ab981 */ /* 0x000364000c1e1b00 */
[----:B-1----:R-:W1:Y:S01]  /*0910*/  @!P4 LDC.64 R22, c[0x0][0x220] ;  /* 0x00008800ff16cb82 */ /* 0x002e620000000a00 */
[----:B------:R-:W-:-:S08]  /*0920*/  CS2R R26, SRZ ;  /* 0x00000000001a7805 */ /* 0x000fd0000001ff00 */
[----:B------:R-:W4:Y:S01]  /*0930*/  @!P0 LDC.64 R28, c[0x0][0x228] ;  /* 0x00008a00ff1c8b82 */ /* 0x000f220000000a00 */
[----:B------:R0:W5:Y:S07]  /*0940*/  @!P6 LDG.E.64 R26, desc[UR4][R30.64] ;  /* 0x000000041e1ae981 */ /* 0x00016e000c1e1b00 */
[----:B0-----:R-:W0:Y:S01]  /*0950*/  @!P0 LDC.64 R30, c[0x0][0x220] ;  /* 0x00008800ff1e8b82 */ /* 0x001e220000000a00 */
[----:B-1----:R-:W-:-:S04]  /*0960*/  @!P4 IMAD.WIDE.U32 R22, R35, 0x8, R22 ;  /* 0x000000082316c825 */ /* 0x002fc800078e0016 */
[----:B------:R-:W-:Y:S01]  /*0970*/  @!P4 IMAD.WIDE.U32 R34, R35, 0x8, R24 ;  /* 0x000000082322c825 */ /* 0x000fe200078e0018 */
[----:B------:R-:W-:Y:S01]  /*0980*/  CS2R R24, SRZ ;  /* 0x0000000000187805 */ /* 0x000fe2000001ff00 */
[----:B------:R0:W5:Y:S02]  /*0990*/  @!P4 LDG.E.64 R36, desc[UR4][R22.64] ;  /* 0x000000041624c981 */ /* 0x000164000c1e1b00 */
[----:B------:R-:W-:-:S03]  /*09a0*/  @!P0 IMAD.IADD R3, R2, 0x1, R3 ;  /* 0x0000000102038824 */ /* 0x000fc600078e0203 */
[----:B------:R4:W5:Y:S01]  /*09b0*/  @!P4 LDG.E.64 R24, desc[UR4][R34.64] ;  /* 0x000000042218c981 */ /* 0x000962000c1e1b00 */
[----:B0-----:R-:W-:Y:S01]  /*09c0*/  @!P0 IMAD.WIDE.U32 R22, R3, 0x8, R30 ;  /* 0x0000000803168825 */ /* 0x001fe200078e001e */
[----:B------:R-:W-:-:S03]  /*09d0*/  CS2R R30, SRZ ;  /* 0x00000000001e7805 */ /* 0x000fc6000001ff00 */
[----:B----4-:R-:W-:Y:S01]  /*09e0*/  @!P0 IMAD.WIDE.U32 R34, R3, 0x8, R28 ;  /* 0x0000000803228825 */ /* 0x010fe200078e001c */
[----:B------:R-:W-:Y:S02]  /*09f0*/  CS2R R28, SRZ ;  /* 0x00000000001c7805 */ /* 0x000fe4000001ff00 */
[----:B------:R-:W4:Y:S04]  /*0a00*/  @!P0 LDG.E.64 R30, desc[UR4][R22.64] ;  /* 0x00000004161e8981 */ /* 0x000f28000c1e1b00 */
[----:B------:R-:W4:Y:S01]  /*0a10*/  @!P0 LDG.E.64 R28, desc[UR4][R34.64] ;  /* 0x00000004221c8981 */ /* 0x000f22000c1e1b00 */
[----:B------:R-:W0:Y:S01]  /*0a20*/  S2R R3, SR_TID.X ;  /* 0x0000000000037919 */ /* 0x000e220000002100 */
[----:B------:R-:W-:-:S04]  /*0a30*/  ISETP.LT.U32.AND P0, PT, R8, R4, PT ;  /* 0x000000040800720c */ /* 0x000fc80003f01070 */
[----:B------:R-:W-:-:S04]  /*0a40*/  ISETP.LT.AND.EX P0, PT, R9, R5, PT, P0 ;  /* 0x000000050900720c */ /* 0x000fc80003f01300 */
[----:B------:R-:W-:Y:S02]  /*0a50*/  SEL R4, R8, R4, P0 ;  /* 0x0000000408047207 */ /* 0x000fe40000000000 */
[----:B------:R-:W-:Y:S02]  /*0a60*/  SEL R5, R9, R5, P0 ;  /* 0x0000000509057207 */ /* 0x000fe40000000000 */
[----:B------:R-:W1:Y:S01]  /*0a70*/  @!P1 LDC.64 R8, c[0x0][0x218] ;  /* 0x00008600ff089b82 */ /* 0x000e620000000a00 */
[----:B------:R-:W-:Y:S04]  /*0a80*/  BSSY B0, `(.L_x_20896) ;  /* 0x000004a000007945 */ /* 0x000fe80003800000 */
[----:B------:R-:W-:Y:S01]  /*0a90*/  BSSY B1, `(.L_x_20897) ;  /* 0x0000042000017945 */ /* 0x000fe20003800000 */
[----:B--2---:R-:W-:-:S04]  /*0aa0*/  ISETP.LT.U32.AND P0, PT, R12, R6, PT ;  /* 0x000000060c00720c */ /* 0x004fc80003f01070 */
[----:B------:R-:W-:-:S04]  /*0ab0*/  ISETP.LT.AND.EX P0, PT, R13, R7, PT, P0 ;  /* 0x000000070d00720c */ /* 0x000fc80003f01300 */
[----:B------:R-:W-:Y:S01]  /*0ac0*/  SEL R6, R12, R6, P0 ;  /* 0x000000060c067207 */ /* 0x000fe20000000000 */
[----:B0-----:R-:W-:Y:S01]  /*0ad0*/  VIADD R12, R3, 0x80 ;  /* 0x00000080030c7836 */ /* 0x001fe20000000000 */
[----:B------:R-:W-:Y:S01]  /*0ae0*/  SEL R7, R13, R7, P0 ;  /* 0x000000070d077207 */ /* 0x000fe20000000000 */
[----:B------:R-:W-:Y:S02]  /*0af0*/  @!P1 IMAD.IADD R13, R2, 0x1, R3 ;  /* 0x00000001020d9824 */ /* 0x000fe400078e0203 */
[----:B------:R-:W-:Y:S02]  /*0b00*/  @!P1 IMAD.MOV.U32 R3, RZ, RZ, R12 ;  /* 0x000000ffff039224 */ /* 0x000fe400078e000c */
[----:B-1----:R-:W-:Y:S01]  /*0b10*/  @!P1 IMAD.WIDE.U32 R12, R13, 0x8, R8 ;  /* 0x000000080d0c9825 */ /* 0x002fe200078e0008 */
[----:B---3--:R-:W-:Y:S02]  /*0b20*/  ISETP.LT.U32.AND P2, PT, R14, R20, PT ;  /* 0x000000140e00720c */ /* 0x008fe40003f41070 */
[----:B------:R-:W-:-:S02]  /*0b30*/  ISETP.GE.AND P3, PT, R3, R0, PT ;  /* 0x000000000300720c */ /* 0x000fc40003f66270 */
[CC--:B-----5:R-:W-:Y:S02]  /*0b40*/  ISETP.LT.U32.AND P0, PT, R16.reuse, R10.reuse, PT ;  /* 0x0000000a1000720c */ /* 0x0e0fe40003f01070 */
[----:B------:R-:W-:Y:S02]  /*0b50*/  ISETP.LT.AND.EX P2, PT, R15, R21, PT, P2 ;  /* 0x000000150f00720c */ /* 0x000fe40003f41320 */
[CC--:B------:R-:W-:Y:S01]  /*0b60*/  ISETP.LT.AND.EX P0, PT, R17.reuse, R11.reuse, PT, P0 ;  /* 0x0000000b1100720c */ /* 0x0c0fe20003f01300 */
[----:B------:R0:W-:Y:S03]  /*0b70*/  @!P1 STG.E.64 desc[UR4][R12.64], R18 ;  /* 0x000000120c009986 */ /* 0x0001e6000c101b04 */
[----:B------:R-:W-:Y:S02]  /*0b80*/  SEL R8, R16, R10, P0 ;  /* 0x0000000a10087207 */ /* 0x000fe40000000000 */
[----:B------:R-:W-:-:S02]  /*0b90*/  SEL R9, R17, R11, P0 ;  /* 0x0000000b11097207 */ /* 0x000fc40000000000 */
[----:B------:R-:W-:Y:S02]  /*0ba0*/  SEL R10, R14, R20, P2 ;  /* 0x000000140e0a7207 */ /* 0x000fe40001000000 */
[----:B------:R-:W-:Y:S02]  /*0bb0*/  SEL R11, R15, R21, P2 ;  /* 0x000000150f0b7207 */ /* 0x000fe40001000000 */
[----:B------:R-:W-:-:S04]  /*0bc0*/  ISETP.LT.U32.AND P0, PT, R26, R32, PT ;  /* 0x000000201a00720c */ /* 0x000fc80003f01070 */
[----:B------:R-:W-:-:S04]  /*0bd0*/  ISETP.LT.AND.EX P0, PT, R27, R33, PT, P0 ;  /* 0x000000211b00720c */ /* 0x000fc80003f01300 */
[----:B0-----:R-:W-:Y:S02]  /*0be0*/  SEL R12, R26, R32, P0 ;  /* 0x000000201a0c7207 */ /* 0x001fe40000000000 */
[----:B------:R-:W-:Y:S02]  /*0bf0*/  SEL R13, R27, R33, P0 ;  /* 0x000000211b0d7207 */ /* 0x000fe40000000000 */
[----:B------:R-:W-:-:S04]  /*0c00*/  ISETP.LT.U32.AND P1, PT, R36, R24, PT ;  /* 0x000000182400720c */ /* 0x000fc80003f21070 */
[----:B------:R-:W-:-:S04]  /*0c10*/  ISETP.LT.AND.EX P1, PT, R37, R25, PT, P1 ;  /* 0x000000192500720c */ /* 0x000fc80003f21310 */
[----:B------:R-:W-:Y:S02]  /*0c20*/  SEL R14, R36, R24, P1 ;  /* 0x00000018240e7207 */ /* 0x000fe40000800000 */
[----:B------:R-:W-:Y:S02]  /*0c30*/  SEL R15, R37, R25, P1 ;  /* 0x00000019250f7207 */ /* 0x000fe40000800000 */
[----:B----4-:R-:W-:-:S04]  /*0c40*/  ISETP.LT.U32.AND P2, PT, R30, R28, PT ;  /* 0x0000001c1e00720c */ /* 0x010fc80003f41070 */
[----:B------:R-:W-:-:S04]  /*0c50*/  ISETP.LT.AND.EX P2, PT, R31, R29, PT, P2 ;  /* 0x0000001d1f00720c */ /* 0x000fc80003f41320 */
[----:B------:R-:W-:Y:S02]  /*0c60*/  SEL R16, R30, R28, P2 ;  /* 0x0000001c1e107207 */ /* 0x000fe40001000000 */
[----:B------:R-:W-:Y:S01]  /*0c70*/  SEL R17, R31, R29, P2 ;  /* 0x0000001d1f117207 */ /* 0x000fe20001000000 */
        /* <DEDUP_REMOVED lines=13> */
.L_x_20898:
[----:B------:R-:W-:-:S13]  /*0d50*/  ISETP.GE.AND P0, PT, R3, R0, PT ;  /* 0x000000000300720c */ /* 0x000fda0003f06270 */
[----:B------:R-:W-:Y:S05]  /*0d60*/  @P0 BRA `(.L_x_20900) ;  /* 0x0000000000300947 */ /* 0x000fea0003800000 */
[----:B0-----:R-:W0:Y:S01]  /*0d70*/  LDC.64 R4, c[0x0][0x218] ;  /* 0x00008600ff047b82 */ /* 0x001e220000000a00 */
[----:B------:R-:W-:Y:S02]  /*0d80*/  IMAD.IADD R7, R2, 0x1, R3 ;  /* 0x0000000102077824 */ /* 0x000fe400078e0203 */
[----:B------:R-:W-:Y:S02]  /*0d90*/  VIADD R3, R3, 0x80 ;  /* 0x0000008003037836 */ /* 0x000fe40000000000 */
[----:B0-----:R-:W-:-:S05]  /*0da0*/  IMAD.WIDE.U32 R4, R7, 0x8, R4 ;  /* 0x0000000807047825 */ /* 0x001fca00078e0004 */
[----:B------:R1:W-:Y:S02]  /*0db0*/  STG.E.64 desc[UR4][R4.64], R8 ;  /* 0x0000000804007986 */ /* 0x0003e4000c101b04 */
.L_x_20899:
[----:B------:R-:W-:-:S13]  /*0dc0*/  ISETP.GE.AND P0, PT, R3, R0, PT ;  /* 0x000000000300720c */ /* 0x000fda0003f06270 */
[----:B------:R-:W-:Y:S05]  /*0dd0*/  @P0 BRA `(.L_x_20901) ;  /* 0x0000000000340947 */ /* 0x000fea0003800000 */
[----:B01----:R-:W0:Y:S01]  /*0de0*/  LDC.64 R4, c[0x0][0x218] ;  /* 0x00008600ff047b82 */ /* 0x003e220000000a00 */
[----:B------:R-:W-:Y:S02]  /*0df0*/  IMAD.IADD R7, R2, 0x1, R3 ;  /* 0x0000000102077824 */ /* 0x000fe400078e0203 */
[----:B------:R-:W-:Y:S02]  /*0e00*/  VIADD R3, R3, 0x80 ;  /* 0x0000008003037836 */ /* 0x000fe40000000000 */
[----:B0-----:R-:W-:-:S05]  /*0e10*/  IMAD.WIDE.U32 R4, R7, 0x8, R4 ;  /* 0x0000000807047825 */ /* 0x001fca00078e0004 */
[----:B------:R1:W-:Y:S02]  /*0e20*/  STG.E.64 desc[UR4][R4.64], R10 ;  /* 0x0000000a04007986 */ /* 0x0003e4000c101b04 */
.L_x_20900:
        /* <DEDUP_REMOVED lines=8> */
.L_x_20901:
[----:B------:R-:W-:Y:S05]  /*0eb0*/  BSYNC B1 ;  /* 0x0000000000017941 */ /* 0x000fea0003800000 */
.L_x_20897:
[----:B------:R-:W-:-:S13]  /*0ec0*/  ISETP.GE.AND P0, PT, R3, R0, PT ;  /* 0x000000000300720c */ /* 0x000fda0003f06270 */
[----:B012---:R-:W0:Y:S01]  /*0ed0*/  @!P0 LDC.64 R4, c[0x0][0x218] ;  /* 0x00008600ff048b82 */ /* 0x007e220000000a00 */
[----:B------:R-:W-:Y:S02]  /*0ee0*/  @!P0 IMAD.IADD R7, R2, 0x1, R3 ;  /* 0x0000000102078824 */ /* 0x000fe400078e0203 */
[----:B------:R-:W-:Y:S02]  /*0ef0*/  @!P0 VIADD R3, R3, 0x80 ;  /* 0x0000008003038836 */ /* 0x000fe40000000000 */
[----:B0-----:R-:W-:-:S05]  /*0f00*/  @!P0 IMAD.WIDE.U32 R4, R7, 0x8, R4 ;  /* 0x0000000807048825 */ /* 0x001fca00078e0004 */
[----:B------:R2:W-:Y:S02]  /*0f10*/  @!P0 STG.E.64 desc[UR4][R4.64], R14 ;  /* 0x0000000e04008986 */ /* 0x0005e4000c101b04 */
.L_x_20902:
[----:B------:R-:W-:Y:S05]  /*0f20*/  BSYNC B0 ;  /* 0x0000000000007941 */ /* 0x000fea0003800000 */
.L_x_20896:
        /* <DEDUP_REMOVED lines=8> */
.L_x_20903:
        /* <DEDUP_REMOVED lines=13> */
.L_x_42296:


//--------------------- .text._ZN2at6native29vectorized_elementwise_kernelILi4ENS0_13BinaryFunctorIlllZZZNS0_19minimum_kernel_cudaERNS_18TensorIteratorBaseEENKUlvE_clEvENKUlvE2_clEvEUlllE_EESt5arrayIPcLm3EEEEviT0_T1_ --------------------------
	.section	.text._ZN2at6native29vectorized_elementwise_kernelILi4ENS0_13BinaryFunctorIlllZZZNS0_19minimum_kernel_cudaERNS_18TensorIteratorBaseEENKUlvE_clEvENKUlvE2_clEvEUlllE_EESt5arrayIPcLm3EEEEviT0_T1_,"ax",@progbits
	.align	128
        .global         _ZN2at6native29vectorized_elementwise_kernelILi4ENS0_13BinaryFunctorIlllZZZNS0_19minimum_kernel_cudaERNS_18TensorIteratorBaseEENKUlvE_clEvENKUlvE2_clEvEUlllE_EESt5arrayIPcLm3EEEEviT0_T1_
        .type           _ZN2at6native29vectorized_elementwise_kernelILi4ENS0_13BinaryFunctorIlllZZZNS0_19minimum_kernel_cudaERNS_18TensorIteratorBaseEENKUlvE_clEvENKUlvE2_clEvEUlllE_EESt5arrayIPcLm3EEEEviT0_T1_,@function
        .size           _ZN2at6native29vectorized_elementwise_kernelILi4ENS0_13BinaryFunctorIlllZZZNS0_19minimum_kernel_cudaERNS_18TensorIteratorBaseEENKUlvE_clEvENKUlvE2_clEvEUlllE_EESt5arrayIPcLm3EEEEviT0_T1_,(.L_x_42297 - _ZN2at6native29vectorized_elementwise_kernelILi4ENS0_13BinaryFunctorIlllZZZNS0_19minimum_kernel_cudaERNS_18TensorIteratorBaseEENKUlvE_clEvENKUlvE2_clEvEUlllE_EESt5arrayIPcLm3EEEEviT0_T1_)
        .other          _ZN2at6native29vectorized_elementwise_kernelILi4ENS0_13BinaryFunctorIlllZZZNS0_19minimum_kernel_cudaERNS_18TensorIteratorBaseEENKUlvE_clEvENKUlvE2_clEvEUlllE_EESt5arrayIPcLm3EEEEviT0_T1_,@"STO_CUDA_ENTRY STV_DEFAULT"
_ZN2at6native29vectorized_elementwise_kernelILi4ENS0_13BinaryFunctorIlllZZZNS0_19minimum_kernel_cudaERNS_18TensorIteratorBaseEENKUlvE_clEvENKUlvE2_clEvEUlllE_EESt5arrayIPcLm3EEEEviT0_T1_:
.text._ZN2at6native29vectorized_elementwise_kernelILi4ENS0_13BinaryFunctorIlllZZZNS0_19minimum_kernel_cudaERNS_18TensorIteratorBaseEENKUlvE_clEvENKUlvE2_clEvEUlllE_EESt5arrayIPcLm3EEEEviT0_T1_:
        /* <DEDUP_REMOVED lines=70> */
.L_x_20904:
        /* <DEDUP_REMOVED lines=143> */
.L_x_20907:
[----:B------:R-:W-:-:S13]  /*0d50*/  ISETP.GE.AND P0, PT, R3, R0, PT ;  /* 0x000000000300720c */ /* 0x000fda0003f06270 */
[----:B------:R-:W-:Y:S05]  /*0d60*/  @P0 BRA `(.L_x_20909) ;  /* 0x0000000000300947 */ /* 0x000fea0003800000 */
[----:B0-----:R-:W0:Y:S01]  /*0d70*/  LDC.64 R4, c[0x0][0x218] ;  /* 0x00008600ff047b82 */ /* 0x001e220000000a00 */
[----:B------:R-:W-:Y:S02]  /*0d80*/  IMAD.IADD R7, R2, 0x1, R3 ;  /* 0x0000000102077824 */ /* 0x000fe400078e0203 */
[----:B------:R-:W-:Y:S02]  /*0d90*/  VIADD R3, R3, 0x80 ;  /* 0x0000008003037836 */ /* 0x000fe40000000000 */
[----:B0-----:R-:W-:-:S05]  /*0da0*/  IMAD.WIDE.U32 R4, R7, 0x8, R4 ;  /* 0x0000000807047825 */ /* 0x001fca00078e0004 */
[----:B------:R1:W-:Y:S02]  /*0db0*/  STG.E.64 desc[UR4][R4.64], R8 ;  /* 0x0000000804007986 */ /* 0x0003e4000c101b04 */
.L_x_20908:
[----:B------:R-:W-:-:S13]  /*0dc0*/  ISETP.GE.AND P0, PT, R3, R0, PT ;  /* 0x000000000300720c */ /* 0x000fda0003f06270 */
[----:B------:R-:W-:Y:S05]  /*0dd0*/  @P0 BRA `(.L_x_20910) ;  /* 0x0000000000340947 */ /* 0x000fea0003800000 */
[----:B01----:R-:W0:Y:S01]  /*0de0*/  LDC.64 R4, c[0x0][0x218] ;  /* 0x00008600ff047b82 */ /* 0x003e220000000a00 */
[----:B------:R-:W-:Y:S02]  /*0df0*/  IMAD.IADD R7, R2, 0x1, R3 ;  /* 0x0000000102077824 */ /* 0x000fe400078e0203 */
[----:B------:R-:W-:Y:S02]  /*0e00*/  VIADD R3, R3, 0x80 ;  /* 0x0000008003037836 */ /* 0x000fe40000000000 */
[----:B0-----:R-:W-:-:S05]  /*0e10*/  IMAD.WIDE.U32 R4, R7, 0x8, R4 ;  /* 0x0000000807047825 */ /* 0x001fca00078e0004 */
[----:B------:R1:W-:Y:S02]  /*0e20*/  STG.E.64 desc[UR4][R4.64], R10 ;  /* 0x0000000a04007986 */ /* 0x0003e4000c101b04 */
.L_x_20909:
        /* <DEDUP_REMOVED lines=8> */
.L_x_20910:
[----:B------:R-:W-:Y:S05]  /*0eb0*/  BSYNC B1 ;  /* 0x0000000000017941 */ /* 0x000fea0003800000 */
.L_x_20906:
[----:B------:R-:W-:-:S13]  /*0ec0*/  ISETP.GE.AND P0, PT, R3, R0, PT ;  /* 0x000000000300720c */ /* 0x000fda0003f06270 */
[----:B012---:R-:W0:Y:S01]  /*0ed0*/  @!P0 LDC.64 R4, c[0x0][0x218] ;  /* 0x00008600ff048b82 */ /* 0x007e220000000a00 */
[----:B------:R-:W-:Y:S02]  /*0ee0*/  @!P0 IMAD.IADD R7, R2, 0x1, R3 ;  /* 0x0000000102078824 */ /* 0x000fe400078e0203 */
[----:B------:R-:W-:Y:S02]  /*0ef0*/  @!P0 VIADD R3, R3, 0x80 ;  /* 0x0000008003038836 */ /* 0x000fe40000000000 */
[----:B0-----:R-:W-:-:S05]  /*0f00*/  @!P0 IMAD.WIDE.U32 R4, R7, 0x8, R4 ;  /* 0x0000000807048825 */ /* 0x001fca00078e0004 */
[----:B------:R2:W-:Y:S02]  /*0f10*/  @!P0 STG.E.64 desc[UR4][R4.64], R14 ;  /* 0x0000000e04008986 */ /* 0x0005e4000c101b04 */
.L_x_20911:
[----:B------:R-:W-:Y:S05]  /*0f20*/  BSYNC B0 ;  /* 0x0000000000007941 */ /* 0x000fea0003800000 */
.L_x_20905:
        /* <DEDUP_REMOVED lines=8> */
.L_x_20912:
        /* <DEDUP_REMOVED lines=13> */
.L_x_42297:


//--------------------- .text._ZN2at6native29vectorized_elementwise_kernelILi8ENS0_13BinaryFunctorIlllZZZNS0_19minimum_kernel_cudaERNS_18TensorIteratorBaseEENKUlvE_clEvENKUlvE2_clEvEUlllE_EESt5arrayIPcLm3EEEEviT0_T1_ --------------------------
	.section	.text._ZN2at6native29vectorized_elementwise_kernelILi8ENS0_13BinaryFunctorIlllZZZNS0_19minimum_kernel_cudaERNS_18TensorIteratorBaseEENKUlvE_clEvENKUlvE2_clEvEUlllE_EESt5arrayIPcLm3EEEEviT0_T1_,"ax",@progbits
	.align	128
        .global         _ZN2at6native29vectorized_elementwise_kernelILi8ENS0_13BinaryFunctorIlllZZZNS0_19minimum_kernel_cudaERNS_18TensorIteratorBaseEENKUlvE_clEvENKUlvE2_clEvEUlllE_EESt5arrayIPcLm3EEEEviT0_T1_
        .type           _ZN2at6native29vectorized_elementwise_kernelILi8ENS0_13BinaryFunctorIlllZZZNS0_19minimum_kernel_cudaERNS_18TensorIteratorBaseEENKUlvE_clEvENKUlvE2_clEvEUlllE_EESt5arrayIPcLm3EEEEviT0_T1_,@function
        .size           _ZN2at6native29vectorized_elementwise_kernelILi8ENS0_13BinaryFunctorIlllZZZNS0_19minimum_kernel_cudaERNS_18TensorIteratorBaseEENKUlvE_clEvENKUlvE2_clEvEUlllE_EESt5arrayIPcLm3EEEEviT0_T1_,(.L_x_42298 - _ZN2at6native29vectorized_elementwise_kernelILi8ENS0_13BinaryFunctorIlllZZZNS0_19minimum_kernel_cudaERNS_18TensorIteratorBaseEENKUlvE_clEvENKUlvE2_clEvEUlllE_EESt5arrayIPcLm3EEEEviT0_T1_)
        .other          _ZN2at6native29vectorized_elementwise_kernelILi8ENS0_13BinaryFunctorIlllZZZNS0_19minimum_kernel_cudaERNS_18TensorIteratorBaseEENKUlvE_clEvENKUlvE2_clEvEUlllE_EESt5arrayIPcLm3EEEEviT0_T1_,@"STO_CUDA_ENTRY STV_DEFAULT"
_ZN2at6native29vectorized_elementwise_kernelILi8ENS0_13BinaryFunctorIlllZZZNS0_19minimum_kernel_cudaERNS_18TensorIteratorBaseEENKUlvE_clEvENKUlvE2_clEvEUlllE_EESt5arrayIPcLm3EEEEviT0_T1_:
.text._ZN2at6native29vectorized_elementwise_kernelILi8ENS0_13BinaryFunctorIlllZZZNS0_19minimum_kernel_cudaERNS_18TensorIteratorBaseEENKUlvE_clEvENKUlvE2_clEvEUlllE_EESt5arrayIPcLm3EEEEviT0_T1_:
        /* <DEDUP_REMOVED lines=70> */
.L_x_20913:
        /* <DEDUP_REMOVED lines=143> */
.L_x_20916:
[----:B------:R-:W-:-:S13]  /*0d50*/  ISETP.GE.AND P0, PT, R3, R0, PT ;  /* 0x000000000300720c */ /* 0x000fda0003f06270 */
[----:B------:R-:W-:Y:S05]  /*0d60*/  @P0 BRA `(.L_x_20918) ;  /* 0x0000000000300947 */ /* 0x000fea0003800000 */
[----:B0-----:R-:W0:Y:S01]  /*0d70*/  LDC.64 R4, c[0x0][0x218] ;  /* 0x00008600ff047b82 */ /* 0x001e220000000a00 */
[----:B------:R-:W-:Y:S02]  /*0d80*/  IMAD.IADD R7, R2, 0x1, R3 ;  /* 0x0000000102077824 */ /* 0x000fe400078e0203 */
[----:B------:R-:W-:Y:S02]  /*0d90*/  VIADD R3, R3, 0x80 ;  /* 0x0000008003037836 */ /* 0x000fe40000000000 */
[----:B0-----:R-:W-:-:S05]  /*0da0*/  IMAD.WIDE.U32 R4, R7, 0x8, R4 ;  /* 0x0000000807047825 */ /* 0x001fca00078e0004 */
[----:B------:R1:W-:Y:S02]  /*0db0*/  STG.E.64 desc[UR4][R4.64], R8 ;  /* 0x0000000804007986 */ /* 0x0003e4000c101b04 */
.L_x_20917:
[----:B------:R-:W-:-:S13]  /*0dc0*/  ISETP.GE.AND P0, PT, R3, R0, PT ;  /* 0x000000000300720c */ /* 0x000fda0003f06270 */
[----:B------:R-:W-:Y:S05]  /*0dd0*/  @P0 BRA `(.L_x_20919) ;  /* 0x0000000000340947 */ /* 0x000fea0003800000 */
[----:B01----:R-:W0:Y:S01]  /*0de0*/  LDC.64 R4, c[0x0][0x218] ;  /* 0x00008600ff047b82 */ /* 0x003e220000000a00 */
[----:B------:R-:W-:Y:S02]  /*0df0*/  IMAD.IADD R7, R2, 0x1, R3 ;  /* 0x0000000102077824 */ /* 0x000fe400078e0203 */
[----:B------:R-:W-:Y:S02]  /*0e00*/  VIADD R3, R3, 0x80 ;  /* 0x0000008003037836 */ /* 0x000fe40000000000 */
[----:B0-----:R-:W-:-:S05]  /*0e10*/  IMAD.WIDE.U32 R4, R7, 0x8, R4 ;  /* 0x0000000807047825 */ /* 0x001fca00078e0004 */
[----:B------:R1:W-:Y:S02]  /*0e20*/  STG.E.64 desc[UR4][R4.64], R10 ;  /* 0x0000000a04007986 */ /* 0x0003e4000c101b04 */
.L_x_20918:
        /* <DEDUP_REMOVED lines=8> */
.L_x_20919:
[----:B------:R-:W-:Y:S05]  /*0eb0*/  BSYNC B1 ;  /* 0x0000000000017941 */ /* 0x000fea0003800000 */
.L_x_20915:
[----:B------:R-:W-:-:S13]  /*0ec0*/  ISETP.GE.AND P0, PT, R3, R0, PT ;  /* 0x000000000300720c */ /* 0x000fda0003f06270 */
[----:B012---:R-:W0:Y:S01]  /*0ed0*/  @!P0 LDC.64 R4, c[0x0][0x218] ;  /* 0x00008600ff048b82 */ /* 0x007e220000000a00 */
[----:B------:R-:W-:Y:S02]  /*0ee0*/  @!P0 IMAD.IADD R7, R2, 0x1, R3 ;  /* 0x0000000102078824 */ /* 0x000fe400078e0203 */
[----:B------:R-:W-:Y:S02]  /*0ef0*/  @!P0 VIADD R3, R3, 0x80 ;  /* 0x0000008003038836 */ /* 0x000fe40000000000 */
[----:B0-----:R-:W-:-:S05]  /*0f00*/  @!P0 IMAD.WIDE.U32 R4, R7, 0x8, R4 ;  /* 0x0000000807048825 */ /* 0x001fca00078e0004 */
[----:B------:R2:W-:Y:S02]  /*0f10*/  @!P0 STG.E.64 desc[UR4][R4.64], R14 ;  /* 0x0000000e04008986 */ /* 0x0005e4000c101b04 */
.L_x_20920:
[----:B------:R-:W-:Y:S05]  /*0f20*/  BSYNC B0 ;  /* 0x0000000000007941 */ /* 0x000fea0003800000 */
.L_x_20914:
        /* <DEDUP_REMOVED lines=8> */
.L_x_20921:
        /* <DEDUP_REMOVED lines=13> */
.L_x_42298:


//--------------------- .text._ZN2at6native18elementwise_kernelILi128ELi4EZNS0_15gpu_kernel_implINS0_13AUnaryFunctorIiiiZZZNS0_19minimum_kernel_cudaERNS_18TensorIteratorBaseEENKUlvE_clEvENKUlvE1_clEvEUliiE_EEEEvS5_RKT_EUliE_EEviT1_ --------------------------
	.section	.text._ZN2at6native18elementwise_kernelILi128ELi4EZNS0_15gpu_kernel_implINS0_13AUnaryFunctorIiiiZZZNS0_19minimum_kernel_cudaERNS_18TensorIteratorBaseEENKUlvE_clEvENKUlvE1_clEvEUliiE_EEEEvS5_RKT_EUliE_EEviT1_,"ax",@progbits
	.align	128
        .global         _ZN2at6native18elementwise_kernelILi128ELi4EZNS0_15gpu_kernel_implINS0_13AUnaryFunctorIiiiZZZNS0_19minimum_kernel_cudaERNS_18TensorIteratorBaseEENKUlvE_clEvENKUlvE1_clEvEUliiE_EEEEvS5_RKT_EUliE_EEviT1_
        .type           _ZN2at6native18elementwise_kernelILi128ELi4EZNS0_15gpu_kernel_implINS0_13AUnaryFunctorIiiiZZZNS0_19minimum_kernel_cudaERNS_18TensorIteratorBaseEENKUlvE_clEvENKUlvE1_clEvEUliiE_EEEEvS5_RKT_EUliE_EEviT1_,@function
        .size           _ZN2at6native18elementwise_kernelILi128ELi4EZNS0_15gpu_kernel_implINS0_13AUnaryFunctorIiiiZZZNS0_19minimum_kernel_cudaERNS_18TensorIteratorBaseEENKUlvE_clEvENKUlvE1_clEvEUliiE_EEEEvS5_RKT_EUliE_EEviT1_,(.L_x_42299 - _ZN2at6native18elementwise_kernelILi128ELi4EZNS0_15gpu_kernel_implINS0_13AUnaryFunctorIiiiZZZNS0_19minimum_kernel_cudaERNS_18TensorIteratorBaseEENKUlvE_clEvENKUlvE1_clEvEUliiE_EEEEvS5_RKT_EUliE_EEviT1_)
        .other          _ZN2at6native18elementwise_kernelILi128ELi4EZNS0_15gpu_kernel_implINS0_13AUnaryFunctorIiiiZZZNS0_19minimum_kernel_cudaERNS_18TensorIteratorBaseEENKUlvE_clEvENKUlvE1_clEvEUliiE_EEEEvS5_RKT_EUliE_EEviT1_,@"STO_CUDA_ENTRY STV_DEFAULT"
_ZN2at6native18elementwise_kernelILi128ELi4EZNS0_15gpu_kernel_implINS0_13AUnaryFunctorIiiiZZZNS0_19minimum_kernel_cudaERNS_18TensorIteratorBaseEENKUlvE_clEvENKUlvE1_clEvEUliiE_EEEEvS5_RKT_EUliE_EEviT1_:
.text._ZN2at6native18elementwise_kernelILi128ELi4EZNS0_15gpu_kernel_implINS0_13AUnaryFunctorIiiiZZZNS0_19minimum_kernel_cudaERNS_18TensorIteratorBaseEENKUlvE_clEvENKUlvE1_clEvEUliiE_EEEEvS5_RKT_EUliE_EEviT1_:
        /* <DEDUP_REMOVED lines=314> */
.L_x_20924:
        /* <DEDUP_REMOVED lines=20> */
.L_x_20928:
[----:B------:R0:W5:Y:S01]  /*14e0*/  LDG.E.U8 R19, desc[UR36][R2.64] ;  /* 0x0000002402137981 */ /* 0x000162000c1e1100 */
[----:B------:R-:W-:Y:S05]  /*14f0*/  BRA `(.L_x_20930) ;  /* 0x0000000c00347947 */ /* 0x000fea0003800000 */
.L_x_20927:
        /* <DEDUP_REMOVED lines=8> */
.L_x_20932:
[----:B------:R0:W5:Y:S01]  /*1580*/  LDG.E R19, desc[UR36][R2.64] ;  /* 0x0000002402137981 */ /* 0x000162000c1e1900 */
[----:B------:R-:W-:Y:S05]  /*1590*/  BRA `(.L_x_20930) ;  /* 0x0000000c000c7947 */ /* 0x000fea0003800000 */
.L_x_20931:
[----:B------:R0:W5:Y:S01]  /*15a0*/  LDG.E.S16 R19, desc[UR36][R2.64] ;  /* 0x0000002402137981 */ /* 0x000162000c1e1700 */
[----:B------:R-:W-:Y:S05]  /*15b0*/  BRA `(.L_x_20930) ;  /* 0x0000000c00047947 */ /* 0x000fea0003800000 */
.L_x_20926:
        /* <DEDUP_REMOVED lines=9> */
.L_x_20934:
[----:B------:R-:W2:Y:S02]  /*1650*/  LDG.E.U16 R2, desc[UR36][R2.64] ;  /* 0x0000002402027981 */ /* 0x000ea4000c1e1500 */
[----:B--2---:R-:W-:-:S06]  /*1660*/  HADD2.F32 R19, -RZ, R2.H0_H0 ;  /* 0x20000002ff137230 */ /* 0x004fcc0000004100 */
[----:B------:R-:W0:Y:S01]  /*1670*/  F2I.FTZ.TRUNC.NTZ R19, R19 ;  /* 0x0000001300137305 */ /* 0x000e22000021f100 */
[----:B------:R-:W-:Y:S05]  /*1680*/  BRA `(.L_x_20930) ;  /* 0x0000000800d07947 */ /* 0x000fea0003800000 */
.L_x_20933:
        /* <DEDUP_REMOVED lines=9> */
.L_x_20936:
[----:B------:R-:W2:Y:S02]  /*1720*/  LDG.E.U16 R2, desc[UR36][R2.64] ;  /* 0x0000002402027981 */ /* 0x000ea4000c1e1500 */
[----:B--2---:R-:W-:-:S06]  /*1730*/  HADD2.F32 R19, -RZ, R2.H0_H0 ;  /* 0x20000002ff137230 */ /* 0x004fcc0000004100 */
[----:B------:R-:W0:Y:S01]  /*1740*/  F2I.FTZ.TRUNC.NTZ R19, R19 ;  /* 0x0000001300137305 */ /* 0x000e22000021f100 */
[----:B------:R-:W-:Y:S05]  /*1750*/  BRA `(.L_x_20930) ;  /* 0x00000008009c7947 */ /* 0x000fea0003800000 */
.L_x_20935:
[----:B------:R-:W2:Y:S02]  /*1760*/  LDG.E.64 R2, desc[UR36][R2.64] ;  /* 0x0000002402027981 */ /* 0x000ea4000c1e1b00 */
[----:B--2---:R0:W1:Y:S01]  /*1770*/  F2I.F64.TRUNC R19, R2 ;  /* 0x0000000200137311 */ /* 0x004062000030d100 */
[----:B------:R-:W-:Y:S05]  /*1780*/  BRA `(.L_x_20930) ;  /* 0x0000000800907947 */ /* 0x000fea0003800000 */
.L_x_20925:
        /* <DEDUP_REMOVED lines=12> */
.L_x_20939:
[----:B------:R-:W2:Y:S02]  /*1850*/  LDG.E.64 R2, desc[UR36][R2.64] ;  /* 0x0000002402027981 */ /* 0x000ea4000c1e1b00 */
[----:B--2---:R0:W1:Y:S01]  /*1860*/  F2I.F64.TRUNC R19, R2 ;  /* 0x0000000200137311 */ /* 0x004062000030d100 */
[----:B------:R-:W-:Y:S05]  /*1870*/  BRA `(.L_x_20930) ;  /* 0x0000000800547947 */ /* 0x000fea0003800000 */
.L_x_20938:
        /* <DEDUP_REMOVED lines=25> */
[----:B------:R0:W1:Y:S01]  /*1a10*/  F2I.FTZ.TRUNC.NTZ R19, R5 ;  /* 0x0000000500137305 */ /* 0x000062000021f100 */
[----:B------:R-:W-:Y:S05]  /*1a20*/  BRA `(.L_x_20930) ;  /* 0x0000000400e87947 */ /* 0x000fea0003800000 */
.L_x_20941:
        /* <DEDUP_REMOVED lines=12> */
[----:B------:R0:W1:Y:S01]  /*1af0*/  F2I.FTZ.TRUNC.NTZ R19, R4 ;  /* 0x0000000400137305 */ /* 0x000062000021f100 */
[----:B------:R-:W-:Y:S05]  /*1b00*/  BRA `(.L_x_20930) ;  /* 0x0000000400b07947 */ /* 0x000fea0003800000 */
.L_x_20940:
[----:B------:R-:W2:Y:S02]  /*1b10*/  LDG.E.U16 R19, desc[UR36][R2.64] ;  /* 0x0000002402137981 */ /* 0x000ea4000c1e1500 */
[----:B--2---:R-:W-:-:S06]  /*1b20*/  IMAD.U32 R19, R19, 0x10000, RZ ;  /* 0x0001000013137824 */ /* 0x004fcc00078e00ff */
[----:B------:R-:W0:Y:S01]  /*1b30*/  F2I.FTZ.TRUNC.NTZ R19, R19 ;  /* 0x0000001300137305 */ /* 0x000e22000021f100 */
[----:B------:R-:W-:Y:S05]  /*1b40*/  BRA `(.L_x_20930) ;  /* 0x0000000400a07947 */ /* 0x000fea0003800000 */
.L_x_20937:
        /* <DEDUP_REMOVED lines=10> */
.L_x_20944:
        /* <DEDUP_REMOVED lines=21> */
.L_x_20948:
[----:B------:R-:W-:Y:S05]  /*1d40*/  BSYNC B1 ;  /* 0x0000000000017941 */ /* 0x000fea0003800000 */
.L_x_20947:
[----:B------:R-:W-:Y:S01]  /*1d50*/  IMAD.SHL.U32 R2, R2, 0x100000, RZ ;  /* 0x0010000002027824 */ /* 0x000fe200078e00ff */
[----:B------:R-:W-:-:S04]  /*1d60*/  LEA R0, R0, 0x3b800000, 0x17 ;  /* 0x3b80000000007811 */ /* 0x000fc800078eb8ff */
[----:B------:R-:W-:-:S07]  /*1d70*/  LOP3.LUT R19, R0, R2, R19, 0xfe, !PT ;  /* 0x0000000200137212 */ /* 0x000fce00078efe13 */
.L_x_20946:
[----:B------:R-:W-:Y:S05]  /*1d80*/  BSYNC B0 ;  /* 0x0000000000007941 */ /* 0x000fea0003800000 */
.L_x_20945:
[----:B------:R-:W1:Y:S01]  /*1d90*/  F2I.FTZ.TRUNC.NTZ R19, R19 ;  /* 0x0000001300137305 */ /* 0x000e62000021f100 */
[----:B------:R-:W-:Y:S05]  /*1da0*/  BRA `(.L_x_20930) ;  /* 0x0000000400087947 */ /* 0x000fea0003800000 */
.L_x_20943:
        /* <DEDUP_REMOVED lines=21> */
.L_x_20952:
[----:B------:R-:W-:Y:S05]  /*1f00*/  BSYNC B1 ;  /* 0x0000000000017941 */ /* 0x000fea0003800000 */
.L_x_20951:
[----:B------:R-:W-:Y:S01]  /*1f10*/  IMAD.SHL.U32 R2, R2, 0x200000, RZ ;  /* 0x0020000002027824 */ /* 0x000fe200078e00ff */
[----:B------:R-:W-:-:S04]  /*1f20*/  LEA R0, R0, 0x37800000, 0x17 ;  /* 0x3780000000007811 */ /* 0x000fc800078eb8ff */
[----:B------:R-:W-:-:S07]  /*1f30*/  LOP3.LUT R19, R0, R2, R19, 0xfe, !PT ;  /* 0x0000000200137212 */ /* 0x000fce00078efe13 */
.L_x_20950:
[----:B------:R-:W-:Y:S05]  /*1f40*/  BSYNC B0 ;  /* 0x0000000000007941 */ /* 0x000fea0003800000 */
.L_x_20949:
[----:B------:R-:W2:Y:S01]  /*1f50*/  F2I.FTZ.TRUNC.NTZ R19, R19 ;  /* 0x0000001300137305 */ /* 0x000ea2000021f100 */
[----:B------:R-:W-:Y:S05]  /*1f60*/  BRA `(.L_x_20930) ;  /* 0x0000000000987947 */ /* 0x000fea0003800000 */
.L_x_20942:
        /* <DEDUP_REMOVED lines=14> */
.L_x_20956:
[----:B------:R-:W-:Y:S05]  /*2050*/  BSYNC B0 ;  /* 0x0000000000007941 */ /* 0x000fea0003800000 */
.L_x_20955:
[----:B------:R-:W4:Y:S01]  /*2060*/  F2I.FTZ.TRUNC.NTZ R19, R19 ;  /* 0x0000001300137305 */ /* 0x000f22000021f100 */
[----:B------:R-:W-:Y:S05]  /*2070*/  BRA `(.L_x_20930) ;  /* 0x0000000000547947 */ /* 0x000fea0003800000 */
.L_x_20929:
        /* <DEDUP_REMOVED lines=13> */
[----:B------:R-:W-:Y:S02]  /*2150*/  IMAD.MOV.U32 R13, RZ, RZ, RZ ;  /* 0x000000ffff0d7224 */ /* 0x000fe400078e00ff */
[----:B------:R-:W-:-:S07]  /*2160*/  IMAD.MOV.U32 R19, RZ, RZ, RZ ;  /* 0x000000ffff137224 */ /* 0x000fce00078e00ff */
[----:B------:R-:W-:-:S07]  /*2170*/  LEPC R20, `(.L_x_20957) ;  /* 0x000000001014794e */ /* 0x000fce0000000000 */
[----:B0-----:R-:W-:Y:S05]  /*2180*/  CALL.ABS.NOINC R2 ;  /* 0x0000000002007343 */ /* 0x001fea0003c00000 */
.L_x_20957:
[----:B------:R-:W-:Y:S05]  /*2190*/  BRA `(.L_x_20930) ;  /* 0x00000000000c7947 */ /* 0x000fea0003800000 */
.L_x_20954:
[----:B------:R0:W5:Y:S01]  /*21a0*/  LDG.E R19, desc[UR36][R2.64] ;  /* 0x0000002402137981 */ /* 0x000162000c1e1900 */
[----:B------:R-:W-:Y:S05]  /*21b0*/  BRA `(.L_x_20930) ;  /* 0x0000000000047947 */ /* 0x000fea0003800000 */
.L_x_20953:
[----:B------:R3:W5:Y:S02]  /*21c0*/  LDG.E R19, desc[UR36][R2.64] ;  /* 0x0000002402137981 */ /* 0x000764000c1e1900 */
.L_x_20930:
[----:B0--3--:R-:W0:Y:S01]  /*21d0*/  LDC.U8 R3, c[0x0][0x428] ;  /* 0x00010a00ff037b82 */ /* 0x009e220000000000 */
[----:B------:R-:W-:Y:S02]  /*21e0*/  ULDC UR4, c[0x0][0x424] ;  /* 0x0001090000047ab9 */ /* 0x000fe40000000800 */
[----:B-12-45:R-:W-:Y:S02]  /*21f0*/  VIMNMX R2, R19, UR4, PT ;  /* 0x0000000413027c48 */ /* 0x036fe4000bfe0100 */
        /* <DEDUP_REMOVED lines=13> */
.L_x_20961:
[----:B------:R3:W-:Y:S01]  /*22d0*/  STG.E.U8 desc[UR36][R16.64], R2 ;  /* 0x0000000210007986 */ /* 0x0007e2000c101124 */
[----:B------:R-:W-:Y:S05]  /*22e0*/  BRA `(.L_x_20963) ;  /* 0x0000000c00507947 */ /* 0x000fea0003800000 */
.L_x_20960:
[----:B------:R-:W-:-:S13]  /*22f0*/  ISETP.NE.AND P0, PT, R0, 0x2, PT ;  /* 0x000000020000780c */ /* 0x000fda0003f05270 */
[----:B------:R-:W-:Y:S05]  /*2300*/  @!P0 BRA `(.L_x_20964) ;  /* 0x0000000000248947 */ /* 0x000fea0003800000 */
[----:B------:R-:W-:-:S13]  /*2310*/  ISETP.NE.AND P0, PT, R0, 0x3, PT ;  /* 0x000000030000780c */ /* 0x000fda0003f05270 */
[----:B------:R-:W-:Y:S05]  /*2320*/  @!P0 BRA `(.L_x_20965) ;  /* 0x0000000000148947 */ /* 0x000fea0003800000 */
[----:B------:R-:W-:-:S13]  /*2330*/  ISETP.NE.AND P0, PT, R0, 0x4, PT ;  /* 0x000000040000780c */ /* 0x000fda0003f05270 */
[----:B------:R-:W-:Y:S05]  /*2340*/  @P0 BRA `(.L_x_20962) ;  /* 0x0000000800e40947 */ /* 0x000fea0003800000 */
[----:B------:R-:W-:-:S05]  /*2350*/  SHF.R.S32.HI R3, RZ, 0x1f, R2 ;  /* 0x0000001fff037819 */ /* 0x000fca0000011402 */
[----:B------:R0:W-:Y:S01]  /*2360*/  STG.E.64 desc[UR36][R16.64], R2 ;  /* 0x0000000210007986 */ /* 0x0001e2000c101b24 */
[----:B------:R-:W-:Y:S05]  /*2370*/  BRA `(.L_x_20963) ;  /* 0x0000000c002c7947 */ /* 0x000fea0003800000 */
.L_x_20965:
[----:B------:R1:W-:Y:S01]  /*2380*/  STG.E desc[UR36][R16.64], R2 ;  /* 0x0000000210007986 */ /* 0x0003e2000c101924 */
[----:B------:R-:W-:Y:S05]  /*2390*/  BRA `(.L_x_20963) ;  /* 0x0000000c00247947 */ /* 0x000fea0003800000 */
.L_x_20964:
[----:B------:R2:W-:Y:S01]  /*23a0*/  STG.E.U16 desc[UR36][R16.64], R2 ;  /* 0x0000000210007986 */ /* 0x0005e2000c101524 */
[----:B------:R-:W-:Y:S05]  /*23b0*/  BRA `(.L_x_20963) ;  /* 0x0000000c001c7947 */ /* 0x000fea0003800000 */
.L_x_20959:
[----:B------:R-:W-:-:S13]  /*23c0*/  ISETP.GT.AND P0, PT, R0, 0x6, PT ;  /* 0x000000060000780c */ /* 0x000fda0003f04270 */
[----:B------:R-:W-:Y:S05]  /*23d0*/  @P0 BRA `(.L_x_20966) ;  /* 0x00000000002c0947 */ /* 0x000fea0003800000 */
[----:B------:R-:W-:-:S13]  /*23e0*/  ISETP.NE.AND P0, PT, R0, 0x5, PT ;  /* 0x000000050000780c */ /* 0x000fda0003f05270 */
[----:B------:R-:W-:Y:S05]  /*23f0*/  @!P0 BRA `(.L_x_20967) ;  /* 0x0000000000148947 */ /* 0x000fea0003800000 */
[----:B------:R-:W-:-:S13]  /*2400*/  ISETP.NE.AND P0, PT, R0, 0x6, PT ;  /* 0x000000060000780c */ /* 0x000fda0003f05270 */
[----:B------:R-:W-:Y:S05]  /*2410*/  @P0 BRA `(.L_x_20962) ;  /* 0x0000000800b00947 */ /* 0x000fea0003800000 */
[----:B------:R-:W-:-:S05]  /*2420*/  I2FP.F32.S32 R3, R2 ;  /* 0x0000000200037245 */ /* 0x000fca0000201400 */
[----:B------:R0:W-:Y:S01]  /*2430*/  STG.E desc[UR36][R16.64], R3 ;  /* 0x0000000310007986 */ /* 0x0001e2000c101924 */
[----:B------:R-:W-:Y:S05]  /*2440*/  BRA `(.L_x_20963) ;  /* 0x0000000800f87947 */ /* 0x000fea0003800000 */
.L_x_20967:
[----:B------:R-:W-:-:S04]  /*2450*/  I2FP.F32.S32 R0, R2 ;  /* 0x0000000200007245 */ /* 0x000fc80000201400 */
[----:B------:R-:W-:-:S05]  /*2460*/  F2FP.F16.F32.PACK_AB R0, RZ, R0 ;  /* 0x00000000ff00723e */ /* 0x000fca00000000ff */
[----:B------:R0:W-:Y:S01]  /*2470*/  STG.E.U16 desc[UR36][R16.64], R0 ;  /* 0x0000000010007986 */ /* 0x0001e2000c101524 */
[----:B------:R-:W-:Y:S05]  /*2480*/  BRA `(.L_x_20963) ;  /* 0x0000000800e87947 */ /* 0x000fea0003800000 */
.L_x_20966:
[----:B------:R-:W-:-:S13]  /*2490*/  ISETP.NE.AND P0, PT, R0, 0x7, PT ;  /* 0x000000070000780c */ /* 0x000fda0003f05270 */
[----:B------:R-:W-:Y:S05]  /*24a0*/  @!P0 BRA `(.L_x_20968) ;  /* 0x0000000000348947 */ /* 0x000fea0003800000 */
[----:B------:R-:W-:-:S13]  /*24b0*/  ISETP.NE.AND P0, PT, R0, 0x8, PT ;  /* 0x000000080000780c */ /* 0x000fda0003f05270 */
[----:B------:R-:W-:Y:S05]  /*24c0*/  @!P0 BRA `(.L_x_20969) ;  /* 0x0000000000188947 */ /* 0x000fea0003800000 */
[----:B------:R-:W-:-:S13]  /*24d0*/  ISETP.NE.AND P0, PT, R0, 0x9, PT ;  /* 0x000000090000780c */ /* 0x000fda0003f05270 */
[----:B------:R-:W-:Y:S05]  /*24e0*/  @P0 BRA `(.L_x_20962) ;  /* 0x00000008007c0947 */ /* 0x000fea0003800000 */
[----:B------:R-:W-:Y:S01]  /*24f0*/  I2FP.F32.S32 R2, R2 ;  /* 0x0000000200027245 */ /* 0x000fe20000201400 */
[----:B------:R-:W-:-:S05]  /*2500*/  IMAD.MOV.U32 R3, RZ, RZ, RZ ;  /* 0x000000ffff037224 */ /* 0x000fca00078e00ff */
[----:B------:R0:W-:Y:S01]  /*2510*/  STG.E.64 desc[UR36][R16.64], R2 ;  /* 0x0000000210007986 */ /* 0x0001e2000c101b24 */
[----:B------:R-:W-:Y:S05]  /*2520*/  BRA `(.L_x_20963) ;  /* 0x0000000800c07947 */ /* 0x000fea0003800000 */
.L_x_20969:
[----:B------:R-:W-:-:S04]  /*2530*/  I2FP.F32.S32 R2, R2 ;  /* 0x0000000200027245 */ /* 0x000fc80000201400 */
[----:B------:R-:W-:-:S04]  /*2540*/  F2FP.F16.F32.PACK_AB R3, RZ, R2 ;  /* 0x00000002ff03723e */ /* 0x000fc800000000ff */
[----:B------:R-:W-:-:S05]  /*2550*/  PRMT R3, R3, 0x5410, RZ ;  /* 0x0000541003037816 */ /* 0x000fca00000000ff */
[----:B------:R0:W-:Y:S01]  /*2560*/  STG.E desc[UR36][R16.64], R3 ;  /* 0x0000000310007986 */ /* 0x0001e2000c101924 */
[----:B------:R-:W-:Y:S05]  /*2570*/  BRA `(.L_x_20963) ;  /* 0x0000000800ac7947 */ /* 0x000fea0003800000 */
.L_x_20968:
[----:B------:R-:W0:Y:S02]  /*2580*/  I2F.F64 R2, R2 ;  /* 0x0000000200027312 */ /* 0x000e240000201c00 */
[----:B0-----:R0:W-:Y:S01]  /*2590*/  STG.E.64 desc[UR36][R16.64], R2 ;  /* 0x0000000210007986 */ /* 0x0011e2000c101b24 */
[----:B------:R-:W-:Y:S05]  /*25a0*/  BRA `(.L_x_20963) ;  /* 0x0000000800a07947 */ /* 0x000fea0003800000 */
.L_x_20958:
        /* <DEDUP_REMOVED lines=8> */
[----:B------:R-:W-:-:S04]  /*2630*/  ISETP.NE.AND P0, PT, R2, RZ, PT ;  /* 0x000000ff0200720c */ /* 0x000fc80003f05270 */
[----:B------:R-:W-:-:S05]  /*2640*/  SEL R3, RZ, 0x1, !P0 ;  /* 0x00000001ff037807 */ /* 0x000fca0004000000 */
[----:B------:R0:W-:Y:S01]  /*2650*/  STG.E.U8 desc[UR36][R16.64], R3 ;  /* 0x0000000310007986 */ /* 0x0001e2000c101124 */
[----:B------:R-:W-:Y:S05]  /*2660*/  BRA `(.L_x_20963) ;  /* 0x0000000800707947 */ /* 0x000fea0003800000 */
.L_x_20972:
[----:B------:R-:W0:Y:S01]  /*2670*/  I2F.F64 R4, R2 ;  /* 0x0000000200047312 */ /* 0x000e220000201c00 */
[----:B------:R-:W-:-:S05]  /*2680*/  CS2R R6, SRZ ;  /* 0x0000000000067805 */ /* 0x000fca000001ff00 */
[----:B0-----:R0:W-:Y:S01]  /*2690*/  STG.E.128 desc[UR36][R16.64], R4 ;  /* 0x0000000410007986 */ /* 0x0011e2000c101d24 */
[----:B------:R-:W-:Y:S05]  /*26a0*/  BRA `(.L_x_20963) ;  /* 0x0000000800607947 */ /* 0x000fea0003800000 */
.L_x_20971:
[----:B------:R-:W-:-:S13]  /*26b0*/  ISETP.NE.AND P0, PT, R0, 0xf, PT ;  /* 0x0000000f0000780c */ /* 0x000fda0003f05270 */
[----:B------:R-:W-:Y:S05]  /*26c0*/  @!P0 BRA `(.L_x_20973) ;  /* 0x0000000000b48947 */ /* 0x000fea0003800000 */
[----:B------:R-:W-:-:S13]  /*26d0*/  ISETP.NE.AND P0, PT, R0, 0x17, PT ;  /* 0x000000170000780c */ /* 0x000fda0003f05270 */
[----:B------:R-:W-:Y:S05]  /*26e0*/  @!P0 BRA `(.L_x_20974) ;  /* 0x0000000000548947 */ /* 0x000fea0003800000 */
[----:B------:R-:W-:-:S13]  /*26f0*/  ISETP.NE.AND P0, PT, R0, 0x18, PT ;  /* 0x000000180000780c */ /* 0x000fda0003f05270 */
[----:B------:R-:W-:Y:S05]  /*2700*/  @P0 BRA `(.L_x_20962) ;  /* 0x0000000400f40947 */ /* 0x000fea0003800000 */
[----:B------:R-:W-:Y:S01]  /*2710*/  I2FP.F32.S32 R5, R2 ;  /* 0x0000000200057245 */ /* 0x000fe20000201400 */
[----:B------:R-:W-:Y:S03]  /*2720*/  BSSY B0, `(.L_x_20975) ;  /* 0x000000e000007945 */ /* 0x000fe60003800000 */
        /* <DEDUP_REMOVED lines=13> */
.L_x_20976:
[----:B------:R-:W-:Y:S05]  /*2800*/  BSYNC B0 ;  /* 0x0000000000007941 */ /* 0x000fea0003800000 */
.L_x_20975:
[----:B------:R-:W-:-:S05]  /*2810*/  LOP3.LUT R3, R0, R3, RZ, 0xfc, !PT ;  /* 0x0000000300037212 */ /* 0x000fca00078efcff */
[----:B------:R0:W-:Y:S01]  /*2820*/  STG.E.U8 desc[UR36][R16.64], R3 ;  /* 0x0000000310007986 */ /* 0x0001e2000c101124 */
[----:B------:R-:W-:Y:S05]  /*2830*/  BRA `(.L_x_20963) ;  /* 0x0000000400fc7947 */ /* 0x000fea0003800000 */
.L_x_20974:
[----:B------:R-:W-:Y:S01]  /*2840*/  I2FP.F32.S32 R3, R2 ;  /* 0x0000000200037245 */ /* 0x000fe20000201400 */
[----:B------:R-:W-:Y:S03]  /*2850*/  BSSY B0, `(.L_x_20977) ;  /* 0x000000f000007945 */ /* 0x000fe60003800000 */
        /* <DEDUP_REMOVED lines=11> */
.L_x_20978:
[----:B------:R-:W-:Y:S01]  /*2910*/  IMAD.MOV.U32 R0, RZ, RZ, 0x7f ;  /* 0x0000007fff007424 */ /* 0x000fe200078e00ff */
[----:B------:R-:W-:-:S04]  /*2920*/  ISETP.GT.U32.AND P0, PT, R2, 0x7f800000, PT ;  /* 0x7f8000000200780c */ /* 0x000fc80003f04070 */
[----:B------:R-:W-:-:S09]  /*2930*/  SEL R0, R0, 0x7c, P0 ;  /* 0x0000007c00007807 */ /* 0x000fd20000000000 */
.L_x_20979:
[----:B------:R-:W-:Y:S05]  /*2940*/  BSYNC B0 ;  /* 0x0000000000007941 */ /* 0x000fea0003800000 */
.L_x_20977:
[----:B------:R-:W-:-:S04]  /*2950*/  LOP3.LUT R2, R3, 0x80000000, RZ, 0xc0, !PT ;  /* 0x8000000003027812 */ /* 0x000fc800078ec0ff */
[----:B------:R-:W-:-:S04]  /*2960*/  SHF.R.U32.HI R3, RZ, 0x18, R2 ;  /* 0x00000018ff037819 */ /* 0x000fc80000011602 */
[----:B------:R-:W-:-:S05]  /*2970*/  LOP3.LUT R3, R0, R3, RZ, 0xfc, !PT ;  /* 0x0000000300037212 */ /* 0x000fca00078efcff */
[----:B------:R0:W-:Y:S01]  /*2980*/  STG.E.U8 desc[UR36][R16.64], R3 ;  /* 0x0000000310007986 */ /* 0x0001e2000c101124 */
[----:B------:R-:W-:Y:S05]  /*2990*/  BRA `(.L_x_20963) ;  /* 0x0000000400a47947 */ /* 0x000fea0003800000 */
.L_x_20973:
[----:B------:R-:W-:-:S04]  /*29a0*/  I2FP.F32.S32 R0, R2 ;  /* 0x0000000200007245 */ /* 0x000fc80000201400 */
[----:B------:R-:W-:-:S05]  /*29b0*/  F2FP.BF16.F32.PACK_AB R0, RZ, R0 ;  /* 0x00000000ff00723e */ /* 0x000fca00000010ff */
[----:B------:R0:W-:Y:S01]  /*29c0*/  STG.E.U16 desc[UR36][R16.64], R0 ;  /* 0x0000000010007986 */ /* 0x0001e2000c101524 */
[----:B------:R-:W-:Y:S05]  /*29d0*/  BRA `(.L_x_20963) ;  /* 0x0000000400947947 */ /* 0x000fea0003800000 */
.L_x_20970:
        /* <DEDUP_REMOVED lines=10> */
.L_x_20982:
[----:B------:R-:W-:Y:S01]  /*2a80*/  I2FP.F32.S32 R3, R2 ;  /* 0x0000000200037245 */ /* 0x000fe20000201400 */
[----:B------:R-:W-:Y:S01]  /*2a90*/  BSSY B0, `(.L_x_20983) ;  /* 0x0000014000007945 */ /* 0x000fe20003800000 */
[----:B------:R-:W-:Y:S02]  /*2aa0*/  IMAD.MOV.U32 R8, RZ, RZ, 0x80 ;  /* 0x00000080ff087424 */ /* 0x000fe400078e00ff */
        /* <DEDUP_REMOVED lines=14> */
.L_x_20985:
[----:B------:R-:W-:-:S04]  /*2b90*/  LOP3.LUT R2, R3, 0x80000000, RZ, 0xc0, !PT ;  /* 0x8000000003027812 */ /* 0x000fc800078ec0ff */
[----:B------:R-:W-:-:S04]  /*2ba0*/  SHF.R.U32.HI R3, RZ, 0x18, R2 ;  /* 0x00000018ff037819 */ /* 0x000fc80000011602 */
[----:B------:R-:W-:-:S04]  /*2bb0*/  LOP3.LUT R0, R0, R3, RZ, 0xfc, !PT ;  /* 0x0000000300007212 */ /* 0x000fc800078efcff */
[----:B------:R-:W-:-:S07]  /*2bc0*/  PRMT R8, R0, 0x7610, R8 ;  /* 0x0000761000087816 */ /* 0x000fce0000000008 */
.L_x_20984:
[----:B------:R-:W-:Y:S05]  /*2bd0*/  BSYNC B0 ;  /* 0x0000000000007941 */ /* 0x000fea0003800000 */
.L_x_20983:
[----:B------:R0:W-:Y:S01]  /*2be0*/  STG.E.U8 desc[UR36][R16.64], R8 ;  /* 0x0000000810007986 */ /* 0x0001e2000c101124 */
[----:B------:R-:W-:Y:S05]  /*2bf0*/  BRA `(.L_x_20963) ;  /* 0x00000004000c7947 */ /* 0x000fea0003800000 */
.L_x_20981:
        /* <DEDUP_REMOVED lines=17> */
.L_x_20988:
[----:B------:R-:W-:-:S04]  /*2d10*/  LOP3.LUT R2, R3, 0x80000000, RZ, 0xc0, !PT ;  /* 0x8000000003027812 */ /* 0x000fc800078ec0ff */
[----:B------:R-:W-:-:S04]  /*2d20*/  SHF.R.U32.HI R3, RZ, 0x18, R2 ;  /* 0x00000018ff037819 */ /* 0x000fc80000011602 */
[----:B------:R-:W-:-:S04]  /*2d30*/  LOP3.LUT R0, R0, R3, RZ, 0xfc, !PT ;  /* 0x0000000300007212 */ /* 0x000fc800078efcff */
[----:B------:R-:W-:-:S07]  /*2d40*/  PRMT R8, R0, 0x7610, R8 ;  /* 0x0000761000087816 */ /* 0x000fce0000000008 */
.L_x_20987:
[----:B------:R-:W-:Y:S05]  /*2d50*/  BSYNC B0 ;  /* 0x0000000000007941 */ /* 0x000fea0003800000 */
.L_x_20986:
[----:B------:R0:W-:Y:S01]  /*2d60*/  STG.E.U8 desc[UR36][R16.64], R8 ;  /* 0x0000000810007986 */ /* 0x0001e2000c101124 */
[----:B------:R-:W-:Y:S05]  /*2d70*/  BRA `(.L_x_20963) ;  /* 0x0000000000ac7947 */ /* 0x000fea0003800000 */
.L_x_20980:
[----:B------:R-:W-:-:S13]  /*2d80*/  ISETP.NE.AND P0, PT, R0, 0x1c, PT ;  /* 0x0000001c0000780c */ /* 0x000fda0003f05270 */
[----:B------:R-:W-:Y:S05]  /*2d90*/  @!P0 BRA `(.L_x_20989) ;  /* 0x0000000000a08947 */ /* 0x000fea0003800000 */
[----:B------:R-:W-:-:S13]  /*2da0*/  ISETP.NE.AND P0, PT, R0, 0x1d, PT ;  /* 0x0000001d0000780c */ /* 0x000fda0003f05270 */
[----:B------:R-:W-:Y:S05]  /*2db0*/  @!P0 BRA `(.L_x_20990) ;  /* 0x00000000008c8947 */ /* 0x000fea0003800000 */
[----:B------:R-:W-:-:S13]  /*2dc0*/  ISETP.NE.AND P0, PT, R0, 0x2c, PT ;  /* 0x0000002c0000780c */ /* 0x000fda0003f05270 */
[----:B------:R-:W-:Y:S05]  /*2dd0*/  @P0 BRA `(.L_x_20962) ;  /* 0x0000000000400947 */ /* 0x000fea0003800000 */
[----:B------:R-:W-:-:S04]  /*2de0*/  I2FP.F32.S32 R3, R2 ;  /* 0x0000000200037245 */ /* 0x000fc80000201400 */
        /* <DEDUP_REMOVED lines=15> */
.L_x_20962:
        /* <DEDUP_REMOVED lines=16> */
.L_x_20991:
[----:B------:R-:W-:Y:S05]  /*2fe0*/  BRA `(.L_x_20963) ;  /* 0x0000000000107947 */ /* 0x000fea0003800000 */
.L_x_20990:
[----:B------:R-:W-:-:S05]  /*2ff0*/  SHF.R.S32.HI R3, RZ, 0x1f, R2 ;  /* 0x0000001fff037819 */ /* 0x000fca0000011402 */
[----:B------:R0:W-:Y:S01]  /*3000*/  STG.E.64 desc[UR36][R16.64], R2 ;  /* 0x0000000210007986 */ /* 0x0001e2000c101b24 */
[----:B------:R-:W-:Y:S05]  /*3010*/  BRA `(.L_x_20963) ;  /* 0x0000000000047947 */ /* 0x000fea0003800000 */
.L_x_20989:
[----:B------:R0:W-:Y:S02]  /*3020*/  STG.E desc[UR36][R16.64], R2 ;  /* 0x0000000210007986 */ /* 0x0001e4000c101924 */
.L_x_20963:
[----:B------:R-:W-:-:S04]  /*3030*/  IMAD R18, R23, 0x200, R18 ;  /* 0x0000020017127824 */ /* 0x000fc800078e0212 */
[----:B------:R-:W-:-:S07]  /*3040*/  VIADD R19, R18, 0x80 ;  /* 0x0000008012137836 */ /* 0x000fce0000000000 */
.L_x_20923:
[----:B------:R-:W-:Y:S05]  /*3050*/  BSYNC B6 ;  /* 0x0000000000067941 */ /* 0x000fea0003800000 */
.L_x_20922:
        /* <DEDUP_REMOVED lines=307> */
.L_x_20994:
        /* <DEDUP_REMOVED lines=20> */
.L_x_20998:
[----:B------:R0:W5:Y:S01]  /*44d0*/  LDG.E.U8 R18, desc[UR36][R2.64] ;  /* 0x0000002402127981 */ /* 0x000162000c1e1100 */
[----:B------:R-:W-:Y:S05]  /*44e0*/  BRA `(.L_x_21000) ;  /* 0x0000000c00347947 */ /* 0x000fea0003800000 */
.L_x_20997:
        /* <DEDUP_REMOVED lines=8> */
.L_x_21002:
[----:B------:R0:W5:Y:S01]  /*4570*/  LDG.E R18, desc[UR36][R2.64] ;  /* 0x0000002402127981 */ /* 0x000162000c1e1900 */
[----:B------:R-:W-:Y:S05]  /*4580*/  BRA `(.L_x_21000) ;  /* 0x0000000c000c7947 */ /* 0x000fea0003800000 */
.L_x_21001:
[----:B------:R0:W5:Y:S01]  /*4590*/  LDG.E.S16 R18, desc[UR36][R2.64] ;  /* 0x0000002402127981 */ /* 0x000162000c1e1700 */
[----:B------:R-:W-:Y:S05]  /*45a0*/  BRA `(.L_x_21000) ;  /* 0x0000000c00047947 */ /* 0x000fea0003800000 */
.L_x_20996:
        /* <DEDUP_REMOVED lines=9> */
.L_x_21004:
[----:B------:R-:W2:Y:S02]  /*4640*/  LDG.E.U16 R2, desc[UR36][R2.64] ;  /* 0x0000002402027981 */ /* 0x000ea4000c1e1500 */
[----:B--2---:R-:W-:-:S06]  /*4650*/  HADD2.F32 R18, -RZ, R2.H0_H0 ;  /* 0x20000002ff127230 */ /* 0x004fcc0000004100 */
[----:B------:R-:W0:Y:S01]  /*4660*/  F2I.FTZ.TRUNC.NTZ R18, R18 ;  /* 0x0000001200127305 */ /* 0x000e22000021f100 */
[----:B------:R-:W-:Y:S05]  /*4670*/  BRA `(.L_x_21000) ;  /* 0x0000000800d07947 */ /* 0x000fea0003800000 */
.L_x_21003:
        /* <DEDUP_REMOVED lines=9> */
.L_x_21006:
[----:B------:R-:W2:Y:S02]  /*4710*/  LDG.E.U16 R2, desc[UR36][R2.64] ;  /* 0x0000002402027981 */ /* 0x000ea4000c1e1500 */
[----:B--2---:R-:W-:-:S06]  /*4720*/  HADD2.F32 R18, -RZ, R2.H0_H0 ;  /* 0x20000002ff127230 */ /* 0x004fcc0000004100 */
[----:B------:R-:W0:Y:S01]  /*4730*/  F2I.FTZ.TRUNC.NTZ R18, R18 ;  /* 0x0000001200127305 */ /* 0x000e22000021f100 */
[----:B------:R-:W-:Y:S05]  /*4740*/  BRA `(.L_x_21000) ;  /* 0x00000008009c7947 */ /* 0x000fea0003800000 */
.L_x_21005:
[----:B------:R-:W2:Y:S02]  /*4750*/  LDG.E.64 R2, desc[UR36][R2.64] ;  /* 0x0000002402027981 */ /* 0x000ea4000c1e1b00 */
[----:B--2---:R0:W1:Y:S01]  /*4760*/  F2I.F64.TRUNC R18, R2 ;  /* 0x0000000200127311 */ /* 0x004062000030d100 */
[----:B------:R-:W-:Y:S05]  /*4770*/  BRA `(.L_x_21000) ;  /* 0x0000000800907947 */ /* 0x000fea0003800000 */
.L_x_20995:
        /* <DEDUP_REMOVED lines=12> */
.L_x_21009:
[----:B------:R-:W2:Y:S02]  /*4840*/  LDG.E.64 R2, desc[UR36][R2.64] ;  /* 0x0000002402027981 */ /* 0x000ea4000c1e1b00 */
[----:B--2---:R0:W1:Y:S01]  /*4850*/  F2I.F64.TRUNC R18, R2 ;  /* 0x0000000200127311 */ /* 0x004062000030d100 */
[----:B------:R-:W-:Y:S05]  /*4860*/  BRA `(.L_x_21000) ;  /* 0x0000000800547947 */ /* 0x000fea0003800000 */
.L_x_21008:
        /* <DEDUP_REMOVED lines=27> */
.L_x_21011:
        /* <DEDUP_REMOVED lines=14> */
.L_x_21010:
[----:B------:R-:W2:Y:S02]  /*4b00*/  LDG.E.U16 R18, desc[UR36][R2.64] ;  /* 0x0000002402127981 */ /* 0x000ea4000c1e1500 */
[----:B--2---:R-:W-:-:S06]  /*4b10*/  IMAD.U32 R18, R18, 0x10000, RZ ;  /* 0x0001000012127824 */ /* 0x004fcc00078e00ff */
[----:B------:R-:W0:Y:S01]  /*4b20*/  F2I.FTZ.TRUNC.NTZ R18, R18 ;  /* 0x0000001200127305 */ /* 0x000e22000021f100 */
[----:B------:R-:W-:Y:S05]  /*4b30*/  BRA `(.L_x_21000) ;  /* 0x0000000400a07947 */ /* 0x000fea0003800000 */
.L_x_21007:
        /* <DEDUP_REMOVED lines=10> */
.L_x_21014:
        /* <DEDUP_REMOVED lines=21> */
.L_x_21018:
[----:B------:R-:W-:Y:S05]  /*4d30*/  BSYNC B1 ;  /* 0x0000000000017941 */ /* 0x000fea0003800000 */
.L_x_21017:
[----:B------:R-:W-:Y:S01]  /*4d40*/  IMAD.SHL.U32 R2, R2, 0x100000, RZ ;  /* 0x0010000002027824 */ /* 0x000fe200078e00ff */
[----:B------:R-:W-:-:S04]  /*4d50*/  LEA R3, R0, 0x3b800000, 0x17 ;  /* 0x3b80000000037811 */ /* 0x000fc800078eb8ff */
[----:B------:R-:W-:-:S07]  /*4d60*/  LOP3.LUT R18, R3, R2, R18, 0xfe, !PT ;  /* 0x0000000203127212 */ /* 0x000fce00078efe12 */
.L_x_21016:
[----:B------:R-:W-:Y:S05]  /*4d70*/  BSYNC B0 ;  /* 0x0000000000007941 */ /* 0x000fea0003800000 */
.L_x_21015:
[----:B------:R-:W1:Y:S01]  /*4d80*/  F2I.FTZ.TRUNC.NTZ R18, R18 ;  /* 0x0000001200127305 */ /* 0x000e62000021f100 */
[----:B------:R-:W-:Y:S05]  /*4d90*/  BRA `(.L_x_21000) ;  /* 0x0000000400087947 */ /* 0x000fea0003800000 */
.L_x_21013:
        /* <DEDUP_REMOVED lines=21> */
.L_x_21022:
[----:B------:R-:W-:Y:S05]  /*4ef0*/  BSYNC B1 ;  /* 0x0000000000017941 */ /* 0x000fea0003800000 */
.L_x_21021:
[----:B------:R-:W-:Y:S01]  /*4f00*/  IMAD.SHL.U32 R2, R2, 0x200000, RZ ;  /* 0x0020000002027824 */ /* 0x000fe200078e00ff */
[----:B------:R-:W-:-:S04]  /*4f10*/  LEA R3, R0, 0x37800000, 0x17 ;  /* 0x3780000000037811 */ /* 0x000fc800078eb8ff */
[----:B------:R-:W-:-:S07]  /*4f20*/  LOP3.LUT R18, R3, R2, R18, 0xfe, !PT ;  /* 0x0000000203127212 */ /* 0x000fce00078efe12 */
.L_x_21020:
[----:B------:R-:W-:Y:S05]  /*4f30*/  BSYNC B0 ;  /* 0x0000000000007941 */ /* 0x000fea0003800000 */
.L_x_21019:
[----:B------:R-:W2:Y:S01]  /*4f40*/  F2I.FTZ.TRUNC.NTZ R18, R18 ;  /* 0x0000001200127305 */ /* 0x000ea2000021f100 */
[----:B------:R-:W-:Y:S05]  /*4f50*/  BRA `(.L_x_21000) ;  /* 0x0000000000987947 */ /* 0x000fea0003800000 */
.L_x_21012:
        /* <DEDUP_REMOVED lines=14> */
.L_x_21026:
[----:B------:R-:W-:Y:S05]  /*5040*/  BSYNC B0 ;  /* 0x0000000000007941 */ /* 0x000fea0003800000 */
.L_x_21025:
[----:B------:R-:W0:Y:S01]  /*5050*/  F2I.FTZ.TRUNC.NTZ R18, R18 ;  /* 0x0000001200127305 */ /* 0x000e22000021f100 */
[----:B------:R-:W-:Y:S05]  /*5060*/  BRA `(.L_x_21000) ;  /* 0x0000000000547947 */ /* 0x000fea0003800000 */
.L_x_20999:
        /* <DEDUP_REMOVED lines=17> */
.L_x_21027:
[----:B------:R-:W-:Y:S05]  /*5180*/  BRA `(.L_x_21000) ;  /* 0x00000000000c7947 */ /* 0x000fea0003800000 */
.L_x_21024:
[----:B------:R4:W5:Y:S01]  /*5190*/  LDG.E R18, desc[UR36][R2.64] ;  /* 0x0000002402127981 */ /* 0x000962000c1e1900 */
[----:B------:R-:W-:Y:S05]  /*51a0*/  BRA `(.L_x_21000) ;  /* 0x0000000000047947 */ /* 0x000fea0003800000 */
.L_x_21023:
[----:B------:R3:W5:Y:S02]  /*51b0*/  LDG.E R18, desc[UR36][R2.64] ;  /* 0x0000002402127981 */ /* 0x000764000c1e1900 */
.L_x_21000:
[----:B0--34-:R-:W0:Y:S01]  /*51c0*/  LDC.U8 R3, c[0x0][0x428] ;  /* 0x00010a00ff037b82 */ /* 0x019e220000000000 */
[----:B------:R-:W-:Y:S02]  /*51d0*/  ULDC UR4, c[0x0][0x424] ;  /* 0x0001090000047ab9 */ /* 0x000fe40000000800 */
[----:B-12--5:R-:W-:Y:S02]  /*51e0*/  VIMNMX R2, R18, UR4, PT ;  /* 0x0000000412027c48 */ /* 0x026fe4000bfe0100 */
        /* <DEDUP_REMOVED lines=13> */
.L_x_21031:
[----:B------:R0:W-:Y:S01]  /*52c0*/  STG.E.U8 desc[UR36][R16.64], R2 ;  /* 0x0000000210007986 */ /* 0x0001e2000c101124 */
[----:B------:R-:W-:Y:S05]  /*52d0*/  BRA `(.L_x_21033) ;  /* 0x0000000c00507947 */ /* 0x000fea0003800000 */
.L_x_21030:
        /* <DEDUP_REMOVED lines=9> */
.L_x_21035:
[----:B------:R0:W-:Y:S01]  /*5370*/  STG.E desc[UR36][R16.64], R2 ;  /* 0x0000000210007986 */ /* 0x0001e2000c101924 */
[----:B------:R-:W-:Y:S05]  /*5380*/  BRA `(.L_x_21033) ;  /* 0x0000000c00247947 */ /* 0x000fea0003800000 */
.L_x_21034:
[----:B------:R0:W-:Y:S01]  /*5390*/  STG.E.U16 desc[UR36][R16.64], R2 ;  /* 0x0000000210007986 */ /* 0x0001e2000c101524 */
[----:B------:R-:W-:Y:S05]  /*53a0*/  BRA `(.L_x_21033) ;  /* 0x0000000c001c7947 */ /* 0x000fea0003800000 */
.L_x_21029:
        /* <DEDUP_REMOVED lines=9> */
.L_x_21037:
[----:B------:R-:W-:-:S04]  /*5440*/  I2FP.F32.S32 R0, R2 ;  /* 0x0000000200007245 */ /* 0x000fc80000201400 */
[----:B------:R-:W-:-:S05]  /*5450*/  F2FP.F16.F32.PACK_AB R0, RZ, R0 ;  /* 0x00000000ff00723e */ /* 0x000fca00000000ff */
[----:B------:R0:W-:Y:S01]  /*5460*/  STG.E.U16 desc[UR36][R16.64], R0 ;  /* 0x0000000010007986 */ /* 0x0001e2000c101524 */
[----:B------:R-:W-:Y:S05]  /*5470*/  BRA `(.L_x_21033) ;  /* 0x0000000800e87947 */ /* 0x000fea0003800000 */
.L_x_21036:
        /* <DEDUP_REMOVED lines=10> */
.L_x_21039:
[----:B------:R-:W-:-:S04]  /*5520*/  I2FP.F32.S32 R2, R2 ;  /* 0x0000000200027245 */ /* 0x000fc80000201400 */
[----:B------:R-:W-:-:S04]  /*5530*/  F2FP.F16.F32.PACK_AB R3, RZ, R2 ;  /* 0x00000002ff03723e */ /* 0x000fc800000000ff */
[----:B------:R-:W-:-:S05]  /*5540*/  PRMT R3, R3, 0x5410, RZ ;  /* 0x0000541003037816 */ /* 0x000fca00000000ff */
[----:B------:R0:W-:Y:S01]  /*5550*/  STG.E desc[UR36][R16.64], R3 ;  /* 0x0000000310007986 */ /* 0x0001e2000c101924 */
[----:B------:R-:W-:Y:S05]  /*5560*/  BRA `(.L_x_21033) ;  /* 0x0000000800ac7947 */ /* 0x000fea0003800000 */
.L_x_21038:
[----:B------:R-:W0:Y:S02]  /*5570*/  I2F.F64 R2, R2 ;  /* 0x0000000200027312 */ /* 0x000e240000201c00 */
[----:B0-----:R0:W-:Y:S01]  /*5580*/  STG.E.64 desc[UR36][R16.64], R2 ;  /* 0x0000000210007986 */ /* 0x0011e2000c101b24 */
[----:B------:R-:W-:Y:S05]  /*5590*/  BRA `(.L_x_21033) ;  /* 0x0000000800a07947 */ /* 0x000fea0003800000 */
.L_x_21028:
        /* <DEDUP_REMOVED lines=12> */
.L_x_21042:
[----:B------:R-:W0:Y:S01]  /*5660*/  I2F.F64 R4, R2 ;  /* 0x0000000200047312 */ /* 0x000e220000201c00 */
[----:B------:R-:W-:-:S05]  /*5670*/  CS2R R6, SRZ ;  /* 0x0000000000067805 */ /* 0x000fca000001ff00 */
[----:B0-----:R0:W-:Y:S01]  /*5680*/  STG.E.128 desc[UR36][R16.64], R4 ;  /* 0x0000000410007986 */ /* 0x0011e2000c101d24 */
[----:B------:R-:W-:Y:S05]  /*5690*/  BRA `(.L_x_21033) ;  /* 0x0000000800607947 */ /* 0x000fea0003800000 */
.L_x_21041:
        /* <DEDUP_REMOVED lines=21> */
.L_x_21046:
[----:B------:R-:W-:Y:S05]  /*57f0*/  BSYNC B0 ;  /* 0x0000000000007941 */ /* 0x000fea0003800000 */
.L_x_21045:
[----:B------:R-:W-:-:S05]  /*5800*/  LOP3.LUT R3, R0, R3, RZ, 0xfc, !PT ;  /* 0x0000000300037212 */ /* 0x000fca00078efcff */
[----:B------:R0:W-:Y:S01]  /*5810*/  STG.E.U8 desc[UR36][R16.64], R3 ;  /* 0x0000000310007986 */ /* 0x0001e2000c101124 */
[----:B------:R-:W-:Y:S05]  /*5820*/  BRA `(.L_x_21033) ;  /* 0x0000000400fc7947 */ /* 0x000fea0003800000 */
.L_x_21044:
        /* <DEDUP_REMOVED lines=13> */
.L_x_21048:
[----:B------:R-:W-:Y:S01]  /*5900*/  IMAD.MOV.U32 R0, RZ, RZ, 0x7f ;  /* 0x0000007fff007424 */ /* 0x000fe200078e00ff */
[----:B------:R-:W-:-:S04]  /*5910*/  ISETP.GT.U32.AND P0, PT, R2, 0x7f800000, PT ;  /* 0x7f8000000200780c */ /* 0x000fc80003f04070 */
[----:B------:R-:W-:-:S09]  /*5920*/  SEL R0, R0, 0x7c, P0 ;  /* 0x0000007c00007807 */ /* 0x000fd20000000000 */
.L_x_21049:
[----:B------:R-:W-:Y:S05]  /*5930*/  BSYNC B0 ;  /* 0x0000000000007941 */ /* 0x000fea0003800000 */
.L_x_21047:
[----:B------:R-:W-:-:S04]  /*5940*/  LOP3.LUT R2, R3, 0x80000000, RZ, 0xc0, !PT ;  /* 0x8000000003027812 */ /* 0x000fc800078ec0ff */
[----:B------:R-:W-:-:S04]  /*5950*/  SHF.R.U32.HI R3, RZ, 0x18, R2 ;  /* 0x00000018ff037819 */ /* 0x000fc80000011602 */
[----:B------:R-:W-:-:S05]  /*5960*/  LOP3.LUT R3, R0, R3, RZ, 0xfc, !PT ;  /* 0x0000000300037212 */ /* 0x000fca00078efcff */
[----:B------:R0:W-:Y:S01]  /*5970*/  STG.E.U8 desc[UR36][R16.64], R3 ;  /* 0x0000000310007986 */ /* 0x0001e2000c101124 */
[----:B------:R-:W-:Y:S05]  /*5980*/  BRA `(.L_x_21033) ;  /* 0x0000000400a47947 */ /* 0x000fea0003800000 */
.L_x_21043:
[----:B------:R-:W-:-:S04]  /*5990*/  I2FP.F32.S32 R0, R2 ;  /* 0x0000000200007245 */ /* 0x000fc80000201400 */
[----:B------:R-:W-:-:S05]  /*59a0*/  F2FP.BF16.F32.PACK_AB R0, RZ, R0 ;  /* 0x00000000ff00723e */ /* 0x000fca00000010ff */
[----:B------:R0:W-:Y:S01]  /*59b0*/  STG.E.U16 desc[UR36][R16.64], R0 ;  /* 0x0000000010007986 */ /* 0x0001e2000c101524 */
[----:B------:R-:W-:Y:S05]  /*59c0*/  BRA `(.L_x_21033) ;  /* 0x0000000400947947 */ /* 0x000fea0003800000 */
.L_x_21040:
        /* <DEDUP_REMOVED lines=10> */
.L_x_21052:
        /* <DEDUP_REMOVED lines=17> */
.L_x_21055:
[----:B------:R-:W-:-:S04]  /*5b80*/  LOP3.LUT R2, R3, 0x80000000, RZ, 0xc0, !PT ;  /* 0x8000000003027812 */ /* 0x000fc800078ec0ff */
[----:B------:R-:W-:-:S04]  /*5b90*/  SHF.R.U32.HI R3, RZ, 0x18, R2 ;  /* 0x00000018ff037819 */ /* 0x000fc80000011602 */
[----:B------:R-:W-:-:S04]  /*5ba0*/  LOP3.LUT R0, R0, R3, RZ, 0xfc, !PT ;  /* 0x0000000300007212 */ /* 0x000fc800078efcff */
[----:B------:R-:W-:-:S07]  /*5bb0*/  PRMT R8, R0, 0x7610, R8 ;  /* 0x0000761000087816 */ /* 0x000fce0000000008 */
.L_x_21054:
[----:B------:R-:W-:Y:S05]  /*5bc0*/  BSYNC B0 ;  /* 0x0000000000007941 */ /* 0x000fea0003800000 */
.L_x_21053:
[----:B------:R3:W-:Y:S01]  /*5bd0*/  STG.E.U8 desc[UR36][R16.64], R8 ;  /* 0x0000000810007986 */ /* 0x0007e2000c101124 */
[----:B------:R-:W-:Y:S05]  /*5be0*/  BRA `(.L_x_21033) ;  /* 0x00000004000c7947 */ /* 0x000fea0003800000 */
.L_x_21051:
        /* <DEDUP_REMOVED lines=17> */
.L_x_21058:
[----:B------:R-:W-:-:S04]  /*5d00*/  LOP3.LUT R2, R3, 0x80000000, RZ, 0xc0, !PT ;  /* 0x8000000003027812 */ /* 0x000fc800078ec0ff */
[----:B------:R-:W-:-:S04]  /*5d10*/  SHF.R.U32.HI R3, RZ, 0x18, R2 ;  /* 0x00000018ff037819 */ /* 0x000fc80000011602 */
[----:B------:R-:W-:-:S04]  /*5d20*/  LOP3.LUT R0, R0, R3, RZ, 0xfc, !PT ;  /* 0x0000000300007212 */ /* 0x000fc800078efcff */
[----:B------:R-:W-:-:S07]  /*5d30*/  PRMT R8, R0, 0x7610, R8 ;  /* 0x0000761000087816 */ /* 0x000fce0000000008 */
.L_x_21057:
[----:B------:R-:W-:Y:S05]  /*5d40*/  BSYNC B0 ;  /* 0x0000000000007941 */ /* 0x000fea0003800000 */
.L_x_21056:
[----:B------:R0:W-:Y:S01]  /*5d50*/  STG.E.U8 desc[UR36][R16.64], R8 ;  /* 0x0000000810007986 */ /* 0x0001e2000c101124 */
[----:B------:R-:W-:Y:S05]  /*5d60*/  BRA `(.L_x_21033) ;  /* 0x0000000000ac7947 */ /* 0x000fea0003800000 */
.L_x_21050:
        /* <DEDUP_REMOVED lines=22> */
.L_x_21032:
        /* <DEDUP_REMOVED lines=16> */
.L_x_21061:
[----:B------:R-:W-:Y:S05]  /*5fd0*/  BRA `(.L_x_21033) ;  /* 0x0000000000107947 */ /* 0x000fea0003800000 */
.L_x_21060:
[----:B------:R-:W-:-:S05]  /*5fe0*/  SHF.R.S32.HI R3, RZ, 0x1f, R2 ;  /* 0x0000001fff037819 */ /* 0x000fca0000011402 */
[----:B------:R2:W-:Y:S01]  /*5ff0*/  STG.E.64 desc[UR36][R16.64], R2 ;  /* 0x0000000210007986 */ /* 0x0005e2000c101b24 */
[----:B------:R-:W-:Y:S05]  /*6000*/  BRA `(.L_x_21033) ;  /* 0x0000000000047947 */ /* 0x000fea0003800000 */
.L_x_21059:
[----:B------:R0:W-:Y:S02]  /*6010*/  STG.E desc[UR36][R16.64], R2 ;  /* 0x0000000210007986 */ /* 0x0001e4000c101924 */
.L_x_21033:
[----:B------:R-:W-:-:S07]  /*6020*/  VIADD R19, R19, 0x80 ;  /* 0x0000008013137836 */ /* 0x000fce0000000000 */
.L_x_20993:
[----:B------:R-:W-:Y:S05]  /*6030*/  BSYNC B6 ;  /* 0x0000000000067941 */ /* 0x000fea0003800000 */
.L_x_20992:
        /* <DEDUP_REMOVED lines=307> */
.L_x_21064:
        /* <DEDUP_REMOVED lines=20> */
.L_x_21068:
[----:B------:R0:W5:Y:S01]  /*74b0*/  LDG.E.U8 R18, desc[UR36][R2.64] ;  /* 0x0000002402127981 */ /* 0x000162000c1e1100 */
[----:B------:R-:W-:Y:S05]  /*74c0*/  BRA `(.L_x_21070) ;  /* 0x0000000c00347947 */ /* 0x000fea0003800000 */
.L_x_21067:
        /* <DEDUP_REMOVED lines=8> */
.L_x_21072:
[----:B------:R0:W5:Y:S01]  /*7550*/  LDG.E R18, desc[UR36][R2.64] ;  /* 0x0000002402127981 */ /* 0x000162000c1e1900 */
[----:B------:R-:W-:Y:S05]  /*7560*/  BRA `(.L_x_21070) ;  /* 0x0000000c000c7947 */ /* 0x000fea0003800000 */
.L_x_21071:
[----:B------:R0:W5:Y:S01]  /*7570*/  LDG.E.S16 R18, desc[UR36][R2.64] ;  /* 0x0000002402127981 */ /* 0x000162000c1e1700 */
[----:B------:R-:W-:Y:S05]  /*7580*/  BRA `(.L_x_21070) ;  /* 0x0000000c00047947 */ /* 0x000fea0003800000 */
.L_x_21066:
        /* <DEDUP_REMOVED lines=9> */
.L_x_21074:
[----:B------:R-:W2:Y:S02]  /*7620*/  LDG.E.U16 R2, desc[UR36][R2.64] ;  /* 0x0000002402027981 */ /* 0x000ea4000c1e1500 */
[----:B--2---:R-:W-:-:S06]  /*7630*/  HADD2.F32 R18, -RZ, R2.H0_H0 ;  /* 0x20000002ff127230 */ /* 0x004fcc0000004100 */
[----:B------:R-:W0:Y:S01]  /*7640*/  F2I.FTZ.TRUNC.NTZ R18, R18 ;  /* 0x0000001200127305 */ /* 0x000e22000021f100 */
[----:B------:R-:W-:Y:S05]  /*7650*/  BRA `(.L_x_21070) ;  /* 0x0000000800d07947 */ /* 0x000fea0003800000 */
.L_x_21073:
        /* <DEDUP_REMOVED lines=9> */
.L_x_21076:
[----:B------:R-:W2:Y:S02]  /*76f0*/  LDG.E.U16 R2, desc[UR36][R2.64] ;  /* 0x0000002402027981 */ /* 0x000ea4000c1e1500 */
[----:B--2---:R-:W-:-:S06]  /*7700*/  HADD2.F32 R18, -RZ, R2.H0_H0 ;  /* 0x20000002ff127230 */ /* 0x004fcc0000004100 */
[----:B------:R-:W0:Y:S01]  /*7710*/  F2I.FTZ.TRUNC.NTZ R18, R18 ;  /* 0x0000001200127305 */ /* 0x000e22000021f100 */
[----:B------:R-:W-:Y:S05]  /*7720*/  BRA `(.L_x_21070) ;  /* 0x00000008009c7947 */ /* 0x000fea0003800000 */
.L_x_21075:
[----:B------:R-:W2:Y:S02]  /*7730*/  LDG.E.64 R2, desc[UR36][R2.64] ;  /* 0x0000002402027981 */ /* 0x000ea4000c1e1b00 */
[----:B--2---:R0:W1:Y:S01]  /*7740*/  F2I.F64.TRUNC R18, R2 ;  /* 0x0000000200127311 */ /* 0x004062000030d100 */
[----:B------:R-:W-:Y:S05]  /*7750*/  BRA `(.L_x_21070) ;  /* 0x0000000800907947 */ /* 0x000fea0003800000 */
.L_x_21065:
        /* <DEDUP_REMOVED lines=12> */
.L_x_21079:
[----:B------:R-:W2:Y:S02]  /*7820*/  LDG.E.64 R2, desc[UR36][R2.64] ;  /* 0x0000002402027981 */ /* 0x000ea4000c1e1b00 */
[----:B--2---:R0:W1:Y:S01]  /*7830*/  F2I.F64.TRUNC R18, R2 ;  /* 0x0000000200127311 */ /* 0x004062000030d100 */
[----:B------:R-:W-:Y:S05]  /*7840*/  BRA `(.L_x_21070) ;  /* 0x0000000800547947 */ /* 0x000fea0003800000 */
.L_x_21078:
        /* <DEDUP_REMOVED lines=27> */
.L_x_21081:
        /* <DEDUP_REMOVED lines=14> */
.L_x_21080:
[----:B------:R-:W2:Y:S02]  /*7ae0*/  LDG.E.U16 R18, desc[UR36][R2.64] ;  /* 0x0000002402127981 */ /* 0x000ea4000c1e1500 */
[----:B--2---:R-:W-:-:S06]  /*7af0*/  IMAD.U32 R18, R18, 0x10000, RZ ;  /* 0x0001000012127824 */ /* 0x004fcc00078e00ff */
[----:B------:R-:W0:Y:S01]  /*7b00*/  F2I.FTZ.TRUNC.NTZ R18, R18 ;  /* 0x0000001200127305 */ /* 0x000e22000021f100 */
[----:B------:R-:W-:Y:S05]  /*7b10*/  BRA `(.L_x_21070) ;  /* 0x0000000400a07947 */ /* 0x000fea0003800000 */
.L_x_21077:
        /* <DEDUP_REMOVED lines=10> */
.L_x_21084:
        /* <DEDUP_REMOVED lines=21> */
.L_x_21088:
[----:B------:R-:W-:Y:S05]  /*7d10*/  BSYNC B1 ;  /* 0x0000000000017941 */ /* 0x000fea0003800000 */
.L_x_21087:
[----:B------:R-:W-:Y:S01]  /*7d20*/  IMAD.SHL.U32 R2, R2, 0x100000, RZ ;  /* 0x0010000002027824 */ /* 0x000fe200078e00ff */
[----:B------:R-:W-:-:S04]  /*7d30*/  LEA R3, R0, 0x3b800000, 0x17 ;  /* 0x3b80000000037811 */ /* 0x000fc800078eb8ff */
[----:B------:R-:W-:-:S07]  /*7d40*/  LOP3.LUT R18, R3, R2, R18, 0xfe, !PT ;  /* 0x0000000203127212 */ /* 0x000fce00078efe12 */
.L_x_21086:
[----:B------:R-:W-:Y:S05]  /*7d50*/  BSYNC B0 ;  /* 0x0000000000007941 */ /* 0x000fea0003800000 */
.L_x_21085:
[----:B------:R-:W1:Y:S01]  /*7d60*/  F2I.FTZ.TRUNC.NTZ R18, R18 ;  /* 0x0000001200127305 */ /* 0x000e62000021f100 */
[----:B------:R-:W-:Y:S05]  /*7d70*/  BRA `(.L_x_21070) ;  /* 0x0000000400087947 */ /* 0x000fea0003800000 */
.L_x_21083:
        /* <DEDUP_REMOVED lines=21> */
.L_x_21092:
[----:B------:R-:W-:Y:S05]  /*7ed0*/  BSYNC B1 ;  /* 0x0000000000017941 */ /* 0x000fea0003800000 */
.L_x_21091:
[----:B------:R-:W-:Y:S01]  /*7ee0*/  IMAD.SHL.U32 R2, R2, 0x200000, RZ ;  /* 0x0020000002027824 */ /* 0x000fe200078e00ff */
[----:B------:R-:W-:-:S04]  /*7ef0*/  LEA R3, R0, 0x37800000, 0x17 ;  /* 0x3780000000037811 */ /* 0x000fc800078eb8ff */
[----:B------:R-:W-:-:S07]  /*7f00*/  LOP3.LUT R18, R3, R2, R18, 0xfe, !PT ;  /* 0x0000000203127212 */ /* 0x000fce00078efe12 */
.L_x_21090:
[----:B------:R-:W-:Y:S05]  /*7f10*/  BSYNC B0 ;  /* 0x0000000000007941 */ /* 0x000fea0003800000 */
.L_x_21089:
[----:B------:R-:W2:Y:S01]  /*7f20*/  F2I.FTZ.TRUNC.NTZ R18, R18 ;  /* 0x0000001200127305 */ /* 0x000ea2000021f100 */
[----:B------:R-:W-:Y:S05]  /*7f30*/  BRA `(.L_x_21070) ;  /* 0x0000000000987947 */ /* 0x000fea0003800000 */
.L_x_21082:
        /* <DEDUP_REMOVED lines=14> */
.L_x_21096:
[----:B------:R-:W-:Y:S05]  /*8020*/  BSYNC B0 ;  /* 0x0000000000007941 */ /* 0x000fea0003800000 */
.L_x_21095:
[----:B------:R-:W4:Y:S01]  /*8030*/  F2I.FTZ.TRUNC.NTZ R18, R18 ;  /* 0x0000001200127305 */ /* 0x000f22000021f100 */
[----:B------:R-:W-:Y:S05]  /*8040*/  BRA `(.L_x_21070) ;  /* 0x0000000000547947 */ /* 0x000fea0003800000 */
.L_x_21069:
        /* <DEDUP_REMOVED lines=17> */
.L_x_21097:
[----:B------:R-:W-:Y:S05]  /*8160*/  BRA `(.L_x_21070) ;  /* 0x00000000000c7947 */ /* 0x000fea0003800000 */
.L_x_21094:
[----:B------:R3:W5:Y:S01]  /*8170*/  LDG.E R18, desc[UR36][R2.64] ;  /* 0x0000002402127981 */ /* 0x000762000c1e1900 */
[----:B------:R-:W-:Y:S05]  /*8180*/  BRA `(.L_x_21070) ;  /* 0x0000000000047947 */ /* 0x000fea0003800000 */
.L_x_21093:
[----:B------:R0:W5:Y:S02]  /*8190*/  LDG.E R18, desc[UR36][R2.64] ;  /* 0x0000002402127981 */ /* 0x000164000c1e1900 */
.L_x_21070:
        /* <DEDUP_REMOVED lines=16> */
.L_x_21101:
[----:B------:R3:W-:Y:S01]  /*82a0*/  STG.E.U8 desc[UR36][R16.64], R2 ;  /* 0x0000000210007986 */ /* 0x0007e2000c101124 */
[----:B------:R-:W-:Y:S05]  /*82b0*/  BRA `(.L_x_21103) ;  /* 0x0000000c00507947 */ /* 0x000fea0003800000 */
.L_x_21100:
        /* <DEDUP_REMOVED lines=9> */
.L_x_21105:
[----:B------:R2:W-:Y:S01]  /*8350*/  STG.E desc[UR36][R16.64], R2 ;  /* 0x0000000210007986 */ /* 0x0005e2000c101924 */
[----:B------:R-:W-:Y:S05]  /*8360*/  BRA `(.L_x_21103) ;  /* 0x0000000c00247947 */ /* 0x000fea0003800000 */
.L_x_21104:
[----:B------:R0:W-:Y:S01]  /*8370*/  STG.E.U16 desc[UR36][R16.64], R2 ;  /* 0x0000000210007986 */ /* 0x0001e2000c101524 */
[----:B------:R-:W-:Y:S05]  /*8380*/  BRA `(.L_x_21103) ;  /* 0x0000000c001c7947 */ /* 0x000fea0003800000 */
.L_x_21099:
        /* <DEDUP_REMOVED lines=9> */
.L_x_21107:
[----:B------:R-:W-:-:S04]  /*8420*/  I2FP.F32.S32 R0, R2 ;  /* 0x0000000200007245 */ /* 0x000fc80000201400 */
[----:B------:R-:W-:-:S05]  /*8430*/  F2FP.F16.F32.PACK_AB R0, RZ, R0 ;  /* 0x00000000ff00723e */ /* 0x000fca00000000ff */
[----:B------:R0:W-:Y:S01]  /*8440*/  STG.E.U16 desc[UR36][R16.64], R0 ;  /* 0x0000000010007986 */ /* 0x0001e2000c101524 */
[----:B------:R-:W-:Y:S05]  /*8450*/  BRA `(.L_x_21103) ;  /* 0x0000000800e87947 */ /* 0x000fea0003800000 */
.L_x_21106:
        /* <DEDUP_REMOVED lines=10> */
.L_x_21109:
[----:B------:R-:W-:-:S04]  /*8500*/  I2FP.F32.S32 R2, R2 ;  /* 0x0000000200027245 */ /* 0x000fc80000201400 */
[----:B------:R-:W-:-:S04]  /*8510*/  F2FP.F16.F32.PACK_AB R3, RZ, R2 ;  /* 0x00000002ff03723e */ /* 0x000fc800000000ff */
[----:B------:R-:W-:-:S05]  /*8520*/  PRMT R3, R3, 0x5410, RZ ;  /* 0x0000541003037816 */ /* 0x000fca00000000ff */
[----:B------:R0:W-:Y:S01]  /*8530*/  STG.E desc[UR36][R16.64], R3 ;  /* 0x0000000310007986 */ /* 0x0001e2000c101924 */
[----:B------:R-:W-:Y:S05]  /*8540*/  BRA `(.L_x_21103) ;  /* 0x0000000800ac7947 */ /* 0x000fea0003800000 */
.L_x_21108:
[----:B------:R-:W0:Y:S02]  /*8550*/  I2F.F64 R2, R2 ;  /* 0x0000000200027312 */ /* 0x000e240000201c00 */
[----:B0-----:R0:W-:Y:S01]  /*8560*/  STG.E.64 desc[UR36][R16.64], R2 ;  /* 0x0000000210007986 */ /* 0x0011e2000c101b24 */
[----:B------:R-:W-:Y:S05]  /*8570*/  BRA `(.L_x_21103) ;  /* 0x0000000800a07947 */ /* 0x000fea0003800000 */
.L_x_21098:
        /* <DEDUP_REMOVED lines=12> */
.L_x_21112:
[----:B------:R-:W0:Y:S01]  /*8640*/  I2F.F64 R4, R2 ;  /* 0x0000000200047312 */ /* 0x000e220000201c00 */
[----:B------:R-:W-:-:S05]  /*8650*/  CS2R R6, SRZ ;  /* 0x0000000000067805 */ /* 0x000fca000001ff00 */
[----:B0-----:R0:W-:Y:S01]  /*8660*/  STG.E.128 desc[UR36][R16.64], R4 ;  /* 0x0000000410007986 */ /* 0x0011e2000c101d24 */
[----:B------:R-:W-:Y:S05]  /*8670*/  BRA `(.L_x_21103) ;  /* 0x0000000800607947 */ /* 0x000fea0003800000 */
.L_x_21111:
        /* <DEDUP_REMOVED lines=21> */
.L_x_21116:
[----:B------:R-:W-:Y:S05]  /*87d0*/  BSYNC B0 ;  /* 0x0000000000007941 */ /* 0x000fea0003800000 */
.L_x_21115:
[----:B------:R-:W-:-:S05]  /*87e0*/  LOP3.LUT R3, R0, R3, RZ, 0xfc, !PT ;  /* 0x0000000300037212 */ /* 0x000fca00078efcff */
[----:B------:R0:W-:Y:S01]  /*87f0*/  STG.E.U8 desc[UR36][R16.64], R3 ;  /* 0x0000000310007986 */ /* 0x0001e2000c101124 */
[----:B------:R-:W-:Y:S05]  /*8800*/  BRA `(.L_x_21103) ;  /* 0x0000000400fc7947 */ /* 0x000fea0003800000 */
.L_x_21114:
        /* <DEDUP_REMOVED lines=13> */
.L_x_21118:
[----:B------:R-:W-:Y:S01]  /*88e0*/  IMAD.MOV.U32 R0, RZ, RZ, 0x7f ;  /* 0x0000007fff007424 */ /* 0x000fe200078e00ff */
[----:B------:R-:W-:-:S04]  /*88f0*/  ISETP.GT.U32.AND P0, PT, R2, 0x7f800000, PT ;  /* 0x7f8000000200780c */ /* 0x000fc80003f04070 */
[----:B------:R-:W-:-:S09]  /*8900*/  SEL R0, R0, 0x7c, P0 ;  /* 0x0000007c00007807 */ /* 0x000fd20000000000 */
.L_x_21119:
[----:B------:R-:W-:Y:S05]  /*8910*/  BSYNC B0 ;  /* 0x0000000000007941 */ /* 0x000fea0003800000 */
.L_x_21117:
[----:B------:R-:W-:-:S04]  /*8920*/  LOP3.LUT R2, R3, 0x80000000, RZ, 0xc0, !PT ;  /* 0x8000000003027812 */ /* 0x000fc800078ec0ff */
[----:B------:R-:W-:-:S04]  /*8930*/  SHF.R.U32.HI R3, RZ, 0x18, R2 ;  /* 0x00000018ff037819 */ /* 0x000fc80000011602 */
[----:B------:R-:W-:-:S05]  /*8940*/  LOP3.LUT R3, R0, R3, RZ, 0xfc, !PT ;  /* 0x0000000300037212 */ /* 0x000fca00078efcff */
[----:B------:R0:W-:Y:S01]  /*8950*/  STG.E.U8 desc[UR36][R16.64], R3 ;  /* 0x0000000310007986 */ /* 0x0001e2000c101124 */
[----:B------:R-:W-:Y:S05]  /*8960*/  BRA `(.L_x_21103) ;  /* 0x0000000400a47947 */ /* 0x000fea0003800000 */
.L_x_21113:
[----:B------:R-:W-:-:S04]  /*8970*/  I2FP.F32.S32 R0, R2 ;  /* 0x0000000200007245 */ /* 0x000fc80000201400 */
[----:B------:R-:W-:-:S05]  /*8980*/  F2FP.BF16.F32.PACK_AB R0, RZ, R0 ;  /* 0x00000000ff00723e */ /* 0x000fca00000010ff */
[----:B------:R0:W-:Y:S01]  /*8990*/  STG.E.U16 desc[UR36][R16.64], R0 ;  /* 0x0000000010007986 */ /* 0x0001e2000c101524 */
[----:B------:R-:W-:Y:S05]  /*89a0*/  BRA `(.L_x_21103) ;  /* 0x0000000400947947 */ /* 0x000fea0003800000 */
.L_x_21110:
        /* <DEDUP_REMOVED lines=10> */
.L_x_21122:
        /* <DEDUP_REMOVED lines=17> */
.L_x_21125:
[----:B------:R-:W-:-:S04]  /*8b60*/  LOP3.LUT R2, R3, 0x80000000, RZ, 0xc0, !PT ;  /* 0x8000000003027812 */ /* 0x000fc800078ec0ff */
[----:B------:R-:W-:-:S04]  /*8b70*/  SHF.R.U32.HI R3, RZ, 0x18, R2 ;  /* 0x00000018ff037819 */ /* 0x000fc80000011602 */
[----:B------:R-:W-:-:S04]  /*8b80*/  LOP3.LUT R0, R0, R3, RZ, 0xfc, !PT ;  /* 0x0000000300007212 */ /* 0x000fc800078efcff */
[----:B------:R-:W-:-:S07]  /*8b90*/  PRMT R8, R0, 0x7610, R8 ;  /* 0x0000761000087816 */ /* 0x000fce0000000008 */
.L_x_21124:
[----:B------:R-:W-:Y:S05]  /*8ba0*/  BSYNC B0 ;  /* 0x0000000000007941 */ /* 0x000fea0003800000 */
.L_x_21123:
[----:B------:R0:W-:Y:S01]  /*8bb0*/  STG.E.U8 desc[UR36][R16.64], R8 ;  /* 0x0000000810007986 */ /* 0x0001e2000c101124 */
[----:B------:R-:W-:Y:S05]  /*8bc0*/  BRA `(.L_x_21103) ;  /* 0x00000004000c7947 */ /* 0x000fea0003800000 */
.L_x_21121:
        /* <DEDUP_REMOVED lines=17> */
.L_x_21128:
[----:B------:R-:W-:-:S04]  /*8ce0*/  LOP3.LUT R2, R3, 0x80000000, RZ, 0xc0, !PT ;  /* 0x8000000003027812 */ /* 0x000fc800078ec0ff */
[----:B------:R-:W-:-:S04]  /*8cf0*/  SHF.R.U32.HI R3, RZ, 0x18, R2 ;  /* 0x00000018ff037819 */ /* 0x000fc80000011602 */
[----:B------:R-:W-:-:S04]  /*8d00*/  LOP3.LUT R0, R0, R3, RZ, 0xfc, !PT ;  /* 0x0000000300007212 */ /* 0x000fc800078efcff */
[----:B------:R-:W-:-:S07]  /*8d10*/  PRMT R8, R0, 0x7610, R8 ;  /* 0x0000761000087816 */ /* 0x000fce0000000008 */
.L_x_21127:
[----:B------:R-:W-:Y:S05]  /*8d20*/  BSYNC B0 ;  /* 0x0000000000007941 */ /* 0x000fea0003800000 */
.L_x_21126:
[----:B------:R0:W-:Y:S01]  /*8d30*/  STG.E.U8 desc[UR36][R16.64], R8 ;  /* 0x0000000810007986 */ /* 0x0001e2000c101124 */
[----:B------:R-:W-:Y:S05]  /*8d40*/  BRA `(.L_x_21103) ;  /* 0x0000000000ac7947 */ /* 0x000fea0003800000 */
.L_x_21120:
        /* <DEDUP_REMOVED lines=22> */
.L_x_21102:
        /* <DEDUP_REMOVED lines=16> */
.L_x_21131:
[----:B------:R-:W-:Y:S05]  /*8fb0*/  BRA `(.L_x_21103) ;  /* 0x0000000000107947 */ /* 0x000fea0003800000 */
.L_x_21130:
[----:B------:R-:W-:-:S05]  /*8fc0*/  SHF.R.S32.HI R3, RZ, 0x1f, R2 ;  /* 0x0000001fff037819 */ /* 0x000fca0000011402 */
[----:B------:R0:W-:Y:S01]  /*8fd0*/  STG.E.64 desc[UR36][R16.64], R2 ;  /* 0x0000000210007986 */ /* 0x0001e2000c101b24 */
[----:B------:R-:W-:Y:S05]  /*8fe0*/  BRA `(.L_x_21103) ;  /* 0x0000000000047947 */ /* 0x000fea0003800000 */
.L_x_21129:
[----:B------:R0:W-:Y:S02]  /*8ff0*/  STG.E desc[UR36][R16.64], R2 ;  /* 0x0000000210007986 */ /* 0x0001e4000c101924 */
.L_x_21103:
[----:B------:R-:W-:-:S07]  /*9000*/  VIADD R19, R19, 0x80 ;  /* 0x0000008013137836 */ /* 0x000fce0000000000 */
.L_x_21063:
[----:B------:R-:W-:Y:S05]  /*9010*/  BSYNC B6 ;  /* 0x0000000000067941 */ /* 0x000fea0003800000 */
.L_x_21062:
        /* <DEDUP_REMOVED lines=306> */
.L_x_21132:
        /* <DEDUP_REMOVED lines=20> */
.L_x_21136:
[----:B------:R4:W5:Y:S01]  /*a480*/  LDG.E.U8 R18, desc[UR36][R2.64] ;  /* 0x0000002402127981 */ /* 0x000962000c1e1100 */
[----:B------:R-:W-:Y:S05]  /*a490*/  BRA `(.L_x_21138) ;  /* 0x0000000c00347947 */ /* 0x000fea0003800000 */
.L_x_21135:
        /* <DEDUP_REMOVED lines=8> */
.L_x_21140:
[----:B------:R2:W5:Y:S01]  /*a520*/  LDG.E R18, desc[UR36][R2.64] ;  /* 0x0000002402127981 */ /* 0x000562000c1e1900 */
[----:B------:R-:W-:Y:S05]  /*a530*/  BRA `(.L_x_21138) ;  /* 0x0000000c000c7947 */ /* 0x000fea0003800000 */
.L_x_21139:
[----:B------:R0:W5:Y:S01]  /*a540*/  LDG.E.S16 R18, desc[UR36][R2.64] ;  /* 0x0000002402127981 */ /* 0x000162000c1e1700 */
[----:B------:R-:W-:Y:S05]  /*a550*/  BRA `(.L_x_21138) ;  /* 0x0000000c00047947 */ /* 0x000fea0003800000 */
.L_x_21134:
        /* <DEDUP_REMOVED lines=9> */
.L_x_21142:
[----:B------:R-:W2:Y:S02]  /*a5f0*/  LDG.E.U16 R2, desc[UR36][R2.64] ;  /* 0x0000002402027981 */ /* 0x000ea4000c1e1500 */
[----:B--2---:R-:W-:-:S06]  /*a600*/  HADD2.F32 R18, -RZ, R2.H0_H0 ;  /* 0x20000002ff127230 */ /* 0x004fcc0000004100 */
[----:B------:R-:W0:Y:S01]  /*a610*/  F2I.FTZ.TRUNC.NTZ R18, R18 ;  /* 0x0000001200127305 */ /* 0x000e22000021f100 */
[----:B------:R-:W-:Y:S05]  /*a620*/  BRA `(.L_x_21138) ;  /* 0x0000000800d07947 */ /* 0x000fea0003800000 */
.L_x_21141:
        /* <DEDUP_REMOVED lines=9> */
.L_x_21144:
[----:B------:R-:W2:Y:S02]  /*a6c0*/  LDG.E.U16 R2, desc[UR36][R2.64] ;  /* 0x0000002402027981 */ /* 0x000ea4000c1e1500 */
[----:B--2---:R-:W-:-:S06]  /*a6d0*/  HADD2.F32 R18, -RZ, R2.H0_H0 ;  /* 0x20000002ff127230 */ /* 0x004fcc0000004100 */
[----:B------:R-:W0:Y:S01]  /*a6e0*/  F2I.FTZ.TRUNC.NTZ R18, R18 ;  /* 0x0000001200127305 */ /* 0x000e22000021f100 */
[----:B------:R-:W-:Y:S05]  /*a6f0*/  BRA `(.L_x_21138) ;  /* 0x00000008009c7947 */ /* 0x000fea0003800000 */
.L_x_21143:
[----:B------:R-:W2:Y:S02]  /*a700*/  LDG.E.64 R2, desc[UR36][R2.64] ;  /* 0x0000002402027981 */ /* 0x000ea4000c1e1b00 */
[----:B--2---:R0:W1:Y:S01]  /*a710*/  F2I.F64.TRUNC R18, R2 ;  /* 0x0000000200127311 */ /* 0x004062000030d100 */
[----:B------:R-:W-:Y:S05]  /*a720*/  BRA `(.L_x_21138) ;  /* 0x0000000800907947 */ /* 0x000fea0003800000 */
.L_x_21133:
        /* <DEDUP_REMOVED lines=12> */
.L_x_21147:
[----:B------:R-:W2:Y:S02]  /*a7f0*/  LDG.E.64 R2, desc[UR36][R2.64] ;  /* 0x0000002402027981 */ /* 0x000ea4000c1e1b00 */
[----:B--2---:R0:W1:Y:S01]  /*a800*/  F2I.F64.TRUNC R18, R2 ;  /* 0x0000000200127311 */ /* 0x004062000030d100 */
[----:B------:R-:W-:Y:S05]  /*a810*/  BRA `(.L_x_21138) ;  /* 0x0000000800547947 */ /* 0x000fea0003800000 */
.L_x_21146:
        /* <DEDUP_REMOVED lines=27> */
.L_x_21149:
        /* <DEDUP_REMOVED lines=14> */
.L_x_21148:
[----:B------:R-:W2:Y:S02]  /*aab0*/  LDG.E.U16 R18, desc[UR36][R2.64] ;  /* 0x0000002402127981 */ /* 0x000ea4000c1e1500 */
[----:B--2---:R-:W-:-:S06]  /*aac0*/  IMAD.U32 R18, R18, 0x10000, RZ ;  /* 0x0001000012127824 */ /* 0x004fcc00078e00ff */
[----:B------:R-:W0:Y:S01]  /*aad0*/  F2I.FTZ.TRUNC.NTZ R18, R18 ;  /* 0x0000001200127305 */ /* 0x000e22000021f100 */
[----:B------:R-:W-:Y:S05]  /*aae0*/  BRA `(.L_x_21138) ;  /* 0x0000000400a07947 */ /* 0x000fea0003800000 */
.L_x_21145:
        /* <DEDUP_REMOVED lines=10> */
.L_x_21152:
        /* <DEDUP_REMOVED lines=21> */
.L_x_21156:
[----:B------:R-:W-:Y:S05]  /*ace0*/  BSYNC B1 ;  /* 0x0000000000017941 */ /* 0x000fea0003800000 */
.L_x_21155:
[----:B------:R-:W-:Y:S01]  /*acf0*/  IMAD.SHL.U32 R2, R2, 0x100000, RZ ;  /* 0x0010000002027824 */ /* 0x000fe200078e00ff */
[----:B------:R-:W-:-:S04]  /*ad00*/  LEA R3, R0, 0x3b800000, 0x17 ;  /* 0x3b80000000037811 */ /* 0x000fc800078eb8ff */
[----:B------:R-:W-:-:S07]  /*ad10*/  LOP3.LUT R18, R3, R2, R18, 0xfe, !PT ;  /* 0x0000000203127212 */ /* 0x000fce00078efe12 */
.L_x_21154:
[----:B------:R-:W-:Y:S05]  /*ad20*/  BSYNC B0 ;  /* 0x0000000000007941 */ /* 0x000fea0003800000 */
.L_x_21153:
[----:B------:R-:W0:Y:S01]  /*ad30*/  F2I.FTZ.TRUNC.NTZ R18, R18 ;  /* 0x0000001200127305 */ /* 0x000e22000021f100 */
[----:B------:R-:W-:Y:S05]  /*ad40*/  BRA `(.L_x_21138) ;  /* 0x0000000400087947 */ /* 0x000fea0003800000 */
.L_x_21151:
        /* <DEDUP_REMOVED lines=21> */
.L_x_21160:
[----:B------:R-:W-:Y:S05]  /*aea0*/  BSYNC B1 ;  /* 0x0000000000017941 */ /* 0x000fea0003800000 */
.L_x_21159:
[----:B------:R-:W-:Y:S01]  /*aeb0*/  IMAD.SHL.U32 R2, R2, 0x200000, RZ ;  /* 0x0020000002027824 */ /* 0x000fe200078e00ff */
[----:B------:R-:W-:-:S04]  /*aec0*/  LEA R3, R0, 0x37800000, 0x17 ;  /* 0x3780000000037811 */ /* 0x000fc800078eb8ff */
[----:B------:R-:W-:-:S07]  /*aed0*/  LOP3.LUT R18, R3, R2, R18, 0xfe, !PT ;  /* 0x0000000203127212 */ /* 0x000fce00078efe12 */
.L_x_21158:
[----:B------:R-:W-:Y:S05]  /*aee0*/  BSYNC B0 ;  /* 0x0000000000007941 */ /* 0x000fea0003800000 */
.L_x_21157:
[----:B------:R-:W0:Y:S01]  /*aef0*/  F2I.FTZ.TRUNC.NTZ R18, R18 ;  /* 0x0000001200127305 */ /* 0x000e22000021f100 */
[----:B------:R-:W-:Y:S05]  /*af00*/  BRA `(.L_x_21138) ;  /* 0x0000000000987947 */ /* 0x000fea0003800000 */
.L_x_21150:
        /* <DEDUP_REMOVED lines=14> */
.L_x_21164:
[----:B------:R-:W-:Y:S05]  /*aff0*/  BSYNC B0 ;  /* 0x0000000000007941 */ /* 0x000fea0003800000 */
.L_x_21163:
[----:B------:R-:W0:Y:S01]  /*b000*/  F2I.FTZ.TRUNC.NTZ R18, R18 ;  /* 0x0000001200127305 */ /* 0x000e22000021f100 */
[----:B------:R-:W-:Y:S05]  /*b010*/  BRA `(.L_x_21138) ;  /* 0x0000000000547947 */ /* 0x000fea0003800000 */
.L_x_21137:
        /* <DEDUP_REMOVED lines=17> */
.L_x_21165:
[----:B------:R-:W-:Y:S05]  /*b130*/  BRA `(.L_x_21138) ;  /* 0x00000000000c7947 */ /* 0x000fea0003800000 */
.L_x_21162:
[----:B------:R0:W5:Y:S01]  /*b140*/  LDG.E R18, desc[UR36][R2.64] ;  /* 0x0000002402127981 */ /* 0x000162000c1e1900 */
[----:B------:R-:W-:Y:S05]  /*b150*/  BRA `(.L_x_21138) ;  /* 0x0000000000047947 */ /* 0x000fea0003800000 */
.L_x_21161:
[----:B------:R0:W5:Y:S02]  /*b160*/  LDG.E R18, desc[UR36][R2.64] ;  /* 0x0000002402127981 */ /* 0x000164000c1e1900 */
.L_x_21138:
[----:B01234-:R-:W0:Y:S01]  /*b170*/  LDC.U8 R3, c[0x0][0x428] ;  /* 0x00010a00ff037b82 */ /* 0x01fe220000000000 */
[----:B------:R-:W-:Y:S02]  /*b180*/  ULDC UR4, c[0x0][0x424] ;  /* 0x0001090000047ab9 */ /* 0x000fe40000000800 */
[----:B-----5:R-:W-:Y:S02]  /*b190*/  VIMNMX R2, R18, UR4, PT ;  /* 0x0000000412027c48 */ /* 0x020fe4000bfe0100 */
        /* <DEDUP_REMOVED lines=13> */
.L_x_21169:
[----:B------:R-:W-:Y:S01]  /*b270*/  STG.E.U8 desc[UR36][R16.64], R2 ;  /* 0x0000000210007986 */ /* 0x000fe2000c101124 */
[----:B------:R-:W-:Y:S05]  /*b280*/  EXIT ;  /* 0x000000000000794d */ /* 0x000fea0003800000 */
.L_x_21168:
[----:B------:R-:W-:-:S13]  /*b290*/  ISETP.NE.AND P0, PT, R0, 0x2, PT ;  /* 0x000000020000780c */ /* 0x000fda0003f05270 */
[----:B------:R-:W-:Y:S05]  /*b2a0*/  @!P0 BRA `(.L_x_21171) ;  /* 0x0000000000248947 */ /* 0x000fea0003800000 */
[----:B------:R-:W-:-:S13]  /*b2b0*/  ISETP.NE.AND P0, PT, R0, 0x3, PT ;  /* 0x000000030000780c */ /* 0x000fda0003f05270 */
[----:B------:R-:W-:Y:S05]  /*b2c0*/  @!P0 BRA `(.L_x_21172) ;  /* 0x0000000000148947 */ /* 0x000fea0003800000 */
[----:B------:R-:W-:-:S13]  /*b2d0*/  ISETP.NE.AND P0, PT, R0, 0x4, PT ;  /* 0x000000040000780c */ /* 0x000fda0003f05270 */
[----:B------:R-:W-:Y:S05]  /*b2e0*/  @P0 BRA `(.L_x_21170) ;  /* 0x0000000800e40947 */ /* 0x000fea0003800000 */
[----:B------:R-:W-:-:S05]  /*b2f0*/  SHF.R.S32.HI R3, RZ, 0x1f, R2 ;  /* 0x0000001fff037819 */ /* 0x000fca0000011402 */
[----:B------:R-:W-:Y:S01]  /*b300*/  STG.E.64 desc[UR36][R16.64], R2 ;  /* 0x0000000210007986 */ /* 0x000fe2000c101b24 */
[----:B------:R-:W-:Y:S05]  /*b310*/  EXIT ;  /* 0x000000000000794d */ /* 0x000fea0003800000 */
.L_x_21172:
[----:B------:R-:W-:Y:S01]  /*b320*/  STG.E desc[UR36][R16.64], R2 ;  /* 0x0000000210007986 */ /* 0x000fe2000c101924 */
[----:B------:R-:W-:Y:S05]  /*b330*/  EXIT ;  /* 0x000000000000794d */ /* 0x000fea0003800000 */
.L_x_21171:
[----:B------:R-:W-:Y:S01]  /*b340*/  STG.E.U16 desc[UR36][R16.64], R2 ;  /* 0x0000000210007986 */ /* 0x000fe2000c101524 */
[----:B------:R-:W-:Y:S05]  /*b350*/  EXIT ;  /* 0x000000000000794d */ /* 0x000fea0003800000 */
.L_x_21167:
[----:B------:R-:W-:-:S13]  /*b360*/  ISETP.GT.AND P0, PT, R0, 0x6, PT ;  /* 0x000000060000780c */ /* 0x000fda0003f04270 */
[----:B------:R-:W-:Y:S05]  /*b370*/  @P0 BRA `(.L_x_21173) ;  /* 0x00000000002c0947 */ /* 0x000fea0003800000 */
[----:B------:R-:W-:-:S13]  /*b380*/  ISETP.NE.AND P0, PT, R0, 0x5, PT ;  /* 0x000000050000780c */ /* 0x000fda0003f05270 */
[----:B------:R-:W-:Y:S05]  /*b390*/  @!P0 BRA `(.L_x_21174) ;  /* 0x0000000000148947 */ /* 0x000fea0003800000 */
[----:B------:R-:W-:-:S13]  /*b3a0*/  ISETP.NE.AND P0, PT, R0, 0x6, PT ;  /* 0x000000060000780c */ /* 0x000fda0003f05270 */
[----:B------:R-:W-:Y:S05]  /*b3b0*/  @P0 BRA `(.L_x_21170) ;  /* 0x0000000800b00947 */ /* 0x000fea0003800000 */
[----:B------:R-:W-:-:S05]  /*b3c0*/  I2FP.F32.S32 R3, R2 ;  /* 0x0000000200037245 */ /* 0x000fca0000201400 */
[----:B------:R-:W-:Y:S01]  /*b3d0*/  STG.E desc[UR36][R16.64], R3 ;  /* 0x0000000310007986 */ /* 0x000fe2000c101924 */
[----:B------:R-:W-:Y:S05]  /*b3e0*/  EXIT ;  /* 0x000000000000794d */ /* 0x000fea0003800000 */
.L_x_21174:
[----:B------:R-:W-:-:S04]  /*b3f0*/  I2FP.F32.S32 R0, R2 ;  /* 0x0000000200007245 */ /* 0x000fc80000201400 */
[----:B------:R-:W-:-:S05]  /*b400*/  F2FP.F16.F32.PACK_AB R0, RZ, R0 ;  /* 0x00000000ff00723e */ /* 0x000fca00000000ff */
[----:B------:R-:W-:Y:S01]  /*b410*/  STG.E.U16 desc[UR36][R16.64], R0 ;  /* 0x0000000010007986 */ /* 0x000fe2000c101524 */
[----:B------:R-:W-:Y:S05]  /*b420*/  EXIT ;  /* 0x000000000000794d */ /* 0x000fea0003800000 */
.L_x_21173:
        /* <DEDUP_REMOVED lines=8> */
[----:B------:R-:W-:Y:S01]  /*b4b0*/  STG.E.64 desc[UR36][R16.64], R2 ;  /* 0x0000000210007986 */ /* 0x000fe2000c101b24 */
[----:B------:R-:W-:Y:S05]  /*b4c0*/  EXIT ;  /* 0x000000000000794d */ /* 0x000fea0003800000 */
.L_x_21176:
[----:B------:R-:W-:-:S04]  /*b4d0*/  I2FP.F32.S32 R2, R2 ;  /* 0x0000000200027245 */ /* 0x000fc80000201400 */
[----:B------:R-:W-:-:S04]  /*b4e0*/  F2FP.F16.F32.PACK_AB R3, RZ, R2 ;  /* 0x00000002ff03723e */ /* 0x000fc800000000ff */
[----:B------:R-:W-:-:S05]  /*b4f0*/  PRMT R3, R3, 0x5410, RZ ;  /* 0x0000541003037816 */ /* 0x000fca00000000ff */
[----:B------:R-:W-:Y:S01]  /*b500*/  STG.E desc[UR36][R16.64], R3 ;  /* 0x0000000310007986 */ /* 0x000fe2000c101924 */
[----:B------:R-:W-:Y:S05]  /*b510*/  EXIT ;  /* 0x000000000000794d */ /* 0x000fea0003800000 */
.L_x_21175:
[----:B------:R-:W0:Y:S02]  /*b520*/  I2F.F64 R2, R2 ;  /* 0x0000000200027312 */ /* 0x000e240000201c00 */
[----:B0-----:R-:W-:Y:S01]  /*b530*/  STG.E.64 desc[UR36][R16.64], R2 ;  /* 0x0000000210007986 */ /* 0x001fe2000c101b24 */
[----:B------:R-:W-:Y:S05]  /*b540*/  EXIT ;  /* 0x000000000000794d */ /* 0x000fea0003800000 */
.L_x_21166:
        /* <DEDUP_REMOVED lines=10> */
[----:B------:R-:W-:Y:S01]  /*b5f0*/  STG.E.U8 desc[UR36][R16.64], R3 ;  /* 0x0000000310007986 */ /* 0x000fe2000c101124 */
[----:B------:R-:W-:Y:S05]  /*b600*/  EXIT ;  /* 0x000000000000794d */ /* 0x000fea0003800000 */
.L_x_21179:
[----:B------:R-:W0:Y:S01]  /*b610*/  I2F.F64 R4, R2 ;  /* 0x0000000200047312 */ /* 0x000e220000201c00 */
[----:B------:R-:W-:-:S05]  /*b620*/  CS2R R6, SRZ ;  /* 0x0000000000067805 */ /* 0x000fca000001ff00 */
[----:B0-----:R-:W-:Y:S01]  /*b630*/  STG.E.128 desc[UR36][R16.64], R4 ;  /* 0x0000000410007986 */ /* 0x001fe2000c101d24 */
[----:B------:R-:W-:Y:S05]  /*b640*/  EXIT ;  /* 0x000000000000794d */ /* 0x000fea0003800000 */
.L_x_21178:
        /* <DEDUP_REMOVED lines=21> */
.L_x_21183:
[----:B------:R-:W-:Y:S05]  /*b7a0*/  BSYNC B0 ;  /* 0x0000000000007941 */ /* 0x000fea0003800000 */
.L_x_21182:
[----:B------:R-:W-:-:S05]  /*b7b0*/  LOP3.LUT R3, R0, R3, RZ, 0xfc, !PT ;  /* 0x0000000300037212 */ /* 0x000fca00078efcff */
[----:B------:R-:W-:Y:S01]  /*b7c0*/  STG.E.U8 desc[UR36][R16.64], R3 ;  /* 0x0000000310007986 */ /* 0x000fe2000c101124 */
[----:B------:R-:W-:Y:S05]  /*b7d0*/  EXIT ;  /* 0x000000000000794d */ /* 0x000fea0003800000 */
.L_x_21181:
        /* <DEDUP_REMOVED lines=13> */
.L_x_21185:
[----:B------:R-:W-:Y:S01]  /*b8b0*/  IMAD.MOV.U32 R0, RZ, RZ, 0x7f ;  /* 0x0000007fff007424 */ /* 0x000fe200078e00ff */
[----:B------:R-:W-:-:S04]  /*b8c0*/  ISETP.GT.U32.AND P0, PT, R2, 0x7f800000, PT ;  /* 0x7f8000000200780c */ /* 0x000fc80003f04070 */
[----:B------:R-:W-:-:S09]  /*b8d0*/  SEL R0, R0, 0x7c, P0 ;  /* 0x0000007c00007807 */ /* 0x000fd20000000000 */
.L_x_21186:
[----:B------:R-:W-:Y:S05]  /*b8e0*/  BSYNC B0 ;  /* 0x0000000000007941 */ /* 0x000fea0003800000 */
.L_x_21184:
[----:B------:R-:W-:-:S04]  /*b8f0*/  LOP3.LUT R2, R3, 0x80000000, RZ, 0xc0, !PT ;  /* 0x8000000003027812 */ /* 0x000fc800078ec0ff */
[----:B------:R-:W-:-:S04]  /*b900*/  SHF.R.U32.HI R3, RZ, 0x18, R2 ;  /* 0x00000018ff037819 */ /* 0x000fc80000011602 */
[----:B------:R-:W-:-:S05]  /*b910*/  LOP3.LUT R3, R0, R3, RZ, 0xfc, !PT ;  /* 0x0000000300037212 */ /* 0x000fca00078efcff */
[----:B------:R-:W-:Y:S01]  /*b920*/  STG.E.U8 desc[UR36][R16.64], R3 ;  /* 0x0000000310007986 */ /* 0x000fe2000c101124 */
[----:B------:R-:W-:Y:S05]  /*b930*/  EXIT ;  /* 0x000000000000794d */ /* 0x000fea0003800000 */
.L_x_21180:
[----:B------:R-:W-:-:S04]  /*b940*/  I2FP.F32.S32 R0, R2 ;  /* 0x0000000200007245 */ /* 0x000fc80000201400 */
[----:B------:R-:W-:-:S05]  /*b950*/  F2FP.BF16.F32.PACK_AB R0, RZ, R0 ;  /* 0x00000000ff00723e */ /* 0x000fca00000010ff */
[----:B------:R-:W-:Y:S01]  /*b960*/  STG.E.U16 desc[UR36][R16.64], R0 ;  /* 0x0000000010007986 */ /* 0x000fe2000c101524 */
[----:B------:R-:W-:Y:S05]  /*b970*/  EXIT ;  /* 0x000000000000794d */ /* 0x000fea0003800000 */
.L_x_21177:
        /* <DEDUP_REMOVED lines=10> */
.L_x_21189:
        /* <DEDUP_REMOVED lines=17> */
.L_x_21192:
[----:B------:R-:W-:-:S04]  /*bb30*/  LOP3.LUT R2, R3, 0x80000000, RZ, 0xc0, !PT ;  /* 0x8000000003027812 */ /* 0x000fc800078ec0ff */
[----:B------:R-:W-:-:S04]  /*bb40*/  SHF.R.U32.HI R3, RZ, 0x18, R2 ;  /* 0x00000018ff037819 */ /* 0x000fc80000011602 */
[----:B------:R-:W-:-:S04]  /*bb50*/  LOP3.LUT R0, R0, R3, RZ, 0xfc, !PT ;  /* 0x0000000300007212 */ /* 0x000fc800078efcff */
[----:B------:R-:W-:-:S07]  /*bb60*/  PRMT R8, R0, 0x7610, R8 ;  /* 0x0000761000087816 */ /* 0x000fce0000000008 */
.L_x_21191:
[----:B------:R-:W-:Y:S05]  /*bb70*/  BSYNC B0 ;  /* 0x0000000000007941 */ /* 0x000fea0003800000 */
.L_x_21190:
[----:B------:R-:W-:Y:S01]  /*bb80*/  STG.E.U8 desc[UR36][R16.64], R8 ;  /* 0x0000000810007986 */ /* 0x000fe2000c101124 */
[----:B------:R-:W-:Y:S05]  /*bb90*/  EXIT ;  /* 0x000000000000794d */ /* 0x000fea0003800000 */
.L_x_21188:
        /* <DEDUP_REMOVED lines=17> */
.L_x_21195:
[----:B------:R-:W-:-:S04]  /*bcb0*/  LOP3.LUT R2, R3, 0x80000000, RZ, 0xc0, !PT ;  /* 0x8000000003027812 */ /* 0x000fc800078ec0ff */
[----:B------:R-:W-:-:S04]  /*bcc0*/  SHF.R.U32.HI R3, RZ, 0x18, R2 ;  /* 0x00000018ff037819 */ /* 0x000fc80000011602 */
[----:B------:R-:W-:-:S04]  /*bcd0*/  LOP3.LUT R0, R0, R3, RZ, 0xfc, !PT ;  /* 0x0000000300007212 */ /* 0x000fc800078efcff */
[----:B------:R-:W-:-:S07]  /*bce0*/  PRMT R8, R0, 0x7610, R8 ;  /* 0x0000761000087816 */ /* 0x000fce0000000008 */
.L_x_21194:
[----:B------:R-:W-:Y:S05]  /*bcf0*/  BSYNC B0 ;  /* 0x0000000000007941 */ /* 0x000fea0003800000 */
.L_x_21193:
[----:B------:R-:W-:Y:S01]  /*bd00*/  STG.E.U8 desc[UR36][R16.64], R8 ;  /* 0x0000000810007986 */ /* 0x000fe2000c101124 */
[----:B------:R-:W-:Y:S05]  /*bd10*/  EXIT ;  /* 0x000000000000794d */ /* 0x000fea0003800000 */
.L_x_21187:
        /* <DEDUP_REMOVED lines=22> */
.L_x_21170:
        /* <DEDUP_REMOVED lines=16> */
.L_x_21198:
[----:B------:R-:W-:Y:S05]  /*bf80*/  EXIT ;  /* 0x000000000000794d */ /* 0x000fea0003800000 */
.L_x_21197:
[----:B------:R-:W-:-:S05]  /*bf90*/  SHF.R.S32.HI R3, RZ, 0x1f, R2 ;  /* 0x0000001fff037819 */ /* 0x000fca0000011402 */
[----:B------:R-:W-:Y:S01]  /*bfa0*/  STG.E.64 desc[UR36][R16.64], R2 ;  /* 0x0000000210007986 */ /* 0x000fe2000c101b24 */
[----:B------:R-:W-:Y:S05]  /*bfb0*/  EXIT ;  /* 0x000000000000794d */ /* 0x000fea0003800000 */
.L_x_21196:
[----:B------:R-:W-:Y:S01]  /*bfc0*/  STG.E desc[UR36][R16.64], R2 ;  /* 0x0000000210007986 */ /* 0x000fe2000c101924 */
[----:B------:R-:W-:Y:S05]  /*bfd0*/  EXIT ;  /* 0x000000000000794d */ /* 0x000fea0003800000 */
.L_x_21199:
        /* <DEDUP_REMOVED lines=10> */
.L_x_42299:


//--------------------- .text._ZN2at6native27unrolled_elementwise_kernelINS0_13AUnaryFunctorIiiiZZZNS0_19minimum_kernel_cudaERNS_18TensorIteratorBaseEENKUlvE_clEvENKUlvE1_clEvEUliiE_EESt5arrayIPcLm2EELi4E23TrivialOffsetCalculatorILi1EjESD_NS0_6memory12LoadWithCastILi1EEENSE_13StoreWithCastILi1EEEEEviT_T0_T2_T3_T4_T5_ --------------------------
	.section	.text._ZN2at6native27unrolled_elementwise_kernelINS0_13AUnaryFunctorIiiiZZZNS0_19minimum_kernel_cudaERNS_18TensorIteratorBaseEENKUlvE_clEvENKUlvE1_clEvEUliiE_EESt5arrayIPcLm2EELi4E23TrivialOffsetCalculatorILi1EjESD_NS0_6memory12LoadWithCastILi1EEENSE_13StoreWithCastILi1EEEEEviT_T0_T2_T3_T4_T5_,"ax",@progbits
	.align	128
        .global         _ZN2at6native27unrolled_elementwise_kernelINS0_13AUnaryFunctorIiiiZZZNS0_19minimum_kernel_cudaERNS_18TensorIteratorBaseEENKUlvE_clEvENKUlvE1_clEvEUliiE_EESt5arrayIPcLm2EELi4E23TrivialOffsetCalculatorILi1EjESD_NS0_6memory12LoadWithCastILi1EEENSE_13StoreWithCastILi1EEEEEviT_T0_T2_T3_T4_T5_
        .type           _ZN2at6native27unrolled_elementwise_kernelINS0_13AUnaryFunctorIiiiZZZNS0_19minimum_kernel_cudaERNS_18TensorIteratorBaseEENKUlvE_clEvENKUlvE1_clEvEUliiE_EESt5arrayIPcLm2EELi4E23TrivialOffsetCalculatorILi1EjESD_NS0_6memory12LoadWithCastILi1EEENSE_13StoreWithCastILi1EEEEEviT_T0_T2_T3_T4_T5_,@function
        .size           _ZN2at6native27unrolled_elementwise_kernelINS0_13AUnaryFunctorIiiiZZZNS0_19minimum_kernel_cudaERNS_18TensorIteratorBaseEENKUlvE_clEvENKUlvE1_clEvEUliiE_EESt5arrayIPcLm2EELi4E23TrivialOffsetCalculatorILi1EjESD_NS0_6memory12LoadWithCastILi1EEENSE_13StoreWithCastILi1EEEEEviT_T0_T2_T3_T4_T5_,(.L_x_42300 - _ZN2at6native27unrolled_elementwise_kernelINS0_13AUnaryFunctorIiiiZZZNS0_19minimum_kernel_cudaERNS_18TensorIteratorBaseEENKUlvE_clEvENKUlvE1_clEvEUliiE_EESt5arrayIPcLm2EELi4E23TrivialOffsetCalculatorILi1EjESD_NS0_6memory12LoadWithCastILi1EEENSE_13StoreWithCastILi1EEEEEviT_T0_T2_T3_T4_T5_)
        .other          _ZN2at6native27unrolled_elementwise_kernelINS0_13AUnaryFunctorIiiiZZZNS0_19minimum_kernel_cudaERNS_18TensorIteratorBaseEENKUlvE_clEvENKUlvE1_clEvEUliiE_EESt5arrayIPcLm2EELi4E23TrivialOffsetCalculatorILi1EjESD_NS0_6memory12LoadWithCastILi1EEENSE_13StoreWithCastILi1EEEEEviT_T0_T2_T3_T4_T5_,@"STO_CUDA_ENTRY STV_DEFAULT"
_ZN2at6native27unrolled_elementwise_kernelINS0_13AUnaryFunctorIiiiZZZNS0_19minimum_kernel_cudaERNS_18TensorIteratorBaseEENKUlvE_clEvENKUlvE1_clEvEUliiE_EESt5arrayIPcLm2EELi4E23TrivialOffsetCalculatorILi1EjESD_NS0_6memory12LoadWithCastILi1EEENSE_13StoreWithCastILi1EEEEEviT_T0_T2_T3_T4_T5_:
.text._ZN2at6native27unrolled_elementwise_kernelINS0_13AUnaryFunctorIiiiZZZNS0_19minimum_kernel_cudaERNS_18TensorIteratorBaseEENKUlvE_clEvENKUlvE1_clEvEUliiE_EESt5arrayIPcLm2EELi4E23TrivialOffsetCalculatorILi1EjESD_NS0_6memory12LoadWithCastILi1EEENSE_13StoreWithCastILi1EEEEEviT_T0_T2_T3_T4_T5_:
        /* <DEDUP_REMOVED lines=31> */
.L_x_21205:
[----:B------:R3:W5:Y:S01]  /*01f0*/  LDG.E.U8 R24, desc[UR36][R2.64] ;  /* 0x0000002402187981 */ /* 0x000762000c1e1100 */
[----:B------:R-:W-:Y:S05]  /*0200*/  BRA `(.L_x_21207) ;  /* 0x0000000c00387947 */ /* 0x000fea0003800000 */
.L_x_21204:
        /* <DEDUP_REMOVED lines=8> */
.L_x_21209:
[----:B------:R1:W5:Y:S01]  /*0290*/  LDG.E R24, desc[UR36][R2.64] ;  /* 0x0000002402187981 */ /* 0x000362000c1e1900 */
[----:B------:R-:W-:Y:S05]  /*02a0*/  BRA `(.L_x_21207) ;  /* 0x0000000c00107947 */ /* 0x000fea0003800000 */
.L_x_21208:
[----:B------:R2:W5:Y:S01]  /*02b0*/  LDG.E.S16 R24, desc[UR36][R2.64] ;  /* 0x0000002402187981 */ /* 0x000562000c1e1700 */
[----:B------:R-:W-:Y:S05]  /*02c0*/  BRA `(.L_x_21207) ;  /* 0x0000000c00087947 */ /* 0x000fea0003800000 */
.L_x_21203:
        /* <DEDUP_REMOVED lines=9> */
.L_x_21211:
[----:B------:R-:W2:Y:S02]  /*0360*/  LDG.E.U16 R2, desc[UR36][R2.64] ;  /* 0x0000002402027981 */ /* 0x000ea4000c1e1500 */
[----:B--2---:R-:W-:-:S06]  /*0370*/  HADD2.F32 R24, -RZ, R2.H0_H0 ;  /* 0x20000002ff187230 */ /* 0x004fcc0000004100 */
[----:B------:R-:W0:Y:S01]  /*0380*/  F2I.FTZ.TRUNC.NTZ R24, R24 ;  /* 0x0000001800187305 */ /* 0x000e22000021f100 */
[----:B------:R-:W-:Y:S05]  /*0390*/  BRA `(.L_x_21207) ;  /* 0x0000000800d47947 */ /* 0x000fea0003800000 */
.L_x_21210:
        /* <DEDUP_REMOVED lines=9> */
.L_x_21213:
[----:B------:R-:W2:Y:S02]  /*0430*/  LDG.E.U16 R2, desc[UR36][R2.64] ;  /* 0x0000002402027981 */ /* 0x000ea4000c1e1500 */
[----:B--2---:R-:W-:-:S06]  /*0440*/  HADD2.F32 R24, -RZ, R2.H0_H0 ;  /* 0x20000002ff187230 */ /* 0x004fcc0000004100 */
[----:B------:R-:W0:Y:S01]  /*0450*/  F2I.FTZ.TRUNC.NTZ R24, R24 ;  /* 0x0000001800187305 */ /* 0x000e22000021f100 */
[----:B------:R-:W-:Y:S05]  /*0460*/  BRA `(.L_x_21207) ;  /* 0x0000000800a07947 */ /* 0x000fea0003800000 */
.L_x_21212:
[----:B------:R-:W2:Y:S02]  /*0470*/  LDG.E.64 R24, desc[UR36][R2.64] ;  /* 0x0000002402187981 */ /* 0x000ea4000c1e1b00 */
[----:B--2---:R0:W1:Y:S01]  /*0480*/  F2I.F64.TRUNC R24, R24 ;  /* 0x0000001800187311 */ /* 0x004062000030d100 */
[----:B------:R-:W-:Y:S05]  /*0490*/  BRA `(.L_x_21207) ;  /* 0x0000000800947947 */ /* 0x000fea0003800000 */
.L_x_21202:
        /* <DEDUP_REMOVED lines=12> */
.L_x_21216:
[----:B------:R-:W2:Y:S02]  /*0560*/  LDG.E.64 R2, desc[UR36][R2.64] ;  /* 0x0000002402027981 */ /* 0x000ea4000c1e1b00 */
[----:B--2---:R0:W1:Y:S01]  /*0570*/  F2I.F64.TRUNC R24, R2 ;  /* 0x0000000200187311 */ /* 0x004062000030d100 */
[----:B------:R-:W-:Y:S05]  /*0580*/  BRA `(.L_x_21207) ;  /* 0x0000000800587947 */ /* 0x000fea0003800000 */
.L_x_21215:
        /* <DEDUP_REMOVED lines=27> */
.L_x_21218:
        /* <DEDUP_REMOVED lines=15> */
.L_x_21217:
[----:B------:R-:W2:Y:S02]  /*0830*/  LDG.E.U16 R24, desc[UR36][R2.64] ;  /* 0x0000002402187981 */ /* 0x000ea4000c1e1500 */
[----:B--2---:R-:W-:-:S06]  /*0840*/  IMAD.U32 R24, R24, 0x10000, RZ ;  /* 0x0001000018187824 */ /* 0x004fcc00078e00ff */
[----:B------:R-:W0:Y:S01]  /*0850*/  F2I.FTZ.TRUNC.NTZ R24, R24 ;  /* 0x0000001800187305 */ /* 0x000e22000021f100 */
[----:B------:R-:W-:Y:S05]  /*0860*/  BRA `(.L_x_21207) ;  /* 0x0000000400a07947 */ /* 0x000fea0003800000 */
.L_x_21214:
        /* <DEDUP_REMOVED lines=10> */
.L_x_21221:
        /* <DEDUP_REMOVED lines=21> */
.L_x_21225:
[----:B------:R-:W-:Y:S05]  /*0a60*/  BSYNC B1 ;  /* 0x0000000000017941 */ /* 0x000fea0003800000 */
.L_x_21224:
[----:B------:R-:W-:Y:S01]  /*0a70*/  IMAD.SHL.U32 R2, R2, 0x100000, RZ ;  /* 0x0010000002027824 */ /* 0x000fe200078e00ff */
[----:B------:R-:W-:-:S04]  /*0a80*/  LEA R3, R0, 0x3b800000, 0x17 ;  /* 0x3b80000000037811 */ /* 0x000fc800078eb8ff */
[----:B------:R-:W-:-:S07]  /*0a90*/  LOP3.LUT R24, R3, R2, R24, 0xfe, !PT ;  /* 0x0000000203187212 */ /* 0x000fce00078efe18 */
.L_x_21223:
[----:B------:R-:W-:Y:S05]  /*0aa0*/  BSYNC B0 ;  /* 0x0000000000007941 */ /* 0x000fea0003800000 */
.L_x_21222:
[----:B------:R-:W0:Y:S01]  /*0ab0*/  F2I.FTZ.TRUNC.NTZ R24, R24 ;  /* 0x0000001800187305 */ /* 0x000e22000021f100 */
[----:B------:R-:W-:Y:S05]  /*0ac0*/  BRA `(.L_x_21207) ;  /* 0x0000000400087947 */ /* 0x000fea0003800000 */
.L_x_21220:
        /* <DEDUP_REMOVED lines=21> */
.L_x_21229:
[----:B------:R-:W-:Y:S05]  /*0c20*/  BSYNC B1 ;  /* 0x0000000000017941 */ /* 0x000fea0003800000 */
.L_x_21228:
[----:B------:R-:W-:Y:S01]  /*0c30*/  IMAD.SHL.U32 R2, R2, 0x200000, RZ ;  /* 0x0020000002027824 */ /* 0x000fe200078e00ff */
[----:B------:R-:W-:-:S04]  /*0c40*/  LEA R3, R0, 0x37800000, 0x17 ;  /* 0x3780000000037811 */ /* 0x000fc800078eb8ff */
[----:B------:R-:W-:-:S07]  /*0c50*/  LOP3.LUT R24, R3, R2, R24, 0xfe, !PT ;  /* 0x0000000203187212 */ /* 0x000fce00078efe18 */
.L_x_21227:
[----:B------:R-:W-:Y:S05]  /*0c60*/  BSYNC B0 ;  /* 0x0000000000007941 */ /* 0x000fea0003800000 */
.L_x_21226:
[----:B------:R-:W0:Y:S01]  /*0c70*/  F2I.FTZ.TRUNC.NTZ R24, R24 ;  /* 0x0000001800187305 */ /* 0x000e22000021f100 */
[----:B------:R-:W-:Y:S05]  /*0c80*/  BRA `(.L_x_21207) ;  /* 0x0000000000987947 */ /* 0x000fea0003800000 */
.L_x_21219:
        /* <DEDUP_REMOVED lines=14> */
.L_x_21233:
[----:B------:R-:W-:Y:S05]  /*0d70*/  BSYNC B0 ;  /* 0x0000000000007941 */ /* 0x000fea0003800000 */
.L_x_21232:
[----:B------:R-:W0:Y:S01]  /*0d80*/  F2I.FTZ.TRUNC.NTZ R24, R24 ;  /* 0x0000001800187305 */ /* 0x000e22000021f100 */
[----:B------:R-:W-:Y:S05]  /*0d90*/  BRA `(.L_x_21207) ;  /* 0x0000000000547947 */ /* 0x000fea0003800000 */
.L_x_21206:
        /* <DEDUP_REMOVED lines=17> */
.L_x_21234:
[----:B------:R-:W-:Y:S05]  /*0eb0*/  BRA `(.L_x_21207) ;  /* 0x00000000000c7947 */ /* 0x000fea0003800000 */
.L_x_21231:
[----:B------:R0:W5:Y:S01]  /*0ec0*/  LDG.E R24, desc[UR36][R2.64] ;  /* 0x0000002402187981 */ /* 0x000162000c1e1900 */
[----:B------:R-:W-:Y:S05]  /*0ed0*/  BRA `(.L_x_21207) ;  /* 0x0000000000047947 */ /* 0x000fea0003800000 */
.L_x_21230:
[----:B------:R0:W5:Y:S02]  /*0ee0*/  LDG.E R24, desc[UR36][R2.64] ;  /* 0x0000002402187981 */ /* 0x000164000c1e1900 */
.L_x_21207:
[----:B------:R-:W2:Y:S02]  /*0ef0*/  S2R R26, SR_TID.X ;  /* 0x00000000001a7919 */ /* 0x000ea40000002100 */
[----:B--2---:R-:W-:-:S07]  /*0f00*/  VIADD R26, R26, 0x80 ;  /* 0x000000801a1a7836 */ /* 0x004fce0000000000 */
.L_x_21201:
[----:B------:R-:W-:Y:S05]  /*0f10*/  BSYNC B6 ;  /* 0x0000000000067941 */ /* 0x000fea0003800000 */
.L_x_21200:
        /* <DEDUP_REMOVED lines=23> */
.L_x_21240:
[----:B------:R0:W5:Y:S01]  /*1090*/  LDG.E.U8 R22, desc[UR36][R2.64] ;  /* 0x0000002402167981 */ /* 0x000162000c1e1100 */
[----:B------:R-:W-:Y:S05]  /*10a0*/  BRA `(.L_x_21242) ;  /* 0x0000000c00347947 */ /* 0x000fea0003800000 */
.L_x_21239:
        /* <DEDUP_REMOVED lines=8> */
.L_x_21244:
[----:B------:R0:W5:Y:S01]  /*1130*/  LDG.E R22, desc[UR36][R2.64] ;  /* 0x0000002402167981 */ /* 0x000162000c1e1900 */
[----:B------:R-:W-:Y:S05]  /*1140*/  BRA `(.L_x_21242) ;  /* 0x0000000c000c7947 */ /* 0x000fea0003800000 */
.L_x_21243:
[----:B------:R0:W5:Y:S01]  /*1150*/  LDG.E.S16 R22, desc[UR36][R2.64] ;  /* 0x0000002402167981 */ /* 0x000162000c1e1700 */
[----:B------:R-:W-:Y:S05]  /*1160*/  BRA `(.L_x_21242) ;  /* 0x0000000c00047947 */ /* 0x000fea0003800000 */
.L_x_21238:
        /* <DEDUP_REMOVED lines=9> */
.L_x_21246:
[----:B------:R-:W2:Y:S02]  /*1200*/  LDG.E.U16 R2, desc[UR36][R2.64] ;  /* 0x0000002402027981 */ /* 0x000ea4000c1e1500 */
[----:B--2---:R-:W-:-:S06]  /*1210*/  HADD2.F32 R22, -RZ, R2.H0_H0 ;  /* 0x20000002ff167230 */ /* 0x004fcc0000004100 */
[----:B------:R-:W0:Y:S01]  /*1220*/  F2I.FTZ.TRUNC.NTZ R22, R22 ;  /* 0x0000001600167305 */ /* 0x000e22000021f100 */
[----:B------:R-:W-:Y:S05]  /*1230*/  BRA `(.L_x_21242) ;  /* 0x0000000800d07947 */ /* 0x000fea0003800000 */
.L_x_21245:
        /* <DEDUP_REMOVED lines=9> */
.L_x_21248:
[----:B------:R-:W2:Y:S02]  /*12d0*/  LDG.E.U16 R2, desc[UR36][R2.64] ;  /* 0x0000002402027981 */ /* 0x000ea4000c1e1500 */
[----:B--2---:R-:W-:-:S06]  /*12e0*/  HADD2.F32 R22, -RZ, R2.H0_H0 ;  /* 0x20000002ff167230 */ /* 0x004fcc0000004100 */
[----:B------:R-:W0:Y:S01]  /*12f0*/  F2I.FTZ.TRUNC.NTZ R22, R22 ;  /* 0x0000001600167305 */ /* 0x000e22000021f100 */
[----:B------:R-:W-:Y:S05]  /*1300*/  BRA `(.L_x_21242) ;  /* 0x00000008009c7947 */ /* 0x000fea0003800000 */
.L_x_21247:
[----:B------:R-:W2:Y:S02]  /*1310*/  LDG.E.64 R2, desc[UR36][R2.64] ;  /* 0x0000002402027981 */ /* 0x000ea4000c1e1b00 */
[----:B--2---:R0:W1:Y:S01]  /*1320*/  F2I.F64.TRUNC R22, R2 ;  /* 0x0000000200167311 */ /* 0x004062000030d100 */
[----:B------:R-:W-:Y:S05]  /*1330*/  BRA `(.L_x_21242) ;  /* 0x0000000800907947 */ /* 0x000fea0003800000 */
.L_x_21237:
        /* <DEDUP_REMOVED lines=12> */
.L_x_21251:
[----:B------:R-:W2:Y:S02]  /*1400*/  LDG.E.64 R2, desc[UR36][R2.64] ;  /* 0x0000002402027981 */ /* 0x000ea4000c1e1b00 */
[----:B--2---:R0:W1:Y:S01]  /*1410*/  F2I.F64.TRUNC R22, R2 ;  /* 0x0000000200167311 */ /* 0x004062000030d100 */
[----:B------:R-:W-:Y:S05]  /*1420*/  BRA `(.L_x_21242) ;  /* 0x0000000800547947 */ /* 0x000fea0003800000 */
.L_x_21250:
        /* <DEDUP_REMOVED lines=27> */
.L_x_21253:
        /* <DEDUP_REMOVED lines=12> */
[----:B------:R2:W3:Y:S01]  /*16a0*/  F2I.FTZ.TRUNC.NTZ R22, R4 ;  /* 0x0000000400167305 */ /* 0x0004e2000021f100 */
[----:B------:R-:W-:Y:S05]  /*16b0*/  BRA `(.L_x_21242) ;  /* 0x0000000400b07947 */ /* 0x000fea0003800000 */
.L_x_21252:
[----:B------:R-:W2:Y:S02]  /*16c0*/  LDG.E.U16 R22, desc[UR36][R2.64] ;  /* 0x0000002402167981 */ /* 0x000ea4000c1e1500 */
[----:B--2---:R-:W-:-:S06]  /*16d0*/  IMAD.U32 R22, R22, 0x10000, RZ ;  /* 0x0001000016167824 */ /* 0x004fcc00078e00ff */
[----:B------:R-:W4:Y:S01]  /*16e0*/  F2I.FTZ.TRUNC.NTZ R22, R22 ;  /* 0x0000001600167305 */ /* 0x000f22000021f100 */
[----:B------:R-:W-:Y:S05]  /*16f0*/  BRA `(.L_x_21242) ;  /* 0x0000000400a07947 */ /* 0x000fea0003800000 */
.L_x_21249:
        /* <DEDUP_REMOVED lines=10> */
.L_x_21256:
        /* <DEDUP_REMOVED lines=21> */
.L_x_21260:
[----:B------:R-:W-:Y:S05]  /*18f0*/  BSYNC B1 ;  /* 0x0000000000017941 */ /* 0x000fea0003800000 */
.L_x_21259:
[----:B------:R-:W-:Y:S01]  /*1900*/  IMAD.SHL.U32 R2, R2, 0x100000, RZ ;  /* 0x0010000002027824 */ /* 0x000fe200078e00ff */
[----:B------:R-:W-:-:S04]  /*1910*/  LEA R3, R0, 0x3b800000, 0x17 ;  /* 0x3b80000000037811 */ /* 0x000fc800078eb8ff */
[----:B------:R-:W-:-:S07]  /*1920*/  LOP3.LUT R22, R3, R2, R22, 0xfe, !PT ;  /* 0x0000000203167212 */ /* 0x000fce00078efe16 */
.L_x_21258:
[----:B------:R-:W-:Y:S05]  /*1930*/  BSYNC B0 ;  /* 0x0000000000007941 */ /* 0x000fea0003800000 */
.L_x_21257:
[----:B------:R-:W0:Y:S01]  /*1940*/  F2I.FTZ.TRUNC.NTZ R22, R22 ;  /* 0x0000001600167305 */ /* 0x000e22000021f100 */
[----:B------:R-:W-:Y:S05]  /*1950*/  BRA `(.L_x_21242) ;  /* 0x0000000400087947 */ /* 0x000fea0003800000 */
.L_x_21255:
        /* <DEDUP_REMOVED lines=21> */
.L_x_21264:
[----:B------:R-:W-:Y:S05]  /*1ab0*/  BSYNC B1 ;  /* 0x0000000000017941 */ /* 0x000fea0003800000 */
.L_x_21263:
[----:B------:R-:W-:Y:S01]  /*1ac0*/  IMAD.SHL.U32 R2, R2, 0x200000, RZ ;  /* 0x0020000002027824 */ /* 0x000fe200078e00ff */
[----:B------:R-:W-:-:S04]  /*1ad0*/  LEA R3, R0, 0x37800000, 0x17 ;  /* 0x3780000000037811 */ /* 0x000fc800078eb8ff */
[----:B------:R-:W-:-:S07]  /*1ae0*/  LOP3.LUT R22, R3, R2, R22, 0xfe, !PT ;  /* 0x0000000203167212 */ /* 0x000fce00078efe16 */
.L_x_21262:
[----:B------:R-:W-:Y:S05]  /*1af0*/  BSYNC B0 ;  /* 0x0000000000007941 */ /* 0x000fea0003800000 */
.L_x_21261:
[----:B------:R-:W0:Y:S01]  /*1b00*/  F2I.FTZ.TRUNC.NTZ R22, R22 ;  /* 0x0000001600167305 */ /* 0x000e22000021f100 */
[----:B------:R-:W-:Y:S05]  /*1b10*/  BRA `(.L_x_21242) ;  /* 0x0000000000987947 */ /* 0x000fea0003800000 */
.L_x_21254:
        /* <DEDUP_REMOVED lines=14> */
.L_x_21268:
[----:B------:R-:W-:Y:S05]  /*1c00*/  BSYNC B0 ;  /* 0x0000000000007941 */ /* 0x000fea0003800000 */
.L_x_21267:
[----:B------:R-:W0:Y:S01]  /*1c10*/  F2I.FTZ.TRUNC.NTZ R22, R22 ;  /* 0x0000001600167305 */ /* 0x000e22000021f100 */
[----:B------:R-:W-:Y:S05]  /*1c20*/  BRA `(.L_x_21242) ;  /* 0x0000000000547947 */ /* 0x000fea0003800000 */
.L_x_21241:
        /* <DEDUP_REMOVED lines=16> */
[----:B0----5:R-:W-:Y:S05]  /*1d30*/  CALL.ABS.NOINC R2 ;  /* 0x0000000002007343 */ /* 0x021fea0003c00000 */
.L_x_21269:
[----:B------:R-:W-:Y:S05]  /*1d40*/  BRA `(.L_x_21242) ;  /* 0x00000000000c7947 */ /* 0x000fea0003800000 */
.L_x_21266:
[----:B------:R0:W5:Y:S01]  /*1d50*/  LDG.E R22, desc[UR36][R2.64] ;  /* 0x0000002402167981 */ /* 0x000162000c1e1900 */
[----:B------:R-:W-:Y:S05]  /*1d60*/  BRA `(.L_x_21242) ;  /* 0x0000000000047947 */ /* 0x000fea0003800000 */
.L_x_21265:
[----:B------:R0:W5:Y:S02]  /*1d70*/  LDG.E R22, desc[UR36][R2.64] ;  /* 0x0000002402167981 */ /* 0x000164000c1e1900 */
.L_x_21242:
[----:B------:R-:W-:-:S07]  /*1d80*/  VIADD R26, R26, 0x80 ;  /* 0x000000801a1a7836 */ /* 0x000fce0000000000 */
.L_x_21236:
[----:B------:R-:W-:Y:S05]  /*1d90*/  BSYNC B6 ;  /* 0x0000000000067941 */ /* 0x000fea0003800000 */
.L_x_21235:
[----:B------:R-:W-:Y:S01]  /*1da0*/  ISETP.GE.AND P0, PT, R26, R19, PT ;  /* 0x000000131a00720c */ /* 0x000fe20003f06270 */
[----:B------:R-:W-:Y:S01]  /*1db0*/  BSSY B6, `(.L_x_21270) ;  /* 0x00000e8000067945 */ /* 0x000fe20003800000 */
[----:B------:R-:W-:Y:S02]  /*1dc0*/  IMAD.MOV.U32 R16, RZ, RZ, RZ ;  /* 0x000000ffff107224 */ /* 0x000fe400078e00ff */
[----:B------:R-:W-:-:S09]  /*1dd0*/  IMAD.MOV.U32 R18, RZ, RZ, RZ ;  /* 0x000000ffff127224 */ /* 0x000fd200078e00ff */
[----:B------:R-:W-:Y:S05]  /*1de0*/  @P0 BRA `(.L_x_21271) ;  /* 0x0000000c00900947 */ /* 0x000fea0003800000 */
[----:B01-34-:R-:W0:Y:S01]  /*1df0*/  LDC.64 R2, c[0x0][0x228] ;  /* 0x00008a00ff027b82 */ /* 0x01be220000000a00 */
[----:B------:R-:W-:Y:S01]  /*1e00*/  IMAD R0, R23, 0x200, R26 ;  /* 0x0000020017007824 */ /* 0x000fe200078e021a */
[----:B--2---:R-:W-:Y:S01]  /*1e10*/  PRMT R4, R17, 0x9910, RZ ;  /* 0x0000991011047816 */ /* 0x004fe200000000ff */
        /* <DEDUP_REMOVED lines=17> */
.L_x_21275:
[----:B------:R0:W5:Y:S01]  /*1f30*/  LDG.E.U8 R18, desc[UR36][R2.64] ;  /* 0x0000002402127981 */ /* 0x000162000c1e1100 */
[----:B------:R-:W-:Y:S05]  /*1f40*/  BRA `(.L_x_21277) ;  /* 0x0000000c00347947 */ /* 0x000fea0003800000 */
.L_x_21274:
        /* <DEDUP_REMOVED lines=8> */
.L_x_21279:
[----:B------:R0:W5:Y:S01]  /*1fd0*/  LDG.E R18, desc[UR36][R2.64] ;  /* 0x0000002402127981 */ /* 0x000162000c1e1900 */
[----:B------:R-:W-:Y:S05]  /*1fe0*/  BRA `(.L_x_21277) ;  /* 0x0000000c000c7947 */ /* 0x000fea0003800000 */
.L_x_21278:
[----:B------:R0:W5:Y:S01]  /*1ff0*/  LDG.E.S16 R18, desc[UR36][R2.64] ;  /* 0x0000002402127981 */ /* 0x000162000c1e1700 */
[----:B------:R-:W-:Y:S05]  /*2000*/  BRA `(.L_x_21277) ;  /* 0x0000000c00047947 */ /* 0x000fea0003800000 */
.L_x_21273:
        /* <DEDUP_REMOVED lines=9> */
.L_x_21281:
[----:B------:R-:W2:Y:S02]  /*20a0*/  LDG.E.U16 R2, desc[UR36][R2.64] ;  /* 0x0000002402027981 */ /* 0x000ea4000c1e1500 */
[----:B--2---:R-:W-:-:S06]  /*20b0*/  HADD2.F32 R18, -RZ, R2.H0_H0 ;  /* 0x20000002ff127230 */ /* 0x004fcc0000004100 */
[----:B------:R-:W0:Y:S01]  /*20c0*/  F2I.FTZ.TRUNC.NTZ R18, R18 ;  /* 0x0000001200127305 */ /* 0x000e22000021f100 */
[----:B------:R-:W-:Y:S05]  /*20d0*/  BRA `(.L_x_21277) ;  /* 0x0000000800d07947 */ /* 0x000fea0003800000 */
.L_x_21280:
        /* <DEDUP_REMOVED lines=9> */
.L_x_21283:
[----:B------:R-:W2:Y:S02]  /*2170*/  LDG.E.U16 R2, desc[UR36][R2.64] ;  /* 0x0000002402027981 */ /* 0x000ea4000c1e1500 */
[----:B--2---:R-:W-:-:S06]  /*2180*/  HADD2.F32 R18, -RZ, R2.H0_H0 ;  /* 0x20000002ff127230 */ /* 0x004fcc0000004100 */
[----:B------:R-:W0:Y:S01]  /*2190*/  F2I.FTZ.TRUNC.NTZ R18, R18 ;  /* 0x0000001200127305 */ /* 0x000e22000021f100 */
[----:B------:R-:W-:Y:S05]  /*21a0*/  BRA `(.L_x_21277) ;  /* 0x00000008009c7947 */ /* 0x000fea0003800000 */
.L_x_21282:
[----:B------:R-:W2:Y:S02]  /*21b0*/  LDG.E.64 R2, desc[UR36][R2.64] ;  /* 0x0000002402027981 */ /* 0x000ea4000c1e1b00 */
[----:B--2---:R0:W1:Y:S01]  /*21c0*/  F2I.F64.TRUNC R18, R2 ;  /* 0x0000000200127311 */ /* 0x004062000030d100 */
[----:B------:R-:W-:Y:S05]  /*21d0*/  BRA `(.L_x_21277) ;  /* 0x0000000800907947 */ /* 0x000fea0003800000 */
.L_x_21272:
        /* <DEDUP_REMOVED lines=12> */
.L_x_21286:
[----:B------:R-:W2:Y:S02]  /*22a0*/  LDG.E.64 R2, desc[UR36][R2.64] ;  /* 0x0000002402027981 */ /* 0x000ea4000c1e1b00 */
[----:B--2---:R0:W1:Y:S01]  /*22b0*/  F2I.F64.TRUNC R18, R2 ;  /* 0x0000000200127311 */ /* 0x004062000030d100 */
[----:B------:R-:W-:Y:S05]  /*22c0*/  BRA `(.L_x_21277) ;  /* 0x0000000800547947 */ /* 0x000fea0003800000 */
.L_x_21285:
        /* <DEDUP_REMOVED lines=27> */
.L_x_21288:
        /* <DEDUP_REMOVED lines=14> */
.L_x_21287:
[----:B------:R-:W2:Y:S02]  /*2560*/  LDG.E.U16 R18, desc[UR36][R2.64] ;  /* 0x0000002402127981 */ /* 0x000ea4000c1e1500 */
[----:B--2---:R-:W-:-:S06]  /*2570*/  IMAD.U32 R18, R18, 0x10000, RZ ;  /* 0x0001000012127824 */ /* 0x004fcc00078e00ff */
[----:B------:R-:W0:Y:S01]  /*2580*/  F2I.FTZ.TRUNC.NTZ R18, R18 ;  /* 0x0000001200127305 */ /* 0x000e22000021f100 */
[----:B------:R-:W-:Y:S05]  /*2590*/  BRA `(.L_x_21277) ;  /* 0x0000000400a07947 */ /* 0x000fea0003800000 */
.L_x_21284:
        /* <DEDUP_REMOVED lines=10> */
.L_x_21291:
        /* <DEDUP_REMOVED lines=21> */
.L_x_21295:
[----:B------:R-:W-:Y:S05]  /*2790*/  BSYNC B1 ;  /* 0x0000000000017941 */ /* 0x000fea0003800000 */
.L_x_21294:
[----:B------:R-:W-:Y:S01]  /*27a0*/  IMAD.SHL.U32 R2, R2, 0x100000, RZ ;  /* 0x0010000002027824 */ /* 0x000fe200078e00ff */
[----:B------:R-:W-:-:S04]  /*27b0*/  LEA R3, R0, 0x3b800000, 0x17 ;  /* 0x3b80000000037811 */ /* 0x000fc800078eb8ff */
[----:B------:R-:W-:-:S07]  /*27c0*/  LOP3.LUT R18, R3, R2, R18, 0xfe, !PT ;  /* 0x0000000203127212 */ /* 0x000fce00078efe12 */
.L_x_21293:
[----:B------:R-:W-:Y:S05]  /*27d0*/  BSYNC B0 ;  /* 0x0000000000007941 */ /* 0x000fea0003800000 */
.L_x_21292:
[----:B------:R-:W1:Y:S01]  /*27e0*/  F2I.FTZ.TRUNC.NTZ R18, R18 ;  /* 0x0000001200127305 */ /* 0x000e62000021f100 */
[----:B------:R-:W-:Y:S05]  /*27f0*/  BRA `(.L_x_21277) ;  /* 0x0000000400087947 */ /* 0x000fea0003800000 */
.L_x_21290:
        /* <DEDUP_REMOVED lines=21> */
.L_x_21299:
[----:B------:R-:W-:Y:S05]  /*2950*/  BSYNC B1 ;  /* 0x0000000000017941 */ /* 0x000fea0003800000 */
.L_x_21298:
[----:B------:R-:W-:Y:S01]  /*2960*/  IMAD.SHL.U32 R2, R2, 0x200000, RZ ;  /* 0x0020000002027824 */ /* 0x000fe200078e00ff */
[----:B------:R-:W-:-:S04]  /*2970*/  LEA R3, R0, 0x37800000, 0x17 ;  /* 0x3780000000037811 */ /* 0x000fc800078eb8ff */
[----:B------:R-:W-:-:S07]  /*2980*/  LOP3.LUT R18, R3, R2, R18, 0xfe, !PT ;  /* 0x0000000203127212 */ /* 0x000fce00078efe12 */
.L_x_21297:
[----:B------:R-:W-:Y:S05]  /*2990*/  BSYNC B0 ;  /* 0x0000000000007941 */ /* 0x000fea0003800000 */
.L_x_21296:
[----:B------:R-:W2:Y:S01]  /*29a0*/  F2I.FTZ.TRUNC.NTZ R18, R18 ;  /* 0x0000001200127305 */ /* 0x000ea2000021f100 */
[----:B------:R-:W-:Y:S05]  /*29b0*/  BRA `(.L_x_21277) ;  /* 0x0000000000987947 */ /* 0x000fea0003800000 */
.L_x_21289:
        /* <DEDUP_REMOVED lines=14> */
.L_x_21303:
[----:B------:R-:W-:Y:S05]  /*2aa0*/  BSYNC B0 ;  /* 0x0000000000007941 */ /* 0x000fea0003800000 */
.L_x_21302:
[----:B------:R-:W4:Y:S01]  /*2ab0*/  F2I.FTZ.TRUNC.NTZ R18, R18 ;  /* 0x0000001200127305 */ /* 0x000f22000021f100 */
[----:B------:R-:W-:Y:S05]  /*2ac0*/  BRA `(.L_x_21277) ;  /* 0x0000000000547947 */ /* 0x000fea0003800000 */
.L_x_21276:
        /* <DEDUP_REMOVED lines=17> */
.L_x_21304:
[----:B------:R-:W-:Y:S05]  /*2be0*/  BRA `(.L_x_21277) ;  /* 0x00000000000c7947 */ /* 0x000fea0003800000 */
.L_x_21301:
[----:B------:R0:W5:Y:S01]  /*2bf0*/  LDG.E R18, desc[UR36][R2.64] ;  /* 0x0000002402127981 */ /* 0x000162000c1e1900 */
[----:B------:R-:W-:Y:S05]  /*2c00*/  BRA `(.L_x_21277) ;  /* 0x0000000000047947 */ /* 0x000fea0003800000 */
.L_x_21300:
[----:B------:R3:W5:Y:S02]  /*2c10*/  LDG.E R18, desc[UR36][R2.64] ;  /* 0x0000002402127981 */ /* 0x000764000c1e1900 */
.L_x_21277:
[----:B------:R-:W-:-:S07]  /*2c20*/  VIADD R26, R26, 0x80 ;  /* 0x000000801a1a7836 */ /* 0x000fce0000000000 */
.L_x_21271:
[----:B------:R-:W-:Y:S05]  /*2c30*/  BSYNC B6 ;  /* 0x0000000000067941 */ /* 0x000fea0003800000 */
.L_x_21270:
[----:B------:R-:W-:Y:S01]  /*2c40*/  ISETP.GE.AND P0, PT, R26, R19, PT ;  /* 0x000000131a00720c */ /* 0x000fe20003f06270 */
[----:B------:R-:W-:-:S12]  /*2c50*/  BSSY B6, `(.L_x_21305) ;  /* 0x00000e3000067945 */ /* 0x000fd80003800000 */
        /* <DEDUP_REMOVED lines=20> */
.L_x_21310:
[----:B------:R0:W5:Y:S01]  /*2da0*/  LDG.E.U8 R16, desc[UR36][R2.64] ;  /* 0x0000002402107981 */ /* 0x000162000c1e1100 */
[----:B------:R-:W-:Y:S05]  /*2db0*/  BRA `(.L_x_21306) ;  /* 0x0000000c00307947 */ /* 0x000fea0003800000 */
.L_x_21309:
        /* <DEDUP_REMOVED lines=8> */
.L_x_21313:
[----:B------:R0:W5:Y:S01]  /*2e40*/  LDG.E R16, desc[UR36][R2.64] ;  /* 0x0000002402107981 */ /* 0x000162000c1e1900 */
[----:B------:R-:W-:Y:S05]  /*2e50*/  BRA `(.L_x_21306) ;  /* 0x0000000c00087947 */ /* 0x000fea0003800000 */
.L_x_21312:
[----:B------:R0:W5:Y:S01]  /*2e60*/  LDG.E.S16 R16, desc[UR36][R2.64] ;  /* 0x0000002402107981 */ /* 0x000162000c1e1700 */
[----:B------:R-:W-:Y:S05]  /*2e70*/  BRA `(.L_x_21306) ;  /* 0x0000000c00007947 */ /* 0x000fea0003800000 */
.L_x_21308:
[----:B------:R-:W-:-:S13]  /*2e80*/  ISETP.GT.AND P0, PT, R0, 0x6, PT ;  /* 0x000000060000780c */ /* 0x000fda0003f04270 */
[----:B------:R-:W-:Y:S05]  /*2e90*/  @P0 BRA `(.L_x_21314) ;  /* 0x00000000002c0947 */ /* 0x000fea0003800000 */
[----:B------:R-:W-:-:S13]  /*2ea0*/  ISETP.NE.AND P0, PT, R0, 0x5, PT ;  /* 0x000000050000780c */ /* 0x000fda0003f05270 */
[----:B------:R-:W-:Y:S05]  /*2eb0*/  @!P0 BRA `(.L_x_21315) ;  /* 0x0000000000148947 */ /* 0x000fea0003800000 */
[----:B------:R-:W-:-:S13]  /*2ec0*/  ISETP.NE.AND P0, PT, R0, 0x6, PT ;  /* 0x000000060000780c */ /* 0x000fda0003f05270 */
[----:B------:R-:W-:Y:S05]  /*2ed0*/  @P0 BRA `(.L_x_21311) ;  /* 0x0000000800980947 */ /* 0x000fea0003800000 */
[----:B------:R-:W3:Y:S02]  /*2ee0*/  LDG.E R2, desc[UR36][R2.64] ;  /* 0x0000002402027981 */ /* 0x000ee4000c1e1900 */
[----:B---3--:R0:W1:Y:S01]  /*2ef0*/  F2I.FTZ.TRUNC.NTZ R16, R2 ;  /* 0x0000000200107305 */ /* 0x008062000021f100 */
[----:B------:R-:W-:Y:S05]  /*2f00*/  BRA `(.L_x_21306) ;  /* 0x0000000800dc7947 */ /* 0x000fea0003800000 */
.L_x_21315:
[----:B------:R-:W3:Y:S02]  /*2f10*/  LDG.E.U16 R2, desc[UR36][R2.64] ;  /* 0x0000002402027981 */ /* 0x000ee4000c1e1500 */
[----:B---3--:R-:W-:-:S06]  /*2f20*/  HADD2.F32 R16, -RZ, R2.H0_H0 ;  /* 0x20000002ff107230 */ /* 0x008fcc0000004100 */
[----:B------:R-:W0:Y:S01]  /*2f30*/  F2I.FTZ.TRUNC.NTZ R16, R16 ;  /* 0x0000001000107305 */ /* 0x000e22000021f100 */
[----:B------:R-:W-:Y:S05]  /*2f40*/  BRA `(.L_x_21306) ;  /* 0x0000000800cc7947 */ /* 0x000fea0003800000 */
.L_x_21314:
[----:B------:R-:W-:-:S13]  /*2f50*/  ISETP.NE.AND P0, PT, R0, 0x7, PT ;  /* 0x000000070000780c */ /* 0x000fda0003f05270 */
[----:B------:R-:W-:Y:S05]  /*2f60*/  @!P0 BRA `(.L_x_21316) ;  /* 0x00000000002c8947 */ /* 0x000fea0003800000 */
[----:B------:R-:W-:-:S13]  /*2f70*/  ISETP.NE.AND P0, PT, R0, 0x8, PT ;  /* 0x000000080000780c */ /* 0x000fda0003f05270 */
[----:B------:R-:W-:Y:S05]  /*2f80*/  @!P0 BRA `(.L_x_21317) ;  /* 0x0000000000148947 */ /* 0x000fea0003800000 */
[----:B------:R-:W-:-:S13]  /*2f90*/  ISETP.NE.AND P0, PT, R0, 0x9, PT ;  /* 0x000000090000780c */ /* 0x000fda0003f05270 */
[----:B------:R-:W-:Y:S05]  /*2fa0*/  @P0 BRA `(.L_x_21311) ;  /* 0x0000000800640947 */ /* 0x000fea0003800000 */
[----:B------:R-:W3:Y:S02]  /*2fb0*/  LDG.E R2, desc[UR36][R2.64] ;  /* 0x0000002402027981 */ /* 0x000ee4000c1e1900 */
[----:B---3--:R0:W1:Y:S01]  /*2fc0*/  F2I.FTZ.TRUNC.NTZ R16, R2 ;  /* 0x0000000200107305 */ /* 0x008062000021f100 */
[----:B------:R-:W-:Y:S05]  /*2fd0*/  BRA `(.L_x_21306) ;  /* 0x0000000800a87947 */ /* 0x000fea0003800000 */
.L_x_21317:
[----:B------:R-:W3:Y:S02]  /*2fe0*/  LDG.E.U16 R2, desc[UR36][R2.64] ;  /* 0x0000002402027981 */ /* 0x000ee4000c1e1500 */
[----:B---3--:R-:W-:-:S06]  /*2ff0*/  HADD2.F32 R16, -RZ, R2.H0_H0 ;  /* 0x20000002ff107230 */ /* 0x008fcc0000004100 */
[----:B------:R-:W0:Y:S01]  /*3000*/  F2I.FTZ.TRUNC.NTZ R16, R16 ;  /* 0x0000001000107305 */ /* 0x000e22000021f100 */
[----:B------:R-:W-:Y:S05]  /*3010*/  BRA `(.L_x_21306) ;  /* 0x0000000800987947 */ /* 0x000fea0003800000 */
.L_x_21316:
[----:B------:R-:W3:Y:S02]  /*3020*/  LDG.E.64 R16, desc[UR36][R2.64] ;  /* 0x0000002402107981 */ /* 0x000ee4000c1e1b00 */
[----:B---3--:R0:W1:Y:S01]  /*3030*/  F2I.F64.TRUNC R16, R16 ;  /* 0x0000001000107311 */ /* 0x008062000030d100 */
[----:B------:R-:W-:Y:S05]  /*3040*/  BRA `(.L_x_21306) ;  /* 0x00000008008c7947 */ /* 0x000fea0003800000 */
.L_x_21307:
        /* <DEDUP_REMOVED lines=8> */
[----:B------:R-:W3:Y:S02]  /*30d0*/  LDG.E.U8 R2, desc[UR36][R2.64] ;  /* 0x0000002402027981 */ /* 0x000ee4000c1e1100 */
[----:B---3--:R-:W-:-:S04]  /*30e0*/  ISETP.NE.AND P0, PT, R2, RZ, PT ;  /* 0x000000ff0200720c */ /* 0x008fc80003f05270 */
[----:B------:R-:W-:Y:S01]  /*30f0*/  SEL R16, RZ, 0x1, !P0 ;  /* 0x00000001ff107807 */ /* 0x000fe20004000000 */
[----:B------:R-:W-:Y:S08]  /*3100*/  BRA `(.L_x_21306) ;  /* 0x00000008005c7947 */ /* 0x000ff00003800000 */
.L_x_21320:
[----:B------:R-:W3:Y:S02]  /*3110*/  LDG.E.64 R2, desc[UR36][R2.64] ;  /* 0x0000002402027981 */ /* 0x000ee4000c1e1b00 */
[----:B---3--:R0:W1:Y:S01]  /*3120*/  F2I.F64.TRUNC R16, R2 ;  /* 0x0000000200107311 */ /* 0x008062000030d100 */
[----:B------:R-:W-:Y:S05]  /*3130*/  BRA `(.L_x_21306) ;  /* 0x0000000800507947 */ /* 0x000fea0003800000 */
.L_x_21319:
        /* <DEDUP_REMOVED lines=9> */
[----:B--2---:R-:W-:-:S04]  /*31d0*/  LOP3.LUT R4, R0, 0x7f000000, RZ, 0xc0, !PT ;  /* 0x7f00000000047812 */ /* 0x004fc800078ec0ff */
        /* <DEDUP_REMOVED lines=17> */
.L_x_21322:
[----:B------:R-:W3:Y:S02]  /*32f0*/  LDG.E.U8 R2, desc[UR36][R2.64] ;  /* 0x0000002402027981 */ /* 0x000ee4000c1e1100 */
[C---:B---3--:R-:W-:Y:S02]  /*3300*/  IMAD.SHL.U32 R0, R2.reuse, 0x2000000, RZ ;  /* 0x0200000002007824 */ /* 0x048fe400078e00ff */
[----:B------:R-:W-:-:S03]  /*3310*/  IMAD.SHL.U32 R5, R2, 0x1000000, RZ ;  /* 0x0100000002057824 */ /* 0x000fc600078e00ff */
[----:B------:R-:W-:-:S13]  /*3320*/  ISETP.GE.U32.AND P0, PT, R0, 0x8000000, PT ;  /* 0x080000000000780c */ /* 0x000fda0003f06070 */
[C---:B------:R-:W-:Y:S02]  /*3330*/  @!P0 IMAD.SHL.U32 R0, R2.reuse, 0x100, RZ ;  /* 0x0000010002008824 */ /* 0x040fe400078e00ff */
[----:B--2---:R-:W-:-:S03]  /*3340*/  @P0 IMAD.SHL.U32 R4, R2, 0x200000, RZ ;  /* 0x0020000002040824 */ /* 0x004fc600078e00ff */
        /* <DEDUP_REMOVED lines=8> */
.L_x_21321:
[----:B------:R-:W3:Y:S02]  /*33d0*/  LDG.E.U16 R16, desc[UR36][R2.64] ;  /* 0x0000002402107981 */ /* 0x000ee4000c1e1500 */
[----:B---3--:R-:W-:-:S06]  /*33e0*/  IMAD.U32 R16, R16, 0x10000, RZ ;  /* 0x0001000010107824 */ /* 0x008fcc00078e00ff */
[----:B------:R-:W0:Y:S01]  /*33f0*/  F2I.FTZ.TRUNC.NTZ R16, R16 ;  /* 0x0000001000107305 */ /* 0x000e22000021f100 */
[----:B------:R-:W-:Y:S05]  /*3400*/  BRA `(.L_x_21306) ;  /* 0x00000004009c7947 */ /* 0x000fea0003800000 */
.L_x_21318:
        /* <DEDUP_REMOVED lines=10> */
.L_x_21325:
        /* <DEDUP_REMOVED lines=21> */
.L_x_21329:
[----:B------:R-:W-:Y:S05]  /*3600*/  BSYNC B1 ;  /* 0x0000000000017941 */ /* 0x000fea0003800000 */
.L_x_21328:
[----:B------:R-:W-:Y:S01]  /*3610*/  IMAD.SHL.U32 R2, R2, 0x100000, RZ ;  /* 0x0010000002027824 */ /* 0x000fe200078e00ff */
[----:B------:R-:W-:-:S04]  /*3620*/  LEA R3, R0, 0x3b800000, 0x17 ;  /* 0x3b80000000037811 */ /* 0x000fc800078eb8ff */
[----:B------:R-:W-:-:S07]  /*3630*/  LOP3.LUT R16, R3, R2, R16, 0xfe, !PT ;  /* 0x0000000203107212 */ /* 0x000fce00078efe10 */
.L_x_21327:
[----:B------:R-:W-:Y:S05]  /*3640*/  BSYNC B0 ;  /* 0x0000000000007941 */ /* 0x000fea0003800000 */
.L_x_21326:
[----:B------:R-:W0:Y:S01]  /*3650*/  F2I.FTZ.TRUNC.NTZ R16, R16 ;  /* 0x0000001000107305 */ /* 0x000e22000021f100 */
[----:B------:R-:W-:Y:S05]  /*3660*/  BRA `(.L_x_21306) ;  /* 0x0000000400047947 */ /* 0x000fea0003800000 */
.L_x_21324:
        /* <DEDUP_REMOVED lines=21> */
.L_x_21333:
[----:B------:R-:W-:Y:S05]  /*37c0*/  BSYNC B1 ;  /* 0x0000000000017941 */ /* 0x000fea0003800000 */
.L_x_21332:
[----:B------:R-:W-:Y:S01]  /*37d0*/  IMAD.SHL.U32 R2, R2, 0x200000, RZ ;  /* 0x0020000002027824 */ /* 0x000fe200078e00ff */
[----:B------:R-:W-:-:S04]  /*37e0*/  LEA R3, R0, 0x37800000, 0x17 ;  /* 0x3780000000037811 */ /* 0x000fc800078eb8ff */
[----:B------:R-:W-:-:S07]  /*37f0*/  LOP3.LUT R16, R3, R2, R16, 0xfe, !PT ;  /* 0x0000000203107212 */ /* 0x000fce00078efe10 */
.L_x_21331:
[----:B------:R-:W-:Y:S05]  /*3800*/  BSYNC B0 ;  /* 0x0000000000007941 */ /* 0x000fea0003800000 */
.L_x_21330:
[----:B------:R-:W0:Y:S01]  /*3810*/  F2I.FTZ.TRUNC.NTZ R16, R16 ;  /* 0x0000001000107305 */ /* 0x000e22000021f100 */
[----:B------:R-:W-:Y:S05]  /*3820*/  BRA `(.L_x_21306) ;  /* 0x0000000000947947 */ /* 0x000fea0003800000 */
.L_x_21323:
        /* <DEDUP_REMOVED lines=14> */
.L_x_21337:
[----:B------:R-:W-:Y:S05]  /*3910*/  BSYNC B0 ;  /* 0x0000000000007941 */ /* 0x000fea0003800000 */
.L_x_21336:
[----:B------:R-:W0:Y:S01]  /*3920*/  F2I.FTZ.TRUNC.NTZ R16, R16 ;  /* 0x0000001000107305 */ /* 0x000e22000021f100 */
[----:B------:R-:W-:Y:S05]  /*3930*/  BRA `(.L_x_21306) ;  /* 0x0000000000507947 */ /* 0x000fea0003800000 */
.L_x_21311:
        /* <DEDUP_REMOVED lines=16> */
.L_x_21338:
[----:B------:R-:W-:Y:S05]  /*3a40*/  BRA `(.L_x_21306) ;  /* 0x00000000000c7947 */ /* 0x000fea0003800000 */
.L_x_21335:
[----:B------:R0:W5:Y:S01]  /*3a50*/  LDG.E R16, desc[UR36][R2.64] ;  /* 0x0000002402107981 */ /* 0x000162000c1e1900 */
[----:B------:R-:W-:Y:S05]  /*3a60*/  BRA `(.L_x_21306) ;  /* 0x0000000000047947 */ /* 0x000fea0003800000 */
.L_x_21334:
[----:B------:R0:W5:Y:S02]  /*3a70*/  LDG.E R16, desc[UR36][R2.64] ;  /* 0x0000002402107981 */ /* 0x000164000c1e1900 */
.L_x_21306:
[----:B------:R-:W-:Y:S05]  /*3a80*/  BSYNC B6 ;  /* 0x0000000000067941 */ /* 0x000fea0003800000 */
.L_x_21305:
[----:B01-34-:R-:W0:Y:S01]  /*3a90*/  S2R R2, SR_TID.X ;  /* 0x0000000000027919 */ /* 0x01be220000002100 */
[----:B------:R-:W1:Y:S01]  /*3aa0*/  LDC.U8 R17, c[0x0][0x23c] ;  /* 0x00008f00ff117b82 */ /* 0x000e620000000000 */
[----:B------:R-:W-:Y:S01]  /*3ab0*/  ULDC UR4, c[0x0][0x218] ;  /* 0x0000860000047ab9 */ /* 0x000fe20000000800 */
[----:B------:R-:W-:Y:S01]  /*3ac0*/  BSSY B6, `(.L_x_21339) ;  /* 0x00000f2000067945 */ /* 0x000fe20003800000 */
[----:B--2--5:R-:W-:Y:S02]  /*3ad0*/  VIMNMX R4, R24, UR4, PT ;  /* 0x0000000418047c48 */ /* 0x024fe4000bfe0100 */
[----:B------:R-:W-:Y:S02]  /*3ae0*/  VIMNMX R22, R22, UR4, PT ;  /* 0x0000000416167c48 */ /* 0x000fe4000bfe0100 */
[----:B------:R-:W-:Y:S02]  /*3af0*/  VIMNMX R18, R18, UR4, PT ;  /* 0x0000000412127c48 */ /* 0x000fe4000bfe0100 */
[----:B------:R-:W-:-:S02]  /*3b00*/  VIMNMX R16, R16, UR4, PT ;  /* 0x0000000410107c48 */ /* 0x000fc4000bfe0100 */
        /* <DEDUP_REMOVED lines=23> */
.L_x_21344:
[----:B------:R0:W-:Y:S01]  /*3c80*/  STG.E.U8 desc[UR36][R8.64], R4 ;  /* 0x0000000408007986 */ /* 0x0001e2000c101124 */
[----:B------:R-:W-:Y:S05]  /*3c90*/  BRA `(.L_x_21340) ;  /* 0x0000000c00507947 */ /* 0x000fea0003800000 */
.L_x_21343:
        /* <DEDUP_REMOVED lines=9> */
.L_x_21347:
[----:B------:R0:W-:Y:S01]  /*3d30*/  STG.E desc[UR36][R8.64], R4 ;  /* 0x0000000408007986 */ /* 0x0001e2000c101924 */
[----:B------:R-:W-:Y:S05]  /*3d40*/  BRA `(.L_x_21340) ;  /* 0x0000000c00247947 */ /* 0x000fea0003800000 */
.L_x_21346:
[----:B------:R0:W-:Y:S01]  /*3d50*/  STG.E.U16 desc[UR36][R8.64], R4 ;  /* 0x0000000408007986 */ /* 0x0001e2000c101524 */
[----:B------:R-:W-:Y:S05]  /*3d60*/  BRA `(.L_x_21340) ;  /* 0x0000000c001c7947 */ /* 0x000fea0003800000 */
.L_x_21342:
        /* <DEDUP_REMOVED lines=9> */
.L_x_21349:
[----:B------:R-:W-:-:S04]  /*3e00*/  I2FP.F32.S32 R0, R4 ;  /* 0x0000000400007245 */ /* 0x000fc80000201400 */
[----:B------:R-:W-:-:S05]  /*3e10*/  F2FP.F16.F32.PACK_AB R0, RZ, R0 ;  /* 0x00000000ff00723e */ /* 0x000fca00000000ff */
[----:B------:R0:W-:Y:S01]  /*3e20*/  STG.E.U16 desc[UR36][R8.64], R0 ;  /* 0x0000000008007986 */ /* 0x0001e2000c101524 */
[----:B------:R-:W-:Y:S05]  /*3e30*/  BRA `(.L_x_21340) ;  /* 0x0000000800e87947 */ /* 0x000fea0003800000 */
.L_x_21348:
        /* <DEDUP_REMOVED lines=10> */
.L_x_21351:
[----:B------:R-:W-:-:S04]  /*3ee0*/  I2FP.F32.S32 R4, R4 ;  /* 0x0000000400047245 */ /* 0x000fc80000201400 */
[----:B------:R-:W-:-:S04]  /*3ef0*/  F2FP.F16.F32.PACK_AB R3, RZ, R4 ;  /* 0x00000004ff03723e */ /* 0x000fc800000000ff */
[----:B------:R-:W-:-:S05]  /*3f00*/  PRMT R3, R3, 0x5410, RZ ;  /* 0x0000541003037816 */ /* 0x000fca00000000ff */
[----:B------:R0:W-:Y:S01]  /*3f10*/  STG.E desc[UR36][R8.64], R3 ;  /* 0x0000000308007986 */ /* 0x0001e2000c101924 */
[----:B------:R-:W-:Y:S05]  /*3f20*/  BRA `(.L_x_21340) ;  /* 0x0000000800ac7947 */ /* 0x000fea0003800000 */
.L_x_21350:
[----:B------:R-:W0:Y:S02]  /*3f30*/  I2F.F64 R4, R4 ;  /* 0x0000000400047312 */ /* 0x000e240000201c00 */
[----:B0-----:R0:W-:Y:S01]  /*3f40*/  STG.E.64 desc[UR36][R8.64], R4 ;  /* 0x0000000408007986 */ /* 0x0011e2000c101b24 */
[----:B------:R-:W-:Y:S05]  /*3f50*/  BRA `(.L_x_21340) ;  /* 0x0000000800a07947 */ /* 0x000fea0003800000 */
.L_x_21341:
        /* <DEDUP_REMOVED lines=12> */
.L_x_21354:
[----:B------:R-:W0:Y:S01]  /*4020*/  I2F.F64 R4, R4 ;  /* 0x0000000400047312 */ /* 0x000e220000201c00 */
[----:B------:R-:W-:-:S05]  /*4030*/  CS2R R6, SRZ ;  /* 0x0000000000067805 */ /* 0x000fca000001ff00 */
[----:B0-----:R0:W-:Y:S01]  /*4040*/  STG.E.128 desc[UR36][R8.64], R4 ;  /* 0x0000000408007986 */ /* 0x0011e2000c101d24 */
[----:B------:R-:W-:Y:S05]  /*4050*/  BRA `(.L_x_21340) ;  /* 0x0000000800607947 */ /* 0x000fea0003800000 */
.L_x_21353:
        /* <DEDUP_REMOVED lines=21> */
.L_x_21358:
[----:B------:R-:W-:Y:S05]  /*41b0*/  BSYNC B0 ;  /* 0x0000000000007941 */ /* 0x000fea0003800000 */
.L_x_21357:
[----:B------:R-:W-:-:S05]  /*41c0*/  LOP3.LUT R5, R0, R5, RZ, 0xfc, !PT ;  /* 0x0000000500057212 */ /* 0x000fca00078efcff */
[----:B------:R0:W-:Y:S01]  /*41d0*/  STG.E.U8 desc[UR36][R8.64], R5 ;  /* 0x0000000508007986 */ /* 0x0001e2000c101124 */
[----:B------:R-:W-:Y:S05]  /*41e0*/  BRA `(.L_x_21340) ;  /* 0x0000000400fc7947 */ /* 0x000fea0003800000 */
.L_x_21356:
        /* <DEDUP_REMOVED lines=13> */
.L_x_21360:
[----:B------:R-:W-:Y:S01]  /*42c0*/  IMAD.MOV.U32 R0, RZ, RZ, 0x7f ;  /* 0x0000007fff007424 */ /* 0x000fe200078e00ff */
[----:B------:R-:W-:-:S04]  /*42d0*/  ISETP.GT.U32.AND P0, PT, R3, 0x7f800000, PT ;  /* 0x7f8000000300780c */ /* 0x000fc80003f04070 */
[----:B------:R-:W-:-:S09]  /*42e0*/  SEL R0, R0, 0x7c, P0 ;  /* 0x0000007c00007807 */ /* 0x000fd20000000000 */
.L_x_21361:
[----:B------:R-:W-:Y:S05]  /*42f0*/  BSYNC B0 ;  /* 0x0000000000007941 */ /* 0x000fea0003800000 */
.L_x_21359:
[----:B------:R-:W-:-:S04]  /*4300*/  LOP3.LUT R3, R5, 0x80000000, RZ, 0xc0, !PT ;  /* 0x8000000005037812 */ /* 0x000fc800078ec0ff */
[----:B------:R-:W-:-:S04]  /*4310*/  SHF.R.U32.HI R3, RZ, 0x18, R3 ;  /* 0x00000018ff037819 */ /* 0x000fc80000011603 */
[----:B------:R-:W-:-:S05]  /*4320*/  LOP3.LUT R3, R0, R3, RZ, 0xfc, !PT ;  /* 0x0000000300037212 */ /* 0x000fca00078efcff */
[----:B------:R0:W-:Y:S01]  /*4330*/  STG.E.U8 desc[UR36][R8.64], R3 ;  /* 0x0000000308007986 */ /* 0x0001e2000c101124 */
[----:B------:R-:W-:Y:S05]  /*4340*/  BRA `(.L_x_21340) ;  /* 0x0000000400a47947 */ /* 0x000fea0003800000 */
.L_x_21355:
[----:B------:R-:W-:-:S04]  /*4350*/  I2FP.F32.S32 R0, R4 ;  /* 0x0000000400007245 */ /* 0x000fc80000201400 */
[----:B------:R-:W-:-:S05]  /*4360*/  F2FP.BF16.F32.PACK_AB R0, RZ, R0 ;  /* 0x00000000ff00723e */ /* 0x000fca00000010ff */
[----:B------:R0:W-:Y:S01]  /*4370*/  STG.E.U16 desc[UR36][R8.64], R0 ;  /* 0x0000000008007986 */ /* 0x0001e2000c101524 */
[----:B------:R-:W-:Y:S05]  /*4380*/  BRA `(.L_x_21340) ;  /* 0x0000000400947947 */ /* 0x000fea0003800000 */
.L_x_21352:
        /* <DEDUP_REMOVED lines=10> */
.L_x_21364:
        /* <DEDUP_REMOVED lines=17> */
.L_x_21367:
[----:B------:R-:W-:-:S04]  /*4540*/  LOP3.LUT R3, R5, 0x80000000, RZ, 0xc0, !PT ;  /* 0x8000000005037812 */ /* 0x000fc800078ec0ff */
[----:B------:R-:W-:-:S04]  /*4550*/  SHF.R.U32.HI R3, RZ, 0x18, R3 ;  /* 0x00000018ff037819 */ /* 0x000fc80000011603 */
[----:B------:R-:W-:-:S04]  /*4560*/  LOP3.LUT R0, R0, R3, RZ, 0xfc, !PT ;  /* 0x0000000300007212 */ /* 0x000fc800078efcff */
[----:B------:R-:W-:-:S07]  /*4570*/  PRMT R4, R0, 0x7610, R4 ;  /* 0x0000761000047816 */ /* 0x000fce0000000004 */
.L_x_21366:
[----:B------:R-:W-:Y:S05]  /*4580*/  BSYNC B0 ;  /* 0x0000000000007941 */ /* 0x000fea0003800000 */
.L_x_21365:
[----:B------:R4:W-:Y:S01]  /*4590*/  STG.E.U8 desc[UR36][R8.64], R4 ;  /* 0x0000000408007986 */ /* 0x0009e2000c101124 */
[----:B------:R-:W-:Y:S05]  /*45a0*/  BRA `(.L_x_21340) ;  /* 0x00000004000c7947 */ /* 0x000fea0003800000 */
.L_x_21363:
        /* <DEDUP_REMOVED lines=17> */
.L_x_21370:
[----:B------:R-:W-:-:S04]  /*46c0*/  LOP3.LUT R3, R5, 0x80000000, RZ, 0xc0, !PT ;  /* 0x8000000005037812 */ /* 0x000fc800078ec0ff */
[----:B------:R-:W-:-:S04]  /*46d0*/  SHF.R.U32.HI R3, RZ, 0x18, R3 ;  /* 0x00000018ff037819 */ /* 0x000fc80000011603 */
[----:B------:R-:W-:-:S04]  /*46e0*/  LOP3.LUT R0, R0, R3, RZ, 0xfc, !PT ;  /* 0x0000000300007212 */ /* 0x000fc800078efcff */
[----:B------:R-:W-:-:S07]  /*46f0*/  PRMT R4, R0, 0x7610, R4 ;  /* 0x0000761000047816 */ /* 0x000fce0000000004 */
.L_x_21369:
[----:B------:R-:W-:Y:S05]  /*4700*/  BSYNC B0 ;  /* 0x0000000000007941 */ /* 0x000fea0003800000 */
.L_x_21368:
[----:B------:R0:W-:Y:S01]  /*4710*/  STG.E.U8 desc[UR36][R8.64], R4 ;  /* 0x0000000408007986 */ /* 0x0001e2000c101124 */
[----:B------:R-:W-:Y:S05]  /*4720*/  BRA `(.L_x_21340) ;  /* 0x0000000000ac7947 */ /* 0x000fea0003800000 */
.L_x_21362:
        /* <DEDUP_REMOVED lines=22> */
.L_x_21345:
        /* <DEDUP_REMOVED lines=16> */
.L_x_21373:
[----:B------:R-:W-:Y:S05]  /*4990*/  BRA `(.L_x_21340) ;  /* 0x0000000000107947 */ /* 0x000fea0003800000 */
.L_x_21372:
[----:B------:R-:W-:-:S05]  /*49a0*/  SHF.R.S32.HI R5, RZ, 0x1f, R4 ;  /* 0x0000001fff057819 */ /* 0x000fca0000011404 */
[----:B------:R3:W-:Y:S01]  /*49b0*/  STG.E.64 desc[UR36][R8.64], R4 ;  /* 0x0000000408007986 */ /* 0x0007e2000c101b24 */
[----:B------:R-:W-:Y:S05]  /*49c0*/  BRA `(.L_x_21340) ;  /* 0x0000000000047947 */ /* 0x000fea0003800000 */
.L_x_21371:
[----:B------:R0:W-:Y:S02]  /*49d0*/  STG.E desc[UR36][R8.64], R4 ;  /* 0x0000000408007986 */ /* 0x0001e4000c101924 */
.L_x_21340:
[----:B------:R-:W-:Y:S05]  /*49e0*/  BSYNC B6 ;  /* 0x0000000000067941 */ /* 0x000fea0003800000 */
.L_x_21339:
        /* <DEDUP_REMOVED lines=23> */
.L_x_21379:
[----:B------:R0:W-:Y:S01]  /*4b60*/  STG.E.U8 desc[UR36][R8.64], R22 ;  /* 0x0000001608007986 */ /* 0x0001e2000c101124 */
[----:B------:R-:W-:Y:S05]  /*4b70*/  BRA `(.L_x_21381) ;  /* 0x0000000c00587947 */ /* 0x000fea0003800000 */
.L_x_21378:
[----:B------:R-:W-:-:S13]  /*4b80*/  ISETP.NE.AND P0, PT, R0, 0x2, PT ;  /* 0x000000020000780c */ /* 0x000fda0003f05270 */
[----:B------:R-:W-:Y:S05]  /*4b90*/  @!P0 BRA `(.L_x_21382) ;  /* 0x0000000000288947 */ /* 0x000fea0003800000 */
[----:B------:R-:W-:-:S13]  /*4ba0*/  ISETP.NE.AND P0, PT, R0, 0x3, PT ;  /* 0x000000030000780c */ /* 0x000fda0003f05270 */
[----:B------:R-:W-:Y:S05]  /*4bb0*/  @!P0 BRA `(.L_x_21383) ;  /* 0x0000000000188947 */ /* 0x000fea0003800000 */
[----:B------:R-:W-:-:S13]  /*4bc0*/  ISETP.NE.AND P0, PT, R0, 0x4, PT ;  /* 0x000000040000780c */ /* 0x000fda0003f05270 */
[----:B------:R-:W-:Y:S05]  /*4bd0*/  @P0 BRA `(.L_x_21380) ;  /* 0x0000000800e80947 */ /* 0x000fea0003800000 */
[--C-:B------:R-:W-:Y:S01]  /*4be0*/  SHF.R.S32.HI R5, RZ, 0x1f, R22.reuse ;  /* 0x0000001fff057819 */ /* 0x100fe20000011416 */
[----:B------:R-:W-:-:S05]  /*4bf0*/  IMAD.MOV.U32 R4, RZ, RZ, R22 ;  /* 0x000000ffff047224 */ /* 0x000fca00078e0016 */
[----:B------:R0:W-:Y:S01]  /*4c00*/  STG.E.64 desc[UR36][R8.64], R4 ;  /* 0x0000000408007986 */ /* 0x0001e2000c101b24 */
[----:B------:R-:W-:Y:S05]  /*4c10*/  BRA `(.L_x_21381) ;  /* 0x0000000c00307947 */ /* 0x000fea0003800000 */
.L_x_21383:
[----:B------:R0:W-:Y:S01]  /*4c20*/  STG.E desc[UR36][R8.64], R22 ;  /* 0x0000001608007986 */ /* 0x0001e2000c101924 */
[----:B------:R-:W-:Y:S05]  /*4c30*/  BRA `(.L_x_21381) ;  /* 0x0000000c00287947 */ /* 0x000fea0003800000 */
.L_x_21382:
[----:B------:R0:W-:Y:S01]  /*4c40*/  STG.E.U16 desc[UR36][R8.64], R22 ;  /* 0x0000001608007986 */ /* 0x0001e2000c101524 */
[----:B------:R-:W-:Y:S05]  /*4c50*/  BRA `(.L_x_21381) ;  /* 0x0000000c00207947 */ /* 0x000fea0003800000 */
.L_x_21377:
        /* <DEDUP_REMOVED lines=9> */
.L_x_21385:
[----:B------:R-:W-:-:S04]  /*4cf0*/  I2FP.F32.S32 R0, R22 ;  /* 0x0000001600007245 */ /* 0x000fc80000201400 */
[----:B------:R-:W-:-:S05]  /*4d00*/  F2FP.F16.F32.PACK_AB R0, RZ, R0 ;  /* 0x00000000ff00723e */ /* 0x000fca00000000ff */
[----:B------:R0:W-:Y:S01]  /*4d10*/  STG.E.U16 desc[UR36][R8.64], R0 ;  /* 0x0000000008007986 */ /* 0x0001e2000c101524 */
[----:B------:R-:W-:Y:S05]  /*4d20*/  BRA `(.L_x_21381) ;  /* 0x0000000800ec7947 */ /* 0x000fea0003800000 */
.L_x_21384:
        /* <DEDUP_REMOVED lines=10> */
.L_x_21387:
[----:B------:R-:W-:-:S04]  /*4dd0*/  I2FP.F32.S32 R22, R22 ;  /* 0x0000001600167245 */ /* 0x000fc80000201400 */
[----:B------:R-:W-:-:S04]  /*4de0*/  F2FP.F16.F32.PACK_AB R3, RZ, R22 ;  /* 0x00000016ff03723e */ /* 0x000fc800000000ff */
[----:B------:R-:W-:-:S05]  /*4df0*/  PRMT R3, R3, 0x5410, RZ ;  /* 0x0000541003037816 */ /* 0x000fca00000000ff */
[----:B------:R0:W-:Y:S01]  /*4e00*/  STG.E desc[UR36][R8.64], R3 ;  /* 0x0000000308007986 */ /* 0x0001e2000c101924 */
[----:B------:R-:W-:Y:S05]  /*4e10*/  BRA `(.L_x_21381) ;  /* 0x0000000800b07947 */ /* 0x000fea0003800000 */
.L_x_21386:
[----:B------:R-:W0:Y:S02]  /*4e20*/  I2F.F64 R4, R22 ;  /* 0x0000001600047312 */ /* 0x000e240000201c00 */
[----:B0-----:R0:W-:Y:S01]  /*4e30*/  STG.E.64 desc[UR36][R8.64], R4 ;  /* 0x0000000408007986 */ /* 0x0011e2000c101b24 */
[----:B------:R-:W-:Y:S05]  /*4e40*/  BRA `(.L_x_21381) ;  /* 0x0000000800a47947 */ /* 0x000fea0003800000 */
.L_x_21376:
        /* <DEDUP_REMOVED lines=12> */
.L_x_21390:
[----:B------:R-:W0:Y:S01]  /*4f10*/  I2F.F64 R4, R22 ;  /* 0x0000001600047312 */ /* 0x000e220000201c00 */
[----:B------:R-:W-:-:S05]  /*4f20*/  CS2R R6, SRZ ;  /* 0x0000000000067805 */ /* 0x000fca000001ff00 */
[----:B0-----:R0:W-:Y:S01]  /*4f30*/  STG.E.128 desc[UR36][R8.64], R4 ;  /* 0x0000000408007986 */ /* 0x0011e2000c101d24 */
[----:B------:R-:W-:Y:S05]  /*4f40*/  BRA `(.L_x_21381) ;  /* 0x0000000800647947 */ /* 0x000fea0003800000 */
.L_x_21389:
        /* <DEDUP_REMOVED lines=21> */
.L_x_21394:
[----:B------:R-:W-:Y:S05]  /*50a0*/  BSYNC B0 ;  /* 0x0000000000007941 */ /* 0x000fea0003800000 */
.L_x_21393:
[----:B------:R-:W-:-:S05]  /*50b0*/  LOP3.LUT R5, R0, R5, RZ, 0xfc, !PT ;  /* 0x0000000500057212 */ /* 0x000fca00078efcff */
[----:B------:R0:W-:Y:S01]  /*50c0*/  STG.E.U8 desc[UR36][R8.64], R5 ;  /* 0x0000000508007986 */ /* 0x0001e2000c101124 */
[----:B------:R-:W-:Y:S05]  /*50d0*/  BRA `(.L_x_21381) ;  /* 0x0000000800007947 */ /* 0x000fea0003800000 */
.L_x_21392:
        /* <DEDUP_REMOVED lines=13> */
.L_x_21396:
[----:B------:R-:W-:Y:S01]  /*51b0*/  IMAD.MOV.U32 R0, RZ, RZ, 0x7f ;  /* 0x0000007fff007424 */ /* 0x000fe200078e00ff */
[----:B------:R-:W-:-:S04]  /*51c0*/  ISETP.GT.U32.AND P0, PT, R3, 0x7f800000, PT ;  /* 0x7f8000000300780c */ /* 0x000fc80003f04070 */
[----:B------:R-:W-:-:S09]  /*51d0*/  SEL R0, R0, 0x7c, P0 ;  /* 0x0000007c00007807 */ /* 0x000fd20000000000 */
.L_x_21397:
[----:B------:R-:W-:Y:S05]  /*51e0*/  BSYNC B0 ;  /* 0x0000000000007941 */ /* 0x000fea0003800000 */
.L_x_21395:
[----:B------:R-:W-:-:S04]  /*51f0*/  LOP3.LUT R3, R5, 0x80000000, RZ, 0xc0, !PT ;  /* 0x8000000005037812 */ /* 0x000fc800078ec0ff */
[----:B------:R-:W-:-:S04]  /*5200*/  SHF.R.U32.HI R3, RZ, 0x18, R3 ;  /* 0x00000018ff037819 */ /* 0x000fc80000011603 */
[----:B------:R-:W-:-:S05]  /*5210*/  LOP3.LUT R3, R0, R3, RZ, 0xfc, !PT ;  /* 0x0000000300037212 */ /* 0x000fca00078efcff */
[----:B------:R0:W-:Y:S01]  /*5220*/  STG.E.U8 desc[UR36][R8.64], R3 ;  /* 0x0000000308007986 */ /* 0x0001e2000c101124 */
[----:B------:R-:W-:Y:S05]  /*5230*/  BRA `(.L_x_21381) ;  /* 0x0000000400a87947 */ /* 0x000fea0003800000 */
.L_x_21391:
[----:B------:R-:W-:-:S04]  /*5240*/  I2FP.F32.S32 R0, R22 ;  /* 0x0000001600007245 */ /* 0x000fc80000201400 */
[----:B------:R-:W-:-:S05]  /*5250*/  F2FP.BF16.F32.PACK_AB R0, RZ, R0 ;  /* 0x00000000ff00723e */ /* 0x000fca00000010ff */
[----:B------:R0:W-:Y:S01]  /*5260*/  STG.E.U16 desc[UR36][R8.64], R0 ;  /* 0x0000000008007986 */ /* 0x0001e2000c101524 */
[----:B------:R-:W-:Y:S05]  /*5270*/  BRA `(.L_x_21381) ;  /* 0x0000000400987947 */ /* 0x000fea0003800000 */
.L_x_21388:
        /* <DEDUP_REMOVED lines=10> */
.L_x_21400:
        /* <DEDUP_REMOVED lines=17> */
.L_x_21403:
[----:B------:R-:W-:-:S04]  /*5430*/  LOP3.LUT R3, R5, 0x80000000, RZ, 0xc0, !PT ;  /* 0x8000000005037812 */ /* 0x000fc800078ec0ff */
[----:B------:R-:W-:-:S04]  /*5440*/  SHF.R.U32.HI R3, RZ, 0x18, R3 ;  /* 0x00000018ff037819 */ /* 0x000fc80000011603 */
[----:B------:R-:W-:-:S04]  /*5450*/  LOP3.LUT R0, R0, R3, RZ, 0xfc, !PT ;  /* 0x0000000300007212 */ /* 0x000fc800078efcff */
[----:B------:R-:W-:-:S07]  /*5460*/  PRMT R4, R0, 0x7610, R4 ;  /* 0x0000761000047816 */ /* 0x000fce0000000004 */
.L_x_21402:
[----:B------:R-:W-:Y:S05]  /*5470*/  BSYNC B0 ;  /* 0x0000000000007941 */ /* 0x000fea0003800000 */
.L_x_21401:
[----:B------:R3:W-:Y:S01]  /*5480*/  STG.E.U8 desc[UR36][R8.64], R4 ;  /* 0x0000000408007986 */ /* 0x0007e2000c101124 */
[----:B------:R-:W-:Y:S05]  /*5490*/  BRA `(.L_x_21381) ;  /* 0x0000000400107947 */ /* 0x000fea0003800000 */
.L_x_21399:
        /* <DEDUP_REMOVED lines=17> */
.L_x_21406:
[----:B------:R-:W-:-:S04]  /*55b0*/  LOP3.LUT R3, R5, 0x80000000, RZ, 0xc0, !PT ;  /* 0x8000000005037812 */ /* 0x000fc800078ec0ff */
[----:B------:R-:W-:-:S04]  /*55c0*/  SHF.R.U32.HI R3, RZ, 0x18, R3 ;  /* 0x00000018ff037819 */ /* 0x000fc80000011603 */
[----:B------:R-:W-:-:S04]  /*55d0*/  LOP3.LUT R0, R0, R3, RZ, 0xfc, !PT ;  /* 0x0000000300007212 */ /* 0x000fc800078efcff */
[----:B------:R-:W-:-:S07]  /*55e0*/  PRMT R4, R0, 0x7610, R4 ;  /* 0x0000761000047816 */ /* 0x000fce0000000004 */
.L_x_21405:
[----:B------:R-:W-:Y:S05]  /*55f0*/  BSYNC B0 ;  /* 0x0000000000007941 */ /* 0x000fea0003800000 */
.L_x_21404:
[----:B------:R0:W-:Y:S01]  /*5600*/  STG.E.U8 desc[UR36][R8.64], R4 ;  /* 0x0000000408007986 */ /* 0x0001e2000c101124 */
[----:B------:R-:W-:Y:S05]  /*5610*/  BRA `(.L_x_21381) ;  /* 0x0000000000b07947 */ /* 0x000fea0003800000 */
.L_x_21398:
        /* <DEDUP_REMOVED lines=22> */
.L_x_21380:
        /* <DEDUP_REMOVED lines=16> */
.L_x_21409:
[----:B------:R-:W-:Y:S05]  /*5880*/  BRA `(.L_x_21381) ;  /* 0x0000000000147947 */ /* 0x000fea0003800000 */
.L_x_21408:
[--C-:B------:R-:W-:Y:S01]  /*5890*/  SHF.R.S32.HI R5, RZ, 0x1f, R22.reuse ;  /* 0x0000001fff057819 */ /* 0x100fe20000011416 */
[----:B------:R-:W-:-:S05]  /*58a0*/  IMAD.MOV.U32 R4, RZ, RZ, R22 ;  /* 0x000000ffff047224 */ /* 0x000fca00078e0016 */
[----:B------:R2:W-:Y:S01]  /*58b0*/  STG.E.64 desc[UR36][R8.64], R4 ;  /* 0x0000000408007986 */ /* 0x0005e2000c101b24 */
[----:B------:R-:W-:Y:S05]  /*58c0*/  BRA `(.L_x_21381) ;  /* 0x0000000000047947 */ /* 0x000fea0003800000 */
.L_x_21407:
[----:B------:R0:W-:Y:S02]  /*58d0*/  STG.E desc[UR36][R8.64], R22 ;  /* 0x0000001608007986 */ /* 0x0001e4000c101924 */
.L_x_21381:
        /* <DEDUP_REMOVED lines=23> */
.L_x_21413:
[----:B------:R3:W-:Y:S01]  /*5a50*/  STG.E.U8 desc[UR36][R8.64], R18 ;  /* 0x0000001208007986 */ /* 0x0007e2000c101124 */
[----:B------:R-:W-:Y:S05]  /*5a60*/  BRA `(.L_x_21415) ;  /* 0x0000000c00587947 */ /* 0x000fea0003800000 */
.L_x_21412:
        /* <DEDUP_REMOVED lines=10> */
.L_x_21417:
[----:B------:R2:W-:Y:S01]  /*5b10*/  STG.E desc[UR36][R8.64], R18 ;  /* 0x0000001208007986 */ /* 0x0005e2000c101924 */
[----:B------:R-:W-:Y:S05]  /*5b20*/  BRA `(.L_x_21415) ;  /* 0x0000000c00287947 */ /* 0x000fea0003800000 */
.L_x_21416:
[----:B------:R0:W-:Y:S01]  /*5b30*/  STG.E.U16 desc[UR36][R8.64], R18 ;  /* 0x0000001208007986 */ /* 0x0001e2000c101524 */
[----:B------:R-:W-:Y:S05]  /*5b40*/  BRA `(.L_x_21415) ;  /* 0x0000000c00207947 */ /* 0x000fea0003800000 */
.L_x_21411:
        /* <DEDUP_REMOVED lines=9> */
.L_x_21419:
[----:B------:R-:W-:-:S04]  /*5be0*/  I2FP.F32.S32 R0, R18 ;  /* 0x0000001200007245 */ /* 0x000fc80000201400 */
[----:B------:R-:W-:-:S05]  /*5bf0*/  F2FP.F16.F32.PACK_AB R0, RZ, R0 ;  /* 0x00000000ff00723e */ /* 0x000fca00000000ff */
[----:B------:R0:W-:Y:S01]  /*5c00*/  STG.E.U16 desc[UR36][R8.64], R0 ;  /* 0x0000000008007986 */ /* 0x0001e2000c101524 */
[----:B------:R-:W-:Y:S05]  /*5c10*/  BRA `(.L_x_21415) ;  /* 0x0000000800ec7947 */ /* 0x000fea0003800000 */
.L_x_21418:
        /* <DEDUP_REMOVED lines=10> */
.L_x_21421:
[----:B------:R-:W-:-:S04]  /*5cc0*/  I2FP.F32.S32 R18, R18 ;  /* 0x0000001200127245 */ /* 0x000fc80000201400 */
[----:B------:R-:W-:-:S04]  /*5cd0*/  F2FP.F16.F32.PACK_AB R3, RZ, R18 ;  /* 0x00000012ff03723e */ /* 0x000fc800000000ff */
[----:B------:R-:W-:-:S05]  /*5ce0*/  PRMT R3, R3, 0x5410, RZ ;  /* 0x0000541003037816 */ /* 0x000fca00000000ff */
[----:B------:R0:W-:Y:S01]  /*5cf0*/  STG.E desc[UR36][R8.64], R3 ;  /* 0x0000000308007986 */ /* 0x0001e2000c101924 */
[----:B------:R-:W-:Y:S05]  /*5d00*/  BRA `(.L_x_21415) ;  /* 0x0000000800b07947 */ /* 0x000fea0003800000 */
.L_x_21420:
[----:B------:R-:W0:Y:S02]  /*5d10*/  I2F.F64 R4, R18 ;  /* 0x0000001200047312 */ /* 0x000e240000201c00 */
[----:B0-----:R0:W-:Y:S01]  /*5d20*/  STG.E.64 desc[UR36][R8.64], R4 ;  /* 0x0000000408007986 */ /* 0x0011e2000c101b24 */
[----:B------:R-:W-:Y:S05]  /*5d30*/  BRA `(.L_x_21415) ;  /* 0x0000000800a47947 */ /* 0x000fea0003800000 */
.L_x_21410:
        /* <DEDUP_REMOVED lines=12> */
.L_x_21424:
[----:B------:R-:W0:Y:S01]  /*5e00*/  I2F.F64 R4, R18 ;  /* 0x0000001200047312 */ /* 0x000e220000201c00 */
[----:B------:R-:W-:-:S05]  /*5e10*/  CS2R R6, SRZ ;  /* 0x0000000000067805 */ /* 0x000fca000001ff00 */
[----:B0-----:R0:W-:Y:S01]  /*5e20*/  STG.E.128 desc[UR36][R8.64], R4 ;  /* 0x0000000408007986 */ /* 0x0011e2000c101d24 */
[----:B------:R-:W-:Y:S05]  /*5e30*/  BRA `(.L_x_21415) ;  /* 0x0000000800647947 */ /* 0x000fea0003800000 */
.L_x_21423:
        /* <DEDUP_REMOVED lines=21> */
.L_x_21428:
[----:B------:R-:W-:Y:S05]  /*5f90*/  BSYNC B0 ;  /* 0x0000000000007941 */ /* 0x000fea0003800000 */
.L_x_21427:
[----:B------:R-:W-:-:S05]  /*5fa0*/  LOP3.LUT R5, R0, R5, RZ, 0xfc, !PT ;  /* 0x0000000500057212 */ /* 0x000fca00078efcff */
[----:B------:R0:W-:Y:S01]  /*5fb0*/  STG.E.U8 desc[UR36][R8.64], R5 ;  /* 0x0000000508007986 */ /* 0x0001e2000c101124 */
[----:B------:R-:W-:Y:S05]  /*5fc0*/  BRA `(.L_x_21415) ;  /* 0x0000000800007947 */ /* 0x000fea0003800000 */
.L_x_21426:
        /* <DEDUP_REMOVED lines=13> */
.L_x_21430:
[----:B------:R-:W-:Y:S01]  /*60a0*/  IMAD.MOV.U32 R0, RZ, RZ, 0x7f ;  /* 0x0000007fff007424 */ /* 0x000fe200078e00ff */
[----:B------:R-:W-:-:S04]  /*60b0*/  ISETP.GT.U32.AND P0, PT, R3, 0x7f800000, PT ;  /* 0x7f8000000300780c */ /* 0x000fc80003f04070 */
[----:B------:R-:W-:-:S09]  /*60c0*/  SEL R0, R0, 0x7c, P0 ;  /* 0x0000007c00007807 */ /* 0x000fd20000000000 */
.L_x_21431:
[----:B------:R-:W-:Y:S05]  /*60d0*/  BSYNC B0 ;  /* 0x0000000000007941 */ /* 0x000fea0003800000 */
.L_x_21429:
[----:B------:R-:W-:-:S04]  /*60e0*/  LOP3.LUT R3, R5, 0x80000000, RZ, 0xc0, !PT ;  /* 0x8000000005037812 */ /* 0x000fc800078ec0ff */
[----:B------:R-:W-:-:S04]  /*60f0*/  SHF.R.U32.HI R3, RZ, 0x18, R3 ;  /* 0x00000018ff037819 */ /* 0x000fc80000011603 */
[----:B------:R-:W-:-:S05]  /*6100*/  LOP3.LUT R3, R0, R3, RZ, 0xfc, !PT ;  /* 0x0000000300037212 */ /* 0x000fca00078efcff */
[----:B------:R0:W-:Y:S01]  /*6110*/  STG.E.U8 desc[UR36][R8.64], R3 ;  /* 0x0000000308007986 */ /* 0x0001e2000c101124 */
[----:B------:R-:W-:Y:S05]  /*6120*/  BRA `(.L_x_21415) ;  /* 0x0000000400a87947 */ /* 0x000fea0003800000 */
.L_x_21425:
[----:B------:R-:W-:-:S04]  /*6130*/  I2FP.F32.S32 R0, R18 ;  /* 0x0000001200007245 */ /* 0x000fc80000201400 */
[----:B------:R-:W-:-:S05]  /*6140*/  F2FP.BF16.F32.PACK_AB R0, RZ, R0 ;  /* 0x00000000ff00723e */ /* 0x000fca00000010ff */
[----:B------:R0:W-:Y:S01]  /*6150*/  STG.E.U16 desc[UR36][R8.64], R0 ;  /* 0x0000000008007986 */ /* 0x0001e2000c101524 */
[----:B------:R-:W-:Y:S05]  /*6160*/  BRA `(.L_x_21415) ;  /* 0x0000000400987947 */ /* 0x000fea0003800000 */
.L_x_21422:
        /* <DEDUP_REMOVED lines=10> */
.L_x_21434:
        /* <DEDUP_REMOVED lines=17> */
.L_x_21437:
[----:B------:R-:W-:-:S04]  /*6320*/  LOP3.LUT R3, R5, 0x80000000, RZ, 0xc0, !PT ;  /* 0x8000000005037812 */ /* 0x000fc800078ec0ff */
[----:B------:R-:W-:-:S04]  /*6330*/  SHF.R.U32.HI R3, RZ, 0x18, R3 ;  /* 0x00000018ff037819 */ /* 0x000fc80000011603 */
[----:B------:R-:W-:-:S04]  /*6340*/  LOP3.LUT R0, R0, R3, RZ, 0xfc, !PT ;  /* 0x0000000300007212 */ /* 0x000fc800078efcff */
[----:B------:R-:W-:-:S07]  /*6350*/  PRMT R4, R0, 0x7610, R4 ;  /* 0x0000761000047816 */ /* 0x000fce0000000004 */
.L_x_21436:
[----:B------:R-:W-:Y:S05]  /*6360*/  BSYNC B0 ;  /* 0x0000000000007941 */ /* 0x000fea0003800000 */
.L_x_21435:
[----:B------:R0:W-:Y:S01]  /*6370*/  STG.E.U8 desc[UR36][R8.64], R4 ;  /* 0x0000000408007986 */ /* 0x0001e2000c101124 */
[----:B------:R-:W-:Y:S05]  /*6380*/  BRA `(.L_x_21415) ;  /* 0x0000000400107947 */ /* 0x000fea0003800000 */
.L_x_21433:
        /* <DEDUP_REMOVED lines=17> */
.L_x_21440:
[----:B------:R-:W-:-:S04]  /*64a0*/  LOP3.LUT R3, R5, 0x80000000, RZ, 0xc0, !PT ;  /* 0x8000000005037812 */ /* 0x000fc800078ec0ff */
[----:B------:R-:W-:-:S04]  /*64b0*/  SHF.R.U32.HI R3, RZ, 0x18, R3 ;  /* 0x00000018ff037819 */ /* 0x000fc80000011603 */
[----:B------:R-:W-:-:S04]  /*64c0*/  LOP3.LUT R0, R0, R3, RZ, 0xfc, !PT ;  /* 0x0000000300007212 */ /* 0x000fc800078efcff */
[----:B------:R-:W-:-:S07]  /*64d0*/  PRMT R4, R0, 0x7610, R4 ;  /* 0x0000761000047816 */ /* 0x000fce0000000004 */
.L_x_21439:
[----:B------:R-:W-:Y:S05]  /*64e0*/  BSYNC B0 ;  /* 0x0000000000007941 */ /* 0x000fea0003800000 */
.L_x_21438:
[----:B------:R0:W-:Y:S01]  /*64f0*/  STG.E.U8 desc[UR36][R8.64], R4 ;  /* 0x0000000408007986 */ /* 0x0001e2000c101124 */
[----:B------:R-:W-:Y:S05]  /*6500*/  BRA `(.L_x_21415) ;  /* 0x0000000000b07947 */ /* 0x000fea0003800000 */
.L_x_21432:
        /* <DEDUP_REMOVED lines=22> */
.L_x_21414:
        /* <DEDUP_REMOVED lines=16> */
.L_x_21443:
[----:B------:R-:W-:Y:S05]  /*6770*/  BRA `(.L_x_21415) ;  /* 0x0000000000147947 */ /* 0x000fea0003800000 */
.L_x_21442:
[--C-:B------:R-:W-:Y:S01]  /*6780*/  SHF.R.S32.HI R5, RZ, 0x1f, R18.reuse ;  /* 0x0000001fff057819 */ /* 0x100fe20000011412 */
[----:B------:R-:W-:-:S05]  /*6790*/  IMAD.MOV.U32 R4, RZ, RZ, R18 ;  /* 0x000000ffff047224 */ /* 0x000fca00078e0012 */
[----:B------:R0:W-:Y:S01]  /*67a0*/  STG.E.64 desc[UR36][R8.64], R4 ;  /* 0x0000000408007986 */ /* 0x0001e2000c101b24 */
[----:B------:R-:W-:Y:S05]  /*67b0*/  BRA `(.L_x_21415) ;  /* 0x0000000000047947 */ /* 0x000fea0003800000 */
.L_x_21441:
[----:B------:R0:W-:Y:S02]  /*67c0*/  STG.E desc[UR36][R8.64], R18 ;  /* 0x0000001208007986 */ /* 0x0001e4000c101924 */
.L_x_21415:
[----:B------:R-:W-:-:S07]  /*67d0*/  VIADD R2, R2, 0x80 ;  /* 0x0000008002027836 */ /* 0x000fce0000000000 */
.L_x_21375:
[----:B------:R-:W-:Y:S05]  /*67e0*/  BSYNC B6 ;  /* 0x0000000000067941 */ /* 0x000fea0003800000 */
.L_x_21374:
        /* <DEDUP_REMOVED lines=21> */
.L_x_21447:
[----:B------:R-:W-:Y:S01]  /*6940*/  STG.E.U8 desc[UR36][R2.64], R16 ;  /* 0x0000001002007986 */ /* 0x000fe2000c101124 */
[----:B------:R-:W-:Y:S05]  /*6950*/  EXIT ;  /* 0x000000000000794d */ /* 0x000fea0003800000 */
.L_x_21446:
        /* <DEDUP_REMOVED lines=9> */
.L_x_21450:
[----:B------:R-:W-:Y:S01]  /*69f0*/  STG.E desc[UR36][R2.64], R16 ;  /* 0x0000001002007986 */ /* 0x000fe2000c101924 */
[----:B------:R-:W-:Y:S05]  /*6a00*/  EXIT ;  /* 0x000000000000794d */ /* 0x000fea0003800000 */
.L_x_21449:
[----:B------:R-:W-:Y:S01]  /*6a10*/  STG.E.U16 desc[UR36][R2.64], R16 ;  /* 0x0000001002007986 */ /* 0x000fe2000c101524 */
[----:B------:R-:W-:Y:S05]  /*6a20*/  EXIT ;  /* 0x000000000000794d */ /* 0x000fea0003800000 */
.L_x_21445:
        /* <DEDUP_REMOVED lines=9> */
.L_x_21452:
[----:B------:R-:W-:-:S04]  /*6ac0*/  I2FP.F32.S32 R0, R16 ;  /* 0x0000001000007245 */ /* 0x000fc80000201400 */
[----:B------:R-:W-:-:S05]  /*6ad0*/  F2FP.F16.F32.PACK_AB R0, RZ, R0 ;  /* 0x00000000ff00723e */ /* 0x000fca00000000ff */
[----:B------:R-:W-:Y:S01]  /*6ae0*/  STG.E.U16 desc[UR36][R2.64], R0 ;  /* 0x0000000002007986 */ /* 0x000fe2000c101524 */
[----:B------:R-:W-:Y:S05]  /*6af0*/  EXIT ;  /* 0x000000000000794d */ /* 0x000fea0003800000 */
.L_x_21451:
        /* <DEDUP_REMOVED lines=10> */
.L_x_21454:
[----:B------:R-:W-:-:S04]  /*6ba0*/  I2FP.F32.S32 R16, R16 ;  /* 0x0000001000107245 */ /* 0x000fc80000201400 */
[----:B------:R-:W-:-:S04]  /*6bb0*/  F2FP.F16.F32.PACK_AB R5, RZ, R16 ;  /* 0x00000010ff05723e */ /* 0x000fc800000000ff */
[----:B------:R-:W-:-:S05]  /*6bc0*/  PRMT R5, R5, 0x5410, RZ ;  /* 0x0000541005057816 */ /* 0x000fca00000000ff */
[----:B------:R-:W-:Y:S01]  /*6bd0*/  STG.E desc[UR36][R2.64], R5 ;  /* 0x0000000502007986 */ /* 0x000fe2000c101924 */
[----:B------:R-:W-:Y:S05]  /*6be0*/  EXIT ;  /* 0x000000000000794d */ /* 0x000fea0003800000 */
.L_x_21453:
[----:B------:R-:W0:Y:S02]  /*6bf0*/  I2F.F64 R16, R16 ;  /* 0x0000001000107312 */ /* 0x000e240000201c00 */
[----:B0-----:R-:W-:Y:S01]  /*6c00*/  STG.E.64 desc[UR36][R2.64], R16 ;  /* 0x0000001002007986 */ /* 0x001fe2000c101b24 */
[----:B------:R-:W-:Y:S05]  /*6c10*/  EXIT ;  /* 0x000000000000794d */ /* 0x000fea0003800000 */
.L_x_21444:
        /* <DEDUP_REMOVED lines=12> */
.L_x_21457:
[----:B------:R-:W0:Y:S01]  /*6ce0*/  I2F.F64 R16, R16 ;  /* 0x0000001000107312 */ /* 0x000e220000201c00 */
[----:B------:R-:W-:-:S05]  /*6cf0*/  CS2R R18, SRZ ;  /* 0x0000000000127805 */ /* 0x000fca000001ff00 */
[----:B0-----:R-:W-:Y:S01]  /*6d00*/  STG.E.128 desc[UR36][R2.64], R16 ;  /* 0x0000001002007986 */ /* 0x001fe2000c101d24 */
[----:B------:R-:W-:Y:S05]  /*6d10*/  EXIT ;  /* 0x000000000000794d */ /* 0x000fea0003800000 */
.L_x_21456:
        /* <DEDUP_REMOVED lines=21> */
.L_x_21461:
[----:B------:R-:W-:Y:S05]  /*6e70*/  BSYNC B0 ;  /* 0x0000000000007941 */ /* 0x000fea0003800000 */
.L_x_21460:
[----:B------:R-:W-:-:S05]  /*6e80*/  LOP3.LUT R5, R0, R5, RZ, 0xfc, !PT ;  /* 0x0000000500057212 */ /* 0x000fca00078efcff */
[----:B------:R-:W-:Y:S01]  /*6e90*/  STG.E.U8 desc[UR36][R2.64], R5 ;  /* 0x0000000502007986 */ /* 0x000fe2000c101124 */
[----:B------:R-:W-:Y:S05]  /*6ea0*/  EXIT ;  /* 0x000000000000794d */ /* 0x000fea0003800000 */
.L_x_21459:
        /* <DEDUP_REMOVED lines=13> */
.L_x_21463:
[----:B------:R-:W-:Y:S01]  /*6f80*/  IMAD.MOV.U32 R0, RZ, RZ, 0x7f ;  /* 0x0000007fff007424 */ /* 0x000fe200078e00ff */
[----:B------:R-:W-:-:S04]  /*6f90*/  ISETP.GT.U32.AND P0, PT, R4, 0x7f800000, PT ;  /* 0x7f8000000400780c */ /* 0x000fc80003f04070 */
[----:B------:R-:W-:-:S09]  /*6fa0*/  SEL R0, R0, 0x7c, P0 ;  /* 0x0000007c00007807 */ /* 0x000fd20000000000 */
.L_x_21464:
[----:B------:R-:W-:Y:S05]  /*6fb0*/  BSYNC B0 ;  /* 0x0000000000007941 */ /* 0x000fea0003800000 */
.L_x_21462:
[----:B------:R-:W-:-:S04]  /*6fc0*/  LOP3.LUT R4, R5, 0x80000000, RZ, 0xc0, !PT ;  /* 0x8000000005047812 */ /* 0x000fc800078ec0ff */
[----:B------:R-:W-:-:S04]  /*6fd0*/  SHF.R.U32.HI R5, RZ, 0x18, R4 ;  /* 0x00000018ff057819 */ /* 0x000fc80000011604 */
[----:B------:R-:W-:-:S05]  /*6fe0*/  LOP3.LUT R5, R0, R5, RZ, 0xfc, !PT ;  /* 0x0000000500057212 */ /* 0x000fca00078efcff */
[----:B------:R-:W-:Y:S01]  /*6ff0*/  STG.E.U8 desc[UR36][R2.64], R5 ;  /* 0x0000000502007986 */ /* 0x000fe2000c101124 */
[----:B------:R-:W-:Y:S05]  /*7000*/  EXIT ;  /* 0x000000000000794d */ /* 0x000fea0003800000 */
.L_x_21458:
[----:B------:R-:W-:-:S04]  /*7010*/  I2FP.F32.S32 R0, R16 ;  /* 0x0000001000007245 */ /* 0x000fc80000201400 */
[----:B------:R-:W-:-:S05]  /*7020*/  F2FP.BF16.F32.PACK_AB R0, RZ, R0 ;  /* 0x00000000ff00723e */ /* 0x000fca00000010ff */
[----:B------:R-:W-:Y:S01]  /*7030*/  STG.E.U16 desc[UR36][R2.64], R0 ;  /* 0x0000000002007986 */ /* 0x000fe2000c101524 */
[----:B------:R-:W-:Y:S05]  /*7040*/  EXIT ;  /* 0x000000000000794d */ /* 0x000fea0003800000 */
.L_x_21455:
        /* <DEDUP_REMOVED lines=10> */
.L_x_21467:
        /* <DEDUP_REMOVED lines=17> */
.L_x_21470:
[----:B------:R-:W-:-:S04]  /*7200*/  LOP3.LUT R0, R7, 0x80000000, RZ, 0xc0, !PT ;  /* 0x8000000007007812 */ /* 0x000fc800078ec0ff */
[----:B------:R-:W-:-:S04]  /*7210*/  SHF.R.U32.HI R5, RZ, 0x18, R0 ;  /* 0x00000018ff057819 */ /* 0x000fc80000011600 */
[----:B------:R-:W-:-:S04]  /*7220*/  LOP3.LUT R4, R4, R5, RZ, 0xfc, !PT ;  /* 0x0000000504047212 */ /* 0x000fc800078efcff */
[----:B------:R-:W-:-:S07]  /*7230*/  PRMT R0, R4, 0x7610, R0 ;  /* 0x0000761004007816 */ /* 0x000fce0000000000 */
.L_x_21469:
[----:B------:R-:W-:Y:S05]  /*7240*/  BSYNC B0 ;  /* 0x0000000000007941 */ /* 0x000fea0003800000 */
.L_x_21468:
[----:B------:R-:W-:Y:S01]  /*7250*/  STG.E.U8 desc[UR36][R2.64], R0 ;  /* 0x0000000002007986 */ /* 0x000fe2000c101124 */
[----:B------:R-:W-:Y:S05]  /*7260*/  EXIT ;  /* 0x000000000000794d */ /* 0x000fea0003800000 */
.L_x_21466:
        /* <DEDUP_REMOVED lines=17> */
.L_x_21473:
[----:B------:R-:W-:-:S04]  /*7380*/  LOP3.LUT R0, R7, 0x80000000, RZ, 0xc0, !PT ;  /* 0x8000000007007812 */ /* 0x000fc800078ec0ff */
[----:B------:R-:W-:-:S04]  /*7390*/  SHF.R.U32.HI R5, RZ, 0x18, R0 ;  /* 0x00000018ff057819 */ /* 0x000fc80000011600 */
[----:B------:R-:W-:-:S04]  /*73a0*/  LOP3.LUT R4, R4, R5, RZ, 0xfc, !PT ;  /* 0x0000000504047212 */ /* 0x000fc800078efcff */
[----:B------:R-:W-:-:S07]  /*73b0*/  PRMT R0, R4, 0x7610, R0 ;  /* 0x0000761004007816 */ /* 0x000fce0000000000 */
.L_x_21472:
[----:B------:R-:W-:Y:S05]  /*73c0*/  BSYNC B0 ;  /* 0x0000000000007941 */ /* 0x000fea0003800000 */
.L_x_21471:
[----:B------:R-:W-:Y:S01]  /*73d0*/  STG.E.U8 desc[UR36][R2.64], R0 ;  /* 0x0000000002007986 */ /* 0x000fe2000c101124 */
[----:B------:R-:W-:Y:S05]  /*73e0*/  EXIT ;  /* 0x000000000000794d */ /* 0x000fea0003800000 */
.L_x_21465:
        /* <DEDUP_REMOVED lines=22> */
.L_x_21448:
        /* <DEDUP_REMOVED lines=16> */
.L_x_21476:
[----:B------:R-:W-:Y:S05]  /*7650*/  EXIT ;  /* 0x000000000000794d */ /* 0x000fea0003800000 */
.L_x_21475:
[----:B------:R-:W-:-:S05]  /*7660*/  SHF.R.S32.HI R17, RZ, 0x1f, R16 ;  /* 0x0000001fff117819 */ /* 0x000fca0000011410 */
[----:B------:R-:W-:Y:S01]  /*7670*/  STG.E.64 desc[UR36][R2.64], R16 ;  /* 0x0000001002007986 */ /* 0x000fe2000c101b24 */
[----:B------:R-:W-:Y:S05]  /*7680*/  EXIT ;  /* 0x000000000000794d */ /* 0x000fea0003800000 */
.L_x_21474:
[----:B------:R-:W-:Y:S01]  /*7690*/  STG.E desc[UR36][R2.64], R16 ;  /* 0x0000001002007986 */ /* 0x000fe2000c101924 */
[----:B------:R-:W-:Y:S05]  /*76a0*/  EXIT ;  /* 0x000000000000794d */ /* 0x000fea0003800000 */
.L_x_21477:
        /* <DEDUP_REMOVED lines=13> */
.L_x_42300:


//--------------------- .text._ZN2at6native18elementwise_kernelILi128ELi2EZNS0_22gpu_kernel_impl_nocastINS0_13AUnaryFunctorIiiiZZZNS0_19minimum_kernel_cudaERNS_18TensorIteratorBaseEENKUlvE_clEvENKUlvE1_clEvEUliiE_EEEEvS5_RKT_EUliE_EEviT1_ --------------------------
	.section	.text._ZN2at6native18elementwise_kernelILi128ELi2EZNS0_22gpu_kernel_impl_nocastINS0_13AUnaryFunctorIiiiZZZNS0_19minimum_kernel_cudaERNS_18TensorIteratorBaseEENKUlvE_clEvENKUlvE1_clEvEUliiE_EEEEvS5_RKT_EUliE_EEviT1_,"ax",@progbits
	.align	128
        .global         _ZN2at6native18elementwise_kernelILi128ELi2EZNS0_22gpu_kernel_impl_nocastINS0_13AUnaryFunctorIiiiZZZNS0_19minimum_kernel_cudaERNS_18TensorIteratorBaseEENKUlvE_clEvENKUlvE1_clEvEUliiE_EEEEvS5_RKT_EUliE_EEviT1_
        .type           _ZN2at6native18elementwise_kernelILi128ELi2EZNS0_22gpu_kernel_impl_nocastINS0_13AUnaryFunctorIiiiZZZNS0_19minimum_kernel_cudaERNS_18TensorIteratorBaseEENKUlvE_clEvENKUlvE1_clEvEUliiE_EEEEvS5_RKT_EUliE_EEviT1_,@function
        .size           _ZN2at6native18elementwise_kernelILi128ELi2EZNS0_22gpu_kernel_impl_nocastINS0_13AUnaryFunctorIiiiZZZNS0_19minimum_kernel_cudaERNS_18TensorIteratorBaseEENKUlvE_clEvENKUlvE1_clEvEUliiE_EEEEvS5_RKT_EUliE_EEviT1_,(.L_x_42301 - _ZN2at6native18elementwise_kernelILi128ELi2EZNS0_22gpu_kernel_impl_nocastINS0_13AUnaryFunctorIiiiZZZNS0_19minimum_kernel_cudaERNS_18TensorIteratorBaseEENKUlvE_clEvENKUlvE1_clEvEUliiE_EEEEvS5_RKT_EUliE_EEviT1_)
        .other          _ZN2at6native18elementwise_kernelILi128ELi2EZNS0_22gpu_kernel_impl_nocastINS0_13AUnaryFunctorIiiiZZZNS0_19minimum_kernel_cudaERNS_18TensorIteratorBaseEENKUlvE_clEvENKUlvE1_clEvEUliiE_EEEEvS5_RKT_EUliE_EEviT1_,@"STO_CUDA_ENTRY STV_DEFAULT"
_ZN2at6native18elementwise_kernelILi128ELi2EZNS0_22gpu_kernel_impl_nocastINS0_13AUnaryFunctorIiiiZZZNS0_19minimum_kernel_cudaERNS_18TensorIteratorBaseEENKUlvE_clEvENKUlvE1_clEvEUliiE_EEEEvS5_RKT_EUliE_EEviT1_:
.text._ZN2at6native18elementwise_kernelILi128ELi2EZNS0_22gpu_kernel_impl_nocastINS0_13AUnaryFunctorIiiiZZZNS0_19minimum_kernel_cudaERNS_18TensorIteratorBaseEENKUlvE_clEvENKUlvE1_clEvEUliiE_EEEEvS5_RKT_EUliE_EEviT1_:
        /* <DEDUP_REMOVED lines=312> */
.L_x_21480:
        /* <DEDUP_REMOVED lines=9> */
[----:B--2---:R-:W-:-:S05]  /*1410*/  VIMNMX R9, R4, UR7, PT ;  /* 0x0000000704097c48 */ /* 0x004fca000bfe0100 */
[----:B------:R0:W-:Y:S02]  /*1420*/  STG.E desc[UR4][R2.64], R9 ;  /* 0x0000000902007986 */ /* 0x0001e4000c101904 */
.L_x_21479:
[----:B------:R-:W-:Y:S05]  /*1430*/  BSYNC B0 ;  /* 0x0000000000007941 */ /* 0x000fea0003800000 */
.L_x_21478:
        /* <DEDUP_REMOVED lines=305> */
.L_x_21481:
        /* <DEDUP_REMOVED lines=8> */
[----:B--2---:R-:W-:-:S05]  /*27d0*/  VIMNMX R7, R4, UR6, PT ;  /* 0x0000000604077c48 */ /* 0x004fca000bfe0100 */
[----:B------:R-:W-:Y:S01]  /*27e0*/  STG.E desc[UR4][R2.64], R7 ;  /* 0x0000000702007986 */ /* 0x000fe2000c101904 */
[----:B------:R-:W-:Y:S05]  /*27f0*/  EXIT ;  /* 0x000000000000794d */ /* 0x000fea0003800000 */
.L_x_21482:
        /* <DEDUP_REMOVED lines=16> */
.L_x_42301:


//--------------------- .text._ZN2at6native27unrolled_elementwise_kernelINS0_13AUnaryFunctorIiiiZZZNS0_19minimum_kernel_cudaERNS_18TensorIteratorBaseEENKUlvE_clEvENKUlvE1_clEvEUliiE_EESt5arrayIPcLm2EELi4E23TrivialOffsetCalculatorILi1EjESD_NS0_6memory15LoadWithoutCastENSE_16StoreWithoutCastEEEviT_T0_T2_T3_T4_T5_ --------------------------
	.section	.text._ZN2at6native27unrolled_elementwise_kernelINS0_13AUnaryFunctorIiiiZZZNS0_19minimum_kernel_cudaERNS_18TensorIteratorBaseEENKUlvE_clEvENKUlvE1_clEvEUliiE_EESt5arrayIPcLm2EELi4E23TrivialOffsetCalculatorILi1EjESD_NS0_6memory15LoadWithoutCastENSE_16StoreWithoutCastEEEviT_T0_T2_T3_T4_T5_,"ax",@progbits
	.align	128
        .global         _ZN2at6native27unrolled_elementwise_kernelINS0_13AUnaryFunctorIiiiZZZNS0_19minimum_kernel_cudaERNS_18TensorIteratorBaseEENKUlvE_clEvENKUlvE1_clEvEUliiE_EESt5arrayIPcLm2EELi4E23TrivialOffsetCalculatorILi1EjESD_NS0_6memory15LoadWithoutCastENSE_16StoreWithoutCastEEEviT_T0_T2_T3_T4_T5_
        .type           _ZN2at6native27unrolled_elementwise_kernelINS0_13AUnaryFunctorIiiiZZZNS0_19minimum_kernel_cudaERNS_18TensorIteratorBaseEENKUlvE_clEvENKUlvE1_clEvEUliiE_EESt5arrayIPcLm2EELi4E23TrivialOffsetCalculatorILi1EjESD_NS0_6memory15LoadWithoutCastENSE_16StoreWithoutCastEEEviT_T0_T2_T3_T4_T5_,@function
        .size           _ZN2at6native27unrolled_elementwise_kernelINS0_13AUnaryFunctorIiiiZZZNS0_19minimum_kernel_cudaERNS_18TensorIteratorBaseEENKUlvE_clEvENKUlvE1_clEvEUliiE_EESt5arrayIPcLm2EELi4E23TrivialOffsetCalculatorILi1EjESD_NS0_6memory15LoadWithoutCastENSE_16StoreWithoutCastEEEviT_T0_T2_T3_T4_T5_,(.L_x_42302 - _ZN2at6native27unrolled_elementwise_kernelINS0_13AUnaryFunctorIiiiZZZNS0_19minimum_kernel_cudaERNS_18TensorIteratorBaseEENKUlvE_clEvENKUlvE1_clEvEUliiE_EESt5arrayIPcLm2EELi4E23TrivialOffsetCalculatorILi1EjESD_NS0_6memory15LoadWithoutCastENSE_16StoreWithoutCastEEEviT_T0_T2_T3_T4_T5_)
        .other          _ZN2at6native27unrolled_elementwise_kernelINS0_13AUnaryFunctorIiiiZZZNS0_19minimum_kernel_cudaERNS_18TensorIteratorBaseEENKUlvE_clEvENKUlvE1_clEvEUliiE_EESt5arrayIPcLm2EELi4E23TrivialOffsetCalculatorILi1EjESD_NS0_6memory15LoadWithoutCastENSE_16StoreWithoutCastEEEviT_T0_T2_T3_T4_T5_,@"STO_CUDA_ENTRY STV_DEFAULT"
_ZN2at6native27unrolled_elementwise_kernelINS0_13AUnaryFunctorIiiiZZZNS0_19minimum_kernel_cudaERNS_18TensorIteratorBaseEENKUlvE_clEvENKUlvE1_clEvEUliiE_EESt5arrayIPcLm2EELi4E23TrivialOffsetCalculatorILi1EjESD_NS0_6memory15LoadWithoutCastENSE_16StoreWithoutCastEEEviT_T0_T2_T3_T4_T5_:
.text._ZN2at6native27unrolled_elementwise_kernelINS0_13AUnaryFunctorIiiiZZZNS0_19minimum_kernel_cudaERNS_18TensorIteratorBaseEENKUlvE_clEvENKUlvE1_clEvEUliiE_EESt5arrayIPcLm2EELi4E23TrivialOffsetCalculatorILi1EjESD_NS0_6memory15LoadWithoutCastENSE_16StoreWithoutCastEEEviT_T0_T2_T3_T4_T5_:
[----:B------:R-:W-:Y:S01]  /*0000*/  LDC R1, c[0x0][0x28] ;  /* 0x00000a00ff017b82 */ /* 0x000fe20000000800 */
[----:B------:R-:W0:Y:S07]  /*0010*/  S2R R0, SR_CTAID.X ;  /* 0x0000000000007919 */ /* 0x000e2e0000002500 */
[----:B------:R-:W0:Y:S01]  /*0020*/  LDC R3, c[0x0][0x210] ;  /* 0x00008400ff037b82 */ /* 0x000e220000000800 */
[----:B------:R-:W-:Y:S01]  /*0030*/  ULDC.64 UR4, c[0x0][0x208] ;  /* 0x0000820000047ab9 */ /* 0x000fe20000000a00 */
[----:B------:R-:W1:Y:S01]  /*0040*/  S2R R7, SR_TID.X ;  /* 0x0000000000077919 */ /* 0x000e620000002100 */
[----:B------:R-:W-:Y:S01]  /*0050*/  IMAD.MOV.U32 R18, RZ, RZ, RZ ;  /* 0x000000ffff127224 */ /* 0x000fe200078e00ff */
[----:B------:R-:W-:Y:S01]  /*0060*/  ULDC UR6, c[0x0][0x218] ;  /* 0x0000860000067ab9 */ /* 0x000fe20000000800 */
        /* <DEDUP_REMOVED lines=16> */
[----:B------:R2:W3:Y:S02]  /*0170*/  @!P0 LDG.E R3, desc[UR4][R10.64] ;  /* 0x000000040a038981 */ /* 0x0004e4000c1e1900 */
[----:B------:R-:W-:-:S13]  /*0180*/  ISETP.GE.AND P2, PT, R15, R2, PT ;  /* 0x000000020f00720c */ /* 0x000fda0003f46270 */
[----:B------:R-:W4:Y:S01]  /*0190*/  @!P2 LDC.64 R4, c[0x0][0x228] ;  /* 0x00008a00ff04ab82 */ /* 0x000f220000000a00 */
[----:B------:R-:W-:Y:S01]  /*01a0*/  @!P2 LEA R17, R0, R15, 0x9 ;  /* 0x0000000f0011a211 */ /* 0x000fe200078e48ff */
[----:B-1----:R-:W-:-:S04]  /*01b0*/  @!P1 IMAD.WIDE.U32 R12, R19, 0x4, R12 ;  /* 0x00000004130c9825 */ /* 0x002fc800078e000c */
[----:B0-----:R-:W-:Y:S02]  /*01c0*/  @!P3 IMAD.WIDE.U32 R14, R21, 0x4, R8 ;  /* 0x00000004150eb825 */ /* 0x001fe400078e0008 */
[----:B------:R-:W0:Y:S03]  /*01d0*/  @!P0 LDC.64 R8, c[0x0][0x220] ;  /* 0x00008800ff088b82 */ /* 0x000e260000000a00 */
[----:B------:R-:W5:Y:S01]  /*01e0*/  @!P3 LDG.E R18, desc[UR4][R14.64] ;  /* 0x000000040e12b981 */ /* 0x000f62000c1e1900 */
[----:B----4-:R-:W-:Y:S01]  /*01f0*/  @!P2 IMAD.WIDE.U32 R4, R17, 0x4, R4 ;  /* 0x000000041104a825 */ /* 0x010fe200078e0004 */
[----:B------:R-:W-:-:S06]  /*0200*/  CS2R R16, SRZ ;  /* 0x0000000000107805 */ /* 0x000fcc000001ff00 */
[----:B------:R5:W4:Y:S04]  /*0210*/  @!P1 LDG.E R16, desc[UR4][R12.64] ;  /* 0x000000040c109981 */ /* 0x000b28000c1e1900 */
[----:B------:R-:W4:Y:S01]  /*0220*/  @!P2 LDG.E R17, desc[UR4][R4.64] ;  /* 0x000000040411a981 */ /* 0x000f22000c1e1900 */
[----:B------:R-:W-:Y:S01]  /*0230*/  IADD3 R6, R7, 0x80, RZ ;  /* 0x0000008007067810 */ /* 0x000fe20007ffe0ff */
[----:B--2---:R-:W-:Y:S01]  /*0240*/  IMAD.MOV.U32 R11, RZ, RZ, R7 ;  /* 0x000000ffff0b7224 */ /* 0x004fe200078e0007 */
[----:B------:R-:W-:-:S03]  /*0250*/  @!P0 LEA R7, R0, R7, 0x9 ;  /* 0x0000000700078211 */ /* 0x000fc600078e48ff */
[----:B------:R-:W-:Y:S02]  /*0260*/  @!P0 IMAD.MOV.U32 R11, RZ, RZ, R6 ;  /* 0x000000ffff0b8224 */ /* 0x000fe400078e0006 */
[----:B0-----:R-:W-:-:S03]  /*0270*/  @!P0 IMAD.WIDE.U32 R6, R7, 0x4, R8 ;  /* 0x0000000407068825 */ /* 0x001fc600078e0008 */
[----:B------:R-:W-:Y:S01]  /*0280*/  ISETP.GE.AND P1, PT, R11, R2, PT ;  /* 0x000000020b00720c */ /* 0x000fe20003f26270 */
[----:B------:R-:W-:Y:S01]  /*0290*/  BSSY B0, `(.L_x_21483) ;  /* 0x0000011000007945 */ /* 0x000fe20003800000 */
[----:B---3--:R-:W-:-:S05]  /*02a0*/  VIMNMX R3, R3, UR6, PT ;  /* 0x0000000603037c48 */ /* 0x008fca000bfe0100 */
[----:B------:R0:W-:Y:S01]  /*02b0*/  @!P0 STG.E desc[UR4][R6.64], R3 ;  /* 0x0000000306008986 */ /* 0x0001e2000c101904 */
        /* <DEDUP_REMOVED lines=14> */
.L_x_21484:
[----:B------:R-:W-:Y:S05]  /*03a0*/  BSYNC B0 ;  /* 0x0000000000007941 */ /* 0x000fea0003800000 */
.L_x_21483:
[----:B------:R-:W-:-:S13]  /*03b0*/  ISETP.GE.AND P0, PT, R11, R2, PT ;  /* 0x000000020b00720c */ /* 0x000fda0003f06270 */
[----:B------:R-:W-:Y:S05]  /*03c0*/  @P0 EXIT ;  /* 0x000000000000094d */ /* 0x000fea0003800000 */
[----:B------:R-:W1:Y:S01]  /*03d0*/  LDC.64 R2, c[0x0][0x220] ;  /* 0x00008800ff027b82 */ /* 0x000e620000000a00 */
[----:B------:R-:W-:-:S05]  /*03e0*/  LEA R11, R0, R11, 0x9 ;  /* 0x0000000b000b7211 */ /* 0x000fca00078e48ff */
[----:B-1----:R-:W-:-:S05]  /*03f0*/  IMAD.WIDE.U32 R2, R11, 0x4, R2 ;  /* 0x000000040b027825 */ /* 0x002fca00078e0002 */
[----:B------:R-:W-:Y:S01]  /*0400*/  STG.E desc[UR4][R2.64], R17 ;  /* 0x0000001102007986 */ /* 0x000fe2000c101904 */
[----:B------:R-:W-:Y:S05]  /*0410*/  EXIT ;  /* 0x000000000000794d */ /* 0x000fea0003800000 */
.L_x_21485:
        /* <DEDUP_REMOVED lines=14> */
.L_x_42302:


//--------------------- .text._ZN2at6native29vectorized_elementwise_kernelILi2ENS0_13AUnaryFunctorIiiiZZZNS0_19minimum_kernel_cudaERNS_18TensorIteratorBaseEENKUlvE_clEvENKUlvE1_clEvEUliiE_EESt5arrayIPcLm2EEEEviT0_T1_ --------------------------
	.section	.text._ZN2at6native29vectorized_elementwise_kernelILi2ENS0_13AUnaryFunctorIiiiZZZNS0_19minimum_kernel_cudaERNS_18TensorIteratorBaseEENKUlvE_clEvENKUlvE1_clEvEUliiE_EESt5arrayIPcLm2EEEEviT0_T1_,"ax",@progbits
	.align	128
        .global         _ZN2at6native29vectorized_elementwise_kernelILi2ENS0_13AUnaryFunctorIiiiZZZNS0_19minimum_kernel_cudaERNS_18TensorIteratorBaseEENKUlvE_clEvENKUlvE1_clEvEUliiE_EESt5arrayIPcLm2EEEEviT0_T1_
        .type           _ZN2at6native29vectorized_elementwise_kernelILi2ENS0_13AUnaryFunctorIiiiZZZNS0_19minimum_kernel_cudaERNS_18TensorIteratorBaseEENKUlvE_clEvENKUlvE1_clEvEUliiE_EESt5arrayIPcLm2EEEEviT0_T1_,@function
        .size           _ZN2at6native29vectorized_elementwise_kernelILi2ENS0_13AUnaryFunctorIiiiZZZNS0_19minimum_kernel_cudaERNS_18TensorIteratorBaseEENKUlvE_clEvENKUlvE1_clEvEUliiE_EESt5arrayIPcLm2EEEEviT0_T1_,(.L_x_42303 - _ZN2at6native29vectorized_elementwise_kernelILi2ENS0_13AUnaryFunctorIiiiZZZNS0_19minimum_kernel_cudaERNS_18TensorIteratorBaseEENKUlvE_clEvENKUlvE1_clEvEUliiE_EESt5arrayIPcLm2EEEEviT0_T1_)
        .other          _ZN2at6native29vectorized_elementwise_kernelILi2ENS0_13AUnaryFunctorIiiiZZZNS0_19minimum_kernel_cudaERNS_18TensorIteratorBaseEENKUlvE_clEvENKUlvE1_clEvEUliiE_EESt5arrayIPcLm2EEEEviT0_T1_,@"STO_CUDA_ENTRY STV_DEFAULT"
_ZN2at6native29vectorized_elementwise_kernelILi2ENS0_13AUnaryFunctorIiiiZZZNS0_19minimum_kernel_cudaERNS_18TensorIteratorBaseEENKUlvE_clEvENKUlvE1_clEvEUliiE_EESt5arrayIPcLm2EEEEviT0_T1_:
.text._ZN2at6native29vectorized_elementwise_kernelILi2ENS0_13AUnaryFunctorIiiiZZZNS0_19minimum_kernel_cudaERNS_18TensorIteratorBaseEENKUlvE_clEvENKUlvE1_clEvEUliiE_EESt5arrayIPcLm2EEEEviT0_T1_:
        /* <DEDUP_REMOVED lines=20> */
[----:B---3--:R-:W-:Y:S02]  /*0140*/  VIMNMX R7, R7, UR6, PT ;  /* 0x0000000607077c48 */ /* 0x008fe4000bfe0100 */
[----:B------:R-:W-:Y:S02]  /*0150*/  VIMNMX R6, R6, UR6, PT ;  /* 0x0000000606067c48 */ /* 0x000fe4000bfe0100 */
[----:B----4-:R-:W-:Y:S02]  /*0160*/  VIMNMX R9, R9, UR6, PT ;  /* 0x0000000609097c48 */ /* 0x010fe4000bfe0100 */
[----:B------:R-:W-:Y:S01]  /*0170*/  VIMNMX R8, R8, UR6, PT ;  /* 0x0000000608087c48 */ /* 0x000fe2000bfe0100 */
[----:B------:R-:W-:Y:S01]  /*0180*/  STG.E.64 desc[UR4][R4.64], R6 ;  /* 0x0000000604007986 */ /* 0x000fe2000c101b04 */
[----:B-----5:R-:W-:Y:S02]  /*0190*/  VIMNMX R11, R11, UR6, PT ;  /* 0x000000060b0b7c48 */ /* 0x020fe4000bfe0100 */
[----:B------:R-:W-:Y:S01]  /*01a0*/  VIMNMX R10, R10, UR6, PT ;  /* 0x000000060a0a7c48 */ /* 0x000fe2000bfe0100 */
[----:B------:R-:W-:Y:S01]  /*01b0*/  STG.E.64 desc[UR4][R4.64+0x400], R8 ;  /* 0x0004000804007986 */ /* 0x000fe2000c101b04 */
[----:B------:R-:W-:-:S02]  /*01c0*/  VIMNMX R13, R13, UR6, PT ;  /* 0x000000060d0d7c48 */ /* 0x000fc4000bfe0100 */
[----:B------:R-:W-:Y:S01]  /*01d0*/  VIMNMX R12, R12, UR6, PT ;  /* 0x000000060c0c7c48 */ /* 0x000fe2000bfe0100 */
[----:B------:R-:W-:Y:S04]  /*01e0*/  STG.E.64 desc[UR4][R4.64+0x800], R10 ;  /* 0x0008000a04007986 */ /* 0x000fe8000c101b04 */
[----:B------:R-:W-:Y:S01]  /*01f0*/  STG.E.64 desc[UR4][R4.64+0xc00], R12 ;  /* 0x000c000c04007986 */ /* 0x000fe2000c101b04 */
[----:B------:R-:W-:Y:S05]  /*0200*/  EXIT ;  /* 0x000000000000794d */ /* 0x000fea0003800000 */
.L_x_21486:
[----:B------:R-:W0:Y:S01]  /*0210*/  S2R R19, SR_TID.X ;  /* 0x0000000000137919 */ /* 0x000e220000002100 */
[----:B------:R-:W-:Y:S01]  /*0220*/  HFMA2.MMA R17, -RZ, RZ, 0, 0 ;  /* 0x00000000ff117435 */ /* 0x000fe200000001ff */
[----:B------:R-:W-:Y:S01]  /*0230*/  ULDC UR6, c[0x0][0x218] ;  /* 0x0000860000067ab9 */ /* 0x000fe20000000800 */
[C---:B0-----:R-:W-:Y:S01]  /*0240*/  ISETP.GE.AND P0, PT, R19.reuse, R16, PT ;  /* 0x000000101300720c */ /* 0x041fe20003f06270 */
[----:B------:R-:W-:Y:S01]  /*0250*/  IMAD.MOV.U32 R29, RZ, RZ, R19 ;  /* 0x000000ffff1d7224 */ /* 0x000fe200078e0013 */
[----:B------:R-:W-:-:S11]  /*0260*/  IADD3 R20, R19, 0x80, RZ ;  /* 0x0000008013147810 */ /* 0x000fd60007ffe0ff */
[----:B------:R-:W-:Y:S01]  /*0270*/  @!P0 IMAD.MOV.U32 R29, RZ, RZ, R20 ;  /* 0x000000ffff1d8224 */ /* 0x000fe200078e0014 */
[----:B------:R-:W0:Y:S04]  /*0280*/  @!P0 LDC.64 R14, c[0x0][0x228] ;  /* 0x00008a00ff0e8b82 */ /* 0x000e280000000a00 */
[----:B------:R-:W-:-:S13]  /*0290*/  ISETP.GE.AND P6, PT, R29, R16, PT ;  /* 0x000000101d00720c */ /* 0x000fda0003fc6270 */
[----:B------:R-:W-:Y:S01]  /*02a0*/  @!P6 IMAD.IADD R5, R0, 0x1, R29 ;  /* 0x000000010005e824 */ /* 0x000fe200078e021d */
[----:B------:R-:W-:Y:S01]  /*02b0*/  @!P6 IADD3 R29, R29, 0x80, RZ ;  /* 0x000000801d1de810 */ /* 0x000fe20007ffe0ff */
[----:B------:R-:W1:Y:S03]  /*02c0*/  @!P6 LDC.64 R2, c[0x0][0x228] ;  /* 0x00008a00ff02eb82 */ /* 0x000e660000000a00 */
[----:B------:R-:W-:-:S13]  /*02d0*/  ISETP.GE.AND P5, PT, R29, R16, PT ;  /* 0x000000101d00720c */ /* 0x000fda0003fa6270 */
[----:B------:R-:W-:Y:S01]  /*02e0*/  @!P5 IMAD.IADD R22, R0, 0x1, R29 ;  /* 0x000000010016d824 */ /* 0x000fe200078e021d */
[----:B------:R-:W2:Y:S01]  /*02f0*/  @!P5 LDC.64 R12, c[0x0][0x228] ;  /* 0x00008a00ff0cdb82 */ /* 0x000ea20000000a00 */
[----:B------:R-:W-:-:S05]  /*0300*/  @!P5 VIADD R29, R29, 0x80 ;  /* 0x000000801d1dd836 */ /* 0x000fca0000000000 */
[----:B------:R-:W-:Y:S01]  /*0310*/  ISETP.GE.AND P4, PT, R29, R16, PT ;  /* 0x000000101d00720c */ /* 0x000fe20003f86270 */
[----:B-1----:R-:W-:-:S05]  /*0320*/  @!P6 IMAD.WIDE.U32 R2, R5, 0x4, R2 ;  /* 0x000000040502e825 */ /* 0x002fca00078e0002 */
[----:B------:R1:W3:Y:S07]  /*0330*/  @!P6 LDG.E R17, desc[UR4][R2.64] ;  /* 0x000000040211e981 */ /* 0x0002ee000c1e1900 */
[C---:B------:R-:W-:Y:S01]  /*0340*/  @!P4 IADD3 R27, R0.reuse, R29, RZ ;  /* 0x0000001d001bc210 */ /* 0x040fe20007ffe0ff */
[----:B------:R-:W-:Y:S01]  /*0350*/  @!P4 VIADD R29, R29, 0x80 ;  /* 0x000000801d1dc836 */ /* 0x000fe20000000000 */
[----:B------:R-:W-:Y:S01]  /*0360*/  @!P0 IADD3 R18, R0, R19, RZ ;  /* 0x0000001300128210 */ /* 0x000fe20007ffe0ff */
[----:B-1----:R-:W1:Y:S03]  /*0370*/  @!P4 LDC.64 R2, c[0x0][0x228] ;  /* 0x00008a00ff02cb82 */ /* 0x002e660000000a00 */
[----:B------:R-:W-:-:S13]  /*0380*/  ISETP.GE.AND P3, PT, R29, R16, PT ;  /* 0x000000101d00720c */ /* 0x000fda0003f66270 */
[----:B------:R-:W-:Y:S01]  /*0390*/  @!P3 IMAD.IADD R25, R0, 0x1, R29 ;  /* 0x000000010019b824 */ /* 0x000fe200078e021d */
[----:B------:R-:W-:Y:S01]  /*03a0*/  @!P3 IADD3 R29, R29, 0x80, RZ ;  /* 0x000000801d1db810 */ /* 0x000fe20007ffe0ff */
[----:B------:R-:W4:Y:S03]  /*03b0*/  @!P3 LDC.64 R4, c[0x0][0x228] ;  /* 0x00008a00ff04bb82 */ /* 0x000f260000000a00 */
        /* <DEDUP_REMOVED lines=9> */
[----:B0-----:R-:W-:-:S04]  /*0450*/  @!P0 IMAD.WIDE.U32 R14, R18, 0x4, R14 ;  /* 0x00000004120e8825 */ /* 0x001fc800078e000e */
[----:B------:R-:W-:Y:S02]  /*0460*/  IMAD.MOV.U32 R18, RZ, RZ, RZ ;  /* 0x000000ffff127224 */ /* 0x000fe400078e00ff */
[----:B--2---:R-:W-:-:S04]  /*0470*/  @!P5 IMAD.WIDE.U32 R12, R22, 0x4, R12 ;  /* 0x00000004160cd825 */ /* 0x004fc800078e000c */
[----:B------:R0:W2:Y:S02]  /*0480*/  @!P0 LDG.E R18, desc[UR4][R14.64] ;  /* 0x000000040e128981 */ /* 0x0000a4000c1e1900 */
[----:B------:R-:W4:Y:S01]  /*0490*/  @!P6 LDC.64 R10, c[0x0][0x228] ;  /* 0x00008a00ff0aeb82 */ /* 0x000f220000000a00 */
[----:B------:R-:W-:Y:S01]  /*04a0*/  IMAD.MOV.U32 R22, RZ, RZ, RZ ;  /* 0x000000ffff167224 */ /* 0x000fe200078e00ff */
[----:B------:R-:W-:Y:S01]  /*04b0*/  @!P6 IADD3 R29, R0, R29, RZ ;  /* 0x0000001d001de210 */ /* 0x000fe20007ffe0ff */
[----:B-----5:R-:W-:-:S04]  /*04c0*/  @!P2 IMAD.WIDE.U32 R6, R23, 0x4, R6 ;  /* 0x000000041706a825 */ /* 0x020fc800078e0006 */
[----:B------:R5:W2:Y:S01]  /*04d0*/  @!P5 LDG.E R22, desc[UR4][R12.64] ;  /* 0x000000040c16d981 */ /* 0x000aa2000c1e1900 */
[----:B-1----:R-:W-:Y:S01]  /*04e0*/  @!P1 IMAD.WIDE.U32 R8, R21, 0x4, R8 ;  /* 0x0000000415089825 */ /* 0x002fe200078e0008 */
[----:B0-----:R-:W-:-:S03]  /*04f0*/  CS2R R14, SRZ ;  /* 0x00000000000e7805 */ /* 0x001fc6000001ff00 */
[----:B------:R-:W-:Y:S02]  /*0500*/  IMAD.MOV.U32 R21, RZ, RZ, RZ ;  /* 0x000000ffff157224 */ /* 0x000fe400078e00ff */
[----:B------:R-:W-:Y:S01]  /*0510*/  IMAD.MOV.U32 R23, RZ, RZ, RZ ;  /* 0x000000ffff177224 */ /* 0x000fe200078e00ff */
[----:B------:R-:W2:Y:S01]  /*0520*/  @!P2 LDG.E R15, desc[UR4][R6.64] ;  /* 0x00000004060fa981 */ /* 0x000ea2000c1e1900 */
[----:B------:R-:W-:Y:S01]  /*0530*/  @!P4 IMAD.WIDE.U32 R2, R27, 0x4, R2 ;  /* 0x000000041b02c825 */ /* 0x000fe200078e0002 */
[----:B-----5:R-:W-:Y:S02]  /*0540*/  MOV R12, RZ ;  /* 0x000000ff000c7202 */ /* 0x020fe40000000f00 */
[----:B------:R0:W5:Y:S01]  /*0550*/  @!P1 LDG.E R14, desc[UR4][R8.64] ;  /* 0x00000004080e9981 */ /* 0x000162000c1e1900 */
[----:B----4-:R-:W-:Y:S02]  /*0560*/  @!P3 IMAD.WIDE.U32 R4, R25, 0x4, R4 ;  /* 0x000000041904b825 */ /* 0x010fe400078e0004 */
[----:B------:R-:W1:Y:S01]  /*0570*/  @!P0 LDC.64 R24, c[0x0][0x220] ;  /* 0x00008800ff188b82 */ /* 0x000e620000000a00 */
[----:B------:R4:W5:Y:S01]  /*0580*/  @!P4 LDG.E R21, desc[UR4][R2.64] ;  /* 0x000000040215c981 */ /* 0x000962000c1e1900 */
[----:B------:R-:W-:-:S03]  /*0590*/  @!P6 IMAD.WIDE.U32 R10, R29, 0x4, R10 ;  /* 0x000000041d0ae825 */ /* 0x000fc600078e000a */
[----:B------:R-:W5:Y:S04]  /*05a0*/  @!P3 LDG.E R23, desc[UR4][R4.64] ;  /* 0x000000040417b981 */ /* 0x000f68000c1e1900 */
[----:B------:R-:W5:Y:S01]  /*05b0*/  @!P6 LDG.E R12, desc[UR4][R10.64] ;  /* 0x000000040a0ce981 */ /* 0x000f62000c1e1900 */
[----:B------:R-:W-:Y:S02]  /*05c0*/  @!P0 IMAD.IADD R13, R0, 0x1, R19 ;  /* 0x00000001000d8824 */ /* 0x000fe400078e0213 */
[----:B------:R-:W-:Y:S02]  /*05d0*/  @!P0 IMAD.MOV.U32 R19, RZ, RZ, R20 ;  /* 0x000000ffff138224 */ /* 0x000fe400078e0014 */
[----:B-1----:R-:W-:Y:S01]  /*05e0*/  @!P0 IMAD.WIDE.U32 R24, R13, 0x4, R24 ;  /* 0x000000040d188825 */ /* 0x002fe200078e0018 */
[----:B------:R-:W-:Y:S04]  /*05f0*/  BSSY B0, `(.L_x_21487) ;  /* 0x0000036000007945 */ /* 0x000fe80003800000 */
[----:B------:R-:W-:Y:S01]  /*0600*/  BSSY B1, `(.L_x_21488) ;  /* 0x000002e000017945 */ /* 0x000fe20003800000 */
[----:B---3--:R-:W-:-:S02]  /*0610*/  VIMNMX R17, R17, UR6, PT ;  /* 0x0000000611117c48 */ /* 0x008fc4000bfe0100 */
[----:B--2---:R-:W-:-:S05]  /*0620*/  VIMNMX R13, R18, UR6, PT ;  /* 0x00000006120d7c48 */ /* 0x004fca000bfe0100 */
[----:B------:R1:W-:Y:S01]  /*0630*/  @!P0 STG.E desc[UR4][R24.64], R13 ;  /* 0x0000000d18008986 */ /* 0x0003e2000c101904 */
[----:B------:R-:W-:Y:S02]  /*0640*/  ISETP.GE.AND P0, PT, R19, R16, PT ;  /* 0x000000101300720c */ /* 0x000fe40003f06270 */
[----:B0-----:R-:W-:Y:S02]  /*0650*/  VIMNMX R9, R22, UR6, PT ;  /* 0x0000000616097c48 */ /* 0x001fe4000bfe0100 */
[----:B----4-:R-:W-:Y:S02]  /*0660*/  VIMNMX R3, R15, UR6, PT ;  /* 0x000000060f037c48 */ /* 0x010fe4000bfe0100 */
[----:B-----5:R-:W-:Y:S02]  /*0670*/  VIMNMX R2, R14, UR6, PT ;  /* 0x000000060e027c48 */ /* 0x020fe4000bfe0100 */
[----:B------:R-:W-:Y:S02]  /*0680*/  VIMNMX R21, R21, UR6, PT ;  /* 0x0000000615157c48 */ /* 0x000fe4000bfe0100 */
[----:B------:R-:W-:-:S02]  /*0690*/  VIMNMX R23, R23, UR6, PT ;  /* 0x0000000617177c48 */ /* 0x000fc4000bfe0100 */
[----:B------:R-:W-:Y:S01]  /*06a0*/  VIMNMX R12, R12, UR6, PT ;  /* 0x000000060c0c7c48 */ /* 0x000fe2000bfe0100 */
[----:B-1----:R-:W-:Y:S06]  /*06b0*/  @P0 BRA `(.L_x_21489) ;  /* 0x0000000000300947 */ /* 0x002fec0003800000 */
[----:B------:R-:W0:Y:S01]  /*06c0*/  LDC.64 R4, c[0x0][0x220] ;  /* 0x00008800ff047b82 */ /* 0x000e220000000a00 */
[----:B------:R-:W-:Y:S01]  /*06d0*/  IADD3 R7, R0, R19, RZ ;  /* 0x0000001300077210 */ /* 0x000fe20007ffe0ff */
[----:B------:R-:W-:-:S05]  /*06e0*/  VIADD R19, R19, 0x80 ;  /* 0x0000008013137836 */ /* 0x000fca0000000000 */
[----:B------:R-:W-:Y:S01]  /*06f0*/  ISETP.GE.AND P0, PT, R19, R16, PT ;  /* 0x000000101300720c */ /* 0x000fe20003f06270 */
[----:B0-----:R-:W-:-:S05]  /*0700*/  IMAD.WIDE.U32 R4, R7, 0x4, R4 ;  /* 0x0000000407047825 */ /* 0x001fca00078e0004 */
[----:B------:R0:W-:Y:S07]  /*0710*/  STG.E desc[UR4][R4.64], R17 ;  /* 0x0000001104007986 */ /* 0x0001ee000c101904 */
[----:B------:R-:W-:Y:S05]  /*0720*/  @P0 BRA `(.L_x_21490) ;  /* 0x0000000000300947 */ /* 0x000fea0003800000 */
[----:B0-----:R-:W0:Y:S01]  /*0730*/  LDC.64 R4, c[0x0][0x220] ;  /* 0x00008800ff047b82 */ /* 0x001e220000000a00 */
[----:B------:R-:W-:Y:S01]  /*0740*/  IMAD.IADD R7, R0, 0x1, R19 ;  /* 0x0000000100077824 */ /* 0x000fe200078e0213 */
[----:B------:R-:W-:-:S03]  /*0750*/  IADD3 R19, R19, 0x80, RZ ;  /* 0x0000008013137810 */ /* 0x000fc60007ffe0ff */
[----:B0-----:R-:W-:-:S05]  /*0760*/  IMAD.WIDE.U32 R4, R7, 0x4, R4 ;  /* 0x0000000407047825 */ /* 0x001fca00078e0004 */
[----:B------:R0:W-:Y:S02]  /*0770*/  STG.E desc[UR4][R4.64], R9 ;  /* 0x0000000904007986 */ /* 0x0001e4000c101904 */
.L_x_21489:
[----:B------:R-:W-:-:S13]  /*0780*/  ISETP.GE.AND P0, PT, R19, R16, PT ;  /* 0x000000101300720c */ /* 0x000fda0003f06270 */
[----:B------:R-:W-:Y:S05]  /*0790*/  @P0 BRA `(.L_x_21491) ;  /* 0x0000000000300947 */ /* 0x000fea0003800000 */
[----:B0-----:R-:W0:Y:S01]  /*07a0*/  LDC.64 R4, c[0x0][0x220] ;  /* 0x00008800ff047b82 */ /* 0x001e220000000a00 */
[----:B------:R-:W-:Y:S02]  /*07b0*/  IMAD.IADD R7, R0, 0x1, R19 ;  /* 0x0000000100077824 */ /* 0x000fe400078e0213 */
[----:B------:R-:W-:Y:S02]  /*07c0*/  VIADD R19, R19, 0x80 ;  /* 0x0000008013137836 */ /* 0x000fe40000000000 */
[----:B0-----:R-:W-:-:S05]  /*07d0*/  IMAD.WIDE.U32 R4, R7, 0x4, R4 ;  /* 0x0000000407047825 */ /* 0x001fca00078e0004 */
[----:B------:R1:W-:Y:S02]  /*07e0*/  STG.E desc[UR4][R4.64], R21 ;  /* 0x0000001504007986 */ /* 0x0003e4000c101904 */
.L_x_21490:
[----:B------:R-:W-:-:S13]  /*07f0*/  ISETP.GE.AND P0, PT, R19, R16, PT ;  /* 0x000000101300720c */ /* 0x000fda0003f06270 */
[----:B------:R-:W-:Y:S05]  /*0800*/  @P0 BRA `(.L_x_21492) ;  /* 0x0000000000340947 */ /* 0x000fea0003800000 */
[----:B01----:R-:W0:Y:S01]  /*0810*/  LDC.64 R4, c[0x0][0x220] ;  /* 0x00008800ff047b82 */ /* 0x003e220000000a00 */
[----:B------:R-:W-:Y:S01]  /*0820*/  IADD3 R7, R0, R19, RZ ;  /* 0x0000001300077210 */ /* 0x000fe20007ffe0ff */
[----:B------:R-:W-:-:S04]  /*0830*/  VIADD R19, R19, 0x80 ;  /* 0x0000008013137836 */ /* 0x000fc80000000000 */
[----:B0-----:R-:W-:-:S05]  /*0840*/  IMAD.WIDE.U32 R4, R7, 0x4, R4 ;  /* 0x0000000407047825 */ /* 0x001fca00078e0004 */
[----:B------:R1:W-:Y:S02]  /*0850*/  STG.E desc[UR4][R4.64], R23 ;  /* 0x0000001704007986 */ /* 0x0003e4000c101904 */
.L_x_21491:
        /* <DEDUP_REMOVED lines=8> */
.L_x_21492:
[----:B------:R-:W-:Y:S05]  /*08e0*/  BSYNC B1 ;  /* 0x0000000000017941 */ /* 0x000fea0003800000 */
.L_x_21488:
[----:B------:R-:W-:-:S13]  /*08f0*/  ISETP.GE.AND P0, PT, R19, R16, PT ;  /* 0x000000101300720c */ /* 0x000fda0003f06270 */
[----:B012---:R-:W0:Y:S01]  /*0900*/  @!P0 LDC.64 R4, c[0x0][0x220] ;  /* 0x00008800ff048b82 */ /* 0x007e220000000a00 */
[----:B------:R-:W-:Y:S01]  /*0910*/  @!P0 IADD3 R3, R0, R19, RZ ;  /* 0x0000001300038210 */ /* 0x000fe20007ffe0ff */
[----:B------:R-:W-:-:S04]  /*0920*/  @!P0 VIADD R19, R19, 0x80 ;  /* 0x0000008013138836 */ /* 0x000fc80000000000 */
[----:B0-----:R-:W-:-:S05]  /*0930*/  @!P0 IMAD.WIDE.U32 R4, R3, 0x4, R4 ;  /* 0x0000000403048825 */ /* 0x001fca00078e0004 */
[----:B------:R2:W-:Y:S02]  /*0940*/  @!P0 STG.E desc[UR4][R4.64], R2 ;  /* 0x0000000204008986 */ /* 0x0005e4000c101904 */
.L_x_21493:
[----:B------:R-:W-:Y:S05]  /*0950*/  BSYNC B0 ;  /* 0x0000000000007941 */ /* 0x000fea0003800000 */
.L_x_21487:
[----:B------:R-:W-:Y:S05]  /*0960*/  WARPSYNC.ALL ;  /* 0x0000000000007948 */ /* 0x000fea0003800000 */
[----:B------:R-:W-:-:S13]  /*0970*/  ISETP.GE.AND P0, PT, R19, R16, PT ;  /* 0x000000101300720c */ /* 0x000fda0003f06270 */
[----:B------:R-:W-:Y:S05]  /*0980*/  @P0 EXIT ;  /* 0x000000000000094d */ /* 0x000fea0003800000 */
[----:B--2---:R-:W2:Y:S01]  /*0990*/  LDC.64 R2, c[0x0][0x220] ;  /* 0x00008800ff027b82 */ /* 0x004ea20000000a00 */
[----:B------:R-:W-:-:S05]  /*09a0*/  IADD3 R19, R0, R19, RZ ;  /* 0x0000001300137210 */ /* 0x000fca0007ffe0ff */
[----:B--2---:R-:W-:-:S05]  /*09b0*/  IMAD.WIDE.U32 R2, R19, 0x4, R2 ;  /* 0x0000000413027825 */ /* 0x004fca00078e0002 */
[----:B------:R-:W-:Y:S01]  /*09c0*/  STG.E desc[UR4][R2.64], R12 ;  /* 0x0000000c02007986 */ /* 0x000fe2000c101904 */
[----:B------:R-:W-:Y:S05]  /*09d0*/  EXIT ;  /* 0x000000000000794d */ /* 0x000fea0003800000 */
.L_x_21494:
        /* <DEDUP_REMOVED lines=10> */
.L_x_42303:


//--------------------- .text._ZN2at6native29vectorized_elementwise_kernelILi4ENS0_13AUnaryFunctorIiiiZZZNS0_19minimum_kernel_cudaERNS_18TensorIteratorBaseEENKUlvE_clEvENKUlvE1_clEvEUliiE_EESt5arrayIPcLm2EEEEviT0_T1_ --------------------------
	.section	.text._ZN2at6native29vectorized_elementwise_kernelILi4ENS0_13AUnaryFunctorIiiiZZZNS0_19minimum_kernel_cudaERNS_18TensorIteratorBaseEENKUlvE_clEvENKUlvE1_clEvEUliiE_EESt5arrayIPcLm2EEEEviT0_T1_,"ax",@progbits
	.align	128
        .global         _ZN2at6native29vectorized_elementwise_kernelILi4ENS0_13AUnaryFunctorIiiiZZZNS0_19minimum_kernel_cudaERNS_18TensorIteratorBaseEENKUlvE_clEvENKUlvE1_clEvEUliiE_EESt5arrayIPcLm2EEEEviT0_T1_
        .type           _ZN2at6native29vectorized_elementwise_kernelILi4ENS0_13AUnaryFunctorIiiiZZZNS0_19minimum_kernel_cudaERNS_18TensorIteratorBaseEENKUlvE_clEvENKUlvE1_clEvEUliiE_EESt5arrayIPcLm2EEEEviT0_T1_,@function
        .size           _ZN2at6native29vectorized_elementwise_kernelILi4ENS0_13AUnaryFunctorIiiiZZZNS0_19minimum_kernel_cudaERNS_18TensorIteratorBaseEENKUlvE_clEvENKUlvE1_clEvEUliiE_EESt5arrayIPcLm2EEEEviT0_T1_,(.L_x_42304 - _ZN2at6native29vectorized_elementwise_kernelILi4ENS0_13AUnaryFunctorIiiiZZZNS0_19minimum_kernel_cudaERNS_18TensorIteratorBaseEENKUlvE_clEvENKUlvE1_clEvEUliiE_EESt5arrayIPcLm2EEEEviT0_T1_)
        .other          _ZN2at6native29vectorized_elementwise_kernelILi4ENS0_13AUnaryFunctorIiiiZZZNS0_19minimum_kernel_cudaERNS_18TensorIteratorBaseEENKUlvE_clEvENKUlvE1_clEvEUliiE_EESt5arrayIPcLm2EEEEviT0_T1_,@"STO_CUDA_ENTRY STV_DEFAULT"
_ZN2at6native29vectorized_elementwise_kernelILi4ENS0_13AUnaryFunctorIiiiZZZNS0_19minimum_kernel_cudaERNS_18TensorIteratorBaseEENKUlvE_clEvENKUlvE1_clEvEUliiE_EESt5arrayIPcLm2EEEEviT0_T1_:
.text._ZN2at6native29vectorized_elementwise_kernelILi4ENS0_13AUnaryFunctorIiiiZZZNS0_19minimum_kernel_cudaERNS_18TensorIteratorBaseEENKUlvE_clEvENKUlvE1_clEvEUliiE_EESt5arrayIPcLm2EEEEviT0_T1_:
        /* <DEDUP_REMOVED lines=18> */
[----:B---3--:R-:W-:Y:S02]  /*0120*/  VIMNMX R7, R7, UR6, PT ;  /* 0x0000000607077c48 */ /* 0x008fe4000bfe0100 */
[----:B------:R-:W-:Y:S02]  /*0130*/  VIMNMX R6, R6, UR6, PT ;  /* 0x0000000606067c48 */ /* 0x000fe4000bfe0100 */
[----:B------:R-:W-:Y:S02]  /*0140*/  VIMNMX R5, R5, UR6, PT ;  /* 0x0000000605057c48 */ /* 0x000fe4000bfe0100 */
[----:B------:R-:W-:Y:S02]  /*0150*/  VIMNMX R4, R4, UR6, PT ;  /* 0x0000000604047c48 */ /* 0x000fe4000bfe0100 */
[----:B----4-:R-:W-:Y:S02]  /*0160*/  VIMNMX R11, R11, UR6, PT ;  /* 0x000000060b0b7c48 */ /* 0x010fe4000bfe0100 */
[----:B------:R-:W-:Y:S01]  /*0170*/  VIMNMX R10, R10, UR6, PT ;  /* 0x000000060a0a7c48 */ /* 0x000fe2000bfe0100 */
[----:B------:R-:W-:Y:S01]  /*0180*/  STG.E.128 desc[UR4][R12.64], R4 ;  /* 0x000000040c007986 */ /* 0x000fe2000c101d04 */
[----:B------:R-:W-:-:S02]  /*0190*/  VIMNMX R9, R9, UR6, PT ;  /* 0x0000000609097c48 */ /* 0x000fc4000bfe0100 */
[----:B------:R-:W-:-:S05]  /*01a0*/  VIMNMX R8, R8, UR6, PT ;  /* 0x0000000608087c48 */ /* 0x000fca000bfe0100 */
[----:B------:R-:W-:Y:S01]  /*01b0*/  STG.E.128 desc[UR4][R12.64+0x800], R8 ;  /* 0x000800080c007986 */ /* 0x000fe2000c101d04 */
[----:B------:R-:W-:Y:S05]  /*01c0*/  EXIT ;  /* 0x000000000000794d */ /* 0x000fea0003800000 */
.L_x_21495:
        /* <DEDUP_REMOVED lines=87> */
.L_x_21498:
[----:B------:R-:W-:-:S13]  /*0740*/  ISETP.GE.AND P0, PT, R19, R16, PT ;  /* 0x000000101300720c */ /* 0x000fda0003f06270 */
[----:B------:R-:W-:Y:S05]  /*0750*/  @P0 BRA `(.L_x_21500) ;  /* 0x0000000000300947 */ /* 0x000fea0003800000 */
[----:B0-----:R-:W0:Y:S01]  /*0760*/  LDC.64 R4, c[0x0][0x220] ;  /* 0x00008800ff047b82 */ /* 0x001e220000000a00 */
[----:B------:R-:W-:Y:S02]  /*0770*/  IMAD.IADD R7, R0, 0x1, R19 ;  /* 0x0000000100077824 */ /* 0x000fe400078e0213 */
[----:B------:R-:W-:Y:S02]  /*0780*/  VIADD R19, R19, 0x80 ;  /* 0x0000008013137836 */ /* 0x000fe40000000000 */
[----:B0-----:R-:W-:-:S05]  /*0790*/  IMAD.WIDE.U32 R4, R7, 0x4, R4 ;  /* 0x0000000407047825 */ /* 0x001fca00078e0004 */
[----:B------:R1:W-:Y:S02]  /*07a0*/  STG.E desc[UR4][R4.64], R21 ;  /* 0x0000001504007986 */ /* 0x0003e4000c101904 */
.L_x_21499:
[----:B------:R-:W-:-:S13]  /*07b0*/  ISETP.GE.AND P0, PT, R19, R16, PT ;  /* 0x000000101300720c */ /* 0x000fda0003f06270 */
[----:B------:R-:W-:Y:S05]  /*07c0*/  @P0 BRA `(.L_x_21501) ;  /* 0x0000000000340947 */ /* 0x000fea0003800000 */
[----:B01----:R-:W0:Y:S01]  /*07d0*/  LDC.64 R4, c[0x0][0x220] ;  /* 0x00008800ff047b82 */ /* 0x003e220000000a00 */
[----:B------:R-:W-:Y:S01]  /*07e0*/  IADD3 R7, R0, R19, RZ ;  /* 0x0000001300077210 */ /* 0x000fe20007ffe0ff */
[----:B------:R-:W-:-:S04]  /*07f0*/  VIADD R19, R19, 0x80 ;  /* 0x0000008013137836 */ /* 0x000fc80000000000 */
[----:B0-----:R-:W-:-:S05]  /*0800*/  IMAD.WIDE.U32 R4, R7, 0x4, R4 ;  /* 0x0000000407047825 */ /* 0x001fca00078e0004 */
[----:B------:R1:W-:Y:S02]  /*0810*/  STG.E desc[UR4][R4.64], R23 ;  /* 0x0000001704007986 */ /* 0x0003e4000c101904 */
.L_x_21500:
        /* <DEDUP_REMOVED lines=8> */
.L_x_21501:
[----:B------:R-:W-:Y:S05]  /*08a0*/  BSYNC B1 ;  /* 0x0000000000017941 */ /* 0x000fea0003800000 */
.L_x_21497:
[----:B------:R-:W-:-:S13]  /*08b0*/  ISETP.GE.AND P0, PT, R19, R16, PT ;  /* 0x000000101300720c */ /* 0x000fda0003f06270 */
[----:B012---:R-:W0:Y:S01]  /*08c0*/  @!P0 LDC.64 R4, c[0x0][0x220] ;  /* 0x00008800ff048b82 */ /* 0x007e220000000a00 */
[----:B------:R-:W-:Y:S01]  /*08d0*/  @!P0 IADD3 R3, R0, R19, RZ ;  /* 0x0000001300038210 */ /* 0x000fe20007ffe0ff */
[----:B------:R-:W-:-:S04]  /*08e0*/  @!P0 VIADD R19, R19, 0x80 ;  /* 0x0000008013138836 */ /* 0x000fc80000000000 */
[----:B0-----:R-:W-:-:S05]  /*08f0*/  @!P0 IMAD.WIDE.U32 R4, R3, 0x4, R4 ;  /* 0x0000000403048825 */ /* 0x001fca00078e0004 */
[----:B------:R2:W-:Y:S02]  /*0900*/  @!P0 STG.E desc[UR4][R4.64], R2 ;  /* 0x0000000204008986 */ /* 0x0005e4000c101904 */
.L_x_21502:
[----:B------:R-:W-:Y:S05]  /*0910*/  BSYNC B0 ;  /* 0x0000000000007941 */ /* 0x000fea0003800000 */
.L_x_21496:
        /* <DEDUP_REMOVED lines=8> */
.L_x_21503:
        /* <DEDUP_REMOVED lines=14> */
.L_x_42304:


//--------------------- .text._ZN2at6native29vectorized_elementwise_kernelILi8ENS0_13AUnaryFunctorIiiiZZZNS0_19minimum_kernel_cudaERNS_18TensorIteratorBaseEENKUlvE_clEvENKUlvE1_clEvEUliiE_EESt5arrayIPcLm2EEEEviT0_T1_ --------------------------
	.section	.text._ZN2at6native29vectorized_elementwise_kernelILi8ENS0_13AUnaryFunctorIiiiZZZNS0_19minimum_kernel_cudaERNS_18TensorIteratorBaseEENKUlvE_clEvENKUlvE1_clEvEUliiE_EESt5arrayIPcLm2EEEEviT0_T1_,"ax",@progbits
	.align	128
        .global         _ZN2at6native29vectorized_elementwise_kernelILi8ENS0_13AUnaryFunctorIiiiZZZNS0_19minimum_kernel_cudaERNS_18TensorIteratorBaseEENKUlvE_clEvENKUlvE1_clEvEUliiE_EESt5arrayIPcLm2EEEEviT0_T1_
        .type           _ZN2at6native29vectorized_elementwise_kernelILi8ENS0_13AUnaryFunctorIiiiZZZNS0_19minimum_kernel_cudaERNS_18TensorIteratorBaseEENKUlvE_clEvENKUlvE1_clEvEUliiE_EESt5arrayIPcLm2EEEEviT0_T1_,@function
        .size           _ZN2at6native29vectorized_elementwise_kernelILi8ENS0_13AUnaryFunctorIiiiZZZNS0_19minimum_kernel_cudaERNS_18TensorIteratorBaseEENKUlvE_clEvENKUlvE1_clEvEUliiE_EESt5arrayIPcLm2EEEEviT0_T1_,(.L_x_42305 - _ZN2at6native29vectorized_elementwise_kernelILi8ENS0_13AUnaryFunctorIiiiZZZNS0_19minimum_kernel_cudaERNS_18TensorIteratorBaseEENKUlvE_clEvENKUlvE1_clEvEUliiE_EESt5arrayIPcLm2EEEEviT0_T1_)
        .other          _ZN2at6native29vectorized_elementwise_kernelILi8ENS0_13AUnaryFunctorIiiiZZZNS0_19minimum_kernel_cudaERNS_18TensorIteratorBaseEENKUlvE_clEvENKUlvE1_clEvEUliiE_EESt5arrayIPcLm2EEEEviT0_T1_,@"STO_CUDA_ENTRY STV_DEFAULT"
_ZN2at6native29vectorized_elementwise_kernelILi8ENS0_13AUnaryFunctorIiiiZZZNS0_19minimum_kernel_cudaERNS_18TensorIteratorBaseEENKUlvE_clEvENKUlvE1_clEvEUliiE_EESt5arrayIPcLm2EEEEviT0_T1_:
.text._ZN2at6native29vectorized_elementwise_kernelILi8ENS0_13AUnaryFunctorIiiiZZZNS0_19minimum_kernel_cudaERNS_18TensorIteratorBaseEENKUlvE_clEvENKUlvE1_clEvEUliiE_EESt5arrayIPcLm2EEEEviT0_T1_:
        /* <DEDUP_REMOVED lines=29> */
.L_x_21504:
        /* <DEDUP_REMOVED lines=87> */
.L_x_21507:
[----:B------:R-:W-:-:S13]  /*0740*/  ISETP.GE.AND P0, PT, R19, R16, PT ;  /* 0x000000101300720c */ /* 0x000fda0003f06270 */
[----:B------:R-:W-:Y:S05]  /*0750*/  @P0 BRA `(.L_x_21509) ;  /* 0x0000000000300947 */ /* 0x000fea0003800000 */
[----:B0-----:R-:W0:Y:S01]  /*0760*/  LDC.64 R4, c[0x0][0x220] ;  /* 0x00008800ff047b82 */ /* 0x001e220000000a00 */
[----:B------:R-:W-:Y:S02]  /*0770*/  IMAD.IADD R7, R0, 0x1, R19 ;  /* 0x0000000100077824 */ /* 0x000fe400078e0213 */
[----:B------:R-:W-:Y:S02]  /*0780*/  VIADD R19, R19, 0x80 ;  /* 0x0000008013137836 */ /* 0x000fe40000000000 */
[----:B0-----:R-:W-:-:S05]  /*0790*/  IMAD.WIDE.U32 R4, R7, 0x4, R4 ;  /* 0x0000000407047825 */ /* 0x001fca00078e0004 */
[----:B------:R1:W-:Y:S02]  /*07a0*/  STG.E desc[UR4][R4.64], R21 ;  /* 0x0000001504007986 */ /* 0x0003e4000c101904 */
.L_x_21508:
[----:B------:R-:W-:-:S13]  /*07b0*/  ISETP.GE.AND P0, PT, R19, R16, PT ;  /* 0x000000101300720c */ /* 0x000fda0003f06270 */
[----:B------:R-:W-:Y:S05]  /*07c0*/  @P0 BRA `(.L_x_21510) ;  /* 0x0000000000340947 */ /* 0x000fea0003800000 */
[----:B01----:R-:W0:Y:S01]  /*07d0*/  LDC.64 R4, c[0x0][0x220] ;  /* 0x00008800ff047b82 */ /* 0x003e220000000a00 */
[----:B------:R-:W-:Y:S01]  /*07e0*/  IADD3 R7, R0, R19, RZ ;  /* 0x0000001300077210 */ /* 0x000fe20007ffe0ff */
[----:B------:R-:W-:-:S04]  /*07f0*/  VIADD R19, R19, 0x80 ;  /* 0x0000008013137836 */ /* 0x000fc80000000000 */
[----:B0-----:R-:W-:-:S05]  /*0800*/  IMAD.WIDE.U32 R4, R7, 0x4, R4 ;  /* 0x0000000407047825 */ /* 0x001fca00078e0004 */
[----:B------:R1:W-:Y:S02]  /*0810*/  STG.E desc[UR4][R4.64], R23 ;  /* 0x0000001704007986 */ /* 0x0003e4000c101904 */
.L_x_21509:
        /* <DEDUP_REMOVED lines=8> */
.L_x_21510:
[----:B------:R-:W-:Y:S05]  /*08a0*/  BSYNC B1 ;  /* 0x0000000000017941 */ /* 0x000fea0003800000 */
.L_x_21506:
[----:B------:R-:W-:-:S13]  /*08b0*/  ISETP.GE.AND P0, PT, R19, R16, PT ;  /* 0x000000101300720c */ /* 0x000fda0003f06270 */
[----:B012---:R-:W0:Y:S01]  /*08c0*/  @!P0 LDC.64 R4, c[0x0][0x220] ;  /* 0x00008800ff048b82 */ /* 0x007e220000000a00 */
[----:B------:R-:W-:Y:S01]  /*08d0*/  @!P0 IADD3 R3, R0, R19, RZ ;  /* 0x0000001300038210 */ /* 0x000fe20007ffe0ff */
[----:B------:R-:W-:-:S04]  /*08e0*/  @!P0 VIADD R19, R19, 0x80 ;  /* 0x0000008013138836 */ /* 0x000fc80000000000 */
[----:B0-----:R-:W-:-:S05]  /*08f0*/  @!P0 IMAD.WIDE.U32 R4, R3, 0x4, R4 ;  /* 0x0000000403048825 */ /* 0x001fca00078e0004 */
[----:B------:R2:W-:Y:S02]  /*0900*/  @!P0 STG.E desc[UR4][R4.64], R2 ;  /* 0x0000000204008986 */ /* 0x0005e4000c101904 */
.L_x_21511:
[----:B------:R-:W-:Y:S05]  /*0910*/  BSYNC B0 ;  /* 0x0000000000007941 */ /* 0x000fea0003800000 */
.L_x_21505:
        /* <DEDUP_REMOVED lines=8> */
.L_x_21512:
        /* <DEDUP_REMOVED lines=14> */
.L_x_42305:


//--------------------- .text._ZN2at6native18elementwise_kernelILi128ELi4EZNS0_15gpu_kernel_implINS0_13BinaryFunctorIiiiZZZNS0_19minimum_kernel_cudaERNS_18TensorIteratorBaseEENKUlvE_clEvENKUlvE1_clEvEUliiE_EEEEvS5_RKT_EUliE_EEviT1_ --------------------------
	.section	.text._ZN2at6native18elementwise_kernelILi128ELi4EZNS0_15gpu_kernel_implINS0_13BinaryFunctorIiiiZZZNS0_19minimum_kernel_cudaERNS_18TensorIteratorBaseEENKUlvE_clEvENKUlvE1_clEvEUliiE_EEEEvS5_RKT_EUliE_EEviT1_,"ax",@progbits
	.align	128
        .global         _ZN2at6native18elementwise_kernelILi128ELi4EZNS0_15gpu_kernel_implINS0_13BinaryFunctorIiiiZZZNS0_19minimum_kernel_cudaERNS_18TensorIteratorBaseEENKUlvE_clEvENKUlvE1_clEvEUliiE_EEEEvS5_RKT_EUliE_EEviT1_
        .type           _ZN2at6native18elementwise_kernelILi128ELi4EZNS0_15gpu_kernel_implINS0_13BinaryFunctorIiiiZZZNS0_19minimum_kernel_cudaERNS_18TensorIteratorBaseEENKUlvE_clEvENKUlvE1_clEvEUliiE_EEEEvS5_RKT_EUliE_EEviT1_,@function
        .size           _ZN2at6native18elementwise_kernelILi128ELi4EZNS0_15gpu_kernel_implINS0_13BinaryFunctorIiiiZZZNS0_19minimum_kernel_cudaERNS_18TensorIteratorBaseEENKUlvE_clEvENKUlvE1_clEvEUliiE_EEEEvS5_RKT_EUliE_EEviT1_,(.L_x_42306 - _ZN2at6native18elementwise_kernelILi128ELi4EZNS0_15gpu_kernel_implINS0_13BinaryFunctorIiiiZZZNS0_19minimum_kernel_cudaERNS_18TensorIteratorBaseEENKUlvE_clEvENKUlvE1_clEvEUliiE_EEEEvS5_RKT_EUliE_EEviT1_)
        .other          _ZN2at6native18elementwise_kernelILi128ELi4EZNS0_15gpu_kernel_implINS0_13BinaryFunctorIiiiZZZNS0_19minimum_kernel_cudaERNS_18TensorIteratorBaseEENKUlvE_clEvENKUlvE1_clEvEUliiE_EEEEvS5_RKT_EUliE_EEviT1_,@"STO_CUDA_ENTRY STV_DEFAULT"
_ZN2at6native18elementwise_kernelILi128ELi4EZNS0_15gpu_kernel_implINS0_13BinaryFunctorIiiiZZZNS0_19minimum_kernel_cudaERNS_18TensorIteratorBaseEENKUlvE_clEvENKUlvE1_clEvEUliiE_EEEEvS5_RKT_EUliE_EEviT1_:
.text._ZN2at6native18elementwise_kernelILi128ELi4EZNS0_15gpu_kernel_implINS0_13BinaryFunctorIiiiZZZNS0_19minimum_kernel_cudaERNS_18TensorIteratorBaseEENKUlvE_clEvENKUlvE1_clEvEUliiE_EEEEvS5_RKT_EUliE_EEviT1_:
        /* <DEDUP_REMOVED lines=365> */
.L_x_21515:
        /* <DEDUP_REMOVED lines=20> */
.L_x_21519:
[----:B------:R0:W5:Y:S01]  /*1810*/  LDG.E.U8 R19, desc[UR36][R2.64] ;  /* 0x0000002402137981 */ /* 0x000162000c1e1100 */
[----:B------:R-:W-:Y:S05]  /*1820*/  BRA `(.L_x_21521) ;  /* 0x0000000c00347947 */ /* 0x000fea0003800000 */
.L_x_21518:
        /* <DEDUP_REMOVED lines=8> */
.L_x_21523:
[----:B------:R0:W5:Y:S01]  /*18b0*/  LDG.E R19, desc[UR36][R2.64] ;  /* 0x0000002402137981 */ /* 0x000162000c1e1900 */
[----:B------:R-:W-:Y:S05]  /*18c0*/  BRA `(.L_x_21521) ;  /* 0x0000000c000c7947 */ /* 0x000fea0003800000 */
.L_x_21522:
[----:B------:R0:W5:Y:S01]  /*18d0*/  LDG.E.S16 R19, desc[UR36][R2.64] ;  /* 0x0000002402137981 */ /* 0x000162000c1e1700 */
[----:B------:R-:W-:Y:S05]  /*18e0*/  BRA `(.L_x_21521) ;  /* 0x0000000c00047947 */ /* 0x000fea0003800000 */
.L_x_21517:
        /* <DEDUP_REMOVED lines=9> */
.L_x_21525:
[----:B------:R-:W2:Y:S02]  /*1980*/  LDG.E.U16 R2, desc[UR36][R2.64] ;  /* 0x0000002402027981 */ /* 0x000ea4000c1e1500 */
[----:B--2---:R-:W-:-:S06]  /*1990*/  HADD2.F32 R19, -RZ, R2.H0_H0 ;  /* 0x20000002ff137230 */ /* 0x004fcc0000004100 */
[----:B------:R-:W0:Y:S01]  /*19a0*/  F2I.FTZ.TRUNC.NTZ R19, R19 ;  /* 0x0000001300137305 */ /* 0x000e22000021f100 */
[----:B------:R-:W-:Y:S05]  /*19b0*/  BRA `(.L_x_21521) ;  /* 0x0000000800d07947 */ /* 0x000fea0003800000 */
.L_x_21524:
        /* <DEDUP_REMOVED lines=9> */
.L_x_21527:
[----:B------:R-:W2:Y:S02]  /*1a50*/  LDG.E.U16 R2, desc[UR36][R2.64] ;  /* 0x0000002402027981 */ /* 0x000ea4000c1e1500 */
[----:B--2---:R-:W-:-:S06]  /*1a60*/  HADD2.F32 R19, -RZ, R2.H0_H0 ;  /* 0x20000002ff137230 */ /* 0x004fcc0000004100 */
[----:B------:R-:W0:Y:S01]  /*1a70*/  F2I.FTZ.TRUNC.NTZ R19, R19 ;  /* 0x0000001300137305 */ /* 0x000e22000021f100 */
[----:B------:R-:W-:Y:S05]  /*1a80*/  BRA `(.L_x_21521) ;  /* 0x00000008009c7947 */ /* 0x000fea0003800000 */
.L_x_21526:
[----:B------:R-:W2:Y:S02]  /*1a90*/  LDG.E.64 R2, desc[UR36][R2.64] ;  /* 0x0000002402027981 */ /* 0x000ea4000c1e1b00 */
[----:B--2---:R0:W1:Y:S01]  /*1aa0*/  F2I.F64.TRUNC R19, R2 ;  /* 0x0000000200137311 */ /* 0x004062000030d100 */
[----:B------:R-:W-:Y:S05]  /*1ab0*/  BRA `(.L_x_21521) ;  /* 0x0000000800907947 */ /* 0x000fea0003800000 */
.L_x_21516:
        /* <DEDUP_REMOVED lines=12> */
.L_x_21530:
[----:B------:R-:W2:Y:S02]  /*1b80*/  LDG.E.64 R2, desc[UR36][R2.64] ;  /* 0x0000002402027981 */ /* 0x000ea4000c1e1b00 */
[----:B--2---:R0:W1:Y:S01]  /*1b90*/  F2I.F64.TRUNC R19, R2 ;  /* 0x0000000200137311 */ /* 0x004062000030d100 */
[----:B------:R-:W-:Y:S05]  /*1ba0*/  BRA `(.L_x_21521) ;  /* 0x0000000800547947 */ /* 0x000fea0003800000 */
.L_x_21529:
        /* <DEDUP_REMOVED lines=27> */
.L_x_21532:
        /* <DEDUP_REMOVED lines=14> */
.L_x_21531:
[----:B------:R-:W2:Y:S02]  /*1e40*/  LDG.E.U16 R19, desc[UR36][R2.64] ;  /* 0x0000002402137981 */ /* 0x000ea4000c1e1500 */
[----:B--2---:R-:W-:-:S06]  /*1e50*/  IMAD.U32 R19, R19, 0x10000, RZ ;  /* 0x0001000013137824 */ /* 0x004fcc00078e00ff */
[----:B------:R-:W0:Y:S01]  /*1e60*/  F2I.FTZ.TRUNC.NTZ R19, R19 ;  /* 0x0000001300137305 */ /* 0x000e22000021f100 */
[----:B------:R-:W-:Y:S05]  /*1e70*/  BRA `(.L_x_21521) ;  /* 0x0000000400a07947 */ /* 0x000fea0003800000 */
.L_x_21528:
        /* <DEDUP_REMOVED lines=10> */
.L_x_21535:
        /* <DEDUP_REMOVED lines=21> */
.L_x_21539:
[----:B------:R-:W-:Y:S05]  /*2070*/  BSYNC B1 ;  /* 0x0000000000017941 */ /* 0x000fea0003800000 */
.L_x_21538:
[----:B------:R-:W-:Y:S01]  /*2080*/  IMAD.SHL.U32 R2, R2, 0x100000, RZ ;  /* 0x0010000002027824 */ /* 0x000fe200078e00ff */
[----:B------:R-:W-:-:S04]  /*2090*/  LEA R0, R0, 0x3b800000, 0x17 ;  /* 0x3b80000000007811 */ /* 0x000fc800078eb8ff */
[----:B------:R-:W-:-:S07]  /*20a0*/  LOP3.LUT R19, R0, R2, R19, 0xfe, !PT ;  /* 0x0000000200137212 */ /* 0x000fce00078efe13 */
.L_x_21537:
[----:B------:R-:W-:Y:S05]  /*20b0*/  BSYNC B0 ;  /* 0x0000000000007941 */ /* 0x000fea0003800000 */
.L_x_21536:
[----:B------:R-:W1:Y:S01]  /*20c0*/  F2I.FTZ.TRUNC.NTZ R19, R19 ;  /* 0x0000001300137305 */ /* 0x000e62000021f100 */
[----:B------:R-:W-:Y:S05]  /*20d0*/  BRA `(.L_x_21521) ;  /* 0x0000000400087947 */ /* 0x000fea0003800000 */
.L_x_21534:
        /* <DEDUP_REMOVED lines=21> */
.L_x_21543:
[----:B------:R-:W-:Y:S05]  /*2230*/  BSYNC B1 ;  /* 0x0000000000017941 */ /* 0x000fea0003800000 */
.L_x_21542:
[----:B------:R-:W-:Y:S01]  /*2240*/  IMAD.SHL.U32 R2, R2, 0x200000, RZ ;  /* 0x0020000002027824 */ /* 0x000fe200078e00ff */
[----:B------:R-:W-:-:S04]  /*2250*/  LEA R0, R0, 0x37800000, 0x17 ;  /* 0x3780000000007811 */ /* 0x000fc800078eb8ff */
[----:B------:R-:W-:-:S07]  /*2260*/  LOP3.LUT R19, R0, R2, R19, 0xfe, !PT ;  /* 0x0000000200137212 */ /* 0x000fce00078efe13 */
.L_x_21541:
[----:B------:R-:W-:Y:S05]  /*2270*/  BSYNC B0 ;  /* 0x0000000000007941 */ /* 0x000fea0003800000 */
.L_x_21540:
[----:B------:R-:W2:Y:S01]  /*2280*/  F2I.FTZ.TRUNC.NTZ R19, R19 ;  /* 0x0000001300137305 */ /* 0x000ea2000021f100 */
[----:B------:R-:W-:Y:S05]  /*2290*/  BRA `(.L_x_21521) ;  /* 0x0000000000987947 */ /* 0x000fea0003800000 */
.L_x_21533:
        /* <DEDUP_REMOVED lines=14> */
.L_x_21547:
[----:B------:R-:W-:Y:S05]  /*2380*/  BSYNC B0 ;  /* 0x0000000000007941 */ /* 0x000fea0003800000 */
.L_x_21546:
[----:B------:R-:W4:Y:S01]  /*2390*/  F2I.FTZ.TRUNC.NTZ R19, R19 ;  /* 0x0000001300137305 */ /* 0x000f22000021f100 */
[----:B------:R-:W-:Y:S05]  /*23a0*/  BRA `(.L_x_21521) ;  /* 0x0000000000547947 */ /* 0x000fea0003800000 */
.L_x_21520:
        /* <DEDUP_REMOVED lines=17> */
.L_x_21548:
[----:B------:R-:W-:Y:S05]  /*24c0*/  BRA `(.L_x_21521) ;  /* 0x00000000000c7947 */ /* 0x000fea0003800000 */
.L_x_21545:
[----:B------:R0:W5:Y:S01]  /*24d0*/  LDG.E R19, desc[UR36][R2.64] ;  /* 0x0000002402137981 */ /* 0x000162000c1e1900 */
[----:B------:R-:W-:Y:S05]  /*24e0*/  BRA `(.L_x_21521) ;  /* 0x0000000000047947 */ /* 0x000fea0003800000 */
.L_x_21544:
[----:B------:R3:W5:Y:S02]  /*24f0*/  LDG.E R19, desc[UR36][R2.64] ;  /* 0x0000002402137981 */ /* 0x000764000c1e1900 */
.L_x_21521:
[----:B0-----:R-:W0:Y:S01]  /*2500*/  LDC.U8 R4, c[0x0][0x493] ;  /* 0x000124c0ff047b82 */ /* 0x001e220000000000 */
[----:B------:R-:W-:Y:S02]  /*2510*/  ULDC.64 UR4, c[0x0][0x488] ;  /* 0x0001220000047ab9 */ /* 0x000fe40000000a00 */
[----:B---3--:R-:W-:-:S05]  /*2520*/  IADD3 R2, P1, R22, UR4, RZ ;  /* 0x0000000416027c10 */ /* 0x008fca000ff3e0ff */
        /* <DEDUP_REMOVED lines=14> */
.L_x_21552:
[----:B------:R0:W5:Y:S01]  /*2610*/  LDG.E.U8 R22, desc[UR36][R2.64] ;  /* 0x0000002402167981 */ /* 0x000162000c1e1100 */
[----:B------:R-:W-:Y:S05]  /*2620*/  BRA `(.L_x_21554) ;  /* 0x0000000c00347947 */ /* 0x000fea0003800000 */
.L_x_21551:
        /* <DEDUP_REMOVED lines=8> */
.L_x_21556:
[----:B------:R3:W5:Y:S01]  /*26b0*/  LDG.E R22, desc[UR36][R2.64] ;  /* 0x0000002402167981 */ /* 0x000762000c1e1900 */
[----:B------:R-:W-:Y:S05]  /*26c0*/  BRA `(.L_x_21554) ;  /* 0x0000000c000c7947 */ /* 0x000fea0003800000 */
.L_x_21555:
[----:B------:R0:W5:Y:S01]  /*26d0*/  LDG.E.S16 R22, desc[UR36][R2.64] ;  /* 0x0000002402167981 */ /* 0x000162000c1e1700 */
[----:B------:R-:W-:Y:S05]  /*26e0*/  BRA `(.L_x_21554) ;  /* 0x0000000c00047947 */ /* 0x000fea0003800000 */
.L_x_21550:
[----:B------:R-:W-:-:S13]  /*26f0*/  ISETP.GT.AND P0, PT, R0, 0x6, PT ;  /* 0x000000060000780c */ /* 0x000fda0003f04270 */
[----:B------:R-:W-:Y:S05]  /*2700*/  @P0 BRA `(.L_x_21557) ;  /* 0x00000000002c0947 */ /* 0x000fea0003800000 */
[----:B------:R-:W-:-:S13]  /*2710*/  ISETP.NE.AND P0, PT, R0, 0x5, PT ;  /* 0x000000050000780c */ /* 0x000fda0003f05270 */
[----:B------:R-:W-:Y:S05]  /*2720*/  @!P0 BRA `(.L_x_21558) ;  /* 0x0000000000148947 */ /* 0x000fea0003800000 */
[----:B------:R-:W-:-:S13]  /*2730*/  ISETP.NE.AND P0, PT, R0, 0x6, PT ;  /* 0x000000060000780c */ /* 0x000fda0003f05270 */
[----:B------:R-:W-:Y:S05]  /*2740*/  @P0 BRA `(.L_x_21553) ;  /* 0x0000000800980947 */ /* 0x000fea0003800000 */
[----:B------:R-:W3:Y:S02]  /*2750*/  LDG.E R2, desc[UR36][R2.64] ;  /* 0x0000002402027981 */ /* 0x000ee4000c1e1900 */
[----:B---3--:R0:W3:Y:S01]  /*2760*/  F2I.FTZ.TRUNC.NTZ R22, R2 ;  /* 0x0000000200167305 */ /* 0x0080e2000021f100 */
[----:B------:R-:W-:Y:S05]  /*2770*/  BRA `(.L_x_21554) ;  /* 0x0000000800e07947 */ /* 0x000fea0003800000 */
.L_x_21558:
[----:B------:R-:W3:Y:S02]  /*2780*/  LDG.E.U16 R2, desc[UR36][R2.64] ;  /* 0x0000002402027981 */ /* 0x000ee4000c1e1500 */
[----:B---3--:R-:W-:-:S06]  /*2790*/  HADD2.F32 R22, -RZ, R2.H0_H0 ;  /* 0x20000002ff167230 */ /* 0x008fcc0000004100 */
[----:B------:R-:W0:Y:S01]  /*27a0*/  F2I.FTZ.TRUNC.NTZ R22, R22 ;  /* 0x0000001600167305 */ /* 0x000e22000021f100 */
[----:B------:R-:W-:Y:S05]  /*27b0*/  BRA `(.L_x_21554) ;  /* 0x0000000800d07947 */ /* 0x000fea0003800000 */
.L_x_21557:
[----:B------:R-:W-:-:S13]  /*27c0*/  ISETP.NE.AND P0, PT, R0, 0x7, PT ;  /* 0x000000070000780c */ /* 0x000fda0003f05270 */
[----:B------:R-:W-:Y:S05]  /*27d0*/  @!P0 BRA `(.L_x_21559) ;  /* 0x00000000002c8947 */ /* 0x000fea0003800000 */
[----:B------:R-:W-:-:S13]  /*27e0*/  ISETP.NE.AND P0, PT, R0, 0x8, PT ;  /* 0x000000080000780c */ /* 0x000fda0003f05270 */
[----:B------:R-:W-:Y:S05]  /*27f0*/  @!P0 BRA `(.L_x_21560) ;  /* 0x0000000000148947 */ /* 0x000fea0003800000 */
[----:B------:R-:W-:-:S13]  /*2800*/  ISETP.NE.AND P0, PT, R0, 0x9, PT ;  /* 0x000000090000780c */ /* 0x000fda0003f05270 */
[----:B------:R-:W-:Y:S05]  /*2810*/  @P0 BRA `(.L_x_21553) ;  /* 0x0000000800640947 */ /* 0x000fea0003800000 */
[----:B------:R-:W3:Y:S02]  /*2820*/  LDG.E R2, desc[UR36][R2.64] ;  /* 0x0000002402027981 */ /* 0x000ee4000c1e1900 */
[----:B---3--:R0:W3:Y:S01]  /*2830*/  F2I.FTZ.TRUNC.NTZ R22, R2 ;  /* 0x0000000200167305 */ /* 0x0080e2000021f100 */
[----:B------:R-:W-:Y:S05]  /*2840*/  BRA `(.L_x_21554) ;  /* 0x0000000800ac7947 */ /* 0x000fea0003800000 */
.L_x_21560:
[----:B------:R-:W3:Y:S02]  /*2850*/  LDG.E.U16 R2, desc[UR36][R2.64] ;  /* 0x0000002402027981 */ /* 0x000ee4000c1e1500 */
[----:B---3--:R-:W-:-:S06]  /*2860*/  HADD2.F32 R22, -RZ, R2.H0_H0 ;  /* 0x20000002ff167230 */ /* 0x008fcc0000004100 */
[----:B------:R-:W0:Y:S01]  /*2870*/  F2I.FTZ.TRUNC.NTZ R22, R22 ;  /* 0x0000001600167305 */ /* 0x000e22000021f100 */
[----:B------:R-:W-:Y:S05]  /*2880*/  BRA `(.L_x_21554) ;  /* 0x00000008009c7947 */ /* 0x000fea0003800000 */
.L_x_21559:
[----:B------:R-:W3:Y:S02]  /*2890*/  LDG.E.64 R2, desc[UR36][R2.64] ;  /* 0x0000002402027981 */ /* 0x000ee4000c1e1b00 */
[----:B---3--:R0:W3:Y:S01]  /*28a0*/  F2I.F64.TRUNC R22, R2 ;  /* 0x0000000200167311 */ /* 0x0080e2000030d100 */
[----:B------:R-:W-:Y:S05]  /*28b0*/  BRA `(.L_x_21554) ;  /* 0x0000000800907947 */ /* 0x000fea0003800000 */
.L_x_21549:
        /* <DEDUP_REMOVED lines=12> */
.L_x_21563:
[----:B------:R-:W3:Y:S02]  /*2980*/  LDG.E.64 R2, desc[UR36][R2.64] ;  /* 0x0000002402027981 */ /* 0x000ee4000c1e1b00 */
[----:B---3--:R0:W3:Y:S01]  /*2990*/  F2I.F64.TRUNC R22, R2 ;  /* 0x0000000200167311 */ /* 0x0080e2000030d100 */
[----:B------:R-:W-:Y:S05]  /*29a0*/  BRA `(.L_x_21554) ;  /* 0x0000000800547947 */ /* 0x000fea0003800000 */
.L_x_21562:
        /* <DEDUP_REMOVED lines=25> */
[----:B------:R0:W3:Y:S01]  /*2b40*/  F2I.FTZ.TRUNC.NTZ R22, R5 ;  /* 0x0000000500167305 */ /* 0x0000e2000021f100 */
[----:B------:R-:W-:Y:S05]  /*2b50*/  BRA `(.L_x_21554) ;  /* 0x0000000400e87947 */ /* 0x000fea0003800000 */
.L_x_21565:
[----:B------:R-:W3:Y:S02]  /*2b60*/  LDG.E.U8 R2, desc[UR36][R2.64] ;  /* 0x0000002402027981 */ /* 0x000ee4000c1e1100 */
[C---:B---3--:R-:W-:Y:S02]  /*2b70*/  IMAD.SHL.U32 R0, R2.reuse, 0x2000000, RZ ;  /* 0x0200000002007824 */ /* 0x048fe400078e00ff */
        /* <DEDUP_REMOVED lines=12> */
.L_x_21564:
[----:B------:R-:W3:Y:S02]  /*2c40*/  LDG.E.U16 R22, desc[UR36][R2.64] ;  /* 0x0000002402167981 */ /* 0x000ee4000c1e1500 */
[----:B---3--:R-:W-:-:S06]  /*2c50*/  IMAD.U32 R22, R22, 0x10000, RZ ;  /* 0x0001000016167824 */ /* 0x008fcc00078e00ff */
[----:B------:R-:W0:Y:S01]  /*2c60*/  F2I.FTZ.TRUNC.NTZ R22, R22 ;  /* 0x0000001600167305 */ /* 0x000e22000021f100 */
[----:B------:R-:W-:Y:S05]  /*2c70*/  BRA `(.L_x_21554) ;  /* 0x0000000400a07947 */ /* 0x000fea0003800000 */
.L_x_21561:
        /* <DEDUP_REMOVED lines=10> */
.L_x_21568:
        /* <DEDUP_REMOVED lines=21> */
.L_x_21572:
[----:B------:R-:W-:Y:S05]  /*2e70*/  BSYNC B1 ;  /* 0x0000000000017941 */ /* 0x000fea0003800000 */
.L_x_21571:
[----:B------:R-:W-:Y:S01]  /*2e80*/  IMAD.SHL.U32 R2, R2, 0x100000, RZ ;  /* 0x0010000002027824 */ /* 0x000fe200078e00ff */
[----:B------:R-:W-:-:S04]  /*2e90*/  LEA R3, R0, 0x3b800000, 0x17 ;  /* 0x3b80000000037811 */ /* 0x000fc800078eb8ff */
[----:B------:R-:W-:-:S07]  /*2ea0*/  LOP3.LUT R22, R3, R2, R22, 0xfe, !PT ;  /* 0x0000000203167212 */ /* 0x000fce00078efe16 */
.L_x_21570:
[----:B------:R-:W-:Y:S05]  /*2eb0*/  BSYNC B0 ;  /* 0x0000000000007941 */ /* 0x000fea0003800000 */
.L_x_21569:
[----:B------:R-:W0:Y:S01]  /*2ec0*/  F2I.FTZ.TRUNC.NTZ R22, R22 ;  /* 0x0000001600167305 */ /* 0x000e22000021f100 */
[----:B------:R-:W-:Y:S05]  /*2ed0*/  BRA `(.L_x_21554) ;  /* 0x0000000400087947 */ /* 0x000fea0003800000 */
.L_x_21567:
        /* <DEDUP_REMOVED lines=21> */
.L_x_21576:
[----:B------:R-:W-:Y:S05]  /*3030*/  BSYNC B1 ;  /* 0x0000000000017941 */ /* 0x000fea0003800000 */
.L_x_21575:
[----:B------:R-:W-:Y:S01]  /*3040*/  IMAD.SHL.U32 R2, R2, 0x200000, RZ ;  /* 0x0020000002027824 */ /* 0x000fe200078e00ff */
[----:B------:R-:W-:-:S04]  /*3050*/  LEA R3, R0, 0x37800000, 0x17 ;  /* 0x3780000000037811 */ /* 0x000fc800078eb8ff */
[----:B------:R-:W-:-:S07]  /*3060*/  LOP3.LUT R22, R3, R2, R22, 0xfe, !PT ;  /* 0x0000000203167212 */ /* 0x000fce00078efe16 */
.L_x_21574:
[----:B------:R-:W-:Y:S05]  /*3070*/  BSYNC B0 ;  /* 0x0000000000007941 */ /* 0x000fea0003800000 */
.L_x_21573:
[----:B------:R-:W0:Y:S01]  /*3080*/  F2I.FTZ.TRUNC.NTZ R22, R22 ;  /* 0x0000001600167305 */ /* 0x000e22000021f100 */
[----:B------:R-:W-:Y:S05]  /*3090*/  BRA `(.L_x_21554) ;  /* 0x0000000000987947 */ /* 0x000fea0003800000 */
.L_x_21566:
        /* <DEDUP_REMOVED lines=14> */
.L_x_21580:
[----:B------:R-:W-:Y:S05]  /*3180*/  BSYNC B0 ;  /* 0x0000000000007941 */ /* 0x000fea0003800000 */
.L_x_21579:
[----:B------:R-:W0:Y:S01]  /*3190*/  F2I.FTZ.TRUNC.NTZ R22, R22 ;  /* 0x0000001600167305 */ /* 0x000e22000021f100 */
[----:B------:R-:W-:Y:S05]  /*31a0*/  BRA `(.L_x_21554) ;  /* 0x0000000000547947 */ /* 0x000fea0003800000 */
.L_x_21553:
        /* <DEDUP_REMOVED lines=16> */
[----:B012-45:R-:W-:Y:S05]  /*32b0*/  CALL.ABS.NOINC R2 ;  /* 0x0000000002007343 */ /* 0x037fea0003c00000 */
.L_x_21581:
[----:B------:R-:W-:Y:S05]  /*32c0*/  BRA `(.L_x_21554) ;  /* 0x00000000000c7947 */ /* 0x000fea0003800000 */
.L_x_21578:
[----:B------:R0:W5:Y:S01]  /*32d0*/  LDG.E R22, desc[UR36][R2.64] ;  /* 0x0000002402167981 */ /* 0x000162000c1e1900 */
[----:B------:R-:W-:Y:S05]  /*32e0*/  BRA `(.L_x_21554) ;  /* 0x0000000000047947 */ /* 0x000fea0003800000 */
.L_x_21577:
[----:B------:R0:W5:Y:S02]  /*32f0*/  LDG.E R22, desc[UR36][R2.64] ;  /* 0x0000002402167981 */ /* 0x000164000c1e1900 */
.L_x_21554:
[----:B0--3--:R-:W0:Y:S01]  /*3300*/  LDC.U8 R3, c[0x0][0x491] ;  /* 0x00012440ff037b82 */ /* 0x009e220000000000 */
[----:B-12-45:R-:W-:Y:S02]  /*3310*/  VIMNMX R2, R22, R19, PT ;  /* 0x0000001316027248 */ /* 0x036fe40003fe0100 */
        /* <DEDUP_REMOVED lines=13> */
.L_x_21585:
[----:B------:R1:W-:Y:S01]  /*33f0*/  STG.E.U8 desc[UR36][R16.64], R2 ;  /* 0x0000000210007986 */ /* 0x0003e2000c101124 */
[----:B------:R-:W-:Y:S05]  /*3400*/  BRA `(.L_x_21587) ;  /* 0x0000000c00507947 */ /* 0x000fea0003800000 */
.L_x_21584:
        /* <DEDUP_REMOVED lines=9> */
.L_x_21589:
[----:B------:R3:W-:Y:S01]  /*34a0*/  STG.E desc[UR36][R16.64], R2 ;  /* 0x0000000210007986 */ /* 0x0007e2000c101924 */
[----:B------:R-:W-:Y:S05]  /*34b0*/  BRA `(.L_x_21587) ;  /* 0x0000000c00247947 */ /* 0x000fea0003800000 */
.L_x_21588:
[----:B------:R2:W-:Y:S01]  /*34c0*/  STG.E.U16 desc[UR36][R16.64], R2 ;  /* 0x0000000210007986 */ /* 0x0005e2000c101524 */
[----:B------:R-:W-:Y:S05]  /*34d0*/  BRA `(.L_x_21587) ;  /* 0x0000000c001c7947 */ /* 0x000fea0003800000 */
.L_x_21583:
        /* <DEDUP_REMOVED lines=9> */
.L_x_21591:
[----:B------:R-:W-:-:S04]  /*3570*/  I2FP.F32.S32 R0, R2 ;  /* 0x0000000200007245 */ /* 0x000fc80000201400 */
[----:B------:R-:W-:-:S05]  /*3580*/  F2FP.F16.F32.PACK_AB R0, RZ, R0 ;  /* 0x00000000ff00723e */ /* 0x000fca00000000ff */
[----:B------:R0:W-:Y:S01]  /*3590*/  STG.E.U16 desc[UR36][R16.64], R0 ;  /* 0x0000000010007986 */ /* 0x0001e2000c101524 */
[----:B------:R-:W-:Y:S05]  /*35a0*/  BRA `(.L_x_21587) ;  /* 0x0000000800e87947 */ /* 0x000fea0003800000 */
.L_x_21590:
        /* <DEDUP_REMOVED lines=10> */
.L_x_21593:
[----:B------:R-:W-:-:S04]  /*3650*/  I2FP.F32.S32 R2, R2 ;  /* 0x0000000200027245 */ /* 0x000fc80000201400 */
[----:B------:R-:W-:-:S04]  /*3660*/  F2FP.F16.F32.PACK_AB R3, RZ, R2 ;  /* 0x00000002ff03723e */ /* 0x000fc800000000ff */
[----:B------:R-:W-:-:S05]  /*3670*/  PRMT R3, R3, 0x5410, RZ ;  /* 0x0000541003037816 */ /* 0x000fca00000000ff */
[----:B------:R0:W-:Y:S01]  /*3680*/  STG.E desc[UR36][R16.64], R3 ;  /* 0x0000000310007986 */ /* 0x0001e2000c101924 */
[----:B------:R-:W-:Y:S05]  /*3690*/  BRA `(.L_x_21587) ;  /* 0x0000000800ac7947 */ /* 0x000fea0003800000 */
.L_x_21592:
[----:B------:R-:W0:Y:S02]  /*36a0*/  I2F.F64 R2, R2 ;  /* 0x0000000200027312 */ /* 0x000e240000201c00 */
[----:B0-----:R0:W-:Y:S01]  /*36b0*/  STG.E.64 desc[UR36][R16.64], R2 ;  /* 0x0000000210007986 */ /* 0x0011e2000c101b24 */
[----:B------:R-:W-:Y:S05]  /*36c0*/  BRA `(.L_x_21587) ;  /* 0x0000000800a07947 */ /* 0x000fea0003800000 */
.L_x_21582:
        /* <DEDUP_REMOVED lines=12> */
.L_x_21596:
[----:B------:R-:W0:Y:S01]  /*3790*/  I2F.F64 R4, R2 ;  /* 0x0000000200047312 */ /* 0x000e220000201c00 */
[----:B------:R-:W-:-:S05]  /*37a0*/  CS2R R6, SRZ ;  /* 0x0000000000067805 */ /* 0x000fca000001ff00 */
[----:B0-----:R0:W-:Y:S01]  /*37b0*/  STG.E.128 desc[UR36][R16.64], R4 ;  /* 0x0000000410007986 */ /* 0x0011e2000c101d24 */
[----:B------:R-:W-:Y:S05]  /*37c0*/  BRA `(.L_x_21587) ;  /* 0x0000000800607947 */ /* 0x000fea0003800000 */
.L_x_21595:
        /* <DEDUP_REMOVED lines=21> */
.L_x_21600:
[----:B------:R-:W-:Y:S05]  /*3920*/  BSYNC B0 ;  /* 0x0000000000007941 */ /* 0x000fea0003800000 */
.L_x_21599:
[----:B------:R-:W-:-:S05]  /*3930*/  LOP3.LUT R3, R0, R3, RZ, 0xfc, !PT ;  /* 0x0000000300037212 */ /* 0x000fca00078efcff */
[----:B------:R0:W-:Y:S01]  /*3940*/  STG.E.U8 desc[UR36][R16.64], R3 ;  /* 0x0000000310007986 */ /* 0x0001e2000c101124 */
[----:B------:R-:W-:Y:S05]  /*3950*/  BRA `(.L_x_21587) ;  /* 0x0000000400fc7947 */ /* 0x000fea0003800000 */
.L_x_21598:
        /* <DEDUP_REMOVED lines=13> */
.L_x_21602:
[----:B------:R-:W-:Y:S01]  /*3a30*/  IMAD.MOV.U32 R0, RZ, RZ, 0x7f ;  /* 0x0000007fff007424 */ /* 0x000fe200078e00ff */
[----:B------:R-:W-:-:S04]  /*3a40*/  ISETP.GT.U32.AND P0, PT, R2, 0x7f800000, PT ;  /* 0x7f8000000200780c */ /* 0x000fc80003f04070 */
[----:B------:R-:W-:-:S09]  /*3a50*/  SEL R0, R0, 0x7c, P0 ;  /* 0x0000007c00007807 */ /* 0x000fd20000000000 */
.L_x_21603:
[----:B------:R-:W-:Y:S05]  /*3a60*/  BSYNC B0 ;  /* 0x0000000000007941 */ /* 0x000fea0003800000 */
.L_x_21601:
[----:B------:R-:W-:-:S04]  /*3a70*/  LOP3.LUT R2, R3, 0x80000000, RZ, 0xc0, !PT ;  /* 0x8000000003027812 */ /* 0x000fc800078ec0ff */
[----:B------:R-:W-:-:S04]  /*3a80*/  SHF.R.U32.HI R3, RZ, 0x18, R2 ;  /* 0x00000018ff037819 */ /* 0x000fc80000011602 */
[----:B------:R-:W-:-:S05]  /*3a90*/  LOP3.LUT R3, R0, R3, RZ, 0xfc, !PT ;  /* 0x0000000300037212 */ /* 0x000fca00078efcff */
[----:B------:R0:W-:Y:S01]  /*3aa0*/  STG.E.U8 desc[UR36][R16.64], R3 ;  /* 0x0000000310007986 */ /* 0x0001e2000c101124 */
[----:B------:R-:W-:Y:S05]  /*3ab0*/  BRA `(.L_x_21587) ;  /* 0x0000000400a47947 */ /* 0x000fea0003800000 */
.L_x_21597:
[----:B------:R-:W-:-:S04]  /*3ac0*/  I2FP.F32.S32 R0, R2 ;  /* 0x0000000200007245 */ /* 0x000fc80000201400 */
[----:B------:R-:W-:-:S05]  /*3ad0*/  F2FP.BF16.F32.PACK_AB R0, RZ, R0 ;  /* 0x00000000ff00723e */ /* 0x000fca00000010ff */
[----:B------:R0:W-:Y:S01]  /*3ae0*/  STG.E.U16 desc[UR36][R16.64], R0 ;  /* 0x0000000010007986 */ /* 0x0001e2000c101524 */
[----:B------:R-:W-:Y:S05]  /*3af0*/  BRA `(.L_x_21587) ;  /* 0x0000000400947947 */ /* 0x000fea0003800000 */
.L_x_21594:
        /* <DEDUP_REMOVED lines=10> */
.L_x_21606:
        /* <DEDUP_REMOVED lines=17> */
.L_x_21609:
[----:B------:R-:W-:-:S04]  /*3cb0*/  LOP3.LUT R2, R3, 0x80000000, RZ, 0xc0, !PT ;  /* 0x8000000003027812 */ /* 0x000fc800078ec0ff */
[----:B------:R-:W-:-:S04]  /*3cc0*/  SHF.R.U32.HI R3, RZ, 0x18, R2 ;  /* 0x00000018ff037819 */ /* 0x000fc80000011602 */
[----:B------:R-:W-:-:S04]  /*3cd0*/  LOP3.LUT R0, R0, R3, RZ, 0xfc, !PT ;  /* 0x0000000300007212 */ /* 0x000fc800078efcff */
[----:B------:R-:W-:-:S07]  /*3ce0*/  PRMT R8, R0, 0x7610, R8 ;  /* 0x0000761000087816 */ /* 0x000fce0000000008 */
.L_x_21608:
[----:B------:R-:W-:Y:S05]  /*3cf0*/  BSYNC B0 ;  /* 0x0000000000007941 */ /* 0x000fea0003800000 */
.L_x_21607:
[----:B------:R0:W-:Y:S01]  /*3d00*/  STG.E.U8 desc[UR36][R16.64], R8 ;  /* 0x0000000810007986 */ /* 0x0001e2000c101124 */
[----:B------:R-:W-:Y:S05]  /*3d10*/  BRA `(.L_x_21587) ;  /* 0x00000004000c7947 */ /* 0x000fea0003800000 */
.L_x_21605:
        /* <DEDUP_REMOVED lines=17> */
.L_x_21612:
[----:B------:R-:W-:-:S04]  /*3e30*/  LOP3.LUT R2, R3, 0x80000000, RZ, 0xc0, !PT ;  /* 0x8000000003027812 */ /* 0x000fc800078ec0ff */
[----:B------:R-:W-:-:S04]  /*3e40*/  SHF.R.U32.HI R3, RZ, 0x18, R2 ;  /* 0x00000018ff037819 */ /* 0x000fc80000011602 */
[----:B------:R-:W-:-:S04]  /*3e50*/  LOP3.LUT R0, R0, R3, RZ, 0xfc, !PT ;  /* 0x0000000300007212 */ /* 0x000fc800078efcff */
[----:B------:R-:W-:-:S07]  /*3e60*/  PRMT R8, R0, 0x7610, R8 ;  /* 0x0000761000087816 */ /* 0x000fce0000000008 */
.L_x_21611:
[----:B------:R-:W-:Y:S05]  /*3e70*/  BSYNC B0 ;  /* 0x0000000000007941 */ /* 0x000fea0003800000 */
.L_x_21610:
[----:B------:R0:W-:Y:S01]  /*3e80*/  STG.E.U8 desc[UR36][R16.64], R8 ;  /* 0x0000000810007986 */ /* 0x0001e2000c101124 */
[----:B------:R-:W-:Y:S05]  /*3e90*/  BRA `(.L_x_21587) ;  /* 0x0000000000ac7947 */ /* 0x000fea0003800000 */
.L_x_21604:
        /* <DEDUP_REMOVED lines=22> */
.L_x_21586:
        /* <DEDUP_REMOVED lines=16> */
.L_x_21615:
[----:B------:R-:W-:Y:S05]  /*4100*/  BRA `(.L_x_21587) ;  /* 0x0000000000107947 */ /* 0x000fea0003800000 */
.L_x_21614:
[----:B------:R-:W-:-:S05]  /*4110*/  SHF.R.S32.HI R3, RZ, 0x1f, R2 ;  /* 0x0000001fff037819 */ /* 0x000fca0000011402 */
[----:B------:R0:W-:Y:S01]  /*4120*/  STG.E.64 desc[UR36][R16.64], R2 ;  /* 0x0000000210007986 */ /* 0x0001e2000c101b24 */
[----:B------:R-:W-:Y:S05]  /*4130*/  BRA `(.L_x_21587) ;  /* 0x0000000000047947 */ /* 0x000fea0003800000 */
.L_x_21613:
[----:B------:R0:W-:Y:S02]  /*4140*/  STG.E desc[UR36][R16.64], R2 ;  /* 0x0000000210007986 */ /* 0x0001e4000c101924 */
.L_x_21587:
[----:B------:R-:W-:-:S04]  /*4150*/  IMAD R18, R18, 0x200, R23 ;  /* 0x0000020012127824 */ /* 0x000fc800078e0217 */
[----:B------:R-:W-:-:S07]  /*4160*/  VIADD R19, R18, 0x80 ;  /* 0x0000008012137836 */ /* 0x000fce0000000000 */
.L_x_21514:
[----:B------:R-:W-:Y:S05]  /*4170*/  BSYNC B6 ;  /* 0x0000000000067941 */ /* 0x000fea0003800000 */
.L_x_21513:
        /* <DEDUP_REMOVED lines=358> */
.L_x_21618:
        /* <DEDUP_REMOVED lines=20> */
.L_x_21622:
[----:B------:R0:W5:Y:S01]  /*5920*/  LDG.E.U8 R22, desc[UR36][R2.64] ;  /* 0x0000002402167981 */ /* 0x000162000c1e1100 */
[----:B------:R-:W-:Y:S05]  /*5930*/  BRA `(.L_x_21624) ;  /* 0x0000000c00347947 */ /* 0x000fea0003800000 */
.L_x_21621:
        /* <DEDUP_REMOVED lines=8> */
.L_x_21626:
[----:B------:R0:W5:Y:S01]  /*59c0*/  LDG.E R22, desc[UR36][R2.64] ;  /* 0x0000002402167981 */ /* 0x000162000c1e1900 */
[----:B------:R-:W-:Y:S05]  /*59d0*/  BRA `(.L_x_21624) ;  /* 0x0000000c000c7947 */ /* 0x000fea0003800000 */
.L_x_21625:
[----:B------:R0:W5:Y:S01]  /*59e0*/  LDG.E.S16 R22, desc[UR36][R2.64] ;  /* 0x0000002402167981 */ /* 0x000162000c1e1700 */
[----:B------:R-:W-:Y:S05]  /*59f0*/  BRA `(.L_x_21624) ;  /* 0x0000000c00047947 */ /* 0x000fea0003800000 */
.L_x_21620:
        /* <DEDUP_REMOVED lines=9> */
.L_x_21628:
[----:B------:R-:W2:Y:S02]  /*5a90*/  LDG.E.U16 R2, desc[UR36][R2.64] ;  /* 0x0000002402027981 */ /* 0x000ea4000c1e1500 */
[----:B--2---:R-:W-:-:S06]  /*5aa0*/  HADD2.F32 R22, -RZ, R2.H0_H0 ;  /* 0x20000002ff167230 */ /* 0x004fcc0000004100 */
[----:B------:R-:W0:Y:S01]  /*5ab0*/  F2I.FTZ.TRUNC.NTZ R22, R22 ;  /* 0x0000001600167305 */ /* 0x000e22000021f100 */
[----:B------:R-:W-:Y:S05]  /*5ac0*/  BRA `(.L_x_21624) ;  /* 0x0000000800d07947 */ /* 0x000fea0003800000 */
.L_x_21627:
        /* <DEDUP_REMOVED lines=9> */
.L_x_21630:
[----:B------:R-:W2:Y:S02]  /*5b60*/  LDG.E.U16 R2, desc[UR36][R2.64] ;  /* 0x0000002402027981 */ /* 0x000ea4000c1e1500 */
[----:B--2---:R-:W-:-:S06]  /*5b70*/  HADD2.F32 R22, -RZ, R2.H0_H0 ;  /* 0x20000002ff167230 */ /* 0x004fcc0000004100 */
[----:B------:R-:W0:Y:S01]  /*5b80*/  F2I.FTZ.TRUNC.NTZ R22, R22 ;  /* 0x0000001600167305 */ /* 0x000e22000021f100 */
[----:B------:R-:W-:Y:S05]  /*5b90*/  BRA `(.L_x_21624) ;  /* 0x00000008009c7947 */ /* 0x000fea0003800000 */
.L_x_21629:
[----:B------:R-:W2:Y:S02]  /*5ba0*/  LDG.E.64 R22, desc[UR36][R2.64] ;  /* 0x0000002402167981 */ /* 0x000ea4000c1e1b00 */
[----:B--2---:R0:W1:Y:S01]  /*5bb0*/  F2I.F64.TRUNC R22, R22 ;  /* 0x0000001600167311 */ /* 0x004062000030d100 */
[----:B------:R-:W-:Y:S05]  /*5bc0*/  BRA `(.L_x_21624) ;  /* 0x0000000800907947 */ /* 0x000fea0003800000 */
.L_x_21619:
        /* <DEDUP_REMOVED lines=12> */
.L_x_21633:
[----:B------:R-:W2:Y:S02]  /*5c90*/  LDG.E.64 R2, desc[UR36][R2.64] ;  /* 0x0000002402027981 */ /* 0x000ea4000c1e1b00 */
[----:B--2---:R0:W1:Y:S01]  /*5ca0*/  F2I.F64.TRUNC R22, R2 ;  /* 0x0000000200167311 */ /* 0x004062000030d100 */
[----:B------:R-:W-:Y:S05]  /*5cb0*/  BRA `(.L_x_21624) ;  /* 0x0000000800547947 */ /* 0x000fea0003800000 */
.L_x_21632:
        /* <DEDUP_REMOVED lines=25> */
[----:B------:R4:W0:Y:S01]  /*5e50*/  F2I.FTZ.TRUNC.NTZ R22, R5 ;  /* 0x0000000500167305 */ /* 0x000822000021f100 */
[----:B------:R-:W-:Y:S05]  /*5e60*/  BRA `(.L_x_21624) ;  /* 0x0000000400e87947 */ /* 0x000fea0003800000 */
.L_x_21635:
        /* <DEDUP_REMOVED lines=14> */
.L_x_21634:
[----:B------:R-:W2:Y:S02]  /*5f50*/  LDG.E.U16 R22, desc[UR36][R2.64] ;  /* 0x0000002402167981 */ /* 0x000ea4000c1e1500 */
[----:B--2---:R-:W-:-:S06]  /*5f60*/  IMAD.U32 R22, R22, 0x10000, RZ ;  /* 0x0001000016167824 */ /* 0x004fcc00078e00ff */
[----:B------:R-:W0:Y:S01]  /*5f70*/  F2I.FTZ.TRUNC.NTZ R22, R22 ;  /* 0x0000001600167305 */ /* 0x000e22000021f100 */
[----:B------:R-:W-:Y:S05]  /*5f80*/  BRA `(.L_x_21624) ;  /* 0x0000000400a07947 */ /* 0x000fea0003800000 */
.L_x_21631:
        /* <DEDUP_REMOVED lines=10> */
.L_x_21638:
        /* <DEDUP_REMOVED lines=21> */
.L_x_21642:
[----:B------:R-:W-:Y:S05]  /*6180*/  BSYNC B1 ;  /* 0x0000000000017941 */ /* 0x000fea0003800000 */
.L_x_21641:
[----:B------:R-:W-:Y:S01]  /*6190*/  IMAD.SHL.U32 R2, R2, 0x100000, RZ ;  /* 0x0010000002027824 */ /* 0x000fe200078e00ff */
[----:B------:R-:W-:-:S04]  /*61a0*/  LEA R3, R0, 0x3b800000, 0x17 ;  /* 0x3b80000000037811 */ /* 0x000fc800078eb8ff */
[----:B------:R-:W-:-:S07]  /*61b0*/  LOP3.LUT R22, R3, R2, R22, 0xfe, !PT ;  /* 0x0000000203167212 */ /* 0x000fce00078efe16 */
.L_x_21640:
[----:B------:R-:W-:Y:S05]  /*61c0*/  BSYNC B0 ;  /* 0x0000000000007941 */ /* 0x000fea0003800000 */
.L_x_21639:
[----:B------:R-:W0:Y:S01]  /*61d0*/  F2I.FTZ.TRUNC.NTZ R22, R22 ;  /* 0x0000001600167305 */ /* 0x000e22000021f100 */
[----:B------:R-:W-:Y:S05]  /*61e0*/  BRA `(.L_x_21624) ;  /* 0x0000000400087947 */ /* 0x000fea0003800000 */
.L_x_21637:
        /* <DEDUP_REMOVED lines=21> */
.L_x_21646:
[----:B------:R-:W-:Y:S05]  /*6340*/  BSYNC B1 ;  /* 0x0000000000017941 */ /* 0x000fea0003800000 */
.L_x_21645:
[----:B------:R-:W-:Y:S01]  /*6350*/  IMAD.SHL.U32 R2, R2, 0x200000, RZ ;  /* 0x0020000002027824 */ /* 0x000fe200078e00ff */
[----:B------:R-:W-:-:S04]  /*6360*/  LEA R3, R0, 0x37800000, 0x17 ;  /* 0x3780000000037811 */ /* 0x000fc800078eb8ff */
[----:B------:R-:W-:-:S07]  /*6370*/  LOP3.LUT R22, R3, R2, R22, 0xfe, !PT ;  /* 0x0000000203167212 */ /* 0x000fce00078efe16 */
.L_x_21644:
[----:B------:R-:W-:Y:S05]  /*6380*/  BSYNC B0 ;  /* 0x0000000000007941 */ /* 0x000fea0003800000 */
.L_x_21643:
[----:B------:R-:W0:Y:S01]  /*6390*/  F2I.FTZ.TRUNC.NTZ R22, R22 ;  /* 0x0000001600167305 */ /* 0x000e22000021f100 */
[----:B------:R-:W-:Y:S05]  /*63a0*/  BRA `(.L_x_21624) ;  /* 0x0000000000987947 */ /* 0x000fea0003800000 */
.L_x_21636:
        /* <DEDUP_REMOVED lines=14> */
.L_x_21650:
[----:B------:R-:W-:Y:S05]  /*6490*/  BSYNC B0 ;  /* 0x0000000000007941 */ /* 0x000fea0003800000 */
.L_x_21649:
[----:B------:R-:W0:Y:S01]  /*64a0*/  F2I.FTZ.TRUNC.NTZ R22, R22 ;  /* 0x0000001600167305 */ /* 0x000e22000021f100 */
[----:B------:R-:W-:Y:S05]  /*64b0*/  BRA `(.L_x_21624) ;  /* 0x0000000000547947 */ /* 0x000fea0003800000 */
.L_x_21623:
        /* <DEDUP_REMOVED lines=17> */
.L_x_21651:
[----:B------:R-:W-:Y:S05]  /*65d0*/  BRA `(.L_x_21624) ;  /* 0x00000000000c7947 */ /* 0x000fea0003800000 */
.L_x_21648:
[----:B------:R0:W5:Y:S01]  /*65e0*/  LDG.E R22, desc[UR36][R2.64] ;  /* 0x0000002402167981 */ /* 0x000162000c1e1900 */
[----:B------:R-:W-:Y:S05]  /*65f0*/  BRA `(.L_x_21624) ;  /* 0x0000000000047947 */ /* 0x000fea0003800000 */
.L_x_21647:
[----:B------:R0:W5:Y:S02]  /*6600*/  LDG.E R22, desc[UR36][R2.64] ;  /* 0x0000002402167981 */ /* 0x000164000c1e1900 */
.L_x_21624:
[----:B--2---:R-:W2:Y:S01]  /*6610*/  LDC.U8 R4, c[0x0][0x493] ;  /* 0x000124c0ff047b82 */ /* 0x004ea20000000000 */
[----:B------:R-:W-:Y:S02]  /*6620*/  ULDC.64 UR4, c[0x0][0x488] ;  /* 0x0001220000047ab9 */ /* 0x000fe40000000a00 */
[----:B0-----:R-:W-:-:S05]  /*6630*/  IADD3 R2, P0, R18, UR4, RZ ;  /* 0x0000000412027c10 */ /* 0x001fca000ff1e0ff */
        /* <DEDUP_REMOVED lines=14> */
.L_x_21655:
[----:B------:R0:W5:Y:S01]  /*6720*/  LDG.E.U8 R23, desc[UR36][R2.64] ;  /* 0x0000002402177981 */ /* 0x000162000c1e1100 */
[----:B------:R-:W-:Y:S05]  /*6730*/  BRA `(.L_x_21657) ;  /* 0x0000000c00347947 */ /* 0x000fea0003800000 */
.L_x_21654:
        /* <DEDUP_REMOVED lines=8> */
.L_x_21659:
[----:B------:R0:W5:Y:S01]  /*67c0*/  LDG.E R23, desc[UR36][R2.64] ;  /* 0x0000002402177981 */ /* 0x000162000c1e1900 */
[----:B------:R-:W-:Y:S05]  /*67d0*/  BRA `(.L_x_21657) ;  /* 0x0000000c000c7947 */ /* 0x000fea0003800000 */
.L_x_21658:
[----:B------:R0:W5:Y:S01]  /*67e0*/  LDG.E.S16 R23, desc[UR36][R2.64] ;  /* 0x0000002402177981 */ /* 0x000162000c1e1700 */
[----:B------:R-:W-:Y:S05]  /*67f0*/  BRA `(.L_x_21657) ;  /* 0x0000000c00047947 */ /* 0x000fea0003800000 */
.L_x_21653:
        /* <DEDUP_REMOVED lines=9> */
.L_x_21661:
[----:B------:R-:W2:Y:S02]  /*6890*/  LDG.E.U16 R2, desc[UR36][R2.64] ;  /* 0x0000002402027981 */ /* 0x000ea4000c1e1500 */
[----:B--2---:R-:W-:-:S06]  /*68a0*/  HADD2.F32 R23, -RZ, R2.H0_H0 ;  /* 0x20000002ff177230 */ /* 0x004fcc0000004100 */
[----:B------:R-:W0:Y:S01]  /*68b0*/  F2I.FTZ.TRUNC.NTZ R23, R23 ;  /* 0x0000001700177305 */ /* 0x000e22000021f100 */
[----:B------:R-:W-:Y:S05]  /*68c0*/  BRA `(.L_x_21657) ;  /* 0x0000000800d07947 */ /* 0x000fea0003800000 */
.L_x_21660:
        /* <DEDUP_REMOVED lines=9> */
.L_x_21663:
[----:B------:R-:W2:Y:S02]  /*6960*/  LDG.E.U16 R2, desc[UR36][R2.64] ;  /* 0x0000002402027981 */ /* 0x000ea4000c1e1500 */
[----:B--2---:R-:W-:-:S06]  /*6970*/  HADD2.F32 R23, -RZ, R2.H0_H0 ;  /* 0x20000002ff177230 */ /* 0x004fcc0000004100 */
[----:B------:R-:W0:Y:S01]  /*6980*/  F2I.FTZ.TRUNC.NTZ R23, R23 ;  /* 0x0000001700177305 */ /* 0x000e22000021f100 */
[----:B------:R-:W-:Y:S05]  /*6990*/  BRA `(.L_x_21657) ;  /* 0x00000008009c7947 */ /* 0x000fea0003800000 */
.L_x_21662:
[----:B------:R-:W2:Y:S02]  /*69a0*/  LDG.E.64 R2, desc[UR36][R2.64] ;  /* 0x0000002402027981 */ /* 0x000ea4000c1e1b00 */
[----:B--2---:R0:W2:Y:S01]  /*69b0*/  F2I.F64.TRUNC R23, R2 ;  /* 0x0000000200177311 */ /* 0x0040a2000030d100 */
[----:B------:R-:W-:Y:S05]  /*69c0*/  BRA `(.L_x_21657) ;  /* 0x0000000800907947 */ /* 0x000fea0003800000 */
.L_x_21652:
        /* <DEDUP_REMOVED lines=12> */
.L_x_21666:
[----:B------:R-:W2:Y:S02]  /*6a90*/  LDG.E.64 R2, desc[UR36][R2.64] ;  /* 0x0000002402027981 */ /* 0x000ea4000c1e1b00 */
[----:B--2---:R0:W2:Y:S01]  /*6aa0*/  F2I.F64.TRUNC R23, R2 ;  /* 0x0000000200177311 */ /* 0x0040a2000030d100 */
[----:B------:R-:W-:Y:S05]  /*6ab0*/  BRA `(.L_x_21657) ;  /* 0x0000000800547947 */ /* 0x000fea0003800000 */
.L_x_21665:
        /* <DEDUP_REMOVED lines=10> */
[----:B----4-:R-:W0:Y:S01]  /*6b60*/  FLO.U32 R5, R4 ;  /* 0x0000000400057300 */ /* 0x010e2200000e0000 */
        /* <DEDUP_REMOVED lines=14> */
[----:B------:R0:W2:Y:S01]  /*6c50*/  F2I.FTZ.TRUNC.NTZ R23, R5 ;  /* 0x0000000500177305 */ /* 0x0000a2000021f100 */
[----:B------:R-:W-:Y:S05]  /*6c60*/  BRA `(.L_x_21657) ;  /* 0x0000000400e87947 */ /* 0x000fea0003800000 */
.L_x_21668:
[----:B------:R-:W2:Y:S02]  /*6c70*/  LDG.E.U8 R2, desc[UR36][R2.64] ;  /* 0x0000002402027981 */ /* 0x000ea4000c1e1100 */
[C---:B--2---:R-:W-:Y:S02]  /*6c80*/  IMAD.SHL.U32 R0, R2.reuse, 0x2000000, RZ ;  /* 0x0200000002007824 */ /* 0x044fe400078e00ff */
[----:B----4-:R-:W-:-:S03]  /*6c90*/  IMAD.SHL.U32 R5, R2, 0x1000000, RZ ;  /* 0x0100000002057824 */ /* 0x010fc600078e00ff */
        /* <DEDUP_REMOVED lines=9> */
[----:B------:R0:W2:Y:S01]  /*6d30*/  F2I.FTZ.TRUNC.NTZ R23, R4 ;  /* 0x0000000400177305 */ /* 0x0000a2000021f100 */
[----:B------:R-:W-:Y:S05]  /*6d40*/  BRA `(.L_x_21657) ;  /* 0x0000000400b07947 */ /* 0x000fea0003800000 */
.L_x_21667:
[----:B------:R-:W2:Y:S02]  /*6d50*/  LDG.E.U16 R23, desc[UR36][R2.64] ;  /* 0x0000002402177981 */ /* 0x000ea4000c1e1500 */
[----:B--2---:R-:W-:-:S06]  /*6d60*/  IMAD.U32 R23, R23, 0x10000, RZ ;  /* 0x0001000017177824 */ /* 0x004fcc00078e00ff */
[----:B------:R-:W0:Y:S01]  /*6d70*/  F2I.FTZ.TRUNC.NTZ R23, R23 ;  /* 0x0000001700177305 */ /* 0x000e22000021f100 */
[----:B------:R-:W-:Y:S05]  /*6d80*/  BRA `(.L_x_21657) ;  /* 0x0000000400a07947 */ /* 0x000fea0003800000 */
.L_x_21664:
        /* <DEDUP_REMOVED lines=10> */
.L_x_21671:
        /* <DEDUP_REMOVED lines=18> */
[----:B----4-:R-:W-:-:S05]  /*6f50*/  VIADD R5, R3, 0xffffffe4 ;  /* 0xffffffe403057836 */ /* 0x010fca0000000000 */
[----:B------:R-:W-:-:S04]  /*6f60*/  SHF.L.U32 R5, R2, R5, RZ ;  /* 0x0000000502057219 */ /* 0x000fc800000006ff */
[----:B------:R-:W-:-:S07]  /*6f70*/  LOP3.LUT R2, R5, 0x7, RZ, 0xc0, !PT ;  /* 0x0000000705027812 */ /* 0x000fce00078ec0ff */
.L_x_21675:
[----:B------:R-:W-:Y:S05]  /*6f80*/  BSYNC B1 ;  /* 0x0000000000017941 */ /* 0x000fea0003800000 */
.L_x_21674:
[----:B------:R-:W-:Y:S01]  /*6f90*/  IMAD.SHL.U32 R2, R2, 0x100000, RZ ;  /* 0x0010000002027824 */ /* 0x000fe200078e00ff */
[----:B------:R-:W-:-:S04]  /*6fa0*/  LEA R0, R0, 0x3b800000, 0x17 ;  /* 0x3b80000000007811 */ /* 0x000fc800078eb8ff */
[----:B------:R-:W-:-:S07]  /*6fb0*/  LOP3.LUT R23, R0, R2, R23, 0xfe, !PT ;  /* 0x0000000200177212 */ /* 0x000fce00078efe17 */
.L_x_21673:
[----:B------:R-:W-:Y:S05]  /*6fc0*/  BSYNC B0 ;  /* 0x0000000000007941 */ /* 0x000fea0003800000 */
.L_x_21672:
[----:B------:R-:W0:Y:S01]  /*6fd0*/  F2I.FTZ.TRUNC.NTZ R23, R23 ;  /* 0x0000001700177305 */ /* 0x000e22000021f100 */
[----:B------:R-:W-:Y:S05]  /*6fe0*/  BRA `(.L_x_21657) ;  /* 0x0000000400087947 */ /* 0x000fea0003800000 */
.L_x_21670:
        /* <DEDUP_REMOVED lines=21> */
.L_x_21679:
[----:B------:R-:W-:Y:S05]  /*7140*/  BSYNC B1 ;  /* 0x0000000000017941 */ /* 0x000fea0003800000 */
.L_x_21678:
[----:B------:R-:W-:Y:S01]  /*7150*/  IMAD.SHL.U32 R2, R2, 0x200000, RZ ;  /* 0x0020000002027824 */ /* 0x000fe200078e00ff */
[----:B------:R-:W-:-:S04]  /*7160*/  LEA R0, R0, 0x37800000, 0x17 ;  /* 0x3780000000007811 */ /* 0x000fc800078eb8ff */
[----:B------:R-:W-:-:S07]  /*7170*/  LOP3.LUT R23, R0, R2, R23, 0xfe, !PT ;  /* 0x0000000200177212 */ /* 0x000fce00078efe17 */
.L_x_21677:
[----:B------:R-:W-:Y:S05]  /*7180*/  BSYNC B0 ;  /* 0x0000000000007941 */ /* 0x000fea0003800000 */
.L_x_21676:
[----:B------:R-:W0:Y:S01]  /*7190*/  F2I.FTZ.TRUNC.NTZ R23, R23 ;  /* 0x0000001700177305 */ /* 0x000e22000021f100 */
[----:B------:R-:W-:Y:S05]  /*71a0*/  BRA `(.L_x_21657) ;  /* 0x0000000000987947 */ /* 0x000fea0003800000 */
.L_x_21669:
        /* <DEDUP_REMOVED lines=14> */
.L_x_21683:
[----:B------:R-:W-:Y:S05]  /*7290*/  BSYNC B0 ;  /* 0x0000000000007941 */ /* 0x000fea0003800000 */
.L_x_21682:
[----:B------:R-:W0:Y:S01]  /*72a0*/  F2I.FTZ.TRUNC.NTZ R23, R23 ;  /* 0x0000001700177305 */ /* 0x000e22000021f100 */
[----:B------:R-:W-:Y:S05]  /*72b0*/  BRA `(.L_x_21657) ;  /* 0x0000000000547947 */ /* 0x000fea0003800000 */
.L_x_21656:
[----:B------:R-:W-:Y:S01]  /*72c0*/  MOV R2, 0x0 ;  /* 0x0000000000027802 */ /* 0x000fe20000000f00 */
[----:B------:R-:W-:Y:S01]  /*72d0*/  ULDC.64 UR4, c[0x4][0x188] ;  /* 0x0100620000047ab9 */ /* 0x000fe20000000a00 */
[----:B------:R-:W-:Y:S01]  /*72e0*/  ULDC.64 UR6, c[0x4][0x38] ;  /* 0x01000e0000067ab9 */ /* 0x000fe20000000a00 */
[----:B------:R-:W-:Y:S02]  /*72f0*/  IMAD.U32 R4, RZ, RZ, UR4 ;  /* 0x00000004ff047e24 */ /* 0x000fe4000f8e00ff */
[----:B----4-:R-:W-:Y:S01]  /*7300*/  IMAD.U32 R5, RZ, RZ, UR5 ;  /* 0x00000005ff057e24 */ /* 0x010fe2000f8e00ff */
        /* <DEDUP_REMOVED lines=11> */
[----:B01-3-5:R-:W-:Y:S05]  /*73c0*/  CALL.ABS.NOINC R2 ;  /* 0x0000000002007343 */ /* 0x02bfea0003c00000 */
.L_x_21684:
[----:B------:R-:W-:Y:S05]  /*73d0*/  BRA `(.L_x_21657) ;  /* 0x00000000000c7947 */ /* 0x000fea0003800000 */
.L_x_21681:
[----:B------:R0:W5:Y:S01]  /*73e0*/  LDG.E R23, desc[UR36][R2.64] ;  /* 0x0000002402177981 */ /* 0x000162000c1e1900 */
[----:B------:R-:W-:Y:S05]  /*73f0*/  BRA `(.L_x_21657) ;  /* 0x0000000000047947 */ /* 0x000fea0003800000 */
.L_x_21680:
[----:B------:R0:W5:Y:S02]  /*7400*/  LDG.E R23, desc[UR36][R2.64] ;  /* 0x0000002402177981 */ /* 0x000164000c1e1900 */
.L_x_21657:
[----:B0-2---:R-:W0:Y:S01]  /*7410*/  LDC.U8 R3, c[0x0][0x491] ;  /* 0x00012440ff037b82 */ /* 0x005e220000000000 */
[----:B-1-3-5:R-:W-:Y:S02]  /*7420*/  VIMNMX R2, R23, R22, PT ;  /* 0x0000001617027248 */ /* 0x02afe40003fe0100 */
        /* <DEDUP_REMOVED lines=13> */
.L_x_21688:
[----:B------:R0:W-:Y:S01]  /*7500*/  STG.E.U8 desc[UR36][R16.64], R2 ;  /* 0x0000000210007986 */ /* 0x0001e2000c101124 */
[----:B------:R-:W-:Y:S05]  /*7510*/  BRA `(.L_x_21690) ;  /* 0x0000000c00507947 */ /* 0x000fea0003800000 */
.L_x_21687:
        /* <DEDUP_REMOVED lines=9> */
.L_x_21692:
[----:B------:R3:W-:Y:S01]  /*75b0*/  STG.E desc[UR36][R16.64], R2 ;  /* 0x0000000210007986 */ /* 0x0007e2000c101924 */
[----:B------:R-:W-:Y:S05]  /*75c0*/  BRA `(.L_x_21690) ;  /* 0x0000000c00247947 */ /* 0x000fea0003800000 */
.L_x_21691:
[----:B------:R2:W-:Y:S01]  /*75d0*/  STG.E.U16 desc[UR36][R16.64], R2 ;  /* 0x0000000210007986 */ /* 0x0005e2000c101524 */
[----:B------:R-:W-:Y:S05]  /*75e0*/  BRA `(.L_x_21690) ;  /* 0x0000000c001c7947 */ /* 0x000fea0003800000 */
.L_x_21686:
        /* <DEDUP_REMOVED lines=9> */
.L_x_21694:
[----:B------:R-:W-:-:S04]  /*7680*/  I2FP.F32.S32 R0, R2 ;  /* 0x0000000200007245 */ /* 0x000fc80000201400 */
[----:B------:R-:W-:-:S05]  /*7690*/  F2FP.F16.F32.PACK_AB R0, RZ, R0 ;  /* 0x00000000ff00723e */ /* 0x000fca00000000ff */
[----:B------:R0:W-:Y:S01]  /*76a0*/  STG.E.U16 desc[UR36][R16.64], R0 ;  /* 0x0000000010007986 */ /* 0x0001e2000c101524 */
[----:B------:R-:W-:Y:S05]  /*76b0*/  BRA `(.L_x_21690) ;  /* 0x0000000800e87947 */ /* 0x000fea0003800000 */
.L_x_21693:
        /* <DEDUP_REMOVED lines=10> */
.L_x_21696:
[----:B------:R-:W-:-:S04]  /*7760*/  I2FP.F32.S32 R2, R2 ;  /* 0x0000000200027245 */ /* 0x000fc80000201400 */
[----:B------:R-:W-:-:S04]  /*7770*/  F2FP.F16.F32.PACK_AB R3, RZ, R2 ;  /* 0x00000002ff03723e */ /* 0x000fc800000000ff */
[----:B------:R-:W-:-:S05]  /*7780*/  PRMT R3, R3, 0x5410, RZ ;  /* 0x0000541003037816 */ /* 0x000fca00000000ff */
[----:B------:R0:W-:Y:S01]  /*7790*/  STG.E desc[UR36][R16.64], R3 ;  /* 0x0000000310007986 */ /* 0x0001e2000c101924 */
[----:B------:R-:W-:Y:S05]  /*77a0*/  BRA `(.L_x_21690) ;  /* 0x0000000800ac7947 */ /* 0x000fea0003800000 */
.L_x_21695:
[----:B------:R-:W0:Y:S02]  /*77b0*/  I2F.F64 R2, R2 ;  /* 0x0000000200027312 */ /* 0x000e240000201c00 */
[----:B0-----:R0:W-:Y:S01]  /*77c0*/  STG.E.64 desc[UR36][R16.64], R2 ;  /* 0x0000000210007986 */ /* 0x0011e2000c101b24 */
[----:B------:R-:W-:Y:S05]  /*77d0*/  BRA `(.L_x_21690) ;  /* 0x0000000800a07947 */ /* 0x000fea0003800000 */
.L_x_21685:
        /* <DEDUP_REMOVED lines=12> */
.L_x_21699:
[----:B----4-:R-:W0:Y:S01]  /*78a0*/  I2F.F64 R4, R2 ;  /* 0x0000000200047312 */ /* 0x010e220000201c00 */
[----:B------:R-:W-:-:S05]  /*78b0*/  CS2R R6, SRZ ;  /* 0x0000000000067805 */ /* 0x000fca000001ff00 */
[----:B0-----:R0:W-:Y:S01]  /*78c0*/  STG.E.128 desc[UR36][R16.64], R4 ;  /* 0x0000000410007986 */ /* 0x0011e2000c101d24 */
[----:B------:R-:W-:Y:S05]  /*78d0*/  BRA `(.L_x_21690) ;  /* 0x0000000800607947 */ /* 0x000fea0003800000 */
.L_x_21698:
[----:B------:R-:W-:-:S13]  /*78e0*/  ISETP.NE.AND P0, PT, R0, 0xf, PT ;  /* 0x0000000f0000780c */ /* 0x000fda0003f05270 */
[----:B------:R-:W-:Y:S05]  /*78f0*/  @!P0 BRA `(.L_x_21700) ;  /* 0x0000000000b48947 */ /* 0x000fea0003800000 */
[----:B------:R-:W-:-:S13]  /*7900*/  ISETP.NE.AND P0, PT, R0, 0x17, PT ;  /* 0x000000170000780c */ /* 0x000fda0003f05270 */
[----:B------:R-:W-:Y:S05]  /*7910*/  @!P0 BRA `(.L_x_21701) ;  /* 0x0000000000548947 */ /* 0x000fea0003800000 */
[----:B------:R-:W-:-:S13]  /*7920*/  ISETP.NE.AND P0, PT, R0, 0x18, PT ;  /* 0x000000180000780c */ /* 0x000fda0003f05270 */
[----:B------:R-:W-:Y:S05]  /*7930*/  @P0 BRA `(.L_x_21689) ;  /* 0x0000000400f40947 */ /* 0x000fea0003800000 */
[----:B----4-:R-:W-:Y:S01]  /*7940*/  I2FP.F32.S32 R5, R2 ;  /* 0x0000000200057245 */ /* 0x010fe20000201400 */
        /* <DEDUP_REMOVED lines=14> */
.L_x_21703:
[----:B------:R-:W-:Y:S05]  /*7a30*/  BSYNC B0 ;  /* 0x0000000000007941 */ /* 0x000fea0003800000 */
.L_x_21702:
[----:B------:R-:W-:-:S05]  /*7a40*/  LOP3.LUT R3, R0, R3, RZ, 0xfc, !PT ;  /* 0x0000000300037212 */ /* 0x000fca00078efcff */
[----:B------:R0:W-:Y:S01]  /*7a50*/  STG.E.U8 desc[UR36][R16.64], R3 ;  /* 0x0000000310007986 */ /* 0x0001e2000c101124 */
[----:B------:R-:W-:Y:S05]  /*7a60*/  BRA `(.L_x_21690) ;  /* 0x0000000400fc7947 */ /* 0x000fea0003800000 */
.L_x_21701:
        /* <DEDUP_REMOVED lines=13> */
.L_x_21705:
[----:B------:R-:W-:Y:S01]  /*7b40*/  IMAD.MOV.U32 R0, RZ, RZ, 0x7f ;  /* 0x0000007fff007424 */ /* 0x000fe200078e00ff */
[----:B------:R-:W-:-:S04]  /*7b50*/  ISETP.GT.U32.AND P0, PT, R2, 0x7f800000, PT ;  /* 0x7f8000000200780c */ /* 0x000fc80003f04070 */
[----:B------:R-:W-:-:S09]  /*7b60*/  SEL R0, R0, 0x7c, P0 ;  /* 0x0000007c00007807 */ /* 0x000fd20000000000 */
.L_x_21706:
[----:B------:R-:W-:Y:S05]  /*7b70*/  BSYNC B0 ;  /* 0x0000000000007941 */ /* 0x000fea0003800000 */
.L_x_21704:
[----:B------:R-:W-:-:S04]  /*7b80*/  LOP3.LUT R2, R3, 0x80000000, RZ, 0xc0, !PT ;  /* 0x8000000003027812 */ /* 0x000fc800078ec0ff */
[----:B------:R-:W-:-:S04]  /*7b90*/  SHF.R.U32.HI R3, RZ, 0x18, R2 ;  /* 0x00000018ff037819 */ /* 0x000fc80000011602 */
[----:B------:R-:W-:-:S05]  /*7ba0*/  LOP3.LUT R3, R0, R3, RZ, 0xfc, !PT ;  /* 0x0000000300037212 */ /* 0x000fca00078efcff */
[----:B------:R0:W-:Y:S01]  /*7bb0*/  STG.E.U8 desc[UR36][R16.64], R3 ;  /* 0x0000000310007986 */ /* 0x0001e2000c101124 */
[----:B------:R-:W-:Y:S05]  /*7bc0*/  BRA `(.L_x_21690) ;  /* 0x0000000400a47947 */ /* 0x000fea0003800000 */
.L_x_21700:
[----:B------:R-:W-:-:S04]  /*7bd0*/  I2FP.F32.S32 R0, R2 ;  /* 0x0000000200007245 */ /* 0x000fc80000201400 */
[----:B------:R-:W-:-:S05]  /*7be0*/  F2FP.BF16.F32.PACK_AB R0, RZ, R0 ;  /* 0x00000000ff00723e */ /* 0x000fca00000010ff */
[----:B------:R0:W-:Y:S01]  /*7bf0*/  STG.E.U16 desc[UR36][R16.64], R0 ;  /* 0x0000000010007986 */ /* 0x0001e2000c101524 */
[----:B------:R-:W-:Y:S05]  /*7c00*/  BRA `(.L_x_21690) ;  /* 0x0000000400947947 */ /* 0x000fea0003800000 */
.L_x_21697:
        /* <DEDUP_REMOVED lines=10> */
.L_x_21709:
        /* <DEDUP_REMOVED lines=17> */
.L_x_21712:
[----:B------:R-:W-:-:S04]  /*7dc0*/  LOP3.LUT R2, R3, 0x80000000, RZ, 0xc0, !PT ;  /* 0x8000000003027812 */ /* 0x000fc800078ec0ff */
[----:B------:R-:W-:-:S04]  /*7dd0*/  SHF.R.U32.HI R3, RZ, 0x18, R2 ;  /* 0x00000018ff037819 */ /* 0x000fc80000011602 */
[----:B------:R-:W-:-:S04]  /*7de0*/  LOP3.LUT R0, R0, R3, RZ, 0xfc, !PT ;  /* 0x0000000300007212 */ /* 0x000fc800078efcff */
[----:B------:R-:W-:-:S07]  /*7df0*/  PRMT R8, R0, 0x7610, R8 ;  /* 0x0000761000087816 */ /* 0x000fce0000000008 */
.L_x_21711:
[----:B------:R-:W-:Y:S05]  /*7e00*/  BSYNC B0 ;  /* 0x0000000000007941 */ /* 0x000fea0003800000 */
.L_x_21710:
[----:B------:R0:W-:Y:S01]  /*7e10*/  STG.E.U8 desc[UR36][R16.64], R8 ;  /* 0x0000000810007986 */ /* 0x0001e2000c101124 */
[----:B------:R-:W-:Y:S05]  /*7e20*/  BRA `(.L_x_21690) ;  /* 0x00000004000c7947 */ /* 0x000fea0003800000 */
.L_x_21708:
        /* <DEDUP_REMOVED lines=17> */
.L_x_21715:
[----:B------:R-:W-:-:S04]  /*7f40*/  LOP3.LUT R2, R3, 0x80000000, RZ, 0xc0, !PT ;  /* 0x8000000003027812 */ /* 0x000fc800078ec0ff */
[----:B------:R-:W-:-:S04]  /*7f50*/  SHF.R.U32.HI R3, RZ, 0x18, R2 ;  /* 0x00000018ff037819 */ /* 0x000fc80000011602 */
[----:B------:R-:W-:-:S04]  /*7f60*/  LOP3.LUT R0, R0, R3, RZ, 0xfc, !PT ;  /* 0x0000000300007212 */ /* 0x000fc800078efcff */
[----:B------:R-:W-:-:S07]  /*7f70*/  PRMT R8, R0, 0x7610, R8 ;  /* 0x0000761000087816 */ /* 0x000fce0000000008 */
.L_x_21714:
[----:B------:R-:W-:Y:S05]  /*7f80*/  BSYNC B0 ;  /* 0x0000000000007941 */ /* 0x000fea0003800000 */
.L_x_21713:
[----:B------:R0:W-:Y:S01]  /*7f90*/  STG.E.U8 desc[UR36][R16.64], R8 ;  /* 0x0000000810007986 */ /* 0x0001e2000c101124 */
[----:B------:R-:W-:Y:S05]  /*7fa0*/  BRA `(.L_x_21690) ;  /* 0x0000000000ac7947 */ /* 0x000fea0003800000 */
.L_x_21707:
        /* <DEDUP_REMOVED lines=22> */
.L_x_21689:
[----:B------:R-:W-:Y:S01]  /*8110*/  MOV R0, 0x0 ;  /* 0x0000000000007802 */ /* 0x000fe20000000f00 */
[----:B------:R-:W-:Y:S01]  /*8120*/  ULDC.64 UR4, c[0x4][0x188] ;  /* 0x0100620000047ab9 */ /* 0x000fe20000000a00 */
[----:B------:R-:W-:Y:S01]  /*8130*/  ULDC.64 UR6, c[0x4][0x40] ;  /* 0x0100100000067ab9 */ /* 0x000fe20000000a00 */
[----:B------:R-:W-:Y:S01]  /*8140*/  IMAD.U32 R4, RZ, RZ, UR4 ;  /* 0x00000004ff047e24 */ /* 0x000fe2000f8e00ff */
[----:B------:R0:W1:Y:S01]  /*8150*/  LDC.64 R2, c[0x4][R0] ;  /* 0x0100000000027b82 */ /* 0x0000620000000a00 */
[----:B----4-:R-:W-:Y:S01]  /*8160*/  IMAD.U32 R5, RZ, RZ, UR5 ;  /* 0x00000005ff057e24 */ /* 0x010fe2000f8e00ff */
        /* <DEDUP_REMOVED lines=10> */
.L_x_21718:
[----:B------:R-:W-:Y:S05]  /*8210*/  BRA `(.L_x_21690) ;  /* 0x0000000000107947 */ /* 0x000fea0003800000 */
.L_x_21717:
[----:B------:R-:W-:-:S05]  /*8220*/  SHF.R.S32.HI R3, RZ, 0x1f, R2 ;  /* 0x0000001fff037819 */ /* 0x000fca0000011402 */
[----:B------:R0:W-:Y:S01]  /*8230*/  STG.E.64 desc[UR36][R16.64], R2 ;  /* 0x0000000210007986 */ /* 0x0001e2000c101b24 */
[----:B------:R-:W-:Y:S05]  /*8240*/  BRA `(.L_x_21690) ;  /* 0x0000000000047947 */ /* 0x000fea0003800000 */
.L_x_21716:
[----:B------:R0:W-:Y:S02]  /*8250*/  STG.E desc[UR36][R16.64], R2 ;  /* 0x0000000210007986 */ /* 0x0001e4000c101924 */
.L_x_21690:
[----:B------:R-:W-:-:S07]  /*8260*/  VIADD R19, R19, 0x80 ;  /* 0x0000008013137836 */ /* 0x000fce0000000000 */
.L_x_21617:
[----:B------:R-:W-:Y:S05]  /*8270*/  BSYNC B6 ;  /* 0x0000000000067941 */ /* 0x000fea0003800000 */
.L_x_21616:
        /* <DEDUP_REMOVED lines=358> */
.L_x_21721:
        /* <DEDUP_REMOVED lines=20> */
.L_x_21725:
[----:B------:R0:W5:Y:S01]  /*9a20*/  LDG.E.U8 R22, desc[UR36][R2.64] ;  /* 0x0000002402167981 */ /* 0x000162000c1e1100 */
[----:B------:R-:W-:Y:S05]  /*9a30*/  BRA `(.L_x_21727) ;  /* 0x0000000c00347947 */ /* 0x000fea0003800000 */
.L_x_21724:
        /* <DEDUP_REMOVED lines=8> */
.L_x_21729:
[----:B------:R0:W5:Y:S01]  /*9ac0*/  LDG.E R22, desc[UR36][R2.64] ;  /* 0x0000002402167981 */ /* 0x000162000c1e1900 */
[----:B------:R-:W-:Y:S05]  /*9ad0*/  BRA `(.L_x_21727) ;  /* 0x0000000c000c7947 */ /* 0x000fea0003800000 */
.L_x_21728:
[----:B------:R0:W5:Y:S01]  /*9ae0*/  LDG.E.S16 R22, desc[UR36][R2.64] ;  /* 0x0000002402167981 */ /* 0x000162000c1e1700 */
[----:B------:R-:W-:Y:S05]  /*9af0*/  BRA `(.L_x_21727) ;  /* 0x0000000c00047947 */ /* 0x000fea0003800000 */
.L_x_21723:
        /* <DEDUP_REMOVED lines=9> */
.L_x_21731:
[----:B------:R-:W2:Y:S02]  /*9b90*/  LDG.E.U16 R2, desc[UR36][R2.64] ;  /* 0x0000002402027981 */ /* 0x000ea4000c1e1500 */
[----:B--2---:R-:W-:-:S06]  /*9ba0*/  HADD2.F32 R22, -RZ, R2.H0_H0 ;  /* 0x20000002ff167230 */ /* 0x004fcc0000004100 */
[----:B------:R-:W2:Y:S01]  /*9bb0*/  F2I.FTZ.TRUNC.NTZ R22, R22 ;  /* 0x0000001600167305 */ /* 0x000ea2000021f100 */
[----:B------:R-:W-:Y:S05]  /*9bc0*/  BRA `(.L_x_21727) ;  /* 0x0000000800d07947 */ /* 0x000fea0003800000 */
.L_x_21730:
        /* <DEDUP_REMOVED lines=9> */
.L_x_21733:
[----:B------:R-:W2:Y:S02]  /*9c60*/  LDG.E.U16 R2, desc[UR36][R2.64] ;  /* 0x0000002402027981 */ /* 0x000ea4000c1e1500 */
[----:B--2---:R-:W-:-:S06]  /*9c70*/  HADD2.F32 R22, -RZ, R2.H0_H0 ;  /* 0x20000002ff167230 */ /* 0x004fcc0000004100 */
[----:B------:R-:W0:Y:S01]  /*9c80*/  F2I.FTZ.TRUNC.NTZ R22, R22 ;  /* 0x0000001600167305 */ /* 0x000e22000021f100 */
[----:B------:R-:W-:Y:S05]  /*9c90*/  BRA `(.L_x_21727) ;  /* 0x00000008009c7947 */ /* 0x000fea0003800000 */
.L_x_21732:
[----:B------:R-:W2:Y:S02]  /*9ca0*/  LDG.E.64 R22, desc[UR36][R2.64] ;  /* 0x0000002402167981 */ /* 0x000ea4000c1e1b00 */
[----:B--2---:R3:W4:Y:S01]  /*9cb0*/  F2I.F64.TRUNC R22, R22 ;  /* 0x0000001600167311 */ /* 0x004722000030d100 */
[----:B------:R-:W-:Y:S05]  /*9cc0*/  BRA `(.L_x_21727) ;  /* 0x0000000800907947 */ /* 0x000fea0003800000 */
.L_x_21722:
        /* <DEDUP_REMOVED lines=12> */
.L_x_21736:
[----:B------:R-:W2:Y:S02]  /*9d90*/  LDG.E.64 R2, desc[UR36][R2.64] ;  /* 0x0000002402027981 */ /* 0x000ea4000c1e1b00 */
[----:B--2---:R0:W1:Y:S01]  /*9da0*/  F2I.F64.TRUNC R22, R2 ;  /* 0x0000000200167311 */ /* 0x004062000030d100 */
[----:B------:R-:W-:Y:S05]  /*9db0*/  BRA `(.L_x_21727) ;  /* 0x0000000800547947 */ /* 0x000fea0003800000 */
.L_x_21735:
        /* <DEDUP_REMOVED lines=27> */
.L_x_21738:
        /* <DEDUP_REMOVED lines=14> */
.L_x_21737:
[----:B------:R-:W2:Y:S02]  /*a050*/  LDG.E.U16 R22, desc[UR36][R2.64] ;  /* 0x0000002402167981 */ /* 0x000ea4000c1e1500 */
[----:B--2---:R-:W-:-:S06]  /*a060*/  IMAD.U32 R22, R22, 0x10000, RZ ;  /* 0x0001000016167824 */ /* 0x004fcc00078e00ff */
[----:B------:R-:W0:Y:S01]  /*a070*/  F2I.FTZ.TRUNC.NTZ R22, R22 ;  /* 0x0000001600167305 */ /* 0x000e22000021f100 */
[----:B------:R-:W-:Y:S05]  /*a080*/  BRA `(.L_x_21727) ;  /* 0x0000000400a07947 */ /* 0x000fea0003800000 */
.L_x_21734:
        /* <DEDUP_REMOVED lines=10> */
.L_x_21741:
        /* <DEDUP_REMOVED lines=21> */
.L_x_21745:
[----:B------:R-:W-:Y:S05]  /*a280*/  BSYNC B1 ;  /* 0x0000000000017941 */ /* 0x000fea0003800000 */
.L_x_21744:
[----:B------:R-:W-:Y:S01]  /*a290*/  IMAD.SHL.U32 R2, R2, 0x100000, RZ ;  /* 0x0010000002027824 */ /* 0x000fe200078e00ff */
[----:B------:R-:W-:-:S04]  /*a2a0*/  LEA R3, R0, 0x3b800000, 0x17 ;  /* 0x3b80000000037811 */ /* 0x000fc800078eb8ff */
[----:B------:R-:W-:-:S07]  /*a2b0*/  LOP3.LUT R22, R3, R2, R22, 0xfe, !PT ;  /* 0x0000000203167212 */ /* 0x000fce00078efe16 */
.L_x_21743:
[----:B------:R-:W-:Y:S05]  /*a2c0*/  BSYNC B0 ;  /* 0x0000000000007941 */ /* 0x000fea0003800000 */
.L_x_21742:
[----:B------:R-:W0:Y:S01]  /*a2d0*/  F2I.FTZ.TRUNC.NTZ R22, R22 ;  /* 0x0000001600167305 */ /* 0x000e22000021f100 */
[----:B------:R-:W-:Y:S05]  /*a2e0*/  BRA `(.L_x_21727) ;  /* 0x0000000400087947 */ /* 0x000fea0003800000 */
.L_x_21740:
        /* <DEDUP_REMOVED lines=21> */
.L_x_21749:
[----:B------:R-:W-:Y:S05]  /*a440*/  BSYNC B1 ;  /* 0x0000000000017941 */ /* 0x000fea0003800000 */
.L_x_21748:
[----:B------:R-:W-:Y:S01]  /*a450*/  IMAD.SHL.U32 R2, R2, 0x200000, RZ ;  /* 0x0020000002027824 */ /* 0x000fe200078e00ff */
[----:B------:R-:W-:-:S04]  /*a460*/  LEA R3, R0, 0x37800000, 0x17 ;  /* 0x3780000000037811 */ /* 0x000fc800078eb8ff */
[----:B------:R-:W-:-:S07]  /*a470*/  LOP3.LUT R22, R3, R2, R22, 0xfe, !PT ;  /* 0x0000000203167212 */ /* 0x000fce00078efe16 */
.L_x_21747:
[----:B------:R-:W-:Y:S05]  /*a480*/  BSYNC B0 ;  /* 0x0000000000007941 */ /* 0x000fea0003800000 */
.L_x_21746:
[----:B------:R-:W0:Y:S01]  /*a490*/  F2I.FTZ.TRUNC.NTZ R22, R22 ;  /* 0x0000001600167305 */ /* 0x000e22000021f100 */
[----:B------:R-:W-:Y:S05]  /*a4a0*/  BRA `(.L_x_21727) ;  /* 0x0000000000987947 */ /* 0x000fea0003800000 */
.L_x_21739:
        /* <DEDUP_REMOVED lines=14> */
.L_x_21753:
[----:B------:R-:W-:Y:S05]  /*a590*/  BSYNC B0 ;  /* 0x0000000000007941 */ /* 0x000fea0003800000 */
.L_x_21752:
[----:B------:R-:W0:Y:S01]  /*a5a0*/  F2I.FTZ.TRUNC.NTZ R22, R22 ;  /* 0x0000001600167305 */ /* 0x000e22000021f100 */
[----:B------:R-:W-:Y:S05]  /*a5b0*/  BRA `(.L_x_21727) ;  /* 0x0000000000547947 */ /* 0x000fea0003800000 */
.L_x_21726:
        /* <DEDUP_REMOVED lines=17> */
.L_x_21754:
[----:B------:R-:W-:Y:S05]  /*a6d0*/  BRA `(.L_x_21727) ;  /* 0x00000000000c7947 */ /* 0x000fea0003800000 */
.L_x_21751:
[----:B------:R0:W5:Y:S01]  /*a6e0*/  LDG.E R22, desc[UR36][R2.64] ;  /* 0x0000002402167981 */ /* 0x000162000c1e1900 */
[----:B------:R-:W-:Y:S05]  /*a6f0*/  BRA `(.L_x_21727) ;  /* 0x0000000000047947 */ /* 0x000fea0003800000 */
.L_x_21750:
[----:B------:R0:W5:Y:S02]  /*a700*/  LDG.E R22, desc[UR36][R2.64] ;  /* 0x0000002402167981 */ /* 0x000164000c1e1900 */
.L_x_21727:
        /* <DEDUP_REMOVED lines=15> */
[----:B---3--:R0:W5:Y:S01]  /*a800*/  LDG.E.S8 R23, desc[UR36][R2.64] ;  /* 0x0000002402177981 */ /* 0x008162000c1e1300 */
[----:B------:R-:W-:Y:S05]  /*a810*/  BRA `(.L_x_21760) ;  /* 0x0000000c003c7947 */ /* 0x000fea0003800000 */
.L_x_21758:
[----:B---3--:R0:W5:Y:S01]  /*a820*/  LDG.E.U8 R23, desc[UR36][R2.64] ;  /* 0x0000002402177981 */ /* 0x008162000c1e1100 */
[----:B------:R-:W-:Y:S05]  /*a830*/  BRA `(.L_x_21760) ;  /* 0x0000000c00347947 */ /* 0x000fea0003800000 */
.L_x_21757:
[----:B------:R-:W-:-:S13]  /*a840*/  ISETP.NE.AND P0, PT, R0, 0x2, PT ;  /* 0x000000020000780c */ /* 0x000fda0003f05270 */
[----:B------:R-:W-:Y:S05]  /*a850*/  @!P0 BRA `(.L_x_21761) ;  /* 0x0000000000208947 */ /* 0x000fea0003800000 */
[----:B------:R-:W-:-:S13]  /*a860*/  ISETP.NE.AND P0, PT, R0, 0x3, PT ;  /* 0x000000030000780c */ /* 0x000fda0003f05270 */
[----:B------:R-:W-:Y:S05]  /*a870*/  @!P0 BRA `(.L_x_21762) ;  /* 0x0000000000108947 */ /* 0x000fea0003800000 */
[----:B------:R-:W-:-:S13]  /*a880*/  ISETP.NE.AND P0, PT, R0, 0x4, PT ;  /* 0x000000040000780c */ /* 0x000fda0003f05270 */
[----:B------:R-:W-:Y:S05]  /*a890*/  @P0 BRA `(.L_x_21759) ;  /* 0x0000000800c80947 */ /* 0x000fea0003800000 */
[----:B---3--:R0:W5:Y:S01]  /*a8a0*/  LDG.E R23, desc[UR36][R2.64] ;  /* 0x0000002402177981 */ /* 0x008162000c1e1900 */
[----:B------:R-:W-:Y:S05]  /*a8b0*/  BRA `(.L_x_21760) ;  /* 0x0000000c00147947 */ /* 0x000fea0003800000 */
.L_x_21762:
[----:B---3--:R0:W5:Y:S01]  /*a8c0*/  LDG.E R23, desc[UR36][R2.64] ;  /* 0x0000002402177981 */ /* 0x008162000c1e1900 */
[----:B------:R-:W-:Y:S05]  /*a8d0*/  BRA `(.L_x_21760) ;  /* 0x0000000c000c7947 */ /* 0x000fea0003800000 */
.L_x_21761:
[----:B---3--:R0:W5:Y:S01]  /*a8e0*/  LDG.E.S16 R23, desc[UR36][R2.64] ;  /* 0x0000002402177981 */ /* 0x008162000c1e1700 */
[----:B------:R-:W-:Y:S05]  /*a8f0*/  BRA `(.L_x_21760) ;  /* 0x0000000c00047947 */ /* 0x000fea0003800000 */
.L_x_21756:
[----:B------:R-:W-:-:S13]  /*a900*/  ISETP.GT.AND P0, PT, R0, 0x6, PT ;  /* 0x000000060000780c */ /* 0x000fda0003f04270 */
[----:B------:R-:W-:Y:S05]  /*a910*/  @P0 BRA `(.L_x_21763) ;  /* 0x00000000002c0947 */ /* 0x000fea0003800000 */
[----:B------:R-:W-:-:S13]  /*a920*/  ISETP.NE.AND P0, PT, R0, 0x5, PT ;  /* 0x000000050000780c */ /* 0x000fda0003f05270 */
[----:B------:R-:W-:Y:S05]  /*a930*/  @!P0 BRA `(.L_x_21764) ;  /* 0x0000000000148947 */ /* 0x000fea0003800000 */
[----:B------:R-:W-:-:S13]  /*a940*/  ISETP.NE.AND P0, PT, R0, 0x6, PT ;  /* 0x000000060000780c */ /* 0x000fda0003f05270 */
[----:B------:R-:W-:Y:S05]  /*a950*/  @P0 BRA `(.L_x_21759) ;  /* 0x0000000800980947 */ /* 0x000fea0003800000 */
[----:B------:R-:W3:Y:S02]  /*a960*/  LDG.E R2, desc[UR36][R2.64] ;  /* 0x0000002402027981 */ /* 0x000ee4000c1e1900 */
[----:B---3--:R3:W0:Y:S01]  /*a970*/  F2I.FTZ.TRUNC.NTZ R23, R2 ;  /* 0x0000000200177305 */ /* 0x008622000021f100 */
[----:B------:R-:W-:Y:S05]  /*a980*/  BRA `(.L_x_21760) ;  /* 0x0000000800e07947 */ /* 0x000fea0003800000 */
.L_x_21764:
[----:B------:R-:W3:Y:S02]  /*a990*/  LDG.E.U16 R2, desc[UR36][R2.64] ;  /* 0x0000002402027981 */ /* 0x000ee4000c1e1500 */
[----:B---3--:R-:W-:-:S06]  /*a9a0*/  HADD2.F32 R23, -RZ, R2.H0_H0 ;  /* 0x20000002ff177230 */ /* 0x008fcc0000004100 */
[----:B------:R-:W0:Y:S01]  /*a9b0*/  F2I.FTZ.TRUNC.NTZ R23, R23 ;  /* 0x0000001700177305 */ /* 0x000e22000021f100 */
[----:B------:R-:W-:Y:S05]  /*a9c0*/  BRA `(.L_x_21760) ;  /* 0x0000000800d07947 */ /* 0x000fea0003800000 */
.L_x_21763:
        /* <DEDUP_REMOVED lines=9> */
.L_x_21766:
[----:B------:R-:W3:Y:S02]  /*aa60*/  LDG.E.U16 R2, desc[UR36][R2.64] ;  /* 0x0000002402027981 */ /* 0x000ee4000c1e1500 */
[----:B---3--:R-:W-:-:S06]  /*aa70*/  HADD2.F32 R23, -RZ, R2.H0_H0 ;  /* 0x20000002ff177230 */ /* 0x008fcc0000004100 */
[----:B------:R-:W0:Y:S01]  /*aa80*/  F2I.FTZ.TRUNC.NTZ R23, R23 ;  /* 0x0000001700177305 */ /* 0x000e22000021f100 */
[----:B------:R-:W-:Y:S05]  /*aa90*/  BRA `(.L_x_21760) ;  /* 0x00000008009c7947 */ /* 0x000fea0003800000 */
.L_x_21765:
[----:B------:R-:W3:Y:S02]  /*aaa0*/  LDG.E.64 R2, desc[UR36][R2.64] ;  /* 0x0000002402027981 */ /* 0x000ee4000c1e1b00 */
[----:B---3--:R0:W3:Y:S01]  /*aab0*/  F2I.F64.TRUNC R23, R2 ;  /* 0x0000000200177311 */ /* 0x0080e2000030d100 */
[----:B------:R-:W-:Y:S05]  /*aac0*/  BRA `(.L_x_21760) ;  /* 0x0000000800907947 */ /* 0x000fea0003800000 */
.L_x_21755:
        /* <DEDUP_REMOVED lines=10> */
[----:B---3--:R-:W-:Y:S01]  /*ab70*/  SEL R23, RZ, 0x1, !P0 ;  /* 0x00000001ff177807 */ /* 0x008fe20004000000 */
[----:B------:R-:W-:Y:S08]  /*ab80*/  BRA `(.L_x_21760) ;  /* 0x0000000800607947 */ /* 0x000ff00003800000 */
.L_x_21769:
[----:B------:R-:W3:Y:S02]  /*ab90*/  LDG.E.64 R2, desc[UR36][R2.64] ;  /* 0x0000002402027981 */ /* 0x000ee4000c1e1b00 */
[----:B---3--:R0:W3:Y:S01]  /*aba0*/  F2I.F64.TRUNC R23, R2 ;  /* 0x0000000200177311 */ /* 0x0080e2000030d100 */
[----:B------:R-:W-:Y:S05]  /*abb0*/  BRA `(.L_x_21760) ;  /* 0x0000000800547947 */ /* 0x000fea0003800000 */
.L_x_21768:
        /* <DEDUP_REMOVED lines=25> */
[----:B---3--:R0:W2:Y:S01]  /*ad50*/  F2I.FTZ.TRUNC.NTZ R23, R5 ;  /* 0x0000000500177305 */ /* 0x0080a2000021f100 */
[----:B------:R-:W-:Y:S05]  /*ad60*/  BRA `(.L_x_21760) ;  /* 0x0000000400e87947 */ /* 0x000fea0003800000 */
.L_x_21771:
        /* <DEDUP_REMOVED lines=12> */
[----:B---3--:R0:W2:Y:S01]  /*ae30*/  F2I.FTZ.TRUNC.NTZ R23, R4 ;  /* 0x0000000400177305 */ /* 0x0080a2000021f100 */
[----:B------:R-:W-:Y:S05]  /*ae40*/  BRA `(.L_x_21760) ;  /* 0x0000000400b07947 */ /* 0x000fea0003800000 */
.L_x_21770:
[----:B---3--:R-:W3:Y:S02]  /*ae50*/  LDG.E.U16 R23, desc[UR36][R2.64] ;  /* 0x0000002402177981 */ /* 0x008ee4000c1e1500 */
[----:B---3--:R-:W-:-:S06]  /*ae60*/  IMAD.U32 R23, R23, 0x10000, RZ ;  /* 0x0001000017177824 */ /* 0x008fcc00078e00ff */
[----:B------:R-:W0:Y:S01]  /*ae70*/  F2I.FTZ.TRUNC.NTZ R23, R23 ;  /* 0x0000001700177305 */ /* 0x000e22000021f100 */
[----:B------:R-:W-:Y:S05]  /*ae80*/  BRA `(.L_x_21760) ;  /* 0x0000000400a07947 */ /* 0x000fea0003800000 */
.L_x_21767:
        /* <DEDUP_REMOVED lines=8> */
[----:B---3--:R0:W5:Y:S01]  /*af10*/  LDG.E.U16 R23, desc[UR36][R2.64] ;  /* 0x0000002402177981 */ /* 0x008162000c1e1500 */
[----:B------:R-:W-:Y:S05]  /*af20*/  BRA `(.L_x_21760) ;  /* 0x0000000400787947 */ /* 0x000fea0003800000 */
.L_x_21774:
[----:B------:R-:W2:Y:S01]  /*af30*/  LDG.E.U8 R2, desc[UR36][R2.64] ;  /* 0x0000002402027981 */ /* 0x000ea2000c1e1100 */
[----:B------:R-:W-:Y:S01]  /*af40*/  BSSY B0, `(.L_x_21775) ;  /* 0x0000018000007945 */ /* 0x000fe20003800000 */
[----:B---3--:R-:W-:Y:S01]  /*af50*/  IMAD.MOV.U32 R23, RZ, RZ, RZ ;  /* 0x000000ffff177224 */ /* 0x008fe200078e00ff */
        /* <DEDUP_REMOVED lines=18> */
.L_x_21778:
[----:B------:R-:W-:Y:S05]  /*b080*/  BSYNC B1 ;  /* 0x0000000000017941 */ /* 0x000fea0003800000 */
.L_x_21777:
[----:B------:R-:W-:Y:S01]  /*b090*/  IMAD.SHL.U32 R2, R2, 0x100000, RZ ;  /* 0x0010000002027824 */ /* 0x000fe200078e00ff */
[----:B------:R-:W-:-:S04]  /*b0a0*/  LEA R0, R0, 0x3b800000, 0x17 ;  /* 0x3b80000000007811 */ /* 0x000fc800078eb8ff */
[----:B------:R-:W-:-:S07]  /*b0b0*/  LOP3.LUT R23, R0, R2, R23, 0xfe, !PT ;  /* 0x0000000200177212 */ /* 0x000fce00078efe17 */
.L_x_21776:
[----:B------:R-:W-:Y:S05]  /*b0c0*/  BSYNC B0 ;  /* 0x0000000000007941 */ /* 0x000fea0003800000 */
.L_x_21775:
[----:B------:R-:W0:Y:S01]  /*b0d0*/  F2I.FTZ.TRUNC.NTZ R23, R23 ;  /* 0x0000001700177305 */ /* 0x000e22000021f100 */
[----:B------:R-:W-:Y:S05]  /*b0e0*/  BRA `(.L_x_21760) ;  /* 0x0000000400087947 */ /* 0x000fea0003800000 */
.L_x_21773:
        /* <DEDUP_REMOVED lines=21> */
.L_x_21782:
[----:B------:R-:W-:Y:S05]  /*b240*/  BSYNC B1 ;  /* 0x0000000000017941 */ /* 0x000fea0003800000 */
.L_x_21781:
[----:B------:R-:W-:Y:S01]  /*b250*/  IMAD.SHL.U32 R2, R2, 0x200000, RZ ;  /* 0x0020000002027824 */ /* 0x000fe200078e00ff */
[----:B------:R-:W-:-:S04]  /*b260*/  LEA R0, R0, 0x37800000, 0x17 ;  /* 0x3780000000007811 */ /* 0x000fc800078eb8ff */
[----:B------:R-:W-:-:S07]  /*b270*/  LOP3.LUT R23, R0, R2, R23, 0xfe, !PT ;  /* 0x0000000200177212 */ /* 0x000fce00078efe17 */
.L_x_21780:
[----:B------:R-:W-:Y:S05]  /*b280*/  BSYNC B0 ;  /* 0x0000000000007941 */ /* 0x000fea0003800000 */
.L_x_21779:
[----:B------:R-:W0:Y:S01]  /*b290*/  F2I.FTZ.TRUNC.NTZ R23, R23 ;  /* 0x0000001700177305 */ /* 0x000e22000021f100 */
[----:B------:R-:W-:Y:S05]  /*b2a0*/  BRA `(.L_x_21760) ;  /* 0x0000000000987947 */ /* 0x000fea0003800000 */
.L_x_21772:
        /* <DEDUP_REMOVED lines=8> */
[----:B---3--:R-:W-:Y:S01]  /*b330*/  IMAD.MOV.U32 R23, RZ, RZ, 0x400000 ;  /* 0x00400000ff177424 */ /* 0x008fe200078e00ff */
[----:B--2---:R-:W-:-:S13]  /*b340*/  ISETP.NE.AND P0, PT, R2, RZ, PT ;  /* 0x000000ff0200720c */ /* 0x004fda0003f05270 */
[----:B------:R-:W-:Y:S05]  /*b350*/  @!P0 BRA `(.L_x_21786) ;  /* 0x00000000000c8947 */ /* 0x000fea0003800000 */
[----:B------:R-:W-:-:S13]  /*b360*/  ISETP.NE.AND P0, PT, R2, 0xff, PT ;  /* 0x000000ff0200780c */ /* 0x000fda0003f05270 */
[----:B------:R-:W-:Y:S02]  /*b370*/  @!P0 IMAD.MOV.U32 R23, RZ, RZ, 0x7f800001 ;  /* 0x7f800001ff178424 */ /* 0x000fe400078e00ff */
[----:B------:R-:W-:-:S07]  /*b380*/  @P0 IMAD.SHL.U32 R23, R2, 0x800000, RZ ;  /* 0x0080000002170824 */ /* 0x000fce00078e00ff */
.L_x_21786:
[----:B------:R-:W-:Y:S05]  /*b390*/  BSYNC B0 ;  /* 0x0000000000007941 */ /* 0x000fea0003800000 */
.L_x_21785:
[----:B------:R-:W0:Y:S01]  /*b3a0*/  F2I.FTZ.TRUNC.NTZ R23, R23 ;  /* 0x0000001700177305 */ /* 0x000e22000021f100 */
[----:B------:R-:W-:Y:S05]  /*b3b0*/  BRA `(.L_x_21760) ;  /* 0x0000000000547947 */ /* 0x000fea0003800000 */
.L_x_21759:
        /* <DEDUP_REMOVED lines=14> */
[----:B---3--:R-:W-:-:S07]  /*b4a0*/  IMAD.MOV.U32 R23, RZ, RZ, RZ ;  /* 0x000000ffff177224 */ /* 0x008fce00078e00ff */
[----:B------:R-:W-:-:S07]  /*b4b0*/  LEPC R20, `(.L_x_21787) ;  /* 0x000000001014794e */ /* 0x000fce0000000000 */
[----:B012-45:R-:W-:Y:S05]  /*b4c0*/  CALL.ABS.NOINC R2 ;  /* 0x0000000002007343 */ /* 0x037fea0003c00000 */
.L_x_21787:
[----:B------:R-:W-:Y:S05]  /*b4d0*/  BRA `(.L_x_21760) ;  /* 0x00000000000c7947 */ /* 0x000fea0003800000 */
.L_x_21784:
[----:B---3--:R0:W5:Y:S01]  /*b4e0*/  LDG.E R23, desc[UR36][R2.64] ;  /* 0x0000002402177981 */ /* 0x008162000c1e1900 */
[----:B------:R-:W-:Y:S05]  /*b4f0*/  BRA `(.L_x_21760) ;  /* 0x0000000000047947 */ /* 0x000fea0003800000 */
.L_x_21783:
[----:B---3--:R0:W5:Y:S02]  /*b500*/  LDG.E R23, desc[UR36][R2.64] ;  /* 0x0000002402177981 */ /* 0x008164000c1e1900 */
.L_x_21760:
[----:B0-----:R-:W0:Y:S01]  /*b510*/  LDC.U8 R3, c[0x0][0x491] ;  /* 0x00012440ff037b82 */ /* 0x001e220000000000 */
[----:B-12345:R-:W-:Y:S02]  /*b520*/  VIMNMX R2, R23, R22, PT ;  /* 0x0000001617027248 */ /* 0x03efe40003fe0100 */
        /* <DEDUP_REMOVED lines=13> */
.L_x_21791:
[----:B------:R0:W-:Y:S01]  /*b600*/  STG.E.U8 desc[UR36][R16.64], R2 ;  /* 0x0000000210007986 */ /* 0x0001e2000c101124 */
[----:B------:R-:W-:Y:S05]  /*b610*/  BRA `(.L_x_21793) ;  /* 0x0000000c00507947 */ /* 0x000fea0003800000 */
.L_x_21790:
        /* <DEDUP_REMOVED lines=9> */
.L_x_21795:
[----:B------:R0:W-:Y:S01]  /*b6b0*/  STG.E desc[UR36][R16.64], R2 ;  /* 0x0000000210007986 */ /* 0x0001e2000c101924 */
[----:B------:R-:W-:Y:S05]  /*b6c0*/  BRA `(.L_x_21793) ;  /* 0x0000000c00247947 */ /* 0x000fea0003800000 */
.L_x_21794:
[----:B------:R0:W-:Y:S01]  /*b6d0*/  STG.E.U16 desc[UR36][R16.64], R2 ;  /* 0x0000000210007986 */ /* 0x0001e2000c101524 */
[----:B------:R-:W-:Y:S05]  /*b6e0*/  BRA `(.L_x_21793) ;  /* 0x0000000c001c7947 */ /* 0x000fea0003800000 */
.L_x_21789:
        /* <DEDUP_REMOVED lines=9> */
.L_x_21797:
[----:B------:R-:W-:-:S04]  /*b780*/  I2FP.F32.S32 R0, R2 ;  /* 0x0000000200007245 */ /* 0x000fc80000201400 */
[----:B------:R-:W-:-:S05]  /*b790*/  F2FP.F16.F32.PACK_AB R0, RZ, R0 ;  /* 0x00000000ff00723e */ /* 0x000fca00000000ff */
[----:B------:R0:W-:Y:S01]  /*b7a0*/  STG.E.U16 desc[UR36][R16.64], R0 ;  /* 0x0000000010007986 */ /* 0x0001e2000c101524 */
[----:B------:R-:W-:Y:S05]  /*b7b0*/  BRA `(.L_x_21793) ;  /* 0x0000000800e87947 */ /* 0x000fea0003800000 */
.L_x_21796:
        /* <DEDUP_REMOVED lines=10> */
.L_x_21799:
[----:B------:R-:W-:-:S04]  /*b860*/  I2FP.F32.S32 R2, R2 ;  /* 0x0000000200027245 */ /* 0x000fc80000201400 */
[----:B------:R-:W-:-:S04]  /*b870*/  F2FP.F16.F32.PACK_AB R3, RZ, R2 ;  /* 0x00000002ff03723e */ /* 0x000fc800000000ff */
[----:B------:R-:W-:-:S05]  /*b880*/  PRMT R3, R3, 0x5410, RZ ;  /* 0x0000541003037816 */ /* 0x000fca00000000ff */
[----:B------:R0:W-:Y:S01]  /*b890*/  STG.E desc[UR36][R16.64], R3 ;  /* 0x0000000310007986 */ /* 0x0001e2000c101924 */
[----:B------:R-:W-:Y:S05]  /*b8a0*/  BRA `(.L_x_21793) ;  /* 0x0000000800ac7947 */ /* 0x000fea0003800000 */
.L_x_21798:
[----:B------:R-:W0:Y:S02]  /*b8b0*/  I2F.F64 R2, R2 ;  /* 0x0000000200027312 */ /* 0x000e240000201c00 */
[----:B0-----:R0:W-:Y:S01]  /*b8c0*/  STG.E.64 desc[UR36][R16.64], R2 ;  /* 0x0000000210007986 */ /* 0x0011e2000c101b24 */
[----:B------:R-:W-:Y:S05]  /*b8d0*/  BRA `(.L_x_21793) ;  /* 0x0000000800a07947 */ /* 0x000fea0003800000 */
.L_x_21788:
        /* <DEDUP_REMOVED lines=12> */
.L_x_21802:
[----:B------:R-:W0:Y:S01]  /*b9a0*/  I2F.F64 R4, R2 ;  /* 0x0000000200047312 */ /* 0x000e220000201c00 */
[----:B------:R-:W-:-:S05]  /*b9b0*/  CS2R R6, SRZ ;  /* 0x0000000000067805 */ /* 0x000fca000001ff00 */
[----:B0-----:R0:W-:Y:S01]  /*b9c0*/  STG.E.128 desc[UR36][R16.64], R4 ;  /* 0x0000000410007986 */ /* 0x0011e2000c101d24 */
[----:B------:R-:W-:Y:S05]  /*b9d0*/  BRA `(.L_x_21793) ;  /* 0x0000000800607947 */ /* 0x000fea0003800000 */
.L_x_21801:
        /* <DEDUP_REMOVED lines=21> */
.L_x_21806:
[----:B------:R-:W-:Y:S05]  /*bb30*/  BSYNC B0 ;  /* 0x0000000000007941 */ /* 0x000fea0003800000 */
.L_x_21805:
[----:B------:R-:W-:-:S05]  /*bb40*/  LOP3.LUT R3, R0, R3, RZ, 0xfc, !PT ;  /* 0x0000000300037212 */ /* 0x000fca00078efcff */
[----:B------:R0:W-:Y:S01]  /*bb50*/  STG.E.U8 desc[UR36][R16.64], R3 ;  /* 0x0000000310007986 */ /* 0x0001e2000c101124 */
[----:B------:R-:W-:Y:S05]  /*bb60*/  BRA `(.L_x_21793) ;  /* 0x0000000400fc7947 */ /* 0x000fea0003800000 */
.L_x_21804:
        /* <DEDUP_REMOVED lines=13> */
.L_x_21808:
[----:B------:R-:W-:Y:S01]  /*bc40*/  IMAD.MOV.U32 R0, RZ, RZ, 0x7f ;  /* 0x0000007fff007424 */ /* 0x000fe200078e00ff */
[----:B------:R-:W-:-:S04]  /*bc50*/  ISETP.GT.U32.AND P0, PT, R2, 0x7f800000, PT ;  /* 0x7f8000000200780c */ /* 0x000fc80003f04070 */
[----:B------:R-:W-:-:S09]  /*bc60*/  SEL R0, R0, 0x7c, P0 ;  /* 0x0000007c00007807 */ /* 0x000fd20000000000 */
.L_x_21809:
[----:B------:R-:W-:Y:S05]  /*bc70*/  BSYNC B0 ;  /* 0x0000000000007941 */ /* 0x000fea0003800000 */
.L_x_21807:
[----:B------:R-:W-:-:S04]  /*bc80*/  LOP3.LUT R2, R3, 0x80000000, RZ, 0xc0, !PT ;  /* 0x8000000003027812 */ /* 0x000fc800078ec0ff */
[----:B------:R-:W-:-:S04]  /*bc90*/  SHF.R.U32.HI R3, RZ, 0x18, R2 ;  /* 0x00000018ff037819 */ /* 0x000fc80000011602 */
[----:B------:R-:W-:-:S05]  /*bca0*/  LOP3.LUT R3, R0, R3, RZ, 0xfc, !PT ;  /* 0x0000000300037212 */ /* 0x000fca00078efcff */
[----:B------:R0:W-:Y:S01]  /*bcb0*/  STG.E.U8 desc[UR36][R16.64], R3 ;  /* 0x0000000310007986 */ /* 0x0001e2000c101124 */
[----:B------:R-:W-:Y:S05]  /*bcc0*/  BRA `(.L_x_21793) ;  /* 0x0000000400a47947 */ /* 0x000fea0003800000 */
.L_x_21803:
[----:B------:R-:W-:-:S04]  /*bcd0*/  I2FP.F32.S32 R0, R2 ;  /* 0x0000000200007245 */ /* 0x000fc80000201400 */
[----:B------:R-:W-:-:S05]  /*bce0*/  F2FP.BF16.F32.PACK_AB R0, RZ, R0 ;  /* 0x00000000ff00723e */ /* 0x000fca00000010ff */
[----:B------:R0:W-:Y:S01]  /*bcf0*/  STG.E.U16 desc[UR36][R16.64], R0 ;  /* 0x0000000010007986 */ /* 0x0001e2000c101524 */
[----:B------:R-:W-:Y:S05]  /*bd00*/  BRA `(.L_x_21793) ;  /* 0x0000000400947947 */ /* 0x000fea0003800000 */
.L_x_21800:
        /* <DEDUP_REMOVED lines=10> */
.L_x_21812:
        /* <DEDUP_REMOVED lines=17> */
.L_x_21815:
[----:B------:R-:W-:-:S04]  /*bec0*/  LOP3.LUT R2, R3, 0x80000000, RZ, 0xc0, !PT ;  /* 0x8000000003027812 */ /* 0x000fc800078ec0ff */
[----:B------:R-:W-:-:S04]  /*bed0*/  SHF.R.U32.HI R3, RZ, 0x18, R2 ;  /* 0x00000018ff037819 */ /* 0x000fc80000011602 */
[----:B------:R-:W-:-:S04]  /*bee0*/  LOP3.LUT R0, R0, R3, RZ, 0xfc, !PT ;  /* 0x0000000300007212 */ /* 0x000fc800078efcff */
[----:B------:R-:W-:-:S07]  /*bef0*/  PRMT R8, R0, 0x7610, R8 ;  /* 0x0000761000087816 */ /* 0x000fce0000000008 */
.L_x_21814:
[----:B------:R-:W-:Y:S05]  /*bf00*/  BSYNC B0 ;  /* 0x0000000000007941 */ /* 0x000fea0003800000 */
.L_x_21813:
[----:B------:R3:W-:Y:S01]  /*bf10*/  STG.E.U8 desc[UR36][R16.64], R8 ;  /* 0x0000000810007986 */ /* 0x0007e2000c101124 */
[----:B------:R-:W-:Y:S05]  /*bf20*/  BRA `(.L_x_21793) ;  /* 0x00000004000c7947 */ /* 0x000fea0003800000 */
.L_x_21811:
        /* <DEDUP_REMOVED lines=17> */
.L_x_21818:
[----:B------:R-:W-:-:S04]  /*c040*/  LOP3.LUT R2, R3, 0x80000000, RZ, 0xc0, !PT ;  /* 0x8000000003027812 */ /* 0x000fc800078ec0ff */
[----:B------:R-:W-:-:S04]  /*c050*/  SHF.R.U32.HI R3, RZ, 0x18, R2 ;  /* 0x00000018ff037819 */ /* 0x000fc80000011602 */
[----:B------:R-:W-:-:S04]  /*c060*/  LOP3.LUT R0, R0, R3, RZ, 0xfc, !PT ;  /* 0x0000000300007212 */ /* 0x000fc800078efcff */
[----:B------:R-:W-:-:S07]  /*c070*/  PRMT R8, R0, 0x7610, R8 ;  /* 0x0000761000087816 */ /* 0x000fce0000000008 */
.L_x_21817:
[----:B------:R-:W-:Y:S05]  /*c080*/  BSYNC B0 ;  /* 0x0000000000007941 */ /* 0x000fea0003800000 */
.L_x_21816:
[----:B------:R0:W-:Y:S01]  /*c090*/  STG.E.U8 desc[UR36][R16.64], R8 ;  /* 0x0000000810007986 */ /* 0x0001e2000c101124 */
[----:B------:R-:W-:Y:S05]  /*c0a0*/  BRA `(.L_x_21793) ;  /* 0x0000000000ac7947 */ /* 0x000fea0003800000 */
.L_x_21810:
        /* <DEDUP_REMOVED lines=22> */
.L_x_21792:
        /* <DEDUP_REMOVED lines=16> */
.L_x_21821:
[----:B------:R-:W-:Y:S05]  /*c310*/  BRA `(.L_x_21793) ;  /* 0x0000000000107947 */ /* 0x000fea0003800000 */
.L_x_21820:
[----:B------:R-:W-:-:S05]  /*c320*/  SHF.R.S32.HI R3, RZ, 0x1f, R2 ;  /* 0x0000001fff037819 */ /* 0x000fca0000011402 */
[----:B------:R1:W-:Y:S01]  /*c330*/  STG.E.64 desc[UR36][R16.64], R2 ;  /* 0x0000000210007986 */ /* 0x0003e2000c101b24 */
[----:B------:R-:W-:Y:S05]  /*c340*/  BRA `(.L_x_21793) ;  /* 0x0000000000047947 */ /* 0x000fea0003800000 */
.L_x_21819:
[----:B------:R0:W-:Y:S02]  /*c350*/  STG.E desc[UR36][R16.64], R2 ;  /* 0x0000000210007986 */ /* 0x0001e4000c101924 */
.L_x_21793:
[----:B------:R-:W-:-:S07]  /*c360*/  VIADD R19, R19, 0x80 ;  /* 0x0000008013137836 */ /* 0x000fce0000000000 */
.L_x_21720:
[----:B------:R-:W-:Y:S05]  /*c370*/  BSYNC B6 ;  /* 0x0000000000067941 */ /* 0x000fea0003800000 */
.L_x_21719:
        /* <DEDUP_REMOVED lines=357> */
.L_x_21822:
        /* <DEDUP_REMOVED lines=20> */
.L_x_21826:
[----:B------:R0:W5:Y:S01]  /*db10*/  LDG.E.U8 R19, desc[UR36][R2.64] ;  /* 0x0000002402137981 */ /* 0x000162000c1e1100 */
[----:B------:R-:W-:Y:S05]  /*db20*/  BRA `(.L_x_21828) ;  /* 0x0000000c00347947 */ /* 0x000fea0003800000 */
.L_x_21825:
        /* <DEDUP_REMOVED lines=8> */
.L_x_21830:
[----:B------:R0:W5:Y:S01]  /*dbb0*/  LDG.E R19, desc[UR36][R2.64] ;  /* 0x0000002402137981 */ /* 0x000162000c1e1900 */
[----:B------:R-:W-:Y:S05]  /*dbc0*/  BRA `(.L_x_21828) ;  /* 0x0000000c000c7947 */ /* 0x000fea0003800000 */
.L_x_21829:
[----:B------:R0:W5:Y:S01]  /*dbd0*/  LDG.E.S16 R19, desc[UR36][R2.64] ;  /* 0x0000002402137981 */ /* 0x000162000c1e1700 */
[----:B------:R-:W-:Y:S05]  /*dbe0*/  BRA `(.L_x_21828) ;  /* 0x0000000c00047947 */ /* 0x000fea0003800000 */
.L_x_21824:
        /* <DEDUP_REMOVED lines=9> */
.L_x_21832:
[----:B------:R-:W2:Y:S02]  /*dc80*/  LDG.E.U16 R2, desc[UR36][R2.64] ;  /* 0x0000002402027981 */ /* 0x000ea4000c1e1500 */
[----:B--2---:R-:W-:-:S06]  /*dc90*/  HADD2.F32 R19, -RZ, R2.H0_H0 ;  /* 0x20000002ff137230 */ /* 0x004fcc0000004100 */
[----:B------:R-:W0:Y:S01]  /*dca0*/  F2I.FTZ.TRUNC.NTZ R19, R19 ;  /* 0x0000001300137305 */ /* 0x000e22000021f100 */
[----:B------:R-:W-:Y:S05]  /*dcb0*/  BRA `(.L_x_21828) ;  /* 0x0000000800d07947 */ /* 0x000fea0003800000 */
.L_x_21831:
        /* <DEDUP_REMOVED lines=9> */
.L_x_21834:
[----:B------:R-:W2:Y:S02]  /*dd50*/  LDG.E.U16 R2, desc[UR36][R2.64] ;  /* 0x0000002402027981 */ /* 0x000ea4000c1e1500 */
[----:B--2---:R-:W-:-:S06]  /*dd60*/  HADD2.F32 R19, -RZ, R2.H0_H0 ;  /* 0x20000002ff137230 */ /* 0x004fcc0000004100 */
[----:B------:R-:W0:Y:S01]  /*dd70*/  F2I.FTZ.TRUNC.NTZ R19, R19 ;  /* 0x0000001300137305 */ /* 0x000e22000021f100 */
[----:B------:R-:W-:Y:S05]  /*dd80*/  BRA `(.L_x_21828) ;  /* 0x00000008009c7947 */ /* 0x000fea0003800000 */
.L_x_21833:
[----:B------:R-:W2:Y:S02]  /*dd90*/  LDG.E.64 R2, desc[UR36][R2.64] ;  /* 0x0000002402027981 */ /* 0x000ea4000c1e1b00 */
[----:B--2---:R0:W1:Y:S01]  /*dda0*/  F2I.F64.TRUNC R19, R2 ;  /* 0x0000000200137311 */ /* 0x004062000030d100 */
[----:B------:R-:W-:Y:S05]  /*ddb0*/  BRA `(.L_x_21828) ;  /* 0x0000000800907947 */ /* 0x000fea0003800000 */
.L_x_21823:
        /* <DEDUP_REMOVED lines=12> */
.L_x_21837:
[----:B------:R-:W2:Y:S02]  /*de80*/  LDG.E.64 R2, desc[UR36][R2.64] ;  /* 0x0000002402027981 */ /* 0x000ea4000c1e1b00 */
[----:B--2---:R0:W1:Y:S01]  /*de90*/  F2I.F64.TRUNC R19, R2 ;  /* 0x0000000200137311 */ /* 0x004062000030d100 */
[----:B------:R-:W-:Y:S05]  /*dea0*/  BRA `(.L_x_21828) ;  /* 0x0000000800547947 */ /* 0x000fea0003800000 */
.L_x_21836:
        /* <DEDUP_REMOVED lines=27> */
.L_x_21839:
        /* <DEDUP_REMOVED lines=14> */
.L_x_21838:
[----:B------:R-:W2:Y:S02]  /*e140*/  LDG.E.U16 R19, desc[UR36][R2.64] ;  /* 0x0000002402137981 */ /* 0x000ea4000c1e1500 */
[----:B--2---:R-:W-:-:S06]  /*e150*/  IMAD.U32 R19, R19, 0x10000, RZ ;  /* 0x0001000013137824 */ /* 0x004fcc00078e00ff */
[----:B------:R-:W4:Y:S01]  /*e160*/  F2I.FTZ.TRUNC.NTZ R19, R19 ;  /* 0x0000001300137305 */ /* 0x000f22000021f100 */
[----:B------:R-:W-:Y:S05]  /*e170*/  BRA `(.L_x_21828) ;  /* 0x0000000400a07947 */ /* 0x000fea0003800000 */
.L_x_21835:
        /* <DEDUP_REMOVED lines=10> */
.L_x_21842:
        /* <DEDUP_REMOVED lines=21> */
.L_x_21846:
[----:B------:R-:W-:Y:S05]  /*e370*/  BSYNC B1 ;  /* 0x0000000000017941 */ /* 0x000fea0003800000 */
.L_x_21845:
[----:B------:R-:W-:Y:S01]  /*e380*/  IMAD.SHL.U32 R2, R2, 0x100000, RZ ;  /* 0x0010000002027824 */ /* 0x000fe200078e00ff */
[----:B------:R-:W-:-:S04]  /*e390*/  LEA R0, R0, 0x3b800000, 0x17 ;  /* 0x3b80000000007811 */ /* 0x000fc800078eb8ff */
[----:B------:R-:W-:-:S07]  /*e3a0*/  LOP3.LUT R19, R0, R2, R19, 0xfe, !PT ;  /* 0x0000000200137212 */ /* 0x000fce00078efe13 */
.L_x_21844:
[----:B------:R-:W-:Y:S05]  /*e3b0*/  BSYNC B0 ;  /* 0x0000000000007941 */ /* 0x000fea0003800000 */
.L_x_21843:
[----:B------:R-:W0:Y:S01]  /*e3c0*/  F2I.FTZ.TRUNC.NTZ R19, R19 ;  /* 0x0000001300137305 */ /* 0x000e22000021f100 */
[----:B------:R-:W-:Y:S05]  /*e3d0*/  BRA `(.L_x_21828) ;  /* 0x0000000400087947 */ /* 0x000fea0003800000 */
.L_x_21841:
        /* <DEDUP_REMOVED lines=21> */
.L_x_21850:
[----:B------:R-:W-:Y:S05]  /*e530*/  BSYNC B1 ;  /* 0x0000000000017941 */ /* 0x000fea0003800000 */
.L_x_21849:
[----:B------:R-:W-:Y:S01]  /*e540*/  IMAD.SHL.U32 R2, R2, 0x200000, RZ ;  /* 0x0020000002027824 */ /* 0x000fe200078e00ff */
[----:B------:R-:W-:-:S04]  /*e550*/  LEA R0, R0, 0x37800000, 0x17 ;  /* 0x3780000000007811 */ /* 0x000fc800078eb8ff */
[----:B------:R-:W-:-:S07]  /*e560*/  LOP3.LUT R19, R0, R2, R19, 0xfe, !PT ;  /* 0x0000000200137212 */ /* 0x000fce00078efe13 */
.L_x_21848:
[----:B------:R-:W-:Y:S05]  /*e570*/  BSYNC B0 ;  /* 0x0000000000007941 */ /* 0x000fea0003800000 */
.L_x_21847:
[----:B------:R-:W0:Y:S01]  /*e580*/  F2I.FTZ.TRUNC.NTZ R19, R19 ;  /* 0x0000001300137305 */ /* 0x000e22000021f100 */
[----:B------:R-:W-:Y:S05]  /*e590*/  BRA `(.L_x_21828) ;  /* 0x0000000000987947 */ /* 0x000fea0003800000 */
.L_x_21840:
        /* <DEDUP_REMOVED lines=14> */
.L_x_21854:
[----:B------:R-:W-:Y:S05]  /*e680*/  BSYNC B0 ;  /* 0x0000000000007941 */ /* 0x000fea0003800000 */
.L_x_21853:
[----:B------:R-:W0:Y:S01]  /*e690*/  F2I.FTZ.TRUNC.NTZ R19, R19 ;  /* 0x0000001300137305 */ /* 0x000e22000021f100 */
[----:B------:R-:W-:Y:S05]  /*e6a0*/  BRA `(.L_x_21828) ;  /* 0x0000000000547947 */ /* 0x000fea0003800000 */
.L_x_21827:
        /* <DEDUP_REMOVED lines=17> */
.L_x_21855:
[----:B------:R-:W-:Y:S05]  /*e7c0*/  BRA `(.L_x_21828) ;  /* 0x00000000000c7947 */ /* 0x000fea0003800000 */
.L_x_21852:
[----:B------:R0:W5:Y:S01]  /*e7d0*/  LDG.E R19, desc[UR36][R2.64] ;  /* 0x0000002402137981 */ /* 0x000162000c1e1900 */
[----:B------:R-:W-:Y:S05]  /*e7e0*/  BRA `(.L_x_21828) ;  /* 0x0000000000047947 */ /* 0x000fea0003800000 */
.L_x_21851:
[----:B------:R0:W5:Y:S02]  /*e7f0*/  LDG.E R19, desc[UR36][R2.64] ;  /* 0x0000002402137981 */ /* 0x000164000c1e1900 */
.L_x_21828:
        /* <DEDUP_REMOVED lines=17> */
.L_x_21859:
[----:B------:R2:W5:Y:S01]  /*e910*/  LDG.E.U8 R18, desc[UR36][R2.64] ;  /* 0x0000002402127981 */ /* 0x000562000c1e1100 */
[----:B------:R-:W-:Y:S05]  /*e920*/  BRA `(.L_x_21861) ;  /* 0x0000000c00347947 */ /* 0x000fea0003800000 */
.L_x_21858:
        /* <DEDUP_REMOVED lines=8> */
.L_x_21863:
[----:B------:R0:W5:Y:S01]  /*e9b0*/  LDG.E R18, desc[UR36][R2.64] ;  /* 0x0000002402127981 */ /* 0x000162000c1e1900 */
[----:B------:R-:W-:Y:S05]  /*e9c0*/  BRA `(.L_x_21861) ;  /* 0x0000000c000c7947 */ /* 0x000fea0003800000 */
.L_x_21862:
[----:B------:R0:W5:Y:S01]  /*e9d0*/  LDG.E.S16 R18, desc[UR36][R2.64] ;  /* 0x0000002402127981 */ /* 0x000162000c1e1700 */
[----:B------:R-:W-:Y:S05]  /*e9e0*/  BRA `(.L_x_21861) ;  /* 0x0000000c00047947 */ /* 0x000fea0003800000 */
.L_x_21857:
        /* <DEDUP_REMOVED lines=9> */
.L_x_21865:
[----:B------:R-:W2:Y:S02]  /*ea80*/  LDG.E.U16 R2, desc[UR36][R2.64] ;  /* 0x0000002402027981 */ /* 0x000ea4000c1e1500 */
[----:B--2---:R-:W-:-:S06]  /*ea90*/  HADD2.F32 R18, -RZ, R2.H0_H0 ;  /* 0x20000002ff127230 */ /* 0x004fcc0000004100 */
[----:B------:R-:W0:Y:S01]  /*eaa0*/  F2I.FTZ.TRUNC.NTZ R18, R18 ;  /* 0x0000001200127305 */ /* 0x000e22000021f100 */
[----:B------:R-:W-:Y:S05]  /*eab0*/  BRA `(.L_x_21861) ;  /* 0x0000000800d07947 */ /* 0x000fea0003800000 */
.L_x_21864:
        /* <DEDUP_REMOVED lines=9> */
.L_x_21867:
[----:B------:R-:W2:Y:S02]  /*eb50*/  LDG.E.U16 R2, desc[UR36][R2.64] ;  /* 0x0000002402027981 */ /* 0x000ea4000c1e1500 */
[----:B--2---:R-:W-:-:S06]  /*eb60*/  HADD2.F32 R18, -RZ, R2.H0_H0 ;  /* 0x20000002ff127230 */ /* 0x004fcc0000004100 */
[----:B------:R-:W0:Y:S01]  /*eb70*/  F2I.FTZ.TRUNC.NTZ R18, R18 ;  /* 0x0000001200127305 */ /* 0x000e22000021f100 */
[----:B------:R-:W-:Y:S05]  /*eb80*/  BRA `(.L_x_21861) ;  /* 0x00000008009c7947 */ /* 0x000fea0003800000 */
.L_x_21866:
[----:B------:R-:W2:Y:S02]  /*eb90*/  LDG.E.64 R2, desc[UR36][R2.64] ;  /* 0x0000002402027981 */ /* 0x000ea4000c1e1b00 */
[----:B--2---:R0:W2:Y:S01]  /*eba0*/  F2I.F64.TRUNC R18, R2 ;  /* 0x0000000200127311 */ /* 0x0040a2000030d100 */
[----:B------:R-:W-:Y:S05]  /*ebb0*/  BRA `(.L_x_21861) ;  /* 0x0000000800907947 */ /* 0x000fea0003800000 */
.L_x_21856:
        /* <DEDUP_REMOVED lines=12> */
.L_x_21870:
[----:B------:R-:W2:Y:S02]  /*ec80*/  LDG.E.64 R2, desc[UR36][R2.64] ;  /* 0x0000002402027981 */ /* 0x000ea4000c1e1b00 */
[----:B--2---:R0:W2:Y:S01]  /*ec90*/  F2I.F64.TRUNC R18, R2 ;  /* 0x0000000200127311 */ /* 0x0040a2000030d100 */
[----:B------:R-:W-:Y:S05]  /*eca0*/  BRA `(.L_x_21861) ;  /* 0x0000000800547947 */ /* 0x000fea0003800000 */
.L_x_21869:
        /* <DEDUP_REMOVED lines=27> */
.L_x_21872:
        /* <DEDUP_REMOVED lines=14> */
.L_x_21871:
[----:B------:R-:W2:Y:S02]  /*ef40*/  LDG.E.U16 R18, desc[UR36][R2.64] ;  /* 0x0000002402127981 */ /* 0x000ea4000c1e1500 */
[----:B--2---:R-:W-:-:S06]  /*ef50*/  IMAD.U32 R18, R18, 0x10000, RZ ;  /* 0x0001000012127824 */ /* 0x004fcc00078e00ff */
[----:B------:R-:W0:Y:S01]  /*ef60*/  F2I.FTZ.TRUNC.NTZ R18, R18 ;  /* 0x0000001200127305 */ /* 0x000e22000021f100 */
[----:B------:R-:W-:Y:S05]  /*ef70*/  BRA `(.L_x_21861) ;  /* 0x0000000400a07947 */ /* 0x000fea0003800000 */
.L_x_21868:
        /* <DEDUP_REMOVED lines=10> */
.L_x_21875:
        /* <DEDUP_REMOVED lines=21> */
.L_x_21879:
[----:B------:R-:W-:Y:S05]  /*f170*/  BSYNC B1 ;  /* 0x0000000000017941 */ /* 0x000fea0003800000 */
.L_x_21878:
[----:B------:R-:W-:Y:S01]  /*f180*/  IMAD.SHL.U32 R2, R2, 0x100000, RZ ;  /* 0x0010000002027824 */ /* 0x000fe200078e00ff */
[----:B------:R-:W-:-:S04]  /*f190*/  LEA R3, R0, 0x3b800000, 0x17 ;  /* 0x3b80000000037811 */ /* 0x000fc800078eb8ff */
[----:B------:R-:W-:-:S07]  /*f1a0*/  LOP3.LUT R18, R3, R2, R18, 0xfe, !PT ;  /* 0x0000000203127212 */ /* 0x000fce00078efe12 */
.L_x_21877:
[----:B------:R-:W-:Y:S05]  /*f1b0*/  BSYNC B0 ;  /* 0x0000000000007941 */ /* 0x000fea0003800000 */
.L_x_21876:
[----:B------:R-:W0:Y:S01]  /*f1c0*/  F2I.FTZ.TRUNC.NTZ R18, R18 ;  /* 0x0000001200127305 */ /* 0x000e22000021f100 */
[----:B------:R-:W-:Y:S05]  /*f1d0*/  BRA `(.L_x_21861) ;  /* 0x0000000400087947 */ /* 0x000fea0003800000 */
.L_x_21874:
        /* <DEDUP_REMOVED lines=21> */
.L_x_21883:
[----:B------:R-:W-:Y:S05]  /*f330*/  BSYNC B1 ;  /* 0x0000000000017941 */ /* 0x000fea0003800000 */
.L_x_21882:
[----:B------:R-:W-:Y:S01]  /*f340*/  IMAD.SHL.U32 R2, R2, 0x200000, RZ ;  /* 0x0020000002027824 */ /* 0x000fe200078e00ff */
[----:B------:R-:W-:-:S04]  /*f350*/  LEA R3, R0, 0x37800000, 0x17 ;  /* 0x3780000000037811 */ /* 0x000fc800078eb8ff */
[----:B------:R-:W-:-:S07]  /*f360*/  LOP3.LUT R18, R3, R2, R18, 0xfe, !PT ;  /* 0x0000000203127212 */ /* 0x000fce00078efe12 */
.L_x_21881:
[----:B------:R-:W-:Y:S05]  /*f370*/  BSYNC B0 ;  /* 0x0000000000007941 */ /* 0x000fea0003800000 */
.L_x_21880:
[----:B------:R-:W0:Y:S01]  /*f380*/  F2I.FTZ.TRUNC.NTZ R18, R18 ;  /* 0x0000001200127305 */ /* 0x000e22000021f100 */
[----:B------:R-:W-:Y:S05]  /*f390*/  BRA `(.L_x_21861) ;  /* 0x0000000000987947 */ /* 0x000fea0003800000 */
.L_x_21873:
        /* <DEDUP_REMOVED lines=14> */
.L_x_21887:
[----:B------:R-:W-:Y:S05]  /*f480*/  BSYNC B0 ;  /* 0x0000000000007941 */ /* 0x000fea0003800000 */
.L_x_21886:
[----:B------:R-:W0:Y:S01]  /*f490*/  F2I.FTZ.TRUNC.NTZ R18, R18 ;  /* 0x0000001200127305 */ /* 0x000e22000021f100 */
[----:B------:R-:W-:Y:S05]  /*f4a0*/  BRA `(.L_x_21861) ;  /* 0x0000000000547947 */ /* 0x000fea0003800000 */
.L_x_21860:
        /* <DEDUP_REMOVED lines=17> */
.L_x_21888:
[----:B------:R-:W-:Y:S05]  /*f5c0*/  BRA `(.L_x_21861) ;  /* 0x00000000000c7947 */ /* 0x000fea0003800000 */
.L_x_21885:
[----:B------:R0:W5:Y:S01]  /*f5d0*/  LDG.E R18, desc[UR36][R2.64] ;  /* 0x0000002402127981 */ /* 0x000162000c1e1900 */
[----:B------:R-:W-:Y:S05]  /*f5e0*/  BRA `(.L_x_21861) ;  /* 0x0000000000047947 */ /* 0x000fea0003800000 */
.L_x_21884:
[----:B------:R0:W5:Y:S02]  /*f5f0*/  LDG.E R18, desc[UR36][R2.64] ;  /* 0x0000002402127981 */ /* 0x000164000c1e1900 */
.L_x_21861:
[----:B0-2---:R-:W0:Y:S01]  /*f600*/  LDC.U8 R3, c[0x0][0x491] ;  /* 0x00012440ff037b82 */ /* 0x005e220000000000 */
        /* <DEDUP_REMOVED lines=14> */
.L_x_21892:
[----:B------:R-:W-:Y:S01]  /*f6f0*/  STG.E.U8 desc[UR36][R16.64], R2 ;  /* 0x0000000210007986 */ /* 0x000fe2000c101124 */
[----:B------:R-:W-:Y:S05]  /*f700*/  EXIT ;  /* 0x000000000000794d */ /* 0x000fea0003800000 */
.L_x_21891:
        /* <DEDUP_REMOVED lines=9> */
.L_x_21895:
[----:B------:R-:W-:Y:S01]  /*f7a0*/  STG.E desc[UR36][R16.64], R2 ;  /* 0x0000000210007986 */ /* 0x000fe2000c101924 */
[----:B------:R-:W-:Y:S05]  /*f7b0*/  EXIT ;  /* 0x000000000000794d */ /* 0x000fea0003800000 */
.L_x_21894:
[----:B------:R-:W-:Y:S01]  /*f7c0*/  STG.E.U16 desc[UR36][R16.64], R2 ;  /* 0x0000000210007986 */ /* 0x000fe2000c101524 */
[----:B------:R-:W-:Y:S05]  /*f7d0*/  EXIT ;  /* 0x000000000000794d */ /* 0x000fea0003800000 */
.L_x_21890:
        /* <DEDUP_REMOVED lines=9> */
.L_x_21897:
[----:B------:R-:W-:-:S04]  /*f870*/  I2FP.F32.S32 R0, R2 ;  /* 0x0000000200007245 */ /* 0x000fc80000201400 */
[----:B------:R-:W-:-:S05]  /*f880*/  F2FP.F16.F32.PACK_AB R0, RZ, R0 ;  /* 0x00000000ff00723e */ /* 0x000fca00000000ff */
[----:B------:R-:W-:Y:S01]  /*f890*/  STG.E.U16 desc[UR36][R16.64], R0 ;  /* 0x0000000010007986 */ /* 0x000fe2000c101524 */
[----:B------:R-:W-:Y:S05]  /*f8a0*/  EXIT ;  /* 0x000000000000794d */ /* 0x000fea0003800000 */
.L_x_21896:
        /* <DEDUP_REMOVED lines=10> */
.L_x_21899:
[----:B------:R-:W-:-:S04]  /*f950*/  I2FP.F32.S32 R2, R2 ;  /* 0x0000000200027245 */ /* 0x000fc80000201400 */
[----:B------:R-:W-:-:S04]  /*f960*/  F2FP.F16.F32.PACK_AB R3, RZ, R2 ;  /* 0x00000002ff03723e */ /* 0x000fc800000000ff */
[----:B------:R-:W-:-:S05]  /*f970*/  PRMT R3, R3, 0x5410, RZ ;  /* 0x0000541003037816 */ /* 0x000fca00000000ff */
[----:B------:R-:W-:Y:S01]  /*f980*/  STG.E desc[UR36][R16.64], R3 ;  /* 0x0000000310007986 */ /* 0x000fe2000c101924 */
[----:B------:R-:W-:Y:S05]  /*f990*/  EXIT ;  /* 0x000000000000794d */ /* 0x000fea0003800000 */
.L_x_21898:
[----:B------:R-:W0:Y:S02]  /*f9a0*/  I2F.F64 R2, R2 ;  /* 0x0000000200027312 */ /* 0x000e240000201c00 */
[----:B0-----:R-:W-:Y:S01]  /*f9b0*/  STG.E.64 desc[UR36][R16.64], R2 ;  /* 0x0000000210007986 */ /* 0x001fe2000c101b24 */
[----:B------:R-:W-:Y:S05]  /*f9c0*/  EXIT ;  /* 0x000000000000794d */ /* 0x000fea0003800000 */
.L_x_21889:
        /* <DEDUP_REMOVED lines=12> */
.L_x_21902:
[----:B------:R-:W0:Y:S01]  /*fa90*/  I2F.F64 R4, R2 ;  /* 0x0000000200047312 */ /* 0x000e220000201c00 */
[----:B------:R-:W-:-:S05]  /*faa0*/  CS2R R6, SRZ ;  /* 0x0000000000067805 */ /* 0x000fca000001ff00 */
[----:B0-----:R-:W-:Y:S01]  /*fab0*/  STG.E.128 desc[UR36][R16.64], R4 ;  /* 0x0000000410007986 */ /* 0x001fe2000c101d24 */
[----:B------:R-:W-:Y:S05]  /*fac0*/  EXIT ;  /* 0x000000000000794d */ /* 0x000fea0003800000 */
.L_x_21901:
        /* <DEDUP_REMOVED lines=21> */
.L_x_21906:
[----:B------:R-:W-:Y:S05]  /*fc20*/  BSYNC B0 ;  /* 0x0000000000007941 */ /* 0x000fea0003800000 */
.L_x_21905:
[----:B------:R-:W-:-:S05]  /*fc30*/  LOP3.LUT R3, R0, R3, RZ, 0xfc, !PT ;  /* 0x0000000300037212 */ /* 0x000fca00078efcff */
[----:B------:R-:W-:Y:S01]  /*fc40*/  STG.E.U8 desc[UR36][R16.64], R3 ;  /* 0x0000000310007986 */ /* 0x000fe2000c101124 */
[----:B------:R-:W-:Y:S05]  /*fc50*/  EXIT ;  /* 0x000000000000794d */ /* 0x000fea0003800000 */
.L_x_21904:
        /* <DEDUP_REMOVED lines=13> */
.L_x_21908:
[----:B------:R-:W-:Y:S01]  /*fd30*/  IMAD.MOV.U32 R0, RZ, RZ, 0x7f ;  /* 0x0000007fff007424 */ /* 0x000fe200078e00ff */
[----:B------:R-:W-:-:S04]  /*fd40*/  ISETP.GT.U32.AND P0, PT, R2, 0x7f800000, PT ;  /* 0x7f8000000200780c */ /* 0x000fc80003f04070 */
[----:B------:R-:W-:-:S09]  /*fd50*/  SEL R0, R0, 0x7c, P0 ;  /* 0x0000007c00007807 */ /* 0x000fd20000000000 */
.L_x_21909:
[----:B------:R-:W-:Y:S05]  /*fd60*/  BSYNC B0 ;  /* 0x0000000000007941 */ /* 0x000fea0003800000 */
.L_x_21907:
[----:B------:R-:W-:-:S04]  /*fd70*/  LOP3.LUT R2, R3, 0x80000000, RZ, 0xc0, !PT ;  /* 0x8000000003027812 */ /* 0x000fc800078ec0ff */
[----:B------:R-:W-:-:S04]  /*fd80*/  SHF.R.U32.HI R3, RZ, 0x18, R2 ;  /* 0x00000018ff037819 */ /* 0x000fc80000011602 */
[----:B------:R-:W-:-:S05]  /*fd90*/  LOP3.LUT R3, R0, R3, RZ, 0xfc, !PT ;  /* 0x0000000300037212 */ /* 0x000fca00078efcff */
[----:B------:R-:W-:Y:S01]  /*fda0*/  STG.E.U8 desc[UR36][R16.64], R3 ;  /* 0x0000000310007986 */ /* 0x000fe2000c101124 */
[----:B------:R-:W-:Y:S05]  /*fdb0*/  EXIT ;  /* 0x000000000000794d */ /* 0x000fea0003800000 */
.L_x_21903:
[----:B------:R-:W-:-:S04]  /*fdc0*/  I2FP.F32.S32 R0, R2 ;  /* 0x0000000200007245 */ /* 0x000fc80000201400 */
[----:B------:R-:W-:-:S05]  /*fdd0*/  F2FP.BF16.F32.PACK_AB R0, RZ, R0 ;  /* 0x00000000ff00723e */ /* 0x000fca00000010ff */
[----:B------:R-:W-:Y:S01]  /*fde0*/  STG.E.U16 desc[UR36][R16.64], R0 ;  /* 0x0000000010007986 */ /* 0x000fe2000c101524 */
[----:B------:R-:W-:Y:S05]  /*fdf0*/  EXIT ;  /* 0x000000000000794d */ /* 0x000fea0003800000 */
.L_x_21900:
        /* <DEDUP_REMOVED lines=10> */
.L_x_21912:
        /* <DEDUP_REMOVED lines=17> */
.L_x_21915:
[----:B------:R-:W-:-:S04]  /*ffb0*/  LOP3.LUT R2, R3, 0x80000000, RZ, 0xc0, !PT ;  /* 0x8000000003027812 */ /* 0x000fc800078ec0ff */
[----:B------:R-:W-:-:S04]  /*ffc0*/  SHF.R.U32.HI R3, RZ, 0x18, R2 ;  /* 0x00000018ff037819 */ /* 0x000fc80000011602 */
[----:B------:R-:W-:-:S04]  /*ffd0*/  LOP3.LUT R0, R0, R3, RZ, 0xfc, !PT ;  /* 0x0000000300007212 */ /* 0x000fc800078efcff */
[----:B------:R-:W-:-:S07]  /*ffe0*/  PRMT R8, R0, 0x7610, R8 ;  /* 0x0000761000087816 */ /* 0x000fce0000000008 */
.L_x_21914:
[----:B------:R-:W-:Y:S05]  /*fff0*/  BSYNC B0 ;  /* 0x0000000000007941 */ /* 0x000fea0003800000 */
.L_x_21913:
[----:B------:R-:W-:Y:S01]  /*10000*/  STG.E.U8 desc[UR36][R16.64], R8 ;  /* 0x0000000810007986 */ /* 0x000fe2000c101124 */
[----:B------:R-:W-:Y:S05]  /*10010*/  EXIT ;  /* 0x000000000000794d */ /* 0x000fea0003800000 */
.L_x_21911:
        /* <DEDUP_REMOVED lines=17> */
.L_x_21918:
[----:B------:R-:W-:-:S04]  /*10130*/  LOP3.LUT R2, R3, 0x80000000, RZ, 0xc0, !PT ;  /* 0x8000000003027812 */ /* 0x000fc800078ec0ff */
[----:B------:R-:W-:-:S04]  /*10140*/  SHF.R.U32.HI R3, RZ, 0x18, R2 ;  /* 0x00000018ff037819 */ /* 0x000fc80000011602 */
[----:B------:R-:W-:-:S04]  /*10150*/  LOP3.LUT R0, R0, R3, RZ, 0xfc, !PT ;  /* 0x0000000300007212 */ /* 0x000fc800078efcff */
[----:B------:R-:W-:-:S07]  /*10160*/  PRMT R8, R0, 0x7610, R8 ;  /* 0x0000761000087816 */ /* 0x000fce0000000008 */
.L_x_21917:
[----:B------:R-:W-:Y:S05]  /*10170*/  BSYNC B0 ;  /* 0x0000000000007941 */ /* 0x000fea0003800000 */
.L_x_21916:
[----:B------:R-:W-:Y:S01]  /*10180*/  STG.E.U8 desc[UR36][R16.64], R8 ;  /* 0x0000000810007986 */ /* 0x000fe2000c101124 */
[----:B------:R-:W-:Y:S05]  /*10190*/  EXIT ;  /* 0x000000000000794d */ /* 0x000fea0003800000 */
.L_x_21910:
        /* <DEDUP_REMOVED lines=22> */
.L_x_21893:
        /* <DEDUP_REMOVED lines=16> */
.L_x_21921:
[----:B------:R-:W-:Y:S05]  /*10400*/  EXIT ;  /* 0x000000000000794d */ /* 0x000fea0003800000 */
.L_x_21920:
[----:B------:R-:W-:-:S05]  /*10410*/  SHF.R.S32.HI R3, RZ, 0x1f, R2 ;  /* 0x0000001fff037819 */ /* 0x000fca0000011402 */
[----:B------:R-:W-:Y:S01]  /*10420*/  STG.E.64 desc[UR36][R16.64], R2 ;  /* 0x0000000210007986 */ /* 0x000fe2000c101b24 */
[----:B------:R-:W-:Y:S05]  /*10430*/  EXIT ;  /* 0x000000000000794d */ /* 0x000fea0003800000 */
.L_x_21919:
[----:B------:R-:W-:Y:S01]  /*10440*/  STG.E desc[UR36][R16.64], R2 ;  /* 0x0000000210007986 */ /* 0x000fe2000c101924 */
[----:B------:R-:W-:Y:S05]  /*10450*/  EXIT ;  /* 0x000000000000794d */ /* 0x000fea0003800000 */
.L_x_21922:
        /* <DEDUP_REMOVED lines=10> */
.L_x_42306:


//--------------------- .text._ZN2at6native27unrolled_elementwise_kernelINS0_13BinaryFunctorIiiiZZZNS0_19minimum_kernel_cudaERNS_18TensorIteratorBaseEENKUlvE_clEvENKUlvE1_clEvEUliiE_EESt5arrayIPcLm3EELi4E23TrivialOffsetCalculatorILi2EjESC_ILi1EjENS0_6memory12LoadWithCastILi2EEENSF_13StoreWithCastILi1EEEEEviT_T0_T2_T3_T4_T5_ --------------------------
	.section	.text._ZN2at6native27unrolled_elementwise_kernelINS0_13BinaryFunctorIiiiZZZNS0_19minimum_kernel_cudaERNS_18TensorIteratorBaseEENKUlvE_clEvENKUlvE1_clEvEUliiE_EESt5arrayIPcLm3EELi4E23TrivialOffsetCalculatorILi2EjESC_ILi1EjENS0_6memory12LoadWithCastILi2EEENSF_13StoreWithCastILi1EEEEEviT_T0_T2_T3_T4_T5_,"ax",@progbits
	.align	128
        .global         _ZN2at6native27unrolled_elementwise_kernelINS0_13BinaryFunctorIiiiZZZNS0_19minimum_kernel_cudaERNS_18TensorIteratorBaseEENKUlvE_clEvENKUlvE1_clEvEUliiE_EESt5arrayIPcLm3EELi4E23TrivialOffsetCalculatorILi2EjESC_ILi1EjENS0_6memory12LoadWithCastILi2EEENSF_13StoreWithCastILi1EEEEEviT_T0_T2_T3_T4_T5_
        .type           _ZN2at6native27unrolled_elementwise_kernelINS0_13BinaryFunctorIiiiZZZNS0_19minimum_kernel_cudaERNS_18TensorIteratorBaseEENKUlvE_clEvENKUlvE1_clEvEUliiE_EESt5arrayIPcLm3EELi4E23TrivialOffsetCalculatorILi2EjESC_ILi1EjENS0_6memory12LoadWithCastILi2EEENSF_13StoreWithCastILi1EEEEEviT_T0_T2_T3_T4_T5_,@function
        .size           _ZN2at6native27unrolled_elementwise_kernelINS0_13BinaryFunctorIiiiZZZNS0_19minimum_kernel_cudaERNS_18TensorIteratorBaseEENKUlvE_clEvENKUlvE1_clEvEUliiE_EESt5arrayIPcLm3EELi4E23TrivialOffsetCalculatorILi2EjESC_ILi1EjENS0_6memory12LoadWithCastILi2EEENSF_13StoreWithCastILi1EEEEEviT_T0_T2_T3_T4_T5_,(.L_x_42307 - _ZN2at6native27unrolled_elementwise_kernelINS0_13BinaryFunctorIiiiZZZNS0_19minimum_kernel_cudaERNS_18TensorIteratorBaseEENKUlvE_clEvENKUlvE1_clEvEUliiE_EESt5arrayIPcLm3EELi4E23TrivialOffsetCalculatorILi2EjESC_ILi1EjENS0_6memory12LoadWithCastILi2EEENSF_13StoreWithCastILi1EEEEEviT_T0_T2_T3_T4_T5_)
        .other          _ZN2at6native27unrolled_elementwise_kernelINS0_13BinaryFunctorIiiiZZZNS0_19minimum_kernel_cudaERNS_18TensorIteratorBaseEENKUlvE_clEvENKUlvE1_clEvEUliiE_EESt5arrayIPcLm3EELi4E23TrivialOffsetCalculatorILi2EjESC_ILi1EjENS0_6memory12LoadWithCastILi2EEENSF_13StoreWithCastILi1EEEEEviT_T0_T2_T3_T4_T5_,@"STO_CUDA_ENTRY STV_DEFAULT"
_ZN2at6native27unrolled_elementwise_kernelINS0_13BinaryFunctorIiiiZZZNS0_19minimum_kernel_cudaERNS_18TensorIteratorBaseEENKUlvE_clEvENKUlvE1_clEvEUliiE_EESt5arrayIPcLm3EELi4E23TrivialOffsetCalculatorILi2EjESC_ILi1EjENS0_6memory12LoadWithCastILi2EEENSF_13StoreWithCastILi1EEEEEviT_T0_T2_T3_T4_T5_:
.text._ZN2at6native27unrolled_elementwise_kernelINS0_13BinaryFunctorIiiiZZZNS0_19minimum_kernel_cudaERNS_18TensorIteratorBaseEENKUlvE_clEvENKUlvE1_clEvEUliiE_EESt5arrayIPcLm3EELi4E23TrivialOffsetCalculatorILi2EjESC_ILi1EjENS0_6memory12LoadWithCastILi2EEENSF_13StoreWithCastILi1EEEEEviT_T0_T2_T3_T4_T5_:
        /* <DEDUP_REMOVED lines=33> */
.L_x_21928:
[----:B------:R3:W5:Y:S01]  /*0210*/  LDG.E.U8 R24, desc[UR36][R4.64] ;  /* 0x0000002404187981 */ /* 0x000762000c1e1100 */
[----:B------:R-:W-:Y:S05]  /*0220*/  BRA `(.L_x_21930) ;  /* 0x0000000c00387947 */ /* 0x000fea0003800000 */
.L_x_21927:
        /* <DEDUP_REMOVED lines=8> */
.L_x_21932:
[----:B------:R1:W5:Y:S01]  /*02b0*/  LDG.E R24, desc[UR36][R4.64] ;  /* 0x0000002404187981 */ /* 0x000362000c1e1900 */
[----:B------:R-:W-:Y:S05]  /*02c0*/  BRA `(.L_x_21930) ;  /* 0x0000000c00107947 */ /* 0x000fea0003800000 */
.L_x_21931:
[----:B------:R2:W5:Y:S01]  /*02d0*/  LDG.E.S16 R24, desc[UR36][R4.64] ;  /* 0x0000002404187981 */ /* 0x000562000c1e1700 */
[----:B------:R-:W-:Y:S05]  /*02e0*/  BRA `(.L_x_21930) ;  /* 0x0000000c00087947 */ /* 0x000fea0003800000 */
.L_x_21926:
        /* <DEDUP_REMOVED lines=9> */
.L_x_21934:
[----:B------:R-:W2:Y:S02]  /*0380*/  LDG.E.U16 R4, desc[UR36][R4.64] ;  /* 0x0000002404047981 */ /* 0x000ea4000c1e1500 */
[----:B--2---:R-:W-:-:S06]  /*0390*/  HADD2.F32 R24, -RZ, R4.H0_H0 ;  /* 0x20000004ff187230 */ /* 0x004fcc0000004100 */
[----:B------:R-:W0:Y:S01]  /*03a0*/  F2I.FTZ.TRUNC.NTZ R24, R24 ;  /* 0x0000001800187305 */ /* 0x000e22000021f100 */
[----:B------:R-:W-:Y:S05]  /*03b0*/  BRA `(.L_x_21930) ;  /* 0x0000000800d47947 */ /* 0x000fea0003800000 */
.L_x_21933:
        /* <DEDUP_REMOVED lines=9> */
.L_x_21936:
[----:B------:R-:W2:Y:S02]  /*0450*/  LDG.E.U16 R4, desc[UR36][R4.64] ;  /* 0x0000002404047981 */ /* 0x000ea4000c1e1500 */
[----:B--2---:R-:W-:-:S06]  /*0460*/  HADD2.F32 R24, -RZ, R4.H0_H0 ;  /* 0x20000004ff187230 */ /* 0x004fcc0000004100 */
[----:B------:R-:W0:Y:S01]  /*0470*/  F2I.FTZ.TRUNC.NTZ R24, R24 ;  /* 0x0000001800187305 */ /* 0x000e22000021f100 */
[----:B------:R-:W-:Y:S05]  /*0480*/  BRA `(.L_x_21930) ;  /* 0x0000000800a07947 */ /* 0x000fea0003800000 */
.L_x_21935:
[----:B------:R-:W2:Y:S02]  /*0490*/  LDG.E.64 R24, desc[UR36][R4.64] ;  /* 0x0000002404187981 */ /* 0x000ea4000c1e1b00 */
[----:B--2---:R0:W1:Y:S01]  /*04a0*/  F2I.F64.TRUNC R24, R24 ;  /* 0x0000001800187311 */ /* 0x004062000030d100 */
[----:B------:R-:W-:Y:S05]  /*04b0*/  BRA `(.L_x_21930) ;  /* 0x0000000800947947 */ /* 0x000fea0003800000 */
.L_x_21925:
        /* <DEDUP_REMOVED lines=12> */
.L_x_21939:
[----:B------:R-:W2:Y:S02]  /*0580*/  LDG.E.64 R4, desc[UR36][R4.64] ;  /* 0x0000002404047981 */ /* 0x000ea4000c1e1b00 */
[----:B--2---:R0:W1:Y:S01]  /*0590*/  F2I.F64.TRUNC R24, R4 ;  /* 0x0000000400187311 */ /* 0x004062000030d100 */
[----:B------:R-:W-:Y:S05]  /*05a0*/  BRA `(.L_x_21930) ;  /* 0x0000000800587947 */ /* 0x000fea0003800000 */
.L_x_21938:
        /* <DEDUP_REMOVED lines=27> */
.L_x_21941:
        /* <DEDUP_REMOVED lines=13> */
[----:B------:R0:W1:Y:S01]  /*0830*/  F2I.FTZ.TRUNC.NTZ R24, R0 ;  /* 0x0000000000187305 */ /* 0x000062000021f100 */
[----:B------:R-:W-:Y:S05]  /*0840*/  BRA `(.L_x_21930) ;  /* 0x0000000400b07947 */ /* 0x000fea0003800000 */
.L_x_21940:
[----:B------:R-:W2:Y:S02]  /*0850*/  LDG.E.U16 R24, desc[UR36][R4.64] ;  /* 0x0000002404187981 */ /* 0x000ea4000c1e1500 */
[----:B--2---:R-:W-:-:S06]  /*0860*/  IMAD.U32 R24, R24, 0x10000, RZ ;  /* 0x0001000018187824 */ /* 0x004fcc00078e00ff */
[----:B------:R-:W0:Y:S01]  /*0870*/  F2I.FTZ.TRUNC.NTZ R24, R24 ;  /* 0x0000001800187305 */ /* 0x000e22000021f100 */
[----:B------:R-:W-:Y:S05]  /*0880*/  BRA `(.L_x_21930) ;  /* 0x0000000400a07947 */ /* 0x000fea0003800000 */
.L_x_21937:
        /* <DEDUP_REMOVED lines=10> */
.L_x_21944:
        /* <DEDUP_REMOVED lines=21> */
.L_x_21948:
[----:B------:R-:W-:Y:S05]  /*0a80*/  BSYNC B1 ;  /* 0x0000000000017941 */ /* 0x000fea0003800000 */
.L_x_21947:
[----:B------:R-:W-:Y:S01]  /*0a90*/  IMAD.SHL.U32 R3, R3, 0x100000, RZ ;  /* 0x0010000003037824 */ /* 0x000fe200078e00ff */
[----:B------:R-:W-:-:S04]  /*0aa0*/  LEA R5, R0, 0x3b800000, 0x17 ;  /* 0x3b80000000057811 */ /* 0x000fc800078eb8ff */
[----:B------:R-:W-:-:S07]  /*0ab0*/  LOP3.LUT R24, R5, R3, R24, 0xfe, !PT ;  /* 0x0000000305187212 */ /* 0x000fce00078efe18 */
.L_x_21946:
[----:B------:R-:W-:Y:S05]  /*0ac0*/  BSYNC B0 ;  /* 0x0000000000007941 */ /* 0x000fea0003800000 */
.L_x_21945:
[----:B------:R-:W0:Y:S01]  /*0ad0*/  F2I.FTZ.TRUNC.NTZ R24, R24 ;  /* 0x0000001800187305 */ /* 0x000e22000021f100 */
[----:B------:R-:W-:Y:S05]  /*0ae0*/  BRA `(.L_x_21930) ;  /* 0x0000000400087947 */ /* 0x000fea0003800000 */
.L_x_21943:
        /* <DEDUP_REMOVED lines=21> */
.L_x_21952:
[----:B------:R-:W-:Y:S05]  /*0c40*/  BSYNC B1 ;  /* 0x0000000000017941 */ /* 0x000fea0003800000 */
.L_x_21951:
[----:B------:R-:W-:Y:S01]  /*0c50*/  IMAD.SHL.U32 R3, R3, 0x200000, RZ ;  /* 0x0020000003037824 */ /* 0x000fe200078e00ff */
[----:B------:R-:W-:-:S04]  /*0c60*/  LEA R5, R0, 0x37800000, 0x17 ;  /* 0x3780000000057811 */ /* 0x000fc800078eb8ff */
[----:B------:R-:W-:-:S07]  /*0c70*/  LOP3.LUT R24, R5, R3, R24, 0xfe, !PT ;  /* 0x0000000305187212 */ /* 0x000fce00078efe18 */
.L_x_21950:
[----:B------:R-:W-:Y:S05]  /*0c80*/  BSYNC B0 ;  /* 0x0000000000007941 */ /* 0x000fea0003800000 */
.L_x_21949:
[----:B------:R-:W0:Y:S01]  /*0c90*/  F2I.FTZ.TRUNC.NTZ R24, R24 ;  /* 0x0000001800187305 */ /* 0x000e22000021f100 */
[----:B------:R-:W-:Y:S05]  /*0ca0*/  BRA `(.L_x_21930) ;  /* 0x0000000000987947 */ /* 0x000fea0003800000 */
.L_x_21942:
        /* <DEDUP_REMOVED lines=14> */
.L_x_21956:
[----:B------:R-:W-:Y:S05]  /*0d90*/  BSYNC B0 ;  /* 0x0000000000007941 */ /* 0x000fea0003800000 */
.L_x_21955:
[----:B------:R-:W0:Y:S01]  /*0da0*/  F2I.FTZ.TRUNC.NTZ R24, R24 ;  /* 0x0000001800187305 */ /* 0x000e22000021f100 */
[----:B------:R-:W-:Y:S05]  /*0db0*/  BRA `(.L_x_21930) ;  /* 0x0000000000547947 */ /* 0x000fea0003800000 */
.L_x_21929:
        /* <DEDUP_REMOVED lines=17> */
.L_x_21957:
[----:B------:R-:W-:Y:S05]  /*0ed0*/  BRA `(.L_x_21930) ;  /* 0x00000000000c7947 */ /* 0x000fea0003800000 */
.L_x_21954:
[----:B------:R0:W5:Y:S01]  /*0ee0*/  LDG.E R24, desc[UR36][R4.64] ;  /* 0x0000002404187981 */ /* 0x000162000c1e1900 */
[----:B------:R-:W-:Y:S05]  /*0ef0*/  BRA `(.L_x_21930) ;  /* 0x0000000000047947 */ /* 0x000fea0003800000 */
.L_x_21953:
[----:B------:R0:W5:Y:S02]  /*0f00*/  LDG.E R24, desc[UR36][R4.64] ;  /* 0x0000002404187981 */ /* 0x000164000c1e1900 */
.L_x_21930:
        /* <DEDUP_REMOVED lines=18> */
.L_x_21961:
[----:B------:R1:W5:Y:S01]  /*1030*/  LDG.E.U8 R27, desc[UR36][R4.64] ;  /* 0x00000024041b7981 */ /* 0x000362000c1e1100 */
[----:B------:R-:W-:Y:S05]  /*1040*/  BRA `(.L_x_21963) ;  /* 0x0000000c00347947 */ /* 0x000fea0003800000 */
.L_x_21960:
        /* <DEDUP_REMOVED lines=8> */
.L_x_21965:
[----:B------:R3:W5:Y:S01]  /*10d0*/  LDG.E R27, desc[UR36][R4.64] ;  /* 0x00000024041b7981 */ /* 0x000762000c1e1900 */
[----:B------:R-:W-:Y:S05]  /*10e0*/  BRA `(.L_x_21963) ;  /* 0x0000000c000c7947 */ /* 0x000fea0003800000 */
.L_x_21964:
[----:B------:R2:W5:Y:S01]  /*10f0*/  LDG.E.S16 R27, desc[UR36][R4.64] ;  /* 0x00000024041b7981 */ /* 0x000562000c1e1700 */
[----:B------:R-:W-:Y:S05]  /*1100*/  BRA `(.L_x_21963) ;  /* 0x0000000c00047947 */ /* 0x000fea0003800000 */
.L_x_21959:
        /* <DEDUP_REMOVED lines=9> */
.L_x_21967:
[----:B------:R-:W2:Y:S02]  /*11a0*/  LDG.E.U16 R4, desc[UR36][R4.64] ;  /* 0x0000002404047981 */ /* 0x000ea4000c1e1500 */
[----:B--2---:R-:W-:-:S06]  /*11b0*/  HADD2.F32 R27, -RZ, R4.H0_H0 ;  /* 0x20000004ff1b7230 */ /* 0x004fcc0000004100 */
[----:B------:R-:W0:Y:S01]  /*11c0*/  F2I.FTZ.TRUNC.NTZ R27, R27 ;  /* 0x0000001b001b7305 */ /* 0x000e22000021f100 */
[----:B------:R-:W-:Y:S05]  /*11d0*/  BRA `(.L_x_21963) ;  /* 0x0000000800d07947 */ /* 0x000fea0003800000 */
.L_x_21966:
        /* <DEDUP_REMOVED lines=9> */
.L_x_21969:
[----:B------:R-:W2:Y:S02]  /*1270*/  LDG.E.U16 R4, desc[UR36][R4.64] ;  /* 0x0000002404047981 */ /* 0x000ea4000c1e1500 */
[----:B--2---:R-:W-:-:S06]  /*1280*/  HADD2.F32 R27, -RZ, R4.H0_H0 ;  /* 0x20000004ff1b7230 */ /* 0x004fcc0000004100 */
[----:B------:R-:W0:Y:S01]  /*1290*/  F2I.FTZ.TRUNC.NTZ R27, R27 ;  /* 0x0000001b001b7305 */ /* 0x000e22000021f100 */
[----:B------:R-:W-:Y:S05]  /*12a0*/  BRA `(.L_x_21963) ;  /* 0x00000008009c7947 */ /* 0x000fea0003800000 */
.L_x_21968:
[----:B------:R-:W2:Y:S02]  /*12b0*/  LDG.E.64 R4, desc[UR36][R4.64] ;  /* 0x0000002404047981 */ /* 0x000ea4000c1e1b00 */
[----:B--2---:R0:W1:Y:S01]  /*12c0*/  F2I.F64.TRUNC R27, R4 ;  /* 0x00000004001b7311 */ /* 0x004062000030d100 */
[----:B------:R-:W-:Y:S05]  /*12d0*/  BRA `(.L_x_21963) ;  /* 0x0000000800907947 */ /* 0x000fea0003800000 */
.L_x_21958:
        /* <DEDUP_REMOVED lines=12> */
.L_x_21972:
[----:B------:R-:W2:Y:S02]  /*13a0*/  LDG.E.64 R4, desc[UR36][R4.64] ;  /* 0x0000002404047981 */ /* 0x000ea4000c1e1b00 */
[----:B--2---:R0:W1:Y:S01]  /*13b0*/  F2I.F64.TRUNC R27, R4 ;  /* 0x00000004001b7311 */ /* 0x004062000030d100 */
[----:B------:R-:W-:Y:S05]  /*13c0*/  BRA `(.L_x_21963) ;  /* 0x0000000800547947 */ /* 0x000fea0003800000 */
.L_x_21971:
        /* <DEDUP_REMOVED lines=27> */
.L_x_21974:
        /* <DEDUP_REMOVED lines=14> */
.L_x_21973:
[----:B------:R-:W2:Y:S02]  /*1660*/  LDG.E.U16 R27, desc[UR36][R4.64] ;  /* 0x00000024041b7981 */ /* 0x000ea4000c1e1500 */
[----:B--2---:R-:W-:-:S06]  /*1670*/  IMAD.U32 R27, R27, 0x10000, RZ ;  /* 0x000100001b1b7824 */ /* 0x004fcc00078e00ff */
[----:B------:R-:W0:Y:S01]  /*1680*/  F2I.FTZ.TRUNC.NTZ R27, R27 ;  /* 0x0000001b001b7305 */ /* 0x000e22000021f100 */
[----:B------:R-:W-:Y:S05]  /*1690*/  BRA `(.L_x_21963) ;  /* 0x0000000400a07947 */ /* 0x000fea0003800000 */
.L_x_21970:
        /* <DEDUP_REMOVED lines=10> */
.L_x_21977:
        /* <DEDUP_REMOVED lines=21> */
.L_x_21981:
[----:B------:R-:W-:Y:S05]  /*1890*/  BSYNC B1 ;  /* 0x0000000000017941 */ /* 0x000fea0003800000 */
.L_x_21980:
[----:B------:R-:W-:Y:S01]  /*18a0*/  IMAD.SHL.U32 R3, R3, 0x100000, RZ ;  /* 0x0010000003037824 */ /* 0x000fe200078e00ff */
[----:B------:R-:W-:-:S04]  /*18b0*/  LEA R0, R0, 0x3b800000, 0x17 ;  /* 0x3b80000000007811 */ /* 0x000fc800078eb8ff */
[----:B------:R-:W-:-:S07]  /*18c0*/  LOP3.LUT R27, R0, R3, R27, 0xfe, !PT ;  /* 0x00000003001b7212 */ /* 0x000fce00078efe1b */
.L_x_21979:
[----:B------:R-:W-:Y:S05]  /*18d0*/  BSYNC B0 ;  /* 0x0000000000007941 */ /* 0x000fea0003800000 */
.L_x_21978:
[----:B------:R-:W0:Y:S01]  /*18e0*/  F2I.FTZ.TRUNC.NTZ R27, R27 ;  /* 0x0000001b001b7305 */ /* 0x000e22000021f100 */
[----:B------:R-:W-:Y:S05]  /*18f0*/  BRA `(.L_x_21963) ;  /* 0x0000000400087947 */ /* 0x000fea0003800000 */
.L_x_21976:
        /* <DEDUP_REMOVED lines=21> */
.L_x_21985:
[----:B------:R-:W-:Y:S05]  /*1a50*/  BSYNC B1 ;  /* 0x0000000000017941 */ /* 0x000fea0003800000 */
.L_x_21984:
[----:B------:R-:W-:Y:S01]  /*1a60*/  IMAD.SHL.U32 R3, R3, 0x200000, RZ ;  /* 0x0020000003037824 */ /* 0x000fe200078e00ff */
[----:B------:R-:W-:-:S04]  /*1a70*/  LEA R0, R0, 0x37800000, 0x17 ;  /* 0x3780000000007811 */ /* 0x000fc800078eb8ff */
[----:B------:R-:W-:-:S07]  /*1a80*/  LOP3.LUT R27, R0, R3, R27, 0xfe, !PT ;  /* 0x00000003001b7212 */ /* 0x000fce00078efe1b */
.L_x_21983:
[----:B------:R-:W-:Y:S05]  /*1a90*/  BSYNC B0 ;  /* 0x0000000000007941 */ /* 0x000fea0003800000 */
.L_x_21982:
[----:B------:R-:W0:Y:S01]  /*1aa0*/  F2I.FTZ.TRUNC.NTZ R27, R27 ;  /* 0x0000001b001b7305 */ /* 0x000e22000021f100 */
[----:B------:R-:W-:Y:S05]  /*1ab0*/  BRA `(.L_x_21963) ;  /* 0x0000000000987947 */ /* 0x000fea0003800000 */
.L_x_21975:
        /* <DEDUP_REMOVED lines=14> */
.L_x_21989:
[----:B------:R-:W-:Y:S05]  /*1ba0*/  BSYNC B0 ;  /* 0x0000000000007941 */ /* 0x000fea0003800000 */
.L_x_21988:
[----:B------:R-:W0:Y:S01]  /*1bb0*/  F2I.FTZ.TRUNC.NTZ R27, R27 ;  /* 0x0000001b001b7305 */ /* 0x000e22000021f100 */
[----:B------:R-:W-:Y:S05]  /*1bc0*/  BRA `(.L_x_21963) ;  /* 0x0000000000547947 */ /* 0x000fea0003800000 */
.L_x_21962:
        /* <DEDUP_REMOVED lines=17> */
.L_x_21990:
[----:B------:R-:W-:Y:S05]  /*1ce0*/  BRA `(.L_x_21963) ;  /* 0x00000000000c7947 */ /* 0x000fea0003800000 */
.L_x_21987:
[----:B------:R0:W5:Y:S01]  /*1cf0*/  LDG.E R27, desc[UR36][R4.64] ;  /* 0x00000024041b7981 */ /* 0x000162000c1e1900 */
[----:B------:R-:W-:Y:S05]  /*1d00*/  BRA `(.L_x_21963) ;  /* 0x0000000000047947 */ /* 0x000fea0003800000 */
.L_x_21986:
[----:B------:R0:W5:Y:S02]  /*1d10*/  LDG.E R27, desc[UR36][R4.64] ;  /* 0x00000024041b7981 */ /* 0x000164000c1e1900 */
.L_x_21963:
[----:B------:R-:W2:Y:S02]  /*1d20*/  S2R R17, SR_TID.X ;  /* 0x0000000000117919 */ /* 0x000ea40000002100 */
[----:B--2---:R-:W-:-:S07]  /*1d30*/  VIADD R17, R17, 0x80 ;  /* 0x0000008011117836 */ /* 0x004fce0000000000 */
.L_x_21924:
[----:B------:R-:W-:Y:S05]  /*1d40*/  BSYNC B6 ;  /* 0x0000000000067941 */ /* 0x000fea0003800000 */
.L_x_21923:
[----:B------:R-:W-:Y:S01]  /*1d50*/  ISETP.GE.AND P0, PT, R17, R16, PT ;  /* 0x000000101100720c */ /* 0x000fe20003f06270 */
[----:B------:R-:W-:Y:S01]  /*1d60*/  BSSY B6, `(.L_x_21991) ;  /* 0x00001c7000067945 */ /* 0x000fe20003800000 */
[----:B------:R-:W-:-:S11]  /*1d70*/  IMAD.MOV.U32 R26, RZ, RZ, RZ ;  /* 0x000000ffff1a7224 */ /* 0x000fd600078e00ff */
        /* <DEDUP_REMOVED lines=20> */
.L_x_21996:
[----:B------:R0:W5:Y:S01]  /*1ec0*/  LDG.E.U8 R29, desc[UR36][R4.64] ;  /* 0x00000024041d7981 */ /* 0x000162000c1e1100 */
[----:B------:R-:W-:Y:S05]  /*1ed0*/  BRA `(.L_x_21998) ;  /* 0x0000000c00347947 */ /* 0x000fea0003800000 */
.L_x_21995:
        /* <DEDUP_REMOVED lines=8> */
.L_x_22000:
[----:B------:R0:W5:Y:S01]  /*1f60*/  LDG.E R29, desc[UR36][R4.64] ;  /* 0x00000024041d7981 */ /* 0x000162000c1e1900 */
[----:B------:R-:W-:Y:S05]  /*1f70*/  BRA `(.L_x_21998) ;  /* 0x0000000c000c7947 */ /* 0x000fea0003800000 */
.L_x_21999:
[----:B------:R0:W5:Y:S01]  /*1f80*/  LDG.E.S16 R29, desc[UR36][R4.64] ;  /* 0x00000024041d7981 */ /* 0x000162000c1e1700 */
[----:B------:R-:W-:Y:S05]  /*1f90*/  BRA `(.L_x_21998) ;  /* 0x0000000c00047947 */ /* 0x000fea0003800000 */
.L_x_21994:
        /* <DEDUP_REMOVED lines=9> */
.L_x_22002:
[----:B------:R-:W2:Y:S02]  /*2030*/  LDG.E.U16 R4, desc[UR36][R4.64] ;  /* 0x0000002404047981 */ /* 0x000ea4000c1e1500 */
[----:B--2---:R-:W-:-:S06]  /*2040*/  HADD2.F32 R29, -RZ, R4.H0_H0 ;  /* 0x20000004ff1d7230 */ /* 0x004fcc0000004100 */
[----:B------:R-:W0:Y:S01]  /*2050*/  F2I.FTZ.TRUNC.NTZ R29, R29 ;  /* 0x0000001d001d7305 */ /* 0x000e22000021f100 */
[----:B------:R-:W-:Y:S05]  /*2060*/  BRA `(.L_x_21998) ;  /* 0x0000000800d07947 */ /* 0x000fea0003800000 */
.L_x_22001:
        /* <DEDUP_REMOVED lines=9> */
.L_x_22004:
[----:B------:R-:W2:Y:S02]  /*2100*/  LDG.E.U16 R4, desc[UR36][R4.64] ;  /* 0x0000002404047981 */ /* 0x000ea4000c1e1500 */
[----:B--2---:R-:W-:-:S06]  /*2110*/  HADD2.F32 R29, -RZ, R4.H0_H0 ;  /* 0x20000004ff1d7230 */ /* 0x004fcc0000004100 */
[----:B------:R-:W0:Y:S01]  /*2120*/  F2I.FTZ.TRUNC.NTZ R29, R29 ;  /* 0x0000001d001d7305 */ /* 0x000e22000021f100 */
[----:B------:R-:W-:Y:S05]  /*2130*/  BRA `(.L_x_21998) ;  /* 0x00000008009c7947 */ /* 0x000fea0003800000 */
.L_x_22003:
[----:B------:R-:W2:Y:S02]  /*2140*/  LDG.E.64 R4, desc[UR36][R4.64] ;  /* 0x0000002404047981 */ /* 0x000ea4000c1e1b00 */
[----:B--2---:R0:W1:Y:S01]  /*2150*/  F2I.F64.TRUNC R29, R4 ;  /* 0x00000004001d7311 */ /* 0x004062000030d100 */
[----:B------:R-:W-:Y:S05]  /*2160*/  BRA `(.L_x_21998) ;  /* 0x0000000800907947 */ /* 0x000fea0003800000 */
.L_x_21993:
        /* <DEDUP_REMOVED lines=12> */
.L_x_22007:
[----:B------:R-:W2:Y:S02]  /*2230*/  LDG.E.64 R4, desc[UR36][R4.64] ;  /* 0x0000002404047981 */ /* 0x000ea4000c1e1b00 */
[----:B--2---:R0:W1:Y:S01]  /*2240*/  F2I.F64.TRUNC R29, R4 ;  /* 0x00000004001d7311 */ /* 0x004062000030d100 */
[----:B------:R-:W-:Y:S05]  /*2250*/  BRA `(.L_x_21998) ;  /* 0x0000000800547947 */ /* 0x000fea0003800000 */
.L_x_22006:
        /* <DEDUP_REMOVED lines=27> */
.L_x_22009:
        /* <DEDUP_REMOVED lines=12> */
[----:B------:R3:W4:Y:S01]  /*24d0*/  F2I.FTZ.TRUNC.NTZ R29, R0 ;  /* 0x00000000001d7305 */ /* 0x000722000021f100 */
[----:B------:R-:W-:Y:S05]  /*24e0*/  BRA `(.L_x_21998) ;  /* 0x0000000400b07947 */ /* 0x000fea0003800000 */
.L_x_22008:
[----:B------:R-:W2:Y:S02]  /*24f0*/  LDG.E.U16 R29, desc[UR36][R4.64] ;  /* 0x00000024041d7981 */ /* 0x000ea4000c1e1500 */
[----:B--2---:R-:W-:-:S06]  /*2500*/  IMAD.U32 R29, R29, 0x10000, RZ ;  /* 0x000100001d1d7824 */ /* 0x004fcc00078e00ff */
[----:B------:R-:W2:Y:S01]  /*2510*/  F2I.FTZ.TRUNC.NTZ R29, R29 ;  /* 0x0000001d001d7305 */ /* 0x000ea2000021f100 */
[----:B------:R-:W-:Y:S05]  /*2520*/  BRA `(.L_x_21998) ;  /* 0x0000000400a07947 */ /* 0x000fea0003800000 */
.L_x_22005:
        /* <DEDUP_REMOVED lines=10> */
.L_x_22012:
        /* <DEDUP_REMOVED lines=21> */
.L_x_22016:
[----:B------:R-:W-:Y:S05]  /*2720*/  BSYNC B1 ;  /* 0x0000000000017941 */ /* 0x000fea0003800000 */
.L_x_22015:
[----:B------:R-:W-:Y:S01]  /*2730*/  IMAD.SHL.U32 R3, R3, 0x100000, RZ ;  /* 0x0010000003037824 */ /* 0x000fe200078e00ff */
[----:B------:R-:W-:-:S04]  /*2740*/  LEA R0, R0, 0x3b800000, 0x17 ;  /* 0x3b80000000007811 */ /* 0x000fc800078eb8ff */
[----:B------:R-:W-:-:S07]  /*2750*/  LOP3.LUT R29, R0, R3, R29, 0xfe, !PT ;  /* 0x00000003001d7212 */ /* 0x000fce00078efe1d */
.L_x_22014:
[----:B------:R-:W-:Y:S05]  /*2760*/  BSYNC B0 ;  /* 0x0000000000007941 */ /* 0x000fea0003800000 */
.L_x_22013:
[----:B------:R-:W0:Y:S01]  /*2770*/  F2I.FTZ.TRUNC.NTZ R29, R29 ;  /* 0x0000001d001d7305 */ /* 0x000e22000021f100 */
[----:B------:R-:W-:Y:S05]  /*2780*/  BRA `(.L_x_21998) ;  /* 0x0000000400087947 */ /* 0x000fea0003800000 */
.L_x_22011:
        /* <DEDUP_REMOVED lines=21> */
.L_x_22020:
[----:B------:R-:W-:Y:S05]  /*28e0*/  BSYNC B1 ;  /* 0x0000000000017941 */ /* 0x000fea0003800000 */
.L_x_22019:
[----:B------:R-:W-:Y:S01]  /*28f0*/  IMAD.SHL.U32 R3, R3, 0x200000, RZ ;  /* 0x0020000003037824 */ /* 0x000fe200078e00ff */
[----:B------:R-:W-:-:S04]  /*2900*/  LEA R0, R0, 0x37800000, 0x17 ;  /* 0x3780000000007811 */ /* 0x000fc800078eb8ff */
[----:B------:R-:W-:-:S07]  /*2910*/  LOP3.LUT R29, R0, R3, R29, 0xfe, !PT ;  /* 0x00000003001d7212 */ /* 0x000fce00078efe1d */
.L_x_22018:
[----:B------:R-:W-:Y:S05]  /*2920*/  BSYNC B0 ;  /* 0x0000000000007941 */ /* 0x000fea0003800000 */
.L_x_22017:
[----:B------:R-:W0:Y:S01]  /*2930*/  F2I.FTZ.TRUNC.NTZ R29, R29 ;  /* 0x0000001d001d7305 */ /* 0x000e22000021f100 */
[----:B------:R-:W-:Y:S05]  /*2940*/  BRA `(.L_x_21998) ;  /* 0x0000000000987947 */ /* 0x000fea0003800000 */
.L_x_22010:
        /* <DEDUP_REMOVED lines=14> */
.L_x_22024:
[----:B------:R-:W-:Y:S05]  /*2a30*/  BSYNC B0 ;  /* 0x0000000000007941 */ /* 0x000fea0003800000 */
.L_x_22023:
[----:B------:R-:W0:Y:S01]  /*2a40*/  F2I.FTZ.TRUNC.NTZ R29, R29 ;  /* 0x0000001d001d7305 */ /* 0x000e22000021f100 */
[----:B------:R-:W-:Y:S05]  /*2a50*/  BRA `(.L_x_21998) ;  /* 0x0000000000547947 */ /* 0x000fea0003800000 */
.L_x_21997:
        /* <DEDUP_REMOVED lines=17> */
.L_x_22025:
[----:B------:R-:W-:Y:S05]  /*2b70*/  BRA `(.L_x_21998) ;  /* 0x00000000000c7947 */ /* 0x000fea0003800000 */
.L_x_22022:
[----:B------:R0:W5:Y:S01]  /*2b80*/  LDG.E R29, desc[UR36][R4.64] ;  /* 0x00000024041d7981 */ /* 0x000162000c1e1900 */
[----:B------:R-:W-:Y:S05]  /*2b90*/  BRA `(.L_x_21998) ;  /* 0x0000000000047947 */ /* 0x000fea0003800000 */
.L_x_22021:
[----:B------:R0:W5:Y:S02]  /*2ba0*/  LDG.E R29, desc[UR36][R4.64] ;  /* 0x00000024041d7981 */ /* 0x000164000c1e1900 */
.L_x_21998:
        /* <DEDUP_REMOVED lines=18> */
.L_x_22029:
[----:B------:R0:W5:Y:S01]  /*2cd0*/  LDG.E.U8 R26, desc[UR36][R4.64] ;  /* 0x00000024041a7981 */ /* 0x000162000c1e1100 */
[----:B------:R-:W-:Y:S05]  /*2ce0*/  BRA `(.L_x_22031) ;  /* 0x0000000c00347947 */ /* 0x000fea0003800000 */
.L_x_22028:
        /* <DEDUP_REMOVED lines=8> */
.L_x_22033:
[----:B------:R0:W5:Y:S01]  /*2d70*/  LDG.E R26, desc[UR36][R4.64] ;  /* 0x00000024041a7981 */ /* 0x000162000c1e1900 */
[----:B------:R-:W-:Y:S05]  /*2d80*/  BRA `(.L_x_22031) ;  /* 0x0000000c000c7947 */ /* 0x000fea0003800000 */
.L_x_22032:
[----:B------:R0:W5:Y:S01]  /*2d90*/  LDG.E.S16 R26, desc[UR36][R4.64] ;  /* 0x00000024041a7981 */ /* 0x000162000c1e1700 */
[----:B------:R-:W-:Y:S05]  /*2da0*/  BRA `(.L_x_22031) ;  /* 0x0000000c00047947 */ /* 0x000fea0003800000 */
.L_x_22027:
        /* <DEDUP_REMOVED lines=9> */
.L_x_22035:
[----:B------:R-:W3:Y:S02]  /*2e40*/  LDG.E.U16 R4, desc[UR36][R4.64] ;  /* 0x0000002404047981 */ /* 0x000ee4000c1e1500 */
[----:B---3--:R-:W-:-:S06]  /*2e50*/  HADD2.F32 R26, -RZ, R4.H0_H0 ;  /* 0x20000004ff1a7230 */ /* 0x008fcc0000004100 */
[----:B------:R-:W0:Y:S01]  /*2e60*/  F2I.FTZ.TRUNC.NTZ R26, R26 ;  /* 0x0000001a001a7305 */ /* 0x000e22000021f100 */
[----:B------:R-:W-:Y:S05]  /*2e70*/  BRA `(.L_x_22031) ;  /* 0x0000000800d07947 */ /* 0x000fea0003800000 */
.L_x_22034:
        /* <DEDUP_REMOVED lines=9> */
.L_x_22037:
[----:B------:R-:W3:Y:S02]  /*2f10*/  LDG.E.U16 R4, desc[UR36][R4.64] ;  /* 0x0000002404047981 */ /* 0x000ee4000c1e1500 */
[----:B---3--:R-:W-:-:S06]  /*2f20*/  HADD2.F32 R26, -RZ, R4.H0_H0 ;  /* 0x20000004ff1a7230 */ /* 0x008fcc0000004100 */
[----:B------:R-:W0:Y:S01]  /*2f30*/  F2I.FTZ.TRUNC.NTZ R26, R26 ;  /* 0x0000001a001a7305 */ /* 0x000e22000021f100 */
[----:B------:R-:W-:Y:S05]  /*2f40*/  BRA `(.L_x_22031) ;  /* 0x00000008009c7947 */ /* 0x000fea0003800000 */
.L_x_22036:
[----:B------:R-:W3:Y:S02]  /*2f50*/  LDG.E.64 R4, desc[UR36][R4.64] ;  /* 0x0000002404047981 */ /* 0x000ee4000c1e1b00 */
[----:B---3--:R0:W3:Y:S01]  /*2f60*/  F2I.F64.TRUNC R26, R4 ;  /* 0x00000004001a7311 */ /* 0x0080e2000030d100 */
[----:B------:R-:W-:Y:S05]  /*2f70*/  BRA `(.L_x_22031) ;  /* 0x0000000800907947 */ /* 0x000fea0003800000 */
.L_x_22026:
        /* <DEDUP_REMOVED lines=12> */
.L_x_22040:
[----:B------:R-:W3:Y:S02]  /*3040*/  LDG.E.64 R4, desc[UR36][R4.64] ;  /* 0x0000002404047981 */ /* 0x000ee4000c1e1b00 */
[----:B---3--:R0:W3:Y:S01]  /*3050*/  F2I.F64.TRUNC R26, R4 ;  /* 0x00000004001a7311 */ /* 0x0080e2000030d100 */
[----:B------:R-:W-:Y:S05]  /*3060*/  BRA `(.L_x_22031) ;  /* 0x0000000800547947 */ /* 0x000fea0003800000 */
.L_x_22039:
        /* <DEDUP_REMOVED lines=27> */
.L_x_22042:
        /* <DEDUP_REMOVED lines=12> */
[----:B------:R0:W3:Y:S01]  /*32e0*/  F2I.FTZ.TRUNC.NTZ R26, R0 ;  /* 0x00000000001a7305 */ /* 0x0000e2000021f100 */
[----:B------:R-:W-:Y:S05]  /*32f0*/  BRA `(.L_x_22031) ;  /* 0x0000000400b07947 */ /* 0x000fea0003800000 */
.L_x_22041:
[----:B------:R-:W3:Y:S02]  /*3300*/  LDG.E.U16 R26, desc[UR36][R4.64] ;  /* 0x00000024041a7981 */ /* 0x000ee4000c1e1500 */
[----:B---3--:R-:W-:-:S06]  /*3310*/  IMAD.U32 R26, R26, 0x10000, RZ ;  /* 0x000100001a1a7824 */ /* 0x008fcc00078e00ff */
[----:B------:R-:W0:Y:S01]  /*3320*/  F2I.FTZ.TRUNC.NTZ R26, R26 ;  /* 0x0000001a001a7305 */ /* 0x000e22000021f100 */
[----:B------:R-:W-:Y:S05]  /*3330*/  BRA `(.L_x_22031) ;  /* 0x0000000400a07947 */ /* 0x000fea0003800000 */
.L_x_22038:
        /* <DEDUP_REMOVED lines=10> */
.L_x_22045:
        /* <DEDUP_REMOVED lines=21> */
.L_x_22049:
[----:B------:R-:W-:Y:S05]  /*3530*/  BSYNC B1 ;  /* 0x0000000000017941 */ /* 0x000fea0003800000 */
.L_x_22048:
[----:B------:R-:W-:Y:S01]  /*3540*/  IMAD.SHL.U32 R3, R3, 0x100000, RZ ;  /* 0x0010000003037824 */ /* 0x000fe200078e00ff */
[----:B------:R-:W-:-:S04]  /*3550*/  LEA R5, R0, 0x3b800000, 0x17 ;  /* 0x3b80000000057811 */ /* 0x000fc800078eb8ff */
[----:B------:R-:W-:-:S07]  /*3560*/  LOP3.LUT R26, R5, R3, R26, 0xfe, !PT ;  /* 0x00000003051a7212 */ /* 0x000fce00078efe1a */
.L_x_22047:
[----:B------:R-:W-:Y:S05]  /*3570*/  BSYNC B0 ;  /* 0x0000000000007941 */ /* 0x000fea0003800000 */
.L_x_22046:
[----:B------:R-:W3:Y:S01]  /*3580*/  F2I.FTZ.TRUNC.NTZ R26, R26 ;  /* 0x0000001a001a7305 */ /* 0x000ee2000021f100 */
[----:B------:R-:W-:Y:S05]  /*3590*/  BRA `(.L_x_22031) ;  /* 0x0000000400087947 */ /* 0x000fea0003800000 */
.L_x_22044:
        /* <DEDUP_REMOVED lines=21> */
.L_x_22053:
[----:B------:R-:W-:Y:S05]  /*36f0*/  BSYNC B1 ;  /* 0x0000000000017941 */ /* 0x000fea0003800000 */
.L_x_22052:
[----:B------:R-:W-:Y:S01]  /*3700*/  IMAD.SHL.U32 R3, R3, 0x200000, RZ ;  /* 0x0020000003037824 */ /* 0x000fe200078e00ff */
[----:B------:R-:W-:-:S04]  /*3710*/  LEA R5, R0, 0x37800000, 0x17 ;  /* 0x3780000000057811 */ /* 0x000fc800078eb8ff */
[----:B------:R-:W-:-:S07]  /*3720*/  LOP3.LUT R26, R5, R3, R26, 0xfe, !PT ;  /* 0x00000003051a7212 */ /* 0x000fce00078efe1a */
.L_x_22051:
[----:B------:R-:W-:Y:S05]  /*3730*/  BSYNC B0 ;  /* 0x0000000000007941 */ /* 0x000fea0003800000 */
.L_x_22050:
[----:B------:R-:W0:Y:S01]  /*3740*/  F2I.FTZ.TRUNC.NTZ R26, R26 ;  /* 0x0000001a001a7305 */ /* 0x000e22000021f100 */
[----:B------:R-:W-:Y:S05]  /*3750*/  BRA `(.L_x_22031) ;  /* 0x0000000000987947 */ /* 0x000fea0003800000 */
.L_x_22043:
        /* <DEDUP_REMOVED lines=14> */
.L_x_22057:
[----:B------:R-:W-:Y:S05]  /*3840*/  BSYNC B0 ;  /* 0x0000000000007941 */ /* 0x000fea0003800000 */
.L_x_22056:
[----:B------:R-:W0:Y:S01]  /*3850*/  F2I.FTZ.TRUNC.NTZ R26, R26 ;  /* 0x0000001a001a7305 */ /* 0x000e22000021f100 */
[----:B------:R-:W-:Y:S05]  /*3860*/  BRA `(.L_x_22031) ;  /* 0x0000000000547947 */ /* 0x000fea0003800000 */
.L_x_22030:
        /* <DEDUP_REMOVED lines=17> */
.L_x_22058:
[----:B------:R-:W-:Y:S05]  /*3980*/  BRA `(.L_x_22031) ;  /* 0x00000000000c7947 */ /* 0x000fea0003800000 */
.L_x_22055:
[----:B------:R0:W5:Y:S01]  /*3990*/  LDG.E R26, desc[UR36][R4.64] ;  /* 0x00000024041a7981 */ /* 0x000162000c1e1900 */
[----:B------:R-:W-:Y:S05]  /*39a0*/  BRA `(.L_x_22031) ;  /* 0x0000000000047947 */ /* 0x000fea0003800000 */
.L_x_22054:
[----:B------:R0:W5:Y:S02]  /*39b0*/  LDG.E R26, desc[UR36][R4.64] ;  /* 0x00000024041a7981 */ /* 0x000164000c1e1900 */
.L_x_22031:
[----:B------:R-:W-:-:S07]  /*39c0*/  VIADD R17, R17, 0x80 ;  /* 0x0000008011117836 */ /* 0x000fce0000000000 */
.L_x_21992:
[----:B------:R-:W-:Y:S05]  /*39d0*/  BSYNC B6 ;  /* 0x0000000000067941 */ /* 0x000fea0003800000 */
.L_x_21991:
[----:B------:R-:W-:Y:S01]  /*39e0*/  ISETP.GE.AND P0, PT, R17, R16, PT ;  /* 0x000000101100720c */ /* 0x000fe20003f06270 */
[----:B------:R-:W-:Y:S01]  /*39f0*/  BSSY B6, `(.L_x_22059) ;  /* 0x00001ca000067945 */ /* 0x000fe20003800000 */
[----:B------:R-:W-:Y:S02]  /*3a00*/  IMAD.MOV.U32 R18, RZ, RZ, RZ ;  /* 0x000000ffff127224 */ /* 0x000fe400078e00ff */
[----:B------:R-:W-:Y:S02]  /*3a10*/  IMAD.MOV.U32 R22, RZ, RZ, RZ ;  /* 0x000000ffff167224 */ /* 0x000fe400078e00ff */
[----:B------:R-:W-:-:S07]  /*3a20*/  IMAD.MOV.U32 R25, RZ, RZ, RZ ;  /* 0x000000ffff197224 */ /* 0x000fce00078e00ff */
        /* <DEDUP_REMOVED lines=20> */
.L_x_22064:
[----:B------:R0:W5:Y:S01]  /*3b70*/  LDG.E.U8 R22, desc[UR36][R4.64] ;  /* 0x0000002404167981 */ /* 0x000162000c1e1100 */
[----:B------:R-:W-:Y:S05]  /*3b80*/  BRA `(.L_x_22066) ;  /* 0x0000000c00347947 */ /* 0x000fea0003800000 */
.L_x_22063:
        /* <DEDUP_REMOVED lines=8> */
.L_x_22068:
[----:B------:R0:W5:Y:S01]  /*3c10*/  LDG.E R22, desc[UR36][R4.64] ;  /* 0x0000002404167981 */ /* 0x000162000c1e1900 */
[----:B------:R-:W-:Y:S05]  /*3c20*/  BRA `(.L_x_22066) ;  /* 0x0000000c000c7947 */ /* 0x000fea0003800000 */
.L_x_22067:
[----:B------:R0:W5:Y:S01]  /*3c30*/  LDG.E.S16 R22, desc[UR36][R4.64] ;  /* 0x0000002404167981 */ /* 0x000162000c1e1700 */
[----:B------:R-:W-:Y:S05]  /*3c40*/  BRA `(.L_x_22066) ;  /* 0x0000000c00047947 */ /* 0x000fea0003800000 */
.L_x_22062:
        /* <DEDUP_REMOVED lines=9> */
.L_x_22070:
[----:B------:R-:W3:Y:S02]  /*3ce0*/  LDG.E.U16 R4, desc[UR36][R4.64] ;  /* 0x0000002404047981 */ /* 0x000ee4000c1e1500 */
[----:B---3--:R-:W-:-:S06]  /*3cf0*/  HADD2.F32 R22, -RZ, R4.H0_H0 ;  /* 0x20000004ff167230 */ /* 0x008fcc0000004100 */
[----:B------:R-:W0:Y:S01]  /*3d00*/  F2I.FTZ.TRUNC.NTZ R22, R22 ;  /* 0x0000001600167305 */ /* 0x000e22000021f100 */
[----:B------:R-:W-:Y:S05]  /*3d10*/  BRA `(.L_x_22066) ;  /* 0x0000000800d07947 */ /* 0x000fea0003800000 */
.L_x_22069:
        /* <DEDUP_REMOVED lines=9> */
.L_x_22072:
[----:B------:R-:W3:Y:S02]  /*3db0*/  LDG.E.U16 R4, desc[UR36][R4.64] ;  /* 0x0000002404047981 */ /* 0x000ee4000c1e1500 */
[----:B---3--:R-:W-:-:S06]  /*3dc0*/  HADD2.F32 R22, -RZ, R4.H0_H0 ;  /* 0x20000004ff167230 */ /* 0x008fcc0000004100 */
[----:B------:R-:W0:Y:S01]  /*3dd0*/  F2I.FTZ.TRUNC.NTZ R22, R22 ;  /* 0x0000001600167305 */ /* 0x000e22000021f100 */
[----:B------:R-:W-:Y:S05]  /*3de0*/  BRA `(.L_x_22066) ;  /* 0x00000008009c7947 */ /* 0x000fea0003800000 */
.L_x_22071:
[----:B------:R-:W3:Y:S02]  /*3df0*/  LDG.E.64 R4, desc[UR36][R4.64] ;  /* 0x0000002404047981 */ /* 0x000ee4000c1e1b00 */
[----:B---3--:R0:W1:Y:S01]  /*3e00*/  F2I.F64.TRUNC R22, R4 ;  /* 0x0000000400167311 */ /* 0x008062000030d100 */
[----:B------:R-:W-:Y:S05]  /*3e10*/  BRA `(.L_x_22066) ;  /* 0x0000000800907947 */ /* 0x000fea0003800000 */
.L_x_22061:
        /* <DEDUP_REMOVED lines=12> */
.L_x_22075:
[----:B------:R-:W3:Y:S02]  /*3ee0*/  LDG.E.64 R4, desc[UR36][R4.64] ;  /* 0x0000002404047981 */ /* 0x000ee4000c1e1b00 */
[----:B---3--:R0:W1:Y:S01]  /*3ef0*/  F2I.F64.TRUNC R22, R4 ;  /* 0x0000000400167311 */ /* 0x008062000030d100 */
[----:B------:R-:W-:Y:S05]  /*3f00*/  BRA `(.L_x_22066) ;  /* 0x0000000800547947 */ /* 0x000fea0003800000 */
.L_x_22074:
        /* <DEDUP_REMOVED lines=27> */
.L_x_22077:
        /* <DEDUP_REMOVED lines=12> */
[----:B------:R4:W0:Y:S01]  /*4180*/  F2I.FTZ.TRUNC.NTZ R22, R0 ;  /* 0x0000000000167305 */ /* 0x000822000021f100 */
[----:B------:R-:W-:Y:S05]  /*4190*/  BRA `(.L_x_22066) ;  /* 0x0000000400b07947 */ /* 0x000fea0003800000 */
.L_x_22076:
[----:B------:R-:W3:Y:S02]  /*41a0*/  LDG.E.U16 R22, desc[UR36][R4.64] ;  /* 0x0000002404167981 */ /* 0x000ee4000c1e1500 */
[----:B---3--:R-:W-:-:S06]  /*41b0*/  IMAD.U32 R22, R22, 0x10000, RZ ;  /* 0x0001000016167824 */ /* 0x008fcc00078e00ff */
[----:B------:R-:W3:Y:S01]  /*41c0*/  F2I.FTZ.TRUNC.NTZ R22, R22 ;  /* 0x0000001600167305 */ /* 0x000ee2000021f100 */
[----:B------:R-:W-:Y:S05]  /*41d0*/  BRA `(.L_x_22066) ;  /* 0x0000000400a07947 */ /* 0x000fea0003800000 */
.L_x_22073:
        /* <DEDUP_REMOVED lines=10> */
.L_x_22080:
        /* <DEDUP_REMOVED lines=21> */
.L_x_22084:
[----:B------:R-:W-:Y:S05]  /*43d0*/  BSYNC B1 ;  /* 0x0000000000017941 */ /* 0x000fea0003800000 */
.L_x_22083:
[----:B------:R-:W-:Y:S01]  /*43e0*/  IMAD.SHL.U32 R3, R3, 0x100000, RZ ;  /* 0x0010000003037824 */ /* 0x000fe200078e00ff */
[----:B------:R-:W-:-:S04]  /*43f0*/  LEA R5, R0, 0x3b800000, 0x17 ;  /* 0x3b80000000057811 */ /* 0x000fc800078eb8ff */
[----:B------:R-:W-:-:S07]  /*4400*/  LOP3.LUT R22, R5, R3, R22, 0xfe, !PT ;  /* 0x0000000305167212 */ /* 0x000fce00078efe16 */
.L_x_22082:
[----:B------:R-:W-:Y:S05]  /*4410*/  BSYNC B0 ;  /* 0x0000000000007941 */ /* 0x000fea0003800000 */
.L_x_22081:
[----:B------:R-:W0:Y:S01]  /*4420*/  F2I.FTZ.TRUNC.NTZ R22, R22 ;  /* 0x0000001600167305 */ /* 0x000e22000021f100 */
[----:B------:R-:W-:Y:S05]  /*4430*/  BRA `(.L_x_22066) ;  /* 0x0000000400087947 */ /* 0x000fea0003800000 */
.L_x_22079:
        /* <DEDUP_REMOVED lines=21> */
.L_x_22088:
[----:B------:R-:W-:Y:S05]  /*4590*/  BSYNC B1 ;  /* 0x0000000000017941 */ /* 0x000fea0003800000 */
.L_x_22087:
[----:B------:R-:W-:Y:S01]  /*45a0*/  IMAD.SHL.U32 R3, R3, 0x200000, RZ ;  /* 0x0020000003037824 */ /* 0x000fe200078e00ff */
[----:B------:R-:W-:-:S04]  /*45b0*/  LEA R5, R0, 0x37800000, 0x17 ;  /* 0x3780000000057811 */ /* 0x000fc800078eb8ff */
[----:B------:R-:W-:-:S07]  /*45c0*/  LOP3.LUT R22, R5, R3, R22, 0xfe, !PT ;  /* 0x0000000305167212 */ /* 0x000fce00078efe16 */
.L_x_22086:
[----:B------:R-:W-:Y:S05]  /*45d0*/  BSYNC B0 ;  /* 0x0000000000007941 */ /* 0x000fea0003800000 */
.L_x_22085:
[----:B------:R-:W0:Y:S01]  /*45e0*/  F2I.FTZ.TRUNC.NTZ R22, R22 ;  /* 0x0000001600167305 */ /* 0x000e22000021f100 */
[----:B------:R-:W-:Y:S05]  /*45f0*/  BRA `(.L_x_22066) ;  /* 0x0000000000987947 */ /* 0x000fea0003800000 */
.L_x_22078:
        /* <DEDUP_REMOVED lines=14> */
.L_x_22092:
[----:B------:R-:W-:Y:S05]  /*46e0*/  BSYNC B0 ;  /* 0x0000000000007941 */ /* 0x000fea0003800000 */
.L_x_22091:
[----:B------:R-:W0:Y:S01]  /*46f0*/  F2I.FTZ.TRUNC.NTZ R22, R22 ;  /* 0x0000001600167305 */ /* 0x000e22000021f100 */
[----:B------:R-:W-:Y:S05]  /*4700*/  BRA `(.L_x_22066) ;  /* 0x0000000000547947 */ /* 0x000fea0003800000 */
.L_x_22065:
        /* <DEDUP_REMOVED lines=16> */
[----:B0-2--5:R-:W-:Y:S05]  /*4810*/  CALL.ABS.NOINC R14 ;  /* 0x000000000e007343 */ /* 0x025fea0003c00000 */
.L_x_22093:
[----:B------:R-:W-:Y:S05]  /*4820*/  BRA `(.L_x_22066) ;  /* 0x00000000000c7947 */ /* 0x000fea0003800000 */
.L_x_22090:
[----:B------:R0:W5:Y:S01]  /*4830*/  LDG.E R22, desc[UR36][R4.64] ;  /* 0x0000002404167981 */ /* 0x000162000c1e1900 */
[----:B------:R-:W-:Y:S05]  /*4840*/  BRA `(.L_x_22066) ;  /* 0x0000000000047947 */ /* 0x000fea0003800000 */
.L_x_22089:
[----:B------:R0:W5:Y:S02]  /*4850*/  LDG.E R22, desc[UR36][R4.64] ;  /* 0x0000002404167981 */ /* 0x000164000c1e1900 */
.L_x_22066:
[----:B------:R-:W4:Y:S01]  /*4860*/  LDC.U8 R3, c[0x0][0x235] ;  /* 0x00008d40ff037b82 */ /* 0x000f220000000000 */
[----:B------:R-:W-:Y:S02]  /*4870*/  ULDC UR4, c[0x0][0x23c] ;  /* 0x00008f0000047ab9 */ /* 0x000fe40000000800 */
[----:B------:R-:W-:-:S05]  /*4880*/  IMAD R23, R23, UR4, RZ ;  /* 0x0000000417177c24 */ /* 0x000fca000f8e02ff */
[----:B0-----:R-:W0:Y:S01]  /*4890*/  LDC.64 R4, c[0x0][0x228] ;  /* 0x00008a00ff047b82 */ /* 0x001e220000000a00 */
[----:B----4-:R-:W-:-:S04]  /*48a0*/  PRMT R0, R3, 0x9910, RZ ;  /* 0x0000991003007816 */ /* 0x010fc800000000ff */
        /* <DEDUP_REMOVED lines=14> */
.L_x_22097:
[----:B------:R0:W5:Y:S01]  /*4990*/  LDG.E.U8 R25, desc[UR36][R4.64] ;  /* 0x0000002404197981 */ /* 0x000162000c1e1100 */
[----:B------:R-:W-:Y:S05]  /*49a0*/  BRA `(.L_x_22099) ;  /* 0x0000000c00347947 */ /* 0x000fea0003800000 */
.L_x_22096:
        /* <DEDUP_REMOVED lines=8> */
.L_x_22101:
[----:B------:R0:W5:Y:S01]  /*4a30*/  LDG.E R25, desc[UR36][R4.64] ;  /* 0x0000002404197981 */ /* 0x000162000c1e1900 */
[----:B------:R-:W-:Y:S05]  /*4a40*/  BRA `(.L_x_22099) ;  /* 0x0000000c000c7947 */ /* 0x000fea0003800000 */
.L_x_22100:
[----:B------:R0:W5:Y:S01]  /*4a50*/  LDG.E.S16 R25, desc[UR36][R4.64] ;  /* 0x0000002404197981 */ /* 0x000162000c1e1700 */
[----:B------:R-:W-:Y:S05]  /*4a60*/  BRA `(.L_x_22099) ;  /* 0x0000000c00047947 */ /* 0x000fea0003800000 */
.L_x_22095:
[----:B------:R-:W-:-:S13]  /*4a70*/  ISETP.GT.AND P0, PT, R0, 0x6, PT ;  /* 0x000000060000780c */ /* 0x000fda0003f04270 */
[----:B------:R-:W-:Y:S05]  /*4a80*/  @P0 BRA `(.L_x_22102) ;  /* 0x00000000002c0947 */ /* 0x000fea0003800000 */
[----:B------:R-:W-:-:S13]  /*4a90*/  ISETP.NE.AND P0, PT, R0, 0x5, PT ;  /* 0x000000050000780c */ /* 0x000fda0003f05270 */
[----:B------:R-:W-:Y:S05]  /*4aa0*/  @!P0 BRA `(.L_x_22103) ;  /* 0x0000000000148947 */ /* 0x000fea0003800000 */
[----:B------:R-:W-:-:S13]  /*4ab0*/  ISETP.NE.AND P0, PT, R0, 0x6, PT ;  /* 0x000000060000780c */ /* 0x000fda0003f05270 */
[----:B------:R-:W-:Y:S05]  /*4ac0*/  @P0 BRA `(.L_x_22098) ;  /* 0x0000000800980947 */ /* 0x000fea0003800000 */
[----:B------:R-:W4:Y:S02]  /*4ad0*/  LDG.E R4, desc[UR36][R4.64] ;  /* 0x0000002404047981 */ /* 0x000f24000c1e1900 */
[----:B----4-:R0:W4:Y:S01]  /*4ae0*/  F2I.FTZ.TRUNC.NTZ R25, R4 ;  /* 0x0000000400197305 */ /* 0x010122000021f100 */
[----:B------:R-:W-:Y:S05]  /*4af0*/  BRA `(.L_x_22099) ;  /* 0x0000000800e07947 */ /* 0x000fea0003800000 */
.L_x_22103:
[----:B------:R-:W4:Y:S02]  /*4b00*/  LDG.E.U16 R4, desc[UR36][R4.64] ;  /* 0x0000002404047981 */ /* 0x000f24000c1e1500 */
[----:B----4-:R-:W-:-:S06]  /*4b10*/  HADD2.F32 R25, -RZ, R4.H0_H0 ;  /* 0x20000004ff197230 */ /* 0x010fcc0000004100 */
[----:B------:R-:W0:Y:S01]  /*4b20*/  F2I.FTZ.TRUNC.NTZ R25, R25 ;  /* 0x0000001900197305 */ /* 0x000e22000021f100 */
[----:B------:R-:W-:Y:S05]  /*4b30*/  BRA `(.L_x_22099) ;  /* 0x0000000800d07947 */ /* 0x000fea0003800000 */
.L_x_22102:
[----:B------:R-:W-:-:S13]  /*4b40*/  ISETP.NE.AND P0, PT, R0, 0x7, PT ;  /* 0x000000070000780c */ /* 0x000fda0003f05270 */
[----:B------:R-:W-:Y:S05]  /*4b50*/  @!P0 BRA `(.L_x_22104) ;  /* 0x00000000002c8947 */ /* 0x000fea0003800000 */
[----:B------:R-:W-:-:S13]  /*4b60*/  ISETP.NE.AND P0, PT, R0, 0x8, PT ;  /* 0x000000080000780c */ /* 0x000fda0003f05270 */
[----:B------:R-:W-:Y:S05]  /*4b70*/  @!P0 BRA `(.L_x_22105) ;  /* 0x0000000000148947 */ /* 0x000fea0003800000 */
[----:B------:R-:W-:-:S13]  /*4b80*/  ISETP.NE.AND P0, PT, R0, 0x9, PT ;  /* 0x000000090000780c */ /* 0x000fda0003f05270 */
[----:B------:R-:W-:Y:S05]  /*4b90*/  @P0 BRA `(.L_x_22098) ;  /* 0x0000000800640947 */ /* 0x000fea0003800000 */
[----:B------:R-:W4:Y:S02]  /*4ba0*/  LDG.E R4, desc[UR36][R4.64] ;  /* 0x0000002404047981 */ /* 0x000f24000c1e1900 */
[----:B----4-:R0:W4:Y:S01]  /*4bb0*/  F2I.FTZ.TRUNC.NTZ R25, R4 ;  /* 0x0000000400197305 */ /* 0x010122000021f100 */
[----:B------:R-:W-:Y:S05]  /*4bc0*/  BRA `(.L_x_22099) ;  /* 0x0000000800ac7947 */ /* 0x000fea0003800000 */
.L_x_22105:
[----:B------:R-:W4:Y:S02]  /*4bd0*/  LDG.E.U16 R4, desc[UR36][R4.64] ;  /* 0x0000002404047981 */ /* 0x000f24000c1e1500 */
[----:B----4-:R-:W-:-:S06]  /*4be0*/  HADD2.F32 R25, -RZ, R4.H0_H0 ;  /* 0x20000004ff197230 */ /* 0x010fcc0000004100 */
[----:B------:R-:W0:Y:S01]  /*4bf0*/  F2I.FTZ.TRUNC.NTZ R25, R25 ;  /* 0x0000001900197305 */ /* 0x000e22000021f100 */
[----:B------:R-:W-:Y:S05]  /*4c00*/  BRA `(.L_x_22099) ;  /* 0x00000008009c7947 */ /* 0x000fea0003800000 */
.L_x_22104:
[----:B------:R-:W4:Y:S02]  /*4c10*/  LDG.E.64 R4, desc[UR36][R4.64] ;  /* 0x0000002404047981 */ /* 0x000f24000c1e1b00 */
[----:B----4-:R0:W4:Y:S01]  /*4c20*/  F2I.F64.TRUNC R25, R4 ;  /* 0x0000000400197311 */ /* 0x010122000030d100 */
[----:B------:R-:W-:Y:S05]  /*4c30*/  BRA `(.L_x_22099) ;  /* 0x0000000800907947 */ /* 0x000fea0003800000 */
.L_x_22094:
        /* <DEDUP_REMOVED lines=10> */
[----:B------:R-:W-:Y:S01]  /*4ce0*/  SEL R25, RZ, 0x1, !P0 ;  /* 0x00000001ff197807 */ /* 0x000fe20004000000 */
[----:B------:R-:W-:Y:S08]  /*4cf0*/  BRA `(.L_x_22099) ;  /* 0x0000000800607947 */ /* 0x000ff00003800000 */
.L_x_22108:
[----:B------:R-:W4:Y:S02]  /*4d00*/  LDG.E.64 R4, desc[UR36][R4.64] ;  /* 0x0000002404047981 */ /* 0x000f24000c1e1b00 */
[----:B----4-:R0:W4:Y:S01]  /*4d10*/  F2I.F64.TRUNC R25, R4 ;  /* 0x0000000400197311 */ /* 0x010122000030d100 */
[----:B------:R-:W-:Y:S05]  /*4d20*/  BRA `(.L_x_22099) ;  /* 0x0000000800547947 */ /* 0x000fea0003800000 */
.L_x_22107:
        /* <DEDUP_REMOVED lines=25> */
[----:B------:R0:W4:Y:S01]  /*4ec0*/  F2I.FTZ.TRUNC.NTZ R25, R7 ;  /* 0x0000000700197305 */ /* 0x000122000021f100 */
[----:B------:R-:W-:Y:S05]  /*4ed0*/  BRA `(.L_x_22099) ;  /* 0x0000000400e87947 */ /* 0x000fea0003800000 */
.L_x_22110:
        /* <DEDUP_REMOVED lines=14> */
.L_x_22109:
[----:B------:R-:W4:Y:S02]  /*4fc0*/  LDG.E.U16 R25, desc[UR36][R4.64] ;  /* 0x0000002404197981 */ /* 0x000f24000c1e1500 */
[----:B----4-:R-:W-:-:S06]  /*4fd0*/  IMAD.U32 R25, R25, 0x10000, RZ ;  /* 0x0001000019197824 */ /* 0x010fcc00078e00ff */
[----:B------:R-:W0:Y:S01]  /*4fe0*/  F2I.FTZ.TRUNC.NTZ R25, R25 ;  /* 0x0000001900197305 */ /* 0x000e22000021f100 */
[----:B------:R-:W-:Y:S05]  /*4ff0*/  BRA `(.L_x_22099) ;  /* 0x0000000400a07947 */ /* 0x000fea0003800000 */
.L_x_22106:
        /* <DEDUP_REMOVED lines=10> */
.L_x_22113:
        /* <DEDUP_REMOVED lines=21> */
.L_x_22117:
[----:B------:R-:W-:Y:S05]  /*51f0*/  BSYNC B1 ;  /* 0x0000000000017941 */ /* 0x000fea0003800000 */
.L_x_22116:
[----:B------:R-:W-:Y:S01]  /*5200*/  IMAD.SHL.U32 R3, R3, 0x100000, RZ ;  /* 0x0010000003037824 */ /* 0x000fe200078e00ff */
[----:B------:R-:W-:-:S04]  /*5210*/  LEA R0, R0, 0x3b800000, 0x17 ;  /* 0x3b80000000007811 */ /* 0x000fc800078eb8ff */
[----:B------:R-:W-:-:S07]  /*5220*/  LOP3.LUT R25, R0, R3, R25, 0xfe, !PT ;  /* 0x0000000300197212 */ /* 0x000fce00078efe19 */
.L_x_22115:
[----:B------:R-:W-:Y:S05]  /*5230*/  BSYNC B0 ;  /* 0x0000000000007941 */ /* 0x000fea0003800000 */
.L_x_22114:
[----:B------:R-:W4:Y:S01]  /*5240*/  F2I.FTZ.TRUNC.NTZ R25, R25 ;  /* 0x0000001900197305 */ /* 0x000f22000021f100 */
[----:B------:R-:W-:Y:S05]  /*5250*/  BRA `(.L_x_22099) ;  /* 0x0000000400087947 */ /* 0x000fea0003800000 */
.L_x_22112:
        /* <DEDUP_REMOVED lines=21> */
.L_x_22121:
[----:B------:R-:W-:Y:S05]  /*53b0*/  BSYNC B1 ;  /* 0x0000000000017941 */ /* 0x000fea0003800000 */
.L_x_22120:
[----:B------:R-:W-:Y:S01]  /*53c0*/  IMAD.SHL.U32 R3, R3, 0x200000, RZ ;  /* 0x0020000003037824 */ /* 0x000fe200078e00ff */
[----:B------:R-:W-:-:S04]  /*53d0*/  LEA R0, R0, 0x37800000, 0x17 ;  /* 0x3780000000007811 */ /* 0x000fc800078eb8ff */
[----:B------:R-:W-:-:S07]  /*53e0*/  LOP3.LUT R25, R0, R3, R25, 0xfe, !PT ;  /* 0x0000000300197212 */ /* 0x000fce00078efe19 */
.L_x_22119:
[----:B------:R-:W-:Y:S05]  /*53f0*/  BSYNC B0 ;  /* 0x0000000000007941 */ /* 0x000fea0003800000 */
.L_x_22118:
[----:B------:R-:W0:Y:S01]  /*5400*/  F2I.FTZ.TRUNC.NTZ R25, R25 ;  /* 0x0000001900197305 */ /* 0x000e22000021f100 */
[----:B------:R-:W-:Y:S05]  /*5410*/  BRA `(.L_x_22099) ;  /* 0x0000000000987947 */ /* 0x000fea0003800000 */
.L_x_22111:
        /* <DEDUP_REMOVED lines=14> */
.L_x_22125:
[----:B------:R-:W-:Y:S05]  /*5500*/  BSYNC B0 ;  /* 0x0000000000007941 */ /* 0x000fea0003800000 */
.L_x_22124:
[----:B------:R-:W0:Y:S01]  /*5510*/  F2I.FTZ.TRUNC.NTZ R25, R25 ;  /* 0x0000001900197305 */ /* 0x000e22000021f100 */
[----:B------:R-:W-:Y:S05]  /*5520*/  BRA `(.L_x_22099) ;  /* 0x0000000000547947 */ /* 0x000fea0003800000 */
.L_x_22098:
        /* <DEDUP_REMOVED lines=17> */
.L_x_22126:
[----:B------:R-:W-:Y:S05]  /*5640*/  BRA `(.L_x_22099) ;  /* 0x00000000000c7947 */ /* 0x000fea0003800000 */
.L_x_22123:
[----:B------:R0:W5:Y:S01]  /*5650*/  LDG.E R25, desc[UR36][R4.64] ;  /* 0x0000002404197981 */ /* 0x000162000c1e1900 */
[----:B------:R-:W-:Y:S05]  /*5660*/  BRA `(.L_x_22099) ;  /* 0x0000000000047947 */ /* 0x000fea0003800000 */
.L_x_22122:
[----:B------:R0:W5:Y:S02]  /*5670*/  LDG.E R25, desc[UR36][R4.64] ;  /* 0x0000002404197981 */ /* 0x000164000c1e1900 */
.L_x_22099:
[----:B------:R-:W-:-:S07]  /*5680*/  VIADD R17, R17, 0x80 ;  /* 0x0000008011117836 */ /* 0x000fce0000000000 */
.L_x_22060:
[----:B------:R-:W-:Y:S05]  /*5690*/  BSYNC B6 ;  /* 0x0000000000067941 */ /* 0x000fea0003800000 */
.L_x_22059:
        /* <DEDUP_REMOVED lines=23> */
.L_x_22132:
[----:B------:R0:W5:Y:S01]  /*5810*/  LDG.E.U8 R23, desc[UR36][R4.64] ;  /* 0x0000002404177981 */ /* 0x000162000c1e1100 */
[----:B------:R-:W-:Y:S05]  /*5820*/  BRA `(.L_x_22134) ;  /* 0x0000000c00347947 */ /* 0x000fea0003800000 */
.L_x_22131:
        /* <DEDUP_REMOVED lines=8> */
.L_x_22136:
[----:B------:R4:W5:Y:S01]  /*58b0*/  LDG.E R23, desc[UR36][R4.64] ;  /* 0x0000002404177981 */ /* 0x000962000c1e1900 */
[----:B------:R-:W-:Y:S05]  /*58c0*/  BRA `(.L_x_22134) ;  /* 0x0000000c000c7947 */ /* 0x000fea0003800000 */
.L_x_22135:
[----:B------:R3:W5:Y:S01]  /*58d0*/  LDG.E.S16 R23, desc[UR36][R4.64] ;  /* 0x0000002404177981 */ /* 0x000762000c1e1700 */
[----:B------:R-:W-:Y:S05]  /*58e0*/  BRA `(.L_x_22134) ;  /* 0x0000000c00047947 */ /* 0x000fea0003800000 */
.L_x_22130:
        /* <DEDUP_REMOVED lines=9> */
.L_x_22138:
[----:B------:R-:W3:Y:S02]  /*5980*/  LDG.E.U16 R4, desc[UR36][R4.64] ;  /* 0x0000002404047981 */ /* 0x000ee4000c1e1500 */
[----:B---3--:R-:W-:-:S06]  /*5990*/  HADD2.F32 R23, -RZ, R4.H0_H0 ;  /* 0x20000004ff177230 */ /* 0x008fcc0000004100 */
[----:B------:R-:W0:Y:S01]  /*59a0*/  F2I.FTZ.TRUNC.NTZ R23, R23 ;  /* 0x0000001700177305 */ /* 0x000e22000021f100 */
[----:B------:R-:W-:Y:S05]  /*59b0*/  BRA `(.L_x_22134) ;  /* 0x0000000800d07947 */ /* 0x000fea0003800000 */
.L_x_22137:
        /* <DEDUP_REMOVED lines=9> */
.L_x_22140:
[----:B------:R-:W3:Y:S02]  /*5a50*/  LDG.E.U16 R4, desc[UR36][R4.64] ;  /* 0x0000002404047981 */ /* 0x000ee4000c1e1500 */
[----:B---3--:R-:W-:-:S06]  /*5a60*/  HADD2.F32 R23, -RZ, R4.H0_H0 ;  /* 0x20000004ff177230 */ /* 0x008fcc0000004100 */
[----:B------:R-:W0:Y:S01]  /*5a70*/  F2I.FTZ.TRUNC.NTZ R23, R23 ;  /* 0x0000001700177305 */ /* 0x000e22000021f100 */
[----:B------:R-:W-:Y:S05]  /*5a80*/  BRA `(.L_x_22134) ;  /* 0x00000008009c7947 */ /* 0x000fea0003800000 */
.L_x_22139:
[----:B------:R-:W3:Y:S02]  /*5a90*/  LDG.E.64 R4, desc[UR36][R4.64] ;  /* 0x0000002404047981 */ /* 0x000ee4000c1e1b00 */
[----:B---3--:R0:W1:Y:S01]  /*5aa0*/  F2I.F64.TRUNC R23, R4 ;  /* 0x0000000400177311 */ /* 0x008062000030d100 */
[----:B------:R-:W-:Y:S05]  /*5ab0*/  BRA `(.L_x_22134) ;  /* 0x0000000800907947 */ /* 0x000fea0003800000 */
.L_x_22129:
        /* <DEDUP_REMOVED lines=12> */
.L_x_22143:
[----:B------:R-:W3:Y:S02]  /*5b80*/  LDG.E.64 R4, desc[UR36][R4.64] ;  /* 0x0000002404047981 */ /* 0x000ee4000c1e1b00 */
[----:B---3--:R0:W1:Y:S01]  /*5b90*/  F2I.F64.TRUNC R23, R4 ;  /* 0x0000000400177311 */ /* 0x008062000030d100 */
[----:B------:R-:W-:Y:S05]  /*5ba0*/  BRA `(.L_x_22134) ;  /* 0x0000000800547947 */ /* 0x000fea0003800000 */
.L_x_22142:
        /* <DEDUP_REMOVED lines=27> */
.L_x_22145:
        /* <DEDUP_REMOVED lines=14> */
.L_x_22144:
[----:B------:R-:W3:Y:S02]  /*5e40*/  LDG.E.U16 R23, desc[UR36][R4.64] ;  /* 0x0000002404177981 */ /* 0x000ee4000c1e1500 */
[----:B---3--:R-:W-:-:S06]  /*5e50*/  IMAD.U32 R23, R23, 0x10000, RZ ;  /* 0x0001000017177824 */ /* 0x008fcc00078e00ff */
[----:B------:R-:W0:Y:S01]  /*5e60*/  F2I.FTZ.TRUNC.NTZ R23, R23 ;  /* 0x0000001700177305 */ /* 0x000e22000021f100 */
[----:B------:R-:W-:Y:S05]  /*5e70*/  BRA `(.L_x_22134) ;  /* 0x0000000400a07947 */ /* 0x000fea0003800000 */
.L_x_22141:
        /* <DEDUP_REMOVED lines=10> */
.L_x_22148:
        /* <DEDUP_REMOVED lines=21> */
.L_x_22152:
[----:B------:R-:W-:Y:S05]  /*6070*/  BSYNC B1 ;  /* 0x0000000000017941 */ /* 0x000fea0003800000 */
.L_x_22151:
[----:B------:R-:W-:Y:S01]  /*6080*/  IMAD.SHL.U32 R3, R3, 0x100000, RZ ;  /* 0x0010000003037824 */ /* 0x000fe200078e00ff */
[----:B------:R-:W-:-:S04]  /*6090*/  LEA R0, R0, 0x3b800000, 0x17 ;  /* 0x3b80000000007811 */ /* 0x000fc800078eb8ff */
[----:B------:R-:W-:-:S07]  /*60a0*/  LOP3.LUT R23, R0, R3, R23, 0xfe, !PT ;  /* 0x0000000300177212 */ /* 0x000fce00078efe17 */
.L_x_22150:
[----:B------:R-:W-:Y:S05]  /*60b0*/  BSYNC B0 ;  /* 0x0000000000007941 */ /* 0x000fea0003800000 */
.L_x_22149:
[----:B------:R-:W0:Y:S01]  /*60c0*/  F2I.FTZ.TRUNC.NTZ R23, R23 ;  /* 0x0000001700177305 */ /* 0x000e22000021f100 */
[----:B------:R-:W-:Y:S05]  /*60d0*/  BRA `(.L_x_22134) ;  /* 0x0000000400087947 */ /* 0x000fea0003800000 */
.L_x_22147:
        /* <DEDUP_REMOVED lines=21> */
.L_x_22156:
[----:B------:R-:W-:Y:S05]  /*6230*/  BSYNC B1 ;  /* 0x0000000000017941 */ /* 0x000fea0003800000 */
.L_x_22155:
[----:B------:R-:W-:Y:S01]  /*6240*/  IMAD.SHL.U32 R3, R3, 0x200000, RZ ;  /* 0x0020000003037824 */ /* 0x000fe200078e00ff */
[----:B------:R-:W-:-:S04]  /*6250*/  LEA R0, R0, 0x37800000, 0x17 ;  /* 0x3780000000007811 */ /* 0x000fc800078eb8ff */
[----:B------:R-:W-:-:S07]  /*6260*/  LOP3.LUT R23, R0, R3, R23, 0xfe, !PT ;  /* 0x0000000300177212 */ /* 0x000fce00078efe17 */
.L_x_22154:
[----:B------:R-:W-:Y:S05]  /*6270*/  BSYNC B0 ;  /* 0x0000000000007941 */ /* 0x000fea0003800000 */
.L_x_22153:
[----:B------:R-:W0:Y:S01]  /*6280*/  F2I.FTZ.TRUNC.NTZ R23, R23 ;  /* 0x0000001700177305 */ /* 0x000e22000021f100 */
[----:B------:R-:W-:Y:S05]  /*6290*/  BRA `(.L_x_22134) ;  /* 0x0000000000987947 */ /* 0x000fea0003800000 */
.L_x_22146:
        /* <DEDUP_REMOVED lines=14> */
.L_x_22160:
[----:B------:R-:W-:Y:S05]  /*6380*/  BSYNC B0 ;  /* 0x0000000000007941 */ /* 0x000fea0003800000 */
.L_x_22159:
[----:B------:R-:W0:Y:S01]  /*6390*/  F2I.FTZ.TRUNC.NTZ R23, R23 ;  /* 0x0000001700177305 */ /* 0x000e22000021f100 */
[----:B------:R-:W-:Y:S05]  /*63a0*/  BRA `(.L_x_22134) ;  /* 0x0000000000547947 */ /* 0x000fea0003800000 */
.L_x_22133:
        /* <DEDUP_REMOVED lines=17> */
.L_x_22161:
[----:B------:R-:W-:Y:S05]  /*64c0*/  BRA `(.L_x_22134) ;  /* 0x00000000000c7947 */ /* 0x000fea0003800000 */
.L_x_22158:
[----:B------:R0:W5:Y:S01]  /*64d0*/  LDG.E R23, desc[UR36][R4.64] ;  /* 0x0000002404177981 */ /* 0x000162000c1e1900 */
[----:B------:R-:W-:Y:S05]  /*64e0*/  BRA `(.L_x_22134) ;  /* 0x0000000000047947 */ /* 0x000fea0003800000 */
.L_x_22157:
[----:B------:R0:W5:Y:S02]  /*64f0*/  LDG.E R23, desc[UR36][R4.64] ;  /* 0x0000002404177981 */ /* 0x000164000c1e1900 */
.L_x_22134:
[----:B------:R-:W2:Y:S01]  /*6500*/  LDC.U8 R3, c[0x0][0x235] ;  /* 0x00008d40ff037b82 */ /* 0x000ea20000000000 */
[----:B------:R-:W-:Y:S02]  /*6510*/  ULDC UR4, c[0x0][0x23c] ;  /* 0x00008f0000047ab9 */ /* 0x000fe40000000800 */
[----:B------:R-:W-:-:S05]  /*6520*/  IMAD R17, R17, UR4, RZ ;  /* 0x0000000411117c24 */ /* 0x000fca000f8e02ff */
[----:B01-34-:R-:W0:Y:S01]  /*6530*/  LDC.64 R4, c[0x0][0x228] ;  /* 0x00008a00ff047b82 */ /* 0x01be220000000a00 */
        /* <DEDUP_REMOVED lines=15> */
.L_x_22165:
[----:B------:R0:W5:Y:S01]  /*6630*/  LDG.E.U8 R18, desc[UR36][R4.64] ;  /* 0x0000002404127981 */ /* 0x000162000c1e1100 */
[----:B------:R-:W-:Y:S05]  /*6640*/  BRA `(.L_x_22128) ;  /* 0x0000000c00307947 */ /* 0x000fea0003800000 */
.L_x_22164:
        /* <DEDUP_REMOVED lines=8> */
.L_x_22168:
[----:B------:R0:W5:Y:S01]  /*66d0*/  LDG.E R18, desc[UR36][R4.64] ;  /* 0x0000002404127981 */ /* 0x000162000c1e1900 */
[----:B------:R-:W-:Y:S05]  /*66e0*/  BRA `(.L_x_22128) ;  /* 0x0000000c00087947 */ /* 0x000fea0003800000 */
.L_x_22167:
[----:B------:R0:W5:Y:S01]  /*66f0*/  LDG.E.S16 R18, desc[UR36][R4.64] ;  /* 0x0000002404127981 */ /* 0x000162000c1e1700 */
[----:B------:R-:W-:Y:S05]  /*6700*/  BRA `(.L_x_22128) ;  /* 0x0000000c00007947 */ /* 0x000fea0003800000 */
.L_x_22163:
        /* <DEDUP_REMOVED lines=9> */
.L_x_22170:
[----:B------:R-:W2:Y:S02]  /*67a0*/  LDG.E.U16 R4, desc[UR36][R4.64] ;  /* 0x0000002404047981 */ /* 0x000ea4000c1e1500 */
[----:B--2---:R-:W-:-:S06]  /*67b0*/  HADD2.F32 R18, -RZ, R4.H0_H0 ;  /* 0x20000004ff127230 */ /* 0x004fcc0000004100 */
[----:B------:R-:W0:Y:S01]  /*67c0*/  F2I.FTZ.TRUNC.NTZ R18, R18 ;  /* 0x0000001200127305 */ /* 0x000e22000021f100 */
[----:B------:R-:W-:Y:S05]  /*67d0*/  BRA `(.L_x_22128) ;  /* 0x0000000800cc7947 */ /* 0x000fea0003800000 */
.L_x_22169:
        /* <DEDUP_REMOVED lines=9> */
.L_x_22172:
[----:B------:R-:W2:Y:S02]  /*6870*/  LDG.E.U16 R4, desc[UR36][R4.64] ;  /* 0x0000002404047981 */ /* 0x000ea4000c1e1500 */
[----:B--2---:R-:W-:-:S06]  /*6880*/  HADD2.F32 R18, -RZ, R4.H0_H0 ;  /* 0x20000004ff127230 */ /* 0x004fcc0000004100 */
[----:B------:R-:W0:Y:S01]  /*6890*/  F2I.FTZ.TRUNC.NTZ R18, R18 ;  /* 0x0000001200127305 */ /* 0x000e22000021f100 */
[----:B------:R-:W-:Y:S05]  /*68a0*/  BRA `(.L_x_22128) ;  /* 0x0000000800987947 */ /* 0x000fea0003800000 */
.L_x_22171:
[----:B------:R-:W2:Y:S02]  /*68b0*/  LDG.E.64 R18, desc[UR36][R4.64] ;  /* 0x0000002404127981 */ /* 0x000ea4000c1e1b00 */
[----:B--2---:R0:W1:Y:S01]  /*68c0*/  F2I.F64.TRUNC R18, R18 ;  /* 0x0000001200127311 */ /* 0x004062000030d100 */
[----:B------:R-:W-:Y:S05]  /*68d0*/  BRA `(.L_x_22128) ;  /* 0x00000008008c7947 */ /* 0x000fea0003800000 */
.L_x_22162:
        /* <DEDUP_REMOVED lines=12> */
.L_x_22175:
[----:B------:R-:W2:Y:S02]  /*69a0*/  LDG.E.64 R4, desc[UR36][R4.64] ;  /* 0x0000002404047981 */ /* 0x000ea4000c1e1b00 */
[----:B--2---:R0:W1:Y:S01]  /*69b0*/  F2I.F64.TRUNC R18, R4 ;  /* 0x0000000400127311 */ /* 0x004062000030d100 */
[----:B------:R-:W-:Y:S05]  /*69c0*/  BRA `(.L_x_22128) ;  /* 0x0000000800507947 */ /* 0x000fea0003800000 */
.L_x_22174:
        /* <DEDUP_REMOVED lines=27> */
.L_x_22177:
        /* <DEDUP_REMOVED lines=14> */
.L_x_22176:
[----:B------:R-:W2:Y:S02]  /*6c60*/  LDG.E.U16 R18, desc[UR36][R4.64] ;  /* 0x0000002404127981 */ /* 0x000ea4000c1e1500 */
[----:B--2---:R-:W-:-:S06]  /*6c70*/  IMAD.U32 R18, R18, 0x10000, RZ ;  /* 0x0001000012127824 */ /* 0x004fcc00078e00ff */
[----:B------:R-:W0:Y:S01]  /*6c80*/  F2I.FTZ.TRUNC.NTZ R18, R18 ;  /* 0x0000001200127305 */ /* 0x000e22000021f100 */
[----:B------:R-:W-:Y:S05]  /*6c90*/  BRA `(.L_x_22128) ;  /* 0x00000004009c7947 */ /* 0x000fea0003800000 */
.L_x_22173:
        /* <DEDUP_REMOVED lines=10> */
.L_x_22180:
        /* <DEDUP_REMOVED lines=21> */
.L_x_22184:
[----:B------:R-:W-:Y:S05]  /*6e90*/  BSYNC B1 ;  /* 0x0000000000017941 */ /* 0x000fea0003800000 */
.L_x_22183:
[----:B------:R-:W-:Y:S01]  /*6ea0*/  IMAD.SHL.U32 R3, R3, 0x100000, RZ ;  /* 0x0010000003037824 */ /* 0x000fe200078e00ff */
[----:B------:R-:W-:-:S04]  /*6eb0*/  LEA R5, R0, 0x3b800000, 0x17 ;  /* 0x3b80000000057811 */ /* 0x000fc800078eb8ff */
[----:B------:R-:W-:-:S07]  /*6ec0*/  LOP3.LUT R18, R5, R3, R18, 0xfe, !PT ;  /* 0x0000000305127212 */ /* 0x000fce00078efe12 */
.L_x_22182:
[----:B------:R-:W-:Y:S05]  /*6ed0*/  BSYNC B0 ;  /* 0x0000000000007941 */ /* 0x000fea0003800000 */
.L_x_22181:
[----:B------:R-:W0:Y:S01]  /*6ee0*/  F2I.FTZ.TRUNC.NTZ R18, R18 ;  /* 0x0000001200127305 */ /* 0x000e22000021f100 */
[----:B------:R-:W-:Y:S05]  /*6ef0*/  BRA `(.L_x_22128) ;  /* 0x0000000400047947 */ /* 0x000fea0003800000 */
.L_x_22179:
        /* <DEDUP_REMOVED lines=21> */
.L_x_22188:
[----:B------:R-:W-:Y:S05]  /*7050*/  BSYNC B1 ;  /* 0x0000000000017941 */ /* 0x000fea0003800000 */
.L_x_22187:
[----:B------:R-:W-:Y:S01]  /*7060*/  IMAD.SHL.U32 R3, R3, 0x200000, RZ ;  /* 0x0020000003037824 */ /* 0x000fe200078e00ff */
[----:B------:R-:W-:-:S04]  /*7070*/  LEA R5, R0, 0x37800000, 0x17 ;  /* 0x3780000000057811 */ /* 0x000fc800078eb8ff */
[----:B------:R-:W-:-:S07]  /*7080*/  LOP3.LUT R18, R5, R3, R18, 0xfe, !PT ;  /* 0x0000000305127212 */ /* 0x000fce00078efe12 */
.L_x_22186:
[----:B------:R-:W-:Y:S05]  /*7090*/  BSYNC B0 ;  /* 0x0000000000007941 */ /* 0x000fea0003800000 */
.L_x_22185:
[----:B------:R-:W0:Y:S01]  /*70a0*/  F2I.FTZ.TRUNC.NTZ R18, R18 ;  /* 0x0000001200127305 */ /* 0x000e22000021f100 */
[----:B------:R-:W-:Y:S05]  /*70b0*/  BRA `(.L_x_22128) ;  /* 0x0000000000947947 */ /* 0x000fea0003800000 */
.L_x_22178:
        /* <DEDUP_REMOVED lines=14> */
.L_x_22192:
[----:B------:R-:W-:Y:S05]  /*71a0*/  BSYNC B0 ;  /* 0x0000000000007941 */ /* 0x000fea0003800000 */
.L_x_22191:
[----:B------:R-:W0:Y:S01]  /*71b0*/  F2I.FTZ.TRUNC.NTZ R18, R18 ;  /* 0x0000001200127305 */ /* 0x000e22000021f100 */
[----:B------:R-:W-:Y:S05]  /*71c0*/  BRA `(.L_x_22128) ;  /* 0x0000000000507947 */ /* 0x000fea0003800000 */
.L_x_22166:
        /* <DEDUP_REMOVED lines=16> */
.L_x_22193:
[----:B------:R-:W-:Y:S05]  /*72d0*/  BRA `(.L_x_22128) ;  /* 0x00000000000c7947 */ /* 0x000fea0003800000 */
.L_x_22190:
[----:B------:R0:W5:Y:S01]  /*72e0*/  LDG.E R18, desc[UR36][R4.64] ;  /* 0x0000002404127981 */ /* 0x000162000c1e1900 */
[----:B------:R-:W-:Y:S05]  /*72f0*/  BRA `(.L_x_22128) ;  /* 0x0000000000047947 */ /* 0x000fea0003800000 */
.L_x_22189:
[----:B------:R0:W5:Y:S02]  /*7300*/  LDG.E R18, desc[UR36][R4.64] ;  /* 0x0000002404127981 */ /* 0x000164000c1e1900 */
.L_x_22128:
[----:B------:R-:W-:Y:S05]  /*7310*/  BSYNC B6 ;  /* 0x0000000000067941 */ /* 0x000fea0003800000 */
.L_x_22127:
[----:B0-----:R-:W0:Y:S01]  /*7320*/  S2R R19, SR_TID.X ;  /* 0x0000000000137919 */ /* 0x001e220000002100 */
[----:B------:R-:W0:Y:S01]  /*7330*/  LDC.U8 R17, c[0x0][0x240] ;  /* 0x00009000ff117b82 */ /* 0x000e220000000000 */
[----:B------:R-:W-:Y:S01]  /*7340*/  BSSY B6, `(.L_x_22194) ;  /* 0x00000f2000067945 */ /* 0x000fe20003800000 */
[----:B-1-345:R-:W-:Y:S02]  /*7350*/  VIMNMX R4, R27, R24, PT ;  /* 0x000000181b047248 */ /* 0x03afe40003fe0100 */
[----:B--2---:R-:W-:Y:S02]  /*7360*/  VIMNMX R24, R26, R29, PT ;  /* 0x0000001d1a187248 */ /* 0x004fe40003fe0100 */
[----:B------:R-:W-:Y:S02]  /*7370*/  VIMNMX R22, R25, R22, PT ;  /* 0x0000001619167248 */ /* 0x000fe40003fe0100 */
[----:B------:R-:W-:Y:S02]  /*7380*/  VIMNMX R18, R23, R18, PT ;  /* 0x0000001217127248 */ /* 0x000fe40003fe0100 */
[----:B0-----:R-:W-:-:S13]  /*7390*/  ISETP.GE.AND P0, PT, R19, R16, PT ;  /* 0x000000101300720c */ /* 0x001fda0003f06270 */
[----:B------:R-:W-:Y:S05]  /*73a0*/  @P0 BRA `(.L_x_22195) ;  /* 0x0000000c00ac0947 */ /* 0x000fea0003800000 */
[----:B------:R-:W0:Y:S01]  /*73b0*/  LDC.64 R8, c[0x0][0x218] ;  /* 0x00008600ff087b82 */ /* 0x000e220000000a00 */
[----:B------:R-:W-:Y:S01]  /*73c0*/  IMAD R0, R2, 0x200, R19 ;  /* 0x0000020002007824 */ /* 0x000fe200078e0213 */
[----:B------:R-:W-:Y:S01]  /*73d0*/  PRMT R5, R17, 0x9910, RZ ;  /* 0x0000991011057816 */ /* 0x000fe200000000ff */
        /* <DEDUP_REMOVED lines=18> */
.L_x_22199:
[----:B------:R0:W-:Y:S01]  /*7500*/  STG.E.U8 desc[UR36][R8.64], R4 ;  /* 0x0000000408007986 */ /* 0x0001e2000c101124 */
[----:B------:R-:W-:Y:S05]  /*7510*/  BRA `(.L_x_22195) ;  /* 0x0000000c00507947 */ /* 0x000fea0003800000 */
.L_x_22198:
        /* <DEDUP_REMOVED lines=9> */
.L_x_22202:
[----:B------:R0:W-:Y:S01]  /*75b0*/  STG.E desc[UR36][R8.64], R4 ;  /* 0x0000000408007986 */ /* 0x0001e2000c101924 */
[----:B------:R-:W-:Y:S05]  /*75c0*/  BRA `(.L_x_22195) ;  /* 0x0000000c00247947 */ /* 0x000fea0003800000 */
.L_x_22201:
[----:B------:R0:W-:Y:S01]  /*75d0*/  STG.E.U16 desc[UR36][R8.64], R4 ;  /* 0x0000000408007986 */ /* 0x0001e2000c101524 */
[----:B------:R-:W-:Y:S05]  /*75e0*/  BRA `(.L_x_22195) ;  /* 0x0000000c001c7947 */ /* 0x000fea0003800000 */
.L_x_22197:
        /* <DEDUP_REMOVED lines=9> */
.L_x_22204:
[----:B------:R-:W-:-:S04]  /*7680*/  I2FP.F32.S32 R0, R4 ;  /* 0x0000000400007245 */ /* 0x000fc80000201400 */
[----:B------:R-:W-:-:S05]  /*7690*/  F2FP.F16.F32.PACK_AB R0, RZ, R0 ;  /* 0x00000000ff00723e */ /* 0x000fca00000000ff */
[----:B------:R0:W-:Y:S01]  /*76a0*/  STG.E.U16 desc[UR36][R8.64], R0 ;  /* 0x0000000008007986 */ /* 0x0001e2000c101524 */
[----:B------:R-:W-:Y:S05]  /*76b0*/  BRA `(.L_x_22195) ;  /* 0x0000000800e87947 */ /* 0x000fea0003800000 */
.L_x_22203:
        /* <DEDUP_REMOVED lines=10> */
.L_x_22206:
[----:B------:R-:W-:-:S04]  /*7760*/  I2FP.F32.S32 R4, R4 ;  /* 0x0000000400047245 */ /* 0x000fc80000201400 */
[----:B------:R-:W-:-:S04]  /*7770*/  F2FP.F16.F32.PACK_AB R3, RZ, R4 ;  /* 0x00000004ff03723e */ /* 0x000fc800000000ff */
[----:B------:R-:W-:-:S05]  /*7780*/  PRMT R3, R3, 0x5410, RZ ;  /* 0x0000541003037816 */ /* 0x000fca00000000ff */
[----:B------:R3:W-:Y:S01]  /*7790*/  STG.E desc[UR36][R8.64], R3 ;  /* 0x0000000308007986 */ /* 0x0007e2000c101924 */
[----:B------:R-:W-:Y:S05]  /*77a0*/  BRA `(.L_x_22195) ;  /* 0x0000000800ac7947 */ /* 0x000fea0003800000 */
.L_x_22205:
[----:B------:R-:W0:Y:S02]  /*77b0*/  I2F.F64 R4, R4 ;  /* 0x0000000400047312 */ /* 0x000e240000201c00 */
[----:B0-----:R4:W-:Y:S01]  /*77c0*/  STG.E.64 desc[UR36][R8.64], R4 ;  /* 0x0000000408007986 */ /* 0x0019e2000c101b24 */
[----:B------:R-:W-:Y:S05]  /*77d0*/  BRA `(.L_x_22195) ;  /* 0x0000000800a07947 */ /* 0x000fea0003800000 */
.L_x_22196:
        /* <DEDUP_REMOVED lines=12> */
.L_x_22209:
[----:B------:R-:W0:Y:S01]  /*78a0*/  I2F.F64 R4, R4 ;  /* 0x0000000400047312 */ /* 0x000e220000201c00 */
[----:B------:R-:W-:-:S05]  /*78b0*/  CS2R R6, SRZ ;  /* 0x0000000000067805 */ /* 0x000fca000001ff00 */
[----:B0-----:R0:W-:Y:S01]  /*78c0*/  STG.E.128 desc[UR36][R8.64], R4 ;  /* 0x0000000408007986 */ /* 0x0011e2000c101d24 */
[----:B------:R-:W-:Y:S05]  /*78d0*/  BRA `(.L_x_22195) ;  /* 0x0000000800607947 */ /* 0x000fea0003800000 */
.L_x_22208:
        /* <DEDUP_REMOVED lines=21> */
.L_x_22213:
[----:B------:R-:W-:Y:S05]  /*7a30*/  BSYNC B0 ;  /* 0x0000000000007941 */ /* 0x000fea0003800000 */
.L_x_22212:
[----:B------:R-:W-:-:S05]  /*7a40*/  LOP3.LUT R5, R0, R5, RZ, 0xfc, !PT ;  /* 0x0000000500057212 */ /* 0x000fca00078efcff */
[----:B------:R0:W-:Y:S01]  /*7a50*/  STG.E.U8 desc[UR36][R8.64], R5 ;  /* 0x0000000508007986 */ /* 0x0001e2000c101124 */
[----:B------:R-:W-:Y:S05]  /*7a60*/  BRA `(.L_x_22195) ;  /* 0x0000000400fc7947 */ /* 0x000fea0003800000 */
.L_x_22211:
        /* <DEDUP_REMOVED lines=13> */
.L_x_22215:
[----:B------:R-:W-:Y:S01]  /*7b40*/  IMAD.MOV.U32 R0, RZ, RZ, 0x7f ;  /* 0x0000007fff007424 */ /* 0x000fe200078e00ff */
[----:B------:R-:W-:-:S04]  /*7b50*/  ISETP.GT.U32.AND P0, PT, R3, 0x7f800000, PT ;  /* 0x7f8000000300780c */ /* 0x000fc80003f04070 */
[----:B------:R-:W-:-:S09]  /*7b60*/  SEL R0, R0, 0x7c, P0 ;  /* 0x0000007c00007807 */ /* 0x000fd20000000000 */
.L_x_22216:
[----:B------:R-:W-:Y:S05]  /*7b70*/  BSYNC B0 ;  /* 0x0000000000007941 */ /* 0x000fea0003800000 */
.L_x_22214:
[----:B------:R-:W-:-:S04]  /*7b80*/  LOP3.LUT R3, R5, 0x80000000, RZ, 0xc0, !PT ;  /* 0x8000000005037812 */ /* 0x000fc800078ec0ff */
[----:B------:R-:W-:-:S04]  /*7b90*/  SHF.R.U32.HI R3, RZ, 0x18, R3 ;  /* 0x00000018ff037819 */ /* 0x000fc80000011603 */
[----:B------:R-:W-:-:S05]  /*7ba0*/  LOP3.LUT R3, R0, R3, RZ, 0xfc, !PT ;  /* 0x0000000300037212 */ /* 0x000fca00078efcff */
[----:B------:R0:W-:Y:S01]  /*7bb0*/  STG.E.U8 desc[UR36][R8.64], R3 ;  /* 0x0000000308007986 */ /* 0x0001e2000c101124 */
[----:B------:R-:W-:Y:S05]  /*7bc0*/  BRA `(.L_x_22195) ;  /* 0x0000000400a47947 */ /* 0x000fea0003800000 */
.L_x_22210:
[----:B------:R-:W-:-:S04]  /*7bd0*/  I2FP.F32.S32 R0, R4 ;  /* 0x0000000400007245 */ /* 0x000fc80000201400 */
[----:B------:R-:W-:-:S05]  /*7be0*/  F2FP.BF16.F32.PACK_AB R0, RZ, R0 ;  /* 0x00000000ff00723e */ /* 0x000fca00000010ff */
[----:B------:R0:W-:Y:S01]  /*7bf0*/  STG.E.U16 desc[UR36][R8.64], R0 ;  /* 0x0000000008007986 */ /* 0x0001e2000c101524 */
[----:B------:R-:W-:Y:S05]  /*7c00*/  BRA `(.L_x_22195) ;  /* 0x0000000400947947 */ /* 0x000fea0003800000 */
.L_x_22207:
        /* <DEDUP_REMOVED lines=10> */
.L_x_22219:
        /* <DEDUP_REMOVED lines=17> */
.L_x_22222:
[----:B------:R-:W-:-:S04]  /*7dc0*/  LOP3.LUT R3, R5, 0x80000000, RZ, 0xc0, !PT ;  /* 0x8000000005037812 */ /* 0x000fc800078ec0ff */
[----:B------:R-:W-:-:S04]  /*7dd0*/  SHF.R.U32.HI R3, RZ, 0x18, R3 ;  /* 0x00000018ff037819 */ /* 0x000fc80000011603 */
[----:B------:R-:W-:-:S04]  /*7de0*/  LOP3.LUT R0, R0, R3, RZ, 0xfc, !PT ;  /* 0x0000000300007212 */ /* 0x000fc800078efcff */
[----:B------:R-:W-:-:S07]  /*7df0*/  PRMT R4, R0, 0x7610, R4 ;  /* 0x0000761000047816 */ /* 0x000fce0000000004 */
.L_x_22221:
[----:B------:R-:W-:Y:S05]  /*7e00*/  BSYNC B0 ;  /* 0x0000000000007941 */ /* 0x000fea0003800000 */
.L_x_22220:
[----:B------:R0:W-:Y:S01]  /*7e10*/  STG.E.U8 desc[UR36][R8.64], R4 ;  /* 0x0000000408007986 */ /* 0x0001e2000c101124 */
[----:B------:R-:W-:Y:S05]  /*7e20*/  BRA `(.L_x_22195) ;  /* 0x00000004000c7947 */ /* 0x000fea0003800000 */
.L_x_22218:
        /* <DEDUP_REMOVED lines=17> */
.L_x_22225:
[----:B------:R-:W-:-:S04]  /*7f40*/  LOP3.LUT R3, R5, 0x80000000, RZ, 0xc0, !PT ;  /* 0x8000000005037812 */ /* 0x000fc800078ec0ff */
[----:B------:R-:W-:-:S04]  /*7f50*/  SHF.R.U32.HI R3, RZ, 0x18, R3 ;  /* 0x00000018ff037819 */ /* 0x000fc80000011603 */
[----:B------:R-:W-:-:S04]  /*7f60*/  LOP3.LUT R0, R0, R3, RZ, 0xfc, !PT ;  /* 0x0000000300007212 */ /* 0x000fc800078efcff */
[----:B------:R-:W-:-:S07]  /*7f70*/  PRMT R4, R0, 0x7610, R4 ;  /* 0x0000761000047816 */ /* 0x000fce0000000004 */
.L_x_22224:
[----:B------:R-:W-:Y:S05]  /*7f80*/  BSYNC B0 ;  /* 0x0000000000007941 */ /* 0x000fea0003800000 */
.L_x_22223:
[----:B------:R0:W-:Y:S01]  /*7f90*/  STG.E.U8 desc[UR36][R8.64], R4 ;  /* 0x0000000408007986 */ /* 0x0001e2000c101124 */
[----:B------:R-:W-:Y:S05]  /*7fa0*/  BRA `(.L_x_22195) ;  /* 0x0000000000ac7947 */ /* 0x000fea0003800000 */
.L_x_22217:
        /* <DEDUP_REMOVED lines=22> */
.L_x_22200:
        /* <DEDUP_REMOVED lines=16> */
.L_x_22228:
[----:B------:R-:W-:Y:S05]  /*8210*/  BRA `(.L_x_22195) ;  /* 0x0000000000107947 */ /* 0x000fea0003800000 */
.L_x_22227:
[----:B------:R-:W-:-:S05]  /*8220*/  SHF.R.S32.HI R5, RZ, 0x1f, R4 ;  /* 0x0000001fff057819 */ /* 0x000fca0000011404 */
[----:B------:R0:W-:Y:S01]  /*8230*/  STG.E.64 desc[UR36][R8.64], R4 ;  /* 0x0000000408007986 */ /* 0x0001e2000c101b24 */
[----:B------:R-:W-:Y:S05]  /*8240*/  BRA `(.L_x_22195) ;  /* 0x0000000000047947 */ /* 0x000fea0003800000 */
.L_x_22226:
[----:B------:R0:W-:Y:S02]  /*8250*/  STG.E desc[UR36][R8.64], R4 ;  /* 0x0000000408007986 */ /* 0x0001e4000c101924 */
.L_x_22195:
[----:B------:R-:W-:Y:S05]  /*8260*/  BSYNC B6 ;  /* 0x0000000000067941 */ /* 0x000fea0003800000 */
.L_x_22194:
        /* <DEDUP_REMOVED lines=23> */
.L_x_22234:
[----:B------:R0:W-:Y:S01]  /*83e0*/  STG.E.U8 desc[UR36][R8.64], R24 ;  /* 0x0000001808007986 */ /* 0x0001e2000c101124 */
[----:B------:R-:W-:Y:S05]  /*83f0*/  BRA `(.L_x_22236) ;  /* 0x0000000c00507947 */ /* 0x000fea0003800000 */
.L_x_22233:
        /* <DEDUP_REMOVED lines=9> */
.L_x_22238:
[----:B------:R0:W-:Y:S01]  /*8490*/  STG.E desc[UR36][R8.64], R24 ;  /* 0x0000001808007986 */ /* 0x0001e2000c101924 */
[----:B------:R-:W-:Y:S05]  /*84a0*/  BRA `(.L_x_22236) ;  /* 0x0000000c00247947 */ /* 0x000fea0003800000 */
.L_x_22237:
[----:B------:R0:W-:Y:S01]  /*84b0*/  STG.E.U16 desc[UR36][R8.64], R24 ;  /* 0x0000001808007986 */ /* 0x0001e2000c101524 */
[----:B------:R-:W-:Y:S05]  /*84c0*/  BRA `(.L_x_22236) ;  /* 0x0000000c001c7947 */ /* 0x000fea0003800000 */
.L_x_22232:
        /* <DEDUP_REMOVED lines=9> */
.L_x_22240:
[----:B------:R-:W-:-:S04]  /*8560*/  I2FP.F32.S32 R0, R24 ;  /* 0x0000001800007245 */ /* 0x000fc80000201400 */
[----:B------:R-:W-:-:S05]  /*8570*/  F2FP.F16.F32.PACK_AB R0, RZ, R0 ;  /* 0x00000000ff00723e */ /* 0x000fca00000000ff */
[----:B------:R0:W-:Y:S01]  /*8580*/  STG.E.U16 desc[UR36][R8.64], R0 ;  /* 0x0000000008007986 */ /* 0x0001e2000c101524 */
[----:B------:R-:W-:Y:S05]  /*8590*/  BRA `(.L_x_22236) ;  /* 0x0000000800e87947 */ /* 0x000fea0003800000 */
.L_x_22239:
        /* <DEDUP_REMOVED lines=10> */
.L_x_22242:
[----:B------:R-:W-:-:S04]  /*8640*/  I2FP.F32.S32 R24, R24 ;  /* 0x0000001800187245 */ /* 0x000fc80000201400 */
[----:B------:R-:W-:-:S04]  /*8650*/  F2FP.F16.F32.PACK_AB R3, RZ, R24 ;  /* 0x00000018ff03723e */ /* 0x000fc800000000ff */
[----:B------:R-:W-:-:S05]  /*8660*/  PRMT R3, R3, 0x5410, RZ ;  /* 0x0000541003037816 */ /* 0x000fca00000000ff */
[----:B------:R3:W-:Y:S01]  /*8670*/  STG.E desc[UR36][R8.64], R3 ;  /* 0x0000000308007986 */ /* 0x0007e2000c101924 */
[----:B------:R-:W-:Y:S05]  /*8680*/  BRA `(.L_x_22236) ;  /* 0x0000000800ac7947 */ /* 0x000fea0003800000 */
.L_x_22241:
[----:B------:R-:W0:Y:S02]  /*8690*/  I2F.F64 R24, R24 ;  /* 0x0000001800187312 */ /* 0x000e240000201c00 */
[----:B0-----:R4:W-:Y:S01]  /*86a0*/  STG.E.64 desc[UR36][R8.64], R24 ;  /* 0x0000001808007986 */ /* 0x0019e2000c101b24 */
[----:B------:R-:W-:Y:S05]  /*86b0*/  BRA `(.L_x_22236) ;  /* 0x0000000800a07947 */ /* 0x000fea0003800000 */
.L_x_22231:
        /* <DEDUP_REMOVED lines=12> */
.L_x_22245:
[----:B------:R-:W0:Y:S01]  /*8780*/  I2F.F64 R4, R24 ;  /* 0x0000001800047312 */ /* 0x000e220000201c00 */
[----:B------:R-:W-:-:S05]  /*8790*/  CS2R R6, SRZ ;  /* 0x0000000000067805 */ /* 0x000fca000001ff00 */
[----:B0-----:R0:W-:Y:S01]  /*87a0*/  STG.E.128 desc[UR36][R8.64], R4 ;  /* 0x0000000408007986 */ /* 0x0011e2000c101d24 */
[----:B------:R-:W-:Y:S05]  /*87b0*/  BRA `(.L_x_22236) ;  /* 0x0000000800607947 */ /* 0x000fea0003800000 */
.L_x_22244:
        /* <DEDUP_REMOVED lines=21> */
.L_x_22249:
[----:B------:R-:W-:Y:S05]  /*8910*/  BSYNC B0 ;  /* 0x0000000000007941 */ /* 0x000fea0003800000 */
.L_x_22248:
[----:B------:R-:W-:-:S05]  /*8920*/  LOP3.LUT R5, R0, R5, RZ, 0xfc, !PT ;  /* 0x0000000500057212 */ /* 0x000fca00078efcff */
[----:B------:R0:W-:Y:S01]  /*8930*/  STG.E.U8 desc[UR36][R8.64], R5 ;  /* 0x0000000508007986 */ /* 0x0001e2000c101124 */
[----:B------:R-:W-:Y:S05]  /*8940*/  BRA `(.L_x_22236) ;  /* 0x0000000400fc7947 */ /* 0x000fea0003800000 */
.L_x_22247:
        /* <DEDUP_REMOVED lines=13> */
.L_x_22251:
[----:B------:R-:W-:Y:S01]  /*8a20*/  IMAD.MOV.U32 R0, RZ, RZ, 0x7f ;  /* 0x0000007fff007424 */ /* 0x000fe200078e00ff */
[----:B------:R-:W-:-:S04]  /*8a30*/  ISETP.GT.U32.AND P0, PT, R3, 0x7f800000, PT ;  /* 0x7f8000000300780c */ /* 0x000fc80003f04070 */
[----:B------:R-:W-:-:S09]  /*8a40*/  SEL R0, R0, 0x7c, P0 ;  /* 0x0000007c00007807 */ /* 0x000fd20000000000 */
.L_x_22252:
[----:B------:R-:W-:Y:S05]  /*8a50*/  BSYNC B0 ;  /* 0x0000000000007941 */ /* 0x000fea0003800000 */
.L_x_22250:
[----:B------:R-:W-:-:S04]  /*8a60*/  LOP3.LUT R3, R5, 0x80000000, RZ, 0xc0, !PT ;  /* 0x8000000005037812 */ /* 0x000fc800078ec0ff */
[----:B------:R-:W-:-:S04]  /*8a70*/  SHF.R.U32.HI R3, RZ, 0x18, R3 ;  /* 0x00000018ff037819 */ /* 0x000fc80000011603 */
[----:B------:R-:W-:-:S05]  /*8a80*/  LOP3.LUT R3, R0, R3, RZ, 0xfc, !PT ;  /* 0x0000000300037212 */ /* 0x000fca00078efcff */
[----:B------:R0:W-:Y:S01]  /*8a90*/  STG.E.U8 desc[UR36][R8.64], R3 ;  /* 0x0000000308007986 */ /* 0x0001e2000c101124 */
[----:B------:R-:W-:Y:S05]  /*8aa0*/  BRA `(.L_x_22236) ;  /* 0x0000000400a47947 */ /* 0x000fea0003800000 */
.L_x_22246:
[----:B------:R-:W-:-:S04]  /*8ab0*/  I2FP.F32.S32 R0, R24 ;  /* 0x0000001800007245 */ /* 0x000fc80000201400 */
[----:B------:R-:W-:-:S05]  /*8ac0*/  F2FP.BF16.F32.PACK_AB R0, RZ, R0 ;  /* 0x00000000ff00723e */ /* 0x000fca00000010ff */
[----:B------:R0:W-:Y:S01]  /*8ad0*/  STG.E.U16 desc[UR36][R8.64], R0 ;  /* 0x0000000008007986 */ /* 0x0001e2000c101524 */
[----:B------:R-:W-:Y:S05]  /*8ae0*/  BRA `(.L_x_22236) ;  /* 0x0000000400947947 */ /* 0x000fea0003800000 */
.L_x_22243:
        /* <DEDUP_REMOVED lines=10> */
.L_x_22255:
        /* <DEDUP_REMOVED lines=17> */
.L_x_22258:
[----:B------:R-:W-:-:S04]  /*8ca0*/  LOP3.LUT R3, R5, 0x80000000, RZ, 0xc0, !PT ;  /* 0x8000000005037812 */ /* 0x000fc800078ec0ff */
[----:B------:R-:W-:-:S04]  /*8cb0*/  SHF.R.U32.HI R3, RZ, 0x18, R3 ;  /* 0x00000018ff037819 */ /* 0x000fc80000011603 */
[----:B------:R-:W-:-:S04]  /*8cc0*/  LOP3.LUT R0, R0, R3, RZ, 0xfc, !PT ;  /* 0x0000000300007212 */ /* 0x000fc800078efcff */
[----:B------:R-:W-:-:S07]  /*8cd0*/  PRMT R4, R0, 0x7610, R4 ;  /* 0x0000761000047816 */ /* 0x000fce0000000004 */
.L_x_22257:
[----:B------:R-:W-:Y:S05]  /*8ce0*/  BSYNC B0 ;  /* 0x0000000000007941 */ /* 0x000fea0003800000 */
.L_x_22256:
[----:B------:R0:W-:Y:S01]  /*8cf0*/  STG.E.U8 desc[UR36][R8.64], R4 ;  /* 0x0000000408007986 */ /* 0x0001e2000c101124 */
[----:B------:R-:W-:Y:S05]  /*8d00*/  BRA `(.L_x_22236) ;  /* 0x00000004000c7947 */ /* 0x000fea0003800000 */
.L_x_22254:
        /* <DEDUP_REMOVED lines=17> */
.L_x_22261:
[----:B------:R-:W-:-:S04]  /*8e20*/  LOP3.LUT R3, R5, 0x80000000, RZ, 0xc0, !PT ;  /* 0x8000000005037812 */ /* 0x000fc800078ec0ff */
[----:B------:R-:W-:-:S04]  /*8e30*/  SHF.R.U32.HI R3, RZ, 0x18, R3 ;  /* 0x00000018ff037819 */ /* 0x000fc80000011603 */
[----:B------:R-:W-:-:S04]  /*8e40*/  LOP3.LUT R0, R0, R3, RZ, 0xfc, !PT ;  /* 0x0000000300007212 */ /* 0x000fc800078efcff */
[----:B------:R-:W-:-:S07]  /*8e50*/  PRMT R4, R0, 0x7610, R4 ;  /* 0x0000761000047816 */ /* 0x000fce0000000004 */
.L_x_22260:
[----:B------:R-:W-:Y:S05]  /*8e60*/  BSYNC B0 ;  /* 0x0000000000007941 */ /* 0x000fea0003800000 */
.L_x_22259:
[----:B------:R0:W-:Y:S01]  /*8e70*/  STG.E.U8 desc[UR36][R8.64], R4 ;  /* 0x0000000408007986 */ /* 0x0001e2000c101124 */
[----:B------:R-:W-:Y:S05]  /*8e80*/  BRA `(.L_x_22236) ;  /* 0x0000000000ac7947 */ /* 0x000fea0003800000 */
.L_x_22253:
        /* <DEDUP_REMOVED lines=22> */
.L_x_22235:
        /* <DEDUP_REMOVED lines=16> */
.L_x_22264:
[----:B------:R-:W-:Y:S05]  /*90f0*/  BRA `(.L_x_22236) ;  /* 0x0000000000107947 */ /* 0x000fea0003800000 */
.L_x_22263:
[----:B------:R-:W-:-:S05]  /*9100*/  SHF.R.S32.HI R25, RZ, 0x1f, R24 ;  /* 0x0000001fff197819 */ /* 0x000fca0000011418 */
[----:B------:R0:W-:Y:S01]  /*9110*/  STG.E.64 desc[UR36][R8.64], R24 ;  /* 0x0000001808007986 */ /* 0x0001e2000c101b24 */
[----:B------:R-:W-:Y:S05]  /*9120*/  BRA `(.L_x_22236) ;  /* 0x0000000000047947 */ /* 0x000fea0003800000 */
.L_x_22262:
[----:B------:R0:W-:Y:S02]  /*9130*/  STG.E desc[UR36][R8.64], R24 ;  /* 0x0000001808007986 */ /* 0x0001e4000c101924 */
.L_x_22236:
        /* <DEDUP_REMOVED lines=23> */
.L_x_22268:
[----:B------:R0:W-:Y:S01]  /*92b0*/  STG.E.U8 desc[UR36][R8.64], R22 ;  /* 0x0000001608007986 */ /* 0x0001e2000c101124 */
[----:B------:R-:W-:Y:S05]  /*92c0*/  BRA `(.L_x_22270) ;  /* 0x0000000c00507947 */ /* 0x000fea0003800000 */
.L_x_22267:
        /* <DEDUP_REMOVED lines=9> */
.L_x_22272:
[----:B------:R0:W-:Y:S01]  /*9360*/  STG.E desc[UR36][R8.64], R22 ;  /* 0x0000001608007986 */ /* 0x0001e2000c101924 */
[----:B------:R-:W-:Y:S05]  /*9370*/  BRA `(.L_x_22270) ;  /* 0x0000000c00247947 */ /* 0x000fea0003800000 */
.L_x_22271:
[----:B------:R0:W-:Y:S01]  /*9380*/  STG.E.U16 desc[UR36][R8.64], R22 ;  /* 0x0000001608007986 */ /* 0x0001e2000c101524 */
[----:B------:R-:W-:Y:S05]  /*9390*/  BRA `(.L_x_22270) ;  /* 0x0000000c001c7947 */ /* 0x000fea0003800000 */
.L_x_22266:
        /* <DEDUP_REMOVED lines=9> */
.L_x_22274:
[----:B------:R-:W-:-:S04]  /*9430*/  I2FP.F32.S32 R0, R22 ;  /* 0x0000001600007245 */ /* 0x000fc80000201400 */
[----:B------:R-:W-:-:S05]  /*9440*/  F2FP.F16.F32.PACK_AB R0, RZ, R0 ;  /* 0x00000000ff00723e */ /* 0x000fca00000000ff */
[----:B------:R4:W-:Y:S01]  /*9450*/  STG.E.U16 desc[UR36][R8.64], R0 ;  /* 0x0000000008007986 */ /* 0x0009e2000c101524 */
[----:B------:R-:W-:Y:S05]  /*9460*/  BRA `(.L_x_22270) ;  /* 0x0000000800e87947 */ /* 0x000fea0003800000 */
.L_x_22273:
        /* <DEDUP_REMOVED lines=10> */
.L_x_22276:
[----:B------:R-:W-:-:S04]  /*9510*/  I2FP.F32.S32 R22, R22 ;  /* 0x0000001600167245 */ /* 0x000fc80000201400 */
[----:B------:R-:W-:-:S04]  /*9520*/  F2FP.F16.F32.PACK_AB R3, RZ, R22 ;  /* 0x00000016ff03723e */ /* 0x000fc800000000ff */
[----:B------:R-:W-:-:S05]  /*9530*/  PRMT R3, R3, 0x5410, RZ ;  /* 0x0000541003037816 */ /* 0x000fca00000000ff */
[----:B------:R2:W-:Y:S01]  /*9540*/  STG.E desc[UR36][R8.64], R3 ;  /* 0x0000000308007986 */ /* 0x0005e2000c101924 */
[----:B------:R-:W-:Y:S05]  /*9550*/  BRA `(.L_x_22270) ;  /* 0x0000000800ac7947 */ /* 0x000fea0003800000 */
.L_x_22275:
[----:B------:R-:W0:Y:S02]  /*9560*/  I2F.F64 R22, R22 ;  /* 0x0000001600167312 */ /* 0x000e240000201c00 */
[----:B0-----:R0:W-:Y:S01]  /*9570*/  STG.E.64 desc[UR36][R8.64], R22 ;  /* 0x0000001608007986 */ /* 0x0011e2000c101b24 */
[----:B------:R-:W-:Y:S05]  /*9580*/  BRA `(.L_x_22270) ;  /* 0x0000000800a07947 */ /* 0x000fea0003800000 */
.L_x_22265:
        /* <DEDUP_REMOVED lines=12> */
.L_x_22279:
[----:B------:R-:W0:Y:S01]  /*9650*/  I2F.F64 R4, R22 ;  /* 0x0000001600047312 */ /* 0x000e220000201c00 */
[----:B------:R-:W-:-:S05]  /*9660*/  CS2R R6, SRZ ;  /* 0x0000000000067805 */ /* 0x000fca000001ff00 */
[----:B0-----:R0:W-:Y:S01]  /*9670*/  STG.E.128 desc[UR36][R8.64], R4 ;  /* 0x0000000408007986 */ /* 0x0011e2000c101d24 */
[----:B------:R-:W-:Y:S05]  /*9680*/  BRA `(.L_x_22270) ;  /* 0x0000000800607947 */ /* 0x000fea0003800000 */
.L_x_22278:
        /* <DEDUP_REMOVED lines=21> */
.L_x_22283:
[----:B------:R-:W-:Y:S05]  /*97e0*/  BSYNC B0 ;  /* 0x0000000000007941 */ /* 0x000fea0003800000 */
.L_x_22282:
[----:B------:R-:W-:-:S05]  /*97f0*/  LOP3.LUT R5, R0, R5, RZ, 0xfc, !PT ;  /* 0x0000000500057212 */ /* 0x000fca00078efcff */
[----:B------:R0:W-:Y:S01]  /*9800*/  STG.E.U8 desc[UR36][R8.64], R5 ;  /* 0x0000000508007986 */ /* 0x0001e2000c101124 */
[----:B------:R-:W-:Y:S05]  /*9810*/  BRA `(.L_x_22270) ;  /* 0x0000000400fc7947 */ /* 0x000fea0003800000 */
.L_x_22281:
        /* <DEDUP_REMOVED lines=13> */
.L_x_22285:
[----:B------:R-:W-:Y:S01]  /*98f0*/  IMAD.MOV.U32 R0, RZ, RZ, 0x7f ;  /* 0x0000007fff007424 */ /* 0x000fe200078e00ff */
[----:B------:R-:W-:-:S04]  /*9900*/  ISETP.GT.U32.AND P0, PT, R3, 0x7f800000, PT ;  /* 0x7f8000000300780c */ /* 0x000fc80003f04070 */
[----:B------:R-:W-:-:S09]  /*9910*/  SEL R0, R0, 0x7c, P0 ;  /* 0x0000007c00007807 */ /* 0x000fd20000000000 */
.L_x_22286:
[----:B------:R-:W-:Y:S05]  /*9920*/  BSYNC B0 ;  /* 0x0000000000007941 */ /* 0x000fea0003800000 */
.L_x_22284:
[----:B------:R-:W-:-:S04]  /*9930*/  LOP3.LUT R3, R5, 0x80000000, RZ, 0xc0, !PT ;  /* 0x8000000005037812 */ /* 0x000fc800078ec0ff */
[----:B------:R-:W-:-:S04]  /*9940*/  SHF.R.U32.HI R3, RZ, 0x18, R3 ;  /* 0x00000018ff037819 */ /* 0x000fc80000011603 */
[----:B------:R-:W-:-:S05]  /*9950*/  LOP3.LUT R3, R0, R3, RZ, 0xfc, !PT ;  /* 0x0000000300037212 */ /* 0x000fca00078efcff */
[----:B------:R0:W-:Y:S01]  /*9960*/  STG.E.U8 desc[UR36][R8.64], R3 ;  /* 0x0000000308007986 */ /* 0x0001e2000c101124 */
[----:B------:R-:W-:Y:S05]  /*9970*/  BRA `(.L_x_22270) ;  /* 0x0000000400a47947 */ /* 0x000fea0003800000 */
.L_x_22280:
[----:B------:R-:W-:-:S04]  /*9980*/  I2FP.F32.S32 R0, R22 ;  /* 0x0000001600007245 */ /* 0x000fc80000201400 */
[----:B------:R-:W-:-:S05]  /*9990*/  F2FP.BF16.F32.PACK_AB R0, RZ, R0 ;  /* 0x00000000ff00723e */ /* 0x000fca00000010ff */
[----:B------:R0:W-:Y:S01]  /*99a0*/  STG.E.U16 desc[UR36][R8.64], R0 ;  /* 0x0000000008007986 */ /* 0x0001e2000c101524 */
[----:B------:R-:W-:Y:S05]  /*99b0*/  BRA `(.L_x_22270) ;  /* 0x0000000400947947 */ /* 0x000fea0003800000 */
.L_x_22277:
        /* <DEDUP_REMOVED lines=10> */
.L_x_22289:
        /* <DEDUP_REMOVED lines=17> */
.L_x_22292:
[----:B------:R-:W-:-:S04]  /*9b70*/  LOP3.LUT R3, R5, 0x80000000, RZ, 0xc0, !PT ;  /* 0x8000000005037812 */ /* 0x000fc800078ec0ff */
[----:B------:R-:W-:-:S04]  /*9b80*/  SHF.R.U32.HI R3, RZ, 0x18, R3 ;  /* 0x00000018ff037819 */ /* 0x000fc80000011603 */
[----:B------:R-:W-:-:S04]  /*9b90*/  LOP3.LUT R0, R0, R3, RZ, 0xfc, !PT ;  /* 0x0000000300007212 */ /* 0x000fc800078efcff */
[----:B------:R-:W-:-:S07]  /*9ba0*/  PRMT R4, R0, 0x7610, R4 ;  /* 0x0000761000047816 */ /* 0x000fce0000000004 */
.L_x_22291:
[----:B------:R-:W-:Y:S05]  /*9bb0*/  BSYNC B0 ;  /* 0x0000000000007941 */ /* 0x000fea0003800000 */
.L_x_22290:
[----:B------:R0:W-:Y:S01]  /*9bc0*/  STG.E.U8 desc[UR36][R8.64], R4 ;  /* 0x0000000408007986 */ /* 0x0001e2000c101124 */
[----:B------:R-:W-:Y:S05]  /*9bd0*/  BRA `(.L_x_22270) ;  /* 0x00000004000c7947 */ /* 0x000fea0003800000 */
.L_x_22288:
        /* <DEDUP_REMOVED lines=17> */
.L_x_22295:
[----:B------:R-:W-:-:S04]  /*9cf0*/  LOP3.LUT R3, R5, 0x80000000, RZ, 0xc0, !PT ;  /* 0x8000000005037812 */ /* 0x000fc800078ec0ff */
[----:B------:R-:W-:-:S04]  /*9d00*/  SHF.R.U32.HI R3, RZ, 0x18, R3 ;  /* 0x00000018ff037819 */ /* 0x000fc80000011603 */
[----:B------:R-:W-:-:S04]  /*9d10*/  LOP3.LUT R0, R0, R3, RZ, 0xfc, !PT ;  /* 0x0000000300007212 */ /* 0x000fc800078efcff */
[----:B------:R-:W-:-:S07]  /*9d20*/  PRMT R4, R0, 0x7610, R4 ;  /* 0x0000761000047816 */ /* 0x000fce0000000004 */
.L_x_22294:
[----:B------:R-:W-:Y:S05]  /*9d30*/  BSYNC B0 ;  /* 0x0000000000007941 */ /* 0x000fea0003800000 */
.L_x_22293:
[----:B------:R0:W-:Y:S01]  /*9d40*/  STG.E.U8 desc[UR36][R8.64], R4 ;  /* 0x0000000408007986 */ /* 0x0001e2000c101124 */
[----:B------:R-:W-:Y:S05]  /*9d50*/  BRA `(.L_x_22270) ;  /* 0x0000000000ac7947 */ /* 0x000fea0003800000 */
.L_x_22287:
        /* <DEDUP_REMOVED lines=22> */
.L_x_22269:
        /* <DEDUP_REMOVED lines=16> */
.L_x_22298:
[----:B------:R-:W-:Y:S05]  /*9fc0*/  BRA `(.L_x_22270) ;  /* 0x0000000000107947 */ /* 0x000fea0003800000 */
.L_x_22297:
[----:B------:R-:W-:-:S05]  /*9fd0*/  SHF.R.S32.HI R23, RZ, 0x1f, R22 ;  /* 0x0000001fff177819 */ /* 0x000fca0000011416 */
[----:B------:R0:W-:Y:S01]  /*9fe0*/  STG.E.64 desc[UR36][R8.64], R22 ;  /* 0x0000001608007986 */ /* 0x0001e2000c101b24 */
[----:B------:R-:W-:Y:S05]  /*9ff0*/  BRA `(.L_x_22270) ;  /* 0x0000000000047947 */ /* 0x000fea0003800000 */
.L_x_22296:
[----:B------:R0:W-:Y:S02]  /*a000*/  STG.E desc[UR36][R8.64], R22 ;  /* 0x0000001608007986 */ /* 0x0001e4000c101924 */
.L_x_22270:
[----:B------:R-:W-:-:S07]  /*a010*/  VIADD R19, R19, 0x80 ;  /* 0x0000008013137836 */ /* 0x000fce0000000000 */
.L_x_22230:
[----:B------:R-:W-:Y:S05]  /*a020*/  BSYNC B6 ;  /* 0x0000000000067941 */ /* 0x000fea0003800000 */
.L_x_22229:
[----:B------:R-:W-:-:S13]  /*a030*/  ISETP.GE.AND P0, PT, R19, R16, PT ;  /* 0x000000101300720c */ /* 0x000fda0003f06270 */
[----:B------:R-:W-:Y:S05]  /*a040*/  @P0 EXIT ;  /* 0x000000000000094d */ /* 0x000fea0003800000 */
[----:B0-2-4-:R-:W0:Y:S01]  /*a050*/  LDC.64 R4, c[0x0][0x218] ;  /* 0x00008600ff047b82 */ /* 0x015e220000000a00 */
[----:B------:R-:W-:Y:S01]  /*a060*/  PRMT R0, R17, 0x9910, RZ ;  /* 0x0000991011007816 */ /* 0x000fe200000000ff */
[----:B------:R-:W-:Y:S01]  /*a070*/  IMAD R2, R2, 0x200, R19 ;  /* 0x0000020002027824 */ /* 0x000fe200078e0213 */
[----:B------:R-:W-:Y:S02]  /*a080*/  ULDC UR4, c[0x0][0x244] ;  /* 0x0000910000047ab9 */ /* 0x000fe40000000800 */
[----:B------:R-:W-:Y:S01]  /*a090*/  ISETP.GT.AND P1, PT, R0, 0x9, PT ;  /* 0x000000090000780c */ /* 0x000fe20003f24270 */
[----:B-1-3--:R-:W-:-:S05]  /*a0a0*/  IMAD R3, R2, UR4, RZ ;  /* 0x0000000402037c24 */ /* 0x00afca000f8e02ff */
        /* <DEDUP_REMOVED lines=13> */
.L_x_22302:
[----:B------:R-:W-:Y:S01]  /*a180*/  STG.E.U8 desc[UR36][R2.64], R18 ;  /* 0x0000001202007986 */ /* 0x000fe2000c101124 */
[----:B------:R-:W-:Y:S05]  /*a190*/  EXIT ;  /* 0x000000000000794d */ /* 0x000fea0003800000 */
.L_x_22301:
        /* <DEDUP_REMOVED lines=9> */
.L_x_22305:
[----:B------:R-:W-:Y:S01]  /*a230*/  STG.E desc[UR36][R2.64], R18 ;  /* 0x0000001202007986 */ /* 0x000fe2000c101924 */
[----:B------:R-:W-:Y:S05]  /*a240*/  EXIT ;  /* 0x000000000000794d */ /* 0x000fea0003800000 */
.L_x_22304:
[----:B------:R-:W-:Y:S01]  /*a250*/  STG.E.U16 desc[UR36][R2.64], R18 ;  /* 0x0000001202007986 */ /* 0x000fe2000c101524 */
[----:B------:R-:W-:Y:S05]  /*a260*/  EXIT ;  /* 0x000000000000794d */ /* 0x000fea0003800000 */
.L_x_22300:
        /* <DEDUP_REMOVED lines=9> */
.L_x_22307:
[----:B------:R-:W-:-:S04]  /*a300*/  I2FP.F32.S32 R0, R18 ;  /* 0x0000001200007245 */ /* 0x000fc80000201400 */
[----:B------:R-:W-:-:S05]  /*a310*/  F2FP.F16.F32.PACK_AB R0, RZ, R0 ;  /* 0x00000000ff00723e */ /* 0x000fca00000000ff */
[----:B------:R-:W-:Y:S01]  /*a320*/  STG.E.U16 desc[UR36][R2.64], R0 ;  /* 0x0000000002007986 */ /* 0x000fe2000c101524 */
[----:B------:R-:W-:Y:S05]  /*a330*/  EXIT ;  /* 0x000000000000794d */ /* 0x000fea0003800000 */
.L_x_22306:
        /* <DEDUP_REMOVED lines=10> */
.L_x_22309:
[----:B------:R-:W-:-:S04]  /*a3e0*/  I2FP.F32.S32 R18, R18 ;  /* 0x0000001200127245 */ /* 0x000fc80000201400 */
[----:B------:R-:W-:-:S04]  /*a3f0*/  F2FP.F16.F32.PACK_AB R5, RZ, R18 ;  /* 0x00000012ff05723e */ /* 0x000fc800000000ff */
[----:B------:R-:W-:-:S05]  /*a400*/  PRMT R5, R5, 0x5410, RZ ;  /* 0x0000541005057816 */ /* 0x000fca00000000ff */
[----:B------:R-:W-:Y:S01]  /*a410*/  STG.E desc[UR36][R2.64], R5 ;  /* 0x0000000502007986 */ /* 0x000fe2000c101924 */
[----:B------:R-:W-:Y:S05]  /*a420*/  EXIT ;  /* 0x000000000000794d */ /* 0x000fea0003800000 */
.L_x_22308:
[----:B------:R-:W0:Y:S02]  /*a430*/  I2F.F64 R18, R18 ;  /* 0x0000001200127312 */ /* 0x000e240000201c00 */
[----:B0-----:R-:W-:Y:S01]  /*a440*/  STG.E.64 desc[UR36][R2.64], R18 ;  /* 0x0000001202007986 */ /* 0x001fe2000c101b24 */
[----:B------:R-:W-:Y:S05]  /*a450*/  EXIT ;  /* 0x000000000000794d */ /* 0x000fea0003800000 */
.L_x_22299:
        /* <DEDUP_REMOVED lines=12> */
.L_x_22312:
[----:B------:R-:W0:Y:S01]  /*a520*/  I2F.F64 R4, R18 ;  /* 0x0000001200047312 */ /* 0x000e220000201c00 */
[----:B------:R-:W-:-:S05]  /*a530*/  CS2R R6, SRZ ;  /* 0x0000000000067805 */ /* 0x000fca000001ff00 */
[----:B0-----:R-:W-:Y:S01]  /*a540*/  STG.E.128 desc[UR36][R2.64], R4 ;  /* 0x0000000402007986 */ /* 0x001fe2000c101d24 */
[----:B------:R-:W-:Y:S05]  /*a550*/  EXIT ;  /* 0x000000000000794d */ /* 0x000fea0003800000 */
.L_x_22311:
        /* <DEDUP_REMOVED lines=21> */
.L_x_22316:
[----:B------:R-:W-:Y:S05]  /*a6b0*/  BSYNC B0 ;  /* 0x0000000000007941 */ /* 0x000fea0003800000 */
.L_x_22315:
[----:B------:R-:W-:-:S05]  /*a6c0*/  LOP3.LUT R5, R0, R5, RZ, 0xfc, !PT ;  /* 0x0000000500057212 */ /* 0x000fca00078efcff */
[----:B------:R-:W-:Y:S01]  /*a6d0*/  STG.E.U8 desc[UR36][R2.64], R5 ;  /* 0x0000000502007986 */ /* 0x000fe2000c101124 */
[----:B------:R-:W-:Y:S05]  /*a6e0*/  EXIT ;  /* 0x000000000000794d */ /* 0x000fea0003800000 */
.L_x_22314:
        /* <DEDUP_REMOVED lines=13> */
.L_x_22318:
[----:B------:R-:W-:Y:S01]  /*a7c0*/  IMAD.MOV.U32 R0, RZ, RZ, 0x7f ;  /* 0x0000007fff007424 */ /* 0x000fe200078e00ff */
[----:B------:R-:W-:-:S04]  /*a7d0*/  ISETP.GT.U32.AND P0, PT, R4, 0x7f800000, PT ;  /* 0x7f8000000400780c */ /* 0x000fc80003f04070 */
[----:B------:R-:W-:-:S09]  /*a7e0*/  SEL R0, R0, 0x7c, P0 ;  /* 0x0000007c00007807 */ /* 0x000fd20000000000 */
.L_x_22319:
[----:B------:R-:W-:Y:S05]  /*a7f0*/  BSYNC B0 ;  /* 0x0000000000007941 */ /* 0x000fea0003800000 */
.L_x_22317:
[----:B------:R-:W-:-:S04]  /*a800*/  LOP3.LUT R4, R5, 0x80000000, RZ, 0xc0, !PT ;  /* 0x8000000005047812 */ /* 0x000fc800078ec0ff */
[----:B------:R-:W-:-:S04]  /*a810*/  SHF.R.U32.HI R5, RZ, 0x18, R4 ;  /* 0x00000018ff057819 */ /* 0x000fc80000011604 */
[----:B------:R-:W-:-:S05]  /*a820*/  LOP3.LUT R5, R0, R5, RZ, 0xfc, !PT ;  /* 0x0000000500057212 */ /* 0x000fca00078efcff */
[----:B------:R-:W-:Y:S01]  /*a830*/  STG.E.U8 desc[UR36][R2.64], R5 ;  /* 0x0000000502007986 */ /* 0x000fe2000c101124 */
[----:B------:R-:W-:Y:S05]  /*a840*/  EXIT ;  /* 0x000000000000794d */ /* 0x000fea0003800000 */
.L_x_22313:
[----:B------:R-:W-:-:S04]  /*a850*/  I2FP.F32.S32 R0, R18 ;  /* 0x0000001200007245 */ /* 0x000fc80000201400 */
[----:B------:R-:W-:-:S05]  /*a860*/  F2FP.BF16.F32.PACK_AB R0, RZ, R0 ;  /* 0x00000000ff00723e */ /* 0x000fca00000010ff */
[----:B------:R-:W-:Y:S01]  /*a870*/  STG.E.U16 desc[UR36][R2.64], R0 ;  /* 0x0000000002007986 */ /* 0x000fe2000c101524 */
[----:B------:R-:W-:Y:S05]  /*a880*/  EXIT ;  /* 0x000000000000794d */ /* 0x000fea0003800000 */
.L_x_22310:
        /* <DEDUP_REMOVED lines=10> */
.L_x_22322:
        /* <DEDUP_REMOVED lines=17> */
.L_x_22325:
[----:B------:R-:W-:-:S04]  /*aa40*/  LOP3.LUT R0, R7, 0x80000000, RZ, 0xc0, !PT ;  /* 0x8000000007007812 */ /* 0x000fc800078ec0ff */
[----:B------:R-:W-:-:S04]  /*aa50*/  SHF.R.U32.HI R5, RZ, 0x18, R0 ;  /* 0x00000018ff057819 */ /* 0x000fc80000011600 */
[----:B------:R-:W-:-:S04]  /*aa60*/  LOP3.LUT R4, R4, R5, RZ, 0xfc, !PT ;  /* 0x0000000504047212 */ /* 0x000fc800078efcff */
[----:B------:R-:W-:-:S07]  /*aa70*/  PRMT R0, R4, 0x7610, R0 ;  /* 0x0000761004007816 */ /* 0x000fce0000000000 */
.L_x_22324:
[----:B------:R-:W-:Y:S05]  /*aa80*/  BSYNC B0 ;  /* 0x0000000000007941 */ /* 0x000fea0003800000 */
.L_x_22323:
[----:B------:R-:W-:Y:S01]  /*aa90*/  STG.E.U8 desc[UR36][R2.64], R0 ;  /* 0x0000000002007986 */ /* 0x000fe2000c101124 */
[----:B------:R-:W-:Y:S05]  /*aaa0*/  EXIT ;  /* 0x000000000000794d */ /* 0x000fea0003800000 */
.L_x_22321:
        /* <DEDUP_REMOVED lines=17> */
.L_x_22328:
[----:B------:R-:W-:-:S04]  /*abc0*/  LOP3.LUT R0, R7, 0x80000000, RZ, 0xc0, !PT ;  /* 0x8000000007007812 */ /* 0x000fc800078ec0ff */
[----:B------:R-:W-:-:S04]  /*abd0*/  SHF.R.U32.HI R5, RZ, 0x18, R0 ;  /* 0x00000018ff057819 */ /* 0x000fc80000011600 */
[----:B------:R-:W-:-:S04]  /*abe0*/  LOP3.LUT R4, R4, R5, RZ, 0xfc, !PT ;  /* 0x0000000504047212 */ /* 0x000fc800078efcff */
[----:B------:R-:W-:-:S07]  /*abf0*/  PRMT R0, R4, 0x7610, R0 ;  /* 0x0000761004007816 */ /* 0x000fce0000000000 */
.L_x_22327:
[----:B------:R-:W-:Y:S05]  /*ac00*/  BSYNC B0 ;  /* 0x0000000000007941 */ /* 0x000fea0003800000 */
.L_x_22326:
[----:B------:R-:W-:Y:S01]  /*ac10*/  STG.E.U8 desc[UR36][R2.64], R0 ;  /* 0x0000000002007986 */ /* 0x000fe2000c101124 */
[----:B------:R-:W-:Y:S05]  /*ac20*/  EXIT ;  /* 0x000000000000794d */ /* 0x000fea0003800000 */
.L_x_22320:
        /* <DEDUP_REMOVED lines=22> */
.L_x_22303:
        /* <DEDUP_REMOVED lines=16> */
.L_x_22331:
[----:B------:R-:W-:Y:S05]  /*ae90*/  EXIT ;  /* 0x000000000000794d */ /* 0x000fea0003800000 */
.L_x_22330:
[----:B------:R-:W-:-:S05]  /*aea0*/  SHF.R.S32.HI R19, RZ, 0x1f, R18 ;  /* 0x0000001fff137819 */ /* 0x000fca0000011412 */
[----:B------:R-:W-:Y:S01]  /*aeb0*/  STG.E.64 desc[UR36][R2.64], R18 ;  /* 0x0000001202007986 */ /* 0x000fe2000c101b24 */
[----:B------:R-:W-:Y:S05]  /*aec0*/  EXIT ;  /* 0x000000000000794d */ /* 0x000fea0003800000 */
.L_x_22329:
[----:B------:R-:W-:Y:S01]  /*aed0*/  STG.E desc[UR36][R2.64], R18 ;  /* 0x0000001202007986 */ /* 0x000fe2000c101924 */
[----:B------:R-:W-:Y:S05]  /*aee0*/  EXIT ;  /* 0x000000000000794d */ /* 0x000fea0003800000 */
.L_x_22332:
        /* <DEDUP_REMOVED lines=9> */
.L_x_42307:


//--------------------- .text._ZN2at6native18elementwise_kernelILi128ELi2EZNS0_22gpu_kernel_impl_nocastINS0_13BinaryFunctorIiiiZZZNS0_19minimum_kernel_cudaERNS_18TensorIteratorBaseEENKUlvE_clEvENKUlvE1_clEvEUliiE_EEEEvS5_RKT_EUliE_EEviT1_ --------------------------
	.section	.text._ZN2at6native18elementwise_kernelILi128ELi2EZNS0_22gpu_kernel_impl_nocastINS0_13BinaryFunctorIiiiZZZNS0_19minimum_kernel_cudaERNS_18TensorIteratorBaseEENKUlvE_clEvENKUlvE1_clEvEUliiE_EEEEvS5_RKT_EUliE_EEviT1_,"ax",@progbits
	.align	128
        .global         _ZN2at6native18elementwise_kernelILi128ELi2EZNS0_22gpu_kernel_impl_nocastINS0_13BinaryFunctorIiiiZZZNS0_19minimum_kernel_cudaERNS_18TensorIteratorBaseEENKUlvE_clEvENKUlvE1_clEvEUliiE_EEEEvS5_RKT_EUliE_EEviT1_
        .type           _ZN2at6native18elementwise_kernelILi128ELi2EZNS0_22gpu_kernel_impl_nocastINS0_13BinaryFunctorIiiiZZZNS0_19minimum_kernel_cudaERNS_18TensorIteratorBaseEENKUlvE_clEvENKUlvE1_clEvEUliiE_EEEEvS5_RKT_EUliE_EEviT1_,@function
        .size           _ZN2at6native18elementwise_kernelILi128ELi2EZNS0_22gpu_kernel_impl_nocastINS0_13BinaryFunctorIiiiZZZNS0_19minimum_kernel_cudaERNS_18TensorIteratorBaseEENKUlvE_clEvENKUlvE1_clEvEUliiE_EEEEvS5_RKT_EUliE_EEviT1_,(.L_x_42308 - _ZN2at6native18elementwise_kernelILi128ELi2EZNS0_22gpu_kernel_impl_nocastINS0_13BinaryFunctorIiiiZZZNS0_19minimum_kernel_cudaERNS_18TensorIteratorBaseEENKUlvE_clEvENKUlvE1_clEvEUliiE_EEEEvS5_RKT_EUliE_EEviT1_)
        .other          _ZN2at6native18elementwise_kernelILi128ELi2EZNS0_22gpu_kernel_impl_nocastINS0_13BinaryFunctorIiiiZZZNS0_19minimum_kernel_cudaERNS_18TensorIteratorBaseEENKUlvE_clEvENKUlvE1_clEvEUliiE_EEEEvS5_RKT_EUliE_EEviT1_,@"STO_CUDA_ENTRY STV_DEFAULT"
_ZN2at6native18elementwise_kernelILi128ELi2EZNS0_22gpu_kernel_impl_nocastINS0_13BinaryFunctorIiiiZZZNS0_19minimum_kernel_cudaERNS_18TensorIteratorBaseEENKUlvE_clEvENKUlvE1_clEvEUliiE_EEEEvS5_RKT_EUliE_EEviT1_:
.text._ZN2at6native18elementwise_kernelILi128ELi2EZNS0_22gpu_kernel_impl_nocastINS0_13BinaryFunctorIiiiZZZNS0_19minimum_kernel_cudaERNS_18TensorIteratorBaseEENKUlvE_clEvENKUlvE1_clEvEUliiE_EEEEvS5_RKT_EUliE_EEviT1_:
        /* <DEDUP_REMOVED lines=363> */
.L_x_22335:
        /* <DEDUP_REMOVED lines=12> */
[----:B--2---:R-:W-:-:S05]  /*1770*/  VIMNMX R11, R4, R7, PT ;  /* 0x00000007040b7248 */ /* 0x004fca0003fe0100 */
[----:B------:R0:W-:Y:S02]  /*1780*/  STG.E desc[UR4][R2.64], R11 ;  /* 0x0000000b02007986 */ /* 0x0001e4000c101904 */
.L_x_22334:
[----:B------:R-:W-:Y:S05]  /*1790*/  BSYNC B0 ;  /* 0x0000000000007941 */ /* 0x000fea0003800000 */
.L_x_22333:
        /* <DEDUP_REMOVED lines=355> */
.L_x_22336:
        /* <DEDUP_REMOVED lines=11> */
[----:B--2---:R-:W-:-:S05]  /*2e80*/  VIMNMX R9, R4, R7, PT ;  /* 0x0000000704097248 */ /* 0x004fca0003fe0100 */
[----:B------:R-:W-:Y:S01]  /*2e90*/  STG.E desc[UR4][R2.64], R9 ;  /* 0x0000000902007986 */ /* 0x000fe2000c101904 */
[----:B------:R-:W-:Y:S05]  /*2ea0*/  EXIT ;  /* 0x000000000000794d */ /* 0x000fea0003800000 */
.L_x_22337:
        /* <DEDUP_REMOVED lines=13> */
.L_x_42308:


//--------------------- .text._ZN2at6native27unrolled_elementwise_kernelINS0_13BinaryFunctorIiiiZZZNS0_19minimum_kernel_cudaERNS_18TensorIteratorBaseEENKUlvE_clEvENKUlvE1_clEvEUliiE_EESt5arrayIPcLm3EELi4E23TrivialOffsetCalculatorILi2EjESC_ILi1EjENS0_6memory15LoadWithoutCastENSF_16StoreWithoutCastEEEviT_T0_T2_T3_T4_T5_ --------------------------
	.section	.text._ZN2at6native27unrolled_elementwise_kernelINS0_13BinaryFunctorIiiiZZZNS0_19minimum_kernel_cudaERNS_18TensorIteratorBaseEENKUlvE_clEvENKUlvE1_clEvEUliiE_EESt5arrayIPcLm3EELi4E23TrivialOffsetCalculatorILi2EjESC_ILi1EjENS0_6memory15LoadWithoutCastENSF_16StoreWithoutCastEEEviT_T0_T2_T3_T4_T5_,"ax",@progbits
	.align	128
        .global         _ZN2at6native27unrolled_elementwise_kernelINS0_13BinaryFunctorIiiiZZZNS0_19minimum_kernel_cudaERNS_18TensorIteratorBaseEENKUlvE_clEvENKUlvE1_clEvEUliiE_EESt5arrayIPcLm3EELi4E23TrivialOffsetCalculatorILi2EjESC_ILi1EjENS0_6memory15LoadWithoutCastENSF_16StoreWithoutCastEEEviT_T0_T2_T3_T4_T5_
        .type           _ZN2at6native27unrolled_elementwise_kernelINS0_13BinaryFunctorIiiiZZZNS0_19minimum_kernel_cudaERNS_18TensorIteratorBaseEENKUlvE_clEvENKUlvE1_clEvEUliiE_EESt5arrayIPcLm3EELi4E23TrivialOffsetCalculatorILi2EjESC_ILi1EjENS0_6memory15LoadWithoutCastENSF_16StoreWithoutCastEEEviT_T0_T2_T3_T4_T5_,@function
        .size           _ZN2at6native27unrolled_elementwise_kernelINS0_13BinaryFunctorIiiiZZZNS0_19minimum_kernel_cudaERNS_18TensorIteratorBaseEENKUlvE_clEvENKUlvE1_clEvEUliiE_EESt5arrayIPcLm3EELi4E23TrivialOffsetCalculatorILi2EjESC_ILi1EjENS0_6memory15LoadWithoutCastENSF_16StoreWithoutCastEEEviT_T0_T2_T3_T4_T5_,(.L_x_42309 - _ZN2at6native27unrolled_elementwise_kernelINS0_13BinaryFunctorIiiiZZZNS0_19minimum_kernel_cudaERNS_18TensorIteratorBaseEENKUlvE_clEvENKUlvE1_clEvEUliiE_EESt5arrayIPcLm3EELi4E23TrivialOffsetCalculatorILi2EjESC_ILi1EjENS0_6memory15LoadWithoutCastENSF_16StoreWithoutCastEEEviT_T0_T2_T3_T4_T5_)
        .other          _ZN2at6native27unrolled_elementwise_kernelINS0_13BinaryFunctorIiiiZZZNS0_19minimum_kernel_cudaERNS_18TensorIteratorBaseEENKUlvE_clEvENKUlvE1_clEvEUliiE_EESt5arrayIPcLm3EELi4E23TrivialOffsetCalculatorILi2EjESC_ILi1EjENS0_6memory15LoadWithoutCastENSF_16StoreWithoutCastEEEviT_T0_T2_T3_T4_T5_,@"STO_CUDA_ENTRY STV_DEFAULT"
_ZN2at6native27unrolled_elementwise_kernelINS0_13BinaryFunctorIiiiZZZNS0_19minimum_kernel_cudaERNS_18TensorIteratorBaseEENKUlvE_clEvENKUlvE1_clEvEUliiE_EESt5arrayIPcLm3EELi4E23TrivialOffsetCalculatorILi2EjESC_ILi1EjENS0_6memory15LoadWithoutCastENSF_16StoreWithoutCastEEEviT_T0_T2_T3_T4_T5_:
.text._ZN2at6native27unrolled_elementwise_kernelINS0_13BinaryFunctorIiiiZZZNS0_19minimum_kernel_cudaERNS_18TensorIteratorBaseEENKUlvE_clEvENKUlvE1_clEvEUliiE_EESt5arrayIPcLm3EELi4E23TrivialOffsetCalculatorILi2EjESC_ILi1EjENS0_6memory15LoadWithoutCastENSF_16StoreWithoutCastEEEviT_T0_T2_T3_T4_T5_:
        /* <DEDUP_REMOVED lines=22> */
[----:B------:R-:W3:Y:S04]  /*0160*/  @!P0 LDG.E R8, desc[UR4][R18.64] ;  /* 0x0000000412088981 */ /* 0x000ee8000c1e1900 */
[----:B------:R-:W3:Y:S03]  /*0170*/  @!P0 LDG.E R9, desc[UR4][R20.64] ;  /* 0x0000000414098981 */ /* 0x000ee6000c1e1900 */
[----:B------:R-:W4:Y:S01]  /*0180*/  @!P2 LDC.64 R10, c[0x0][0x228] ;  /* 0x00008a00ff0aab82 */ /* 0x000f220000000a00 */
[----:B------:R-:W-:Y:S01]  /*0190*/  @!P2 LEA R23, R0, R15, 0x9 ;  /* 0x0000000f0017a211 */ /* 0x000fe200078e48ff */
[----:B--2---:R-:W-:-:S04]  /*01a0*/  @!P1 IMAD.WIDE.U32 R2, R17, 0x4, R2 ;  /* 0x0000000411029825 */ /* 0x004fc800078e0002 */
[----:B0-----:R-:W-:Y:S01]  /*01b0*/  @!P1 IMAD.WIDE.U32 R4, R17, 0x4, R4 ;  /* 0x0000000411049825 */ /* 0x001fe200078e0004 */
[----:B------:R-:W-:-:S03]  /*01c0*/  HFMA2.MMA R17, -RZ, RZ, 0, 0 ;  /* 0x00000000ff117435 */ /* 0x000fc600000001ff */
[----:B------:R-:W-:Y:S02]  /*01d0*/  IMAD.MOV.U32 R14, RZ, RZ, RZ ;  /* 0x000000ffff0e7224 */ /* 0x000fe400078e00ff */
[----:B-1----:R-:W-:-:S04]  /*01e0*/  @!P2 IMAD.WIDE.U32 R12, R23, 0x4, R12 ;  /* 0x00000004170ca825 */ /* 0x002fc800078e000c */
[----:B------:R-:W2:Y:S04]  /*01f0*/  @!P1 LDG.E R14, desc[UR4][R2.64] ;  /* 0x00000004020e9981 */ /* 0x000ea8000c1e1900 */
[----:B------:R0:W2:Y:S01]  /*0200*/  @!P1 LDG.E R17, desc[UR4][R4.64] ;  /* 0x0000000404119981 */ /* 0x0000a2000c1e1900 */
[----:B----4-:R-:W-:Y:S01]  /*0210*/  @!P2 IMAD.WIDE.U32 R22, R23, 0x4, R10 ;  /* 0x000000041716a825 */ /* 0x010fe200078e000a */
[----:B------:R-:W-:-:S06]  /*0220*/  CS2R R10, SRZ ;  /* 0x00000000000a7805 */ /* 0x000fcc000001ff00 */
[----:B------:R1:W4:Y:S01]  /*0230*/  @!P2 LDG.E R10, desc[UR4][R12.64] ;  /* 0x000000040c0aa981 */ /* 0x000322000c1e1900 */
[----:B------:R-:W-:Y:S01]  /*0240*/  @!P2 VIADD R15, R15, 0x80 ;  /* 0x000000800f0fa836 */ /* 0x000fe20000000000 */
[----:B0-----:R-:W0:Y:S02]  /*0250*/  @!P0 LDC.64 R4, c[0x0][0x218] ;  /* 0x00008600ff048b82 */ /* 0x001e240000000a00 */
[----:B------:R-:W4:Y:S02]  /*0260*/  @!P2 LDG.E R11, desc[UR4][R22.64] ;  /* 0x00000004160ba981 */ /* 0x000f24000c1e1900 */
        /* <DEDUP_REMOVED lines=11> */
[----:B------:R0:W5:Y:S03]  /*0320*/  @!P1 LDG.E R2, desc[UR4][R18.64] ;  /* 0x0000000412029981 */ /* 0x000166000c1e1900 */
[----:B------:R-:W-:Y:S01]  /*0330*/  @!P0 IMAD.MOV.U32 R13, RZ, RZ, R12 ;  /* 0x000000ffff0d8224 */ /* 0x000fe200078e000c */
[----:B------:R0:W5:Y:S04]  /*0340*/  @!P1 LDG.E R3, desc[UR4][R20.64] ;  /* 0x0000000414039981 */ /* 0x000168000c1e1900 */
[----:B------:R-:W-:Y:S01]  /*0350*/  ISETP.GE.AND P1, PT, R13, R6, PT ;  /* 0x000000060d00720c */ /* 0x000fe20003f26270 */
[----:B------:R-:W-:Y:S01]  /*0360*/  BSSY B0, `(.L_x_22338) ;  /* 0x0000010000007945 */ /* 0x000fe20003800000 */
[----:B---3--:R-:W-:-:S05]  /*0370*/  VIMNMX R9, R9, R8, PT ;  /* 0x0000000809097248 */ /* 0x008fca0003fe0100 */
[----:B------:R0:W-:Y:S01]  /*0380*/  @!P0 STG.E desc[UR4][R4.64], R9 ;  /* 0x0000000904008986 */ /* 0x0001e2000c101904 */
        /* <DEDUP_REMOVED lines=11> */
[----:B------:R0:W-:Y:S04]  /*0440*/  STG.E desc[UR4][R4.64], R17 ;  /* 0x0000001104007986 */ /* 0x0001e8000c101904 */
[----:B------:R0:W-:Y:S02]  /*0450*/  @!P0 STG.E desc[UR4][R8.64], R11 ;  /* 0x0000000b08008986 */ /* 0x0001e4000c101904 */
.L_x_22339:
[----:B------:R-:W-:Y:S05]  /*0460*/  BSYNC B0 ;  /* 0x0000000000007941 */ /* 0x000fea0003800000 */
.L_x_22338:
[----:B------:R-:W-:-:S13]  /*0470*/  ISETP.GE.AND P0, PT, R13, R6, PT ;  /* 0x000000060d00720c */ /* 0x000fda0003f06270 */
[----:B------:R-:W-:Y:S05]  /*0480*/  @P0 EXIT ;  /* 0x000000000000094d */ /* 0x000fea0003800000 */
[----:B0-----:R-:W0:Y:S01]  /*0490*/  LDC.64 R4, c[0x0][0x218] ;  /* 0x00008600ff047b82 */ /* 0x001e220000000a00 */
[----:B------:R-:W-:Y:S01]  /*04a0*/  IMAD R13, R0, 0x200, R13 ;  /* 0x00000200000d7824 */ /* 0x000fe200078e020d */
[----:B-----5:R-:W-:-:S03]  /*04b0*/  VIMNMX R7, R3, R2, PT ;  /* 0x0000000203077248 */ /* 0x020fc60003fe0100 */
[----:B0-----:R-:W-:-:S05]  /*04c0*/  IMAD.WIDE.U32 R2, R13, 0x4, R4 ;  /* 0x000000040d027825 */ /* 0x001fca00078e0004 */
[----:B------:R-:W-:Y:S01]  /*04d0*/  STG.E desc[UR4][R2.64], R7 ;  /* 0x0000000702007986 */ /* 0x000fe2000c101904 */
[----:B------:R-:W-:Y:S05]  /*04e0*/  EXIT ;  /* 0x000000000000794d */ /* 0x000fea0003800000 */
.L_x_22340:
        /* <DEDUP_REMOVED lines=9> */
.L_x_42309:


//--------------------- .text._ZN2at6native29vectorized_elementwise_kernelILi2ENS0_13BinaryFunctorIiiiZZZNS0_19minimum_kernel_cudaERNS_18TensorIteratorBaseEENKUlvE_clEvENKUlvE1_clEvEUliiE_EESt5arrayIPcLm3EEEEviT0_T1_ --------------------------
	.section	.text._ZN2at6native29vectorized_elementwise_kernelILi2ENS0_13BinaryFunctorIiiiZZZNS0_19minimum_kernel_cudaERNS_18TensorIteratorBaseEENKUlvE_clEvENKUlvE1_clEvEUliiE_EESt5arrayIPcLm3EEEEviT0_T1_,"ax",@progbits
	.align	128
        .global         _ZN2at6native29vectorized_elementwise_kernelILi2ENS0_13BinaryFunctorIiiiZZZNS0_19minimum_kernel_cudaERNS_18TensorIteratorBaseEENKUlvE_clEvENKUlvE1_clEvEUliiE_EESt5arrayIPcLm3EEEEviT0_T1_
        .type           _ZN2at6native29vectorized_elementwise_kernelILi2ENS0_13BinaryFunctorIiiiZZZNS0_19minimum_kernel_cudaERNS_18TensorIteratorBaseEENKUlvE_clEvENKUlvE1_clEvEUliiE_EESt5arrayIPcLm3EEEEviT0_T1_,@function
        .size           _ZN2at6native29vectorized_elementwise_kernelILi2ENS0_13BinaryFunctorIiiiZZZNS0_19minimum_kernel_cudaERNS_18TensorIteratorBaseEENKUlvE_clEvENKUlvE1_clEvEUliiE_EESt5arrayIPcLm3EEEEviT0_T1_,(.L_x_42310 - _ZN2at6native29vectorized_elementwise_kernelILi2ENS0_13BinaryFunctorIiiiZZZNS0_19minimum_kernel_cudaERNS_18TensorIteratorBaseEENKUlvE_clEvENKUlvE1_clEvEUliiE_EESt5arrayIPcLm3EEEEviT0_T1_)
        .other          _ZN2at6native29vectorized_elementwise_kernelILi2ENS0_13BinaryFunctorIiiiZZZNS0_19minimum_kernel_cudaERNS_18TensorIteratorBaseEENKUlvE_clEvENKUlvE1_clEvEUliiE_EESt5arrayIPcLm3EEEEviT0_T1_,@"STO_CUDA_ENTRY STV_DEFAULT"
_ZN2at6native29vectorized_elementwise_kernelILi2ENS0_13BinaryFunctorIiiiZZZNS0_19minimum_kernel_cudaERNS_18TensorIteratorBaseEENKUlvE_clEvENKUlvE1_clEvEUliiE_EESt5arrayIPcLm3EEEEviT0_T1_:
.text._ZN2at6native29vectorized_elementwise_kernelILi2ENS0_13BinaryFunctorIiiiZZZNS0_19minimum_kernel_cudaERNS_18TensorIteratorBaseEENKUlvE_clEvENKUlvE1_clEvEUliiE_EESt5arrayIPcLm3EEEEviT0_T1_:
        /* <DEDUP_REMOVED lines=26> */
[----:B--2---:R-:W-:Y:S02]  /*01a0*/  VIMNMX R23, R23, R25, PT ;  /* 0x0000001917177248 */ /* 0x004fe40003fe0100 */
[----:B------:R-:W-:Y:S02]  /*01b0*/  VIMNMX R22, R22, R24, PT ;  /* 0x0000001816167248 */ /* 0x000fe40003fe0100 */
[----:B----4-:R-:W-:Y:S02]  /*01c0*/  VIMNMX R9, R13, R9, PT ;  /* 0x000000090d097248 */ /* 0x010fe40003fe0100 */
[----:B------:R-:W-:Y:S02]  /*01d0*/  VIMNMX R8, R12, R8, PT ;  /* 0x000000080c087248 */ /* 0x000fe40003fe0100 */
[----:B-----5:R-:W-:Y:S02]  /*01e0*/  VIMNMX R5, R5, R7, PT ;  /* 0x0000000705057248 */ /* 0x020fe40003fe0100 */
[----:B------:R-:W-:Y:S01]  /*01f0*/  VIMNMX R4, R4, R6, PT ;  /* 0x0000000604047248 */ /* 0x000fe20003fe0100 */
[----:B------:R-:W-:Y:S01]  /*0200*/  STG.E.64 desc[UR4][R20.64], R22 ;  /* 0x0000001614007986 */ /* 0x000fe2000c101b04 */
[----:B------:R-:W-:-:S02]  /*0210*/  VIMNMX R11, R11, R15, PT ;  /* 0x0000000f0b0b7248 */ /* 0x000fc40003fe0100 */
[----:B------:R-:W-:Y:S01]  /*0220*/  VIMNMX R10, R10, R14, PT ;  /* 0x0000000e0a0a7248 */ /* 0x000fe20003fe0100 */
[----:B------:R-:W-:Y:S04]  /*0230*/  STG.E.64 desc[UR4][R20.64+0x400], R8 ;  /* 0x0004000814007986 */ /* 0x000fe8000c101b04 */
[----:B------:R-:W-:Y:S04]  /*0240*/  STG.E.64 desc[UR4][R20.64+0x800], R4 ;  /* 0x0008000414007986 */ /* 0x000fe8000c101b04 */
[----:B------:R-:W-:Y:S01]  /*0250*/  STG.E.64 desc[UR4][R20.64+0xc00], R10 ;  /* 0x000c000a14007986 */ /* 0x000fe2000c101b04 */
[----:B------:R-:W-:Y:S05]  /*0260*/  EXIT ;  /* 0x000000000000794d */ /* 0x000fea0003800000 */
.L_x_22341:
[----:B------:R-:W0:Y:S01]  /*0270*/  S2R R3, SR_TID.X ;  /* 0x0000000000037919 */ /* 0x000e220000002100 */
[----:B------:R-:W-:Y:S01]  /*0280*/  IMAD.MOV.U32 R10, RZ, RZ, RZ ;  /* 0x000000ffff0a7224 */ /* 0x000fe200078e00ff */
        /* <DEDUP_REMOVED lines=8> */
[----:B------:R-:W-:Y:S01]  /*0310*/  @!P4 IADD3 R7, R7, 0x80, RZ ;  /* 0x000000800707c810 */ /* 0x000fe20007ffe0ff */
[----:B------:R-:W2:Y:S03]  /*0320*/  @!P4 LDC.64 R18, c[0x0][0x220] ;  /* 0x00008800ff12cb82 */ /* 0x000ea60000000a00 */
[----:B------:R-:W-:Y:S01]  /*0330*/  ISETP.GE.AND P5, PT, R7, R2, PT ;  /* 0x000000020700720c */ /* 0x000fe20003fa6270 */
[----:B0-----:R-:W-:-:S04]  /*0340*/  @!P0 IMAD.WIDE.U32 R24, R9, 0x4, R24 ;  /* 0x0000000409188825 */ /* 0x001fc800078e0018 */
[----:B------:R-:W0:Y:S01]  /*0350*/  @!P4 LDC.64 R16, c[0x0][0x228] ;  /* 0x00008a00ff10cb82 */ /* 0x000e220000000a00 */
[----:B------:R3:W4:Y:S01]  /*0360*/  @!P0 LDG.E R10, desc[UR4][R24.64] ;  /* 0x00000004180a8981 */ /* 0x000722000c1e1900 */
[----:B-1----:R-:W-:Y:S01]  /*0370*/  @!P0 IMAD.WIDE.U32 R20, R9, 0x4, R20 ;  /* 0x0000000409148825 */ /* 0x002fe200078e0014 */
[----:B------:R-:W-:-:S05]  /*0380*/  HFMA2.MMA R9, -RZ, RZ, 0, 0 ;  /* 0x00000000ff097435 */ /* 0x000fca00000001ff */
[----:B------:R-:W1:Y:S01]  /*0390*/  @!P5 LDC.64 R14, c[0x0][0x220] ;  /* 0x00008800ff0edb82 */ /* 0x000e620000000a00 */
[----:B------:R-:W-:Y:S02]  /*03a0*/  @!P5 IMAD.IADD R11, R0, 0x1, R7 ;  /* 0x00000001000bd824 */ /* 0x000fe400078e0207 */
[----:B------:R-:W-:-:S05]  /*03b0*/  @!P5 VIADD R7, R7, 0x80 ;  /* 0x000000800707d836 */ /* 0x000fca0000000000 */
[CC--:B------:R-:W-:Y:S01]  /*03c0*/  ISETP.GE.AND P3, PT, R7.reuse, R2.reuse, PT ;  /* 0x000000020700720c */ /* 0x0c0fe20003f66270 */
[----:B------:R-:W5:Y:S01]  /*03d0*/  @!P5 LDC.64 R12, c[0x0][0x228] ;  /* 0x00008a00ff0cdb82 */ /* 0x000f620000000a00 */
[----:B------:R2:W4:Y:S11]  /*03e0*/  @!P0 LDG.E R9, desc[UR4][R20.64] ;  /* 0x0000000414098981 */ /* 0x000536000c1e1900 */
[----:B------:R-:W-:Y:S01]  /*03f0*/  @!P3 IADD3 R5, R0, R7, RZ ;  /* 0x000000070005b210 */ /* 0x000fe20007ffe0ff */
[----:B------:R-:W-:Y:S01]  /*0400*/  @!P3 VIADD R7, R7, 0x80 ;  /* 0x000000800707b836 */ /* 0x000fe20000000000 */
[----:B------:R-:W5:Y:S04]  /*0410*/  @!P3 LDC.64 R28, c[0x0][0x220] ;  /* 0x00008800ff1cbb82 */ /* 0x000f680000000a00 */
[----:B------:R-:W-:-:S04]  /*0420*/  ISETP.GE.AND P1, PT, R7, R2, PT ;  /* 0x000000020700720c */ /* 0x000fc80003f26270 */
[----:B---3--:R-:W3:Y:S09]  /*0430*/  @!P3 LDC.64 R24, c[0x0][0x228] ;  /* 0x00008a00ff18bb82 */ /* 0x008ef20000000a00 */
[----:B------:R-:W-:Y:S01]  /*0440*/  @!P1 IMAD.IADD R26, R0, 0x1, R7 ;  /* 0x00000001001a9824 */ /* 0x000fe200078e0207 */
[----:B------:R-:W-:-:S04]  /*0450*/  @!P1 IADD3 R7, R7, 0x80, RZ ;  /* 0x0000008007079810 */ /* 0x000fc80007ffe0ff */
[----:B------:R-:W-:Y:S01]  /*0460*/  ISETP.GE.AND P2, PT, R7, R2, PT ;  /* 0x000000020700720c */ /* 0x000fe20003f46270 */
[C---:B--2---:R-:W-:Y:S01]  /*0470*/  @!P4 IMAD.WIDE.U32 R18, R23.reuse, 0x4, R18 ;  /* 0x000000041712c825 */ /* 0x044fe200078e0012 */
[----:B------:R-:W-:Y:S02]  /*0480*/  MOV R22, RZ ;  /* 0x000000ff00167202 */ /* 0x000fe40000000f00 */
[----:B------:R-:W-:Y:S01]  /*0490*/  CS2R R20, SRZ ;  /* 0x0000000000147805 */ /* 0x000fe2000001ff00 */
[----:B0-----:R-:W-:-:S03]  /*04a0*/  @!P4 IMAD.WIDE.U32 R16, R23, 0x4, R16 ;  /* 0x000000041710c825 */ /* 0x001fc600078e0010 */
[----:B------:R0:W2:Y:S01]  /*04b0*/  @!P4 LDG.E R22, desc[UR4][R18.64] ;  /* 0x000000041216c981 */ /* 0x0000a2000c1e1900 */
[----:B------:R-:W-:Y:S02]  /*04c0*/  IMAD.MOV.U32 R4, RZ, RZ, RZ ;  /* 0x000000ffff047224 */ /* 0x000fe400078e00ff */
[C---:B-1----:R-:W-:Y:S01]  /*04d0*/  @!P5 IMAD.WIDE.U32 R14, R11.reuse, 0x4, R14 ;  /* 0x000000040b0ed825 */ /* 0x042fe200078e000e */
[----:B------:R-:W2:Y:S01]  /*04e0*/  @!P4 LDG.E R21, desc[UR4][R16.64] ;  /* 0x000000041015c981 */ /* 0x000ea2000c1e1900 */
[----:B------:R-:W-:Y:S02]  /*04f0*/  @!P2 IADD3 R23, R0, R7, RZ ;  /* 0x000000070017a210 */ /* 0x000fe40007ffe0ff */
[----:B-----5:R-:W-:Y:S01]  /*0500*/  @!P5 IMAD.WIDE.U32 R12, R11, 0x4, R12 ;  /* 0x000000040b0cd825 */ /* 0x020fe200078e000c */
[----:B------:R1:W5:Y:S01]  /*0510*/  @!P5 LDG.E R4, desc[UR4][R14.64] ;  /* 0x000000040e04d981 */ /* 0x000362000c1e1900 */
[----:B0-----:R-:W0:Y:S02]  /*0520*/  @!P1 LDC.64 R18, c[0x0][0x220] ;  /* 0x00008800ff129b82 */ /* 0x001e240000000a00 */
[----:B------:R-:W-:Y:S01]  /*0530*/  @!P2 VIADD R7, R7, 0x80 ;  /* 0x000000800707a836 */ /* 0x000fe20000000000 */
[----:B------:R3:W5:Y:S04]  /*0540*/  @!P5 LDG.E R20, desc[UR4][R12.64] ;  /* 0x000000040c14d981 */ /* 0x000768000c1e1900 */
[----:B------:R-:W-:Y:S01]  /*0550*/  ISETP.GE.AND P4, PT, R7, R2, PT ;  /* 0x000000020700720c */ /* 0x000fe20003f86270 */
[----:B-1----:R-:W1:Y:S01]  /*0560*/  @!P2 LDC.64 R14, c[0x0][0x220] ;  /* 0x00008800ff0eab82 */ /* 0x002e620000000a00 */
[----:B------:R-:W-:-:S07]  /*0570*/  @!P3 IMAD.WIDE.U32 R28, R5, 0x4, R28 ;  /* 0x00000004051cb825 */ /* 0x000fce00078e001c */
[----:B---3--:R-:W3:Y:S01]  /*0580*/  @!P2 LDC.64 R12, c[0x0][0x228] ;  /* 0x00008a00ff0cab82 */ /* 0x008ee20000000a00 */
[----:B------:R-:W-:Y:S01]  /*0590*/  @!P3 IMAD.WIDE.U32 R24, R5, 0x4, R24 ;  /* 0x000000040518b825 */ /* 0x000fe200078e0018 */
[----:B------:R-:W-:-:S06]  /*05a0*/  HFMA2.MMA R5, -RZ, RZ, 0, 0 ;  /* 0x00000000ff057435 */ /* 0x000fcc00000001ff */
[----:B------:R-:W0:Y:S01]  /*05b0*/  @!P1 LDC.64 R16, c[0x0][0x228] ;  /* 0x00008a00ff109b82 */ /* 0x000e220000000a00 */
[----:B------:R-:W-:Y:S02]  /*05c0*/  IMAD.MOV.U32 R11, RZ, RZ, RZ ;  /* 0x000000ffff0b7224 */ /* 0x000fe400078e00ff */
[----:B------:R-:W-:Y:S01]  /*05d0*/  @!P4 IMAD.IADD R8, R0, 0x1, R7 ;  /* 0x000000010008c824 */ /* 0x000fe200078e0207 */
[----:B------:R-:W-:Y:S01]  /*05e0*/  @!P4 IADD3 R7, R7, 0x80, RZ ;  /* 0x000000800707c810 */ /* 0x000fe20007ffe0ff */
[----:B------:R-:W5:Y:S04]  /*05f0*/  @!P3 LDG.E R5, desc[UR4][R28.64] ;  /* 0x000000041c05b981 */ /* 0x000f68000c1e1900 */
[----:B------:R3:W5:Y:S01]  /*0600*/  @!P3 LDG.E R11, desc[UR4][R24.64] ;  /* 0x00000004180bb981 */ /* 0x000762000c1e1900 */
[----:B------:R-:W-:Y:S01]  /*0610*/  ISETP.GE.AND P3, PT, R7, R2, PT ;  /* 0x000000020700720c */ /* 0x000fe20003f66270 */
[----:B-1----:R-:W-:Y:S01]  /*0620*/  @!P2 IMAD.WIDE.U32 R14, R23, 0x4, R14 ;  /* 0x00000004170ea825 */ /* 0x002fe200078e000e */
[----:B------:R-:W-:-:S03]  /*0630*/  MOV R6, RZ ;  /* 0x000000ff00067202 */ /* 0x000fc60000000f00 */
[----:B---3--:R-:W-:Y:S01]  /*0640*/  @!P2 IMAD.WIDE.U32 R12, R23, 0x4, R12 ;  /* 0x00000004170ca825 */ /* 0x008fe200078e000c */
[----:B------:R-:W-:-:S03]  /*0650*/  CS2R R24, SRZ ;  /* 0x0000000000187805 */ /* 0x000fc6000001ff00 */
[----:B------:R-:W-:Y:S02]  /*0660*/  IMAD.MOV.U32 R23, RZ, RZ, RZ ;  /* 0x000000ffff177224 */ /* 0x000fe400078e00ff */
[C---:B0-----:R-:W-:Y:S01]  /*0670*/  @!P1 IMAD.WIDE.U32 R18, R26.reuse, 0x4, R18 ;  /* 0x000000041a129825 */ /* 0x041fe200078e0012 */
[----:B------:R0:W3:Y:S03]  /*0680*/  @!P2 LDG.E R24, desc[UR4][R14.64] ;  /* 0x000000040e18a981 */ /* 0x0000e6000c1e1900 */
[----:B------:R-:W-:Y:S01]  /*0690*/  @!P1 IMAD.WIDE.U32 R16, R26, 0x4, R16 ;  /* 0x000000041a109825 */ /* 0x000fe200078e0010 */
[----:B------:R1:W3:Y:S04]  /*06a0*/  @!P2 LDG.E R25, desc[UR4][R12.64] ;  /* 0x000000040c19a981 */ /* 0x0002e8000c1e1900 */
[----:B------:R1:W3:Y:S01]  /*06b0*/  @!P1 LDG.E R6, desc[UR4][R18.64] ;  /* 0x0000000412069981 */ /* 0x0002e2000c1e1900 */
[----:B0-----:R-:W0:Y:S03]  /*06c0*/  @!P3 LDC.64 R14, c[0x0][0x220] ;  /* 0x00008800ff0ebb82 */ /* 0x001e260000000a00 */
[----:B------:R1:W3:Y:S05]  /*06d0*/  @!P1 LDG.E R23, desc[UR4][R16.64] ;  /* 0x0000000410179981 */ /* 0x0002ea000c1e1900 */
[----:B-1----:R-:W1:Y:S08]  /*06e0*/  @!P3 LDC.64 R12, c[0x0][0x228] ;  /* 0x00008a00ff0cbb82 */ /* 0x002e700000000a00 */
[----:B------:R-:W1:Y:S08]  /*06f0*/  @!P4 LDC.64 R18, c[0x0][0x220] ;  /* 0x00008800ff12cb82 */ /* 0x000e700000000a00 */
[----:B------:R-:W1:Y:S01]  /*0700*/  @!P4 LDC.64 R16, c[0x0][0x228] ;  /* 0x00008a00ff10cb82 */ /* 0x000e620000000a00 */
[----:B------:R-:W-:Y:S01]  /*0710*/  @!P3 IADD3 R7, R0, R7, RZ ;  /* 0x000000070007b210 */ /* 0x000fe20007ffe0ff */
[----:B------:R-:W-:Y:S01]  /*0720*/  HFMA2.MMA R28, -RZ, RZ, 0, 0 ;  /* 0x00000000ff1c7435 */ /* 0x000fe200000001ff */
[----:B------:R-:W-:-:S03]  /*0730*/  CS2R R26, SRZ ;  /* 0x00000000001a7805 */ /* 0x000fc6000001ff00 */
[----:B0-----:R-:W-:-:S04]  /*0740*/  @!P3 IMAD.WIDE.U32 R14, R7, 0x4, R14 ;  /* 0x00000004070eb825 */ /* 0x001fc800078e000e */
[----:B-1----:R-:W-:Y:S01]  /*0750*/  @!P3 IMAD.WIDE.U32 R12, R7, 0x4, R12 ;  /* 0x00000004070cb825 */ /* 0x002fe200078e000c */
[----:B------:R-:W3:Y:S03]  /*0760*/  @!P3 LDG.E R27, desc[UR4][R14.64] ;  /* 0x000000040e1bb981 */ /* 0x000ee6000c1e1900 */
[----:B------:R-:W-:Y:S01]  /*0770*/  IMAD.MOV.U32 R7, RZ, RZ, RZ ;  /* 0x000000ffff077224 */ /* 0x000fe200078e00ff */
[----:B------:R0:W3:Y:S01]  /*0780*/  @!P3 LDG.E R28, desc[UR4][R12.64] ;  /* 0x000000040c1cb981 */ /* 0x0000e2000c1e1900 */
[----:B------:R-:W-:-:S05]  /*0790*/  @!P4 IMAD.WIDE.U32 R18, R8, 0x4, R18 ;  /* 0x000000040812c825 */ /* 0x000fca00078e0012 */
[----:B------:R1:W3:Y:S01]  /*07a0*/  @!P4 LDG.E R26, desc[UR4][R18.64] ;  /* 0x00000004121ac981 */ /* 0x0002e2000c1e1900 */
[----:B------:R-:W-:Y:S01]  /*07b0*/  @!P4 IMAD.WIDE.U32 R16, R8, 0x4, R16 ;  /* 0x000000040810c825 */ /* 0x000fe200078e0010 */
[----:B0-----:R-:W0:Y:S04]  /*07c0*/  @!P0 LDC.64 R12, c[0x0][0x218] ;  /* 0x00008600ff0c8b82 */ /* 0x001e280000000a00 */
[----:B------:R-:W3:Y:S01]  /*07d0*/  @!P4 LDG.E R7, desc[UR4][R16.64] ;  /* 0x000000041007c981 */ /* 0x000ee2000c1e1900 */
[----:B-1----:R-:W-:Y:S01]  /*07e0*/  @!P0 IMAD.IADD R19, R0, 0x1, R3 ;  /* 0x0000000100138824 */ /* 0x002fe200078e0203 */
[----:B------:R-:W-:Y:S04]  /*07f0*/  BSSY B0, `(.L_x_22342) ;  /* 0x0000039000007945 */ /* 0x000fe80003800000 */
[----:B------:R-:W-:Y:S01]  /*0800*/  BSSY B1, `(.L_x_22343) ;  /* 0x0000031000017945 */ /* 0x000fe20003800000 */
[----:B----4-:R-:W-:-:S02]  /*0810*/  VIMNMX R29, R10, R9, PT ;  /* 0x000000090a1d7248 */ /* 0x010fc40003fe0100 */
[----:B------:R-:W-:Y:S01]  /*0820*/  IADD3 R10, R3, 0x80, RZ ;  /* 0x00000080030a7810 */ /* 0x000fe20007ffe0ff */
[----:B0-----:R-:W-:-:S04]  /*0830*/  @!P0 IMAD.WIDE.U32 R8, R19, 0x4, R12 ;  /* 0x0000000413088825 */ /* 0x001fc800078e000c */
[----:B------:R-:W-:Y:S01]  /*0840*/  @!P0 IMAD.MOV.U32 R3, RZ, RZ, R10 ;  /* 0x000000ffff038224 */ /* 0x000fe200078e000a */
[----:B------:R0:W-:Y:S04]  /*0850*/  @!P0 STG.E desc[UR4][R8.64], R29 ;  /* 0x0000001d08008986 */ /* 0x0001e8000c101904 */
[----:B------:R-:W-:Y:S02]  /*0860*/  ISETP.GE.AND P0, PT, R3, R2, PT ;  /* 0x000000020300720c */ /* 0x000fe40003f06270 */
[----:B--2---:R-:W-:Y:S02]  /*0870*/  VIMNMX R21, R21, R22, PT ;  /* 0x0000001615157248 */ /* 0x004fe40003fe0100 */
[----:B-----5:R-:W-:Y:S02]  /*0880*/  VIMNMX R4, R20, R4, PT ;  /* 0x0000000414047248 */ /* 0x020fe40003fe0100 */
[----:B------:R-:W-:-:S02]  /*0890*/  VIMNMX R5, R11, R5, PT ;  /* 0x000000050b057248 */ /* 0x000fc40003fe0100 */
[----:B---3--:R-:W-:Y:S02]  /*08a0*/  VIMNMX R24, R25, R24, PT ;  /* 0x0000001819187248 */ /* 0x008fe40003fe0100 */
[----:B------:R-:W-:Y:S02]  /*08b0*/  VIMNMX R6, R23, R6, PT ;  /* 0x0000000617067248 */ /* 0x000fe40003fe0100 */
[----:B------:R-:W-:Y:S02]  /*08c0*/  VIMNMX R27, R28, R27, PT ;  /* 0x0000001b1c1b7248 */ /* 0x000fe40003fe0100 */
[----:B------:R-:W-:Y:S01]  /*08d0*/  VIMNMX R7, R7, R26, PT ;  /* 0x0000001a07077248 */ /* 0x000fe20003fe0100 */
[----:B0-----:R-:W-:Y:S06]  /*08e0*/  @P0 BRA `(.L_x_22344) ;  /* 0x0000000000300947 */ /* 0x001fec0003800000 */
        /* <DEDUP_REMOVED lines=12> */
.L_x_22344:
[----:B------:R-:W-:-:S13]  /*09b0*/  ISETP.GE.AND P0, PT, R3, R2, PT ;  /* 0x000000020300720c */ /* 0x000fda0003f06270 */
[----:B------:R-:W-:Y:S05]  /*09c0*/  @P0 BRA `(.L_x_22346) ;  /* 0x0000000000300947 */ /* 0x000fea0003800000 */
[----:B0-----:R-:W0:Y:S01]  /*09d0*/  LDC.64 R8, c[0x0][0x218] ;  /* 0x00008600ff087b82 */ /* 0x001e220000000a00 */
[----:B------:R-:W-:Y:S01]  /*09e0*/  IADD3 R11, R0, R3, RZ ;  /* 0x00000003000b7210 */ /* 0x000fe20007ffe0ff */
[----:B------:R-:W-:-:S04]  /*09f0*/  VIADD R3, R3, 0x80 ;  /* 0x0000008003037836 */ /* 0x000fc80000000000 */
[----:B0-----:R-:W-:-:S05]  /*0a00*/  IMAD.WIDE.U32 R8, R11, 0x4, R8 ;  /* 0x000000040b087825 */ /* 0x001fca00078e0008 */
[----:B------:R1:W-:Y:S02]  /*0a10*/  STG.E desc[UR4][R8.64], R5 ;  /* 0x0000000508007986 */ /* 0x0003e4000c101904 */
.L_x_22345:
[----:B------:R-:W-:-:S13]  /*0a20*/  ISETP.GE.AND P0, PT, R3, R2, PT ;  /* 0x000000020300720c */ /* 0x000fda0003f06270 */
[----:B------:R-:W-:Y:S05]  /*0a30*/  @P0 BRA `(.L_x_22347) ;  /* 0x0000000000340947 */ /* 0x000fea0003800000 */
[----:B-1----:R-:W1:Y:S01]  /*0a40*/  LDC.64 R4, c[0x0][0x218] ;  /* 0x00008600ff047b82 */ /* 0x002e620000000a00 */
[----:B0-----:R-:W-:Y:S01]  /*0a50*/  IADD3 R9, R0, R3, RZ ;  /* 0x0000000300097210 */ /* 0x001fe20007ffe0ff */
[----:B------:R-:W-:-:S04]  /*0a60*/  VIADD R3, R3, 0x80 ;  /* 0x0000008003037836 */ /* 0x000fc80000000000 */
[----:B-1----:R-:W-:-:S05]  /*0a70*/  IMAD.WIDE.U32 R4, R9, 0x4, R4 ;  /* 0x0000000409047825 */ /* 0x002fca00078e0004 */
[----:B------:R1:W-:Y:S02]  /*0a80*/  STG.E desc[UR4][R4.64], R6 ;  /* 0x0000000604007986 */ /* 0x0003e4000c101904 */
.L_x_22346:
        /* <DEDUP_REMOVED lines=8> */
.L_x_22347:
[----:B------:R-:W-:Y:S05]  /*0b10*/  BSYNC B1 ;  /* 0x0000000000017941 */ /* 0x000fea0003800000 */
.L_x_22343:
[----:B------:R-:W-:-:S13]  /*0b20*/  ISETP.GE.AND P0, PT, R3, R2, PT ;  /* 0x000000020300720c */ /* 0x000fda0003f06270 */
[----:B-12---:R-:W1:Y:S01]  /*0b30*/  @!P0 LDC.64 R4, c[0x0][0x218] ;  /* 0x00008600ff048b82 */ /* 0x006e620000000a00 */
[----:B0-----:R-:W-:Y:S01]  /*0b40*/  @!P0 IADD3 R9, R0, R3, RZ ;  /* 0x0000000300098210 */ /* 0x001fe20007ffe0ff */
[----:B------:R-:W-:-:S04]  /*0b50*/  @!P0 VIADD R3, R3, 0x80 ;  /* 0x0000008003038836 */ /* 0x000fc80000000000 */
[----:B-1----:R-:W-:-:S05]  /*0b60*/  @!P0 IMAD.WIDE.U32 R4, R9, 0x4, R4 ;  /* 0x0000000409048825 */ /* 0x002fca00078e0004 */
[----:B------:R2:W-:Y:S02]  /*0b70*/  @!P0 STG.E desc[UR4][R4.64], R7 ;  /* 0x0000000704008986 */ /* 0x0005e4000c101904 */
.L_x_22348:
[----:B------:R-:W-:Y:S05]  /*0b80*/  BSYNC B0 ;  /* 0x0000000000007941 */ /* 0x000fea0003800000 */
.L_x_22342:
[----:B------:R-:W-:Y:S05]  /*0b90*/  WARPSYNC.ALL ;  /* 0x0000000000007948 */ /* 0x000fea0003800000 */
[----:B------:R-:W-:-:S13]  /*0ba0*/  ISETP.GE.AND P0, PT, R3, R2, PT ;  /* 0x000000020300720c */ /* 0x000fda0003f06270 */
[----:B------:R-:W-:Y:S05]  /*0bb0*/  @P0 EXIT ;  /* 0x000000000000094d */ /* 0x000fea0003800000 */
[----:B012---:R-:W0:Y:S01]  /*0bc0*/  LDC.64 R4, c[0x0][0x218] ;  /* 0x00008600ff047b82 */ /* 0x007e220000000a00 */
[----:B------:R-:W-:-:S05]  /*0bd0*/  IADD3 R3, R0, R3, RZ ;  /* 0x0000000300037210 */ /* 0x000fca0007ffe0ff */
[----:B0-----:R-:W-:-:S05]  /*0be0*/  IMAD.WIDE.U32 R2, R3, 0x4, R4 ;  /* 0x0000000403027825 */ /* 0x001fca00078e0004 */
[----:B------:R-:W-:Y:S01]  /*0bf0*/  STG.E desc[UR4][R2.64], R27 ;  /* 0x0000001b02007986 */ /* 0x000fe2000c101904 */
[----:B------:R-:W-:Y:S05]  /*0c00*/  EXIT ;  /* 0x000000000000794d */ /* 0x000fea0003800000 */
.L_x_22349:
        /* <DEDUP_REMOVED lines=15> */
.L_x_42310:


//--------------------- .text._ZN2at6native29vectorized_elementwise_kernelILi4ENS0_13BinaryFunctorIiiiZZZNS0_19minimum_kernel_cudaERNS_18TensorIteratorBaseEENKUlvE_clEvENKUlvE1_clEvEUliiE_EESt5arrayIPcLm3EEEEviT0_T1_ --------------------------
	.section	.text._ZN2at6native29vectorized_elementwise_kernelILi4ENS0_13BinaryFunctorIiiiZZZNS0_19minimum_kernel_cudaERNS_18TensorIteratorBaseEENKUlvE_clEvENKUlvE1_clEvEUliiE_EESt5arrayIPcLm3EEEEviT0_T1_,"ax",@progbits
	.align	128
        .global         _ZN2at6native29vectorized_elementwise_kernelILi4ENS0_13BinaryFunctorIiiiZZZNS0_19minimum_kernel_cudaERNS_18TensorIteratorBaseEENKUlvE_clEvENKUlvE1_clEvEUliiE_EESt5arrayIPcLm3EEEEviT0_T1_
        .type           _ZN2at6native29vectorized_elementwise_kernelILi4ENS0_13BinaryFunctorIiiiZZZNS0_19minimum_kernel_cudaERNS_18TensorIteratorBaseEENKUlvE_clEvENKUlvE1_clEvEUliiE_EESt5arrayIPcLm3EEEEviT0_T1_,@function
        .size           _ZN2at6native29vectorized_elementwise_kernelILi4ENS0_13BinaryFunctorIiiiZZZNS0_19minimum_kernel_cudaERNS_18TensorIteratorBaseEENKUlvE_clEvENKUlvE1_clEvEUliiE_EESt5arrayIPcLm3EEEEviT0_T1_,(.L_x_42311 - _ZN2at6native29vectorized_elementwise_kernelILi4ENS0_13BinaryFunctorIiiiZZZNS0_19minimum_kernel_cudaERNS_18TensorIteratorBaseEENKUlvE_clEvENKUlvE1_clEvEUliiE_EESt5arrayIPcLm3EEEEviT0_T1_)
        .other          _ZN2at6native29vectorized_elementwise_kernelILi4ENS0_13BinaryFunctorIiiiZZZNS0_19minimum_kernel_cudaERNS_18TensorIteratorBaseEENKUlvE_clEvENKUlvE1_clEvEUliiE_EESt5arrayIPcLm3EEEEviT0_T1_,@"STO_CUDA_ENTRY STV_DEFAULT"
_ZN2at6native29vectorized_elementwise_kernelILi4ENS0_13BinaryFunctorIiiiZZZNS0_19minimum_kernel_cudaERNS_18TensorIteratorBaseEENKUlvE_clEvENKUlvE1_clEvEUliiE_EESt5arrayIPcLm3EEEEviT0_T1_:
.text._ZN2at6native29vectorized_elementwise_kernelILi4ENS0_13BinaryFunctorIiiiZZZNS0_19minimum_kernel_cudaERNS_18TensorIteratorBaseEENKUlvE_clEvENKUlvE1_clEvEUliiE_EESt5arrayIPcLm3EEEEviT0_T1_:
        /* <DEDUP_REMOVED lines=22> */
[----:B--2---:R-:W-:Y:S02]  /*0160*/  VIMNMX R15, R15, R19, PT ;  /* 0x000000130f0f7248 */ /* 0x004fe40003fe0100 */
[----:B------:R-:W-:Y:S02]  /*0170*/  VIMNMX R14, R14, R18, PT ;  /* 0x000000120e0e7248 */ /* 0x000fe40003fe0100 */
[----:B------:R-:W-:Y:S02]  /*0180*/  VIMNMX R13, R13, R17, PT ;  /* 0x000000110d0d7248 */ /* 0x000fe40003fe0100 */
[----:B------:R-:W-:Y:S02]  /*0190*/  VIMNMX R12, R12, R16, PT ;  /* 0x000000100c0c7248 */ /* 0x000fe40003fe0100 */
[----:B----4-:R-:W-:Y:S02]  /*01a0*/  VIMNMX R7, R11, R7, PT ;  /* 0x000000070b077248 */ /* 0x010fe40003fe0100 */
[----:B------:R-:W-:-:S02]  /*01b0*/  VIMNMX R6, R10, R6, PT ;  /* 0x000000060a067248 */ /* 0x000fc40003fe0100 */
[----:B------:R-:W-:Y:S02]  /*01c0*/  VIMNMX R5, R9, R5, PT ;  /* 0x0000000509057248 */ /* 0x000fe40003fe0100 */
[----:B------:R-:W-:Y:S01]  /*01d0*/  VIMNMX R4, R8, R4, PT ;  /* 0x0000000408047248 */ /* 0x000fe20003fe0100 */
[----:B------:R-:W-:Y:S04]  /*01e0*/  STG.E.128 desc[UR4][R24.64], R12 ;  /* 0x0000000c18007986 */ /* 0x000fe8000c101d04 */
[----:B------:R-:W-:Y:S01]  /*01f0*/  STG.E.128 desc[UR4][R24.64+0x800], R4 ;  /* 0x0008000418007986 */ /* 0x000fe2000c101d04 */
[----:B------:R-:W-:Y:S05]  /*0200*/  EXIT ;  /* 0x000000000000794d */ /* 0x000fea0003800000 */
.L_x_22350:
        /* <DEDUP_REMOVED lines=116> */
.L_x_22353:
[----:B------:R-:W-:-:S13]  /*0950*/  ISETP.GE.AND P0, PT, R3, R2, PT ;  /* 0x000000020300720c */ /* 0x000fda0003f06270 */
[----:B------:R-:W-:Y:S05]  /*0960*/  @P0 BRA `(.L_x_22355) ;  /* 0x0000000000300947 */ /* 0x000fea0003800000 */
[----:B0-----:R-:W0:Y:S01]  /*0970*/  LDC.64 R8, c[0x0][0x218] ;  /* 0x00008600ff087b82 */ /* 0x001e220000000a00 */
[----:B------:R-:W-:Y:S01]  /*0980*/  IADD3 R11, R0, R3, RZ ;  /* 0x00000003000b7210 */ /* 0x000fe20007ffe0ff */
[----:B------:R-:W-:-:S04]  /*0990*/  VIADD R3, R3, 0x80 ;  /* 0x0000008003037836 */ /* 0x000fc80000000000 */
[----:B0-----:R-:W-:-:S05]  /*09a0*/  IMAD.WIDE.U32 R8, R11, 0x4, R8 ;  /* 0x000000040b087825 */ /* 0x001fca00078e0008 */
[----:B------:R1:W-:Y:S02]  /*09b0*/  STG.E desc[UR4][R8.64], R5 ;  /* 0x0000000508007986 */ /* 0x0003e4000c101904 */
.L_x_22354:
[----:B------:R-:W-:-:S13]  /*09c0*/  ISETP.GE.AND P0, PT, R3, R2, PT ;  /* 0x000000020300720c */ /* 0x000fda0003f06270 */
[----:B------:R-:W-:Y:S05]  /*09d0*/  @P0 BRA `(.L_x_22356) ;  /* 0x0000000000340947 */ /* 0x000fea0003800000 */
[----:B-1----:R-:W1:Y:S01]  /*09e0*/  LDC.64 R4, c[0x0][0x218] ;  /* 0x00008600ff047b82 */ /* 0x002e620000000a00 */
[----:B0-----:R-:W-:Y:S01]  /*09f0*/  IADD3 R9, R0, R3, RZ ;  /* 0x0000000300097210 */ /* 0x001fe20007ffe0ff */
[----:B------:R-:W-:-:S04]  /*0a00*/  VIADD R3, R3, 0x80 ;  /* 0x0000008003037836 */ /* 0x000fc80000000000 */
[----:B-1----:R-:W-:-:S05]  /*0a10*/  IMAD.WIDE.U32 R4, R9, 0x4, R4 ;  /* 0x0000000409047825 */ /* 0x002fca00078e0004 */
[----:B------:R1:W-:Y:S02]  /*0a20*/  STG.E desc[UR4][R4.64], R6 ;  /* 0x0000000604007986 */ /* 0x0003e4000c101904 */
.L_x_22355:
        /* <DEDUP_REMOVED lines=8> */
.L_x_22356:
[----:B------:R-:W-:Y:S05]  /*0ab0*/  BSYNC B1 ;  /* 0x0000000000017941 */ /* 0x000fea0003800000 */
.L_x_22352:
[----:B------:R-:W-:-:S13]  /*0ac0*/  ISETP.GE.AND P0, PT, R3, R2, PT ;  /* 0x000000020300720c */ /* 0x000fda0003f06270 */
[----:B-12---:R-:W1:Y:S01]  /*0ad0*/  @!P0 LDC.64 R4, c[0x0][0x218] ;  /* 0x00008600ff048b82 */ /* 0x006e620000000a00 */
[----:B0-----:R-:W-:Y:S01]  /*0ae0*/  @!P0 IADD3 R9, R0, R3, RZ ;  /* 0x0000000300098210 */ /* 0x001fe20007ffe0ff */
[----:B------:R-:W-:-:S04]  /*0af0*/  @!P0 VIADD R3, R3, 0x80 ;  /* 0x0000008003038836 */ /* 0x000fc80000000000 */
[----:B-1----:R-:W-:-:S05]  /*0b00*/  @!P0 IMAD.WIDE.U32 R4, R9, 0x4, R4 ;  /* 0x0000000409048825 */ /* 0x002fca00078e0004 */
[----:B------:R2:W-:Y:S02]  /*0b10*/  @!P0 STG.E desc[UR4][R4.64], R7 ;  /* 0x0000000704008986 */ /* 0x0005e4000c101904 */
.L_x_22357:
[----:B------:R-:W-:Y:S05]  /*0b20*/  BSYNC B0 ;  /* 0x0000000000007941 */ /* 0x000fea0003800000 */
.L_x_22351:
        /* <DEDUP_REMOVED lines=8> */
.L_x_22358:
        /* <DEDUP_REMOVED lines=13> */
.L_x_42311:


//--------------------- .text._ZN2at6native29vectorized_elementwise_kernelILi8ENS0_13BinaryFunctorIiiiZZZNS0_19minimum_kernel_cudaERNS_18TensorIteratorBaseEENKUlvE_clEvENKUlvE1_clEvEUliiE_EESt5arrayIPcLm3EEEEviT0_T1_ --------------------------
	.section	.text._ZN2at6native29vectorized_elementwise_kernelILi8ENS0_13BinaryFunctorIiiiZZZNS0_19minimum_kernel_cudaERNS_18TensorIteratorBaseEENKUlvE_clEvENKUlvE1_clEvEUliiE_EESt5arrayIPcLm3EEEEviT0_T1_,"ax",@progbits
	.align	128
        .global         _ZN2at6native29vectorized_elementwise_kernelILi8ENS0_13BinaryFunctorIiiiZZZNS0_19minimum_kernel_cudaERNS_18TensorIteratorBaseEENKUlvE_clEvENKUlvE1_clEvEUliiE_EESt5arrayIPcLm3EEEEviT0_T1_
        .type           _ZN2at6native29vectorized_elementwise_kernelILi8ENS0_13BinaryFunctorIiiiZZZNS0_19minimum_kernel_cudaERNS_18TensorIteratorBaseEENKUlvE_clEvENKUlvE1_clEvEUliiE_EESt5arrayIPcLm3EEEEviT0_T1_,@function
        .size           _ZN2at6native29vectorized_elementwise_kernelILi8ENS0_13BinaryFunctorIiiiZZZNS0_19minimum_kernel_cudaERNS_18TensorIteratorBaseEENKUlvE_clEvENKUlvE1_clEvEUliiE_EESt5arrayIPcLm3EEEEviT0_T1_,(.L_x_42312 - _ZN2at6native29vectorized_elementwise_kernelILi8ENS0_13BinaryFunctorIiiiZZZNS0_19minimum_kernel_cudaERNS_18TensorIteratorBaseEENKUlvE_clEvENKUlvE1_clEvEUliiE_EESt5arrayIPcLm3EEEEviT0_T1_)
        .other          _ZN2at6native29vectorized_elementwise_kernelILi8ENS0_13BinaryFunctorIiiiZZZNS0_19minimum_kernel_cudaERNS_18TensorIteratorBaseEENKUlvE_clEvENKUlvE1_clEvEUliiE_EESt5arrayIPcLm3EEEEviT0_T1_,@"STO_CUDA_ENTRY STV_DEFAULT"
_ZN2at6native29vectorized_elementwise_kernelILi8ENS0_13BinaryFunctorIiiiZZZNS0_19minimum_kernel_cudaERNS_18TensorIteratorBaseEENKUlvE_clEvENKUlvE1_clEvEUliiE_EESt5arrayIPcLm3EEEEviT0_T1_:
.text._ZN2at6native29vectorized_elementwise_kernelILi8ENS0_13BinaryFunctorIiiiZZZNS0_19minimum_kernel_cudaERNS_18TensorIteratorBaseEENKUlvE_clEvENKUlvE1_clEvEUliiE_EESt5arrayIPcLm3EEEEviT0_T1_:
        /* <DEDUP_REMOVED lines=33> */
.L_x_22359:
        /* <DEDUP_REMOVED lines=116> */
.L_x_22362:
[----:B------:R-:W-:-:S13]  /*0950*/  ISETP.GE.AND P0, PT, R3, R2, PT ;  /* 0x000000020300720c */ /* 0x000fda0003f06270 */
[----:B------:R-:W-:Y:S05]  /*0960*/  @P0 BRA `(.L_x_22364) ;  /* 0x0000000000300947 */ /* 0x000fea0003800000 */
[----:B0-----:R-:W0:Y:S01]  /*0970*/  LDC.64 R8, c[0x0][0x218] ;  /* 0x00008600ff087b82 */ /* 0x001e220000000a00 */
[----:B------:R-:W-:Y:S01]  /*0980*/  IADD3 R11, R0, R3, RZ ;  /* 0x00000003000b7210 */ /* 0x000fe20007ffe0ff */
[----:B------:R-:W-:-:S04]  /*0990*/  VIADD R3, R3, 0x80 ;  /* 0x0000008003037836 */ /* 0x000fc80000000000 */
[----:B0-----:R-:W-:-:S05]  /*09a0*/  IMAD.WIDE.U32 R8, R11, 0x4, R8 ;  /* 0x000000040b087825 */ /* 0x001fca00078e0008 */
[----:B------:R1:W-:Y:S02]  /*09b0*/  STG.E desc[UR4][R8.64], R5 ;  /* 0x0000000508007986 */ /* 0x0003e4000c101904 */
.L_x_22363:
[----:B------:R-:W-:-:S13]  /*09c0*/  ISETP.GE.AND P0, PT, R3, R2, PT ;  /* 0x000000020300720c */ /* 0x000fda0003f06270 */
[----:B------:R-:W-:Y:S05]  /*09d0*/  @P0 BRA `(.L_x_22365) ;  /* 0x0000000000340947 */ /* 0x000fea0003800000 */
[----:B-1----:R-:W1:Y:S01]  /*09e0*/  LDC.64 R4, c[0x0][0x218] ;  /* 0x00008600ff047b82 */ /* 0x002e620000000a00 */
[----:B0-----:R-:W-:Y:S01]  /*09f0*/  IADD3 R9, R0, R3, RZ ;  /* 0x0000000300097210 */ /* 0x001fe20007ffe0ff */
[----:B------:R-:W-:-:S04]  /*0a00*/  VIADD R3, R3, 0x80 ;  /* 0x0000008003037836 */ /* 0x000fc80000000000 */
[----:B-1----:R-:W-:-:S05]  /*0a10*/  IMAD.WIDE.U32 R4, R9, 0x4, R4 ;  /* 0x0000000409047825 */ /* 0x002fca00078e0004 */
[----:B------:R1:W-:Y:S02]  /*0a20*/  STG.E desc[UR4][R4.64], R6 ;  /* 0x0000000604007986 */ /* 0x0003e4000c101904 */
.L_x_22364:
        /* <DEDUP_REMOVED lines=8> */
.L_x_22365:
[----:B------:R-:W-:Y:S05]  /*0ab0*/  BSYNC B1 ;  /* 0x0000000000017941 */ /* 0x000fea0003800000 */
.L_x_22361:
[----:B------:R-:W-:-:S13]  /*0ac0*/  ISETP.GE.AND P0, PT, R3, R2, PT ;  /* 0x000000020300720c */ /* 0x000fda0003f06270 */
[----:B-12---:R-:W1:Y:S01]  /*0ad0*/  @!P0 LDC.64 R4, c[0x0][0x218] ;  /* 0x00008600ff048b82 */ /* 0x006e620000000a00 */
[----:B0-----:R-:W-:Y:S01]  /*0ae0*/  @!P0 IADD3 R9, R0, R3, RZ ;  /* 0x0000000300098210 */ /* 0x001fe20007ffe0ff */
[----:B------:R-:W-:-:S04]  /*0af0*/  @!P0 VIADD R3, R3, 0x80 ;  /* 0x0000008003038836 */ /* 0x000fc80000000000 */
[----:B-1----:R-:W-:-:S05]  /*0b00*/  @!P0 IMAD.WIDE.U32 R4, R9, 0x4, R4 ;  /* 0x0000000409048825 */ /* 0x002fca00078e0004 */
[----:B------:R2:W-:Y:S02]  /*0b10*/  @!P0 STG.E desc[UR4][R4.64], R7 ;  /* 0x0000000704008986 */ /* 0x0005e4000c101904 */
.L_x_22366:
[----:B------:R-:W-:Y:S05]  /*0b20*/  BSYNC B0 ;  /* 0x0000000000007941 */ /* 0x000fea0003800000 */
.L_x_22360:
        /* <DEDUP_REMOVED lines=8> */
.L_x_22367:
        /* <DEDUP_REMOVED lines=13> */
.L_x_42312:


//--------------------- .text._ZN2at6native18elementwise_kernelILi128ELi4EZNS0_15gpu_kernel_implINS0_13AUnaryFunctorIaaaZZZNS0_19minimum_kernel_cudaERNS_18TensorIteratorBaseEENKUlvE_clEvENKUlvE0_clEvEUlaaE_EEEEvS5_RKT_EUliE_EEviT1_ --------------------------
	.section	.text._ZN2at6native18elementwise_kernelILi128ELi4EZNS0_15gpu_kernel_implINS0_13AUnaryFunctorIaaaZZZNS0_19minimum_kernel_cudaERNS_18TensorIteratorBaseEENKUlvE_clEvENKUlvE0_clEvEUlaaE_EEEEvS5_RKT_EUliE_EEviT1_,"ax",@progbits
	.align	128
        .global         _ZN2at6native18elementwise_kernelILi128ELi4EZNS0_15gpu_kernel_implINS0_13AUnaryFunctorIaaaZZZNS0_19minimum_kernel_cudaERNS_18TensorIteratorBaseEENKUlvE_clEvENKUlvE0_clEvEUlaaE_EEEEvS5_RKT_EUliE_EEviT1_
        .type           _ZN2at6native18elementwise_kernelILi128ELi4EZNS0_15gpu_kernel_implINS0_13AUnaryFunctorIaaaZZZNS0_19minimum_kernel_cudaERNS_18TensorIteratorBaseEENKUlvE_clEvENKUlvE0_clEvEUlaaE_EEEEvS5_RKT_EUliE_EEviT1_,@function
        .size           _ZN2at6native18elementwise_kernelILi128ELi4EZNS0_15gpu_kernel_implINS0_13AUnaryFunctorIaaaZZZNS0_19minimum_kernel_cudaERNS_18TensorIteratorBaseEENKUlvE_clEvENKUlvE0_clEvEUlaaE_EEEEvS5_RKT_EUliE_EEviT1_,(.L_x_42313 - _ZN2at6native18elementwise_kernelILi128ELi4EZNS0_15gpu_kernel_implINS0_13AUnaryFunctorIaaaZZZNS0_19minimum_kernel_cudaERNS_18TensorIteratorBaseEENKUlvE_clEvENKUlvE0_clEvEUlaaE_EEEEvS5_RKT_EUliE_EEviT1_)
        .other          _ZN2at6native18elementwise_kernelILi128ELi4EZNS0_15gpu_kernel_implINS0_13AUnaryFunctorIaaaZZZNS0_19minimum_kernel_cudaERNS_18TensorIteratorBaseEENKUlvE_clEvENKUlvE0_clEvEUlaaE_EEEEvS5_RKT_EUliE_EEviT1_,@"STO_CUDA_ENTRY STV_DEFAULT"
_ZN2at6native18elementwise_kernelILi128ELi4EZNS0_15gpu_kernel_implINS0_13AUnaryFunctorIaaaZZZNS0_19minimum_kernel_cudaERNS_18TensorIteratorBaseEENKUlvE_clEvENKUlvE0_clEvEUlaaE_EEEEvS5_RKT_EUliE_EEviT1_:
.text._ZN2at6native18elementwise_kernelILi128ELi4EZNS0_15gpu_kernel_implINS0_13AUnaryFunctorIaaaZZZNS0_19minimum_kernel_cudaERNS_18TensorIteratorBaseEENKUlvE_clEvENKUlvE0_clEvEUlaaE_EEEEvS5_RKT_EUliE_EEviT1_:
        /* <DEDUP_REMOVED lines=315> */
.L_x_22370:
        /* <DEDUP_REMOVED lines=18> */
[----:B------:R0:W5:Y:S01]  /*14d0*/  LDG.E.U8 R0, desc[UR36][R2.64] ;  /* 0x0000002402007981 */ /* 0x000162000c1e1100 */
[----:B------:R-:W-:Y:S05]  /*14e0*/  BRA `(.L_x_22376) ;  /* 0x0000000c005c7947 */ /* 0x000fea0003800000 */
.L_x_22374:
[----:B------:R0:W5:Y:S01]  /*14f0*/  LDG.E.U8 R0, desc[UR36][R2.64] ;  /* 0x0000002402007981 */ /* 0x000162000c1e1100 */
[----:B------:R-:W-:Y:S05]  /*1500*/  BRA `(.L_x_22376) ;  /* 0x0000000c00547947 */ /* 0x000fea0003800000 */
.L_x_22373:
[----:B------:R-:W-:-:S13]  /*1510*/  ISETP.NE.AND P0, PT, R4, 0x2, PT ;  /* 0x000000020400780c */ /* 0x000fda0003f05270 */
[----:B------:R-:W-:Y:S05]  /*1520*/  @!P0 BRA `(.L_x_22377) ;  /* 0x0000000000208947 */ /* 0x000fea0003800000 */
[----:B------:R-:W-:-:S13]  /*1530*/  ISETP.NE.AND P0, PT, R4, 0x3, PT ;  /* 0x000000030400780c */ /* 0x000fda0003f05270 */
[----:B------:R-:W-:Y:S05]  /*1540*/  @!P0 BRA `(.L_x_22378) ;  /* 0x0000000000108947 */ /* 0x000fea0003800000 */
[----:B------:R-:W-:-:S13]  /*1550*/  ISETP.NE.AND P0, PT, R4, 0x4, PT ;  /* 0x000000040400780c */ /* 0x000fda0003f05270 */
[----:B------:R-:W-:Y:S05]  /*1560*/  @P0 BRA `(.L_x_22375) ;  /* 0x0000000800e80947 */ /* 0x000fea0003800000 */
[----:B------:R0:W5:Y:S01]  /*1570*/  LDG.E.U8 R0, desc[UR36][R2.64] ;  /* 0x0000002402007981 */ /* 0x000162000c1e1100 */
[----:B------:R-:W-:Y:S05]  /*1580*/  BRA `(.L_x_22376) ;  /* 0x0000000c00347947 */ /* 0x000fea0003800000 */
.L_x_22378:
[----:B------:R0:W5:Y:S01]  /*1590*/  LDG.E.U8 R0, desc[UR36][R2.64] ;  /* 0x0000002402007981 */ /* 0x000162000c1e1100 */
[----:B------:R-:W-:Y:S05]  /*15a0*/  BRA `(.L_x_22376) ;  /* 0x0000000c002c7947 */ /* 0x000fea0003800000 */
.L_x_22377:
[----:B------:R0:W5:Y:S01]  /*15b0*/  LDG.E.U16 R0, desc[UR36][R2.64] ;  /* 0x0000002402007981 */ /* 0x000162000c1e1500 */
[----:B------:R-:W-:Y:S05]  /*15c0*/  BRA `(.L_x_22376) ;  /* 0x0000000c00247947 */ /* 0x000fea0003800000 */
.L_x_22372:
        /* <DEDUP_REMOVED lines=9> */
.L_x_22380:
[----:B------:R-:W2:Y:S02]  /*1660*/  LDG.E.U16 R4, desc[UR36][R2.64] ;  /* 0x0000002402047981 */ /* 0x000ea4000c1e1500 */
[----:B--2---:R-:W-:-:S06]  /*1670*/  HADD2.F32 R4, -RZ, R4.H0_H0 ;  /* 0x20000004ff047230 */ /* 0x004fcc0000004100 */
[----:B------:R-:W0:Y:S02]  /*1680*/  F2I.FTZ.TRUNC.NTZ R4, R4 ;  /* 0x0000000400047305 */ /* 0x000e24000021f100 */
[----:B0-----:R-:W-:Y:S01]  /*1690*/  PRMT R0, R4, 0x7610, R0 ;  /* 0x0000761004007816 */ /* 0x001fe20000000000 */
[----:B------:R-:W-:Y:S06]  /*16a0*/  BRA `(.L_x_22376) ;  /* 0x0000000800ec7947 */ /* 0x000fec0003800000 */
.L_x_22379:
        /* <DEDUP_REMOVED lines=9> */
.L_x_22382:
[----:B------:R-:W2:Y:S02]  /*1740*/  LDG.E.U16 R2, desc[UR36][R2.64] ;  /* 0x0000002402027981 */ /* 0x000ea4000c1e1500 */
[----:B--2---:R-:W-:-:S06]  /*1750*/  HADD2.F32 R4, -RZ, R2.H0_H0 ;  /* 0x20000002ff047230 */ /* 0x004fcc0000004100 */
[----:B------:R-:W0:Y:S02]  /*1760*/  F2I.FTZ.TRUNC.NTZ R4, R4 ;  /* 0x0000000400047305 */ /* 0x000e24000021f100 */
[----:B0-----:R-:W-:Y:S01]  /*1770*/  PRMT R0, R4, 0x7610, R0 ;  /* 0x0000761004007816 */ /* 0x001fe20000000000 */
[----:B------:R-:W-:Y:S06]  /*1780*/  BRA `(.L_x_22376) ;  /* 0x0000000800b47947 */ /* 0x000fec0003800000 */
.L_x_22381:
[----:B------:R-:W2:Y:S02]  /*1790*/  LDG.E.64 R2, desc[UR36][R2.64] ;  /* 0x0000002402027981 */ /* 0x000ea4000c1e1b00 */
[----:B--2---:R0:W1:Y:S01]  /*17a0*/  F2I.F64.TRUNC R0, R2 ;  /* 0x0000000200007311 */ /* 0x004062000030d100 */
[----:B------:R-:W-:Y:S05]  /*17b0*/  BRA `(.L_x_22376) ;  /* 0x0000000800a87947 */ /* 0x000fea0003800000 */
.L_x_22371:
        /* <DEDUP_REMOVED lines=12> */
.L_x_22385:
[----:B------:R-:W2:Y:S02]  /*1880*/  LDG.E.64 R2, desc[UR36][R2.64] ;  /* 0x0000002402027981 */ /* 0x000ea4000c1e1b00 */
[----:B--2---:R3:W4:Y:S01]  /*1890*/  F2I.F64.TRUNC R0, R2 ;  /* 0x0000000200007311 */ /* 0x004722000030d100 */
[----:B------:R-:W-:Y:S05]  /*18a0*/  BRA `(.L_x_22376) ;  /* 0x00000008006c7947 */ /* 0x000fea0003800000 */
.L_x_22384:
        /* <DEDUP_REMOVED lines=28> */
.L_x_22387:
        /* <DEDUP_REMOVED lines=15> */
.L_x_22386:
[----:B------:R-:W2:Y:S02]  /*1b60*/  LDG.E.U16 R4, desc[UR36][R2.64] ;  /* 0x0000002402047981 */ /* 0x000ea4000c1e1500 */
[----:B--2---:R-:W-:-:S06]  /*1b70*/  IMAD.U32 R4, R4, 0x10000, RZ ;  /* 0x0001000004047824 */ /* 0x004fcc00078e00ff */
[----:B------:R-:W0:Y:S02]  /*1b80*/  F2I.FTZ.TRUNC.NTZ R4, R4 ;  /* 0x0000000400047305 */ /* 0x000e24000021f100 */
[----:B0-----:R-:W-:Y:S01]  /*1b90*/  PRMT R0, R4, 0x7610, R0 ;  /* 0x0000761004007816 */ /* 0x001fe20000000000 */
[----:B------:R-:W-:Y:S06]  /*1ba0*/  BRA `(.L_x_22376) ;  /* 0x0000000400ac7947 */ /* 0x000fec0003800000 */
.L_x_22383:
        /* <DEDUP_REMOVED lines=10> */
.L_x_22390:
        /* <DEDUP_REMOVED lines=21> */
.L_x_22394:
[----:B------:R-:W-:Y:S05]  /*1da0*/  BSYNC B1 ;  /* 0x0000000000017941 */ /* 0x000fea0003800000 */
.L_x_22393:
[----:B------:R-:W-:Y:S01]  /*1db0*/  IMAD.SHL.U32 R2, R2, 0x100000, RZ ;  /* 0x0010000002027824 */ /* 0x000fe200078e00ff */
[----:B------:R-:W-:-:S04]  /*1dc0*/  LEA R3, R0, 0x3b800000, 0x17 ;  /* 0x3b80000000037811 */ /* 0x000fc800078eb8ff */
[----:B------:R-:W-:-:S07]  /*1dd0*/  LOP3.LUT R4, R3, R2, R4, 0xfe, !PT ;  /* 0x0000000203047212 */ /* 0x000fce00078efe04 */
.L_x_22392:
[----:B------:R-:W-:Y:S05]  /*1de0*/  BSYNC B0 ;  /* 0x0000000000007941 */ /* 0x000fea0003800000 */
.L_x_22391:
[----:B------:R-:W0:Y:S02]  /*1df0*/  F2I.FTZ.TRUNC.NTZ R4, R4 ;  /* 0x0000000400047305 */ /* 0x000e24000021f100 */
[----:B0-----:R-:W-:Y:S01]  /*1e00*/  PRMT R0, R4, 0x7610, R0 ;  /* 0x0000761004007816 */ /* 0x001fe20000000000 */
[----:B------:R-:W-:Y:S06]  /*1e10*/  BRA `(.L_x_22376) ;  /* 0x0000000400107947 */ /* 0x000fec0003800000 */
.L_x_22389:
        /* <DEDUP_REMOVED lines=21> */
.L_x_22398:
[----:B------:R-:W-:Y:S05]  /*1f70*/  BSYNC B1 ;  /* 0x0000000000017941 */ /* 0x000fea0003800000 */
.L_x_22397:
[----:B------:R-:W-:Y:S01]  /*1f80*/  IMAD.SHL.U32 R2, R2, 0x200000, RZ ;  /* 0x0020000002027824 */ /* 0x000fe200078e00ff */
[----:B------:R-:W-:-:S04]  /*1f90*/  LEA R3, R0, 0x37800000, 0x17 ;  /* 0x3780000000037811 */ /* 0x000fc800078eb8ff */
[----:B------:R-:W-:-:S07]  /*1fa0*/  LOP3.LUT R4, R3, R2, R4, 0xfe, !PT ;  /* 0x0000000203047212 */ /* 0x000fce00078efe04 */
.L_x_22396:
[----:B------:R-:W-:Y:S05]  /*1fb0*/  BSYNC B0 ;  /* 0x0000000000007941 */ /* 0x000fea0003800000 */
.L_x_22395:
[----:B------:R-:W0:Y:S02]  /*1fc0*/  F2I.FTZ.TRUNC.NTZ R4, R4 ;  /* 0x0000000400047305 */ /* 0x000e24000021f100 */
[----:B0-----:R-:W-:Y:S01]  /*1fd0*/  PRMT R0, R4, 0x7610, R0 ;  /* 0x0000761004007816 */ /* 0x001fe20000000000 */
[----:B------:R-:W-:Y:S06]  /*1fe0*/  BRA `(.L_x_22376) ;  /* 0x00000000009c7947 */ /* 0x000fec0003800000 */
.L_x_22388:
        /* <DEDUP_REMOVED lines=14> */
.L_x_22402:
[----:B------:R-:W-:Y:S05]  /*20d0*/  BSYNC B0 ;  /* 0x0000000000007941 */ /* 0x000fea0003800000 */
.L_x_22401:
[----:B------:R-:W0:Y:S02]  /*20e0*/  F2I.FTZ.TRUNC.NTZ R4, R4 ;  /* 0x0000000400047305 */ /* 0x000e24000021f100 */
[----:B0-----:R-:W-:Y:S01]  /*20f0*/  PRMT R0, R4, 0x7610, R0 ;  /* 0x0000761004007816 */ /* 0x001fe20000000000 */
[----:B------:R-:W-:Y:S06]  /*2100*/  BRA `(.L_x_22376) ;  /* 0x0000000000547947 */ /* 0x000fec0003800000 */
.L_x_22375:
        /* <DEDUP_REMOVED lines=16> */
.L_x_22403:
[----:B------:R-:W-:Y:S01]  /*2210*/  PRMT R0, RZ, 0x7610, R0 ;  /* 0x00007610ff007816 */ /* 0x000fe20000000000 */
[----:B------:R-:W-:Y:S06]  /*2220*/  BRA `(.L_x_22376) ;  /* 0x00000000000c7947 */ /* 0x000fec0003800000 */
.L_x_22400:
[----:B------:R2:W5:Y:S01]  /*2230*/  LDG.E.U8 R0, desc[UR36][R2.64] ;  /* 0x0000002402007981 */ /* 0x000562000c1e1100 */
[----:B------:R-:W-:Y:S05]  /*2240*/  BRA `(.L_x_22376) ;  /* 0x0000000000047947 */ /* 0x000fea0003800000 */
.L_x_22399:
[----:B------:R1:W5:Y:S02]  /*2250*/  LDG.E.U8 R0, desc[UR36][R2.64] ;  /* 0x0000002402007981 */ /* 0x000364000c1e1100 */
.L_x_22376:
[----:B0123--:R-:W0:Y:S01]  /*2260*/  LDC.U8 R3, c[0x0][0x422] ;  /* 0x00010880ff037b82 */ /* 0x00fe220000000000 */
[----:B----45:R-:W-:Y:S01]  /*2270*/  LOP3.LUT R0, R0, 0xffff, RZ, 0xc0, !PT ;  /* 0x0000ffff00007812 */ /* 0x030fe200078ec0ff */
[----:B------:R-:W-:-:S03]  /*2280*/  ULDC.S8 UR4, c[0x0][0x421] ;  /* 0x0001084000047ab9 */ /* 0x000fc60000000200 */
[----:B------:R-:W-:-:S04]  /*2290*/  PRMT R0, R0, 0x8880, RZ ;  /* 0x0000888000007816 */ /* 0x000fc800000000ff */
        /* <DEDUP_REMOVED lines=14> */
.L_x_22407:
[----:B------:R3:W-:Y:S01]  /*2380*/  STG.E.U8 desc[UR36][R16.64], R5 ;  /* 0x0000000510007986 */ /* 0x0007e2000c101124 */
[----:B------:R-:W-:Y:S05]  /*2390*/  BRA `(.L_x_22409) ;  /* 0x0000000c005c7947 */ /* 0x000fea0003800000 */
.L_x_22406:
        /* <DEDUP_REMOVED lines=10> */
.L_x_22411:
[----:B------:R1:W-:Y:S01]  /*2440*/  STG.E desc[UR36][R16.64], R5 ;  /* 0x0000000510007986 */ /* 0x0003e2000c101924 */
[----:B------:R-:W-:Y:S05]  /*2450*/  BRA `(.L_x_22409) ;  /* 0x0000000c002c7947 */ /* 0x000fea0003800000 */
.L_x_22410:
[----:B------:R2:W-:Y:S01]  /*2460*/  STG.E.U16 desc[UR36][R16.64], R5 ;  /* 0x0000000510007986 */ /* 0x0005e2000c101524 */
[----:B------:R-:W-:Y:S05]  /*2470*/  BRA `(.L_x_22409) ;  /* 0x0000000c00247947 */ /* 0x000fea0003800000 */
.L_x_22405:
        /* <DEDUP_REMOVED lines=9> */
.L_x_22413:
[----:B------:R-:W0:Y:S02]  /*2510*/  I2F.S16 R0, R5 ;  /* 0x0000000500007306 */ /* 0x000e240000101400 */
[----:B0-----:R-:W-:-:S05]  /*2520*/  F2FP.F16.F32.PACK_AB R0, RZ, R0 ;  /* 0x00000000ff00723e */ /* 0x001fca00000000ff */
[----:B------:R0:W-:Y:S01]  /*2530*/  STG.E.U16 desc[UR36][R16.64], R0 ;  /* 0x0000000010007986 */ /* 0x0001e2000c101524 */
[----:B------:R-:W-:Y:S05]  /*2540*/  BRA `(.L_x_22409) ;  /* 0x0000000800f07947 */ /* 0x000fea0003800000 */
.L_x_22412:
        /* <DEDUP_REMOVED lines=10> */
.L_x_22415:
[----:B------:R-:W0:Y:S02]  /*25f0*/  I2F.S16 R5, R5 ;  /* 0x0000000500057306 */ /* 0x000e240000101400 */
[----:B0-----:R-:W-:-:S04]  /*2600*/  F2FP.F16.F32.PACK_AB R3, RZ, R5 ;  /* 0x00000005ff03723e */ /* 0x001fc800000000ff */
[----:B------:R-:W-:-:S05]  /*2610*/  PRMT R3, R3, 0x5410, RZ ;  /* 0x0000541003037816 */ /* 0x000fca00000000ff */
[----:B------:R0:W-:Y:S01]  /*2620*/  STG.E desc[UR36][R16.64], R3 ;  /* 0x0000000310007986 */ /* 0x0001e2000c101924 */
[----:B------:R-:W-:Y:S05]  /*2630*/  BRA `(.L_x_22409) ;  /* 0x0000000800b47947 */ /* 0x000fea0003800000 */
.L_x_22414:
[----:B------:R-:W0:Y:S02]  /*2640*/  I2F.F64.S16 R2, R5 ;  /* 0x0000000500027312 */ /* 0x000e240000101c00 */
[----:B0-----:R0:W-:Y:S01]  /*2650*/  STG.E.64 desc[UR36][R16.64], R2 ;  /* 0x0000000210007986 */ /* 0x0011e2000c101b24 */
[----:B------:R-:W-:Y:S05]  /*2660*/  BRA `(.L_x_22409) ;  /* 0x0000000800a87947 */ /* 0x000fea0003800000 */
.L_x_22404:
        /* <DEDUP_REMOVED lines=13> */
.L_x_22418:
[----:B------:R-:W0:Y:S01]  /*2740*/  I2F.F64.S16 R4, R5 ;  /* 0x0000000500047312 */ /* 0x000e220000101c00 */
[----:B------:R-:W-:-:S05]  /*2750*/  CS2R R6, SRZ ;  /* 0x0000000000067805 */ /* 0x000fca000001ff00 */
[----:B0-----:R0:W-:Y:S01]  /*2760*/  STG.E.128 desc[UR36][R16.64], R4 ;  /* 0x0000000410007986 */ /* 0x0011e2000c101d24 */
[----:B------:R-:W-:Y:S05]  /*2770*/  BRA `(.L_x_22409) ;  /* 0x0000000800647947 */ /* 0x000fea0003800000 */
.L_x_22417:
        /* <DEDUP_REMOVED lines=21> */
.L_x_22422:
[----:B------:R-:W-:Y:S05]  /*28d0*/  BSYNC B0 ;  /* 0x0000000000007941 */ /* 0x000fea0003800000 */
.L_x_22421:
[----:B------:R-:W-:-:S05]  /*28e0*/  LOP3.LUT R3, R0, R3, RZ, 0xfc, !PT ;  /* 0x0000000300037212 */ /* 0x000fca00078efcff */
[----:B------:R0:W-:Y:S01]  /*28f0*/  STG.E.U8 desc[UR36][R16.64], R3 ;  /* 0x0000000310007986 */ /* 0x0001e2000c101124 */
[----:B------:R-:W-:Y:S05]  /*2900*/  BRA `(.L_x_22409) ;  /* 0x0000000800007947 */ /* 0x000fea0003800000 */
.L_x_22420:
        /* <DEDUP_REMOVED lines=13> */
.L_x_22424:
[----:B------:R-:W-:Y:S01]  /*29e0*/  IMAD.MOV.U32 R0, RZ, RZ, 0x7f ;  /* 0x0000007fff007424 */ /* 0x000fe200078e00ff */
[----:B------:R-:W-:-:S04]  /*29f0*/  ISETP.GT.U32.AND P0, PT, R2, 0x7f800000, PT ;  /* 0x7f8000000200780c */ /* 0x000fc80003f04070 */
[----:B------:R-:W-:-:S09]  /*2a00*/  SEL R0, R0, 0x7c, P0 ;  /* 0x0000007c00007807 */ /* 0x000fd20000000000 */
.L_x_22425:
[----:B------:R-:W-:Y:S05]  /*2a10*/  BSYNC B0 ;  /* 0x0000000000007941 */ /* 0x000fea0003800000 */
.L_x_22423:
[----:B------:R-:W-:-:S04]  /*2a20*/  LOP3.LUT R2, R5, 0x80000000, RZ, 0xc0, !PT ;  /* 0x8000000005027812 */ /* 0x000fc800078ec0ff */
[----:B------:R-:W-:-:S04]  /*2a30*/  SHF.R.U32.HI R3, RZ, 0x18, R2 ;  /* 0x00000018ff037819 */ /* 0x000fc80000011602 */
[----:B------:R-:W-:-:S05]  /*2a40*/  LOP3.LUT R3, R0, R3, RZ, 0xfc, !PT ;  /* 0x0000000300037212 */ /* 0x000fca00078efcff */
[----:B------:R0:W-:Y:S01]  /*2a50*/  STG.E.U8 desc[UR36][R16.64], R3 ;  /* 0x0000000310007986 */ /* 0x0001e2000c101124 */
[----:B------:R-:W-:Y:S05]  /*2a60*/  BRA `(.L_x_22409) ;  /* 0x0000000400a87947 */ /* 0x000fea0003800000 */
.L_x_22419:
[----:B------:R-:W0:Y:S02]  /*2a70*/  I2F.S16 R0, R5 ;  /* 0x0000000500007306 */ /* 0x000e240000101400 */
[----:B0-----:R-:W-:-:S05]  /*2a80*/  F2FP.BF16.F32.PACK_AB R0, RZ, R0 ;  /* 0x00000000ff00723e */ /* 0x001fca00000010ff */
[----:B------:R0:W-:Y:S01]  /*2a90*/  STG.E.U16 desc[UR36][R16.64], R0 ;  /* 0x0000000010007986 */ /* 0x0001e2000c101524 */
[----:B------:R-:W-:Y:S05]  /*2aa0*/  BRA `(.L_x_22409) ;  /* 0x0000000400987947 */ /* 0x000fea0003800000 */
.L_x_22416:
        /* <DEDUP_REMOVED lines=10> */
.L_x_22428:
        /* <DEDUP_REMOVED lines=17> */
.L_x_22431:
[----:B------:R-:W-:-:S04]  /*2c60*/  LOP3.LUT R2, R5, 0x80000000, RZ, 0xc0, !PT ;  /* 0x8000000005027812 */ /* 0x000fc800078ec0ff */
[----:B------:R-:W-:-:S04]  /*2c70*/  SHF.R.U32.HI R3, RZ, 0x18, R2 ;  /* 0x00000018ff037819 */ /* 0x000fc80000011602 */
[----:B------:R-:W-:-:S04]  /*2c80*/  LOP3.LUT R0, R0, R3, RZ, 0xfc, !PT ;  /* 0x0000000300007212 */ /* 0x000fc800078efcff */
[----:B------:R-:W-:-:S07]  /*2c90*/  PRMT R8, R0, 0x7610, R8 ;  /* 0x0000761000087816 */ /* 0x000fce0000000008 */
.L_x_22430:
[----:B------:R-:W-:Y:S05]  /*2ca0*/  BSYNC B0 ;  /* 0x0000000000007941 */ /* 0x000fea0003800000 */
.L_x_22429:
[----:B------:R0:W-:Y:S01]  /*2cb0*/  STG.E.U8 desc[UR36][R16.64], R8 ;  /* 0x0000000810007986 */ /* 0x0001e2000c101124 */
[----:B------:R-:W-:Y:S05]  /*2cc0*/  BRA `(.L_x_22409) ;  /* 0x0000000400107947 */ /* 0x000fea0003800000 */
.L_x_22427:
        /* <DEDUP_REMOVED lines=17> */
.L_x_22434:
[----:B------:R-:W-:-:S04]  /*2de0*/  LOP3.LUT R2, R5, 0x80000000, RZ, 0xc0, !PT ;  /* 0x8000000005027812 */ /* 0x000fc800078ec0ff */
[----:B------:R-:W-:-:S04]  /*2df0*/  SHF.R.U32.HI R3, RZ, 0x18, R2 ;  /* 0x00000018ff037819 */ /* 0x000fc80000011602 */
[----:B------:R-:W-:-:S04]  /*2e00*/  LOP3.LUT R0, R0, R3, RZ, 0xfc, !PT ;  /* 0x0000000300007212 */ /* 0x000fc800078efcff */
[----:B------:R-:W-:-:S07]  /*2e10*/  PRMT R8, R0, 0x7610, R8 ;  /* 0x0000761000087816 */ /* 0x000fce0000000008 */
.L_x_22433:
[----:B------:R-:W-:Y:S05]  /*2e20*/  BSYNC B0 ;  /* 0x0000000000007941 */ /* 0x000fea0003800000 */
.L_x_22432:
[----:B------:R0:W-:Y:S01]  /*2e30*/  STG.E.U8 desc[UR36][R16.64], R8 ;  /* 0x0000000810007986 */ /* 0x0001e2000c101124 */
[----:B------:R-:W-:Y:S05]  /*2e40*/  BRA `(.L_x_22409) ;  /* 0x0000000000b07947 */ /* 0x000fea0003800000 */
.L_x_22426:
        /* <DEDUP_REMOVED lines=22> */
.L_x_22408:
        /* <DEDUP_REMOVED lines=16> */
.L_x_22437:
[----:B------:R-:W-:Y:S05]  /*30b0*/  BRA `(.L_x_22409) ;  /* 0x0000000000147947 */ /* 0x000fea0003800000 */
.L_x_22436:
[----:B------:R-:W-:-:S04]  /*30c0*/  PRMT R2, R5, 0x9910, RZ ;  /* 0x0000991005027816 */ /* 0x000fc800000000ff */
[----:B------:R-:W-:-:S05]  /*30d0*/  SHF.R.S32.HI R3, RZ, 0x1f, R2 ;  /* 0x0000001fff037819 */ /* 0x000fca0000011402 */
[----:B------:R0:W-:Y:S01]  /*30e0*/  STG.E.64 desc[UR36][R16.64], R2 ;  /* 0x0000000210007986 */ /* 0x0001e2000c101b24 */
[----:B------:R-:W-:Y:S05]  /*30f0*/  BRA `(.L_x_22409) ;  /* 0x0000000000047947 */ /* 0x000fea0003800000 */
.L_x_22435:
[----:B------:R0:W-:Y:S02]  /*3100*/  STG.E desc[UR36][R16.64], R5 ;  /* 0x0000000510007986 */ /* 0x0001e4000c101924 */
.L_x_22409:
[----:B------:R-:W-:-:S04]  /*3110*/  IMAD R18, R23, 0x200, R18 ;  /* 0x0000020017127824 */ /* 0x000fc800078e0212 */
[----:B------:R-:W-:-:S07]  /*3120*/  VIADD R19, R18, 0x80 ;  /* 0x0000008012137836 */ /* 0x000fce0000000000 */
.L_x_22369:
[----:B------:R-:W-:Y:S05]  /*3130*/  BSYNC B6 ;  /* 0x0000000000067941 */ /* 0x000fea0003800000 */
.L_x_22368:
        /* <DEDUP_REMOVED lines=307> */
.L_x_22440:
        /* <DEDUP_REMOVED lines=20> */
.L_x_22444:
[----:B------:R0:W5:Y:S01]  /*45b0*/  LDG.E.U8 R0, desc[UR36][R2.64] ;  /* 0x0000002402007981 */ /* 0x000162000c1e1100 */
[----:B------:R-:W-:Y:S05]  /*45c0*/  BRA `(.L_x_22446) ;  /* 0x0000000c00547947 */ /* 0x000fea0003800000 */
.L_x_22443:
        /* <DEDUP_REMOVED lines=8> */
.L_x_22448:
[----:B------:R0:W5:Y:S01]  /*4650*/  LDG.E.U8 R0, desc[UR36][R2.64] ;  /* 0x0000002402007981 */ /* 0x000162000c1e1100 */
[----:B------:R-:W-:Y:S05]  /*4660*/  BRA `(.L_x_22446) ;  /* 0x0000000c002c7947 */ /* 0x000fea0003800000 */
.L_x_22447:
[----:B------:R0:W5:Y:S01]  /*4670*/  LDG.E.U16 R0, desc[UR36][R2.64] ;  /* 0x0000002402007981 */ /* 0x000162000c1e1500 */
[----:B------:R-:W-:Y:S05]  /*4680*/  BRA `(.L_x_22446) ;  /* 0x0000000c00247947 */ /* 0x000fea0003800000 */
.L_x_22442:
        /* <DEDUP_REMOVED lines=9> */
.L_x_22450:
[----:B------:R-:W2:Y:S02]  /*4720*/  LDG.E.U16 R4, desc[UR36][R2.64] ;  /* 0x0000002402047981 */ /* 0x000ea4000c1e1500 */
[----:B--2---:R-:W-:-:S06]  /*4730*/  HADD2.F32 R4, -RZ, R4.H0_H0 ;  /* 0x20000004ff047230 */ /* 0x004fcc0000004100 */
[----:B------:R-:W0:Y:S02]  /*4740*/  F2I.FTZ.TRUNC.NTZ R4, R4 ;  /* 0x0000000400047305 */ /* 0x000e24000021f100 */
[----:B0-----:R-:W-:Y:S01]  /*4750*/  PRMT R0, R4, 0x7610, R0 ;  /* 0x0000761004007816 */ /* 0x001fe20000000000 */
[----:B------:R-:W-:Y:S06]  /*4760*/  BRA `(.L_x_22446) ;  /* 0x0000000800ec7947 */ /* 0x000fec0003800000 */
.L_x_22449:
        /* <DEDUP_REMOVED lines=9> */
.L_x_22452:
[----:B------:R-:W2:Y:S02]  /*4800*/  LDG.E.U16 R2, desc[UR36][R2.64] ;  /* 0x0000002402027981 */ /* 0x000ea4000c1e1500 */
[----:B--2---:R-:W-:-:S06]  /*4810*/  HADD2.F32 R4, -RZ, R2.H0_H0 ;  /* 0x20000002ff047230 */ /* 0x004fcc0000004100 */
[----:B------:R-:W0:Y:S02]  /*4820*/  F2I.FTZ.TRUNC.NTZ R4, R4 ;  /* 0x0000000400047305 */ /* 0x000e24000021f100 */
[----:B0-----:R-:W-:Y:S01]  /*4830*/  PRMT R0, R4, 0x7610, R0 ;  /* 0x0000761004007816 */ /* 0x001fe20000000000 */
[----:B------:R-:W-:Y:S06]  /*4840*/  BRA `(.L_x_22446) ;  /* 0x0000000800b47947 */ /* 0x000fec0003800000 */
.L_x_22451:
[----:B------:R-:W2:Y:S02]  /*4850*/  LDG.E.64 R2, desc[UR36][R2.64] ;  /* 0x0000002402027981 */ /* 0x000ea4000c1e1b00 */
[----:B--2---:R0:W1:Y:S01]  /*4860*/  F2I.F64.TRUNC R0, R2 ;  /* 0x0000000200007311 */ /* 0x004062000030d100 */
[----:B------:R-:W-:Y:S05]  /*4870*/  BRA `(.L_x_22446) ;  /* 0x0000000800a87947 */ /* 0x000fea0003800000 */
.L_x_22441:
        /* <DEDUP_REMOVED lines=12> */
.L_x_22455:
[----:B------:R-:W2:Y:S02]  /*4940*/  LDG.E.64 R2, desc[UR36][R2.64] ;  /* 0x0000002402027981 */ /* 0x000ea4000c1e1b00 */
[----:B--2---:R3:W4:Y:S01]  /*4950*/  F2I.F64.TRUNC R0, R2 ;  /* 0x0000000200007311 */ /* 0x004722000030d100 */
[----:B------:R-:W-:Y:S05]  /*4960*/  BRA `(.L_x_22446) ;  /* 0x00000008006c7947 */ /* 0x000fea0003800000 */
.L_x_22454:
        /* <DEDUP_REMOVED lines=28> */
.L_x_22457:
        /* <DEDUP_REMOVED lines=15> */
.L_x_22456:
[----:B------:R-:W2:Y:S02]  /*4c20*/  LDG.E.U16 R4, desc[UR36][R2.64] ;  /* 0x0000002402047981 */ /* 0x000ea4000c1e1500 */
[----:B--2---:R-:W-:-:S06]  /*4c30*/  IMAD.U32 R4, R4, 0x10000, RZ ;  /* 0x0001000004047824 */ /* 0x004fcc00078e00ff */
[----:B------:R-:W0:Y:S02]  /*4c40*/  F2I.FTZ.TRUNC.NTZ R4, R4 ;  /* 0x0000000400047305 */ /* 0x000e24000021f100 */
[----:B0-----:R-:W-:Y:S01]  /*4c50*/  PRMT R0, R4, 0x7610, R0 ;  /* 0x0000761004007816 */ /* 0x001fe20000000000 */
[----:B------:R-:W-:Y:S06]  /*4c60*/  BRA `(.L_x_22446) ;  /* 0x0000000400ac7947 */ /* 0x000fec0003800000 */
.L_x_22453:
        /* <DEDUP_REMOVED lines=10> */
.L_x_22460:
        /* <DEDUP_REMOVED lines=21> */
.L_x_22464:
[----:B------:R-:W-:Y:S05]  /*4e60*/  BSYNC B1 ;  /* 0x0000000000017941 */ /* 0x000fea0003800000 */
.L_x_22463:
[----:B------:R-:W-:Y:S01]  /*4e70*/  IMAD.SHL.U32 R2, R2, 0x100000, RZ ;  /* 0x0010000002027824 */ /* 0x000fe200078e00ff */
[----:B------:R-:W-:-:S04]  /*4e80*/  LEA R3, R0, 0x3b800000, 0x17 ;  /* 0x3b80000000037811 */ /* 0x000fc800078eb8ff */
[----:B------:R-:W-:-:S07]  /*4e90*/  LOP3.LUT R4, R3, R2, R4, 0xfe, !PT ;  /* 0x0000000203047212 */ /* 0x000fce00078efe04 */
.L_x_22462:
[----:B------:R-:W-:Y:S05]  /*4ea0*/  BSYNC B0 ;  /* 0x0000000000007941 */ /* 0x000fea0003800000 */
.L_x_22461:
[----:B------:R-:W0:Y:S02]  /*4eb0*/  F2I.FTZ.TRUNC.NTZ R4, R4 ;  /* 0x0000000400047305 */ /* 0x000e24000021f100 */
[----:B0-----:R-:W-:Y:S01]  /*4ec0*/  PRMT R0, R4, 0x7610, R0 ;  /* 0x0000761004007816 */ /* 0x001fe20000000000 */
[----:B------:R-:W-:Y:S06]  /*4ed0*/  BRA `(.L_x_22446) ;  /* 0x0000000400107947 */ /* 0x000fec0003800000 */
.L_x_22459:
        /* <DEDUP_REMOVED lines=21> */
.L_x_22468:
[----:B------:R-:W-:Y:S05]  /*5030*/  BSYNC B1 ;  /* 0x0000000000017941 */ /* 0x000fea0003800000 */
.L_x_22467:
[----:B------:R-:W-:Y:S01]  /*5040*/  IMAD.SHL.U32 R2, R2, 0x200000, RZ ;  /* 0x0020000002027824 */ /* 0x000fe200078e00ff */
[----:B------:R-:W-:-:S04]  /*5050*/  LEA R3, R0, 0x37800000, 0x17 ;  /* 0x3780000000037811 */ /* 0x000fc800078eb8ff */
[----:B------:R-:W-:-:S07]  /*5060*/  LOP3.LUT R4, R3, R2, R4, 0xfe, !PT ;  /* 0x0000000203047212 */ /* 0x000fce00078efe04 */
.L_x_22466:
[----:B------:R-:W-:Y:S05]  /*5070*/  BSYNC B0 ;  /* 0x0000000000007941 */ /* 0x000fea0003800000 */
.L_x_22465:
[----:B------:R-:W0:Y:S02]  /*5080*/  F2I.FTZ.TRUNC.NTZ R4, R4 ;  /* 0x0000000400047305 */ /* 0x000e24000021f100 */
[----:B0-----:R-:W-:Y:S01]  /*5090*/  PRMT R0, R4, 0x7610, R0 ;  /* 0x0000761004007816 */ /* 0x001fe20000000000 */
[----:B------:R-:W-:Y:S06]  /*50a0*/  BRA `(.L_x_22446) ;  /* 0x00000000009c7947 */ /* 0x000fec0003800000 */
.L_x_22458:
        /* <DEDUP_REMOVED lines=14> */
.L_x_22472:
[----:B------:R-:W-:Y:S05]  /*5190*/  BSYNC B0 ;  /* 0x0000000000007941 */ /* 0x000fea0003800000 */
.L_x_22471:
[----:B------:R-:W0:Y:S02]  /*51a0*/  F2I.FTZ.TRUNC.NTZ R4, R4 ;  /* 0x0000000400047305 */ /* 0x000e24000021f100 */
[----:B0-----:R-:W-:Y:S01]  /*51b0*/  PRMT R0, R4, 0x7610, R0 ;  /* 0x0000761004007816 */ /* 0x001fe20000000000 */
[----:B------:R-:W-:Y:S06]  /*51c0*/  BRA `(.L_x_22446) ;  /* 0x0000000000547947 */ /* 0x000fec0003800000 */
.L_x_22445:
        /* <DEDUP_REMOVED lines=16> */
.L_x_22473:
[----:B------:R-:W-:Y:S01]  /*52d0*/  PRMT R0, RZ, 0x7610, R0 ;  /* 0x00007610ff007816 */ /* 0x000fe20000000000 */
[----:B------:R-:W-:Y:S06]  /*52e0*/  BRA `(.L_x_22446) ;  /* 0x00000000000c7947 */ /* 0x000fec0003800000 */
.L_x_22470:
[----:B------:R2:W5:Y:S01]  /*52f0*/  LDG.E.U8 R0, desc[UR36][R2.64] ;  /* 0x0000002402007981 */ /* 0x000562000c1e1100 */
[----:B------:R-:W-:Y:S05]  /*5300*/  BRA `(.L_x_22446) ;  /* 0x0000000000047947 */ /* 0x000fea0003800000 */
.L_x_22469:
[----:B------:R1:W5:Y:S02]  /*5310*/  LDG.E.U8 R0, desc[UR36][R2.64] ;  /* 0x0000002402007981 */ /* 0x000364000c1e1100 */
.L_x_22446:
        /* <DEDUP_REMOVED lines=18> */
.L_x_22477:
[----:B------:R0:W-:Y:S01]  /*5440*/  STG.E.U8 desc[UR36][R16.64], R5 ;  /* 0x0000000510007986 */ /* 0x0001e2000c101124 */
[----:B------:R-:W-:Y:S05]  /*5450*/  BRA `(.L_x_22479) ;  /* 0x0000000c005c7947 */ /* 0x000fea0003800000 */
.L_x_22476:
        /* <DEDUP_REMOVED lines=10> */
.L_x_22481:
[----:B------:R0:W-:Y:S01]  /*5500*/  STG.E desc[UR36][R16.64], R5 ;  /* 0x0000000510007986 */ /* 0x0001e2000c101924 */
[----:B------:R-:W-:Y:S05]  /*5510*/  BRA `(.L_x_22479) ;  /* 0x0000000c002c7947 */ /* 0x000fea0003800000 */
.L_x_22480:
[----:B------:R0:W-:Y:S01]  /*5520*/  STG.E.U16 desc[UR36][R16.64], R5 ;  /* 0x0000000510007986 */ /* 0x0001e2000c101524 */
[----:B------:R-:W-:Y:S05]  /*5530*/  BRA `(.L_x_22479) ;  /* 0x0000000c00247947 */ /* 0x000fea0003800000 */
.L_x_22475:
        /* <DEDUP_REMOVED lines=9> */
.L_x_22483:
[----:B------:R-:W0:Y:S02]  /*55d0*/  I2F.S16 R0, R5 ;  /* 0x0000000500007306 */ /* 0x000e240000101400 */
[----:B0-----:R-:W-:-:S05]  /*55e0*/  F2FP.F16.F32.PACK_AB R0, RZ, R0 ;  /* 0x00000000ff00723e */ /* 0x001fca00000000ff */
[----:B------:R0:W-:Y:S01]  /*55f0*/  STG.E.U16 desc[UR36][R16.64], R0 ;  /* 0x0000000010007986 */ /* 0x0001e2000c101524 */
[----:B------:R-:W-:Y:S05]  /*5600*/  BRA `(.L_x_22479) ;  /* 0x0000000800f07947 */ /* 0x000fea0003800000 */
.L_x_22482:
        /* <DEDUP_REMOVED lines=10> */
.L_x_22485:
[----:B------:R-:W0:Y:S02]  /*56b0*/  I2F.S16 R5, R5 ;  /* 0x0000000500057306 */ /* 0x000e240000101400 */
[----:B0-----:R-:W-:-:S04]  /*56c0*/  F2FP.F16.F32.PACK_AB R3, RZ, R5 ;  /* 0x00000005ff03723e */ /* 0x001fc800000000ff */
[----:B------:R-:W-:-:S05]  /*56d0*/  PRMT R3, R3, 0x5410, RZ ;  /* 0x0000541003037816 */ /* 0x000fca00000000ff */
[----:B------:R0:W-:Y:S01]  /*56e0*/  STG.E desc[UR36][R16.64], R3 ;  /* 0x0000000310007986 */ /* 0x0001e2000c101924 */
[----:B------:R-:W-:Y:S05]  /*56f0*/  BRA `(.L_x_22479) ;  /* 0x0000000800b47947 */ /* 0x000fea0003800000 */
.L_x_22484:
[----:B------:R-:W0:Y:S02]  /*5700*/  I2F.F64.S16 R2, R5 ;  /* 0x0000000500027312 */ /* 0x000e240000101c00 */
[----:B0-----:R0:W-:Y:S01]  /*5710*/  STG.E.64 desc[UR36][R16.64], R2 ;  /* 0x0000000210007986 */ /* 0x0011e2000c101b24 */
[----:B------:R-:W-:Y:S05]  /*5720*/  BRA `(.L_x_22479) ;  /* 0x0000000800a87947 */ /* 0x000fea0003800000 */
.L_x_22474:
        /* <DEDUP_REMOVED lines=13> */
.L_x_22488:
[----:B------:R-:W0:Y:S01]  /*5800*/  I2F.F64.S16 R4, R5 ;  /* 0x0000000500047312 */ /* 0x000e220000101c00 */
[----:B------:R-:W-:-:S05]  /*5810*/  CS2R R6, SRZ ;  /* 0x0000000000067805 */ /* 0x000fca000001ff00 */
[----:B0-----:R0:W-:Y:S01]  /*5820*/  STG.E.128 desc[UR36][R16.64], R4 ;  /* 0x0000000410007986 */ /* 0x0011e2000c101d24 */
[----:B------:R-:W-:Y:S05]  /*5830*/  BRA `(.L_x_22479) ;  /* 0x0000000800647947 */ /* 0x000fea0003800000 */
.L_x_22487:
        /* <DEDUP_REMOVED lines=21> */
.L_x_22492:
[----:B------:R-:W-:Y:S05]  /*5990*/  BSYNC B0 ;  /* 0x0000000000007941 */ /* 0x000fea0003800000 */
.L_x_22491:
[----:B------:R-:W-:-:S05]  /*59a0*/  LOP3.LUT R3, R0, R3, RZ, 0xfc, !PT ;  /* 0x0000000300037212 */ /* 0x000fca00078efcff */
[----:B------:R0:W-:Y:S01]  /*59b0*/  STG.E.U8 desc[UR36][R16.64], R3 ;  /* 0x0000000310007986 */ /* 0x0001e2000c101124 */
[----:B------:R-:W-:Y:S05]  /*59c0*/  BRA `(.L_x_22479) ;  /* 0x0000000800007947 */ /* 0x000fea0003800000 */
.L_x_22490:
        /* <DEDUP_REMOVED lines=13> */
.L_x_22494:
[----:B------:R-:W-:Y:S01]  /*5aa0*/  IMAD.MOV.U32 R0, RZ, RZ, 0x7f ;  /* 0x0000007fff007424 */ /* 0x000fe200078e00ff */
[----:B------:R-:W-:-:S04]  /*5ab0*/  ISETP.GT.U32.AND P0, PT, R2, 0x7f800000, PT ;  /* 0x7f8000000200780c */ /* 0x000fc80003f04070 */
[----:B------:R-:W-:-:S09]  /*5ac0*/  SEL R0, R0, 0x7c, P0 ;  /* 0x0000007c00007807 */ /* 0x000fd20000000000 */
.L_x_22495:
[----:B------:R-:W-:Y:S05]  /*5ad0*/  BSYNC B0 ;  /* 0x0000000000007941 */ /* 0x000fea0003800000 */
.L_x_22493:
[----:B------:R-:W-:-:S04]  /*5ae0*/  LOP3.LUT R2, R5, 0x80000000, RZ, 0xc0, !PT ;  /* 0x8000000005027812 */ /* 0x000fc800078ec0ff */
[----:B------:R-:W-:-:S04]  /*5af0*/  SHF.R.U32.HI R3, RZ, 0x18, R2 ;  /* 0x00000018ff037819 */ /* 0x000fc80000011602 */
[----:B------:R-:W-:-:S05]  /*5b00*/  LOP3.LUT R3, R0, R3, RZ, 0xfc, !PT ;  /* 0x0000000300037212 */ /* 0x000fca00078efcff */
[----:B------:R0:W-:Y:S01]  /*5b10*/  STG.E.U8 desc[UR36][R16.64], R3 ;  /* 0x0000000310007986 */ /* 0x0001e2000c101124 */
[----:B------:R-:W-:Y:S05]  /*5b20*/  BRA `(.L_x_22479) ;  /* 0x0000000400a87947 */ /* 0x000fea0003800000 */
.L_x_22489:
[----:B------:R-:W0:Y:S02]  /*5b30*/  I2F.S16 R0, R5 ;  /* 0x0000000500007306 */ /* 0x000e240000101400 */
[----:B0-----:R-:W-:-:S05]  /*5b40*/  F2FP.BF16.F32.PACK_AB R0, RZ, R0 ;  /* 0x00000000ff00723e */ /* 0x001fca00000010ff */
[----:B------:R0:W-:Y:S01]  /*5b50*/  STG.E.U16 desc[UR36][R16.64], R0 ;  /* 0x0000000010007986 */ /* 0x0001e2000c101524 */
[----:B------:R-:W-:Y:S05]  /*5b60*/  BRA `(.L_x_22479) ;  /* 0x0000000400987947 */ /* 0x000fea0003800000 */
.L_x_22486:
        /* <DEDUP_REMOVED lines=10> */
.L_x_22498:
        /* <DEDUP_REMOVED lines=17> */
.L_x_22501:
[----:B------:R-:W-:-:S04]  /*5d20*/  LOP3.LUT R2, R5, 0x80000000, RZ, 0xc0, !PT ;  /* 0x8000000005027812 */ /* 0x000fc800078ec0ff */
[----:B------:R-:W-:-:S04]  /*5d30*/  SHF.R.U32.HI R3, RZ, 0x18, R2 ;  /* 0x00000018ff037819 */ /* 0x000fc80000011602 */
[----:B------:R-:W-:-:S04]  /*5d40*/  LOP3.LUT R0, R0, R3, RZ, 0xfc, !PT ;  /* 0x0000000300007212 */ /* 0x000fc800078efcff */
[----:B------:R-:W-:-:S07]  /*5d50*/  PRMT R8, R0, 0x7610, R8 ;  /* 0x0000761000087816 */ /* 0x000fce0000000008 */
.L_x_22500:
[----:B------:R-:W-:Y:S05]  /*5d60*/  BSYNC B0 ;  /* 0x0000000000007941 */ /* 0x000fea0003800000 */
.L_x_22499:
[----:B------:R3:W-:Y:S01]  /*5d70*/  STG.E.U8 desc[UR36][R16.64], R8 ;  /* 0x0000000810007986 */ /* 0x0007e2000c101124 */
[----:B------:R-:W-:Y:S05]  /*5d80*/  BRA `(.L_x_22479) ;  /* 0x0000000400107947 */ /* 0x000fea0003800000 */
.L_x_22497:
        /* <DEDUP_REMOVED lines=17> */
.L_x_22504:
[----:B------:R-:W-:-:S04]  /*5ea0*/  LOP3.LUT R2, R5, 0x80000000, RZ, 0xc0, !PT ;  /* 0x8000000005027812 */ /* 0x000fc800078ec0ff */
[----:B------:R-:W-:-:S04]  /*5eb0*/  SHF.R.U32.HI R3, RZ, 0x18, R2 ;  /* 0x00000018ff037819 */ /* 0x000fc80000011602 */
[----:B------:R-:W-:-:S04]  /*5ec0*/  LOP3.LUT R0, R0, R3, RZ, 0xfc, !PT ;  /* 0x0000000300007212 */ /* 0x000fc800078efcff */
[----:B------:R-:W-:-:S07]  /*5ed0*/  PRMT R8, R0, 0x7610, R8 ;  /* 0x0000761000087816 */ /* 0x000fce0000000008 */
.L_x_22503:
[----:B------:R-:W-:Y:S05]  /*5ee0*/  BSYNC B0 ;  /* 0x0000000000007941 */ /* 0x000fea0003800000 */
.L_x_22502:
[----:B------:R0:W-:Y:S01]  /*5ef0*/  STG.E.U8 desc[UR36][R16.64], R8 ;  /* 0x0000000810007986 */ /* 0x0001e2000c101124 */
[----:B------:R-:W-:Y:S05]  /*5f00*/  BRA `(.L_x_22479) ;  /* 0x0000000000b07947 */ /* 0x000fea0003800000 */
.L_x_22496:
        /* <DEDUP_REMOVED lines=22> */
.L_x_22478:
        /* <DEDUP_REMOVED lines=16> */
.L_x_22507:
[----:B------:R-:W-:Y:S05]  /*6170*/  BRA `(.L_x_22479) ;  /* 0x0000000000147947 */ /* 0x000fea0003800000 */
.L_x_22506:
[----:B------:R-:W-:-:S04]  /*6180*/  PRMT R2, R5, 0x9910, RZ ;  /* 0x0000991005027816 */ /* 0x000fc800000000ff */
[----:B------:R-:W-:-:S05]  /*6190*/  SHF.R.S32.HI R3, RZ, 0x1f, R2 ;  /* 0x0000001fff037819 */ /* 0x000fca0000011402 */
[----:B------:R2:W-:Y:S01]  /*61a0*/  STG.E.64 desc[UR36][R16.64], R2 ;  /* 0x0000000210007986 */ /* 0x0005e2000c101b24 */
[----:B------:R-:W-:Y:S05]  /*61b0*/  BRA `(.L_x_22479) ;  /* 0x0000000000047947 */ /* 0x000fea0003800000 */
.L_x_22505:
[----:B------:R0:W-:Y:S02]  /*61c0*/  STG.E desc[UR36][R16.64], R5 ;  /* 0x0000000510007986 */ /* 0x0001e4000c101924 */
.L_x_22479:
[----:B------:R-:W-:-:S07]  /*61d0*/  VIADD R19, R19, 0x80 ;  /* 0x0000008013137836 */ /* 0x000fce0000000000 */
.L_x_22439:
[----:B------:R-:W-:Y:S05]  /*61e0*/  BSYNC B6 ;  /* 0x0000000000067941 */ /* 0x000fea0003800000 */
.L_x_22438:
        /* <DEDUP_REMOVED lines=307> */
.L_x_22510:
        /* <DEDUP_REMOVED lines=20> */
.L_x_22514:
[----:B------:R0:W5:Y:S01]  /*7660*/  LDG.E.U8 R0, desc[UR36][R2.64] ;  /* 0x0000002402007981 */ /* 0x000162000c1e1100 */
[----:B------:R-:W-:Y:S05]  /*7670*/  BRA `(.L_x_22516) ;  /* 0x0000000c00547947 */ /* 0x000fea0003800000 */
.L_x_22513:
        /* <DEDUP_REMOVED lines=8> */
.L_x_22518:
[----:B------:R0:W5:Y:S01]  /*7700*/  LDG.E.U8 R0, desc[UR36][R2.64] ;  /* 0x0000002402007981 */ /* 0x000162000c1e1100 */
[----:B------:R-:W-:Y:S05]  /*7710*/  BRA `(.L_x_22516) ;  /* 0x0000000c002c7947 */ /* 0x000fea0003800000 */
.L_x_22517:
[----:B------:R0:W5:Y:S01]  /*7720*/  LDG.E.U16 R0, desc[UR36][R2.64] ;  /* 0x0000002402007981 */ /* 0x000162000c1e1500 */
[----:B------:R-:W-:Y:S05]  /*7730*/  BRA `(.L_x_22516) ;  /* 0x0000000c00247947 */ /* 0x000fea0003800000 */
.L_x_22512:
        /* <DEDUP_REMOVED lines=9> */
.L_x_22520:
[----:B------:R-:W2:Y:S02]  /*77d0*/  LDG.E.U16 R4, desc[UR36][R2.64] ;  /* 0x0000002402047981 */ /* 0x000ea4000c1e1500 */
[----:B--2---:R-:W-:-:S06]  /*77e0*/  HADD2.F32 R4, -RZ, R4.H0_H0 ;  /* 0x20000004ff047230 */ /* 0x004fcc0000004100 */
[----:B------:R-:W0:Y:S02]  /*77f0*/  F2I.FTZ.TRUNC.NTZ R4, R4 ;  /* 0x0000000400047305 */ /* 0x000e24000021f100 */
[----:B0-----:R-:W-:Y:S01]  /*7800*/  PRMT R0, R4, 0x7610, R0 ;  /* 0x0000761004007816 */ /* 0x001fe20000000000 */
[----:B------:R-:W-:Y:S06]  /*7810*/  BRA `(.L_x_22516) ;  /* 0x0000000800ec7947 */ /* 0x000fec0003800000 */
.L_x_22519:
        /* <DEDUP_REMOVED lines=9> */
.L_x_22522:
[----:B------:R-:W2:Y:S02]  /*78b0*/  LDG.E.U16 R2, desc[UR36][R2.64] ;  /* 0x0000002402027981 */ /* 0x000ea4000c1e1500 */
[----:B--2---:R-:W-:-:S06]  /*78c0*/  HADD2.F32 R4, -RZ, R2.H0_H0 ;  /* 0x20000002ff047230 */ /* 0x004fcc0000004100 */
[----:B------:R-:W0:Y:S02]  /*78d0*/  F2I.FTZ.TRUNC.NTZ R4, R4 ;  /* 0x0000000400047305 */ /* 0x000e24000021f100 */
[----:B0-----:R-:W-:Y:S01]  /*78e0*/  PRMT R0, R4, 0x7610, R0 ;  /* 0x0000761004007816 */ /* 0x001fe20000000000 */
[----:B------:R-:W-:Y:S06]  /*78f0*/  BRA `(.L_x_22516) ;  /* 0x0000000800b47947 */ /* 0x000fec0003800000 */
.L_x_22521:
[----:B------:R-:W2:Y:S02]  /*7900*/  LDG.E.64 R2, desc[UR36][R2.64] ;  /* 0x0000002402027981 */ /* 0x000ea4000c1e1b00 */
[----:B--2---:R0:W1:Y:S01]  /*7910*/  F2I.F64.TRUNC R0, R2 ;  /* 0x0000000200007311 */ /* 0x004062000030d100 */
[----:B------:R-:W-:Y:S05]  /*7920*/  BRA `(.L_x_22516) ;  /* 0x0000000800a87947 */ /* 0x000fea0003800000 */
.L_x_22511:
        /* <DEDUP_REMOVED lines=12> */
.L_x_22525:
[----:B------:R-:W2:Y:S02]  /*79f0*/  LDG.E.64 R2, desc[UR36][R2.64] ;  /* 0x0000002402027981 */ /* 0x000ea4000c1e1b00 */
[----:B--2---:R3:W4:Y:S01]  /*7a00*/  F2I.F64.TRUNC R0, R2 ;  /* 0x0000000200007311 */ /* 0x004722000030d100 */
[----:B------:R-:W-:Y:S05]  /*7a10*/  BRA `(.L_x_22516) ;  /* 0x00000008006c7947 */ /* 0x000fea0003800000 */
.L_x_22524:
        /* <DEDUP_REMOVED lines=28> */
.L_x_22527:
        /* <DEDUP_REMOVED lines=15> */
.L_x_22526:
[----:B------:R-:W2:Y:S02]  /*7cd0*/  LDG.E.U16 R4, desc[UR36][R2.64] ;  /* 0x0000002402047981 */ /* 0x000ea4000c1e1500 */
[----:B--2---:R-:W-:-:S06]  /*7ce0*/  IMAD.U32 R4, R4, 0x10000, RZ ;  /* 0x0001000004047824 */ /* 0x004fcc00078e00ff */
[----:B------:R-:W0:Y:S02]  /*7cf0*/  F2I.FTZ.TRUNC.NTZ R4, R4 ;  /* 0x0000000400047305 */ /* 0x000e24000021f100 */
[----:B0-----:R-:W-:Y:S01]  /*7d00*/  PRMT R0, R4, 0x7610, R0 ;  /* 0x0000761004007816 */ /* 0x001fe20000000000 */
[----:B------:R-:W-:Y:S06]  /*7d10*/  BRA `(.L_x_22516) ;  /* 0x0000000400ac7947 */ /* 0x000fec0003800000 */
.L_x_22523:
        /* <DEDUP_REMOVED lines=10> */
.L_x_22530:
        /* <DEDUP_REMOVED lines=21> */
.L_x_22534:
[----:B------:R-:W-:Y:S05]  /*7f10*/  BSYNC B1 ;  /* 0x0000000000017941 */ /* 0x000fea0003800000 */
.L_x_22533:
[----:B------:R-:W-:Y:S01]  /*7f20*/  IMAD.SHL.U32 R2, R2, 0x100000, RZ ;  /* 0x0010000002027824 */ /* 0x000fe200078e00ff */
[----:B------:R-:W-:-:S04]  /*7f30*/  LEA R3, R0, 0x3b800000, 0x17 ;  /* 0x3b80000000037811 */ /* 0x000fc800078eb8ff */
[----:B------:R-:W-:-:S07]  /*7f40*/  LOP3.LUT R4, R3, R2, R4, 0xfe, !PT ;  /* 0x0000000203047212 */ /* 0x000fce00078efe04 */
.L_x_22532:
[----:B------:R-:W-:Y:S05]  /*7f50*/  BSYNC B0 ;  /* 0x0000000000007941 */ /* 0x000fea0003800000 */
.L_x_22531:
[----:B------:R-:W0:Y:S02]  /*7f60*/  F2I.FTZ.TRUNC.NTZ R4, R4 ;  /* 0x0000000400047305 */ /* 0x000e24000021f100 */
[----:B0-----:R-:W-:Y:S01]  /*7f70*/  PRMT R0, R4, 0x7610, R0 ;  /* 0x0000761004007816 */ /* 0x001fe20000000000 */
[----:B------:R-:W-:Y:S06]  /*7f80*/  BRA `(.L_x_22516) ;  /* 0x0000000400107947 */ /* 0x000fec0003800000 */
.L_x_22529:
        /* <DEDUP_REMOVED lines=21> */
.L_x_22538:
[----:B------:R-:W-:Y:S05]  /*80e0*/  BSYNC B1 ;  /* 0x0000000000017941 */ /* 0x000fea0003800000 */
.L_x_22537:
[----:B------:R-:W-:Y:S01]  /*80f0*/  IMAD.SHL.U32 R2, R2, 0x200000, RZ ;  /* 0x0020000002027824 */ /* 0x000fe200078e00ff */
[----:B------:R-:W-:-:S04]  /*8100*/  LEA R3, R0, 0x37800000, 0x17 ;  /* 0x3780000000037811 */ /* 0x000fc800078eb8ff */
[----:B------:R-:W-:-:S07]  /*8110*/  LOP3.LUT R4, R3, R2, R4, 0xfe, !PT ;  /* 0x0000000203047212 */ /* 0x000fce00078efe04 */
.L_x_22536:
[----:B------:R-:W-:Y:S05]  /*8120*/  BSYNC B0 ;  /* 0x0000000000007941 */ /* 0x000fea0003800000 */
.L_x_22535:
[----:B------:R-:W0:Y:S02]  /*8130*/  F2I.FTZ.TRUNC.NTZ R4, R4 ;  /* 0x0000000400047305 */ /* 0x000e24000021f100 */
[----:B0-----:R-:W-:Y:S01]  /*8140*/  PRMT R0, R4, 0x7610, R0 ;  /* 0x0000761004007816 */ /* 0x001fe20000000000 */
[----:B------:R-:W-:Y:S06]  /*8150*/  BRA `(.L_x_22516) ;  /* 0x00000000009c7947 */ /* 0x000fec0003800000 */
.L_x_22528:
        /* <DEDUP_REMOVED lines=14> */
.L_x_22542:
[----:B------:R-:W-:Y:S05]  /*8240*/  BSYNC B0 ;  /* 0x0000000000007941 */ /* 0x000fea0003800000 */
.L_x_22541:
[----:B------:R-:W0:Y:S02]  /*8250*/  F2I.FTZ.TRUNC.NTZ R4, R4 ;  /* 0x0000000400047305 */ /* 0x000e24000021f100 */
[----:B0-----:R-:W-:Y:S01]  /*8260*/  PRMT R0, R4, 0x7610, R0 ;  /* 0x0000761004007816 */ /* 0x001fe20000000000 */
[----:B------:R-:W-:Y:S06]  /*8270*/  BRA `(.L_x_22516) ;  /* 0x0000000000547947 */ /* 0x000fec0003800000 */
.L_x_22515:
        /* <DEDUP_REMOVED lines=16> */
.L_x_22543:
[----:B------:R-:W-:Y:S01]  /*8380*/  PRMT R0, RZ, 0x7610, R0 ;  /* 0x00007610ff007816 */ /* 0x000fe20000000000 */
[----:B------:R-:W-:Y:S06]  /*8390*/  BRA `(.L_x_22516) ;  /* 0x00000000000c7947 */ /* 0x000fec0003800000 */
.L_x_22540:
[----:B------:R1:W5:Y:S01]  /*83a0*/  LDG.E.U8 R0, desc[UR36][R2.64] ;  /* 0x0000002402007981 */ /* 0x000362000c1e1100 */
[----:B------:R-:W-:Y:S05]  /*83b0*/  BRA `(.L_x_22516) ;  /* 0x0000000000047947 */ /* 0x000fea0003800000 */
.L_x_22539:
[----:B------:R2:W5:Y:S02]  /*83c0*/  LDG.E.U8 R0, desc[UR36][R2.64] ;  /* 0x0000002402007981 */ /* 0x000564000c1e1100 */
.L_x_22516:
        /* <DEDUP_REMOVED lines=18> */
.L_x_22547:
[----:B------:R3:W-:Y:S01]  /*84f0*/  STG.E.U8 desc[UR36][R16.64], R5 ;  /* 0x0000000510007986 */ /* 0x0007e2000c101124 */
[----:B------:R-:W-:Y:S05]  /*8500*/  BRA `(.L_x_22549) ;  /* 0x0000000c005c7947 */ /* 0x000fea0003800000 */
.L_x_22546:
        /* <DEDUP_REMOVED lines=10> */
.L_x_22551:
[----:B------:R2:W-:Y:S01]  /*85b0*/  STG.E desc[UR36][R16.64], R5 ;  /* 0x0000000510007986 */ /* 0x0005e2000c101924 */
[----:B------:R-:W-:Y:S05]  /*85c0*/  BRA `(.L_x_22549) ;  /* 0x0000000c002c7947 */ /* 0x000fea0003800000 */
.L_x_22550:
[----:B------:R0:W-:Y:S01]  /*85d0*/  STG.E.U16 desc[UR36][R16.64], R5 ;  /* 0x0000000510007986 */ /* 0x0001e2000c101524 */
[----:B------:R-:W-:Y:S05]  /*85e0*/  BRA `(.L_x_22549) ;  /* 0x0000000c00247947 */ /* 0x000fea0003800000 */
.L_x_22545:
        /* <DEDUP_REMOVED lines=9> */
.L_x_22553:
[----:B------:R-:W0:Y:S02]  /*8680*/  I2F.S16 R0, R5 ;  /* 0x0000000500007306 */ /* 0x000e240000101400 */
[----:B0-----:R-:W-:-:S05]  /*8690*/  F2FP.F16.F32.PACK_AB R0, RZ, R0 ;  /* 0x00000000ff00723e */ /* 0x001fca00000000ff */
[----:B------:R0:W-:Y:S01]  /*86a0*/  STG.E.U16 desc[UR36][R16.64], R0 ;  /* 0x0000000010007986 */ /* 0x0001e2000c101524 */
[----:B------:R-:W-:Y:S05]  /*86b0*/  BRA `(.L_x_22549) ;  /* 0x0000000800f07947 */ /* 0x000fea0003800000 */
.L_x_22552:
        /* <DEDUP_REMOVED lines=10> */
.L_x_22555:
[----:B------:R-:W0:Y:S02]  /*8760*/  I2F.S16 R5, R5 ;  /* 0x0000000500057306 */ /* 0x000e240000101400 */
[----:B0-----:R-:W-:-:S04]  /*8770*/  F2FP.F16.F32.PACK_AB R3, RZ, R5 ;  /* 0x00000005ff03723e */ /* 0x001fc800000000ff */
[----:B------:R-:W-:-:S05]  /*8780*/  PRMT R3, R3, 0x5410, RZ ;  /* 0x0000541003037816 */ /* 0x000fca00000000ff */
[----:B------:R0:W-:Y:S01]  /*8790*/  STG.E desc[UR36][R16.64], R3 ;  /* 0x0000000310007986 */ /* 0x0001e2000c101924 */
[----:B------:R-:W-:Y:S05]  /*87a0*/  BRA `(.L_x_22549) ;  /* 0x0000000800b47947 */ /* 0x000fea0003800000 */
.L_x_22554:
[----:B------:R-:W0:Y:S02]  /*87b0*/  I2F.F64.S16 R2, R5 ;  /* 0x0000000500027312 */ /* 0x000e240000101c00 */
[----:B0-----:R0:W-:Y:S01]  /*87c0*/  STG.E.64 desc[UR36][R16.64], R2 ;  /* 0x0000000210007986 */ /* 0x0011e2000c101b24 */
[----:B------:R-:W-:Y:S05]  /*87d0*/  BRA `(.L_x_22549) ;  /* 0x0000000800a87947 */ /* 0x000fea0003800000 */
.L_x_22544:
        /* <DEDUP_REMOVED lines=13> */
.L_x_22558:
[----:B------:R-:W0:Y:S01]  /*88b0*/  I2F.F64.S16 R4, R5 ;  /* 0x0000000500047312 */ /* 0x000e220000101c00 */
[----:B------:R-:W-:-:S05]  /*88c0*/  CS2R R6, SRZ ;  /* 0x0000000000067805 */ /* 0x000fca000001ff00 */
[----:B0-----:R0:W-:Y:S01]  /*88d0*/  STG.E.128 desc[UR36][R16.64], R4 ;  /* 0x0000000410007986 */ /* 0x0011e2000c101d24 */
[----:B------:R-:W-:Y:S05]  /*88e0*/  BRA `(.L_x_22549) ;  /* 0x0000000800647947 */ /* 0x000fea0003800000 */
.L_x_22557:
        /* <DEDUP_REMOVED lines=21> */
.L_x_22562:
[----:B------:R-:W-:Y:S05]  /*8a40*/  BSYNC B0 ;  /* 0x0000000000007941 */ /* 0x000fea0003800000 */
.L_x_22561:
[----:B------:R-:W-:-:S05]  /*8a50*/  LOP3.LUT R3, R0, R3, RZ, 0xfc, !PT ;  /* 0x0000000300037212 */ /* 0x000fca00078efcff */
[----:B------:R0:W-:Y:S01]  /*8a60*/  STG.E.U8 desc[UR36][R16.64], R3 ;  /* 0x0000000310007986 */ /* 0x0001e2000c101124 */
[----:B------:R-:W-:Y:S05]  /*8a70*/  BRA `(.L_x_22549) ;  /* 0x0000000800007947 */ /* 0x000fea0003800000 */
.L_x_22560:
        /* <DEDUP_REMOVED lines=13> */
.L_x_22564:
[----:B------:R-:W-:Y:S01]  /*8b50*/  IMAD.MOV.U32 R0, RZ, RZ, 0x7f ;  /* 0x0000007fff007424 */ /* 0x000fe200078e00ff */
[----:B------:R-:W-:-:S04]  /*8b60*/  ISETP.GT.U32.AND P0, PT, R2, 0x7f800000, PT ;  /* 0x7f8000000200780c */ /* 0x000fc80003f04070 */
[----:B------:R-:W-:-:S09]  /*8b70*/  SEL R0, R0, 0x7c, P0 ;  /* 0x0000007c00007807 */ /* 0x000fd20000000000 */
.L_x_22565:
[----:B------:R-:W-:Y:S05]  /*8b80*/  BSYNC B0 ;  /* 0x0000000000007941 */ /* 0x000fea0003800000 */
.L_x_22563:
[----:B------:R-:W-:-:S04]  /*8b90*/  LOP3.LUT R2, R5, 0x80000000, RZ, 0xc0, !PT ;  /* 0x8000000005027812 */ /* 0x000fc800078ec0ff */
[----:B------:R-:W-:-:S04]  /*8ba0*/  SHF.R.U32.HI R3, RZ, 0x18, R2 ;  /* 0x00000018ff037819 */ /* 0x000fc80000011602 */
[----:B------:R-:W-:-:S05]  /*8bb0*/  LOP3.LUT R3, R0, R3, RZ, 0xfc, !PT ;  /* 0x0000000300037212 */ /* 0x000fca00078efcff */
[----:B------:R0:W-:Y:S01]  /*8bc0*/  STG.E.U8 desc[UR36][R16.64], R3 ;  /* 0x0000000310007986 */ /* 0x0001e2000c101124 */
[----:B------:R-:W-:Y:S05]  /*8bd0*/  BRA `(.L_x_22549) ;  /* 0x0000000400a87947 */ /* 0x000fea0003800000 */
.L_x_22559:
[----:B------:R-:W0:Y:S02]  /*8be0*/  I2F.S16 R0, R5 ;  /* 0x0000000500007306 */ /* 0x000e240000101400 */
[----:B0-----:R-:W-:-:S05]  /*8bf0*/  F2FP.BF16.F32.PACK_AB R0, RZ, R0 ;  /* 0x00000000ff00723e */ /* 0x001fca00000010ff */
[----:B------:R0:W-:Y:S01]  /*8c00*/  STG.E.U16 desc[UR36][R16.64], R0 ;  /* 0x0000000010007986 */ /* 0x0001e2000c101524 */
[----:B------:R-:W-:Y:S05]  /*8c10*/  BRA `(.L_x_22549) ;  /* 0x0000000400987947 */ /* 0x000fea0003800000 */
.L_x_22556:
        /* <DEDUP_REMOVED lines=10> */
.L_x_22568:
        /* <DEDUP_REMOVED lines=17> */
.L_x_22571:
[----:B------:R-:W-:-:S04]  /*8dd0*/  LOP3.LUT R2, R5, 0x80000000, RZ, 0xc0, !PT ;  /* 0x8000000005027812 */ /* 0x000fc800078ec0ff */
[----:B------:R-:W-:-:S04]  /*8de0*/  SHF.R.U32.HI R3, RZ, 0x18, R2 ;  /* 0x00000018ff037819 */ /* 0x000fc80000011602 */
[----:B------:R-:W-:-:S04]  /*8df0*/  LOP3.LUT R0, R0, R3, RZ, 0xfc, !PT ;  /* 0x0000000300007212 */ /* 0x000fc800078efcff */
[----:B------:R-:W-:-:S07]  /*8e00*/  PRMT R8, R0, 0x7610, R8 ;  /* 0x0000761000087816 */ /* 0x000fce0000000008 */
.L_x_22570:
[----:B------:R-:W-:Y:S05]  /*8e10*/  BSYNC B0 ;  /* 0x0000000000007941 */ /* 0x000fea0003800000 */
.L_x_22569:
[----:B------:R0:W-:Y:S01]  /*8e20*/  STG.E.U8 desc[UR36][R16.64], R8 ;  /* 0x0000000810007986 */ /* 0x0001e2000c101124 */
[----:B------:R-:W-:Y:S05]  /*8e30*/  BRA `(.L_x_22549) ;  /* 0x0000000400107947 */ /* 0x000fea0003800000 */
.L_x_22567:
        /* <DEDUP_REMOVED lines=17> */
.L_x_22574:
[----:B------:R-:W-:-:S04]  /*8f50*/  LOP3.LUT R2, R5, 0x80000000, RZ, 0xc0, !PT ;  /* 0x8000000005027812 */ /* 0x000fc800078ec0ff */
[----:B------:R-:W-:-:S04]  /*8f60*/  SHF.R.U32.HI R3, RZ, 0x18, R2 ;  /* 0x00000018ff037819 */ /* 0x000fc80000011602 */
[----:B------:R-:W-:-:S04]  /*8f70*/  LOP3.LUT R0, R0, R3, RZ, 0xfc, !PT ;  /* 0x0000000300007212 */ /* 0x000fc800078efcff */
[----:B------:R-:W-:-:S07]  /*8f80*/  PRMT R8, R0, 0x7610, R8 ;  /* 0x0000761000087816 */ /* 0x000fce0000000008 */
.L_x_22573:
[----:B------:R-:W-:Y:S05]  /*8f90*/  BSYNC B0 ;  /* 0x0000000000007941 */ /* 0x000fea0003800000 */
.L_x_22572:
[----:B------:R0:W-:Y:S01]  /*8fa0*/  STG.E.U8 desc[UR36][R16.64], R8 ;  /* 0x0000000810007986 */ /* 0x0001e2000c101124 */
[----:B------:R-:W-:Y:S05]  /*8fb0*/  BRA `(.L_x_22549) ;  /* 0x0000000000b07947 */ /* 0x000fea0003800000 */
.L_x_22566:
        /* <DEDUP_REMOVED lines=22> */
.L_x_22548:
        /* <DEDUP_REMOVED lines=16> */
.L_x_22577:
[----:B------:R-:W-:Y:S05]  /*9220*/  BRA `(.L_x_22549) ;  /* 0x0000000000147947 */ /* 0x000fea0003800000 */
.L_x_22576:
[----:B------:R-:W-:-:S04]  /*9230*/  PRMT R2, R5, 0x9910, RZ ;  /* 0x0000991005027816 */ /* 0x000fc800000000ff */
[----:B------:R-:W-:-:S05]  /*9240*/  SHF.R.S32.HI R3, RZ, 0x1f, R2 ;  /* 0x0000001fff037819 */ /* 0x000fca0000011402 */
[----:B------:R0:W-:Y:S01]  /*9250*/  STG.E.64 desc[UR36][R16.64], R2 ;  /* 0x0000000210007986 */ /* 0x0001e2000c101b24 */
[----:B------:R-:W-:Y:S05]  /*9260*/  BRA `(.L_x_22549) ;  /* 0x0000000000047947 */ /* 0x000fea0003800000 */
.L_x_22575:
[----:B------:R0:W-:Y:S02]  /*9270*/  STG.E desc[UR36][R16.64], R5 ;  /* 0x0000000510007986 */ /* 0x0001e4000c101924 */
.L_x_22549:
[----:B------:R-:W-:-:S07]  /*9280*/  VIADD R19, R19, 0x80 ;  /* 0x0000008013137836 */ /* 0x000fce0000000000 */
.L_x_22509:
[----:B------:R-:W-:Y:S05]  /*9290*/  BSYNC B6 ;  /* 0x0000000000067941 */ /* 0x000fea0003800000 */
.L_x_22508:
        /* <DEDUP_REMOVED lines=306> */
.L_x_22578:
        /* <DEDUP_REMOVED lines=20> */
.L_x_22582:
[----:B------:R4:W5:Y:S01]  /*a700*/  LDG.E.U8 R0, desc[UR36][R2.64] ;  /* 0x0000002402007981 */ /* 0x000962000c1e1100 */
[----:B------:R-:W-:Y:S05]  /*a710*/  BRA `(.L_x_22584) ;  /* 0x0000000c00547947 */ /* 0x000fea0003800000 */
.L_x_22581:
        /* <DEDUP_REMOVED lines=8> */
.L_x_22586:
[----:B------:R2:W5:Y:S01]  /*a7a0*/  LDG.E.U8 R0, desc[UR36][R2.64] ;  /* 0x0000002402007981 */ /* 0x000562000c1e1100 */
[----:B------:R-:W-:Y:S05]  /*a7b0*/  BRA `(.L_x_22584) ;  /* 0x0000000c002c7947 */ /* 0x000fea0003800000 */
.L_x_22585:
[----:B------:R0:W5:Y:S01]  /*a7c0*/  LDG.E.U16 R0, desc[UR36][R2.64] ;  /* 0x0000002402007981 */ /* 0x000162000c1e1500 */
[----:B------:R-:W-:Y:S05]  /*a7d0*/  BRA `(.L_x_22584) ;  /* 0x0000000c00247947 */ /* 0x000fea0003800000 */
.L_x_22580:
        /* <DEDUP_REMOVED lines=9> */
.L_x_22588:
[----:B------:R-:W2:Y:S02]  /*a870*/  LDG.E.U16 R4, desc[UR36][R2.64] ;  /* 0x0000002402047981 */ /* 0x000ea4000c1e1500 */
[----:B--2---:R-:W-:-:S06]  /*a880*/  HADD2.F32 R4, -RZ, R4.H0_H0 ;  /* 0x20000004ff047230 */ /* 0x004fcc0000004100 */
[----:B------:R-:W0:Y:S02]  /*a890*/  F2I.FTZ.TRUNC.NTZ R4, R4 ;  /* 0x0000000400047305 */ /* 0x000e24000021f100 */
[----:B0-----:R-:W-:Y:S01]  /*a8a0*/  PRMT R0, R4, 0x7610, R0 ;  /* 0x0000761004007816 */ /* 0x001fe20000000000 */
[----:B------:R-:W-:Y:S06]  /*a8b0*/  BRA `(.L_x_22584) ;  /* 0x0000000800ec7947 */ /* 0x000fec0003800000 */
.L_x_22587:
        /* <DEDUP_REMOVED lines=9> */
.L_x_22590:
[----:B------:R-:W2:Y:S02]  /*a950*/  LDG.E.U16 R2, desc[UR36][R2.64] ;  /* 0x0000002402027981 */ /* 0x000ea4000c1e1500 */
[----:B--2---:R-:W-:-:S06]  /*a960*/  HADD2.F32 R4, -RZ, R2.H0_H0 ;  /* 0x20000002ff047230 */ /* 0x004fcc0000004100 */
[----:B------:R-:W0:Y:S02]  /*a970*/  F2I.FTZ.TRUNC.NTZ R4, R4 ;  /* 0x0000000400047305 */ /* 0x000e24000021f100 */
[----:B0-----:R-:W-:Y:S01]  /*a980*/  PRMT R0, R4, 0x7610, R0 ;  /* 0x0000761004007816 */ /* 0x001fe20000000000 */
[----:B------:R-:W-:Y:S06]  /*a990*/  BRA `(.L_x_22584) ;  /* 0x0000000800b47947 */ /* 0x000fec0003800000 */
.L_x_22589:
[----:B------:R-:W2:Y:S02]  /*a9a0*/  LDG.E.64 R2, desc[UR36][R2.64] ;  /* 0x0000002402027981 */ /* 0x000ea4000c1e1b00 */
[----:B--2---:R0:W1:Y:S01]  /*a9b0*/  F2I.F64.TRUNC R0, R2 ;  /* 0x0000000200007311 */ /* 0x004062000030d100 */
[----:B------:R-:W-:Y:S05]  /*a9c0*/  BRA `(.L_x_22584) ;  /* 0x0000000800a87947 */ /* 0x000fea0003800000 */
.L_x_22579:
        /* <DEDUP_REMOVED lines=12> */
.L_x_22593:
[----:B------:R-:W2:Y:S02]  /*aa90*/  LDG.E.64 R2, desc[UR36][R2.64] ;  /* 0x0000002402027981 */ /* 0x000ea4000c1e1b00 */
[----:B--2---:R0:W1:Y:S01]  /*aaa0*/  F2I.F64.TRUNC R0, R2 ;  /* 0x0000000200007311 */ /* 0x004062000030d100 */
[----:B------:R-:W-:Y:S05]  /*aab0*/  BRA `(.L_x_22584) ;  /* 0x00000008006c7947 */ /* 0x000fea0003800000 */
.L_x_22592:
        /* <DEDUP_REMOVED lines=28> */
.L_x_22595:
        /* <DEDUP_REMOVED lines=15> */
.L_x_22594:
[----:B------:R-:W2:Y:S02]  /*ad70*/  LDG.E.U16 R4, desc[UR36][R2.64] ;  /* 0x0000002402047981 */ /* 0x000ea4000c1e1500 */
[----:B--2---:R-:W-:-:S06]  /*ad80*/  IMAD.U32 R4, R4, 0x10000, RZ ;  /* 0x0001000004047824 */ /* 0x004fcc00078e00ff */
[----:B------:R-:W0:Y:S02]  /*ad90*/  F2I.FTZ.TRUNC.NTZ R4, R4 ;  /* 0x0000000400047305 */ /* 0x000e24000021f100 */
[----:B0-----:R-:W-:Y:S01]  /*ada0*/  PRMT R0, R4, 0x7610, R0 ;  /* 0x0000761004007816 */ /* 0x001fe20000000000 */
[----:B------:R-:W-:Y:S06]  /*adb0*/  BRA `(.L_x_22584) ;  /* 0x0000000400ac7947 */ /* 0x000fec0003800000 */
.L_x_22591:
        /* <DEDUP_REMOVED lines=10> */
.L_x_22598:
        /* <DEDUP_REMOVED lines=21> */
.L_x_22602:
[----:B------:R-:W-:Y:S05]  /*afb0*/  BSYNC B1 ;  /* 0x0000000000017941 */ /* 0x000fea0003800000 */
.L_x_22601:
[----:B------:R-:W-:Y:S01]  /*afc0*/  IMAD.SHL.U32 R2, R2, 0x100000, RZ ;  /* 0x0010000002027824 */ /* 0x000fe200078e00ff */
[----:B------:R-:W-:-:S04]  /*afd0*/  LEA R3, R0, 0x3b800000, 0x17 ;  /* 0x3b80000000037811 */ /* 0x000fc800078eb8ff */
[----:B------:R-:W-:-:S07]  /*afe0*/  LOP3.LUT R4, R3, R2, R4, 0xfe, !PT ;  /* 0x0000000203047212 */ /* 0x000fce00078efe04 */
.L_x_22600:
[----:B------:R-:W-:Y:S05]  /*aff0*/  BSYNC B0 ;  /* 0x0000000000007941 */ /* 0x000fea0003800000 */
.L_x_22599:
[----:B------:R-:W0:Y:S02]  /*b000*/  F2I.FTZ.TRUNC.NTZ R4, R4 ;  /* 0x0000000400047305 */ /* 0x000e24000021f100 */
[----:B0-----:R-:W-:Y:S01]  /*b010*/  PRMT R0, R4, 0x7610, R0 ;  /* 0x0000761004007816 */ /* 0x001fe20000000000 */
[----:B------:R-:W-:Y:S06]  /*b020*/  BRA `(.L_x_22584) ;  /* 0x0000000400107947 */ /* 0x000fec0003800000 */
.L_x_22597:
        /* <DEDUP_REMOVED lines=21> */
.L_x_22606:
[----:B------:R-:W-:Y:S05]  /*b180*/  BSYNC B1 ;  /* 0x0000000000017941 */ /* 0x000fea0003800000 */
.L_x_22605:
[----:B------:R-:W-:Y:S01]  /*b190*/  IMAD.SHL.U32 R2, R2, 0x200000, RZ ;  /* 0x0020000002027824 */ /* 0x000fe200078e00ff */
[----:B------:R-:W-:-:S04]  /*b1a0*/  LEA R3, R0, 0x37800000, 0x17 ;  /* 0x3780000000037811 */ /* 0x000fc800078eb8ff */
[----:B------:R-:W-:-:S07]  /*b1b0*/  LOP3.LUT R4, R3, R2, R4, 0xfe, !PT ;  /* 0x0000000203047212 */ /* 0x000fce00078efe04 */
.L_x_22604:
[----:B------:R-:W-:Y:S05]  /*b1c0*/  BSYNC B0 ;  /* 0x0000000000007941 */ /* 0x000fea0003800000 */
.L_x_22603:
[----:B------:R-:W0:Y:S02]  /*b1d0*/  F2I.FTZ.TRUNC.NTZ R4, R4 ;  /* 0x0000000400047305 */ /* 0x000e24000021f100 */
[----:B0-----:R-:W-:Y:S01]  /*b1e0*/  PRMT R0, R4, 0x7610, R0 ;  /* 0x0000761004007816 */ /* 0x001fe20000000000 */
[----:B------:R-:W-:Y:S06]  /*b1f0*/  BRA `(.L_x_22584) ;  /* 0x00000000009c7947 */ /* 0x000fec0003800000 */
.L_x_22596:
        /* <DEDUP_REMOVED lines=14> */
.L_x_22610:
[----:B------:R-:W-:Y:S05]  /*b2e0*/  BSYNC B0 ;  /* 0x0000000000007941 */ /* 0x000fea0003800000 */
.L_x_22609:
[----:B------:R-:W0:Y:S02]  /*b2f0*/  F2I.FTZ.TRUNC.NTZ R4, R4 ;  /* 0x0000000400047305 */ /* 0x000e24000021f100 */
[----:B0-----:R-:W-:Y:S01]  /*b300*/  PRMT R0, R4, 0x7610, R0 ;  /* 0x0000761004007816 */ /* 0x001fe20000000000 */
[----:B------:R-:W-:Y:S06]  /*b310*/  BRA `(.L_x_22584) ;  /* 0x0000000000547947 */ /* 0x000fec0003800000 */
.L_x_22583:
        /* <DEDUP_REMOVED lines=16> */
.L_x_22611:
[----:B------:R-:W-:Y:S01]  /*b420*/  PRMT R0, RZ, 0x7610, R0 ;  /* 0x00007610ff007816 */ /* 0x000fe20000000000 */
[----:B------:R-:W-:Y:S06]  /*b430*/  BRA `(.L_x_22584) ;  /* 0x00000000000c7947 */ /* 0x000fec0003800000 */
.L_x_22608:
[----:B------:R0:W5:Y:S01]  /*b440*/  LDG.E.U8 R0, desc[UR36][R2.64] ;  /* 0x0000002402007981 */ /* 0x000162000c1e1100 */
[----:B------:R-:W-:Y:S05]  /*b450*/  BRA `(.L_x_22584) ;  /* 0x0000000000047947 */ /* 0x000fea0003800000 */
.L_x_22607:
[----:B------:R0:W5:Y:S02]  /*b460*/  LDG.E.U8 R0, desc[UR36][R2.64] ;  /* 0x0000002402007981 */ /* 0x000164000c1e1100 */
.L_x_22584:
[----:B01234-:R-:W0:Y:S01]  /*b470*/  LDC.U8 R3, c[0x0][0x422] ;  /* 0x00010880ff037b82 */ /* 0x01fe220000000000 */
[----:B-----5:R-:W-:Y:S01]  /*b480*/  LOP3.LUT R0, R0, 0xffff, RZ, 0xc0, !PT ;  /* 0x0000ffff00007812 */ /* 0x020fe200078ec0ff */
        /* <DEDUP_REMOVED lines=16> */
.L_x_22615:
[----:B------:R-:W-:Y:S01]  /*b590*/  STG.E.U8 desc[UR36][R16.64], R5 ;  /* 0x0000000510007986 */ /* 0x000fe2000c101124 */
[----:B------:R-:W-:Y:S05]  /*b5a0*/  EXIT ;  /* 0x000000000000794d */ /* 0x000fea0003800000 */
.L_x_22614:
        /* <DEDUP_REMOVED lines=10> */
.L_x_22618:
[----:B------:R-:W-:Y:S01]  /*b650*/  STG.E desc[UR36][R16.64], R5 ;  /* 0x0000000510007986 */ /* 0x000fe2000c101924 */
[----:B------:R-:W-:Y:S05]  /*b660*/  EXIT ;  /* 0x000000000000794d */ /* 0x000fea0003800000 */
.L_x_22617:
[----:B------:R-:W-:Y:S01]  /*b670*/  STG.E.U16 desc[UR36][R16.64], R5 ;  /* 0x0000000510007986 */ /* 0x000fe2000c101524 */
[----:B------:R-:W-:Y:S05]  /*b680*/  EXIT ;  /* 0x000000000000794d */ /* 0x000fea0003800000 */
.L_x_22613:
        /* <DEDUP_REMOVED lines=9> */
.L_x_22620:
[----:B------:R-:W0:Y:S02]  /*b720*/  I2F.S16 R0, R5 ;  /* 0x0000000500007306 */ /* 0x000e240000101400 */
[----:B0-----:R-:W-:-:S05]  /*b730*/  F2FP.F16.F32.PACK_AB R0, RZ, R0 ;  /* 0x00000000ff00723e */ /* 0x001fca00000000ff */
[----:B------:R-:W-:Y:S01]  /*b740*/  STG.E.U16 desc[UR36][R16.64], R0 ;  /* 0x0000000010007986 */ /* 0x000fe2000c101524 */
[----:B------:R-:W-:Y:S05]  /*b750*/  EXIT ;  /* 0x000000000000794d */ /* 0x000fea0003800000 */
.L_x_22619:
        /* <DEDUP_REMOVED lines=10> */
.L_x_22622:
[----:B------:R-:W0:Y:S02]  /*b800*/  I2F.S16 R5, R5 ;  /* 0x0000000500057306 */ /* 0x000e240000101400 */
[----:B0-----:R-:W-:-:S04]  /*b810*/  F2FP.F16.F32.PACK_AB R3, RZ, R5 ;  /* 0x00000005ff03723e */ /* 0x001fc800000000ff */
[----:B------:R-:W-:-:S05]  /*b820*/  PRMT R3, R3, 0x5410, RZ ;  /* 0x0000541003037816 */ /* 0x000fca00000000ff */
[----:B------:R-:W-:Y:S01]  /*b830*/  STG.E desc[UR36][R16.64], R3 ;  /* 0x0000000310007986 */ /* 0x000fe2000c101924 */
[----:B------:R-:W-:Y:S05]  /*b840*/  EXIT ;  /* 0x000000000000794d */ /* 0x000fea0003800000 */
.L_x_22621:
[----:B------:R-:W0:Y:S02]  /*b850*/  I2F.F64.S16 R2, R5 ;  /* 0x0000000500027312 */ /* 0x000e240000101c00 */
[----:B0-----:R-:W-:Y:S01]  /*b860*/  STG.E.64 desc[UR36][R16.64], R2 ;  /* 0x0000000210007986 */ /* 0x001fe2000c101b24 */
[----:B------:R-:W-:Y:S05]  /*b870*/  EXIT ;  /* 0x000000000000794d */ /* 0x000fea0003800000 */
.L_x_22612:
        /* <DEDUP_REMOVED lines=13> */
.L_x_22625:
[----:B------:R-:W0:Y:S01]  /*b950*/  I2F.F64.S16 R4, R5 ;  /* 0x0000000500047312 */ /* 0x000e220000101c00 */
[----:B------:R-:W-:-:S05]  /*b960*/  CS2R R6, SRZ ;  /* 0x0000000000067805 */ /* 0x000fca000001ff00 */
[----:B0-----:R-:W-:Y:S01]  /*b970*/  STG.E.128 desc[UR36][R16.64], R4 ;  /* 0x0000000410007986 */ /* 0x001fe2000c101d24 */
[----:B------:R-:W-:Y:S05]  /*b980*/  EXIT ;  /* 0x000000000000794d */ /* 0x000fea0003800000 */
.L_x_22624:
        /* <DEDUP_REMOVED lines=21> */
.L_x_22629:
[----:B------:R-:W-:Y:S05]  /*bae0*/  BSYNC B0 ;  /* 0x0000000000007941 */ /* 0x000fea0003800000 */
.L_x_22628:
[----:B------:R-:W-:-:S05]  /*baf0*/  LOP3.LUT R3, R0, R3, RZ, 0xfc, !PT ;  /* 0x0000000300037212 */ /* 0x000fca00078efcff */
[----:B------:R-:W-:Y:S01]  /*bb00*/  STG.E.U8 desc[UR36][R16.64], R3 ;  /* 0x0000000310007986 */ /* 0x000fe2000c101124 */
[----:B------:R-:W-:Y:S05]  /*bb10*/  EXIT ;  /* 0x000000000000794d */ /* 0x000fea0003800000 */
.L_x_22627:
        /* <DEDUP_REMOVED lines=13> */
.L_x_22631:
[----:B------:R-:W-:Y:S01]  /*bbf0*/  IMAD.MOV.U32 R0, RZ, RZ, 0x7f ;  /* 0x0000007fff007424 */ /* 0x000fe200078e00ff */
[----:B------:R-:W-:-:S04]  /*bc00*/  ISETP.GT.U32.AND P0, PT, R2, 0x7f800000, PT ;  /* 0x7f8000000200780c */ /* 0x000fc80003f04070 */
[----:B------:R-:W-:-:S09]  /*bc10*/  SEL R0, R0, 0x7c, P0 ;  /* 0x0000007c00007807 */ /* 0x000fd20000000000 */
.L_x_22632:
[----:B------:R-:W-:Y:S05]  /*bc20*/  BSYNC B0 ;  /* 0x0000000000007941 */ /* 0x000fea0003800000 */
.L_x_22630:
[----:B------:R-:W-:-:S04]  /*bc30*/  LOP3.LUT R2, R5, 0x80000000, RZ, 0xc0, !PT ;  /* 0x8000000005027812 */ /* 0x000fc800078ec0ff */
[----:B------:R-:W-:-:S04]  /*bc40*/  SHF.R.U32.HI R3, RZ, 0x18, R2 ;  /* 0x00000018ff037819 */ /* 0x000fc80000011602 */
[----:B------:R-:W-:-:S05]  /*bc50*/  LOP3.LUT R3, R0, R3, RZ, 0xfc, !PT ;  /* 0x0000000300037212 */ /* 0x000fca00078efcff */
[----:B------:R-:W-:Y:S01]  /*bc60*/  STG.E.U8 desc[UR36][R16.64], R3 ;  /* 0x0000000310007986 */ /* 0x000fe2000c101124 */
[----:B------:R-:W-:Y:S05]  /*bc70*/  EXIT ;  /* 0x000000000000794d */ /* 0x000fea0003800000 */
.L_x_22626:
[----:B------:R-:W0:Y:S02]  /*bc80*/  I2F.S16 R0, R5 ;  /* 0x0000000500007306 */ /* 0x000e240000101400 */
[----:B0-----:R-:W-:-:S05]  /*bc90*/  F2FP.BF16.F32.PACK_AB R0, RZ, R0 ;  /* 0x00000000ff00723e */ /* 0x001fca00000010ff */
[----:B------:R-:W-:Y:S01]  /*bca0*/  STG.E.U16 desc[UR36][R16.64], R0 ;  /* 0x0000000010007986 */ /* 0x000fe2000c101524 */
[----:B------:R-:W-:Y:S05]  /*bcb0*/  EXIT ;  /* 0x000000000000794d */ /* 0x000fea0003800000 */
.L_x_22623:
        /* <DEDUP_REMOVED lines=10> */
.L_x_22635:
        /* <DEDUP_REMOVED lines=17> */
.L_x_22638:
[----:B------:R-:W-:-:S04]  /*be70*/  LOP3.LUT R2, R5, 0x80000000, RZ, 0xc0, !PT ;  /* 0x8000000005027812 */ /* 0x000fc800078ec0ff */
[----:B------:R-:W-:-:S04]  /*be80*/  SHF.R.U32.HI R3, RZ, 0x18, R2 ;  /* 0x00000018ff037819 */ /* 0x000fc80000011602 */
[----:B------:R-:W-:-:S04]  /*be90*/  LOP3.LUT R0, R0, R3, RZ, 0xfc, !PT ;  /* 0x0000000300007212 */ /* 0x000fc800078efcff */
[----:B------:R-:W-:-:S07]  /*bea0*/  PRMT R8, R0, 0x7610, R8 ;  /* 0x0000761000087816 */ /* 0x000fce0000000008 */
.L_x_22637:
[----:B------:R-:W-:Y:S05]  /*beb0*/  BSYNC B0 ;  /* 0x0000000000007941 */ /* 0x000fea0003800000 */
.L_x_22636:
[----:B------:R-:W-:Y:S01]  /*bec0*/  STG.E.U8 desc[UR36][R16.64], R8 ;  /* 0x0000000810007986 */ /* 0x000fe2000c101124 */
[----:B------:R-:W-:Y:S05]  /*bed0*/  EXIT ;  /* 0x000000000000794d */ /* 0x000fea0003800000 */
.L_x_22634:
        /* <DEDUP_REMOVED lines=17> */
.L_x_22641:
[----:B------:R-:W-:-:S04]  /*bff0*/  LOP3.LUT R2, R5, 0x80000000, RZ, 0xc0, !PT ;  /* 0x8000000005027812 */ /* 0x000fc800078ec0ff */
[----:B------:R-:W-:-:S04]  /*c000*/  SHF.R.U32.HI R3, RZ, 0x18, R2 ;  /* 0x00000018ff037819 */ /* 0x000fc80000011602 */
[----:B------:R-:W-:-:S04]  /*c010*/  LOP3.LUT R0, R0, R3, RZ, 0xfc, !PT ;  /* 0x0000000300007212 */ /* 0x000fc800078efcff */
[----:B------:R-:W-:-:S07]  /*c020*/  PRMT R8, R0, 0x7610, R8 ;  /* 0x0000761000087816 */ /* 0x000fce0000000008 */
.L_x_22640:
[----:B------:R-:W-:Y:S05]  /*c030*/  BSYNC B0 ;  /* 0x0000000000007941 */ /* 0x000fea0003800000 */
.L_x_22639:
[----:B------:R-:W-:Y:S01]  /*c040*/  STG.E.U8 desc[UR36][R16.64], R8 ;  /* 0x0000000810007986 */ /* 0x000fe2000c101124 */
[----:B------:R-:W-:Y:S05]  /*c050*/  EXIT ;  /* 0x000000000000794d */ /* 0x000fea0003800000 */
.L_x_22633:
        /* <DEDUP_REMOVED lines=22> */
.L_x_22616:
        /* <DEDUP_REMOVED lines=16> */
.L_x_22644:
[----:B------:R-:W-:Y:S05]  /*c2c0*/  EXIT ;  /* 0x000000000000794d */ /* 0x000fea0003800000 */
.L_x_22643:
[----:B------:R-:W-:-:S04]  /*c2d0*/  PRMT R2, R5, 0x9910, RZ ;  /* 0x0000991005027816 */ /* 0x000fc800000000ff */
[----:B------:R-:W-:-:S05]  /*c2e0*/  SHF.R.S32.HI R3, RZ, 0x1f, R2 ;  /* 0x0000001fff037819 */ /* 0x000fca0000011402 */
[----:B------:R-:W-:Y:S01]  /*c2f0*/  STG.E.64 desc[UR36][R16.64], R2 ;  /* 0x0000000210007986 */ /* 0x000fe2000c101b24 */
[----:B------:R-:W-:Y:S05]  /*c300*/  EXIT ;  /* 0x000000000000794d */ /* 0x000fea0003800000 */
.L_x_22642:
[----:B------:R-:W-:Y:S01]  /*c310*/  STG.E desc[UR36][R16.64], R5 ;  /* 0x0000000510007986 */ /* 0x000fe2000c101924 */
[----:B------:R-:W-:Y:S05]  /*c320*/  EXIT ;  /* 0x000000000000794d */ /* 0x000fea0003800000 */
.L_x_22645:
        /* <DEDUP_REMOVED lines=13> */
.L_x_42313:


//--------------------- .text._ZN2at6native27unrolled_elementwise_kernelINS0_13AUnaryFunctorIaaaZZZNS0_19minimum_kernel_cudaERNS_18TensorIteratorBaseEENKUlvE_clEvENKUlvE0_clEvEUlaaE_EESt5arrayIPcLm2EELi4E23TrivialOffsetCalculatorILi1EjESD_NS0_6memory12LoadWithCastILi1EEENSE_13StoreWithCastILi1EEEEEviT_T0_T2_T3_T4_T5_ --------------------------
	.section	.text._ZN2at6native27unrolled_elementwise_kernelINS0_13AUnaryFunctorIaaaZZZNS0_19minimum_kernel_cudaERNS_18TensorIteratorBaseEENKUlvE_clEvENKUlvE0_clEvEUlaaE_EESt5arrayIPcLm2EELi4E23TrivialOffsetCalculatorILi1EjESD_NS0_6memory12LoadWithCastILi1EEENSE_13StoreWithCastILi1EEEEEviT_T0_T2_T3_T4_T5_,"ax",@progbits
	.align	128
        .global         _ZN2at6native27unrolled_elementwise_kernelINS0_13AUnaryFunctorIaaaZZZNS0_19minimum_kernel_cudaERNS_18TensorIteratorBaseEENKUlvE_clEvENKUlvE0_clEvEUlaaE_EESt5arrayIPcLm2EELi4E23TrivialOffsetCalculatorILi1EjESD_NS0_6memory12LoadWithCastILi1EEENSE_13StoreWithCastILi1EEEEEviT_T0_T2_T3_T4_T5_
        .type           _ZN2at6native27unrolled_elementwise_kernelINS0_13AUnaryFunctorIaaaZZZNS0_19minimum_kernel_cudaERNS_18TensorIteratorBaseEENKUlvE_clEvENKUlvE0_clEvEUlaaE_EESt5arrayIPcLm2EELi4E23TrivialOffsetCalculatorILi1EjESD_NS0_6memory12LoadWithCastILi1EEENSE_13StoreWithCastILi1EEEEEviT_T0_T2_T3_T4_T5_,@function
        .size           _ZN2at6native27unrolled_elementwise_kernelINS0_13AUnaryFunctorIaaaZZZNS0_19minimum_kernel_cudaERNS_18TensorIteratorBaseEENKUlvE_clEvENKUlvE0_clEvEUlaaE_EESt5arrayIPcLm2EELi4E23TrivialOffsetCalculatorILi1EjESD_NS0_6memory12LoadWithCastILi1EEENSE_13StoreWithCastILi1EEEEEviT_T0_T2_T3_T4_T5_,(.L_x_42314 - _ZN2at6native27unrolled_elementwise_kernelINS0_13AUnaryFunctorIaaaZZZNS0_19minimum_kernel_cudaERNS_18TensorIteratorBaseEENKUlvE_clEvENKUlvE0_clEvEUlaaE_EESt5arrayIPcLm2EELi4E23TrivialOffsetCalculatorILi1EjESD_NS0_6memory12LoadWithCastILi1EEENSE_13StoreWithCastILi1EEEEEviT_T0_T2_T3_T4_T5_)
        .other          _ZN2at6native27unrolled_elementwise_kernelINS0_13AUnaryFunctorIaaaZZZNS0_19minimum_kernel_cudaERNS_18TensorIteratorBaseEENKUlvE_clEvENKUlvE0_clEvEUlaaE_EESt5arrayIPcLm2EELi4E23TrivialOffsetCalculatorILi1EjESD_NS0_6memory12LoadWithCastILi1EEENSE_13StoreWithCastILi1EEEEEviT_T0_T2_T3_T4_T5_,@"STO_CUDA_ENTRY STV_DEFAULT"
_ZN2at6native27unrolled_elementwise_kernelINS0_13AUnaryFunctorIaaaZZZNS0_19minimum_kernel_cudaERNS_18TensorIteratorBaseEENKUlvE_clEvENKUlvE0_clEvEUlaaE_EESt5arrayIPcLm2EELi4E23TrivialOffsetCalculatorILi1EjESD_NS0_6memory12LoadWithCastILi1EEENSE_13StoreWithCastILi1EEEEEviT_T0_T2_T3_T4_T5_:
.text._ZN2at6native27unrolled_elementwise_kernelINS0_13AUnaryFunctorIaaaZZZNS0_19minimum_kernel_cudaERNS_18TensorIteratorBaseEENKUlvE_clEvENKUlvE0_clEvEUlaaE_EESt5arrayIPcLm2EELi4E23TrivialOffsetCalculatorILi1EjESD_NS0_6memory12LoadWithCastILi1EEENSE_13StoreWithCastILi1EEEEEviT_T0_T2_T3_T4_T5_:
        /* <DEDUP_REMOVED lines=31> */
.L_x_22651:
[----:B------:R3:W5:Y:S01]  /*01f0*/  LDG.E.U8 R17, desc[UR36][R2.64] ;  /* 0x0000002402117981 */ /* 0x000762000c1e1100 */
[----:B------:R-:W-:Y:S05]  /*0200*/  BRA `(.L_x_22653) ;  /* 0x0000000c00587947 */ /* 0x000fea0003800000 */
.L_x_22650:
        /* <DEDUP_REMOVED lines=8> */
.L_x_22655:
[----:B------:R1:W5:Y:S01]  /*0290*/  LDG.E.U8 R17, desc[UR36][R2.64] ;  /* 0x0000002402117981 */ /* 0x000362000c1e1100 */
[----:B------:R-:W-:Y:S05]  /*02a0*/  BRA `(.L_x_22653) ;  /* 0x0000000c00307947 */ /* 0x000fea0003800000 */
.L_x_22654:
[----:B------:R2:W5:Y:S01]  /*02b0*/  LDG.E.U16 R17, desc[UR36][R2.64] ;  /* 0x0000002402117981 */ /* 0x000562000c1e1500 */
[----:B------:R-:W-:Y:S05]  /*02c0*/  BRA `(.L_x_22653) ;  /* 0x0000000c00287947 */ /* 0x000fea0003800000 */
.L_x_22649:
        /* <DEDUP_REMOVED lines=9> */
.L_x_22657:
[----:B------:R-:W2:Y:S02]  /*0360*/  LDG.E.U16 R0, desc[UR36][R2.64] ;  /* 0x0000002402007981 */ /* 0x000ea4000c1e1500 */
[----:B--2---:R-:W-:-:S06]  /*0370*/  HADD2.F32 R0, -RZ, R0.H0_H0 ;  /* 0x20000000ff007230 */ /* 0x004fcc0000004100 */
[----:B------:R-:W0:Y:S02]  /*0380*/  F2I.FTZ.TRUNC.NTZ R0, R0 ;  /* 0x0000000000007305 */ /* 0x000e24000021f100 */
[----:B0-----:R-:W-:Y:S01]  /*0390*/  PRMT R17, R0, 0x7610, R17 ;  /* 0x0000761000117816 */ /* 0x001fe20000000011 */
[----:B------:R-:W-:Y:S06]  /*03a0*/  BRA `(.L_x_22653) ;  /* 0x0000000800f07947 */ /* 0x000fec0003800000 */
.L_x_22656:
        /* <DEDUP_REMOVED lines=9> */
.L_x_22659:
[----:B------:R-:W2:Y:S02]  /*0440*/  LDG.E.U16 R2, desc[UR36][R2.64] ;  /* 0x0000002402027981 */ /* 0x000ea4000c1e1500 */
[----:B--2---:R-:W-:-:S06]  /*0450*/  HADD2.F32 R0, -RZ, R2.H0_H0 ;  /* 0x20000002ff007230 */ /* 0x004fcc0000004100 */
[----:B------:R-:W0:Y:S02]  /*0460*/  F2I.FTZ.TRUNC.NTZ R0, R0 ;  /* 0x0000000000007305 */ /* 0x000e24000021f100 */
[----:B0-----:R-:W-:Y:S01]  /*0470*/  PRMT R17, R0, 0x7610, R17 ;  /* 0x0000761000117816 */ /* 0x001fe20000000011 */
[----:B------:R-:W-:Y:S06]  /*0480*/  BRA `(.L_x_22653) ;  /* 0x0000000800b87947 */ /* 0x000fec0003800000 */
.L_x_22658:
[----:B------:R-:W2:Y:S02]  /*0490*/  LDG.E.64 R2, desc[UR36][R2.64] ;  /* 0x0000002402027981 */ /* 0x000ea4000c1e1b00 */
[----:B--2---:R0:W1:Y:S01]  /*04a0*/  F2I.F64.TRUNC R17, R2 ;  /* 0x0000000200117311 */ /* 0x004062000030d100 */
[----:B------:R-:W-:Y:S05]  /*04b0*/  BRA `(.L_x_22653) ;  /* 0x0000000800ac7947 */ /* 0x000fea0003800000 */
.L_x_22648:
        /* <DEDUP_REMOVED lines=12> */
.L_x_22662:
[----:B------:R-:W2:Y:S02]  /*0580*/  LDG.E.64 R2, desc[UR36][R2.64] ;  /* 0x0000002402027981 */ /* 0x000ea4000c1e1b00 */
[----:B--2---:R0:W1:Y:S01]  /*0590*/  F2I.F64.TRUNC R17, R2 ;  /* 0x0000000200117311 */ /* 0x004062000030d100 */
[----:B------:R-:W-:Y:S05]  /*05a0*/  BRA `(.L_x_22653) ;  /* 0x0000000800707947 */ /* 0x000fea0003800000 */
.L_x_22661:
        /* <DEDUP_REMOVED lines=28> */
.L_x_22664:
        /* <DEDUP_REMOVED lines=16> */
.L_x_22663:
[----:B------:R-:W2:Y:S02]  /*0870*/  LDG.E.U16 R0, desc[UR36][R2.64] ;  /* 0x0000002402007981 */ /* 0x000ea4000c1e1500 */
[----:B--2---:R-:W-:-:S06]  /*0880*/  IMAD.U32 R0, R0, 0x10000, RZ ;  /* 0x0001000000007824 */ /* 0x004fcc00078e00ff */
[----:B------:R-:W0:Y:S02]  /*0890*/  F2I.FTZ.TRUNC.NTZ R0, R0 ;  /* 0x0000000000007305 */ /* 0x000e24000021f100 */
[----:B0-----:R-:W-:Y:S01]  /*08a0*/  PRMT R17, R0, 0x7610, R17 ;  /* 0x0000761000117816 */ /* 0x001fe20000000011 */
[----:B------:R-:W-:Y:S06]  /*08b0*/  BRA `(.L_x_22653) ;  /* 0x0000000400ac7947 */ /* 0x000fec0003800000 */
.L_x_22660:
        /* <DEDUP_REMOVED lines=10> */
.L_x_22667:
        /* <DEDUP_REMOVED lines=21> */
.L_x_22671:
[----:B------:R-:W-:Y:S05]  /*0ab0*/  BSYNC B1 ;  /* 0x0000000000017941 */ /* 0x000fea0003800000 */
.L_x_22670:
[----:B------:R-:W-:Y:S01]  /*0ac0*/  LEA R3, R0, 0x3b800000, 0x17 ;  /* 0x3b80000000037811 */ /* 0x000fe200078eb8ff */
[----:B------:R-:W-:-:S05]  /*0ad0*/  IMAD.SHL.U32 R0, R2, 0x100000, RZ ;  /* 0x0010000002007824 */ /* 0x000fca00078e00ff */
[----:B------:R-:W-:-:S07]  /*0ae0*/  LOP3.LUT R0, R3, R0, R4, 0xfe, !PT ;  /* 0x0000000003007212 */ /* 0x000fce00078efe04 */
.L_x_22669:
[----:B------:R-:W-:Y:S05]  /*0af0*/  BSYNC B0 ;  /* 0x0000000000007941 */ /* 0x000fea0003800000 */
.L_x_22668:
[----:B------:R-:W0:Y:S02]  /*0b00*/  F2I.FTZ.TRUNC.NTZ R0, R0 ;  /* 0x0000000000007305 */ /* 0x000e24000021f100 */
[----:B0-----:R-:W-:Y:S01]  /*0b10*/  PRMT R17, R0, 0x7610, R17 ;  /* 0x0000761000117816 */ /* 0x001fe20000000011 */
[----:B------:R-:W-:Y:S06]  /*0b20*/  BRA `(.L_x_22653) ;  /* 0x0000000400107947 */ /* 0x000fec0003800000 */
.L_x_22666:
        /* <DEDUP_REMOVED lines=21> */
.L_x_22675:
[----:B------:R-:W-:Y:S05]  /*0c80*/  BSYNC B1 ;  /* 0x0000000000017941 */ /* 0x000fea0003800000 */
.L_x_22674:
[----:B------:R-:W-:Y:S01]  /*0c90*/  LEA R3, R0, 0x37800000, 0x17 ;  /* 0x3780000000037811 */ /* 0x000fe200078eb8ff */
[----:B------:R-:W-:-:S05]  /*0ca0*/  IMAD.SHL.U32 R0, R2, 0x200000, RZ ;  /* 0x0020000002007824 */ /* 0x000fca00078e00ff */
[----:B------:R-:W-:-:S07]  /*0cb0*/  LOP3.LUT R0, R3, R0, R4, 0xfe, !PT ;  /* 0x0000000003007212 */ /* 0x000fce00078efe04 */
.L_x_22673:
[----:B------:R-:W-:Y:S05]  /*0cc0*/  BSYNC B0 ;  /* 0x0000000000007941 */ /* 0x000fea0003800000 */
.L_x_22672:
[----:B------:R-:W0:Y:S02]  /*0cd0*/  F2I.FTZ.TRUNC.NTZ R0, R0 ;  /* 0x0000000000007305 */ /* 0x000e24000021f100 */
[----:B0-----:R-:W-:Y:S01]  /*0ce0*/  PRMT R17, R0, 0x7610, R17 ;  /* 0x0000761000117816 */ /* 0x001fe20000000011 */
[----:B------:R-:W-:Y:S06]  /*0cf0*/  BRA `(.L_x_22653) ;  /* 0x00000000009c7947 */ /* 0x000fec0003800000 */
.L_x_22665:
        /* <DEDUP_REMOVED lines=14> */
.L_x_22679:
[----:B------:R-:W-:Y:S05]  /*0de0*/  BSYNC B0 ;  /* 0x0000000000007941 */ /* 0x000fea0003800000 */
.L_x_22678:
[----:B------:R-:W0:Y:S02]  /*0df0*/  F2I.FTZ.TRUNC.NTZ R0, R0 ;  /* 0x0000000000007305 */ /* 0x000e24000021f100 */
[----:B0-----:R-:W-:Y:S01]  /*0e00*/  PRMT R17, R0, 0x7610, R17 ;  /* 0x0000761000117816 */ /* 0x001fe20000000011 */
[----:B------:R-:W-:Y:S06]  /*0e10*/  BRA `(.L_x_22653) ;  /* 0x0000000000547947 */ /* 0x000fec0003800000 */
.L_x_22652:
        /* <DEDUP_REMOVED lines=16> */
.L_x_22680:
[----:B------:R-:W-:Y:S01]  /*0f20*/  PRMT R17, RZ, 0x7610, R17 ;  /* 0x00007610ff117816 */ /* 0x000fe20000000011 */
[----:B------:R-:W-:Y:S06]  /*0f30*/  BRA `(.L_x_22653) ;  /* 0x00000000000c7947 */ /* 0x000fec0003800000 */
.L_x_22677:
[----:B------:R0:W5:Y:S01]  /*0f40*/  LDG.E.U8 R17, desc[UR36][R2.64] ;  /* 0x0000002402117981 */ /* 0x000162000c1e1100 */
[----:B------:R-:W-:Y:S05]  /*0f50*/  BRA `(.L_x_22653) ;  /* 0x0000000000047947 */ /* 0x000fea0003800000 */
.L_x_22676:
[----:B------:R0:W5:Y:S02]  /*0f60*/  LDG.E.U8 R17, desc[UR36][R2.64] ;  /* 0x0000002402117981 */ /* 0x000164000c1e1100 */
.L_x_22653:
[----:B------:R-:W2:Y:S02]  /*0f70*/  S2R R25, SR_TID.X ;  /* 0x0000000000197919 */ /* 0x000ea40000002100 */
[----:B--2---:R-:W-:-:S07]  /*0f80*/  VIADD R25, R25, 0x80 ;  /* 0x0000008019197836 */ /* 0x004fce0000000000 */
.L_x_22647:
[----:B------:R-:W-:Y:S05]  /*0f90*/  BSYNC B6 ;  /* 0x0000000000067941 */ /* 0x000fea0003800000 */
.L_x_22646:
        /* <DEDUP_REMOVED lines=23> */
.L_x_22686:
[----:B------:R0:W5:Y:S01]  /*1110*/  LDG.E.U8 R16, desc[UR36][R2.64] ;  /* 0x0000002402107981 */ /* 0x000162000c1e1100 */
[----:B------:R-:W-:Y:S05]  /*1120*/  BRA `(.L_x_22688) ;  /* 0x0000000c00547947 */ /* 0x000fea0003800000 */
.L_x_22685:
        /* <DEDUP_REMOVED lines=8> */
.L_x_22690:
[----:B------:R0:W5:Y:S01]  /*11b0*/  LDG.E.U8 R16, desc[UR36][R2.64] ;  /* 0x0000002402107981 */ /* 0x000162000c1e1100 */
[----:B------:R-:W-:Y:S05]  /*11c0*/  BRA `(.L_x_22688) ;  /* 0x0000000c002c7947 */ /* 0x000fea0003800000 */
.L_x_22689:
[----:B------:R0:W5:Y:S01]  /*11d0*/  LDG.E.U16 R16, desc[UR36][R2.64] ;  /* 0x0000002402107981 */ /* 0x000162000c1e1500 */
[----:B------:R-:W-:Y:S05]  /*11e0*/  BRA `(.L_x_22688) ;  /* 0x0000000c00247947 */ /* 0x000fea0003800000 */
.L_x_22684:
        /* <DEDUP_REMOVED lines=9> */
.L_x_22692:
[----:B------:R-:W2:Y:S02]  /*1280*/  LDG.E.U16 R0, desc[UR36][R2.64] ;  /* 0x0000002402007981 */ /* 0x000ea4000c1e1500 */
[----:B--2---:R-:W-:-:S06]  /*1290*/  HADD2.F32 R0, -RZ, R0.H0_H0 ;  /* 0x20000000ff007230 */ /* 0x004fcc0000004100 */
[----:B------:R-:W0:Y:S02]  /*12a0*/  F2I.FTZ.TRUNC.NTZ R0, R0 ;  /* 0x0000000000007305 */ /* 0x000e24000021f100 */
[----:B0-----:R-:W-:Y:S01]  /*12b0*/  PRMT R16, R0, 0x7610, R16 ;  /* 0x0000761000107816 */ /* 0x001fe20000000010 */
[----:B------:R-:W-:Y:S06]  /*12c0*/  BRA `(.L_x_22688) ;  /* 0x0000000800ec7947 */ /* 0x000fec0003800000 */
.L_x_22691:
        /* <DEDUP_REMOVED lines=9> */
.L_x_22694:
[----:B------:R-:W2:Y:S02]  /*1360*/  LDG.E.U16 R2, desc[UR36][R2.64] ;  /* 0x0000002402027981 */ /* 0x000ea4000c1e1500 */
[----:B--2---:R-:W-:-:S06]  /*1370*/  HADD2.F32 R0, -RZ, R2.H0_H0 ;  /* 0x20000002ff007230 */ /* 0x004fcc0000004100 */
[----:B------:R-:W0:Y:S02]  /*1380*/  F2I.FTZ.TRUNC.NTZ R0, R0 ;  /* 0x0000000000007305 */ /* 0x000e24000021f100 */
[----:B0-----:R-:W-:Y:S01]  /*1390*/  PRMT R16, R0, 0x7610, R16 ;  /* 0x0000761000107816 */ /* 0x001fe20000000010 */
[----:B------:R-:W-:Y:S06]  /*13a0*/  BRA `(.L_x_22688) ;  /* 0x0000000800b47947 */ /* 0x000fec0003800000 */
.L_x_22693:
[----:B------:R-:W2:Y:S02]  /*13b0*/  LDG.E.64 R2, desc[UR36][R2.64] ;  /* 0x0000002402027981 */ /* 0x000ea4000c1e1b00 */
[----:B--2---:R0:W1:Y:S01]  /*13c0*/  F2I.F64.TRUNC R16, R2 ;  /* 0x0000000200107311 */ /* 0x004062000030d100 */
[----:B------:R-:W-:Y:S05]  /*13d0*/  BRA `(.L_x_22688) ;  /* 0x0000000800a87947 */ /* 0x000fea0003800000 */
.L_x_22683:
        /* <DEDUP_REMOVED lines=12> */
.L_x_22697:
[----:B------:R-:W2:Y:S02]  /*14a0*/  LDG.E.64 R2, desc[UR36][R2.64] ;  /* 0x0000002402027981 */ /* 0x000ea4000c1e1b00 */
[----:B--2---:R0:W1:Y:S01]  /*14b0*/  F2I.F64.TRUNC R16, R2 ;  /* 0x0000000200107311 */ /* 0x004062000030d100 */
[----:B------:R-:W-:Y:S05]  /*14c0*/  BRA `(.L_x_22688) ;  /* 0x00000008006c7947 */ /* 0x000fea0003800000 */
.L_x_22696:
        /* <DEDUP_REMOVED lines=28> */
.L_x_22699:
        /* <DEDUP_REMOVED lines=15> */
.L_x_22698:
[----:B------:R-:W2:Y:S02]  /*1780*/  LDG.E.U16 R0, desc[UR36][R2.64] ;  /* 0x0000002402007981 */ /* 0x000ea4000c1e1500 */
[----:B--2---:R-:W-:-:S06]  /*1790*/  IMAD.U32 R0, R0, 0x10000, RZ ;  /* 0x0001000000007824 */ /* 0x004fcc00078e00ff */
[----:B------:R-:W0:Y:S02]  /*17a0*/  F2I.FTZ.TRUNC.NTZ R0, R0 ;  /* 0x0000000000007305 */ /* 0x000e24000021f100 */
[----:B0-----:R-:W-:Y:S01]  /*17b0*/  PRMT R16, R0, 0x7610, R16 ;  /* 0x0000761000107816 */ /* 0x001fe20000000010 */
[----:B------:R-:W-:Y:S06]  /*17c0*/  BRA `(.L_x_22688) ;  /* 0x0000000400ac7947 */ /* 0x000fec0003800000 */
.L_x_22695:
        /* <DEDUP_REMOVED lines=10> */
.L_x_22702:
        /* <DEDUP_REMOVED lines=21> */
.L_x_22706:
[----:B------:R-:W-:Y:S05]  /*19c0*/  BSYNC B1 ;  /* 0x0000000000017941 */ /* 0x000fea0003800000 */
.L_x_22705:
[----:B------:R-:W-:Y:S01]  /*19d0*/  LEA R3, R0, 0x3b800000, 0x17 ;  /* 0x3b80000000037811 */ /* 0x000fe200078eb8ff */
[----:B------:R-:W-:-:S05]  /*19e0*/  IMAD.SHL.U32 R0, R2, 0x100000, RZ ;  /* 0x0010000002007824 */ /* 0x000fca00078e00ff */
[----:B------:R-:W-:-:S07]  /*19f0*/  LOP3.LUT R0, R3, R0, R4, 0xfe, !PT ;  /* 0x0000000003007212 */ /* 0x000fce00078efe04 */
.L_x_22704:
[----:B------:R-:W-:Y:S05]  /*1a00*/  BSYNC B0 ;  /* 0x0000000000007941 */ /* 0x000fea0003800000 */
.L_x_22703:
[----:B------:R-:W0:Y:S02]  /*1a10*/  F2I.FTZ.TRUNC.NTZ R0, R0 ;  /* 0x0000000000007305 */ /* 0x000e24000021f100 */
[----:B0-----:R-:W-:Y:S01]  /*1a20*/  PRMT R16, R0, 0x7610, R16 ;  /* 0x0000761000107816 */ /* 0x001fe20000000010 */
[----:B------:R-:W-:Y:S06]  /*1a30*/  BRA `(.L_x_22688) ;  /* 0x0000000400107947 */ /* 0x000fec0003800000 */
.L_x_22701:
        /* <DEDUP_REMOVED lines=21> */
.L_x_22710:
[----:B------:R-:W-:Y:S05]  /*1b90*/  BSYNC B1 ;  /* 0x0000000000017941 */ /* 0x000fea0003800000 */
.L_x_22709:
[----:B------:R-:W-:Y:S01]  /*1ba0*/  LEA R3, R0, 0x37800000, 0x17 ;  /* 0x3780000000037811 */ /* 0x000fe200078eb8ff */
[----:B------:R-:W-:-:S05]  /*1bb0*/  IMAD.SHL.U32 R0, R2, 0x200000, RZ ;  /* 0x0020000002007824 */ /* 0x000fca00078e00ff */
[----:B------:R-:W-:-:S07]  /*1bc0*/  LOP3.LUT R0, R3, R0, R4, 0xfe, !PT ;  /* 0x0000000003007212 */ /* 0x000fce00078efe04 */
.L_x_22708:
[----:B------:R-:W-:Y:S05]  /*1bd0*/  BSYNC B0 ;  /* 0x0000000000007941 */ /* 0x000fea0003800000 */
.L_x_22707:
[----:B------:R-:W0:Y:S02]  /*1be0*/  F2I.FTZ.TRUNC.NTZ R0, R0 ;  /* 0x0000000000007305 */ /* 0x000e24000021f100 */
[----:B0-----:R-:W-:Y:S01]  /*1bf0*/  PRMT R16, R0, 0x7610, R16 ;  /* 0x0000761000107816 */ /* 0x001fe20000000010 */
[----:B------:R-:W-:Y:S06]  /*1c00*/  BRA `(.L_x_22688) ;  /* 0x00000000009c7947 */ /* 0x000fec0003800000 */
.L_x_22700:
        /* <DEDUP_REMOVED lines=14> */
.L_x_22714:
[----:B------:R-:W-:Y:S05]  /*1cf0*/  BSYNC B0 ;  /* 0x0000000000007941 */ /* 0x000fea0003800000 */
.L_x_22713:
[----:B------:R-:W0:Y:S02]  /*1d00*/  F2I.FTZ.TRUNC.NTZ R0, R0 ;  /* 0x0000000000007305 */ /* 0x000e24000021f100 */
[----:B0-----:R-:W-:Y:S01]  /*1d10*/  PRMT R16, R0, 0x7610, R16 ;  /* 0x0000761000107816 */ /* 0x001fe20000000010 */
[----:B------:R-:W-:Y:S06]  /*1d20*/  BRA `(.L_x_22688) ;  /* 0x0000000000547947 */ /* 0x000fec0003800000 */
.L_x_22687:
        /* <DEDUP_REMOVED lines=16> */
.L_x_22715:
[----:B------:R-:W-:Y:S01]  /*1e30*/  PRMT R16, RZ, 0x7610, R16 ;  /* 0x00007610ff107816 */ /* 0x000fe20000000010 */
[----:B------:R-:W-:Y:S06]  /*1e40*/  BRA `(.L_x_22688) ;  /* 0x00000000000c7947 */ /* 0x000fec0003800000 */
.L_x_22712:
[----:B------:R3:W5:Y:S01]  /*1e50*/  LDG.E.U8 R16, desc[UR36][R2.64] ;  /* 0x0000002402107981 */ /* 0x000762000c1e1100 */
[----:B------:R-:W-:Y:S05]  /*1e60*/  BRA `(.L_x_22688) ;  /* 0x0000000000047947 */ /* 0x000fea0003800000 */
.L_x_22711:
[----:B------:R2:W5:Y:S02]  /*1e70*/  LDG.E.U8 R16, desc[UR36][R2.64] ;  /* 0x0000002402107981 */ /* 0x000564000c1e1100 */
.L_x_22688:
[----:B------:R-:W-:-:S07]  /*1e80*/  VIADD R25, R25, 0x80 ;  /* 0x0000008019197836 */ /* 0x000fce0000000000 */
.L_x_22682:
[----:B------:R-:W-:Y:S05]  /*1e90*/  BSYNC B6 ;  /* 0x0000000000067941 */ /* 0x000fea0003800000 */
.L_x_22681:
        /* <DEDUP_REMOVED lines=25> */
.L_x_22721:
[----:B------:R0:W5:Y:S01]  /*2030*/  LDG.E.U8 R24, desc[UR36][R2.64] ;  /* 0x0000002402187981 */ /* 0x000162000c1e1100 */
[----:B------:R-:W-:Y:S05]  /*2040*/  BRA `(.L_x_22723) ;  /* 0x0000000c00547947 */ /* 0x000fea0003800000 */
.L_x_22720:
        /* <DEDUP_REMOVED lines=8> */
.L_x_22725:
[----:B------:R0:W5:Y:S01]  /*20d0*/  LDG.E.U8 R24, desc[UR36][R2.64] ;  /* 0x0000002402187981 */ /* 0x000162000c1e1100 */
[----:B------:R-:W-:Y:S05]  /*20e0*/  BRA `(.L_x_22723) ;  /* 0x0000000c002c7947 */ /* 0x000fea0003800000 */
.L_x_22724:
[----:B------:R0:W5:Y:S01]  /*20f0*/  LDG.E.U16 R24, desc[UR36][R2.64] ;  /* 0x0000002402187981 */ /* 0x000162000c1e1500 */
[----:B------:R-:W-:Y:S05]  /*2100*/  BRA `(.L_x_22723) ;  /* 0x0000000c00247947 */ /* 0x000fea0003800000 */
.L_x_22719:
        /* <DEDUP_REMOVED lines=9> */
.L_x_22727:
[----:B------:R-:W2:Y:S02]  /*21a0*/  LDG.E.U16 R0, desc[UR36][R2.64] ;  /* 0x0000002402007981 */ /* 0x000ea4000c1e1500 */
[----:B--2---:R-:W-:-:S06]  /*21b0*/  HADD2.F32 R0, -RZ, R0.H0_H0 ;  /* 0x20000000ff007230 */ /* 0x004fcc0000004100 */
[----:B------:R-:W0:Y:S02]  /*21c0*/  F2I.FTZ.TRUNC.NTZ R0, R0 ;  /* 0x0000000000007305 */ /* 0x000e24000021f100 */
[----:B0-----:R-:W-:Y:S01]  /*21d0*/  PRMT R24, R0, 0x7610, R24 ;  /* 0x0000761000187816 */ /* 0x001fe20000000018 */
[----:B------:R-:W-:Y:S06]  /*21e0*/  BRA `(.L_x_22723) ;  /* 0x0000000800ec7947 */ /* 0x000fec0003800000 */
.L_x_22726:
        /* <DEDUP_REMOVED lines=9> */
.L_x_22729:
[----:B------:R-:W2:Y:S02]  /*2280*/  LDG.E.U16 R2, desc[UR36][R2.64] ;  /* 0x0000002402027981 */ /* 0x000ea4000c1e1500 */
[----:B--2---:R-:W-:-:S06]  /*2290*/  HADD2.F32 R0, -RZ, R2.H0_H0 ;  /* 0x20000002ff007230 */ /* 0x004fcc0000004100 */
[----:B------:R-:W0:Y:S02]  /*22a0*/  F2I.FTZ.TRUNC.NTZ R0, R0 ;  /* 0x0000000000007305 */ /* 0x000e24000021f100 */
[----:B0-----:R-:W-:Y:S01]  /*22b0*/  PRMT R24, R0, 0x7610, R24 ;  /* 0x0000761000187816 */ /* 0x001fe20000000018 */
[----:B------:R-:W-:Y:S06]  /*22c0*/  BRA `(.L_x_22723) ;  /* 0x0000000800b47947 */ /* 0x000fec0003800000 */
.L_x_22728:
[----:B------:R-:W2:Y:S02]  /*22d0*/  LDG.E.64 R2, desc[UR36][R2.64] ;  /* 0x0000002402027981 */ /* 0x000ea4000c1e1b00 */
[----:B--2---:R0:W1:Y:S01]  /*22e0*/  F2I.F64.TRUNC R24, R2 ;  /* 0x0000000200187311 */ /* 0x004062000030d100 */
[----:B------:R-:W-:Y:S05]  /*22f0*/  BRA `(.L_x_22723) ;  /* 0x0000000800a87947 */ /* 0x000fea0003800000 */
.L_x_22718:
        /* <DEDUP_REMOVED lines=12> */
.L_x_22732:
[----:B------:R-:W2:Y:S02]  /*23c0*/  LDG.E.64 R2, desc[UR36][R2.64] ;  /* 0x0000002402027981 */ /* 0x000ea4000c1e1b00 */
[----:B--2---:R3:W4:Y:S01]  /*23d0*/  F2I.F64.TRUNC R24, R2 ;  /* 0x0000000200187311 */ /* 0x004722000030d100 */
[----:B------:R-:W-:Y:S05]  /*23e0*/  BRA `(.L_x_22723) ;  /* 0x00000008006c7947 */ /* 0x000fea0003800000 */
.L_x_22731:
        /* <DEDUP_REMOVED lines=28> */
.L_x_22734:
        /* <DEDUP_REMOVED lines=15> */
.L_x_22733:
[----:B------:R-:W2:Y:S02]  /*26a0*/  LDG.E.U16 R0, desc[UR36][R2.64] ;  /* 0x0000002402007981 */ /* 0x000ea4000c1e1500 */
[----:B--2---:R-:W-:-:S06]  /*26b0*/  IMAD.U32 R0, R0, 0x10000, RZ ;  /* 0x0001000000007824 */ /* 0x004fcc00078e00ff */
[----:B------:R-:W0:Y:S02]  /*26c0*/  F2I.FTZ.TRUNC.NTZ R0, R0 ;  /* 0x0000000000007305 */ /* 0x000e24000021f100 */
[----:B0-----:R-:W-:Y:S01]  /*26d0*/  PRMT R24, R0, 0x7610, R24 ;  /* 0x0000761000187816 */ /* 0x001fe20000000018 */
[----:B------:R-:W-:Y:S06]  /*26e0*/  BRA `(.L_x_22723) ;  /* 0x0000000400ac7947 */ /* 0x000fec0003800000 */
.L_x_22730:
        /* <DEDUP_REMOVED lines=10> */
.L_x_22737:
        /* <DEDUP_REMOVED lines=21> */
.L_x_22741:
[----:B------:R-:W-:Y:S05]  /*28e0*/  BSYNC B1 ;  /* 0x0000000000017941 */ /* 0x000fea0003800000 */
.L_x_22740:
[----:B------:R-:W-:Y:S01]  /*28f0*/  LEA R3, R0, 0x3b800000, 0x17 ;  /* 0x3b80000000037811 */ /* 0x000fe200078eb8ff */
[----:B------:R-:W-:-:S05]  /*2900*/  IMAD.SHL.U32 R0, R2, 0x100000, RZ ;  /* 0x0010000002007824 */ /* 0x000fca00078e00ff */
[----:B------:R-:W-:-:S07]  /*2910*/  LOP3.LUT R0, R3, R0, R4, 0xfe, !PT ;  /* 0x0000000003007212 */ /* 0x000fce00078efe04 */
.L_x_22739:
[----:B------:R-:W-:Y:S05]  /*2920*/  BSYNC B0 ;  /* 0x0000000000007941 */ /* 0x000fea0003800000 */
.L_x_22738:
[----:B------:R-:W0:Y:S02]  /*2930*/  F2I.FTZ.TRUNC.NTZ R0, R0 ;  /* 0x0000000000007305 */ /* 0x000e24000021f100 */
[----:B0-----:R-:W-:Y:S01]  /*2940*/  PRMT R24, R0, 0x7610, R24 ;  /* 0x0000761000187816 */ /* 0x001fe20000000018 */
[----:B------:R-:W-:Y:S06]  /*2950*/  BRA `(.L_x_22723) ;  /* 0x0000000400107947 */ /* 0x000fec0003800000 */
.L_x_22736:
        /* <DEDUP_REMOVED lines=21> */
.L_x_22745:
[----:B------:R-:W-:Y:S05]  /*2ab0*/  BSYNC B1 ;  /* 0x0000000000017941 */ /* 0x000fea0003800000 */
.L_x_22744:
[----:B------:R-:W-:Y:S01]  /*2ac0*/  LEA R3, R0, 0x37800000, 0x17 ;  /* 0x3780000000037811 */ /* 0x000fe200078eb8ff */
[----:B------:R-:W-:-:S05]  /*2ad0*/  IMAD.SHL.U32 R0, R2, 0x200000, RZ ;  /* 0x0020000002007824 */ /* 0x000fca00078e00ff */
[----:B------:R-:W-:-:S07]  /*2ae0*/  LOP3.LUT R0, R3, R0, R4, 0xfe, !PT ;  /* 0x0000000003007212 */ /* 0x000fce00078efe04 */
.L_x_22743:
[----:B------:R-:W-:Y:S05]  /*2af0*/  BSYNC B0 ;  /* 0x0000000000007941 */ /* 0x000fea0003800000 */
.L_x_22742:
[----:B------:R-:W0:Y:S02]  /*2b00*/  F2I.FTZ.TRUNC.NTZ R0, R0 ;  /* 0x0000000000007305 */ /* 0x000e24000021f100 */
[----:B0-----:R-:W-:Y:S01]  /*2b10*/  PRMT R24, R0, 0x7610, R24 ;  /* 0x0000761000187816 */ /* 0x001fe20000000018 */
[----:B------:R-:W-:Y:S06]  /*2b20*/  BRA `(.L_x_22723) ;  /* 0x00000000009c7947 */ /* 0x000fec0003800000 */
.L_x_22735:
        /* <DEDUP_REMOVED lines=14> */
.L_x_22749:
[----:B------:R-:W-:Y:S05]  /*2c10*/  BSYNC B0 ;  /* 0x0000000000007941 */ /* 0x000fea0003800000 */
.L_x_22748:
[----:B------:R-:W0:Y:S02]  /*2c20*/  F2I.FTZ.TRUNC.NTZ R0, R0 ;  /* 0x0000000000007305 */ /* 0x000e24000021f100 */
[----:B0-----:R-:W-:Y:S01]  /*2c30*/  PRMT R24, R0, 0x7610, R24 ;  /* 0x0000761000187816 */ /* 0x001fe20000000018 */
[----:B------:R-:W-:Y:S06]  /*2c40*/  BRA `(.L_x_22723) ;  /* 0x0000000000547947 */ /* 0x000fec0003800000 */
.L_x_22722:
        /* <DEDUP_REMOVED lines=16> */
.L_x_22750:
[----:B------:R-:W-:Y:S01]  /*2d50*/  PRMT R24, RZ, 0x7610, R24 ;  /* 0x00007610ff187816 */ /* 0x000fe20000000018 */
[----:B------:R-:W-:Y:S06]  /*2d60*/  BRA `(.L_x_22723) ;  /* 0x00000000000c7947 */ /* 0x000fec0003800000 */
.L_x_22747:
[----:B------:R2:W5:Y:S01]  /*2d70*/  LDG.E.U8 R24, desc[UR36][R2.64] ;  /* 0x0000002402187981 */ /* 0x000562000c1e1100 */
[----:B------:R-:W-:Y:S05]  /*2d80*/  BRA `(.L_x_22723) ;  /* 0x0000000000047947 */ /* 0x000fea0003800000 */
.L_x_22746:
[----:B------:R1:W5:Y:S02]  /*2d90*/  LDG.E.U8 R24, desc[UR36][R2.64] ;  /* 0x0000002402187981 */ /* 0x000364000c1e1100 */
.L_x_22723:
[----:B------:R-:W-:-:S07]  /*2da0*/  VIADD R25, R25, 0x80 ;  /* 0x0000008019197836 */ /* 0x000fce0000000000 */
.L_x_22717:
[----:B------:R-:W-:Y:S05]  /*2db0*/  BSYNC B6 ;  /* 0x0000000000067941 */ /* 0x000fea0003800000 */
.L_x_22716:
[----:B------:R-:W0:Y:S01]  /*2dc0*/  LDC.S8 R19, c[0x0][0x215] ;  /* 0x00008540ff137b82 */ /* 0x000e220000000200 */
        /* <DEDUP_REMOVED lines=22> */
.L_x_22756:
[----:B------:R0:W5:Y:S01]  /*2f30*/  LDG.E.U8 R18, desc[UR36][R2.64] ;  /* 0x0000002402127981 */ /* 0x000162000c1e1100 */
[----:B------:R-:W-:Y:S05]  /*2f40*/  BRA `(.L_x_22752) ;  /* 0x0000000c00507947 */ /* 0x000fea0003800000 */
.L_x_22755:
        /* <DEDUP_REMOVED lines=8> */
.L_x_22759:
[----:B------:R0:W5:Y:S01]  /*2fd0*/  LDG.E.U8 R18, desc[UR36][R2.64] ;  /* 0x0000002402127981 */ /* 0x000162000c1e1100 */
[----:B------:R-:W-:Y:S05]  /*2fe0*/  BRA `(.L_x_22752) ;  /* 0x0000000c00287947 */ /* 0x000fea0003800000 */
.L_x_22758:
[----:B------:R0:W5:Y:S01]  /*2ff0*/  LDG.E.U16 R18, desc[UR36][R2.64] ;  /* 0x0000002402127981 */ /* 0x000162000c1e1500 */
[----:B------:R-:W-:Y:S05]  /*3000*/  BRA `(.L_x_22752) ;  /* 0x0000000c00207947 */ /* 0x000fea0003800000 */
.L_x_22754:
        /* <DEDUP_REMOVED lines=9> */
.L_x_22761:
[----:B------:R-:W2:Y:S02]  /*30a0*/  LDG.E.U16 R0, desc[UR36][R2.64] ;  /* 0x0000002402007981 */ /* 0x000ea4000c1e1500 */
[----:B--2---:R-:W-:-:S06]  /*30b0*/  HADD2.F32 R0, -RZ, R0.H0_H0 ;  /* 0x20000000ff007230 */ /* 0x004fcc0000004100 */
[----:B------:R-:W0:Y:S02]  /*30c0*/  F2I.FTZ.TRUNC.NTZ R0, R0 ;  /* 0x0000000000007305 */ /* 0x000e24000021f100 */
[----:B0-----:R-:W-:Y:S01]  /*30d0*/  PRMT R18, R0, 0x7610, R18 ;  /* 0x0000761000127816 */ /* 0x001fe20000000012 */
[----:B------:R-:W-:Y:S06]  /*30e0*/  BRA `(.L_x_22752) ;  /* 0x0000000800e87947 */ /* 0x000fec0003800000 */
.L_x_22760:
        /* <DEDUP_REMOVED lines=9> */
.L_x_22763:
[----:B------:R-:W2:Y:S02]  /*3180*/  LDG.E.U16 R2, desc[UR36][R2.64] ;  /* 0x0000002402027981 */ /* 0x000ea4000c1e1500 */
[----:B--2---:R-:W-:-:S06]  /*3190*/  HADD2.F32 R0, -RZ, R2.H0_H0 ;  /* 0x20000002ff007230 */ /* 0x004fcc0000004100 */
[----:B------:R-:W0:Y:S02]  /*31a0*/  F2I.FTZ.TRUNC.NTZ R0, R0 ;  /* 0x0000000000007305 */ /* 0x000e24000021f100 */
[----:B0-----:R-:W-:Y:S01]  /*31b0*/  PRMT R18, R0, 0x7610, R18 ;  /* 0x0000761000127816 */ /* 0x001fe20000000012 */
[----:B------:R-:W-:Y:S06]  /*31c0*/  BRA `(.L_x_22752) ;  /* 0x0000000800b07947 */ /* 0x000fec0003800000 */
.L_x_22762:
[----:B------:R-:W2:Y:S02]  /*31d0*/  LDG.E.64 R2, desc[UR36][R2.64] ;  /* 0x0000002402027981 */ /* 0x000ea4000c1e1b00 */
[----:B--2---:R0:W1:Y:S01]  /*31e0*/  F2I.F64.TRUNC R18, R2 ;  /* 0x0000000200127311 */ /* 0x004062000030d100 */
[----:B------:R-:W-:Y:S05]  /*31f0*/  BRA `(.L_x_22752) ;  /* 0x0000000800a47947 */ /* 0x000fea0003800000 */
.L_x_22753:
        /* <DEDUP_REMOVED lines=12> */
.L_x_22766:
[----:B------:R-:W2:Y:S02]  /*32c0*/  LDG.E.64 R2, desc[UR36][R2.64] ;  /* 0x0000002402027981 */ /* 0x000ea4000c1e1b00 */
[----:B--2---:R0:W1:Y:S01]  /*32d0*/  F2I.F64.TRUNC R18, R2 ;  /* 0x0000000200127311 */ /* 0x004062000030d100 */
[----:B------:R-:W-:Y:S05]  /*32e0*/  BRA `(.L_x_22752) ;  /* 0x0000000800687947 */ /* 0x000fea0003800000 */
.L_x_22765:
        /* <DEDUP_REMOVED lines=28> */
.L_x_22768:
        /* <DEDUP_REMOVED lines=15> */
.L_x_22767:
[----:B------:R-:W2:Y:S02]  /*35a0*/  LDG.E.U16 R0, desc[UR36][R2.64] ;  /* 0x0000002402007981 */ /* 0x000ea4000c1e1500 */
[----:B--2---:R-:W-:-:S06]  /*35b0*/  IMAD.U32 R0, R0, 0x10000, RZ ;  /* 0x0001000000007824 */ /* 0x004fcc00078e00ff */
[----:B------:R-:W0:Y:S02]  /*35c0*/  F2I.FTZ.TRUNC.NTZ R0, R0 ;  /* 0x0000000000007305 */ /* 0x000e24000021f100 */
[----:B0-----:R-:W-:Y:S01]  /*35d0*/  PRMT R18, R0, 0x7610, R18 ;  /* 0x0000761000127816 */ /* 0x001fe20000000012 */
[----:B------:R-:W-:Y:S06]  /*35e0*/  BRA `(.L_x_22752) ;  /* 0x0000000400a87947 */ /* 0x000fec0003800000 */
.L_x_22764:
        /* <DEDUP_REMOVED lines=10> */
.L_x_22771:
        /* <DEDUP_REMOVED lines=21> */
.L_x_22775:
[----:B------:R-:W-:Y:S05]  /*37e0*/  BSYNC B1 ;  /* 0x0000000000017941 */ /* 0x000fea0003800000 */
.L_x_22774:
[----:B------:R-:W-:Y:S01]  /*37f0*/  LEA R3, R0, 0x3b800000, 0x17 ;  /* 0x3b80000000037811 */ /* 0x000fe200078eb8ff */
[----:B------:R-:W-:-:S05]  /*3800*/  IMAD.SHL.U32 R0, R2, 0x100000, RZ ;  /* 0x0010000002007824 */ /* 0x000fca00078e00ff */
[----:B------:R-:W-:-:S07]  /*3810*/  LOP3.LUT R0, R3, R0, R4, 0xfe, !PT ;  /* 0x0000000003007212 */ /* 0x000fce00078efe04 */
.L_x_22773:
[----:B------:R-:W-:Y:S05]  /*3820*/  BSYNC B0 ;  /* 0x0000000000007941 */ /* 0x000fea0003800000 */
.L_x_22772:
[----:B------:R-:W0:Y:S02]  /*3830*/  F2I.FTZ.TRUNC.NTZ R0, R0 ;  /* 0x0000000000007305 */ /* 0x000e24000021f100 */
[----:B0-----:R-:W-:Y:S01]  /*3840*/  PRMT R18, R0, 0x7610, R18 ;  /* 0x0000761000127816 */ /* 0x001fe20000000012 */
[----:B------:R-:W-:Y:S06]  /*3850*/  BRA `(.L_x_22752) ;  /* 0x00000004000c7947 */ /* 0x000fec0003800000 */
.L_x_22770:
        /* <DEDUP_REMOVED lines=21> */
.L_x_22779:
[----:B------:R-:W-:Y:S05]  /*39b0*/  BSYNC B1 ;  /* 0x0000000000017941 */ /* 0x000fea0003800000 */
.L_x_22778:
[----:B------:R-:W-:Y:S01]  /*39c0*/  LEA R3, R0, 0x37800000, 0x17 ;  /* 0x3780000000037811 */ /* 0x000fe200078eb8ff */
[----:B------:R-:W-:-:S05]  /*39d0*/  IMAD.SHL.U32 R0, R2, 0x200000, RZ ;  /* 0x0020000002007824 */ /* 0x000fca00078e00ff */
[----:B------:R-:W-:-:S07]  /*39e0*/  LOP3.LUT R0, R3, R0, R4, 0xfe, !PT ;  /* 0x0000000003007212 */ /* 0x000fce00078efe04 */
.L_x_22777:
[----:B------:R-:W-:Y:S05]  /*39f0*/  BSYNC B0 ;  /* 0x0000000000007941 */ /* 0x000fea0003800000 */
.L_x_22776:
[----:B------:R-:W0:Y:S02]  /*3a00*/  F2I.FTZ.TRUNC.NTZ R0, R0 ;  /* 0x0000000000007305 */ /* 0x000e24000021f100 */
[----:B0-----:R-:W-:Y:S01]  /*3a10*/  PRMT R18, R0, 0x7610, R18 ;  /* 0x0000761000127816 */ /* 0x001fe20000000012 */
[----:B------:R-:W-:Y:S06]  /*3a20*/  BRA `(.L_x_22752) ;  /* 0x0000000000987947 */ /* 0x000fec0003800000 */
.L_x_22769:
        /* <DEDUP_REMOVED lines=14> */
.L_x_22783:
[----:B------:R-:W-:Y:S05]  /*3b10*/  BSYNC B0 ;  /* 0x0000000000007941 */ /* 0x000fea0003800000 */
.L_x_22782:
[----:B------:R-:W0:Y:S02]  /*3b20*/  F2I.FTZ.TRUNC.NTZ R0, R0 ;  /* 0x0000000000007305 */ /* 0x000e24000021f100 */
[----:B0-----:R-:W-:Y:S01]  /*3b30*/  PRMT R18, R0, 0x7610, R18 ;  /* 0x0000761000127816 */ /* 0x001fe20000000012 */
[----:B------:R-:W-:Y:S06]  /*3b40*/  BRA `(.L_x_22752) ;  /* 0x0000000000507947 */ /* 0x000fec0003800000 */
.L_x_22757:
        /* <DEDUP_REMOVED lines=16> */
.L_x_22784:
[----:B------:R-:W-:Y:S05]  /*3c50*/  BRA `(.L_x_22752) ;  /* 0x00000000000c7947 */ /* 0x000fea0003800000 */
.L_x_22781:
[----:B------:R0:W5:Y:S01]  /*3c60*/  LDG.E.U8 R18, desc[UR36][R2.64] ;  /* 0x0000002402127981 */ /* 0x000162000c1e1100 */
[----:B------:R-:W-:Y:S05]  /*3c70*/  BRA `(.L_x_22752) ;  /* 0x0000000000047947 */ /* 0x000fea0003800000 */
.L_x_22780:
[----:B------:R0:W5:Y:S02]  /*3c80*/  LDG.E.U8 R18, desc[UR36][R2.64] ;  /* 0x0000002402127981 */ /* 0x000164000c1e1100 */
.L_x_22752:
[----:B------:R-:W-:Y:S05]  /*3c90*/  BSYNC B6 ;  /* 0x0000000000067941 */ /* 0x000fea0003800000 */
.L_x_22751:
[----:B01234-:R-:W0:Y:S01]  /*3ca0*/  S2R R2, SR_TID.X ;  /* 0x0000000000027919 */ /* 0x01fe220000002100 */
[----:B------:R-:W-:Y:S01]  /*3cb0*/  IMAD.MOV.U32 R0, RZ, RZ, R19 ;  /* 0x000000ffff007224 */ /* 0x000fe200078e0013 */
[----:B-----5:R-:W-:Y:S01]  /*3cc0*/  LOP3.LUT R17, R17, 0xffff, RZ, 0xc0, !PT ;  /* 0x0000ffff11117812 */ /* 0x020fe200078ec0ff */
[----:B------:R-:W1:Y:S01]  /*3cd0*/  LDC.U8 R19, c[0x0][0x234] ;  /* 0x00008d00ff137b82 */ /* 0x000e620000000000 */
[----:B------:R-:W-:Y:S01]  /*3ce0*/  LOP3.LUT R16, R16, 0xffff, RZ, 0xc0, !PT ;  /* 0x0000ffff10107812 */ /* 0x000fe200078ec0ff */
[----:B------:R-:W-:Y:S01]  /*3cf0*/  BSSY B6, `(.L_x_22785) ;  /* 0x0000100000067945 */ /* 0x000fe20003800000 */
[----:B------:R-:W-:Y:S02]  /*3d00*/  LOP3.LUT R24, R24, 0xffff, RZ, 0xc0, !PT ;  /* 0x0000ffff18187812 */ /* 0x000fe400078ec0ff */
[----:B------:R-:W-:Y:S02]  /*3d10*/  LOP3.LUT R18, R18, 0xffff, RZ, 0xc0, !PT ;  /* 0x0000ffff12127812 */ /* 0x000fe400078ec0ff */
[----:B------:R-:W-:-:S02]  /*3d20*/  PRMT R3, R17, 0x8880, RZ ;  /* 0x0000888011037816 */ /* 0x000fc400000000ff */
[----:B------:R-:W-:Y:S02]  /*3d30*/  PRMT R5, R16, 0x8880, RZ ;  /* 0x0000888010057816 */ /* 0x000fe400000000ff */
[----:B------:R-:W-:Y:S02]  /*3d40*/  PRMT R17, R24, 0x8880, RZ ;  /* 0x0000888018117816 */ /* 0x000fe400000000ff */
[----:B------:R-:W-:Y:S02]  /*3d50*/  PRMT R7, R18, 0x8880, RZ ;  /* 0x0000888012077816 */ /* 0x000fe400000000ff */
[C---:B------:R-:W-:Y:S02]  /*3d60*/  VIMNMX R3, R0.reuse, R3, PT ;  /* 0x0000000300037248 */ /* 0x040fe40003fe0100 */
[C---:B------:R-:W-:Y:S02]  /*3d70*/  VIMNMX R18, R0.reuse, R5, PT ;  /* 0x0000000500127248 */ /* 0x040fe40003fe0100 */
[----:B------:R-:W-:-:S02]  /*3d80*/  VIMNMX R17, R0, R17, PT ;  /* 0x0000001100117248 */ /* 0x000fc40003fe0100 */
[----:B------:R-:W-:Y:S02]  /*3d90*/  VIMNMX R16, R0, R7, PT ;  /* 0x0000000700107248 */ /* 0x000fe40003fe0100 */
        /* <DEDUP_REMOVED lines=23> */
.L_x_22790:
[----:B------:R0:W-:Y:S01]  /*3f10*/  STG.E.U8 desc[UR36][R8.64], R3 ;  /* 0x0000000308007986 */ /* 0x0001e2000c101124 */
[----:B------:R-:W-:Y:S05]  /*3f20*/  BRA `(.L_x_22786) ;  /* 0x0000000c00707947 */ /* 0x000fea0003800000 */
.L_x_22789:
        /* <DEDUP_REMOVED lines=11> */
.L_x_22793:
[----:B------:R-:W-:-:S05]  /*3fe0*/  PRMT R3, R3, 0x9910, RZ ;  /* 0x0000991003037816 */ /* 0x000fca00000000ff */
[----:B------:R0:W-:Y:S01]  /*3ff0*/  STG.E desc[UR36][R8.64], R3 ;  /* 0x0000000308007986 */ /* 0x0001e2000c101924 */
[----:B------:R-:W-:Y:S05]  /*4000*/  BRA `(.L_x_22786) ;  /* 0x0000000c00387947 */ /* 0x000fea0003800000 */
.L_x_22792:
[----:B------:R0:W-:Y:S01]  /*4010*/  STG.E.U16 desc[UR36][R8.64], R3 ;  /* 0x0000000308007986 */ /* 0x0001e2000c101524 */
[----:B------:R-:W-:Y:S05]  /*4020*/  BRA `(.L_x_22786) ;  /* 0x0000000c00307947 */ /* 0x000fea0003800000 */
.L_x_22788:
        /* <DEDUP_REMOVED lines=9> */
.L_x_22795:
[----:B------:R-:W0:Y:S02]  /*40c0*/  I2F.S16 R0, R3 ;  /* 0x0000000300007306 */ /* 0x000e240000101400 */
[----:B0-----:R-:W-:-:S05]  /*40d0*/  F2FP.F16.F32.PACK_AB R0, RZ, R0 ;  /* 0x00000000ff00723e */ /* 0x001fca00000000ff */
[----:B------:R0:W-:Y:S01]  /*40e0*/  STG.E.U16 desc[UR36][R8.64], R0 ;  /* 0x0000000008007986 */ /* 0x0001e2000c101524 */
[----:B------:R-:W-:Y:S05]  /*40f0*/  BRA `(.L_x_22786) ;  /* 0x0000000800fc7947 */ /* 0x000fea0003800000 */
.L_x_22794:
        /* <DEDUP_REMOVED lines=10> */
.L_x_22797:
[----:B------:R-:W0:Y:S02]  /*41a0*/  I2F.S16 R3, R3 ;  /* 0x0000000300037306 */ /* 0x000e240000101400 */
[----:B0-----:R-:W-:-:S04]  /*41b0*/  F2FP.F16.F32.PACK_AB R3, RZ, R3 ;  /* 0x00000003ff03723e */ /* 0x001fc800000000ff */
[----:B------:R-:W-:-:S05]  /*41c0*/  PRMT R3, R3, 0x5410, RZ ;  /* 0x0000541003037816 */ /* 0x000fca00000000ff */
[----:B------:R0:W-:Y:S01]  /*41d0*/  STG.E desc[UR36][R8.64], R3 ;  /* 0x0000000308007986 */ /* 0x0001e2000c101924 */
[----:B------:R-:W-:Y:S05]  /*41e0*/  BRA `(.L_x_22786) ;  /* 0x0000000800c07947 */ /* 0x000fea0003800000 */
.L_x_22796:
[----:B------:R-:W0:Y:S02]  /*41f0*/  I2F.F64.S16 R4, R3 ;  /* 0x0000000300047312 */ /* 0x000e240000101c00 */
[----:B0-----:R0:W-:Y:S01]  /*4200*/  STG.E.64 desc[UR36][R8.64], R4 ;  /* 0x0000000408007986 */ /* 0x0011e2000c101b24 */
[----:B------:R-:W-:Y:S05]  /*4210*/  BRA `(.L_x_22786) ;  /* 0x0000000800b47947 */ /* 0x000fea0003800000 */
.L_x_22787:
        /* <DEDUP_REMOVED lines=13> */
.L_x_22800:
[----:B------:R-:W0:Y:S01]  /*42f0*/  I2F.F64.S16 R4, R3 ;  /* 0x0000000300047312 */ /* 0x000e220000101c00 */
[----:B------:R-:W-:-:S05]  /*4300*/  CS2R R6, SRZ ;  /* 0x0000000000067805 */ /* 0x000fca000001ff00 */
[----:B0-----:R0:W-:Y:S01]  /*4310*/  STG.E.128 desc[UR36][R8.64], R4 ;  /* 0x0000000408007986 */ /* 0x0011e2000c101d24 */
[----:B------:R-:W-:Y:S05]  /*4320*/  BRA `(.L_x_22786) ;  /* 0x0000000800707947 */ /* 0x000fea0003800000 */
.L_x_22799:
        /* <DEDUP_REMOVED lines=21> */
.L_x_22804:
[----:B------:R-:W-:Y:S05]  /*4480*/  BSYNC B0 ;  /* 0x0000000000007941 */ /* 0x000fea0003800000 */
.L_x_22803:
[----:B------:R-:W-:-:S05]  /*4490*/  LOP3.LUT R5, R0, R5, RZ, 0xfc, !PT ;  /* 0x0000000500057212 */ /* 0x000fca00078efcff */
[----:B------:R0:W-:Y:S01]  /*44a0*/  STG.E.U8 desc[UR36][R8.64], R5 ;  /* 0x0000000508007986 */ /* 0x0001e2000c101124 */
[----:B------:R-:W-:Y:S05]  /*44b0*/  BRA `(.L_x_22786) ;  /* 0x00000008000c7947 */ /* 0x000fea0003800000 */
.L_x_22802:
        /* <DEDUP_REMOVED lines=13> */
.L_x_22806:
[----:B------:R-:W-:Y:S01]  /*4590*/  IMAD.MOV.U32 R0, RZ, RZ, 0x7f ;  /* 0x0000007fff007424 */ /* 0x000fe200078e00ff */
[----:B------:R-:W-:-:S04]  /*45a0*/  ISETP.GT.U32.AND P0, PT, R4, 0x7f800000, PT ;  /* 0x7f8000000400780c */ /* 0x000fc80003f04070 */
[----:B------:R-:W-:-:S09]  /*45b0*/  SEL R0, R0, 0x7c, P0 ;  /* 0x0000007c00007807 */ /* 0x000fd20000000000 */
.L_x_22807:
[----:B------:R-:W-:Y:S05]  /*45c0*/  BSYNC B0 ;  /* 0x0000000000007941 */ /* 0x000fea0003800000 */
.L_x_22805:
[----:B------:R-:W-:-:S04]  /*45d0*/  LOP3.LUT R3, R5, 0x80000000, RZ, 0xc0, !PT ;  /* 0x8000000005037812 */ /* 0x000fc800078ec0ff */
[----:B------:R-:W-:-:S04]  /*45e0*/  SHF.R.U32.HI R3, RZ, 0x18, R3 ;  /* 0x00000018ff037819 */ /* 0x000fc80000011603 */
[----:B------:R-:W-:-:S05]  /*45f0*/  LOP3.LUT R3, R0, R3, RZ, 0xfc, !PT ;  /* 0x0000000300037212 */ /* 0x000fca00078efcff */
[----:B------:R0:W-:Y:S01]  /*4600*/  STG.E.U8 desc[UR36][R8.64], R3 ;  /* 0x0000000308007986 */ /* 0x0001e2000c101124 */
[----:B------:R-:W-:Y:S05]  /*4610*/  BRA `(.L_x_22786) ;  /* 0x0000000400b47947 */ /* 0x000fea0003800000 */
.L_x_22801:
[----:B------:R-:W0:Y:S02]  /*4620*/  I2F.S16 R0, R3 ;  /* 0x0000000300007306 */ /* 0x000e240000101400 */
[----:B0-----:R-:W-:-:S05]  /*4630*/  F2FP.BF16.F32.PACK_AB R0, RZ, R0 ;  /* 0x00000000ff00723e */ /* 0x001fca00000010ff */
[----:B------:R0:W-:Y:S01]  /*4640*/  STG.E.U16 desc[UR36][R8.64], R0 ;  /* 0x0000000008007986 */ /* 0x0001e2000c101524 */
[----:B------:R-:W-:Y:S05]  /*4650*/  BRA `(.L_x_22786) ;  /* 0x0000000400a47947 */ /* 0x000fea0003800000 */
.L_x_22798:
        /* <DEDUP_REMOVED lines=10> */
.L_x_22810:
        /* <DEDUP_REMOVED lines=17> */
.L_x_22813:
[----:B------:R-:W-:-:S04]  /*4810*/  LOP3.LUT R3, R3, 0x80000000, RZ, 0xc0, !PT ;  /* 0x8000000003037812 */ /* 0x000fc800078ec0ff */
[----:B------:R-:W-:-:S04]  /*4820*/  SHF.R.U32.HI R3, RZ, 0x18, R3 ;  /* 0x00000018ff037819 */ /* 0x000fc80000011603 */
[----:B------:R-:W-:-:S04]  /*4830*/  LOP3.LUT R0, R0, R3, RZ, 0xfc, !PT ;  /* 0x0000000300007212 */ /* 0x000fc800078efcff */
[----:B------:R-:W-:-:S07]  /*4840*/  PRMT R4, R0, 0x7610, R4 ;  /* 0x0000761000047816 */ /* 0x000fce0000000004 */
.L_x_22812:
[----:B------:R-:W-:Y:S05]  /*4850*/  BSYNC B0 ;  /* 0x0000000000007941 */ /* 0x000fea0003800000 */
.L_x_22811:
[----:B------:R4:W-:Y:S01]  /*4860*/  STG.E.U8 desc[UR36][R8.64], R4 ;  /* 0x0000000408007986 */ /* 0x0009e2000c101124 */
[----:B------:R-:W-:Y:S05]  /*4870*/  BRA `(.L_x_22786) ;  /* 0x00000004001c7947 */ /* 0x000fea0003800000 */
.L_x_22809:
        /* <DEDUP_REMOVED lines=17> */
.L_x_22816:
[----:B------:R-:W-:-:S04]  /*4990*/  LOP3.LUT R3, R3, 0x80000000, RZ, 0xc0, !PT ;  /* 0x8000000003037812 */ /* 0x000fc800078ec0ff */
[----:B------:R-:W-:-:S04]  /*49a0*/  SHF.R.U32.HI R3, RZ, 0x18, R3 ;  /* 0x00000018ff037819 */ /* 0x000fc80000011603 */
[----:B------:R-:W-:-:S04]  /*49b0*/  LOP3.LUT R0, R0, R3, RZ, 0xfc, !PT ;  /* 0x0000000300007212 */ /* 0x000fc800078efcff */
[----:B------:R-:W-:-:S07]  /*49c0*/  PRMT R4, R0, 0x7610, R4 ;  /* 0x0000761000047816 */ /* 0x000fce0000000004 */
.L_x_22815:
[----:B------:R-:W-:Y:S05]  /*49d0*/  BSYNC B0 ;  /* 0x0000000000007941 */ /* 0x000fea0003800000 */
.L_x_22814:
[----:B------:R0:W-:Y:S01]  /*49e0*/  STG.E.U8 desc[UR36][R8.64], R4 ;  /* 0x0000000408007986 */ /* 0x0001e2000c101124 */
[----:B------:R-:W-:Y:S05]  /*49f0*/  BRA `(.L_x_22786) ;  /* 0x0000000000bc7947 */ /* 0x000fea0003800000 */
.L_x_22808:
        /* <DEDUP_REMOVED lines=23> */
.L_x_22791:
        /* <DEDUP_REMOVED lines=16> */
.L_x_22819:
[----:B------:R-:W-:Y:S05]  /*4c70*/  BRA `(.L_x_22786) ;  /* 0x00000000001c7947 */ /* 0x000fea0003800000 */
.L_x_22818:
[----:B------:R-:W-:-:S05]  /*4c80*/  PRMT R3, R3, 0x9910, RZ ;  /* 0x0000991003037816 */ /* 0x000fca00000000ff */
[----:B------:R-:W-:-:S05]  /*4c90*/  IMAD.MOV.U32 R4, RZ, RZ, R3 ;  /* 0x000000ffff047224 */ /* 0x000fca00078e0003 */
[----:B------:R-:W-:-:S05]  /*4ca0*/  SHF.R.S32.HI R5, RZ, 0x1f, R4 ;  /* 0x0000001fff057819 */ /* 0x000fca0000011404 */
[----:B------:R3:W-:Y:S01]  /*4cb0*/  STG.E.64 desc[UR36][R8.64], R4 ;  /* 0x0000000408007986 */ /* 0x0007e2000c101b24 */
[----:B------:R-:W-:Y:S05]  /*4cc0*/  BRA `(.L_x_22786) ;  /* 0x0000000000087947 */ /* 0x000fea0003800000 */
.L_x_22817:
[----:B------:R-:W-:-:S05]  /*4cd0*/  PRMT R3, R3, 0x9910, RZ ;  /* 0x0000991003037816 */ /* 0x000fca00000000ff */
[----:B------:R0:W-:Y:S02]  /*4ce0*/  STG.E desc[UR36][R8.64], R3 ;  /* 0x0000000308007986 */ /* 0x0001e4000c101924 */
.L_x_22786:
[----:B------:R-:W-:Y:S05]  /*4cf0*/  BSYNC B6 ;  /* 0x0000000000067941 */ /* 0x000fea0003800000 */
.L_x_22785:
        /* <DEDUP_REMOVED lines=23> */
.L_x_22825:
[----:B------:R0:W-:Y:S01]  /*4e70*/  STG.E.U8 desc[UR36][R8.64], R18 ;  /* 0x0000001208007986 */ /* 0x0001e2000c101124 */
[----:B------:R-:W-:Y:S05]  /*4e80*/  BRA `(.L_x_22827) ;  /* 0x0000000c00647947 */ /* 0x000fea0003800000 */
.L_x_22824:
        /* <DEDUP_REMOVED lines=10> */
.L_x_22829:
[----:B------:R-:W-:-:S05]  /*4f30*/  PRMT R3, R18, 0x9910, RZ ;  /* 0x0000991012037816 */ /* 0x000fca00000000ff */
[----:B------:R0:W-:Y:S01]  /*4f40*/  STG.E desc[UR36][R8.64], R3 ;  /* 0x0000000308007986 */ /* 0x0001e2000c101924 */
[----:B------:R-:W-:Y:S05]  /*4f50*/  BRA `(.L_x_22827) ;  /* 0x0000000c00307947 */ /* 0x000fea0003800000 */
.L_x_22828:
[----:B------:R0:W-:Y:S01]  /*4f60*/  STG.E.U16 desc[UR36][R8.64], R18 ;  /* 0x0000001208007986 */ /* 0x0001e2000c101524 */
[----:B------:R-:W-:Y:S05]  /*4f70*/  BRA `(.L_x_22827) ;  /* 0x0000000c00287947 */ /* 0x000fea0003800000 */
.L_x_22823:
        /* <DEDUP_REMOVED lines=9> */
.L_x_22831:
[----:B------:R-:W0:Y:S02]  /*5010*/  I2F.S16 R0, R18 ;  /* 0x0000001200007306 */ /* 0x000e240000101400 */
[----:B0-----:R-:W-:-:S05]  /*5020*/  F2FP.F16.F32.PACK_AB R0, RZ, R0 ;  /* 0x00000000ff00723e */ /* 0x001fca00000000ff */
[----:B------:R0:W-:Y:S01]  /*5030*/  STG.E.U16 desc[UR36][R8.64], R0 ;  /* 0x0000000008007986 */ /* 0x0001e2000c101524 */
[----:B------:R-:W-:Y:S05]  /*5040*/  BRA `(.L_x_22827) ;  /* 0x0000000800f47947 */ /* 0x000fea0003800000 */
.L_x_22830:
        /* <DEDUP_REMOVED lines=10> */
.L_x_22833:
[----:B------:R-:W0:Y:S02]  /*50f0*/  I2F.S16 R18, R18 ;  /* 0x0000001200127306 */ /* 0x000e240000101400 */
[----:B0-----:R-:W-:-:S04]  /*5100*/  F2FP.F16.F32.PACK_AB R3, RZ, R18 ;  /* 0x00000012ff03723e */ /* 0x001fc800000000ff */
[----:B------:R-:W-:-:S05]  /*5110*/  PRMT R3, R3, 0x5410, RZ ;  /* 0x0000541003037816 */ /* 0x000fca00000000ff */
[----:B------:R0:W-:Y:S01]  /*5120*/  STG.E desc[UR36][R8.64], R3 ;  /* 0x0000000308007986 */ /* 0x0001e2000c101924 */
[----:B------:R-:W-:Y:S05]  /*5130*/  BRA `(.L_x_22827) ;  /* 0x0000000800b87947 */ /* 0x000fea0003800000 */
.L_x_22832:
[----:B------:R-:W0:Y:S02]  /*5140*/  I2F.F64.S16 R4, R18 ;  /* 0x0000001200047312 */ /* 0x000e240000101c00 */
[----:B0-----:R0:W-:Y:S01]  /*5150*/  STG.E.64 desc[UR36][R8.64], R4 ;  /* 0x0000000408007986 */ /* 0x0011e2000c101b24 */
[----:B------:R-:W-:Y:S05]  /*5160*/  BRA `(.L_x_22827) ;  /* 0x0000000800ac7947 */ /* 0x000fea0003800000 */
.L_x_22822:
        /* <DEDUP_REMOVED lines=13> */
.L_x_22836:
[----:B------:R-:W0:Y:S01]  /*5240*/  I2F.F64.S16 R4, R18 ;  /* 0x0000001200047312 */ /* 0x000e220000101c00 */
[----:B------:R-:W-:-:S05]  /*5250*/  CS2R R6, SRZ ;  /* 0x0000000000067805 */ /* 0x000fca000001ff00 */
[----:B0-----:R0:W-:Y:S01]  /*5260*/  STG.E.128 desc[UR36][R8.64], R4 ;  /* 0x0000000408007986 */ /* 0x0011e2000c101d24 */
[----:B------:R-:W-:Y:S05]  /*5270*/  BRA `(.L_x_22827) ;  /* 0x0000000800687947 */ /* 0x000fea0003800000 */
.L_x_22835:
        /* <DEDUP_REMOVED lines=21> */
.L_x_22840:
[----:B------:R-:W-:Y:S05]  /*53d0*/  BSYNC B0 ;  /* 0x0000000000007941 */ /* 0x000fea0003800000 */
.L_x_22839:
[----:B------:R-:W-:-:S05]  /*53e0*/  LOP3.LUT R5, R0, R5, RZ, 0xfc, !PT ;  /* 0x0000000500057212 */ /* 0x000fca00078efcff */
[----:B------:R0:W-:Y:S01]  /*53f0*/  STG.E.U8 desc[UR36][R8.64], R5 ;  /* 0x0000000508007986 */ /* 0x0001e2000c101124 */
[----:B------:R-:W-:Y:S05]  /*5400*/  BRA `(.L_x_22827) ;  /* 0x0000000800047947 */ /* 0x000fea0003800000 */
.L_x_22838:
        /* <DEDUP_REMOVED lines=13> */
.L_x_22842:
[----:B------:R-:W-:Y:S01]  /*54e0*/  IMAD.MOV.U32 R0, RZ, RZ, 0x7f ;  /* 0x0000007fff007424 */ /* 0x000fe200078e00ff */
[----:B------:R-:W-:-:S04]  /*54f0*/  ISETP.GT.U32.AND P0, PT, R3, 0x7f800000, PT ;  /* 0x7f8000000300780c */ /* 0x000fc80003f04070 */
[----:B------:R-:W-:-:S09]  /*5500*/  SEL R0, R0, 0x7c, P0 ;  /* 0x0000007c00007807 */ /* 0x000fd20000000000 */
.L_x_22843:
[----:B------:R-:W-:Y:S05]  /*5510*/  BSYNC B0 ;  /* 0x0000000000007941 */ /* 0x000fea0003800000 */
.L_x_22841:
[----:B------:R-:W-:-:S04]  /*5520*/  LOP3.LUT R3, R5, 0x80000000, RZ, 0xc0, !PT ;  /* 0x8000000005037812 */ /* 0x000fc800078ec0ff */
[----:B------:R-:W-:-:S04]  /*5530*/  SHF.R.U32.HI R3, RZ, 0x18, R3 ;  /* 0x00000018ff037819 */ /* 0x000fc80000011603 */
[----:B------:R-:W-:-:S05]  /*5540*/  LOP3.LUT R3, R0, R3, RZ, 0xfc, !PT ;  /* 0x0000000300037212 */ /* 0x000fca00078efcff */
[----:B------:R0:W-:Y:S01]  /*5550*/  STG.E.U8 desc[UR36][R8.64], R3 ;  /* 0x0000000308007986 */ /* 0x0001e2000c101124 */
[----:B------:R-:W-:Y:S05]  /*5560*/  BRA `(.L_x_22827) ;  /* 0x0000000400ac7947 */ /* 0x000fea0003800000 */
.L_x_22837:
[----:B------:R-:W0:Y:S02]  /*5570*/  I2F.S16 R0, R18 ;  /* 0x0000001200007306 */ /* 0x000e240000101400 */
[----:B0-----:R-:W-:-:S05]  /*5580*/  F2FP.BF16.F32.PACK_AB R0, RZ, R0 ;  /* 0x00000000ff00723e */ /* 0x001fca00000010ff */
[----:B------:R0:W-:Y:S01]  /*5590*/  STG.E.U16 desc[UR36][R8.64], R0 ;  /* 0x0000000008007986 */ /* 0x0001e2000c101524 */
[----:B------:R-:W-:Y:S05]  /*55a0*/  BRA `(.L_x_22827) ;  /* 0x00000004009c7947 */ /* 0x000fea0003800000 */
.L_x_22834:
        /* <DEDUP_REMOVED lines=10> */
.L_x_22846:
        /* <DEDUP_REMOVED lines=17> */
.L_x_22849:
[----:B------:R-:W-:-:S04]  /*5760*/  LOP3.LUT R3, R5, 0x80000000, RZ, 0xc0, !PT ;  /* 0x8000000005037812 */ /* 0x000fc800078ec0ff */
[----:B------:R-:W-:-:S04]  /*5770*/  SHF.R.U32.HI R3, RZ, 0x18, R3 ;  /* 0x00000018ff037819 */ /* 0x000fc80000011603 */
[----:B------:R-:W-:-:S04]  /*5780*/  LOP3.LUT R0, R0, R3, RZ, 0xfc, !PT ;  /* 0x0000000300007212 */ /* 0x000fc800078efcff */
[----:B------:R-:W-:-:S07]  /*5790*/  PRMT R4, R0, 0x7610, R4 ;  /* 0x0000761000047816 */ /* 0x000fce0000000004 */
.L_x_22848:
[----:B------:R-:W-:Y:S05]  /*57a0*/  BSYNC B0 ;  /* 0x0000000000007941 */ /* 0x000fea0003800000 */
.L_x_22847:
[----:B------:R3:W-:Y:S01]  /*57b0*/  STG.E.U8 desc[UR36][R8.64], R4 ;  /* 0x0000000408007986 */ /* 0x0007e2000c101124 */
[----:B------:R-:W-:Y:S05]  /*57c0*/  BRA `(.L_x_22827) ;  /* 0x0000000400147947 */ /* 0x000fea0003800000 */
.L_x_22845:
        /* <DEDUP_REMOVED lines=17> */
.L_x_22852:
[----:B------:R-:W-:-:S04]  /*58e0*/  LOP3.LUT R3, R5, 0x80000000, RZ, 0xc0, !PT ;  /* 0x8000000005037812 */ /* 0x000fc800078ec0ff */
[----:B------:R-:W-:-:S04]  /*58f0*/  SHF.R.U32.HI R3, RZ, 0x18, R3 ;  /* 0x00000018ff037819 */ /* 0x000fc80000011603 */
[----:B------:R-:W-:-:S04]  /*5900*/  LOP3.LUT R0, R0, R3, RZ, 0xfc, !PT ;  /* 0x0000000300007212 */ /* 0x000fc800078efcff */
[----:B------:R-:W-:-:S07]  /*5910*/  PRMT R4, R0, 0x7610, R4 ;  /* 0x0000761000047816 */ /* 0x000fce0000000004 */
.L_x_22851:
[----:B------:R-:W-:Y:S05]  /*5920*/  BSYNC B0 ;  /* 0x0000000000007941 */ /* 0x000fea0003800000 */
.L_x_22850:
[----:B------:R0:W-:Y:S01]  /*5930*/  STG.E.U8 desc[UR36][R8.64], R4 ;  /* 0x0000000408007986 */ /* 0x0001e2000c101124 */
[----:B------:R-:W-:Y:S05]  /*5940*/  BRA `(.L_x_22827) ;  /* 0x0000000000b47947 */ /* 0x000fea0003800000 */
.L_x_22844:
        /* <DEDUP_REMOVED lines=22> */
.L_x_22826:
        /* <DEDUP_REMOVED lines=16> */
.L_x_22855:
[----:B------:R-:W-:Y:S05]  /*5bb0*/  BRA `(.L_x_22827) ;  /* 0x0000000000187947 */ /* 0x000fea0003800000 */
.L_x_22854:
[----:B------:R-:W-:-:S04]  /*5bc0*/  PRMT R4, R18, 0x9910, RZ ;  /* 0x0000991012047816 */ /* 0x000fc800000000ff */
[----:B------:R-:W-:-:S05]  /*5bd0*/  SHF.R.S32.HI R5, RZ, 0x1f, R4 ;  /* 0x0000001fff057819 */ /* 0x000fca0000011404 */
[----:B------:R2:W-:Y:S01]  /*5be0*/  STG.E.64 desc[UR36][R8.64], R4 ;  /* 0x0000000408007986 */ /* 0x0005e2000c101b24 */
[----:B------:R-:W-:Y:S05]  /*5bf0*/  BRA `(.L_x_22827) ;  /* 0x0000000000087947 */ /* 0x000fea0003800000 */
.L_x_22853:
[----:B------:R-:W-:-:S05]  /*5c00*/  PRMT R3, R18, 0x9910, RZ ;  /* 0x0000991012037816 */ /* 0x000fca00000000ff */
[----:B------:R0:W-:Y:S02]  /*5c10*/  STG.E desc[UR36][R8.64], R3 ;  /* 0x0000000308007986 */ /* 0x0001e4000c101924 */
.L_x_22827:
        /* <DEDUP_REMOVED lines=23> */
.L_x_22859:
[----:B------:R3:W-:Y:S01]  /*5d90*/  STG.E.U8 desc[UR36][R8.64], R17 ;  /* 0x0000001108007986 */ /* 0x0007e2000c101124 */
[----:B------:R-:W-:Y:S05]  /*5da0*/  BRA `(.L_x_22861) ;  /* 0x0000000c00647947 */ /* 0x000fea0003800000 */
.L_x_22858:
        /* <DEDUP_REMOVED lines=10> */
.L_x_22863:
[----:B------:R-:W-:-:S05]  /*5e50*/  PRMT R3, R17, 0x9910, RZ ;  /* 0x0000991011037816 */ /* 0x000fca00000000ff */
[----:B------:R2:W-:Y:S01]  /*5e60*/  STG.E desc[UR36][R8.64], R3 ;  /* 0x0000000308007986 */ /* 0x0005e2000c101924 */
[----:B------:R-:W-:Y:S05]  /*5e70*/  BRA `(.L_x_22861) ;  /* 0x0000000c00307947 */ /* 0x000fea0003800000 */
.L_x_22862:
[----:B------:R0:W-:Y:S01]  /*5e80*/  STG.E.U16 desc[UR36][R8.64], R17 ;  /* 0x0000001108007986 */ /* 0x0001e2000c101524 */
[----:B------:R-:W-:Y:S05]  /*5e90*/  BRA `(.L_x_22861) ;  /* 0x0000000c00287947 */ /* 0x000fea0003800000 */
.L_x_22857:
        /* <DEDUP_REMOVED lines=9> */
.L_x_22865:
[----:B------:R-:W0:Y:S02]  /*5f30*/  I2F.S16 R0, R17 ;  /* 0x0000001100007306 */ /* 0x000e240000101400 */
[----:B0-----:R-:W-:-:S05]  /*5f40*/  F2FP.F16.F32.PACK_AB R0, RZ, R0 ;  /* 0x00000000ff00723e */ /* 0x001fca00000000ff */
[----:B------:R0:W-:Y:S01]  /*5f50*/  STG.E.U16 desc[UR36][R8.64], R0 ;  /* 0x0000000008007986 */ /* 0x0001e2000c101524 */
[----:B------:R-:W-:Y:S05]  /*5f60*/  BRA `(.L_x_22861) ;  /* 0x0000000800f47947 */ /* 0x000fea0003800000 */
.L_x_22864:
        /* <DEDUP_REMOVED lines=10> */
.L_x_22867:
[----:B------:R-:W0:Y:S02]  /*6010*/  I2F.S16 R17, R17 ;  /* 0x0000001100117306 */ /* 0x000e240000101400 */
[----:B0-----:R-:W-:-:S04]  /*6020*/  F2FP.F16.F32.PACK_AB R3, RZ, R17 ;  /* 0x00000011ff03723e */ /* 0x001fc800000000ff */
[----:B------:R-:W-:-:S05]  /*6030*/  PRMT R3, R3, 0x5410, RZ ;  /* 0x0000541003037816 */ /* 0x000fca00000000ff */
[----:B------:R0:W-:Y:S01]  /*6040*/  STG.E desc[UR36][R8.64], R3 ;  /* 0x0000000308007986 */ /* 0x0001e2000c101924 */
[----:B------:R-:W-:Y:S05]  /*6050*/  BRA `(.L_x_22861) ;  /* 0x0000000800b87947 */ /* 0x000fea0003800000 */
.L_x_22866:
[----:B------:R-:W0:Y:S02]  /*6060*/  I2F.F64.S16 R4, R17 ;  /* 0x0000001100047312 */ /* 0x000e240000101c00 */
[----:B0-----:R0:W-:Y:S01]  /*6070*/  STG.E.64 desc[UR36][R8.64], R4 ;  /* 0x0000000408007986 */ /* 0x0011e2000c101b24 */
[----:B------:R-:W-:Y:S05]  /*6080*/  BRA `(.L_x_22861) ;  /* 0x0000000800ac7947 */ /* 0x000fea0003800000 */
.L_x_22856:
        /* <DEDUP_REMOVED lines=13> */
.L_x_22870:
[----:B------:R-:W0:Y:S01]  /*6160*/  I2F.F64.S16 R4, R17 ;  /* 0x0000001100047312 */ /* 0x000e220000101c00 */
[----:B------:R-:W-:-:S05]  /*6170*/  CS2R R6, SRZ ;  /* 0x0000000000067805 */ /* 0x000fca000001ff00 */
[----:B0-----:R0:W-:Y:S01]  /*6180*/  STG.E.128 desc[UR36][R8.64], R4 ;  /* 0x0000000408007986 */ /* 0x0011e2000c101d24 */
[----:B------:R-:W-:Y:S05]  /*6190*/  BRA `(.L_x_22861) ;  /* 0x0000000800687947 */ /* 0x000fea0003800000 */
.L_x_22869:
        /* <DEDUP_REMOVED lines=21> */
.L_x_22874:
[----:B------:R-:W-:Y:S05]  /*62f0*/  BSYNC B0 ;  /* 0x0000000000007941 */ /* 0x000fea0003800000 */
.L_x_22873:
[----:B------:R-:W-:-:S05]  /*6300*/  LOP3.LUT R5, R0, R5, RZ, 0xfc, !PT ;  /* 0x0000000500057212 */ /* 0x000fca00078efcff */
[----:B------:R0:W-:Y:S01]  /*6310*/  STG.E.U8 desc[UR36][R8.64], R5 ;  /* 0x0000000508007986 */ /* 0x0001e2000c101124 */
[----:B------:R-:W-:Y:S05]  /*6320*/  BRA `(.L_x_22861) ;  /* 0x0000000800047947 */ /* 0x000fea0003800000 */
.L_x_22872:
        /* <DEDUP_REMOVED lines=13> */
.L_x_22876:
[----:B------:R-:W-:Y:S01]  /*6400*/  IMAD.MOV.U32 R0, RZ, RZ, 0x7f ;  /* 0x0000007fff007424 */ /* 0x000fe200078e00ff */
[----:B------:R-:W-:-:S04]  /*6410*/  ISETP.GT.U32.AND P0, PT, R3, 0x7f800000, PT ;  /* 0x7f8000000300780c */ /* 0x000fc80003f04070 */
[----:B------:R-:W-:-:S09]  /*6420*/  SEL R0, R0, 0x7c, P0 ;  /* 0x0000007c00007807 */ /* 0x000fd20000000000 */
.L_x_22877:
[----:B------:R-:W-:Y:S05]  /*6430*/  BSYNC B0 ;  /* 0x0000000000007941 */ /* 0x000fea0003800000 */
.L_x_22875:
[----:B------:R-:W-:-:S04]  /*6440*/  LOP3.LUT R3, R17, 0x80000000, RZ, 0xc0, !PT ;  /* 0x8000000011037812 */ /* 0x000fc800078ec0ff */
[----:B------:R-:W-:-:S04]  /*6450*/  SHF.R.U32.HI R3, RZ, 0x18, R3 ;  /* 0x00000018ff037819 */ /* 0x000fc80000011603 */
[----:B------:R-:W-:-:S05]  /*6460*/  LOP3.LUT R3, R0, R3, RZ, 0xfc, !PT ;  /* 0x0000000300037212 */ /* 0x000fca00078efcff */
[----:B------:R0:W-:Y:S01]  /*6470*/  STG.E.U8 desc[UR36][R8.64], R3 ;  /* 0x0000000308007986 */ /* 0x0001e2000c101124 */
[----:B------:R-:W-:Y:S05]  /*6480*/  BRA `(.L_x_22861) ;  /* 0x0000000400ac7947 */ /* 0x000fea0003800000 */
.L_x_22871:
[----:B------:R-:W0:Y:S02]  /*6490*/  I2F.S16 R0, R17 ;  /* 0x0000001100007306 */ /* 0x000e240000101400 */
[----:B0-----:R-:W-:-:S05]  /*64a0*/  F2FP.BF16.F32.PACK_AB R0, RZ, R0 ;  /* 0x00000000ff00723e */ /* 0x001fca00000010ff */
[----:B------:R0:W-:Y:S01]  /*64b0*/  STG.E.U16 desc[UR36][R8.64], R0 ;  /* 0x0000000008007986 */ /* 0x0001e2000c101524 */
[----:B------:R-:W-:Y:S05]  /*64c0*/  BRA `(.L_x_22861) ;  /* 0x00000004009c7947 */ /* 0x000fea0003800000 */
.L_x_22868:
        /* <DEDUP_REMOVED lines=10> */
.L_x_22880:
        /* <DEDUP_REMOVED lines=17> */
.L_x_22883:
[----:B------:R-:W-:-:S04]  /*6680*/  LOP3.LUT R3, R17, 0x80000000, RZ, 0xc0, !PT ;  /* 0x8000000011037812 */ /* 0x000fc800078ec0ff */
[----:B------:R-:W-:-:S04]  /*6690*/  SHF.R.U32.HI R3, RZ, 0x18, R3 ;  /* 0x00000018ff037819 */ /* 0x000fc80000011603 */
[----:B------:R-:W-:-:S04]  /*66a0*/  LOP3.LUT R0, R0, R3, RZ, 0xfc, !PT ;  /* 0x0000000300007212 */ /* 0x000fc800078efcff */
[----:B------:R-:W-:-:S07]  /*66b0*/  PRMT R4, R0, 0x7610, R4 ;  /* 0x0000761000047816 */ /* 0x000fce0000000004 */
.L_x_22882:
[----:B------:R-:W-:Y:S05]  /*66c0*/  BSYNC B0 ;  /* 0x0000000000007941 */ /* 0x000fea0003800000 */
.L_x_22881:
[----:B------:R0:W-:Y:S01]  /*66d0*/  STG.E.U8 desc[UR36][R8.64], R4 ;  /* 0x0000000408007986 */ /* 0x0001e2000c101124 */
[----:B------:R-:W-:Y:S05]  /*66e0*/  BRA `(.L_x_22861) ;  /* 0x0000000400147947 */ /* 0x000fea0003800000 */
.L_x_22879:
        /* <DEDUP_REMOVED lines=17> */
.L_x_22886:
[----:B------:R-:W-:-:S04]  /*6800*/  LOP3.LUT R3, R17, 0x80000000, RZ, 0xc0, !PT ;  /* 0x8000000011037812 */ /* 0x000fc800078ec0ff */
[----:B------:R-:W-:-:S04]  /*6810*/  SHF.R.U32.HI R3, RZ, 0x18, R3 ;  /* 0x00000018ff037819 */ /* 0x000fc80000011603 */
[----:B------:R-:W-:-:S04]  /*6820*/  LOP3.LUT R0, R0, R3, RZ, 0xfc, !PT ;  /* 0x0000000300007212 */ /* 0x000fc800078efcff */
[----:B------:R-:W-:-:S07]  /*6830*/  PRMT R4, R0, 0x7610, R4 ;  /* 0x0000761000047816 */ /* 0x000fce0000000004 */
.L_x_22885:
[----:B------:R-:W-:Y:S05]  /*6840*/  BSYNC B0 ;  /* 0x0000000000007941 */ /* 0x000fea0003800000 */
.L_x_22884:
[----:B------:R0:W-:Y:S01]  /*6850*/  STG.E.U8 desc[UR36][R8.64], R4 ;  /* 0x0000000408007986 */ /* 0x0001e2000c101124 */
[----:B------:R-:W-:Y:S05]  /*6860*/  BRA `(.L_x_22861) ;  /* 0x0000000000b47947 */ /* 0x000fea0003800000 */
.L_x_22878:
        /* <DEDUP_REMOVED lines=22> */
.L_x_22860:
        /* <DEDUP_REMOVED lines=16> */
.L_x_22889:
[----:B------:R-:W-:Y:S05]  /*6ad0*/  BRA `(.L_x_22861) ;  /* 0x0000000000187947 */ /* 0x000fea0003800000 */
.L_x_22888:
[----:B------:R-:W-:-:S04]  /*6ae0*/  PRMT R4, R17, 0x9910, RZ ;  /* 0x0000991011047816 */ /* 0x000fc800000000ff */
[----:B------:R-:W-:-:S05]  /*6af0*/  SHF.R.S32.HI R5, RZ, 0x1f, R4 ;  /* 0x0000001fff057819 */ /* 0x000fca0000011404 */
[----:B------:R0:W-:Y:S01]  /*6b00*/  STG.E.64 desc[UR36][R8.64], R4 ;  /* 0x0000000408007986 */ /* 0x0001e2000c101b24 */
[----:B------:R-:W-:Y:S05]  /*6b10*/  BRA `(.L_x_22861) ;  /* 0x0000000000087947 */ /* 0x000fea0003800000 */
.L_x_22887:
[----:B------:R-:W-:-:S05]  /*6b20*/  PRMT R3, R17, 0x9910, RZ ;  /* 0x0000991011037816 */ /* 0x000fca00000000ff */
[----:B------:R0:W-:Y:S02]  /*6b30*/  STG.E desc[UR36][R8.64], R3 ;  /* 0x0000000308007986 */ /* 0x0001e4000c101924 */
.L_x_22861:
[----:B------:R-:W-:-:S07]  /*6b40*/  VIADD R2, R2, 0x80 ;  /* 0x0000008002027836 */ /* 0x000fce0000000000 */
.L_x_22821:
[----:B------:R-:W-:Y:S05]  /*6b50*/  BSYNC B6 ;  /* 0x0000000000067941 */ /* 0x000fea0003800000 */
.L_x_22820:
        /* <DEDUP_REMOVED lines=21> */
.L_x_22893:
[----:B------:R-:W-:Y:S01]  /*6cb0*/  STG.E.U8 desc[UR36][R2.64], R16 ;  /* 0x0000001002007986 */ /* 0x000fe2000c101124 */
[----:B------:R-:W-:Y:S05]  /*6cc0*/  EXIT ;  /* 0x000000000000794d */ /* 0x000fea0003800000 */
.L_x_22892:
        /* <DEDUP_REMOVED lines=10> */
.L_x_22896:
[----:B------:R-:W-:-:S05]  /*6d70*/  PRMT R5, R16, 0x9910, RZ ;  /* 0x0000991010057816 */ /* 0x000fca00000000ff */
[----:B------:R-:W-:Y:S01]  /*6d80*/  STG.E desc[UR36][R2.64], R5 ;  /* 0x0000000502007986 */ /* 0x000fe2000c101924 */
[----:B------:R-:W-:Y:S05]  /*6d90*/  EXIT ;  /* 0x000000000000794d */ /* 0x000fea0003800000 */
.L_x_22895:
[----:B------:R-:W-:Y:S01]  /*6da0*/  STG.E.U16 desc[UR36][R2.64], R16 ;  /* 0x0000001002007986 */ /* 0x000fe2000c101524 */
[----:B------:R-:W-:Y:S05]  /*6db0*/  EXIT ;  /* 0x000000000000794d */ /* 0x000fea0003800000 */
.L_x_22891:
        /* <DEDUP_REMOVED lines=9> */
.L_x_22898:
[----:B------:R-:W0:Y:S02]  /*6e50*/  I2F.S16 R0, R16 ;  /* 0x0000001000007306 */ /* 0x000e240000101400 */
[----:B0-----:R-:W-:-:S05]  /*6e60*/  F2FP.F16.F32.PACK_AB R0, RZ, R0 ;  /* 0x00000000ff00723e */ /* 0x001fca00000000ff */
[----:B------:R-:W-:Y:S01]  /*6e70*/  STG.E.U16 desc[UR36][R2.64], R0 ;  /* 0x0000000002007986 */ /* 0x000fe2000c101524 */
[----:B------:R-:W-:Y:S05]  /*6e80*/  EXIT ;  /* 0x000000000000794d */ /* 0x000fea0003800000 */
.L_x_22897:
        /* <DEDUP_REMOVED lines=10> */
.L_x_22900:
[----:B------:R-:W0:Y:S02]  /*6f30*/  I2F.S16 R16, R16 ;  /* 0x0000001000107306 */ /* 0x000e240000101400 */
[----:B0-----:R-:W-:-:S04]  /*6f40*/  F2FP.F16.F32.PACK_AB R5, RZ, R16 ;  /* 0x00000010ff05723e */ /* 0x001fc800000000ff */
[----:B------:R-:W-:-:S05]  /*6f50*/  PRMT R5, R5, 0x5410, RZ ;  /* 0x0000541005057816 */ /* 0x000fca00000000ff */
[----:B------:R-:W-:Y:S01]  /*6f60*/  STG.E desc[UR36][R2.64], R5 ;  /* 0x0000000502007986 */ /* 0x000fe2000c101924 */
[----:B------:R-:W-:Y:S05]  /*6f70*/  EXIT ;  /* 0x000000000000794d */ /* 0x000fea0003800000 */
.L_x_22899:
[----:B------:R-:W0:Y:S02]  /*6f80*/  I2F.F64.S16 R16, R16 ;  /* 0x0000001000107312 */ /* 0x000e240000101c00 */
[----:B0-----:R-:W-:Y:S01]  /*6f90*/  STG.E.64 desc[UR36][R2.64], R16 ;  /* 0x0000001002007986 */ /* 0x001fe2000c101b24 */
[----:B------:R-:W-:Y:S05]  /*6fa0*/  EXIT ;  /* 0x000000000000794d */ /* 0x000fea0003800000 */
.L_x_22890:
        /* <DEDUP_REMOVED lines=13> */
.L_x_22903:
[----:B------:R-:W0:Y:S01]  /*7080*/  I2F.F64.S16 R16, R16 ;  /* 0x0000001000107312 */ /* 0x000e220000101c00 */
[----:B------:R-:W-:-:S05]  /*7090*/  CS2R R18, SRZ ;  /* 0x0000000000127805 */ /* 0x000fca000001ff00 */
[----:B0-----:R-:W-:Y:S01]  /*70a0*/  STG.E.128 desc[UR36][R2.64], R16 ;  /* 0x0000001002007986 */ /* 0x001fe2000c101d24 */
[----:B------:R-:W-:Y:S05]  /*70b0*/  EXIT ;  /* 0x000000000000794d */ /* 0x000fea0003800000 */
.L_x_22902:
        /* <DEDUP_REMOVED lines=21> */
.L_x_22907:
[----:B------:R-:W-:Y:S05]  /*7210*/  BSYNC B0 ;  /* 0x0000000000007941 */ /* 0x000fea0003800000 */
.L_x_22906:
[----:B------:R-:W-:-:S05]  /*7220*/  LOP3.LUT R5, R0, R5, RZ, 0xfc, !PT ;  /* 0x0000000500057212 */ /* 0x000fca00078efcff */
[----:B------:R-:W-:Y:S01]  /*7230*/  STG.E.U8 desc[UR36][R2.64], R5 ;  /* 0x0000000502007986 */ /* 0x000fe2000c101124 */
[----:B------:R-:W-:Y:S05]  /*7240*/  EXIT ;  /* 0x000000000000794d */ /* 0x000fea0003800000 */
.L_x_22905:
        /* <DEDUP_REMOVED lines=13> */
.L_x_22909:
[----:B------:R-:W-:Y:S01]  /*7320*/  IMAD.MOV.U32 R0, RZ, RZ, 0x7f ;  /* 0x0000007fff007424 */ /* 0x000fe200078e00ff */
[----:B------:R-:W-:-:S04]  /*7330*/  ISETP.GT.U32.AND P0, PT, R4, 0x7f800000, PT ;  /* 0x7f8000000400780c */ /* 0x000fc80003f04070 */
[----:B------:R-:W-:-:S09]  /*7340*/  SEL R0, R0, 0x7c, P0 ;  /* 0x0000007c00007807 */ /* 0x000fd20000000000 */
.L_x_22910:
[----:B------:R-:W-:Y:S05]  /*7350*/  BSYNC B0 ;  /* 0x0000000000007941 */ /* 0x000fea0003800000 */
.L_x_22908:
[----:B------:R-:W-:-:S04]  /*7360*/  LOP3.LUT R4, R5, 0x80000000, RZ, 0xc0, !PT ;  /* 0x8000000005047812 */ /* 0x000fc800078ec0ff */
[----:B------:R-:W-:-:S04]  /*7370*/  SHF.R.U32.HI R5, RZ, 0x18, R4 ;  /* 0x00000018ff057819 */ /* 0x000fc80000011604 */
[----:B------:R-:W-:-:S05]  /*7380*/  LOP3.LUT R5, R0, R5, RZ, 0xfc, !PT ;  /* 0x0000000500057212 */ /* 0x000fca00078efcff */
[----:B------:R-:W-:Y:S01]  /*7390*/  STG.E.U8 desc[UR36][R2.64], R5 ;  /* 0x0000000502007986 */ /* 0x000fe2000c101124 */
[----:B------:R-:W-:Y:S05]  /*73a0*/  EXIT ;  /* 0x000000000000794d */ /* 0x000fea0003800000 */
.L_x_22904:
[----:B------:R-:W0:Y:S02]  /*73b0*/  I2F.S16 R0, R16 ;  /* 0x0000001000007306 */ /* 0x000e240000101400 */
[----:B0-----:R-:W-:-:S05]  /*73c0*/  F2FP.BF16.F32.PACK_AB R0, RZ, R0 ;  /* 0x00000000ff00723e */ /* 0x001fca00000010ff */
[----:B------:R-:W-:Y:S01]  /*73d0*/  STG.E.U16 desc[UR36][R2.64], R0 ;  /* 0x0000000002007986 */ /* 0x000fe2000c101524 */
[----:B------:R-:W-:Y:S05]  /*73e0*/  EXIT ;  /* 0x000000000000794d */ /* 0x000fea0003800000 */
.L_x_22901:
        /* <DEDUP_REMOVED lines=10> */
.L_x_22913:
        /* <DEDUP_REMOVED lines=17> */
.L_x_22916:
[----:B------:R-:W-:-:S04]  /*75a0*/  LOP3.LUT R0, R7, 0x80000000, RZ, 0xc0, !PT ;  /* 0x8000000007007812 */ /* 0x000fc800078ec0ff */
[----:B------:R-:W-:-:S04]  /*75b0*/  SHF.R.U32.HI R5, RZ, 0x18, R0 ;  /* 0x00000018ff057819 */ /* 0x000fc80000011600 */
[----:B------:R-:W-:-:S04]  /*75c0*/  LOP3.LUT R4, R4, R5, RZ, 0xfc, !PT ;  /* 0x0000000504047212 */ /* 0x000fc800078efcff */
[----:B------:R-:W-:-:S07]  /*75d0*/  PRMT R0, R4, 0x7610, R0 ;  /* 0x0000761004007816 */ /* 0x000fce0000000000 */
.L_x_22915:
[----:B------:R-:W-:Y:S05]  /*75e0*/  BSYNC B0 ;  /* 0x0000000000007941 */ /* 0x000fea0003800000 */
.L_x_22914:
[----:B------:R-:W-:Y:S01]  /*75f0*/  STG.E.U8 desc[UR36][R2.64], R0 ;  /* 0x0000000002007986 */ /* 0x000fe2000c101124 */
[----:B------:R-:W-:Y:S05]  /*7600*/  EXIT ;  /* 0x000000000000794d */ /* 0x000fea0003800000 */
.L_x_22912:
        /* <DEDUP_REMOVED lines=17> */
.L_x_22919:
[----:B------:R-:W-:-:S04]  /*7720*/  LOP3.LUT R0, R7, 0x80000000, RZ, 0xc0, !PT ;  /* 0x8000000007007812 */ /* 0x000fc800078ec0ff */
[----:B------:R-:W-:-:S04]  /*7730*/  SHF.R.U32.HI R5, RZ, 0x18, R0 ;  /* 0x00000018ff057819 */ /* 0x000fc80000011600 */
[----:B------:R-:W-:-:S04]  /*7740*/  LOP3.LUT R4, R4, R5, RZ, 0xfc, !PT ;  /* 0x0000000504047212 */ /* 0x000fc800078efcff */
[----:B------:R-:W-:-:S07]  /*7750*/  PRMT R0, R4, 0x7610, R0 ;  /* 0x0000761004007816 */ /* 0x000fce0000000000 */
.L_x_22918:
[----:B------:R-:W-:Y:S05]  /*7760*/  BSYNC B0 ;  /* 0x0000000000007941 */ /* 0x000fea0003800000 */
.L_x_22917:
[----:B------:R-:W-:Y:S01]  /*7770*/  STG.E.U8 desc[UR36][R2.64], R0 ;  /* 0x0000000002007986 */ /* 0x000fe2000c101124 */
[----:B------:R-:W-:Y:S05]  /*7780*/  EXIT ;  /* 0x000000000000794d */ /* 0x000fea0003800000 */
.L_x_22911:
        /* <DEDUP_REMOVED lines=22> */
.L_x_22894:
        /* <DEDUP_REMOVED lines=16> */
.L_x_22922:
[----:B------:R-:W-:Y:S05]  /*79f0*/  EXIT ;  /* 0x000000000000794d */ /* 0x000fea0003800000 */
.L_x_22921:
[----:B------:R-:W-:-:S04]  /*7a00*/  PRMT R4, R16, 0x9910, RZ ;  /* 0x0000991010047816 */ /* 0x000fc800000000ff */
[----:B------:R-:W-:-:S05]  /*7a10*/  SHF.R.S32.HI R5, RZ, 0x1f, R4 ;  /* 0x0000001fff057819 */ /* 0x000fca0000011404 */
[----:B------:R-:W-:Y:S01]  /*7a20*/  STG.E.64 desc[UR36][R2.64], R4 ;  /* 0x0000000402007986 */ /* 0x000fe2000c101b24 */
[----:B------:R-:W-:Y:S05]  /*7a30*/  EXIT ;  /* 0x000000000000794d */ /* 0x000fea0003800000 */
.L_x_22920:
[----:B------:R-:W-:-:S05]  /*7a40*/  PRMT R5, R16, 0x9910, RZ ;  /* 0x0000991010057816 */ /* 0x000fca00000000ff */
[----:B------:R-:W-:Y:S01]  /*7a50*/  STG.E desc[UR36][R2.64], R5 ;  /* 0x0000000502007986 */ /* 0x000fe2000c101924 */
[----:B------:R-:W-:Y:S05]  /*7a60*/  EXIT ;  /* 0x000000000000794d */ /* 0x000fea0003800000 */
.L_x_22923:
        /* <DEDUP_REMOVED lines=9> */
.L_x_42314:


//--------------------- .text._ZN2at6native18elementwise_kernelILi128ELi4EZNS0_22gpu_kernel_impl_nocastINS0_13AUnaryFunctorIaaaZZZNS0_19minimum_kernel_cudaERNS_18TensorIteratorBaseEENKUlvE_clEvENKUlvE0_clEvEUlaaE_EEEEvS5_RKT_EUliE_EEviT1_ --------------------------
	.section	.text._ZN2at6native18elementwise_kernelILi128ELi4EZNS0_22gpu_kernel_impl_nocastINS0_13AUnaryFunctorIaaaZZZNS0_19minimum_kernel_cudaERNS_18TensorIteratorBaseEENKUlvE_clEvENKUlvE0_clEvEUlaaE_EEEEvS5_RKT_EUliE_EEviT1_,"ax",@progbits
	.align	128
        .global         _ZN2at6native18elementwise_kernelILi128ELi4EZNS0_22gpu_kernel_impl_nocastINS0_13AUnaryFunctorIaaaZZZNS0_19minimum_kernel_cudaERNS_18TensorIteratorBaseEENKUlvE_clEvENKUlvE0_clEvEUlaaE_EEEEvS5_RKT_EUliE_EEviT1_
        .type           _ZN2at6native18elementwise_kernelILi128ELi4EZNS0_22gpu_kernel_impl_nocastINS0_13AUnaryFunctorIaaaZZZNS0_19minimum_kernel_cudaERNS_18TensorIteratorBaseEENKUlvE_clEvENKUlvE0_clEvEUlaaE_EEEEvS5_RKT_EUliE_EEviT1_,@function
        .size           _ZN2at6native18elementwise_kernelILi128ELi4EZNS0_22gpu_kernel_impl_nocastINS0_13AUnaryFunctorIaaaZZZNS0_19minimum_kernel_cudaERNS_18TensorIteratorBaseEENKUlvE_clEvENKUlvE0_clEvEUlaaE_EEEEvS5_RKT_EUliE_EEviT1_,(.L_x_42315 - _ZN2at6native18elementwise_kernelILi128ELi4EZNS0_22gpu_kernel_impl_nocastINS0_13AUnaryFunctorIaaaZZZNS0_19minimum_kernel_cudaERNS_18TensorIteratorBaseEENKUlvE_clEvENKUlvE0_clEvEUlaaE_EEEEvS5_RKT_EUliE_EEviT1_)
        .other          _ZN2at6native18elementwise_kernelILi128ELi4EZNS0_22gpu_kernel_impl_nocastINS0_13AUnaryFunctorIaaaZZZNS0_19minimum_kernel_cudaERNS_18TensorIteratorBaseEENKUlvE_clEvENKUlvE0_clEvEUlaaE_EEEEvS5_RKT_EUliE_EEviT1_,@"STO_CUDA_ENTRY STV_DEFAULT"
_ZN2at6native18elementwise_kernelILi128ELi4EZNS0_22gpu_kernel_impl_nocastINS0_13AUnaryFunctorIaaaZZZNS0_19minimum_kernel_cudaERNS_18TensorIteratorBaseEENKUlvE_clEvENKUlvE0_clEvEUlaaE_EEEEvS5_RKT_EUliE_EEviT1_:
.text._ZN2at6native18elementwise_kernelILi128ELi4EZNS0_22gpu_kernel_impl_nocastINS0_13AUnaryFunctorIaaaZZZNS0_19minimum_kernel_cudaERNS_18TensorIteratorBaseEENKUlvE_clEvENKUlvE0_clEvEUlaaE_EEEEvS5_RKT_EUliE_EEviT1_:
[----:B------:R-:W-:Y:S01]  /*0000*/  LDC R1, c[0x0][0x28] ;  /* 0x00000a00ff017b82 */ /* 0x000fe20000000800 */
[----:B------:R-:W0:Y:S01]  /*0010*/  S2R R0, SR_CTAID.X ;  /* 0x0000000000007919 */ /* 0x000e220000002500 */
[----:B------:R-:W-:Y:S01]  /*0020*/  ULDC UR8, c[0x0][0x210] ;  /* 0x0000840000087ab9 */ /* 0x000fe20000000800 */
[----:B------:R-:W-:Y:S01]  /*0030*/  ULDC.64 UR6, c[0x0][0x208] ;  /* 0x0000820000067ab9 */ /* 0x000fe20000000a00 */
[----:B------:R-:W-:Y:S01]  /*0040*/  ULDC.U8 UR5, c[0x0][0x421] ;  /* 0x0001084000057ab9 */ /* 0x000fe20000000000 */
        /* <DEDUP_REMOVED lines=307> */
.L_x_22926:
[----:B------:R-:W-:Y:S02]  /*1380*/  ULDC.64 UR10, c[0x0][0x418] ;  /* 0x00010600000a7ab9 */ /* 0x000fe40000000a00 */
[----:B------:R-:W-:-:S04]  /*1390*/  IADD3 R4, P0, R2, UR10, RZ ;  /* 0x0000000a02047c10 */ /* 0x000fc8000ff1e0ff */
[----:B------:R-:W-:Y:S01]  /*13a0*/  IADD3.X R5, RZ, UR11, RZ, P0, !PT ;  /* 0x0000000bff057c10 */ /* 0x000fe200087fe4ff */
[----:B------:R-:W-:Y:S01]  /*13b0*/  UPRMT UR4, UR5, 0x8880, URZ ;  /* 0x0000888005047896 */ /* 0x000fe2000800003f */
[----:B------:R-:W-:-:S03]  /*13c0*/  ULDC.64 UR10, c[0x0][0x410] ;  /* 0x00010400000a7ab9 */ /* 0x000fc60000000a00 */
[----:B------:R-:W2:Y:S01]  /*13d0*/  LDG.E.S8 R4, desc[UR6][R4.64] ;  /* 0x0000000604047981 */ /* 0x000ea2000c1e1300 */
[----:B------:R-:W-:Y:S02]  /*13e0*/  IADD3 R2, P0, R3, UR10, RZ ;  /* 0x0000000a03027c10 */ /* 0x000fe4000ff1e0ff */
[----:B------:R-:W-:Y:S02]  /*13f0*/  IADD3 R0, R0, 0x80, RZ ;  /* 0x0000008000007810 */ /* 0x000fe40007ffe0ff */
[----:B------:R-:W-:Y:S02]  /*1400*/  IADD3.X R3, RZ, UR11, RZ, P0, !PT ;  /* 0x0000000bff037c10 */ /* 0x000fe400087fe4ff */
[----:B--2---:R-:W-:-:S05]  /*1410*/  VIMNMX R7, R4, UR4, PT ;  /* 0x0000000404077c48 */ /* 0x004fca000bfe0100 */
[----:B------:R0:W-:Y:S02]  /*1420*/  STG.E.U8 desc[UR6][R2.64], R7 ;  /* 0x0000000702007986 */ /* 0x0001e4000c101106 */
.L_x_22925:
[----:B------:R-:W-:Y:S05]  /*1430*/  BSYNC B0 ;  /* 0x0000000000007941 */ /* 0x000fea0003800000 */
.L_x_22924:
        /* <DEDUP_REMOVED lines=305> */
.L_x_22929:
        /* <DEDUP_REMOVED lines=9> */
[----:B------:R-:W-:Y:S02]  /*27e0*/  ISETP.GE.AND P0, PT, R0, UR8, PT ;  /* 0x0000000800007c0c */ /* 0x000fe4000bf06270 */
[----:B--2---:R-:W-:-:S05]  /*27f0*/  VIMNMX R7, R4, UR4, PT ;  /* 0x0000000404077c48 */ /* 0x004fca000bfe0100 */
[----:B------:R1:W-:Y:S06]  /*2800*/  STG.E.U8 desc[UR6][R2.64], R7 ;  /* 0x0000000702007986 */ /* 0x0003ec000c101106 */
        /* <DEDUP_REMOVED lines=303> */
.L_x_22930:
        /* <DEDUP_REMOVED lines=11> */
.L_x_22928:
[----:B------:R-:W-:Y:S05]  /*3bb0*/  BSYNC B0 ;  /* 0x0000000000007941 */ /* 0x000fea0003800000 */
.L_x_22927:
        /* <DEDUP_REMOVED lines=304> */
.L_x_22931:
[----:B------:R-:W-:Y:S02]  /*4ec0*/  ULDC.64 UR8, c[0x0][0x418] ;  /* 0x0001060000087ab9 */ /* 0x000fe40000000a00 */
[----:B------:R-:W-:-:S04]  /*4ed0*/  IADD3 R4, P0, R2, UR8, RZ ;  /* 0x0000000802047c10 */ /* 0x000fc8000ff1e0ff */
[----:B------:R-:W-:Y:S01]  /*4ee0*/  IADD3.X R5, RZ, UR9, RZ, P0, !PT ;  /* 0x00000009ff057c10 */ /* 0x000fe200087fe4ff */
[----:B------:R-:W-:Y:S01]  /*4ef0*/  UPRMT UR4, UR5, 0x8880, URZ ;  /* 0x0000888005047896 */ /* 0x000fe2000800003f */
[----:B------:R-:W-:-:S03]  /*4f00*/  ULDC.64 UR8, c[0x0][0x410] ;  /* 0x0001040000087ab9 */ /* 0x000fc60000000a00 */
[----:B------:R-:W2:Y:S01]  /*4f10*/  LDG.E.S8 R4, desc[UR6][R4.64] ;  /* 0x0000000604047981 */ /* 0x000ea2000c1e1300 */
[----:B------:R-:W-:-:S04]  /*4f20*/  IADD3 R2, P0, R3, UR8, RZ ;  /* 0x0000000803027c10 */ /* 0x000fc8000ff1e0ff */
[----:B------:R-:W-:Y:S02]  /*4f30*/  IADD3.X R3, RZ, UR9, RZ, P0, !PT ;  /* 0x00000009ff037c10 */ /* 0x000fe400087fe4ff */
[----:B--2---:R-:W-:-:S05]  /*4f40*/  VIMNMX R7, R4, UR4, PT ;  /* 0x0000000404077c48 */ /* 0x004fca000bfe0100 */
[----:B------:R-:W-:Y:S01]  /*4f50*/  STG.E.U8 desc[UR6][R2.64], R7 ;  /* 0x0000000702007986 */ /* 0x000fe2000c101106 */
[----:B------:R-:W-:Y:S05]  /*4f60*/  EXIT ;  /* 0x000000000000794d */ /* 0x000fea0003800000 */
.L_x_22932:
        /* <DEDUP_REMOVED lines=9> */
.L_x_42315:


//--------------------- .text._ZN2at6native27unrolled_elementwise_kernelINS0_13AUnaryFunctorIaaaZZZNS0_19minimum_kernel_cudaERNS_18TensorIteratorBaseEENKUlvE_clEvENKUlvE0_clEvEUlaaE_EESt5arrayIPcLm2EELi4E23TrivialOffsetCalculatorILi1EjESD_NS0_6memory15LoadWithoutCastENSE_16StoreWithoutCastEEEviT_T0_T2_T3_T4_T5_ --------------------------
	.section	.text._ZN2at6native27unrolled_elementwise_kernelINS0_13AUnaryFunctorIaaaZZZNS0_19minimum_kernel_cudaERNS_18TensorIteratorBaseEENKUlvE_clEvENKUlvE0_clEvEUlaaE_EESt5arrayIPcLm2EELi4E23TrivialOffsetCalculatorILi1EjESD_NS0_6memory15LoadWithoutCastENSE_16StoreWithoutCastEEEviT_T0_T2_T3_T4_T5_,"ax",@progbits
	.align	128
        .global         _ZN2at6native27unrolled_elementwise_kernelINS0_13AUnaryFunctorIaaaZZZNS0_19minimum_kernel_cudaERNS_18TensorIteratorBaseEENKUlvE_clEvENKUlvE0_clEvEUlaaE_EESt5arrayIPcLm2EELi4E23TrivialOffsetCalculatorILi1EjESD_NS0_6memory15LoadWithoutCastENSE_16StoreWithoutCastEEEviT_T0_T2_T3_T4_T5_
        .type           _ZN2at6native27unrolled_elementwise_kernelINS0_13AUnaryFunctorIaaaZZZNS0_19minimum_kernel_cudaERNS_18TensorIteratorBaseEENKUlvE_clEvENKUlvE0_clEvEUlaaE_EESt5arrayIPcLm2EELi4E23TrivialOffsetCalculatorILi1EjESD_NS0_6memory15LoadWithoutCastENSE_16StoreWithoutCastEEEviT_T0_T2_T3_T4_T5_,@function
        .size           _ZN2at6native27unrolled_elementwise_kernelINS0_13AUnaryFunctorIaaaZZZNS0_19minimum_kernel_cudaERNS_18TensorIteratorBaseEENKUlvE_clEvENKUlvE0_clEvEUlaaE_EESt5arrayIPcLm2EELi4E23TrivialOffsetCalculatorILi1EjESD_NS0_6memory15LoadWithoutCastENSE_16StoreWithoutCastEEEviT_T0_T2_T3_T4_T5_,(.L_x_42316 - _ZN2at6native27unrolled_elementwise_kernelINS0_13AUnaryFunctorIaaaZZZNS0_19minimum_kernel_cudaERNS_18TensorIteratorBaseEENKUlvE_clEvENKUlvE0_clEvEUlaaE_EESt5arrayIPcLm2EELi4E23TrivialOffsetCalculatorILi1EjESD_NS0_6memory15LoadWithoutCastENSE_16StoreWithoutCastEEEviT_T0_T2_T3_T4_T5_)
        .other          _ZN2at6native27unrolled_elementwise_kernelINS0_13AUnaryFunctorIaaaZZZNS0_19minimum_kernel_cudaERNS_18TensorIteratorBaseEENKUlvE_clEvENKUlvE0_clEvEUlaaE_EESt5arrayIPcLm2EELi4E23TrivialOffsetCalculatorILi1EjESD_NS0_6memory15LoadWithoutCastENSE_16StoreWithoutCastEEEviT_T0_T2_T3_T4_T5_,@"STO_CUDA_ENTRY STV_DEFAULT"
_ZN2at6native27unrolled_elementwise_kernelINS0_13AUnaryFunctorIaaaZZZNS0_19minimum_kernel_cudaERNS_18TensorIteratorBaseEENKUlvE_clEvENKUlvE0_clEvEUlaaE_EESt5arrayIPcLm2EELi4E23TrivialOffsetCalculatorILi1EjESD_NS0_6memory15LoadWithoutCastENSE_16StoreWithoutCastEEEviT_T0_T2_T3_T4_T5_:
.text._ZN2at6native27unrolled_elementwise_kernelINS0_13AUnaryFunctorIaaaZZZNS0_19minimum_kernel_cudaERNS_18TensorIteratorBaseEENKUlvE_clEvENKUlvE0_clEvEUlaaE_EESt5arrayIPcLm2EELi4E23TrivialOffsetCalculatorILi1EjESD_NS0_6memory15LoadWithoutCastENSE_16StoreWithoutCastEEEviT_T0_T2_T3_T4_T5_:
        /* <DEDUP_REMOVED lines=15> */
[----:B------:R-:W-:Y:S01]  /*00f0*/  @!P3 VIADD R13, R13, 0x80 ;  /* 0x000000800d0db836 */ /* 0x000fe20000000000 */
[----:B0-----:R-:W-:-:S04]  /*0100*/  @!P0 IADD3 R10, P5, R11, R14, RZ ;  /* 0x0000000e0b0a8210 */ /* 0x001fc80007fbe0ff */
[----:B------:R-:W-:Y:S01]  /*0110*/  ISETP.GE.AND P2, PT, R13, R6, PT ;  /* 0x000000060d00720c */ /* 0x000fe20003f46270 */
[----:B------:R-:W-:-:S05]  /*0120*/  @!P0 IMAD.X R11, RZ, RZ, R15, P5 ;  /* 0x000000ffff0b8224 */ /* 0x000fca00028e060f */
[----:B------:R0:W2:Y:S07]  /*0130*/  @!P0 LDG.E.S8 R12, desc[UR6][R10.64] ;  /* 0x000000060a0c8981 */ /* 0x0000ae000c1e1300 */
[----:B------:R-:W-:Y:S01]  /*0140*/  @!P2 LEA R19, R0, R13, 0x9 ;  /* 0x0000000d0013a211 */ /* 0x000fe200078e48ff */
[----:B------:R-:W-:Y:S01]  /*0150*/  @!P2 VIADD R13, R13, 0x80 ;  /* 0x000000800d0da836 */ /* 0x000fe20000000000 */
[----:B------:R-:W3:Y:S01]  /*0160*/  @!P2 LDC.64 R4, c[0x0][0x220] ;  /* 0x00008800ff04ab82 */ /* 0x000ee20000000a00 */
[----:B-1----:R-:W-:-:S03]  /*0170*/  @!P3 IADD3 R2, P4, R17, R2, RZ ;  /* 0x000000021102b210 */ /* 0x002fc60007f9e0ff */
[----:B------:R-:W-:-:S13]  /*0180*/  ISETP.GE.AND P1, PT, R13, R6, PT ;  /* 0x000000060d00720c */ /* 0x000fda0003f26270 */
[----:B------:R-:W1:Y:S01]  /*0190*/  @!P1 LDC.64 R8, c[0x0][0x220] ;  /* 0x00008800ff089b82 */ /* 0x000e620000000a00 */
[----:B------:R-:W-:Y:S01]  /*01a0*/  @!P1 IMAD R13, R0, 0x200, R13 ;  /* 0x00000200000d9824 */ /* 0x000fe200078e020d */
[----:B------:R-:W-:Y:S02]  /*01b0*/  CS2R R14, SRZ ;  /* 0x00000000000e7805 */ /* 0x000fe4000001ff00 */
[----:B---3--:R-:W-:Y:S02]  /*01c0*/  @!P2 IADD3 R4, P6, R19, R4, RZ ;  /* 0x000000041304a210 */ /* 0x008fe40007fde0ff */
[----:B------:R-:W-:Y:S02]  /*01d0*/  @!P3 IADD3.X R3, RZ, R3, RZ, P4, !PT ;  /* 0x00000003ff03b210 */ /* 0x000fe400027fe4ff */
[----:B------:R-:W3:Y:S01]  /*01e0*/  @!P0 LDC.64 R18, c[0x0][0x218] ;  /* 0x00008600ff128b82 */ /* 0x000ee20000000a00 */
[----:B------:R-:W-:-:S05]  /*01f0*/  @!P2 IMAD.X R5, RZ, RZ, R5, P6 ;  /* 0x000000ffff05a224 */ /* 0x000fca00030e0605 */
[----:B------:R-:W4:Y:S01]  /*0200*/  @!P2 LDG.E.S8 R15, desc[UR6][R4.64] ;  /* 0x00000006040fa981 */ /* 0x000f22000c1e1300 */
[----:B-1----:R-:W-:Y:S01]  /*0210*/  @!P1 IADD3 R8, P5, R13, R8, RZ ;  /* 0x000000080d089210 */ /* 0x002fe20007fbe0ff */
[----:B------:R-:W-:-:S04]  /*0220*/  IMAD.MOV.U32 R13, RZ, RZ, RZ ;  /* 0x000000ffff0d7224 */ /* 0x000fc800078e00ff */
[----:B------:R-:W-:Y:S02]  /*0230*/  @!P1 IMAD.X R9, RZ, RZ, R9, P5 ;  /* 0x000000ffff099224 */ /* 0x000fe400028e0609 */
[----:B------:R2:W5:Y:S04]  /*0240*/  @!P3 LDG.E.S8 R13, desc[UR6][R2.64] ;  /* 0x00000006020db981 */ /* 0x000568000c1e1300 */
[----:B------:R-:W5:Y:S01]  /*0250*/  @!P1 LDG.E.S8 R14, desc[UR6][R8.64] ;  /* 0x00000006080e9981 */ /* 0x000f62000c1e1300 */
[----:B------:R-:W-:Y:S01]  /*0260*/  @!P0 IMAD R17, R0, 0x200, R7 ;  /* 0x0000020000118824 */ /* 0x000fe200078e0207 */
[----:B0-----:R-:W-:Y:S01]  /*0270*/  IADD3 R11, R7, 0x80, RZ ;  /* 0x00000080070b7810 */ /* 0x001fe20007ffe0ff */
[----:B------:R-:W-:-:S03]  /*0280*/  ULDC.S8 UR4, c[0x0][0x215] ;  /* 0x0000854000047ab9 */ /* 0x000fc60000000200 */
[----:B---3--:R-:W-:Y:S01]  /*0290*/  @!P0 IADD3 R10, P1, R17, R18, RZ ;  /* 0x00000012110a8210 */ /* 0x008fe20007f3e0ff */
[----:B------:R-:W-:-:S04]  /*02a0*/  @!P0 IMAD.MOV.U32 R7, RZ, RZ, R11 ;  /* 0x000000ffff078224 */ /* 0x000fc800078e000b */
[----:B------:R-:W-:Y:S01]  /*02b0*/  @!P0 IMAD.X R11, RZ, RZ, R19, P1 ;  /* 0x000000ffff0b8224 */ /* 0x000fe200008e0613 */
[----:B------:R-:W-:Y:S01]  /*02c0*/  ISETP.GE.AND P1, PT, R7, R6, PT ;  /* 0x000000060700720c */ /* 0x000fe20003f26270 */
[----:B------:R-:W-:Y:S01]  /*02d0*/  BSSY B0, `(.L_x_22933) ;  /* 0x0000013000007945 */ /* 0x000fe20003800000 */
[----:B--2---:R-:W-:-:S05]  /*02e0*/  VIMNMX R3, R12, UR4, PT ;  /* 0x000000040c037c48 */ /* 0x004fca000bfe0100 */
[----:B------:R0:W-:Y:S01]  /*02f0*/  @!P0 STG.E.U8 desc[UR6][R10.64], R3 ;  /* 0x000000030a008986 */ /* 0x0001e2000c101106 */
[----:B----4-:R-:W-:Y:S02]  /*0300*/  VIMNMX R15, R15, UR4, PT ;  /* 0x000000040f0f7c48 */ /* 0x010fe4000bfe0100 */
[----:B-----5:R-:W-:Y:S02]  /*0310*/  VIMNMX R13, R13, UR4, PT ;  /* 0x000000040d0d7c48 */ /* 0x020fe4000bfe0100 */
[----:B------:R-:W-:Y:S01]  /*0320*/  VIMNMX R9, R14, UR4, PT ;  /* 0x000000040e097c48 */ /* 0x000fe2000bfe0100 */
[----:B0-----:R-:W-:Y:S06]  /*0330*/  @P1 BRA `(.L_x_22934) ;  /* 0x0000000000301947 */ /* 0x001fec0003800000 */
[----:B------:R-:W-:Y:S01]  /*0340*/  IMAD R2, R0, 0x200, R7 ;  /* 0x0000020000027824 */ /* 0x000fe200078e0207 */
[----:B------:R-:W-:Y:S01]  /*0350*/  IADD3 R7, R7, 0x80, RZ ;  /* 0x0000008007077810 */ /* 0x000fe20007ffe0ff */
[----:B------:R-:W-:-:S03]  /*0360*/  ULDC.64 UR4, c[0x0][0x218] ;  /* 0x0000860000047ab9 */ /* 0x000fc60000000a00 */
[----:B------:R-:W-:Y:S02]  /*0370*/  ISETP.GE.AND P1, PT, R7, R6, PT ;  /* 0x000000060700720c */ /* 0x000fe40003f26270 */
[----:B------:R-:W-:-:S05]  /*0380*/  IADD3 R2, P0, R2, UR4, RZ ;  /* 0x0000000402027c10 */ /* 0x000fca000ff1e0ff */
[----:B------:R-:W-:-:S05]  /*0390*/  IMAD.X R3, RZ, RZ, UR5, P0 ;  /* 0x00000005ff037e24 */ /* 0x000fca00080e06ff */
[----:B------:R0:W-:Y:S01]  /*03a0*/  STG.E.U8 desc[UR6][R2.64], R13 ;  /* 0x0000000d02007986 */ /* 0x0001e2000c101106 */
[----:B------:R-:W-:Y:S01]  /*03b0*/  @!P1 IMAD R4, R0, 0x200, R7 ;  /* 0x0000020000049824 */ /* 0x000fe200078e0207 */
[----:B------:R-:W-:-:S04]  /*03c0*/  @!P1 IADD3 R7, R7, 0x80, RZ ;  /* 0x0000008007079810 */ /* 0x000fc80007ffe0ff */
[----:B------:R-:W-:-:S05]  /*03d0*/  @!P1 IADD3 R4, P2, R4, UR4, RZ ;  /* 0x0000000404049c10 */ /* 0x000fca000ff5e0ff */
[----:B------:R-:W-:-:S05]  /*03e0*/  @!P1 IMAD.X R5, RZ, RZ, UR5, P2 ;  /* 0x00000005ff059e24 */ /* 0x000fca00090e06ff */
[----:B------:R0:W-:Y:S03]  /*03f0*/  @!P1 STG.E.U8 desc[UR6][R4.64], R15 ;  /* 0x0000000f04009986 */ /* 0x0001e6000c101106 */
.L_x_22934:
[----:B------:R-:W-:Y:S05]  /*0400*/  BSYNC B0 ;  /* 0x0000000000007941 */ /* 0x000fea0003800000 */
.L_x_22933:
[----:B------:R-:W-:-:S13]  /*0410*/  ISETP.GE.AND P0, PT, R7, R6, PT ;  /* 0x000000060700720c */ /* 0x000fda0003f06270 */
[----:B------:R-:W-:Y:S05]  /*0420*/  @P0 EXIT ;  /* 0x000000000000094d */ /* 0x000fea0003800000 */
[----:B------:R-:W-:Y:S01]  /*0430*/  IMAD R0, R0, 0x200, R7 ;  /* 0x0000020000007824 */ /* 0x000fe200078e0207 */
[----:B------:R-:W-:-:S04]  /*0440*/  ULDC.64 UR4, c[0x0][0x218] ;  /* 0x0000860000047ab9 */ /* 0x000fc80000000a00 */
[----:B0-----:R-:W-:-:S05]  /*0450*/  IADD3 R2, P0, R0, UR4, RZ ;  /* 0x0000000400027c10 */ /* 0x001fca000ff1e0ff */
[----:B------:R-:W-:-:S05]  /*0460*/  IMAD.X R3, RZ, RZ, UR5, P0 ;  /* 0x00000005ff037e24 */ /* 0x000fca00080e06ff */
[----:B------:R-:W-:Y:S01]  /*0470*/  STG.E.U8 desc[UR6][R2.64], R9 ;  /* 0x0000000902007986 */ /* 0x000fe2000c101106 */
[----:B------:R-:W-:Y:S05]  /*0480*/  EXIT ;  /* 0x000000000000794d */ /* 0x000fea0003800000 */
.L_x_22935:
        /* <DEDUP_REMOVED lines=15> */
.L_x_42316:


//--------------------- .text._ZN2at6native29vectorized_elementwise_kernelILi2ENS0_13AUnaryFunctorIaaaZZZNS0_19minimum_kernel_cudaERNS_18TensorIteratorBaseEENKUlvE_clEvENKUlvE0_clEvEUlaaE_EESt5arrayIPcLm2EEEEviT0_T1_ --------------------------
	.section	.text._ZN2at6native29vectorized_elementwise_kernelILi2ENS0_13AUnaryFunctorIaaaZZZNS0_19minimum_kernel_cudaERNS_18TensorIteratorBaseEENKUlvE_clEvENKUlvE0_clEvEUlaaE_EESt5arrayIPcLm2EEEEviT0_T1_,"ax",@progbits
	.align	128
        .global         _ZN2at6native29vectorized_elementwise_kernelILi2ENS0_13AUnaryFunctorIaaaZZZNS0_19minimum_kernel_cudaERNS_18TensorIteratorBaseEENKUlvE_clEvENKUlvE0_clEvEUlaaE_EESt5arrayIPcLm2EEEEviT0_T1_
        .type           _ZN2at6native29vectorized_elementwise_kernelILi2ENS0_13AUnaryFunctorIaaaZZZNS0_19minimum_kernel_cudaERNS_18TensorIteratorBaseEENKUlvE_clEvENKUlvE0_clEvEUlaaE_EESt5arrayIPcLm2EEEEviT0_T1_,@function
        .size           _ZN2at6native29vectorized_elementwise_kernelILi2ENS0_13AUnaryFunctorIaaaZZZNS0_19minimum_kernel_cudaERNS_18TensorIteratorBaseEENKUlvE_clEvENKUlvE0_clEvEUlaaE_EESt5arrayIPcLm2EEEEviT0_T1_,(.L_x_42317 - _ZN2at6native29vectorized_elementwise_kernelILi2ENS0_13AUnaryFunctorIaaaZZZNS0_19minimum_kernel_cudaERNS_18TensorIteratorBaseEENKUlvE_clEvENKUlvE0_clEvEUlaaE_EESt5arrayIPcLm2EEEEviT0_T1_)
        .other          _ZN2at6native29vectorized_elementwise_kernelILi2ENS0_13AUnaryFunctorIaaaZZZNS0_19minimum_kernel_cudaERNS_18TensorIteratorBaseEENKUlvE_clEvENKUlvE0_clEvEUlaaE_EESt5arrayIPcLm2EEEEviT0_T1_,@"STO_CUDA_ENTRY STV_DEFAULT"
_ZN2at6native29vectorized_elementwise_kernelILi2ENS0_13AUnaryFunctorIaaaZZZNS0_19minimum_kernel_cudaERNS_18TensorIteratorBaseEENKUlvE_clEvENKUlvE0_clEvEUlaaE_EESt5arrayIPcLm2EEEEviT0_T1_:
.text._ZN2at6native29vectorized_elementwise_kernelILi2ENS0_13AUnaryFunctorIaaaZZZNS0_19minimum_kernel_cudaERNS_18TensorIteratorBaseEENKUlvE_clEvENKUlvE0_clEvEUlaaE_EESt5arrayIPcLm2EEEEviT0_T1_:
[----:B------:R-:W-:Y:S08]  /*0000*/  LDC R1, c[0x0][0x28] ;  /* 0x00000a00ff017b82 */ /* 0x000ff00000000800 */
[----:B------:R-:W0:Y:S01]  /*0010*/  S2UR UR4, SR_CTAID.X ;  /* 0x00000000000479c3 */ /* 0x000e220000002500 */
[----:B------:R-:W-:Y:S01]  /*0020*/  ULDC.64 UR10, c[0x0][0x208] ;  /* 0x00008200000a7ab9 */ /* 0x000fe20000000a00 */
[----:B------:R-:W-:-:S06]  /*0030*/  ULDC.U8 UR7, c[0x0][0x215] ;  /* 0x0000854000077ab9 */ /* 0x000fcc0000000000 */
[----:B------:R-:W1:Y:S01]  /*0040*/  LDC R15, c[0x0][0x210] ;  /* 0x00008400ff0f7b82 */ /* 0x000e620000000800 */
[----:B0-----:R-:W-:-:S06]  /*0050*/  USHF.L.U32 UR4, UR4, 0xa, URZ ;  /* 0x0000000a04047899 */ /* 0x001fcc000800063f */
[----:B-1----:R-:W-:-:S05]  /*0060*/  VIADD R15, R15, -UR4 ;  /* 0x800000040f0f7c36 */ /* 0x002fca0008000000 */
[----:B------:R-:W-:-:S13]  /*0070*/  ISETP.GE.U32.AND P0, PT, R15, 0x400, PT ;  /* 0x000004000f00780c */ /* 0x000fda0003f06070 */
[----:B------:R-:W-:Y:S05]  /*0080*/  @!P0 BRA `(.L_x_22936) ;  /* 0x0000000000cc8947 */ /* 0x000fea0003800000 */
[----:B------:R-:W0:Y:S01]  /*0090*/  S2R R9, SR_TID.X ;  /* 0x0000000000097919 */ /* 0x000e220000002100 */
[----:B------:R-:W-:Y:S02]  /*00a0*/  ULDC.64 UR8, c[0x0][0x220] ;  /* 0x0000880000087ab9 */ /* 0x000fe40000000a00 */
[----:B------:R-:W-:-:S04]  /*00b0*/  UIADD3 UR5, UP0, UR4, UR8, URZ ;  /* 0x0000000804057290 */ /* 0x000fc8000ff1e03f */
[----:B------:R-:W-:Y:S02]  /*00c0*/  ULEA.HI.X.SX32 UR6, UR4, UR9, 0x1, UP0 ;  /* 0x0000000904067291 */ /* 0x000fe400080f0e3f */
[----:B------:R-:W-:Y:S01]  /*00d0*/  IMAD.U32 R4, RZ, RZ, UR5 ;  /* 0x00000005ff047e24 */ /* 0x000fe2000f8e00ff */
[----:B------:R-:W-:-:S03]  /*00e0*/  ULDC.64 UR8, c[0x0][0x218] ;  /* 0x0000860000087ab9 */ /* 0x000fc60000000a00 */
[----:B------:R-:W-:Y:S02]  /*00f0*/  IMAD.U32 R5, RZ, RZ, UR6 ;  /* 0x00000006ff057e24 */ /* 0x000fe4000f8e00ff */
[----:B0-----:R-:W-:-:S05]  /*0100*/  IMAD.WIDE.U32 R4, R9, 0x2, R4 ;  /* 0x0000000209047825 */ /* 0x001fca00078e0004 */
[----:B------:R-:W2:Y:S04]  /*0110*/  LDG.E.U16 R0, desc[UR10][R4.64] ;  /* 0x0000000a04007981 */ /* 0x000ea8000c1e1500 */
[----:B------:R-:W3:Y:S04]  /*0120*/  LDG.E.U16 R6, desc[UR10][R4.64+0x100] ;  /* 0x0001000a04067981 */ /* 0x000ee8000c1e1500 */
[----:B------:R-:W4:Y:S04]  /*0130*/  LDG.E.U16 R7, desc[UR10][R4.64+0x200] ;  /* 0x0002000a04077981 */ /* 0x000f28000c1e1500 */
[----:B------:R0:W5:Y:S01]  /*0140*/  LDG.E.U16 R8, desc[UR10][R4.64+0x300] ;  /* 0x0003000a04087981 */ /* 0x000162000c1e1500 */
[----:B------:R-:W-:-:S02]  /*0150*/  UIADD3 UR5, UP0, UR4, UR8, URZ ;  /* 0x0000000804057290 */ /* 0x000fc4000ff1e03f */
[----:B------:R-:W-:Y:S02]  /*0160*/  UPRMT UR7, UR7, 0x8880, URZ ;  /* 0x0000888007077896 */ /* 0x000fe4000800003f */
[----:B------:R-:W-:Y:S02]  /*0170*/  UIADD3.X UR6, URZ, UR9, URZ, UP0, !UPT ;  /* 0x000000093f067290 */ /* 0x000fe400087fe43f */
[----:B------:R-:W-:-:S03]  /*0180*/  IMAD.U32 R2, RZ, RZ, UR5 ;  /* 0x00000005ff027e24 */ /* 0x000fc6000f8e00ff */
[----:B------:R-:W-:Y:S01]  /*0190*/  UMOV UR5, UR7 ;  /* 0x0000000700057c82 */ /* 0x000fe20008000000 */
[----:B------:R-:W-:Y:S02]  /*01a0*/  IMAD.U32 R3, RZ, RZ, UR6 ;  /* 0x00000006ff037e24 */ /* 0x000fe4000f8e00ff */
[----:B------:R-:W-:Y:S01]  /*01b0*/  IMAD.WIDE R2, R9, 0x2, R2 ;  /* 0x0000000209027825 */ /* 0x000fe200078e0202 */
[C---:B--2---:R-:W-:Y:S02]  /*01c0*/  PRMT R9, R0.reuse, 0x8880, RZ ;  /* 0x0000888000097816 */ /* 0x044fe400000000ff */
[----:B0-----:R-:W-:Y:S02]  /*01d0*/  PRMT R4, R0, 0x9991, RZ ;  /* 0x0000999100047816 */ /* 0x001fe400000000ff */
[C---:B---3--:R-:W-:Y:S01]  /*01e0*/  PRMT R10, R6.reuse, 0x9991, RZ ;  /* 0x00009991060a7816 */ /* 0x048fe200000000ff */
[----:B------:R-:W-:Y:S01]  /*01f0*/  IMAD.MOV.U32 R0, RZ, RZ, R9 ;  /* 0x000000ffff007224 */ /* 0x000fe200078e0009 */
[----:B------:R-:W-:-:S02]  /*0200*/  PRMT R5, R6, 0x8880, RZ ;  /* 0x0000888006057816 */ /* 0x000fc400000000ff */
[C---:B----4-:R-:W-:Y:S02]  /*0210*/  PRMT R11, R7.reuse, 0x8880, RZ ;  /* 0x00008880070b7816 */ /* 0x050fe400000000ff */
[----:B------:R-:W-:Y:S01]  /*0220*/  PRMT R12, R7, 0x9991, RZ ;  /* 0x00009991070c7816 */ /* 0x000fe200000000ff */
[----:B------:R-:W-:Y:S01]  /*0230*/  IMAD.MOV.U32 R7, RZ, RZ, R10 ;  /* 0x000000ffff077224 */ /* 0x000fe200078e000a */
[C---:B-----5:R-:W-:Y:S01]  /*0240*/  PRMT R13, R8.reuse, 0x8880, RZ ;  /* 0x00008880080d7816 */ /* 0x060fe200000000ff */
[----:B------:R-:W-:Y:S01]  /*0250*/  IMAD.MOV.U32 R6, RZ, RZ, R5 ;  /* 0x000000ffff067224 */ /* 0x000fe200078e0005 */
[----:B------:R-:W-:Y:S01]  /*0260*/  PRMT R14, R8, 0x9991, RZ ;  /* 0x00009991080e7816 */ /* 0x000fe200000000ff */
[----:B------:R-:W-:Y:S01]  /*0270*/  IMAD.MOV.U32 R8, RZ, RZ, R11 ;  /* 0x000000ffff087224 */ /* 0x000fe200078e000b */
[----:B------:R-:W-:Y:S01]  /*0280*/  VIMNMX R0, R0, UR5, PT ;  /* 0x0000000500007c48 */ /* 0x000fe2000bfe0100 */
[----:B------:R-:W-:Y:S01]  /*0290*/  IMAD.MOV.U32 R9, RZ, RZ, R12 ;  /* 0x000000ffff097224 */ /* 0x000fe200078e000c */
[----:B------:R-:W-:Y:S01]  /*02a0*/  VIMNMX R5, R4, UR5, PT ;  /* 0x0000000504057c48 */ /* 0x000fe2000bfe0100 */
[----:B------:R-:W-:Y:S01]  /*02b0*/  IMAD.MOV.U32 R10, RZ, RZ, R13 ;  /* 0x000000ffff0a7224 */ /* 0x000fe200078e000d */
[----:B------:R-:W-:Y:S01]  /*02c0*/  VIMNMX R6, R6, UR5, PT ;  /* 0x0000000506067c48 */ /* 0x000fe2000bfe0100 */
[----:B------:R-:W-:Y:S01]  /*02d0*/  IMAD.MOV.U32 R11, RZ, RZ, R14 ;  /* 0x000000ffff0b7224 */ /* 0x000fe200078e000e */
[----:B------:R-:W-:-:S02]  /*02e0*/  VIMNMX R7, R7, UR5, PT ;  /* 0x0000000507077c48 */ /* 0x000fc4000bfe0100 */
[----:B------:R-:W-:Y:S02]  /*02f0*/  VIMNMX R8, R8, UR5, PT ;  /* 0x0000000508087c48 */ /* 0x000fe4000bfe0100 */
[----:B------:R-:W-:Y:S02]  /*0300*/  VIMNMX R9, R9, UR5, PT ;  /* 0x0000000509097c48 */ /* 0x000fe4000bfe0100 */
[----:B------:R-:W-:Y:S02]  /*0310*/  VIMNMX R10, R10, UR5, PT ;  /* 0x000000050a0a7c48 */ /* 0x000fe4000bfe0100 */
[----:B------:R-:W-:Y:S02]  /*0320*/  VIMNMX R11, R11, UR5, PT ;  /* 0x000000050b0b7c48 */ /* 0x000fe4000bfe0100 */
[----:B------:R-:W-:Y:S02]  /*0330*/  PRMT R5, R5, 0x7604, R0 ;  /* 0x0000760405057816 */ /* 0x000fe40000000000 */
[----:B------:R-:W-:-:S02]  /*0340*/  PRMT R7, R7, 0x7604, R6 ;  /* 0x0000760407077816 */ /* 0x000fc40000000006 */
[----:B------:R-:W-:Y:S01]  /*0350*/  PRMT R9, R9, 0x7604, R8 ;  /* 0x0000760409097816 */ /* 0x000fe20000000008 */
[----:B------:R-:W-:Y:S01]  /*0360*/  STG.E.U16 desc[UR10][R2.64], R5 ;  /* 0x0000000502007986 */ /* 0x000fe2000c10150a */
[----:B------:R-:W-:-:S03]  /*0370*/  PRMT R11, R11, 0x7604, R10 ;  /* 0x000076040b0b7816 */ /* 0x000fc6000000000a */
[----:B------:R-:W-:Y:S04]  /*0380*/  STG.E.U16 desc[UR10][R2.64+0x100], R7 ;  /* 0x0001000702007986 */ /* 0x000fe8000c10150a */
[----:B------:R-:W-:Y:S04]  /*0390*/  STG.E.U16 desc[UR10][R2.64+0x200], R9 ;  /* 0x0002000902007986 */ /* 0x000fe8000c10150a */
[----:B------:R-:W-:Y:S01]  /*03a0*/  STG.E.U16 desc[UR10][R2.64+0x300], R11 ;  /* 0x0003000b02007986 */ /* 0x000fe2000c10150a */
[----:B------:R-:W-:Y:S05]  /*03b0*/  EXIT ;  /* 0x000000000000794d */ /* 0x000fea0003800000 */
.L_x_22936:
[----:B------:R-:W0:Y:S01]  /*03c0*/  S2R R14, SR_TID.X ;  /* 0x00000000000e7919 */ /* 0x000e220000002100 */
[----:B------:R-:W-:Y:S01]  /*03d0*/  IMAD.MOV.U32 R16, RZ, RZ, RZ ;  /* 0x000000ffff107224 */ /* 0x000fe200078e00ff */
[C---:B0-----:R-:W-:Y:S01]  /*03e0*/  ISETP.GE.AND P0, PT, R14.reuse, R15, PT ;  /* 0x0000000f0e00720c */ /* 0x041fe20003f06270 */
[----:B------:R-:W-:Y:S01]  /*03f0*/  IMAD.MOV.U32 R0, RZ, RZ, R14 ;  /* 0x000000ffff007224 */ /* 0x000fe200078e000e */
[----:B------:R-:W-:-:S11]  /*0400*/  IADD3 R23, R14, 0x80, RZ ;  /* 0x000000800e177810 */ /* 0x000fd60007ffe0ff */
[----:B------:R-:W-:Y:S01]  /*0410*/  @!P0 IMAD.MOV.U32 R0, RZ, RZ, R23 ;  /* 0x000000ffff008224 */ /* 0x000fe200078e0017 */
[----:B------:R-:W0:Y:S01]  /*0420*/  @!P0 LDC.64 R6, c[0x0][0x220] ;  /* 0x00008800ff068b82 */ /* 0x000e220000000a00 */
[----:B------:R-:W-:-:S03]  /*0430*/  @!P0 VIADD R3, R14, UR4 ;  /* 0x000000040e038c36 */ /* 0x000fc60008000000 */
[----:B------:R-:W-:-:S13]  /*0440*/  ISETP.GE.AND P6, PT, R0, R15, PT ;  /* 0x0000000f0000720c */ /* 0x000fda0003fc6270 */
[C---:B------:R-:W-:Y:S01]  /*0450*/  @!P6 VIADD R11, R0.reuse, UR4 ;  /* 0x00000004000bec36 */ /* 0x040fe20008000000 */
[----:B------:R-:W1:Y:S01]  /*0460*/  @!P6 LDC.64 R4, c[0x0][0x220] ;  /* 0x00008800ff04eb82 */ /* 0x000e620000000a00 */
[----:B------:R-:W-:-:S05]  /*0470*/  @!P6 VIADD R0, R0, 0x80 ;  /* 0x000000800000e836 */ /* 0x000fca0000000000 */
[----:B------:R-:W-:Y:S02]  /*0480*/  ISETP.GE.AND P1, PT, R0, R15, PT ;  /* 0x0000000f0000720c */ /* 0x000fe40003f26270 */
[----:B0-----:R-:W-:-:S04]  /*0490*/  @!P0 IADD3 R2, P5, R3, R6, RZ ;  /* 0x0000000603028210 */ /* 0x001fc80007fbe0ff */
[----:B------:R-:W-:-:S07]  /*04a0*/  @!P0 IADD3.X R3, RZ, R7, RZ, P5, !PT ;  /* 0x00000007ff038210 */ /* 0x000fce0002ffe4ff */
[C---:B------:R-:W-:Y:S01]  /*04b0*/  @!P1 VIADD R9, R0.reuse, UR4 ;  /* 0x0000000400099c36 */ /* 0x040fe20008000000 */
[----:B------:R-:W0:Y:S01]  /*04c0*/  @!P1 LDC.64 R18, c[0x0][0x220] ;  /* 0x00008800ff129b82 */ /* 0x000e220000000a00 */
[----:B------:R-:W-:Y:S01]  /*04d0*/  @!P1 VIADD R0, R0, 0x80 ;  /* 0x0000008000009836 */ /* 0x000fe20000000000 */
[----:B-1----:R-:W-:-:S04]  /*04e0*/  @!P6 IADD3 R10, P5, R11, R4, RZ ;  /* 0x000000040b0ae210 */ /* 0x002fc80007fbe0ff */
[----:B------:R-:W-:Y:S01]  /*04f0*/  ISETP.GE.AND P2, PT, R0, R15, PT ;  /* 0x0000000f0000720c */ /* 0x000fe20003f46270 */
[----:B------:R-:W-:-:S05]  /*0500*/  @!P6 IMAD.X R11, RZ, RZ, R5, P5 ;  /* 0x000000ffff0be224 */ /* 0x000fca00028e0605 */
[----:B------:R1:W2:Y:S07]  /*0510*/  @!P6 LDG.E.S8 R16, desc[UR10][R10.64] ;  /* 0x0000000a0a10e981 */ /* 0x0002ae000c1e1300 */
[C---:B------:R-:W-:Y:S01]  /*0520*/  @!P2 VIADD R21, R0.reuse, UR4 ;  /* 0x000000040015ac36 */ /* 0x040fe20008000000 */
[----:B------:R-:W3:Y:S01]  /*0530*/  @!P2 LDC.64 R12, c[0x0][0x220] ;  /* 0x00008800ff0cab82 */ /* 0x000ee20000000a00 */
[----:B------:R-:W-:-:S05]  /*0540*/  @!P2 VIADD R0, R0, 0x80 ;  /* 0x000000800000a836 */ /* 0x000fca0000000000 */
[----:B------:R-:W-:-:S13]  /*0550*/  ISETP.GE.AND P3, PT, R0, R15, PT ;  /* 0x0000000f0000720c */ /* 0x000fda0003f66270 */
[C---:B------:R-:W-:Y:S02]  /*0560*/  @!P3 VIADD R27, R0.reuse, UR4 ;  /* 0x00000004001bbc36 */ /* 0x040fe40008000000 */
[----:B------:R-:W-:-:S05]  /*0570*/  @!P3 VIADD R0, R0, 0x80 ;  /* 0x000000800000b836 */ /* 0x000fca0000000000 */
[----:B------:R-:W-:-:S13]  /*0580*/  ISETP.GE.AND P4, PT, R0, R15, PT ;  /* 0x0000000f0000720c */ /* 0x000fda0003f86270 */
[C---:B------:R-:W-:Y:S01]  /*0590*/  @!P4 VIADD R25, R0.reuse, UR4 ;  /* 0x000000040019cc36 */ /* 0x040fe20008000000 */
[----:B0-----:R-:W-:Y:S01]  /*05a0*/  @!P1 IADD3 R18, P6, R9, R18, RZ ;  /* 0x0000001209129210 */ /* 0x001fe20007fde0ff */
[----:B------:R-:W-:Y:S01]  /*05b0*/  @!P4 VIADD R0, R0, 0x80 ;  /* 0x000000800000c836 */ /* 0x000fe20000000000 */
[----:B------:R-:W0:Y:S04]  /*05c0*/  @!P3 LDC.64 R8, c[0x0][0x220] ;  /* 0x00008800ff08bb82 */ /* 0x000e280000000a00 */
[C---:B------:R-:W-:Y:S01]  /*05d0*/  ISETP.GE.AND P5, PT, R0.reuse, R15, PT ;  /* 0x0000000f0000720c */ /* 0x040fe20003fa6270 */
[----:B------:R-:W-:Y:S02]  /*05e0*/  @!P1 IMAD.X R19, RZ, RZ, R19, P6 ;  /* 0x000000ffff139224 */ /* 0x000fe400030e0613 */
[----:B------:R-:W-:Y:S01]  /*05f0*/  IMAD.MOV.U32 R20, RZ, RZ, RZ ;  /* 0x000000ffff147224 */ /* 0x000fe200078e00ff */
[----:B------:R-:W4:Y:S05]  /*0600*/  @!P4 LDC.64 R4, c[0x0][0x220] ;  /* 0x00008800ff04cb82 */ /* 0x000f2a0000000a00 */
[----:B------:R5:W2:Y:S04]  /*0610*/  @!P1 LDG.E.S8 R20, desc[UR10][R18.64] ;  /* 0x0000000a12149981 */ /* 0x000aa8000c1e1300 */
[C---:B------:R-:W-:Y:S01]  /*0620*/  @!P5 VIADD R17, R0.reuse, UR4 ;  /* 0x000000040011dc36 */ /* 0x040fe20008000000 */
[----:B------:R-:W4:Y:S01]  /*0630*/  @!P5 LDC.64 R6, c[0x0][0x220] ;  /* 0x00008800ff06db82 */ /* 0x000f220000000a00 */
[----:B------:R-:W-:-:S05]  /*0640*/  @!P5 VIADD R0, R0, 0x80 ;  /* 0x000000800000d836 */ /* 0x000fca0000000000 */
[----:B------:R-:W-:Y:S02]  /*0650*/  ISETP.GE.AND P6, PT, R0, R15, PT ;  /* 0x0000000f0000720c */ /* 0x000fe40003fc6270 */
[----:B---3--:R-:W-:Y:S01]  /*0660*/  @!P2 IADD3 R12, P1, R21, R12, RZ ;  /* 0x0000000c150ca210 */ /* 0x008fe20007f3e0ff */
[----:B------:R-:W-:-:S10]  /*0670*/  IMAD.MOV.U32 R21, RZ, RZ, RZ ;  /* 0x000000ffff157224 */ /* 0x000fd400078e00ff */
[----:B-1----:R-:W1:Y:S01]  /*0680*/  @!P6 LDC.64 R10, c[0x0][0x220] ;  /* 0x00008800ff0aeb82 */ /* 0x002e620000000a00 */
[----:B------:R-:W-:Y:S01]  /*0690*/  @!P2 IMAD.X R13, RZ, RZ, R13, P1 ;  /* 0x000000ffff0da224 */ /* 0x000fe200008e060d */
[----:B------:R-:W-:Y:S01]  /*06a0*/  HFMA2.MMA R22, -RZ, RZ, 0, 0 ;  /* 0x00000000ff167435 */ /* 0x000fe200000001ff */
[----:B0-----:R-:W-:Y:S01]  /*06b0*/  @!P3 IADD3 R8, P1, R27, R8, RZ ;  /* 0x000000081b08b210 */ /* 0x001fe20007f3e0ff */
[----:B------:R0:W3:Y:S01]  /*06c0*/  @!P0 LDG.E.S8 R21, desc[UR10][R2.64] ;  /* 0x0000000a02158981 */ /* 0x0000e2000c1e1300 */
[----:B------:R-:W-:Y:S02]  /*06d0*/  IMAD.MOV.U32 R24, RZ, RZ, RZ ;  /* 0x000000ffff187224 */ /* 0x000fe400078e00ff */
[----:B-----5:R-:W-:Y:S02]  /*06e0*/  @!P6 VIADD R19, R0, UR4 ;  /* 0x000000040013ec36 */ /* 0x020fe40008000000 */
[----:B------:R-:W-:Y:S01]  /*06f0*/  @!P3 IMAD.X R9, RZ, RZ, R9, P1 ;  /* 0x000000ffff09b224 */ /* 0x000fe200008e0609 */
[----:B----4-:R-:W-:-:S02]  /*0700*/  @!P5 IADD3 R6, P1, R17, R6, RZ ;  /* 0x000000061106d210 */ /* 0x010fc40007f3e0ff */
[----:B------:R4:W5:Y:S01]  /*0710*/  @!P2 LDG.E.S8 R22, desc[UR10][R12.64] ;  /* 0x0000000a0c16a981 */ /* 0x000962000c1e1300 */
[----:B------:R-:W-:-:S03]  /*0720*/  @!P4 IADD3 R4, P2, R25, R4, RZ ;  /* 0x000000041904c210 */ /* 0x000fc60007f5e0ff */
[----:B------:R4:W5:Y:S01]  /*0730*/  @!P3 LDG.E.S8 R24, desc[UR10][R8.64] ;  /* 0x0000000a0818b981 */ /* 0x000962000c1e1300 */
[----:B0-----:R-:W-:Y:S01]  /*0740*/  CS2R R2, SRZ ;  /* 0x0000000000027805 */ /* 0x001fe2000001ff00 */
[----:B------:R-:W-:Y:S02]  /*0750*/  @!P4 IMAD.X R5, RZ, RZ, R5, P2 ;  /* 0x000000ffff05c224 */ /* 0x000fe400010e0605 */
[----:B------:R-:W-:Y:S02]  /*0760*/  IMAD.MOV.U32 R0, RZ, RZ, RZ ;  /* 0x000000ffff007224 */ /* 0x000fe400078e00ff */
[----:B------:R-:W-:Y:S01]  /*0770*/  @!P5 IMAD.X R7, RZ, RZ, R7, P1 ;  /* 0x000000ffff07d224 */ /* 0x000fe200008e0607 */
[----:B------:R-:W5:Y:S01]  /*0780*/  @!P4 LDG.E.S8 R2, desc[UR10][R4.64] ;  /* 0x0000000a0402c981 */ /* 0x000f62000c1e1300 */
[----:B-1----:R-:W-:Y:S01]  /*0790*/  @!P6 IADD3 R10, P3, R19, R10, RZ ;  /* 0x0000000a130ae210 */ /* 0x002fe20007f7e0ff */
[----:B----4-:R-:W0:Y:S02]  /*07a0*/  @!P0 LDC.64 R12, c[0x0][0x218] ;  /* 0x00008600ff0c8b82 */ /* 0x010e240000000a00 */
[----:B------:R2:W4:Y:S02]  /*07b0*/  @!P5 LDG.E.S8 R3, desc[UR10][R6.64] ;  /* 0x0000000a0603d981 */ /* 0x000524000c1e1300 */
[----:B------:R-:W-:-:S05]  /*07c0*/  @!P6 IMAD.X R11, RZ, RZ, R11, P3 ;  /* 0x000000ffff0be224 */ /* 0x000fca00018e060b */
[----:B------:R1:W4:Y:S01]  /*07d0*/  @!P6 LDG.E.S8 R0, desc[UR10][R10.64] ;  /* 0x0000000a0a00e981 */ /* 0x000322000c1e1300 */
[----:B------:R-:W-:Y:S01]  /*07e0*/  @!P0 VIADD R9, R14, UR4 ;  /* 0x000000040e098c36 */ /* 0x000fe20008000000 */
[----:B------:R-:W-:Y:S01]  /*07f0*/  UPRMT UR5, UR7, 0x8880, URZ ;  /* 0x0000888007057896 */ /* 0x000fe2000800003f */
[----:B------:R-:W-:-:S03]  /*0800*/  @!P0 IMAD.MOV.U32 R14, RZ, RZ, R23 ;  /* 0x000000ffff0e8224 */ /* 0x000fc600078e0017 */
[----:B0-----:R-:W-:-:S05]  /*0810*/  @!P0 IADD3 R8, P1, R9, R12, RZ ;  /* 0x0000000c09088210 */ /* 0x001fca0007f3e0ff */
[----:B------:R-:W-:Y:S01]  /*0820*/  @!P0 IMAD.X R9, RZ, RZ, R13, P1 ;  /* 0x000000ffff098224 */ /* 0x000fe200008e060d */
[----:B------:R-:W-:Y:S04]  /*0830*/  BSSY B0, `(.L_x_22937) ;  /* 0x000003c000007945 */ /* 0x000fe80003800000 */
[----:B------:R-:W-:Y:S01]  /*0840*/  BSSY B1, `(.L_x_22938) ;  /* 0x0000033000017945 */ /* 0x000fe20003800000 */
[----:B--2---:R-:W-:Y:S02]  /*0850*/  VIMNMX R7, R16, UR5, PT ;  /* 0x0000000510077c48 */ /* 0x004fe4000bfe0100 */
[----:B-1----:R-:W-:Y:S02]  /*0860*/  VIMNMX R11, R20, UR5, PT ;  /* 0x00000005140b7c48 */ /* 0x002fe4000bfe0100 */
[----:B---3--:R-:W-:-:S05]  /*0870*/  VIMNMX R21, R21, UR5, PT ;  /* 0x0000000515157c48 */ /* 0x008fca000bfe0100 */
[----:B------:R0:W-:Y:S01]  /*0880*/  @!P0 STG.E.U8 desc[UR10][R8.64], R21 ;  /* 0x0000001508008986 */ /* 0x0001e2000c10110a */
[----:B------:R-:W-:Y:S02]  /*0890*/  ISETP.GE.AND P0, PT, R14, R15, PT ;  /* 0x0000000f0e00720c */ /* 0x000fe40003f06270 */
[----:B-----5:R-:W-:Y:S02]  /*08a0*/  VIMNMX R13, R22, UR5, PT ;  /* 0x00000005160d7c48 */ /* 0x020fe4000bfe0100 */
[----:B------:R-:W-:Y:S02]  /*08b0*/  VIMNMX R17, R24, UR5, PT ;  /* 0x0000000518117c48 */ /* 0x000fe4000bfe0100 */
[----:B------:R-:W-:Y:S02]  /*08c0*/  VIMNMX R19, R2, UR5, PT ;  /* 0x0000000502137c48 */ /* 0x000fe4000bfe0100 */
[----:B----4-:R-:W-:Y:S02]  /*08d0*/  VIMNMX R2, R3, UR5, PT ;  /* 0x0000000503027c48 */ /* 0x010fe4000bfe0100 */
[----:B------:R-:W-:-:S03]  /*08e0*/  VIMNMX R0, R0, UR5, PT ;  /* 0x0000000500007c48 */ /* 0x000fc6000bfe0100 */
[----:B0-----:R-:W-:Y:S05]  /*08f0*/  @P0 BRA `(.L_x_22939) ;  /* 0x0000000000380947 */ /* 0x001fea0003800000 */
[C---:B------:R-:W-:Y:S01]  /*0900*/  IADD3 R4, R14.reuse, UR4, RZ ;  /* 0x000000040e047c10 */ /* 0x040fe2000fffe0ff */
[----:B------:R-:W-:Y:S01]  /*0910*/  ULDC.64 UR6, c[0x0][0x218] ;  /* 0x0000860000067ab9 */ /* 0x000fe20000000a00 */
[----:B------:R-:W-:Y:S02]  /*0920*/  VIADD R14, R14, 0x80 ;  /* 0x000000800e0e7836 */ /* 0x000fe40000000000 */
[----:B------:R-:W-:-:S05]  /*0930*/  IADD3 R4, P0, R4, UR6, RZ ;  /* 0x0000000604047c10 */ /* 0x000fca000ff1e0ff */
[----:B------:R-:W-:Y:S01]  /*0940*/  IMAD.X R5, RZ, RZ, UR7, P0 ;  /* 0x00000007ff057e24 */ /* 0x000fe200080e06ff */
[----:B------:R-:W-:-:S04]  /*0950*/  ISETP.GE.AND P0, PT, R14, R15, PT ;  /* 0x0000000f0e00720c */ /* 0x000fc80003f06270 */
[----:B------:R0:W-:Y:S09]  /*0960*/  STG.E.U8 desc[UR10][R4.64], R7 ;  /* 0x0000000704007986 */ /* 0x0001f2000c10110a */
[----:B------:R-:W-:Y:S05]  /*0970*/  @P0 BRA `(.L_x_22940) ;  /* 0x0000000000380947 */ /* 0x000fea0003800000 */
[C---:B0-----:R-:W-:Y:S01]  /*0980*/  VIADD R4, R14.reuse, UR4 ;  /* 0x000000040e047c36 */ /* 0x041fe20008000000 */
[----:B------:R-:W-:Y:S01]  /*0990*/  ULDC.64 UR6, c[0x0][0x218] ;  /* 0x0000860000067ab9 */ /* 0x000fe20000000a00 */
[----:B------:R-:W-:-:S03]  /*09a0*/  VIADD R14, R14, 0x80 ;  /* 0x000000800e0e7836 */ /* 0x000fc60000000000 */
[----:B------:R-:W-:-:S05]  /*09b0*/  IADD3 R4, P0, R4, UR6, RZ ;  /* 0x0000000604047c10 */ /* 0x000fca000ff1e0ff */
[----:B------:R-:W-:-:S05]  /*09c0*/  IMAD.X R5, RZ, RZ, UR7, P0 ;  /* 0x00000007ff057e24 */ /* 0x000fca00080e06ff */
[----:B------:R0:W-:Y:S03]  /*09d0*/  STG.E.U8 desc[UR10][R4.64], R11 ;  /* 0x0000000b04007986 */ /* 0x0001e6000c10110a */
.L_x_22939:
[----:B------:R-:W-:-:S13]  /*09e0*/  ISETP.GE.AND P0, PT, R14, R15, PT ;  /* 0x0000000f0e00720c */ /* 0x000fda0003f06270 */
[----:B------:R-:W-:Y:S05]  /*09f0*/  @P0 BRA `(.L_x_22941) ;  /* 0x0000000000380947 */ /* 0x000fea0003800000 */
[C---:B0-----:R-:W-:Y:S01]  /*0a00*/  VIADD R4, R14.reuse, UR4 ;  /* 0x000000040e047c36 */ /* 0x041fe20008000000 */
[----:B------:R-:W-:Y:S01]  /*0a10*/  ULDC.64 UR6, c[0x0][0x218] ;  /* 0x0000860000067ab9 */ /* 0x000fe20000000a00 */
[----:B------:R-:W-:-:S03]  /*0a20*/  VIADD R14, R14, 0x80 ;  /* 0x000000800e0e7836 */ /* 0x000fc60000000000 */
[----:B------:R-:W-:-:S05]  /*0a30*/  IADD3 R4, P0, R4, UR6, RZ ;  /* 0x0000000604047c10 */ /* 0x000fca000ff1e0ff */
[----:B------:R-:W-:-:S05]  /*0a40*/  IMAD.X R5, RZ, RZ, UR7, P0 ;  /* 0x00000007ff057e24 */ /* 0x000fca00080e06ff */
[----:B------:R1:W-:Y:S03]  /*0a50*/  STG.E.U8 desc[UR10][R4.64], R13 ;  /* 0x0000000d04007986 */ /* 0x0003e6000c10110a */
.L_x_22940:
[----:B------:R-:W-:-:S13]  /*0a60*/  ISETP.GE.AND P0, PT, R14, R15, PT ;  /* 0x0000000f0e00720c */ /* 0x000fda0003f06270 */
[----:B------:R-:W-:Y:S05]  /*0a70*/  @P0 BRA `(.L_x_22942) ;  /* 0x00000000003c0947 */ /* 0x000fea0003800000 */
[C---:B01----:R-:W-:Y:S01]  /*0a80*/  VIADD R4, R14.reuse, UR4 ;  /* 0x000000040e047c36 */ /* 0x043fe20008000000 */
[----:B------:R-:W-:Y:S01]  /*0a90*/  ULDC.64 UR6, c[0x0][0x218] ;  /* 0x0000860000067ab9 */ /* 0x000fe20000000a00 */
[----:B------:R-:W-:-:S03]  /*0aa0*/  IADD3 R14, R14, 0x80, RZ ;  /* 0x000000800e0e7810 */ /* 0x000fc60007ffe0ff */
[----:B------:R-:W-:-:S05]  /*0ab0*/  IADD3 R4, P0, R4, UR6, RZ ;  /* 0x0000000604047c10 */ /* 0x000fca000ff1e0ff */
[----:B------:R-:W-:-:S05]  /*0ac0*/  IMAD.X R5, RZ, RZ, UR7, P0 ;  /* 0x00000007ff057e24 */ /* 0x000fca00080e06ff */
[----:B------:R1:W-:Y:S03]  /*0ad0*/  STG.E.U8 desc[UR10][R4.64], R17 ;  /* 0x0000001104007986 */ /* 0x0003e6000c10110a */
.L_x_22941:
[----:B------:R-:W-:-:S13]  /*0ae0*/  ISETP.GE.AND P0, PT, R14, R15, PT ;  /* 0x0000000f0e00720c */ /* 0x000fda0003f06270 */
[----:B------:R-:W-:Y:S05]  /*0af0*/  @P0 BREAK B1 ;  /* 0x0000000000010942 */ /* 0x000fea0003800000 */
[----:B------:R-:W-:Y:S05]  /*0b00*/  @P0 BRA `(.L_x_22943) ;  /* 0x0000000000380947 */ /* 0x000fea0003800000 */
[C---:B01----:R-:W-:Y:S01]  /*0b10*/  VIADD R4, R14.reuse, UR4 ;  /* 0x000000040e047c36 */ /* 0x043fe20008000000 */
[----:B------:R-:W-:Y:S01]  /*0b20*/  ULDC.64 UR6, c[0x0][0x218] ;  /* 0x0000860000067ab9 */ /* 0x000fe20000000a00 */
[----:B------:R-:W-:-:S03]  /*0b30*/  VIADD R14, R14, 0x80 ;  /* 0x000000800e0e7836 */ /* 0x000fc60000000000 */
[----:B------:R-:W-:-:S05]  /*0b40*/  IADD3 R4, P0, R4, UR6, RZ ;  /* 0x0000000604047c10 */ /* 0x000fca000ff1e0ff */
[----:B------:R-:W-:-:S05]  /*0b50*/  IMAD.X R5, RZ, RZ, UR7, P0 ;  /* 0x00000007ff057e24 */ /* 0x000fca00080e06ff */
[----:B------:R2:W-:Y:S03]  /*0b60*/  STG.E.U8 desc[UR10][R4.64], R19 ;  /* 0x0000001304007986 */ /* 0x0005e6000c10110a */
.L_x_22942:
[----:B------:R-:W-:Y:S05]  /*0b70*/  BSYNC B1 ;  /* 0x0000000000017941 */ /* 0x000fea0003800000 */
.L_x_22938:
[----:B------:R-:W-:-:S13]  /*0b80*/  ISETP.GE.AND P0, PT, R14, R15, PT ;  /* 0x0000000f0e00720c */ /* 0x000fda0003f06270 */
[----:B0-----:R-:W0:Y:S01]  /*0b90*/  @!P0 LDC.64 R6, c[0x0][0x218] ;  /* 0x00008600ff068b82 */ /* 0x001e220000000a00 */
[C---:B-12---:R-:W-:Y:S02]  /*0ba0*/  @!P0 VIADD R5, R14.reuse, UR4 ;  /* 0x000000040e058c36 */ /* 0x046fe40008000000 */
[----:B------:R-:W-:-:S03]  /*0bb0*/  @!P0 VIADD R14, R14, 0x80 ;  /* 0x000000800e0e8836 */ /* 0x000fc60000000000 */
[----:B0-----:R-:W-:-:S05]  /*0bc0*/  @!P0 IADD3 R4, P1, R5, R6, RZ ;  /* 0x0000000605048210 */ /* 0x001fca0007f3e0ff */
[----:B------:R-:W-:-:S05]  /*0bd0*/  @!P0 IMAD.X R5, RZ, RZ, R7, P1 ;  /* 0x000000ffff058224 */ /* 0x000fca00008e0607 */
[----:B------:R2:W-:Y:S03]  /*0be0*/  @!P0 STG.E.U8 desc[UR10][R4.64], R2 ;  /* 0x0000000204008986 */ /* 0x0005e6000c10110a */
.L_x_22943:
[----:B------:R-:W-:Y:S05]  /*0bf0*/  BSYNC B0 ;  /* 0x0000000000007941 */ /* 0x000fea0003800000 */
.L_x_22937:
[----:B------:R-:W-:Y:S05]  /*0c00*/  WARPSYNC.ALL ;  /* 0x0000000000007948 */ /* 0x000fea0003800000 */
[----:B------:R-:W-:-:S13]  /*0c10*/  ISETP.GE.AND P0, PT, R14, R15, PT ;  /* 0x0000000f0e00720c */ /* 0x000fda0003f06270 */
[----:B------:R-:W-:Y:S05]  /*0c20*/  @P0 EXIT ;  /* 0x000000000000094d */ /* 0x000fea0003800000 */
[----:B--2---:R-:W-:Y:S01]  /*0c30*/  VIADD R2, R14, UR4 ;  /* 0x000000040e027c36 */ /* 0x004fe20008000000 */
[----:B------:R-:W-:-:S04]  /*0c40*/  ULDC.64 UR6, c[0x0][0x218] ;  /* 0x0000860000067ab9 */ /* 0x000fc80000000a00 */
[----:B------:R-:W-:-:S05]  /*0c50*/  IADD3 R2, P0, R2, UR6, RZ ;  /* 0x0000000602027c10 */ /* 0x000fca000ff1e0ff */
[----:B------:R-:W-:-:S05]  /*0c60*/  IMAD.X R3, RZ, RZ, UR7, P0 ;  /* 0x00000007ff037e24 */ /* 0x000fca00080e06ff */
[----:B------:R-:W-:Y:S01]  /*0c70*/  STG.E.U8 desc[UR10][R2.64], R0 ;  /* 0x0000000002007986 */ /* 0x000fe2000c10110a */
[----:B------:R-:W-:Y:S05]  /*0c80*/  EXIT ;  /* 0x000000000000794d */ /* 0x000fea0003800000 */
.L_x_22944:
        /* <DEDUP_REMOVED lines=15> */
.L_x_42317:


//--------------------- .text._ZN2at6native29vectorized_elementwise_kernelILi4ENS0_13AUnaryFunctorIaaaZZZNS0_19minimum_kernel_cudaERNS_18TensorIteratorBaseEENKUlvE_clEvENKUlvE0_clEvEUlaaE_EESt5arrayIPcLm2EEEEviT0_T1_ --------------------------
	.section	.text._ZN2at6native29vectorized_elementwise_kernelILi4ENS0_13AUnaryFunctorIaaaZZZNS0_19minimum_kernel_cudaERNS_18TensorIteratorBaseEENKUlvE_clEvENKUlvE0_clEvEUlaaE_EESt5arrayIPcLm2EEEEviT0_T1_,"ax",@progbits
	.align	128
        .global         _ZN2at6native29vectorized_elementwise_kernelILi4ENS0_13AUnaryFunctorIaaaZZZNS0_19minimum_kernel_cudaERNS_18TensorIteratorBaseEENKUlvE_clEvENKUlvE0_clEvEUlaaE_EESt5arrayIPcLm2EEEEviT0_T1_
        .type           _ZN2at6native29vectorized_elementwise_kernelILi4ENS0_13AUnaryFunctorIaaaZZZNS0_19minimum_kernel_cudaERNS_18TensorIteratorBaseEENKUlvE_clEvENKUlvE0_clEvEUlaaE_EESt5arrayIPcLm2EEEEviT0_T1_,@function
        .size           _ZN2at6native29vectorized_elementwise_kernelILi4ENS0_13AUnaryFunctorIaaaZZZNS0_19minimum_kernel_cudaERNS_18TensorIteratorBaseEENKUlvE_clEvENKUlvE0_clEvEUlaaE_EESt5arrayIPcLm2EEEEviT0_T1_,(.L_x_42318 - _ZN2at6native29vectorized_elementwise_kernelILi4ENS0_13AUnaryFunctorIaaaZZZNS0_19minimum_kernel_cudaERNS_18TensorIteratorBaseEENKUlvE_clEvENKUlvE0_clEvEUlaaE_EESt5arrayIPcLm2EEEEviT0_T1_)
        .other          _ZN2at6native29vectorized_elementwise_kernelILi4ENS0_13AUnaryFunctorIaaaZZZNS0_19minimum_kernel_cudaERNS_18TensorIteratorBaseEENKUlvE_clEvENKUlvE0_clEvEUlaaE_EESt5arrayIPcLm2EEEEviT0_T1_,@"STO_CUDA_ENTRY STV_DEFAULT"
_ZN2at6native29vectorized_elementwise_kernelILi4ENS0_13AUnaryFunctorIaaaZZZNS0_19minimum_kernel_cudaERNS_18TensorIteratorBaseEENKUlvE_clEvENKUlvE0_clEvEUlaaE_EESt5arrayIPcLm2EEEEviT0_T1_:
.text._ZN2at6native29vectorized_elementwise_kernelILi4ENS0_13AUnaryFunctorIaaaZZZNS0_19minimum_kernel_cudaERNS_18TensorIteratorBaseEENKUlvE_clEvENKUlvE0_clEvEUlaaE_EESt5arrayIPcLm2EEEEviT0_T1_:
        /* <DEDUP_REMOVED lines=13> */
[----:B------:R-:W-:-:S04]  /*00d0*/  IMAD.U32 R2, RZ, RZ, UR5 ;  /* 0x00000005ff027e24 */ /* 0x000fc8000f8e00ff */
[----:B------:R-:W-:Y:S02]  /*00e0*/  IMAD.U32 R3, RZ, RZ, UR6 ;  /* 0x00000006ff037e24 */ /* 0x000fe4000f8e00ff */
[----:B0-----:R-:W-:-:S05]  /*00f0*/  IMAD.WIDE.U32 R2, R5, 0x4, R2 ;  /* 0x0000000405027825 */ /* 0x001fca00078e0002 */
[----:B------:R-:W2:Y:S04]  /*0100*/  LDG.E R8, desc[UR10][R2.64] ;  /* 0x0000000a02087981 */ /* 0x000ea8000c1e1900 */
[----:B------:R-:W3:Y:S01]  /*0110*/  LDG.E R9, desc[UR10][R2.64+0x200] ;  /* 0x0002000a02097981 */ /* 0x000ee2000c1e1900 */
[----:B------:R-:W-:-:S03]  /*0120*/  UPRMT UR5, UR7, 0x8880, URZ ;  /* 0x0000888007057896 */ /* 0x000fc6000800003f */
[----:B------:R-:W-:Y:S02]  /*0130*/  ULDC.64 UR6, c[0x0][0x218] ;  /* 0x0000860000067ab9 */ /* 0x000fe40000000a00 */
[----:B------:R-:W-:-:S04]  /*0140*/  UIADD3 UR6, UP0, UR4, UR6, URZ ;  /* 0x0000000604067290 */ /* 0x000fc8000ff1e03f */
[----:B------:R-:W-:Y:S01]  /*0150*/  UIADD3.X UR7, URZ, UR7, URZ, UP0, !UPT ;  /* 0x000000073f077290 */ /* 0x000fe200087fe43f */
[C---:B--2---:R-:W-:Y:S02]  /*0160*/  PRMT R0, R8.reuse, 0x8880, RZ ;  /* 0x0000888008007816 */ /* 0x044fe400000000ff */
[----:B------:R-:W-:Y:S02]  /*0170*/  PRMT R4, R8, 0x9991, RZ ;  /* 0x0000999108047816 */ /* 0x000fe400000000ff */
[C---:B---3--:R-:W-:Y:S02]  /*0180*/  PRMT R6, R9.reuse, 0x8880, RZ ;  /* 0x0000888009067816 */ /* 0x048fe400000000ff */
[C---:B------:R-:W-:Y:S02]  /*0190*/  PRMT R7, R9.reuse, 0x9991, RZ ;  /* 0x0000999109077816 */ /* 0x040fe400000000ff */
[----:B------:R-:W-:Y:S01]  /*01a0*/  VIMNMX R0, R0, UR5, PT ;  /* 0x0000000500007c48 */ /* 0x000fe2000bfe0100 */
[----:B------:R-:W-:Y:S01]  /*01b0*/  IMAD.MOV.U32 R2, RZ, RZ, R6 ;  /* 0x000000ffff027224 */ /* 0x000fe200078e0006 */
[----:B------:R-:W-:Y:S01]  /*01c0*/  VIMNMX R3, R4, UR5, PT ;  /* 0x0000000504037c48 */ /* 0x000fe2000bfe0100 */
[----:B------:R-:W-:Y:S01]  /*01d0*/  IMAD.MOV.U32 R6, RZ, RZ, R7 ;  /* 0x000000ffff067224 */ /* 0x000fe200078e0007 */
[----:B------:R-:W-:-:S02]  /*01e0*/  PRMT R4, R9, 0xaaa2, RZ ;  /* 0x0000aaa209047816 */ /* 0x000fc400000000ff */
[----:B------:R-:W-:Y:S01]  /*01f0*/  PRMT R11, R3, 0x7604, R0 ;  /* 0x00007604030b7816 */ /* 0x000fe20000000000 */
[----:B------:R-:W-:Y:S01]  /*0200*/  IMAD.U32 R3, RZ, RZ, UR7 ;  /* 0x00000007ff037e24 */ /* 0x000fe2000f8e00ff */
[C---:B------:R-:W-:Y:S02]  /*0210*/  PRMT R0, R8.reuse, 0xaaa2, RZ ;  /* 0x0000aaa208007816 */ /* 0x040fe400000000ff */
[----:B------:R-:W-:Y:S02]  /*0220*/  PRMT R8, R8, 0xbbb3, RZ ;  /* 0x0000bbb308087816 */ /* 0x000fe400000000ff */
[----:B------:R-:W-:Y:S02]  /*0230*/  VIMNMX R2, R2, UR5, PT ;  /* 0x0000000502027c48 */ /* 0x000fe4000bfe0100 */
[----:B------:R-:W-:Y:S02]  /*0240*/  VIMNMX R7, R6, UR5, PT ;  /* 0x0000000506077c48 */ /* 0x000fe4000bfe0100 */
[----:B------:R-:W-:Y:S01]  /*0250*/  VIMNMX R6, R4, UR5, PT ;  /* 0x0000000504067c48 */ /* 0x000fe2000bfe0100 */
[----:B------:R-:W-:Y:S01]  /*0260*/  IMAD.MOV.U32 R4, RZ, RZ, R8 ;  /* 0x000000ffff047224 */ /* 0x000fe200078e0008 */
[----:B------:R-:W-:Y:S01]  /*0270*/  PRMT R13, R7, 0x7604, R2 ;  /* 0x00007604070d7816 */ /* 0x000fe20000000002 */
[----:B------:R-:W-:Y:S01]  /*0280*/  IMAD.U32 R2, RZ, RZ, UR6 ;  /* 0x00000006ff027e24 */ /* 0x000fe2000f8e00ff */
[----:B------:R-:W-:-:S02]  /*0290*/  PRMT R7, R9, 0xbbb3, RZ ;  /* 0x0000bbb309077816 */ /* 0x000fc400000000ff */
[----:B------:R-:W-:Y:S01]  /*02a0*/  VIMNMX R0, R0, UR5, PT ;  /* 0x0000000500007c48 */ /* 0x000fe2000bfe0100 */
[----:B------:R-:W-:Y:S01]  /*02b0*/  IMAD.WIDE R2, R5, 0x4, R2 ;  /* 0x0000000405027825 */ /* 0x000fe200078e0202 */
[----:B------:R-:W-:Y:S02]  /*02c0*/  PRMT R6, R6, 0x7054, R13 ;  /* 0x0000705406067816 */ /* 0x000fe4000000000d */
[----:B------:R-:W-:Y:S02]  /*02d0*/  PRMT R11, R0, 0x7054, R11 ;  /* 0x00007054000b7816 */ /* 0x000fe4000000000b */
[----:B------:R-:W-:Y:S02]  /*02e0*/  VIMNMX R4, R4, UR5, PT ;  /* 0x0000000504047c48 */ /* 0x000fe4000bfe0100 */
[----:B------:R-:W-:Y:S02]  /*02f0*/  VIMNMX R7, R7, UR5, PT ;  /* 0x0000000507077c48 */ /* 0x000fe4000bfe0100 */
[----:B------:R-:W-:-:S02]  /*0300*/  PRMT R11, R4, 0x654, R11 ;  /* 0x00000654040b7816 */ /* 0x000fc4000000000b */
[----:B------:R-:W-:-:S03]  /*0310*/  PRMT R7, R7, 0x654, R6 ;  /* 0x0000065407077816 */ /* 0x000fc60000000006 */
[----:B------:R-:W-:Y:S04]  /*0320*/  STG.E desc[UR10][R2.64], R11 ;  /* 0x0000000b02007986 */ /* 0x000fe8000c10190a */
[----:B------:R-:W-:Y:S01]  /*0330*/  STG.E desc[UR10][R2.64+0x200], R7 ;  /* 0x0002000702007986 */ /* 0x000fe2000c10190a */
[----:B------:R-:W-:Y:S05]  /*0340*/  EXIT ;  /* 0x000000000000794d */ /* 0x000fea0003800000 */
.L_x_22945:
[----:B------:R-:W0:Y:S01]  /*0350*/  S2R R14, SR_TID.X ;  /* 0x00000000000e7919 */ /* 0x000e220000002100 */
[----:B------:R-:W-:Y:S01]  /*0360*/  IMAD.MOV.U32 R16, RZ, RZ, RZ ;  /* 0x000000ffff107224 */ /* 0x000fe200078e00ff */
[C---:B0-----:R-:W-:Y:S01]  /*0370*/  ISETP.GE.AND P0, PT, R14.reuse, R15, PT ;  /* 0x0000000f0e00720c */ /* 0x041fe20003f06270 */
[----:B------:R-:W-:Y:S02]  /*0380*/  VIADD R23, R14, 0x80 ;  /* 0x000000800e177836 */ /* 0x000fe40000000000 */
[----:B------:R-:W-:-:S10]  /*0390*/  IMAD.MOV.U32 R0, RZ, RZ, R14 ;  /* 0x000000ffff007224 */ /* 0x000fd400078e000e */
        /* <DEDUP_REMOVED lines=8> */
[----:B0-----:R-:W-:-:S05]  /*0420*/  @!P0 IADD3 R2, P5, R3, R6, RZ ;  /* 0x0000000603028210 */ /* 0x001fca0007fbe0ff */
[----:B------:R-:W-:-:S06]  /*0430*/  @!P0 IMAD.X R3, RZ, RZ, R7, P5 ;  /* 0x000000ffff038224 */ /* 0x000fcc00028e0607 */
        /* <DEDUP_REMOVED lines=69> */
[C---:B------:R-:W-:Y:S01]  /*0890*/  VIADD R4, R14.reuse, UR4 ;  /* 0x000000040e047c36 */ /* 0x040fe20008000000 */
[----:B------:R-:W-:Y:S01]  /*08a0*/  ULDC.64 UR6, c[0x0][0x218] ;  /* 0x0000860000067ab9 */ /* 0x000fe20000000a00 */
[----:B------:R-:W-:-:S03]  /*08b0*/  VIADD R14, R14, 0x80 ;  /* 0x000000800e0e7836 */ /* 0x000fc60000000000 */
[----:B------:R-:W-:-:S05]  /*08c0*/  IADD3 R4, P0, R4, UR6, RZ ;  /* 0x0000000604047c10 */ /* 0x000fca000ff1e0ff */
[----:B------:R-:W-:Y:S01]  /*08d0*/  IMAD.X R5, RZ, RZ, UR7, P0 ;  /* 0x00000007ff057e24 */ /* 0x000fe200080e06ff */
[----:B------:R-:W-:-:S04]  /*08e0*/  ISETP.GE.AND P0, PT, R14, R15, PT ;  /* 0x0000000f0e00720c */ /* 0x000fc80003f06270 */
[----:B------:R0:W-:Y:S09]  /*08f0*/  STG.E.U8 desc[UR10][R4.64], R7 ;  /* 0x0000000704007986 */ /* 0x0001f2000c10110a */
[----:B------:R-:W-:Y:S05]  /*0900*/  @P0 BRA `(.L_x_22949) ;  /* 0x0000000000380947 */ /* 0x000fea0003800000 */
[C---:B0-----:R-:W-:Y:S01]  /*0910*/  VIADD R4, R14.reuse, UR4 ;  /* 0x000000040e047c36 */ /* 0x041fe20008000000 */
[----:B------:R-:W-:Y:S01]  /*0920*/  ULDC.64 UR6, c[0x0][0x218] ;  /* 0x0000860000067ab9 */ /* 0x000fe20000000a00 */
[----:B------:R-:W-:-:S03]  /*0930*/  IADD3 R14, R14, 0x80, RZ ;  /* 0x000000800e0e7810 */ /* 0x000fc60007ffe0ff */
[----:B------:R-:W-:-:S05]  /*0940*/  IADD3 R4, P0, R4, UR6, RZ ;  /* 0x0000000604047c10 */ /* 0x000fca000ff1e0ff */
[----:B------:R-:W-:-:S05]  /*0950*/  IMAD.X R5, RZ, RZ, UR7, P0 ;  /* 0x00000007ff057e24 */ /* 0x000fca00080e06ff */
[----:B------:R0:W-:Y:S03]  /*0960*/  STG.E.U8 desc[UR10][R4.64], R11 ;  /* 0x0000000b04007986 */ /* 0x0001e6000c10110a */
.L_x_22948:
        /* <DEDUP_REMOVED lines=8> */
.L_x_22949:
[----:B------:R-:W-:-:S13]  /*09f0*/  ISETP.GE.AND P0, PT, R14, R15, PT ;  /* 0x0000000f0e00720c */ /* 0x000fda0003f06270 */
[----:B------:R-:W-:Y:S05]  /*0a00*/  @P0 BRA `(.L_x_22951) ;  /* 0x00000000003c0947 */ /* 0x000fea0003800000 */
[C---:B01----:R-:W-:Y:S01]  /*0a10*/  VIADD R4, R14.reuse, UR4 ;  /* 0x000000040e047c36 */ /* 0x043fe20008000000 */
[----:B------:R-:W-:Y:S01]  /*0a20*/  ULDC.64 UR6, c[0x0][0x218] ;  /* 0x0000860000067ab9 */ /* 0x000fe20000000a00 */
[----:B------:R-:W-:-:S03]  /*0a30*/  VIADD R14, R14, 0x80 ;  /* 0x000000800e0e7836 */ /* 0x000fc60000000000 */
[----:B------:R-:W-:-:S05]  /*0a40*/  IADD3 R4, P0, R4, UR6, RZ ;  /* 0x0000000604047c10 */ /* 0x000fca000ff1e0ff */
[----:B------:R-:W-:-:S05]  /*0a50*/  IMAD.X R5, RZ, RZ, UR7, P0 ;  /* 0x00000007ff057e24 */ /* 0x000fca00080e06ff */
[----:B------:R1:W-:Y:S03]  /*0a60*/  STG.E.U8 desc[UR10][R4.64], R17 ;  /* 0x0000001104007986 */ /* 0x0003e6000c10110a */
.L_x_22950:
        /* <DEDUP_REMOVED lines=9> */
.L_x_22951:
[----:B------:R-:W-:Y:S05]  /*0b00*/  BSYNC B1 ;  /* 0x0000000000017941 */ /* 0x000fea0003800000 */
.L_x_22947:
[----:B------:R-:W-:-:S13]  /*0b10*/  ISETP.GE.AND P0, PT, R14, R15, PT ;  /* 0x0000000f0e00720c */ /* 0x000fda0003f06270 */
[----:B0-----:R-:W0:Y:S01]  /*0b20*/  @!P0 LDC.64 R6, c[0x0][0x218] ;  /* 0x00008600ff068b82 */ /* 0x001e220000000a00 */
[C---:B-12---:R-:W-:Y:S02]  /*0b30*/  @!P0 VIADD R5, R14.reuse, UR4 ;  /* 0x000000040e058c36 */ /* 0x046fe40008000000 */
[----:B------:R-:W-:-:S03]  /*0b40*/  @!P0 VIADD R14, R14, 0x80 ;  /* 0x000000800e0e8836 */ /* 0x000fc60000000000 */
[----:B0-----:R-:W-:-:S05]  /*0b50*/  @!P0 IADD3 R4, P1, R5, R6, RZ ;  /* 0x0000000605048210 */ /* 0x001fca0007f3e0ff */
[----:B------:R-:W-:-:S05]  /*0b60*/  @!P0 IMAD.X R5, RZ, RZ, R7, P1 ;  /* 0x000000ffff058224 */ /* 0x000fca00008e0607 */
[----:B------:R2:W-:Y:S03]  /*0b70*/  @!P0 STG.E.U8 desc[UR10][R4.64], R2 ;  /* 0x0000000204008986 */ /* 0x0005e6000c10110a */
.L_x_22952:
[----:B------:R-:W-:Y:S05]  /*0b80*/  BSYNC B0 ;  /* 0x0000000000007941 */ /* 0x000fea0003800000 */
.L_x_22946:
        /* <DEDUP_REMOVED lines=9> */
.L_x_22953:
        /* <DEDUP_REMOVED lines=14> */
.L_x_42318:


//--------------------- .text._ZN2at6native29vectorized_elementwise_kernelILi8ENS0_13AUnaryFunctorIaaaZZZNS0_19minimum_kernel_cudaERNS_18TensorIteratorBaseEENKUlvE_clEvENKUlvE0_clEvEUlaaE_EESt5arrayIPcLm2EEEEviT0_T1_ --------------------------
	.section	.text._ZN2at6native29vectorized_elementwise_kernelILi8ENS0_13AUnaryFunctorIaaaZZZNS0_19minimum_kernel_cudaERNS_18TensorIteratorBaseEENKUlvE_clEvENKUlvE0_clEvEUlaaE_EESt5arrayIPcLm2EEEEviT0_T1_,"ax",@progbits
	.align	128
        .global         _ZN2at6native29vectorized_elementwise_kernelILi8ENS0_13AUnaryFunctorIaaaZZZNS0_19minimum_kernel_cudaERNS_18TensorIteratorBaseEENKUlvE_clEvENKUlvE0_clEvEUlaaE_EESt5arrayIPcLm2EEEEviT0_T1_
        .type           _ZN2at6native29vectorized_elementwise_kernelILi8ENS0_13AUnaryFunctorIaaaZZZNS0_19minimum_kernel_cudaERNS_18TensorIteratorBaseEENKUlvE_clEvENKUlvE0_clEvEUlaaE_EESt5arrayIPcLm2EEEEviT0_T1_,@function
        .size           _ZN2at6native29vectorized_elementwise_kernelILi8ENS0_13AUnaryFunctorIaaaZZZNS0_19minimum_kernel_cudaERNS_18TensorIteratorBaseEENKUlvE_clEvENKUlvE0_clEvEUlaaE_EESt5arrayIPcLm2EEEEviT0_T1_,(.L_x_42319 - _ZN2at6native29vectorized_elementwise_kernelILi8ENS0_13AUnaryFunctorIaaaZZZNS0_19minimum_kernel_cudaERNS_18TensorIteratorBaseEENKUlvE_clEvENKUlvE0_clEvEUlaaE_EESt5arrayIPcLm2EEEEviT0_T1_)
        .other          _ZN2at6native29vectorized_elementwise_kernelILi8ENS0_13AUnaryFunctorIaaaZZZNS0_19minimum_kernel_cudaERNS_18TensorIteratorBaseEENKUlvE_clEvENKUlvE0_clEvEUlaaE_EESt5arrayIPcLm2EEEEviT0_T1_,@"STO_CUDA_ENTRY STV_DEFAULT"
_ZN2at6native29vectorized_elementwise_kernelILi8ENS0_13AUnaryFunctorIaaaZZZNS0_19minimum_kernel_cudaERNS_18TensorIteratorBaseEENKUlvE_clEvENKUlvE0_clEvEUlaaE_EESt5arrayIPcLm2EEEEviT0_T1_:
.text._ZN2at6native29vectorized_elementwise_kernelILi8ENS0_13AUnaryFunctorIaaaZZZNS0_19minimum_kernel_cudaERNS_18TensorIteratorBaseEENKUlvE_clEvENKUlvE0_clEvEUlaaE_EESt5arrayIPcLm2EEEEviT0_T1_:
        /* <DEDUP_REMOVED lines=16> */
[----:B0-----:R-:W-:-:S06]  /*0100*/  IMAD.WIDE.U32 R6, R5, 0x8, R6 ;  /* 0x0000000805067825 */ /* 0x001fcc00078e0006 */
[----:B------:R-:W2:Y:S01]  /*0110*/  LDG.E.64 R6, desc[UR10][R6.64] ;  /* 0x0000000a06067981 */ /* 0x000ea2000c1e1b00 */
[----:B------:R-:W-:Y:S02]  /*0120*/  UPRMT UR5, UR7, 0x8880, URZ ;  /* 0x0000888007057896 */ /* 0x000fe4000800003f */
[----:B------:R-:W-:-:S04]  /*0130*/  UIADD3 UR6, UP0, UR4, UR8, URZ ;  /* 0x0000000804067290 */ /* 0x000fc8000ff1e03f */
[----:B------:R-:W-:Y:S02]  /*0140*/  UIADD3.X UR7, URZ, UR9, URZ, UP0, !UPT ;  /* 0x000000093f077290 */ /* 0x000fe400087fe43f */
[----:B------:R-:W-:-:S04]  /*0150*/  IMAD.U32 R2, RZ, RZ, UR6 ;  /* 0x00000006ff027e24 */ /* 0x000fc8000f8e00ff */
[----:B------:R-:W-:Y:S02]  /*0160*/  IMAD.U32 R3, RZ, RZ, UR7 ;  /* 0x00000007ff037e24 */ /* 0x000fe4000f8e00ff */
[----:B------:R-:W-:Y:S01]  /*0170*/  IMAD.WIDE R2, R5, 0x8, R2 ;  /* 0x0000000805027825 */ /* 0x000fe200078e0202 */
[C---:B--2---:R-:W-:Y:S02]  /*0180*/  LOP3.LUT R4, R6.reuse, 0xffff, RZ, 0xc0, !PT ;  /* 0x0000ffff06047812 */ /* 0x044fe400078ec0ff */
[----:B------:R-:W-:Y:S02]  /*0190*/  LOP3.LUT R9, R7, 0xffff, RZ, 0xc0, !PT ;  /* 0x0000ffff07097812 */ /* 0x000fe400078ec0ff */
[----:B------:R-:W-:Y:S02]  /*01a0*/  PRMT R8, R6, 0x7732, RZ ;  /* 0x0000773206087816 */ /* 0x000fe400000000ff */
[----:B------:R-:W-:Y:S02]  /*01b0*/  SHF.R.U32.HI R0, RZ, 0x8, R4 ;  /* 0x00000008ff007819 */ /* 0x000fe40000011604 */
[----:B------:R-:W-:-:S02]  /*01c0*/  PRMT R6, R4, 0x8880, RZ ;  /* 0x0000888004067816 */ /* 0x000fc400000000ff */
[----:B------:R-:W-:Y:S02]  /*01d0*/  SHF.R.U32.HI R4, RZ, 0x8, R9 ;  /* 0x00000008ff047819 */ /* 0x000fe40000011609 */
[----:B------:R-:W-:Y:S02]  /*01e0*/  PRMT R11, R7, 0x7732, RZ ;  /* 0x00007732070b7816 */ /* 0x000fe400000000ff */
[----:B------:R-:W-:Y:S02]  /*01f0*/  LOP3.LUT R7, R0, 0xffff, RZ, 0xc0, !PT ;  /* 0x0000ffff00077812 */ /* 0x000fe400078ec0ff */
[----:B------:R-:W-:Y:S02]  /*0200*/  SHF.R.U32.HI R0, RZ, 0x8, R8 ;  /* 0x00000008ff007819 */ /* 0x000fe40000011608 */
[----:B------:R-:W-:Y:S02]  /*0210*/  PRMT R8, R8, 0x8880, RZ ;  /* 0x0000888008087816 */ /* 0x000fe400000000ff */
[----:B------:R-:W-:-:S02]  /*0220*/  LOP3.LUT R10, R4, 0xffff, RZ, 0xc0, !PT ;  /* 0x0000ffff040a7812 */ /* 0x000fc400078ec0ff */
[----:B------:R-:W-:Y:S02]  /*0230*/  SHF.R.U32.HI R4, RZ, 0x8, R11 ;  /* 0x00000008ff047819 */ /* 0x000fe4000001160b */
[----:B------:R-:W-:Y:S02]  /*0240*/  PRMT R13, R11, 0x8880, RZ ;  /* 0x000088800b0d7816 */ /* 0x000fe400000000ff */
[----:B------:R-:W-:Y:S02]  /*0250*/  VIMNMX R6, R6, UR5, PT ;  /* 0x0000000506067c48 */ /* 0x000fe4000bfe0100 */
[----:B------:R-:W-:Y:S01]  /*0260*/  PRMT R11, R7, 0x8880, RZ ;  /* 0x00008880070b7816 */ /* 0x000fe200000000ff */
[----:B------:R-:W-:Y:S01]  /*0270*/  IMAD.MOV.U32 R7, RZ, RZ, R8 ;  /* 0x000000ffff077224 */ /* 0x000fe200078e0008 */
[----:B------:R-:W-:Y:S01]  /*0280*/  PRMT R12, R10, 0x8880, RZ ;  /* 0x000088800a0c7816 */ /* 0x000fe200000000ff */
[----:B------:R-:W-:Y:S01]  /*0290*/  IMAD.MOV.U32 R10, RZ, RZ, R13 ;  /* 0x000000ffff0a7224 */ /* 0x000fe200078e000d */
[----:B------:R-:W-:Y:S01]  /*02a0*/  LOP3.LUT R8, R0, 0xffff, RZ, 0xc0, !PT ;  /* 0x0000ffff00087812 */ /* 0x000fe200078ec0ff */
[----:B------:R-:W-:Y:S01]  /*02b0*/  IMAD.MOV.U32 R0, RZ, RZ, R11 ;  /* 0x000000ffff007224 */ /* 0x000fe200078e000b */
[----:B------:R-:W-:-:S02]  /*02c0*/  LOP3.LUT R4, R4, 0xffff, RZ, 0xc0, !PT ;  /* 0x0000ffff04047812 */ /* 0x000fc400078ec0ff */
[----:B------:R-:W-:Y:S01]  /*02d0*/  LOP3.LUT R13, R6, 0xff, RZ, 0xc0, !PT ;  /* 0x000000ff060d7812 */ /* 0x000fe200078ec0ff */
[----:B------:R-:W-:Y:S01]  /*02e0*/  IMAD.MOV.U32 R6, RZ, RZ, R12 ;  /* 0x000000ffff067224 */ /* 0x000fe200078e000c */
[----:B------:R-:W-:Y:S02]  /*02f0*/  VIMNMX R7, R7, UR5, PT ;  /* 0x0000000507077c48 */ /* 0x000fe4000bfe0100 */
[----:B------:R-:W-:Y:S02]  /*0300*/  PRMT R8, R8, 0x8880, RZ ;  /* 0x0000888008087816 */ /* 0x000fe400000000ff */
[----:B------:R-:W-:Y:S02]  /*0310*/  PRMT R12, R4, 0x8880, RZ ;  /* 0x00008880040c7816 */ /* 0x000fe400000000ff */
[----:B------:R-:W-:Y:S01]  /*0320*/  PRMT R9, R9, 0x8880, RZ ;  /* 0x0000888009097816 */ /* 0x000fe200000000ff */
[----:B------:R-:W-:Y:S01]  /*0330*/  IMAD.MOV.U32 R4, RZ, RZ, R8 ;  /* 0x000000ffff047224 */ /* 0x000fe200078e0008 */
[----:B------:R-:W-:Y:S01]  /*0340*/  LOP3.LUT R11, R7, 0xff, RZ, 0xc0, !PT ;  /* 0x000000ff070b7812 */ /* 0x000fe200078ec0ff */
[----:B------:R-:W-:Y:S01]  /*0350*/  IMAD.MOV.U32 R7, RZ, RZ, R12 ;  /* 0x000000ffff077224 */ /* 0x000fe200078e000c */
[----:B------:R-:W-:-:S02]  /*0360*/  VIMNMX R9, R9, UR5, PT ;  /* 0x0000000509097c48 */ /* 0x000fc4000bfe0100 */
[----:B------:R-:W-:Y:S02]  /*0370*/  VIMNMX R10, R10, UR5, PT ;  /* 0x000000050a0a7c48 */ /* 0x000fe4000bfe0100 */
[----:B------:R-:W-:Y:S02]  /*0380*/  LOP3.LUT R9, R9, 0xff, RZ, 0xc0, !PT ;  /* 0x000000ff09097812 */ /* 0x000fe400078ec0ff */
[----:B------:R-:W-:Y:S02]  /*0390*/  VIMNMX R0, R0, UR5, PT ;  /* 0x0000000500007c48 */ /* 0x000fe4000bfe0100 */
[----:B------:R-:W-:Y:S02]  /*03a0*/  VIMNMX R6, R6, UR5, PT ;  /* 0x0000000506067c48 */ /* 0x000fe4000bfe0100 */
[----:B------:R-:W-:Y:S02]  /*03b0*/  LOP3.LUT R10, R10, 0xff, RZ, 0xc0, !PT ;  /* 0x000000ff0a0a7812 */ /* 0x000fe400078ec0ff */
[----:B------:R-:W-:-:S02]  /*03c0*/  VIMNMX R4, R4, UR5, PT ;  /* 0x0000000504047c48 */ /* 0x000fc4000bfe0100 */
[----:B------:R-:W-:Y:S02]  /*03d0*/  VIMNMX R7, R7, UR5, PT ;  /* 0x0000000507077c48 */ /* 0x000fe4000bfe0100 */
[----:B------:R-:W-:Y:S02]  /*03e0*/  PRMT R13, R0, 0x7604, R13 ;  /* 0x00007604000d7816 */ /* 0x000fe4000000000d */
[----:B------:R-:W-:Y:S02]  /*03f0*/  PRMT R6, R6, 0x7604, R9 ;  /* 0x0000760406067816 */ /* 0x000fe40000000009 */
[----:B------:R-:W-:Y:S02]  /*0400*/  PRMT R4, R4, 0x7604, R11 ;  /* 0x0000760404047816 */ /* 0x000fe4000000000b */
[----:B------:R-:W-:Y:S02]  /*0410*/  PRMT R7, R7, 0x7604, R10 ;  /* 0x0000760407077816 */ /* 0x000fe4000000000a */
[----:B------:R-:W-:-:S02]  /*0420*/  PRMT R4, R13, 0x5410, R4 ;  /* 0x000054100d047816 */ /* 0x000fc40000000004 */
[----:B------:R-:W-:-:S05]  /*0430*/  PRMT R5, R6, 0x5410, R7 ;  /* 0x0000541006057816 */ /* 0x000fca0000000007 */
[----:B------:R-:W-:Y:S01]  /*0440*/  STG.E.64 desc[UR10][R2.64], R4 ;  /* 0x0000000402007986 */ /* 0x000fe2000c101b0a */
[----:B------:R-:W-:Y:S05]  /*0450*/  EXIT ;  /* 0x000000000000794d */ /* 0x000fea0003800000 */
.L_x_22954:
        /* <DEDUP_REMOVED lines=46> */
[----:B0-----:R-:W-:Y:S01]  /*0740*/  @!P3 IADD3 R8, P1, R27, R8, RZ ;  /* 0x000000081b08b210 */ /* 0x001fe20007f3e0ff */
[----:B------:R-:W-:Y:S01]  /*0750*/  IMAD.MOV.U32 R22, RZ, RZ, RZ ;  /* 0x000000ffff167224 */ /* 0x000fe200078e00ff */
[----:B------:R0:W3:Y:S01]  /*0760*/  @!P0 LDG.E.S8 R21, desc[UR10][R2.64] ;  /* 0x0000000a02158981 */ /* 0x0000e2000c1e1300 */
[----:B------:R-:W-:Y:S02]  /*0770*/  IMAD.MOV.U32 R24, RZ, RZ, RZ ;  /* 0x000000ffff187224 */ /* 0x000fe400078e00ff */
[----:B------:R-:W-:Y:S02]  /*0780*/  @!P3 IMAD.X R9, RZ, RZ, R9, P1 ;  /* 0x000000ffff09b224 */ /* 0x000fe400008e0609 */
[----:B-----5:R-:W-:Y:S01]  /*0790*/  @!P6 VIADD R19, R0, UR4 ;  /* 0x000000040013ec36 */ /* 0x020fe20008000000 */
[----:B------:R5:W3:Y:S01]  /*07a0*/  @!P2 LDG.E.S8 R22, desc[UR10][R12.64] ;  /* 0x0000000a0c16a981 */ /* 0x000ae2000c1e1300 */
[----:B----4-:R-:W-:-:S02]  /*07b0*/  @!P4 IADD3 R4, P2, R25, R4, RZ ;  /* 0x000000041904c210 */ /* 0x010fc40007f5e0ff */
[----:B------:R-:W-:Y:S01]  /*07c0*/  @!P5 IADD3 R6, P1, R17, R6, RZ ;  /* 0x000000061106d210 */ /* 0x000fe20007f3e0ff */
[----:B------:R4:W3:Y:S01]  /*07d0*/  @!P3 LDG.E.S8 R24, desc[UR10][R8.64] ;  /* 0x0000000a0818b981 */ /* 0x0008e2000c1e1300 */
[----:B0-----:R-:W-:Y:S01]  /*07e0*/  CS2R R2, SRZ ;  /* 0x0000000000027805 */ /* 0x001fe2000001ff00 */
[----:B------:R-:W-:Y:S02]  /*07f0*/  @!P4 IMAD.X R5, RZ, RZ, R5, P2 ;  /* 0x000000ffff05c224 */ /* 0x000fe400010e0605 */
[----:B------:R-:W-:Y:S02]  /*0800*/  IMAD.MOV.U32 R0, RZ, RZ, RZ ;  /* 0x000000ffff007224 */ /* 0x000fe400078e00ff */
[----:B------:R-:W-:Y:S01]  /*0810*/  @!P5 IMAD.X R7, RZ, RZ, R7, P1 ;  /* 0x000000ffff07d224 */ /* 0x000fe200008e0607 */
[----:B------:R-:W3:Y:S01]  /*0820*/  @!P4 LDG.E.S8 R2, desc[UR10][R4.64] ;  /* 0x0000000a0402c981 */ /* 0x000ee2000c1e1300 */
[----:B-----5:R-:W0:Y:S01]  /*0830*/  @!P0 LDC.64 R12, c[0x0][0x218] ;  /* 0x00008600ff0c8b82 */ /* 0x020e220000000a00 */
[----:B-1----:R-:W-:-:S02]  /*0840*/  @!P6 IADD3 R10, P3, R19, R10, RZ ;  /* 0x0000000a130ae210 */ /* 0x002fc40007f7e0ff */
[----:B------:R2:W5:Y:S03]  /*0850*/  @!P5 LDG.E.S8 R3, desc[UR10][R6.64] ;  /* 0x0000000a0603d981 */ /* 0x000566000c1e1300 */
[----:B------:R-:W-:-:S05]  /*0860*/  @!P6 IMAD.X R11, RZ, RZ, R11, P3 ;  /* 0x000000ffff0be224 */ /* 0x000fca00018e060b */
[----:B------:R1:W5:Y:S01]  /*0870*/  @!P6 LDG.E.S8 R0, desc[UR10][R10.64] ;  /* 0x0000000a0a00e981 */ /* 0x000362000c1e1300 */
[----:B----4-:R-:W-:Y:S01]  /*0880*/  @!P0 VIADD R9, R14, UR4 ;  /* 0x000000040e098c36 */ /* 0x010fe20008000000 */
        /* <DEDUP_REMOVED lines=11> */
[----:B------:R-:W-:Y:S02]  /*0940*/  VIMNMX R13, R22, UR5, PT ;  /* 0x00000005160d7c48 */ /* 0x000fe4000bfe0100 */
[----:B------:R-:W-:Y:S02]  /*0950*/  VIMNMX R17, R24, UR5, PT ;  /* 0x0000000518117c48 */ /* 0x000fe4000bfe0100 */
[----:B------:R-:W-:Y:S02]  /*0960*/  VIMNMX R19, R2, UR5, PT ;  /* 0x0000000502137c48 */ /* 0x000fe4000bfe0100 */
[----:B-----5:R-:W-:Y:S02]  /*0970*/  VIMNMX R2, R3, UR5, PT ;  /* 0x0000000503027c48 */ /* 0x020fe4000bfe0100 */
        /* <DEDUP_REMOVED lines=16> */
.L_x_22957:
        /* <DEDUP_REMOVED lines=8> */
.L_x_22958:
        /* <DEDUP_REMOVED lines=8> */
.L_x_22959:
        /* <DEDUP_REMOVED lines=9> */
.L_x_22960:
[----:B------:R-:W-:Y:S05]  /*0c10*/  BSYNC B1 ;  /* 0x0000000000017941 */ /* 0x000fea0003800000 */
.L_x_22956:
[----:B------:R-:W-:-:S13]  /*0c20*/  ISETP.GE.AND P0, PT, R14, R15, PT ;  /* 0x0000000f0e00720c */ /* 0x000fda0003f06270 */
[----:B0-----:R-:W0:Y:S01]  /*0c30*/  @!P0 LDC.64 R6, c[0x0][0x218] ;  /* 0x00008600ff068b82 */ /* 0x001e220000000a00 */
[C---:B-12---:R-:W-:Y:S02]  /*0c40*/  @!P0 VIADD R5, R14.reuse, UR4 ;  /* 0x000000040e058c36 */ /* 0x046fe40008000000 */
[----:B------:R-:W-:-:S03]  /*0c50*/  @!P0 VIADD R14, R14, 0x80 ;  /* 0x000000800e0e8836 */ /* 0x000fc60000000000 */
[----:B0-----:R-:W-:-:S05]  /*0c60*/  @!P0 IADD3 R4, P1, R5, R6, RZ ;  /* 0x0000000605048210 */ /* 0x001fca0007f3e0ff */
[----:B------:R-:W-:-:S05]  /*0c70*/  @!P0 IMAD.X R5, RZ, RZ, R7, P1 ;  /* 0x000000ffff058224 */ /* 0x000fca00008e0607 */
[----:B------:R2:W-:Y:S03]  /*0c80*/  @!P0 STG.E.U8 desc[UR10][R4.64], R2 ;  /* 0x0000000204008986 */ /* 0x0005e6000c10110a */
.L_x_22961:
[----:B------:R-:W-:Y:S05]  /*0c90*/  BSYNC B0 ;  /* 0x0000000000007941 */ /* 0x000fea0003800000 */
.L_x_22955:
        /* <DEDUP_REMOVED lines=9> */
.L_x_22962:
        /* <DEDUP_REMOVED lines=13> */
.L_x_42319:


//--------------------- .text._ZN2at6native18elementwise_kernelILi128ELi4EZNS0_15gpu_kernel_implINS0_13BinaryFunctorIaaaZZZNS0_19minimum_kernel_cudaERNS_18TensorIteratorBaseEENKUlvE_clEvENKUlvE0_clEvEUlaaE_EEEEvS5_RKT_EUliE_EEviT1_ --------------------------
	.section	.text._ZN2at6native18elementwise_kernelILi128ELi4EZNS0_15gpu_kernel_implINS0_13BinaryFunctorIaaaZZZNS0_19minimum_kernel_cudaERNS_18TensorIteratorBaseEENKUlvE_clEvENKUlvE0_clEvEUlaaE_EEEEvS5_RKT_EUliE_EEviT1_,"ax",@progbits
	.align	128
        .global         _ZN2at6native18elementwise_kernelILi128ELi4EZNS0_15gpu_kernel_implINS0_13BinaryFunctorIaaaZZZNS0_19minimum_kernel_cudaERNS_18TensorIteratorBaseEENKUlvE_clEvENKUlvE0_clEvEUlaaE_EEEEvS5_RKT_EUliE_EEviT1_
        .type           _ZN2at6native18elementwise_kernelILi128ELi4EZNS0_15gpu_kernel_implINS0_13BinaryFunctorIaaaZZZNS0_19minimum_kernel_cudaERNS_18TensorIteratorBaseEENKUlvE_clEvENKUlvE0_clEvEUlaaE_EEEEvS5_RKT_EUliE_EEviT1_,@function
        .size           _ZN2at6native18elementwise_kernelILi128ELi4EZNS0_15gpu_kernel_implINS0_13BinaryFunctorIaaaZZZNS0_19minimum_kernel_cudaERNS_18TensorIteratorBaseEENKUlvE_clEvENKUlvE0_clEvEUlaaE_EEEEvS5_RKT_EUliE_EEviT1_,(.L_x_42320 - _ZN2at6native18elementwise_kernelILi128ELi4EZNS0_15gpu_kernel_implINS0_13BinaryFunctorIaaaZZZNS0_19minimum_kernel_cudaERNS_18TensorIteratorBaseEENKUlvE_clEvENKUlvE0_clEvEUlaaE_EEEEvS5_RKT_EUliE_EEviT1_)
        .other          _ZN2at6native18elementwise_kernelILi128ELi4EZNS0_15gpu_kernel_implINS0_13BinaryFunctorIaaaZZZNS0_19minimum_kernel_cudaERNS_18TensorIteratorBaseEENKUlvE_clEvENKUlvE0_clEvEUlaaE_EEEEvS5_RKT_EUliE_EEviT1_,@"STO_CUDA_ENTRY STV_DEFAULT"
_ZN2at6native18elementwise_kernelILi128ELi4EZNS0_15gpu_kernel_implINS0_13BinaryFunctorIaaaZZZNS0_19minimum_kernel_cudaERNS_18TensorIteratorBaseEENKUlvE_clEvENKUlvE0_clEvEUlaaE_EEEEvS5_RKT_EUliE_EEviT1_:
.text._ZN2at6native18elementwise_kernelILi128ELi4EZNS0_15gpu_kernel_implINS0_13BinaryFunctorIaaaZZZNS0_19minimum_kernel_cudaERNS_18TensorIteratorBaseEENKUlvE_clEvENKUlvE0_clEvEUlaaE_EEEEvS5_RKT_EUliE_EEviT1_:
        /* <DEDUP_REMOVED lines=365> */
.L_x_22965:
        /* <DEDUP_REMOVED lines=20> */
.L_x_22969:
[----:B------:R0:W5:Y:S01]  /*1810*/  LDG.E.U8 R19, desc[UR36][R2.64] ;  /* 0x0000002402137981 */ /* 0x000162000c1e1100 */
[----:B------:R-:W-:Y:S05]  /*1820*/  BRA `(.L_x_22971) ;  /* 0x0000000c00547947 */ /* 0x000fea0003800000 */
.L_x_22968:
        /* <DEDUP_REMOVED lines=8> */
.L_x_22973:
[----:B------:R0:W5:Y:S01]  /*18b0*/  LDG.E.U8 R19, desc[UR36][R2.64] ;  /* 0x0000002402137981 */ /* 0x000162000c1e1100 */
[----:B------:R-:W-:Y:S05]  /*18c0*/  BRA `(.L_x_22971) ;  /* 0x0000000c002c7947 */ /* 0x000fea0003800000 */
.L_x_22972:
[----:B------:R0:W5:Y:S01]  /*18d0*/  LDG.E.U16 R19, desc[UR36][R2.64] ;  /* 0x0000002402137981 */ /* 0x000162000c1e1500 */
[----:B------:R-:W-:Y:S05]  /*18e0*/  BRA `(.L_x_22971) ;  /* 0x0000000c00247947 */ /* 0x000fea0003800000 */
.L_x_22967:
        /* <DEDUP_REMOVED lines=9> */
.L_x_22975:
[----:B------:R-:W2:Y:S02]  /*1980*/  LDG.E.U16 R0, desc[UR36][R2.64] ;  /* 0x0000002402007981 */ /* 0x000ea4000c1e1500 */
[----:B--2---:R-:W-:-:S06]  /*1990*/  HADD2.F32 R0, -RZ, R0.H0_H0 ;  /* 0x20000000ff007230 */ /* 0x004fcc0000004100 */
[----:B------:R-:W0:Y:S02]  /*19a0*/  F2I.FTZ.TRUNC.NTZ R0, R0 ;  /* 0x0000000000007305 */ /* 0x000e24000021f100 */
[----:B0-----:R-:W-:Y:S01]  /*19b0*/  PRMT R19, R0, 0x7610, R19 ;  /* 0x0000761000137816 */ /* 0x001fe20000000013 */
[----:B------:R-:W-:Y:S06]  /*19c0*/  BRA `(.L_x_22971) ;  /* 0x0000000800ec7947 */ /* 0x000fec0003800000 */
.L_x_22974:
        /* <DEDUP_REMOVED lines=9> */
.L_x_22977:
[----:B------:R-:W2:Y:S02]  /*1a60*/  LDG.E.U16 R2, desc[UR36][R2.64] ;  /* 0x0000002402027981 */ /* 0x000ea4000c1e1500 */
[----:B--2---:R-:W-:-:S06]  /*1a70*/  HADD2.F32 R0, -RZ, R2.H0_H0 ;  /* 0x20000002ff007230 */ /* 0x004fcc0000004100 */
[----:B------:R-:W0:Y:S02]  /*1a80*/  F2I.FTZ.TRUNC.NTZ R0, R0 ;  /* 0x0000000000007305 */ /* 0x000e24000021f100 */
[----:B0-----:R-:W-:Y:S01]  /*1a90*/  PRMT R19, R0, 0x7610, R19 ;  /* 0x0000761000137816 */ /* 0x001fe20000000013 */
[----:B------:R-:W-:Y:S06]  /*1aa0*/  BRA `(.L_x_22971) ;  /* 0x0000000800b47947 */ /* 0x000fec0003800000 */
.L_x_22976:
[----:B------:R-:W2:Y:S02]  /*1ab0*/  LDG.E.64 R2, desc[UR36][R2.64] ;  /* 0x0000002402027981 */ /* 0x000ea4000c1e1b00 */
[----:B--2---:R0:W1:Y:S01]  /*1ac0*/  F2I.F64.TRUNC R19, R2 ;  /* 0x0000000200137311 */ /* 0x004062000030d100 */
[----:B------:R-:W-:Y:S05]  /*1ad0*/  BRA `(.L_x_22971) ;  /* 0x0000000800a87947 */ /* 0x000fea0003800000 */
.L_x_22966:
        /* <DEDUP_REMOVED lines=12> */
.L_x_22980:
[----:B------:R-:W2:Y:S02]  /*1ba0*/  LDG.E.64 R2, desc[UR36][R2.64] ;  /* 0x0000002402027981 */ /* 0x000ea4000c1e1b00 */
[----:B--2---:R3:W4:Y:S01]  /*1bb0*/  F2I.F64.TRUNC R19, R2 ;  /* 0x0000000200137311 */ /* 0x004722000030d100 */
[----:B------:R-:W-:Y:S05]  /*1bc0*/  BRA `(.L_x_22971) ;  /* 0x00000008006c7947 */ /* 0x000fea0003800000 */
.L_x_22979:
        /* <DEDUP_REMOVED lines=28> */
.L_x_22982:
        /* <DEDUP_REMOVED lines=15> */
.L_x_22981:
[----:B------:R-:W2:Y:S02]  /*1e80*/  LDG.E.U16 R0, desc[UR36][R2.64] ;  /* 0x0000002402007981 */ /* 0x000ea4000c1e1500 */
[----:B--2---:R-:W-:-:S06]  /*1e90*/  IMAD.U32 R0, R0, 0x10000, RZ ;  /* 0x0001000000007824 */ /* 0x004fcc00078e00ff */
[----:B------:R-:W0:Y:S02]  /*1ea0*/  F2I.FTZ.TRUNC.NTZ R0, R0 ;  /* 0x0000000000007305 */ /* 0x000e24000021f100 */
[----:B0-----:R-:W-:Y:S01]  /*1eb0*/  PRMT R19, R0, 0x7610, R19 ;  /* 0x0000761000137816 */ /* 0x001fe20000000013 */
[----:B------:R-:W-:Y:S06]  /*1ec0*/  BRA `(.L_x_22971) ;  /* 0x0000000400ac7947 */ /* 0x000fec0003800000 */
.L_x_22978:
        /* <DEDUP_REMOVED lines=10> */
.L_x_22985:
        /* <DEDUP_REMOVED lines=21> */
.L_x_22989:
[----:B------:R-:W-:Y:S05]  /*20c0*/  BSYNC B1 ;  /* 0x0000000000017941 */ /* 0x000fea0003800000 */
.L_x_22988:
[----:B------:R-:W-:Y:S01]  /*20d0*/  LEA R3, R0, 0x3b800000, 0x17 ;  /* 0x3b80000000037811 */ /* 0x000fe200078eb8ff */
[----:B------:R-:W-:-:S05]  /*20e0*/  IMAD.SHL.U32 R0, R2, 0x100000, RZ ;  /* 0x0010000002007824 */ /* 0x000fca00078e00ff */
[----:B------:R-:W-:-:S07]  /*20f0*/  LOP3.LUT R0, R3, R0, R4, 0xfe, !PT ;  /* 0x0000000003007212 */ /* 0x000fce00078efe04 */
.L_x_22987:
[----:B------:R-:W-:Y:S05]  /*2100*/  BSYNC B0 ;  /* 0x0000000000007941 */ /* 0x000fea0003800000 */
.L_x_22986:
[----:B------:R-:W0:Y:S02]  /*2110*/  F2I.FTZ.TRUNC.NTZ R0, R0 ;  /* 0x0000000000007305 */ /* 0x000e24000021f100 */
[----:B0-----:R-:W-:Y:S01]  /*2120*/  PRMT R19, R0, 0x7610, R19 ;  /* 0x0000761000137816 */ /* 0x001fe20000000013 */
[----:B------:R-:W-:Y:S06]  /*2130*/  BRA `(.L_x_22971) ;  /* 0x0000000400107947 */ /* 0x000fec0003800000 */
.L_x_22984:
        /* <DEDUP_REMOVED lines=21> */
.L_x_22993:
[----:B------:R-:W-:Y:S05]  /*2290*/  BSYNC B1 ;  /* 0x0000000000017941 */ /* 0x000fea0003800000 */
.L_x_22992:
[----:B------:R-:W-:Y:S01]  /*22a0*/  LEA R3, R0, 0x37800000, 0x17 ;  /* 0x3780000000037811 */ /* 0x000fe200078eb8ff */
[----:B------:R-:W-:-:S05]  /*22b0*/  IMAD.SHL.U32 R0, R2, 0x200000, RZ ;  /* 0x0020000002007824 */ /* 0x000fca00078e00ff */
[----:B------:R-:W-:-:S07]  /*22c0*/  LOP3.LUT R0, R3, R0, R4, 0xfe, !PT ;  /* 0x0000000003007212 */ /* 0x000fce00078efe04 */
.L_x_22991:
[----:B------:R-:W-:Y:S05]  /*22d0*/  BSYNC B0 ;  /* 0x0000000000007941 */ /* 0x000fea0003800000 */
.L_x_22990:
[----:B------:R-:W0:Y:S02]  /*22e0*/  F2I.FTZ.TRUNC.NTZ R0, R0 ;  /* 0x0000000000007305 */ /* 0x000e24000021f100 */
[----:B0-----:R-:W-:Y:S01]  /*22f0*/  PRMT R19, R0, 0x7610, R19 ;  /* 0x0000761000137816 */ /* 0x001fe20000000013 */
[----:B------:R-:W-:Y:S06]  /*2300*/  BRA `(.L_x_22971) ;  /* 0x00000000009c7947 */ /* 0x000fec0003800000 */
.L_x_22983:
        /* <DEDUP_REMOVED lines=14> */
.L_x_22997:
[----:B------:R-:W-:Y:S05]  /*23f0*/  BSYNC B0 ;  /* 0x0000000000007941 */ /* 0x000fea0003800000 */
.L_x_22996:
[----:B------:R-:W0:Y:S02]  /*2400*/  F2I.FTZ.TRUNC.NTZ R0, R0 ;  /* 0x0000000000007305 */ /* 0x000e24000021f100 */
[----:B0-----:R-:W-:Y:S01]  /*2410*/  PRMT R19, R0, 0x7610, R19 ;  /* 0x0000761000137816 */ /* 0x001fe20000000013 */
[----:B------:R-:W-:Y:S06]  /*2420*/  BRA `(.L_x_22971) ;  /* 0x0000000000547947 */ /* 0x000fec0003800000 */
.L_x_22970:
        /* <DEDUP_REMOVED lines=16> */
.L_x_22998:
[----:B------:R-:W-:Y:S01]  /*2530*/  PRMT R19, RZ, 0x7610, R19 ;  /* 0x00007610ff137816 */ /* 0x000fe20000000013 */
[----:B------:R-:W-:Y:S06]  /*2540*/  BRA `(.L_x_22971) ;  /* 0x00000000000c7947 */ /* 0x000fec0003800000 */
.L_x_22995:
[----:B------:R2:W5:Y:S01]  /*2550*/  LDG.E.U8 R19, desc[UR36][R2.64] ;  /* 0x0000002402137981 */ /* 0x000562000c1e1100 */
[----:B------:R-:W-:Y:S05]  /*2560*/  BRA `(.L_x_22971) ;  /* 0x0000000000047947 */ /* 0x000fea0003800000 */
.L_x_22994:
[----:B------:R1:W5:Y:S02]  /*2570*/  LDG.E.U8 R19, desc[UR36][R2.64] ;  /* 0x0000002402137981 */ /* 0x000364000c1e1100 */
.L_x_22971:
        /* <DEDUP_REMOVED lines=17> */
.L_x_23002:
[----:B------:R3:W5:Y:S01]  /*2690*/  LDG.E.U8 R0, desc[UR36][R2.64] ;  /* 0x0000002402007981 */ /* 0x000762000c1e1100 */
[----:B------:R-:W-:Y:S05]  /*26a0*/  BRA `(.L_x_23004) ;  /* 0x0000000c00547947 */ /* 0x000fea0003800000 */
.L_x_23001:
        /* <DEDUP_REMOVED lines=8> */
.L_x_23006:
[----:B------:R1:W5:Y:S01]  /*2730*/  LDG.E.U8 R0, desc[UR36][R2.64] ;  /* 0x0000002402007981 */ /* 0x000362000c1e1100 */
[----:B------:R-:W-:Y:S05]  /*2740*/  BRA `(.L_x_23004) ;  /* 0x0000000c002c7947 */ /* 0x000fea0003800000 */
.L_x_23005:
[----:B------:R2:W5:Y:S01]  /*2750*/  LDG.E.U16 R0, desc[UR36][R2.64] ;  /* 0x0000002402007981 */ /* 0x000562000c1e1500 */
[----:B------:R-:W-:Y:S05]  /*2760*/  BRA `(.L_x_23004) ;  /* 0x0000000c00247947 */ /* 0x000fea0003800000 */
.L_x_23000:
        /* <DEDUP_REMOVED lines=9> */
.L_x_23008:
[----:B------:R-:W2:Y:S02]  /*2800*/  LDG.E.U16 R4, desc[UR36][R2.64] ;  /* 0x0000002402047981 */ /* 0x000ea4000c1e1500 */
[----:B--2---:R-:W-:-:S06]  /*2810*/  HADD2.F32 R4, -RZ, R4.H0_H0 ;  /* 0x20000004ff047230 */ /* 0x004fcc0000004100 */
[----:B------:R-:W0:Y:S02]  /*2820*/  F2I.FTZ.TRUNC.NTZ R4, R4 ;  /* 0x0000000400047305 */ /* 0x000e24000021f100 */
[----:B0-----:R-:W-:Y:S01]  /*2830*/  PRMT R0, R4, 0x7610, R0 ;  /* 0x0000761004007816 */ /* 0x001fe20000000000 */
[----:B------:R-:W-:Y:S06]  /*2840*/  BRA `(.L_x_23004) ;  /* 0x0000000800ec7947 */ /* 0x000fec0003800000 */
.L_x_23007:
        /* <DEDUP_REMOVED lines=9> */
.L_x_23010:
[----:B------:R-:W2:Y:S02]  /*28e0*/  LDG.E.U16 R2, desc[UR36][R2.64] ;  /* 0x0000002402027981 */ /* 0x000ea4000c1e1500 */
[----:B--2---:R-:W-:-:S06]  /*28f0*/  HADD2.F32 R4, -RZ, R2.H0_H0 ;  /* 0x20000002ff047230 */ /* 0x004fcc0000004100 */
[----:B------:R-:W0:Y:S02]  /*2900*/  F2I.FTZ.TRUNC.NTZ R4, R4 ;  /* 0x0000000400047305 */ /* 0x000e24000021f100 */
[----:B0-----:R-:W-:Y:S01]  /*2910*/  PRMT R0, R4, 0x7610, R0 ;  /* 0x0000761004007816 */ /* 0x001fe20000000000 */
[----:B------:R-:W-:Y:S06]  /*2920*/  BRA `(.L_x_23004) ;  /* 0x0000000800b47947 */ /* 0x000fec0003800000 */
.L_x_23009:
[----:B------:R-:W2:Y:S02]  /*2930*/  LDG.E.64 R2, desc[UR36][R2.64] ;  /* 0x0000002402027981 */ /* 0x000ea4000c1e1b00 */
[----:B--2---:R0:W1:Y:S01]  /*2940*/  F2I.F64.TRUNC R0, R2 ;  /* 0x0000000200007311 */ /* 0x004062000030d100 */
[----:B------:R-:W-:Y:S05]  /*2950*/  BRA `(.L_x_23004) ;  /* 0x0000000800a87947 */ /* 0x000fea0003800000 */
.L_x_22999:
        /* <DEDUP_REMOVED lines=12> */
.L_x_23013:
[----:B------:R-:W2:Y:S02]  /*2a20*/  LDG.E.64 R2, desc[UR36][R2.64] ;  /* 0x0000002402027981 */ /* 0x000ea4000c1e1b00 */
[----:B--2---:R0:W1:Y:S01]  /*2a30*/  F2I.F64.TRUNC R0, R2 ;  /* 0x0000000200007311 */ /* 0x004062000030d100 */
[----:B------:R-:W-:Y:S05]  /*2a40*/  BRA `(.L_x_23004) ;  /* 0x00000008006c7947 */ /* 0x000fea0003800000 */
.L_x_23012:
        /* <DEDUP_REMOVED lines=28> */
.L_x_23015:
        /* <DEDUP_REMOVED lines=15> */
.L_x_23014:
[----:B------:R-:W2:Y:S02]  /*2d00*/  LDG.E.U16 R4, desc[UR36][R2.64] ;  /* 0x0000002402047981 */ /* 0x000ea4000c1e1500 */
[----:B--2---:R-:W-:-:S06]  /*2d10*/  IMAD.U32 R4, R4, 0x10000, RZ ;  /* 0x0001000004047824 */ /* 0x004fcc00078e00ff */
[----:B------:R-:W0:Y:S02]  /*2d20*/  F2I.FTZ.TRUNC.NTZ R4, R4 ;  /* 0x0000000400047305 */ /* 0x000e24000021f100 */
[----:B0-----:R-:W-:Y:S01]  /*2d30*/  PRMT R0, R4, 0x7610, R0 ;  /* 0x0000761004007816 */ /* 0x001fe20000000000 */
[----:B------:R-:W-:Y:S06]  /*2d40*/  BRA `(.L_x_23004) ;  /* 0x0000000400ac7947 */ /* 0x000fec0003800000 */
.L_x_23011:
        /* <DEDUP_REMOVED lines=10> */
.L_x_23018:
        /* <DEDUP_REMOVED lines=21> */
.L_x_23022:
[----:B------:R-:W-:Y:S05]  /*2f40*/  BSYNC B1 ;  /* 0x0000000000017941 */ /* 0x000fea0003800000 */
.L_x_23021:
[----:B------:R-:W-:Y:S01]  /*2f50*/  IMAD.SHL.U32 R2, R2, 0x100000, RZ ;  /* 0x0010000002027824 */ /* 0x000fe200078e00ff */
[----:B------:R-:W-:-:S04]  /*2f60*/  LEA R3, R0, 0x3b800000, 0x17 ;  /* 0x3b80000000037811 */ /* 0x000fc800078eb8ff */
[----:B------:R-:W-:-:S07]  /*2f70*/  LOP3.LUT R4, R3, R2, R4, 0xfe, !PT ;  /* 0x0000000203047212 */ /* 0x000fce00078efe04 */
.L_x_23020:
[----:B------:R-:W-:Y:S05]  /*2f80*/  BSYNC B0 ;  /* 0x0000000000007941 */ /* 0x000fea0003800000 */
.L_x_23019:
[----:B------:R-:W0:Y:S02]  /*2f90*/  F2I.FTZ.TRUNC.NTZ R4, R4 ;  /* 0x0000000400047305 */ /* 0x000e24000021f100 */
[----:B0-----:R-:W-:Y:S01]  /*2fa0*/  PRMT R0, R4, 0x7610, R0 ;  /* 0x0000761004007816 */ /* 0x001fe20000000000 */
[----:B------:R-:W-:Y:S06]  /*2fb0*/  BRA `(.L_x_23004) ;  /* 0x0000000400107947 */ /* 0x000fec0003800000 */
.L_x_23017:
        /* <DEDUP_REMOVED lines=21> */
.L_x_23026:
[----:B------:R-:W-:Y:S05]  /*3110*/  BSYNC B1 ;  /* 0x0000000000017941 */ /* 0x000fea0003800000 */
.L_x_23025:
[----:B------:R-:W-:Y:S01]  /*3120*/  IMAD.SHL.U32 R2, R2, 0x200000, RZ ;  /* 0x0020000002027824 */ /* 0x000fe200078e00ff */
[----:B------:R-:W-:-:S04]  /*3130*/  LEA R3, R0, 0x37800000, 0x17 ;  /* 0x3780000000037811 */ /* 0x000fc800078eb8ff */
[----:B------:R-:W-:-:S07]  /*3140*/  LOP3.LUT R4, R3, R2, R4, 0xfe, !PT ;  /* 0x0000000203047212 */ /* 0x000fce00078efe04 */
.L_x_23024:
[----:B------:R-:W-:Y:S05]  /*3150*/  BSYNC B0 ;  /* 0x0000000000007941 */ /* 0x000fea0003800000 */
.L_x_23023:
[----:B------:R-:W0:Y:S02]  /*3160*/  F2I.FTZ.TRUNC.NTZ R4, R4 ;  /* 0x0000000400047305 */ /* 0x000e24000021f100 */
[----:B0-----:R-:W-:Y:S01]  /*3170*/  PRMT R0, R4, 0x7610, R0 ;  /* 0x0000761004007816 */ /* 0x001fe20000000000 */
[----:B------:R-:W-:Y:S06]  /*3180*/  BRA `(.L_x_23004) ;  /* 0x00000000009c7947 */ /* 0x000fec0003800000 */
.L_x_23016:
        /* <DEDUP_REMOVED lines=14> */
.L_x_23030:
[----:B------:R-:W-:Y:S05]  /*3270*/  BSYNC B0 ;  /* 0x0000000000007941 */ /* 0x000fea0003800000 */
.L_x_23029:
[----:B------:R-:W0:Y:S02]  /*3280*/  F2I.FTZ.TRUNC.NTZ R4, R4 ;  /* 0x0000000400047305 */ /* 0x000e24000021f100 */
[----:B0-----:R-:W-:Y:S01]  /*3290*/  PRMT R0, R4, 0x7610, R0 ;  /* 0x0000761004007816 */ /* 0x001fe20000000000 */
[----:B------:R-:W-:Y:S06]  /*32a0*/  BRA `(.L_x_23004) ;  /* 0x0000000000547947 */ /* 0x000fec0003800000 */
.L_x_23003:
        /* <DEDUP_REMOVED lines=16> */
.L_x_23031:
[----:B------:R-:W-:Y:S01]  /*33b0*/  PRMT R0, RZ, 0x7610, R0 ;  /* 0x00007610ff007816 */ /* 0x000fe20000000000 */
[----:B------:R-:W-:Y:S06]  /*33c0*/  BRA `(.L_x_23004) ;  /* 0x00000000000c7947 */ /* 0x000fec0003800000 */
.L_x_23028:
[----:B------:R0:W5:Y:S01]  /*33d0*/  LDG.E.U8 R0, desc[UR36][R2.64] ;  /* 0x0000002402007981 */ /* 0x000162000c1e1100 */
[----:B------:R-:W-:Y:S05]  /*33e0*/  BRA `(.L_x_23004) ;  /* 0x0000000000047947 */ /* 0x000fea0003800000 */
.L_x_23027:
[----:B------:R0:W5:Y:S02]  /*33f0*/  LDG.E.U8 R0, desc[UR36][R2.64] ;  /* 0x0000002402007981 */ /* 0x000164000c1e1100 */
.L_x_23004:
[----:B------:R-:W0:Y:S01]  /*3400*/  LDC.U8 R4, c[0x0][0x491] ;  /* 0x00012440ff047b82 */ /* 0x000e220000000000 */
[----:B-1---5:R-:W-:Y:S02]  /*3410*/  LOP3.LUT R0, R0, 0xffff, RZ, 0xc0, !PT ;  /* 0x0000ffff00007812 */ /* 0x022fe400078ec0ff */
[----:B------:R-:W-:Y:S02]  /*3420*/  LOP3.LUT R19, R19, 0xffff, RZ, 0xc0, !PT ;  /* 0x0000ffff13137812 */ /* 0x000fe400078ec0ff */
[----:B------:R-:W-:Y:S02]  /*3430*/  PRMT R0, R0, 0x8880, RZ ;  /* 0x0000888000007816 */ /* 0x000fe400000000ff */
        /* <DEDUP_REMOVED lines=15> */
.L_x_23035:
[----:B------:R1:W-:Y:S01]  /*3530*/  STG.E.U8 desc[UR36][R16.64], R5 ;  /* 0x0000000510007986 */ /* 0x0003e2000c101124 */
[----:B------:R-:W-:Y:S05]  /*3540*/  BRA `(.L_x_23037) ;  /* 0x0000000c005c7947 */ /* 0x000fea0003800000 */
.L_x_23034:
        /* <DEDUP_REMOVED lines=10> */
.L_x_23039:
[----:B------:R3:W-:Y:S01]  /*35f0*/  STG.E desc[UR36][R16.64], R5 ;  /* 0x0000000510007986 */ /* 0x0007e2000c101924 */
[----:B------:R-:W-:Y:S05]  /*3600*/  BRA `(.L_x_23037) ;  /* 0x0000000c002c7947 */ /* 0x000fea0003800000 */
.L_x_23038:
[----:B------:R2:W-:Y:S01]  /*3610*/  STG.E.U16 desc[UR36][R16.64], R5 ;  /* 0x0000000510007986 */ /* 0x0005e2000c101524 */
[----:B------:R-:W-:Y:S05]  /*3620*/  BRA `(.L_x_23037) ;  /* 0x0000000c00247947 */ /* 0x000fea0003800000 */
.L_x_23033:
        /* <DEDUP_REMOVED lines=9> */
.L_x_23041:
[----:B------:R-:W0:Y:S02]  /*36c0*/  I2F.S16 R0, R5 ;  /* 0x0000000500007306 */ /* 0x000e240000101400 */
[----:B0-----:R-:W-:-:S05]  /*36d0*/  F2FP.F16.F32.PACK_AB R0, RZ, R0 ;  /* 0x00000000ff00723e */ /* 0x001fca00000000ff */
[----:B------:R0:W-:Y:S01]  /*36e0*/  STG.E.U16 desc[UR36][R16.64], R0 ;  /* 0x0000000010007986 */ /* 0x0001e2000c101524 */
[----:B------:R-:W-:Y:S05]  /*36f0*/  BRA `(.L_x_23037) ;  /* 0x0000000800f07947 */ /* 0x000fea0003800000 */
.L_x_23040:
        /* <DEDUP_REMOVED lines=10> */
.L_x_23043:
[----:B------:R-:W0:Y:S02]  /*37a0*/  I2F.S16 R5, R5 ;  /* 0x0000000500057306 */ /* 0x000e240000101400 */
[----:B0-----:R-:W-:-:S04]  /*37b0*/  F2FP.F16.F32.PACK_AB R3, RZ, R5 ;  /* 0x00000005ff03723e */ /* 0x001fc800000000ff */
[----:B------:R-:W-:-:S05]  /*37c0*/  PRMT R3, R3, 0x5410, RZ ;  /* 0x0000541003037816 */ /* 0x000fca00000000ff */
[----:B------:R0:W-:Y:S01]  /*37d0*/  STG.E desc[UR36][R16.64], R3 ;  /* 0x0000000310007986 */ /* 0x0001e2000c101924 */
[----:B------:R-:W-:Y:S05]  /*37e0*/  BRA `(.L_x_23037) ;  /* 0x0000000800b47947 */ /* 0x000fea0003800000 */
.L_x_23042:
[----:B------:R-:W0:Y:S02]  /*37f0*/  I2F.F64.S16 R2, R5 ;  /* 0x0000000500027312 */ /* 0x000e240000101c00 */
[----:B0-----:R0:W-:Y:S01]  /*3800*/  STG.E.64 desc[UR36][R16.64], R2 ;  /* 0x0000000210007986 */ /* 0x0011e2000c101b24 */
[----:B------:R-:W-:Y:S05]  /*3810*/  BRA `(.L_x_23037) ;  /* 0x0000000800a87947 */ /* 0x000fea0003800000 */
.L_x_23032:
        /* <DEDUP_REMOVED lines=13> */
.L_x_23046:
[----:B------:R-:W0:Y:S01]  /*38f0*/  I2F.F64.S16 R4, R5 ;  /* 0x0000000500047312 */ /* 0x000e220000101c00 */
[----:B------:R-:W-:-:S05]  /*3900*/  CS2R R6, SRZ ;  /* 0x0000000000067805 */ /* 0x000fca000001ff00 */
[----:B0-----:R0:W-:Y:S01]  /*3910*/  STG.E.128 desc[UR36][R16.64], R4 ;  /* 0x0000000410007986 */ /* 0x0011e2000c101d24 */
[----:B------:R-:W-:Y:S05]  /*3920*/  BRA `(.L_x_23037) ;  /* 0x0000000800647947 */ /* 0x000fea0003800000 */
.L_x_23045:
        /* <DEDUP_REMOVED lines=21> */
.L_x_23050:
[----:B------:R-:W-:Y:S05]  /*3a80*/  BSYNC B0 ;  /* 0x0000000000007941 */ /* 0x000fea0003800000 */
.L_x_23049:
[----:B------:R-:W-:-:S05]  /*3a90*/  LOP3.LUT R3, R0, R3, RZ, 0xfc, !PT ;  /* 0x0000000300037212 */ /* 0x000fca00078efcff */
[----:B------:R0:W-:Y:S01]  /*3aa0*/  STG.E.U8 desc[UR36][R16.64], R3 ;  /* 0x0000000310007986 */ /* 0x0001e2000c101124 */
[----:B------:R-:W-:Y:S05]  /*3ab0*/  BRA `(.L_x_23037) ;  /* 0x0000000800007947 */ /* 0x000fea0003800000 */
.L_x_23048:
        /* <DEDUP_REMOVED lines=13> */
.L_x_23052:
[----:B------:R-:W-:Y:S01]  /*3b90*/  IMAD.MOV.U32 R0, RZ, RZ, 0x7f ;  /* 0x0000007fff007424 */ /* 0x000fe200078e00ff */
[----:B------:R-:W-:-:S04]  /*3ba0*/  ISETP.GT.U32.AND P0, PT, R2, 0x7f800000, PT ;  /* 0x7f8000000200780c */ /* 0x000fc80003f04070 */
[----:B------:R-:W-:-:S09]  /*3bb0*/  SEL R0, R0, 0x7c, P0 ;  /* 0x0000007c00007807 */ /* 0x000fd20000000000 */
.L_x_23053:
[----:B------:R-:W-:Y:S05]  /*3bc0*/  BSYNC B0 ;  /* 0x0000000000007941 */ /* 0x000fea0003800000 */
.L_x_23051:
[----:B------:R-:W-:-:S04]  /*3bd0*/  LOP3.LUT R2, R5, 0x80000000, RZ, 0xc0, !PT ;  /* 0x8000000005027812 */ /* 0x000fc800078ec0ff */
[----:B------:R-:W-:-:S04]  /*3be0*/  SHF.R.U32.HI R3, RZ, 0x18, R2 ;  /* 0x00000018ff037819 */ /* 0x000fc80000011602 */
[----:B------:R-:W-:-:S05]  /*3bf0*/  LOP3.LUT R3, R0, R3, RZ, 0xfc, !PT ;  /* 0x0000000300037212 */ /* 0x000fca00078efcff */
[----:B------:R0:W-:Y:S01]  /*3c00*/  STG.E.U8 desc[UR36][R16.64], R3 ;  /* 0x0000000310007986 */ /* 0x0001e2000c101124 */
[----:B------:R-:W-:Y:S05]  /*3c10*/  BRA `(.L_x_23037) ;  /* 0x0000000400a87947 */ /* 0x000fea0003800000 */
.L_x_23047:
[----:B------:R-:W0:Y:S02]  /*3c20*/  I2F.S16 R0, R5 ;  /* 0x0000000500007306 */ /* 0x000e240000101400 */
[----:B0-----:R-:W-:-:S05]  /*3c30*/  F2FP.BF16.F32.PACK_AB R0, RZ, R0 ;  /* 0x00000000ff00723e */ /* 0x001fca00000010ff */
[----:B------:R0:W-:Y:S01]  /*3c40*/  STG.E.U16 desc[UR36][R16.64], R0 ;  /* 0x0000000010007986 */ /* 0x0001e2000c101524 */
[----:B------:R-:W-:Y:S05]  /*3c50*/  BRA `(.L_x_23037) ;  /* 0x0000000400987947 */ /* 0x000fea0003800000 */
.L_x_23044:
        /* <DEDUP_REMOVED lines=10> */
.L_x_23056:
        /* <DEDUP_REMOVED lines=17> */
.L_x_23059:
[----:B------:R-:W-:-:S04]  /*3e10*/  LOP3.LUT R2, R5, 0x80000000, RZ, 0xc0, !PT ;  /* 0x8000000005027812 */ /* 0x000fc800078ec0ff */
[----:B------:R-:W-:-:S04]  /*3e20*/  SHF.R.U32.HI R3, RZ, 0x18, R2 ;  /* 0x00000018ff037819 */ /* 0x000fc80000011602 */
[----:B------:R-:W-:-:S04]  /*3e30*/  LOP3.LUT R0, R0, R3, RZ, 0xfc, !PT ;  /* 0x0000000300007212 */ /* 0x000fc800078efcff */
[----:B------:R-:W-:-:S07]  /*3e40*/  PRMT R8, R0, 0x7610, R8 ;  /* 0x0000761000087816 */ /* 0x000fce0000000008 */
.L_x_23058:
[----:B------:R-:W-:Y:S05]  /*3e50*/  BSYNC B0 ;  /* 0x0000000000007941 */ /* 0x000fea0003800000 */
.L_x_23057:
[----:B------:R0:W-:Y:S01]  /*3e60*/  STG.E.U8 desc[UR36][R16.64], R8 ;  /* 0x0000000810007986 */ /* 0x0001e2000c101124 */
[----:B------:R-:W-:Y:S05]  /*3e70*/  BRA `(.L_x_23037) ;  /* 0x0000000400107947 */ /* 0x000fea0003800000 */
.L_x_23055:
        /* <DEDUP_REMOVED lines=17> */
.L_x_23062:
[----:B------:R-:W-:-:S04]  /*3f90*/  LOP3.LUT R2, R5, 0x80000000, RZ, 0xc0, !PT ;  /* 0x8000000005027812 */ /* 0x000fc800078ec0ff */
[----:B------:R-:W-:-:S04]  /*3fa0*/  SHF.R.U32.HI R3, RZ, 0x18, R2 ;  /* 0x00000018ff037819 */ /* 0x000fc80000011602 */
[----:B------:R-:W-:-:S04]  /*3fb0*/  LOP3.LUT R0, R0, R3, RZ, 0xfc, !PT ;  /* 0x0000000300007212 */ /* 0x000fc800078efcff */
[----:B------:R-:W-:-:S07]  /*3fc0*/  PRMT R8, R0, 0x7610, R8 ;  /* 0x0000761000087816 */ /* 0x000fce0000000008 */
.L_x_23061:
[----:B------:R-:W-:Y:S05]  /*3fd0*/  BSYNC B0 ;  /* 0x0000000000007941 */ /* 0x000fea0003800000 */
.L_x_23060:
[----:B------:R0:W-:Y:S01]  /*3fe0*/  STG.E.U8 desc[UR36][R16.64], R8 ;  /* 0x0000000810007986 */ /* 0x0001e2000c101124 */
[----:B------:R-:W-:Y:S05]  /*3ff0*/  BRA `(.L_x_23037) ;  /* 0x0000000000b07947 */ /* 0x000fea0003800000 */
.L_x_23054:
        /* <DEDUP_REMOVED lines=22> */
.L_x_23036:
        /* <DEDUP_REMOVED lines=16> */
.L_x_23065:
[----:B------:R-:W-:Y:S05]  /*4260*/  BRA `(.L_x_23037) ;  /* 0x0000000000147947 */ /* 0x000fea0003800000 */
.L_x_23064:
[----:B------:R-:W-:-:S04]  /*4270*/  PRMT R2, R5, 0x9910, RZ ;  /* 0x0000991005027816 */ /* 0x000fc800000000ff */
[----:B------:R-:W-:-:S05]  /*4280*/  SHF.R.S32.HI R3, RZ, 0x1f, R2 ;  /* 0x0000001fff037819 */ /* 0x000fca0000011402 */
[----:B------:R0:W-:Y:S01]  /*4290*/  STG.E.64 desc[UR36][R16.64], R2 ;  /* 0x0000000210007986 */ /* 0x0001e2000c101b24 */
[----:B------:R-:W-:Y:S05]  /*42a0*/  BRA `(.L_x_23037) ;  /* 0x0000000000047947 */ /* 0x000fea0003800000 */
.L_x_23063:
[----:B------:R0:W-:Y:S02]  /*42b0*/  STG.E desc[UR36][R16.64], R5 ;  /* 0x0000000510007986 */ /* 0x0001e4000c101924 */
.L_x_23037:
[----:B------:R-:W-:-:S04]  /*42c0*/  IMAD R18, R18, 0x200, R23 ;  /* 0x0000020012127824 */ /* 0x000fc800078e0217 */
[----:B------:R-:W-:-:S07]  /*42d0*/  VIADD R19, R18, 0x80 ;  /* 0x0000008012137836 */ /* 0x000fce0000000000 */
.L_x_22964:
[----:B------:R-:W-:Y:S05]  /*42e0*/  BSYNC B6 ;  /* 0x0000000000067941 */ /* 0x000fea0003800000 */
.L_x_22963:
        /* <DEDUP_REMOVED lines=358> */
.L_x_23068:
        /* <DEDUP_REMOVED lines=20> */
.L_x_23072:
[----:B------:R0:W5:Y:S01]  /*5a90*/  LDG.E.U8 R22, desc[UR36][R2.64] ;  /* 0x0000002402167981 */ /* 0x000162000c1e1100 */
[----:B------:R-:W-:Y:S05]  /*5aa0*/  BRA `(.L_x_23074) ;  /* 0x0000000c00547947 */ /* 0x000fea0003800000 */
.L_x_23071:
        /* <DEDUP_REMOVED lines=8> */
.L_x_23076:
[----:B------:R0:W5:Y:S01]  /*5b30*/  LDG.E.U8 R22, desc[UR36][R2.64] ;  /* 0x0000002402167981 */ /* 0x000162000c1e1100 */
[----:B------:R-:W-:Y:S05]  /*5b40*/  BRA `(.L_x_23074) ;  /* 0x0000000c002c7947 */ /* 0x000fea0003800000 */
.L_x_23075:
[----:B------:R0:W5:Y:S01]  /*5b50*/  LDG.E.U16 R22, desc[UR36][R2.64] ;  /* 0x0000002402167981 */ /* 0x000162000c1e1500 */
[----:B------:R-:W-:Y:S05]  /*5b60*/  BRA `(.L_x_23074) ;  /* 0x0000000c00247947 */ /* 0x000fea0003800000 */
.L_x_23070:
        /* <DEDUP_REMOVED lines=9> */
.L_x_23078:
[----:B------:R-:W2:Y:S02]  /*5c00*/  LDG.E.U16 R0, desc[UR36][R2.64] ;  /* 0x0000002402007981 */ /* 0x000ea4000c1e1500 */
[----:B--2---:R-:W-:-:S06]  /*5c10*/  HADD2.F32 R0, -RZ, R0.H0_H0 ;  /* 0x20000000ff007230 */ /* 0x004fcc0000004100 */
[----:B------:R-:W0:Y:S02]  /*5c20*/  F2I.FTZ.TRUNC.NTZ R0, R0 ;  /* 0x0000000000007305 */ /* 0x000e24000021f100 */
[----:B0-----:R-:W-:Y:S01]  /*5c30*/  PRMT R22, R0, 0x7610, R22 ;  /* 0x0000761000167816 */ /* 0x001fe20000000016 */
[----:B------:R-:W-:Y:S06]  /*5c40*/  BRA `(.L_x_23074) ;  /* 0x0000000800ec7947 */ /* 0x000fec0003800000 */
.L_x_23077:
        /* <DEDUP_REMOVED lines=9> */
.L_x_23080:
[----:B------:R-:W2:Y:S02]  /*5ce0*/  LDG.E.U16 R2, desc[UR36][R2.64] ;  /* 0x0000002402027981 */ /* 0x000ea4000c1e1500 */
[----:B--2---:R-:W-:-:S06]  /*5cf0*/  HADD2.F32 R0, -RZ, R2.H0_H0 ;  /* 0x20000002ff007230 */ /* 0x004fcc0000004100 */
[----:B------:R-:W0:Y:S02]  /*5d00*/  F2I.FTZ.TRUNC.NTZ R0, R0 ;  /* 0x0000000000007305 */ /* 0x000e24000021f100 */
[----:B0-----:R-:W-:Y:S01]  /*5d10*/  PRMT R22, R0, 0x7610, R22 ;  /* 0x0000761000167816 */ /* 0x001fe20000000016 */
[----:B------:R-:W-:Y:S06]  /*5d20*/  BRA `(.L_x_23074) ;  /* 0x0000000800b47947 */ /* 0x000fec0003800000 */
.L_x_23079:
[----:B------:R-:W2:Y:S02]  /*5d30*/  LDG.E.64 R2, desc[UR36][R2.64] ;  /* 0x0000002402027981 */ /* 0x000ea4000c1e1b00 */
[----:B--2---:R0:W1:Y:S01]  /*5d40*/  F2I.F64.TRUNC R22, R2 ;  /* 0x0000000200167311 */ /* 0x004062000030d100 */
[----:B------:R-:W-:Y:S05]  /*5d50*/  BRA `(.L_x_23074) ;  /* 0x0000000800a87947 */ /* 0x000fea0003800000 */
.L_x_23069:
        /* <DEDUP_REMOVED lines=12> */
.L_x_23083:
[----:B------:R-:W2:Y:S02]  /*5e20*/  LDG.E.64 R2, desc[UR36][R2.64] ;  /* 0x0000002402027981 */ /* 0x000ea4000c1e1b00 */
[----:B--2---:R0:W1:Y:S01]  /*5e30*/  F2I.F64.TRUNC R22, R2 ;  /* 0x0000000200167311 */ /* 0x004062000030d100 */
[----:B------:R-:W-:Y:S05]  /*5e40*/  BRA `(.L_x_23074) ;  /* 0x00000008006c7947 */ /* 0x000fea0003800000 */
.L_x_23082:
        /* <DEDUP_REMOVED lines=28> */
.L_x_23085:
        /* <DEDUP_REMOVED lines=15> */
.L_x_23084:
[----:B------:R-:W2:Y:S02]  /*6100*/  LDG.E.U16 R0, desc[UR36][R2.64] ;  /* 0x0000002402007981 */ /* 0x000ea4000c1e1500 */
[----:B--2---:R-:W-:-:S06]  /*6110*/  IMAD.U32 R0, R0, 0x10000, RZ ;  /* 0x0001000000007824 */ /* 0x004fcc00078e00ff */
[----:B------:R-:W0:Y:S02]  /*6120*/  F2I.FTZ.TRUNC.NTZ R0, R0 ;  /* 0x0000000000007305 */ /* 0x000e24000021f100 */
[----:B0-----:R-:W-:Y:S01]  /*6130*/  PRMT R22, R0, 0x7610, R22 ;  /* 0x0000761000167816 */ /* 0x001fe20000000016 */
[----:B------:R-:W-:Y:S06]  /*6140*/  BRA `(.L_x_23074) ;  /* 0x0000000400ac7947 */ /* 0x000fec0003800000 */
.L_x_23081:
        /* <DEDUP_REMOVED lines=10> */
.L_x_23088:
        /* <DEDUP_REMOVED lines=21> */
.L_x_23092:
[----:B------:R-:W-:Y:S05]  /*6340*/  BSYNC B1 ;  /* 0x0000000000017941 */ /* 0x000fea0003800000 */
.L_x_23091:
[----:B------:R-:W-:Y:S01]  /*6350*/  LEA R3, R0, 0x3b800000, 0x17 ;  /* 0x3b80000000037811 */ /* 0x000fe200078eb8ff */
[----:B------:R-:W-:-:S05]  /*6360*/  IMAD.SHL.U32 R0, R2, 0x100000, RZ ;  /* 0x0010000002007824 */ /* 0x000fca00078e00ff */
[----:B------:R-:W-:-:S07]  /*6370*/  LOP3.LUT R0, R3, R0, R4, 0xfe, !PT ;  /* 0x0000000003007212 */ /* 0x000fce00078efe04 */
.L_x_23090:
[----:B------:R-:W-:Y:S05]  /*6380*/  BSYNC B0 ;  /* 0x0000000000007941 */ /* 0x000fea0003800000 */
.L_x_23089:
[----:B------:R-:W0:Y:S02]  /*6390*/  F2I.FTZ.TRUNC.NTZ R0, R0 ;  /* 0x0000000000007305 */ /* 0x000e24000021f100 */
[----:B0-----:R-:W-:Y:S01]  /*63a0*/  PRMT R22, R0, 0x7610, R22 ;  /* 0x0000761000167816 */ /* 0x001fe20000000016 */
[----:B------:R-:W-:Y:S06]  /*63b0*/  BRA `(.L_x_23074) ;  /* 0x0000000400107947 */ /* 0x000fec0003800000 */
.L_x_23087:
        /* <DEDUP_REMOVED lines=21> */
.L_x_23096:
[----:B------:R-:W-:Y:S05]  /*6510*/  BSYNC B1 ;  /* 0x0000000000017941 */ /* 0x000fea0003800000 */
.L_x_23095:
[----:B------:R-:W-:Y:S01]  /*6520*/  LEA R3, R0, 0x37800000, 0x17 ;  /* 0x3780000000037811 */ /* 0x000fe200078eb8ff */
[----:B------:R-:W-:-:S05]  /*6530*/  IMAD.SHL.U32 R0, R2, 0x200000, RZ ;  /* 0x0020000002007824 */ /* 0x000fca00078e00ff */
[----:B------:R-:W-:-:S07]  /*6540*/  LOP3.LUT R0, R3, R0, R4, 0xfe, !PT ;  /* 0x0000000003007212 */ /* 0x000fce00078efe04 */
.L_x_23094:
[----:B------:R-:W-:Y:S05]  /*6550*/  BSYNC B0 ;  /* 0x0000000000007941 */ /* 0x000fea0003800000 */
.L_x_23093:
[----:B------:R-:W0:Y:S02]  /*6560*/  F2I.FTZ.TRUNC.NTZ R0, R0 ;  /* 0x0000000000007305 */ /* 0x000e24000021f100 */
[----:B0-----:R-:W-:Y:S01]  /*6570*/  PRMT R22, R0, 0x7610, R22 ;  /* 0x0000761000167816 */ /* 0x001fe20000000016 */
[----:B------:R-:W-:Y:S06]  /*6580*/  BRA `(.L_x_23074) ;  /* 0x00000000009c7947 */ /* 0x000fec0003800000 */
.L_x_23086:
        /* <DEDUP_REMOVED lines=14> */
.L_x_23100:
[----:B------:R-:W-:Y:S05]  /*6670*/  BSYNC B0 ;  /* 0x0000000000007941 */ /* 0x000fea0003800000 */
.L_x_23099:
[----:B------:R-:W0:Y:S02]  /*6680*/  F2I.FTZ.TRUNC.NTZ R0, R0 ;  /* 0x0000000000007305 */ /* 0x000e24000021f100 */
[----:B0-----:R-:W-:Y:S01]  /*6690*/  PRMT R22, R0, 0x7610, R22 ;  /* 0x0000761000167816 */ /* 0x001fe20000000016 */
[----:B------:R-:W-:Y:S06]  /*66a0*/  BRA `(.L_x_23074) ;  /* 0x0000000000547947 */ /* 0x000fec0003800000 */
.L_x_23073:
        /* <DEDUP_REMOVED lines=16> */
.L_x_23101:
[----:B------:R-:W-:Y:S01]  /*67b0*/  PRMT R22, RZ, 0x7610, R22 ;  /* 0x00007610ff167816 */ /* 0x000fe20000000016 */
[----:B------:R-:W-:Y:S06]  /*67c0*/  BRA `(.L_x_23074) ;  /* 0x00000000000c7947 */ /* 0x000fec0003800000 */
.L_x_23098:
[----:B------:R3:W5:Y:S01]  /*67d0*/  LDG.E.U8 R22, desc[UR36][R2.64] ;  /* 0x0000002402167981 */ /* 0x000762000c1e1100 */
[----:B------:R-:W-:Y:S05]  /*67e0*/  BRA `(.L_x_23074) ;  /* 0x0000000000047947 */ /* 0x000fea0003800000 */
.L_x_23097:
[----:B------:R4:W5:Y:S02]  /*67f0*/  LDG.E.U8 R22, desc[UR36][R2.64] ;  /* 0x0000002402167981 */ /* 0x000964000c1e1100 */
.L_x_23074:
        /* <DEDUP_REMOVED lines=17> */
.L_x_23105:
[----:B------:R4:W5:Y:S01]  /*6910*/  LDG.E.U8 R0, desc[UR36][R2.64] ;  /* 0x0000002402007981 */ /* 0x000962000c1e1100 */
[----:B------:R-:W-:Y:S05]  /*6920*/  BRA `(.L_x_23107) ;  /* 0x0000000c00547947 */ /* 0x000fea0003800000 */
.L_x_23104:
        /* <DEDUP_REMOVED lines=8> */
.L_x_23109:
[----:B------:R2:W5:Y:S01]  /*69b0*/  LDG.E.U8 R0, desc[UR36][R2.64] ;  /* 0x0000002402007981 */ /* 0x000562000c1e1100 */
[----:B------:R-:W-:Y:S05]  /*69c0*/  BRA `(.L_x_23107) ;  /* 0x0000000c002c7947 */ /* 0x000fea0003800000 */
.L_x_23108:
[----:B------:R0:W5:Y:S01]  /*69d0*/  LDG.E.U16 R0, desc[UR36][R2.64] ;  /* 0x0000002402007981 */ /* 0x000162000c1e1500 */
[----:B------:R-:W-:Y:S05]  /*69e0*/  BRA `(.L_x_23107) ;  /* 0x0000000c00247947 */ /* 0x000fea0003800000 */
.L_x_23103:
        /* <DEDUP_REMOVED lines=9> */
.L_x_23111:
[----:B------:R-:W2:Y:S02]  /*6a80*/  LDG.E.U16 R4, desc[UR36][R2.64] ;  /* 0x0000002402047981 */ /* 0x000ea4000c1e1500 */
[----:B--2---:R-:W-:-:S06]  /*6a90*/  HADD2.F32 R4, -RZ, R4.H0_H0 ;  /* 0x20000004ff047230 */ /* 0x004fcc0000004100 */
[----:B------:R-:W0:Y:S02]  /*6aa0*/  F2I.FTZ.TRUNC.NTZ R4, R4 ;  /* 0x0000000400047305 */ /* 0x000e24000021f100 */
[----:B0-----:R-:W-:Y:S01]  /*6ab0*/  PRMT R0, R4, 0x7610, R0 ;  /* 0x0000761004007816 */ /* 0x001fe20000000000 */
[----:B------:R-:W-:Y:S06]  /*6ac0*/  BRA `(.L_x_23107) ;  /* 0x0000000800ec7947 */ /* 0x000fec0003800000 */
.L_x_23110:
        /* <DEDUP_REMOVED lines=9> */
.L_x_23113:
[----:B------:R-:W2:Y:S02]  /*6b60*/  LDG.E.U16 R2, desc[UR36][R2.64] ;  /* 0x0000002402027981 */ /* 0x000ea4000c1e1500 */
[----:B--2---:R-:W-:-:S06]  /*6b70*/  HADD2.F32 R4, -RZ, R2.H0_H0 ;  /* 0x20000002ff047230 */ /* 0x004fcc0000004100 */
[----:B------:R-:W0:Y:S02]  /*6b80*/  F2I.FTZ.TRUNC.NTZ R4, R4 ;  /* 0x0000000400047305 */ /* 0x000e24000021f100 */
[----:B0-----:R-:W-:Y:S01]  /*6b90*/  PRMT R0, R4, 0x7610, R0 ;  /* 0x0000761004007816 */ /* 0x001fe20000000000 */
[----:B------:R-:W-:Y:S06]  /*6ba0*/  BRA `(.L_x_23107) ;  /* 0x0000000800b47947 */ /* 0x000fec0003800000 */
.L_x_23112:
[----:B------:R-:W2:Y:S02]  /*6bb0*/  LDG.E.64 R2, desc[UR36][R2.64] ;  /* 0x0000002402027981 */ /* 0x000ea4000c1e1b00 */
[----:B--2---:R0:W1:Y:S01]  /*6bc0*/  F2I.F64.TRUNC R0, R2 ;  /* 0x0000000200007311 */ /* 0x004062000030d100 */
[----:B------:R-:W-:Y:S05]  /*6bd0*/  BRA `(.L_x_23107) ;  /* 0x0000000800a87947 */ /* 0x000fea0003800000 */
.L_x_23102:
        /* <DEDUP_REMOVED lines=12> */
.L_x_23116:
[----:B------:R-:W2:Y:S02]  /*6ca0*/  LDG.E.64 R2, desc[UR36][R2.64] ;  /* 0x0000002402027981 */ /* 0x000ea4000c1e1b00 */
[----:B--2---:R0:W1:Y:S01]  /*6cb0*/  F2I.F64.TRUNC R0, R2 ;  /* 0x0000000200007311 */ /* 0x004062000030d100 */
[----:B------:R-:W-:Y:S05]  /*6cc0*/  BRA `(.L_x_23107) ;  /* 0x00000008006c7947 */ /* 0x000fea0003800000 */
.L_x_23115:
        /* <DEDUP_REMOVED lines=28> */
.L_x_23118:
        /* <DEDUP_REMOVED lines=15> */
.L_x_23117:
[----:B------:R-:W2:Y:S02]  /*6f80*/  LDG.E.U16 R4, desc[UR36][R2.64] ;  /* 0x0000002402047981 */ /* 0x000ea4000c1e1500 */
[----:B--2---:R-:W-:-:S06]  /*6f90*/  IMAD.U32 R4, R4, 0x10000, RZ ;  /* 0x0001000004047824 */ /* 0x004fcc00078e00ff */
[----:B------:R-:W0:Y:S02]  /*6fa0*/  F2I.FTZ.TRUNC.NTZ R4, R4 ;  /* 0x0000000400047305 */ /* 0x000e24000021f100 */
[----:B0-----:R-:W-:Y:S01]  /*6fb0*/  PRMT R0, R4, 0x7610, R0 ;  /* 0x0000761004007816 */ /* 0x001fe20000000000 */
[----:B------:R-:W-:Y:S06]  /*6fc0*/  BRA `(.L_x_23107) ;  /* 0x0000000400ac7947 */ /* 0x000fec0003800000 */
.L_x_23114:
        /* <DEDUP_REMOVED lines=10> */
.L_x_23121:
        /* <DEDUP_REMOVED lines=21> */
.L_x_23125:
[----:B------:R-:W-:Y:S05]  /*71c0*/  BSYNC B1 ;  /* 0x0000000000017941 */ /* 0x000fea0003800000 */
.L_x_23124:
[----:B------:R-:W-:Y:S01]  /*71d0*/  IMAD.SHL.U32 R2, R2, 0x100000, RZ ;  /* 0x0010000002027824 */ /* 0x000fe200078e00ff */
[----:B------:R-:W-:-:S04]  /*71e0*/  LEA R3, R0, 0x3b800000, 0x17 ;  /* 0x3b80000000037811 */ /* 0x000fc800078eb8ff */
[----:B------:R-:W-:-:S07]  /*71f0*/  LOP3.LUT R4, R3, R2, R4, 0xfe, !PT ;  /* 0x0000000203047212 */ /* 0x000fce00078efe04 */
.L_x_23123:
[----:B------:R-:W-:Y:S05]  /*7200*/  BSYNC B0 ;  /* 0x0000000000007941 */ /* 0x000fea0003800000 */
.L_x_23122:
[----:B------:R-:W0:Y:S02]  /*7210*/  F2I.FTZ.TRUNC.NTZ R4, R4 ;  /* 0x0000000400047305 */ /* 0x000e24000021f100 */
[----:B0-----:R-:W-:Y:S01]  /*7220*/  PRMT R0, R4, 0x7610, R0 ;  /* 0x0000761004007816 */ /* 0x001fe20000000000 */
[----:B------:R-:W-:Y:S06]  /*7230*/  BRA `(.L_x_23107) ;  /* 0x0000000400107947 */ /* 0x000fec0003800000 */
.L_x_23120:
        /* <DEDUP_REMOVED lines=21> */
.L_x_23129:
[----:B------:R-:W-:Y:S05]  /*7390*/  BSYNC B1 ;  /* 0x0000000000017941 */ /* 0x000fea0003800000 */
.L_x_23128:
[----:B------:R-:W-:Y:S01]  /*73a0*/  IMAD.SHL.U32 R2, R2, 0x200000, RZ ;  /* 0x0020000002027824 */ /* 0x000fe200078e00ff */
[----:B------:R-:W-:-:S04]  /*73b0*/  LEA R3, R0, 0x37800000, 0x17 ;  /* 0x3780000000037811 */ /* 0x000fc800078eb8ff */
[----:B------:R-:W-:-:S07]  /*73c0*/  LOP3.LUT R4, R3, R2, R4, 0xfe, !PT ;  /* 0x0000000203047212 */ /* 0x000fce00078efe04 */
.L_x_23127:
[----:B------:R-:W-:Y:S05]  /*73d0*/  BSYNC B0 ;  /* 0x0000000000007941 */ /* 0x000fea0003800000 */
.L_x_23126:
[----:B------:R-:W0:Y:S02]  /*73e0*/  F2I.FTZ.TRUNC.NTZ R4, R4 ;  /* 0x0000000400047305 */ /* 0x000e24000021f100 */
[----:B0-----:R-:W-:Y:S01]  /*73f0*/  PRMT R0, R4, 0x7610, R0 ;  /* 0x0000761004007816 */ /* 0x001fe20000000000 */
[----:B------:R-:W-:Y:S06]  /*7400*/  BRA `(.L_x_23107) ;  /* 0x00000000009c7947 */ /* 0x000fec0003800000 */
.L_x_23119:
        /* <DEDUP_REMOVED lines=14> */
.L_x_23133:
[----:B------:R-:W-:Y:S05]  /*74f0*/  BSYNC B0 ;  /* 0x0000000000007941 */ /* 0x000fea0003800000 */
.L_x_23132:
[----:B------:R-:W0:Y:S02]  /*7500*/  F2I.FTZ.TRUNC.NTZ R4, R4 ;  /* 0x0000000400047305 */ /* 0x000e24000021f100 */
[----:B0-----:R-:W-:Y:S01]  /*7510*/  PRMT R0, R4, 0x7610, R0 ;  /* 0x0000761004007816 */ /* 0x001fe20000000000 */
[----:B------:R-:W-:Y:S06]  /*7520*/  BRA `(.L_x_23107) ;  /* 0x0000000000547947 */ /* 0x000fec0003800000 */
.L_x_23106:
        /* <DEDUP_REMOVED lines=16> */
.L_x_23134:
[----:B------:R-:W-:Y:S01]  /*7630*/  PRMT R0, RZ, 0x7610, R0 ;  /* 0x00007610ff007816 */ /* 0x000fe20000000000 */
[----:B------:R-:W-:Y:S06]  /*7640*/  BRA `(.L_x_23107) ;  /* 0x00000000000c7947 */ /* 0x000fec0003800000 */
.L_x_23131:
[----:B------:R0:W5:Y:S01]  /*7650*/  LDG.E.U8 R0, desc[UR36][R2.64] ;  /* 0x0000002402007981 */ /* 0x000162000c1e1100 */
[----:B------:R-:W-:Y:S05]  /*7660*/  BRA `(.L_x_23107) ;  /* 0x0000000000047947 */ /* 0x000fea0003800000 */
.L_x_23130:
[----:B------:R0:W5:Y:S02]  /*7670*/  LDG.E.U8 R0, desc[UR36][R2.64] ;  /* 0x0000002402007981 */ /* 0x000164000c1e1100 */
.L_x_23107:
        /* <DEDUP_REMOVED lines=19> */
.L_x_23138:
[----:B------:R0:W-:Y:S01]  /*77b0*/  STG.E.U8 desc[UR36][R16.64], R5 ;  /* 0x0000000510007986 */ /* 0x0001e2000c101124 */
[----:B------:R-:W-:Y:S05]  /*77c0*/  BRA `(.L_x_23140) ;  /* 0x0000000c005c7947 */ /* 0x000fea0003800000 */
.L_x_23137:
        /* <DEDUP_REMOVED lines=10> */
.L_x_23142:
[----:B------:R3:W-:Y:S01]  /*7870*/  STG.E desc[UR36][R16.64], R5 ;  /* 0x0000000510007986 */ /* 0x0007e2000c101924 */
[----:B------:R-:W-:Y:S05]  /*7880*/  BRA `(.L_x_23140) ;  /* 0x0000000c002c7947 */ /* 0x000fea0003800000 */
.L_x_23141:
[----:B------:R2:W-:Y:S01]  /*7890*/  STG.E.U16 desc[UR36][R16.64], R5 ;  /* 0x0000000510007986 */ /* 0x0005e2000c101524 */
[----:B------:R-:W-:Y:S05]  /*78a0*/  BRA `(.L_x_23140) ;  /* 0x0000000c00247947 */ /* 0x000fea0003800000 */
.L_x_23136:
        /* <DEDUP_REMOVED lines=9> */
.L_x_23144:
[----:B------:R-:W0:Y:S02]  /*7940*/  I2F.S16 R0, R5 ;  /* 0x0000000500007306 */ /* 0x000e240000101400 */
[----:B0-----:R-:W-:-:S05]  /*7950*/  F2FP.F16.F32.PACK_AB R0, RZ, R0 ;  /* 0x00000000ff00723e */ /* 0x001fca00000000ff */
[----:B------:R0:W-:Y:S01]  /*7960*/  STG.E.U16 desc[UR36][R16.64], R0 ;  /* 0x0000000010007986 */ /* 0x0001e2000c101524 */
[----:B------:R-:W-:Y:S05]  /*7970*/  BRA `(.L_x_23140) ;  /* 0x0000000800f07947 */ /* 0x000fea0003800000 */
.L_x_23143:
        /* <DEDUP_REMOVED lines=10> */
.L_x_23146:
[----:B------:R-:W0:Y:S02]  /*7a20*/  I2F.S16 R5, R5 ;  /* 0x0000000500057306 */ /* 0x000e240000101400 */
[----:B0-----:R-:W-:-:S04]  /*7a30*/  F2FP.F16.F32.PACK_AB R3, RZ, R5 ;  /* 0x00000005ff03723e */ /* 0x001fc800000000ff */
[----:B------:R-:W-:-:S05]  /*7a40*/  PRMT R3, R3, 0x5410, RZ ;  /* 0x0000541003037816 */ /* 0x000fca00000000ff */
[----:B------:R0:W-:Y:S01]  /*7a50*/  STG.E desc[UR36][R16.64], R3 ;  /* 0x0000000310007986 */ /* 0x0001e2000c101924 */
[----:B------:R-:W-:Y:S05]  /*7a60*/  BRA `(.L_x_23140) ;  /* 0x0000000800b47947 */ /* 0x000fea0003800000 */
.L_x_23145:
[----:B------:R-:W0:Y:S02]  /*7a70*/  I2F.F64.S16 R2, R5 ;  /* 0x0000000500027312 */ /* 0x000e240000101c00 */
[----:B0-----:R0:W-:Y:S01]  /*7a80*/  STG.E.64 desc[UR36][R16.64], R2 ;  /* 0x0000000210007986 */ /* 0x0011e2000c101b24 */
[----:B------:R-:W-:Y:S05]  /*7a90*/  BRA `(.L_x_23140) ;  /* 0x0000000800a87947 */ /* 0x000fea0003800000 */
.L_x_23135:
        /* <DEDUP_REMOVED lines=13> */
.L_x_23149:
[----:B------:R-:W0:Y:S01]  /*7b70*/  I2F.F64.S16 R4, R5 ;  /* 0x0000000500047312 */ /* 0x000e220000101c00 */
[----:B------:R-:W-:-:S05]  /*7b80*/  CS2R R6, SRZ ;  /* 0x0000000000067805 */ /* 0x000fca000001ff00 */
[----:B0-----:R0:W-:Y:S01]  /*7b90*/  STG.E.128 desc[UR36][R16.64], R4 ;  /* 0x0000000410007986 */ /* 0x0011e2000c101d24 */
[----:B------:R-:W-:Y:S05]  /*7ba0*/  BRA `(.L_x_23140) ;  /* 0x0000000800647947 */ /* 0x000fea0003800000 */
.L_x_23148:
        /* <DEDUP_REMOVED lines=21> */
.L_x_23153:
[----:B------:R-:W-:Y:S05]  /*7d00*/  BSYNC B0 ;  /* 0x0000000000007941 */ /* 0x000fea0003800000 */
.L_x_23152:
[----:B------:R-:W-:-:S05]  /*7d10*/  LOP3.LUT R3, R0, R3, RZ, 0xfc, !PT ;  /* 0x0000000300037212 */ /* 0x000fca00078efcff */
[----:B------:R0:W-:Y:S01]  /*7d20*/  STG.E.U8 desc[UR36][R16.64], R3 ;  /* 0x0000000310007986 */ /* 0x0001e2000c101124 */
[----:B------:R-:W-:Y:S05]  /*7d30*/  BRA `(.L_x_23140) ;  /* 0x0000000800007947 */ /* 0x000fea0003800000 */
.L_x_23151:
        /* <DEDUP_REMOVED lines=13> */
.L_x_23155:
[----:B------:R-:W-:Y:S01]  /*7e10*/  IMAD.MOV.U32 R0, RZ, RZ, 0x7f ;  /* 0x0000007fff007424 */ /* 0x000fe200078e00ff */
[----:B------:R-:W-:-:S04]  /*7e20*/  ISETP.GT.U32.AND P0, PT, R2, 0x7f800000, PT ;  /* 0x7f8000000200780c */ /* 0x000fc80003f04070 */
[----:B------:R-:W-:-:S09]  /*7e30*/  SEL R0, R0, 0x7c, P0 ;  /* 0x0000007c00007807 */ /* 0x000fd20000000000 */
.L_x_23156:
[----:B------:R-:W-:Y:S05]  /*7e40*/  BSYNC B0 ;  /* 0x0000000000007941 */ /* 0x000fea0003800000 */
.L_x_23154:
[----:B------:R-:W-:-:S04]  /*7e50*/  LOP3.LUT R2, R5, 0x80000000, RZ, 0xc0, !PT ;  /* 0x8000000005027812 */ /* 0x000fc800078ec0ff */
[----:B------:R-:W-:-:S04]  /*7e60*/  SHF.R.U32.HI R3, RZ, 0x18, R2 ;  /* 0x00000018ff037819 */ /* 0x000fc80000011602 */
[----:B------:R-:W-:-:S05]  /*7e70*/  LOP3.LUT R3, R0, R3, RZ, 0xfc, !PT ;  /* 0x0000000300037212 */ /* 0x000fca00078efcff */
[----:B------:R0:W-:Y:S01]  /*7e80*/  STG.E.U8 desc[UR36][R16.64], R3 ;  /* 0x0000000310007986 */ /* 0x0001e2000c101124 */
[----:B------:R-:W-:Y:S05]  /*7e90*/  BRA `(.L_x_23140) ;  /* 0x0000000400a87947 */ /* 0x000fea0003800000 */
.L_x_23150:
[----:B------:R-:W0:Y:S02]  /*7ea0*/  I2F.S16 R0, R5 ;  /* 0x0000000500007306 */ /* 0x000e240000101400 */
[----:B0-----:R-:W-:-:S05]  /*7eb0*/  F2FP.BF16.F32.PACK_AB R0, RZ, R0 ;  /* 0x00000000ff00723e */ /* 0x001fca00000010ff */
[----:B------:R0:W-:Y:S01]  /*7ec0*/  STG.E.U16 desc[UR36][R16.64], R0 ;  /* 0x0000000010007986 */ /* 0x0001e2000c101524 */
[----:B------:R-:W-:Y:S05]  /*7ed0*/  BRA `(.L_x_23140) ;  /* 0x0000000400987947 */ /* 0x000fea0003800000 */
.L_x_23147:
        /* <DEDUP_REMOVED lines=10> */
.L_x_23159:
        /* <DEDUP_REMOVED lines=17> */
.L_x_23162:
[----:B------:R-:W-:-:S04]  /*8090*/  LOP3.LUT R2, R5, 0x80000000, RZ, 0xc0, !PT ;  /* 0x8000000005027812 */ /* 0x000fc800078ec0ff */
[----:B------:R-:W-:-:S04]  /*80a0*/  SHF.R.U32.HI R3, RZ, 0x18, R2 ;  /* 0x00000018ff037819 */ /* 0x000fc80000011602 */
[----:B------:R-:W-:-:S04]  /*80b0*/  LOP3.LUT R0, R0, R3, RZ, 0xfc, !PT ;  /* 0x0000000300007212 */ /* 0x000fc800078efcff */
[----:B------:R-:W-:-:S07]  /*80c0*/  PRMT R8, R0, 0x7610, R8 ;  /* 0x0000761000087816 */ /* 0x000fce0000000008 */
.L_x_23161:
[----:B------:R-:W-:Y:S05]  /*80d0*/  BSYNC B0 ;  /* 0x0000000000007941 */ /* 0x000fea0003800000 */
.L_x_23160:
[----:B------:R0:W-:Y:S01]  /*80e0*/  STG.E.U8 desc[UR36][R16.64], R8 ;  /* 0x0000000810007986 */ /* 0x0001e2000c101124 */
[----:B------:R-:W-:Y:S05]  /*80f0*/  BRA `(.L_x_23140) ;  /* 0x0000000400107947 */ /* 0x000fea0003800000 */
.L_x_23158:
        /* <DEDUP_REMOVED lines=17> */
.L_x_23165:
[----:B------:R-:W-:-:S04]  /*8210*/  LOP3.LUT R2, R5, 0x80000000, RZ, 0xc0, !PT ;  /* 0x8000000005027812 */ /* 0x000fc800078ec0ff */
[----:B------:R-:W-:-:S04]  /*8220*/  SHF.R.U32.HI R3, RZ, 0x18, R2 ;  /* 0x00000018ff037819 */ /* 0x000fc80000011602 */
[----:B------:R-:W-:-:S04]  /*8230*/  LOP3.LUT R0, R0, R3, RZ, 0xfc, !PT ;  /* 0x0000000300007212 */ /* 0x000fc800078efcff */
[----:B------:R-:W-:-:S07]  /*8240*/  PRMT R8, R0, 0x7610, R8 ;  /* 0x0000761000087816 */ /* 0x000fce0000000008 */
.L_x_23164:
[----:B------:R-:W-:Y:S05]  /*8250*/  BSYNC B0 ;  /* 0x0000000000007941 */ /* 0x000fea0003800000 */
.L_x_23163:
[----:B------:R0:W-:Y:S01]  /*8260*/  STG.E.U8 desc[UR36][R16.64], R8 ;  /* 0x0000000810007986 */ /* 0x0001e2000c101124 */
[----:B------:R-:W-:Y:S05]  /*8270*/  BRA `(.L_x_23140) ;  /* 0x0000000000b07947 */ /* 0x000fea0003800000 */
.L_x_23157:
        /* <DEDUP_REMOVED lines=22> */
.L_x_23139:
        /* <DEDUP_REMOVED lines=16> */
.L_x_23168:
[----:B------:R-:W-:Y:S05]  /*84e0*/  BRA `(.L_x_23140) ;  /* 0x0000000000147947 */ /* 0x000fea0003800000 */
.L_x_23167:
[----:B------:R-:W-:-:S04]  /*84f0*/  PRMT R2, R5, 0x9910, RZ ;  /* 0x0000991005027816 */ /* 0x000fc800000000ff */
[----:B------:R-:W-:-:S05]  /*8500*/  SHF.R.S32.HI R3, RZ, 0x1f, R2 ;  /* 0x0000001fff037819 */ /* 0x000fca0000011402 */
[----:B------:R0:W-:Y:S01]  /*8510*/  STG.E.64 desc[UR36][R16.64], R2 ;  /* 0x0000000210007986 */ /* 0x0001e2000c101b24 */
[----:B------:R-:W-:Y:S05]  /*8520*/  BRA `(.L_x_23140) ;  /* 0x0000000000047947 */ /* 0x000fea0003800000 */
.L_x_23166:
[----:B------:R0:W-:Y:S02]  /*8530*/  STG.E desc[UR36][R16.64], R5 ;  /* 0x0000000510007986 */ /* 0x0001e4000c101924 */
.L_x_23140:
[----:B------:R-:W-:-:S07]  /*8540*/  VIADD R19, R19, 0x80 ;  /* 0x0000008013137836 */ /* 0x000fce0000000000 */
.L_x_23067:
[----:B------:R-:W-:Y:S05]  /*8550*/  BSYNC B6 ;  /* 0x0000000000067941 */ /* 0x000fea0003800000 */
.L_x_23066:
        /* <DEDUP_REMOVED lines=358> */
.L_x_23171:
        /* <DEDUP_REMOVED lines=20> */
.L_x_23175:
[----:B------:R0:W5:Y:S01]  /*9d00*/  LDG.E.U8 R22, desc[UR36][R2.64] ;  /* 0x0000002402167981 */ /* 0x000162000c1e1100 */
[----:B------:R-:W-:Y:S05]  /*9d10*/  BRA `(.L_x_23177) ;  /* 0x0000000c00547947 */ /* 0x000fea0003800000 */
.L_x_23174:
        /* <DEDUP_REMOVED lines=8> */
.L_x_23179:
[----:B------:R0:W5:Y:S01]  /*9da0*/  LDG.E.U8 R22, desc[UR36][R2.64] ;  /* 0x0000002402167981 */ /* 0x000162000c1e1100 */
[----:B------:R-:W-:Y:S05]  /*9db0*/  BRA `(.L_x_23177) ;  /* 0x0000000c002c7947 */ /* 0x000fea0003800000 */
.L_x_23178:
[----:B------:R0:W5:Y:S01]  /*9dc0*/  LDG.E.U16 R22, desc[UR36][R2.64] ;  /* 0x0000002402167981 */ /* 0x000162000c1e1500 */
[----:B------:R-:W-:Y:S05]  /*9dd0*/  BRA `(.L_x_23177) ;  /* 0x0000000c00247947 */ /* 0x000fea0003800000 */
.L_x_23173:
        /* <DEDUP_REMOVED lines=9> */
.L_x_23181:
[----:B------:R-:W2:Y:S02]  /*9e70*/  LDG.E.U16 R0, desc[UR36][R2.64] ;  /* 0x0000002402007981 */ /* 0x000ea4000c1e1500 */
[----:B--2---:R-:W-:-:S06]  /*9e80*/  HADD2.F32 R0, -RZ, R0.H0_H0 ;  /* 0x20000000ff007230 */ /* 0x004fcc0000004100 */
[----:B------:R-:W0:Y:S02]  /*9e90*/  F2I.FTZ.TRUNC.NTZ R0, R0 ;  /* 0x0000000000007305 */ /* 0x000e24000021f100 */
[----:B0-----:R-:W-:Y:S01]  /*9ea0*/  PRMT R22, R0, 0x7610, R22 ;  /* 0x0000761000167816 */ /* 0x001fe20000000016 */
[----:B------:R-:W-:Y:S06]  /*9eb0*/  BRA `(.L_x_23177) ;  /* 0x0000000800ec7947 */ /* 0x000fec0003800000 */
.L_x_23180:
        /* <DEDUP_REMOVED lines=9> */
.L_x_23183:
[----:B------:R-:W2:Y:S02]  /*9f50*/  LDG.E.U16 R2, desc[UR36][R2.64] ;  /* 0x0000002402027981 */ /* 0x000ea4000c1e1500 */
[----:B--2---:R-:W-:-:S06]  /*9f60*/  HADD2.F32 R0, -RZ, R2.H0_H0 ;  /* 0x20000002ff007230 */ /* 0x004fcc0000004100 */
[----:B------:R-:W0:Y:S02]  /*9f70*/  F2I.FTZ.TRUNC.NTZ R0, R0 ;  /* 0x0000000000007305 */ /* 0x000e24000021f100 */
[----:B0-----:R-:W-:Y:S01]  /*9f80*/  PRMT R22, R0, 0x7610, R22 ;  /* 0x0000761000167816 */ /* 0x001fe20000000016 */
[----:B------:R-:W-:Y:S06]  /*9f90*/  BRA `(.L_x_23177) ;  /* 0x0000000800b47947 */ /* 0x000fec0003800000 */
.L_x_23182:
[----:B------:R-:W2:Y:S02]  /*9fa0*/  LDG.E.64 R2, desc[UR36][R2.64] ;  /* 0x0000002402027981 */ /* 0x000ea4000c1e1b00 */
[----:B--2---:R2:W3:Y:S01]  /*9fb0*/  F2I.F64.TRUNC R22, R2 ;  /* 0x0000000200167311 */ /* 0x0044e2000030d100 */
[----:B------:R-:W-:Y:S05]  /*9fc0*/  BRA `(.L_x_23177) ;  /* 0x0000000800a87947 */ /* 0x000fea0003800000 */
.L_x_23172:
        /* <DEDUP_REMOVED lines=12> */
.L_x_23186:
[----:B------:R-:W2:Y:S02]  /*a090*/  LDG.E.64 R2, desc[UR36][R2.64] ;  /* 0x0000002402027981 */ /* 0x000ea4000c1e1b00 */
[----:B--2---:R0:W1:Y:S01]  /*a0a0*/  F2I.F64.TRUNC R22, R2 ;  /* 0x0000000200167311 */ /* 0x004062000030d100 */
[----:B------:R-:W-:Y:S05]  /*a0b0*/  BRA `(.L_x_23177) ;  /* 0x00000008006c7947 */ /* 0x000fea0003800000 */
.L_x_23185:
        /* <DEDUP_REMOVED lines=28> */
.L_x_23188:
        /* <DEDUP_REMOVED lines=15> */
.L_x_23187:
[----:B------:R-:W2:Y:S02]  /*a370*/  LDG.E.U16 R0, desc[UR36][R2.64] ;  /* 0x0000002402007981 */ /* 0x000ea4000c1e1500 */
[----:B--2---:R-:W-:-:S06]  /*a380*/  IMAD.U32 R0, R0, 0x10000, RZ ;  /* 0x0001000000007824 */ /* 0x004fcc00078e00ff */
[----:B------:R-:W0:Y:S02]  /*a390*/  F2I.FTZ.TRUNC.NTZ R0, R0 ;  /* 0x0000000000007305 */ /* 0x000e24000021f100 */
[----:B0-----:R-:W-:Y:S01]  /*a3a0*/  PRMT R22, R0, 0x7610, R22 ;  /* 0x0000761000167816 */ /* 0x001fe20000000016 */
[----:B------:R-:W-:Y:S06]  /*a3b0*/  BRA `(.L_x_23177) ;  /* 0x0000000400ac7947 */ /* 0x000fec0003800000 */
.L_x_23184:
        /* <DEDUP_REMOVED lines=10> */
.L_x_23191:
        /* <DEDUP_REMOVED lines=21> */
.L_x_23195:
[----:B------:R-:W-:Y:S05]  /*a5b0*/  BSYNC B1 ;  /* 0x0000000000017941 */ /* 0x000fea0003800000 */
.L_x_23194:
[----:B------:R-:W-:Y:S01]  /*a5c0*/  LEA R3, R0, 0x3b800000, 0x17 ;  /* 0x3b80000000037811 */ /* 0x000fe200078eb8ff */
[----:B------:R-:W-:-:S05]  /*a5d0*/  IMAD.SHL.U32 R0, R2, 0x100000, RZ ;  /* 0x0010000002007824 */ /* 0x000fca00078e00ff */
[----:B------:R-:W-:-:S07]  /*a5e0*/  LOP3.LUT R0, R3, R0, R4, 0xfe, !PT ;  /* 0x0000000003007212 */ /* 0x000fce00078efe04 */
.L_x_23193:
[----:B------:R-:W-:Y:S05]  /*a5f0*/  BSYNC B0 ;  /* 0x0000000000007941 */ /* 0x000fea0003800000 */
.L_x_23192:
[----:B------:R-:W0:Y:S02]  /*a600*/  F2I.FTZ.TRUNC.NTZ R0, R0 ;  /* 0x0000000000007305 */ /* 0x000e24000021f100 */
[----:B0-----:R-:W-:Y:S01]  /*a610*/  PRMT R22, R0, 0x7610, R22 ;  /* 0x0000761000167816 */ /* 0x001fe20000000016 */
[----:B------:R-:W-:Y:S06]  /*a620*/  BRA `(.L_x_23177) ;  /* 0x0000000400107947 */ /* 0x000fec0003800000 */
.L_x_23190:
        /* <DEDUP_REMOVED lines=21> */
.L_x_23199:
[----:B------:R-:W-:Y:S05]  /*a780*/  BSYNC B1 ;  /* 0x0000000000017941 */ /* 0x000fea0003800000 */
.L_x_23198:
[----:B------:R-:W-:Y:S01]  /*a790*/  LEA R3, R0, 0x37800000, 0x17 ;  /* 0x3780000000037811 */ /* 0x000fe200078eb8ff */
[----:B------:R-:W-:-:S05]  /*a7a0*/  IMAD.SHL.U32 R0, R2, 0x200000, RZ ;  /* 0x0020000002007824 */ /* 0x000fca00078e00ff */
[----:B------:R-:W-:-:S07]  /*a7b0*/  LOP3.LUT R0, R3, R0, R4, 0xfe, !PT ;  /* 0x0000000003007212 */ /* 0x000fce00078efe04 */
.L_x_23197:
[----:B------:R-:W-:Y:S05]  /*a7c0*/  BSYNC B0 ;  /* 0x0000000000007941 */ /* 0x000fea0003800000 */
.L_x_23196:
[----:B------:R-:W0:Y:S02]  /*a7d0*/  F2I.FTZ.TRUNC.NTZ R0, R0 ;  /* 0x0000000000007305 */ /* 0x000e24000021f100 */
[----:B0-----:R-:W-:Y:S01]  /*a7e0*/  PRMT R22, R0, 0x7610, R22 ;  /* 0x0000761000167816 */ /* 0x001fe20000000016 */
[----:B------:R-:W-:Y:S06]  /*a7f0*/  BRA `(.L_x_23177) ;  /* 0x00000000009c7947 */ /* 0x000fec0003800000 */
.L_x_23189:
        /* <DEDUP_REMOVED lines=14> */
.L_x_23203:
[----:B------:R-:W-:Y:S05]  /*a8e0*/  BSYNC B0 ;  /* 0x0000000000007941 */ /* 0x000fea0003800000 */
.L_x_23202:
[----:B------:R-:W0:Y:S02]  /*a8f0*/  F2I.FTZ.TRUNC.NTZ R0, R0 ;  /* 0x0000000000007305 */ /* 0x000e24000021f100 */
[----:B0-----:R-:W-:Y:S01]  /*a900*/  PRMT R22, R0, 0x7610, R22 ;  /* 0x0000761000167816 */ /* 0x001fe20000000016 */
[----:B------:R-:W-:Y:S06]  /*a910*/  BRA `(.L_x_23177) ;  /* 0x0000000000547947 */ /* 0x000fec0003800000 */
.L_x_23176:
        /* <DEDUP_REMOVED lines=16> */
.L_x_23204:
[----:B------:R-:W-:Y:S01]  /*aa20*/  PRMT R22, RZ, 0x7610, R22 ;  /* 0x00007610ff167816 */ /* 0x000fe20000000016 */
[----:B------:R-:W-:Y:S06]  /*aa30*/  BRA `(.L_x_23177) ;  /* 0x00000000000c7947 */ /* 0x000fec0003800000 */
.L_x_23201:
[----:B------:R0:W5:Y:S01]  /*aa40*/  LDG.E.U8 R22, desc[UR36][R2.64] ;  /* 0x0000002402167981 */ /* 0x000162000c1e1100 */
[----:B------:R-:W-:Y:S05]  /*aa50*/  BRA `(.L_x_23177) ;  /* 0x0000000000047947 */ /* 0x000fea0003800000 */
.L_x_23200:
[----:B------:R0:W5:Y:S02]  /*aa60*/  LDG.E.U8 R22, desc[UR36][R2.64] ;  /* 0x0000002402167981 */ /* 0x000164000c1e1100 */
.L_x_23177:
        /* <DEDUP_REMOVED lines=17> */
.L_x_23208:
[----:B------:R0:W5:Y:S01]  /*ab80*/  LDG.E.U8 R0, desc[UR36][R2.64] ;  /* 0x0000002402007981 */ /* 0x000162000c1e1100 */
[----:B------:R-:W-:Y:S05]  /*ab90*/  BRA `(.L_x_23210) ;  /* 0x0000000c00547947 */ /* 0x000fea0003800000 */
.L_x_23207:
        /* <DEDUP_REMOVED lines=8> */
.L_x_23212:
[----:B------:R0:W5:Y:S01]  /*ac20*/  LDG.E.U8 R0, desc[UR36][R2.64] ;  /* 0x0000002402007981 */ /* 0x000162000c1e1100 */
[----:B------:R-:W-:Y:S05]  /*ac30*/  BRA `(.L_x_23210) ;  /* 0x0000000c002c7947 */ /* 0x000fea0003800000 */
.L_x_23211:
[----:B------:R0:W5:Y:S01]  /*ac40*/  LDG.E.U16 R0, desc[UR36][R2.64] ;  /* 0x0000002402007981 */ /* 0x000162000c1e1500 */
[----:B------:R-:W-:Y:S05]  /*ac50*/  BRA `(.L_x_23210) ;  /* 0x0000000c00247947 */ /* 0x000fea0003800000 */
.L_x_23206:
        /* <DEDUP_REMOVED lines=9> */
.L_x_23214:
[----:B------:R-:W2:Y:S02]  /*acf0*/  LDG.E.U16 R4, desc[UR36][R2.64] ;  /* 0x0000002402047981 */ /* 0x000ea4000c1e1500 */
[----:B--2---:R-:W-:-:S06]  /*ad00*/  HADD2.F32 R4, -RZ, R4.H0_H0 ;  /* 0x20000004ff047230 */ /* 0x004fcc0000004100 */
[----:B------:R-:W0:Y:S02]  /*ad10*/  F2I.FTZ.TRUNC.NTZ R4, R4 ;  /* 0x0000000400047305 */ /* 0x000e24000021f100 */
[----:B0-----:R-:W-:Y:S01]  /*ad20*/  PRMT R0, R4, 0x7610, R0 ;  /* 0x0000761004007816 */ /* 0x001fe20000000000 */
[----:B------:R-:W-:Y:S06]  /*ad30*/  BRA `(.L_x_23210) ;  /* 0x0000000800ec7947 */ /* 0x000fec0003800000 */
.L_x_23213:
        /* <DEDUP_REMOVED lines=9> */
.L_x_23216:
[----:B------:R-:W2:Y:S02]  /*add0*/  LDG.E.U16 R2, desc[UR36][R2.64] ;  /* 0x0000002402027981 */ /* 0x000ea4000c1e1500 */
[----:B--2---:R-:W-:-:S06]  /*ade0*/  HADD2.F32 R4, -RZ, R2.H0_H0 ;  /* 0x20000002ff047230 */ /* 0x004fcc0000004100 */
[----:B------:R-:W0:Y:S02]  /*adf0*/  F2I.FTZ.TRUNC.NTZ R4, R4 ;  /* 0x0000000400047305 */ /* 0x000e24000021f100 */
[----:B0-----:R-:W-:Y:S01]  /*ae00*/  PRMT R0, R4, 0x7610, R0 ;  /* 0x0000761004007816 */ /* 0x001fe20000000000 */
[----:B------:R-:W-:Y:S06]  /*ae10*/  BRA `(.L_x_23210) ;  /* 0x0000000800b47947 */ /* 0x000fec0003800000 */
.L_x_23215:
[----:B------:R-:W2:Y:S02]  /*ae20*/  LDG.E.64 R2, desc[UR36][R2.64] ;  /* 0x0000002402027981 */ /* 0x000ea4000c1e1b00 */
[----:B--2---:R0:W1:Y:S01]  /*ae30*/  F2I.F64.TRUNC R0, R2 ;  /* 0x0000000200007311 */ /* 0x004062000030d100 */
[----:B------:R-:W-:Y:S05]  /*ae40*/  BRA `(.L_x_23210) ;  /* 0x0000000800a87947 */ /* 0x000fea0003800000 */
.L_x_23205:
        /* <DEDUP_REMOVED lines=12> */
.L_x_23219:
[----:B------:R-:W2:Y:S02]  /*af10*/  LDG.E.64 R2, desc[UR36][R2.64] ;  /* 0x0000002402027981 */ /* 0x000ea4000c1e1b00 */
[----:B--2---:R0:W1:Y:S01]  /*af20*/  F2I.F64.TRUNC R0, R2 ;  /* 0x0000000200007311 */ /* 0x004062000030d100 */
[----:B------:R-:W-:Y:S05]  /*af30*/  BRA `(.L_x_23210) ;  /* 0x00000008006c7947 */ /* 0x000fea0003800000 */
.L_x_23218:
        /* <DEDUP_REMOVED lines=28> */
.L_x_23221:
        /* <DEDUP_REMOVED lines=15> */
.L_x_23220:
[----:B------:R-:W2:Y:S02]  /*b1f0*/  LDG.E.U16 R4, desc[UR36][R2.64] ;  /* 0x0000002402047981 */ /* 0x000ea4000c1e1500 */
[----:B--2---:R-:W-:-:S06]  /*b200*/  IMAD.U32 R4, R4, 0x10000, RZ ;  /* 0x0001000004047824 */ /* 0x004fcc00078e00ff */
[----:B------:R-:W0:Y:S02]  /*b210*/  F2I.FTZ.TRUNC.NTZ R4, R4 ;  /* 0x0000000400047305 */ /* 0x000e24000021f100 */
[----:B0-----:R-:W-:Y:S01]  /*b220*/  PRMT R0, R4, 0x7610, R0 ;  /* 0x0000761004007816 */ /* 0x001fe20000000000 */
[----:B------:R-:W-:Y:S06]  /*b230*/  BRA `(.L_x_23210) ;  /* 0x0000000400ac7947 */ /* 0x000fec0003800000 */
.L_x_23217:
        /* <DEDUP_REMOVED lines=10> */
.L_x_23224:
        /* <DEDUP_REMOVED lines=21> */
.L_x_23228:
[----:B------:R-:W-:Y:S05]  /*b430*/  BSYNC B1 ;  /* 0x0000000000017941 */ /* 0x000fea0003800000 */
.L_x_23227:
[----:B------:R-:W-:Y:S01]  /*b440*/  IMAD.SHL.U32 R2, R2, 0x100000, RZ ;  /* 0x0010000002027824 */ /* 0x000fe200078e00ff */
[----:B------:R-:W-:-:S04]  /*b450*/  LEA R3, R0, 0x3b800000, 0x17 ;  /* 0x3b80000000037811 */ /* 0x000fc800078eb8ff */
[----:B------:R-:W-:-:S07]  /*b460*/  LOP3.LUT R4, R3, R2, R4, 0xfe, !PT ;  /* 0x0000000203047212 */ /* 0x000fce00078efe04 */
.L_x_23226:
[----:B------:R-:W-:Y:S05]  /*b470*/  BSYNC B0 ;  /* 0x0000000000007941 */ /* 0x000fea0003800000 */
.L_x_23225:
[----:B------:R-:W0:Y:S02]  /*b480*/  F2I.FTZ.TRUNC.NTZ R4, R4 ;  /* 0x0000000400047305 */ /* 0x000e24000021f100 */
[----:B0-----:R-:W-:Y:S01]  /*b490*/  PRMT R0, R4, 0x7610, R0 ;  /* 0x0000761004007816 */ /* 0x001fe20000000000 */
[----:B------:R-:W-:Y:S06]  /*b4a0*/  BRA `(.L_x_23210) ;  /* 0x0000000400107947 */ /* 0x000fec0003800000 */
.L_x_23223:
        /* <DEDUP_REMOVED lines=21> */
.L_x_23232:
[----:B------:R-:W-:Y:S05]  /*b600*/  BSYNC B1 ;  /* 0x0000000000017941 */ /* 0x000fea0003800000 */
.L_x_23231:
[----:B------:R-:W-:Y:S01]  /*b610*/  IMAD.SHL.U32 R2, R2, 0x200000, RZ ;  /* 0x0020000002027824 */ /* 0x000fe200078e00ff */
[----:B------:R-:W-:-:S04]  /*b620*/  LEA R3, R0, 0x37800000, 0x17 ;  /* 0x3780000000037811 */ /* 0x000fc800078eb8ff */
[----:B------:R-:W-:-:S07]  /*b630*/  LOP3.LUT R4, R3, R2, R4, 0xfe, !PT ;  /* 0x0000000203047212 */ /* 0x000fce00078efe04 */
.L_x_23230:
[----:B------:R-:W-:Y:S05]  /*b640*/  BSYNC B0 ;  /* 0x0000000000007941 */ /* 0x000fea0003800000 */
.L_x_23229:
[----:B------:R-:W0:Y:S02]  /*b650*/  F2I.FTZ.TRUNC.NTZ R4, R4 ;  /* 0x0000000400047305 */ /* 0x000e24000021f100 */
[----:B0-----:R-:W-:Y:S01]  /*b660*/  PRMT R0, R4, 0x7610, R0 ;  /* 0x0000761004007816 */ /* 0x001fe20000000000 */
[----:B------:R-:W-:Y:S06]  /*b670*/  BRA `(.L_x_23210) ;  /* 0x00000000009c7947 */ /* 0x000fec0003800000 */
.L_x_23222:
        /* <DEDUP_REMOVED lines=14> */
.L_x_23236:
[----:B------:R-:W-:Y:S05]  /*b760*/  BSYNC B0 ;  /* 0x0000000000007941 */ /* 0x000fea0003800000 */
.L_x_23235:
[----:B------:R-:W0:Y:S02]  /*b770*/  F2I.FTZ.TRUNC.NTZ R4, R4 ;  /* 0x0000000400047305 */ /* 0x000e24000021f100 */
[----:B0-----:R-:W-:Y:S01]  /*b780*/  PRMT R0, R4, 0x7610, R0 ;  /* 0x0000761004007816 */ /* 0x001fe20000000000 */
[----:B------:R-:W-:Y:S06]  /*b790*/  BRA `(.L_x_23210) ;  /* 0x0000000000547947 */ /* 0x000fec0003800000 */
.L_x_23209:
        /* <DEDUP_REMOVED lines=16> */
.L_x_23237:
[----:B------:R-:W-:Y:S01]  /*b8a0*/  PRMT R0, RZ, 0x7610, R0 ;  /* 0x00007610ff007816 */ /* 0x000fe20000000000 */
[----:B------:R-:W-:Y:S06]  /*b8b0*/  BRA `(.L_x_23210) ;  /* 0x00000000000c7947 */ /* 0x000fec0003800000 */
.L_x_23234:
[----:B------:R0:W5:Y:S01]  /*b8c0*/  LDG.E.U8 R0, desc[UR36][R2.64] ;  /* 0x0000002402007981 */ /* 0x000162000c1e1100 */
[----:B------:R-:W-:Y:S05]  /*b8d0*/  BRA `(.L_x_23210) ;  /* 0x0000000000047947 */ /* 0x000fea0003800000 */
.L_x_23233:
[----:B------:R0:W5:Y:S02]  /*b8e0*/  LDG.E.U8 R0, desc[UR36][R2.64] ;  /* 0x0000002402007981 */ /* 0x000164000c1e1100 */
.L_x_23210:
[----:B------:R-:W2:Y:S01]  /*b8f0*/  LDC.U8 R4, c[0x0][0x491] ;  /* 0x00012440ff047b82 */ /* 0x000ea20000000000 */
[----:B-1--45:R-:W-:Y:S02]  /*b900*/  LOP3.LUT R0, R0, 0xffff, RZ, 0xc0, !PT ;  /* 0x0000ffff00007812 */ /* 0x032fe400078ec0ff */
[----:B---3--:R-:W-:Y:S02]  /*b910*/  LOP3.LUT R22, R22, 0xffff, RZ, 0xc0, !PT ;  /* 0x0000ffff16167812 */ /* 0x008fe400078ec0ff */
[----:B------:R-:W-:Y:S02]  /*b920*/  PRMT R0, R0, 0x8880, RZ ;  /* 0x0000888000007816 */ /* 0x000fe400000000ff */
[----:B0-----:R-:W-:-:S04]  /*b930*/  PRMT R3, R22, 0x8880, RZ ;  /* 0x0000888016037816 */ /* 0x001fc800000000ff */
        /* <DEDUP_REMOVED lines=14> */
.L_x_23241:
[----:B------:R0:W-:Y:S01]  /*ba20*/  STG.E.U8 desc[UR36][R16.64], R5 ;  /* 0x0000000510007986 */ /* 0x0001e2000c101124 */
[----:B------:R-:W-:Y:S05]  /*ba30*/  BRA `(.L_x_23243) ;  /* 0x0000000c005c7947 */ /* 0x000fea0003800000 */
.L_x_23240:
        /* <DEDUP_REMOVED lines=10> */
.L_x_23245:
[----:B------:R0:W-:Y:S01]  /*bae0*/  STG.E desc[UR36][R16.64], R5 ;  /* 0x0000000510007986 */ /* 0x0001e2000c101924 */
[----:B------:R-:W-:Y:S05]  /*baf0*/  BRA `(.L_x_23243) ;  /* 0x0000000c002c7947 */ /* 0x000fea0003800000 */
.L_x_23244:
[----:B------:R0:W-:Y:S01]  /*bb00*/  STG.E.U16 desc[UR36][R16.64], R5 ;  /* 0x0000000510007986 */ /* 0x0001e2000c101524 */
[----:B------:R-:W-:Y:S05]  /*bb10*/  BRA `(.L_x_23243) ;  /* 0x0000000c00247947 */ /* 0x000fea0003800000 */
.L_x_23239:
        /* <DEDUP_REMOVED lines=9> */
.L_x_23247:
[----:B------:R-:W0:Y:S02]  /*bbb0*/  I2F.S16 R0, R5 ;  /* 0x0000000500007306 */ /* 0x000e240000101400 */
[----:B0-----:R-:W-:-:S05]  /*bbc0*/  F2FP.F16.F32.PACK_AB R0, RZ, R0 ;  /* 0x00000000ff00723e */ /* 0x001fca00000000ff */
[----:B------:R0:W-:Y:S01]  /*bbd0*/  STG.E.U16 desc[UR36][R16.64], R0 ;  /* 0x0000000010007986 */ /* 0x0001e2000c101524 */
[----:B------:R-:W-:Y:S05]  /*bbe0*/  BRA `(.L_x_23243) ;  /* 0x0000000800f07947 */ /* 0x000fea0003800000 */
.L_x_23246:
        /* <DEDUP_REMOVED lines=10> */
.L_x_23249:
[----:B------:R-:W0:Y:S02]  /*bc90*/  I2F.S16 R5, R5 ;  /* 0x0000000500057306 */ /* 0x000e240000101400 */
[----:B0-----:R-:W-:-:S04]  /*bca0*/  F2FP.F16.F32.PACK_AB R3, RZ, R5 ;  /* 0x00000005ff03723e */ /* 0x001fc800000000ff */
[----:B------:R-:W-:-:S05]  /*bcb0*/  PRMT R3, R3, 0x5410, RZ ;  /* 0x0000541003037816 */ /* 0x000fca00000000ff */
[----:B------:R0:W-:Y:S01]  /*bcc0*/  STG.E desc[UR36][R16.64], R3 ;  /* 0x0000000310007986 */ /* 0x0001e2000c101924 */
[----:B------:R-:W-:Y:S05]  /*bcd0*/  BRA `(.L_x_23243) ;  /* 0x0000000800b47947 */ /* 0x000fea0003800000 */
.L_x_23248:
[----:B------:R-:W0:Y:S02]  /*bce0*/  I2F.F64.S16 R2, R5 ;  /* 0x0000000500027312 */ /* 0x000e240000101c00 */
[----:B0-----:R0:W-:Y:S01]  /*bcf0*/  STG.E.64 desc[UR36][R16.64], R2 ;  /* 0x0000000210007986 */ /* 0x0011e2000c101b24 */
[----:B------:R-:W-:Y:S05]  /*bd00*/  BRA `(.L_x_23243) ;  /* 0x0000000800a87947 */ /* 0x000fea0003800000 */
.L_x_23238:
        /* <DEDUP_REMOVED lines=13> */
.L_x_23252:
[----:B------:R-:W0:Y:S01]  /*bde0*/  I2F.F64.S16 R4, R5 ;  /* 0x0000000500047312 */ /* 0x000e220000101c00 */
[----:B------:R-:W-:-:S05]  /*bdf0*/  CS2R R6, SRZ ;  /* 0x0000000000067805 */ /* 0x000fca000001ff00 */
[----:B0-----:R0:W-:Y:S01]  /*be00*/  STG.E.128 desc[UR36][R16.64], R4 ;  /* 0x0000000410007986 */ /* 0x0011e2000c101d24 */
[----:B------:R-:W-:Y:S05]  /*be10*/  BRA `(.L_x_23243) ;  /* 0x0000000800647947 */ /* 0x000fea0003800000 */
.L_x_23251:
        /* <DEDUP_REMOVED lines=21> */
.L_x_23256:
[----:B------:R-:W-:Y:S05]  /*bf70*/  BSYNC B0 ;  /* 0x0000000000007941 */ /* 0x000fea0003800000 */
.L_x_23255:
[----:B------:R-:W-:-:S05]  /*bf80*/  LOP3.LUT R3, R0, R3, RZ, 0xfc, !PT ;  /* 0x0000000300037212 */ /* 0x000fca00078efcff */
[----:B------:R0:W-:Y:S01]  /*bf90*/  STG.E.U8 desc[UR36][R16.64], R3 ;  /* 0x0000000310007986 */ /* 0x0001e2000c101124 */
[----:B------:R-:W-:Y:S05]  /*bfa0*/  BRA `(.L_x_23243) ;  /* 0x0000000800007947 */ /* 0x000fea0003800000 */
.L_x_23254:
        /* <DEDUP_REMOVED lines=13> */
.L_x_23258:
[----:B------:R-:W-:Y:S01]  /*c080*/  IMAD.MOV.U32 R0, RZ, RZ, 0x7f ;  /* 0x0000007fff007424 */ /* 0x000fe200078e00ff */
[----:B------:R-:W-:-:S04]  /*c090*/  ISETP.GT.U32.AND P0, PT, R2, 0x7f800000, PT ;  /* 0x7f8000000200780c */ /* 0x000fc80003f04070 */
[----:B------:R-:W-:-:S09]  /*c0a0*/  SEL R0, R0, 0x7c, P0 ;  /* 0x0000007c00007807 */ /* 0x000fd20000000000 */
.L_x_23259:
[----:B------:R-:W-:Y:S05]  /*c0b0*/  BSYNC B0 ;  /* 0x0000000000007941 */ /* 0x000fea0003800000 */
.L_x_23257:
[----:B------:R-:W-:-:S04]  /*c0c0*/  LOP3.LUT R2, R5, 0x80000000, RZ, 0xc0, !PT ;  /* 0x8000000005027812 */ /* 0x000fc800078ec0ff */
[----:B------:R-:W-:-:S04]  /*c0d0*/  SHF.R.U32.HI R3, RZ, 0x18, R2 ;  /* 0x00000018ff037819 */ /* 0x000fc80000011602 */
[----:B------:R-:W-:-:S05]  /*c0e0*/  LOP3.LUT R3, R0, R3, RZ, 0xfc, !PT ;  /* 0x0000000300037212 */ /* 0x000fca00078efcff */
[----:B------:R0:W-:Y:S01]  /*c0f0*/  STG.E.U8 desc[UR36][R16.64], R3 ;  /* 0x0000000310007986 */ /* 0x0001e2000c101124 */
[----:B------:R-:W-:Y:S05]  /*c100*/  BRA `(.L_x_23243) ;  /* 0x0000000400a87947 */ /* 0x000fea0003800000 */
.L_x_23253:
[----:B------:R-:W0:Y:S02]  /*c110*/  I2F.S16 R0, R5 ;  /* 0x0000000500007306 */ /* 0x000e240000101400 */
[----:B0-----:R-:W-:-:S05]  /*c120*/  F2FP.BF16.F32.PACK_AB R0, RZ, R0 ;  /* 0x00000000ff00723e */ /* 0x001fca00000010ff */
[----:B------:R0:W-:Y:S01]  /*c130*/  STG.E.U16 desc[UR36][R16.64], R0 ;  /* 0x0000000010007986 */ /* 0x0001e2000c101524 */
[----:B------:R-:W-:Y:S05]  /*c140*/  BRA `(.L_x_23243) ;  /* 0x0000000400987947 */ /* 0x000fea0003800000 */
.L_x_23250:
        /* <DEDUP_REMOVED lines=10> */
.L_x_23262:
        /* <DEDUP_REMOVED lines=17> */
.L_x_23265:
[----:B------:R-:W-:-:S04]  /*c300*/  LOP3.LUT R2, R5, 0x80000000, RZ, 0xc0, !PT ;  /* 0x8000000005027812 */ /* 0x000fc800078ec0ff */
[----:B------:R-:W-:-:S04]  /*c310*/  SHF.R.U32.HI R3, RZ, 0x18, R2 ;  /* 0x00000018ff037819 */ /* 0x000fc80000011602 */
[----:B------:R-:W-:-:S04]  /*c320*/  LOP3.LUT R0, R0, R3, RZ, 0xfc, !PT ;  /* 0x0000000300007212 */ /* 0x000fc800078efcff */
[----:B------:R-:W-:-:S07]  /*c330*/  PRMT R8, R0, 0x7610, R8 ;  /* 0x0000761000087816 */ /* 0x000fce0000000008 */
.L_x_23264:
[----:B------:R-:W-:Y:S05]  /*c340*/  BSYNC B0 ;  /* 0x0000000000007941 */ /* 0x000fea0003800000 */
.L_x_23263:
[----:B------:R3:W-:Y:S01]  /*c350*/  STG.E.U8 desc[UR36][R16.64], R8 ;  /* 0x0000000810007986 */ /* 0x0007e2000c101124 */
[----:B------:R-:W-:Y:S05]  /*c360*/  BRA `(.L_x_23243) ;  /* 0x0000000400107947 */ /* 0x000fea0003800000 */
.L_x_23261:
        /* <DEDUP_REMOVED lines=17> */
.L_x_23268:
[----:B------:R-:W-:-:S04]  /*c480*/  LOP3.LUT R2, R5, 0x80000000, RZ, 0xc0, !PT ;  /* 0x8000000005027812 */ /* 0x000fc800078ec0ff */
[----:B------:R-:W-:-:S04]  /*c490*/  SHF.R.U32.HI R3, RZ, 0x18, R2 ;  /* 0x00000018ff037819 */ /* 0x000fc80000011602 */
[----:B------:R-:W-:-:S04]  /*c4a0*/  LOP3.LUT R0, R0, R3, RZ, 0xfc, !PT ;  /* 0x0000000300007212 */ /* 0x000fc800078efcff */
[----:B------:R-:W-:-:S07]  /*c4b0*/  PRMT R8, R0, 0x7610, R8 ;  /* 0x0000761000087816 */ /* 0x000fce0000000008 */
.L_x_23267:
[----:B------:R-:W-:Y:S05]  /*c4c0*/  BSYNC B0 ;  /* 0x0000000000007941 */ /* 0x000fea0003800000 */
.L_x_23266:
[----:B------:R0:W-:Y:S01]  /*c4d0*/  STG.E.U8 desc[UR36][R16.64], R8 ;  /* 0x0000000810007986 */ /* 0x0001e2000c101124 */
[----:B------:R-:W-:Y:S05]  /*c4e0*/  BRA `(.L_x_23243) ;  /* 0x0000000000b07947 */ /* 0x000fea0003800000 */
.L_x_23260:
        /* <DEDUP_REMOVED lines=22> */
.L_x_23242:
        /* <DEDUP_REMOVED lines=16> */
.L_x_23271:
[----:B------:R-:W-:Y:S05]  /*c750*/  BRA `(.L_x_23243) ;  /* 0x0000000000147947 */ /* 0x000fea0003800000 */
.L_x_23270:
[----:B------:R-:W-:-:S04]  /*c760*/  PRMT R2, R5, 0x9910, RZ ;  /* 0x0000991005027816 */ /* 0x000fc800000000ff */
[----:B------:R-:W-:-:S05]  /*c770*/  SHF.R.S32.HI R3, RZ, 0x1f, R2 ;  /* 0x0000001fff037819 */ /* 0x000fca0000011402 */
[----:B------:R1:W-:Y:S01]  /*c780*/  STG.E.64 desc[UR36][R16.64], R2 ;  /* 0x0000000210007986 */ /* 0x0003e2000c101b24 */
[----:B------:R-:W-:Y:S05]  /*c790*/  BRA `(.L_x_23243) ;  /* 0x0000000000047947 */ /* 0x000fea0003800000 */
.L_x_23269:
[----:B------:R0:W-:Y:S02]  /*c7a0*/  STG.E desc[UR36][R16.64], R5 ;  /* 0x0000000510007986 */ /* 0x0001e4000c101924 */
.L_x_23243:
[----:B------:R-:W-:-:S07]  /*c7b0*/  VIADD R19, R19, 0x80 ;  /* 0x0000008013137836 */ /* 0x000fce0000000000 */
.L_x_23170:
[----:B------:R-:W-:Y:S05]  /*c7c0*/  BSYNC B6 ;  /* 0x0000000000067941 */ /* 0x000fea0003800000 */
.L_x_23169:
        /* <DEDUP_REMOVED lines=357> */
.L_x_23272:
        /* <DEDUP_REMOVED lines=20> */
.L_x_23276:
[----:B------:R0:W5:Y:S01]  /*df60*/  LDG.E.U8 R19, desc[UR36][R2.64] ;  /* 0x0000002402137981 */ /* 0x000162000c1e1100 */
[----:B------:R-:W-:Y:S05]  /*df70*/  BRA `(.L_x_23278) ;  /* 0x0000000c00547947 */ /* 0x000fea0003800000 */
.L_x_23275:
        /* <DEDUP_REMOVED lines=8> */
.L_x_23280:
[----:B------:R0:W5:Y:S01]  /*e000*/  LDG.E.U8 R19, desc[UR36][R2.64] ;  /* 0x0000002402137981 */ /* 0x000162000c1e1100 */
[----:B------:R-:W-:Y:S05]  /*e010*/  BRA `(.L_x_23278) ;  /* 0x0000000c002c7947 */ /* 0x000fea0003800000 */
.L_x_23279:
[----:B------:R0:W5:Y:S01]  /*e020*/  LDG.E.U16 R19, desc[UR36][R2.64] ;  /* 0x0000002402137981 */ /* 0x000162000c1e1500 */
[----:B------:R-:W-:Y:S05]  /*e030*/  BRA `(.L_x_23278) ;  /* 0x0000000c00247947 */ /* 0x000fea0003800000 */
.L_x_23274:
        /* <DEDUP_REMOVED lines=9> */
.L_x_23282:
[----:B------:R-:W2:Y:S02]  /*e0d0*/  LDG.E.U16 R0, desc[UR36][R2.64] ;  /* 0x0000002402007981 */ /* 0x000ea4000c1e1500 */
[----:B--2---:R-:W-:-:S06]  /*e0e0*/  HADD2.F32 R0, -RZ, R0.H0_H0 ;  /* 0x20000000ff007230 */ /* 0x004fcc0000004100 */
[----:B------:R-:W0:Y:S02]  /*e0f0*/  F2I.FTZ.TRUNC.NTZ R0, R0 ;  /* 0x0000000000007305 */ /* 0x000e24000021f100 */
[----:B0-----:R-:W-:Y:S01]  /*e100*/  PRMT R19, R0, 0x7610, R19 ;  /* 0x0000761000137816 */ /* 0x001fe20000000013 */
[----:B------:R-:W-:Y:S06]  /*e110*/  BRA `(.L_x_23278) ;  /* 0x0000000800ec7947 */ /* 0x000fec0003800000 */
.L_x_23281:
        /* <DEDUP_REMOVED lines=9> */
.L_x_23284:
[----:B------:R-:W2:Y:S02]  /*e1b0*/  LDG.E.U16 R2, desc[UR36][R2.64] ;  /* 0x0000002402027981 */ /* 0x000ea4000c1e1500 */
[----:B--2---:R-:W-:-:S06]  /*e1c0*/  HADD2.F32 R0, -RZ, R2.H0_H0 ;  /* 0x20000002ff007230 */ /* 0x004fcc0000004100 */
[----:B------:R-:W0:Y:S02]  /*e1d0*/  F2I.FTZ.TRUNC.NTZ R0, R0 ;  /* 0x0000000000007305 */ /* 0x000e24000021f100 */
[----:B0-----:R-:W-:Y:S01]  /*e1e0*/  PRMT R19, R0, 0x7610, R19 ;  /* 0x0000761000137816 */ /* 0x001fe20000000013 */
[----:B------:R-:W-:Y:S06]  /*e1f0*/  BRA `(.L_x_23278) ;  /* 0x0000000800b47947 */ /* 0x000fec0003800000 */
.L_x_23283:
[----:B------:R-:W2:Y:S02]  /*e200*/  LDG.E.64 R2, desc[UR36][R2.64] ;  /* 0x0000002402027981 */ /* 0x000ea4000c1e1b00 */
[----:B--2---:R0:W1:Y:S01]  /*e210*/  F2I.F64.TRUNC R19, R2 ;  /* 0x0000000200137311 */ /* 0x004062000030d100 */
[----:B------:R-:W-:Y:S05]  /*e220*/  BRA `(.L_x_23278) ;  /* 0x0000000800a87947 */ /* 0x000fea0003800000 */
.L_x_23273:
        /* <DEDUP_REMOVED lines=12> */
.L_x_23287:
[----:B------:R-:W2:Y:S02]  /*e2f0*/  LDG.E.64 R2, desc[UR36][R2.64] ;  /* 0x0000002402027981 */ /* 0x000ea4000c1e1b00 */
[----:B--2---:R0:W1:Y:S01]  /*e300*/  F2I.F64.TRUNC R19, R2 ;  /* 0x0000000200137311 */ /* 0x004062000030d100 */
[----:B------:R-:W-:Y:S05]  /*e310*/  BRA `(.L_x_23278) ;  /* 0x00000008006c7947 */ /* 0x000fea0003800000 */
.L_x_23286:
        /* <DEDUP_REMOVED lines=28> */
.L_x_23289:
        /* <DEDUP_REMOVED lines=15> */
.L_x_23288:
[----:B------:R-:W2:Y:S02]  /*e5d0*/  LDG.E.U16 R0, desc[UR36][R2.64] ;  /* 0x0000002402007981 */ /* 0x000ea4000c1e1500 */
[----:B--2---:R-:W-:-:S06]  /*e5e0*/  IMAD.U32 R0, R0, 0x10000, RZ ;  /* 0x0001000000007824 */ /* 0x004fcc00078e00ff */
[----:B------:R-:W0:Y:S02]  /*e5f0*/  F2I.FTZ.TRUNC.NTZ R0, R0 ;  /* 0x0000000000007305 */ /* 0x000e24000021f100 */
[----:B0-----:R-:W-:Y:S01]  /*e600*/  PRMT R19, R0, 0x7610, R19 ;  /* 0x0000761000137816 */ /* 0x001fe20000000013 */
[----:B------:R-:W-:Y:S06]  /*e610*/  BRA `(.L_x_23278) ;  /* 0x0000000400ac7947 */ /* 0x000fec0003800000 */
.L_x_23285:
        /* <DEDUP_REMOVED lines=10> */
.L_x_23292:
        /* <DEDUP_REMOVED lines=21> */
.L_x_23296:
[----:B------:R-:W-:Y:S05]  /*e810*/  BSYNC B1 ;  /* 0x0000000000017941 */ /* 0x000fea0003800000 */
.L_x_23295:
[----:B------:R-:W-:Y:S01]  /*e820*/  LEA R3, R0, 0x3b800000, 0x17 ;  /* 0x3b80000000037811 */ /* 0x000fe200078eb8ff */
[----:B------:R-:W-:-:S05]  /*e830*/  IMAD.SHL.U32 R0, R2, 0x100000, RZ ;  /* 0x0010000002007824 */ /* 0x000fca00078e00ff */
[----:B------:R-:W-:-:S07]  /*e840*/  LOP3.LUT R0, R3, R0, R4, 0xfe, !PT ;  /* 0x0000000003007212 */ /* 0x000fce00078efe04 */
.L_x_23294:
[----:B------:R-:W-:Y:S05]  /*e850*/  BSYNC B0 ;  /* 0x0000000000007941 */ /* 0x000fea0003800000 */
.L_x_23293:
[----:B------:R-:W0:Y:S02]  /*e860*/  F2I.FTZ.TRUNC.NTZ R0, R0 ;  /* 0x0000000000007305 */ /* 0x000e24000021f100 */
[----:B0-----:R-:W-:Y:S01]  /*e870*/  PRMT R19, R0, 0x7610, R19 ;  /* 0x0000761000137816 */ /* 0x001fe20000000013 */
[----:B------:R-:W-:Y:S06]  /*e880*/  BRA `(.L_x_23278) ;  /* 0x0000000400107947 */ /* 0x000fec0003800000 */
.L_x_23291:
        /* <DEDUP_REMOVED lines=21> */
.L_x_23300:
[----:B------:R-:W-:Y:S05]  /*e9e0*/  BSYNC B1 ;  /* 0x0000000000017941 */ /* 0x000fea0003800000 */
.L_x_23299:
[----:B------:R-:W-:Y:S01]  /*e9f0*/  LEA R3, R0, 0x37800000, 0x17 ;  /* 0x3780000000037811 */ /* 0x000fe200078eb8ff */
[----:B------:R-:W-:-:S05]  /*ea00*/  IMAD.SHL.U32 R0, R2, 0x200000, RZ ;  /* 0x0020000002007824 */ /* 0x000fca00078e00ff */
[----:B------:R-:W-:-:S07]  /*ea10*/  LOP3.LUT R0, R3, R0, R4, 0xfe, !PT ;  /* 0x0000000003007212 */ /* 0x000fce00078efe04 */
.L_x_23298:
[----:B------:R-:W-:Y:S05]  /*ea20*/  BSYNC B0 ;  /* 0x0000000000007941 */ /* 0x000fea0003800000 */
.L_x_23297:
[----:B------:R-:W0:Y:S02]  /*ea30*/  F2I.FTZ.TRUNC.NTZ R0, R0 ;  /* 0x0000000000007305 */ /* 0x000e24000021f100 */
[----:B0-----:R-:W-:Y:S01]  /*ea40*/  PRMT R19, R0, 0x7610, R19 ;  /* 0x0000761000137816 */ /* 0x001fe20000000013 */
[----:B------:R-:W-:Y:S06]  /*ea50*/  BRA `(.L_x_23278) ;  /* 0x00000000009c7947 */ /* 0x000fec0003800000 */
.L_x_23290:
        /* <DEDUP_REMOVED lines=14> */
.L_x_23304:
[----:B------:R-:W-:Y:S05]  /*eb40*/  BSYNC B0 ;  /* 0x0000000000007941 */ /* 0x000fea0003800000 */
.L_x_23303:
[----:B------:R-:W0:Y:S02]  /*eb50*/  F2I.FTZ.TRUNC.NTZ R0, R0 ;  /* 0x0000000000007305 */ /* 0x000e24000021f100 */
[----:B0-----:R-:W-:Y:S01]  /*eb60*/  PRMT R19, R0, 0x7610, R19 ;  /* 0x0000761000137816 */ /* 0x001fe20000000013 */
[----:B------:R-:W-:Y:S06]  /*eb70*/  BRA `(.L_x_23278) ;  /* 0x0000000000547947 */ /* 0x000fec0003800000 */
.L_x_23277:
        /* <DEDUP_REMOVED lines=16> */
.L_x_23305:
[----:B------:R-:W-:Y:S01]  /*ec80*/  PRMT R19, RZ, 0x7610, R19 ;  /* 0x00007610ff137816 */ /* 0x000fe20000000013 */
[----:B------:R-:W-:Y:S06]  /*ec90*/  BRA `(.L_x_23278) ;  /* 0x00000000000c7947 */ /* 0x000fec0003800000 */
.L_x_23302:
[----:B------:R2:W5:Y:S01]  /*eca0*/  LDG.E.U8 R19, desc[UR36][R2.64] ;  /* 0x0000002402137981 */ /* 0x000562000c1e1100 */
[----:B------:R-:W-:Y:S05]  /*ecb0*/  BRA `(.L_x_23278) ;  /* 0x0000000000047947 */ /* 0x000fea0003800000 */
.L_x_23301:
[----:B------:R3:W5:Y:S02]  /*ecc0*/  LDG.E.U8 R19, desc[UR36][R2.64] ;  /* 0x0000002402137981 */ /* 0x000764000c1e1100 */
.L_x_23278:
        /* <DEDUP_REMOVED lines=17> */
.L_x_23309:
[----:B------:R1:W5:Y:S01]  /*ede0*/  LDG.E.U8 R0, desc[UR36][R2.64] ;  /* 0x0000002402007981 */ /* 0x000362000c1e1100 */
[----:B------:R-:W-:Y:S05]  /*edf0*/  BRA `(.L_x_23311) ;  /* 0x0000000c00547947 */ /* 0x000fea0003800000 */
.L_x_23308:
        /* <DEDUP_REMOVED lines=8> */
.L_x_23313:
[----:B------:R3:W5:Y:S01]  /*ee80*/  LDG.E.U8 R0, desc[UR36][R2.64] ;  /* 0x0000002402007981 */ /* 0x000762000c1e1100 */
[----:B------:R-:W-:Y:S05]  /*ee90*/  BRA `(.L_x_23311) ;  /* 0x0000000c002c7947 */ /* 0x000fea0003800000 */
.L_x_23312:
[----:B------:R4:W5:Y:S01]  /*eea0*/  LDG.E.U16 R0, desc[UR36][R2.64] ;  /* 0x0000002402007981 */ /* 0x000962000c1e1500 */
[----:B------:R-:W-:Y:S05]  /*eeb0*/  BRA `(.L_x_23311) ;  /* 0x0000000c00247947 */ /* 0x000fea0003800000 */
.L_x_23307:
        /* <DEDUP_REMOVED lines=9> */
.L_x_23315:
[----:B------:R-:W2:Y:S02]  /*ef50*/  LDG.E.U16 R4, desc[UR36][R2.64] ;  /* 0x0000002402047981 */ /* 0x000ea4000c1e1500 */
[----:B--2---:R-:W-:-:S06]  /*ef60*/  HADD2.F32 R4, -RZ, R4.H0_H0 ;  /* 0x20000004ff047230 */ /* 0x004fcc0000004100 */
[----:B------:R-:W0:Y:S02]  /*ef70*/  F2I.FTZ.TRUNC.NTZ R4, R4 ;  /* 0x0000000400047305 */ /* 0x000e24000021f100 */
[----:B0-----:R-:W-:Y:S01]  /*ef80*/  PRMT R0, R4, 0x7610, R0 ;  /* 0x0000761004007816 */ /* 0x001fe20000000000 */
[----:B------:R-:W-:Y:S06]  /*ef90*/  BRA `(.L_x_23311) ;  /* 0x0000000800ec7947 */ /* 0x000fec0003800000 */
.L_x_23314:
        /* <DEDUP_REMOVED lines=9> */
.L_x_23317:
[----:B------:R-:W2:Y:S02]  /*f030*/  LDG.E.U16 R2, desc[UR36][R2.64] ;  /* 0x0000002402027981 */ /* 0x000ea4000c1e1500 */
[----:B--2---:R-:W-:-:S06]  /*f040*/  HADD2.F32 R4, -RZ, R2.H0_H0 ;  /* 0x20000002ff047230 */ /* 0x004fcc0000004100 */
[----:B------:R-:W0:Y:S02]  /*f050*/  F2I.FTZ.TRUNC.NTZ R4, R4 ;  /* 0x0000000400047305 */ /* 0x000e24000021f100 */
[----:B0-----:R-:W-:Y:S01]  /*f060*/  PRMT R0, R4, 0x7610, R0 ;  /* 0x0000761004007816 */ /* 0x001fe20000000000 */
[----:B------:R-:W-:Y:S06]  /*f070*/  BRA `(.L_x_23311) ;  /* 0x0000000800b47947 */ /* 0x000fec0003800000 */
.L_x_23316:
[----:B------:R-:W2:Y:S02]  /*f080*/  LDG.E.64 R2, desc[UR36][R2.64] ;  /* 0x0000002402027981 */ /* 0x000ea4000c1e1b00 */
[----:B--2---:R0:W1:Y:S01]  /*f090*/  F2I.F64.TRUNC R0, R2 ;  /* 0x0000000200007311 */ /* 0x004062000030d100 */
[----:B------:R-:W-:Y:S05]  /*f0a0*/  BRA `(.L_x_23311) ;  /* 0x0000000800a87947 */ /* 0x000fea0003800000 */
.L_x_23306:
        /* <DEDUP_REMOVED lines=12> */
.L_x_23320:
[----:B------:R-:W2:Y:S02]  /*f170*/  LDG.E.64 R2, desc[UR36][R2.64] ;  /* 0x0000002402027981 */ /* 0x000ea4000c1e1b00 */
[----:B--2---:R0:W1:Y:S01]  /*f180*/  F2I.F64.TRUNC R0, R2 ;  /* 0x0000000200007311 */ /* 0x004062000030d100 */
[----:B------:R-:W-:Y:S05]  /*f190*/  BRA `(.L_x_23311) ;  /* 0x00000008006c7947 */ /* 0x000fea0003800000 */
.L_x_23319:
        /* <DEDUP_REMOVED lines=28> */
.L_x_23322:
        /* <DEDUP_REMOVED lines=15> */
.L_x_23321:
[----:B------:R-:W2:Y:S02]  /*f450*/  LDG.E.U16 R4, desc[UR36][R2.64] ;  /* 0x0000002402047981 */ /* 0x000ea4000c1e1500 */
[----:B--2---:R-:W-:-:S06]  /*f460*/  IMAD.U32 R4, R4, 0x10000, RZ ;  /* 0x0001000004047824 */ /* 0x004fcc00078e00ff */
[----:B------:R-:W0:Y:S02]  /*f470*/  F2I.FTZ.TRUNC.NTZ R4, R4 ;  /* 0x0000000400047305 */ /* 0x000e24000021f100 */
[----:B0-----:R-:W-:Y:S01]  /*f480*/  PRMT R0, R4, 0x7610, R0 ;  /* 0x0000761004007816 */ /* 0x001fe20000000000 */
[----:B------:R-:W-:Y:S06]  /*f490*/  BRA `(.L_x_23311) ;  /* 0x0000000400ac7947 */ /* 0x000fec0003800000 */
.L_x_23318:
        /* <DEDUP_REMOVED lines=10> */
.L_x_23325:
        /* <DEDUP_REMOVED lines=21> */
.L_x_23329:
[----:B------:R-:W-:Y:S05]  /*f690*/  BSYNC B1 ;  /* 0x0000000000017941 */ /* 0x000fea0003800000 */
.L_x_23328:
[----:B------:R-:W-:Y:S01]  /*f6a0*/  IMAD.SHL.U32 R2, R2, 0x100000, RZ ;  /* 0x0010000002027824 */ /* 0x000fe200078e00ff */
[----:B------:R-:W-:-:S04]  /*f6b0*/  LEA R3, R0, 0x3b800000, 0x17 ;  /* 0x3b80000000037811 */ /* 0x000fc800078eb8ff */
[----:B------:R-:W-:-:S07]  /*f6c0*/  LOP3.LUT R4, R3, R2, R4, 0xfe, !PT ;  /* 0x0000000203047212 */ /* 0x000fce00078efe04 */
.L_x_23327:
[----:B------:R-:W-:Y:S05]  /*f6d0*/  BSYNC B0 ;  /* 0x0000000000007941 */ /* 0x000fea0003800000 */
.L_x_23326:
[----:B------:R-:W0:Y:S02]  /*f6e0*/  F2I.FTZ.TRUNC.NTZ R4, R4 ;  /* 0x0000000400047305 */ /* 0x000e24000021f100 */
[----:B0-----:R-:W-:Y:S01]  /*f6f0*/  PRMT R0, R4, 0x7610, R0 ;  /* 0x0000761004007816 */ /* 0x001fe20000000000 */
[----:B------:R-:W-:Y:S06]  /*f700*/  BRA `(.L_x_23311) ;  /* 0x0000000400107947 */ /* 0x000fec0003800000 */
.L_x_23324:
        /* <DEDUP_REMOVED lines=21> */
.L_x_23333:
[----:B------:R-:W-:Y:S05]  /*f860*/  BSYNC B1 ;  /* 0x0000000000017941 */ /* 0x000fea0003800000 */
.L_x_23332:
[----:B------:R-:W-:Y:S01]  /*f870*/  IMAD.SHL.U32 R2, R2, 0x200000, RZ ;  /* 0x0020000002027824 */ /* 0x000fe200078e00ff */
[----:B------:R-:W-:-:S04]  /*f880*/  LEA R3, R0, 0x37800000, 0x17 ;  /* 0x3780000000037811 */ /* 0x000fc800078eb8ff */
[----:B------:R-:W-:-:S07]  /*f890*/  LOP3.LUT R4, R3, R2, R4, 0xfe, !PT ;  /* 0x0000000203047212 */ /* 0x000fce00078efe04 */
.L_x_23331:
[----:B------:R-:W-:Y:S05]  /*f8a0*/  BSYNC B0 ;  /* 0x0000000000007941 */ /* 0x000fea0003800000 */
.L_x_23330:
[----:B------:R-:W0:Y:S02]  /*f8b0*/  F2I.FTZ.TRUNC.NTZ R4, R4 ;  /* 0x0000000400047305 */ /* 0x000e24000021f100 */
[----:B0-----:R-:W-:Y:S01]  /*f8c0*/  PRMT R0, R4, 0x7610, R0 ;  /* 0x0000761004007816 */ /* 0x001fe20000000000 */
[----:B------:R-:W-:Y:S06]  /*f8d0*/  BRA `(.L_x_23311) ;  /* 0x00000000009c7947 */ /* 0x000fec0003800000 */
.L_x_23323:
        /* <DEDUP_REMOVED lines=14> */
.L_x_23337:
[----:B------:R-:W-:Y:S05]  /*f9c0*/  BSYNC B0 ;  /* 0x0000000000007941 */ /* 0x000fea0003800000 */
.L_x_23336:
[----:B------:R-:W0:Y:S02]  /*f9d0*/  F2I.FTZ.TRUNC.NTZ R4, R4 ;  /* 0x0000000400047305 */ /* 0x000e24000021f100 */
[----:B0-----:R-:W-:Y:S01]  /*f9e0*/  PRMT R0, R4, 0x7610, R0 ;  /* 0x0000761004007816 */ /* 0x001fe20000000000 */
[----:B------:R-:W-:Y:S06]  /*f9f0*/  BRA `(.L_x_23311) ;  /* 0x0000000000547947 */ /* 0x000fec0003800000 */
.L_x_23310:
        /* <DEDUP_REMOVED lines=16> */
.L_x_23338:
[----:B------:R-:W-:Y:S01]  /*fb00*/  PRMT R0, RZ, 0x7610, R0 ;  /* 0x00007610ff007816 */ /* 0x000fe20000000000 */
[----:B------:R-:W-:Y:S06]  /*fb10*/  BRA `(.L_x_23311) ;  /* 0x00000000000c7947 */ /* 0x000fec0003800000 */
.L_x_23335:
[----:B------:R0:W5:Y:S01]  /*fb20*/  LDG.E.U8 R0, desc[UR36][R2.64] ;  /* 0x0000002402007981 */ /* 0x000162000c1e1100 */
[----:B------:R-:W-:Y:S05]  /*fb30*/  BRA `(.L_x_23311) ;  /* 0x0000000000047947 */ /* 0x000fea0003800000 */
.L_x_23334:
[----:B------:R0:W5:Y:S02]  /*fb40*/  LDG.E.U8 R0, desc[UR36][R2.64] ;  /* 0x0000002402007981 */ /* 0x000164000c1e1100 */
.L_x_23311:
        /* <DEDUP_REMOVED lines=19> */
.L_x_23342:
[----:B------:R-:W-:Y:S01]  /*fc80*/  STG.E.U8 desc[UR36][R16.64], R5 ;  /* 0x0000000510007986 */ /* 0x000fe2000c101124 */
[----:B------:R-:W-:Y:S05]  /*fc90*/  EXIT ;  /* 0x000000000000794d */ /* 0x000fea0003800000 */
.L_x_23341:
        /* <DEDUP_REMOVED lines=10> */
.L_x_23345:
[----:B------:R-:W-:Y:S01]  /*fd40*/  STG.E desc[UR36][R16.64], R5 ;  /* 0x0000000510007986 */ /* 0x000fe2000c101924 */
[----:B------:R-:W-:Y:S05]  /*fd50*/  EXIT ;  /* 0x000000000000794d */ /* 0x000fea0003800000 */
.L_x_23344:
[----:B------:R-:W-:Y:S01]  /*fd60*/  STG.E.U16 desc[UR36][R16.64], R5 ;  /* 0x0000000510007986 */ /* 0x000fe2000c101524 */
[----:B------:R-:W-:Y:S05]  /*fd70*/  EXIT ;  /* 0x000000000000794d */ /* 0x000fea0003800000 */
.L_x_23340:
        /* <DEDUP_REMOVED lines=9> */
.L_x_23347:
[----:B------:R-:W0:Y:S02]  /*fe10*/  I2F.S16 R0, R5 ;  /* 0x0000000500007306 */ /* 0x000e240000101400 */
[----:B0-----:R-:W-:-:S05]  /*fe20*/  F2FP.F16.F32.PACK_AB R0, RZ, R0 ;  /* 0x00000000ff00723e */ /* 0x001fca00000000ff */
[----:B------:R-:W-:Y:S01]  /*fe30*/  STG.E.U16 desc[UR36][R16.64], R0 ;  /* 0x0000000010007986 */ /* 0x000fe2000c101524 */
[----:B------:R-:W-:Y:S05]  /*fe40*/  EXIT ;  /* 0x000000000000794d */ /* 0x000fea0003800000 */
.L_x_23346:
        /* <DEDUP_REMOVED lines=10> */
.L_x_23349:
[----:B------:R-:W0:Y:S02]  /*fef0*/  I2F.S16 R5, R5 ;  /* 0x0000000500057306 */ /* 0x000e240000101400 */
[----:B0-----:R-:W-:-:S04]  /*ff00*/  F2FP.F16.F32.PACK_AB R3, RZ, R5 ;  /* 0x00000005ff03723e */ /* 0x001fc800000000ff */
[----:B------:R-:W-:-:S05]  /*ff10*/  PRMT R3, R3, 0x5410, RZ ;  /* 0x0000541003037816 */ /* 0x000fca00000000ff */
[----:B------:R-:W-:Y:S01]  /*ff20*/  STG.E desc[UR36][R16.64], R3 ;  /* 0x0000000310007986 */ /* 0x000fe2000c101924 */
[----:B------:R-:W-:Y:S05]  /*ff30*/  EXIT ;  /* 0x000000000000794d */ /* 0x000fea0003800000 */
.L_x_23348:
[----:B------:R-:W0:Y:S02]  /*ff40*/  I2F.F64.S16 R2, R5 ;  /* 0x0000000500027312 */ /* 0x000e240000101c00 */
[----:B0-----:R-:W-:Y:S01]  /*ff50*/  STG.E.64 desc[UR36][R16.64], R2 ;  /* 0x0000000210007986 */ /* 0x001fe2000c101b24 */
[----:B------:R-:W-:Y:S05]  /*ff60*/  EXIT ;  /* 0x000000000000794d */ /* 0x000fea0003800000 */
.L_x_23339:
        /* <DEDUP_REMOVED lines=13> */
.L_x_23352:
[----:B------:R-:W0:Y:S01]  /*10040*/  I2F.F64.S16 R4, R5 ;  /* 0x0000000500047312 */ /* 0x000e220000101c00 */
[----:B------:R-:W-:-:S05]  /*10050*/  CS2R R6, SRZ ;  /* 0x0000000000067805 */ /* 0x000fca000001ff00 */
[----:B0-----:R-:W-:Y:S01]  /*10060*/  STG.E.128 desc[UR36][R16.64], R4 ;  /* 0x0000000410007986 */ /* 0x001fe2000c101d24 */
[----:B------:R-:W-:Y:S05]  /*10070*/  EXIT ;  /* 0x000000000000794d */ /* 0x000fea0003800000 */
.L_x_23351:
        /* <DEDUP_REMOVED lines=21> */
.L_x_23356:
[----:B------:R-:W-:Y:S05]  /*101d0*/  BSYNC B0 ;  /* 0x0000000000007941 */ /* 0x000fea0003800000 */
.L_x_23355:
[----:B------:R-:W-:-:S05]  /*101e0*/  LOP3.LUT R3, R0, R3, RZ, 0xfc, !PT ;  /* 0x0000000300037212 */ /* 0x000fca00078efcff */
[----:B------:R-:W-:Y:S01]  /*101f0*/  STG.E.U8 desc[UR36][R16.64], R3 ;  /* 0x0000000310007986 */ /* 0x000fe2000c101124 */
[----:B------:R-:W-:Y:S05]  /*10200*/  EXIT ;  /* 0x000000000000794d */ /* 0x000fea0003800000 */
.L_x_23354:
        /* <DEDUP_REMOVED lines=13> */
.L_x_23358:
[----:B------:R-:W-:Y:S01]  /*102e0*/  IMAD.MOV.U32 R0, RZ, RZ, 0x7f ;  /* 0x0000007fff007424 */ /* 0x000fe200078e00ff */
[----:B------:R-:W-:-:S04]  /*102f0*/  ISETP.GT.U32.AND P0, PT, R2, 0x7f800000, PT ;  /* 0x7f8000000200780c */ /* 0x000fc80003f04070 */
[----:B------:R-:W-:-:S09]  /*10300*/  SEL R0, R0, 0x7c, P0 ;  /* 0x0000007c00007807 */ /* 0x000fd20000000000 */
.L_x_23359:
[----:B------:R-:W-:Y:S05]  /*10310*/  BSYNC B0 ;  /* 0x0000000000007941 */ /* 0x000fea0003800000 */
.L_x_23357:
[----:B------:R-:W-:-:S04]  /*10320*/  LOP3.LUT R2, R5, 0x80000000, RZ, 0xc0, !PT ;  /* 0x8000000005027812 */ /* 0x000fc800078ec0ff */
[----:B------:R-:W-:-:S04]  /*10330*/  SHF.R.U32.HI R3, RZ, 0x18, R2 ;  /* 0x00000018ff037819 */ /* 0x000fc80000011602 */
[----:B------:R-:W-:-:S05]  /*10340*/  LOP3.LUT R3, R0, R3, RZ, 0xfc, !PT ;  /* 0x0000000300037212 */ /* 0x000fca00078efcff */
[----:B------:R-:W-:Y:S01]  /*10350*/  STG.E.U8 desc[UR36][R16.64], R3 ;  /* 0x0000000310007986 */ /* 0x000fe2000c101124 */
[----:B------:R-:W-:Y:S05]  /*10360*/  EXIT ;  /* 0x000000000000794d */ /* 0x000fea0003800000 */
.L_x_23353:
[----:B------:R-:W0:Y:S02]  /*10370*/  I2F.S16 R0, R5 ;  /* 0x0000000500007306 */ /* 0x000e240000101400 */
[----:B0-----:R-:W-:-:S05]  /*10380*/  F2FP.BF16.F32.PACK_AB R0, RZ, R0 ;  /* 0x00000000ff00723e */ /* 0x001fca00000010ff */
[----:B------:R-:W-:Y:S01]  /*10390*/  STG.E.U16 desc[UR36][R16.64], R0 ;  /* 0x0000000010007986 */ /* 0x000fe2000c101524 */
[----:B------:R-:W-:Y:S05]  /*103a0*/  EXIT ;  /* 0x000000000000794d */ /* 0x000fea0003800000 */
.L_x_23350:
        /* <DEDUP_REMOVED lines=10> */
.L_x_23362:
        /* <DEDUP_REMOVED lines=17> */
.L_x_23365:
[----:B------:R-:W-:-:S04]  /*10560*/  LOP3.LUT R2, R5, 0x80000000, RZ, 0xc0, !PT ;  /* 0x8000000005027812 */ /* 0x000fc800078ec0ff */
[----:B------:R-:W-:-:S04]  /*10570*/  SHF.R.U32.HI R3, RZ, 0x18, R2 ;  /* 0x00000018ff037819 */ /* 0x000fc80000011602 */
[----:B------:R-:W-:-:S04]  /*10580*/  LOP3.LUT R0, R0, R3, RZ, 0xfc, !PT ;  /* 0x0000000300007212 */ /* 0x000fc800078efcff */
[----:B------:R-:W-:-:S07]  /*10590*/  PRMT R8, R0, 0x7610, R8 ;  /* 0x0000761000087816 */ /* 0x000fce0000000008 */
.L_x_23364:
[----:B------:R-:W-:Y:S05]  /*105a0*/  BSYNC B0 ;  /* 0x0000000000007941 */ /* 0x000fea0003800000 */
.L_x_23363:
[----:B------:R-:W-:Y:S01]  /*105b0*/  STG.E.U8 desc[UR36][R16.64], R8 ;  /* 0x0000000810007986 */ /* 0x000fe2000c101124 */
[----:B------:R-:W-:Y:S05]  /*105c0*/  EXIT ;  /* 0x000000000000794d */ /* 0x000fea0003800000 */
.L_x_23361:
        /* <DEDUP_REMOVED lines=17> */
.L_x_23368:
[----:B------:R-:W-:-:S04]  /*106e0*/  LOP3.LUT R2, R5, 0x80000000, RZ, 0xc0, !PT ;  /* 0x8000000005027812 */ /* 0x000fc800078ec0ff */
[----:B------:R-:W-:-:S04]  /*106f0*/  SHF.R.U32.HI R3, RZ, 0x18, R2 ;  /* 0x00000018ff037819 */ /* 0x000fc80000011602 */
[----:B------:R-:W-:-:S04]  /*10700*/  LOP3.LUT R0, R0, R3, RZ, 0xfc, !PT ;  /* 0x0000000300007212 */ /* 0x000fc800078efcff */
[----:B------:R-:W-:-:S07]  /*10710*/  PRMT R8, R0, 0x7610, R8 ;  /* 0x0000761000087816 */ /* 0x000fce0000000008 */
.L_x_23367:
[----:B------:R-:W-:Y:S05]  /*10720*/  BSYNC B0 ;  /* 0x0000000000007941 */ /* 0x000fea0003800000 */
.L_x_23366:
[----:B------:R-:W-:Y:S01]  /*10730*/  STG.E.U8 desc[UR36][R16.64], R8 ;  /* 0x0000000810007986 */ /* 0x000fe2000c101124 */
[----:B------:R-:W-:Y:S05]  /*10740*/  EXIT ;  /* 0x000000000000794d */ /* 0x000fea0003800000 */
.L_x_23360:
        /* <DEDUP_REMOVED lines=22> */
.L_x_23343:
        /* <DEDUP_REMOVED lines=16> */
.L_x_23371:
[----:B------:R-:W-:Y:S05]  /*109b0*/  EXIT ;  /* 0x000000000000794d */ /* 0x000fea0003800000 */
.L_x_23370:
[----:B------:R-:W-:-:S04]  /*109c0*/  PRMT R2, R5, 0x9910, RZ ;  /* 0x0000991005027816 */ /* 0x000fc800000000ff */
[----:B------:R-:W-:-:S05]  /*109d0*/  SHF.R.S32.HI R3, RZ, 0x1f, R2 ;  /* 0x0000001fff037819 */ /* 0x000fca0000011402 */
[----:B------:R-:W-:Y:S01]  /*109e0*/  STG.E.64 desc[UR36][R16.64], R2 ;  /* 0x0000000210007986 */ /* 0x000fe2000c101b24 */
[----:B------:R-:W-:Y:S05]  /*109f0*/  EXIT ;  /* 0x000000000000794d */ /* 0x000fea0003800000 */
.L_x_23369:
[----:B------:R-:W-:Y:S01]  /*10a00*/  STG.E desc[UR36][R16.64], R5 ;  /* 0x0000000510007986 */ /* 0x000fe2000c101924 */
[----:B------:R-:W-:Y:S05]  /*10a10*/  EXIT ;  /* 0x000000000000794d */ /* 0x000fea0003800000 */
.L_x_23372:
        /* <DEDUP_REMOVED lines=14> */
.L_x_42320:


//--------------------- .text._ZN2at6native27unrolled_elementwise_kernelINS0_13BinaryFunctorIaaaZZZNS0_19minimum_kernel_cudaERNS_18TensorIteratorBaseEENKUlvE_clEvENKUlvE0_clEvEUlaaE_EESt5arrayIPcLm3EELi4E23TrivialOffsetCalculatorILi2EjESC_ILi1EjENS0_6memory12LoadWithCastILi2EEENSF_13StoreWithCastILi1EEEEEviT_T0_T2_T3_T4_T5_ --------------------------
	.section	.text._ZN2at6native27unrolled_elementwise_kernelINS0_13BinaryFunctorIaaaZZZNS0_19minimum_kernel_cudaERNS_18TensorIteratorBaseEENKUlvE_clEvENKUlvE0_clEvEUlaaE_EESt5arrayIPcLm3EELi4E23TrivialOffsetCalculatorILi2EjESC_ILi1EjENS0_6memory12LoadWithCastILi2EEENSF_13StoreWithCastILi1EEEEEviT_T0_T2_T3_T4_T5_,"ax",@progbits
	.align	128
        .global         _ZN2at6native27unrolled_elementwise_kernelINS0_13BinaryFunctorIaaaZZZNS0_19minimum_kernel_cudaERNS_18TensorIteratorBaseEENKUlvE_clEvENKUlvE0_clEvEUlaaE_EESt5arrayIPcLm3EELi4E23TrivialOffsetCalculatorILi2EjESC_ILi1EjENS0_6memory12LoadWithCastILi2EEENSF_13StoreWithCastILi1EEEEEviT_T0_T2_T3_T4_T5_
        .type           _ZN2at6native27unrolled_elementwise_kernelINS0_13BinaryFunctorIaaaZZZNS0_19minimum_kernel_cudaERNS_18TensorIteratorBaseEENKUlvE_clEvENKUlvE0_clEvEUlaaE_EESt5arrayIPcLm3EELi4E23TrivialOffsetCalculatorILi2EjESC_ILi1EjENS0_6memory12LoadWithCastILi2EEENSF_13StoreWithCastILi1EEEEEviT_T0_T2_T3_T4_T5_,@function
        .size           _ZN2at6native27unrolled_elementwise_kernelINS0_13BinaryFunctorIaaaZZZNS0_19minimum_kernel_cudaERNS_18TensorIteratorBaseEENKUlvE_clEvENKUlvE0_clEvEUlaaE_EESt5arrayIPcLm3EELi4E23TrivialOffsetCalculatorILi2EjESC_ILi1EjENS0_6memory12LoadWithCastILi2EEENSF_13StoreWithCastILi1EEEEEviT_T0_T2_T3_T4_T5_,(.L_x_42321 - _ZN2at6native27unrolled_elementwise_kernelINS0_13BinaryFunctorIaaaZZZNS0_19minimum_kernel_cudaERNS_18TensorIteratorBaseEENKUlvE_clEvENKUlvE0_clEvEUlaaE_EESt5arrayIPcLm3EELi4E23TrivialOffsetCalculatorILi2EjESC_ILi1EjENS0_6memory12LoadWithCastILi2EEENSF_13StoreWithCastILi1EEEEEviT_T0_T2_T3_T4_T5_)
        .other          _ZN2at6native27unrolled_elementwise_kernelINS0_13BinaryFunctorIaaaZZZNS0_19minimum_kernel_cudaERNS_18TensorIteratorBaseEENKUlvE_clEvENKUlvE0_clEvEUlaaE_EESt5arrayIPcLm3EELi4E23TrivialOffsetCalculatorILi2EjESC_ILi1EjENS0_6memory12LoadWithCastILi2EEENSF_13StoreWithCastILi1EEEEEviT_T0_T2_T3_T4_T5_,@"STO_CUDA_ENTRY STV_DEFAULT"
_ZN2at6native27unrolled_elementwise_kernelINS0_13BinaryFunctorIaaaZZZNS0_19minimum_kernel_cudaERNS_18TensorIteratorBaseEENKUlvE_clEvENKUlvE0_clEvEUlaaE_EESt5arrayIPcLm3EELi4E23TrivialOffsetCalculatorILi2EjESC_ILi1EjENS0_6memory12LoadWithCastILi2EEENSF_13StoreWithCastILi1EEEEEviT_T0_T2_T3_T4_T5_:
.text._ZN2at6native27unrolled_elementwise_kernelINS0_13BinaryFunctorIaaaZZZNS0_19minimum_kernel_cudaERNS_18TensorIteratorBaseEENKUlvE_clEvENKUlvE0_clEvEUlaaE_EESt5arrayIPcLm3EELi4E23TrivialOffsetCalculatorILi2EjESC_ILi1EjENS0_6memory12LoadWithCastILi2EEENSF_13StoreWithCastILi1EEEEEviT_T0_T2_T3_T4_T5_:
        /* <DEDUP_REMOVED lines=33> */
.L_x_23378:
[----:B------:R3:W5:Y:S01]  /*0210*/  LDG.E.U8 R18, desc[UR36][R4.64] ;  /* 0x0000002404127981 */ /* 0x000762000c1e1100 */
[----:B------:R-:W-:Y:S05]  /*0220*/  BRA `(.L_x_23380) ;  /* 0x0000000c00587947 */ /* 0x000fea0003800000 */
.L_x_23377:
        /* <DEDUP_REMOVED lines=8> */
.L_x_23382:
[----:B------:R1:W5:Y:S01]  /*02b0*/  LDG.E.U8 R18, desc[UR36][R4.64] ;  /* 0x0000002404127981 */ /* 0x000362000c1e1100 */
[----:B------:R-:W-:Y:S05]  /*02c0*/  BRA `(.L_x_23380) ;  /* 0x0000000c00307947 */ /* 0x000fea0003800000 */
.L_x_23381:
[----:B------:R2:W5:Y:S01]  /*02d0*/  LDG.E.U16 R18, desc[UR36][R4.64] ;  /* 0x0000002404127981 */ /* 0x000562000c1e1500 */
[----:B------:R-:W-:Y:S05]  /*02e0*/  BRA `(.L_x_23380) ;  /* 0x0000000c00287947 */ /* 0x000fea0003800000 */
.L_x_23376:
        /* <DEDUP_REMOVED lines=9> */
.L_x_23384:
[----:B------:R-:W2:Y:S02]  /*0380*/  LDG.E.U16 R0, desc[UR36][R4.64] ;  /* 0x0000002404007981 */ /* 0x000ea4000c1e1500 */
[----:B--2---:R-:W-:-:S06]  /*0390*/  HADD2.F32 R0, -RZ, R0.H0_H0 ;  /* 0x20000000ff007230 */ /* 0x004fcc0000004100 */
[----:B------:R-:W0:Y:S02]  /*03a0*/  F2I.FTZ.TRUNC.NTZ R0, R0 ;  /* 0x0000000000007305 */ /* 0x000e24000021f100 */
[----:B0-----:R-:W-:Y:S01]  /*03b0*/  PRMT R18, R0, 0x7610, R18 ;  /* 0x0000761000127816 */ /* 0x001fe20000000012 */
[----:B------:R-:W-:Y:S06]  /*03c0*/  BRA `(.L_x_23380) ;  /* 0x0000000800f07947 */ /* 0x000fec0003800000 */
.L_x_23383:
        /* <DEDUP_REMOVED lines=9> */
.L_x_23386:
[----:B------:R-:W2:Y:S02]  /*0460*/  LDG.E.U16 R4, desc[UR36][R4.64] ;  /* 0x0000002404047981 */ /* 0x000ea4000c1e1500 */
[----:B--2---:R-:W-:-:S06]  /*0470*/  HADD2.F32 R0, -RZ, R4.H0_H0 ;  /* 0x20000004ff007230 */ /* 0x004fcc0000004100 */
[----:B------:R-:W0:Y:S02]  /*0480*/  F2I.FTZ.TRUNC.NTZ R0, R0 ;  /* 0x0000000000007305 */ /* 0x000e24000021f100 */
[----:B0-----:R-:W-:Y:S01]  /*0490*/  PRMT R18, R0, 0x7610, R18 ;  /* 0x0000761000127816 */ /* 0x001fe20000000012 */
[----:B------:R-:W-:Y:S06]  /*04a0*/  BRA `(.L_x_23380) ;  /* 0x0000000800b87947 */ /* 0x000fec0003800000 */
.L_x_23385:
[----:B------:R-:W2:Y:S02]  /*04b0*/  LDG.E.64 R4, desc[UR36][R4.64] ;  /* 0x0000002404047981 */ /* 0x000ea4000c1e1b00 */
[----:B--2---:R0:W1:Y:S01]  /*04c0*/  F2I.F64.TRUNC R18, R4 ;  /* 0x0000000400127311 */ /* 0x004062000030d100 */
[----:B------:R-:W-:Y:S05]  /*04d0*/  BRA `(.L_x_23380) ;  /* 0x0000000800ac7947 */ /* 0x000fea0003800000 */
.L_x_23375:
        /* <DEDUP_REMOVED lines=12> */
.L_x_23389:
[----:B------:R-:W2:Y:S02]  /*05a0*/  LDG.E.64 R4, desc[UR36][R4.64] ;  /* 0x0000002404047981 */ /* 0x000ea4000c1e1b00 */
[----:B--2---:R0:W1:Y:S01]  /*05b0*/  F2I.F64.TRUNC R18, R4 ;  /* 0x0000000400127311 */ /* 0x004062000030d100 */
[----:B------:R-:W-:Y:S05]  /*05c0*/  BRA `(.L_x_23380) ;  /* 0x0000000800707947 */ /* 0x000fea0003800000 */
.L_x_23388:
        /* <DEDUP_REMOVED lines=28> */
.L_x_23391:
        /* <DEDUP_REMOVED lines=16> */
.L_x_23390:
[----:B------:R-:W2:Y:S02]  /*0890*/  LDG.E.U16 R0, desc[UR36][R4.64] ;  /* 0x0000002404007981 */ /* 0x000ea4000c1e1500 */
[----:B--2---:R-:W-:-:S06]  /*08a0*/  IMAD.U32 R0, R0, 0x10000, RZ ;  /* 0x0001000000007824 */ /* 0x004fcc00078e00ff */
[----:B------:R-:W0:Y:S02]  /*08b0*/  F2I.FTZ.TRUNC.NTZ R0, R0 ;  /* 0x0000000000007305 */ /* 0x000e24000021f100 */
[----:B0-----:R-:W-:Y:S01]  /*08c0*/  PRMT R18, R0, 0x7610, R18 ;  /* 0x0000761000127816 */ /* 0x001fe20000000012 */
[----:B------:R-:W-:Y:S06]  /*08d0*/  BRA `(.L_x_23380) ;  /* 0x0000000400ac7947 */ /* 0x000fec0003800000 */
.L_x_23387:
        /* <DEDUP_REMOVED lines=10> */
.L_x_23394:
        /* <DEDUP_REMOVED lines=21> */
.L_x_23398:
[----:B------:R-:W-:Y:S05]  /*0ad0*/  BSYNC B1 ;  /* 0x0000000000017941 */ /* 0x000fea0003800000 */
.L_x_23397:
[----:B------:R-:W-:Y:S01]  /*0ae0*/  LEA R5, R0, 0x3b800000, 0x17 ;  /* 0x3b80000000057811 */ /* 0x000fe200078eb8ff */
[----:B------:R-:W-:-:S05]  /*0af0*/  IMAD.SHL.U32 R0, R3, 0x100000, RZ ;  /* 0x0010000003007824 */ /* 0x000fca00078e00ff */
[----:B------:R-:W-:-:S07]  /*0b00*/  LOP3.LUT R0, R5, R0, R6, 0xfe, !PT ;  /* 0x0000000005007212 */ /* 0x000fce00078efe06 */
.L_x_23396:
[----:B------:R-:W-:Y:S05]  /*0b10*/  BSYNC B0 ;  /* 0x0000000000007941 */ /* 0x000fea0003800000 */
.L_x_23395:
[----:B------:R-:W0:Y:S02]  /*0b20*/  F2I.FTZ.TRUNC.NTZ R0, R0 ;  /* 0x0000000000007305 */ /* 0x000e24000021f100 */
[----:B0-----:R-:W-:Y:S01]  /*0b30*/  PRMT R18, R0, 0x7610, R18 ;  /* 0x0000761000127816 */ /* 0x001fe20000000012 */
[----:B------:R-:W-:Y:S06]  /*0b40*/  BRA `(.L_x_23380) ;  /* 0x0000000400107947 */ /* 0x000fec0003800000 */
.L_x_23393:
        /* <DEDUP_REMOVED lines=21> */
.L_x_23402:
[----:B------:R-:W-:Y:S05]  /*0ca0*/  BSYNC B1 ;  /* 0x0000000000017941 */ /* 0x000fea0003800000 */
.L_x_23401:
[----:B------:R-:W-:Y:S01]  /*0cb0*/  LEA R5, R0, 0x37800000, 0x17 ;  /* 0x3780000000057811 */ /* 0x000fe200078eb8ff */
[----:B------:R-:W-:-:S05]  /*0cc0*/  IMAD.SHL.U32 R0, R3, 0x200000, RZ ;  /* 0x0020000003007824 */ /* 0x000fca00078e00ff */
[----:B------:R-:W-:-:S07]  /*0cd0*/  LOP3.LUT R0, R5, R0, R6, 0xfe, !PT ;  /* 0x0000000005007212 */ /* 0x000fce00078efe06 */
.L_x_23400:
[----:B------:R-:W-:Y:S05]  /*0ce0*/  BSYNC B0 ;  /* 0x0000000000007941 */ /* 0x000fea0003800000 */
.L_x_23399:
[----:B------:R-:W0:Y:S02]  /*0cf0*/  F2I.FTZ.TRUNC.NTZ R0, R0 ;  /* 0x0000000000007305 */ /* 0x000e24000021f100 */
[----:B0-----:R-:W-:Y:S01]  /*0d00*/  PRMT R18, R0, 0x7610, R18 ;  /* 0x0000761000127816 */ /* 0x001fe20000000012 */
[----:B------:R-:W-:Y:S06]  /*0d10*/  BRA `(.L_x_23380) ;  /* 0x00000000009c7947 */ /* 0x000fec0003800000 */
.L_x_23392:
        /* <DEDUP_REMOVED lines=14> */
.L_x_23406:
[----:B------:R-:W-:Y:S05]  /*0e00*/  BSYNC B0 ;  /* 0x0000000000007941 */ /* 0x000fea0003800000 */
.L_x_23405:
[----:B------:R-:W0:Y:S02]  /*0e10*/  F2I.FTZ.TRUNC.NTZ R0, R0 ;  /* 0x0000000000007305 */ /* 0x000e24000021f100 */
[----:B0-----:R-:W-:Y:S01]  /*0e20*/  PRMT R18, R0, 0x7610, R18 ;  /* 0x0000761000127816 */ /* 0x001fe20000000012 */
[----:B------:R-:W-:Y:S06]  /*0e30*/  BRA `(.L_x_23380) ;  /* 0x0000000000547947 */ /* 0x000fec0003800000 */
.L_x_23379:
        /* <DEDUP_REMOVED lines=16> */
.L_x_23407:
[----:B------:R-:W-:Y:S01]  /*0f40*/  PRMT R18, RZ, 0x7610, R18 ;  /* 0x00007610ff127816 */ /* 0x000fe20000000012 */
[----:B------:R-:W-:Y:S06]  /*0f50*/  BRA `(.L_x_23380) ;  /* 0x00000000000c7947 */ /* 0x000fec0003800000 */
.L_x_23404:
[----:B------:R0:W5:Y:S01]  /*0f60*/  LDG.E.U8 R18, desc[UR36][R4.64] ;  /* 0x0000002404127981 */ /* 0x000162000c1e1100 */
[----:B------:R-:W-:Y:S05]  /*0f70*/  BRA `(.L_x_23380) ;  /* 0x0000000000047947 */ /* 0x000fea0003800000 */
.L_x_23403:
[----:B------:R0:W5:Y:S02]  /*0f80*/  LDG.E.U8 R18, desc[UR36][R4.64] ;  /* 0x0000002404127981 */ /* 0x000164000c1e1100 */
.L_x_23380:
        /* <DEDUP_REMOVED lines=18> */
.L_x_23411:
[----:B------:R1:W5:Y:S01]  /*10b0*/  LDG.E.U8 R19, desc[UR36][R4.64] ;  /* 0x0000002404137981 */ /* 0x000362000c1e1100 */
[----:B------:R-:W-:Y:S05]  /*10c0*/  BRA `(.L_x_23413) ;  /* 0x0000000c00547947 */ /* 0x000fea0003800000 */
.L_x_23410:
        /* <DEDUP_REMOVED lines=8> */
.L_x_23415:
[----:B------:R3:W5:Y:S01]  /*1150*/  LDG.E.U8 R19, desc[UR36][R4.64] ;  /* 0x0000002404137981 */ /* 0x000762000c1e1100 */
[----:B------:R-:W-:Y:S05]  /*1160*/  BRA `(.L_x_23413) ;  /* 0x0000000c002c7947 */ /* 0x000fea0003800000 */
.L_x_23414:
[----:B------:R2:W5:Y:S01]  /*1170*/  LDG.E.U16 R19, desc[UR36][R4.64] ;  /* 0x0000002404137981 */ /* 0x000562000c1e1500 */
[----:B------:R-:W-:Y:S05]  /*1180*/  BRA `(.L_x_23413) ;  /* 0x0000000c00247947 */ /* 0x000fea0003800000 */
.L_x_23409:
        /* <DEDUP_REMOVED lines=9> */
.L_x_23417:
[----:B------:R-:W2:Y:S02]  /*1220*/  LDG.E.U16 R0, desc[UR36][R4.64] ;  /* 0x0000002404007981 */ /* 0x000ea4000c1e1500 */
[----:B--2---:R-:W-:-:S06]  /*1230*/  HADD2.F32 R0, -RZ, R0.H0_H0 ;  /* 0x20000000ff007230 */ /* 0x004fcc0000004100 */
[----:B------:R-:W0:Y:S02]  /*1240*/  F2I.FTZ.TRUNC.NTZ R0, R0 ;  /* 0x0000000000007305 */ /* 0x000e24000021f100 */
[----:B0-----:R-:W-:Y:S01]  /*1250*/  PRMT R19, R0, 0x7610, R19 ;  /* 0x0000761000137816 */ /* 0x001fe20000000013 */
[----:B------:R-:W-:Y:S06]  /*1260*/  BRA `(.L_x_23413) ;  /* 0x0000000800ec7947 */ /* 0x000fec0003800000 */
.L_x_23416:
        /* <DEDUP_REMOVED lines=9> */
.L_x_23419:
[----:B------:R-:W2:Y:S02]  /*1300*/  LDG.E.U16 R4, desc[UR36][R4.64] ;  /* 0x0000002404047981 */ /* 0x000ea4000c1e1500 */
[----:B--2---:R-:W-:-:S06]  /*1310*/  HADD2.F32 R0, -RZ, R4.H0_H0 ;  /* 0x20000004ff007230 */ /* 0x004fcc0000004100 */
[----:B------:R-:W0:Y:S02]  /*1320*/  F2I.FTZ.TRUNC.NTZ R0, R0 ;  /* 0x0000000000007305 */ /* 0x000e24000021f100 */
[----:B0-----:R-:W-:Y:S01]  /*1330*/  PRMT R19, R0, 0x7610, R19 ;  /* 0x0000761000137816 */ /* 0x001fe20000000013 */
[----:B------:R-:W-:Y:S06]  /*1340*/  BRA `(.L_x_23413) ;  /* 0x0000000800b47947 */ /* 0x000fec0003800000 */
.L_x_23418:
[----:B------:R-:W2:Y:S02]  /*1350*/  LDG.E.64 R4, desc[UR36][R4.64] ;  /* 0x0000002404047981 */ /* 0x000ea4000c1e1b00 */
[----:B--2---:R0:W1:Y:S01]  /*1360*/  F2I.F64.TRUNC R19, R4 ;  /* 0x0000000400137311 */ /* 0x004062000030d100 */
[----:B------:R-:W-:Y:S05]  /*1370*/  BRA `(.L_x_23413) ;  /* 0x0000000800a87947 */ /* 0x000fea0003800000 */
.L_x_23408:
        /* <DEDUP_REMOVED lines=12> */
.L_x_23422:
[----:B------:R-:W2:Y:S02]  /*1440*/  LDG.E.64 R4, desc[UR36][R4.64] ;  /* 0x0000002404047981 */ /* 0x000ea4000c1e1b00 */
[----:B--2---:R0:W1:Y:S01]  /*1450*/  F2I.F64.TRUNC R19, R4 ;  /* 0x0000000400137311 */ /* 0x004062000030d100 */
[----:B------:R-:W-:Y:S05]  /*1460*/  BRA `(.L_x_23413) ;  /* 0x00000008006c7947 */ /* 0x000fea0003800000 */
.L_x_23421:
        /* <DEDUP_REMOVED lines=28> */
.L_x_23424:
        /* <DEDUP_REMOVED lines=15> */
.L_x_23423:
[----:B------:R-:W2:Y:S02]  /*1720*/  LDG.E.U16 R0, desc[UR36][R4.64] ;  /* 0x0000002404007981 */ /* 0x000ea4000c1e1500 */
[----:B--2---:R-:W-:-:S06]  /*1730*/  IMAD.U32 R0, R0, 0x10000, RZ ;  /* 0x0001000000007824 */ /* 0x004fcc00078e00ff */
[----:B------:R-:W0:Y:S02]  /*1740*/  F2I.FTZ.TRUNC.NTZ R0, R0 ;  /* 0x0000000000007305 */ /* 0x000e24000021f100 */
[----:B0-----:R-:W-:Y:S01]  /*1750*/  PRMT R19, R0, 0x7610, R19 ;  /* 0x0000761000137816 */ /* 0x001fe20000000013 */
[----:B------:R-:W-:Y:S06]  /*1760*/  BRA `(.L_x_23413) ;  /* 0x0000000400ac7947 */ /* 0x000fec0003800000 */
.L_x_23420:
        /* <DEDUP_REMOVED lines=10> */
.L_x_23427:
        /* <DEDUP_REMOVED lines=21> */
.L_x_23431:
[----:B------:R-:W-:Y:S05]  /*1960*/  BSYNC B1 ;  /* 0x0000000000017941 */ /* 0x000fea0003800000 */
.L_x_23430:
[----:B------:R-:W-:Y:S01]  /*1970*/  LEA R5, R0, 0x3b800000, 0x17 ;  /* 0x3b80000000057811 */ /* 0x000fe200078eb8ff */
[----:B------:R-:W-:-:S05]  /*1980*/  IMAD.SHL.U32 R0, R3, 0x100000, RZ ;  /* 0x0010000003007824 */ /* 0x000fca00078e00ff */
[----:B------:R-:W-:-:S07]  /*1990*/  LOP3.LUT R0, R5, R0, R6, 0xfe, !PT ;  /* 0x0000000005007212 */ /* 0x000fce00078efe06 */
.L_x_23429:
[----:B------:R-:W-:Y:S05]  /*19a0*/  BSYNC B0 ;  /* 0x0000000000007941 */ /* 0x000fea0003800000 */
.L_x_23428:
[----:B------:R-:W0:Y:S02]  /*19b0*/  F2I.FTZ.TRUNC.NTZ R0, R0 ;  /* 0x0000000000007305 */ /* 0x000e24000021f100 */
[----:B0-----:R-:W-:Y:S01]  /*19c0*/  PRMT R19, R0, 0x7610, R19 ;  /* 0x0000761000137816 */ /* 0x001fe20000000013 */
[----:B------:R-:W-:Y:S06]  /*19d0*/  BRA `(.L_x_23413) ;  /* 0x0000000400107947 */ /* 0x000fec0003800000 */
.L_x_23426:
        /* <DEDUP_REMOVED lines=21> */
.L_x_23435:
[----:B------:R-:W-:Y:S05]  /*1b30*/  BSYNC B1 ;  /* 0x0000000000017941 */ /* 0x000fea0003800000 */
.L_x_23434:
[----:B------:R-:W-:Y:S01]  /*1b40*/  LEA R5, R0, 0x37800000, 0x17 ;  /* 0x3780000000057811 */ /* 0x000fe200078eb8ff */
[----:B------:R-:W-:-:S05]  /*1b50*/  IMAD.SHL.U32 R0, R3, 0x200000, RZ ;  /* 0x0020000003007824 */ /* 0x000fca00078e00ff */
[----:B------:R-:W-:-:S07]  /*1b60*/  LOP3.LUT R0, R5, R0, R6, 0xfe, !PT ;  /* 0x0000000005007212 */ /* 0x000fce00078efe06 */
.L_x_23433:
[----:B------:R-:W-:Y:S05]  /*1b70*/  BSYNC B0 ;  /* 0x0000000000007941 */ /* 0x000fea0003800000 */
.L_x_23432:
[----:B------:R-:W0:Y:S02]  /*1b80*/  F2I.FTZ.TRUNC.NTZ R0, R0 ;  /* 0x0000000000007305 */ /* 0x000e24000021f100 */
[----:B0-----:R-:W-:Y:S01]  /*1b90*/  PRMT R19, R0, 0x7610, R19 ;  /* 0x0000761000137816 */ /* 0x001fe20000000013 */
[----:B------:R-:W-:Y:S06]  /*1ba0*/  BRA `(.L_x_23413) ;  /* 0x00000000009c7947 */ /* 0x000fec0003800000 */
.L_x_23425:
        /* <DEDUP_REMOVED lines=14> */
.L_x_23439:
[----:B------:R-:W-:Y:S05]  /*1c90*/  BSYNC B0 ;  /* 0x0000000000007941 */ /* 0x000fea0003800000 */
.L_x_23438:
[----:B------:R-:W0:Y:S02]  /*1ca0*/  F2I.FTZ.TRUNC.NTZ R0, R0 ;  /* 0x0000000000007305 */ /* 0x000e24000021f100 */
[----:B0-----:R-:W-:Y:S01]  /*1cb0*/  PRMT R19, R0, 0x7610, R19 ;  /* 0x0000761000137816 */ /* 0x001fe20000000013 */
[----:B------:R-:W-:Y:S06]  /*1cc0*/  BRA `(.L_x_23413) ;  /* 0x0000000000547947 */ /* 0x000fec0003800000 */
.L_x_23412:
        /* <DEDUP_REMOVED lines=16> */
.L_x_23440:
[----:B------:R-:W-:Y:S01]  /*1dd0*/  PRMT R19, RZ, 0x7610, R19 ;  /* 0x00007610ff137816 */ /* 0x000fe20000000013 */
[----:B------:R-:W-:Y:S06]  /*1de0*/  BRA `(.L_x_23413) ;  /* 0x00000000000c7947 */ /* 0x000fec0003800000 */
.L_x_23437:
[----:B------:R0:W5:Y:S01]  /*1df0*/  LDG.E.U8 R19, desc[UR36][R4.64] ;  /* 0x0000002404137981 */ /* 0x000162000c1e1100 */
[----:B------:R-:W-:Y:S05]  /*1e00*/  BRA `(.L_x_23413) ;  /* 0x0000000000047947 */ /* 0x000fea0003800000 */
.L_x_23436:
[----:B------:R0:W5:Y:S02]  /*1e10*/  LDG.E.U8 R19, desc[UR36][R4.64] ;  /* 0x0000002404137981 */ /* 0x000164000c1e1100 */
.L_x_23413:
[----:B------:R-:W2:Y:S02]  /*1e20*/  S2R R27, SR_TID.X ;  /* 0x00000000001b7919 */ /* 0x000ea40000002100 */
[----:B--2---:R-:W-:-:S07]  /*1e30*/  VIADD R27, R27, 0x80 ;  /* 0x000000801b1b7836 */ /* 0x004fce0000000000 */
.L_x_23374:
[----:B------:R-:W-:Y:S05]  /*1e40*/  BSYNC B6 ;  /* 0x0000000000067941 */ /* 0x000fea0003800000 */
.L_x_23373:
        /* <DEDUP_REMOVED lines=23> */
.L_x_23446:
[----:B------:R0:W5:Y:S01]  /*1fc0*/  LDG.E.U8 R17, desc[UR36][R4.64] ;  /* 0x0000002404117981 */ /* 0x000162000c1e1100 */
[----:B------:R-:W-:Y:S05]  /*1fd0*/  BRA `(.L_x_23448) ;  /* 0x0000000c00547947 */ /* 0x000fea0003800000 */
.L_x_23445:
        /* <DEDUP_REMOVED lines=8> */
.L_x_23450:
[----:B------:R0:W5:Y:S01]  /*2060*/  LDG.E.U8 R17, desc[UR36][R4.64] ;  /* 0x0000002404117981 */ /* 0x000162000c1e1100 */
[----:B------:R-:W-:Y:S05]  /*2070*/  BRA `(.L_x_23448) ;  /* 0x0000000c002c7947 */ /* 0x000fea0003800000 */
.L_x_23449:
[----:B------:R0:W5:Y:S01]  /*2080*/  LDG.E.U16 R17, desc[UR36][R4.64] ;  /* 0x0000002404117981 */ /* 0x000162000c1e1500 */
[----:B------:R-:W-:Y:S05]  /*2090*/  BRA `(.L_x_23448) ;  /* 0x0000000c00247947 */ /* 0x000fea0003800000 */
.L_x_23444:
        /* <DEDUP_REMOVED lines=9> */
.L_x_23452:
[----:B------:R-:W2:Y:S02]  /*2130*/  LDG.E.U16 R0, desc[UR36][R4.64] ;  /* 0x0000002404007981 */ /* 0x000ea4000c1e1500 */
[----:B--2---:R-:W-:-:S06]  /*2140*/  HADD2.F32 R0, -RZ, R0.H0_H0 ;  /* 0x20000000ff007230 */ /* 0x004fcc0000004100 */
[----:B------:R-:W0:Y:S02]  /*2150*/  F2I.FTZ.TRUNC.NTZ R0, R0 ;  /* 0x0000000000007305 */ /* 0x000e24000021f100 */
[----:B0-----:R-:W-:Y:S01]  /*2160*/  PRMT R17, R0, 0x7610, R17 ;  /* 0x0000761000117816 */ /* 0x001fe20000000011 */
[----:B------:R-:W-:Y:S06]  /*2170*/  BRA `(.L_x_23448) ;  /* 0x0000000800ec7947 */ /* 0x000fec0003800000 */
.L_x_23451:
        /* <DEDUP_REMOVED lines=9> */
.L_x_23454:
[----:B------:R-:W2:Y:S02]  /*2210*/  LDG.E.U16 R4, desc[UR36][R4.64] ;  /* 0x0000002404047981 */ /* 0x000ea4000c1e1500 */
[----:B--2---:R-:W-:-:S06]  /*2220*/  HADD2.F32 R0, -RZ, R4.H0_H0 ;  /* 0x20000004ff007230 */ /* 0x004fcc0000004100 */
[----:B------:R-:W0:Y:S02]  /*2230*/  F2I.FTZ.TRUNC.NTZ R0, R0 ;  /* 0x0000000000007305 */ /* 0x000e24000021f100 */
[----:B0-----:R-:W-:Y:S01]  /*2240*/  PRMT R17, R0, 0x7610, R17 ;  /* 0x0000761000117816 */ /* 0x001fe20000000011 */
[----:B------:R-:W-:Y:S06]  /*2250*/  BRA `(.L_x_23448) ;  /* 0x0000000800b47947 */ /* 0x000fec0003800000 */
.L_x_23453:
[----:B------:R-:W2:Y:S02]  /*2260*/  LDG.E.64 R4, desc[UR36][R4.64] ;  /* 0x0000002404047981 */ /* 0x000ea4000c1e1b00 */
[----:B--2---:R0:W1:Y:S01]  /*2270*/  F2I.F64.TRUNC R17, R4 ;  /* 0x0000000400117311 */ /* 0x004062000030d100 */
[----:B------:R-:W-:Y:S05]  /*2280*/  BRA `(.L_x_23448) ;  /* 0x0000000800a87947 */ /* 0x000fea0003800000 */
.L_x_23443:
        /* <DEDUP_REMOVED lines=12> */
.L_x_23457:
[----:B------:R-:W2:Y:S02]  /*2350*/  LDG.E.64 R4, desc[UR36][R4.64] ;  /* 0x0000002404047981 */ /* 0x000ea4000c1e1b00 */
[----:B--2---:R0:W1:Y:S01]  /*2360*/  F2I.F64.TRUNC R17, R4 ;  /* 0x0000000400117311 */ /* 0x004062000030d100 */
[----:B------:R-:W-:Y:S05]  /*2370*/  BRA `(.L_x_23448) ;  /* 0x00000008006c7947 */ /* 0x000fea0003800000 */
.L_x_23456:
        /* <DEDUP_REMOVED lines=28> */
.L_x_23459:
        /* <DEDUP_REMOVED lines=15> */
.L_x_23458:
[----:B------:R-:W2:Y:S02]  /*2630*/  LDG.E.U16 R0, desc[UR36][R4.64] ;  /* 0x0000002404007981 */ /* 0x000ea4000c1e1500 */
[----:B--2---:R-:W-:-:S06]  /*2640*/  IMAD.U32 R0, R0, 0x10000, RZ ;  /* 0x0001000000007824 */ /* 0x004fcc00078e00ff */
[----:B------:R-:W0:Y:S02]  /*2650*/  F2I.FTZ.TRUNC.NTZ R0, R0 ;  /* 0x0000000000007305 */ /* 0x000e24000021f100 */
[----:B0-----:R-:W-:Y:S01]  /*2660*/  PRMT R17, R0, 0x7610, R17 ;  /* 0x0000761000117816 */ /* 0x001fe20000000011 */
[----:B------:R-:W-:Y:S06]  /*2670*/  BRA `(.L_x_23448) ;  /* 0x0000000400ac7947 */ /* 0x000fec0003800000 */
.L_x_23455:
        /* <DEDUP_REMOVED lines=10> */
.L_x_23462:
        /* <DEDUP_REMOVED lines=21> */
.L_x_23466:
[----:B------:R-:W-:Y:S05]  /*2870*/  BSYNC B1 ;  /* 0x0000000000017941 */ /* 0x000fea0003800000 */
.L_x_23465:
[----:B------:R-:W-:Y:S01]  /*2880*/  LEA R5, R0, 0x3b800000, 0x17 ;  /* 0x3b80000000057811 */ /* 0x000fe200078eb8ff */
[----:B------:R-:W-:-:S05]  /*2890*/  IMAD.SHL.U32 R0, R3, 0x100000, RZ ;  /* 0x0010000003007824 */ /* 0x000fca00078e00ff */
[----:B------:R-:W-:-:S07]  /*28a0*/  LOP3.LUT R0, R5, R0, R6, 0xfe, !PT ;  /* 0x0000000005007212 */ /* 0x000fce00078efe06 */
.L_x_23464:
[----:B------:R-:W-:Y:S05]  /*28b0*/  BSYNC B0 ;  /* 0x0000000000007941 */ /* 0x000fea0003800000 */
.L_x_23463:
[----:B------:R-:W0:Y:S02]  /*28c0*/  F2I.FTZ.TRUNC.NTZ R0, R0 ;  /* 0x0000000000007305 */ /* 0x000e24000021f100 */
[----:B0-----:R-:W-:Y:S01]  /*28d0*/  PRMT R17, R0, 0x7610, R17 ;  /* 0x0000761000117816 */ /* 0x001fe20000000011 */
[----:B------:R-:W-:Y:S06]  /*28e0*/  BRA `(.L_x_23448) ;  /* 0x0000000400107947 */ /* 0x000fec0003800000 */
.L_x_23461:
        /* <DEDUP_REMOVED lines=21> */
.L_x_23470:
[----:B------:R-:W-:Y:S05]  /*2a40*/  BSYNC B1 ;  /* 0x0000000000017941 */ /* 0x000fea0003800000 */
.L_x_23469:
[----:B------:R-:W-:Y:S01]  /*2a50*/  LEA R5, R0, 0x37800000, 0x17 ;  /* 0x3780000000057811 */ /* 0x000fe200078eb8ff */
[----:B------:R-:W-:-:S05]  /*2a60*/  IMAD.SHL.U32 R0, R3, 0x200000, RZ ;  /* 0x0020000003007824 */ /* 0x000fca00078e00ff */
[----:B------:R-:W-:-:S07]  /*2a70*/  LOP3.LUT R0, R5, R0, R6, 0xfe, !PT ;  /* 0x0000000005007212 */ /* 0x000fce00078efe06 */
.L_x_23468:
[----:B------:R-:W-:Y:S05]  /*2a80*/  BSYNC B0 ;  /* 0x0000000000007941 */ /* 0x000fea0003800000 */
.L_x_23467:
[----:B------:R-:W0:Y:S02]  /*2a90*/  F2I.FTZ.TRUNC.NTZ R0, R0 ;  /* 0x0000000000007305 */ /* 0x000e24000021f100 */
[----:B0-----:R-:W-:Y:S01]  /*2aa0*/  PRMT R17, R0, 0x7610, R17 ;  /* 0x0000761000117816 */ /* 0x001fe20000000011 */
[----:B------:R-:W-:Y:S06]  /*2ab0*/  BRA `(.L_x_23448) ;  /* 0x00000000009c7947 */ /* 0x000fec0003800000 */
.L_x_23460:
        /* <DEDUP_REMOVED lines=14> */
.L_x_23474:
[----:B------:R-:W-:Y:S05]  /*2ba0*/  BSYNC B0 ;  /* 0x0000000000007941 */ /* 0x000fea0003800000 */
.L_x_23473:
[----:B------:R-:W0:Y:S02]  /*2bb0*/  F2I.FTZ.TRUNC.NTZ R0, R0 ;  /* 0x0000000000007305 */ /* 0x000e24000021f100 */
[----:B0-----:R-:W-:Y:S01]  /*2bc0*/  PRMT R17, R0, 0x7610, R17 ;  /* 0x0000761000117816 */ /* 0x001fe20000000011 */
[----:B------:R-:W-:Y:S06]  /*2bd0*/  BRA `(.L_x_23448) ;  /* 0x0000000000547947 */ /* 0x000fec0003800000 */
.L_x_23447:
        /* <DEDUP_REMOVED lines=16> */
.L_x_23475:
[----:B------:R-:W-:Y:S01]  /*2ce0*/  PRMT R17, RZ, 0x7610, R17 ;  /* 0x00007610ff117816 */ /* 0x000fe20000000011 */
[----:B------:R-:W-:Y:S06]  /*2cf0*/  BRA `(.L_x_23448) ;  /* 0x00000000000c7947 */ /* 0x000fec0003800000 */
.L_x_23472:
[----:B------:R2:W5:Y:S01]  /*2d00*/  LDG.E.U8 R17, desc[UR36][R4.64] ;  /* 0x0000002404117981 */ /* 0x000562000c1e1100 */
[----:B------:R-:W-:Y:S05]  /*2d10*/  BRA `(.L_x_23448) ;  /* 0x0000000000047947 */ /* 0x000fea0003800000 */
.L_x_23471:
[----:B------:R3:W5:Y:S02]  /*2d20*/  LDG.E.U8 R17, desc[UR36][R4.64] ;  /* 0x0000002404117981 */ /* 0x000764000c1e1100 */
.L_x_23448:
        /* <DEDUP_REMOVED lines=18> */
.L_x_23479:
[----:B------:R0:W5:Y:S01]  /*2e50*/  LDG.E.U8 R22, desc[UR36][R4.64] ;  /* 0x0000002404167981 */ /* 0x000162000c1e1100 */
[----:B------:R-:W-:Y:S05]  /*2e60*/  BRA `(.L_x_23481) ;  /* 0x0000000c00547947 */ /* 0x000fea0003800000 */
.L_x_23478:
        /* <DEDUP_REMOVED lines=8> */
.L_x_23483:
[----:B------:R0:W5:Y:S01]  /*2ef0*/  LDG.E.U8 R22, desc[UR36][R4.64] ;  /* 0x0000002404167981 */ /* 0x000162000c1e1100 */
[----:B------:R-:W-:Y:S05]  /*2f00*/  BRA `(.L_x_23481) ;  /* 0x0000000c002c7947 */ /* 0x000fea0003800000 */
.L_x_23482:
[----:B------:R0:W5:Y:S01]  /*2f10*/  LDG.E.U16 R22, desc[UR36][R4.64] ;  /* 0x0000002404167981 */ /* 0x000162000c1e1500 */
[----:B------:R-:W-:Y:S05]  /*2f20*/  BRA `(.L_x_23481) ;  /* 0x0000000c00247947 */ /* 0x000fea0003800000 */
.L_x_23477:
        /* <DEDUP_REMOVED lines=9> */
.L_x_23485:
[----:B------:R-:W2:Y:S02]  /*2fc0*/  LDG.E.U16 R0, desc[UR36][R4.64] ;  /* 0x0000002404007981 */ /* 0x000ea4000c1e1500 */
[----:B--2---:R-:W-:-:S06]  /*2fd0*/  HADD2.F32 R0, -RZ, R0.H0_H0 ;  /* 0x20000000ff007230 */ /* 0x004fcc0000004100 */
[----:B------:R-:W0:Y:S02]  /*2fe0*/  F2I.FTZ.TRUNC.NTZ R0, R0 ;  /* 0x0000000000007305 */ /* 0x000e24000021f100 */
[----:B0-----:R-:W-:Y:S01]  /*2ff0*/  PRMT R22, R0, 0x7610, R22 ;  /* 0x0000761000167816 */ /* 0x001fe20000000016 */
[----:B------:R-:W-:Y:S06]  /*3000*/  BRA `(.L_x_23481) ;  /* 0x0000000800ec7947 */ /* 0x000fec0003800000 */
.L_x_23484:
        /* <DEDUP_REMOVED lines=9> */
.L_x_23487:
[----:B------:R-:W2:Y:S02]  /*30a0*/  LDG.E.U16 R4, desc[UR36][R4.64] ;  /* 0x0000002404047981 */ /* 0x000ea4000c1e1500 */
[----:B--2---:R-:W-:-:S06]  /*30b0*/  HADD2.F32 R0, -RZ, R4.H0_H0 ;  /* 0x20000004ff007230 */ /* 0x004fcc0000004100 */
[----:B------:R-:W0:Y:S02]  /*30c0*/  F2I.FTZ.TRUNC.NTZ R0, R0 ;  /* 0x0000000000007305 */ /* 0x000e24000021f100 */
[----:B0-----:R-:W-:Y:S01]  /*30d0*/  PRMT R22, R0, 0x7610, R22 ;  /* 0x0000761000167816 */ /* 0x001fe20000000016 */
[----:B------:R-:W-:Y:S06]  /*30e0*/  BRA `(.L_x_23481) ;  /* 0x0000000800b47947 */ /* 0x000fec0003800000 */
.L_x_23486:
[----:B------:R-:W2:Y:S02]  /*30f0*/  LDG.E.64 R4, desc[UR36][R4.64] ;  /* 0x0000002404047981 */ /* 0x000ea4000c1e1b00 */
[----:B--2---:R0:W2:Y:S01]  /*3100*/  F2I.F64.TRUNC R22, R4 ;  /* 0x0000000400167311 */ /* 0x0040a2000030d100 */
[----:B------:R-:W-:Y:S05]  /*3110*/  BRA `(.L_x_23481) ;  /* 0x0000000800a87947 */ /* 0x000fea0003800000 */
.L_x_23476:
        /* <DEDUP_REMOVED lines=12> */
.L_x_23490:
[----:B------:R-:W2:Y:S02]  /*31e0*/  LDG.E.64 R4, desc[UR36][R4.64] ;  /* 0x0000002404047981 */ /* 0x000ea4000c1e1b00 */
[----:B--2---:R4:W0:Y:S01]  /*31f0*/  F2I.F64.TRUNC R22, R4 ;  /* 0x0000000400167311 */ /* 0x004822000030d100 */
[----:B------:R-:W-:Y:S05]  /*3200*/  BRA `(.L_x_23481) ;  /* 0x00000008006c7947 */ /* 0x000fea0003800000 */
.L_x_23489:
        /* <DEDUP_REMOVED lines=28> */
.L_x_23492:
        /* <DEDUP_REMOVED lines=15> */
.L_x_23491:
[----:B------:R-:W2:Y:S02]  /*34c0*/  LDG.E.U16 R0, desc[UR36][R4.64] ;  /* 0x0000002404007981 */ /* 0x000ea4000c1e1500 */
[----:B--2---:R-:W-:-:S06]  /*34d0*/  IMAD.U32 R0, R0, 0x10000, RZ ;  /* 0x0001000000007824 */ /* 0x004fcc00078e00ff */
[----:B------:R-:W0:Y:S02]  /*34e0*/  F2I.FTZ.TRUNC.NTZ R0, R0 ;  /* 0x0000000000007305 */ /* 0x000e24000021f100 */
[----:B0-----:R-:W-:Y:S01]  /*34f0*/  PRMT R22, R0, 0x7610, R22 ;  /* 0x0000761000167816 */ /* 0x001fe20000000016 */
[----:B------:R-:W-:Y:S06]  /*3500*/  BRA `(.L_x_23481) ;  /* 0x0000000400ac7947 */ /* 0x000fec0003800000 */
.L_x_23488:
        /* <DEDUP_REMOVED lines=10> */
.L_x_23495:
        /* <DEDUP_REMOVED lines=21> */
.L_x_23499:
[----:B------:R-:W-:Y:S05]  /*3700*/  BSYNC B1 ;  /* 0x0000000000017941 */ /* 0x000fea0003800000 */
.L_x_23498:
[----:B------:R-:W-:Y:S01]  /*3710*/  LEA R5, R0, 0x3b800000, 0x17 ;  /* 0x3b80000000057811 */ /* 0x000fe200078eb8ff */
[----:B------:R-:W-:-:S05]  /*3720*/  IMAD.SHL.U32 R0, R3, 0x100000, RZ ;  /* 0x0010000003007824 */ /* 0x000fca00078e00ff */
[----:B------:R-:W-:-:S07]  /*3730*/  LOP3.LUT R0, R5, R0, R6, 0xfe, !PT ;  /* 0x0000000005007212 */ /* 0x000fce00078efe06 */
.L_x_23497:
[----:B------:R-:W-:Y:S05]  /*3740*/  BSYNC B0 ;  /* 0x0000000000007941 */ /* 0x000fea0003800000 */
.L_x_23496:
[----:B------:R-:W0:Y:S02]  /*3750*/  F2I.FTZ.TRUNC.NTZ R0, R0 ;  /* 0x0000000000007305 */ /* 0x000e24000021f100 */
[----:B0-----:R-:W-:Y:S01]  /*3760*/  PRMT R22, R0, 0x7610, R22 ;  /* 0x0000761000167816 */ /* 0x001fe20000000016 */
[----:B------:R-:W-:Y:S06]  /*3770*/  BRA `(.L_x_23481) ;  /* 0x0000000400107947 */ /* 0x000fec0003800000 */
.L_x_23494:
        /* <DEDUP_REMOVED lines=21> */
.L_x_23503:
[----:B------:R-:W-:Y:S05]  /*38d0*/  BSYNC B1 ;  /* 0x0000000000017941 */ /* 0x000fea0003800000 */
.L_x_23502:
[----:B------:R-:W-:Y:S01]  /*38e0*/  LEA R5, R0, 0x37800000, 0x17 ;  /* 0x3780000000057811 */ /* 0x000fe200078eb8ff */
[----:B------:R-:W-:-:S05]  /*38f0*/  IMAD.SHL.U32 R0, R3, 0x200000, RZ ;  /* 0x0020000003007824 */ /* 0x000fca00078e00ff */
[----:B------:R-:W-:-:S07]  /*3900*/  LOP3.LUT R0, R5, R0, R6, 0xfe, !PT ;  /* 0x0000000005007212 */ /* 0x000fce00078efe06 */
.L_x_23501:
[----:B------:R-:W-:Y:S05]  /*3910*/  BSYNC B0 ;  /* 0x0000000000007941 */ /* 0x000fea0003800000 */
.L_x_23500:
[----:B------:R-:W0:Y:S02]  /*3920*/  F2I.FTZ.TRUNC.NTZ R0, R0 ;  /* 0x0000000000007305 */ /* 0x000e24000021f100 */
[----:B0-----:R-:W-:Y:S01]  /*3930*/  PRMT R22, R0, 0x7610, R22 ;  /* 0x0000761000167816 */ /* 0x001fe20000000016 */
[----:B------:R-:W-:Y:S06]  /*3940*/  BRA `(.L_x_23481) ;  /* 0x00000000009c7947 */ /* 0x000fec0003800000 */
.L_x_23493:
        /* <DEDUP_REMOVED lines=14> */
.L_x_23507:
[----:B------:R-:W-:Y:S05]  /*3a30*/  BSYNC B0 ;  /* 0x0000000000007941 */ /* 0x000fea0003800000 */
.L_x_23506:
[----:B------:R-:W0:Y:S02]  /*3a40*/  F2I.FTZ.TRUNC.NTZ R0, R0 ;  /* 0x0000000000007305 */ /* 0x000e24000021f100 */
[----:B0-----:R-:W-:Y:S01]  /*3a50*/  PRMT R22, R0, 0x7610, R22 ;  /* 0x0000761000167816 */ /* 0x001fe20000000016 */
[----:B------:R-:W-:Y:S06]  /*3a60*/  BRA `(.L_x_23481) ;  /* 0x0000000000547947 */ /* 0x000fec0003800000 */
.L_x_23480:
        /* <DEDUP_REMOVED lines=16> */
.L_x_23508:
[----:B------:R-:W-:Y:S01]  /*3b70*/  PRMT R22, RZ, 0x7610, R22 ;  /* 0x00007610ff167816 */ /* 0x000fe20000000016 */
[----:B------:R-:W-:Y:S06]  /*3b80*/  BRA `(.L_x_23481) ;  /* 0x00000000000c7947 */ /* 0x000fec0003800000 */
.L_x_23505:
[----:B------:R2:W5:Y:S01]  /*3b90*/  LDG.E.U8 R22, desc[UR36][R4.64] ;  /* 0x0000002404167981 */ /* 0x000562000c1e1100 */
[----:B------:R-:W-:Y:S05]  /*3ba0*/  BRA `(.L_x_23481) ;  /* 0x0000000000047947 */ /* 0x000fea0003800000 */
.L_x_23504:
[----:B------:R3:W5:Y:S02]  /*3bb0*/  LDG.E.U8 R22, desc[UR36][R4.64] ;  /* 0x0000002404167981 */ /* 0x000764000c1e1100 */
.L_x_23481:
[----:B------:R-:W-:-:S07]  /*3bc0*/  VIADD R27, R27, 0x80 ;  /* 0x000000801b1b7836 */ /* 0x000fce0000000000 */
.L_x_23442:
[----:B------:R-:W-:Y:S05]  /*3bd0*/  BSYNC B6 ;  /* 0x0000000000067941 */ /* 0x000fea0003800000 */
.L_x_23441:
        /* <DEDUP_REMOVED lines=25> */
.L_x_23514:
[----:B------:R0:W5:Y:S01]  /*3d70*/  LDG.E.U8 R24, desc[UR36][R4.64] ;  /* 0x0000002404187981 */ /* 0x000162000c1e1100 */
[----:B------:R-:W-:Y:S05]  /*3d80*/  BRA `(.L_x_23516) ;  /* 0x0000000c00547947 */ /* 0x000fea0003800000 */
.L_x_23513:
        /* <DEDUP_REMOVED lines=8> */
.L_x_23518:
[----:B------:R0:W5:Y:S01]  /*3e10*/  LDG.E.U8 R24, desc[UR36][R4.64] ;  /* 0x0000002404187981 */ /* 0x000162000c1e1100 */
[----:B------:R-:W-:Y:S05]  /*3e20*/  BRA `(.L_x_23516) ;  /* 0x0000000c002c7947 */ /* 0x000fea0003800000 */
.L_x_23517:
[----:B------:R0:W5:Y:S01]  /*3e30*/  LDG.E.U16 R24, desc[UR36][R4.64] ;  /* 0x0000002404187981 */ /* 0x000162000c1e1500 */
[----:B------:R-:W-:Y:S05]  /*3e40*/  BRA `(.L_x_23516) ;  /* 0x0000000c00247947 */ /* 0x000fea0003800000 */
.L_x_23512:
        /* <DEDUP_REMOVED lines=9> */
.L_x_23520:
[----:B------:R-:W2:Y:S02]  /*3ee0*/  LDG.E.U16 R0, desc[UR36][R4.64] ;  /* 0x0000002404007981 */ /* 0x000ea4000c1e1500 */
[----:B--2---:R-:W-:-:S06]  /*3ef0*/  HADD2.F32 R0, -RZ, R0.H0_H0 ;  /* 0x20000000ff007230 */ /* 0x004fcc0000004100 */
[----:B------:R-:W0:Y:S02]  /*3f00*/  F2I.FTZ.TRUNC.NTZ R0, R0 ;  /* 0x0000000000007305 */ /* 0x000e24000021f100 */
[----:B0-----:R-:W-:Y:S01]  /*3f10*/  PRMT R24, R0, 0x7610, R24 ;  /* 0x0000761000187816 */ /* 0x001fe20000000018 */
[----:B------:R-:W-:Y:S06]  /*3f20*/  BRA `(.L_x_23516) ;  /* 0x0000000800ec7947 */ /* 0x000fec0003800000 */
.L_x_23519:
        /* <DEDUP_REMOVED lines=9> */
.L_x_23522:
[----:B------:R-:W2:Y:S02]  /*3fc0*/  LDG.E.U16 R4, desc[UR36][R4.64] ;  /* 0x0000002404047981 */ /* 0x000ea4000c1e1500 */
[----:B--2---:R-:W-:-:S06]  /*3fd0*/  HADD2.F32 R0, -RZ, R4.H0_H0 ;  /* 0x20000004ff007230 */ /* 0x004fcc0000004100 */
[----:B------:R-:W0:Y:S02]  /*3fe0*/  F2I.FTZ.TRUNC.NTZ R0, R0 ;  /* 0x0000000000007305 */ /* 0x000e24000021f100 */
[----:B0-----:R-:W-:Y:S01]  /*3ff0*/  PRMT R24, R0, 0x7610, R24 ;  /* 0x0000761000187816 */ /* 0x001fe20000000018 */
[----:B------:R-:W-:Y:S06]  /*4000*/  BRA `(.L_x_23516) ;  /* 0x0000000800b47947 */ /* 0x000fec0003800000 */
.L_x_23521:
[----:B------:R-:W2:Y:S02]  /*4010*/  LDG.E.64 R4, desc[UR36][R4.64] ;  /* 0x0000002404047981 */ /* 0x000ea4000c1e1b00 */
[----:B--2---:R0:W1:Y:S01]  /*4020*/  F2I.F64.TRUNC R24, R4 ;  /* 0x0000000400187311 */ /* 0x004062000030d100 */
[----:B------:R-:W-:Y:S05]  /*4030*/  BRA `(.L_x_23516) ;  /* 0x0000000800a87947 */ /* 0x000fea0003800000 */
.L_x_23511:
        /* <DEDUP_REMOVED lines=12> */
.L_x_23525:
[----:B------:R-:W2:Y:S02]  /*4100*/  LDG.E.64 R4, desc[UR36][R4.64] ;  /* 0x0000002404047981 */ /* 0x000ea4000c1e1b00 */
[----:B--2---:R0:W1:Y:S01]  /*4110*/  F2I.F64.TRUNC R24, R4 ;  /* 0x0000000400187311 */ /* 0x004062000030d100 */
[----:B------:R-:W-:Y:S05]  /*4120*/  BRA `(.L_x_23516) ;  /* 0x00000008006c7947 */ /* 0x000fea0003800000 */
.L_x_23524:
        /* <DEDUP_REMOVED lines=28> */
.L_x_23527:
        /* <DEDUP_REMOVED lines=15> */
.L_x_23526:
[----:B------:R-:W2:Y:S02]  /*43e0*/  LDG.E.U16 R0, desc[UR36][R4.64] ;  /* 0x0000002404007981 */ /* 0x000ea4000c1e1500 */
[----:B--2---:R-:W-:-:S06]  /*43f0*/  IMAD.U32 R0, R0, 0x10000, RZ ;  /* 0x0001000000007824 */ /* 0x004fcc00078e00ff */
[----:B------:R-:W0:Y:S02]  /*4400*/  F2I.FTZ.TRUNC.NTZ R0, R0 ;  /* 0x0000000000007305 */ /* 0x000e24000021f100 */
[----:B0-----:R-:W-:Y:S01]  /*4410*/  PRMT R24, R0, 0x7610, R24 ;  /* 0x0000761000187816 */ /* 0x001fe20000000018 */
[----:B------:R-:W-:Y:S06]  /*4420*/  BRA `(.L_x_23516) ;  /* 0x0000000400ac7947 */ /* 0x000fec0003800000 */
.L_x_23523:
        /* <DEDUP_REMOVED lines=10> */
.L_x_23530:
        /* <DEDUP_REMOVED lines=21> */
.L_x_23534:
[----:B------:R-:W-:Y:S05]  /*4620*/  BSYNC B1 ;  /* 0x0000000000017941 */ /* 0x000fea0003800000 */
.L_x_23533:
[----:B------:R-:W-:Y:S01]  /*4630*/  LEA R5, R0, 0x3b800000, 0x17 ;  /* 0x3b80000000057811 */ /* 0x000fe200078eb8ff */
[----:B------:R-:W-:-:S05]  /*4640*/  IMAD.SHL.U32 R0, R3, 0x100000, RZ ;  /* 0x0010000003007824 */ /* 0x000fca00078e00ff */
[----:B------:R-:W-:-:S07]  /*4650*/  LOP3.LUT R0, R5, R0, R6, 0xfe, !PT ;  /* 0x0000000005007212 */ /* 0x000fce00078efe06 */
.L_x_23532:
[----:B------:R-:W-:Y:S05]  /*4660*/  BSYNC B0 ;  /* 0x0000000000007941 */ /* 0x000fea0003800000 */
.L_x_23531:
[----:B------:R-:W0:Y:S02]  /*4670*/  F2I.FTZ.TRUNC.NTZ R0, R0 ;  /* 0x0000000000007305 */ /* 0x000e24000021f100 */
[----:B0-----:R-:W-:Y:S01]  /*4680*/  PRMT R24, R0, 0x7610, R24 ;  /* 0x0000761000187816 */ /* 0x001fe20000000018 */
[----:B------:R-:W-:Y:S06]  /*4690*/  BRA `(.L_x_23516) ;  /* 0x0000000400107947 */ /* 0x000fec0003800000 */
.L_x_23529:
        /* <DEDUP_REMOVED lines=21> */
.L_x_23538:
[----:B------:R-:W-:Y:S05]  /*47f0*/  BSYNC B1 ;  /* 0x0000000000017941 */ /* 0x000fea0003800000 */
.L_x_23537:
[----:B------:R-:W-:Y:S01]  /*4800*/  LEA R5, R0, 0x37800000, 0x17 ;  /* 0x3780000000057811 */ /* 0x000fe200078eb8ff */
[----:B------:R-:W-:-:S05]  /*4810*/  IMAD.SHL.U32 R0, R3, 0x200000, RZ ;  /* 0x0020000003007824 */ /* 0x000fca00078e00ff */
[----:B------:R-:W-:-:S07]  /*4820*/  LOP3.LUT R0, R5, R0, R6, 0xfe, !PT ;  /* 0x0000000005007212 */ /* 0x000fce00078efe06 */
.L_x_23536:
[----:B------:R-:W-:Y:S05]  /*4830*/  BSYNC B0 ;  /* 0x0000000000007941 */ /* 0x000fea0003800000 */
.L_x_23535:
[----:B------:R-:W0:Y:S02]  /*4840*/  F2I.FTZ.TRUNC.NTZ R0, R0 ;  /* 0x0000000000007305 */ /* 0x000e24000021f100 */
[----:B0-----:R-:W-:Y:S01]  /*4850*/  PRMT R24, R0, 0x7610, R24 ;  /* 0x0000761000187816 */ /* 0x001fe20000000018 */
[----:B------:R-:W-:Y:S06]  /*4860*/  BRA `(.L_x_23516) ;  /* 0x00000000009c7947 */ /* 0x000fec0003800000 */
.L_x_23528:
        /* <DEDUP_REMOVED lines=14> */
.L_x_23542:
[----:B------:R-:W-:Y:S05]  /*4950*/  BSYNC B0 ;  /* 0x0000000000007941 */ /* 0x000fea0003800000 */
.L_x_23541:
[----:B------:R-:W0:Y:S02]  /*4960*/  F2I.FTZ.TRUNC.NTZ R0, R0 ;  /* 0x0000000000007305 */ /* 0x000e24000021f100 */
[----:B0-----:R-:W-:Y:S01]  /*4970*/  PRMT R24, R0, 0x7610, R24 ;  /* 0x0000761000187816 */ /* 0x001fe20000000018 */
[----:B------:R-:W-:Y:S06]  /*4980*/  BRA `(.L_x_23516) ;  /* 0x0000000000547947 */ /* 0x000fec0003800000 */
.L_x_23515:
        /* <DEDUP_REMOVED lines=16> */
.L_x_23543:
[----:B------:R-:W-:Y:S01]  /*4a90*/  PRMT R24, RZ, 0x7610, R24 ;  /* 0x00007610ff187816 */ /* 0x000fe20000000018 */
[----:B------:R-:W-:Y:S06]  /*4aa0*/  BRA `(.L_x_23516) ;  /* 0x00000000000c7947 */ /* 0x000fec0003800000 */
.L_x_23540:
[----:B------:R3:W5:Y:S01]  /*4ab0*/  LDG.E.U8 R24, desc[UR36][R4.64] ;  /* 0x0000002404187981 */ /* 0x000762000c1e1100 */
[----:B------:R-:W-:Y:S05]  /*4ac0*/  BRA `(.L_x_23516) ;  /* 0x0000000000047947 */ /* 0x000fea0003800000 */
.L_x_23539:
[----:B------:R4:W5:Y:S02]  /*4ad0*/  LDG.E.U8 R24, desc[UR36][R4.64] ;  /* 0x0000002404187981 */ /* 0x000964000c1e1100 */
.L_x_23516:
        /* <DEDUP_REMOVED lines=19> */
.L_x_23547:
[----:B------:R0:W5:Y:S01]  /*4c10*/  LDG.E.U8 R25, desc[UR36][R4.64] ;  /* 0x0000002404197981 */ /* 0x000162000c1e1100 */
[----:B------:R-:W-:Y:S05]  /*4c20*/  BRA `(.L_x_23549) ;  /* 0x0000000c00547947 */ /* 0x000fea0003800000 */
.L_x_23546:
        /* <DEDUP_REMOVED lines=8> */
.L_x_23551:
[----:B------:R0:W5:Y:S01]  /*4cb0*/  LDG.E.U8 R25, desc[UR36][R4.64] ;  /* 0x0000002404197981 */ /* 0x000162000c1e1100 */
[----:B------:R-:W-:Y:S05]  /*4cc0*/  BRA `(.L_x_23549) ;  /* 0x0000000c002c7947 */ /* 0x000fea0003800000 */
.L_x_23550:
[----:B------:R0:W5:Y:S01]  /*4cd0*/  LDG.E.U16 R25, desc[UR36][R4.64] ;  /* 0x0000002404197981 */ /* 0x000162000c1e1500 */
[----:B------:R-:W-:Y:S05]  /*4ce0*/  BRA `(.L_x_23549) ;  /* 0x0000000c00247947 */ /* 0x000fea0003800000 */
.L_x_23545:
        /* <DEDUP_REMOVED lines=9> */
.L_x_23553:
[----:B------:R-:W2:Y:S02]  /*4d80*/  LDG.E.U16 R0, desc[UR36][R4.64] ;  /* 0x0000002404007981 */ /* 0x000ea4000c1e1500 */
[----:B--2---:R-:W-:-:S06]  /*4d90*/  HADD2.F32 R0, -RZ, R0.H0_H0 ;  /* 0x20000000ff007230 */ /* 0x004fcc0000004100 */
[----:B------:R-:W0:Y:S02]  /*4da0*/  F2I.FTZ.TRUNC.NTZ R0, R0 ;  /* 0x0000000000007305 */ /* 0x000e24000021f100 */
[----:B0-----:R-:W-:Y:S01]  /*4db0*/  PRMT R25, R0, 0x7610, R25 ;  /* 0x0000761000197816 */ /* 0x001fe20000000019 */
[----:B------:R-:W-:Y:S06]  /*4dc0*/  BRA `(.L_x_23549) ;  /* 0x0000000800ec7947 */ /* 0x000fec0003800000 */
.L_x_23552:
        /* <DEDUP_REMOVED lines=9> */
.L_x_23555:
[----:B------:R-:W2:Y:S02]  /*4e60*/  LDG.E.U16 R4, desc[UR36][R4.64] ;  /* 0x0000002404047981 */ /* 0x000ea4000c1e1500 */
[----:B--2---:R-:W-:-:S06]  /*4e70*/  HADD2.F32 R0, -RZ, R4.H0_H0 ;  /* 0x20000004ff007230 */ /* 0x004fcc0000004100 */
[----:B------:R-:W0:Y:S02]  /*4e80*/  F2I.FTZ.TRUNC.NTZ R0, R0 ;  /* 0x0000000000007305 */ /* 0x000e24000021f100 */
[----:B0-----:R-:W-:Y:S01]  /*4e90*/  PRMT R25, R0, 0x7610, R25 ;  /* 0x0000761000197816 */ /* 0x001fe20000000019 */
[----:B------:R-:W-:Y:S06]  /*4ea0*/  BRA `(.L_x_23549) ;  /* 0x0000000800b47947 */ /* 0x000fec0003800000 */
.L_x_23554:
[----:B------:R-:W2:Y:S02]  /*4eb0*/  LDG.E.64 R4, desc[UR36][R4.64] ;  /* 0x0000002404047981 */ /* 0x000ea4000c1e1b00 */
[----:B--2---:R0:W1:Y:S01]  /*4ec0*/  F2I.F64.TRUNC R25, R4 ;  /* 0x0000000400197311 */ /* 0x004062000030d100 */
[----:B------:R-:W-:Y:S05]  /*4ed0*/  BRA `(.L_x_23549) ;  /* 0x0000000800a87947 */ /* 0x000fea0003800000 */
.L_x_23544:
        /* <DEDUP_REMOVED lines=12> */
.L_x_23558:
[----:B------:R-:W2:Y:S02]  /*4fa0*/  LDG.E.64 R4, desc[UR36][R4.64] ;  /* 0x0000002404047981 */ /* 0x000ea4000c1e1b00 */
[----:B--2---:R3:W4:Y:S01]  /*4fb0*/  F2I.F64.TRUNC R25, R4 ;  /* 0x0000000400197311 */ /* 0x004722000030d100 */
[----:B------:R-:W-:Y:S05]  /*4fc0*/  BRA `(.L_x_23549) ;  /* 0x00000008006c7947 */ /* 0x000fea0003800000 */
.L_x_23557:
        /* <DEDUP_REMOVED lines=28> */
.L_x_23560:
        /* <DEDUP_REMOVED lines=15> */
.L_x_23559:
[----:B------:R-:W2:Y:S02]  /*5280*/  LDG.E.U16 R0, desc[UR36][R4.64] ;  /* 0x0000002404007981 */ /* 0x000ea4000c1e1500 */
[----:B--2---:R-:W-:-:S06]  /*5290*/  IMAD.U32 R0, R0, 0x10000, RZ ;  /* 0x0001000000007824 */ /* 0x004fcc00078e00ff */
[----:B------:R-:W0:Y:S02]  /*52a0*/  F2I.FTZ.TRUNC.NTZ R0, R0 ;  /* 0x0000000000007305 */ /* 0x000e24000021f100 */
[----:B0-----:R-:W-:Y:S01]  /*52b0*/  PRMT R25, R0, 0x7610, R25 ;  /* 0x0000761000197816 */ /* 0x001fe20000000019 */
[----:B------:R-:W-:Y:S06]  /*52c0*/  BRA `(.L_x_23549) ;  /* 0x0000000400ac7947 */ /* 0x000fec0003800000 */
.L_x_23556:
        /* <DEDUP_REMOVED lines=10> */
.L_x_23563:
        /* <DEDUP_REMOVED lines=21> */
.L_x_23567:
[----:B------:R-:W-:Y:S05]  /*54c0*/  BSYNC B1 ;  /* 0x0000000000017941 */ /* 0x000fea0003800000 */
.L_x_23566:
[----:B------:R-:W-:Y:S01]  /*54d0*/  LEA R5, R0, 0x3b800000, 0x17 ;  /* 0x3b80000000057811 */ /* 0x000fe200078eb8ff */
[----:B------:R-:W-:-:S05]  /*54e0*/  IMAD.SHL.U32 R0, R3, 0x100000, RZ ;  /* 0x0010000003007824 */ /* 0x000fca00078e00ff */
[----:B------:R-:W-:-:S07]  /*54f0*/  LOP3.LUT R0, R5, R0, R6, 0xfe, !PT ;  /* 0x0000000005007212 */ /* 0x000fce00078efe06 */
.L_x_23565:
[----:B------:R-:W-:Y:S05]  /*5500*/  BSYNC B0 ;  /* 0x0000000000007941 */ /* 0x000fea0003800000 */
.L_x_23564:
[----:B------:R-:W0:Y:S02]  /*5510*/  F2I.FTZ.TRUNC.NTZ R0, R0 ;  /* 0x0000000000007305 */ /* 0x000e24000021f100 */
[----:B0-----:R-:W-:Y:S01]  /*5520*/  PRMT R25, R0, 0x7610, R25 ;  /* 0x0000761000197816 */ /* 0x001fe20000000019 */
[----:B------:R-:W-:Y:S06]  /*5530*/  BRA `(.L_x_23549) ;  /* 0x0000000400107947 */ /* 0x000fec0003800000 */
.L_x_23562:
        /* <DEDUP_REMOVED lines=21> */
.L_x_23571:
[----:B------:R-:W-:Y:S05]  /*5690*/  BSYNC B1 ;  /* 0x0000000000017941 */ /* 0x000fea0003800000 */
.L_x_23570:
[----:B------:R-:W-:Y:S01]  /*56a0*/  LEA R5, R0, 0x37800000, 0x17 ;  /* 0x3780000000057811 */ /* 0x000fe200078eb8ff */
[----:B------:R-:W-:-:S05]  /*56b0*/  IMAD.SHL.U32 R0, R3, 0x200000, RZ ;  /* 0x0020000003007824 */ /* 0x000fca00078e00ff */
[----:B------:R-:W-:-:S07]  /*56c0*/  LOP3.LUT R0, R5, R0, R6, 0xfe, !PT ;  /* 0x0000000005007212 */ /* 0x000fce00078efe06 */
.L_x_23569:
[----:B------:R-:W-:Y:S05]  /*56d0*/  BSYNC B0 ;  /* 0x0000000000007941 */ /* 0x000fea0003800000 */
.L_x_23568:
[----:B------:R-:W0:Y:S02]  /*56e0*/  F2I.FTZ.TRUNC.NTZ R0, R0 ;  /* 0x0000000000007305 */ /* 0x000e24000021f100 */
[----:B0-----:R-:W-:Y:S01]  /*56f0*/  PRMT R25, R0, 0x7610, R25 ;  /* 0x0000761000197816 */ /* 0x001fe20000000019 */
[----:B------:R-:W-:Y:S06]  /*5700*/  BRA `(.L_x_23549) ;  /* 0x00000000009c7947 */ /* 0x000fec0003800000 */
.L_x_23561:
        /* <DEDUP_REMOVED lines=14> */
.L_x_23575:
[----:B------:R-:W-:Y:S05]  /*57f0*/  BSYNC B0 ;  /* 0x0000000000007941 */ /* 0x000fea0003800000 */
.L_x_23574:
[----:B------:R-:W0:Y:S02]  /*5800*/  F2I.FTZ.TRUNC.NTZ R0, R0 ;  /* 0x0000000000007305 */ /* 0x000e24000021f100 */
[----:B0-----:R-:W-:Y:S01]  /*5810*/  PRMT R25, R0, 0x7610, R25 ;  /* 0x0000761000197816 */ /* 0x001fe20000000019 */
[----:B------:R-:W-:Y:S06]  /*5820*/  BRA `(.L_x_23549) ;  /* 0x0000000000547947 */ /* 0x000fec0003800000 */
.L_x_23548:
        /* <DEDUP_REMOVED lines=16> */
.L_x_23576:
[----:B------:R-:W-:Y:S01]  /*5930*/  PRMT R25, RZ, 0x7610, R25 ;  /* 0x00007610ff197816 */ /* 0x000fe20000000019 */
[----:B------:R-:W-:Y:S06]  /*5940*/  BRA `(.L_x_23549) ;  /* 0x00000000000c7947 */ /* 0x000fec0003800000 */
.L_x_23573:
[----:B------:R1:W5:Y:S01]  /*5950*/  LDG.E.U8 R25, desc[UR36][R4.64] ;  /* 0x0000002404197981 */ /* 0x000362000c1e1100 */
[----:B------:R-:W-:Y:S05]  /*5960*/  BRA `(.L_x_23549) ;  /* 0x0000000000047947 */ /* 0x000fea0003800000 */
.L_x_23572:
[----:B------:R2:W5:Y:S02]  /*5970*/  LDG.E.U8 R25, desc[UR36][R4.64] ;  /* 0x0000002404197981 */ /* 0x000564000c1e1100 */
.L_x_23549:
[----:B------:R-:W-:-:S07]  /*5980*/  VIADD R27, R27, 0x80 ;  /* 0x000000801b1b7836 */ /* 0x000fce0000000000 */
.L_x_23510:
[----:B------:R-:W-:Y:S05]  /*5990*/  BSYNC B6 ;  /* 0x0000000000067941 */ /* 0x000fea0003800000 */
.L_x_23509:
        /* <DEDUP_REMOVED lines=23> */
.L_x_23582:
[----:B------:R0:W5:Y:S01]  /*5b10*/  LDG.E.U8 R26, desc[UR36][R4.64] ;  /* 0x00000024041a7981 */ /* 0x000162000c1e1100 */
[----:B------:R-:W-:Y:S05]  /*5b20*/  BRA `(.L_x_23584) ;  /* 0x0000000c00587947 */ /* 0x000fea0003800000 */
.L_x_23581:
        /* <DEDUP_REMOVED lines=8> */
.L_x_23586:
[----:B------:R3:W5:Y:S01]  /*5bb0*/  LDG.E.U8 R26, desc[UR36][R4.64] ;  /* 0x00000024041a7981 */ /* 0x000762000c1e1100 */
[----:B------:R-:W-:Y:S05]  /*5bc0*/  BRA `(.L_x_23584) ;  /* 0x0000000c00307947 */ /* 0x000fea0003800000 */
.L_x_23585:
[----:B------:R2:W5:Y:S01]  /*5bd0*/  LDG.E.U16 R26, desc[UR36][R4.64] ;  /* 0x00000024041a7981 */ /* 0x000562000c1e1500 */
[----:B------:R-:W-:Y:S05]  /*5be0*/  BRA `(.L_x_23584) ;  /* 0x0000000c00287947 */ /* 0x000fea0003800000 */
.L_x_23580:
        /* <DEDUP_REMOVED lines=9> */
.L_x_23588:
[----:B------:R-:W2:Y:S02]  /*5c80*/  LDG.E.U16 R0, desc[UR36][R4.64] ;  /* 0x0000002404007981 */ /* 0x000ea4000c1e1500 */
[----:B--2---:R-:W-:-:S06]  /*5c90*/  HADD2.F32 R0, -RZ, R0.H0_H0 ;  /* 0x20000000ff007230 */ /* 0x004fcc0000004100 */
[----:B------:R-:W0:Y:S02]  /*5ca0*/  F2I.FTZ.TRUNC.NTZ R0, R0 ;  /* 0x0000000000007305 */ /* 0x000e24000021f100 */
[----:B0-----:R-:W-:Y:S01]  /*5cb0*/  PRMT R26, R0, 0x7610, R26 ;  /* 0x00007610001a7816 */ /* 0x001fe2000000001a */
[----:B------:R-:W-:Y:S06]  /*5cc0*/  BRA `(.L_x_23584) ;  /* 0x0000000800f07947 */ /* 0x000fec0003800000 */
.L_x_23587:
        /* <DEDUP_REMOVED lines=9> */
.L_x_23590:
[----:B------:R-:W2:Y:S02]  /*5d60*/  LDG.E.U16 R4, desc[UR36][R4.64] ;  /* 0x0000002404047981 */ /* 0x000ea4000c1e1500 */
[----:B--2---:R-:W-:-:S06]  /*5d70*/  HADD2.F32 R0, -RZ, R4.H0_H0 ;  /* 0x20000004ff007230 */ /* 0x004fcc0000004100 */
[----:B------:R-:W0:Y:S02]  /*5d80*/  F2I.FTZ.TRUNC.NTZ R0, R0 ;  /* 0x0000000000007305 */ /* 0x000e24000021f100 */
[----:B0-----:R-:W-:Y:S01]  /*5d90*/  PRMT R26, R0, 0x7610, R26 ;  /* 0x00007610001a7816 */ /* 0x001fe2000000001a */
[----:B------:R-:W-:Y:S06]  /*5da0*/  BRA `(.L_x_23584) ;  /* 0x0000000800b87947 */ /* 0x000fec0003800000 */
.L_x_23589:
[----:B------:R-:W2:Y:S02]  /*5db0*/  LDG.E.64 R2, desc[UR36][R4.64] ;  /* 0x0000002404027981 */ /* 0x000ea4000c1e1b00 */
[----:B--2---:R-:W0:Y:S02]  /*5dc0*/  F2I.F64.TRUNC R2, R2 ;  /* 0x0000000200027311 */ /* 0x004e24000030d100 */
[----:B0-----:R-:W-:Y:S01]  /*5dd0*/  PRMT R26, R2, 0x7610, R26 ;  /* 0x00007610021a7816 */ /* 0x001fe2000000001a */
[----:B------:R-:W-:Y:S06]  /*5de0*/  BRA `(.L_x_23584) ;  /* 0x0000000800a87947 */ /* 0x000fec0003800000 */
.L_x_23579:
        /* <DEDUP_REMOVED lines=12> */
.L_x_23593:
[----:B------:R-:W2:Y:S02]  /*5eb0*/  LDG.E.64 R4, desc[UR36][R4.64] ;  /* 0x0000002404047981 */ /* 0x000ea4000c1e1b00 */
[----:B--2---:R0:W1:Y:S01]  /*5ec0*/  F2I.F64.TRUNC R26, R4 ;  /* 0x00000004001a7311 */ /* 0x004062000030d100 */
[----:B------:R-:W-:Y:S05]  /*5ed0*/  BRA `(.L_x_23584) ;  /* 0x00000008006c7947 */ /* 0x000fea0003800000 */
.L_x_23592:
        /* <DEDUP_REMOVED lines=28> */
.L_x_23595:
        /* <DEDUP_REMOVED lines=15> */
.L_x_23594:
[----:B------:R-:W2:Y:S02]  /*6190*/  LDG.E.U16 R0, desc[UR36][R4.64] ;  /* 0x0000002404007981 */ /* 0x000ea4000c1e1500 */
[----:B--2---:R-:W-:-:S06]  /*61a0*/  IMAD.U32 R0, R0, 0x10000, RZ ;  /* 0x0001000000007824 */ /* 0x004fcc00078e00ff */
[----:B------:R-:W0:Y:S02]  /*61b0*/  F2I.FTZ.TRUNC.NTZ R0, R0 ;  /* 0x0000000000007305 */ /* 0x000e24000021f100 */
[----:B0-----:R-:W-:Y:S01]  /*61c0*/  PRMT R26, R0, 0x7610, R26 ;  /* 0x00007610001a7816 */ /* 0x001fe2000000001a */
[----:B------:R-:W-:Y:S06]  /*61d0*/  BRA `(.L_x_23584) ;  /* 0x0000000400ac7947 */ /* 0x000fec0003800000 */
.L_x_23591:
        /* <DEDUP_REMOVED lines=10> */
.L_x_23598:
        /* <DEDUP_REMOVED lines=21> */
.L_x_23602:
[----:B------:R-:W-:Y:S05]  /*63d0*/  BSYNC B1 ;  /* 0x0000000000017941 */ /* 0x000fea0003800000 */
.L_x_23601:
[----:B------:R-:W-:Y:S01]  /*63e0*/  LEA R3, R0, 0x3b800000, 0x17 ;  /* 0x3b80000000037811 */ /* 0x000fe200078eb8ff */
[----:B------:R-:W-:-:S05]  /*63f0*/  IMAD.SHL.U32 R0, R2, 0x100000, RZ ;  /* 0x0010000002007824 */ /* 0x000fca00078e00ff */
[----:B------:R-:W-:-:S07]  /*6400*/  LOP3.LUT R0, R3, R0, R4, 0xfe, !PT ;  /* 0x0000000003007212 */ /* 0x000fce00078efe04 */
.L_x_23600:
[----:B------:R-:W-:Y:S05]  /*6410*/  BSYNC B0 ;  /* 0x0000000000007941 */ /* 0x000fea0003800000 */
.L_x_23599:
[----:B------:R-:W0:Y:S02]  /*6420*/  F2I.FTZ.TRUNC.NTZ R0, R0 ;  /* 0x0000000000007305 */ /* 0x000e24000021f100 */
[----:B0-----:R-:W-:Y:S01]  /*6430*/  PRMT R26, R0, 0x7610, R26 ;  /* 0x00007610001a7816 */ /* 0x001fe2000000001a */
[----:B------:R-:W-:Y:S06]  /*6440*/  BRA `(.L_x_23584) ;  /* 0x0000000400107947 */ /* 0x000fec0003800000 */
.L_x_23597:
        /* <DEDUP_REMOVED lines=21> */
.L_x_23606:
[----:B------:R-:W-:Y:S05]  /*65a0*/  BSYNC B1 ;  /* 0x0000000000017941 */ /* 0x000fea0003800000 */
.L_x_23605:
[----:B------:R-:W-:Y:S01]  /*65b0*/  LEA R3, R0, 0x37800000, 0x17 ;  /* 0x3780000000037811 */ /* 0x000fe200078eb8ff */
[----:B------:R-:W-:-:S05]  /*65c0*/  IMAD.SHL.U32 R0, R2, 0x200000, RZ ;  /* 0x0020000002007824 */ /* 0x000fca00078e00ff */
[----:B------:R-:W-:-:S07]  /*65d0*/  LOP3.LUT R0, R3, R0, R4, 0xfe, !PT ;  /* 0x0000000003007212 */ /* 0x000fce00078efe04 */
.L_x_23604:
[----:B------:R-:W-:Y:S05]  /*65e0*/  BSYNC B0 ;  /* 0x0000000000007941 */ /* 0x000fea0003800000 */
.L_x_23603:
[----:B------:R-:W0:Y:S02]  /*65f0*/  F2I.FTZ.TRUNC.NTZ R0, R0 ;  /* 0x0000000000007305 */ /* 0x000e24000021f100 */
[----:B0-----:R-:W-:Y:S01]  /*6600*/  PRMT R26, R0, 0x7610, R26 ;  /* 0x00007610001a7816 */ /* 0x001fe2000000001a */
[----:B------:R-:W-:Y:S06]  /*6610*/  BRA `(.L_x_23584) ;  /* 0x00000000009c7947 */ /* 0x000fec0003800000 */
.L_x_23596:
        /* <DEDUP_REMOVED lines=14> */
.L_x_23610:
[----:B------:R-:W-:Y:S05]  /*6700*/  BSYNC B0 ;  /* 0x0000000000007941 */ /* 0x000fea0003800000 */
.L_x_23609:
[----:B------:R-:W0:Y:S02]  /*6710*/  F2I.FTZ.TRUNC.NTZ R0, R0 ;  /* 0x0000000000007305 */ /* 0x000e24000021f100 */
[----:B0-----:R-:W-:Y:S01]  /*6720*/  PRMT R26, R0, 0x7610, R26 ;  /* 0x00007610001a7816 */ /* 0x001fe2000000001a */
[----:B------:R-:W-:Y:S06]  /*6730*/  BRA `(.L_x_23584) ;  /* 0x0000000000547947 */ /* 0x000fec0003800000 */
.L_x_23583:
        /* <DEDUP_REMOVED lines=16> */
.L_x_23611:
[----:B------:R-:W-:Y:S01]  /*6840*/  PRMT R26, RZ, 0x7610, R26 ;  /* 0x00007610ff1a7816 */ /* 0x000fe2000000001a */
[----:B------:R-:W-:Y:S06]  /*6850*/  BRA `(.L_x_23584) ;  /* 0x00000000000c7947 */ /* 0x000fec0003800000 */
.L_x_23608:
[----:B------:R0:W5:Y:S01]  /*6860*/  LDG.E.U8 R26, desc[UR36][R4.64] ;  /* 0x00000024041a7981 */ /* 0x000162000c1e1100 */
[----:B------:R-:W-:Y:S05]  /*6870*/  BRA `(.L_x_23584) ;  /* 0x0000000000047947 */ /* 0x000fea0003800000 */
.L_x_23607:
[----:B------:R0:W5:Y:S02]  /*6880*/  LDG.E.U8 R26, desc[UR36][R4.64] ;  /* 0x00000024041a7981 */ /* 0x000164000c1e1100 */
.L_x_23584:
        /* <DEDUP_REMOVED lines=19> */
.L_x_23615:
[----:B------:R0:W5:Y:S01]  /*69c0*/  LDG.E.U8 R23, desc[UR36][R2.64] ;  /* 0x0000002402177981 */ /* 0x000162000c1e1100 */
[----:B------:R-:W-:Y:S05]  /*69d0*/  BRA `(.L_x_23578) ;  /* 0x0000000c00507947 */ /* 0x000fea0003800000 */
.L_x_23614:
        /* <DEDUP_REMOVED lines=8> */
.L_x_23618:
[----:B------:R0:W5:Y:S01]  /*6a60*/  LDG.E.U8 R23, desc[UR36][R2.64] ;  /* 0x0000002402177981 */ /* 0x000162000c1e1100 */
[----:B------:R-:W-:Y:S05]  /*6a70*/  BRA `(.L_x_23578) ;  /* 0x0000000c00287947 */ /* 0x000fea0003800000 */
.L_x_23617:
[----:B------:R0:W5:Y:S01]  /*6a80*/  LDG.E.U16 R23, desc[UR36][R2.64] ;  /* 0x0000002402177981 */ /* 0x000162000c1e1500 */
[----:B------:R-:W-:Y:S05]  /*6a90*/  BRA `(.L_x_23578) ;  /* 0x0000000c00207947 */ /* 0x000fea0003800000 */
.L_x_23613:
        /* <DEDUP_REMOVED lines=9> */
.L_x_23620:
[----:B------:R-:W2:Y:S02]  /*6b30*/  LDG.E.U16 R0, desc[UR36][R2.64] ;  /* 0x0000002402007981 */ /* 0x000ea4000c1e1500 */
[----:B--2---:R-:W-:-:S06]  /*6b40*/  HADD2.F32 R0, -RZ, R0.H0_H0 ;  /* 0x20000000ff007230 */ /* 0x004fcc0000004100 */
[----:B------:R-:W0:Y:S02]  /*6b50*/  F2I.FTZ.TRUNC.NTZ R0, R0 ;  /* 0x0000000000007305 */ /* 0x000e24000021f100 */
[----:B0-----:R-:W-:Y:S01]  /*6b60*/  PRMT R23, R0, 0x7610, R23 ;  /* 0x0000761000177816 */ /* 0x001fe20000000017 */
[----:B------:R-:W-:Y:S06]  /*6b70*/  BRA `(.L_x_23578) ;  /* 0x0000000800e87947 */ /* 0x000fec0003800000 */
.L_x_23619:
        /* <DEDUP_REMOVED lines=9> */
.L_x_23622:
[----:B------:R-:W2:Y:S02]  /*6c10*/  LDG.E.U16 R2, desc[UR36][R2.64] ;  /* 0x0000002402027981 */ /* 0x000ea4000c1e1500 */
[----:B--2---:R-:W-:-:S06]  /*6c20*/  HADD2.F32 R0, -RZ, R2.H0_H0 ;  /* 0x20000002ff007230 */ /* 0x004fcc0000004100 */
[----:B------:R-:W0:Y:S02]  /*6c30*/  F2I.FTZ.TRUNC.NTZ R0, R0 ;  /* 0x0000000000007305 */ /* 0x000e24000021f100 */
[----:B0-----:R-:W-:Y:S01]  /*6c40*/  PRMT R23, R0, 0x7610, R23 ;  /* 0x0000761000177816 */ /* 0x001fe20000000017 */
[----:B------:R-:W-:Y:S06]  /*6c50*/  BRA `(.L_x_23578) ;  /* 0x0000000800b07947 */ /* 0x000fec0003800000 */
.L_x_23621:
[----:B------:R-:W2:Y:S02]  /*6c60*/  LDG.E.64 R2, desc[UR36][R2.64] ;  /* 0x0000002402027981 */ /* 0x000ea4000c1e1b00 */
[----:B--2---:R0:W1:Y:S01]  /*6c70*/  F2I.F64.TRUNC R23, R2 ;  /* 0x0000000200177311 */ /* 0x004062000030d100 */
[----:B------:R-:W-:Y:S05]  /*6c80*/  BRA `(.L_x_23578) ;  /* 0x0000000800a47947 */ /* 0x000fea0003800000 */
.L_x_23612:
        /* <DEDUP_REMOVED lines=12> */
.L_x_23625:
[----:B------:R-:W2:Y:S02]  /*6d50*/  LDG.E.64 R2, desc[UR36][R2.64] ;  /* 0x0000002402027981 */ /* 0x000ea4000c1e1b00 */
[----:B--2---:R0:W1:Y:S01]  /*6d60*/  F2I.F64.TRUNC R23, R2 ;  /* 0x0000000200177311 */ /* 0x004062000030d100 */
[----:B------:R-:W-:Y:S05]  /*6d70*/  BRA `(.L_x_23578) ;  /* 0x0000000800687947 */ /* 0x000fea0003800000 */
.L_x_23624:
        /* <DEDUP_REMOVED lines=28> */
.L_x_23627:
        /* <DEDUP_REMOVED lines=15> */
.L_x_23626:
[----:B------:R-:W2:Y:S02]  /*7030*/  LDG.E.U16 R0, desc[UR36][R2.64] ;  /* 0x0000002402007981 */ /* 0x000ea4000c1e1500 */
[----:B--2---:R-:W-:-:S06]  /*7040*/  IMAD.U32 R0, R0, 0x10000, RZ ;  /* 0x0001000000007824 */ /* 0x004fcc00078e00ff */
[----:B------:R-:W0:Y:S02]  /*7050*/  F2I.FTZ.TRUNC.NTZ R0, R0 ;  /* 0x0000000000007305 */ /* 0x000e24000021f100 */
[----:B0-----:R-:W-:Y:S01]  /*7060*/  PRMT R23, R0, 0x7610, R23 ;  /* 0x0000761000177816 */ /* 0x001fe20000000017 */
[----:B------:R-:W-:Y:S06]  /*7070*/  BRA `(.L_x_23578) ;  /* 0x0000000400a87947 */ /* 0x000fec0003800000 */
.L_x_23623:
        /* <DEDUP_REMOVED lines=10> */
.L_x_23630:
        /* <DEDUP_REMOVED lines=21> */
.L_x_23634:
[----:B------:R-:W-:Y:S05]  /*7270*/  BSYNC B1 ;  /* 0x0000000000017941 */ /* 0x000fea0003800000 */
.L_x_23633:
[----:B------:R-:W-:Y:S01]  /*7280*/  LEA R3, R0, 0x3b800000, 0x17 ;  /* 0x3b80000000037811 */ /* 0x000fe200078eb8ff */
[----:B------:R-:W-:-:S05]  /*7290*/  IMAD.SHL.U32 R0, R2, 0x100000, RZ ;  /* 0x0010000002007824 */ /* 0x000fca00078e00ff */
[----:B------:R-:W-:-:S07]  /*72a0*/  LOP3.LUT R0, R3, R0, R4, 0xfe, !PT ;  /* 0x0000000003007212 */ /* 0x000fce00078efe04 */
.L_x_23632:
[----:B------:R-:W-:Y:S05]  /*72b0*/  BSYNC B0 ;  /* 0x0000000000007941 */ /* 0x000fea0003800000 */
.L_x_23631:
[----:B------:R-:W0:Y:S02]  /*72c0*/  F2I.FTZ.TRUNC.NTZ R0, R0 ;  /* 0x0000000000007305 */ /* 0x000e24000021f100 */
[----:B0-----:R-:W-:Y:S01]  /*72d0*/  PRMT R23, R0, 0x7610, R23 ;  /* 0x0000761000177816 */ /* 0x001fe20000000017 */
[----:B------:R-:W-:Y:S06]  /*72e0*/  BRA `(.L_x_23578) ;  /* 0x00000004000c7947 */ /* 0x000fec0003800000 */
.L_x_23629:
        /* <DEDUP_REMOVED lines=21> */
.L_x_23638:
[----:B------:R-:W-:Y:S05]  /*7440*/  BSYNC B1 ;  /* 0x0000000000017941 */ /* 0x000fea0003800000 */
.L_x_23637:
[----:B------:R-:W-:Y:S01]  /*7450*/  LEA R3, R0, 0x37800000, 0x17 ;  /* 0x3780000000037811 */ /* 0x000fe200078eb8ff */
[----:B------:R-:W-:-:S05]  /*7460*/  IMAD.SHL.U32 R0, R2, 0x200000, RZ ;  /* 0x0020000002007824 */ /* 0x000fca00078e00ff */
[----:B------:R-:W-:-:S07]  /*7470*/  LOP3.LUT R0, R3, R0, R4, 0xfe, !PT ;  /* 0x0000000003007212 */ /* 0x000fce00078efe04 */
.L_x_23636:
[----:B------:R-:W-:Y:S05]  /*7480*/  BSYNC B0 ;  /* 0x0000000000007941 */ /* 0x000fea0003800000 */
.L_x_23635:
[----:B------:R-:W0:Y:S02]  /*7490*/  F2I.FTZ.TRUNC.NTZ R0, R0 ;  /* 0x0000000000007305 */ /* 0x000e24000021f100 */
[----:B0-----:R-:W-:Y:S01]  /*74a0*/  PRMT R23, R0, 0x7610, R23 ;  /* 0x0000761000177816 */ /* 0x001fe20000000017 */
[----:B------:R-:W-:Y:S06]  /*74b0*/  BRA `(.L_x_23578) ;  /* 0x0000000000987947 */ /* 0x000fec0003800000 */
.L_x_23628:
        /* <DEDUP_REMOVED lines=14> */
.L_x_23642:
[----:B------:R-:W-:Y:S05]  /*75a0*/  BSYNC B0 ;  /* 0x0000000000007941 */ /* 0x000fea0003800000 */
.L_x_23641:
[----:B------:R-:W0:Y:S02]  /*75b0*/  F2I.FTZ.TRUNC.NTZ R0, R0 ;  /* 0x0000000000007305 */ /* 0x000e24000021f100 */
[----:B0-----:R-:W-:Y:S01]  /*75c0*/  PRMT R23, R0, 0x7610, R23 ;  /* 0x0000761000177816 */ /* 0x001fe20000000017 */
[----:B------:R-:W-:Y:S06]  /*75d0*/  BRA `(.L_x_23578) ;  /* 0x0000000000507947 */ /* 0x000fec0003800000 */
.L_x_23616:
        /* <DEDUP_REMOVED lines=16> */
.L_x_23643:
[----:B------:R-:W-:Y:S05]  /*76e0*/  BRA `(.L_x_23578) ;  /* 0x00000000000c7947 */ /* 0x000fea0003800000 */
.L_x_23640:
[----:B------:R0:W5:Y:S01]  /*76f0*/  LDG.E.U8 R23, desc[UR36][R2.64] ;  /* 0x0000002402177981 */ /* 0x000162000c1e1100 */
[----:B------:R-:W-:Y:S05]  /*7700*/  BRA `(.L_x_23578) ;  /* 0x0000000000047947 */ /* 0x000fea0003800000 */
.L_x_23639:
[----:B------:R0:W5:Y:S02]  /*7710*/  LDG.E.U8 R23, desc[UR36][R2.64] ;  /* 0x0000002402177981 */ /* 0x000164000c1e1100 */
.L_x_23578:
[----:B------:R-:W-:Y:S05]  /*7720*/  BSYNC B6 ;  /* 0x0000000000067941 */ /* 0x000fea0003800000 */
.L_x_23577:
[----:B------:R-:W3:Y:S01]  /*7730*/  S2R R27, SR_TID.X ;  /* 0x00000000001b7919 */ /* 0x000ee20000002100 */
[----:B-1---5:R-:W-:Y:S01]  /*7740*/  LOP3.LUT R0, R17, 0xffff, RZ, 0xc0, !PT ;  /* 0x0000ffff11007812 */ /* 0x022fe200078ec0ff */
[----:B------:R-:W-:Y:S01]  /*7750*/  BSSY B6, `(.L_x_23644) ;  /* 0x000010c000067945 */ /* 0x000fe20003800000 */
[----:B------:R-:W1:Y:S01]  /*7760*/  LDC.U8 R17, c[0x0][0x240] ;  /* 0x00009000ff117b82 */ /* 0x000e620000000000 */
[----:B------:R-:W-:Y:S02]  /*7770*/  LOP3.LUT R19, R19, 0xffff, RZ, 0xc0, !PT ;  /* 0x0000ffff13137812 */ /* 0x000fe400078ec0ff */
[----:B0-2---:R-:W-:Y:S02]  /*7780*/  LOP3.LUT R22, R22, 0xffff, RZ, 0xc0, !PT ;  /* 0x0000ffff16167812 */ /* 0x005fe400078ec0ff */
[----:B------:R-:W-:Y:S02]  /*7790*/  PRMT R19, R19, 0x8880, RZ ;  /* 0x0000888013137816 */ /* 0x000fe400000000ff */
[----:B------:R-:W-:-:S02]  /*77a0*/  PRMT R22, R22, 0x8880, RZ ;  /* 0x0000888016167816 */ /* 0x000fc400000000ff */
[----:B------:R-:W-:Y:S02]  /*77b0*/  LOP3.LUT R18, R18, 0xffff, RZ, 0xc0, !PT ;  /* 0x0000ffff12127812 */ /* 0x000fe400078ec0ff */
[----:B----4-:R-:W-:Y:S02]  /*77c0*/  LOP3.LUT R25, R25, 0xffff, RZ, 0xc0, !PT ;  /* 0x0000ffff19197812 */ /* 0x010fe400078ec0ff */
[----:B------:R-:W-:Y:S02]  /*77d0*/  LOP3.LUT R24, R24, 0xffff, RZ, 0xc0, !PT ;  /* 0x0000ffff18187812 */ /* 0x000fe400078ec0ff */
[----:B------:R-:W-:Y:S02]  /*77e0*/  LOP3.LUT R23, R23, 0xffff, RZ, 0xc0, !PT ;  /* 0x0000ffff17177812 */ /* 0x000fe400078ec0ff */
[----:B------:R-:W-:Y:S02]  /*77f0*/  LOP3.LUT R26, R26, 0xffff, RZ, 0xc0, !PT ;  /* 0x0000ffff1a1a7812 */ /* 0x000fe400078ec0ff */
[----:B------:R-:W-:Y:S01]  /*7800*/  PRMT R2, R0, 0x8880, RZ ;  /* 0x0000888000027816 */ /* 0x000fe200000000ff */
[----:B------:R-:W-:Y:S01]  /*7810*/  IMAD.MOV.U32 R0, RZ, RZ, R19 ;  /* 0x000000ffff007224 */ /* 0x000fe200078e0013 */
[----:B------:R-:W-:Y:S01]  /*7820*/  PRMT R3, R18, 0x8880, RZ ;  /* 0x0000888012037816 */ /* 0x000fe200000000ff */
[----:B------:R-:W-:Y:S01]  /*7830*/  IMAD.MOV.U32 R19, RZ, RZ, R22 ;  /* 0x000000ffff137224 */ /* 0x000fe200078e0016 */
[----:B------:R-:W-:-:S02]  /*7840*/  PRMT R18, R25, 0x8880, RZ ;  /* 0x0000888019127816 */ /* 0x000fc400000000ff */
[----:B---3--:R-:W-:Y:S02]  /*7850*/  PRMT R5, R24, 0x8880, RZ ;  /* 0x0000888018057816 */ /* 0x008fe400000000ff */
[----:B------:R-:W-:Y:S02]  /*7860*/  PRMT R4, R23, 0x8880, RZ ;  /* 0x0000888017047816 */ /* 0x000fe400000000ff */
[----:B------:R-:W-:Y:S02]  /*7870*/  ISETP.GE.AND P0, PT, R27, R28, PT ;  /* 0x0000001c1b00720c */ /* 0x000fe40003f06270 */
[----:B------:R-:W-:Y:S02]  /*7880*/  PRMT R7, R26, 0x8880, RZ ;  /* 0x000088801a077816 */ /* 0x000fe400000000ff */
[----:B------:R-:W-:Y:S02]  /*7890*/  VIMNMX R19, R19, R2, PT ;  /* 0x0000000213137248 */ /* 0x000fe40003fe0100 */
[----:B------:R-:W-:-:S02]  /*78a0*/  VIMNMX R3, R0, R3, PT ;  /* 0x0000000300037248 */ /* 0x000fc40003fe0100 */
[----:B------:R-:W-:Y:S02]  /*78b0*/  VIMNMX R18, R18, R5, PT ;  /* 0x0000000512127248 */ /* 0x000fe40003fe0100 */
[----:B------:R-:W-:-:S03]  /*78c0*/  VIMNMX R2, R4, R7, PT ;  /* 0x0000000704027248 */ /* 0x000fc60003fe0100 */
        /* <DEDUP_REMOVED lines=22> */
.L_x_23649:
[----:B------:R0:W-:Y:S01]  /*7a30*/  STG.E.U8 desc[UR36][R8.64], R3 ;  /* 0x0000000308007986 */ /* 0x0001e2000c101124 */
[----:B------:R-:W-:Y:S05]  /*7a40*/  BRA `(.L_x_23645) ;  /* 0x0000000c00707947 */ /* 0x000fea0003800000 */
.L_x_23648:
        /* <DEDUP_REMOVED lines=11> */
.L_x_23652:
[----:B------:R-:W-:-:S05]  /*7b00*/  PRMT R3, R3, 0x9910, RZ ;  /* 0x0000991003037816 */ /* 0x000fca00000000ff */
[----:B------:R0:W-:Y:S01]  /*7b10*/  STG.E desc[UR36][R8.64], R3 ;  /* 0x0000000308007986 */ /* 0x0001e2000c101924 */
[----:B------:R-:W-:Y:S05]  /*7b20*/  BRA `(.L_x_23645) ;  /* 0x0000000c00387947 */ /* 0x000fea0003800000 */
.L_x_23651:
[----:B------:R0:W-:Y:S01]  /*7b30*/  STG.E.U16 desc[UR36][R8.64], R3 ;  /* 0x0000000308007986 */ /* 0x0001e2000c101524 */
[----:B------:R-:W-:Y:S05]  /*7b40*/  BRA `(.L_x_23645) ;  /* 0x0000000c00307947 */ /* 0x000fea0003800000 */
.L_x_23647:
        /* <DEDUP_REMOVED lines=9> */
.L_x_23654:
[----:B------:R-:W0:Y:S02]  /*7be0*/  I2F.S16 R0, R3 ;  /* 0x0000000300007306 */ /* 0x000e240000101400 */
[----:B0-----:R-:W-:-:S05]  /*7bf0*/  F2FP.F16.F32.PACK_AB R0, RZ, R0 ;  /* 0x00000000ff00723e */ /* 0x001fca00000000ff */
[----:B------:R0:W-:Y:S01]  /*7c00*/  STG.E.U16 desc[UR36][R8.64], R0 ;  /* 0x0000000008007986 */ /* 0x0001e2000c101524 */
[----:B------:R-:W-:Y:S05]  /*7c10*/  BRA `(.L_x_23645) ;  /* 0x0000000800fc7947 */ /* 0x000fea0003800000 */
.L_x_23653:
        /* <DEDUP_REMOVED lines=10> */
.L_x_23656:
[----:B------:R-:W0:Y:S02]  /*7cc0*/  I2F.S16 R3, R3 ;  /* 0x0000000300037306 */ /* 0x000e240000101400 */
[----:B0-----:R-:W-:-:S04]  /*7cd0*/  F2FP.F16.F32.PACK_AB R3, RZ, R3 ;  /* 0x00000003ff03723e */ /* 0x001fc800000000ff */
[----:B------:R-:W-:-:S05]  /*7ce0*/  PRMT R3, R3, 0x5410, RZ ;  /* 0x0000541003037816 */ /* 0x000fca00000000ff */
[----:B------:R4:W-:Y:S01]  /*7cf0*/  STG.E desc[UR36][R8.64], R3 ;  /* 0x0000000308007986 */ /* 0x0009e2000c101924 */
[----:B------:R-:W-:Y:S05]  /*7d00*/  BRA `(.L_x_23645) ;  /* 0x0000000800c07947 */ /* 0x000fea0003800000 */
.L_x_23655:
[----:B------:R-:W0:Y:S02]  /*7d10*/  I2F.F64.S16 R4, R3 ;  /* 0x0000000300047312 */ /* 0x000e240000101c00 */
[----:B0-----:R0:W-:Y:S01]  /*7d20*/  STG.E.64 desc[UR36][R8.64], R4 ;  /* 0x0000000408007986 */ /* 0x0011e2000c101b24 */
[----:B------:R-:W-:Y:S05]  /*7d30*/  BRA `(.L_x_23645) ;  /* 0x0000000800b47947 */ /* 0x000fea0003800000 */
.L_x_23646:
        /* <DEDUP_REMOVED lines=13> */
.L_x_23659:
[----:B------:R-:W0:Y:S01]  /*7e10*/  I2F.F64.S16 R4, R3 ;  /* 0x0000000300047312 */ /* 0x000e220000101c00 */
[----:B------:R-:W-:-:S05]  /*7e20*/  CS2R R6, SRZ ;  /* 0x0000000000067805 */ /* 0x000fca000001ff00 */
[----:B0-----:R0:W-:Y:S01]  /*7e30*/  STG.E.128 desc[UR36][R8.64], R4 ;  /* 0x0000000408007986 */ /* 0x0011e2000c101d24 */
[----:B------:R-:W-:Y:S05]  /*7e40*/  BRA `(.L_x_23645) ;  /* 0x0000000800707947 */ /* 0x000fea0003800000 */
.L_x_23658:
        /* <DEDUP_REMOVED lines=21> */
.L_x_23663:
[----:B------:R-:W-:Y:S05]  /*7fa0*/  BSYNC B0 ;  /* 0x0000000000007941 */ /* 0x000fea0003800000 */
.L_x_23662:
[----:B------:R-:W-:-:S05]  /*7fb0*/  LOP3.LUT R5, R0, R5, RZ, 0xfc, !PT ;  /* 0x0000000500057212 */ /* 0x000fca00078efcff */
[----:B------:R0:W-:Y:S01]  /*7fc0*/  STG.E.U8 desc[UR36][R8.64], R5 ;  /* 0x0000000508007986 */ /* 0x0001e2000c101124 */
[----:B------:R-:W-:Y:S05]  /*7fd0*/  BRA `(.L_x_23645) ;  /* 0x00000008000c7947 */ /* 0x000fea0003800000 */
.L_x_23661:
        /* <DEDUP_REMOVED lines=13> */
.L_x_23665:
[----:B------:R-:W-:Y:S01]  /*80b0*/  IMAD.MOV.U32 R0, RZ, RZ, 0x7f ;  /* 0x0000007fff007424 */ /* 0x000fe200078e00ff */
[----:B------:R-:W-:-:S04]  /*80c0*/  ISETP.GT.U32.AND P0, PT, R4, 0x7f800000, PT ;  /* 0x7f8000000400780c */ /* 0x000fc80003f04070 */
[----:B------:R-:W-:-:S09]  /*80d0*/  SEL R0, R0, 0x7c, P0 ;  /* 0x0000007c00007807 */ /* 0x000fd20000000000 */
.L_x_23666:
[----:B------:R-:W-:Y:S05]  /*80e0*/  BSYNC B0 ;  /* 0x0000000000007941 */ /* 0x000fea0003800000 */
.L_x_23664:
[----:B------:R-:W-:-:S04]  /*80f0*/  LOP3.LUT R3, R5, 0x80000000, RZ, 0xc0, !PT ;  /* 0x8000000005037812 */ /* 0x000fc800078ec0ff */
[----:B------:R-:W-:-:S04]  /*8100*/  SHF.R.U32.HI R3, RZ, 0x18, R3 ;  /* 0x00000018ff037819 */ /* 0x000fc80000011603 */
[----:B------:R-:W-:-:S05]  /*8110*/  LOP3.LUT R3, R0, R3, RZ, 0xfc, !PT ;  /* 0x0000000300037212 */ /* 0x000fca00078efcff */
[----:B------:R0:W-:Y:S01]  /*8120*/  STG.E.U8 desc[UR36][R8.64], R3 ;  /* 0x0000000308007986 */ /* 0x0001e2000c101124 */
[----:B------:R-:W-:Y:S05]  /*8130*/  BRA `(.L_x_23645) ;  /* 0x0000000400b47947 */ /* 0x000fea0003800000 */
.L_x_23660:
[----:B------:R-:W0:Y:S02]  /*8140*/  I2F.S16 R0, R3 ;  /* 0x0000000300007306 */ /* 0x000e240000101400 */
[----:B0-----:R-:W-:-:S05]  /*8150*/  F2FP.BF16.F32.PACK_AB R0, RZ, R0 ;  /* 0x00000000ff00723e */ /* 0x001fca00000010ff */
[----:B------:R0:W-:Y:S01]  /*8160*/  STG.E.U16 desc[UR36][R8.64], R0 ;  /* 0x0000000008007986 */ /* 0x0001e2000c101524 */
[----:B------:R-:W-:Y:S05]  /*8170*/  BRA `(.L_x_23645) ;  /* 0x0000000400a47947 */ /* 0x000fea0003800000 */
.L_x_23657:
        /* <DEDUP_REMOVED lines=10> */
.L_x_23669:
        /* <DEDUP_REMOVED lines=17> */
.L_x_23672:
[----:B------:R-:W-:-:S04]  /*8330*/  LOP3.LUT R3, R3, 0x80000000, RZ, 0xc0, !PT ;  /* 0x8000000003037812 */ /* 0x000fc800078ec0ff */
[----:B------:R-:W-:-:S04]  /*8340*/  SHF.R.U32.HI R3, RZ, 0x18, R3 ;  /* 0x00000018ff037819 */ /* 0x000fc80000011603 */
[----:B------:R-:W-:-:S04]  /*8350*/  LOP3.LUT R0, R0, R3, RZ, 0xfc, !PT ;  /* 0x0000000300007212 */ /* 0x000fc800078efcff */
[----:B------:R-:W-:-:S07]  /*8360*/  PRMT R4, R0, 0x7610, R4 ;  /* 0x0000761000047816 */ /* 0x000fce0000000004 */
.L_x_23671:
[----:B------:R-:W-:Y:S05]  /*8370*/  BSYNC B0 ;  /* 0x0000000000007941 */ /* 0x000fea0003800000 */
.L_x_23670:
[----:B------:R0:W-:Y:S01]  /*8380*/  STG.E.U8 desc[UR36][R8.64], R4 ;  /* 0x0000000408007986 */ /* 0x0001e2000c101124 */
[----:B------:R-:W-:Y:S05]  /*8390*/  BRA `(.L_x_23645) ;  /* 0x00000004001c7947 */ /* 0x000fea0003800000 */
.L_x_23668:
        /* <DEDUP_REMOVED lines=17> */
.L_x_23675:
[----:B------:R-:W-:-:S04]  /*84b0*/  LOP3.LUT R3, R3, 0x80000000, RZ, 0xc0, !PT ;  /* 0x8000000003037812 */ /* 0x000fc800078ec0ff */
[----:B------:R-:W-:-:S04]  /*84c0*/  SHF.R.U32.HI R3, RZ, 0x18, R3 ;  /* 0x00000018ff037819 */ /* 0x000fc80000011603 */
[----:B------:R-:W-:-:S04]  /*84d0*/  LOP3.LUT R0, R0, R3, RZ, 0xfc, !PT ;  /* 0x0000000300007212 */ /* 0x000fc800078efcff */
[----:B------:R-:W-:-:S07]  /*84e0*/  PRMT R4, R0, 0x7610, R4 ;  /* 0x0000761000047816 */ /* 0x000fce0000000004 */
.L_x_23674:
[----:B------:R-:W-:Y:S05]  /*84f0*/  BSYNC B0 ;  /* 0x0000000000007941 */ /* 0x000fea0003800000 */
.L_x_23673:
[----:B------:R0:W-:Y:S01]  /*8500*/  STG.E.U8 desc[UR36][R8.64], R4 ;  /* 0x0000000408007986 */ /* 0x0001e2000c101124 */
[----:B------:R-:W-:Y:S05]  /*8510*/  BRA `(.L_x_23645) ;  /* 0x0000000000bc7947 */ /* 0x000fea0003800000 */
.L_x_23667:
        /* <DEDUP_REMOVED lines=23> */
.L_x_23650:
        /* <DEDUP_REMOVED lines=16> */
.L_x_23678:
[----:B------:R-:W-:Y:S05]  /*8790*/  BRA `(.L_x_23645) ;  /* 0x00000000001c7947 */ /* 0x000fea0003800000 */
.L_x_23677:
[----:B------:R-:W-:-:S05]  /*87a0*/  PRMT R3, R3, 0x9910, RZ ;  /* 0x0000991003037816 */ /* 0x000fca00000000ff */
[----:B------:R-:W-:-:S05]  /*87b0*/  IMAD.MOV.U32 R4, RZ, RZ, R3 ;  /* 0x000000ffff047224 */ /* 0x000fca00078e0003 */
[----:B------:R-:W-:-:S05]  /*87c0*/  SHF.R.S32.HI R5, RZ, 0x1f, R4 ;  /* 0x0000001fff057819 */ /* 0x000fca0000011404 */
[----:B------:R0:W-:Y:S01]  /*87d0*/  STG.E.64 desc[UR36][R8.64], R4 ;  /* 0x0000000408007986 */ /* 0x0001e2000c101b24 */
[----:B------:R-:W-:Y:S05]  /*87e0*/  BRA `(.L_x_23645) ;  /* 0x0000000000087947 */ /* 0x000fea0003800000 */
.L_x_23676:
[----:B------:R-:W-:-:S05]  /*87f0*/  PRMT R3, R3, 0x9910, RZ ;  /* 0x0000991003037816 */ /* 0x000fca00000000ff */
[----:B------:R0:W-:Y:S02]  /*8800*/  STG.E desc[UR36][R8.64], R3 ;  /* 0x0000000308007986 */ /* 0x0001e4000c101924 */
.L_x_23645:
[----:B------:R-:W-:Y:S05]  /*8810*/  BSYNC B6 ;  /* 0x0000000000067941 */ /* 0x000fea0003800000 */
.L_x_23644:
        /* <DEDUP_REMOVED lines=23> */
.L_x_23684:
[----:B------:R0:W-:Y:S01]  /*8990*/  STG.E.U8 desc[UR36][R8.64], R19 ;  /* 0x0000001308007986 */ /* 0x0001e2000c101124 */
[----:B------:R-:W-:Y:S05]  /*89a0*/  BRA `(.L_x_23686) ;  /* 0x0000000c00647947 */ /* 0x000fea0003800000 */
.L_x_23683:
        /* <DEDUP_REMOVED lines=10> */
.L_x_23688:
[----:B------:R-:W-:-:S05]  /*8a50*/  PRMT R3, R19, 0x9910, RZ ;  /* 0x0000991013037816 */ /* 0x000fca00000000ff */
[----:B------:R0:W-:Y:S01]  /*8a60*/  STG.E desc[UR36][R8.64], R3 ;  /* 0x0000000308007986 */ /* 0x0001e2000c101924 */
[----:B------:R-:W-:Y:S05]  /*8a70*/  BRA `(.L_x_23686) ;  /* 0x0000000c00307947 */ /* 0x000fea0003800000 */
.L_x_23687:
[----:B------:R0:W-:Y:S01]  /*8a80*/  STG.E.U16 desc[UR36][R8.64], R19 ;  /* 0x0000001308007986 */ /* 0x0001e2000c101524 */
[----:B------:R-:W-:Y:S05]  /*8a90*/  BRA `(.L_x_23686) ;  /* 0x0000000c00287947 */ /* 0x000fea0003800000 */
.L_x_23682:
        /* <DEDUP_REMOVED lines=9> */
.L_x_23690:
[----:B------:R-:W0:Y:S02]  /*8b30*/  I2F.S16 R0, R19 ;  /* 0x0000001300007306 */ /* 0x000e240000101400 */
[----:B0-----:R-:W-:-:S05]  /*8b40*/  F2FP.F16.F32.PACK_AB R0, RZ, R0 ;  /* 0x00000000ff00723e */ /* 0x001fca00000000ff */
[----:B------:R0:W-:Y:S01]  /*8b50*/  STG.E.U16 desc[UR36][R8.64], R0 ;  /* 0x0000000008007986 */ /* 0x0001e2000c101524 */
[----:B------:R-:W-:Y:S05]  /*8b60*/  BRA `(.L_x_23686) ;  /* 0x0000000800f47947 */ /* 0x000fea0003800000 */
.L_x_23689:
        /* <DEDUP_REMOVED lines=10> */
.L_x_23692:
[----:B------:R-:W0:Y:S02]  /*8c10*/  I2F.S16 R19, R19 ;  /* 0x0000001300137306 */ /* 0x000e240000101400 */
[----:B0-----:R-:W-:-:S04]  /*8c20*/  F2FP.F16.F32.PACK_AB R3, RZ, R19 ;  /* 0x00000013ff03723e */ /* 0x001fc800000000ff */
[----:B------:R-:W-:-:S05]  /*8c30*/  PRMT R3, R3, 0x5410, RZ ;  /* 0x0000541003037816 */ /* 0x000fca00000000ff */
[----:B------:R3:W-:Y:S01]  /*8c40*/  STG.E desc[UR36][R8.64], R3 ;  /* 0x0000000308007986 */ /* 0x0007e2000c101924 */
[----:B------:R-:W-:Y:S05]  /*8c50*/  BRA `(.L_x_23686) ;  /* 0x0000000800b87947 */ /* 0x000fea0003800000 */
.L_x_23691:
[----:B------:R-:W0:Y:S02]  /*8c60*/  I2F.F64.S16 R4, R19 ;  /* 0x0000001300047312 */ /* 0x000e240000101c00 */
[----:B0-----:R4:W-:Y:S01]  /*8c70*/  STG.E.64 desc[UR36][R8.64], R4 ;  /* 0x0000000408007986 */ /* 0x0019e2000c101b24 */
[----:B------:R-:W-:Y:S05]  /*8c80*/  BRA `(.L_x_23686) ;  /* 0x0000000800ac7947 */ /* 0x000fea0003800000 */
.L_x_23681:
        /* <DEDUP_REMOVED lines=13> */
.L_x_23695:
[----:B------:R-:W0:Y:S01]  /*8d60*/  I2F.F64.S16 R4, R19 ;  /* 0x0000001300047312 */ /* 0x000e220000101c00 */
[----:B------:R-:W-:-:S05]  /*8d70*/  CS2R R6, SRZ ;  /* 0x0000000000067805 */ /* 0x000fca000001ff00 */
[----:B0-----:R0:W-:Y:S01]  /*8d80*/  STG.E.128 desc[UR36][R8.64], R4 ;  /* 0x0000000408007986 */ /* 0x0011e2000c101d24 */
[----:B------:R-:W-:Y:S05]  /*8d90*/  BRA `(.L_x_23686) ;  /* 0x0000000800687947 */ /* 0x000fea0003800000 */
.L_x_23694:
        /* <DEDUP_REMOVED lines=21> */
.L_x_23699:
[----:B------:R-:W-:Y:S05]  /*8ef0*/  BSYNC B0 ;  /* 0x0000000000007941 */ /* 0x000fea0003800000 */
.L_x_23698:
[----:B------:R-:W-:-:S05]  /*8f00*/  LOP3.LUT R5, R0, R5, RZ, 0xfc, !PT ;  /* 0x0000000500057212 */ /* 0x000fca00078efcff */
[----:B------:R0:W-:Y:S01]  /*8f10*/  STG.E.U8 desc[UR36][R8.64], R5 ;  /* 0x0000000508007986 */ /* 0x0001e2000c101124 */
[----:B------:R-:W-:Y:S05]  /*8f20*/  BRA `(.L_x_23686) ;  /* 0x0000000800047947 */ /* 0x000fea0003800000 */
.L_x_23697:
        /* <DEDUP_REMOVED lines=13> */
.L_x_23701:
[----:B------:R-:W-:Y:S01]  /*9000*/  IMAD.MOV.U32 R0, RZ, RZ, 0x7f ;  /* 0x0000007fff007424 */ /* 0x000fe200078e00ff */
[----:B------:R-:W-:-:S04]  /*9010*/  ISETP.GT.U32.AND P0, PT, R3, 0x7f800000, PT ;  /* 0x7f8000000300780c */ /* 0x000fc80003f04070 */
[----:B------:R-:W-:-:S09]  /*9020*/  SEL R0, R0, 0x7c, P0 ;  /* 0x0000007c00007807 */ /* 0x000fd20000000000 */
.L_x_23702:
[----:B------:R-:W-:Y:S05]  /*9030*/  BSYNC B0 ;  /* 0x0000000000007941 */ /* 0x000fea0003800000 */
.L_x_23700:
[----:B------:R-:W-:-:S04]  /*9040*/  LOP3.LUT R3, R19, 0x80000000, RZ, 0xc0, !PT ;  /* 0x8000000013037812 */ /* 0x000fc800078ec0ff */
[----:B------:R-:W-:-:S04]  /*9050*/  SHF.R.U32.HI R3, RZ, 0x18, R3 ;  /* 0x00000018ff037819 */ /* 0x000fc80000011603 */
[----:B------:R-:W-:-:S05]  /*9060*/  LOP3.LUT R3, R0, R3, RZ, 0xfc, !PT ;  /* 0x0000000300037212 */ /* 0x000fca00078efcff */
[----:B------:R0:W-:Y:S01]  /*9070*/  STG.E.U8 desc[UR36][R8.64], R3 ;  /* 0x0000000308007986 */ /* 0x0001e2000c101124 */
[----:B------:R-:W-:Y:S05]  /*9080*/  BRA `(.L_x_23686) ;  /* 0x0000000400ac7947 */ /* 0x000fea0003800000 */
.L_x_23696:
[----:B------:R-:W0:Y:S02]  /*9090*/  I2F.S16 R0, R19 ;  /* 0x0000001300007306 */ /* 0x000e240000101400 */
[----:B0-----:R-:W-:-:S05]  /*90a0*/  F2FP.BF16.F32.PACK_AB R0, RZ, R0 ;  /* 0x00000000ff00723e */ /* 0x001fca00000010ff */
[----:B------:R0:W-:Y:S01]  /*90b0*/  STG.E.U16 desc[UR36][R8.64], R0 ;  /* 0x0000000008007986 */ /* 0x0001e2000c101524 */
[----:B------:R-:W-:Y:S05]  /*90c0*/  BRA `(.L_x_23686) ;  /* 0x00000004009c7947 */ /* 0x000fea0003800000 */
.L_x_23693:
        /* <DEDUP_REMOVED lines=10> */
.L_x_23705:
        /* <DEDUP_REMOVED lines=17> */
.L_x_23708:
[----:B------:R-:W-:-:S04]  /*9280*/  LOP3.LUT R3, R19, 0x80000000, RZ, 0xc0, !PT ;  /* 0x8000000013037812 */ /* 0x000fc800078ec0ff */
[----:B------:R-:W-:-:S04]  /*9290*/  SHF.R.U32.HI R3, RZ, 0x18, R3 ;  /* 0x00000018ff037819 */ /* 0x000fc80000011603 */
[----:B------:R-:W-:-:S04]  /*92a0*/  LOP3.LUT R0, R0, R3, RZ, 0xfc, !PT ;  /* 0x0000000300007212 */ /* 0x000fc800078efcff */
[----:B------:R-:W-:-:S07]  /*92b0*/  PRMT R4, R0, 0x7610, R4 ;  /* 0x0000761000047816 */ /* 0x000fce0000000004 */
.L_x_23707:
[----:B------:R-:W-:Y:S05]  /*92c0*/  BSYNC B0 ;  /* 0x0000000000007941 */ /* 0x000fea0003800000 */
.L_x_23706:
[----:B------:R0:W-:Y:S01]  /*92d0*/  STG.E.U8 desc[UR36][R8.64], R4 ;  /* 0x0000000408007986 */ /* 0x0001e2000c101124 */
[----:B------:R-:W-:Y:S05]  /*92e0*/  BRA `(.L_x_23686) ;  /* 0x0000000400147947 */ /* 0x000fea0003800000 */
.L_x_23704:
        /* <DEDUP_REMOVED lines=17> */
.L_x_23711:
[----:B------:R-:W-:-:S04]  /*9400*/  LOP3.LUT R3, R19, 0x80000000, RZ, 0xc0, !PT ;  /* 0x8000000013037812 */ /* 0x000fc800078ec0ff */
[----:B------:R-:W-:-:S04]  /*9410*/  SHF.R.U32.HI R3, RZ, 0x18, R3 ;  /* 0x00000018ff037819 */ /* 0x000fc80000011603 */
[----:B------:R-:W-:-:S04]  /*9420*/  LOP3.LUT R0, R0, R3, RZ, 0xfc, !PT ;  /* 0x0000000300007212 */ /* 0x000fc800078efcff */
[----:B------:R-:W-:-:S07]  /*9430*/  PRMT R4, R0, 0x7610, R4 ;  /* 0x0000761000047816 */ /* 0x000fce0000000004 */
.L_x_23710:
[----:B------:R-:W-:Y:S05]  /*9440*/  BSYNC B0 ;  /* 0x0000000000007941 */ /* 0x000fea0003800000 */
.L_x_23709:
[----:B------:R0:W-:Y:S01]  /*9450*/  STG.E.U8 desc[UR36][R8.64], R4 ;  /* 0x0000000408007986 */ /* 0x0001e2000c101124 */
[----:B------:R-:W-:Y:S05]  /*9460*/  BRA `(.L_x_23686) ;  /* 0x0000000000b47947 */ /* 0x000fea0003800000 */
.L_x_23703:
        /* <DEDUP_REMOVED lines=22> */
.L_x_23685:
        /* <DEDUP_REMOVED lines=16> */
.L_x_23714:
[----:B------:R-:W-:Y:S05]  /*96d0*/  BRA `(.L_x_23686) ;  /* 0x0000000000187947 */ /* 0x000fea0003800000 */
.L_x_23713:
[----:B------:R-:W-:-:S04]  /*96e0*/  PRMT R4, R19, 0x9910, RZ ;  /* 0x0000991013047816 */ /* 0x000fc800000000ff */
[----:B------:R-:W-:-:S05]  /*96f0*/  SHF.R.S32.HI R5, RZ, 0x1f, R4 ;  /* 0x0000001fff057819 */ /* 0x000fca0000011404 */
[----:B------:R0:W-:Y:S01]  /*9700*/  STG.E.64 desc[UR36][R8.64], R4 ;  /* 0x0000000408007986 */ /* 0x0001e2000c101b24 */
[----:B------:R-:W-:Y:S05]  /*9710*/  BRA `(.L_x_23686) ;  /* 0x0000000000087947 */ /* 0x000fea0003800000 */
.L_x_23712:
[----:B------:R-:W-:-:S05]  /*9720*/  PRMT R3, R19, 0x9910, RZ ;  /* 0x0000991013037816 */ /* 0x000fca00000000ff */
[----:B------:R0:W-:Y:S02]  /*9730*/  STG.E desc[UR36][R8.64], R3 ;  /* 0x0000000308007986 */ /* 0x0001e4000c101924 */
.L_x_23686:
        /* <DEDUP_REMOVED lines=23> */
.L_x_23718:
[----:B------:R0:W-:Y:S01]  /*98b0*/  STG.E.U8 desc[UR36][R8.64], R18 ;  /* 0x0000001208007986 */ /* 0x0001e2000c101124 */
[----:B------:R-:W-:Y:S05]  /*98c0*/  BRA `(.L_x_23720) ;  /* 0x0000000c00647947 */ /* 0x000fea0003800000 */
.L_x_23717:
        /* <DEDUP_REMOVED lines=10> */
.L_x_23722:
[----:B------:R-:W-:-:S05]  /*9970*/  PRMT R3, R18, 0x9910, RZ ;  /* 0x0000991012037816 */ /* 0x000fca00000000ff */
[----:B------:R0:W-:Y:S01]  /*9980*/  STG.E desc[UR36][R8.64], R3 ;  /* 0x0000000308007986 */ /* 0x0001e2000c101924 */
[----:B------:R-:W-:Y:S05]  /*9990*/  BRA `(.L_x_23720) ;  /* 0x0000000c00307947 */ /* 0x000fea0003800000 */
.L_x_23721:
[----:B------:R0:W-:Y:S01]  /*99a0*/  STG.E.U16 desc[UR36][R8.64], R18 ;  /* 0x0000001208007986 */ /* 0x0001e2000c101524 */
[----:B------:R-:W-:Y:S05]  /*99b0*/  BRA `(.L_x_23720) ;  /* 0x0000000c00287947 */ /* 0x000fea0003800000 */
.L_x_23716:
        /* <DEDUP_REMOVED lines=9> */
.L_x_23724:
[----:B------:R-:W0:Y:S02]  /*9a50*/  I2F.S16 R0, R18 ;  /* 0x0000001200007306 */ /* 0x000e240000101400 */
[----:B0-----:R-:W-:-:S05]  /*9a60*/  F2FP.F16.F32.PACK_AB R0, RZ, R0 ;  /* 0x00000000ff00723e */ /* 0x001fca00000000ff */
[----:B------:R4:W-:Y:S01]  /*9a70*/  STG.E.U16 desc[UR36][R8.64], R0 ;  /* 0x0000000008007986 */ /* 0x0009e2000c101524 */
[----:B------:R-:W-:Y:S05]  /*9a80*/  BRA `(.L_x_23720) ;  /* 0x0000000800f47947 */ /* 0x000fea0003800000 */
.L_x_23723:
        /* <DEDUP_REMOVED lines=10> */
.L_x_23726:
[----:B------:R-:W0:Y:S02]  /*9b30*/  I2F.S16 R18, R18 ;  /* 0x0000001200127306 */ /* 0x000e240000101400 */
[----:B0-----:R-:W-:-:S04]  /*9b40*/  F2FP.F16.F32.PACK_AB R3, RZ, R18 ;  /* 0x00000012ff03723e */ /* 0x001fc800000000ff */
[----:B------:R-:W-:-:S05]  /*9b50*/  PRMT R3, R3, 0x5410, RZ ;  /* 0x0000541003037816 */ /* 0x000fca00000000ff */
[----:B------:R2:W-:Y:S01]  /*9b60*/  STG.E desc[UR36][R8.64], R3 ;  /* 0x0000000308007986 */ /* 0x0005e2000c101924 */
[----:B------:R-:W-:Y:S05]  /*9b70*/  BRA `(.L_x_23720) ;  /* 0x0000000800b87947 */ /* 0x000fea0003800000 */
.L_x_23725:
[----:B------:R-:W0:Y:S02]  /*9b80*/  I2F.F64.S16 R18, R18 ;  /* 0x0000001200127312 */ /* 0x000e240000101c00 */
[----:B0-----:R0:W-:Y:S01]  /*9b90*/  STG.E.64 desc[UR36][R8.64], R18 ;  /* 0x0000001208007986 */ /* 0x0011e2000c101b24 */
[----:B------:R-:W-:Y:S05]  /*9ba0*/  BRA `(.L_x_23720) ;  /* 0x0000000800ac7947 */ /* 0x000fea0003800000 */
.L_x_23715:
        /* <DEDUP_REMOVED lines=13> */
.L_x_23729:
[----:B------:R-:W0:Y:S01]  /*9c80*/  I2F.F64.S16 R4, R18 ;  /* 0x0000001200047312 */ /* 0x000e220000101c00 */
[----:B------:R-:W-:-:S05]  /*9c90*/  CS2R R6, SRZ ;  /* 0x0000000000067805 */ /* 0x000fca000001ff00 */
[----:B0-----:R0:W-:Y:S01]  /*9ca0*/  STG.E.128 desc[UR36][R8.64], R4 ;  /* 0x0000000408007986 */ /* 0x0011e2000c101d24 */
[----:B------:R-:W-:Y:S05]  /*9cb0*/  BRA `(.L_x_23720) ;  /* 0x0000000800687947 */ /* 0x000fea0003800000 */
.L_x_23728:
        /* <DEDUP_REMOVED lines=21> */
.L_x_23733:
[----:B------:R-:W-:Y:S05]  /*9e10*/  BSYNC B0 ;  /* 0x0000000000007941 */ /* 0x000fea0003800000 */
.L_x_23732:
[----:B------:R-:W-:-:S05]  /*9e20*/  LOP3.LUT R5, R0, R5, RZ, 0xfc, !PT ;  /* 0x0000000500057212 */ /* 0x000fca00078efcff */
[----:B------:R0:W-:Y:S01]  /*9e30*/  STG.E.U8 desc[UR36][R8.64], R5 ;  /* 0x0000000508007986 */ /* 0x0001e2000c101124 */
[----:B------:R-:W-:Y:S05]  /*9e40*/  BRA `(.L_x_23720) ;  /* 0x0000000800047947 */ /* 0x000fea0003800000 */
.L_x_23731:
        /* <DEDUP_REMOVED lines=13> */
.L_x_23735:
[----:B------:R-:W-:Y:S01]  /*9f20*/  IMAD.MOV.U32 R0, RZ, RZ, 0x7f ;  /* 0x0000007fff007424 */ /* 0x000fe200078e00ff */
[----:B------:R-:W-:-:S04]  /*9f30*/  ISETP.GT.U32.AND P0, PT, R3, 0x7f800000, PT ;  /* 0x7f8000000300780c */ /* 0x000fc80003f04070 */
[----:B------:R-:W-:-:S09]  /*9f40*/  SEL R0, R0, 0x7c, P0 ;  /* 0x0000007c00007807 */ /* 0x000fd20000000000 */
.L_x_23736:
[----:B------:R-:W-:Y:S05]  /*9f50*/  BSYNC B0 ;  /* 0x0000000000007941 */ /* 0x000fea0003800000 */
.L_x_23734:
[----:B------:R-:W-:-:S04]  /*9f60*/  LOP3.LUT R3, R5, 0x80000000, RZ, 0xc0, !PT ;  /* 0x8000000005037812 */ /* 0x000fc800078ec0ff */
[----:B------:R-:W-:-:S04]  /*9f70*/  SHF.R.U32.HI R3, RZ, 0x18, R3 ;  /* 0x00000018ff037819 */ /* 0x000fc80000011603 */
[----:B------:R-:W-:-:S05]  /*9f80*/  LOP3.LUT R3, R0, R3, RZ, 0xfc, !PT ;  /* 0x0000000300037212 */ /* 0x000fca00078efcff */
[----:B------:R0:W-:Y:S01]  /*9f90*/  STG.E.U8 desc[UR36][R8.64], R3 ;  /* 0x0000000308007986 */ /* 0x0001e2000c101124 */
[----:B------:R-:W-:Y:S05]  /*9fa0*/  BRA `(.L_x_23720) ;  /* 0x0000000400ac7947 */ /* 0x000fea0003800000 */
.L_x_23730:
[----:B------:R-:W0:Y:S02]  /*9fb0*/  I2F.S16 R0, R18 ;  /* 0x0000001200007306 */ /* 0x000e240000101400 */
[----:B0-----:R-:W-:-:S05]  /*9fc0*/  F2FP.BF16.F32.PACK_AB R0, RZ, R0 ;  /* 0x00000000ff00723e */ /* 0x001fca00000010ff */
[----:B------:R0:W-:Y:S01]  /*9fd0*/  STG.E.U16 desc[UR36][R8.64], R0 ;  /* 0x0000000008007986 */ /* 0x0001e2000c101524 */
[----:B------:R-:W-:Y:S05]  /*9fe0*/  BRA `(.L_x_23720) ;  /* 0x00000004009c7947 */ /* 0x000fea0003800000 */
.L_x_23727:
        /* <DEDUP_REMOVED lines=10> */
.L_x_23739:
        /* <DEDUP_REMOVED lines=17> */
.L_x_23742:
[----:B------:R-:W-:-:S04]  /*a1a0*/  LOP3.LUT R3, R5, 0x80000000, RZ, 0xc0, !PT ;  /* 0x8000000005037812 */ /* 0x000fc800078ec0ff */
[----:B------:R-:W-:-:S04]  /*a1b0*/  SHF.R.U32.HI R3, RZ, 0x18, R3 ;  /* 0x00000018ff037819 */ /* 0x000fc80000011603 */
[----:B------:R-:W-:-:S04]  /*a1c0*/  LOP3.LUT R0, R0, R3, RZ, 0xfc, !PT ;  /* 0x0000000300007212 */ /* 0x000fc800078efcff */
[----:B------:R-:W-:-:S07]  /*a1d0*/  PRMT R4, R0, 0x7610, R4 ;  /* 0x0000761000047816 */ /* 0x000fce0000000004 */
.L_x_23741:
[----:B------:R-:W-:Y:S05]  /*a1e0*/  BSYNC B0 ;  /* 0x0000000000007941 */ /* 0x000fea0003800000 */
.L_x_23740:
[----:B------:R0:W-:Y:S01]  /*a1f0*/  STG.E.U8 desc[UR36][R8.64], R4 ;  /* 0x0000000408007986 */ /* 0x0001e2000c101124 */
[----:B------:R-:W-:Y:S05]  /*a200*/  BRA `(.L_x_23720) ;  /* 0x0000000400147947 */ /* 0x000fea0003800000 */
.L_x_23738:
        /* <DEDUP_REMOVED lines=17> */
.L_x_23745:
[----:B------:R-:W-:-:S04]  /*a320*/  LOP3.LUT R3, R5, 0x80000000, RZ, 0xc0, !PT ;  /* 0x8000000005037812 */ /* 0x000fc800078ec0ff */
[----:B------:R-:W-:-:S04]  /*a330*/  SHF.R.U32.HI R3, RZ, 0x18, R3 ;  /* 0x00000018ff037819 */ /* 0x000fc80000011603 */
[----:B------:R-:W-:-:S04]  /*a340*/  LOP3.LUT R0, R0, R3, RZ, 0xfc, !PT ;  /* 0x0000000300007212 */ /* 0x000fc800078efcff */
[----:B------:R-:W-:-:S07]  /*a350*/  PRMT R4, R0, 0x7610, R4 ;  /* 0x0000761000047816 */ /* 0x000fce0000000004 */
.L_x_23744:
[----:B------:R-:W-:Y:S05]  /*a360*/  BSYNC B0 ;  /* 0x0000000000007941 */ /* 0x000fea0003800000 */
.L_x_23743:
[----:B------:R0:W-:Y:S01]  /*a370*/  STG.E.U8 desc[UR36][R8.64], R4 ;  /* 0x0000000408007986 */ /* 0x0001e2000c101124 */
[----:B------:R-:W-:Y:S05]  /*a380*/  BRA `(.L_x_23720) ;  /* 0x0000000000b47947 */ /* 0x000fea0003800000 */
.L_x_23737:
        /* <DEDUP_REMOVED lines=22> */
.L_x_23719:
        /* <DEDUP_REMOVED lines=16> */
.L_x_23748:
[----:B------:R-:W-:Y:S05]  /*a5f0*/  BRA `(.L_x_23720) ;  /* 0x0000000000187947 */ /* 0x000fea0003800000 */
.L_x_23747:
[----:B------:R-:W-:-:S04]  /*a600*/  PRMT R4, R18, 0x9910, RZ ;  /* 0x0000991012047816 */ /* 0x000fc800000000ff */
[----:B------:R-:W-:-:S05]  /*a610*/  SHF.R.S32.HI R5, RZ, 0x1f, R4 ;  /* 0x0000001fff057819 */ /* 0x000fca0000011404 */
[----:B------:R0:W-:Y:S01]  /*a620*/  STG.E.64 desc[UR36][R8.64], R4 ;  /* 0x0000000408007986 */ /* 0x0001e2000c101b24 */
[----:B------:R-:W-:Y:S05]  /*a630*/  BRA `(.L_x_23720) ;  /* 0x0000000000087947 */ /* 0x000fea0003800000 */
.L_x_23746:
[----:B------:R-:W-:-:S05]  /*a640*/  PRMT R3, R18, 0x9910, RZ ;  /* 0x0000991012037816 */ /* 0x000fca00000000ff */
[----:B------:R0:W-:Y:S02]  /*a650*/  STG.E desc[UR36][R8.64], R3 ;  /* 0x0000000308007986 */ /* 0x0001e4000c101924 */
.L_x_23720:
[----:B------:R-:W-:-:S07]  /*a660*/  VIADD R27, R27, 0x80 ;  /* 0x000000801b1b7836 */ /* 0x000fce0000000000 */
.L_x_23680:
[----:B------:R-:W-:Y:S05]  /*a670*/  BSYNC B6 ;  /* 0x0000000000067941 */ /* 0x000fea0003800000 */
.L_x_23679:
        /* <DEDUP_REMOVED lines=21> */
.L_x_23752:
[----:B------:R-:W-:Y:S01]  /*a7d0*/  STG.E.U8 desc[UR36][R4.64], R2 ;  /* 0x0000000204007986 */ /* 0x000fe2000c101124 */
[----:B------:R-:W-:Y:S05]  /*a7e0*/  EXIT ;  /* 0x000000000000794d */ /* 0x000fea0003800000 */
.L_x_23751:
        /* <DEDUP_REMOVED lines=10> */
.L_x_23755:
[----:B------:R-:W-:-:S05]  /*a890*/  PRMT R3, R2, 0x9910, RZ ;  /* 0x0000991002037816 */ /* 0x000fca00000000ff */
[----:B------:R-:W-:Y:S01]  /*a8a0*/  STG.E desc[UR36][R4.64], R3 ;  /* 0x0000000304007986 */ /* 0x000fe2000c101924 */
[----:B------:R-:W-:Y:S05]  /*a8b0*/  EXIT ;  /* 0x000000000000794d */ /* 0x000fea0003800000 */
.L_x_23754:
[----:B------:R-:W-:Y:S01]  /*a8c0*/  STG.E.U16 desc[UR36][R4.64], R2 ;  /* 0x0000000204007986 */ /* 0x000fe2000c101524 */
[----:B------:R-:W-:Y:S05]  /*a8d0*/  EXIT ;  /* 0x000000000000794d */ /* 0x000fea0003800000 */
.L_x_23750:
        /* <DEDUP_REMOVED lines=9> */
.L_x_23757:
[----:B------:R-:W0:Y:S02]  /*a970*/  I2F.S16 R0, R2 ;  /* 0x0000000200007306 */ /* 0x000e240000101400 */
[----:B0-----:R-:W-:-:S05]  /*a980*/  F2FP.F16.F32.PACK_AB R0, RZ, R0 ;  /* 0x00000000ff00723e */ /* 0x001fca00000000ff */
[----:B------:R-:W-:Y:S01]  /*a990*/  STG.E.U16 desc[UR36][R4.64], R0 ;  /* 0x0000000004007986 */ /* 0x000fe2000c101524 */
[----:B------:R-:W-:Y:S05]  /*a9a0*/  EXIT ;  /* 0x000000000000794d */ /* 0x000fea0003800000 */
.L_x_23756:
        /* <DEDUP_REMOVED lines=10> */
.L_x_23759:
[----:B------:R-:W0:Y:S02]  /*aa50*/  I2F.S16 R2, R2 ;  /* 0x0000000200027306 */ /* 0x000e240000101400 */
[----:B0-----:R-:W-:-:S04]  /*aa60*/  F2FP.F16.F32.PACK_AB R3, RZ, R2 ;  /* 0x00000002ff03723e */ /* 0x001fc800000000ff */
[----:B------:R-:W-:-:S05]  /*aa70*/  PRMT R3, R3, 0x5410, RZ ;  /* 0x0000541003037816 */ /* 0x000fca00000000ff */
[----:B------:R-:W-:Y:S01]  /*aa80*/  STG.E desc[UR36][R4.64], R3 ;  /* 0x0000000304007986 */ /* 0x000fe2000c101924 */
[----:B------:R-:W-:Y:S05]  /*aa90*/  EXIT ;  /* 0x000000000000794d */ /* 0x000fea0003800000 */
.L_x_23758:
[----:B------:R-:W0:Y:S02]  /*aaa0*/  I2F.F64.S16 R2, R2 ;  /* 0x0000000200027312 */ /* 0x000e240000101c00 */
[----:B0-----:R-:W-:Y:S01]  /*aab0*/  STG.E.64 desc[UR36][R4.64], R2 ;  /* 0x0000000204007986 */ /* 0x001fe2000c101b24 */
[----:B------:R-:W-:Y:S05]  /*aac0*/  EXIT ;  /* 0x000000000000794d */ /* 0x000fea0003800000 */
.L_x_23749:
        /* <DEDUP_REMOVED lines=13> */
.L_x_23762:
[----:B------:R-:W0:Y:S01]  /*aba0*/  I2F.F64.S16 R8, R2 ;  /* 0x0000000200087312 */ /* 0x000e220000101c00 */
[----:B------:R-:W-:-:S05]  /*abb0*/  CS2R R10, SRZ ;  /* 0x00000000000a7805 */ /* 0x000fca000001ff00 */
[----:B0-----:R-:W-:Y:S01]  /*abc0*/  STG.E.128 desc[UR36][R4.64], R8 ;  /* 0x0000000804007986 */ /* 0x001fe2000c101d24 */
[----:B------:R-:W-:Y:S05]  /*abd0*/  EXIT ;  /* 0x000000000000794d */ /* 0x000fea0003800000 */
.L_x_23761:
        /* <DEDUP_REMOVED lines=21> */
.L_x_23766:
[----:B------:R-:W-:Y:S05]  /*ad30*/  BSYNC B0 ;  /* 0x0000000000007941 */ /* 0x000fea0003800000 */
.L_x_23765:
[----:B------:R-:W-:-:S05]  /*ad40*/  LOP3.LUT R3, R0, R3, RZ, 0xfc, !PT ;  /* 0x0000000300037212 */ /* 0x000fca00078efcff */
[----:B------:R-:W-:Y:S01]  /*ad50*/  STG.E.U8 desc[UR36][R4.64], R3 ;  /* 0x0000000304007986 */ /* 0x000fe2000c101124 */
[----:B------:R-:W-:Y:S05]  /*ad60*/  EXIT ;  /* 0x000000000000794d */ /* 0x000fea0003800000 */
.L_x_23764:
        /* <DEDUP_REMOVED lines=13> */
.L_x_23768:
[----:B------:R-:W-:Y:S01]  /*ae40*/  IMAD.MOV.U32 R0, RZ, RZ, 0x7f ;  /* 0x0000007fff007424 */ /* 0x000fe200078e00ff */
[----:B------:R-:W-:-:S04]  /*ae50*/  ISETP.GT.U32.AND P0, PT, R3, 0x7f800000, PT ;  /* 0x7f8000000300780c */ /* 0x000fc80003f04070 */
[----:B------:R-:W-:-:S09]  /*ae60*/  SEL R0, R0, 0x7c, P0 ;  /* 0x0000007c00007807 */ /* 0x000fd20000000000 */
.L_x_23769:
[----:B------:R-:W-:Y:S05]  /*ae70*/  BSYNC B0 ;  /* 0x0000000000007941 */ /* 0x000fea0003800000 */
.L_x_23767:
[----:B------:R-:W-:-:S04]  /*ae80*/  LOP3.LUT R2, R7, 0x80000000, RZ, 0xc0, !PT ;  /* 0x8000000007027812 */ /* 0x000fc800078ec0ff */
[----:B------:R-:W-:-:S04]  /*ae90*/  SHF.R.U32.HI R3, RZ, 0x18, R2 ;  /* 0x00000018ff037819 */ /* 0x000fc80000011602 */
[----:B------:R-:W-:-:S05]  /*aea0*/  LOP3.LUT R3, R0, R3, RZ, 0xfc, !PT ;  /* 0x0000000300037212 */ /* 0x000fca00078efcff */
[----:B------:R-:W-:Y:S01]  /*aeb0*/  STG.E.U8 desc[UR36][R4.64], R3 ;  /* 0x0000000304007986 */ /* 0x000fe2000c101124 */
[----:B------:R-:W-:Y:S05]  /*aec0*/  EXIT ;  /* 0x000000000000794d */ /* 0x000fea0003800000 */
.L_x_23763:
[----:B------:R-:W0:Y:S02]  /*aed0*/  I2F.S16 R0, R2 ;  /* 0x0000000200007306 */ /* 0x000e240000101400 */
[----:B0-----:R-:W-:-:S05]  /*aee0*/  F2FP.BF16.F32.PACK_AB R0, RZ, R0 ;  /* 0x00000000ff00723e */ /* 0x001fca00000010ff */
[----:B------:R-:W-:Y:S01]  /*aef0*/  STG.E.U16 desc[UR36][R4.64], R0 ;  /* 0x0000000004007986 */ /* 0x000fe2000c101524 */
[----:B------:R-:W-:Y:S05]  /*af00*/  EXIT ;  /* 0x000000000000794d */ /* 0x000fea0003800000 */
.L_x_23760:
        /* <DEDUP_REMOVED lines=10> */
.L_x_23772:
        /* <DEDUP_REMOVED lines=17> */
.L_x_23775:
[----:B------:R-:W-:-:S04]  /*b0c0*/  LOP3.LUT R0, R7, 0x80000000, RZ, 0xc0, !PT ;  /* 0x8000000007007812 */ /* 0x000fc800078ec0ff */
[----:B------:R-:W-:-:S04]  /*b0d0*/  SHF.R.U32.HI R3, RZ, 0x18, R0 ;  /* 0x00000018ff037819 */ /* 0x000fc80000011600 */
[----:B------:R-:W-:-:S04]  /*b0e0*/  LOP3.LUT R2, R2, R3, RZ, 0xfc, !PT ;  /* 0x0000000302027212 */ /* 0x000fc800078efcff */
[----:B------:R-:W-:-:S07]  /*b0f0*/  PRMT R0, R2, 0x7610, R0 ;  /* 0x0000761002007816 */ /* 0x000fce0000000000 */
.L_x_23774:
[----:B------:R-:W-:Y:S05]  /*b100*/  BSYNC B0 ;  /* 0x0000000000007941 */ /* 0x000fea0003800000 */
.L_x_23773:
[----:B------:R-:W-:Y:S01]  /*b110*/  STG.E.U8 desc[UR36][R4.64], R0 ;  /* 0x0000000004007986 */ /* 0x000fe2000c101124 */
[----:B------:R-:W-:Y:S05]  /*b120*/  EXIT ;  /* 0x000000000000794d */ /* 0x000fea0003800000 */
.L_x_23771:
        /* <DEDUP_REMOVED lines=17> */
.L_x_23778:
[----:B------:R-:W-:-:S04]  /*b240*/  LOP3.LUT R0, R7, 0x80000000, RZ, 0xc0, !PT ;  /* 0x8000000007007812 */ /* 0x000fc800078ec0ff */
[----:B------:R-:W-:-:S04]  /*b250*/  SHF.R.U32.HI R3, RZ, 0x18, R0 ;  /* 0x00000018ff037819 */ /* 0x000fc80000011600 */
[----:B------:R-:W-:-:S04]  /*b260*/  LOP3.LUT R2, R2, R3, RZ, 0xfc, !PT ;  /* 0x0000000302027212 */ /* 0x000fc800078efcff */
[----:B------:R-:W-:-:S07]  /*b270*/  PRMT R0, R2, 0x7610, R0 ;  /* 0x0000761002007816 */ /* 0x000fce0000000000 */
.L_x_23777:
[----:B------:R-:W-:Y:S05]  /*b280*/  BSYNC B0 ;  /* 0x0000000000007941 */ /* 0x000fea0003800000 */
.L_x_23776:
[----:B------:R-:W-:Y:S01]  /*b290*/  STG.E.U8 desc[UR36][R4.64], R0 ;  /* 0x0000000004007986 */ /* 0x000fe2000c101124 */
[----:B------:R-:W-:Y:S05]  /*b2a0*/  EXIT ;  /* 0x000000000000794d */ /* 0x000fea0003800000 */
.L_x_23770:
        /* <DEDUP_REMOVED lines=22> */
.L_x_23753:
        /* <DEDUP_REMOVED lines=16> */
.L_x_23781:
[----:B------:R-:W-:Y:S05]  /*b510*/  EXIT ;  /* 0x000000000000794d */ /* 0x000fea0003800000 */
.L_x_23780:
[----:B------:R-:W-:-:S04]  /*b520*/  PRMT R2, R2, 0x9910, RZ ;  /* 0x0000991002027816 */ /* 0x000fc800000000ff */
[----:B------:R-:W-:-:S05]  /*b530*/  SHF.R.S32.HI R3, RZ, 0x1f, R2 ;  /* 0x0000001fff037819 */ /* 0x000fca0000011402 */
[----:B------:R-:W-:Y:S01]  /*b540*/  STG.E.64 desc[UR36][R4.64], R2 ;  /* 0x0000000204007986 */ /* 0x000fe2000c101b24 */
[----:B------:R-:W-:Y:S05]  /*b550*/  EXIT ;  /* 0x000000000000794d */ /* 0x000fea0003800000 */
.L_x_23779:
[----:B------:R-:W-:-:S05]  /*b560*/  PRMT R3, R2, 0x9910, RZ ;  /* 0x0000991002037816 */ /* 0x000fca00000000ff */
[----:B------:R-:W-:Y:S01]  /*b570*/  STG.E desc[UR36][R4.64], R3 ;  /* 0x0000000304007986 */ /* 0x000fe2000c101924 */
[----:B------:R-:W-:Y:S05]  /*b580*/  EXIT ;  /* 0x000000000000794d */ /* 0x000fea0003800000 */
.L_x_23782:
        /* <DEDUP_REMOVED lines=15> */
.L_x_42321:


//--------------------- .text._ZN2at6native18elementwise_kernelILi128ELi4EZNS0_22gpu_kernel_impl_nocastINS0_13BinaryFunctorIaaaZZZNS0_19minimum_kernel_cudaERNS_18TensorIteratorBaseEENKUlvE_clEvENKUlvE0_clEvEUlaaE_EEEEvS5_RKT_EUliE_EEviT1_ --------------------------
	.section	.text._ZN2at6native18elementwise_kernelILi128ELi4EZNS0_22gpu_kernel_impl_nocastINS0_13BinaryFunctorIaaaZZZNS0_19minimum_kernel_cudaERNS_18TensorIteratorBaseEENKUlvE_clEvENKUlvE0_clEvEUlaaE_EEEEvS5_RKT_EUliE_EEviT1_,"ax",@progbits
	.align	128
        .global         _ZN2at6native18elementwise_kernelILi128ELi4EZNS0_22gpu_kernel_impl_nocastINS0_13BinaryFunctorIaaaZZZNS0_19minimum_kernel_cudaERNS_18TensorIteratorBaseEENKUlvE_clEvENKUlvE0_clEvEUlaaE_EEEEvS5_RKT_EUliE_EEviT1_
        .type           _ZN2at6native18elementwise_kernelILi128ELi4EZNS0_22gpu_kernel_impl_nocastINS0_13BinaryFunctorIaaaZZZNS0_19minimum_kernel_cudaERNS_18TensorIteratorBaseEENKUlvE_clEvENKUlvE0_clEvEUlaaE_EEEEvS5_RKT_EUliE_EEviT1_,@function
        .size           _ZN2at6native18elementwise_kernelILi128ELi4EZNS0_22gpu_kernel_impl_nocastINS0_13BinaryFunctorIaaaZZZNS0_19minimum_kernel_cudaERNS_18TensorIteratorBaseEENKUlvE_clEvENKUlvE0_clEvEUlaaE_EEEEvS5_RKT_EUliE_EEviT1_,(.L_x_42322 - _ZN2at6native18elementwise_kernelILi128ELi4EZNS0_22gpu_kernel_impl_nocastINS0_13BinaryFunctorIaaaZZZNS0_19minimum_kernel_cudaERNS_18TensorIteratorBaseEENKUlvE_clEvENKUlvE0_clEvEUlaaE_EEEEvS5_RKT_EUliE_EEviT1_)
        .other          _ZN2at6native18elementwise_kernelILi128ELi4EZNS0_22gpu_kernel_impl_nocastINS0_13BinaryFunctorIaaaZZZNS0_19minimum_kernel_cudaERNS_18TensorIteratorBaseEENKUlvE_clEvENKUlvE0_clEvEUlaaE_EEEEvS5_RKT_EUliE_EEviT1_,@"STO_CUDA_ENTRY STV_DEFAULT"
_ZN2at6native18elementwise_kernelILi128ELi4EZNS0_22gpu_kernel_impl_nocastINS0_13BinaryFunctorIaaaZZZNS0_19minimum_kernel_cudaERNS_18TensorIteratorBaseEENKUlvE_clEvENKUlvE0_clEvEUlaaE_EEEEvS5_RKT_EUliE_EEviT1_:
.text._ZN2at6native18elementwise_kernelILi128ELi4EZNS0_22gpu_kernel_impl_nocastINS0_13BinaryFunctorIaaaZZZNS0_19minimum_kernel_cudaERNS_18TensorIteratorBaseEENKUlvE_clEvENKUlvE0_clEvEUlaaE_EEEEvS5_RKT_EUliE_EEviT1_:
        /* <DEDUP_REMOVED lines=363> */
.L_x_23785:
[----:B------:R-:W-:Y:S01]  /*16b0*/  ULDC.64 UR10, c[0x0][0x488] ;  /* 0x00012200000a7ab9 */ /* 0x000fe20000000a00 */
[----:B------:R-:W-:Y:S01]  /*16c0*/  ULDC.64 UR8, c[0x0][0x480] ;  /* 0x0001200000087ab9 */ /* 0x000fe20000000a00 */
[----:B------:R-:W-:Y:S02]  /*16d0*/  IADD3 R8, P1, R0, UR10, RZ ;  /* 0x0000000a00087c10 */ /* 0x000fe4000ff3e0ff */
[----:B------:R-:W-:Y:S02]  /*16e0*/  IADD3 R6, P0, R2, UR8, RZ ;  /* 0x0000000802067c10 */ /* 0x000fe4000ff1e0ff */
[----:B------:R-:W-:Y:S02]  /*16f0*/  IADD3.X R9, RZ, UR11, RZ, P1, !PT ;  /* 0x0000000bff097c10 */ /* 0x000fe40008ffe4ff */
[----:B------:R-:W-:Y:S01]  /*1700*/  IADD3.X R7, RZ, UR9, RZ, P0, !PT ;  /* 0x00000009ff077c10 */ /* 0x000fe200087fe4ff */
[----:B------:R-:W-:-:S03]  /*1710*/  ULDC.64 UR8, c[0x0][0x478] ;  /* 0x00011e0000087ab9 */ /* 0x000fc60000000a00 */
[----:B------:R-:W2:Y:S04]  /*1720*/  LDG.E.S8 R9, desc[UR4][R8.64] ;  /* 0x0000000408097981 */ /* 0x000ea8000c1e1300 */
[----:B------:R-:W2:Y:S01]  /*1730*/  LDG.E.S8 R6, desc[UR4][R6.64] ;  /* 0x0000000406067981 */ /* 0x000ea2000c1e1300 */
[----:B------:R-:W-:-:S04]  /*1740*/  IADD3 R4, P0, R5, UR8, RZ ;  /* 0x0000000805047c10 */ /* 0x000fc8000ff1e0ff */
[----:B------:R-:W-:Y:S02]  /*1750*/  IADD3.X R5, RZ, UR9, RZ, P0, !PT ;  /* 0x00000009ff057c10 */ /* 0x000fe400087fe4ff */
[----:B------:R-:W-:Y:S02]  /*1760*/  IADD3 R3, R3, 0x80, RZ ;  /* 0x0000008003037810 */ /* 0x000fe40007ffe0ff */
[----:B--2---:R-:W-:-:S05]  /*1770*/  VIMNMX R11, R6, R9, PT ;  /* 0x00000009060b7248 */ /* 0x004fca0003fe0100 */
[----:B------:R0:W-:Y:S02]  /*1780*/  STG.E.U8 desc[UR4][R4.64], R11 ;  /* 0x0000000b04007986 */ /* 0x0001e4000c101104 */
.L_x_23784:
[----:B------:R-:W-:Y:S05]  /*1790*/  BSYNC B0 ;  /* 0x0000000000007941 */ /* 0x000fea0003800000 */
.L_x_23783:
        /* <DEDUP_REMOVED lines=356> */
.L_x_23788:
        /* <DEDUP_REMOVED lines=11> */
[----:B------:R-:W-:-:S04]  /*2e90*/  IADD3 R3, R3, 0x80, RZ ;  /* 0x0000008003037810 */ /* 0x000fc80007ffe0ff */
[----:B------:R-:W-:Y:S02]  /*2ea0*/  ISETP.GE.AND P0, PT, R3, UR6, PT ;  /* 0x0000000603007c0c */ /* 0x000fe4000bf06270 */
[----:B--2---:R-:W-:-:S05]  /*2eb0*/  VIMNMX R11, R6, R9, PT ;  /* 0x00000009060b7248 */ /* 0x004fca0003fe0100 */
[----:B------:R1:W-:Y:S06]  /*2ec0*/  STG.E.U8 desc[UR4][R4.64], R11 ;  /* 0x0000000b04007986 */ /* 0x0003ec000c101104 */
        /* <DEDUP_REMOVED lines=354> */
.L_x_23789:
        /* <DEDUP_REMOVED lines=14> */
.L_x_23787:
[----:B------:R-:W-:Y:S05]  /*45d0*/  BSYNC B0 ;  /* 0x0000000000007941 */ /* 0x000fea0003800000 */
.L_x_23786:
        /* <DEDUP_REMOVED lines=355> */
.L_x_23790:
        /* <DEDUP_REMOVED lines=11> */
[----:B--2---:R-:W-:-:S05]  /*5cc0*/  VIMNMX R9, R2, R7, PT ;  /* 0x0000000702097248 */ /* 0x004fca0003fe0100 */
[----:B------:R-:W-:Y:S01]  /*5cd0*/  STG.E.U8 desc[UR4][R4.64], R9 ;  /* 0x0000000904007986 */ /* 0x000fe2000c101104 */
[----:B------:R-:W-:Y:S05]  /*5ce0*/  EXIT ;  /* 0x000000000000794d */ /* 0x000fea0003800000 */
.L_x_23791:
        /* <DEDUP_REMOVED lines=9> */
.L_x_42322:


//--------------------- .text._ZN2at6native27unrolled_elementwise_kernelINS0_13BinaryFunctorIaaaZZZNS0_19minimum_kernel_cudaERNS_18TensorIteratorBaseEENKUlvE_clEvENKUlvE0_clEvEUlaaE_EESt5arrayIPcLm3EELi4E23TrivialOffsetCalculatorILi2EjESC_ILi1EjENS0_6memory15LoadWithoutCastENSF_16StoreWithoutCastEEEviT_T0_T2_T3_T4_T5_ --------------------------
	.section	.text._ZN2at6native27unrolled_elementwise_kernelINS0_13BinaryFunctorIaaaZZZNS0_19minimum_kernel_cudaERNS_18TensorIteratorBaseEENKUlvE_clEvENKUlvE0_clEvEUlaaE_EESt5arrayIPcLm3EELi4E23TrivialOffsetCalculatorILi2EjESC_ILi1EjENS0_6memory15LoadWithoutCastENSF_16StoreWithoutCastEEEviT_T0_T2_T3_T4_T5_,"ax",@progbits
	.align	128
        .global         _ZN2at6native27unrolled_elementwise_kernelINS0_13BinaryFunctorIaaaZZZNS0_19minimum_kernel_cudaERNS_18TensorIteratorBaseEENKUlvE_clEvENKUlvE0_clEvEUlaaE_EESt5arrayIPcLm3EELi4E23TrivialOffsetCalculatorILi2EjESC_ILi1EjENS0_6memory15LoadWithoutCastENSF_16StoreWithoutCastEEEviT_T0_T2_T3_T4_T5_
        .type           _ZN2at6native27unrolled_elementwise_kernelINS0_13BinaryFunctorIaaaZZZNS0_19minimum_kernel_cudaERNS_18TensorIteratorBaseEENKUlvE_clEvENKUlvE0_clEvEUlaaE_EESt5arrayIPcLm3EELi4E23TrivialOffsetCalculatorILi2EjESC_ILi1EjENS0_6memory15LoadWithoutCastENSF_16StoreWithoutCastEEEviT_T0_T2_T3_T4_T5_,@function
        .size           _ZN2at6native27unrolled_elementwise_kernelINS0_13BinaryFunctorIaaaZZZNS0_19minimum_kernel_cudaERNS_18TensorIteratorBaseEENKUlvE_clEvENKUlvE0_clEvEUlaaE_EESt5arrayIPcLm3EELi4E23TrivialOffsetCalculatorILi2EjESC_ILi1EjENS0_6memory15LoadWithoutCastENSF_16StoreWithoutCastEEEviT_T0_T2_T3_T4_T5_,(.L_x_42323 - _ZN2at6native27unrolled_elementwise_kernelINS0_13BinaryFunctorIaaaZZZNS0_19minimum_kernel_cudaERNS_18TensorIteratorBaseEENKUlvE_clEvENKUlvE0_clEvEUlaaE_EESt5arrayIPcLm3EELi4E23TrivialOffsetCalculatorILi2EjESC_ILi1EjENS0_6memory15LoadWithoutCastENSF_16StoreWithoutCastEEEviT_T0_T2_T3_T4_T5_)
        .other          _ZN2at6native27unrolled_elementwise_kernelINS0_13BinaryFunctorIaaaZZZNS0_19minimum_kernel_cudaERNS_18TensorIteratorBaseEENKUlvE_clEvENKUlvE0_clEvEUlaaE_EESt5arrayIPcLm3EELi4E23TrivialOffsetCalculatorILi2EjESC_ILi1EjENS0_6memory15LoadWithoutCastENSF_16StoreWithoutCastEEEviT_T0_T2_T3_T4_T5_,@"STO_CUDA_ENTRY STV_DEFAULT"
_ZN2at6native27unrolled_elementwise_kernelINS0_13BinaryFunctorIaaaZZZNS0_19minimum_kernel_cudaERNS_18TensorIteratorBaseEENKUlvE_clEvENKUlvE0_clEvEUlaaE_EESt5arrayIPcLm3EELi4E23TrivialOffsetCalculatorILi2EjESC_ILi1EjENS0_6memory15LoadWithoutCastENSF_16StoreWithoutCastEEEviT_T0_T2_T3_T4_T5_:
.text._ZN2at6native27unrolled_elementwise_kernelINS0_13BinaryFunctorIaaaZZZNS0_19minimum_kernel_cudaERNS_18TensorIteratorBaseEENKUlvE_clEvENKUlvE0_clEvEUlaaE_EESt5arrayIPcLm3EELi4E23TrivialOffsetCalculatorILi2EjESC_ILi1EjENS0_6memory15LoadWithoutCastENSF_16StoreWithoutCastEEEviT_T0_T2_T3_T4_T5_:
        /* <DEDUP_REMOVED lines=15> */
[----:B------:R-:W-:Y:S01]  /*00f0*/  @!P1 VIADD R19, R19, 0x80 ;  /* 0x0000008013139836 */ /* 0x000fe20000000000 */
[----:B0-----:R-:W-:-:S04]  /*0100*/  @!P0 IADD3 R20, P4, R21, R6, RZ ;  /* 0x0000000615148210 */ /* 0x001fc80007f9e0ff */
[----:B------:R-:W-:Y:S02]  /*0110*/  ISETP.GE.AND P2, PT, R19, R4, PT ;  /* 0x000000041300720c */ /* 0x000fe40003f46270 */
[----:B------:R-:W0:Y:S01]  /*0120*/  @!P1 LDC.64 R14, c[0x0][0x220] ;  /* 0x00008800ff0e9b82 */ /* 0x000e220000000a00 */
[----:B-1----:R-:W-:Y:S02]  /*0130*/  @!P0 IADD3 R16, P3, R21, R16, RZ ;  /* 0x0000001015108210 */ /* 0x002fe40007f7e0ff */
[----:B------:R-:W-:Y:S02]  /*0140*/  @!P0 IADD3.X R21, RZ, R7, RZ, P4, !PT ;  /* 0x00000007ff158210 */ /* 0x000fe400027fe4ff */
[----:B------:R-:W-:Y:S01]  /*0150*/  CS2R R6, SRZ ;  /* 0x0000000000067805 */ /* 0x000fe2000001ff00 */
[----:B------:R-:W-:-:S05]  /*0160*/  @!P0 IMAD.X R17, RZ, RZ, R17, P3 ;  /* 0x000000ffff118224 */ /* 0x000fca00018e0611 */
[----:B------:R-:W1:Y:S01]  /*0170*/  @!P2 LDC.64 R8, c[0x0][0x220] ;  /* 0x00008800ff08ab82 */ /* 0x000e620000000a00 */
[----:B------:R3:W4:Y:S04]  /*0180*/  @!P0 LDG.E.S8 R7, desc[UR4][R20.64] ;  /* 0x0000000414078981 */ /* 0x000728000c1e1300 */
[----:B------:R-:W4:Y:S03]  /*0190*/  @!P0 LDG.E.S8 R6, desc[UR4][R16.64] ;  /* 0x0000000410068981 */ /* 0x000f26000c1e1300 */
[----:B------:R-:W1:Y:S01]  /*01a0*/  @!P2 LDC.64 R2, c[0x0][0x228] ;  /* 0x00008a00ff02ab82 */ /* 0x000e620000000a00 */
[C---:B--2---:R-:W-:Y:S01]  /*01b0*/  @!P1 IADD3 R12, P5, R11.reuse, R12, RZ ;  /* 0x0000000c0b0c9210 */ /* 0x044fe20007fbe0ff */
[----:B------:R-:W-:Y:S01]  /*01c0*/  @!P2 IMAD R23, R0, 0x200, R19 ;  /* 0x000002000017a824 */ /* 0x000fe200078e0213 */
[----:B0-----:R-:W-:-:S03]  /*01d0*/  @!P1 IADD3 R14, P3, R11, R14, RZ ;  /* 0x0000000e0b0e9210 */ /* 0x001fc60007f7e0ff */
[----:B------:R-:W-:Y:S01]  /*01e0*/  @!P1 IMAD.X R13, RZ, RZ, R13, P5 ;  /* 0x000000ffff0d9224 */ /* 0x000fe200028e060d */
[----:B------:R-:W-:Y:S01]  /*01f0*/  HFMA2.MMA R11, -RZ, RZ, 0, 0 ;  /* 0x00000000ff0b7435 */ /* 0x000fe200000001ff */
[----:B------:R-:W-:Y:S02]  /*0200*/  IMAD.MOV.U32 R10, RZ, RZ, RZ ;  /* 0x000000ffff0a7224 */ /* 0x000fe400078e00ff */
[----:B------:R-:W-:Y:S02]  /*0210*/  IMAD.MOV.U32 R18, RZ, RZ, RZ ;  /* 0x000000ffff127224 */ /* 0x000fe400078e00ff */
[----:B---3--:R-:W-:Y:S01]  /*0220*/  IMAD.MOV.U32 R21, RZ, RZ, RZ ;  /* 0x000000ffff157224 */ /* 0x008fe200078e00ff */
[----:B-1----:R-:W-:Y:S01]  /*0230*/  @!P2 IADD3 R8, P4, R23, R8, RZ ;  /* 0x000000081708a210 */ /* 0x002fe20007f9e0ff */
[----:B------:R-:W-:-:S03]  /*0240*/  @!P1 IMAD.X R15, RZ, RZ, R15, P3 ;  /* 0x000000ffff0f9224 */ /* 0x000fc600018e060f */
[----:B------:R-:W2:Y:S01]  /*0250*/  @!P1 LDG.E.S8 R11, desc[UR4][R12.64] ;  /* 0x000000040c0b9981 */ /* 0x000ea2000c1e1300 */
[----:B------:R-:W-:Y:S01]  /*0260*/  @!P2 IADD3 R2, P5, R23, R2, RZ ;  /* 0x000000021702a210 */ /* 0x000fe20007fbe0ff */
[----:B------:R-:W-:Y:S02]  /*0270*/  @!P2 IMAD.X R9, RZ, RZ, R9, P4 ;  /* 0x000000ffff09a224 */ /* 0x000fe400020e0609 */
[----:B------:R-:W2:Y:S02]  /*0280*/  @!P1 LDG.E.S8 R10, desc[UR4][R14.64] ;  /* 0x000000040e0a9981 */ /* 0x000ea4000c1e1300 */
[----:B------:R-:W-:Y:S02]  /*0290*/  @!P2 IMAD.X R3, RZ, RZ, R3, P5 ;  /* 0x000000ffff03a224 */ /* 0x000fe400028e0603 */
[----:B------:R0:W3:Y:S04]  /*02a0*/  @!P2 LDG.E.S8 R18, desc[UR4][R8.64] ;  /* 0x000000040812a981 */ /* 0x0000e8000c1e1300 */
[----:B------:R1:W3:Y:S01]  /*02b0*/  @!P2 LDG.E.S8 R21, desc[UR4][R2.64] ;  /* 0x000000040215a981 */ /* 0x0002e2000c1e1300 */
[----:B------:R-:W-:-:S05]  /*02c0*/  @!P2 VIADD R19, R19, 0x80 ;  /* 0x000000801313a836 */ /* 0x000fca0000000000 */
[----:B------:R-:W-:Y:S01]  /*02d0*/  ISETP.GE.AND P3, PT, R19, R4, PT ;  /* 0x000000041300720c */ /* 0x000fe20003f66270 */
[----:B0-----:R-:W0:-:S12]  /*02e0*/  @!P0 LDC.64 R8, c[0x0][0x218] ;  /* 0x00008600ff088b82 */ /* 0x001e180000000a00 */
[----:B------:R-:W0:Y:S08]  /*02f0*/  @!P3 LDC.64 R16, c[0x0][0x228] ;  /* 0x00008a00ff10bb82 */ /* 0x000e300000000a00 */
[----:B------:R-:W0:Y:S01]  /*0300*/  @!P3 LDC.64 R14, c[0x0][0x220] ;  /* 0x00008800ff0ebb82 */ /* 0x000e220000000a00 */
[C---:B------:R-:W-:Y:S02]  /*0310*/  @!P3 IMAD R19, R0.reuse, 0x200, R19 ;  /* 0x000002000013b824 */ /* 0x040fe400078e0213 */
[----:B-1----:R-:W-:Y:S01]  /*0320*/  @!P0 IMAD R3, R0, 0x200, R5 ;  /* 0x0000020000038824 */ /* 0x002fe200078e0205 */
[----:B------:R-:W-:Y:S01]  /*0330*/  CS2R R12, SRZ ;  /* 0x00000000000c7805 */ /* 0x000fe2000001ff00 */
[----:B------:R-:W-:Y:S01]  /*0340*/  VIADD R2, R5, 0x80 ;  /* 0x0000008005027836 */ /* 0x000fe20000000000 */
[----:B0-----:R-:W-:-:S05]  /*0350*/  @!P3 IADD3 R16, P2, R19, R16, RZ ;  /* 0x000000101310b210 */ /* 0x001fca0007f5e0ff */
[----:B------:R-:W-:Y:S01]  /*0360*/  @!P3 IMAD.X R17, RZ, RZ, R17, P2 ;  /* 0x000000ffff11b224 */ /* 0x000fe200010e0611 */
[----:B------:R-:W-:Y:S02]  /*0370*/  @!P0 IADD3 R8, P2, R3, R8, RZ ;  /* 0x0000000803088210 */ /* 0x000fe40007f5e0ff */
[----:B------:R-:W-:Y:S02]  /*0380*/  @!P3 IADD3 R14, P1, R19, R14, RZ ;  /* 0x0000000e130eb210 */ /* 0x000fe40007f3e0ff */
[----:B------:R-:W-:Y:S01]  /*0390*/  @!P0 IADD3.X R9, RZ, R9, RZ, P2, !PT ;  /* 0x00000009ff098210 */ /* 0x000fe200017fe4ff */
[----:B------:R0:W5:Y:S01]  /*03a0*/  @!P3 LDG.E.S8 R13, desc[UR4][R16.64] ;  /* 0x00000004100db981 */ /* 0x000162000c1e1300 */
[----:B------:R-:W-:Y:S01]  /*03b0*/  @!P3 IADD3.X R15, RZ, R15, RZ, P1, !PT ;  /* 0x0000000fff0fb210 */ /* 0x000fe20000ffe4ff */
[----:B------:R-:W-:-:S04]  /*03c0*/  @!P0 IMAD.MOV.U32 R5, RZ, RZ, R2 ;  /* 0x000000ffff058224 */ /* 0x000fc800078e0002 */
[----:B------:R0:W5:Y:S01]  /*03d0*/  @!P3 LDG.E.S8 R12, desc[UR4][R14.64] ;  /* 0x000000040e0cb981 */ /* 0x000162000c1e1300 */
[----:B------:R-:W-:Y:S01]  /*03e0*/  ISETP.GE.AND P1, PT, R5, R4, PT ;  /* 0x000000040500720c */ /* 0x000fe20003f26270 */
[----:B------:R-:W-:Y:S01]  /*03f0*/  BSSY B0, `(.L_x_23792) ;  /* 0x0000012000007945 */ /* 0x000fe20003800000 */
[----:B----4-:R-:W-:-:S05]  /*0400*/  VIMNMX R7, R7, R6, PT ;  /* 0x0000000607077248 */ /* 0x010fca0003fe0100 */
[----:B------:R0:W-:Y:S01]  /*0410*/  @!P0 STG.E.U8 desc[UR4][R8.64], R7 ;  /* 0x0000000708008986 */ /* 0x0001e2000c101104 */
[----:B--2---:R-:W-:Y:S02]  /*0420*/  VIMNMX R11, R11, R10, PT ;  /* 0x0000000a0b0b7248 */ /* 0x004fe40003fe0100 */
[----:B---3--:R-:W-:-:S03]  /*0430*/  VIMNMX R21, R21, R18, PT ;  /* 0x0000001215157248 */ /* 0x008fc60003fe0100 */
[----:B0-----:R-:W-:Y:S05]  /*0440*/  @P1 BRA `(.L_x_23793) ;  /* 0x0000000000301947 */ /* 0x001fea0003800000 */
[----:B------:R-:W-:Y:S01]  /*0450*/  IMAD R2, R0, 0x200, R5 ;  /* 0x0000020000027824 */ /* 0x000fe200078e0205 */
[----:B------:R-:W-:Y:S01]  /*0460*/  ULDC.64 UR6, c[0x0][0x218] ;  /* 0x0000860000067ab9 */ /* 0x000fe20000000a00 */
[----:B------:R-:W-:-:S03]  /*0470*/  VIADD R5, R5, 0x80 ;  /* 0x0000008005057836 */ /* 0x000fc60000000000 */
[----:B------:R-:W-:Y:S02]  /*0480*/  IADD3 R2, P0, R2, UR6, RZ ;  /* 0x0000000602027c10 */ /* 0x000fe4000ff1e0ff */
[----:B------:R-:W-:-:S03]  /*0490*/  ISETP.GE.AND P1, PT, R5, R4, PT ;  /* 0x000000040500720c */ /* 0x000fc60003f26270 */
[----:B------:R-:W-:-:S05]  /*04a0*/  IMAD.X R3, RZ, RZ, UR7, P0 ;  /* 0x00000007ff037e24 */ /* 0x000fca00080e06ff */
[----:B------:R0:W-:Y:S05]  /*04b0*/  STG.E.U8 desc[UR4][R2.64], R11 ;  /* 0x0000000b02007986 */ /* 0x0001ea000c101104 */
[----:B------:R-:W-:Y:S02]  /*04c0*/  @!P1 IMAD R6, R0, 0x200, R5 ;  /* 0x0000020000069824 */ /* 0x000fe400078e0205 */
[----:B------:R-:W-:-:S03]  /*04d0*/  @!P1 VIADD R5, R5, 0x80 ;  /* 0x0000008005059836 */ /* 0x000fc60000000000 */
[----:B------:R-:W-:-:S04]  /*04e0*/  @!P1 IADD3 R6, P2, R6, UR6, RZ ;  /* 0x0000000606069c10 */ /* 0x000fc8000ff5e0ff */
[----:B------:R-:W-:-:S05]  /*04f0*/  @!P1 IADD3.X R7, RZ, UR7, RZ, P2, !PT ;  /* 0x00000007ff079c10 */ /* 0x000fca00097fe4ff */
[----:B------:R0:W-:Y:S04]  /*0500*/  @!P1 STG.E.U8 desc[UR4][R6.64], R21 ;  /* 0x0000001506009986 */ /* 0x0001e8000c101104 */
.L_x_23793:
[----:B------:R-:W-:Y:S05]  /*0510*/  BSYNC B0 ;  /* 0x0000000000007941 */ /* 0x000fea0003800000 */
.L_x_23792:
[----:B------:R-:W-:-:S13]  /*0520*/  ISETP.GE.AND P0, PT, R5, R4, PT ;  /* 0x000000040500720c */ /* 0x000fda0003f06270 */
[----:B------:R-:W-:Y:S05]  /*0530*/  @P0 EXIT ;  /* 0x000000000000094d */ /* 0x000fea0003800000 */
[----:B------:R-:W-:Y:S01]  /*0540*/  IMAD R0, R0, 0x200, R5 ;  /* 0x0000020000007824 */ /* 0x000fe200078e0205 */
[----:B------:R-:W-:Y:S01]  /*0550*/  ULDC.64 UR6, c[0x0][0x218] ;  /* 0x0000860000067ab9 */ /* 0x000fe20000000a00 */
[----:B-----5:R-:W-:-:S03]  /*0560*/  VIMNMX R13, R13, R12, PT ;  /* 0x0000000c0d0d7248 */ /* 0x020fc60003fe0100 */
[----:B0-----:R-:W-:-:S05]  /*0570*/  IADD3 R2, P0, R0, UR6, RZ ;  /* 0x0000000600027c10 */ /* 0x001fca000ff1e0ff */
[----:B------:R-:W-:-:S05]  /*0580*/  IMAD.X R3, RZ, RZ, UR7, P0 ;  /* 0x00000007ff037e24 */ /* 0x000fca00080e06ff */
[----:B------:R-:W-:Y:S01]  /*0590*/  STG.E.U8 desc[UR4][R2.64], R13 ;  /* 0x0000000d02007986 */ /* 0x000fe2000c101104 */
[----:B------:R-:W-:Y:S05]  /*05a0*/  EXIT ;  /* 0x000000000000794d */ /* 0x000fea0003800000 */
.L_x_23794:
        /* <DEDUP_REMOVED lines=13> */
.L_x_42323:


//--------------------- .text._ZN2at6native29vectorized_elementwise_kernelILi2ENS0_13BinaryFunctorIaaaZZZNS0_19minimum_kernel_cudaERNS_18TensorIteratorBaseEENKUlvE_clEvENKUlvE0_clEvEUlaaE_EESt5arrayIPcLm3EEEEviT0_T1_ --------------------------
	.section	.text._ZN2at6native29vectorized_elementwise_kernelILi2ENS0_13BinaryFunctorIaaaZZZNS0_19minimum_kernel_cudaERNS_18TensorIteratorBaseEENKUlvE_clEvENKUlvE0_clEvEUlaaE_EESt5arrayIPcLm3EEEEviT0_T1_,"ax",@progbits
	.align	128
        .global         _ZN2at6native29vectorized_elementwise_kernelILi2ENS0_13BinaryFunctorIaaaZZZNS0_19minimum_kernel_cudaERNS_18TensorIteratorBaseEENKUlvE_clEvENKUlvE0_clEvEUlaaE_EESt5arrayIPcLm3EEEEviT0_T1_
        .type           _ZN2at6native29vectorized_elementwise_kernelILi2ENS0_13BinaryFunctorIaaaZZZNS0_19minimum_kernel_cudaERNS_18TensorIteratorBaseEENKUlvE_clEvENKUlvE0_clEvEUlaaE_EESt5arrayIPcLm3EEEEviT0_T1_,@function
        .size           _ZN2at6native29vectorized_elementwise_kernelILi2ENS0_13BinaryFunctorIaaaZZZNS0_19minimum_kernel_cudaERNS_18TensorIteratorBaseEENKUlvE_clEvENKUlvE0_clEvEUlaaE_EESt5arrayIPcLm3EEEEviT0_T1_,(.L_x_42324 - _ZN2at6native29vectorized_elementwise_kernelILi2ENS0_13BinaryFunctorIaaaZZZNS0_19minimum_kernel_cudaERNS_18TensorIteratorBaseEENKUlvE_clEvENKUlvE0_clEvEUlaaE_EESt5arrayIPcLm3EEEEviT0_T1_)
        .other          _ZN2at6native29vectorized_elementwise_kernelILi2ENS0_13BinaryFunctorIaaaZZZNS0_19minimum_kernel_cudaERNS_18TensorIteratorBaseEENKUlvE_clEvENKUlvE0_clEvEUlaaE_EESt5arrayIPcLm3EEEEviT0_T1_,@"STO_CUDA_ENTRY STV_DEFAULT"
_ZN2at6native29vectorized_elementwise_kernelILi2ENS0_13BinaryFunctorIaaaZZZNS0_19minimum_kernel_cudaERNS_18TensorIteratorBaseEENKUlvE_clEvENKUlvE0_clEvEUlaaE_EESt5arrayIPcLm3EEEEviT0_T1_:
.text._ZN2at6native29vectorized_elementwise_kernelILi2ENS0_13BinaryFunctorIaaaZZZNS0_19minimum_kernel_cudaERNS_18TensorIteratorBaseEENKUlvE_clEvENKUlvE0_clEvEUlaaE_EESt5arrayIPcLm3EEEEviT0_T1_:
[----:B------:R-:W-:Y:S08]  /*0000*/  LDC R1, c[0x0][0x28] ;  /* 0x00000a00ff017b82 */ /* 0x000ff00000000800 */
[----:B------:R-:W0:Y:S01]  /*0010*/  S2UR UR4, SR_CTAID.X ;  /* 0x00000000000479c3 */ /* 0x000e220000002500 */
[----:B------:R-:W-:-:S07]  /*0020*/  ULDC.64 UR12, c[0x0][0x208] ;  /* 0x00008200000c7ab9 */ /* 0x000fce0000000a00 */
[----:B------:R-:W1:Y:S01]  /*0030*/  LDC R3, c[0x0][0x210] ;  /* 0x00008400ff037b82 */ /* 0x000e620000000800 */
[----:B0-----:R-:W-:-:S06]  /*0040*/  USHF.L.U32 UR4, UR4, 0xa, URZ ;  /* 0x0000000a04047899 */ /* 0x001fcc000800063f */
[----:B-1----:R-:W-:-:S05]  /*0050*/  VIADD R3, R3, -UR4 ;  /* 0x8000000403037c36 */ /* 0x002fca0008000000 */
[----:B------:R-:W-:-:S13]  /*0060*/  ISETP.GE.U32.AND P0, PT, R3, 0x400, PT ;  /* 0x000004000300780c */ /* 0x000fda0003f06070 */
[----:B------:R-:W-:Y:S05]  /*0070*/  @!P0 BRA `(.L_x_23795) ;  /* 0x0000000400188947 */ /* 0x000fea0003800000 */
[----:B------:R-:W0:Y:S01]  /*0080*/  S2R R15, SR_TID.X ;  /* 0x00000000000f7919 */ /* 0x000e220000002100 */
[----:B------:R-:W-:Y:S01]  /*0090*/  ULDC.64 UR8, c[0x0][0x220] ;  /* 0x0000880000087ab9 */ /* 0x000fe20000000a00 */
[----:B------:R-:W-:Y:S02]  /*00a0*/  USHF.R.S32.HI UR5, URZ, 0x1f, UR4 ;  /* 0x0000001f3f057899 */ /* 0x000fe40008011404 */
[----:B------:R-:W-:Y:S01]  /*00b0*/  UIADD3 UR7, UP0, UR4, UR8, URZ ;  /* 0x0000000804077290 */ /* 0x000fe2000ff1e03f */
[----:B------:R-:W-:-:S03]  /*00c0*/  ULDC.64 UR10, c[0x0][0x228] ;  /* 0x00008a00000a7ab9 */ /* 0x000fc60000000a00 */
[----:B------:R-:W-:Y:S02]  /*00d0*/  UIADD3.X UR8, UR5, UR9, URZ, UP0, !UPT ;  /* 0x0000000905087290 */ /* 0x000fe400087fe43f */
[----:B------:R-:W-:Y:S01]  /*00e0*/  UIADD3 UR6, UP1, UR4, UR10, URZ ;  /* 0x0000000a04067290 */ /* 0x000fe2000ff3e03f */
[----:B------:R-:W-:-:S03]  /*00f0*/  IMAD.U32 R8, RZ, RZ, UR7 ;  /* 0x00000007ff087e24 */ /* 0x000fc6000f8e00ff */
[----:B------:R-:W-:Y:S01]  /*0100*/  UIADD3.X UR5, UR5, UR11, URZ, UP1, !UPT ;  /* 0x0000000b05057290 */ /* 0x000fe20008ffe43f */
[----:B------:R-:W-:Y:S02]  /*0110*/  IMAD.U32 R9, RZ, RZ, UR8 ;  /* 0x00000008ff097e24 */ /* 0x000fe4000f8e00ff */
[----:B------:R-:W-:Y:S01]  /*0120*/  IMAD.U32 R10, RZ, RZ, UR6 ;  /* 0x00000006ff0a7e24 */ /* 0x000fe2000f8e00ff */
[----:B------:R-:W-:Y:S02]  /*0130*/  ULDC.64 UR6, c[0x0][0x218] ;  /* 0x0000860000067ab9 */ /* 0x000fe40000000a00 */
[----:B------:R-:W-:Y:S02]  /*0140*/  IMAD.U32 R11, RZ, RZ, UR5 ;  /* 0x00000005ff0b7e24 */ /* 0x000fe4000f8e00ff */
[----:B0-----:R-:W-:-:S04]  /*0150*/  IMAD.WIDE.U32 R8, R15, 0x2, R8 ;  /* 0x000000020f087825 */ /* 0x001fc800078e0008 */
[----:B------:R-:W-:Y:S01]  /*0160*/  IMAD.WIDE.U32 R10, R15, 0x2, R10 ;  /* 0x000000020f0a7825 */ /* 0x000fe200078e000a */
[----:B------:R-:W2:Y:S04]  /*0170*/  LDG.E.U16 R7, desc[UR12][R8.64] ;  /* 0x0000000c08077981 */ /* 0x000ea8000c1e1500 */
[----:B------:R-:W3:Y:S04]  /*0180*/  LDG.E.U16 R13, desc[UR12][R10.64] ;  /* 0x0000000c0a0d7981 */ /* 0x000ee8000c1e1500 */
[----:B------:R-:W4:Y:S04]  /*0190*/  LDG.E.U16 R12, desc[UR12][R8.64+0x100] ;  /* 0x0001000c080c7981 */ /* 0x000f28000c1e1500 */
[----:B------:R-:W5:Y:S04]  /*01a0*/  LDG.E.U16 R14, desc[UR12][R10.64+0x100] ;  /* 0x0001000c0a0e7981 */ /* 0x000f68000c1e1500 */
[----:B------:R-:W5:Y:S04]  /*01b0*/  LDG.E.U16 R0, desc[UR12][R8.64+0x200] ;  /* 0x0002000c08007981 */ /* 0x000f68000c1e1500 */
[----:B------:R0:W5:Y:S04]  /*01c0*/  LDG.E.U16 R4, desc[UR12][R8.64+0x300] ;  /* 0x0003000c08047981 */ /* 0x000168000c1e1500 */
[----:B------:R-:W5:Y:S04]  /*01d0*/  LDG.E.U16 R5, desc[UR12][R10.64+0x200] ;  /* 0x0002000c0a057981 */ /* 0x000f68000c1e1500 */
[----:B------:R1:W5:Y:S01]  /*01e0*/  LDG.E.U16 R6, desc[UR12][R10.64+0x300] ;  /* 0x0003000c0a067981 */ /* 0x000362000c1e1500 */
[----:B------:R-:W-:-:S04]  /*01f0*/  UIADD3 UR5, UP0, UR4, UR6, URZ ;  /* 0x0000000604057290 */ /* 0x000fc8000ff1e03f */
[----:B------:R-:W-:Y:S02]  /*0200*/  UIADD3.X UR6, URZ, UR7, URZ, UP0, !UPT ;  /* 0x000000073f067290 */ /* 0x000fe400087fe43f */
[----:B------:R-:W-:-:S04]  /*0210*/  IMAD.U32 R2, RZ, RZ, UR5 ;  /* 0x00000005ff027e24 */ /* 0x000fc8000f8e00ff */
[----:B------:R-:W-:Y:S02]  /*0220*/  IMAD.U32 R3, RZ, RZ, UR6 ;  /* 0x00000006ff037e24 */ /* 0x000fe4000f8e00ff */
[----:B------:R-:W-:Y:S01]  /*0230*/  IMAD.WIDE R2, R15, 0x2, R2 ;  /* 0x000000020f027825 */ /* 0x000fe200078e0202 */
[C---:B--2---:R-:W-:Y:S02]  /*0240*/  PRMT R15, R7.reuse, 0x8880, RZ ;  /* 0x00008880070f7816 */ /* 0x044fe400000000ff */
[----:B0-----:R-:W-:Y:S02]  /*0250*/  PRMT R9, R7, 0x9991, RZ ;  /* 0x0000999107097816 */ /* 0x001fe400000000ff */
[C---:B---3--:R-:W-:Y:S01]  /*0260*/  PRMT R8, R13.reuse, 0x8880, RZ ;  /* 0x000088800d087816 */ /* 0x048fe200000000ff */
[----:B------:R-:W-:Y:S01]  /*0270*/  IMAD.MOV.U32 R7, RZ, RZ, R15 ;  /* 0x000000ffff077224 */ /* 0x000fe200078e000f */
[----:B-1----:R-:W-:Y:S02]  /*0280*/  PRMT R10, R13, 0x9991, RZ ;  /* 0x000099910d0a7816 */ /* 0x002fe400000000ff */
[----:B----4-:R-:W-:-:S02]  /*0290*/  PRMT R11, R12, 0x8880, RZ ;  /* 0x000088800c0b7816 */ /* 0x010fc400000000ff */
[----:B------:R-:W-:Y:S02]  /*02a0*/  PRMT R13, R12, 0x9991, RZ ;  /* 0x000099910c0d7816 */ /* 0x000fe400000000ff */
[C---:B-----5:R-:W-:Y:S02]  /*02b0*/  PRMT R12, R14.reuse, 0x8880, RZ ;  /* 0x000088800e0c7816 */ /* 0x060fe400000000ff */
[----:B------:R-:W-:Y:S02]  /*02c0*/  PRMT R14, R14, 0x9991, RZ ;  /* 0x000099910e0e7816 */ /* 0x000fe400000000ff */
[----:B------:R-:W-:Y:S02]  /*02d0*/  VIMNMX R7, R7, R8, PT ;  /* 0x0000000807077248 */ /* 0x000fe40003fe0100 */
[----:B------:R-:W-:Y:S02]  /*02e0*/  VIMNMX R8, R9, R10, PT ;  /* 0x0000000a09087248 */ /* 0x000fe40003fe0100 */
[----:B------:R-:W-:-:S02]  /*02f0*/  VIMNMX R9, R11, R12, PT ;  /* 0x0000000c0b097248 */ /* 0x000fc40003fe0100 */
[----:B------:R-:W-:Y:S02]  /*0300*/  VIMNMX R10, R13, R14, PT ;  /* 0x0000000e0d0a7248 */ /* 0x000fe40003fe0100 */
[C---:B------:R-:W-:Y:S02]  /*0310*/  PRMT R11, R0.reuse, 0x8880, RZ ;  /* 0x00008880000b7816 */ /* 0x040fe400000000ff */
[----:B------:R-:W-:Y:S02]  /*0320*/  PRMT R12, R0, 0x9991, RZ ;  /* 0x00009991000c7816 */ /* 0x000fe400000000ff */
[C---:B------:R-:W-:Y:S01]  /*0330*/  PRMT R15, R4.reuse, 0x8880, RZ ;  /* 0x00008880040f7816 */ /* 0x040fe200000000ff */
[----:B------:R-:W-:Y:S01]  /*0340*/  IMAD.MOV.U32 R0, RZ, RZ, R11 ;  /* 0x000000ffff007224 */ /* 0x000fe200078e000b */
        /* <DEDUP_REMOVED lines=9> */
[----:B------:R-:W-:Y:S01]  /*03e0*/  VIMNMX R0, R0, R5, PT ;  /* 0x0000000500007248 */ /* 0x000fe20003fe0100 */
[----:B------:R-:W-:Y:S01]  /*03f0*/  IMAD.MOV.U32 R11, RZ, RZ, R14 ;  /* 0x000000ffff0b7224 */ /* 0x000fe200078e000e */
[----:B------:R-:W-:Y:S01]  /*0400*/  PRMT R7, R8, 0x7604, R7 ;  /* 0x0000760408077816 */ /* 0x000fe20000000007 */
[----:B------:R-:W-:Y:S01]  /*0410*/  IMAD.MOV.U32 R13, RZ, RZ, R16 ;  /* 0x000000ffff0d7224 */ /* 0x000fe200078e0010 */
[----:B------:R-:W-:Y:S01]  /*0420*/  PRMT R9, R10, 0x7604, R9 ;  /* 0x000076040a097816 */ /* 0x000fe20000000009 */
[----:B------:R-:W-:Y:S01]  /*0430*/  IMAD.MOV.U32 R15, RZ, RZ, R18 ;  /* 0x000000ffff0f7224 */ /* 0x000fe200078e0012 */
[----:B------:R-:W-:Y:S01]  /*0440*/  VIMNMX R11, R4, R11, PT ;  /* 0x0000000b040b7248 */ /* 0x000fe20003fe0100 */
[----:B------:R-:W-:Y:S01]  /*0450*/  STG.E.U16 desc[UR12][R2.64], R7 ;  /* 0x0000000702007986 */ /* 0x000fe2000c10150c */
[----:B------:R-:W-:-:S02]  /*0460*/  VIMNMX R6, R6, R13, PT ;  /* 0x0000000d06067248 */ /* 0x000fc40003fe0100 */
[----:B------:R-:W-:Y:S01]  /*0470*/  VIMNMX R15, R12, R15, PT ;  /* 0x0000000f0c0f7248 */ /* 0x000fe20003fe0100 */
[----:B------:R-:W-:Y:S01]  /*0480*/  STG.E.U16 desc[UR12][R2.64+0x100], R9 ;  /* 0x0001000902007986 */ /* 0x000fe2000c10150c */
[----:B------:R-:W-:Y:S02]  /*0490*/  PRMT R11, R11, 0x7604, R0 ;  /* 0x000076040b0b7816 */ /* 0x000fe40000000000 */
[----:B------:R-:W-:-:S03]  /*04a0*/  PRMT R15, R15, 0x7604, R6 ;  /* 0x000076040f0f7816 */ /* 0x000fc60000000006 */
[----:B------:R-:W-:Y:S04]  /*04b0*/  STG.E.U16 desc[UR12][R2.64+0x200], R11 ;  /* 0x0002000b02007986 */ /* 0x000fe8000c10150c */
[----:B------:R-:W-:Y:S01]  /*04c0*/  STG.E.U16 desc[UR12][R2.64+0x300], R15 ;  /* 0x0003000f02007986 */ /* 0x000fe2000c10150c */
[----:B------:R-:W-:Y:S05]  /*04d0*/  EXIT ;  /* 0x000000000000794d */ /* 0x000fea0003800000 */
.L_x_23795:
[----:B------:R-:W0:Y:S01]  /*04e0*/  S2R R4, SR_TID.X ;  /* 0x0000000000047919 */ /* 0x000e220000002100 */
[----:B------:R-:W-:Y:S01]  /*04f0*/  IMAD.MOV.U32 R5, RZ, RZ, RZ ;  /* 0x000000ffff057224 */ /* 0x000fe200078e00ff */
[----:B0-----:R-:W-:Y:S01]  /*0500*/  ISETP.GE.AND P0, PT, R4, R3, PT ;  /* 0x000000030400720c */ /* 0x001fe20003f06270 */
[----:B------:R-:W-:-:S12]  /*0510*/  IMAD.MOV.U32 R0, RZ, RZ, R4 ;  /* 0x000000ffff007224 */ /* 0x000fd800078e0004 */
[C---:B------:R-:W-:Y:S01]  /*0520*/  @!P0 VIADD R25, R0.reuse, UR4 ;  /* 0x0000000400198c36 */ /* 0x040fe20008000000 */
[----:B------:R-:W0:Y:S01]  /*0530*/  @!P0 LDC.64 R6, c[0x0][0x220] ;  /* 0x00008800ff068b82 */ /* 0x000e220000000a00 */
[----:B------:R-:W-:-:S05]  /*0540*/  @!P0 VIADD R0, R0, 0x80 ;  /* 0x0000008000008836 */ /* 0x000fca0000000000 */
[C---:B------:R-:W-:Y:S02]  /*0550*/  ISETP.GE.AND P3, PT, R0.reuse, R3, PT ;  /* 0x000000030000720c */ /* 0x040fe40003f66270 */
[----:B------:R-:W1:Y:S11]  /*0560*/  @!P0 LDC.64 R22, c[0x0][0x228] ;  /* 0x00008a00ff168b82 */ /* 0x000e760000000a00 */
[C---:B------:R-:W-:Y:S01]  /*0570*/  @!P3 VIADD R11, R0.reuse, UR4 ;  /* 0x00000004000bbc36 */ /* 0x040fe20008000000 */
[----:B------:R-:W2:Y:S01]  /*0580*/  @!P3 LDC.64 R12, c[0x0][0x220] ;  /* 0x00008800ff0cbb82 */ /* 0x000ea20000000a00 */
[----:B------:R-:W-:Y:S01]  /*0590*/  @!P3 VIADD R0, R0, 0x80 ;  /* 0x000000800000b836 */ /* 0x000fe20000000000 */
[----:B0-----:R-:W-:-:S04]  /*05a0*/  @!P0 IADD3 R6, P1, R25, R6, RZ ;  /* 0x0000000619068210 */ /* 0x001fc80007f3e0ff */
[----:B------:R-:W-:Y:S02]  /*05b0*/  ISETP.GE.AND P4, PT, R0, R3, PT ;  /* 0x000000030000720c */ /* 0x000fe40003f86270 */
[----:B------:R-:W0:Y:S01]  /*05c0*/  @!P3 LDC.64 R16, c[0x0][0x228] ;  /* 0x00008a00ff10bb82 */ /* 0x000e220000000a00 */
[----:B------:R-:W-:Y:S02]  /*05d0*/  @!P0 IMAD.X R7, RZ, RZ, R7, P1 ;  /* 0x000000ffff078224 */ /* 0x000fe400008e0607 */
[----:B------:R-:W-:-:S03]  /*05e0*/  IMAD.MOV.U32 R2, RZ, RZ, RZ ;  /* 0x000000ffff027224 */ /* 0x000fc600078e00ff */
[----:B------:R3:W4:Y:S05]  /*05f0*/  @!P0 LDG.E.S8 R5, desc[UR12][R6.64] ;  /* 0x0000000c06058981 */ /* 0x00072a000c1e1300 */
[C---:B------:R-:W-:Y:S01]  /*0600*/  @!P4 VIADD R21, R0.reuse, UR4 ;  /* 0x000000040015cc36 */ /* 0x040fe20008000000 */
[----:B------:R-:W5:Y:S01]  /*0610*/  @!P4 LDC.64 R8, c[0x0][0x220] ;  /* 0x00008800ff08cb82 */ /* 0x000f620000000a00 */
[----:B------:R-:W-:Y:S01]  /*0620*/  @!P4 VIADD R0, R0, 0x80 ;  /* 0x000000800000c836 */ /* 0x000fe20000000000 */
[----:B--2---:R-:W-:-:S04]  /*0630*/  @!P3 IADD3 R12, P5, R11, R12, RZ ;  /* 0x0000000c0b0cb210 */ /* 0x004fc80007fbe0ff */
[----:B------:R-:W-:Y:S02]  /*0640*/  ISETP.GE.AND P2, PT, R0, R3, PT ;  /* 0x000000030000720c */ /* 0x000fe40003f46270 */
[----:B------:R-:W2:Y:S01]  /*0650*/  @!P4 LDC.64 R28, c[0x0][0x228] ;  /* 0x00008a00ff1ccb82 */ /* 0x000ea20000000a00 */
[----:B0-----:R-:W-:-:S10]  /*0660*/  @!P3 IADD3 R16, P6, R11, R16, RZ ;  /* 0x000000100b10b210 */ /* 0x001fd40007fde0ff */
[C---:B------:R-:W-:Y:S01]  /*0670*/  @!P2 VIADD R15, R0.reuse, UR4 ;  /* 0x00000004000fac36 */ /* 0x040fe20008000000 */
[----:B------:R-:W-:Y:S01]  /*0680*/  @!P2 IADD3 R0, R0, 0x80, RZ ;  /* 0x000000800000a810 */ /* 0x000fe20007ffe0ff */
[----:B------:R-:W0:Y:S03]  /*0690*/  @!P2 LDC.64 R18, c[0x0][0x220] ;  /* 0x00008800ff12ab82 */ /* 0x000e260000000a00 */
[CC--:B------:R-:W-:Y:S02]  /*06a0*/  ISETP.GE.AND P1, PT, R0.reuse, R3.reuse, PT ;  /* 0x000000030000720c */ /* 0x0c0fe40003f26270 */
[----:B---3--:R-:W-:Y:S01]  /*06b0*/  CS2R R6, SRZ ;  /* 0x0000000000067805 */ /* 0x008fe2000001ff00 */
[----:B------:R-:W-:Y:S02]  /*06c0*/  @!P3 IMAD.X R13, RZ, RZ, R13, P5 ;  /* 0x000000ffff0db224 */ /* 0x000fe400028e060d */
[----:B------:R-:W-:Y:S01]  /*06d0*/  @!P3 IMAD.X R17, RZ, RZ, R17, P6 ;  /* 0x000000ffff11b224 */ /* 0x000fe200030e0611 */
[----:B------:R-:W3:Y:S01]  /*06e0*/  @!P2 LDC.64 R10, c[0x0][0x228] ;  /* 0x00008a00ff0aab82 */ /* 0x000ee20000000a00 */
[C---:B-----5:R-:W-:Y:S01]  /*06f0*/  @!P4 IADD3 R20, P5, R21.reuse, R8, RZ ;  /* 0x000000081514c210 */ /* 0x060fe20007fbe0ff */
[----:B------:R5:W4:Y:S05]  /*0700*/  @!P3 LDG.E.S8 R2, desc[UR12][R12.64] ;  /* 0x0000000c0c02b981 */ /* 0x000b2a000c1e1300 */
[C---:B------:R-:W-:Y:S01]  /*0710*/  @!P1 VIADD R27, R0.reuse, UR4 ;  /* 0x00000004001b9c36 */ /* 0x040fe20008000000 */
[----:B------:R1:W4:Y:S01]  /*0720*/  @!P3 LDG.E.S8 R7, desc[UR12][R16.64] ;  /* 0x0000000c1007b981 */ /* 0x000322000c1e1300 */
[----:B------:R-:W-:Y:S01]  /*0730*/  @!P1 VIADD R0, R0, 0x80 ;  /* 0x0000008000009836 */ /* 0x000fe20000000000 */
[----:B--2---:R-:W-:Y:S01]  /*0740*/  @!P4 IADD3 R28, P6, R21, R28, RZ ;  /* 0x0000001c151cc210 */ /* 0x004fe20007fde0ff */
[----:B-----5:R-:W2:Y:S03]  /*0750*/  @!P1 LDC.64 R12, c[0x0][0x220] ;  /* 0x00008800ff0c9b82 */ /* 0x020ea60000000a00 */
[----:B------:R-:W-:Y:S01]  /*0760*/  ISETP.GE.AND P3, PT, R0, R3, PT ;  /* 0x000000030000720c */ /* 0x000fe20003f66270 */
[----:B------:R-:W-:Y:S01]  /*0770*/  @!P4 IMAD.X R21, RZ, RZ, R9, P5 ;  /* 0x000000ffff15c224 */ /* 0x000fe200028e0609 */
[----:B------:R-:W-:Y:S01]  /*0780*/  CS2R R8, SRZ ;  /* 0x0000000000087805 */ /* 0x000fe2000001ff00 */
[----:B------:R-:W-:-:S02]  /*0790*/  @!P4 IMAD.X R29, RZ, RZ, R29, P6 ;  /* 0x000000ffff1dc224 */ /* 0x000fc400030e061d */
[----:B-1----:R-:W1:Y:S01]  /*07a0*/  @!P1 LDC.64 R16, c[0x0][0x228] ;  /* 0x00008a00ff109b82 */ /* 0x002e620000000a00 */
[----:B------:R5:W4:Y:S01]  /*07b0*/  @!P4 LDG.E.S8 R6, desc[UR12][R20.64] ;  /* 0x0000000c1406c981 */ /* 0x000b22000c1e1300 */
[----:B------:R-:W-:-:S03]  /*07c0*/  @!P0 IADD3 R22, P5, R25, R22, RZ ;  /* 0x0000001619168210 */ /* 0x000fc60007fbe0ff */
[----:B------:R3:W4:Y:S01]  /*07d0*/  @!P4 LDG.E.S8 R9, desc[UR12][R28.64] ;  /* 0x0000000c1c09c981 */ /* 0x000722000c1e1300 */
[----:B0-----:R-:W-:Y:S02]  /*07e0*/  @!P2 IADD3 R24, P4, R15, R18, RZ ;  /* 0x000000120f18a210 */ /* 0x001fe40007f9e0ff */
[C---:B-----5:R-:W-:Y:S02]  /*07f0*/  @!P3 VIADD R21, R0.reuse, UR4 ;  /* 0x000000040015bc36 */ /* 0x060fe40008000000 */
[----:B------:R-:W-:Y:S02]  /*0800*/  @!P3 VIADD R0, R0, 0x80 ;  /* 0x000000800000b836 */ /* 0x000fe40000000000 */
[----:B------:R-:W-:Y:S02]  /*0810*/  @!P2 IMAD.X R25, RZ, RZ, R19, P4 ;  /* 0x000000ffff19a224 */ /* 0x000fe400020e0613 */
[----:B------:R-:W-:Y:S01]  /*0820*/  @!P0 IMAD.X R23, RZ, RZ, R23, P5 ;  /* 0x000000ffff178224 */ /* 0x000fe200028e0617 */
[----:B------:R-:W-:-:S02]  /*0830*/  ISETP.GE.AND P4, PT, R0, R3, PT ;  /* 0x000000030000720c */ /* 0x000fc40003f86270 */
[----:B---3--:R-:W-:Y:S02]  /*0840*/  @!P2 IADD3 R28, P5, R15, R10, RZ ;  /* 0x0000000a0f1ca210 */ /* 0x008fe40007fbe0ff */
[----:B------:R-:W0:Y:S01]  /*0850*/  @!P3 LDC.64 R14, c[0x0][0x220] ;  /* 0x00008800ff0ebb82 */ /* 0x000e220000000a00 */
[----:B------:R-:W-:Y:S01]  /*0860*/  IMAD.MOV.U32 R20, RZ, RZ, RZ ;  /* 0x000000ffff147224 */ /* 0x000fe200078e00ff */
[----:B------:R3:W4:Y:S01]  /*0870*/  @!P0 LDG.E.S8 R8, desc[UR12][R22.64] ;  /* 0x0000000c16088981 */ /* 0x000722000c1e1300 */
[----:B------:R-:W-:Y:S01]  /*0880*/  @!P2 IMAD.X R29, RZ, RZ, R11, P5 ;  /* 0x000000ffff1da224 */ /* 0x000fe200028e060b */
[----:B--2---:R-:W-:-:S03]  /*0890*/  @!P1 IADD3 R18, P5, R27, R12, RZ ;  /* 0x0000000c1b129210 */ /* 0x004fc60007fbe0ff */
[----:B------:R2:W5:Y:S01]  /*08a0*/  @!P2 LDG.E.S8 R20, desc[UR12][R24.64] ;  /* 0x0000000c1814a981 */ /* 0x000562000c1e1300 */
[----:B------:R-:W0:Y:S01]  /*08b0*/  @!P3 LDC.64 R10, c[0x0][0x228] ;  /* 0x00008a00ff0abb82 */ /* 0x000e220000000a00 */
[----:B---3--:R-:W-:Y:S01]  /*08c0*/  CS2R R22, SRZ ;  /* 0x0000000000167805 */ /* 0x008fe2000001ff00 */
[----:B--2---:R-:W-:-:S05]  /*08d0*/  @!P4 VIADD R25, R0, UR4 ;  /* 0x000000040019cc36 */ /* 0x004fca0008000000 */
[----:B------:R2:W5:Y:S01]  /*08e0*/  @!P2 LDG.E.S8 R23, desc[UR12][R28.64] ;  /* 0x0000000c1c17a981 */ /* 0x000562000c1e1300 */
[----:B------:R-:W-:Y:S02]  /*08f0*/  @!P4 VIADD R0, R0, 0x80 ;  /* 0x000000800000c836 */ /* 0x000fe40000000000 */
[----:B------:R-:W-:Y:S01]  /*0900*/  @!P1 IMAD.X R19, RZ, RZ, R13, P5 ;  /* 0x000000ffff139224 */ /* 0x000fe200028e060d */
[----:B-1----:R-:W-:Y:S01]  /*0910*/  @!P1 IADD3 R16, P5, R27, R16, RZ ;  /* 0x000000101b109210 */ /* 0x002fe20007fbe0ff */
[----:B------:R-:W1:Y:S01]  /*0920*/  @!P4 LDC.64 R12, c[0x0][0x220] ;  /* 0x00008800ff0ccb82 */ /* 0x000e620000000a00 */
[----:B------:R-:W-:Y:S02]  /*0930*/  ISETP.GE.AND P2, PT, R0, R3, PT ;  /* 0x000000030000720c */ /* 0x000fe40003f46270 */
[----:B0-----:R-:W-:Y:S01]  /*0940*/  @!P3 IADD3 R26, P6, R21, R14, RZ ;  /* 0x0000000e151ab210 */ /* 0x001fe20007fde0ff */
[----:B------:R-:W-:Y:S01]  /*0950*/  @!P1 IMAD.X R17, RZ, RZ, R17, P5 ;  /* 0x000000ffff119224 */ /* 0x000fe200028e0611 */
[----:B------:R0:W3:Y:S01]  /*0960*/  @!P1 LDG.E.S8 R22, desc[UR12][R18.64] ;  /* 0x0000000c12169981 */ /* 0x0000e2000c1e1300 */
[----:B--2---:R-:W-:Y:S01]  /*0970*/  IMAD.MOV.U32 R29, RZ, RZ, RZ ;  /* 0x000000ffff1d7224 */ /* 0x004fe200078e00ff */
[----:B------:R-:W-:-:S02]  /*0980*/  @!P3 IADD3.X R27, RZ, R15, RZ, P6, !PT ;  /* 0x0000000fff1bb210 */ /* 0x000fc400037fe4ff */
[----:B------:R-:W2:Y:S03]  /*0990*/  @!P4 LDC.64 R14, c[0x0][0x228] ;  /* 0x00008a00ff0ecb82 */ /* 0x000ea60000000a00 */
[----:B------:R0:W3:Y:S05]  /*09a0*/  @!P1 LDG.E.S8 R29, desc[UR12][R16.64] ;  /* 0x0000000c101d9981 */ /* 0x0000ea000c1e1300 */
[----:B0-----:R-:W0:Y:S08]  /*09b0*/  @!P2 LDC.64 R18, c[0x0][0x228] ;  /* 0x00008a00ff12ab82 */ /* 0x001e300000000a00 */
[----:B------:R-:W0:Y:S01]  /*09c0*/  @!P2 LDC.64 R16, c[0x0][0x220] ;  /* 0x00008800ff10ab82 */ /* 0x000e220000000a00 */
[----:B------:R-:W-:Y:S01]  /*09d0*/  @!P3 IADD3 R10, P1, R21, R10, RZ ;  /* 0x0000000a150ab210 */ /* 0x000fe20007f3e0ff */
[----:B------:R-:W-:-:S02]  /*09e0*/  IMAD.MOV.U32 R24, RZ, RZ, RZ ;  /* 0x000000ffff187224 */ /* 0x000fc400078e00ff */
[----:B------:R-:W-:Y:S02]  /*09f0*/  IMAD.MOV.U32 R21, RZ, RZ, RZ ;  /* 0x000000ffff157224 */ /* 0x000fe400078e00ff */
[----:B------:R-:W-:Y:S01]  /*0a00*/  @!P3 IMAD.X R11, RZ, RZ, R11, P1 ;  /* 0x000000ffff0bb224 */ /* 0x000fe200008e060b */
[C---:B-1----:R-:W-:Y:S01]  /*0a10*/  @!P4 IADD3 R12, P1, R25.reuse, R12, RZ ;  /* 0x0000000c190cc210 */ /* 0x042fe20007f3e0ff */
[----:B------:R-:W-:Y:S01]  /*0a20*/  @!P2 VIADD R28, R0, UR4 ;  /* 0x00000004001cac36 */ /* 0x000fe20008000000 */
[----:B------:R1:W3:Y:S01]  /*0a30*/  @!P3 LDG.E.S8 R24, desc[UR12][R26.64] ;  /* 0x0000000c1a18b981 */ /* 0x0002e2000c1e1300 */
[----:B--2---:R-:W-:Y:S02]  /*0a40*/  @!P4 IADD3 R14, P5, R25, R14, RZ ;  /* 0x0000000e190ec210 */ /* 0x004fe40007fbe0ff */
[----:B------:R-:W-:Y:S01]  /*0a50*/  @!P4 IMAD.X R13, RZ, RZ, R13, P1 ;  /* 0x000000ffff0dc224 */ /* 0x000fe200008e060d */
[----:B------:R2:W3:Y:S01]  /*0a60*/  @!P3 LDG.E.S8 R21, desc[UR12][R10.64] ;  /* 0x0000000c0a15b981 */ /* 0x0004e2000c1e1300 */
[----:B0-----:R-:W-:Y:S01]  /*0a70*/  @!P2 IADD3 R18, P3, R28, R18, RZ ;  /* 0x000000121c12a210 */ /* 0x001fe20007f7e0ff */
[----:B------:R-:W-:-:S02]  /*0a80*/  IMAD.MOV.U32 R0, RZ, RZ, RZ ;  /* 0x000000ffff007224 */ /* 0x000fc400078e00ff */
[----:B------:R-:W-:Y:S01]  /*0a90*/  IMAD.MOV.U32 R25, RZ, RZ, RZ ;  /* 0x000000ffff197224 */ /* 0x000fe200078e00ff */
[----:B-1----:R-:W-:Y:S02]  /*0aa0*/  CS2R R26, SRZ ;  /* 0x00000000001a7805 */ /* 0x002fe4000001ff00 */
[----:B------:R-:W-:Y:S01]  /*0ab0*/  @!P2 IADD3 R16, P1, R28, R16, RZ ;  /* 0x000000101c10a210 */ /* 0x000fe20007f3e0ff */
[----:B------:R-:W-:Y:S01]  /*0ac0*/  @!P4 IMAD.X R15, RZ, RZ, R15, P5 ;  /* 0x000000ffff0fc224 */ /* 0x000fe200028e060f */
[----:B------:R0:W3:Y:S01]  /*0ad0*/  @!P4 LDG.E.S8 R0, desc[UR12][R12.64] ;  /* 0x0000000c0c00c981 */ /* 0x0000e2000c1e1300 */
[----:B------:R-:W-:Y:S01]  /*0ae0*/  @!P2 IMAD.X R19, RZ, RZ, R19, P3 ;  /* 0x000000ffff13a224 */ /* 0x000fe200018e0613 */
[----:B--2---:R-:W1:Y:S01]  /*0af0*/  @!P0 LDC.64 R10, c[0x0][0x218] ;  /* 0x00008600ff0a8b82 */ /* 0x004e620000000a00 */
[----:B------:R-:W-:Y:S01]  /*0b00*/  @!P2 IMAD.X R17, RZ, RZ, R17, P1 ;  /* 0x000000ffff11a224 */ /* 0x000fe200008e0611 */
[----:B------:R-:W2:Y:S04]  /*0b10*/  @!P4 LDG.E.S8 R25, desc[UR12][R14.64] ;  /* 0x0000000c0e19c981 */ /* 0x000ea8000c1e1300 */
[----:B------:R-:W2:Y:S04]  /*0b20*/  @!P2 LDG.E.S8 R26, desc[UR12][R16.64] ;  /* 0x0000000c101aa981 */ /* 0x000ea8000c1e1300 */
[----:B------:R-:W2:Y:S01]  /*0b30*/  @!P2 LDG.E.S8 R27, desc[UR12][R18.64] ;  /* 0x0000000c121ba981 */ /* 0x000ea2000c1e1300 */
[----:B0-----:R-:W-:-:S05]  /*0b40*/  @!P0 VIADD R13, R4, UR4 ;  /* 0x00000004040d8c36 */ /* 0x001fca0008000000 */
[----:B-1----:R-:W-:-:S05]  /*0b50*/  @!P0 IADD3 R10, P1, R13, R10, RZ ;  /* 0x0000000a0d0a8210 */ /* 0x002fca0007f3e0ff */
[----:B------:R-:W-:Y:S01]  /*0b60*/  @!P0 IMAD.X R11, RZ, RZ, R11, P1 ;  /* 0x000000ffff0b8224 */ /* 0x000fe200008e060b */
[----:B------:R-:W-:Y:S04]  /*0b70*/  BSSY B0, `(.L_x_23796) ;  /* 0x000003e000007945 */ /* 0x000fe80003800000 */
[----:B------:R-:W-:Y:S01]  /*0b80*/  BSSY B1, `(.L_x_23797) ;  /* 0x0000035000017945 */ /* 0x000fe20003800000 */
[----:B----4-:R-:W-:Y:S01]  /*0b90*/  VIMNMX R13, R8, R5, PT ;  /* 0x00000005080d7248 */ /* 0x010fe20003fe0100 */
[----:B------:R-:W-:-:S04]  /*0ba0*/  VIADD R5, R4, 0x80 ;  /* 0x0000008004057836 */ /* 0x000fc80000000000 */
[----:B------:R-:W-:Y:S01]  /*0bb0*/  @!P0 IMAD.MOV.U32 R4, RZ, RZ, R5 ;  /* 0x000000ffff048224 */ /* 0x000fe200078e0005 */
[----:B------:R0:W-:Y:S04]  /*0bc0*/  @!P0 STG.E.U8 desc[UR12][R10.64], R13 ;  /* 0x0000000d0a008986 */ /* 0x0001e8000c10110c */
[----:B------:R-:W-:Y:S02]  /*0bd0*/  ISETP.GE.AND P0, PT, R4, R3, PT ;  /* 0x000000030400720c */ /* 0x000fe40003f06270 */
[----:B------:R-:W-:Y:S02]  /*0be0*/  VIMNMX R5, R7, R2, PT ;  /* 0x0000000207057248 */ /* 0x000fe40003fe0100 */
[----:B------:R-:W-:Y:S02]  /*0bf0*/  VIMNMX R9, R9, R6, PT ;  /* 0x0000000609097248 */ /* 0x000fe40003fe0100 */
[----:B-----5:R-:W-:-:S02]  /*0c00*/  VIMNMX R23, R23, R20, PT ;  /* 0x0000001417177248 */ /* 0x020fc40003fe0100 */
[----:B---3--:R-:W-:Y:S02]  /*0c10*/  VIMNMX R29, R29, R22, PT ;  /* 0x000000161d1d7248 */ /* 0x008fe40003fe0100 */
[----:B------:R-:W-:Y:S02]  /*0c20*/  VIMNMX R21, R21, R24, PT ;  /* 0x0000001815157248 */ /* 0x000fe40003fe0100 */
[----:B--2---:R-:W-:Y:S02]  /*0c30*/  VIMNMX R0, R25, R0, PT ;  /* 0x0000000019007248 */ /* 0x004fe40003fe0100 */
[----:B------:R-:W-:Y:S01]  /*0c40*/  VIMNMX R26, R27, R26, PT ;  /* 0x0000001a1b1a7248 */ /* 0x000fe20003fe0100 */
[----:B0-----:R-:W-:Y:S06]  /*0c50*/  @P0 BRA `(.L_x_23798) ;  /* 0x0000000000380947 */ /* 0x001fec0003800000 */
        /* <DEDUP_REMOVED lines=8> */
[C---:B0-----:R-:W-:Y:S01]  /*0ce0*/  IADD3 R6, R4.reuse, UR4, RZ ;  /* 0x0000000404067c10 */ /* 0x041fe2000fffe0ff */
[----:B------:R-:W-:Y:S01]  /*0cf0*/  ULDC.64 UR6, c[0x0][0x218] ;  /* 0x0000860000067ab9 */ /* 0x000fe20000000a00 */
[----:B------:R-:W-:Y:S02]  /*0d00*/  VIADD R4, R4, 0x80 ;  /* 0x0000008004047836 */ /* 0x000fe40000000000 */
[----:B------:R-:W-:-:S05]  /*0d10*/  IADD3 R6, P0, R6, UR6, RZ ;  /* 0x0000000606067c10 */ /* 0x000fca000ff1e0ff */
[----:B------:R-:W-:-:S05]  /*0d20*/  IMAD.X R7, RZ, RZ, UR7, P0 ;  /* 0x00000007ff077e24 */ /* 0x000fca00080e06ff */
[----:B------:R0:W-:Y:S03]  /*0d30*/  STG.E.U8 desc[UR12][R6.64], R9 ;  /* 0x0000000906007986 */ /* 0x0001e6000c10110c */
.L_x_23798:
        /* <DEDUP_REMOVED lines=8> */
.L_x_23799:
        /* <DEDUP_REMOVED lines=8> */
.L_x_23800:
        /* <DEDUP_REMOVED lines=9> */
.L_x_23801:
[----:B------:R-:W-:Y:S05]  /*0ed0*/  BSYNC B1 ;  /* 0x0000000000017941 */ /* 0x000fea0003800000 */
.L_x_23797:
[----:B------:R-:W-:-:S13]  /*0ee0*/  ISETP.GE.AND P0, PT, R4, R3, PT ;  /* 0x000000030400720c */ /* 0x000fda0003f06270 */
[----:B------:R-:W3:Y:S01]  /*0ef0*/  @!P0 LDC.64 R8, c[0x0][0x218] ;  /* 0x00008600ff088b82 */ /* 0x000ee20000000a00 */
[C---:B012---:R-:W-:Y:S02]  /*0f00*/  @!P0 VIADD R7, R4.reuse, UR4 ;  /* 0x0000000404078c36 */ /* 0x047fe40008000000 */
[----:B------:R-:W-:-:S03]  /*0f10*/  @!P0 VIADD R4, R4, 0x80 ;  /* 0x0000008004048836 */ /* 0x000fc60000000000 */
[----:B---3--:R-:W-:-:S05]  /*0f20*/  @!P0 IADD3 R6, P1, R7, R8, RZ ;  /* 0x0000000807068210 */ /* 0x008fca0007f3e0ff */
[----:B------:R-:W-:-:S05]  /*0f30*/  @!P0 IMAD.X R7, RZ, RZ, R9, P1 ;  /* 0x000000ffff078224 */ /* 0x000fca00008e0609 */
[----:B------:R2:W-:Y:S03]  /*0f40*/  @!P0 STG.E.U8 desc[UR12][R6.64], R0 ;  /* 0x0000000006008986 */ /* 0x0005e6000c10110c */
.L_x_23802:
[----:B------:R-:W-:Y:S05]  /*0f50*/  BSYNC B0 ;  /* 0x0000000000007941 */ /* 0x000fea0003800000 */
.L_x_23796:
[----:B------:R-:W-:Y:S05]  /*0f60*/  WARPSYNC.ALL ;  /* 0x0000000000007948 */ /* 0x000fea0003800000 */
[----:B------:R-:W-:-:S13]  /*0f70*/  ISETP.GE.AND P0, PT, R4, R3, PT ;  /* 0x000000030400720c */ /* 0x000fda0003f06270 */
[----:B------:R-:W-:Y:S05]  /*0f80*/  @P0 EXIT ;  /* 0x000000000000094d */ /* 0x000fea0003800000 */
[----:B------:R-:W-:Y:S01]  /*0f90*/  VIADD R2, R4, UR4 ;  /* 0x0000000404027c36 */ /* 0x000fe20008000000 */
[----:B------:R-:W-:-:S04]  /*0fa0*/  ULDC.64 UR6, c[0x0][0x218] ;  /* 0x0000860000067ab9 */ /* 0x000fc80000000a00 */
[----:B------:R-:W-:-:S05]  /*0fb0*/  IADD3 R2, P0, R2, UR6, RZ ;  /* 0x0000000602027c10 */ /* 0x000fca000ff1e0ff */
[----:B------:R-:W-:-:S05]  /*0fc0*/  IMAD.X R3, RZ, RZ, UR7, P0 ;  /* 0x00000007ff037e24 */ /* 0x000fca00080e06ff */
[----:B------:R-:W-:Y:S01]  /*0fd0*/  STG.E.U8 desc[UR12][R2.64], R26 ;  /* 0x0000001a02007986 */ /* 0x000fe2000c10110c */
[----:B------:R-:W-:Y:S05]  /*0fe0*/  EXIT ;  /* 0x000000000000794d */ /* 0x000fea0003800000 */
.L_x_23803:
        /* <DEDUP_REMOVED lines=9> */
.L_x_42324:


//--------------------- .text._ZN2at6native29vectorized_elementwise_kernelILi4ENS0_13BinaryFunctorIaaaZZZNS0_19minimum_kernel_cudaERNS_18TensorIteratorBaseEENKUlvE_clEvENKUlvE0_clEvEUlaaE_EESt5arrayIPcLm3EEEEviT0_T1_ --------------------------
	.section	.text._ZN2at6native29vectorized_elementwise_kernelILi4ENS0_13BinaryFunctorIaaaZZZNS0_19minimum_kernel_cudaERNS_18TensorIteratorBaseEENKUlvE_clEvENKUlvE0_clEvEUlaaE_EESt5arrayIPcLm3EEEEviT0_T1_,"ax",@progbits
	.align	128
        .global         _ZN2at6native29vectorized_elementwise_kernelILi4ENS0_13BinaryFunctorIaaaZZZNS0_19minimum_kernel_cudaERNS_18TensorIteratorBaseEENKUlvE_clEvENKUlvE0_clEvEUlaaE_EESt5arrayIPcLm3EEEEviT0_T1_
        .type           _ZN2at6native29vectorized_elementwise_kernelILi4ENS0_13BinaryFunctorIaaaZZZNS0_19minimum_kernel_cudaERNS_18TensorIteratorBaseEENKUlvE_clEvENKUlvE0_clEvEUlaaE_EESt5arrayIPcLm3EEEEviT0_T1_,@function
        .size           _ZN2at6native29vectorized_elementwise_kernelILi4ENS0_13BinaryFunctorIaaaZZZNS0_19minimum_kernel_cudaERNS_18TensorIteratorBaseEENKUlvE_clEvENKUlvE0_clEvEUlaaE_EESt5arrayIPcLm3EEEEviT0_T1_,(.L_x_42325 - _ZN2at6native29vectorized_elementwise_kernelILi4ENS0_13BinaryFunctorIaaaZZZNS0_19minimum_kernel_cudaERNS_18TensorIteratorBaseEENKUlvE_clEvENKUlvE0_clEvEUlaaE_EESt5arrayIPcLm3EEEEviT0_T1_)
        .other          _ZN2at6native29vectorized_elementwise_kernelILi4ENS0_13BinaryFunctorIaaaZZZNS0_19minimum_kernel_cudaERNS_18TensorIteratorBaseEENKUlvE_clEvENKUlvE0_clEvEUlaaE_EESt5arrayIPcLm3EEEEviT0_T1_,@"STO_CUDA_ENTRY STV_DEFAULT"
_ZN2at6native29vectorized_elementwise_kernelILi4ENS0_13BinaryFunctorIaaaZZZNS0_19minimum_kernel_cudaERNS_18TensorIteratorBaseEENKUlvE_clEvENKUlvE0_clEvEUlaaE_EESt5arrayIPcLm3EEEEviT0_T1_:
.text._ZN2at6native29vectorized_elementwise_kernelILi4ENS0_13BinaryFunctorIaaaZZZNS0_19minimum_kernel_cudaERNS_18TensorIteratorBaseEENKUlvE_clEvENKUlvE0_clEvEUlaaE_EESt5arrayIPcLm3EEEEviT0_T1_:
        /* <DEDUP_REMOVED lines=10> */
[----:B------:R-:W-:Y:S01]  /*00a0*/  ULDC.64 UR10, c[0x0][0x228] ;  /* 0x00008a00000a7ab9 */ /* 0x000fe20000000a00 */
[----:B------:R-:W-:Y:S02]  /*00b0*/  USHF.R.S32.HI UR5, URZ, 0x1f, UR4 ;  /* 0x0000001f3f057899 */ /* 0x000fe40008011404 */
[----:B------:R-:W-:Y:S02]  /*00c0*/  UIADD3 UR7, UP0, UR4, UR8, URZ ;  /* 0x0000000804077290 */ /* 0x000fe4000ff1e03f */
[----:B------:R-:W-:Y:S02]  /*00d0*/  UIADD3 UR6, UP1, UR4, UR10, URZ ;  /* 0x0000000a04067290 */ /* 0x000fe4000ff3e03f */
[----:B------:R-:W-:Y:S02]  /*00e0*/  UIADD3.X UR8, UR5, UR9, URZ, UP0, !UPT ;  /* 0x0000000905087290 */ /* 0x000fe400087fe43f */
[----:B------:R-:W-:Y:S01]  /*00f0*/  UIADD3.X UR5, UR5, UR11, URZ, UP1, !UPT ;  /* 0x0000000b05057290 */ /* 0x000fe20008ffe43f */
[----:B------:R-:W-:-:S02]  /*0100*/  IMAD.U32 R8, RZ, RZ, UR7 ;  /* 0x00000007ff087e24 */ /* 0x000fc4000f8e00ff */
[----:B------:R-:W-:Y:S01]  /*0110*/  IMAD.U32 R10, RZ, RZ, UR6 ;  /* 0x00000006ff0a7e24 */ /* 0x000fe2000f8e00ff */
[----:B------:R-:W-:Y:S01]  /*0120*/  ULDC.64 UR6, c[0x0][0x218] ;  /* 0x0000860000067ab9 */ /* 0x000fe20000000a00 */
[----:B------:R-:W-:Y:S02]  /*0130*/  IMAD.U32 R9, RZ, RZ, UR8 ;  /* 0x00000008ff097e24 */ /* 0x000fe4000f8e00ff */
[----:B------:R-:W-:Y:S02]  /*0140*/  IMAD.U32 R11, RZ, RZ, UR5 ;  /* 0x00000005ff0b7e24 */ /* 0x000fe4000f8e00ff */
[----:B0-----:R-:W-:-:S04]  /*0150*/  IMAD.WIDE.U32 R8, R0, 0x4, R8 ;  /* 0x0000000400087825 */ /* 0x001fc800078e0008 */
[----:B------:R-:W-:Y:S01]  /*0160*/  IMAD.WIDE.U32 R10, R0, 0x4, R10 ;  /* 0x00000004000a7825 */ /* 0x000fe200078e000a */
[----:B------:R-:W2:Y:S04]  /*0170*/  LDG.E R2, desc[UR12][R8.64] ;  /* 0x0000000c08027981 */ /* 0x000ea8000c1e1900 */
[----:B------:R-:W3:Y:S04]  /*0180*/  LDG.E R5, desc[UR12][R10.64] ;  /* 0x0000000c0a057981 */ /* 0x000ee8000c1e1900 */
[----:B------:R0:W4:Y:S04]  /*0190*/  LDG.E R3, desc[UR12][R8.64+0x200] ;  /* 0x0002000c08037981 */ /* 0x000128000c1e1900 */
[----:B------:R-:W5:Y:S01]  /*01a0*/  LDG.E R6, desc[UR12][R10.64+0x200] ;  /* 0x0002000c0a067981 */ /* 0x000f62000c1e1900 */
[----:B------:R-:W-:-:S04]  /*01b0*/  UIADD3 UR5, UP0, UR4, UR6, URZ ;  /* 0x0000000604057290 */ /* 0x000fc8000ff1e03f */
[----:B------:R-:W-:Y:S01]  /*01c0*/  UIADD3.X UR6, URZ, UR7, URZ, UP0, !UPT ;  /* 0x000000073f067290 */ /* 0x000fe200087fe43f */
[----:B--2---:R-:W-:Y:S02]  /*01d0*/  PRMT R12, R2, 0x9991, RZ ;  /* 0x00009991020c7816 */ /* 0x004fe400000000ff */
[----:B---3--:R-:W-:-:S03]  /*01e0*/  PRMT R13, R5, 0x9991, RZ ;  /* 0x00009991050d7816 */ /* 0x008fc600000000ff */
[----:B0-----:R-:W-:Y:S01]  /*01f0*/  IMAD.MOV.U32 R8, RZ, RZ, R12 ;  /* 0x000000ffff087224 */ /* 0x001fe200078e000c */
[C---:B----4-:R-:W-:Y:S02]  /*0200*/  PRMT R14, R3.reuse, 0x8880, RZ ;  /* 0x00008880030e7816 */ /* 0x050fe400000000ff */
[----:B------:R-:W-:Y:S02]  /*0210*/  PRMT R16, R3, 0x9991, RZ ;  /* 0x0000999103107816 */ /* 0x000fe400000000ff */
[C---:B-----5:R-:W-:Y:S02]  /*0220*/  PRMT R15, R6.reuse, 0x8880, RZ ;  /* 0x00008880060f7816 */ /* 0x060fe400000000ff */
[----:B------:R-:W-:Y:S01]  /*0230*/  PRMT R17, R6, 0x9991, RZ ;  /* 0x0000999106117816 */ /* 0x000fe200000000ff */
[----:B------:R-:W-:Y:S01]  /*0240*/  IMAD.MOV.U32 R9, RZ, RZ, R13 ;  /* 0x000000ffff097224 */ /* 0x000fe200078e000d */
[----:B------:R-:W-:Y:S01]  /*0250*/  PRMT R4, R2, 0x8880, RZ ;  /* 0x0000888002047816 */ /* 0x000fe200000000ff */
[----:B------:R-:W-:Y:S01]  /*0260*/  IMAD.MOV.U32 R10, RZ, RZ, R14 ;  /* 0x000000ffff0a7224 */ /* 0x000fe200078e000e */
[----:B------:R-:W-:Y:S01]  /*0270*/  PRMT R7, R5, 0x8880, RZ ;  /* 0x0000888005077816 */ /* 0x000fe200000000ff */
[----:B------:R-:W-:-:S02]  /*0280*/  IMAD.MOV.U32 R12, RZ, RZ, R16 ;  /* 0x000000ffff0c7224 */ /* 0x000fc400078e0010 */
[----:B------:R-:W-:Y:S02]  /*0290*/  IMAD.MOV.U32 R11, RZ, RZ, R15 ;  /* 0x000000ffff0b7224 */ /* 0x000fe400078e000f */
[----:B------:R-:W-:Y:S01]  /*02a0*/  IMAD.MOV.U32 R13, RZ, RZ, R17 ;  /* 0x000000ffff0d7224 */ /* 0x000fe200078e0011 */
[----:B------:R-:W-:Y:S02]  /*02b0*/  VIMNMX R4, R4, R7, PT ;  /* 0x0000000704047248 */ /* 0x000fe40003fe0100 */
[----:B------:R-:W-:Y:S02]  /*02c0*/  VIMNMX R9, R8, R9, PT ;  /* 0x0000000908097248 */ /* 0x000fe40003fe0100 */
[----:B------:R-:W-:Y:S02]  /*02d0*/  PRMT R7, R2, 0xaaa2, RZ ;  /* 0x0000aaa202077816 */ /* 0x000fe400000000ff */
[----:B------:R-:W-:Y:S02]  /*02e0*/  PRMT R8, R5, 0xaaa2, RZ ;  /* 0x0000aaa205087816 */ /* 0x000fe400000000ff */
[----:B------:R-:W-:-:S02]  /*02f0*/  VIMNMX R10, R10, R11, PT ;  /* 0x0000000b0a0a7248 */ /* 0x000fc40003fe0100 */
[----:B------:R-:W-:Y:S02]  /*0300*/  VIMNMX R13, R12, R13, PT ;  /* 0x0000000d0c0d7248 */ /* 0x000fe40003fe0100 */
[----:B------:R-:W-:Y:S02]  /*0310*/  PRMT R11, R3, 0xaaa2, RZ ;  /* 0x0000aaa2030b7816 */ /* 0x000fe400000000ff */
[----:B------:R-:W-:Y:S02]  /*0320*/  PRMT R12, R6, 0xaaa2, RZ ;  /* 0x0000aaa2060c7816 */ /* 0x000fe400000000ff */
[----:B------:R-:W-:Y:S02]  /*0330*/  VIMNMX R7, R7, R8, PT ;  /* 0x0000000807077248 */ /* 0x000fe40003fe0100 */
[----:B------:R-:W-:Y:S02]  /*0340*/  PRMT R8, R9, 0x7604, R4 ;  /* 0x0000760409087816 */ /* 0x000fe40000000004 */
[----:B------:R-:W-:-:S02]  /*0350*/  VIMNMX R11, R11, R12, PT ;  /* 0x0000000c0b0b7248 */ /* 0x000fc40003fe0100 */
[----:B------:R-:W-:Y:S02]  /*0360*/  PRMT R9, R3, 0xbbb3, RZ ;  /* 0x0000bbb303097816 */ /* 0x000fe400000000ff */
[----:B------:R-:W-:Y:S02]  /*0370*/  PRMT R5, R5, 0xbbb3, RZ ;  /* 0x0000bbb305057816 */ /* 0x000fe400000000ff */
[----:B------:R-:W-:Y:S01]  /*0380*/  PRMT R12, R6, 0xbbb3, RZ ;  /* 0x0000bbb3060c7816 */ /* 0x000fe200000000ff */
[----:B------:R-:W-:Y:S01]  /*0390*/  IMAD.MOV.U32 R6, RZ, RZ, R9 ;  /* 0x000000ffff067224 */ /* 0x000fe200078e0009 */
[----:B------:R-:W-:Y:S01]  /*03a0*/  PRMT R10, R13, 0x7604, R10 ;  /* 0x000076040d0a7816 */ /* 0x000fe2000000000a */
[----:B------:R-:W-:Y:S01]  /*03b0*/  IMAD.MOV.U32 R3, RZ, RZ, R5 ;  /* 0x000000ffff037224 */ /* 0x000fe200078e0005 */
[----:B------:R-:W-:Y:S01]  /*03c0*/  PRMT R2, R2, 0xbbb3, RZ ;  /* 0x0000bbb302027816 */ /* 0x000fe200000000ff */
[----:B------:R-:W-:Y:S01]  /*03d0*/  IMAD.MOV.U32 R9, RZ, RZ, R12 ;  /* 0x000000ffff097224 */ /* 0x000fe200078e000c */
[----:B------:R-:W-:Y:S01]  /*03e0*/  PRMT R7, R7, 0x7054, R8 ;  /* 0x0000705407077816 */ /* 0x000fe20000000008 */
[----:B------:R-:W-:Y:S01]  /*03f0*/  IMAD.U32 R4, RZ, RZ, UR5 ;  /* 0x00000005ff047e24 */ /* 0x000fe2000f8e00ff */
[----:B------:R-:W-:Y:S01]  /*0400*/  VIMNMX R2, R2, R3, PT ;  /* 0x0000000302027248 */ /* 0x000fe20003fe0100 */
[----:B------:R-:W-:Y:S01]  /*0410*/  IMAD.U32 R5, RZ, RZ, UR6 ;  /* 0x00000006ff057e24 */ /* 0x000fe2000f8e00ff */
[----:B------:R-:W-:-:S02]  /*0420*/  VIMNMX R6, R6, R9, PT ;  /* 0x0000000906067248 */ /* 0x000fc40003fe0100 */
[----:B------:R-:W-:Y:S01]  /*0430*/  PRMT R11, R11, 0x7054, R10 ;  /* 0x000070540b0b7816 */ /* 0x000fe2000000000a */
[----:B------:R-:W-:Y:S01]  /*0440*/  IMAD.WIDE R4, R0, 0x4, R4 ;  /* 0x0000000400047825 */ /* 0x000fe200078e0204 */
[----:B------:R-:W-:Y:S02]  /*0450*/  PRMT R7, R2, 0x654, R7 ;  /* 0x0000065402077816 */ /* 0x000fe40000000007 */
[----:B------:R-:W-:-:S03]  /*0460*/  PRMT R11, R6, 0x654, R11 ;  /* 0x00000654060b7816 */ /* 0x000fc6000000000b */
[----:B------:R-:W-:Y:S04]  /*0470*/  STG.E desc[UR12][R4.64], R7 ;  /* 0x0000000704007986 */ /* 0x000fe8000c10190c */
[----:B------:R-:W-:Y:S01]  /*0480*/  STG.E desc[UR12][R4.64+0x200], R11 ;  /* 0x0002000b04007986 */ /* 0x000fe2000c10190c */
[----:B------:R-:W-:Y:S05]  /*0490*/  EXIT ;  /* 0x000000000000794d */ /* 0x000fea0003800000 */
.L_x_23804:
        /* <DEDUP_REMOVED lines=26> */
[----:B------:R-:W0:Y:S01]  /*0640*/  @!P2 LDC.64 R18, c[0x0][0x220] ;  /* 0x00008800ff12ab82 */ /* 0x000e220000000a00 */
[----:B------:R-:W-:-:S05]  /*0650*/  @!P2 VIADD R0, R0, 0x80 ;  /* 0x000000800000a836 */ /* 0x000fca0000000000 */
[CC--:B------:R-:W-:Y:S02]  /*0660*/  ISETP.GE.AND P1, PT, R0.reuse, R3.reuse, PT ;  /* 0x000000030000720c */ /* 0x0c0fe40003f26270 */
[----:B---3--:R-:W-:Y:S01]  /*0670*/  CS2R R6, SRZ ;  /* 0x0000000000067805 */ /* 0x008fe2000001ff00 */
[----:B------:R-:W-:Y:S01]  /*0680*/  @!P3 IMAD.X R13, RZ, RZ, R13, P5 ;  /* 0x000000ffff0db224 */ /* 0x000fe200028e060d */
[----:B------:R-:W3:Y:S01]  /*0690*/  @!P2 LDC.64 R10, c[0x0][0x228] ;  /* 0x00008a00ff0aab82 */ /* 0x000ee20000000a00 */
[----:B------:R-:W-:Y:S01]  /*06a0*/  @!P3 IMAD.X R17, RZ, RZ, R17, P6 ;  /* 0x000000ffff11b224 */ /* 0x000fe200030e0611 */
[C---:B-----5:R-:W-:Y:S02]  /*06b0*/  @!P4 IADD3 R20, P5, R21.reuse, R8, RZ ;  /* 0x000000081514c210 */ /* 0x060fe40007fbe0ff */
        /* <DEDUP_REMOVED lines=9> */
[----:B------:R-:W-:Y:S01]  /*0750*/  @!P4 IMAD.X R29, RZ, RZ, R29, P6 ;  /* 0x000000ffff1dc224 */ /* 0x000fe200030e061d */
[----:B-1----:R-:W-:Y:S01]  /*0760*/  @!P0 IADD3 R22, P5, R25, R22, RZ ;  /* 0x0000001619168210 */ /* 0x002fe20007fbe0ff */
[----:B------:R-:W1:Y:S01]  /*0770*/  @!P1 LDC.64 R16, c[0x0][0x228] ;  /* 0x00008a00ff109b82 */ /* 0x000e620000000a00 */
[----:B------:R5:W4:Y:S04]  /*0780*/  @!P4 LDG.E.S8 R6, desc[UR12][R20.64] ;  /* 0x0000000c1406c981 */ /* 0x000b28000c1e1300 */
[----:B------:R3:W4:Y:S01]  /*0790*/  @!P4 LDG.E.S8 R9, desc[UR12][R28.64] ;  /* 0x0000000c1c09c981 */ /* 0x000722000c1e1300 */
[----:B0-----:R-:W-:-:S02]  /*07a0*/  @!P2 IADD3 R24, P4, R15, R18, RZ ;  /* 0x000000120f18a210 */ /* 0x001fc40007f9e0ff */
[C---:B-----5:R-:W-:Y:S02]  /*07b0*/  @!P3 VIADD R21, R0.reuse, UR4 ;  /* 0x000000040015bc36 */ /* 0x060fe40008000000 */
[----:B------:R-:W-:Y:S02]  /*07c0*/  @!P3 VIADD R0, R0, 0x80 ;  /* 0x000000800000b836 */ /* 0x000fe40000000000 */
[----:B------:R-:W-:Y:S02]  /*07d0*/  @!P2 IMAD.X R25, RZ, RZ, R19, P4 ;  /* 0x000000ffff19a224 */ /* 0x000fe400020e0613 */
[----:B------:R-:W-:Y:S01]  /*07e0*/  @!P0 IMAD.X R23, RZ, RZ, R23, P5 ;  /* 0x000000ffff178224 */ /* 0x000fe200028e0617 */
[----:B------:R-:W-:Y:S02]  /*07f0*/  ISETP.GE.AND P4, PT, R0, R3, PT ;  /* 0x000000030000720c */ /* 0x000fe40003f86270 */
[----:B---3--:R-:W-:Y:S02]  /*0800*/  @!P2 IADD3 R28, P5, R15, R10, RZ ;  /* 0x0000000a0f1ca210 */ /* 0x008fe40007fbe0ff */
[----:B------:R-:W0:Y:S01]  /*0810*/  @!P3 LDC.64 R14, c[0x0][0x220] ;  /* 0x00008800ff0ebb82 */ /* 0x000e220000000a00 */
[----:B------:R-:W-:Y:S01]  /*0820*/  IMAD.MOV.U32 R20, RZ, RZ, RZ ;  /* 0x000000ffff147224 */ /* 0x000fe200078e00ff */
[----:B------:R3:W4:Y:S01]  /*0830*/  @!P0 LDG.E.S8 R8, desc[UR12][R22.64] ;  /* 0x0000000c16088981 */ /* 0x000722000c1e1300 */
[----:B------:R-:W-:-:S04]  /*0840*/  @!P2 IMAD.X R29, RZ, RZ, R11, P5 ;  /* 0x000000ffff1da224 */ /* 0x000fc800028e060b */
[----:B------:R5:W4:Y:S01]  /*0850*/  @!P2 LDG.E.S8 R20, desc[UR12][R24.64] ;  /* 0x0000000c1814a981 */ /* 0x000b22000c1e1300 */
[----:B--2---:R-:W-:Y:S01]  /*0860*/  @!P1 IADD3 R18, P5, R27, R12, RZ ;  /* 0x0000000c1b129210 */ /* 0x004fe20007fbe0ff */
[----:B------:R-:W2:Y:S01]  /*0870*/  @!P3 LDC.64 R10, c[0x0][0x228] ;  /* 0x00008a00ff0abb82 */ /* 0x000ea20000000a00 */
[----:B---3--:R-:W-:Y:S01]  /*0880*/  CS2R R22, SRZ ;  /* 0x0000000000167805 */ /* 0x008fe2000001ff00 */
[----:B-----5:R-:W-:-:S05]  /*0890*/  @!P4 VIADD R25, R0, UR4 ;  /* 0x000000040019cc36 */ /* 0x020fca0008000000 */
[----:B------:R3:W5:Y:S01]  /*08a0*/  @!P2 LDG.E.S8 R23, desc[UR12][R28.64] ;  /* 0x0000000c1c17a981 */ /* 0x000762000c1e1300 */
[----:B------:R-:W-:Y:S01]  /*08b0*/  @!P4 VIADD R0, R0, 0x80 ;  /* 0x000000800000c836 */ /* 0x000fe20000000000 */
[----:B------:R-:W-:Y:S02]  /*08c0*/  @!P1 IADD3.X R19, RZ, R13, RZ, P5, !PT ;  /* 0x0000000dff139210 */ /* 0x000fe40002ffe4ff */
[----:B-1----:R-:W-:Y:S01]  /*08d0*/  @!P1 IADD3 R16, P5, R27, R16, RZ ;  /* 0x000000101b109210 */ /* 0x002fe20007fbe0ff */
[----:B------:R-:W1:Y:S01]  /*08e0*/  @!P4 LDC.64 R12, c[0x0][0x220] ;  /* 0x00008800ff0ccb82 */ /* 0x000e620000000a00 */
[----:B------:R-:W-:Y:S01]  /*08f0*/  ISETP.GE.AND P2, PT, R0, R3, PT ;  /* 0x000000030000720c */ /* 0x000fe20003f46270 */
[----:B------:R3:W5:Y:S01]  /*0900*/  @!P1 LDG.E.S8 R22, desc[UR12][R18.64] ;  /* 0x0000000c12169981 */ /* 0x000762000c1e1300 */
[----:B0-----:R-:W-:Y:S01]  /*0910*/  @!P3 IADD3 R26, P6, R21, R14, RZ ;  /* 0x0000000e151ab210 */ /* 0x001fe20007fde0ff */
[----:B------:R-:W-:Y:S02]  /*0920*/  @!P1 IMAD.X R17, RZ, RZ, R17, P5 ;  /* 0x000000ffff119224 */ /* 0x000fe400028e0611 */
[----:B---3--:R-:W-:-:S02]  /*0930*/  IMAD.MOV.U32 R29, RZ, RZ, RZ ;  /* 0x000000ffff1d7224 */ /* 0x008fc400078e00ff */
[----:B------:R-:W-:Y:S02]  /*0940*/  @!P3 IMAD.X R27, RZ, RZ, R15, P6 ;  /* 0x000000ffff1bb224 */ /* 0x000fe400030e060f */
[----:B------:R-:W0:Y:S02]  /*0950*/  @!P4 LDC.64 R14, c[0x0][0x228] ;  /* 0x00008a00ff0ecb82 */ /* 0x000e240000000a00 */
[----:B------:R3:W5:Y:S06]  /*0960*/  @!P1 LDG.E.S8 R29, desc[UR12][R16.64] ;  /* 0x0000000c101d9981 */ /* 0x00076c000c1e1300 */
[----:B------:R-:W0:Y:S08]  /*0970*/  @!P2 LDC.64 R18, c[0x0][0x228] ;  /* 0x00008a00ff12ab82 */ /* 0x000e300000000a00 */
[----:B---3--:R-:W3:Y:S01]  /*0980*/  @!P2 LDC.64 R16, c[0x0][0x220] ;  /* 0x00008800ff10ab82 */ /* 0x008ee20000000a00 */
[----:B--2---:R-:W-:Y:S01]  /*0990*/  @!P3 IADD3 R10, P1, R21, R10, RZ ;  /* 0x0000000a150ab210 */ /* 0x004fe20007f3e0ff */
[----:B------:R-:W-:-:S02]  /*09a0*/  IMAD.MOV.U32 R24, RZ, RZ, RZ ;  /* 0x000000ffff187224 */ /* 0x000fc400078e00ff */
[----:B------:R-:W-:Y:S02]  /*09b0*/  IMAD.MOV.U32 R21, RZ, RZ, RZ ;  /* 0x000000ffff157224 */ /* 0x000fe400078e00ff */
[----:B------:R-:W-:Y:S01]  /*09c0*/  @!P3 IMAD.X R11, RZ, RZ, R11, P1 ;  /* 0x000000ffff0bb224 */ /* 0x000fe200008e060b */
[C---:B-1----:R-:W-:Y:S01]  /*09d0*/  @!P4 IADD3 R12, P1, R25.reuse, R12, RZ ;  /* 0x0000000c190cc210 */ /* 0x042fe20007f3e0ff */
[----:B------:R-:W-:Y:S01]  /*09e0*/  @!P2 VIADD R28, R0, UR4 ;  /* 0x00000004001cac36 */ /* 0x000fe20008000000 */
[----:B------:R1:W2:Y:S01]  /*09f0*/  @!P3 LDG.E.S8 R24, desc[UR12][R26.64] ;  /* 0x0000000c1a18b981 */ /* 0x0002a2000c1e1300 */
[----:B0-----:R-:W-:Y:S02]  /*0a00*/  @!P4 IADD3 R14, P5, R25, R14, RZ ;  /* 0x0000000e190ec210 */ /* 0x001fe40007fbe0ff */
[----:B------:R-:W-:Y:S01]  /*0a10*/  @!P4 IMAD.X R13, RZ, RZ, R13, P1 ;  /* 0x000000ffff0dc224 */ /* 0x000fe200008e060d */
[----:B------:R0:W2:Y:S01]  /*0a20*/  @!P3 LDG.E.S8 R21, desc[UR12][R10.64] ;  /* 0x0000000c0a15b981 */ /* 0x0000a2000c1e1300 */
[----:B------:R-:W-:Y:S01]  /*0a30*/  @!P2 IADD3 R18, P3, R28, R18, RZ ;  /* 0x000000121c12a210 */ /* 0x000fe20007f7e0ff */
[----:B------:R-:W-:-:S02]  /*0a40*/  IMAD.MOV.U32 R0, RZ, RZ, RZ ;  /* 0x000000ffff007224 */ /* 0x000fc400078e00ff */
[----:B------:R-:W-:Y:S01]  /*0a50*/  IMAD.MOV.U32 R25, RZ, RZ, RZ ;  /* 0x000000ffff197224 */ /* 0x000fe200078e00ff */
[----:B-1----:R-:W-:Y:S02]  /*0a60*/  CS2R R26, SRZ ;  /* 0x00000000001a7805 */ /* 0x002fe4000001ff00 */
[----:B---3--:R-:W-:Y:S01]  /*0a70*/  @!P2 IADD3 R16, P1, R28, R16, RZ ;  /* 0x000000101c10a210 */ /* 0x008fe20007f3e0ff */
[----:B------:R-:W-:Y:S01]  /*0a80*/  @!P4 IMAD.X R15, RZ, RZ, R15, P5 ;  /* 0x000000ffff0fc224 */ /* 0x000fe200028e060f */
[----:B------:R1:W3:Y:S01]  /*0a90*/  @!P4 LDG.E.S8 R0, desc[UR12][R12.64] ;  /* 0x0000000c0c00c981 */ /* 0x0002e2000c1e1300 */
[----:B------:R-:W-:Y:S01]  /*0aa0*/  @!P2 IMAD.X R19, RZ, RZ, R19, P3 ;  /* 0x000000ffff13a224 */ /* 0x000fe200018e0613 */
[----:B0-----:R-:W0:Y:S01]  /*0ab0*/  @!P0 LDC.64 R10, c[0x0][0x218] ;  /* 0x00008600ff0a8b82 */ /* 0x001e220000000a00 */
[----:B------:R-:W-:Y:S01]  /*0ac0*/  @!P2 IMAD.X R17, RZ, RZ, R17, P1 ;  /* 0x000000ffff11a224 */ /* 0x000fe200008e0611 */
[----:B------:R-:W3:Y:S04]  /*0ad0*/  @!P4 LDG.E.S8 R25, desc[UR12][R14.64] ;  /* 0x0000000c0e19c981 */ /* 0x000ee8000c1e1300 */
[----:B------:R-:W3:Y:S04]  /*0ae0*/  @!P2 LDG.E.S8 R26, desc[UR12][R16.64] ;  /* 0x0000000c101aa981 */ /* 0x000ee8000c1e1300 */
[----:B------:R-:W3:Y:S01]  /*0af0*/  @!P2 LDG.E.S8 R27, desc[UR12][R18.64] ;  /* 0x0000000c121ba981 */ /* 0x000ee2000c1e1300 */
[----:B-1----:R-:W-:-:S05]  /*0b00*/  @!P0 VIADD R13, R4, UR4 ;  /* 0x00000004040d8c36 */ /* 0x002fca0008000000 */
[----:B0-----:R-:W-:-:S05]  /*0b10*/  @!P0 IADD3 R10, P1, R13, R10, RZ ;  /* 0x0000000a0d0a8210 */ /* 0x001fca0007f3e0ff */
        /* <DEDUP_REMOVED lines=11> */
[----:B------:R-:W-:Y:S02]  /*0bd0*/  VIMNMX R29, R29, R22, PT ;  /* 0x000000161d1d7248 */ /* 0x000fe40003fe0100 */
[----:B--2---:R-:W-:Y:S02]  /*0be0*/  VIMNMX R21, R21, R24, PT ;  /* 0x0000001815157248 */ /* 0x004fe40003fe0100 */
[----:B---3--:R-:W-:Y:S02]  /*0bf0*/  VIMNMX R0, R25, R0, PT ;  /* 0x0000000019007248 */ /* 0x008fe40003fe0100 */
[----:B------:R-:W-:Y:S01]  /*0c00*/  VIMNMX R26, R27, R26, PT ;  /* 0x0000001a1b1a7248 */ /* 0x000fe20003fe0100 */
[----:B0-----:R-:W-:Y:S06]  /*0c10*/  @P0 BRA `(.L_x_23807) ;  /* 0x0000000000380947 */ /* 0x001fec0003800000 */
[C---:B------:R-:W-:Y:S01]  /*0c20*/  VIADD R6, R4.reuse, UR4 ;  /* 0x0000000404067c36 */ /* 0x040fe20008000000 */
[----:B------:R-:W-:Y:S01]  /*0c30*/  ULDC.64 UR6, c[0x0][0x218] ;  /* 0x0000860000067ab9 */ /* 0x000fe20000000a00 */
[----:B------:R-:W-:-:S03]  /*0c40*/  VIADD R4, R4, 0x80 ;  /* 0x0000008004047836 */ /* 0x000fc60000000000 */
[----:B------:R-:W-:-:S04]  /*0c50*/  IADD3 R6, P0, R6, UR6, RZ ;  /* 0x0000000606067c10 */ /* 0x000fc8000ff1e0ff */
[----:B------:R-:W-:Y:S02]  /*0c60*/  IADD3.X R7, RZ, UR7, RZ, P0, !PT ;  /* 0x00000007ff077c10 */ /* 0x000fe400087fe4ff */
[----:B------:R-:W-:-:S03]  /*0c70*/  ISETP.GE.AND P0, PT, R4, R3, PT ;  /* 0x000000030400720c */ /* 0x000fc60003f06270 */
[----:B------:R0:W-:Y:S10]  /*0c80*/  STG.E.U8 desc[UR12][R6.64], R5 ;  /* 0x0000000506007986 */ /* 0x0001f4000c10110c */
[----:B------:R-:W-:Y:S05]  /*0c90*/  @P0 BRA `(.L_x_23808) ;  /* 0x0000000000380947 */ /* 0x000fea0003800000 */
[C---:B0-----:R-:W-:Y:S01]  /*0ca0*/  VIADD R6, R4.reuse, UR4 ;  /* 0x0000000404067c36 */ /* 0x041fe20008000000 */
[----:B------:R-:W-:Y:S01]  /*0cb0*/  ULDC.64 UR6, c[0x0][0x218] ;  /* 0x0000860000067ab9 */ /* 0x000fe20000000a00 */
[----:B------:R-:W-:-:S03]  /*0cc0*/  VIADD R4, R4, 0x80 ;  /* 0x0000008004047836 */ /* 0x000fc60000000000 */
[----:B------:R-:W-:-:S05]  /*0cd0*/  IADD3 R6, P0, R6, UR6, RZ ;  /* 0x0000000606067c10 */ /* 0x000fca000ff1e0ff */
[----:B------:R-:W-:-:S05]  /*0ce0*/  IMAD.X R7, RZ, RZ, UR7, P0 ;  /* 0x00000007ff077e24 */ /* 0x000fca00080e06ff */
[----:B------:R0:W-:Y:S03]  /*0cf0*/  STG.E.U8 desc[UR12][R6.64], R9 ;  /* 0x0000000906007986 */ /* 0x0001e6000c10110c */
.L_x_23807:
        /* <DEDUP_REMOVED lines=8> */
.L_x_23808:
        /* <DEDUP_REMOVED lines=8> */
.L_x_23809:
        /* <DEDUP_REMOVED lines=9> */
.L_x_23810:
[----:B------:R-:W-:Y:S05]  /*0e90*/  BSYNC B1 ;  /* 0x0000000000017941 */ /* 0x000fea0003800000 */
.L_x_23806:
[----:B------:R-:W-:-:S13]  /*0ea0*/  ISETP.GE.AND P0, PT, R4, R3, PT ;  /* 0x000000030400720c */ /* 0x000fda0003f06270 */
[----:B------:R-:W3:Y:S01]  /*0eb0*/  @!P0 LDC.64 R8, c[0x0][0x218] ;  /* 0x00008600ff088b82 */ /* 0x000ee20000000a00 */
[C---:B012---:R-:W-:Y:S02]  /*0ec0*/  @!P0 VIADD R7, R4.reuse, UR4 ;  /* 0x0000000404078c36 */ /* 0x047fe40008000000 */
[----:B------:R-:W-:-:S03]  /*0ed0*/  @!P0 VIADD R4, R4, 0x80 ;  /* 0x0000008004048836 */ /* 0x000fc60000000000 */
[----:B---3--:R-:W-:-:S05]  /*0ee0*/  @!P0 IADD3 R6, P1, R7, R8, RZ ;  /* 0x0000000807068210 */ /* 0x008fca0007f3e0ff */
[----:B------:R-:W-:-:S05]  /*0ef0*/  @!P0 IMAD.X R7, RZ, RZ, R9, P1 ;  /* 0x000000ffff078224 */ /* 0x000fca00008e0609 */
[----:B------:R2:W-:Y:S03]  /*0f00*/  @!P0 STG.E.U8 desc[UR12][R6.64], R0 ;  /* 0x0000000006008986 */ /* 0x0005e6000c10110c */
.L_x_23811:
[----:B------:R-:W-:Y:S05]  /*0f10*/  BSYNC B0 ;  /* 0x0000000000007941 */ /* 0x000fea0003800000 */
.L_x_23805:
        /* <DEDUP_REMOVED lines=9> */
.L_x_23812:
        /* <DEDUP_REMOVED lines=13> */
.L_x_42325:


//--------------------- .text._ZN2at6native29vectorized_elementwise_kernelILi8ENS0_13BinaryFunctorIaaaZZZNS0_19minimum_kernel_cudaERNS_18TensorIteratorBaseEENKUlvE_clEvENKUlvE0_clEvEUlaaE_EESt5arrayIPcLm3EEEEviT0_T1_ --------------------------
	.section	.text._ZN2at6native29vectorized_elementwise_kernelILi8ENS0_13BinaryFunctorIaaaZZZNS0_19minimum_kernel_cudaERNS_18TensorIteratorBaseEENKUlvE_clEvENKUlvE0_clEvEUlaaE_EESt5arrayIPcLm3EEEEviT0_T1_,"ax",@progbits
	.align	128
        .global         _ZN2at6native29vectorized_elementwise_kernelILi8ENS0_13BinaryFunctorIaaaZZZNS0_19minimum_kernel_cudaERNS_18TensorIteratorBaseEENKUlvE_clEvENKUlvE0_clEvEUlaaE_EESt5arrayIPcLm3EEEEviT0_T1_
        .type           _ZN2at6native29vectorized_elementwise_kernelILi8ENS0_13BinaryFunctorIaaaZZZNS0_19minimum_kernel_cudaERNS_18TensorIteratorBaseEENKUlvE_clEvENKUlvE0_clEvEUlaaE_EESt5arrayIPcLm3EEEEviT0_T1_,@function
        .size           _ZN2at6native29vectorized_elementwise_kernelILi8ENS0_13BinaryFunctorIaaaZZZNS0_19minimum_kernel_cudaERNS_18TensorIteratorBaseEENKUlvE_clEvENKUlvE0_clEvEUlaaE_EESt5arrayIPcLm3EEEEviT0_T1_,(.L_x_42326 - _ZN2at6native29vectorized_elementwise_kernelILi8ENS0_13BinaryFunctorIaaaZZZNS0_19minimum_kernel_cudaERNS_18TensorIteratorBaseEENKUlvE_clEvENKUlvE0_clEvEUlaaE_EESt5arrayIPcLm3EEEEviT0_T1_)
        .other          _ZN2at6native29vectorized_elementwise_kernelILi8ENS0_13BinaryFunctorIaaaZZZNS0_19minimum_kernel_cudaERNS_18TensorIteratorBaseEENKUlvE_clEvENKUlvE0_clEvEUlaaE_EESt5arrayIPcLm3EEEEviT0_T1_,@"STO_CUDA_ENTRY STV_DEFAULT"
_ZN2at6native29vectorized_elementwise_kernelILi8ENS0_13BinaryFunctorIaaaZZZNS0_19minimum_kernel_cudaERNS_18TensorIteratorBaseEENKUlvE_clEvENKUlvE0_clEvEUlaaE_EESt5arrayIPcLm3EEEEviT0_T1_:
.text._ZN2at6native29vectorized_elementwise_kernelILi8ENS0_13BinaryFunctorIaaaZZZNS0_19minimum_kernel_cudaERNS_18TensorIteratorBaseEENKUlvE_clEvENKUlvE0_clEvEUlaaE_EESt5arrayIPcLm3EEEEviT0_T1_:
        /* <DEDUP_REMOVED lines=22> */
[----:B------:R-:W-:Y:S02]  /*0160*/  IMAD.WIDE.U32 R4, R0, 0x8, R4 ;  /* 0x0000000800047825 */ /* 0x000fe400078e0004 */
[----:B------:R-:W2:Y:S04]  /*0170*/  LDG.E.64 R10, desc[UR12][R10.64] ;  /* 0x0000000c0a0a7981 */ /* 0x000ea8000c1e1b00 */
[----:B------:R-:W3:Y:S01]  /*0180*/  LDG.E.64 R4, desc[UR12][R4.64] ;  /* 0x0000000c04047981 */ /* 0x000ee2000c1e1b00 */
[----:B------:R-:W-:-:S04]  /*0190*/  UIADD3 UR5, UP0, UR4, UR6, URZ ;  /* 0x0000000604057290 */ /* 0x000fc8000ff1e03f */
[----:B------:R-:W-:Y:S01]  /*01a0*/  UIADD3.X UR6, URZ, UR7, URZ, UP0, !UPT ;  /* 0x000000073f067290 */ /* 0x000fe200087fe43f */
[----:B--2---:R-:W-:Y:S02]  /*01b0*/  LOP3.LUT R8, R10, 0xffff, RZ, 0xc0, !PT ;  /* 0x0000ffff0a087812 */ /* 0x004fe400078ec0ff */
[----:B------:R-:W-:Y:S02]  /*01c0*/  LOP3.LUT R9, R11, 0xffff, RZ, 0xc0, !PT ;  /* 0x0000ffff0b097812 */ /* 0x000fe400078ec0ff */
[----:B---3--:R-:W-:Y:S02]  /*01d0*/  LOP3.LUT R7, R4, 0xffff, RZ, 0xc0, !PT ;  /* 0x0000ffff04077812 */ /* 0x008fe400078ec0ff */
[----:B------:R-:W-:Y:S02]  /*01e0*/  PRMT R2, R8, 0x8880, RZ ;  /* 0x0000888008027816 */ /* 0x000fe400000000ff */
[----:B------:R-:W-:Y:S02]  /*01f0*/  PRMT R3, R7, 0x8880, RZ ;  /* 0x0000888007037816 */ /* 0x000fe400000000ff */
[----:B------:R-:W-:-:S02]  /*0200*/  PRMT R13, R10, 0x7732, RZ ;  /* 0x000077320a0d7816 */ /* 0x000fc400000000ff */
[----:B------:R-:W-:Y:S02]  /*0210*/  LOP3.LUT R12, R5, 0xffff, RZ, 0xc0, !PT ;  /* 0x0000ffff050c7812 */ /* 0x000fe400078ec0ff */
[----:B------:R-:W-:Y:S02]  /*0220*/  VIMNMX R2, R2, R3, PT ;  /* 0x0000000302027248 */ /* 0x000fe40003fe0100 */
[----:B------:R-:W-:Y:S02]  /*0230*/  PRMT R11, R11, 0x7732, RZ ;  /* 0x000077320b0b7816 */ /* 0x000fe400000000ff */
[----:B------:R-:W-:Y:S02]  /*0240*/  PRMT R10, R4, 0x7732, RZ ;  /* 0x00007732040a7816 */ /* 0x000fe400000000ff */
[----:B------:R-:W-:Y:S02]  /*0250*/  SHF.R.U32.HI R8, RZ, 0x8, R8 ;  /* 0x00000008ff087819 */ /* 0x000fe40000011608 */
[----:B------:R-:W-:-:S02]  /*0260*/  PRMT R6, R5, 0x7732, RZ ;  /* 0x0000773205067816 */ /* 0x000fc400000000ff */
[----:B------:R-:W-:Y:S02]  /*0270*/  PRMT R3, R9, 0x8880, RZ ;  /* 0x0000888009037816 */ /* 0x000fe400000000ff */
[----:B------:R-:W-:Y:S02]  /*0280*/  PRMT R5, R13, 0x8880, RZ ;  /* 0x000088800d057816 */ /* 0x000fe400000000ff */
[----:B------:R-:W-:Y:S02]  /*0290*/  SHF.R.U32.HI R9, RZ, 0x8, R9 ;  /* 0x00000008ff097819 */ /* 0x000fe40000011609 */
[----:B------:R-:W-:Y:S02]  /*02a0*/  PRMT R14, R12, 0x8880, RZ ;  /* 0x000088800c0e7816 */ /* 0x000fe400000000ff */
[----:B------:R-:W-:Y:S02]  /*02b0*/  SHF.R.U32.HI R13, RZ, 0x8, R13 ;  /* 0x00000008ff0d7819 */ /* 0x000fe4000001160d */
[----:B------:R-:W-:-:S02]  /*02c0*/  PRMT R15, R11, 0x8880, RZ ;  /* 0x000088800b0f7816 */ /* 0x000fc400000000ff */
[----:B------:R-:W-:Y:S02]  /*02d0*/  PRMT R4, R10, 0x8880, RZ ;  /* 0x000088800a047816 */ /* 0x000fe400000000ff */
[----:B------:R-:W-:Y:S02]  /*02e0*/  LOP3.LUT R8, R8, 0xffff, RZ, 0xc0, !PT ;  /* 0x0000ffff08087812 */ /* 0x000fe400078ec0ff */
[----:B------:R-:W-:Y:S02]  /*02f0*/  PRMT R16, R6, 0x8880, RZ ;  /* 0x0000888006107816 */ /* 0x000fe400000000ff */
[----:B------:R-:W-:Y:S02]  /*0300*/  SHF.R.U32.HI R11, RZ, 0x8, R11 ;  /* 0x00000008ff0b7819 */ /* 0x000fe4000001160b */
[----:B------:R-:W-:Y:S02]  /*0310*/  LOP3.LUT R9, R9, 0xffff, RZ, 0xc0, !PT ;  /* 0x0000ffff09097812 */ /* 0x000fe400078ec0ff */
[----:B------:R-:W-:-:S02]  /*0320*/  VIMNMX R3, R3, R14, PT ;  /* 0x0000000e03037248 */ /* 0x000fc40003fe0100 */
[----:B------:R-:W-:Y:S02]  /*0330*/  SHF.R.U32.HI R6, RZ, 0x8, R6 ;  /* 0x00000008ff067819 */ /* 0x000fe40000011606 */
[----:B------:R-:W-:Y:S02]  /*0340*/  LOP3.LUT R13, R13, 0xffff, RZ, 0xc0, !PT ;  /* 0x0000ffff0d0d7812 */ /* 0x000fe400078ec0ff */
[----:B------:R-:W-:Y:S02]  /*0350*/  VIMNMX R5, R5, R4, PT ;  /* 0x0000000405057248 */ /* 0x000fe40003fe0100 */
[----:B------:R-:W-:Y:S02]  /*0360*/  PRMT R14, R8, 0x8880, RZ ;  /* 0x00008880080e7816 */ /* 0x000fe400000000ff */
[----:B------:R-:W-:Y:S02]  /*0370*/  VIMNMX R4, R15, R16, PT ;  /* 0x000000100f047248 */ /* 0x000fe40003fe0100 */
[----:B------:R-:W-:-:S02]  /*0380*/  SHF.R.U32.HI R10, RZ, 0x8, R10 ;  /* 0x00000008ff0a7819 */ /* 0x000fc4000001160a */
[----:B------:R-:W-:Y:S02]  /*0390*/  LOP3.LUT R8, R11, 0xffff, RZ, 0xc0, !PT ;  /* 0x0000ffff0b087812 */ /* 0x000fe400078ec0ff */
[----:B------:R-:W-:Y:S02]  /*03a0*/  SHF.R.U32.HI R7, RZ, 0x8, R7 ;  /* 0x00000008ff077819 */ /* 0x000fe40000011607 */
[----:B------:R-:W-:Y:S02]  /*03b0*/  PRMT R15, R9, 0x8880, RZ ;  /* 0x00008880090f7816 */ /* 0x000fe400000000ff */
[----:B------:R-:W-:Y:S02]  /*03c0*/  SHF.R.U32.HI R12, RZ, 0x8, R12 ;  /* 0x00000008ff0c7819 */ /* 0x000fe4000001160c */
[----:B------:R-:W-:Y:S01]  /*03d0*/  LOP3.LUT R9, R6, 0xffff, RZ, 0xc0, !PT ;  /* 0x0000ffff06097812 */ /* 0x000fe200078ec0ff */
[----:B------:R-:W-:Y:S01]  /*03e0*/  IMAD.MOV.U32 R6, RZ, RZ, R14 ;  /* 0x000000ffff067224 */ /* 0x000fe200078e000e */
[----:B------:R-:W-:Y:S01]  /*03f0*/  PRMT R13, R13, 0x8880, RZ ;  /* 0x000088800d0d7816 */ /* 0x000fe200000000ff */
[----:B------:R-:W-:Y:S01]  /*0400*/  IMAD.MOV.U32 R11, RZ, RZ, R15 ;  /* 0x000000ffff0b7224 */ /* 0x000fe200078e000f */
[----:B------:R-:W-:-:S02]  /*0410*/  LOP3.LUT R10, R10, 0xffff, RZ, 0xc0, !PT ;  /* 0x0000ffff0a0a7812 */ /* 0x000fc400078ec0ff */
[----:B------:R-:W-:Y:S02]  /*0420*/  PRMT R8, R8, 0x8880, RZ ;  /* 0x0000888008087816 */ /* 0x000fe400000000ff */
[----:B------:R-:W-:Y:S02]  /*0430*/  LOP3.LUT R7, R7, 0xffff, RZ, 0xc0, !PT ;  /* 0x0000ffff07077812 */ /* 0x000fe400078ec0ff */
[----:B------:R-:W-:Y:S02]  /*0440*/  LOP3.LUT R12, R12, 0xffff, RZ, 0xc0, !PT ;  /* 0x0000ffff0c0c7812 */ /* 0x000fe400078ec0ff */
[----:B------:R-:W-:Y:S01]  /*0450*/  PRMT R14, R9, 0x8880, RZ ;  /* 0x00008880090e7816 */ /* 0x000fe200000000ff */
[----:B------:R-:W-:Y:S01]  /*0460*/  IMAD.MOV.U32 R9, RZ, RZ, R13 ;  /* 0x000000ffff097224 */ /* 0x000fe200078e000d */
[----:B------:R-:W-:Y:S01]  /*0470*/  PRMT R10, R10, 0x8880, RZ ;  /* 0x000088800a0a7816 */ /* 0x000fe200000000ff */
[----:B------:R-:W-:Y:S01]  /*0480*/  IMAD.MOV.U32 R13, RZ, RZ, R8 ;  /* 0x000000ffff0d7224 */ /* 0x000fe200078e0008 */
[----:B------:R-:W-:-:S02]  /*0490*/  PRMT R7, R7, 0x8880, RZ ;  /* 0x0000888007077816 */ /* 0x000fc400000000ff */
[----:B------:R-:W-:Y:S02]  /*04a0*/  PRMT R12, R12, 0x8880, RZ ;  /* 0x000088800c0c7816 */ /* 0x000fe400000000ff */
[----:B------:R-:W-:Y:S02]  /*04b0*/  VIMNMX R9, R9, R10, PT ;  /* 0x0000000a09097248 */ /* 0x000fe40003fe0100 */
[----:B------:R-:W-:Y:S01]  /*04c0*/  VIMNMX R8, R6, R7, PT ;  /* 0x0000000706087248 */ /* 0x000fe20003fe0100 */
[----:B------:R-:W-:Y:S01]  /*04d0*/  IMAD.U32 R6, RZ, RZ, UR5 ;  /* 0x00000005ff067e24 */ /* 0x000fe2000f8e00ff */
[----:B------:R-:W-:Y:S01]  /*04e0*/  LOP3.LUT R15, R2, 0xff, RZ, 0xc0, !PT ;  /* 0x000000ff020f7812 */ /* 0x000fe200078ec0ff */
[----:B------:R-:W-:Y:S01]  /*04f0*/  IMAD.U32 R7, RZ, RZ, UR6 ;  /* 0x00000006ff077e24 */ /* 0x000fe2000f8e00ff */
[----:B------:R-:W-:Y:S02]  /*0500*/  LOP3.LUT R10, R5, 0xff, RZ, 0xc0, !PT ;  /* 0x000000ff050a7812 */ /* 0x000fe400078ec0ff */
[----:B------:R-:W-:Y:S01]  /*0510*/  VIMNMX R11, R11, R12, PT ;  /* 0x0000000c0b0b7248 */ /* 0x000fe20003fe0100 */
[----:B------:R-:W-:Y:S01]  /*0520*/  IMAD.WIDE R6, R0, 0x8, R6 ;  /* 0x0000000800067825 */ /* 0x000fe200078e0206 */
[----:B------:R-:W-:-:S02]  /*0530*/  VIMNMX R13, R13, R14, PT ;  /* 0x0000000e0d0d7248 */ /* 0x000fc40003fe0100 */
[----:B------:R-:W-:Y:S02]  /*0540*/  LOP3.LUT R2, R3, 0xff, RZ, 0xc0, !PT ;  /* 0x000000ff03027812 */ /* 0x000fe400078ec0ff */
[----:B------:R-:W-:Y:S02]  /*0550*/  LOP3.LUT R4, R4, 0xff, RZ, 0xc0, !PT ;  /* 0x000000ff04047812 */ /* 0x000fe400078ec0ff */
[----:B------:R-:W-:Y:S02]  /*0560*/  PRMT R8, R8, 0x7604, R15 ;  /* 0x0000760408087816 */ /* 0x000fe4000000000f */
[----:B------:R-:W-:Y:S02]  /*0570*/  PRMT R9, R9, 0x7604, R10 ;  /* 0x0000760409097816 */ /* 0x000fe4000000000a */
[----:B------:R-:W-:Y:S02]  /*0580*/  PRMT R11, R11, 0x7604, R2 ;  /* 0x000076040b0b7816 */ /* 0x000fe40000000002 */
[----:B------:R-:W-:-:S02]  /*0590*/  PRMT R4, R13, 0x7604, R4 ;  /* 0x000076040d047816 */ /* 0x000fc40000000004 */
[----:B------:R-:W-:Y:S02]  /*05a0*/  PRMT R8, R8, 0x5410, R9 ;  /* 0x0000541008087816 */ /* 0x000fe40000000009 */
[----:B------:R-:W-:-:S05]  /*05b0*/  PRMT R9, R11, 0x5410, R4 ;  /* 0x000054100b097816 */ /* 0x000fca0000000004 */
[----:B------:R-:W-:Y:S01]  /*05c0*/  STG.E.64 desc[UR12][R6.64], R8 ;  /* 0x0000000806007986 */ /* 0x000fe2000c101b0c */
[----:B------:R-:W-:Y:S05]  /*05d0*/  EXIT ;  /* 0x000000000000794d */ /* 0x000fea0003800000 */
.L_x_23813:
        /* <DEDUP_REMOVED lines=73> */
[----:B--2---:R-:W-:-:S02]  /*0a70*/  IMAD.MOV.U32 R29, RZ, RZ, RZ ;  /* 0x000000ffff1d7224 */ /* 0x004fc400078e00ff */
[----:B------:R-:W-:Y:S02]  /*0a80*/  @!P3 IMAD.X R27, RZ, RZ, R15, P6 ;  /* 0x000000ffff1bb224 */ /* 0x000fe400030e060f */
[----:B------:R-:W2:Y:S02]  /*0a90*/  @!P4 LDC.64 R14, c[0x0][0x228] ;  /* 0x00008a00ff0ecb82 */ /* 0x000ea40000000a00 */
[----:B------:R0:W3:Y:S06]  /*0aa0*/  @!P1 LDG.E.S8 R29, desc[UR12][R16.64] ;  /* 0x0000000c101d9981 */ /* 0x0000ec000c1e1300 */
        /* <DEDUP_REMOVED lines=57> */
.L_x_23816:
        /* <DEDUP_REMOVED lines=8> */
.L_x_23817:
        /* <DEDUP_REMOVED lines=8> */
.L_x_23818:
        /* <DEDUP_REMOVED lines=9> */
.L_x_23819:
[----:B------:R-:W-:Y:S05]  /*0fd0*/  BSYNC B1 ;  /* 0x0000000000017941 */ /* 0x000fea0003800000 */
.L_x_23815:
[----:B------:R-:W-:-:S13]  /*0fe0*/  ISETP.GE.AND P0, PT, R4, R3, PT ;  /* 0x000000030400720c */ /* 0x000fda0003f06270 */
[----:B------:R-:W3:Y:S01]  /*0ff0*/  @!P0 LDC.64 R8, c[0x0][0x218] ;  /* 0x00008600ff088b82 */ /* 0x000ee20000000a00 */
[C---:B012---:R-:W-:Y:S02]  /*1000*/  @!P0 VIADD R7, R4.reuse, UR4 ;  /* 0x0000000404078c36 */ /* 0x047fe40008000000 */
[----:B------:R-:W-:-:S03]  /*1010*/  @!P0 VIADD R4, R4, 0x80 ;  /* 0x0000008004048836 */ /* 0x000fc60000000000 */
[----:B---3--:R-:W-:-:S05]  /*1020*/  @!P0 IADD3 R6, P1, R7, R8, RZ ;  /* 0x0000000807068210 */ /* 0x008fca0007f3e0ff */
[----:B------:R-:W-:-:S05]  /*1030*/  @!P0 IMAD.X R7, RZ, RZ, R9, P1 ;  /* 0x000000ffff078224 */ /* 0x000fca00008e0609 */
[----:B------:R2:W-:Y:S03]  /*1040*/  @!P0 STG.E.U8 desc[UR12][R6.64], R0 ;  /* 0x0000000006008986 */ /* 0x0005e6000c10110c */
.L_x_23820:
[----:B------:R-:W-:Y:S05]  /*1050*/  BSYNC B0 ;  /* 0x0000000000007941 */ /* 0x000fea0003800000 */
.L_x_23814:
        /* <DEDUP_REMOVED lines=9> */
.L_x_23821:
        /* <DEDUP_REMOVED lines=9> */
.L_x_42326:


//--------------------- .text._ZN2at6native18elementwise_kernelILi128ELi4EZNS0_15gpu_kernel_implINS0_13AUnaryFunctorIhhhZZZNS0_19minimum_kernel_cudaERNS_18TensorIteratorBaseEENKUlvE_clEvENKUlvE_clEvEUlhhE_EEEEvS5_RKT_EUliE_EEviT1_ --------------------------
	.section	.text._ZN2at6native18elementwise_kernelILi128ELi4EZNS0_15gpu_kernel_implINS0_13AUnaryFunctorIhhhZZZNS0_19minimum_kernel_cudaERNS_18TensorIteratorBaseEENKUlvE_clEvENKUlvE_clEvEUlhhE_EEEEvS5_RKT_EUliE_EEviT1_,"ax",@progbits
	.align	128
        .global         _ZN2at6native18elementwise_kernelILi128ELi4EZNS0_15gpu_kernel_implINS0_13AUnaryFunctorIhhhZZZNS0_19minimum_kernel_cudaERNS_18TensorIteratorBaseEENKUlvE_clEvENKUlvE_clEvEUlhhE_EEEEvS5_RKT_EUliE_EEviT1_
        .type           _ZN2at6native18elementwise_kernelILi128ELi4EZNS0_15gpu_kernel_implINS0_13AUnaryFunctorIhhhZZZNS0_19minimum_kernel_cudaERNS_18TensorIteratorBaseEENKUlvE_clEvENKUlvE_clEvEUlhhE_EEEEvS5_RKT_EUliE_EEviT1_,@function
        .size           _ZN2at6native18elementwise_kernelILi128ELi4EZNS0_15gpu_kernel_implINS0_13AUnaryFunctorIhhhZZZNS0_19minimum_kernel_cudaERNS_18TensorIteratorBaseEENKUlvE_clEvENKUlvE_clEvEUlhhE_EEEEvS5_RKT_EUliE_EEviT1_,(.L_x_42327 - _ZN2at6native18elementwise_kernelILi128ELi4EZNS0_15gpu_kernel_implINS0_13AUnaryFunctorIhhhZZZNS0_19minimum_kernel_cudaERNS_18TensorIteratorBaseEENKUlvE_clEvENKUlvE_clEvEUlhhE_EEEEvS5_RKT_EUliE_EEviT1_)
        .other          _ZN2at6native18elementwise_kernelILi128ELi4EZNS0_15gpu_kernel_implINS0_13AUnaryFunctorIhhhZZZNS0_19minimum_kernel_cudaERNS_18TensorIteratorBaseEENKUlvE_clEvENKUlvE_clEvEUlhhE_EEEEvS5_RKT_EUliE_EEviT1_,@"STO_CUDA_ENTRY STV_DEFAULT"
_ZN2at6native18elementwise_kernelILi128ELi4EZNS0_15gpu_kernel_implINS0_13AUnaryFunctorIhhhZZZNS0_19minimum_kernel_cudaERNS_18TensorIteratorBaseEENKUlvE_clEvENKUlvE_clEvEUlhhE_EEEEvS5_RKT_EUliE_EEviT1_:
.text._ZN2at6native18elementwise_kernelILi128ELi4EZNS0_15gpu_kernel_implINS0_13AUnaryFunctorIhhhZZZNS0_19minimum_kernel_cudaERNS_18TensorIteratorBaseEENKUlvE_clEvENKUlvE_clEvEUlhhE_EEEEvS5_RKT_EUliE_EEviT1_:
        /* <DEDUP_REMOVED lines=315> */
.L_x_23824:
        /* <DEDUP_REMOVED lines=20> */
.L_x_23828:
[----:B------:R0:W5:Y:S01]  /*14f0*/  LDG.E.U8 R0, desc[UR36][R4.64] ;  /* 0x0000002404007981 */ /* 0x000162000c1e1100 */
[----:B------:R-:W-:Y:S05]  /*1500*/  BRA `(.L_x_23830) ;  /* 0x0000000c00647947 */ /* 0x000fea0003800000 */
.L_x_23827:
        /* <DEDUP_REMOVED lines=8> */
.L_x_23832:
[----:B------:R3:W5:Y:S01]  /*1590*/  LDG.E.U8 R0, desc[UR36][R4.64] ;  /* 0x0000002404007981 */ /* 0x000762000c1e1100 */
[----:B------:R-:W-:Y:S05]  /*15a0*/  BRA `(.L_x_23830) ;  /* 0x0000000c003c7947 */ /* 0x000fea0003800000 */
.L_x_23831:
[----:B------:R0:W5:Y:S01]  /*15b0*/  LDG.E.U16 R0, desc[UR36][R4.64] ;  /* 0x0000002404007981 */ /* 0x000162000c1e1500 */
[----:B------:R-:W-:Y:S05]  /*15c0*/  BRA `(.L_x_23830) ;  /* 0x0000000c00347947 */ /* 0x000fea0003800000 */
.L_x_23826:
[----:B------:R-:W-:-:S13]  /*15d0*/  ISETP.GT.AND P0, PT, R2, 0x6, PT ;  /* 0x000000060200780c */ /* 0x000fda0003f04270 */
[----:B------:R-:W-:Y:S05]  /*15e0*/  @P0 BRA `(.L_x_23833) ;  /* 0x0000000000340947 */ /* 0x000fea0003800000 */
[----:B------:R-:W-:-:S13]  /*15f0*/  ISETP.NE.AND P0, PT, R2, 0x5, PT ;  /* 0x000000050200780c */ /* 0x000fda0003f05270 */
[----:B------:R-:W-:Y:S05]  /*1600*/  @!P0 BRA `(.L_x_23834) ;  /* 0x0000000000188947 */ /* 0x000fea0003800000 */
[----:B------:R-:W-:-:S13]  /*1610*/  ISETP.NE.AND P0, PT, R2, 0x6, PT ;  /* 0x000000060200780c */ /* 0x000fda0003f05270 */
[----:B------:R-:W-:Y:S05]  /*1620*/  @P0 BRA `(.L_x_23829) ;  /* 0x0000000800c80947 */ /* 0x000fea0003800000 */
[----:B------:R-:W2:Y:S02]  /*1630*/  LDG.E R2, desc[UR36][R4.64] ;  /* 0x0000002404027981 */ /* 0x000ea4000c1e1900 */
[----:B--2---:R-:W0:Y:S02]  /*1640*/  F2I.S64.TRUNC R2, R2 ;  /* 0x0000000200027311 */ /* 0x004e24000020d900 */
[----:B0-----:R-:W-:Y:S01]  /*1650*/  PRMT R0, R2, 0x7610, R0 ;  /* 0x0000761002007816 */ /* 0x001fe20000000000 */
[----:B------:R-:W-:Y:S06]  /*1660*/  BRA `(.L_x_23830) ;  /* 0x0000000c000c7947 */ /* 0x000fec0003800000 */
.L_x_23834:
[----:B------:R-:W2:Y:S02]  /*1670*/  LDG.E.U16 R2, desc[UR36][R4.64] ;  /* 0x0000002404027981 */ /* 0x000ea4000c1e1500 */
[----:B--2---:R-:W-:-:S06]  /*1680*/  HADD2.F32 R2, -RZ, R2.H0_H0 ;  /* 0x20000002ff027230 */ /* 0x004fcc0000004100 */
[----:B------:R-:W0:Y:S02]  /*1690*/  F2I.S64.TRUNC R2, R2 ;  /* 0x0000000200027311 */ /* 0x000e24000020d900 */
[----:B0-----:R-:W-:Y:S01]  /*16a0*/  PRMT R0, R2, 0x7610, R0 ;  /* 0x0000761002007816 */ /* 0x001fe20000000000 */
[----:B------:R-:W-:Y:S06]  /*16b0*/  BRA `(.L_x_23830) ;  /* 0x0000000800f87947 */ /* 0x000fec0003800000 */
.L_x_23833:
[----:B------:R-:W-:-:S13]  /*16c0*/  ISETP.NE.AND P0, PT, R2, 0x7, PT ;  /* 0x000000070200780c */ /* 0x000fda0003f05270 */
[----:B------:R-:W-:Y:S05]  /*16d0*/  @!P0 BRA `(.L_x_23835) ;  /* 0x0000000000348947 */ /* 0x000fea0003800000 */
        /* <DEDUP_REMOVED lines=8> */
.L_x_23836:
[----:B------:R-:W2:Y:S02]  /*1760*/  LDG.E.U16 R4, desc[UR36][R4.64] ;  /* 0x0000002404047981 */ /* 0x000ea4000c1e1500 */
[----:B--2---:R-:W-:-:S06]  /*1770*/  HADD2.F32 R2, -RZ, R4.H0_H0 ;  /* 0x20000004ff027230 */ /* 0x004fcc0000004100 */
[----:B------:R-:W0:Y:S02]  /*1780*/  F2I.S64.TRUNC R2, R2 ;  /* 0x0000000200027311 */ /* 0x000e24000020d900 */
[----:B0-----:R-:W-:Y:S01]  /*1790*/  PRMT R0, R2, 0x7610, R0 ;  /* 0x0000761002007816 */ /* 0x001fe20000000000 */
[----:B------:R-:W-:Y:S06]  /*17a0*/  BRA `(.L_x_23830) ;  /* 0x0000000800bc7947 */ /* 0x000fec0003800000 */
.L_x_23835:
[----:B------:R-:W2:Y:S02]  /*17b0*/  LDG.E.64 R2, desc[UR36][R4.64] ;  /* 0x0000002404027981 */ /* 0x000ea4000c1e1b00 */
[----:B--2---:R-:W0:Y:S02]  /*17c0*/  F2I.S64.F64.TRUNC R2, R2 ;  /* 0x0000000200027311 */ /* 0x004e24000030d900 */
[----:B0-----:R-:W-:Y:S01]  /*17d0*/  PRMT R0, R2, 0x7610, R0 ;  /* 0x0000761002007816 */ /* 0x001fe20000000000 */
[----:B------:R-:W-:Y:S06]  /*17e0*/  BRA `(.L_x_23830) ;  /* 0x0000000800ac7947 */ /* 0x000fec0003800000 */
.L_x_23825:
        /* <DEDUP_REMOVED lines=12> */
.L_x_23839:
[----:B------:R-:W2:Y:S02]  /*18b0*/  LDG.E.64 R4, desc[UR36][R4.64] ;  /* 0x0000002404047981 */ /* 0x000ea4000c1e1b00 */
[----:B--2---:R-:W0:Y:S02]  /*18c0*/  F2I.S64.F64.TRUNC R2, R4 ;  /* 0x0000000400027311 */ /* 0x004e24000030d900 */
[----:B0-----:R-:W-:Y:S01]  /*18d0*/  PRMT R0, R2, 0x7610, R0 ;  /* 0x0000761002007816 */ /* 0x001fe20000000000 */
[----:B------:R-:W-:Y:S06]  /*18e0*/  BRA `(.L_x_23830) ;  /* 0x00000008006c7947 */ /* 0x000fec0003800000 */
.L_x_23838:
        /* <DEDUP_REMOVED lines=25> */
[----:B------:R-:W0:Y:S02]  /*1a80*/  F2I.S64.TRUNC R2, R3 ;  /* 0x0000000300027311 */ /* 0x000e24000020d900 */
[----:B0-----:R-:W-:Y:S01]  /*1a90*/  PRMT R0, R2, 0x7610, R0 ;  /* 0x0000761002007816 */ /* 0x001fe20000000000 */
[----:B------:R-:W-:Y:S06]  /*1aa0*/  BRA `(.L_x_23830) ;  /* 0x0000000400fc7947 */ /* 0x000fec0003800000 */
.L_x_23841:
        /* <DEDUP_REMOVED lines=12> */
[----:B------:R-:W0:Y:S02]  /*1b70*/  F2I.S64.TRUNC R2, R2 ;  /* 0x0000000200027311 */ /* 0x000e24000020d900 */
[----:B0-----:R-:W-:Y:S01]  /*1b80*/  PRMT R0, R2, 0x7610, R0 ;  /* 0x0000761002007816 */ /* 0x001fe20000000000 */
[----:B------:R-:W-:Y:S06]  /*1b90*/  BRA `(.L_x_23830) ;  /* 0x0000000400c07947 */ /* 0x000fec0003800000 */
.L_x_23840:
[----:B------:R-:W2:Y:S02]  /*1ba0*/  LDG.E.U16 R2, desc[UR36][R4.64] ;  /* 0x0000002404027981 */ /* 0x000ea4000c1e1500 */
[----:B--2---:R-:W-:-:S06]  /*1bb0*/  IMAD.U32 R2, R2, 0x10000, RZ ;  /* 0x0001000002027824 */ /* 0x004fcc00078e00ff */
[----:B------:R-:W0:Y:S02]  /*1bc0*/  F2I.S64.TRUNC R2, R2 ;  /* 0x0000000200027311 */ /* 0x000e24000020d900 */
[----:B0-----:R-:W-:Y:S01]  /*1bd0*/  PRMT R0, R2, 0x7610, R0 ;  /* 0x0000761002007816 */ /* 0x001fe20000000000 */
[----:B------:R-:W-:Y:S06]  /*1be0*/  BRA `(.L_x_23830) ;  /* 0x0000000400ac7947 */ /* 0x000fec0003800000 */
.L_x_23837:
        /* <DEDUP_REMOVED lines=10> */
.L_x_23844:
        /* <DEDUP_REMOVED lines=21> */
.L_x_23848:
[----:B------:R-:W-:Y:S05]  /*1de0*/  BSYNC B1 ;  /* 0x0000000000017941 */ /* 0x000fea0003800000 */
.L_x_23847:
[----:B------:R-:W-:Y:S01]  /*1df0*/  IMAD.SHL.U32 R2, R2, 0x100000, RZ ;  /* 0x0010000002027824 */ /* 0x000fe200078e00ff */
[----:B------:R-:W-:-:S04]  /*1e00*/  LEA R3, R0, 0x3b800000, 0x17 ;  /* 0x3b80000000037811 */ /* 0x000fc800078eb8ff */
[----:B------:R-:W-:-:S07]  /*1e10*/  LOP3.LUT R2, R3, R2, R4, 0xfe, !PT ;  /* 0x0000000203027212 */ /* 0x000fce00078efe04 */
.L_x_23846:
[----:B------:R-:W-:Y:S05]  /*1e20*/  BSYNC B0 ;  /* 0x0000000000007941 */ /* 0x000fea0003800000 */
.L_x_23845:
[----:B------:R-:W0:Y:S02]  /*1e30*/  F2I.S64.TRUNC R2, R2 ;  /* 0x0000000200027311 */ /* 0x000e24000020d900 */
[----:B0-----:R-:W-:Y:S01]  /*1e40*/  PRMT R0, R2, 0x7610, R0 ;  /* 0x0000761002007816 */ /* 0x001fe20000000000 */
[----:B------:R-:W-:Y:S06]  /*1e50*/  BRA `(.L_x_23830) ;  /* 0x0000000400107947 */ /* 0x000fec0003800000 */
.L_x_23843:
        /* <DEDUP_REMOVED lines=21> */
.L_x_23852:
[----:B------:R-:W-:Y:S05]  /*1fb0*/  BSYNC B1 ;  /* 0x0000000000017941 */ /* 0x000fea0003800000 */
.L_x_23851:
[----:B------:R-:W-:Y:S01]  /*1fc0*/  IMAD.SHL.U32 R2, R2, 0x200000, RZ ;  /* 0x0020000002027824 */ /* 0x000fe200078e00ff */
[----:B------:R-:W-:-:S04]  /*1fd0*/  LEA R3, R0, 0x37800000, 0x17 ;  /* 0x3780000000037811 */ /* 0x000fc800078eb8ff */
[----:B------:R-:W-:-:S07]  /*1fe0*/  LOP3.LUT R2, R3, R2, R4, 0xfe, !PT ;  /* 0x0000000203027212 */ /* 0x000fce00078efe04 */
.L_x_23850:
[----:B------:R-:W-:Y:S05]  /*1ff0*/  BSYNC B0 ;  /* 0x0000000000007941 */ /* 0x000fea0003800000 */
.L_x_23849:
[----:B------:R-:W0:Y:S02]  /*2000*/  F2I.S64.TRUNC R2, R2 ;  /* 0x0000000200027311 */ /* 0x000e24000020d900 */
[----:B0-----:R-:W-:Y:S01]  /*2010*/  PRMT R0, R2, 0x7610, R0 ;  /* 0x0000761002007816 */ /* 0x001fe20000000000 */
[----:B------:R-:W-:Y:S06]  /*2020*/  BRA `(.L_x_23830) ;  /* 0x00000000009c7947 */ /* 0x000fec0003800000 */
.L_x_23842:
        /* <DEDUP_REMOVED lines=14> */
.L_x_23856:
[----:B------:R-:W-:Y:S05]  /*2110*/  BSYNC B0 ;  /* 0x0000000000007941 */ /* 0x000fea0003800000 */
.L_x_23855:
[----:B------:R-:W0:Y:S02]  /*2120*/  F2I.S64.TRUNC R2, R2 ;  /* 0x0000000200027311 */ /* 0x000e24000020d900 */
[----:B0-----:R-:W-:Y:S01]  /*2130*/  PRMT R0, R2, 0x7610, R0 ;  /* 0x0000761002007816 */ /* 0x001fe20000000000 */
[----:B------:R-:W-:Y:S06]  /*2140*/  BRA `(.L_x_23830) ;  /* 0x0000000000547947 */ /* 0x000fec0003800000 */
.L_x_23829:
        /* <DEDUP_REMOVED lines=16> */
.L_x_23857:
[----:B------:R-:W-:Y:S01]  /*2250*/  PRMT R0, RZ, 0x7610, R0 ;  /* 0x00007610ff007816 */ /* 0x000fe20000000000 */
[----:B------:R-:W-:Y:S06]  /*2260*/  BRA `(.L_x_23830) ;  /* 0x00000000000c7947 */ /* 0x000fec0003800000 */
.L_x_23854:
[----:B------:R2:W5:Y:S01]  /*2270*/  LDG.E.U8 R0, desc[UR36][R4.64] ;  /* 0x0000002404007981 */ /* 0x000562000c1e1100 */
[----:B------:R-:W-:Y:S05]  /*2280*/  BRA `(.L_x_23830) ;  /* 0x0000000000047947 */ /* 0x000fea0003800000 */
.L_x_23853:
[----:B------:R1:W5:Y:S02]  /*2290*/  LDG.E.U8 R0, desc[UR36][R4.64] ;  /* 0x0000002404007981 */ /* 0x000364000c1e1100 */
.L_x_23830:
[----:B------:R-:W0:Y:S01]  /*22a0*/  LDC.U8 R3, c[0x0][0x422] ;  /* 0x00010880ff037b82 */ /* 0x000e220000000000 */
[----:B-----5:R-:W-:Y:S01]  /*22b0*/  LOP3.LUT R0, R0, 0xff, RZ, 0xc0, !PT ;  /* 0x000000ff00007812 */ /* 0x020fe200078ec0ff */
[----:B------:R-:W-:-:S03]  /*22c0*/  ULDC.U8 UR4, c[0x0][0x421] ;  /* 0x0001084000047ab9 */ /* 0x000fc60000000000 */
[----:B01234-:R-:W-:Y:S02]  /*22d0*/  VIMNMX.U32 R5, R0, UR4, PT ;  /* 0x0000000400057c48 */ /* 0x01ffe4000bfe0000 */
        /* <DEDUP_REMOVED lines=13> */
.L_x_23861:
[----:B------:R3:W-:Y:S01]  /*23b0*/  STG.E.U8 desc[UR36][R16.64], R5 ;  /* 0x0000000510007986 */ /* 0x0007e2000c101124 */
[----:B------:R-:W-:Y:S05]  /*23c0*/  BRA `(.L_x_23863) ;  /* 0x0000000c005c7947 */ /* 0x000fea0003800000 */
.L_x_23860:
[----:B------:R-:W-:-:S13]  /*23d0*/  ISETP.NE.AND P0, PT, R2, 0x2, PT ;  /* 0x000000020200780c */ /* 0x000fda0003f05270 */
[----:B------:R-:W-:Y:S05]  /*23e0*/  @!P0 BRA `(.L_x_23864) ;  /* 0x0000000000288947 */ /* 0x000fea0003800000 */
[----:B------:R-:W-:-:S13]  /*23f0*/  ISETP.NE.AND P0, PT, R2, 0x3, PT ;  /* 0x000000030200780c */ /* 0x000fda0003f05270 */
[----:B------:R-:W-:Y:S05]  /*2400*/  @!P0 BRA `(.L_x_23865) ;  /* 0x0000000000188947 */ /* 0x000fea0003800000 */
[----:B------:R-:W-:-:S13]  /*2410*/  ISETP.NE.AND P0, PT, R2, 0x4, PT ;  /* 0x000000040200780c */ /* 0x000fda0003f05270 */
[----:B------:R-:W-:Y:S05]  /*2420*/  @P0 BRA `(.L_x_23862) ;  /* 0x0000000800ec0947 */ /* 0x000fea0003800000 */
[----:B------:R-:W-:Y:S02]  /*2430*/  IMAD.MOV.U32 R2, RZ, RZ, R5 ;  /* 0x000000ffff027224 */ /* 0x000fe400078e0005 */
[----:B------:R-:W-:-:S05]  /*2440*/  IMAD.MOV.U32 R3, RZ, RZ, RZ ;  /* 0x000000ffff037224 */ /* 0x000fca00078e00ff */
[----:B------:R0:W-:Y:S01]  /*2450*/  STG.E.64 desc[UR36][R16.64], R2 ;  /* 0x0000000210007986 */ /* 0x0001e2000c101b24 */
[----:B------:R-:W-:Y:S05]  /*2460*/  BRA `(.L_x_23863) ;  /* 0x0000000c00347947 */ /* 0x000fea0003800000 */
.L_x_23865:
[----:B------:R1:W-:Y:S01]  /*2470*/  STG.E desc[UR36][R16.64], R5 ;  /* 0x0000000510007986 */ /* 0x0003e2000c101924 */
[----:B------:R-:W-:Y:S05]  /*2480*/  BRA `(.L_x_23863) ;  /* 0x0000000c002c7947 */ /* 0x000fea0003800000 */
.L_x_23864:
[----:B------:R2:W-:Y:S01]  /*2490*/  STG.E.U16 desc[UR36][R16.64], R5 ;  /* 0x0000000510007986 */ /* 0x0005e2000c101524 */
[----:B------:R-:W-:Y:S05]  /*24a0*/  BRA `(.L_x_23863) ;  /* 0x0000000c00247947 */ /* 0x000fea0003800000 */
.L_x_23859:
[----:B------:R-:W-:-:S13]  /*24b0*/  ISETP.GT.AND P0, PT, R2, 0x6, PT ;  /* 0x000000060200780c */ /* 0x000fda0003f04270 */
[----:B------:R-:W-:Y:S05]  /*24c0*/  @P0 BRA `(.L_x_23866) ;  /* 0x00000000002c0947 */ /* 0x000fea0003800000 */
[----:B------:R-:W-:-:S13]  /*24d0*/  ISETP.NE.AND P0, PT, R2, 0x5, PT ;  /* 0x000000050200780c */ /* 0x000fda0003f05270 */
[----:B------:R-:W-:Y:S05]  /*24e0*/  @!P0 BRA `(.L_x_23867) ;  /* 0x0000000000148947 */ /* 0x000fea0003800000 */
[----:B------:R-:W-:-:S13]  /*24f0*/  ISETP.NE.AND P0, PT, R2, 0x6, PT ;  /* 0x000000060200780c */ /* 0x000fda0003f05270 */
[----:B------:R-:W-:Y:S05]  /*2500*/  @P0 BRA `(.L_x_23862) ;  /* 0x0000000800b40947 */ /* 0x000fea0003800000 */
[----:B------:R-:W0:Y:S02]  /*2510*/  I2F.U16 R3, R5 ;  /* 0x0000000500037306 */ /* 0x000e240000101000 */
[----:B0-----:R0:W-:Y:S01]  /*2520*/  STG.E desc[UR36][R16.64], R3 ;  /* 0x0000000310007986 */ /* 0x0011e2000c101924 */
[----:B------:R-:W-:Y:S05]  /*2530*/  BRA `(.L_x_23863) ;  /* 0x0000000c00007947 */ /* 0x000fea0003800000 */
.L_x_23867:
[----:B------:R-:W0:Y:S02]  /*2540*/  I2F.U16 R0, R5 ;  /* 0x0000000500007306 */ /* 0x000e240000101000 */
[----:B0-----:R-:W-:-:S05]  /*2550*/  F2FP.F16.F32.PACK_AB R0, RZ, R0 ;  /* 0x00000000ff00723e */ /* 0x001fca00000000ff */
[----:B------:R0:W-:Y:S01]  /*2560*/  STG.E.U16 desc[UR36][R16.64], R0 ;  /* 0x0000000010007986 */ /* 0x0001e2000c101524 */
[----:B------:R-:W-:Y:S05]  /*2570*/  BRA `(.L_x_23863) ;  /* 0x0000000800f07947 */ /* 0x000fea0003800000 */
.L_x_23866:
[----:B------:R-:W-:-:S13]  /*2580*/  ISETP.NE.AND P0, PT, R2, 0x7, PT ;  /* 0x000000070200780c */ /* 0x000fda0003f05270 */
[----:B------:R-:W-:Y:S05]  /*2590*/  @!P0 BRA `(.L_x_23868) ;  /* 0x0000000000348947 */ /* 0x000fea0003800000 */
[----:B------:R-:W-:-:S13]  /*25a0*/  ISETP.NE.AND P0, PT, R2, 0x8, PT ;  /* 0x000000080200780c */ /* 0x000fda0003f05270 */
[----:B------:R-:W-:Y:S05]  /*25b0*/  @!P0 BRA `(.L_x_23869) ;  /* 0x0000000000188947 */ /* 0x000fea0003800000 */
[----:B------:R-:W-:-:S13]  /*25c0*/  ISETP.NE.AND P0, PT, R2, 0x9, PT ;  /* 0x000000090200780c */ /* 0x000fda0003f05270 */
[----:B------:R-:W-:Y:S05]  /*25d0*/  @P0 BRA `(.L_x_23862) ;  /* 0x0000000800800947 */ /* 0x000fea0003800000 */
[----:B------:R-:W0:Y:S01]  /*25e0*/  I2F.U16 R2, R5 ;  /* 0x0000000500027306 */ /* 0x000e220000101000 */
[----:B------:R-:W-:-:S05]  /*25f0*/  IMAD.MOV.U32 R3, RZ, RZ, RZ ;  /* 0x000000ffff037224 */ /* 0x000fca00078e00ff */
[----:B0-----:R0:W-:Y:S01]  /*2600*/  STG.E.64 desc[UR36][R16.64], R2 ;  /* 0x0000000210007986 */ /* 0x0011e2000c101b24 */
[----:B------:R-:W-:Y:S05]  /*2610*/  BRA `(.L_x_23863) ;  /* 0x0000000800c87947 */ /* 0x000fea0003800000 */
.L_x_23869:
[----:B------:R-:W0:Y:S02]  /*2620*/  I2F.U16 R5, R5 ;  /* 0x0000000500057306 */ /* 0x000e240000101000 */
[----:B0-----:R-:W-:-:S04]  /*2630*/  F2FP.F16.F32.PACK_AB R3, RZ, R5 ;  /* 0x00000005ff03723e */ /* 0x001fc800000000ff */
[----:B------:R-:W-:-:S05]  /*2640*/  PRMT R3, R3, 0x5410, RZ ;  /* 0x0000541003037816 */ /* 0x000fca00000000ff */
[----:B------:R0:W-:Y:S01]  /*2650*/  STG.E desc[UR36][R16.64], R3 ;  /* 0x0000000310007986 */ /* 0x0001e2000c101924 */
[----:B------:R-:W-:Y:S05]  /*2660*/  BRA `(.L_x_23863) ;  /* 0x0000000800b47947 */ /* 0x000fea0003800000 */
.L_x_23868:
[----:B------:R-:W0:Y:S02]  /*2670*/  I2F.F64.U16 R2, R5 ;  /* 0x0000000500027312 */ /* 0x000e240000101800 */
[----:B0-----:R0:W-:Y:S01]  /*2680*/  STG.E.64 desc[UR36][R16.64], R2 ;  /* 0x0000000210007986 */ /* 0x0011e2000c101b24 */
[----:B------:R-:W-:Y:S05]  /*2690*/  BRA `(.L_x_23863) ;  /* 0x0000000800a87947 */ /* 0x000fea0003800000 */
.L_x_23858:
        /* <DEDUP_REMOVED lines=13> */
.L_x_23872:
[----:B------:R-:W0:Y:S01]  /*2770*/  I2F.F64.U16 R4, R5 ;  /* 0x0000000500047312 */ /* 0x000e220000101800 */
[----:B------:R-:W-:-:S05]  /*2780*/  CS2R R6, SRZ ;  /* 0x0000000000067805 */ /* 0x000fca000001ff00 */
[----:B0-----:R0:W-:Y:S01]  /*2790*/  STG.E.128 desc[UR36][R16.64], R4 ;  /* 0x0000000410007986 */ /* 0x0011e2000c101d24 */
[----:B------:R-:W-:Y:S05]  /*27a0*/  BRA `(.L_x_23863) ;  /* 0x0000000800647947 */ /* 0x000fea0003800000 */
.L_x_23871:
[----:B------:R-:W-:-:S13]  /*27b0*/  ISETP.NE.AND P0, PT, R2, 0xf, PT ;  /* 0x0000000f0200780c */ /* 0x000fda0003f05270 */
[----:B------:R-:W-:Y:S05]  /*27c0*/  @!P0 BRA `(.L_x_23873) ;  /* 0x0000000000b48947 */ /* 0x000fea0003800000 */
[----:B------:R-:W-:-:S13]  /*27d0*/  ISETP.NE.AND P0, PT, R2, 0x17, PT ;  /* 0x000000170200780c */ /* 0x000fda0003f05270 */
[----:B------:R-:W-:Y:S05]  /*27e0*/  @!P0 BRA `(.L_x_23874) ;  /* 0x0000000000548947 */ /* 0x000fea0003800000 */
[----:B------:R-:W-:-:S13]  /*27f0*/  ISETP.NE.AND P0, PT, R2, 0x18, PT ;  /* 0x000000180200780c */ /* 0x000fda0003f05270 */
[----:B------:R-:W-:Y:S05]  /*2800*/  @P0 BRA `(.L_x_23862) ;  /* 0x0000000400f40947 */ /* 0x000fea0003800000 */
[----:B------:R-:W0:Y:S01]  /*2810*/  I2F.U16 R5, R5 ;  /* 0x0000000500057306 */ /* 0x000e220000101000 */
        /* <DEDUP_REMOVED lines=14> */
.L_x_23876:
[----:B------:R-:W-:Y:S05]  /*2900*/  BSYNC B0 ;  /* 0x0000000000007941 */ /* 0x000fea0003800000 */
.L_x_23875:
[----:B------:R-:W-:-:S05]  /*2910*/  LOP3.LUT R3, R0, R3, RZ, 0xfc, !PT ;  /* 0x0000000300037212 */ /* 0x000fca00078efcff */
[----:B------:R0:W-:Y:S01]  /*2920*/  STG.E.U8 desc[UR36][R16.64], R3 ;  /* 0x0000000310007986 */ /* 0x0001e2000c101124 */
[----:B------:R-:W-:Y:S05]  /*2930*/  BRA `(.L_x_23863) ;  /* 0x0000000800007947 */ /* 0x000fea0003800000 */
.L_x_23874:
[----:B------:R-:W0:Y:S01]  /*2940*/  I2F.U16 R5, R5 ;  /* 0x0000000500057306 */ /* 0x000e220000101000 */
        /* <DEDUP_REMOVED lines=12> */
.L_x_23878:
[----:B------:R-:W-:Y:S01]  /*2a10*/  IMAD.MOV.U32 R0, RZ, RZ, 0x7f ;  /* 0x0000007fff007424 */ /* 0x000fe200078e00ff */
[----:B------:R-:W-:-:S04]  /*2a20*/  ISETP.GT.U32.AND P0, PT, R2, 0x7f800000, PT ;  /* 0x7f8000000200780c */ /* 0x000fc80003f04070 */
[----:B------:R-:W-:-:S09]  /*2a30*/  SEL R0, R0, 0x7c, P0 ;  /* 0x0000007c00007807 */ /* 0x000fd20000000000 */
.L_x_23879:
[----:B------:R-:W-:Y:S05]  /*2a40*/  BSYNC B0 ;  /* 0x0000000000007941 */ /* 0x000fea0003800000 */
.L_x_23877:
[----:B------:R-:W-:-:S04]  /*2a50*/  LOP3.LUT R2, R5, 0x80000000, RZ, 0xc0, !PT ;  /* 0x8000000005027812 */ /* 0x000fc800078ec0ff */
[----:B------:R-:W-:-:S04]  /*2a60*/  SHF.R.U32.HI R3, RZ, 0x18, R2 ;  /* 0x00000018ff037819 */ /* 0x000fc80000011602 */
[----:B------:R-:W-:-:S05]  /*2a70*/  LOP3.LUT R3, R0, R3, RZ, 0xfc, !PT ;  /* 0x0000000300037212 */ /* 0x000fca00078efcff */
[----:B------:R0:W-:Y:S01]  /*2a80*/  STG.E.U8 desc[UR36][R16.64], R3 ;  /* 0x0000000310007986 */ /* 0x0001e2000c101124 */
[----:B------:R-:W-:Y:S05]  /*2a90*/  BRA `(.L_x_23863) ;  /* 0x0000000400a87947 */ /* 0x000fea0003800000 */
.L_x_23873:
[----:B------:R-:W0:Y:S02]  /*2aa0*/  I2F.U16 R0, R5 ;  /* 0x0000000500007306 */ /* 0x000e240000101000 */
[----:B0-----:R-:W-:-:S05]  /*2ab0*/  F2FP.BF16.F32.PACK_AB R0, RZ, R0 ;  /* 0x00000000ff00723e */ /* 0x001fca00000010ff */
[----:B------:R0:W-:Y:S01]  /*2ac0*/  STG.E.U16 desc[UR36][R16.64], R0 ;  /* 0x0000000010007986 */ /* 0x0001e2000c101524 */
[----:B------:R-:W-:Y:S05]  /*2ad0*/  BRA `(.L_x_23863) ;  /* 0x0000000400987947 */ /* 0x000fea0003800000 */
.L_x_23870:
        /* <DEDUP_REMOVED lines=10> */
.L_x_23882:
[----:B------:R-:W0:Y:S01]  /*2b80*/  I2F.U16 R5, R5 ;  /* 0x0000000500057306 */ /* 0x000e220000101000 */
        /* <DEDUP_REMOVED lines=16> */
.L_x_23885:
[----:B------:R-:W-:-:S04]  /*2c90*/  LOP3.LUT R2, R5, 0x80000000, RZ, 0xc0, !PT ;  /* 0x8000000005027812 */ /* 0x000fc800078ec0ff */
[----:B------:R-:W-:-:S04]  /*2ca0*/  SHF.R.U32.HI R3, RZ, 0x18, R2 ;  /* 0x00000018ff037819 */ /* 0x000fc80000011602 */
[----:B------:R-:W-:-:S04]  /*2cb0*/  LOP3.LUT R0, R0, R3, RZ, 0xfc, !PT ;  /* 0x0000000300007212 */ /* 0x000fc800078efcff */
[----:B------:R-:W-:-:S07]  /*2cc0*/  PRMT R8, R0, 0x7610, R8 ;  /* 0x0000761000087816 */ /* 0x000fce0000000008 */
.L_x_23884:
[----:B------:R-:W-:Y:S05]  /*2cd0*/  BSYNC B0 ;  /* 0x0000000000007941 */ /* 0x000fea0003800000 */
.L_x_23883:
[----:B------:R0:W-:Y:S01]  /*2ce0*/  STG.E.U8 desc[UR36][R16.64], R8 ;  /* 0x0000000810007986 */ /* 0x0001e2000c101124 */
[----:B------:R-:W-:Y:S05]  /*2cf0*/  BRA `(.L_x_23863) ;  /* 0x0000000400107947 */ /* 0x000fea0003800000 */
.L_x_23881:
        /* <DEDUP_REMOVED lines=17> */
.L_x_23888:
[----:B------:R-:W-:-:S04]  /*2e10*/  LOP3.LUT R2, R5, 0x80000000, RZ, 0xc0, !PT ;  /* 0x8000000005027812 */ /* 0x000fc800078ec0ff */
[----:B------:R-:W-:-:S04]  /*2e20*/  SHF.R.U32.HI R3, RZ, 0x18, R2 ;  /* 0x00000018ff037819 */ /* 0x000fc80000011602 */
[----:B------:R-:W-:-:S04]  /*2e30*/  LOP3.LUT R0, R0, R3, RZ, 0xfc, !PT ;  /* 0x0000000300007212 */ /* 0x000fc800078efcff */
[----:B------:R-:W-:-:S07]  /*2e40*/  PRMT R8, R0, 0x7610, R8 ;  /* 0x0000761000087816 */ /* 0x000fce0000000008 */
.L_x_23887:
[----:B------:R-:W-:Y:S05]  /*2e50*/  BSYNC B0 ;  /* 0x0000000000007941 */ /* 0x000fea0003800000 */
.L_x_23886:
[----:B------:R0:W-:Y:S01]  /*2e60*/  STG.E.U8 desc[UR36][R16.64], R8 ;  /* 0x0000000810007986 */ /* 0x0001e2000c101124 */
[----:B------:R-:W-:Y:S05]  /*2e70*/  BRA `(.L_x_23863) ;  /* 0x0000000000b07947 */ /* 0x000fea0003800000 */
.L_x_23880:
[----:B------:R-:W-:-:S13]  /*2e80*/  ISETP.NE.AND P0, PT, R2, 0x1c, PT ;  /* 0x0000001c0200780c */ /* 0x000fda0003f05270 */
[----:B------:R-:W-:Y:S05]  /*2e90*/  @!P0 BRA `(.L_x_23889) ;  /* 0x0000000000a48947 */ /* 0x000fea0003800000 */
[----:B------:R-:W-:-:S13]  /*2ea0*/  ISETP.NE.AND P0, PT, R2, 0x1d, PT ;  /* 0x0000001d0200780c */ /* 0x000fda0003f05270 */
[----:B------:R-:W-:Y:S05]  /*2eb0*/  @!P0 BRA `(.L_x_23890) ;  /* 0x00000000008c8947 */ /* 0x000fea0003800000 */
[----:B------:R-:W-:-:S13]  /*2ec0*/  ISETP.NE.AND P0, PT, R2, 0x2c, PT ;  /* 0x0000002c0200780c */ /* 0x000fda0003f05270 */
[----:B------:R-:W-:Y:S05]  /*2ed0*/  @P0 BRA `(.L_x_23862) ;  /* 0x0000000000400947 */ /* 0x000fea0003800000 */
[----:B------:R-:W0:Y:S02]  /*2ee0*/  I2F.U16 R4, R5 ;  /* 0x0000000500047306 */ /* 0x000e240000101000 */
        /* <DEDUP_REMOVED lines=15> */
.L_x_23862:
        /* <DEDUP_REMOVED lines=16> */
.L_x_23891:
[----:B------:R-:W-:Y:S05]  /*30e0*/  BRA `(.L_x_23863) ;  /* 0x0000000000147947 */ /* 0x000fea0003800000 */
.L_x_23890:
[----:B------:R-:W-:Y:S02]  /*30f0*/  IMAD.MOV.U32 R2, RZ, RZ, R5 ;  /* 0x000000ffff027224 */ /* 0x000fe400078e0005 */
[----:B------:R-:W-:-:S05]  /*3100*/  IMAD.MOV.U32 R3, RZ, RZ, RZ ;  /* 0x000000ffff037224 */ /* 0x000fca00078e00ff */
[----:B------:R0:W-:Y:S01]  /*3110*/  STG.E.64 desc[UR36][R16.64], R2 ;  /* 0x0000000210007986 */ /* 0x0001e2000c101b24 */
[----:B------:R-:W-:Y:S05]  /*3120*/  BRA `(.L_x_23863) ;  /* 0x0000000000047947 */ /* 0x000fea0003800000 */
.L_x_23889:
[----:B------:R0:W-:Y:S02]  /*3130*/  STG.E desc[UR36][R16.64], R5 ;  /* 0x0000000510007986 */ /* 0x0001e4000c101924 */
.L_x_23863:
[----:B------:R-:W-:-:S04]  /*3140*/  IMAD R18, R23, 0x200, R18 ;  /* 0x0000020017127824 */ /* 0x000fc800078e0212 */
[----:B------:R-:W-:-:S07]  /*3150*/  VIADD R19, R18, 0x80 ;  /* 0x0000008012137836 */ /* 0x000fce0000000000 */
.L_x_23823:
[----:B------:R-:W-:Y:S05]  /*3160*/  BSYNC B6 ;  /* 0x0000000000067941 */ /* 0x000fea0003800000 */
.L_x_23822:
        /* <DEDUP_REMOVED lines=307> */
.L_x_23894:
        /* <DEDUP_REMOVED lines=20> */
.L_x_23898:
[----:B------:R0:W5:Y:S01]  /*45e0*/  LDG.E.U8 R0, desc[UR36][R4.64] ;  /* 0x0000002404007981 */ /* 0x000162000c1e1100 */
[----:B------:R-:W-:Y:S05]  /*45f0*/  BRA `(.L_x_23900) ;  /* 0x0000000c00647947 */ /* 0x000fea0003800000 */
.L_x_23897:
        /* <DEDUP_REMOVED lines=8> */
.L_x_23902:
[----:B------:R4:W5:Y:S01]  /*4680*/  LDG.E.U8 R0, desc[UR36][R4.64] ;  /* 0x0000002404007981 */ /* 0x000962000c1e1100 */
[----:B------:R-:W-:Y:S05]  /*4690*/  BRA `(.L_x_23900) ;  /* 0x0000000c003c7947 */ /* 0x000fea0003800000 */
.L_x_23901:
[----:B------:R3:W5:Y:S01]  /*46a0*/  LDG.E.U16 R0, desc[UR36][R4.64] ;  /* 0x0000002404007981 */ /* 0x000762000c1e1500 */
[----:B------:R-:W-:Y:S05]  /*46b0*/  BRA `(.L_x_23900) ;  /* 0x0000000c00347947 */ /* 0x000fea0003800000 */
.L_x_23896:
        /* <DEDUP_REMOVED lines=10> */
.L_x_23904:
[----:B------:R-:W2:Y:S02]  /*4760*/  LDG.E.U16 R2, desc[UR36][R4.64] ;  /* 0x0000002404027981 */ /* 0x000ea4000c1e1500 */
[----:B--2---:R-:W-:-:S06]  /*4770*/  HADD2.F32 R2, -RZ, R2.H0_H0 ;  /* 0x20000002ff027230 */ /* 0x004fcc0000004100 */
[----:B------:R-:W0:Y:S02]  /*4780*/  F2I.S64.TRUNC R2, R2 ;  /* 0x0000000200027311 */ /* 0x000e24000020d900 */
[----:B0-----:R-:W-:Y:S01]  /*4790*/  PRMT R0, R2, 0x7610, R0 ;  /* 0x0000761002007816 */ /* 0x001fe20000000000 */
[----:B------:R-:W-:Y:S06]  /*47a0*/  BRA `(.L_x_23900) ;  /* 0x0000000800f87947 */ /* 0x000fec0003800000 */
.L_x_23903:
        /* <DEDUP_REMOVED lines=10> */
.L_x_23906:
[----:B------:R-:W2:Y:S02]  /*4850*/  LDG.E.U16 R4, desc[UR36][R4.64] ;  /* 0x0000002404047981 */ /* 0x000ea4000c1e1500 */
[----:B--2---:R-:W-:-:S06]  /*4860*/  HADD2.F32 R2, -RZ, R4.H0_H0 ;  /* 0x20000004ff027230 */ /* 0x004fcc0000004100 */
[----:B------:R-:W0:Y:S02]  /*4870*/  F2I.S64.TRUNC R2, R2 ;  /* 0x0000000200027311 */ /* 0x000e24000020d900 */
[----:B0-----:R-:W-:Y:S01]  /*4880*/  PRMT R0, R2, 0x7610, R0 ;  /* 0x0000761002007816 */ /* 0x001fe20000000000 */
[----:B------:R-:W-:Y:S06]  /*4890*/  BRA `(.L_x_23900) ;  /* 0x0000000800bc7947 */ /* 0x000fec0003800000 */
.L_x_23905:
[----:B------:R-:W2:Y:S02]  /*48a0*/  LDG.E.64 R2, desc[UR36][R4.64] ;  /* 0x0000002404027981 */ /* 0x000ea4000c1e1b00 */
[----:B--2---:R-:W0:Y:S02]  /*48b0*/  F2I.S64.F64.TRUNC R2, R2 ;  /* 0x0000000200027311 */ /* 0x004e24000030d900 */
[----:B0-----:R-:W-:Y:S01]  /*48c0*/  PRMT R0, R2, 0x7610, R0 ;  /* 0x0000761002007816 */ /* 0x001fe20000000000 */
[----:B------:R-:W-:Y:S06]  /*48d0*/  BRA `(.L_x_23900) ;  /* 0x0000000800ac7947 */ /* 0x000fec0003800000 */
.L_x_23895:
        /* <DEDUP_REMOVED lines=12> */
.L_x_23909:
[----:B------:R-:W2:Y:S02]  /*49a0*/  LDG.E.64 R4, desc[UR36][R4.64] ;  /* 0x0000002404047981 */ /* 0x000ea4000c1e1b00 */
[----:B--2---:R-:W0:Y:S02]  /*49b0*/  F2I.S64.F64.TRUNC R2, R4 ;  /* 0x0000000400027311 */ /* 0x004e24000030d900 */
[----:B0-----:R-:W-:Y:S01]  /*49c0*/  PRMT R0, R2, 0x7610, R0 ;  /* 0x0000761002007816 */ /* 0x001fe20000000000 */
[----:B------:R-:W-:Y:S06]  /*49d0*/  BRA `(.L_x_23900) ;  /* 0x00000008006c7947 */ /* 0x000fec0003800000 */
.L_x_23908:
        /* <DEDUP_REMOVED lines=28> */
.L_x_23911:
        /* <DEDUP_REMOVED lines=15> */
.L_x_23910:
[----:B------:R-:W2:Y:S02]  /*4c90*/  LDG.E.U16 R2, desc[UR36][R4.64] ;  /* 0x0000002404027981 */ /* 0x000ea4000c1e1500 */
[----:B--2---:R-:W-:-:S06]  /*4ca0*/  IMAD.U32 R2, R2, 0x10000, RZ ;  /* 0x0001000002027824 */ /* 0x004fcc00078e00ff */
[----:B------:R-:W0:Y:S02]  /*4cb0*/  F2I.S64.TRUNC R2, R2 ;  /* 0x0000000200027311 */ /* 0x000e24000020d900 */
[----:B0-----:R-:W-:Y:S01]  /*4cc0*/  PRMT R0, R2, 0x7610, R0 ;  /* 0x0000761002007816 */ /* 0x001fe20000000000 */
[----:B------:R-:W-:Y:S06]  /*4cd0*/  BRA `(.L_x_23900) ;  /* 0x0000000400ac7947 */ /* 0x000fec0003800000 */
.L_x_23907:
        /* <DEDUP_REMOVED lines=10> */
.L_x_23914:
        /* <DEDUP_REMOVED lines=21> */
.L_x_23918:
[----:B------:R-:W-:Y:S05]  /*4ed0*/  BSYNC B1 ;  /* 0x0000000000017941 */ /* 0x000fea0003800000 */
.L_x_23917:
[----:B------:R-:W-:Y:S01]  /*4ee0*/  IMAD.SHL.U32 R2, R2, 0x100000, RZ ;  /* 0x0010000002027824 */ /* 0x000fe200078e00ff */
[----:B------:R-:W-:-:S04]  /*4ef0*/  LEA R3, R0, 0x3b800000, 0x17 ;  /* 0x3b80000000037811 */ /* 0x000fc800078eb8ff */
[----:B------:R-:W-:-:S07]  /*4f00*/  LOP3.LUT R2, R3, R2, R4, 0xfe, !PT ;  /* 0x0000000203027212 */ /* 0x000fce00078efe04 */
.L_x_23916:
[----:B------:R-:W-:Y:S05]  /*4f10*/  BSYNC B0 ;  /* 0x0000000000007941 */ /* 0x000fea0003800000 */
.L_x_23915:
[----:B------:R-:W0:Y:S02]  /*4f20*/  F2I.S64.TRUNC R2, R2 ;  /* 0x0000000200027311 */ /* 0x000e24000020d900 */
[----:B0-----:R-:W-:Y:S01]  /*4f30*/  PRMT R0, R2, 0x7610, R0 ;  /* 0x0000761002007816 */ /* 0x001fe20000000000 */
[----:B------:R-:W-:Y:S06]  /*4f40*/  BRA `(.L_x_23900) ;  /* 0x0000000400107947 */ /* 0x000fec0003800000 */
.L_x_23913:
        /* <DEDUP_REMOVED lines=21> */
.L_x_23922:
[----:B------:R-:W-:Y:S05]  /*50a0*/  BSYNC B1 ;  /* 0x0000000000017941 */ /* 0x000fea0003800000 */
.L_x_23921:
[----:B------:R-:W-:Y:S01]  /*50b0*/  IMAD.SHL.U32 R2, R2, 0x200000, RZ ;  /* 0x0020000002027824 */ /* 0x000fe200078e00ff */
[----:B------:R-:W-:-:S04]  /*50c0*/  LEA R3, R0, 0x37800000, 0x17 ;  /* 0x3780000000037811 */ /* 0x000fc800078eb8ff */
[----:B------:R-:W-:-:S07]  /*50d0*/  LOP3.LUT R2, R3, R2, R4, 0xfe, !PT ;  /* 0x0000000203027212 */ /* 0x000fce00078efe04 */
.L_x_23920:
[----:B------:R-:W-:Y:S05]  /*50e0*/  BSYNC B0 ;  /* 0x0000000000007941 */ /* 0x000fea0003800000 */
.L_x_23919:
[----:B------:R-:W0:Y:S02]  /*50f0*/  F2I.S64.TRUNC R2, R2 ;  /* 0x0000000200027311 */ /* 0x000e24000020d900 */
[----:B0-----:R-:W-:Y:S01]  /*5100*/  PRMT R0, R2, 0x7610, R0 ;  /* 0x0000761002007816 */ /* 0x001fe20000000000 */
[----:B------:R-:W-:Y:S06]  /*5110*/  BRA `(.L_x_23900) ;  /* 0x00000000009c7947 */ /* 0x000fec0003800000 */
.L_x_23912:
        /* <DEDUP_REMOVED lines=14> */
.L_x_23926:
[----:B------:R-:W-:Y:S05]  /*5200*/  BSYNC B0 ;  /* 0x0000000000007941 */ /* 0x000fea0003800000 */
.L_x_23925:
[----:B------:R-:W0:Y:S02]  /*5210*/  F2I.S64.TRUNC R2, R2 ;  /* 0x0000000200027311 */ /* 0x000e24000020d900 */
[----:B0-----:R-:W-:Y:S01]  /*5220*/  PRMT R0, R2, 0x7610, R0 ;  /* 0x0000761002007816 */ /* 0x001fe20000000000 */
[----:B------:R-:W-:Y:S06]  /*5230*/  BRA `(.L_x_23900) ;  /* 0x0000000000547947 */ /* 0x000fec0003800000 */
.L_x_23899:
        /* <DEDUP_REMOVED lines=16> */
.L_x_23927:
[----:B------:R-:W-:Y:S01]  /*5340*/  PRMT R0, RZ, 0x7610, R0 ;  /* 0x00007610ff007816 */ /* 0x000fe20000000000 */
[----:B------:R-:W-:Y:S06]  /*5350*/  BRA `(.L_x_23900) ;  /* 0x00000000000c7947 */ /* 0x000fec0003800000 */
.L_x_23924:
[----:B------:R2:W5:Y:S01]  /*5360*/  LDG.E.U8 R0, desc[UR36][R4.64] ;  /* 0x0000002404007981 */ /* 0x000562000c1e1100 */
[----:B------:R-:W-:Y:S05]  /*5370*/  BRA `(.L_x_23900) ;  /* 0x0000000000047947 */ /* 0x000fea0003800000 */
.L_x_23923:
[----:B------:R1:W5:Y:S02]  /*5380*/  LDG.E.U8 R0, desc[UR36][R4.64] ;  /* 0x0000002404007981 */ /* 0x000364000c1e1100 */
.L_x_23900:
[----:B01234-:R-:W0:Y:S01]  /*5390*/  LDC.U8 R4, c[0x0][0x422] ;  /* 0x00010880ff047b82 */ /* 0x01fe220000000000 */
[----:B-----5:R-:W-:Y:S01]  /*53a0*/  LOP3.LUT R0, R0, 0xff, RZ, 0xc0, !PT ;  /* 0x000000ff00007812 */ /* 0x020fe200078ec0ff */
[----:B------:R-:W-:-:S03]  /*53b0*/  ULDC.U8 UR4, c[0x0][0x421] ;  /* 0x0001084000047ab9 */ /* 0x000fc60000000000 */
[----:B------:R-:W-:Y:S02]  /*53c0*/  VIMNMX.U32 R2, R0, UR4, PT ;  /* 0x0000000400027c48 */ /* 0x000fe4000bfe0000 */
        /* <DEDUP_REMOVED lines=13> */
.L_x_23931:
[----:B------:R0:W-:Y:S01]  /*54a0*/  STG.E.U8 desc[UR36][R16.64], R2 ;  /* 0x0000000210007986 */ /* 0x0001e2000c101124 */
[----:B------:R-:W-:Y:S05]  /*54b0*/  BRA `(.L_x_23933) ;  /* 0x0000000c00547947 */ /* 0x000fea0003800000 */
.L_x_23930:
        /* <DEDUP_REMOVED lines=9> */
.L_x_23935:
[----:B------:R0:W-:Y:S01]  /*5550*/  STG.E desc[UR36][R16.64], R2 ;  /* 0x0000000210007986 */ /* 0x0001e2000c101924 */
[----:B------:R-:W-:Y:S05]  /*5560*/  BRA `(.L_x_23933) ;  /* 0x0000000c00287947 */ /* 0x000fea0003800000 */
.L_x_23934:
[----:B------:R0:W-:Y:S01]  /*5570*/  STG.E.U16 desc[UR36][R16.64], R2 ;  /* 0x0000000210007986 */ /* 0x0001e2000c101524 */
[----:B------:R-:W-:Y:S05]  /*5580*/  BRA `(.L_x_23933) ;  /* 0x0000000c00207947 */ /* 0x000fea0003800000 */
.L_x_23929:
        /* <DEDUP_REMOVED lines=9> */
.L_x_23937:
[----:B------:R-:W0:Y:S02]  /*5620*/  I2F.U16 R0, R2 ;  /* 0x0000000200007306 */ /* 0x000e240000101000 */
[----:B0-----:R-:W-:-:S05]  /*5630*/  F2FP.F16.F32.PACK_AB R0, RZ, R0 ;  /* 0x00000000ff00723e */ /* 0x001fca00000000ff */
[----:B------:R0:W-:Y:S01]  /*5640*/  STG.E.U16 desc[UR36][R16.64], R0 ;  /* 0x0000000010007986 */ /* 0x0001e2000c101524 */
[----:B------:R-:W-:Y:S05]  /*5650*/  BRA `(.L_x_23933) ;  /* 0x0000000800ec7947 */ /* 0x000fea0003800000 */
.L_x_23936:
        /* <DEDUP_REMOVED lines=10> */
.L_x_23939:
[----:B------:R-:W0:Y:S02]  /*5700*/  I2F.U16 R2, R2 ;  /* 0x0000000200027306 */ /* 0x000e240000101000 */
[----:B0-----:R-:W-:-:S04]  /*5710*/  F2FP.F16.F32.PACK_AB R3, RZ, R2 ;  /* 0x00000002ff03723e */ /* 0x001fc800000000ff */
[----:B------:R-:W-:-:S05]  /*5720*/  PRMT R3, R3, 0x5410, RZ ;  /* 0x0000541003037816 */ /* 0x000fca00000000ff */
[----:B------:R0:W-:Y:S01]  /*5730*/  STG.E desc[UR36][R16.64], R3 ;  /* 0x0000000310007986 */ /* 0x0001e2000c101924 */
[----:B------:R-:W-:Y:S05]  /*5740*/  BRA `(.L_x_23933) ;  /* 0x0000000800b07947 */ /* 0x000fea0003800000 */
.L_x_23938:
[----:B------:R-:W0:Y:S02]  /*5750*/  I2F.F64.U16 R2, R2 ;  /* 0x0000000200027312 */ /* 0x000e240000101800 */
[----:B0-----:R0:W-:Y:S01]  /*5760*/  STG.E.64 desc[UR36][R16.64], R2 ;  /* 0x0000000210007986 */ /* 0x0011e2000c101b24 */
[----:B------:R-:W-:Y:S05]  /*5770*/  BRA `(.L_x_23933) ;  /* 0x0000000800a47947 */ /* 0x000fea0003800000 */
.L_x_23928:
        /* <DEDUP_REMOVED lines=13> */
.L_x_23942:
[----:B------:R-:W0:Y:S01]  /*5850*/  I2F.F64.U16 R4, R2 ;  /* 0x0000000200047312 */ /* 0x000e220000101800 */
[----:B------:R-:W-:-:S05]  /*5860*/  CS2R R6, SRZ ;  /* 0x0000000000067805 */ /* 0x000fca000001ff00 */
[----:B0-----:R0:W-:Y:S01]  /*5870*/  STG.E.128 desc[UR36][R16.64], R4 ;  /* 0x0000000410007986 */ /* 0x0011e2000c101d24 */
[----:B------:R-:W-:Y:S05]  /*5880*/  BRA `(.L_x_23933) ;  /* 0x0000000800607947 */ /* 0x000fea0003800000 */
.L_x_23941:
        /* <DEDUP_REMOVED lines=21> */
.L_x_23946:
[----:B------:R-:W-:Y:S05]  /*59e0*/  BSYNC B0 ;  /* 0x0000000000007941 */ /* 0x000fea0003800000 */
.L_x_23945:
[----:B------:R-:W-:-:S05]  /*59f0*/  LOP3.LUT R3, R0, R3, RZ, 0xfc, !PT ;  /* 0x0000000300037212 */ /* 0x000fca00078efcff */
[----:B------:R0:W-:Y:S01]  /*5a00*/  STG.E.U8 desc[UR36][R16.64], R3 ;  /* 0x0000000310007986 */ /* 0x0001e2000c101124 */
[----:B------:R-:W-:Y:S05]  /*5a10*/  BRA `(.L_x_23933) ;  /* 0x0000000400fc7947 */ /* 0x000fea0003800000 */
.L_x_23944:
        /* <DEDUP_REMOVED lines=13> */
.L_x_23948:
[----:B------:R-:W-:Y:S01]  /*5af0*/  IMAD.MOV.U32 R0, RZ, RZ, 0x7f ;  /* 0x0000007fff007424 */ /* 0x000fe200078e00ff */
[----:B------:R-:W-:-:S04]  /*5b00*/  ISETP.GT.U32.AND P0, PT, R3, 0x7f800000, PT ;  /* 0x7f8000000300780c */ /* 0x000fc80003f04070 */
[----:B------:R-:W-:-:S09]  /*5b10*/  SEL R0, R0, 0x7c, P0 ;  /* 0x0000007c00007807 */ /* 0x000fd20000000000 */
.L_x_23949:
[----:B------:R-:W-:Y:S05]  /*5b20*/  BSYNC B0 ;  /* 0x0000000000007941 */ /* 0x000fea0003800000 */
.L_x_23947:
[----:B------:R-:W-:-:S04]  /*5b30*/  LOP3.LUT R2, R5, 0x80000000, RZ, 0xc0, !PT ;  /* 0x8000000005027812 */ /* 0x000fc800078ec0ff */
[----:B------:R-:W-:-:S04]  /*5b40*/  SHF.R.U32.HI R3, RZ, 0x18, R2 ;  /* 0x00000018ff037819 */ /* 0x000fc80000011602 */
[----:B------:R-:W-:-:S05]  /*5b50*/  LOP3.LUT R3, R0, R3, RZ, 0xfc, !PT ;  /* 0x0000000300037212 */ /* 0x000fca00078efcff */
[----:B------:R0:W-:Y:S01]  /*5b60*/  STG.E.U8 desc[UR36][R16.64], R3 ;  /* 0x0000000310007986 */ /* 0x0001e2000c101124 */
[----:B------:R-:W-:Y:S05]  /*5b70*/  BRA `(.L_x_23933) ;  /* 0x0000000400a47947 */ /* 0x000fea0003800000 */
.L_x_23943:
[----:B------:R-:W0:Y:S02]  /*5b80*/  I2F.U16 R0, R2 ;  /* 0x0000000200007306 */ /* 0x000e240000101000 */
[----:B0-----:R-:W-:-:S05]  /*5b90*/  F2FP.BF16.F32.PACK_AB R0, RZ, R0 ;  /* 0x00000000ff00723e */ /* 0x001fca00000010ff */
[----:B------:R0:W-:Y:S01]  /*5ba0*/  STG.E.U16 desc[UR36][R16.64], R0 ;  /* 0x0000000010007986 */ /* 0x0001e2000c101524 */
[----:B------:R-:W-:Y:S05]  /*5bb0*/  BRA `(.L_x_23933) ;  /* 0x0000000400947947 */ /* 0x000fea0003800000 */
.L_x_23940:
        /* <DEDUP_REMOVED lines=10> */
.L_x_23952:
        /* <DEDUP_REMOVED lines=17> */
.L_x_23955:
[----:B------:R-:W-:-:S04]  /*5d70*/  LOP3.LUT R2, R5, 0x80000000, RZ, 0xc0, !PT ;  /* 0x8000000005027812 */ /* 0x000fc800078ec0ff */
[----:B------:R-:W-:-:S04]  /*5d80*/  SHF.R.U32.HI R3, RZ, 0x18, R2 ;  /* 0x00000018ff037819 */ /* 0x000fc80000011602 */
[----:B------:R-:W-:-:S04]  /*5d90*/  LOP3.LUT R0, R0, R3, RZ, 0xfc, !PT ;  /* 0x0000000300007212 */ /* 0x000fc800078efcff */
[----:B------:R-:W-:-:S07]  /*5da0*/  PRMT R8, R0, 0x7610, R8 ;  /* 0x0000761000087816 */ /* 0x000fce0000000008 */
.L_x_23954:
[----:B------:R-:W-:Y:S05]  /*5db0*/  BSYNC B0 ;  /* 0x0000000000007941 */ /* 0x000fea0003800000 */
.L_x_23953:
[----:B------:R3:W-:Y:S01]  /*5dc0*/  STG.E.U8 desc[UR36][R16.64], R8 ;  /* 0x0000000810007986 */ /* 0x0007e2000c101124 */
[----:B------:R-:W-:Y:S05]  /*5dd0*/  BRA `(.L_x_23933) ;  /* 0x00000004000c7947 */ /* 0x000fea0003800000 */
.L_x_23951:
        /* <DEDUP_REMOVED lines=17> */
.L_x_23958:
[----:B------:R-:W-:-:S04]  /*5ef0*/  LOP3.LUT R2, R5, 0x80000000, RZ, 0xc0, !PT ;  /* 0x8000000005027812 */ /* 0x000fc800078ec0ff */
[----:B------:R-:W-:-:S04]  /*5f00*/  SHF.R.U32.HI R3, RZ, 0x18, R2 ;  /* 0x00000018ff037819 */ /* 0x000fc80000011602 */
[----:B------:R-:W-:-:S04]  /*5f10*/  LOP3.LUT R0, R0, R3, RZ, 0xfc, !PT ;  /* 0x0000000300007212 */ /* 0x000fc800078efcff */
[----:B------:R-:W-:-:S07]  /*5f20*/  PRMT R8, R0, 0x7610, R8 ;  /* 0x0000761000087816 */ /* 0x000fce0000000008 */
.L_x_23957:
[----:B------:R-:W-:Y:S05]  /*5f30*/  BSYNC B0 ;  /* 0x0000000000007941 */ /* 0x000fea0003800000 */
.L_x_23956:
[----:B------:R0:W-:Y:S01]  /*5f40*/  STG.E.U8 desc[UR36][R16.64], R8 ;  /* 0x0000000810007986 */ /* 0x0001e2000c101124 */
[----:B------:R-:W-:Y:S05]  /*5f50*/  BRA `(.L_x_23933) ;  /* 0x0000000000ac7947 */ /* 0x000fea0003800000 */
.L_x_23950:
        /* <DEDUP_REMOVED lines=22> */
.L_x_23932:
        /* <DEDUP_REMOVED lines=16> */
.L_x_23961:
[----:B------:R-:W-:Y:S05]  /*61c0*/  BRA `(.L_x_23933) ;  /* 0x0000000000107947 */ /* 0x000fea0003800000 */
.L_x_23960:
[----:B------:R-:W-:-:S05]  /*61d0*/  IMAD.MOV.U32 R3, RZ, RZ, RZ ;  /* 0x000000ffff037224 */ /* 0x000fca00078e00ff */
[----:B------:R2:W-:Y:S01]  /*61e0*/  STG.E.64 desc[UR36][R16.64], R2 ;  /* 0x0000000210007986 */ /* 0x0005e2000c101b24 */
[----:B------:R-:W-:Y:S05]  /*61f0*/  BRA `(.L_x_23933) ;  /* 0x0000000000047947 */ /* 0x000fea0003800000 */
.L_x_23959:
[----:B------:R0:W-:Y:S02]  /*6200*/  STG.E desc[UR36][R16.64], R2 ;  /* 0x0000000210007986 */ /* 0x0001e4000c101924 */
.L_x_23933:
[----:B------:R-:W-:-:S07]  /*6210*/  VIADD R19, R19, 0x80 ;  /* 0x0000008013137836 */ /* 0x000fce0000000000 */
.L_x_23893:
[----:B------:R-:W-:Y:S05]  /*6220*/  BSYNC B6 ;  /* 0x0000000000067941 */ /* 0x000fea0003800000 */
.L_x_23892:
        /* <DEDUP_REMOVED lines=307> */
.L_x_23964:
        /* <DEDUP_REMOVED lines=20> */
.L_x_23968:
[----:B------:R0:W5:Y:S01]  /*76a0*/  LDG.E.U8 R0, desc[UR36][R4.64] ;  /* 0x0000002404007981 */ /* 0x000162000c1e1100 */
[----:B------:R-:W-:Y:S05]  /*76b0*/  BRA `(.L_x_23970) ;  /* 0x0000000c00647947 */ /* 0x000fea0003800000 */
.L_x_23967:
        /* <DEDUP_REMOVED lines=8> */
.L_x_23972:
[----:B------:R4:W5:Y:S01]  /*7740*/  LDG.E.U8 R0, desc[UR36][R4.64] ;  /* 0x0000002404007981 */ /* 0x000962000c1e1100 */
[----:B------:R-:W-:Y:S05]  /*7750*/  BRA `(.L_x_23970) ;  /* 0x0000000c003c7947 */ /* 0x000fea0003800000 */
.L_x_23971:
[----:B------:R3:W5:Y:S01]  /*7760*/  LDG.E.U16 R0, desc[UR36][R4.64] ;  /* 0x0000002404007981 */ /* 0x000762000c1e1500 */
[----:B------:R-:W-:Y:S05]  /*7770*/  BRA `(.L_x_23970) ;  /* 0x0000000c00347947 */ /* 0x000fea0003800000 */
.L_x_23966:
        /* <DEDUP_REMOVED lines=10> */
.L_x_23974:
[----:B------:R-:W2:Y:S02]  /*7820*/  LDG.E.U16 R2, desc[UR36][R4.64] ;  /* 0x0000002404027981 */ /* 0x000ea4000c1e1500 */
[----:B--2---:R-:W-:-:S06]  /*7830*/  HADD2.F32 R2, -RZ, R2.H0_H0 ;  /* 0x20000002ff027230 */ /* 0x004fcc0000004100 */
[----:B------:R-:W0:Y:S02]  /*7840*/  F2I.S64.TRUNC R2, R2 ;  /* 0x0000000200027311 */ /* 0x000e24000020d900 */
[----:B0-----:R-:W-:Y:S01]  /*7850*/  PRMT R0, R2, 0x7610, R0 ;  /* 0x0000761002007816 */ /* 0x001fe20000000000 */
[----:B------:R-:W-:Y:S06]  /*7860*/  BRA `(.L_x_23970) ;  /* 0x0000000800f87947 */ /* 0x000fec0003800000 */
.L_x_23973:
        /* <DEDUP_REMOVED lines=10> */
.L_x_23976:
[----:B------:R-:W2:Y:S02]  /*7910*/  LDG.E.U16 R4, desc[UR36][R4.64] ;  /* 0x0000002404047981 */ /* 0x000ea4000c1e1500 */
[----:B--2---:R-:W-:-:S06]  /*7920*/  HADD2.F32 R2, -RZ, R4.H0_H0 ;  /* 0x20000004ff027230 */ /* 0x004fcc0000004100 */
[----:B------:R-:W0:Y:S02]  /*7930*/  F2I.S64.TRUNC R2, R2 ;  /* 0x0000000200027311 */ /* 0x000e24000020d900 */
[----:B0-----:R-:W-:Y:S01]  /*7940*/  PRMT R0, R2, 0x7610, R0 ;  /* 0x0000761002007816 */ /* 0x001fe20000000000 */
[----:B------:R-:W-:Y:S06]  /*7950*/  BRA `(.L_x_23970) ;  /* 0x0000000800bc7947 */ /* 0x000fec0003800000 */
.L_x_23975:
[----:B------:R-:W2:Y:S02]  /*7960*/  LDG.E.64 R2, desc[UR36][R4.64] ;  /* 0x0000002404027981 */ /* 0x000ea4000c1e1b00 */
[----:B--2---:R-:W0:Y:S02]  /*7970*/  F2I.S64.F64.TRUNC R2, R2 ;  /* 0x0000000200027311 */ /* 0x004e24000030d900 */
[----:B0-----:R-:W-:Y:S01]  /*7980*/  PRMT R0, R2, 0x7610, R0 ;  /* 0x0000761002007816 */ /* 0x001fe20000000000 */
[----:B------:R-:W-:Y:S06]  /*7990*/  BRA `(.L_x_23970) ;  /* 0x0000000800ac7947 */ /* 0x000fec0003800000 */
.L_x_23965:
        /* <DEDUP_REMOVED lines=12> */
.L_x_23979:
[----:B------:R-:W2:Y:S02]  /*7a60*/  LDG.E.64 R4, desc[UR36][R4.64] ;  /* 0x0000002404047981 */ /* 0x000ea4000c1e1b00 */
[----:B--2---:R-:W0:Y:S02]  /*7a70*/  F2I.S64.F64.TRUNC R2, R4 ;  /* 0x0000000400027311 */ /* 0x004e24000030d900 */
[----:B0-----:R-:W-:Y:S01]  /*7a80*/  PRMT R0, R2, 0x7610, R0 ;  /* 0x0000761002007816 */ /* 0x001fe20000000000 */
[----:B------:R-:W-:Y:S06]  /*7a90*/  BRA `(.L_x_23970) ;  /* 0x00000008006c7947 */ /* 0x000fec0003800000 */
.L_x_23978:
        /* <DEDUP_REMOVED lines=28> */
.L_x_23981:
        /* <DEDUP_REMOVED lines=15> */
.L_x_23980:
[----:B------:R-:W2:Y:S02]  /*7d50*/  LDG.E.U16 R2, desc[UR36][R4.64] ;  /* 0x0000002404027981 */ /* 0x000ea4000c1e1500 */
[----:B--2---:R-:W-:-:S06]  /*7d60*/  IMAD.U32 R2, R2, 0x10000, RZ ;  /* 0x0001000002027824 */ /* 0x004fcc00078e00ff */
[----:B------:R-:W0:Y:S02]  /*7d70*/  F2I.S64.TRUNC R2, R2 ;  /* 0x0000000200027311 */ /* 0x000e24000020d900 */
[----:B0-----:R-:W-:Y:S01]  /*7d80*/  PRMT R0, R2, 0x7610, R0 ;  /* 0x0000761002007816 */ /* 0x001fe20000000000 */
[----:B------:R-:W-:Y:S06]  /*7d90*/  BRA `(.L_x_23970) ;  /* 0x0000000400ac7947 */ /* 0x000fec0003800000 */
.L_x_23977:
        /* <DEDUP_REMOVED lines=10> */
.L_x_23984:
        /* <DEDUP_REMOVED lines=21> */
.L_x_23988:
[----:B------:R-:W-:Y:S05]  /*7f90*/  BSYNC B1 ;  /* 0x0000000000017941 */ /* 0x000fea0003800000 */
.L_x_23987:
[----:B------:R-:W-:Y:S01]  /*7fa0*/  IMAD.SHL.U32 R2, R2, 0x100000, RZ ;  /* 0x0010000002027824 */ /* 0x000fe200078e00ff */
[----:B------:R-:W-:-:S04]  /*7fb0*/  LEA R3, R0, 0x3b800000, 0x17 ;  /* 0x3b80000000037811 */ /* 0x000fc800078eb8ff */
[----:B------:R-:W-:-:S07]  /*7fc0*/  LOP3.LUT R2, R3, R2, R4, 0xfe, !PT ;  /* 0x0000000203027212 */ /* 0x000fce00078efe04 */
.L_x_23986:
[----:B------:R-:W-:Y:S05]  /*7fd0*/  BSYNC B0 ;  /* 0x0000000000007941 */ /* 0x000fea0003800000 */
.L_x_23985:
[----:B------:R-:W0:Y:S02]  /*7fe0*/  F2I.S64.TRUNC R2, R2 ;  /* 0x0000000200027311 */ /* 0x000e24000020d900 */
[----:B0-----:R-:W-:Y:S01]  /*7ff0*/  PRMT R0, R2, 0x7610, R0 ;  /* 0x0000761002007816 */ /* 0x001fe20000000000 */
[----:B------:R-:W-:Y:S06]  /*8000*/  BRA `(.L_x_23970) ;  /* 0x0000000400107947 */ /* 0x000fec0003800000 */
.L_x_23983:
        /* <DEDUP_REMOVED lines=21> */
.L_x_23992:
[----:B------:R-:W-:Y:S05]  /*8160*/  BSYNC B1 ;  /* 0x0000000000017941 */ /* 0x000fea0003800000 */
.L_x_23991:
[----:B------:R-:W-:Y:S01]  /*8170*/  IMAD.SHL.U32 R2, R2, 0x200000, RZ ;  /* 0x0020000002027824 */ /* 0x000fe200078e00ff */
[----:B------:R-:W-:-:S04]  /*8180*/  LEA R3, R0, 0x37800000, 0x17 ;  /* 0x3780000000037811 */ /* 0x000fc800078eb8ff */
[----:B------:R-:W-:-:S07]  /*8190*/  LOP3.LUT R2, R3, R2, R4, 0xfe, !PT ;  /* 0x0000000203027212 */ /* 0x000fce00078efe04 */
.L_x_23990:
[----:B------:R-:W-:Y:S05]  /*81a0*/  BSYNC B0 ;  /* 0x0000000000007941 */ /* 0x000fea0003800000 */
.L_x_23989:
[----:B------:R-:W0:Y:S02]  /*81b0*/  F2I.S64.TRUNC R2, R2 ;  /* 0x0000000200027311 */ /* 0x000e24000020d900 */
[----:B0-----:R-:W-:Y:S01]  /*81c0*/  PRMT R0, R2, 0x7610, R0 ;  /* 0x0000761002007816 */ /* 0x001fe20000000000 */
[----:B------:R-:W-:Y:S06]  /*81d0*/  BRA `(.L_x_23970) ;  /* 0x00000000009c7947 */ /* 0x000fec0003800000 */
.L_x_23982:
        /* <DEDUP_REMOVED lines=14> */
.L_x_23996:
[----:B------:R-:W-:Y:S05]  /*82c0*/  BSYNC B0 ;  /* 0x0000000000007941 */ /* 0x000fea0003800000 */
.L_x_23995:
[----:B------:R-:W0:Y:S02]  /*82d0*/  F2I.S64.TRUNC R2, R2 ;  /* 0x0000000200027311 */ /* 0x000e24000020d900 */
[----:B0-----:R-:W-:Y:S01]  /*82e0*/  PRMT R0, R2, 0x7610, R0 ;  /* 0x0000761002007816 */ /* 0x001fe20000000000 */
[----:B------:R-:W-:Y:S06]  /*82f0*/  BRA `(.L_x_23970) ;  /* 0x0000000000547947 */ /* 0x000fec0003800000 */
.L_x_23969:
        /* <DEDUP_REMOVED lines=16> */
.L_x_23997:
[----:B------:R-:W-:Y:S01]  /*8400*/  PRMT R0, RZ, 0x7610, R0 ;  /* 0x00007610ff007816 */ /* 0x000fe20000000000 */
[----:B------:R-:W-:Y:S06]  /*8410*/  BRA `(.L_x_23970) ;  /* 0x00000000000c7947 */ /* 0x000fec0003800000 */
.L_x_23994:
[----:B------:R1:W5:Y:S01]  /*8420*/  LDG.E.U8 R0, desc[UR36][R4.64] ;  /* 0x0000002404007981 */ /* 0x000362000c1e1100 */
[----:B------:R-:W-:Y:S05]  /*8430*/  BRA `(.L_x_23970) ;  /* 0x0000000000047947 */ /* 0x000fea0003800000 */
.L_x_23993:
[----:B------:R2:W5:Y:S02]  /*8440*/  LDG.E.U8 R0, desc[UR36][R4.64] ;  /* 0x0000002404007981 */ /* 0x000564000c1e1100 */
.L_x_23970:
        /* <DEDUP_REMOVED lines=17> */
.L_x_24001:
[----:B------:R3:W-:Y:S01]  /*8560*/  STG.E.U8 desc[UR36][R16.64], R2 ;  /* 0x0000000210007986 */ /* 0x0007e2000c101124 */
[----:B------:R-:W-:Y:S05]  /*8570*/  BRA `(.L_x_24003) ;  /* 0x0000000c00547947 */ /* 0x000fea0003800000 */
.L_x_24000:
        /* <DEDUP_REMOVED lines=9> */
.L_x_24005:
[----:B------:R2:W-:Y:S01]  /*8610*/  STG.E desc[UR36][R16.64], R2 ;  /* 0x0000000210007986 */ /* 0x0005e2000c101924 */
[----:B------:R-:W-:Y:S05]  /*8620*/  BRA `(.L_x_24003) ;  /* 0x0000000c00287947 */ /* 0x000fea0003800000 */
.L_x_24004:
[----:B------:R0:W-:Y:S01]  /*8630*/  STG.E.U16 desc[UR36][R16.64], R2 ;  /* 0x0000000210007986 */ /* 0x0001e2000c101524 */
[----:B------:R-:W-:Y:S05]  /*8640*/  BRA `(.L_x_24003) ;  /* 0x0000000c00207947 */ /* 0x000fea0003800000 */
.L_x_23999:
        /* <DEDUP_REMOVED lines=9> */
.L_x_24007:
[----:B------:R-:W0:Y:S02]  /*86e0*/  I2F.U16 R0, R2 ;  /* 0x0000000200007306 */ /* 0x000e240000101000 */
[----:B0-----:R-:W-:-:S05]  /*86f0*/  F2FP.F16.F32.PACK_AB R0, RZ, R0 ;  /* 0x00000000ff00723e */ /* 0x001fca00000000ff */
[----:B------:R0:W-:Y:S01]  /*8700*/  STG.E.U16 desc[UR36][R16.64], R0 ;  /* 0x0000000010007986 */ /* 0x0001e2000c101524 */
[----:B------:R-:W-:Y:S05]  /*8710*/  BRA `(.L_x_24003) ;  /* 0x0000000800ec7947 */ /* 0x000fea0003800000 */
.L_x_24006:
        /* <DEDUP_REMOVED lines=10> */
.L_x_24009:
[----:B------:R-:W0:Y:S02]  /*87c0*/  I2F.U16 R2, R2 ;  /* 0x0000000200027306 */ /* 0x000e240000101000 */
[----:B0-----:R-:W-:-:S04]  /*87d0*/  F2FP.F16.F32.PACK_AB R3, RZ, R2 ;  /* 0x00000002ff03723e */ /* 0x001fc800000000ff */
[----:B------:R-:W-:-:S05]  /*87e0*/  PRMT R3, R3, 0x5410, RZ ;  /* 0x0000541003037816 */ /* 0x000fca00000000ff */
[----:B------:R0:W-:Y:S01]  /*87f0*/  STG.E desc[UR36][R16.64], R3 ;  /* 0x0000000310007986 */ /* 0x0001e2000c101924 */
[----:B------:R-:W-:Y:S05]  /*8800*/  BRA `(.L_x_24003) ;  /* 0x0000000800b07947 */ /* 0x000fea0003800000 */
.L_x_24008:
[----:B------:R-:W0:Y:S02]  /*8810*/  I2F.F64.U16 R2, R2 ;  /* 0x0000000200027312 */ /* 0x000e240000101800 */
[----:B0-----:R0:W-:Y:S01]  /*8820*/  STG.E.64 desc[UR36][R16.64], R2 ;  /* 0x0000000210007986 */ /* 0x0011e2000c101b24 */
[----:B------:R-:W-:Y:S05]  /*8830*/  BRA `(.L_x_24003) ;  /* 0x0000000800a47947 */ /* 0x000fea0003800000 */
.L_x_23998:
        /* <DEDUP_REMOVED lines=13> */
.L_x_24012:
[----:B------:R-:W0:Y:S01]  /*8910*/  I2F.F64.U16 R4, R2 ;  /* 0x0000000200047312 */ /* 0x000e220000101800 */
[----:B------:R-:W-:-:S05]  /*8920*/  CS2R R6, SRZ ;  /* 0x0000000000067805 */ /* 0x000fca000001ff00 */
[----:B0-----:R0:W-:Y:S01]  /*8930*/  STG.E.128 desc[UR36][R16.64], R4 ;  /* 0x0000000410007986 */ /* 0x0011e2000c101d24 */
[----:B------:R-:W-:Y:S05]  /*8940*/  BRA `(.L_x_24003) ;  /* 0x0000000800607947 */ /* 0x000fea0003800000 */
.L_x_24011:
        /* <DEDUP_REMOVED lines=21> */
.L_x_24016:
[----:B------:R-:W-:Y:S05]  /*8aa0*/  BSYNC B0 ;  /* 0x0000000000007941 */ /* 0x000fea0003800000 */
.L_x_24015:
[----:B------:R-:W-:-:S05]  /*8ab0*/  LOP3.LUT R3, R0, R3, RZ, 0xfc, !PT ;  /* 0x0000000300037212 */ /* 0x000fca00078efcff */
[----:B------:R0:W-:Y:S01]  /*8ac0*/  STG.E.U8 desc[UR36][R16.64], R3 ;  /* 0x0000000310007986 */ /* 0x0001e2000c101124 */
[----:B------:R-:W-:Y:S05]  /*8ad0*/  BRA `(.L_x_24003) ;  /* 0x0000000400fc7947 */ /* 0x000fea0003800000 */
.L_x_24014:
        /* <DEDUP_REMOVED lines=13> */
.L_x_24018:
[----:B------:R-:W-:Y:S01]  /*8bb0*/  IMAD.MOV.U32 R0, RZ, RZ, 0x7f ;  /* 0x0000007fff007424 */ /* 0x000fe200078e00ff */
[----:B------:R-:W-:-:S04]  /*8bc0*/  ISETP.GT.U32.AND P0, PT, R3, 0x7f800000, PT ;  /* 0x7f8000000300780c */ /* 0x000fc80003f04070 */
[----:B------:R-:W-:-:S09]  /*8bd0*/  SEL R0, R0, 0x7c, P0 ;  /* 0x0000007c00007807 */ /* 0x000fd20000000000 */
.L_x_24019:
[----:B------:R-:W-:Y:S05]  /*8be0*/  BSYNC B0 ;  /* 0x0000000000007941 */ /* 0x000fea0003800000 */
.L_x_24017:
[----:B------:R-:W-:-:S04]  /*8bf0*/  LOP3.LUT R2, R5, 0x80000000, RZ, 0xc0, !PT ;  /* 0x8000000005027812 */ /* 0x000fc800078ec0ff */
[----:B------:R-:W-:-:S04]  /*8c00*/  SHF.R.U32.HI R3, RZ, 0x18, R2 ;  /* 0x00000018ff037819 */ /* 0x000fc80000011602 */
[----:B------:R-:W-:-:S05]  /*8c10*/  LOP3.LUT R3, R0, R3, RZ, 0xfc, !PT ;  /* 0x0000000300037212 */ /* 0x000fca00078efcff */
[----:B------:R0:W-:Y:S01]  /*8c20*/  STG.E.U8 desc[UR36][R16.64], R3 ;  /* 0x0000000310007986 */ /* 0x0001e2000c101124 */
[----:B------:R-:W-:Y:S05]  /*8c30*/  BRA `(.L_x_24003) ;  /* 0x0000000400a47947 */ /* 0x000fea0003800000 */
.L_x_24013:
[----:B------:R-:W0:Y:S02]  /*8c40*/  I2F.U16 R0, R2 ;  /* 0x0000000200007306 */ /* 0x000e240000101000 */
[----:B0-----:R-:W-:-:S05]  /*8c50*/  F2FP.BF16.F32.PACK_AB R0, RZ, R0 ;  /* 0x00000000ff00723e */ /* 0x001fca00000010ff */
[----:B------:R0:W-:Y:S01]  /*8c60*/  STG.E.U16 desc[UR36][R16.64], R0 ;  /* 0x0000000010007986 */ /* 0x0001e2000c101524 */
[----:B------:R-:W-:Y:S05]  /*8c70*/  BRA `(.L_x_24003) ;  /* 0x0000000400947947 */ /* 0x000fea0003800000 */
.L_x_24010:
        /* <DEDUP_REMOVED lines=10> */
.L_x_24022:
        /* <DEDUP_REMOVED lines=17> */
.L_x_24025:
[----:B------:R-:W-:-:S04]  /*8e30*/  LOP3.LUT R2, R5, 0x80000000, RZ, 0xc0, !PT ;  /* 0x8000000005027812 */ /* 0x000fc800078ec0ff */
[----:B------:R-:W-:-:S04]  /*8e40*/  SHF.R.U32.HI R3, RZ, 0x18, R2 ;  /* 0x00000018ff037819 */ /* 0x000fc80000011602 */
[----:B------:R-:W-:-:S04]  /*8e50*/  LOP3.LUT R0, R0, R3, RZ, 0xfc, !PT ;  /* 0x0000000300007212 */ /* 0x000fc800078efcff */
[----:B------:R-:W-:-:S07]  /*8e60*/  PRMT R8, R0, 0x7610, R8 ;  /* 0x0000761000087816 */ /* 0x000fce0000000008 */
.L_x_24024:
[----:B------:R-:W-:Y:S05]  /*8e70*/  BSYNC B0 ;  /* 0x0000000000007941 */ /* 0x000fea0003800000 */
.L_x_24023:
[----:B------:R0:W-:Y:S01]  /*8e80*/  STG.E.U8 desc[UR36][R16.64], R8 ;  /* 0x0000000810007986 */ /* 0x0001e2000c101124 */
[----:B------:R-:W-:Y:S05]  /*8e90*/  BRA `(.L_x_24003) ;  /* 0x00000004000c7947 */ /* 0x000fea0003800000 */
.L_x_24021:
        /* <DEDUP_REMOVED lines=17> */
.L_x_24028:
[----:B------:R-:W-:-:S04]  /*8fb0*/  LOP3.LUT R2, R5, 0x80000000, RZ, 0xc0, !PT ;  /* 0x8000000005027812 */ /* 0x000fc800078ec0ff */
[----:B------:R-:W-:-:S04]  /*8fc0*/  SHF.R.U32.HI R3, RZ, 0x18, R2 ;  /* 0x00000018ff037819 */ /* 0x000fc80000011602 */
[----:B------:R-:W-:-:S04]  /*8fd0*/  LOP3.LUT R0, R0, R3, RZ, 0xfc, !PT ;  /* 0x0000000300007212 */ /* 0x000fc800078efcff */
[----:B------:R-:W-:-:S07]  /*8fe0*/  PRMT R8, R0, 0x7610, R8 ;  /* 0x0000761000087816 */ /* 0x000fce0000000008 */
.L_x_24027:
[----:B------:R-:W-:Y:S05]  /*8ff0*/  BSYNC B0 ;  /* 0x0000000000007941 */ /* 0x000fea0003800000 */
.L_x_24026:
[----:B------:R0:W-:Y:S01]  /*9000*/  STG.E.U8 desc[UR36][R16.64], R8 ;  /* 0x0000000810007986 */ /* 0x0001e2000c101124 */
[----:B------:R-:W-:Y:S05]  /*9010*/  BRA `(.L_x_24003) ;  /* 0x0000000000ac7947 */ /* 0x000fea0003800000 */
.L_x_24020:
        /* <DEDUP_REMOVED lines=22> */
.L_x_24002:
        /* <DEDUP_REMOVED lines=16> */
.L_x_24031:
[----:B------:R-:W-:Y:S05]  /*9280*/  BRA `(.L_x_24003) ;  /* 0x0000000000107947 */ /* 0x000fea0003800000 */
.L_x_24030:
[----:B------:R-:W-:-:S05]  /*9290*/  IMAD.MOV.U32 R3, RZ, RZ, RZ ;  /* 0x000000ffff037224 */ /* 0x000fca00078e00ff */
[----:B------:R0:W-:Y:S01]  /*92a0*/  STG.E.64 desc[UR36][R16.64], R2 ;  /* 0x0000000210007986 */ /* 0x0001e2000c101b24 */
[----:B------:R-:W-:Y:S05]  /*92b0*/  BRA `(.L_x_24003) ;  /* 0x0000000000047947 */ /* 0x000fea0003800000 */
.L_x_24029:
[----:B------:R0:W-:Y:S02]  /*92c0*/  STG.E desc[UR36][R16.64], R2 ;  /* 0x0000000210007986 */ /* 0x0001e4000c101924 */
.L_x_24003:
[----:B------:R-:W-:-:S07]  /*92d0*/  VIADD R19, R19, 0x80 ;  /* 0x0000008013137836 */ /* 0x000fce0000000000 */
.L_x_23963:
[----:B------:R-:W-:Y:S05]  /*92e0*/  BSYNC B6 ;  /* 0x0000000000067941 */ /* 0x000fea0003800000 */
.L_x_23962:
        /* <DEDUP_REMOVED lines=306> */
.L_x_24032:
        /* <DEDUP_REMOVED lines=20> */
.L_x_24036:
[----:B------:R4:W5:Y:S01]  /*a750*/  LDG.E.U8 R0, desc[UR36][R4.64] ;  /* 0x0000002404007981 */ /* 0x000962000c1e1100 */
[----:B------:R-:W-:Y:S05]  /*a760*/  BRA `(.L_x_24038) ;  /* 0x0000000c00647947 */ /* 0x000fea0003800000 */
.L_x_24035:
        /* <DEDUP_REMOVED lines=8> */
.L_x_24040:
[----:B------:R2:W5:Y:S01]  /*a7f0*/  LDG.E.U8 R0, desc[UR36][R4.64] ;  /* 0x0000002404007981 */ /* 0x000562000c1e1100 */
[----:B------:R-:W-:Y:S05]  /*a800*/  BRA `(.L_x_24038) ;  /* 0x0000000c003c7947 */ /* 0x000fea0003800000 */
.L_x_24039:
[----:B------:R0:W5:Y:S01]  /*a810*/  LDG.E.U16 R0, desc[UR36][R4.64] ;  /* 0x0000002404007981 */ /* 0x000162000c1e1500 */
[----:B------:R-:W-:Y:S05]  /*a820*/  BRA `(.L_x_24038) ;  /* 0x0000000c00347947 */ /* 0x000fea0003800000 */
.L_x_24034:
        /* <DEDUP_REMOVED lines=10> */
.L_x_24042:
[----:B------:R-:W2:Y:S02]  /*a8d0*/  LDG.E.U16 R2, desc[UR36][R4.64] ;  /* 0x0000002404027981 */ /* 0x000ea4000c1e1500 */
[----:B--2---:R-:W-:-:S06]  /*a8e0*/  HADD2.F32 R2, -RZ, R2.H0_H0 ;  /* 0x20000002ff027230 */ /* 0x004fcc0000004100 */
[----:B------:R-:W0:Y:S02]  /*a8f0*/  F2I.S64.TRUNC R2, R2 ;  /* 0x0000000200027311 */ /* 0x000e24000020d900 */
[----:B0-----:R-:W-:Y:S01]  /*a900*/  PRMT R0, R2, 0x7610, R0 ;  /* 0x0000761002007816 */ /* 0x001fe20000000000 */
[----:B------:R-:W-:Y:S06]  /*a910*/  BRA `(.L_x_24038) ;  /* 0x0000000800f87947 */ /* 0x000fec0003800000 */
.L_x_24041:
        /* <DEDUP_REMOVED lines=10> */
.L_x_24044:
[----:B------:R-:W2:Y:S02]  /*a9c0*/  LDG.E.U16 R4, desc[UR36][R4.64] ;  /* 0x0000002404047981 */ /* 0x000ea4000c1e1500 */
[----:B--2---:R-:W-:-:S06]  /*a9d0*/  HADD2.F32 R2, -RZ, R4.H0_H0 ;  /* 0x20000004ff027230 */ /* 0x004fcc0000004100 */
[----:B------:R-:W0:Y:S02]  /*a9e0*/  F2I.S64.TRUNC R2, R2 ;  /* 0x0000000200027311 */ /* 0x000e24000020d900 */
[----:B0-----:R-:W-:Y:S01]  /*a9f0*/  PRMT R0, R2, 0x7610, R0 ;  /* 0x0000761002007816 */ /* 0x001fe20000000000 */
[----:B------:R-:W-:Y:S06]  /*aa00*/  BRA `(.L_x_24038) ;  /* 0x0000000800bc7947 */ /* 0x000fec0003800000 */
.L_x_24043:
[----:B------:R-:W2:Y:S02]  /*aa10*/  LDG.E.64 R2, desc[UR36][R4.64] ;  /* 0x0000002404027981 */ /* 0x000ea4000c1e1b00 */
[----:B--2---:R-:W0:Y:S02]  /*aa20*/  F2I.S64.F64.TRUNC R2, R2 ;  /* 0x0000000200027311 */ /* 0x004e24000030d900 */
[----:B0-----:R-:W-:Y:S01]  /*aa30*/  PRMT R0, R2, 0x7610, R0 ;  /* 0x0000761002007816 */ /* 0x001fe20000000000 */
[----:B------:R-:W-:Y:S06]  /*aa40*/  BRA `(.L_x_24038) ;  /* 0x0000000800ac7947 */ /* 0x000fec0003800000 */
.L_x_24033:
        /* <DEDUP_REMOVED lines=12> */
.L_x_24047:
[----:B------:R-:W2:Y:S02]  /*ab10*/  LDG.E.64 R4, desc[UR36][R4.64] ;  /* 0x0000002404047981 */ /* 0x000ea4000c1e1b00 */
[----:B--2---:R-:W0:Y:S02]  /*ab20*/  F2I.S64.F64.TRUNC R2, R4 ;  /* 0x0000000400027311 */ /* 0x004e24000030d900 */
[----:B0-----:R-:W-:Y:S01]  /*ab30*/  PRMT R0, R2, 0x7610, R0 ;  /* 0x0000761002007816 */ /* 0x001fe20000000000 */
[----:B------:R-:W-:Y:S06]  /*ab40*/  BRA `(.L_x_24038) ;  /* 0x00000008006c7947 */ /* 0x000fec0003800000 */
.L_x_24046:
        /* <DEDUP_REMOVED lines=28> */
.L_x_24049:
        /* <DEDUP_REMOVED lines=15> */
.L_x_24048:
[----:B------:R-:W2:Y:S02]  /*ae00*/  LDG.E.U16 R2, desc[UR36][R4.64] ;  /* 0x0000002404027981 */ /* 0x000ea4000c1e1500 */
[----:B--2---:R-:W-:-:S06]  /*ae10*/  IMAD.U32 R2, R2, 0x10000, RZ ;  /* 0x0001000002027824 */ /* 0x004fcc00078e00ff */
[----:B------:R-:W0:Y:S02]  /*ae20*/  F2I.S64.TRUNC R2, R2 ;  /* 0x0000000200027311 */ /* 0x000e24000020d900 */
[----:B0-----:R-:W-:Y:S01]  /*ae30*/  PRMT R0, R2, 0x7610, R0 ;  /* 0x0000761002007816 */ /* 0x001fe20000000000 */
[----:B------:R-:W-:Y:S06]  /*ae40*/  BRA `(.L_x_24038) ;  /* 0x0000000400ac7947 */ /* 0x000fec0003800000 */
.L_x_24045:
        /* <DEDUP_REMOVED lines=10> */
.L_x_24052:
        /* <DEDUP_REMOVED lines=21> */
.L_x_24056:
[----:B------:R-:W-:Y:S05]  /*b040*/  BSYNC B1 ;  /* 0x0000000000017941 */ /* 0x000fea0003800000 */
.L_x_24055:
[----:B------:R-:W-:Y:S01]  /*b050*/  IMAD.SHL.U32 R2, R2, 0x100000, RZ ;  /* 0x0010000002027824 */ /* 0x000fe200078e00ff */
[----:B------:R-:W-:-:S04]  /*b060*/  LEA R3, R0, 0x3b800000, 0x17 ;  /* 0x3b80000000037811 */ /* 0x000fc800078eb8ff */
[----:B------:R-:W-:-:S07]  /*b070*/  LOP3.LUT R2, R3, R2, R4, 0xfe, !PT ;  /* 0x0000000203027212 */ /* 0x000fce00078efe04 */
.L_x_24054:
[----:B------:R-:W-:Y:S05]  /*b080*/  BSYNC B0 ;  /* 0x0000000000007941 */ /* 0x000fea0003800000 */
.L_x_24053:
[----:B------:R-:W0:Y:S02]  /*b090*/  F2I.S64.TRUNC R2, R2 ;  /* 0x0000000200027311 */ /* 0x000e24000020d900 */
[----:B0-----:R-:W-:Y:S01]  /*b0a0*/  PRMT R0, R2, 0x7610, R0 ;  /* 0x0000761002007816 */ /* 0x001fe20000000000 */
[----:B------:R-:W-:Y:S06]  /*b0b0*/  BRA `(.L_x_24038) ;  /* 0x0000000400107947 */ /* 0x000fec0003800000 */
.L_x_24051:
        /* <DEDUP_REMOVED lines=21> */
.L_x_24060:
[----:B------:R-:W-:Y:S05]  /*b210*/  BSYNC B1 ;  /* 0x0000000000017941 */ /* 0x000fea0003800000 */
.L_x_24059:
[----:B------:R-:W-:Y:S01]  /*b220*/  IMAD.SHL.U32 R2, R2, 0x200000, RZ ;  /* 0x0020000002027824 */ /* 0x000fe200078e00ff */
[----:B------:R-:W-:-:S04]  /*b230*/  LEA R3, R0, 0x37800000, 0x17 ;  /* 0x3780000000037811 */ /* 0x000fc800078eb8ff */
[----:B------:R-:W-:-:S07]  /*b240*/  LOP3.LUT R2, R3, R2, R4, 0xfe, !PT ;  /* 0x0000000203027212 */ /* 0x000fce00078efe04 */
.L_x_24058:
[----:B------:R-:W-:Y:S05]  /*b250*/  BSYNC B0 ;  /* 0x0000000000007941 */ /* 0x000fea0003800000 */
.L_x_24057:
[----:B------:R-:W0:Y:S02]  /*b260*/  F2I.S64.TRUNC R2, R2 ;  /* 0x0000000200027311 */ /* 0x000e24000020d900 */
[----:B0-----:R-:W-:Y:S01]  /*b270*/  PRMT R0, R2, 0x7610, R0 ;  /* 0x0000761002007816 */ /* 0x001fe20000000000 */
[----:B------:R-:W-:Y:S06]  /*b280*/  BRA `(.L_x_24038) ;  /* 0x00000000009c7947 */ /* 0x000fec0003800000 */
.L_x_24050:
        /* <DEDUP_REMOVED lines=14> */
.L_x_24064:
[----:B------:R-:W-:Y:S05]  /*b370*/  BSYNC B0 ;  /* 0x0000000000007941 */ /* 0x000fea0003800000 */
.L_x_24063:
[----:B------:R-:W0:Y:S02]  /*b380*/  F2I.S64.TRUNC R2, R2 ;  /* 0x0000000200027311 */ /* 0x000e24000020d900 */
[----:B0-----:R-:W-:Y:S01]  /*b390*/  PRMT R0, R2, 0x7610, R0 ;  /* 0x0000761002007816 */ /* 0x001fe20000000000 */
[----:B------:R-:W-:Y:S06]  /*b3a0*/  BRA `(.L_x_24038) ;  /* 0x0000000000547947 */ /* 0x000fec0003800000 */
.L_x_24037:
        /* <DEDUP_REMOVED lines=16> */
.L_x_24065:
[----:B------:R-:W-:Y:S01]  /*b4b0*/  PRMT R0, RZ, 0x7610, R0 ;  /* 0x00007610ff007816 */ /* 0x000fe20000000000 */
[----:B------:R-:W-:Y:S06]  /*b4c0*/  BRA `(.L_x_24038) ;  /* 0x00000000000c7947 */ /* 0x000fec0003800000 */
.L_x_24062:
[----:B------:R0:W5:Y:S01]  /*b4d0*/  LDG.E.U8 R0, desc[UR36][R4.64] ;  /* 0x0000002404007981 */ /* 0x000162000c1e1100 */
[----:B------:R-:W-:Y:S05]  /*b4e0*/  BRA `(.L_x_24038) ;  /* 0x0000000000047947 */ /* 0x000fea0003800000 */
.L_x_24061:
[----:B------:R0:W5:Y:S02]  /*b4f0*/  LDG.E.U8 R0, desc[UR36][R4.64] ;  /* 0x0000002404007981 */ /* 0x000164000c1e1100 */
.L_x_24038:
        /* <DEDUP_REMOVED lines=17> */
.L_x_24069:
[----:B------:R-:W-:Y:S01]  /*b610*/  STG.E.U8 desc[UR36][R16.64], R2 ;  /* 0x0000000210007986 */ /* 0x000fe2000c101124 */
[----:B------:R-:W-:Y:S05]  /*b620*/  EXIT ;  /* 0x000000000000794d */ /* 0x000fea0003800000 */
.L_x_24068:
        /* <DEDUP_REMOVED lines=9> */
.L_x_24072:
[----:B------:R-:W-:Y:S01]  /*b6c0*/  STG.E desc[UR36][R16.64], R2 ;  /* 0x0000000210007986 */ /* 0x000fe2000c101924 */
[----:B------:R-:W-:Y:S05]  /*b6d0*/  EXIT ;  /* 0x000000000000794d */ /* 0x000fea0003800000 */
.L_x_24071:
[----:B------:R-:W-:Y:S01]  /*b6e0*/  STG.E.U16 desc[UR36][R16.64], R2 ;  /* 0x0000000210007986 */ /* 0x000fe2000c101524 */
[----:B------:R-:W-:Y:S05]  /*b6f0*/  EXIT ;  /* 0x000000000000794d */ /* 0x000fea0003800000 */
.L_x_24067:
[----:B------:R-:W-:-:S13]  /*b700*/  ISETP.GT.AND P0, PT, R3, 0x6, PT ;  /* 0x000000060300780c */ /* 0x000fda0003f04270 */
[----:B------:R-:W-:Y:S05]  /*b710*/  @P0 BRA `(.L_x_24073) ;  /* 0x00000000002c0947 */ /* 0x000fea0003800000 */
[----:B------:R-:W-:-:S13]  /*b720*/  ISETP.NE.AND P0, PT, R3, 0x5, PT ;  /* 0x000000050300780c */ /* 0x000fda0003f05270 */
[----:B------:R-:W-:Y:S05]  /*b730*/  @!P0 BRA `(.L_x_24074) ;  /* 0x0000000000148947 */ /* 0x000fea0003800000 */
[----:B------:R-:W-:-:S13]  /*b740*/  ISETP.NE.AND P0, PT, R3, 0x6, PT ;  /* 0x000000060300780c */ /* 0x000fda0003f05270 */
[----:B------:R-:W-:Y:S05]  /*b750*/  @P0 BRA `(.L_x_24070) ;  /* 0x0000000800b40947 */ /* 0x000fea0003800000 */
[----:B------:R-:W0:Y:S02]  /*b760*/  I2F.U16 R3, R2 ;  /* 0x0000000200037306 */ /* 0x000e240000101000 */
[----:B0-----:R-:W-:Y:S01]  /*b770*/  STG.E desc[UR36][R16.64], R3 ;  /* 0x0000000310007986 */ /* 0x001fe2000c101924 */
[----:B------:R-:W-:Y:S05]  /*b780*/  EXIT ;  /* 0x000000000000794d */ /* 0x000fea0003800000 */
.L_x_24074:
[----:B------:R-:W0:Y:S02]  /*b790*/  I2F.U16 R0, R2 ;  /* 0x0000000200007306 */ /* 0x000e240000101000 */
[----:B0-----:R-:W-:-:S05]  /*b7a0*/  F2FP.F16.F32.PACK_AB R0, RZ, R0 ;  /* 0x00000000ff00723e */ /* 0x001fca00000000ff */
[----:B------:R-:W-:Y:S01]  /*b7b0*/  STG.E.U16 desc[UR36][R16.64], R0 ;  /* 0x0000000010007986 */ /* 0x000fe2000c101524 */
[----:B------:R-:W-:Y:S05]  /*b7c0*/  EXIT ;  /* 0x000000000000794d */ /* 0x000fea0003800000 */
.L_x_24073:
        /* <DEDUP_REMOVED lines=8> */
[----:B0-----:R-:W-:Y:S01]  /*b850*/  STG.E.64 desc[UR36][R16.64], R2 ;  /* 0x0000000210007986 */ /* 0x001fe2000c101b24 */
[----:B------:R-:W-:Y:S05]  /*b860*/  EXIT ;  /* 0x000000000000794d */ /* 0x000fea0003800000 */
.L_x_24076:
[----:B------:R-:W0:Y:S02]  /*b870*/  I2F.U16 R2, R2 ;  /* 0x0000000200027306 */ /* 0x000e240000101000 */
[----:B0-----:R-:W-:-:S04]  /*b880*/  F2FP.F16.F32.PACK_AB R3, RZ, R2 ;  /* 0x00000002ff03723e */ /* 0x001fc800000000ff */
[----:B------:R-:W-:-:S05]  /*b890*/  PRMT R3, R3, 0x5410, RZ ;  /* 0x0000541003037816 */ /* 0x000fca00000000ff */
[----:B------:R-:W-:Y:S01]  /*b8a0*/  STG.E desc[UR36][R16.64], R3 ;  /* 0x0000000310007986 */ /* 0x000fe2000c101924 */
[----:B------:R-:W-:Y:S05]  /*b8b0*/  EXIT ;  /* 0x000000000000794d */ /* 0x000fea0003800000 */
.L_x_24075:
[----:B------:R-:W0:Y:S02]  /*b8c0*/  I2F.F64.U16 R2, R2 ;  /* 0x0000000200027312 */ /* 0x000e240000101800 */
[----:B0-----:R-:W-:Y:S01]  /*b8d0*/  STG.E.64 desc[UR36][R16.64], R2 ;  /* 0x0000000210007986 */ /* 0x001fe2000c101b24 */
[----:B------:R-:W-:Y:S05]  /*b8e0*/  EXIT ;  /* 0x000000000000794d */ /* 0x000fea0003800000 */
.L_x_24066:
        /* <DEDUP_REMOVED lines=13> */
.L_x_24079:
[----:B------:R-:W0:Y:S01]  /*b9c0*/  I2F.F64.U16 R4, R2 ;  /* 0x0000000200047312 */ /* 0x000e220000101800 */
[----:B------:R-:W-:-:S05]  /*b9d0*/  CS2R R6, SRZ ;  /* 0x0000000000067805 */ /* 0x000fca000001ff00 */
[----:B0-----:R-:W-:Y:S01]  /*b9e0*/  STG.E.128 desc[UR36][R16.64], R4 ;  /* 0x0000000410007986 */ /* 0x001fe2000c101d24 */
[----:B------:R-:W-:Y:S05]  /*b9f0*/  EXIT ;  /* 0x000000000000794d */ /* 0x000fea0003800000 */
.L_x_24078:
        /* <DEDUP_REMOVED lines=21> */
.L_x_24083:
[----:B------:R-:W-:Y:S05]  /*bb50*/  BSYNC B0 ;  /* 0x0000000000007941 */ /* 0x000fea0003800000 */
.L_x_24082:
[----:B------:R-:W-:-:S05]  /*bb60*/  LOP3.LUT R3, R0, R3, RZ, 0xfc, !PT ;  /* 0x0000000300037212 */ /* 0x000fca00078efcff */
[----:B------:R-:W-:Y:S01]  /*bb70*/  STG.E.U8 desc[UR36][R16.64], R3 ;  /* 0x0000000310007986 */ /* 0x000fe2000c101124 */
[----:B------:R-:W-:Y:S05]  /*bb80*/  EXIT ;  /* 0x000000000000794d */ /* 0x000fea0003800000 */
.L_x_24081:
        /* <DEDUP_REMOVED lines=13> */
.L_x_24085:
[----:B------:R-:W-:Y:S01]  /*bc60*/  IMAD.MOV.U32 R0, RZ, RZ, 0x7f ;  /* 0x0000007fff007424 */ /* 0x000fe200078e00ff */
[----:B------:R-:W-:-:S04]  /*bc70*/  ISETP.GT.U32.AND P0, PT, R3, 0x7f800000, PT ;  /* 0x7f8000000300780c */ /* 0x000fc80003f04070 */
[----:B------:R-:W-:-:S09]  /*bc80*/  SEL R0, R0, 0x7c, P0 ;  /* 0x0000007c00007807 */ /* 0x000fd20000000000 */
.L_x_24086:
[----:B------:R-:W-:Y:S05]  /*bc90*/  BSYNC B0 ;  /* 0x0000000000007941 */ /* 0x000fea0003800000 */
.L_x_24084:
[----:B------:R-:W-:-:S04]  /*bca0*/  LOP3.LUT R2, R5, 0x80000000, RZ, 0xc0, !PT ;  /* 0x8000000005027812 */ /* 0x000fc800078ec0ff */
[----:B------:R-:W-:-:S04]  /*bcb0*/  SHF.R.U32.HI R3, RZ, 0x18, R2 ;  /* 0x00000018ff037819 */ /* 0x000fc80000011602 */
[----:B------:R-:W-:-:S05]  /*bcc0*/  LOP3.LUT R3, R0, R3, RZ, 0xfc, !PT ;  /* 0x0000000300037212 */ /* 0x000fca00078efcff */
[----:B------:R-:W-:Y:S01]  /*bcd0*/  STG.E.U8 desc[UR36][R16.64], R3 ;  /* 0x0000000310007986 */ /* 0x000fe2000c101124 */
[----:B------:R-:W-:Y:S05]  /*bce0*/  EXIT ;  /* 0x000000000000794d */ /* 0x000fea0003800000 */
.L_x_24080:
[----:B------:R-:W0:Y:S02]  /*bcf0*/  I2F.U16 R0, R2 ;  /* 0x0000000200007306 */ /* 0x000e240000101000 */
[----:B0-----:R-:W-:-:S05]  /*bd00*/  F2FP.BF16.F32.PACK_AB R0, RZ, R0 ;  /* 0x00000000ff00723e */ /* 0x001fca00000010ff */
[----:B------:R-:W-:Y:S01]  /*bd10*/  STG.E.U16 desc[UR36][R16.64], R0 ;  /* 0x0000000010007986 */ /* 0x000fe2000c101524 */
[----:B------:R-:W-:Y:S05]  /*bd20*/  EXIT ;  /* 0x000000000000794d */ /* 0x000fea0003800000 */
.L_x_24077:
        /* <DEDUP_REMOVED lines=10> */
.L_x_24089:
        /* <DEDUP_REMOVED lines=17> */
.L_x_24092:
[----:B------:R-:W-:-:S04]  /*bee0*/  LOP3.LUT R2, R5, 0x80000000, RZ, 0xc0, !PT ;  /* 0x8000000005027812 */ /* 0x000fc800078ec0ff */
[----:B------:R-:W-:-:S04]  /*bef0*/  SHF.R.U32.HI R3, RZ, 0x18, R2 ;  /* 0x00000018ff037819 */ /* 0x000fc80000011602 */
[----:B------:R-:W-:-:S04]  /*bf00*/  LOP3.LUT R0, R0, R3, RZ, 0xfc, !PT ;  /* 0x0000000300007212 */ /* 0x000fc800078efcff */
[----:B------:R-:W-:-:S07]  /*bf10*/  PRMT R8, R0, 0x7610, R8 ;  /* 0x0000761000087816 */ /* 0x000fce0000000008 */
.L_x_24091:
[----:B------:R-:W-:Y:S05]  /*bf20*/  BSYNC B0 ;  /* 0x0000000000007941 */ /* 0x000fea0003800000 */
.L_x_24090:
[----:B------:R-:W-:Y:S01]  /*bf30*/  STG.E.U8 desc[UR36][R16.64], R8 ;  /* 0x0000000810007986 */ /* 0x000fe2000c101124 */
[----:B------:R-:W-:Y:S05]  /*bf40*/  EXIT ;  /* 0x000000000000794d */ /* 0x000fea0003800000 */
.L_x_24088:
        /* <DEDUP_REMOVED lines=17> */
.L_x_24095:
[----:B------:R-:W-:-:S04]  /*c060*/  LOP3.LUT R2, R5, 0x80000000, RZ, 0xc0, !PT ;  /* 0x8000000005027812 */ /* 0x000fc800078ec0ff */
[----:B------:R-:W-:-:S04]  /*c070*/  SHF.R.U32.HI R3, RZ, 0x18, R2 ;  /* 0x00000018ff037819 */ /* 0x000fc80000011602 */
[----:B------:R-:W-:-:S04]  /*c080*/  LOP3.LUT R0, R0, R3, RZ, 0xfc, !PT ;  /* 0x0000000300007212 */ /* 0x000fc800078efcff */
[----:B------:R-:W-:-:S07]  /*c090*/  PRMT R8, R0, 0x7610, R8 ;  /* 0x0000761000087816 */ /* 0x000fce0000000008 */
.L_x_24094:
[----:B------:R-:W-:Y:S05]  /*c0a0*/  BSYNC B0 ;  /* 0x0000000000007941 */ /* 0x000fea0003800000 */
.L_x_24093:
[----:B------:R-:W-:Y:S01]  /*c0b0*/  STG.E.U8 desc[UR36][R16.64], R8 ;  /* 0x0000000810007986 */ /* 0x000fe2000c101124 */
[----:B------:R-:W-:Y:S05]  /*c0c0*/  EXIT ;  /* 0x000000000000794d */ /* 0x000fea0003800000 */
.L_x_24087:
        /* <DEDUP_REMOVED lines=22> */
.L_x_24070:
        /* <DEDUP_REMOVED lines=16> */
.L_x_24098:
[----:B------:R-:W-:Y:S05]  /*c330*/  EXIT ;  /* 0x000000000000794d */ /* 0x000fea0003800000 */
.L_x_24097:
[----:B------:R-:W-:-:S05]  /*c340*/  IMAD.MOV.U32 R3, RZ, RZ, RZ ;  /* 0x000000ffff037224 */ /* 0x000fca00078e00ff */
[----:B------:R-:W-:Y:S01]  /*c350*/  STG.E.64 desc[UR36][R16.64], R2 ;  /* 0x0000000210007986 */ /* 0x000fe2000c101b24 */
[----:B------:R-:W-:Y:S05]  /*c360*/  EXIT ;  /* 0x000000000000794d */ /* 0x000fea0003800000 */
.L_x_24096:
[----:B------:R-:W-:Y:S01]  /*c370*/  STG.E desc[UR36][R16.64], R2 ;  /* 0x0000000210007986 */ /* 0x000fe2000c101924 */
[----:B------:R-:W-:Y:S05]  /*c380*/  EXIT ;  /* 0x000000000000794d */ /* 0x000fea0003800000 */
.L_x_24099:
        /* <DEDUP_REMOVED lines=15> */
.L_x_42327:


//--------------------- .text._ZN2at6native27unrolled_elementwise_kernelINS0_13AUnaryFunctorIhhhZZZNS0_19minimum_kernel_cudaERNS_18TensorIteratorBaseEENKUlvE_clEvENKUlvE_clEvEUlhhE_EESt5arrayIPcLm2EELi4E23TrivialOffsetCalculatorILi1EjESD_NS0_6memory12LoadWithCastILi1EEENSE_13StoreWithCastILi1EEEEEviT_T0_T2_T3_T4_T5_ --------------------------
	.section	.text._ZN2at6native27unrolled_elementwise_kernelINS0_13AUnaryFunctorIhhhZZZNS0_19minimum_kernel_cudaERNS_18TensorIteratorBaseEENKUlvE_clEvENKUlvE_clEvEUlhhE_EESt5arrayIPcLm2EELi4E23TrivialOffsetCalculatorILi1EjESD_NS0_6memory12LoadWithCastILi1EEENSE_13StoreWithCastILi1EEEEEviT_T0_T2_T3_T4_T5_,"ax",@progbits
	.align	128
        .global         _ZN2at6native27unrolled_elementwise_kernelINS0_13AUnaryFunctorIhhhZZZNS0_19minimum_kernel_cudaERNS_18TensorIteratorBaseEENKUlvE_clEvENKUlvE_clEvEUlhhE_EESt5arrayIPcLm2EELi4E23TrivialOffsetCalculatorILi1EjESD_NS0_6memory12LoadWithCastILi1EEENSE_13StoreWithCastILi1EEEEEviT_T0_T2_T3_T4_T5_
        .type           _ZN2at6native27unrolled_elementwise_kernelINS0_13AUnaryFunctorIhhhZZZNS0_19minimum_kernel_cudaERNS_18TensorIteratorBaseEENKUlvE_clEvENKUlvE_clEvEUlhhE_EESt5arrayIPcLm2EELi4E23TrivialOffsetCalculatorILi1EjESD_NS0_6memory12LoadWithCastILi1EEENSE_13StoreWithCastILi1EEEEEviT_T0_T2_T3_T4_T5_,@function
        .size           _ZN2at6native27unrolled_elementwise_kernelINS0_13AUnaryFunctorIhhhZZZNS0_19minimum_kernel_cudaERNS_18TensorIteratorBaseEENKUlvE_clEvENKUlvE_clEvEUlhhE_EESt5arrayIPcLm2EELi4E23TrivialOffsetCalculatorILi1EjESD_NS0_6memory12LoadWithCastILi1EEENSE_13StoreWithCastILi1EEEEEviT_T0_T2_T3_T4_T5_,(.L_x_42328 - _ZN2at6native27unrolled_elementwise_kernelINS0_13AUnaryFunctorIhhhZZZNS0_19minimum_kernel_cudaERNS_18TensorIteratorBaseEENKUlvE_clEvENKUlvE_clEvEUlhhE_EESt5arrayIPcLm2EELi4E23TrivialOffsetCalculatorILi1EjESD_NS0_6memory12LoadWithCastILi1EEENSE_13StoreWithCastILi1EEEEEviT_T0_T2_T3_T4_T5_)
        .other          _ZN2at6native27unrolled_elementwise_kernelINS0_13AUnaryFunctorIhhhZZZNS0_19minimum_kernel_cudaERNS_18TensorIteratorBaseEENKUlvE_clEvENKUlvE_clEvEUlhhE_EESt5arrayIPcLm2EELi4E23TrivialOffsetCalculatorILi1EjESD_NS0_6memory12LoadWithCastILi1EEENSE_13StoreWithCastILi1EEEEEviT_T0_T2_T3_T4_T5_,@"STO_CUDA_ENTRY STV_DEFAULT"
_ZN2at6native27unrolled_elementwise_kernelINS0_13AUnaryFunctorIhhhZZZNS0_19minimum_kernel_cudaERNS_18TensorIteratorBaseEENKUlvE_clEvENKUlvE_clEvEUlhhE_EESt5arrayIPcLm2EELi4E23TrivialOffsetCalculatorILi1EjESD_NS0_6memory12LoadWithCastILi1EEENSE_13StoreWithCastILi1EEEEEviT_T0_T2_T3_T4_T5_:
.text._ZN2at6native27unrolled_elementwise_kernelINS0_13AUnaryFunctorIhhhZZZNS0_19minimum_kernel_cudaERNS_18TensorIteratorBaseEENKUlvE_clEvENKUlvE_clEvEUlhhE_EESt5arrayIPcLm2EELi4E23TrivialOffsetCalculatorILi1EjESD_NS0_6memory12LoadWithCastILi1EEENSE_13StoreWithCastILi1EEEEEviT_T0_T2_T3_T4_T5_:
        /* <DEDUP_REMOVED lines=31> */
.L_x_24105:
[----:B------:R3:W5:Y:S01]  /*01f0*/  LDG.E.U8 R18, desc[UR36][R4.64] ;  /* 0x0000002404127981 */ /* 0x000762000c1e1100 */
[----:B------:R-:W-:Y:S05]  /*0200*/  BRA `(.L_x_24107) ;  /* 0x0000000c00687947 */ /* 0x000fea0003800000 */
.L_x_24104:
        /* <DEDUP_REMOVED lines=8> */
.L_x_24109:
[----:B------:R1:W5:Y:S01]  /*0290*/  LDG.E.U8 R18, desc[UR36][R4.64] ;  /* 0x0000002404127981 */ /* 0x000362000c1e1100 */
[----:B------:R-:W-:Y:S05]  /*02a0*/  BRA `(.L_x_24107) ;  /* 0x0000000c00407947 */ /* 0x000fea0003800000 */
.L_x_24108:
[----:B------:R2:W5:Y:S01]  /*02b0*/  LDG.E.U16 R18, desc[UR36][R4.64] ;  /* 0x0000002404127981 */ /* 0x000562000c1e1500 */
[----:B------:R-:W-:Y:S05]  /*02c0*/  BRA `(.L_x_24107) ;  /* 0x0000000c00387947 */ /* 0x000fea0003800000 */
.L_x_24103:
        /* <DEDUP_REMOVED lines=10> */
.L_x_24111:
[----:B------:R-:W2:Y:S02]  /*0370*/  LDG.E.U16 R2, desc[UR36][R4.64] ;  /* 0x0000002404027981 */ /* 0x000ea4000c1e1500 */
[----:B--2---:R-:W-:-:S06]  /*0380*/  HADD2.F32 R2, -RZ, R2.H0_H0 ;  /* 0x20000002ff027230 */ /* 0x004fcc0000004100 */
[----:B------:R-:W0:Y:S02]  /*0390*/  F2I.S64.TRUNC R2, R2 ;  /* 0x0000000200027311 */ /* 0x000e24000020d900 */
[----:B0-----:R-:W-:Y:S01]  /*03a0*/  PRMT R18, R2, 0x7610, R18 ;  /* 0x0000761002127816 */ /* 0x001fe20000000012 */
[----:B------:R-:W-:Y:S06]  /*03b0*/  BRA `(.L_x_24107) ;  /* 0x0000000800fc7947 */ /* 0x000fec0003800000 */
.L_x_24110:
        /* <DEDUP_REMOVED lines=10> */
.L_x_24113:
[----:B------:R-:W2:Y:S02]  /*0460*/  LDG.E.U16 R4, desc[UR36][R4.64] ;  /* 0x0000002404047981 */ /* 0x000ea4000c1e1500 */
[----:B--2---:R-:W-:-:S06]  /*0470*/  HADD2.F32 R2, -RZ, R4.H0_H0 ;  /* 0x20000004ff027230 */ /* 0x004fcc0000004100 */
[----:B------:R-:W0:Y:S02]  /*0480*/  F2I.S64.TRUNC R2, R2 ;  /* 0x0000000200027311 */ /* 0x000e24000020d900 */
[----:B0-----:R-:W-:Y:S01]  /*0490*/  PRMT R18, R2, 0x7610, R18 ;  /* 0x0000761002127816 */ /* 0x001fe20000000012 */
[----:B------:R-:W-:Y:S06]  /*04a0*/  BRA `(.L_x_24107) ;  /* 0x0000000800c07947 */ /* 0x000fec0003800000 */
.L_x_24112:
[----:B------:R-:W2:Y:S02]  /*04b0*/  LDG.E.64 R2, desc[UR36][R4.64] ;  /* 0x0000002404027981 */ /* 0x000ea4000c1e1b00 */
[----:B--2---:R-:W0:Y:S02]  /*04c0*/  F2I.S64.F64.TRUNC R2, R2 ;  /* 0x0000000200027311 */ /* 0x004e24000030d900 */
[----:B0-----:R-:W-:Y:S01]  /*04d0*/  PRMT R18, R2, 0x7610, R18 ;  /* 0x0000761002127816 */ /* 0x001fe20000000012 */
[----:B------:R-:W-:Y:S06]  /*04e0*/  BRA `(.L_x_24107) ;  /* 0x0000000800b07947 */ /* 0x000fec0003800000 */
.L_x_24102:
        /* <DEDUP_REMOVED lines=12> */
.L_x_24116:
[----:B------:R-:W2:Y:S02]  /*05b0*/  LDG.E.64 R4, desc[UR36][R4.64] ;  /* 0x0000002404047981 */ /* 0x000ea4000c1e1b00 */
[----:B--2---:R-:W0:Y:S02]  /*05c0*/  F2I.S64.F64.TRUNC R2, R4 ;  /* 0x0000000400027311 */ /* 0x004e24000030d900 */
[----:B0-----:R-:W-:Y:S01]  /*05d0*/  PRMT R18, R2, 0x7610, R18 ;  /* 0x0000761002127816 */ /* 0x001fe20000000012 */
[----:B------:R-:W-:Y:S06]  /*05e0*/  BRA `(.L_x_24107) ;  /* 0x0000000800707947 */ /* 0x000fec0003800000 */
.L_x_24115:
        /* <DEDUP_REMOVED lines=28> */
.L_x_24118:
        /* <DEDUP_REMOVED lines=16> */
.L_x_24117:
[----:B------:R-:W2:Y:S02]  /*08b0*/  LDG.E.U16 R2, desc[UR36][R4.64] ;  /* 0x0000002404027981 */ /* 0x000ea4000c1e1500 */
[----:B--2---:R-:W-:-:S06]  /*08c0*/  IMAD.U32 R2, R2, 0x10000, RZ ;  /* 0x0001000002027824 */ /* 0x004fcc00078e00ff */
[----:B------:R-:W0:Y:S02]  /*08d0*/  F2I.S64.TRUNC R2, R2 ;  /* 0x0000000200027311 */ /* 0x000e24000020d900 */
[----:B0-----:R-:W-:Y:S01]  /*08e0*/  PRMT R18, R2, 0x7610, R18 ;  /* 0x0000761002127816 */ /* 0x001fe20000000012 */
[----:B------:R-:W-:Y:S06]  /*08f0*/  BRA `(.L_x_24107) ;  /* 0x0000000400ac7947 */ /* 0x000fec0003800000 */
.L_x_24114:
        /* <DEDUP_REMOVED lines=10> */
.L_x_24121:
        /* <DEDUP_REMOVED lines=21> */
.L_x_24125:
[----:B------:R-:W-:Y:S05]  /*0af0*/  BSYNC B1 ;  /* 0x0000000000017941 */ /* 0x000fea0003800000 */
.L_x_24124:
[----:B------:R-:W-:Y:S01]  /*0b00*/  IMAD.SHL.U32 R2, R2, 0x100000, RZ ;  /* 0x0010000002027824 */ /* 0x000fe200078e00ff */
[----:B------:R-:W-:-:S04]  /*0b10*/  LEA R3, R0, 0x3b800000, 0x17 ;  /* 0x3b80000000037811 */ /* 0x000fc800078eb8ff */
[----:B------:R-:W-:-:S07]  /*0b20*/  LOP3.LUT R2, R3, R2, R4, 0xfe, !PT ;  /* 0x0000000203027212 */ /* 0x000fce00078efe04 */
.L_x_24123:
[----:B------:R-:W-:Y:S05]  /*0b30*/  BSYNC B0 ;  /* 0x0000000000007941 */ /* 0x000fea0003800000 */
.L_x_24122:
[----:B------:R-:W0:Y:S02]  /*0b40*/  F2I.S64.TRUNC R2, R2 ;  /* 0x0000000200027311 */ /* 0x000e24000020d900 */
[----:B0-----:R-:W-:Y:S01]  /*0b50*/  PRMT R18, R2, 0x7610, R18 ;  /* 0x0000761002127816 */ /* 0x001fe20000000012 */
[----:B------:R-:W-:Y:S06]  /*0b60*/  BRA `(.L_x_24107) ;  /* 0x0000000400107947 */ /* 0x000fec0003800000 */
.L_x_24120:
        /* <DEDUP_REMOVED lines=21> */
.L_x_24129:
[----:B------:R-:W-:Y:S05]  /*0cc0*/  BSYNC B1 ;  /* 0x0000000000017941 */ /* 0x000fea0003800000 */
.L_x_24128:
[----:B------:R-:W-:Y:S01]  /*0cd0*/  IMAD.SHL.U32 R2, R2, 0x200000, RZ ;  /* 0x0020000002027824 */ /* 0x000fe200078e00ff */
[----:B------:R-:W-:-:S04]  /*0ce0*/  LEA R3, R0, 0x37800000, 0x17 ;  /* 0x3780000000037811 */ /* 0x000fc800078eb8ff */
[----:B------:R-:W-:-:S07]  /*0cf0*/  LOP3.LUT R2, R3, R2, R4, 0xfe, !PT ;  /* 0x0000000203027212 */ /* 0x000fce00078efe04 */
.L_x_24127:
[----:B------:R-:W-:Y:S05]  /*0d00*/  BSYNC B0 ;  /* 0x0000000000007941 */ /* 0x000fea0003800000 */
.L_x_24126:
[----:B------:R-:W0:Y:S02]  /*0d10*/  F2I.S64.TRUNC R2, R2 ;  /* 0x0000000200027311 */ /* 0x000e24000020d900 */
[----:B0-----:R-:W-:Y:S01]  /*0d20*/  PRMT R18, R2, 0x7610, R18 ;  /* 0x0000761002127816 */ /* 0x001fe20000000012 */
[----:B------:R-:W-:Y:S06]  /*0d30*/  BRA `(.L_x_24107) ;  /* 0x00000000009c7947 */ /* 0x000fec0003800000 */
.L_x_24119:
        /* <DEDUP_REMOVED lines=14> */
.L_x_24133:
[----:B------:R-:W-:Y:S05]  /*0e20*/  BSYNC B0 ;  /* 0x0000000000007941 */ /* 0x000fea0003800000 */
.L_x_24132:
[----:B------:R-:W0:Y:S02]  /*0e30*/  F2I.S64.TRUNC R2, R2 ;  /* 0x0000000200027311 */ /* 0x000e24000020d900 */
[----:B0-----:R-:W-:Y:S01]  /*0e40*/  PRMT R18, R2, 0x7610, R18 ;  /* 0x0000761002127816 */ /* 0x001fe20000000012 */
[----:B------:R-:W-:Y:S06]  /*0e50*/  BRA `(.L_x_24107) ;  /* 0x0000000000547947 */ /* 0x000fec0003800000 */
.L_x_24106:
        /* <DEDUP_REMOVED lines=16> */
.L_x_24134:
[----:B------:R-:W-:Y:S01]  /*0f60*/  PRMT R18, RZ, 0x7610, R18 ;  /* 0x00007610ff127816 */ /* 0x000fe20000000012 */
[----:B------:R-:W-:Y:S06]  /*0f70*/  BRA `(.L_x_24107) ;  /* 0x00000000000c7947 */ /* 0x000fec0003800000 */
.L_x_24131:
[----:B------:R0:W5:Y:S01]  /*0f80*/  LDG.E.U8 R18, desc[UR36][R4.64] ;  /* 0x0000002404127981 */ /* 0x000162000c1e1100 */
[----:B------:R-:W-:Y:S05]  /*0f90*/  BRA `(.L_x_24107) ;  /* 0x0000000000047947 */ /* 0x000fea0003800000 */
.L_x_24130:
[----:B------:R0:W5:Y:S02]  /*0fa0*/  LDG.E.U8 R18, desc[UR36][R4.64] ;  /* 0x0000002404127981 */ /* 0x000164000c1e1100 */
.L_x_24107:
[----:B------:R-:W1:Y:S02]  /*0fb0*/  S2R R19, SR_TID.X ;  /* 0x0000000000137919 */ /* 0x000e640000002100 */
[----:B-1----:R-:W-:-:S07]  /*0fc0*/  VIADD R19, R19, 0x80 ;  /* 0x0000008013137836 */ /* 0x002fce0000000000 */
.L_x_24101:
[----:B------:R-:W-:Y:S05]  /*0fd0*/  BSYNC B6 ;  /* 0x0000000000067941 */ /* 0x000fea0003800000 */
.L_x_24100:
        /* <DEDUP_REMOVED lines=23> */
.L_x_24140:
[----:B------:R0:W5:Y:S01]  /*1150*/  LDG.E.U8 R17, desc[UR36][R4.64] ;  /* 0x0000002404117981 */ /* 0x000162000c1e1100 */
[----:B------:R-:W-:Y:S05]  /*1160*/  BRA `(.L_x_24142) ;  /* 0x0000000c00647947 */ /* 0x000fea0003800000 */
.L_x_24139:
        /* <DEDUP_REMOVED lines=8> */
.L_x_24144:
[----:B------:R4:W5:Y:S01]  /*11f0*/  LDG.E.U8 R17, desc[UR36][R4.64] ;  /* 0x0000002404117981 */ /* 0x000962000c1e1100 */
[----:B------:R-:W-:Y:S05]  /*1200*/  BRA `(.L_x_24142) ;  /* 0x0000000c003c7947 */ /* 0x000fea0003800000 */
.L_x_24143:
[----:B------:R0:W5:Y:S01]  /*1210*/  LDG.E.U16 R17, desc[UR36][R4.64] ;  /* 0x0000002404117981 */ /* 0x000162000c1e1500 */
[----:B------:R-:W-:Y:S05]  /*1220*/  BRA `(.L_x_24142) ;  /* 0x0000000c00347947 */ /* 0x000fea0003800000 */
.L_x_24138:
        /* <DEDUP_REMOVED lines=10> */
.L_x_24146:
[----:B------:R-:W2:Y:S02]  /*12d0*/  LDG.E.U16 R2, desc[UR36][R4.64] ;  /* 0x0000002404027981 */ /* 0x000ea4000c1e1500 */
[----:B--2---:R-:W-:-:S06]  /*12e0*/  HADD2.F32 R2, -RZ, R2.H0_H0 ;  /* 0x20000002ff027230 */ /* 0x004fcc0000004100 */
[----:B------:R-:W0:Y:S02]  /*12f0*/  F2I.S64.TRUNC R2, R2 ;  /* 0x0000000200027311 */ /* 0x000e24000020d900 */
[----:B0-----:R-:W-:Y:S01]  /*1300*/  PRMT R17, R2, 0x7610, R17 ;  /* 0x0000761002117816 */ /* 0x001fe20000000011 */
[----:B------:R-:W-:Y:S06]  /*1310*/  BRA `(.L_x_24142) ;  /* 0x0000000800f87947 */ /* 0x000fec0003800000 */
.L_x_24145:
        /* <DEDUP_REMOVED lines=10> */
.L_x_24148:
[----:B------:R-:W2:Y:S02]  /*13c0*/  LDG.E.U16 R4, desc[UR36][R4.64] ;  /* 0x0000002404047981 */ /* 0x000ea4000c1e1500 */
[----:B--2---:R-:W-:-:S06]  /*13d0*/  HADD2.F32 R2, -RZ, R4.H0_H0 ;  /* 0x20000004ff027230 */ /* 0x004fcc0000004100 */
[----:B------:R-:W0:Y:S02]  /*13e0*/  F2I.S64.TRUNC R2, R2 ;  /* 0x0000000200027311 */ /* 0x000e24000020d900 */
[----:B0-----:R-:W-:Y:S01]  /*13f0*/  PRMT R17, R2, 0x7610, R17 ;  /* 0x0000761002117816 */ /* 0x001fe20000000011 */
[----:B------:R-:W-:Y:S06]  /*1400*/  BRA `(.L_x_24142) ;  /* 0x0000000800bc7947 */ /* 0x000fec0003800000 */
.L_x_24147:
[----:B------:R-:W2:Y:S02]  /*1410*/  LDG.E.64 R2, desc[UR36][R4.64] ;  /* 0x0000002404027981 */ /* 0x000ea4000c1e1b00 */
[----:B--2---:R-:W0:Y:S02]  /*1420*/  F2I.S64.F64.TRUNC R2, R2 ;  /* 0x0000000200027311 */ /* 0x004e24000030d900 */
[----:B0-----:R-:W-:Y:S01]  /*1430*/  PRMT R17, R2, 0x7610, R17 ;  /* 0x0000761002117816 */ /* 0x001fe20000000011 */
[----:B------:R-:W-:Y:S06]  /*1440*/  BRA `(.L_x_24142) ;  /* 0x0000000800ac7947 */ /* 0x000fec0003800000 */
.L_x_24137:
        /* <DEDUP_REMOVED lines=12> */
.L_x_24151:
[----:B------:R-:W2:Y:S02]  /*1510*/  LDG.E.64 R4, desc[UR36][R4.64] ;  /* 0x0000002404047981 */ /* 0x000ea4000c1e1b00 */
[----:B--2---:R-:W0:Y:S02]  /*1520*/  F2I.S64.F64.TRUNC R2, R4 ;  /* 0x0000000400027311 */ /* 0x004e24000030d900 */
[----:B0-----:R-:W-:Y:S01]  /*1530*/  PRMT R17, R2, 0x7610, R17 ;  /* 0x0000761002117816 */ /* 0x001fe20000000011 */
[----:B------:R-:W-:Y:S06]  /*1540*/  BRA `(.L_x_24142) ;  /* 0x00000008006c7947 */ /* 0x000fec0003800000 */
.L_x_24150:
        /* <DEDUP_REMOVED lines=28> */
.L_x_24153:
        /* <DEDUP_REMOVED lines=15> */
.L_x_24152:
[----:B------:R-:W2:Y:S02]  /*1800*/  LDG.E.U16 R2, desc[UR36][R4.64] ;  /* 0x0000002404027981 */ /* 0x000ea4000c1e1500 */
[----:B--2---:R-:W-:-:S06]  /*1810*/  IMAD.U32 R2, R2, 0x10000, RZ ;  /* 0x0001000002027824 */ /* 0x004fcc00078e00ff */
[----:B------:R-:W0:Y:S02]  /*1820*/  F2I.S64.TRUNC R2, R2 ;  /* 0x0000000200027311 */ /* 0x000e24000020d900 */
[----:B0-----:R-:W-:Y:S01]  /*1830*/  PRMT R17, R2, 0x7610, R17 ;  /* 0x0000761002117816 */ /* 0x001fe20000000011 */
[----:B------:R-:W-:Y:S06]  /*1840*/  BRA `(.L_x_24142) ;  /* 0x0000000400ac7947 */ /* 0x000fec0003800000 */
.L_x_24149:
        /* <DEDUP_REMOVED lines=10> */
.L_x_24156:
        /* <DEDUP_REMOVED lines=21> */
.L_x_24160:
[----:B------:R-:W-:Y:S05]  /*1a40*/  BSYNC B1 ;  /* 0x0000000000017941 */ /* 0x000fea0003800000 */
.L_x_24159:
[----:B------:R-:W-:Y:S01]  /*1a50*/  IMAD.SHL.U32 R2, R2, 0x100000, RZ ;  /* 0x0010000002027824 */ /* 0x000fe200078e00ff */
[----:B------:R-:W-:-:S04]  /*1a60*/  LEA R3, R0, 0x3b800000, 0x17 ;  /* 0x3b80000000037811 */ /* 0x000fc800078eb8ff */
[----:B------:R-:W-:-:S07]  /*1a70*/  LOP3.LUT R2, R3, R2, R4, 0xfe, !PT ;  /* 0x0000000203027212 */ /* 0x000fce00078efe04 */
.L_x_24158:
[----:B------:R-:W-:Y:S05]  /*1a80*/  BSYNC B0 ;  /* 0x0000000000007941 */ /* 0x000fea0003800000 */
.L_x_24157:
[----:B------:R-:W0:Y:S02]  /*1a90*/  F2I.S64.TRUNC R2, R2 ;  /* 0x0000000200027311 */ /* 0x000e24000020d900 */
[----:B0-----:R-:W-:Y:S01]  /*1aa0*/  PRMT R17, R2, 0x7610, R17 ;  /* 0x0000761002117816 */ /* 0x001fe20000000011 */
[----:B------:R-:W-:Y:S06]  /*1ab0*/  BRA `(.L_x_24142) ;  /* 0x0000000400107947 */ /* 0x000fec0003800000 */
.L_x_24155:
        /* <DEDUP_REMOVED lines=21> */
.L_x_24164:
[----:B------:R-:W-:Y:S05]  /*1c10*/  BSYNC B1 ;  /* 0x0000000000017941 */ /* 0x000fea0003800000 */
.L_x_24163:
[----:B------:R-:W-:Y:S01]  /*1c20*/  IMAD.SHL.U32 R2, R2, 0x200000, RZ ;  /* 0x0020000002027824 */ /* 0x000fe200078e00ff */
[----:B------:R-:W-:-:S04]  /*1c30*/  LEA R3, R0, 0x37800000, 0x17 ;  /* 0x3780000000037811 */ /* 0x000fc800078eb8ff */
[----:B------:R-:W-:-:S07]  /*1c40*/  LOP3.LUT R2, R3, R2, R4, 0xfe, !PT ;  /* 0x0000000203027212 */ /* 0x000fce00078efe04 */
.L_x_24162:
[----:B------:R-:W-:Y:S05]  /*1c50*/  BSYNC B0 ;  /* 0x0000000000007941 */ /* 0x000fea0003800000 */
.L_x_24161:
[----:B------:R-:W0:Y:S02]  /*1c60*/  F2I.S64.TRUNC R2, R2 ;  /* 0x0000000200027311 */ /* 0x000e24000020d900 */
[----:B0-----:R-:W-:Y:S01]  /*1c70*/  PRMT R17, R2, 0x7610, R17 ;  /* 0x0000761002117816 */ /* 0x001fe20000000011 */
[----:B------:R-:W-:Y:S06]  /*1c80*/  BRA `(.L_x_24142) ;  /* 0x00000000009c7947 */ /* 0x000fec0003800000 */
.L_x_24154:
        /* <DEDUP_REMOVED lines=14> */
.L_x_24168:
[----:B------:R-:W-:Y:S05]  /*1d70*/  BSYNC B0 ;  /* 0x0000000000007941 */ /* 0x000fea0003800000 */
.L_x_24167:
[----:B------:R-:W0:Y:S02]  /*1d80*/  F2I.S64.TRUNC R2, R2 ;  /* 0x0000000200027311 */ /* 0x000e24000020d900 */
[----:B0-----:R-:W-:Y:S01]  /*1d90*/  PRMT R17, R2, 0x7610, R17 ;  /* 0x0000761002117816 */ /* 0x001fe20000000011 */
[----:B------:R-:W-:Y:S06]  /*1da0*/  BRA `(.L_x_24142) ;  /* 0x0000000000547947 */ /* 0x000fec0003800000 */
.L_x_24141:
        /* <DEDUP_REMOVED lines=16> */
.L_x_24169:
[----:B------:R-:W-:Y:S01]  /*1eb0*/  PRMT R17, RZ, 0x7610, R17 ;  /* 0x00007610ff117816 */ /* 0x000fe20000000011 */
[----:B------:R-:W-:Y:S06]  /*1ec0*/  BRA `(.L_x_24142) ;  /* 0x00000000000c7947 */ /* 0x000fec0003800000 */
.L_x_24166:
[----:B------:R1:W5:Y:S01]  /*1ed0*/  LDG.E.U8 R17, desc[UR36][R4.64] ;  /* 0x0000002404117981 */ /* 0x000362000c1e1100 */
[----:B------:R-:W-:Y:S05]  /*1ee0*/  BRA `(.L_x_24142) ;  /* 0x0000000000047947 */ /* 0x000fea0003800000 */
.L_x_24165:
[----:B------:R0:W5:Y:S02]  /*1ef0*/  LDG.E.U8 R17, desc[UR36][R4.64] ;  /* 0x0000002404117981 */ /* 0x000164000c1e1100 */
.L_x_24142:
[----:B------:R-:W-:-:S07]  /*1f00*/  VIADD R19, R19, 0x80 ;  /* 0x0000008013137836 */ /* 0x000fce0000000000 */
.L_x_24136:
[----:B------:R-:W-:Y:S05]  /*1f10*/  BSYNC B6 ;  /* 0x0000000000067941 */ /* 0x000fea0003800000 */
.L_x_24135:
        /* <DEDUP_REMOVED lines=25> */
.L_x_24175:
[----:B------:R0:W5:Y:S01]  /*20b0*/  LDG.E.U8 R25, desc[UR36][R4.64] ;  /* 0x0000002404197981 */ /* 0x000162000c1e1100 */
[----:B------:R-:W-:Y:S05]  /*20c0*/  BRA `(.L_x_24177) ;  /* 0x0000000c00647947 */ /* 0x000fea0003800000 */
.L_x_24174:
        /* <DEDUP_REMOVED lines=8> */
.L_x_24179:
[----:B------:R3:W5:Y:S01]  /*2150*/  LDG.E.U8 R25, desc[UR36][R4.64] ;  /* 0x0000002404197981 */ /* 0x000762000c1e1100 */
[----:B------:R-:W-:Y:S05]  /*2160*/  BRA `(.L_x_24177) ;  /* 0x0000000c003c7947 */ /* 0x000fea0003800000 */
.L_x_24178:
[----:B------:R0:W5:Y:S01]  /*2170*/  LDG.E.U16 R25, desc[UR36][R4.64] ;  /* 0x0000002404197981 */ /* 0x000162000c1e1500 */
[----:B------:R-:W-:Y:S05]  /*2180*/  BRA `(.L_x_24177) ;  /* 0x0000000c00347947 */ /* 0x000fea0003800000 */
.L_x_24173:
        /* <DEDUP_REMOVED lines=10> */
.L_x_24181:
[----:B------:R-:W2:Y:S02]  /*2230*/  LDG.E.U16 R2, desc[UR36][R4.64] ;  /* 0x0000002404027981 */ /* 0x000ea4000c1e1500 */
[----:B--2---:R-:W-:-:S06]  /*2240*/  HADD2.F32 R2, -RZ, R2.H0_H0 ;  /* 0x20000002ff027230 */ /* 0x004fcc0000004100 */
[----:B------:R-:W0:Y:S02]  /*2250*/  F2I.S64.TRUNC R2, R2 ;  /* 0x0000000200027311 */ /* 0x000e24000020d900 */
[----:B0-----:R-:W-:Y:S01]  /*2260*/  PRMT R25, R2, 0x7610, R25 ;  /* 0x0000761002197816 */ /* 0x001fe20000000019 */
[----:B------:R-:W-:Y:S06]  /*2270*/  BRA `(.L_x_24177) ;  /* 0x0000000800f87947 */ /* 0x000fec0003800000 */
.L_x_24180:
        /* <DEDUP_REMOVED lines=10> */
.L_x_24183:
[----:B------:R-:W2:Y:S02]  /*2320*/  LDG.E.U16 R4, desc[UR36][R4.64] ;  /* 0x0000002404047981 */ /* 0x000ea4000c1e1500 */
[----:B--2---:R-:W-:-:S06]  /*2330*/  HADD2.F32 R2, -RZ, R4.H0_H0 ;  /* 0x20000004ff027230 */ /* 0x004fcc0000004100 */
[----:B------:R-:W0:Y:S02]  /*2340*/  F2I.S64.TRUNC R2, R2 ;  /* 0x0000000200027311 */ /* 0x000e24000020d900 */
[----:B0-----:R-:W-:Y:S01]  /*2350*/  PRMT R25, R2, 0x7610, R25 ;  /* 0x0000761002197816 */ /* 0x001fe20000000019 */
[----:B------:R-:W-:Y:S06]  /*2360*/  BRA `(.L_x_24177) ;  /* 0x0000000800bc7947 */ /* 0x000fec0003800000 */
.L_x_24182:
[----:B------:R-:W2:Y:S02]  /*2370*/  LDG.E.64 R2, desc[UR36][R4.64] ;  /* 0x0000002404027981 */ /* 0x000ea4000c1e1b00 */
[----:B--2---:R-:W0:Y:S02]  /*2380*/  F2I.S64.F64.TRUNC R2, R2 ;  /* 0x0000000200027311 */ /* 0x004e24000030d900 */
[----:B0-----:R-:W-:Y:S01]  /*2390*/  PRMT R25, R2, 0x7610, R25 ;  /* 0x0000761002197816 */ /* 0x001fe20000000019 */
[----:B------:R-:W-:Y:S06]  /*23a0*/  BRA `(.L_x_24177) ;  /* 0x0000000800ac7947 */ /* 0x000fec0003800000 */
.L_x_24172:
        /* <DEDUP_REMOVED lines=12> */
.L_x_24186:
[----:B------:R-:W2:Y:S02]  /*2470*/  LDG.E.64 R4, desc[UR36][R4.64] ;  /* 0x0000002404047981 */ /* 0x000ea4000c1e1b00 */
[----:B--2---:R-:W0:Y:S02]  /*2480*/  F2I.S64.F64.TRUNC R2, R4 ;  /* 0x0000000400027311 */ /* 0x004e24000030d900 */
[----:B0-----:R-:W-:Y:S01]  /*2490*/  PRMT R25, R2, 0x7610, R25 ;  /* 0x0000761002197816 */ /* 0x001fe20000000019 */
[----:B------:R-:W-:Y:S06]  /*24a0*/  BRA `(.L_x_24177) ;  /* 0x00000008006c7947 */ /* 0x000fec0003800000 */
.L_x_24185:
        /* <DEDUP_REMOVED lines=28> */
.L_x_24188:
        /* <DEDUP_REMOVED lines=15> */
.L_x_24187:
[----:B------:R-:W2:Y:S02]  /*2760*/  LDG.E.U16 R2, desc[UR36][R4.64] ;  /* 0x0000002404027981 */ /* 0x000ea4000c1e1500 */
[----:B--2---:R-:W-:-:S06]  /*2770*/  IMAD.U32 R2, R2, 0x10000, RZ ;  /* 0x0001000002027824 */ /* 0x004fcc00078e00ff */
[----:B------:R-:W0:Y:S02]  /*2780*/  F2I.S64.TRUNC R2, R2 ;  /* 0x0000000200027311 */ /* 0x000e24000020d900 */
[----:B0-----:R-:W-:Y:S01]  /*2790*/  PRMT R25, R2, 0x7610, R25 ;  /* 0x0000761002197816 */ /* 0x001fe20000000019 */
[----:B------:R-:W-:Y:S06]  /*27a0*/  BRA `(.L_x_24177) ;  /* 0x0000000400ac7947 */ /* 0x000fec0003800000 */
.L_x_24184:
        /* <DEDUP_REMOVED lines=10> */
.L_x_24191:
        /* <DEDUP_REMOVED lines=21> */
.L_x_24195:
[----:B------:R-:W-:Y:S05]  /*29a0*/  BSYNC B1 ;  /* 0x0000000000017941 */ /* 0x000fea0003800000 */
.L_x_24194:
[----:B------:R-:W-:Y:S01]  /*29b0*/  IMAD.SHL.U32 R2, R2, 0x100000, RZ ;  /* 0x0010000002027824 */ /* 0x000fe200078e00ff */
[----:B------:R-:W-:-:S04]  /*29c0*/  LEA R3, R0, 0x3b800000, 0x17 ;  /* 0x3b80000000037811 */ /* 0x000fc800078eb8ff */
[----:B------:R-:W-:-:S07]  /*29d0*/  LOP3.LUT R2, R3, R2, R4, 0xfe, !PT ;  /* 0x0000000203027212 */ /* 0x000fce00078efe04 */
.L_x_24193:
[----:B------:R-:W-:Y:S05]  /*29e0*/  BSYNC B0 ;  /* 0x0000000000007941 */ /* 0x000fea0003800000 */
.L_x_24192:
[----:B------:R-:W0:Y:S02]  /*29f0*/  F2I.S64.TRUNC R2, R2 ;  /* 0x0000000200027311 */ /* 0x000e24000020d900 */
[----:B0-----:R-:W-:Y:S01]  /*2a00*/  PRMT R25, R2, 0x7610, R25 ;  /* 0x0000761002197816 */ /* 0x001fe20000000019 */
[----:B------:R-:W-:Y:S06]  /*2a10*/  BRA `(.L_x_24177) ;  /* 0x0000000400107947 */ /* 0x000fec0003800000 */
.L_x_24190:
        /* <DEDUP_REMOVED lines=21> */
.L_x_24199:
[----:B------:R-:W-:Y:S05]  /*2b70*/  BSYNC B1 ;  /* 0x0000000000017941 */ /* 0x000fea0003800000 */
.L_x_24198:
[----:B------:R-:W-:Y:S01]  /*2b80*/  IMAD.SHL.U32 R2, R2, 0x200000, RZ ;  /* 0x0020000002027824 */ /* 0x000fe200078e00ff */
[----:B------:R-:W-:-:S04]  /*2b90*/  LEA R3, R0, 0x37800000, 0x17 ;  /* 0x3780000000037811 */ /* 0x000fc800078eb8ff */
[----:B------:R-:W-:-:S07]  /*2ba0*/  LOP3.LUT R2, R3, R2, R4, 0xfe, !PT ;  /* 0x0000000203027212 */ /* 0x000fce00078efe04 */
.L_x_24197:
[----:B------:R-:W-:Y:S05]  /*2bb0*/  BSYNC B0 ;  /* 0x0000000000007941 */ /* 0x000fea0003800000 */
.L_x_24196:
[----:B------:R-:W0:Y:S02]  /*2bc0*/  F2I.S64.TRUNC R2, R2 ;  /* 0x0000000200027311 */ /* 0x000e24000020d900 */
[----:B0-----:R-:W-:Y:S01]  /*2bd0*/  PRMT R25, R2, 0x7610, R25 ;  /* 0x0000761002197816 */ /* 0x001fe20000000019 */
[----:B------:R-:W-:Y:S06]  /*2be0*/  BRA `(.L_x_24177) ;  /* 0x00000000009c7947 */ /* 0x000fec0003800000 */
.L_x_24189:
        /* <DEDUP_REMOVED lines=14> */
.L_x_24203:
[----:B------:R-:W-:Y:S05]  /*2cd0*/  BSYNC B0 ;  /* 0x0000000000007941 */ /* 0x000fea0003800000 */
.L_x_24202:
[----:B------:R-:W0:Y:S02]  /*2ce0*/  F2I.S64.TRUNC R2, R2 ;  /* 0x0000000200027311 */ /* 0x000e24000020d900 */
[----:B0-----:R-:W-:Y:S01]  /*2cf0*/  PRMT R25, R2, 0x7610, R25 ;  /* 0x0000761002197816 */ /* 0x001fe20000000019 */
[----:B------:R-:W-:Y:S06]  /*2d00*/  BRA `(.L_x_24177) ;  /* 0x0000000000547947 */ /* 0x000fec0003800000 */
.L_x_24176:
        /* <DEDUP_REMOVED lines=16> */
.L_x_24204:
[----:B------:R-:W-:Y:S01]  /*2e10*/  PRMT R25, RZ, 0x7610, R25 ;  /* 0x00007610ff197816 */ /* 0x000fe20000000019 */
[----:B------:R-:W-:Y:S06]  /*2e20*/  BRA `(.L_x_24177) ;  /* 0x00000000000c7947 */ /* 0x000fec0003800000 */
.L_x_24201:
[----:B------:R2:W5:Y:S01]  /*2e30*/  LDG.E.U8 R25, desc[UR36][R4.64] ;  /* 0x0000002404197981 */ /* 0x000562000c1e1100 */
[----:B------:R-:W-:Y:S05]  /*2e40*/  BRA `(.L_x_24177) ;  /* 0x0000000000047947 */ /* 0x000fea0003800000 */
.L_x_24200:
[----:B------:R1:W5:Y:S02]  /*2e50*/  LDG.E.U8 R25, desc[UR36][R4.64] ;  /* 0x0000002404197981 */ /* 0x000364000c1e1100 */
.L_x_24177:
[----:B------:R-:W-:-:S07]  /*2e60*/  VIADD R19, R19, 0x80 ;  /* 0x0000008013137836 */ /* 0x000fce0000000000 */
.L_x_24171:
[----:B------:R-:W-:Y:S05]  /*2e70*/  BSYNC B6 ;  /* 0x0000000000067941 */ /* 0x000fea0003800000 */
.L_x_24170:
[----:B------:R-:W0:Y:S01]  /*2e80*/  LDC.U8 R16, c[0x0][0x215] ;  /* 0x00008540ff107b82 */ /* 0x000e220000000000 */
[----:B------:R-:W-:Y:S01]  /*2e90*/  ISETP.GE.AND P0, PT, R19, R22, PT ;  /* 0x000000161300720c */ /* 0x000fe20003f06270 */
[----:B------:R-:W-:-:S12]  /*2ea0*/  BSSY B6, `(.L_x_24205) ;  /* 0x00000ef000067945 */ /* 0x000fd80003800000 */
[----:B------:R-:W-:Y:S05]  /*2eb0*/  @P0 BRA `(.L_x_24206) ;  /* 0x0000000c00b40947 */ /* 0x000fea0003800000 */
[----:B------:R-:W0:Y:S01]  /*2ec0*/  LDC.64 R2, c[0x0][0x220] ;  /* 0x00008800ff027b82 */ /* 0x000e220000000a00 */
[----:B------:R-:W-:Y:S01]  /*2ed0*/  PRMT R0, R26, 0x9910, RZ ;  /* 0x000099101a007816 */ /* 0x000fe200000000ff */
[----:B------:R-:W-:Y:S01]  /*2ee0*/  IMAD R19, R23, 0x200, R19 ;  /* 0x0000020017137824 */ /* 0x000fe200078e0213 */
[----:B------:R-:W-:Y:S02]  /*2ef0*/  ULDC UR4, c[0x0][0x230] ;  /* 0x00008c0000047ab9 */ /* 0x000fe40000000800 */
[----:B------:R-:W-:Y:S01]  /*2f00*/  ISETP.GT.AND P1, PT, R0, 0x9, PT ;  /* 0x000000090000780c */ /* 0x000fe20003f24270 */
[----:B------:R-:W-:-:S05]  /*2f10*/  IMAD R19, R19, UR4, RZ ;  /* 0x0000000413137c24 */ /* 0x000fca000f8e02ff */
[----:B01234-:R-:W-:-:S05]  /*2f20*/  IADD3 R4, P0, R19, R2, RZ ;  /* 0x0000000213047210 */ /* 0x01ffca0007f1e0ff */
        /* <DEDUP_REMOVED lines=12> */
.L_x_24210:
[----:B------:R0:W5:Y:S01]  /*2ff0*/  LDG.E.U8 R24, desc[UR36][R4.64] ;  /* 0x0000002404187981 */ /* 0x000162000c1e1100 */
[----:B------:R-:W-:Y:S05]  /*3000*/  BRA `(.L_x_24206) ;  /* 0x0000000c00607947 */ /* 0x000fea0003800000 */
.L_x_24209:
        /* <DEDUP_REMOVED lines=8> */
.L_x_24213:
[----:B------:R0:W5:Y:S01]  /*3090*/  LDG.E.U8 R24, desc[UR36][R4.64] ;  /* 0x0000002404187981 */ /* 0x000162000c1e1100 */
[----:B------:R-:W-:Y:S05]  /*30a0*/  BRA `(.L_x_24206) ;  /* 0x0000000c00387947 */ /* 0x000fea0003800000 */
.L_x_24212:
[----:B------:R0:W5:Y:S01]  /*30b0*/  LDG.E.U16 R24, desc[UR36][R4.64] ;  /* 0x0000002404187981 */ /* 0x000162000c1e1500 */
[----:B------:R-:W-:Y:S05]  /*30c0*/  BRA `(.L_x_24206) ;  /* 0x0000000c00307947 */ /* 0x000fea0003800000 */
.L_x_24208:
        /* <DEDUP_REMOVED lines=10> */
.L_x_24215:
[----:B------:R-:W2:Y:S02]  /*3170*/  LDG.E.U16 R2, desc[UR36][R4.64] ;  /* 0x0000002404027981 */ /* 0x000ea4000c1e1500 */
[----:B--2---:R-:W-:-:S06]  /*3180*/  HADD2.F32 R2, -RZ, R2.H0_H0 ;  /* 0x20000002ff027230 */ /* 0x004fcc0000004100 */
[----:B------:R-:W0:Y:S02]  /*3190*/  F2I.S64.TRUNC R2, R2 ;  /* 0x0000000200027311 */ /* 0x000e24000020d900 */
[----:B0-----:R-:W-:Y:S01]  /*31a0*/  PRMT R24, R2, 0x7610, R24 ;  /* 0x0000761002187816 */ /* 0x001fe20000000018 */
[----:B------:R-:W-:Y:S06]  /*31b0*/  BRA `(.L_x_24206) ;  /* 0x0000000800f47947 */ /* 0x000fec0003800000 */
.L_x_24214:
        /* <DEDUP_REMOVED lines=10> */
.L_x_24217:
[----:B------:R-:W2:Y:S02]  /*3260*/  LDG.E.U16 R4, desc[UR36][R4.64] ;  /* 0x0000002404047981 */ /* 0x000ea4000c1e1500 */
[----:B--2---:R-:W-:-:S06]  /*3270*/  HADD2.F32 R2, -RZ, R4.H0_H0 ;  /* 0x20000004ff027230 */ /* 0x004fcc0000004100 */
[----:B------:R-:W0:Y:S02]  /*3280*/  F2I.S64.TRUNC R2, R2 ;  /* 0x0000000200027311 */ /* 0x000e24000020d900 */
[----:B0-----:R-:W-:Y:S01]  /*3290*/  PRMT R24, R2, 0x7610, R24 ;  /* 0x0000761002187816 */ /* 0x001fe20000000018 */
[----:B------:R-:W-:Y:S06]  /*32a0*/  BRA `(.L_x_24206) ;  /* 0x0000000800b87947 */ /* 0x000fec0003800000 */
.L_x_24216:
[----:B------:R-:W2:Y:S02]  /*32b0*/  LDG.E.64 R2, desc[UR36][R4.64] ;  /* 0x0000002404027981 */ /* 0x000ea4000c1e1b00 */
[----:B--2---:R-:W0:Y:S02]  /*32c0*/  F2I.S64.F64.TRUNC R2, R2 ;  /* 0x0000000200027311 */ /* 0x004e24000030d900 */
[----:B0-----:R-:W-:Y:S01]  /*32d0*/  PRMT R24, R2, 0x7610, R24 ;  /* 0x0000761002187816 */ /* 0x001fe20000000018 */
[----:B------:R-:W-:Y:S06]  /*32e0*/  BRA `(.L_x_24206) ;  /* 0x0000000800a87947 */ /* 0x000fec0003800000 */
.L_x_24207:
        /* <DEDUP_REMOVED lines=12> */
.L_x_24220:
[----:B------:R-:W2:Y:S02]  /*33b0*/  LDG.E.64 R4, desc[UR36][R4.64] ;  /* 0x0000002404047981 */ /* 0x000ea4000c1e1b00 */
[----:B--2---:R-:W0:Y:S02]  /*33c0*/  F2I.S64.F64.TRUNC R2, R4 ;  /* 0x0000000400027311 */ /* 0x004e24000030d900 */
[----:B0-----:R-:W-:Y:S01]  /*33d0*/  PRMT R24, R2, 0x7610, R24 ;  /* 0x0000761002187816 */ /* 0x001fe20000000018 */
[----:B------:R-:W-:Y:S06]  /*33e0*/  BRA `(.L_x_24206) ;  /* 0x0000000800687947 */ /* 0x000fec0003800000 */
.L_x_24219:
        /* <DEDUP_REMOVED lines=28> */
.L_x_24222:
        /* <DEDUP_REMOVED lines=15> */
.L_x_24221:
[----:B------:R-:W2:Y:S02]  /*36a0*/  LDG.E.U16 R2, desc[UR36][R4.64] ;  /* 0x0000002404027981 */ /* 0x000ea4000c1e1500 */
[----:B--2---:R-:W-:-:S06]  /*36b0*/  IMAD.U32 R2, R2, 0x10000, RZ ;  /* 0x0001000002027824 */ /* 0x004fcc00078e00ff */
[----:B------:R-:W0:Y:S02]  /*36c0*/  F2I.S64.TRUNC R2, R2 ;  /* 0x0000000200027311 */ /* 0x000e24000020d900 */
[----:B0-----:R-:W-:Y:S01]  /*36d0*/  PRMT R24, R2, 0x7610, R24 ;  /* 0x0000761002187816 */ /* 0x001fe20000000018 */
[----:B------:R-:W-:Y:S06]  /*36e0*/  BRA `(.L_x_24206) ;  /* 0x0000000400a87947 */ /* 0x000fec0003800000 */
.L_x_24218:
        /* <DEDUP_REMOVED lines=10> */
.L_x_24225:
        /* <DEDUP_REMOVED lines=21> */
.L_x_24229:
[----:B------:R-:W-:Y:S05]  /*38e0*/  BSYNC B1 ;  /* 0x0000000000017941 */ /* 0x000fea0003800000 */
.L_x_24228:
[----:B------:R-:W-:Y:S01]  /*38f0*/  IMAD.SHL.U32 R2, R2, 0x100000, RZ ;  /* 0x0010000002027824 */ /* 0x000fe200078e00ff */
[----:B------:R-:W-:-:S04]  /*3900*/  LEA R3, R0, 0x3b800000, 0x17 ;  /* 0x3b80000000037811 */ /* 0x000fc800078eb8ff */
[----:B------:R-:W-:-:S07]  /*3910*/  LOP3.LUT R2, R3, R2, R4, 0xfe, !PT ;  /* 0x0000000203027212 */ /* 0x000fce00078efe04 */
.L_x_24227:
[----:B------:R-:W-:Y:S05]  /*3920*/  BSYNC B0 ;  /* 0x0000000000007941 */ /* 0x000fea0003800000 */
.L_x_24226:
[----:B------:R-:W0:Y:S02]  /*3930*/  F2I.S64.TRUNC R2, R2 ;  /* 0x0000000200027311 */ /* 0x000e24000020d900 */
[----:B0-----:R-:W-:Y:S01]  /*3940*/  PRMT R24, R2, 0x7610, R24 ;  /* 0x0000761002187816 */ /* 0x001fe20000000018 */
[----:B------:R-:W-:Y:S06]  /*3950*/  BRA `(.L_x_24206) ;  /* 0x00000004000c7947 */ /* 0x000fec0003800000 */
.L_x_24224:
        /* <DEDUP_REMOVED lines=21> */
.L_x_24233:
[----:B------:R-:W-:Y:S05]  /*3ab0*/  BSYNC B1 ;  /* 0x0000000000017941 */ /* 0x000fea0003800000 */
.L_x_24232:
[----:B------:R-:W-:Y:S01]  /*3ac0*/  IMAD.SHL.U32 R2, R2, 0x200000, RZ ;  /* 0x0020000002027824 */ /* 0x000fe200078e00ff */
[----:B------:R-:W-:-:S04]  /*3ad0*/  LEA R3, R0, 0x37800000, 0x17 ;  /* 0x3780000000037811 */ /* 0x000fc800078eb8ff */
[----:B------:R-:W-:-:S07]  /*3ae0*/  LOP3.LUT R2, R3, R2, R4, 0xfe, !PT ;  /* 0x0000000203027212 */ /* 0x000fce00078efe04 */
.L_x_24231:
[----:B------:R-:W-:Y:S05]  /*3af0*/  BSYNC B0 ;  /* 0x0000000000007941 */ /* 0x000fea0003800000 */
.L_x_24230:
[----:B------:R-:W0:Y:S02]  /*3b00*/  F2I.S64.TRUNC R2, R2 ;  /* 0x0000000200027311 */ /* 0x000e24000020d900 */
[----:B0-----:R-:W-:Y:S01]  /*3b10*/  PRMT R24, R2, 0x7610, R24 ;  /* 0x0000761002187816 */ /* 0x001fe20000000018 */
[----:B------:R-:W-:Y:S06]  /*3b20*/  BRA `(.L_x_24206) ;  /* 0x0000000000987947 */ /* 0x000fec0003800000 */
.L_x_24223:
        /* <DEDUP_REMOVED lines=14> */
.L_x_24237:
[----:B------:R-:W-:Y:S05]  /*3c10*/  BSYNC B0 ;  /* 0x0000000000007941 */ /* 0x000fea0003800000 */
.L_x_24236:
[----:B------:R-:W0:Y:S02]  /*3c20*/  F2I.S64.TRUNC R2, R2 ;  /* 0x0000000200027311 */ /* 0x000e24000020d900 */
[----:B0-----:R-:W-:Y:S01]  /*3c30*/  PRMT R24, R2, 0x7610, R24 ;  /* 0x0000761002187816 */ /* 0x001fe20000000018 */
[----:B------:R-:W-:Y:S06]  /*3c40*/  BRA `(.L_x_24206) ;  /* 0x0000000000507947 */ /* 0x000fec0003800000 */
.L_x_24211:
        /* <DEDUP_REMOVED lines=16> */
.L_x_24238:
[----:B------:R-:W-:Y:S05]  /*3d50*/  BRA `(.L_x_24206) ;  /* 0x00000000000c7947 */ /* 0x000fea0003800000 */
.L_x_24235:
[----:B------:R0:W5:Y:S01]  /*3d60*/  LDG.E.U8 R24, desc[UR36][R4.64] ;  /* 0x0000002404187981 */ /* 0x000162000c1e1100 */
[----:B------:R-:W-:Y:S05]  /*3d70*/  BRA `(.L_x_24206) ;  /* 0x0000000000047947 */ /* 0x000fea0003800000 */
.L_x_24234:
[----:B------:R0:W5:Y:S02]  /*3d80*/  LDG.E.U8 R24, desc[UR36][R4.64] ;  /* 0x0000002404187981 */ /* 0x000164000c1e1100 */
.L_x_24206:
[----:B------:R-:W-:Y:S05]  /*3d90*/  BSYNC B6 ;  /* 0x0000000000067941 */ /* 0x000fea0003800000 */
.L_x_24205:
[----:B------:R-:W0:Y:S01]  /*3da0*/  S2R R2, SR_TID.X ;  /* 0x0000000000027919 */ /* 0x000e220000002100 */
[----:B------:R-:W0:Y:S01]  /*3db0*/  LDC.U8 R19, c[0x0][0x234] ;  /* 0x00008d00ff137b82 */ /* 0x000e220000000000 */
[----:B-----5:R-:W-:Y:S01]  /*3dc0*/  LOP3.LUT R17, R17, 0xff, RZ, 0xc0, !PT ;  /* 0x000000ff11117812 */ /* 0x020fe200078ec0ff */
[----:B------:R-:W-:Y:S01]  /*3dd0*/  BSSY B6, `(.L_x_24239) ;  /* 0x00000f9000067945 */ /* 0x000fe20003800000 */
[----:B------:R-:W-:Y:S02]  /*3de0*/  LOP3.LUT R3, R18, 0xff, RZ, 0xc0, !PT ;  /* 0x000000ff12037812 */ /* 0x000fe400078ec0ff */
[----:B------:R-:W-:Y:S02]  /*3df0*/  LOP3.LUT R25, R25, 0xff, RZ, 0xc0, !PT ;  /* 0x000000ff19197812 */ /* 0x000fe400078ec0ff */
[----:B01234-:R-:W-:Y:S02]  /*3e00*/  LOP3.LUT R5, R24, 0xff, RZ, 0xc0, !PT ;  /* 0x000000ff18057812 */ /* 0x01ffe400078ec0ff */
[----:B------:R-:W-:-:S02]  /*3e10*/  VIMNMX.U32 R18, R17, R16, PT ;  /* 0x0000001011127248 */ /* 0x000fc40003fe0000 */
[-C--:B------:R-:W-:Y:S02]  /*3e20*/  VIMNMX.U32 R3, R3, R16.reuse, PT ;  /* 0x0000001003037248 */ /* 0x080fe40003fe0000 */
[-C--:B------:R-:W-:Y:S02]  /*3e30*/  VIMNMX.U32 R17, R25, R16.reuse, PT ;  /* 0x0000001019117248 */ /* 0x080fe40003fe0000 */
[----:B------:R-:W-:Y:S02]  /*3e40*/  VIMNMX.U32 R16, R5, R16, PT ;  /* 0x0000001005107248 */ /* 0x000fe40003fe0000 */
[----:B------:R-:W-:-:S13]  /*3e50*/  ISETP.GE.AND P0, PT, R2, R22, PT ;  /* 0x000000160200720c */ /* 0x000fda0003f06270 */
        /* <DEDUP_REMOVED lines=22> */
.L_x_24244:
[----:B------:R0:W-:Y:S01]  /*3fc0*/  STG.E.U8 desc[UR36][R8.64], R3 ;  /* 0x0000000308007986 */ /* 0x0001e2000c101124 */
[----:B------:R-:W-:Y:S05]  /*3fd0*/  BRA `(.L_x_24240) ;  /* 0x0000000c00607947 */ /* 0x000fea0003800000 */
.L_x_24243:
[----:B------:R-:W-:-:S13]  /*3fe0*/  ISETP.NE.AND P0, PT, R0, 0x2, PT ;  /* 0x000000020000780c */ /* 0x000fda0003f05270 */
[----:B------:R-:W-:Y:S05]  /*3ff0*/  @!P0 BRA `(.L_x_24246) ;  /* 0x0000000000288947 */ /* 0x000fea0003800000 */
[----:B------:R-:W-:-:S13]  /*4000*/  ISETP.NE.AND P0, PT, R0, 0x3, PT ;  /* 0x000000030000780c */ /* 0x000fda0003f05270 */
[----:B------:R-:W-:Y:S05]  /*4010*/  @!P0 BRA `(.L_x_24247) ;  /* 0x0000000000188947 */ /* 0x000fea0003800000 */
[----:B------:R-:W-:-:S13]  /*4020*/  ISETP.NE.AND P0, PT, R0, 0x4, PT ;  /* 0x000000040000780c */ /* 0x000fda0003f05270 */
[----:B------:R-:W-:Y:S05]  /*4030*/  @P0 BRA `(.L_x_24245) ;  /* 0x0000000800f00947 */ /* 0x000fea0003800000 */
[----:B------:R-:W-:Y:S01]  /*4040*/  LOP3.LUT R4, R3, 0xffff, RZ, 0xc0, !PT ;  /* 0x0000ffff03047812 */ /* 0x000fe200078ec0ff */
[----:B------:R-:W-:-:S05]  /*4050*/  IMAD.MOV.U32 R5, RZ, RZ, RZ ;  /* 0x000000ffff057224 */ /* 0x000fca00078e00ff */
[----:B------:R0:W-:Y:S01]  /*4060*/  STG.E.64 desc[UR36][R8.64], R4 ;  /* 0x0000000408007986 */ /* 0x0001e2000c101b24 */
[----:B------:R-:W-:Y:S05]  /*4070*/  BRA `(.L_x_24240) ;  /* 0x0000000c00387947 */ /* 0x000fea0003800000 */
.L_x_24247:
[----:B------:R0:W-:Y:S01]  /*4080*/  STG.E desc[UR36][R8.64], R3 ;  /* 0x0000000308007986 */ /* 0x0001e2000c101924 */
[----:B------:R-:W-:Y:S05]  /*4090*/  BRA `(.L_x_24240) ;  /* 0x0000000c00307947 */ /* 0x000fea0003800000 */
.L_x_24246:
[----:B------:R0:W-:Y:S01]  /*40a0*/  STG.E.U16 desc[UR36][R8.64], R3 ;  /* 0x0000000308007986 */ /* 0x0001e2000c101524 */
[----:B------:R-:W-:Y:S05]  /*40b0*/  BRA `(.L_x_24240) ;  /* 0x0000000c00287947 */ /* 0x000fea0003800000 */
.L_x_24242:
        /* <DEDUP_REMOVED lines=9> */
.L_x_24249:
[----:B------:R-:W0:Y:S02]  /*4150*/  I2F.U16 R0, R3 ;  /* 0x0000000300007306 */ /* 0x000e240000101000 */
[----:B0-----:R-:W-:-:S05]  /*4160*/  F2FP.F16.F32.PACK_AB R0, RZ, R0 ;  /* 0x00000000ff00723e */ /* 0x001fca00000000ff */
[----:B------:R0:W-:Y:S01]  /*4170*/  STG.E.U16 desc[UR36][R8.64], R0 ;  /* 0x0000000008007986 */ /* 0x0001e2000c101524 */
[----:B------:R-:W-:Y:S05]  /*4180*/  BRA `(.L_x_24240) ;  /* 0x0000000800f47947 */ /* 0x000fea0003800000 */
.L_x_24248:
        /* <DEDUP_REMOVED lines=10> */
.L_x_24251:
[----:B------:R-:W0:Y:S02]  /*4230*/  I2F.U16 R3, R3 ;  /* 0x0000000300037306 */ /* 0x000e240000101000 */
[----:B0-----:R-:W-:-:S04]  /*4240*/  F2FP.F16.F32.PACK_AB R3, RZ, R3 ;  /* 0x00000003ff03723e */ /* 0x001fc800000000ff */
[----:B------:R-:W-:-:S05]  /*4250*/  PRMT R3, R3, 0x5410, RZ ;  /* 0x0000541003037816 */ /* 0x000fca00000000ff */
[----:B------:R0:W-:Y:S01]  /*4260*/  STG.E desc[UR36][R8.64], R3 ;  /* 0x0000000308007986 */ /* 0x0001e2000c101924 */
[----:B------:R-:W-:Y:S05]  /*4270*/  BRA `(.L_x_24240) ;  /* 0x0000000800b87947 */ /* 0x000fea0003800000 */
.L_x_24250:
[----:B------:R-:W0:Y:S02]  /*4280*/  I2F.F64.U16 R4, R3 ;  /* 0x0000000300047312 */ /* 0x000e240000101800 */
[----:B0-----:R0:W-:Y:S01]  /*4290*/  STG.E.64 desc[UR36][R8.64], R4 ;  /* 0x0000000408007986 */ /* 0x0011e2000c101b24 */
[----:B------:R-:W-:Y:S05]  /*42a0*/  BRA `(.L_x_24240) ;  /* 0x0000000800ac7947 */ /* 0x000fea0003800000 */
.L_x_24241:
        /* <DEDUP_REMOVED lines=13> */
.L_x_24254:
[----:B------:R-:W0:Y:S01]  /*4380*/  I2F.F64.U16 R4, R3 ;  /* 0x0000000300047312 */ /* 0x000e220000101800 */
[----:B------:R-:W-:-:S05]  /*4390*/  CS2R R6, SRZ ;  /* 0x0000000000067805 */ /* 0x000fca000001ff00 */
[----:B0-----:R0:W-:Y:S01]  /*43a0*/  STG.E.128 desc[UR36][R8.64], R4 ;  /* 0x0000000408007986 */ /* 0x0011e2000c101d24 */
[----:B------:R-:W-:Y:S05]  /*43b0*/  BRA `(.L_x_24240) ;  /* 0x0000000800687947 */ /* 0x000fea0003800000 */
.L_x_24253:
        /* <DEDUP_REMOVED lines=21> */
.L_x_24258:
[----:B------:R-:W-:Y:S05]  /*4510*/  BSYNC B0 ;  /* 0x0000000000007941 */ /* 0x000fea0003800000 */
.L_x_24257:
[----:B------:R-:W-:-:S05]  /*4520*/  LOP3.LUT R5, R0, R5, RZ, 0xfc, !PT ;  /* 0x0000000500057212 */ /* 0x000fca00078efcff */
[----:B------:R0:W-:Y:S01]  /*4530*/  STG.E.U8 desc[UR36][R8.64], R5 ;  /* 0x0000000508007986 */ /* 0x0001e2000c101124 */
[----:B------:R-:W-:Y:S05]  /*4540*/  BRA `(.L_x_24240) ;  /* 0x0000000800047947 */ /* 0x000fea0003800000 */
.L_x_24256:
        /* <DEDUP_REMOVED lines=13> */
.L_x_24260:
[----:B------:R-:W-:Y:S01]  /*4620*/  IMAD.MOV.U32 R0, RZ, RZ, 0x7f ;  /* 0x0000007fff007424 */ /* 0x000fe200078e00ff */
[----:B------:R-:W-:-:S04]  /*4630*/  ISETP.GT.U32.AND P0, PT, R4, 0x7f800000, PT ;  /* 0x7f8000000400780c */ /* 0x000fc80003f04070 */
[----:B------:R-:W-:-:S09]  /*4640*/  SEL R0, R0, 0x7c, P0 ;  /* 0x0000007c00007807 */ /* 0x000fd20000000000 */
.L_x_24261:
[----:B------:R-:W-:Y:S05]  /*4650*/  BSYNC B0 ;  /* 0x0000000000007941 */ /* 0x000fea0003800000 */
.L_x_24259:
[----:B------:R-:W-:-:S04]  /*4660*/  LOP3.LUT R3, R5, 0x80000000, RZ, 0xc0, !PT ;  /* 0x8000000005037812 */ /* 0x000fc800078ec0ff */
[----:B------:R-:W-:-:S04]  /*4670*/  SHF.R.U32.HI R3, RZ, 0x18, R3 ;  /* 0x00000018ff037819 */ /* 0x000fc80000011603 */
[----:B------:R-:W-:-:S05]  /*4680*/  LOP3.LUT R3, R0, R3, RZ, 0xfc, !PT ;  /* 0x0000000300037212 */ /* 0x000fca00078efcff */
[----:B------:R0:W-:Y:S01]  /*4690*/  STG.E.U8 desc[UR36][R8.64], R3 ;  /* 0x0000000308007986 */ /* 0x0001e2000c101124 */
[----:B------:R-:W-:Y:S05]  /*46a0*/  BRA `(.L_x_24240) ;  /* 0x0000000400ac7947 */ /* 0x000fea0003800000 */
.L_x_24255:
[----:B------:R-:W0:Y:S02]  /*46b0*/  I2F.U16 R0, R3 ;  /* 0x0000000300007306 */ /* 0x000e240000101000 */
[----:B0-----:R-:W-:-:S05]  /*46c0*/  F2FP.BF16.F32.PACK_AB R0, RZ, R0 ;  /* 0x00000000ff00723e */ /* 0x001fca00000010ff */
[----:B------:R0:W-:Y:S01]  /*46d0*/  STG.E.U16 desc[UR36][R8.64], R0 ;  /* 0x0000000008007986 */ /* 0x0001e2000c101524 */
[----:B------:R-:W-:Y:S05]  /*46e0*/  BRA `(.L_x_24240) ;  /* 0x00000004009c7947 */ /* 0x000fea0003800000 */
.L_x_24252:
        /* <DEDUP_REMOVED lines=10> */
.L_x_24264:
        /* <DEDUP_REMOVED lines=17> */
.L_x_24267:
[----:B------:R-:W-:-:S04]  /*48a0*/  LOP3.LUT R3, R3, 0x80000000, RZ, 0xc0, !PT ;  /* 0x8000000003037812 */ /* 0x000fc800078ec0ff */
[----:B------:R-:W-:-:S04]  /*48b0*/  SHF.R.U32.HI R3, RZ, 0x18, R3 ;  /* 0x00000018ff037819 */ /* 0x000fc80000011603 */
[----:B------:R-:W-:-:S04]  /*48c0*/  LOP3.LUT R0, R0, R3, RZ, 0xfc, !PT ;  /* 0x0000000300007212 */ /* 0x000fc800078efcff */
[----:B------:R-:W-:-:S07]  /*48d0*/  PRMT R4, R0, 0x7610, R4 ;  /* 0x0000761000047816 */ /* 0x000fce0000000004 */
.L_x_24266:
[----:B------:R-:W-:Y:S05]  /*48e0*/  BSYNC B0 ;  /* 0x0000000000007941 */ /* 0x000fea0003800000 */
.L_x_24265:
[----:B------:R3:W-:Y:S01]  /*48f0*/  STG.E.U8 desc[UR36][R8.64], R4 ;  /* 0x0000000408007986 */ /* 0x0007e2000c101124 */
[----:B------:R-:W-:Y:S05]  /*4900*/  BRA `(.L_x_24240) ;  /* 0x0000000400147947 */ /* 0x000fea0003800000 */
.L_x_24263:
        /* <DEDUP_REMOVED lines=17> */
.L_x_24270:
[----:B------:R-:W-:-:S04]  /*4a20*/  LOP3.LUT R3, R3, 0x80000000, RZ, 0xc0, !PT ;  /* 0x8000000003037812 */ /* 0x000fc800078ec0ff */
[----:B------:R-:W-:-:S04]  /*4a30*/  SHF.R.U32.HI R3, RZ, 0x18, R3 ;  /* 0x00000018ff037819 */ /* 0x000fc80000011603 */
[----:B------:R-:W-:-:S04]  /*4a40*/  LOP3.LUT R0, R0, R3, RZ, 0xfc, !PT ;  /* 0x0000000300007212 */ /* 0x000fc800078efcff */
[----:B------:R-:W-:-:S07]  /*4a50*/  PRMT R4, R0, 0x7610, R4 ;  /* 0x0000761000047816 */ /* 0x000fce0000000004 */
.L_x_24269:
[----:B------:R-:W-:Y:S05]  /*4a60*/  BSYNC B0 ;  /* 0x0000000000007941 */ /* 0x000fea0003800000 */
.L_x_24268:
[----:B------:R0:W-:Y:S01]  /*4a70*/  STG.E.U8 desc[UR36][R8.64], R4 ;  /* 0x0000000408007986 */ /* 0x0001e2000c101124 */
[----:B------:R-:W-:Y:S05]  /*4a80*/  BRA `(.L_x_24240) ;  /* 0x0000000000b47947 */ /* 0x000fea0003800000 */
.L_x_24262:
        /* <DEDUP_REMOVED lines=23> */
.L_x_24245:
        /* <DEDUP_REMOVED lines=16> */
.L_x_24273:
[----:B------:R-:W-:Y:S05]  /*4d00*/  BRA `(.L_x_24240) ;  /* 0x0000000000147947 */ /* 0x000fea0003800000 */
.L_x_24272:
[----:B------:R-:W-:Y:S01]  /*4d10*/  LOP3.LUT R4, R3, 0xffff, RZ, 0xc0, !PT ;  /* 0x0000ffff03047812 */ /* 0x000fe200078ec0ff */
[----:B------:R-:W-:-:S05]  /*4d20*/  IMAD.MOV.U32 R5, RZ, RZ, RZ ;  /* 0x000000ffff057224 */ /* 0x000fca00078e00ff */
[----:B------:R2:W-:Y:S01]  /*4d30*/  STG.E.64 desc[UR36][R8.64], R4 ;  /* 0x0000000408007986 */ /* 0x0005e2000c101b24 */
[----:B------:R-:W-:Y:S05]  /*4d40*/  BRA `(.L_x_24240) ;  /* 0x0000000000047947 */ /* 0x000fea0003800000 */
.L_x_24271:
[----:B------:R0:W-:Y:S02]  /*4d50*/  STG.E desc[UR36][R8.64], R3 ;  /* 0x0000000308007986 */ /* 0x0001e4000c101924 */
.L_x_24240:
[----:B------:R-:W-:Y:S05]  /*4d60*/  BSYNC B6 ;  /* 0x0000000000067941 */ /* 0x000fea0003800000 */
.L_x_24239:
        /* <DEDUP_REMOVED lines=23> */
.L_x_24279:
[----:B------:R0:W-:Y:S01]  /*4ee0*/  STG.E.U8 desc[UR36][R8.64], R18 ;  /* 0x0000001208007986 */ /* 0x0001e2000c101124 */
[----:B------:R-:W-:Y:S05]  /*4ef0*/  BRA `(.L_x_24281) ;  /* 0x0000000c005c7947 */ /* 0x000fea0003800000 */
.L_x_24278:
        /* <DEDUP_REMOVED lines=10> */
.L_x_24283:
[----:B------:R0:W-:Y:S01]  /*4fa0*/  STG.E desc[UR36][R8.64], R18 ;  /* 0x0000001208007986 */ /* 0x0001e2000c101924 */
[----:B------:R-:W-:Y:S05]  /*4fb0*/  BRA `(.L_x_24281) ;  /* 0x0000000c002c7947 */ /* 0x000fea0003800000 */
.L_x_24282:
[----:B------:R0:W-:Y:S01]  /*4fc0*/  STG.E.U16 desc[UR36][R8.64], R18 ;  /* 0x0000001208007986 */ /* 0x0001e2000c101524 */
[----:B------:R-:W-:Y:S05]  /*4fd0*/  BRA `(.L_x_24281) ;  /* 0x0000000c00247947 */ /* 0x000fea0003800000 */
.L_x_24277:
        /* <DEDUP_REMOVED lines=9> */
.L_x_24285:
[----:B------:R-:W0:Y:S02]  /*5070*/  I2F.U16 R0, R18 ;  /* 0x0000001200007306 */ /* 0x000e240000101000 */
[----:B0-----:R-:W-:-:S05]  /*5080*/  F2FP.F16.F32.PACK_AB R0, RZ, R0 ;  /* 0x00000000ff00723e */ /* 0x001fca00000000ff */
[----:B------:R0:W-:Y:S01]  /*5090*/  STG.E.U16 desc[UR36][R8.64], R0 ;  /* 0x0000000008007986 */ /* 0x0001e2000c101524 */
[----:B------:R-:W-:Y:S05]  /*50a0*/  BRA `(.L_x_24281) ;  /* 0x0000000800f07947 */ /* 0x000fea0003800000 */
.L_x_24284:
        /* <DEDUP_REMOVED lines=10> */
.L_x_24287:
[----:B------:R-:W0:Y:S02]  /*5150*/  I2F.U16 R18, R18 ;  /* 0x0000001200127306 */ /* 0x000e240000101000 */
[----:B0-----:R-:W-:-:S04]  /*5160*/  F2FP.F16.F32.PACK_AB R3, RZ, R18 ;  /* 0x00000012ff03723e */ /* 0x001fc800000000ff */
[----:B------:R-:W-:-:S05]  /*5170*/  PRMT R3, R3, 0x5410, RZ ;  /* 0x0000541003037816 */ /* 0x000fca00000000ff */
[----:B------:R0:W-:Y:S01]  /*5180*/  STG.E desc[UR36][R8.64], R3 ;  /* 0x0000000308007986 */ /* 0x0001e2000c101924 */
[----:B------:R-:W-:Y:S05]  /*5190*/  BRA `(.L_x_24281) ;  /* 0x0000000800b47947 */ /* 0x000fea0003800000 */
.L_x_24286:
[----:B------:R-:W0:Y:S02]  /*51a0*/  I2F.F64.U16 R4, R18 ;  /* 0x0000001200047312 */ /* 0x000e240000101800 */
[----:B0-----:R0:W-:Y:S01]  /*51b0*/  STG.E.64 desc[UR36][R8.64], R4 ;  /* 0x0000000408007986 */ /* 0x0011e2000c101b24 */
[----:B------:R-:W-:Y:S05]  /*51c0*/  BRA `(.L_x_24281) ;  /* 0x0000000800a87947 */ /* 0x000fea0003800000 */
.L_x_24276:
        /* <DEDUP_REMOVED lines=13> */
.L_x_24290:
[----:B------:R-:W0:Y:S01]  /*52a0*/  I2F.F64.U16 R4, R18 ;  /* 0x0000001200047312 */ /* 0x000e220000101800 */
[----:B------:R-:W-:-:S05]  /*52b0*/  CS2R R6, SRZ ;  /* 0x0000000000067805 */ /* 0x000fca000001ff00 */
[----:B0-----:R0:W-:Y:S01]  /*52c0*/  STG.E.128 desc[UR36][R8.64], R4 ;  /* 0x0000000408007986 */ /* 0x0011e2000c101d24 */
[----:B------:R-:W-:Y:S05]  /*52d0*/  BRA `(.L_x_24281) ;  /* 0x0000000800647947 */ /* 0x000fea0003800000 */
.L_x_24289:
        /* <DEDUP_REMOVED lines=21> */
.L_x_24294:
[----:B------:R-:W-:Y:S05]  /*5430*/  BSYNC B0 ;  /* 0x0000000000007941 */ /* 0x000fea0003800000 */
.L_x_24293:
[----:B------:R-:W-:-:S05]  /*5440*/  LOP3.LUT R5, R0, R5, RZ, 0xfc, !PT ;  /* 0x0000000500057212 */ /* 0x000fca00078efcff */
[----:B------:R0:W-:Y:S01]  /*5450*/  STG.E.U8 desc[UR36][R8.64], R5 ;  /* 0x0000000508007986 */ /* 0x0001e2000c101124 */
[----:B------:R-:W-:Y:S05]  /*5460*/  BRA `(.L_x_24281) ;  /* 0x0000000800007947 */ /* 0x000fea0003800000 */
.L_x_24292:
        /* <DEDUP_REMOVED lines=13> */
.L_x_24296:
[----:B------:R-:W-:Y:S01]  /*5540*/  IMAD.MOV.U32 R0, RZ, RZ, 0x7f ;  /* 0x0000007fff007424 */ /* 0x000fe200078e00ff */
[----:B------:R-:W-:-:S04]  /*5550*/  ISETP.GT.U32.AND P0, PT, R3, 0x7f800000, PT ;  /* 0x7f8000000300780c */ /* 0x000fc80003f04070 */
[----:B------:R-:W-:-:S09]  /*5560*/  SEL R0, R0, 0x7c, P0 ;  /* 0x0000007c00007807 */ /* 0x000fd20000000000 */
.L_x_24297:
[----:B------:R-:W-:Y:S05]  /*5570*/  BSYNC B0 ;  /* 0x0000000000007941 */ /* 0x000fea0003800000 */
.L_x_24295:
[----:B------:R-:W-:-:S04]  /*5580*/  LOP3.LUT R3, R5, 0x80000000, RZ, 0xc0, !PT ;  /* 0x8000000005037812 */ /* 0x000fc800078ec0ff */
[----:B------:R-:W-:-:S04]  /*5590*/  SHF.R.U32.HI R3, RZ, 0x18, R3 ;  /* 0x00000018ff037819 */ /* 0x000fc80000011603 */
[----:B------:R-:W-:-:S05]  /*55a0*/  LOP3.LUT R3, R0, R3, RZ, 0xfc, !PT ;  /* 0x0000000300037212 */ /* 0x000fca00078efcff */
[----:B------:R0:W-:Y:S01]  /*55b0*/  STG.E.U8 desc[UR36][R8.64], R3 ;  /* 0x0000000308007986 */ /* 0x0001e2000c101124 */
[----:B------:R-:W-:Y:S05]  /*55c0*/  BRA `(.L_x_24281) ;  /* 0x0000000400a87947 */ /* 0x000fea0003800000 */
.L_x_24291:
[----:B------:R-:W0:Y:S02]  /*55d0*/  I2F.U16 R0, R18 ;  /* 0x0000001200007306 */ /* 0x000e240000101000 */
[----:B0-----:R-:W-:-:S05]  /*55e0*/  F2FP.BF16.F32.PACK_AB R0, RZ, R0 ;  /* 0x00000000ff00723e */ /* 0x001fca00000010ff */
[----:B------:R0:W-:Y:S01]  /*55f0*/  STG.E.U16 desc[UR36][R8.64], R0 ;  /* 0x0000000008007986 */ /* 0x0001e2000c101524 */
[----:B------:R-:W-:Y:S05]  /*5600*/  BRA `(.L_x_24281) ;  /* 0x0000000400987947 */ /* 0x000fea0003800000 */
.L_x_24288:
        /* <DEDUP_REMOVED lines=10> */
.L_x_24300:
        /* <DEDUP_REMOVED lines=17> */
.L_x_24303:
[----:B------:R-:W-:-:S04]  /*57c0*/  LOP3.LUT R3, R5, 0x80000000, RZ, 0xc0, !PT ;  /* 0x8000000005037812 */ /* 0x000fc800078ec0ff */
[----:B------:R-:W-:-:S04]  /*57d0*/  SHF.R.U32.HI R3, RZ, 0x18, R3 ;  /* 0x00000018ff037819 */ /* 0x000fc80000011603 */
[----:B------:R-:W-:-:S04]  /*57e0*/  LOP3.LUT R0, R0, R3, RZ, 0xfc, !PT ;  /* 0x0000000300007212 */ /* 0x000fc800078efcff */
[----:B------:R-:W-:-:S07]  /*57f0*/  PRMT R4, R0, 0x7610, R4 ;  /* 0x0000761000047816 */ /* 0x000fce0000000004 */
.L_x_24302:
[----:B------:R-:W-:Y:S05]  /*5800*/  BSYNC B0 ;  /* 0x0000000000007941 */ /* 0x000fea0003800000 */
.L_x_24301:
[----:B------:R3:W-:Y:S01]  /*5810*/  STG.E.U8 desc[UR36][R8.64], R4 ;  /* 0x0000000408007986 */ /* 0x0007e2000c101124 */
[----:B------:R-:W-:Y:S05]  /*5820*/  BRA `(.L_x_24281) ;  /* 0x0000000400107947 */ /* 0x000fea0003800000 */
.L_x_24299:
        /* <DEDUP_REMOVED lines=17> */
.L_x_24306:
[----:B------:R-:W-:-:S04]  /*5940*/  LOP3.LUT R3, R5, 0x80000000, RZ, 0xc0, !PT ;  /* 0x8000000005037812 */ /* 0x000fc800078ec0ff */
[----:B------:R-:W-:-:S04]  /*5950*/  SHF.R.U32.HI R3, RZ, 0x18, R3 ;  /* 0x00000018ff037819 */ /* 0x000fc80000011603 */
[----:B------:R-:W-:-:S04]  /*5960*/  LOP3.LUT R0, R0, R3, RZ, 0xfc, !PT ;  /* 0x0000000300007212 */ /* 0x000fc800078efcff */
[----:B------:R-:W-:-:S07]  /*5970*/  PRMT R4, R0, 0x7610, R4 ;  /* 0x0000761000047816 */ /* 0x000fce0000000004 */
.L_x_24305:
[----:B------:R-:W-:Y:S05]  /*5980*/  BSYNC B0 ;  /* 0x0000000000007941 */ /* 0x000fea0003800000 */
.L_x_24304:
[----:B------:R0:W-:Y:S01]  /*5990*/  STG.E.U8 desc[UR36][R8.64], R4 ;  /* 0x0000000408007986 */ /* 0x0001e2000c101124 */
[----:B------:R-:W-:Y:S05]  /*59a0*/  BRA `(.L_x_24281) ;  /* 0x0000000000b07947 */ /* 0x000fea0003800000 */
.L_x_24298:
        /* <DEDUP_REMOVED lines=22> */
.L_x_24280:
        /* <DEDUP_REMOVED lines=16> */
.L_x_24309:
[----:B------:R-:W-:Y:S05]  /*5c10*/  BRA `(.L_x_24281) ;  /* 0x0000000000147947 */ /* 0x000fea0003800000 */
.L_x_24308:
[----:B------:R-:W-:Y:S01]  /*5c20*/  LOP3.LUT R4, R18, 0xffff, RZ, 0xc0, !PT ;  /* 0x0000ffff12047812 */ /* 0x000fe200078ec0ff */
[----:B------:R-:W-:-:S05]  /*5c30*/  IMAD.MOV.U32 R5, RZ, RZ, RZ ;  /* 0x000000ffff057224 */ /* 0x000fca00078e00ff */
[----:B------:R2:W-:Y:S01]  /*5c40*/  STG.E.64 desc[UR36][R8.64], R4 ;  /* 0x0000000408007986 */ /* 0x0005e2000c101b24 */
[----:B------:R-:W-:Y:S05]  /*5c50*/  BRA `(.L_x_24281) ;  /* 0x0000000000047947 */ /* 0x000fea0003800000 */
.L_x_24307:
[----:B------:R0:W-:Y:S02]  /*5c60*/  STG.E desc[UR36][R8.64], R18 ;  /* 0x0000001208007986 */ /* 0x0001e4000c101924 */
.L_x_24281:
        /* <DEDUP_REMOVED lines=23> */
.L_x_24313:
[----:B------:R3:W-:Y:S01]  /*5de0*/  STG.E.U8 desc[UR36][R8.64], R17 ;  /* 0x0000001108007986 */ /* 0x0007e2000c101124 */
[----:B------:R-:W-:Y:S05]  /*5df0*/  BRA `(.L_x_24315) ;  /* 0x0000000c005c7947 */ /* 0x000fea0003800000 */
.L_x_24312:
        /* <DEDUP_REMOVED lines=10> */
.L_x_24317:
[----:B------:R2:W-:Y:S01]  /*5ea0*/  STG.E desc[UR36][R8.64], R17 ;  /* 0x0000001108007986 */ /* 0x0005e2000c101924 */
[----:B------:R-:W-:Y:S05]  /*5eb0*/  BRA `(.L_x_24315) ;  /* 0x0000000c002c7947 */ /* 0x000fea0003800000 */
.L_x_24316:
[----:B------:R0:W-:Y:S01]  /*5ec0*/  STG.E.U16 desc[UR36][R8.64], R17 ;  /* 0x0000001108007986 */ /* 0x0001e2000c101524 */
[----:B------:R-:W-:Y:S05]  /*5ed0*/  BRA `(.L_x_24315) ;  /* 0x0000000c00247947 */ /* 0x000fea0003800000 */
.L_x_24311:
        /* <DEDUP_REMOVED lines=9> */
.L_x_24319:
[----:B------:R-:W0:Y:S02]  /*5f70*/  I2F.U16 R0, R17 ;  /* 0x0000001100007306 */ /* 0x000e240000101000 */
[----:B0-----:R-:W-:-:S05]  /*5f80*/  F2FP.F16.F32.PACK_AB R0, RZ, R0 ;  /* 0x00000000ff00723e */ /* 0x001fca00000000ff */
[----:B------:R0:W-:Y:S01]  /*5f90*/  STG.E.U16 desc[UR36][R8.64], R0 ;  /* 0x0000000008007986 */ /* 0x0001e2000c101524 */
[----:B------:R-:W-:Y:S05]  /*5fa0*/  BRA `(.L_x_24315) ;  /* 0x0000000800f07947 */ /* 0x000fea0003800000 */
.L_x_24318:
        /* <DEDUP_REMOVED lines=10> */
.L_x_24321:
[----:B------:R-:W0:Y:S02]  /*6050*/  I2F.U16 R17, R17 ;  /* 0x0000001100117306 */ /* 0x000e240000101000 */
[----:B0-----:R-:W-:-:S04]  /*6060*/  F2FP.F16.F32.PACK_AB R3, RZ, R17 ;  /* 0x00000011ff03723e */ /* 0x001fc800000000ff */
[----:B------:R-:W-:-:S05]  /*6070*/  PRMT R3, R3, 0x5410, RZ ;  /* 0x0000541003037816 */ /* 0x000fca00000000ff */
[----:B------:R0:W-:Y:S01]  /*6080*/  STG.E desc[UR36][R8.64], R3 ;  /* 0x0000000308007986 */ /* 0x0001e2000c101924 */
[----:B------:R-:W-:Y:S05]  /*6090*/  BRA `(.L_x_24315) ;  /* 0x0000000800b47947 */ /* 0x000fea0003800000 */
.L_x_24320:
[----:B------:R-:W0:Y:S02]  /*60a0*/  I2F.F64.U16 R4, R17 ;  /* 0x0000001100047312 */ /* 0x000e240000101800 */
[----:B0-----:R0:W-:Y:S01]  /*60b0*/  STG.E.64 desc[UR36][R8.64], R4 ;  /* 0x0000000408007986 */ /* 0x0011e2000c101b24 */
[----:B------:R-:W-:Y:S05]  /*60c0*/  BRA `(.L_x_24315) ;  /* 0x0000000800a87947 */ /* 0x000fea0003800000 */
.L_x_24310:
        /* <DEDUP_REMOVED lines=13> */
.L_x_24324:
[----:B------:R-:W0:Y:S01]  /*61a0*/  I2F.F64.U16 R4, R17 ;  /* 0x0000001100047312 */ /* 0x000e220000101800 */
[----:B------:R-:W-:-:S05]  /*61b0*/  CS2R R6, SRZ ;  /* 0x0000000000067805 */ /* 0x000fca000001ff00 */
[----:B0-----:R0:W-:Y:S01]  /*61c0*/  STG.E.128 desc[UR36][R8.64], R4 ;  /* 0x0000000408007986 */ /* 0x0011e2000c101d24 */
[----:B------:R-:W-:Y:S05]  /*61d0*/  BRA `(.L_x_24315) ;  /* 0x0000000800647947 */ /* 0x000fea0003800000 */
.L_x_24323:
        /* <DEDUP_REMOVED lines=21> */
.L_x_24328:
[----:B------:R-:W-:Y:S05]  /*6330*/  BSYNC B0 ;  /* 0x0000000000007941 */ /* 0x000fea0003800000 */
.L_x_24327:
[----:B------:R-:W-:-:S05]  /*6340*/  LOP3.LUT R5, R0, R5, RZ, 0xfc, !PT ;  /* 0x0000000500057212 */ /* 0x000fca00078efcff */
[----:B------:R0:W-:Y:S01]  /*6350*/  STG.E.U8 desc[UR36][R8.64], R5 ;  /* 0x0000000508007986 */ /* 0x0001e2000c101124 */
[----:B------:R-:W-:Y:S05]  /*6360*/  BRA `(.L_x_24315) ;  /* 0x0000000800007947 */ /* 0x000fea0003800000 */
.L_x_24326:
        /* <DEDUP_REMOVED lines=13> */
.L_x_24330:
[----:B------:R-:W-:Y:S01]  /*6440*/  IMAD.MOV.U32 R0, RZ, RZ, 0x7f ;  /* 0x0000007fff007424 */ /* 0x000fe200078e00ff */
[----:B------:R-:W-:-:S04]  /*6450*/  ISETP.GT.U32.AND P0, PT, R3, 0x7f800000, PT ;  /* 0x7f8000000300780c */ /* 0x000fc80003f04070 */
[----:B------:R-:W-:-:S09]  /*6460*/  SEL R0, R0, 0x7c, P0 ;  /* 0x0000007c00007807 */ /* 0x000fd20000000000 */
.L_x_24331:
[----:B------:R-:W-:Y:S05]  /*6470*/  BSYNC B0 ;  /* 0x0000000000007941 */ /* 0x000fea0003800000 */
.L_x_24329:
[----:B------:R-:W-:-:S04]  /*6480*/  LOP3.LUT R3, R17, 0x80000000, RZ, 0xc0, !PT ;  /* 0x8000000011037812 */ /* 0x000fc800078ec0ff */
[----:B------:R-:W-:-:S04]  /*6490*/  SHF.R.U32.HI R3, RZ, 0x18, R3 ;  /* 0x00000018ff037819 */ /* 0x000fc80000011603 */
[----:B------:R-:W-:-:S05]  /*64a0*/  LOP3.LUT R3, R0, R3, RZ, 0xfc, !PT ;  /* 0x0000000300037212 */ /* 0x000fca00078efcff */
[----:B------:R0:W-:Y:S01]  /*64b0*/  STG.E.U8 desc[UR36][R8.64], R3 ;  /* 0x0000000308007986 */ /* 0x0001e2000c101124 */
[----:B------:R-:W-:Y:S05]  /*64c0*/  BRA `(.L_x_24315) ;  /* 0x0000000400a87947 */ /* 0x000fea0003800000 */
.L_x_24325:
[----:B------:R-:W0:Y:S02]  /*64d0*/  I2F.U16 R0, R17 ;  /* 0x0000001100007306 */ /* 0x000e240000101000 */
[----:B0-----:R-:W-:-:S05]  /*64e0*/  F2FP.BF16.F32.PACK_AB R0, RZ, R0 ;  /* 0x00000000ff00723e */ /* 0x001fca00000010ff */
[----:B------:R0:W-:Y:S01]  /*64f0*/  STG.E.U16 desc[UR36][R8.64], R0 ;  /* 0x0000000008007986 */ /* 0x0001e2000c101524 */
[----:B------:R-:W-:Y:S05]  /*6500*/  BRA `(.L_x_24315) ;  /* 0x0000000400987947 */ /* 0x000fea0003800000 */
.L_x_24322:
        /* <DEDUP_REMOVED lines=10> */
.L_x_24334:
        /* <DEDUP_REMOVED lines=17> */
.L_x_24337:
[----:B------:R-:W-:-:S04]  /*66c0*/  LOP3.LUT R3, R17, 0x80000000, RZ, 0xc0, !PT ;  /* 0x8000000011037812 */ /* 0x000fc800078ec0ff */
[----:B------:R-:W-:-:S04]  /*66d0*/  SHF.R.U32.HI R3, RZ, 0x18, R3 ;  /* 0x00000018ff037819 */ /* 0x000fc80000011603 */
[----:B------:R-:W-:-:S04]  /*66e0*/  LOP3.LUT R0, R0, R3, RZ, 0xfc, !PT ;  /* 0x0000000300007212 */ /* 0x000fc800078efcff */
[----:B------:R-:W-:-:S07]  /*66f0*/  PRMT R4, R0, 0x7610, R4 ;  /* 0x0000761000047816 */ /* 0x000fce0000000004 */
.L_x_24336:
[----:B------:R-:W-:Y:S05]  /*6700*/  BSYNC B0 ;  /* 0x0000000000007941 */ /* 0x000fea0003800000 */
.L_x_24335:
[----:B------:R0:W-:Y:S01]  /*6710*/  STG.E.U8 desc[UR36][R8.64], R4 ;  /* 0x0000000408007986 */ /* 0x0001e2000c101124 */
[----:B------:R-:W-:Y:S05]  /*6720*/  BRA `(.L_x_24315) ;  /* 0x0000000400107947 */ /* 0x000fea0003800000 */
.L_x_24333:
        /* <DEDUP_REMOVED lines=17> */
.L_x_24340:
[----:B------:R-:W-:-:S04]  /*6840*/  LOP3.LUT R3, R17, 0x80000000, RZ, 0xc0, !PT ;  /* 0x8000000011037812 */ /* 0x000fc800078ec0ff */
[----:B------:R-:W-:-:S04]  /*6850*/  SHF.R.U32.HI R3, RZ, 0x18, R3 ;  /* 0x00000018ff037819 */ /* 0x000fc80000011603 */
[----:B------:R-:W-:-:S04]  /*6860*/  LOP3.LUT R0, R0, R3, RZ, 0xfc, !PT ;  /* 0x0000000300007212 */ /* 0x000fc800078efcff */
[----:B------:R-:W-:-:S07]  /*6870*/  PRMT R4, R0, 0x7610, R4 ;  /* 0x0000761000047816 */ /* 0x000fce0000000004 */
.L_x_24339:
[----:B------:R-:W-:Y:S05]  /*6880*/  BSYNC B0 ;  /* 0x0000000000007941 */ /* 0x000fea0003800000 */
.L_x_24338:
[----:B------:R0:W-:Y:S01]  /*6890*/  STG.E.U8 desc[UR36][R8.64], R4 ;  /* 0x0000000408007986 */ /* 0x0001e2000c101124 */
[----:B------:R-:W-:Y:S05]  /*68a0*/  BRA `(.L_x_24315) ;  /* 0x0000000000b07947 */ /* 0x000fea0003800000 */
.L_x_24332:
        /* <DEDUP_REMOVED lines=22> */
.L_x_24314:
        /* <DEDUP_REMOVED lines=16> */
.L_x_24343:
[----:B------:R-:W-:Y:S05]  /*6b10*/  BRA `(.L_x_24315) ;  /* 0x0000000000147947 */ /* 0x000fea0003800000 */
.L_x_24342:
[----:B------:R-:W-:Y:S01]  /*6b20*/  LOP3.LUT R4, R17, 0xffff, RZ, 0xc0, !PT ;  /* 0x0000ffff11047812 */ /* 0x000fe200078ec0ff */
[----:B------:R-:W-:-:S05]  /*6b30*/  IMAD.MOV.U32 R5, RZ, RZ, RZ ;  /* 0x000000ffff057224 */ /* 0x000fca00078e00ff */
[----:B------:R0:W-:Y:S01]  /*6b40*/  STG.E.64 desc[UR36][R8.64], R4 ;  /* 0x0000000408007986 */ /* 0x0001e2000c101b24 */
[----:B------:R-:W-:Y:S05]  /*6b50*/  BRA `(.L_x_24315) ;  /* 0x0000000000047947 */ /* 0x000fea0003800000 */
.L_x_24341:
[----:B------:R0:W-:Y:S02]  /*6b60*/  STG.E desc[UR36][R8.64], R17 ;  /* 0x0000001108007986 */ /* 0x0001e4000c101924 */
.L_x_24315:
[----:B------:R-:W-:-:S07]  /*6b70*/  VIADD R2, R2, 0x80 ;  /* 0x0000008002027836 */ /* 0x000fce0000000000 */
.L_x_24275:
[----:B------:R-:W-:Y:S05]  /*6b80*/  BSYNC B6 ;  /* 0x0000000000067941 */ /* 0x000fea0003800000 */
.L_x_24274:
        /* <DEDUP_REMOVED lines=21> */
.L_x_24347:
[----:B------:R-:W-:Y:S01]  /*6ce0*/  STG.E.U8 desc[UR36][R2.64], R16 ;  /* 0x0000001002007986 */ /* 0x000fe2000c101124 */
[----:B------:R-:W-:Y:S05]  /*6cf0*/  EXIT ;  /* 0x000000000000794d */ /* 0x000fea0003800000 */
.L_x_24346:
        /* <DEDUP_REMOVED lines=8> */
[----:B------:R-:W-:Y:S01]  /*6d80*/  STG.E.64 desc[UR36][R2.64], R16 ;  /* 0x0000001002007986 */ /* 0x000fe2000c101b24 */
[----:B------:R-:W-:Y:S05]  /*6d90*/  EXIT ;  /* 0x000000000000794d */ /* 0x000fea0003800000 */
.L_x_24350:
[----:B------:R-:W-:Y:S01]  /*6da0*/  STG.E desc[UR36][R2.64], R16 ;  /* 0x0000001002007986 */ /* 0x000fe2000c101924 */
[----:B------:R-:W-:Y:S05]  /*6db0*/  EXIT ;  /* 0x000000000000794d */ /* 0x000fea0003800000 */
.L_x_24349:
[----:B------:R-:W-:Y:S01]  /*6dc0*/  STG.E.U16 desc[UR36][R2.64], R16 ;  /* 0x0000001002007986 */ /* 0x000fe2000c101524 */
[----:B------:R-:W-:Y:S05]  /*6dd0*/  EXIT ;  /* 0x000000000000794d */ /* 0x000fea0003800000 */
.L_x_24345:
        /* <DEDUP_REMOVED lines=9> */
.L_x_24352:
[----:B------:R-:W0:Y:S02]  /*6e70*/  I2F.U16 R0, R16 ;  /* 0x0000001000007306 */ /* 0x000e240000101000 */
[----:B0-----:R-:W-:-:S05]  /*6e80*/  F2FP.F16.F32.PACK_AB R0, RZ, R0 ;  /* 0x00000000ff00723e */ /* 0x001fca00000000ff */
[----:B------:R-:W-:Y:S01]  /*6e90*/  STG.E.U16 desc[UR36][R2.64], R0 ;  /* 0x0000000002007986 */ /* 0x000fe2000c101524 */
[----:B------:R-:W-:Y:S05]  /*6ea0*/  EXIT ;  /* 0x000000000000794d */ /* 0x000fea0003800000 */
.L_x_24351:
        /* <DEDUP_REMOVED lines=10> */
.L_x_24354:
[----:B------:R-:W0:Y:S02]  /*6f50*/  I2F.U16 R16, R16 ;  /* 0x0000001000107306 */ /* 0x000e240000101000 */
[----:B0-----:R-:W-:-:S04]  /*6f60*/  F2FP.F16.F32.PACK_AB R5, RZ, R16 ;  /* 0x00000010ff05723e */ /* 0x001fc800000000ff */
[----:B------:R-:W-:-:S05]  /*6f70*/  PRMT R5, R5, 0x5410, RZ ;  /* 0x0000541005057816 */ /* 0x000fca00000000ff */
[----:B------:R-:W-:Y:S01]  /*6f80*/  STG.E desc[UR36][R2.64], R5 ;  /* 0x0000000502007986 */ /* 0x000fe2000c101924 */
[----:B------:R-:W-:Y:S05]  /*6f90*/  EXIT ;  /* 0x000000000000794d */ /* 0x000fea0003800000 */
.L_x_24353:
[----:B------:R-:W0:Y:S02]  /*6fa0*/  I2F.F64.U16 R16, R16 ;  /* 0x0000001000107312 */ /* 0x000e240000101800 */
[----:B0-----:R-:W-:Y:S01]  /*6fb0*/  STG.E.64 desc[UR36][R2.64], R16 ;  /* 0x0000001002007986 */ /* 0x001fe2000c101b24 */
[----:B------:R-:W-:Y:S05]  /*6fc0*/  EXIT ;  /* 0x000000000000794d */ /* 0x000fea0003800000 */
.L_x_24344:
        /* <DEDUP_REMOVED lines=13> */
.L_x_24357:
[----:B------:R-:W0:Y:S01]  /*70a0*/  I2F.F64.U16 R16, R16 ;  /* 0x0000001000107312 */ /* 0x000e220000101800 */
[----:B------:R-:W-:-:S05]  /*70b0*/  CS2R R18, SRZ ;  /* 0x0000000000127805 */ /* 0x000fca000001ff00 */
[----:B0-----:R-:W-:Y:S01]  /*70c0*/  STG.E.128 desc[UR36][R2.64], R16 ;  /* 0x0000001002007986 */ /* 0x001fe2000c101d24 */
[----:B------:R-:W-:Y:S05]  /*70d0*/  EXIT ;  /* 0x000000000000794d */ /* 0x000fea0003800000 */
.L_x_24356:
        /* <DEDUP_REMOVED lines=21> */
.L_x_24361:
[----:B------:R-:W-:Y:S05]  /*7230*/  BSYNC B0 ;  /* 0x0000000000007941 */ /* 0x000fea0003800000 */
.L_x_24360:
[----:B------:R-:W-:-:S05]  /*7240*/  LOP3.LUT R5, R0, R5, RZ, 0xfc, !PT ;  /* 0x0000000500057212 */ /* 0x000fca00078efcff */
[----:B------:R-:W-:Y:S01]  /*7250*/  STG.E.U8 desc[UR36][R2.64], R5 ;  /* 0x0000000502007986 */ /* 0x000fe2000c101124 */
[----:B------:R-:W-:Y:S05]  /*7260*/  EXIT ;  /* 0x000000000000794d */ /* 0x000fea0003800000 */
.L_x_24359:
        /* <DEDUP_REMOVED lines=13> */
.L_x_24363:
[----:B------:R-:W-:Y:S01]  /*7340*/  IMAD.MOV.U32 R0, RZ, RZ, 0x7f ;  /* 0x0000007fff007424 */ /* 0x000fe200078e00ff */
[----:B------:R-:W-:-:S04]  /*7350*/  ISETP.GT.U32.AND P0, PT, R4, 0x7f800000, PT ;  /* 0x7f8000000400780c */ /* 0x000fc80003f04070 */
[----:B------:R-:W-:-:S09]  /*7360*/  SEL R0, R0, 0x7c, P0 ;  /* 0x0000007c00007807 */ /* 0x000fd20000000000 */
.L_x_24364:
[----:B------:R-:W-:Y:S05]  /*7370*/  BSYNC B0 ;  /* 0x0000000000007941 */ /* 0x000fea0003800000 */
.L_x_24362:
[----:B------:R-:W-:-:S04]  /*7380*/  LOP3.LUT R4, R5, 0x80000000, RZ, 0xc0, !PT ;  /* 0x8000000005047812 */ /* 0x000fc800078ec0ff */
[----:B------:R-:W-:-:S04]  /*7390*/  SHF.R.U32.HI R5, RZ, 0x18, R4 ;  /* 0x00000018ff057819 */ /* 0x000fc80000011604 */
[----:B------:R-:W-:-:S05]  /*73a0*/  LOP3.LUT R5, R0, R5, RZ, 0xfc, !PT ;  /* 0x0000000500057212 */ /* 0x000fca00078efcff */
[----:B------:R-:W-:Y:S01]  /*73b0*/  STG.E.U8 desc[UR36][R2.64], R5 ;  /* 0x0000000502007986 */ /* 0x000fe2000c101124 */
[----:B------:R-:W-:Y:S05]  /*73c0*/  EXIT ;  /* 0x000000000000794d */ /* 0x000fea0003800000 */
.L_x_24358:
[----:B------:R-:W0:Y:S02]  /*73d0*/  I2F.U16 R0, R16 ;  /* 0x0000001000007306 */ /* 0x000e240000101000 */
[----:B0-----:R-:W-:-:S05]  /*73e0*/  F2FP.BF16.F32.PACK_AB R0, RZ, R0 ;  /* 0x00000000ff00723e */ /* 0x001fca00000010ff */
[----:B------:R-:W-:Y:S01]  /*73f0*/  STG.E.U16 desc[UR36][R2.64], R0 ;  /* 0x0000000002007986 */ /* 0x000fe2000c101524 */
[----:B------:R-:W-:Y:S05]  /*7400*/  EXIT ;  /* 0x000000000000794d */ /* 0x000fea0003800000 */
.L_x_24355:
        /* <DEDUP_REMOVED lines=10> */
.L_x_24367:
        /* <DEDUP_REMOVED lines=17> */
.L_x_24370:
[----:B------:R-:W-:-:S04]  /*75c0*/  LOP3.LUT R0, R7, 0x80000000, RZ, 0xc0, !PT ;  /* 0x8000000007007812 */ /* 0x000fc800078ec0ff */
[----:B------:R-:W-:-:S04]  /*75d0*/  SHF.R.U32.HI R5, RZ, 0x18, R0 ;  /* 0x00000018ff057819 */ /* 0x000fc80000011600 */
[----:B------:R-:W-:-:S04]  /*75e0*/  LOP3.LUT R4, R4, R5, RZ, 0xfc, !PT ;  /* 0x0000000504047212 */ /* 0x000fc800078efcff */
[----:B------:R-:W-:-:S07]  /*75f0*/  PRMT R0, R4, 0x7610, R0 ;  /* 0x0000761004007816 */ /* 0x000fce0000000000 */
.L_x_24369:
[----:B------:R-:W-:Y:S05]  /*7600*/  BSYNC B0 ;  /* 0x0000000000007941 */ /* 0x000fea0003800000 */
.L_x_24368:
[----:B------:R-:W-:Y:S01]  /*7610*/  STG.E.U8 desc[UR36][R2.64], R0 ;  /* 0x0000000002007986 */ /* 0x000fe2000c101124 */
[----:B------:R-:W-:Y:S05]  /*7620*/  EXIT ;  /* 0x000000000000794d */ /* 0x000fea0003800000 */
.L_x_24366:
        /* <DEDUP_REMOVED lines=17> */
.L_x_24373:
[----:B------:R-:W-:-:S04]  /*7740*/  LOP3.LUT R0, R7, 0x80000000, RZ, 0xc0, !PT ;  /* 0x8000000007007812 */ /* 0x000fc800078ec0ff */
[----:B------:R-:W-:-:S04]  /*7750*/  SHF.R.U32.HI R5, RZ, 0x18, R0 ;  /* 0x00000018ff057819 */ /* 0x000fc80000011600 */
[----:B------:R-:W-:-:S04]  /*7760*/  LOP3.LUT R4, R4, R5, RZ, 0xfc, !PT ;  /* 0x0000000504047212 */ /* 0x000fc800078efcff */
[----:B------:R-:W-:-:S07]  /*7770*/  PRMT R0, R4, 0x7610, R0 ;  /* 0x0000761004007816 */ /* 0x000fce0000000000 */
.L_x_24372:
[----:B------:R-:W-:Y:S05]  /*7780*/  BSYNC B0 ;  /* 0x0000000000007941 */ /* 0x000fea0003800000 */
.L_x_24371:
[----:B------:R-:W-:Y:S01]  /*7790*/  STG.E.U8 desc[UR36][R2.64], R0 ;  /* 0x0000000002007986 */ /* 0x000fe2000c101124 */
[----:B------:R-:W-:Y:S05]  /*77a0*/  EXIT ;  /* 0x000000000000794d */ /* 0x000fea0003800000 */
.L_x_24365:
        /* <DEDUP_REMOVED lines=22> */
.L_x_24348:
        /* <DEDUP_REMOVED lines=16> */
.L_x_24376:
[----:B------:R-:W-:Y:S05]  /*7a10*/  EXIT ;  /* 0x000000000000794d */ /* 0x000fea0003800000 */
.L_x_24375:
[----:B------:R-:W-:Y:S01]  /*7a20*/  LOP3.LUT R16, R16, 0xffff, RZ, 0xc0, !PT ;  /* 0x0000ffff10107812 */ /* 0x000fe200078ec0ff */
[----:B------:R-:W-:-:S05]  /*7a30*/  IMAD.MOV.U32 R17, RZ, RZ, RZ ;  /* 0x000000ffff117224 */ /* 0x000fca00078e00ff */
[----:B------:R-:W-:Y:S01]  /*7a40*/  STG.E.64 desc[UR36][R2.64], R16 ;  /* 0x0000001002007986 */ /* 0x000fe2000c101b24 */
[----:B------:R-:W-:Y:S05]  /*7a50*/  EXIT ;  /* 0x000000000000794d */ /* 0x000fea0003800000 */
.L_x_24374:
[----:B------:R-:W-:Y:S01]  /*7a60*/  STG.E desc[UR36][R2.64], R16 ;  /* 0x0000001002007986 */ /* 0x000fe2000c101924 */
[----:B------:R-:W-:Y:S05]  /*7a70*/  EXIT ;  /* 0x000000000000794d */ /* 0x000fea0003800000 */
.L_x_24377:
        /* <DEDUP_REMOVED lines=16> */
.L_x_42328:


//--------------------- .text._ZN2at6native18elementwise_kernelILi128ELi4EZNS0_22gpu_kernel_impl_nocastINS0_13AUnaryFunctorIhhhZZZNS0_19minimum_kernel_cudaERNS_18TensorIteratorBaseEENKUlvE_clEvENKUlvE_clEvEUlhhE_EEEEvS5_RKT_EUliE_EEviT1_ --------------------------
	.section	.text._ZN2at6native18elementwise_kernelILi128ELi4EZNS0_22gpu_kernel_impl_nocastINS0_13AUnaryFunctorIhhhZZZNS0_19minimum_kernel_cudaERNS_18TensorIteratorBaseEENKUlvE_clEvENKUlvE_clEvEUlhhE_EEEEvS5_RKT_EUliE_EEviT1_,"ax",@progbits
	.align	128
        .global         _ZN2at6native18elementwise_kernelILi128ELi4EZNS0_22gpu_kernel_impl_nocastINS0_13AUnaryFunctorIhhhZZZNS0_19minimum_kernel_cudaERNS_18TensorIteratorBaseEENKUlvE_clEvENKUlvE_clEvEUlhhE_EEEEvS5_RKT_EUliE_EEviT1_
        .type           _ZN2at6native18elementwise_kernelILi128ELi4EZNS0_22gpu_kernel_impl_nocastINS0_13AUnaryFunctorIhhhZZZNS0_19minimum_kernel_cudaERNS_18TensorIteratorBaseEENKUlvE_clEvENKUlvE_clEvEUlhhE_EEEEvS5_RKT_EUliE_EEviT1_,@function
        .size           _ZN2at6native18elementwise_kernelILi128ELi4EZNS0_22gpu_kernel_impl_nocastINS0_13AUnaryFunctorIhhhZZZNS0_19minimum_kernel_cudaERNS_18TensorIteratorBaseEENKUlvE_clEvENKUlvE_clEvEUlhhE_EEEEvS5_RKT_EUliE_EEviT1_,(.L_x_42329 - _ZN2at6native18elementwise_kernelILi128ELi4EZNS0_22gpu_kernel_impl_nocastINS0_13AUnaryFunctorIhhhZZZNS0_19minimum_kernel_cudaERNS_18TensorIteratorBaseEENKUlvE_clEvENKUlvE_clEvEUlhhE_EEEEvS5_RKT_EUliE_EEviT1_)
        .other          _ZN2at6native18elementwise_kernelILi128ELi4EZNS0_22gpu_kernel_impl_nocastINS0_13AUnaryFunctorIhhhZZZNS0_19minimum_kernel_cudaERNS_18TensorIteratorBaseEENKUlvE_clEvENKUlvE_clEvEUlhhE_EEEEvS5_RKT_EUliE_EEviT1_,@"STO_CUDA_ENTRY STV_DEFAULT"
_ZN2at6native18elementwise_kernelILi128ELi4EZNS0_22gpu_kernel_impl_nocastINS0_13AUnaryFunctorIhhhZZZNS0_19minimum_kernel_cudaERNS_18TensorIteratorBaseEENKUlvE_clEvENKUlvE_clEvEUlhhE_EEEEvS5_RKT_EUliE_EEviT1_:
.text._ZN2at6native18elementwise_kernelILi128ELi4EZNS0_22gpu_kernel_impl_nocastINS0_13AUnaryFunctorIhhhZZZNS0_19minimum_kernel_cudaERNS_18TensorIteratorBaseEENKUlvE_clEvENKUlvE_clEvEUlhhE_EEEEvS5_RKT_EUliE_EEviT1_:
        /* <DEDUP_REMOVED lines=312> */
.L_x_24380:
[----:B------:R-:W-:Y:S02]  /*1380*/  ULDC.64 UR8, c[0x0][0x418] ;  /* 0x0001060000087ab9 */ /* 0x000fe40000000a00 */
[----:B------:R-:W-:-:S04]  /*1390*/  IADD3 R4, P0, R2, UR8, RZ ;  /* 0x0000000802047c10 */ /* 0x000fc8000ff1e0ff */
[----:B------:R-:W-:Y:S01]  /*13a0*/  IADD3.X R5, RZ, UR9, RZ, P0, !PT ;  /* 0x00000009ff057c10 */ /* 0x000fe200087fe4ff */
[----:B------:R-:W-:-:S04]  /*13b0*/  ULDC.64 UR8, c[0x0][0x410] ;  /* 0x0001040000087ab9 */ /* 0x000fc80000000a00 */
[----:B------:R-:W2:Y:S01]  /*13c0*/  LDG.E.U8 R4, desc[UR4][R4.64] ;  /* 0x0000000404047981 */ /* 0x000ea2000c1e1100 */
[----:B------:R-:W-:Y:S02]  /*13d0*/  IADD3 R2, P0, R3, UR8, RZ ;  /* 0x0000000803027c10 */ /* 0x000fe4000ff1e0ff */
[----:B------:R-:W-:Y:S02]  /*13e0*/  IADD3 R0, R0, 0x80, RZ ;  /* 0x0000008000007810 */ /* 0x000fe40007ffe0ff */
[----:B------:R-:W-:Y:S02]  /*13f0*/  IADD3.X R3, RZ, UR9, RZ, P0, !PT ;  /* 0x00000009ff037c10 */ /* 0x000fe400087fe4ff */
[----:B--2---:R-:W-:-:S05]  /*1400*/  VIMNMX.U32 R7, R4, UR7, PT ;  /* 0x0000000704077c48 */ /* 0x004fca000bfe0000 */
[----:B------:R0:W-:Y:S02]  /*1410*/  STG.E.U8 desc[UR4][R2.64], R7 ;  /* 0x0000000702007986 */ /* 0x0001e4000c101104 */
.L_x_24379:
[----:B------:R-:W-:Y:S05]  /*1420*/  BSYNC B0 ;  /* 0x0000000000007941 */ /* 0x000fea0003800000 */
.L_x_24378:
        /* <DEDUP_REMOVED lines=305> */
.L_x_24383:
        /* <DEDUP_REMOVED lines=8> */
[----:B------:R-:W-:Y:S02]  /*27c0*/  ISETP.GE.AND P0, PT, R0, UR6, PT ;  /* 0x0000000600007c0c */ /* 0x000fe4000bf06270 */
[----:B--2---:R-:W-:-:S05]  /*27d0*/  VIMNMX.U32 R7, R4, UR7, PT ;  /* 0x0000000704077c48 */ /* 0x004fca000bfe0000 */
        /* <DEDUP_REMOVED lines=288> */
[----:B------:R-:W-:Y:S01]  /*39e0*/  SHF.R.U32.HI R9, RZ, UR8, R8 ;  /* 0x00000008ff097c19 */ /* 0x000fe20008011608 */
[----:B------:R-:W-:Y:S02]  /*39f0*/  ULDC.64 UR8, c[0x0][0x400] ;  /* 0x0001000000087ab9 */ /* 0x000fe40000000a00 */
[----:B------:R-:W0:Y:S01]  /*3a00*/  @P0 LDC.64 R12, c[0x0][0x340] ;  /* 0x0000d000ff0c0b82 */ /* 0x000e220000000a00 */
[----:B------:R-:W-:Y:S02]  /*3a10*/  @P0 MOV R8, RZ ;  /* 0x000000ff00080202 */ /* 0x000fe40000000f00 */
        /* <DEDUP_REMOVED lines=12> */
.L_x_24384:
        /* <DEDUP_REMOVED lines=10> */
.L_x_24382:
[----:B------:R-:W-:Y:S05]  /*3b80*/  BSYNC B0 ;  /* 0x0000000000007941 */ /* 0x000fea0003800000 */
.L_x_24381:
        /* <DEDUP_REMOVED lines=304> */
.L_x_24385:
[----:B------:R-:W-:Y:S02]  /*4e90*/  ULDC.64 UR8, c[0x0][0x418] ;  /* 0x0001060000087ab9 */ /* 0x000fe40000000a00 */
[----:B------:R-:W-:-:S04]  /*4ea0*/  IADD3 R4, P0, R2, UR8, RZ ;  /* 0x0000000802047c10 */ /* 0x000fc8000ff1e0ff */
[----:B------:R-:W-:Y:S01]  /*4eb0*/  IADD3.X R5, RZ, UR9, RZ, P0, !PT ;  /* 0x00000009ff057c10 */ /* 0x000fe200087fe4ff */
[----:B------:R-:W-:-:S04]  /*4ec0*/  ULDC.64 UR8, c[0x0][0x410] ;  /* 0x0001040000087ab9 */ /* 0x000fc80000000a00 */
[----:B------:R-:W2:Y:S01]  /*4ed0*/  LDG.E.U8 R4, desc[UR4][R4.64] ;  /* 0x0000000404047981 */ /* 0x000ea2000c1e1100 */
[----:B------:R-:W-:-:S04]  /*4ee0*/  IADD3 R2, P0, R3, UR8, RZ ;  /* 0x0000000803027c10 */ /* 0x000fc8000ff1e0ff */
[----:B------:R-:W-:Y:S02]  /*4ef0*/  IADD3.X R3, RZ, UR9, RZ, P0, !PT ;  /* 0x00000009ff037c10 */ /* 0x000fe400087fe4ff */
[----:B--2---:R-:W-:-:S05]  /*4f00*/  VIMNMX.U32 R7, R4, UR7, PT ;  /* 0x0000000704077c48 */ /* 0x004fca000bfe0000 */
[----:B------:R-:W-:Y:S01]  /*4f10*/  STG.E.U8 desc[UR4][R2.64], R7 ;  /* 0x0000000702007986 */ /* 0x000fe2000c101104 */
[----:B------:R-:W-:Y:S05]  /*4f20*/  EXIT ;  /* 0x000000000000794d */ /* 0x000fea0003800000 */
.L_x_24386:
        /* <DEDUP_REMOVED lines=13> */
.L_x_42329:


//--------------------- .text._ZN2at6native27unrolled_elementwise_kernelINS0_13AUnaryFunctorIhhhZZZNS0_19minimum_kernel_cudaERNS_18TensorIteratorBaseEENKUlvE_clEvENKUlvE_clEvEUlhhE_EESt5arrayIPcLm2EELi4E23TrivialOffsetCalculatorILi1EjESD_NS0_6memory15LoadWithoutCastENSE_16StoreWithoutCastEEEviT_T0_T2_T3_T4_T5_ --------------------------
	.section	.text._ZN2at6native27unrolled_elementwise_kernelINS0_13AUnaryFunctorIhhhZZZNS0_19minimum_kernel_cudaERNS_18TensorIteratorBaseEENKUlvE_clEvENKUlvE_clEvEUlhhE_EESt5arrayIPcLm2EELi4E23TrivialOffsetCalculatorILi1EjESD_NS0_6memory15LoadWithoutCastENSE_16StoreWithoutCastEEEviT_T0_T2_T3_T4_T5_,"ax",@progbits
	.align	128
        .global         _ZN2at6native27unrolled_elementwise_kernelINS0_13AUnaryFunctorIhhhZZZNS0_19minimum_kernel_cudaERNS_18TensorIteratorBaseEENKUlvE_clEvENKUlvE_clEvEUlhhE_EESt5arrayIPcLm2EELi4E23TrivialOffsetCalculatorILi1EjESD_NS0_6memory15LoadWithoutCastENSE_16StoreWithoutCastEEEviT_T0_T2_T3_T4_T5_
        .type           _ZN2at6native27unrolled_elementwise_kernelINS0_13AUnaryFunctorIhhhZZZNS0_19minimum_kernel_cudaERNS_18TensorIteratorBaseEENKUlvE_clEvENKUlvE_clEvEUlhhE_EESt5arrayIPcLm2EELi4E23TrivialOffsetCalculatorILi1EjESD_NS0_6memory15LoadWithoutCastENSE_16StoreWithoutCastEEEviT_T0_T2_T3_T4_T5_,@function
        .size           _ZN2at6native27unrolled_elementwise_kernelINS0_13AUnaryFunctorIhhhZZZNS0_19minimum_kernel_cudaERNS_18TensorIteratorBaseEENKUlvE_clEvENKUlvE_clEvEUlhhE_EESt5arrayIPcLm2EELi4E23TrivialOffsetCalculatorILi1EjESD_NS0_6memory15LoadWithoutCastENSE_16StoreWithoutCastEEEviT_T0_T2_T3_T4_T5_,(.L_x_42330 - _ZN2at6native27unrolled_elementwise_kernelINS0_13AUnaryFunctorIhhhZZZNS0_19minimum_kernel_cudaERNS_18TensorIteratorBaseEENKUlvE_clEvENKUlvE_clEvEUlhhE_EESt5arrayIPcLm2EELi4E23TrivialOffsetCalculatorILi1EjESD_NS0_6memory15LoadWithoutCastENSE_16StoreWithoutCastEEEviT_T0_T2_T3_T4_T5_)
        .other          _ZN2at6native27unrolled_elementwise_kernelINS0_13AUnaryFunctorIhhhZZZNS0_19minimum_kernel_cudaERNS_18TensorIteratorBaseEENKUlvE_clEvENKUlvE_clEvEUlhhE_EESt5arrayIPcLm2EELi4E23TrivialOffsetCalculatorILi1EjESD_NS0_6memory15LoadWithoutCastENSE_16StoreWithoutCastEEEviT_T0_T2_T3_T4_T5_,@"STO_CUDA_ENTRY STV_DEFAULT"
_ZN2at6native27unrolled_elementwise_kernelINS0_13AUnaryFunctorIhhhZZZNS0_19minimum_kernel_cudaERNS_18TensorIteratorBaseEENKUlvE_clEvENKUlvE_clEvEUlhhE_EESt5arrayIPcLm2EELi4E23TrivialOffsetCalculatorILi1EjESD_NS0_6memory15LoadWithoutCastENSE_16StoreWithoutCastEEEviT_T0_T2_T3_T4_T5_:
.text._ZN2at6native27unrolled_elementwise_kernelINS0_13AUnaryFunctorIhhhZZZNS0_19minimum_kernel_cudaERNS_18TensorIteratorBaseEENKUlvE_clEvENKUlvE_clEvEUlhhE_EESt5arrayIPcLm2EELi4E23TrivialOffsetCalculatorILi1EjESD_NS0_6memory15LoadWithoutCastENSE_16StoreWithoutCastEEEviT_T0_T2_T3_T4_T5_:
        /* <DEDUP_REMOVED lines=19> */
[----:B------:R0:W2:Y:S07]  /*0130*/  @!P0 LDG.E.U8 R12, desc[UR4][R10.64] ;  /* 0x000000040a0c8981 */ /* 0x0000ae000c1e1100 */
        /* <DEDUP_REMOVED lines=12> */
[----:B------:R-:W4:Y:S01]  /*0200*/  @!P2 LDG.E.U8 R15, desc[UR4][R4.64] ;  /* 0x00000004040fa981 */ /* 0x000f22000c1e1100 */
[----:B-1----:R-:W-:Y:S01]  /*0210*/  @!P1 IADD3 R8, P5, R13, R8, RZ ;  /* 0x000000080d089210 */ /* 0x002fe20007fbe0ff */
[----:B------:R-:W-:-:S04]  /*0220*/  IMAD.MOV.U32 R13, RZ, RZ, RZ ;  /* 0x000000ffff0d7224 */ /* 0x000fc800078e00ff */
[----:B------:R-:W-:Y:S02]  /*0230*/  @!P1 IMAD.X R9, RZ, RZ, R9, P5 ;  /* 0x000000ffff099224 */ /* 0x000fe400028e0609 */
[----:B------:R2:W5:Y:S04]  /*0240*/  @!P3 LDG.E.U8 R13, desc[UR4][R2.64] ;  /* 0x00000004020db981 */ /* 0x000568000c1e1100 */
[----:B------:R-:W5:Y:S01]  /*0250*/  @!P1 LDG.E.U8 R14, desc[UR4][R8.64] ;  /* 0x00000004080e9981 */ /* 0x000f62000c1e1100 */
[----:B------:R-:W-:Y:S01]  /*0260*/  @!P0 IMAD R17, R0, 0x200, R7 ;  /* 0x0000020000118824 */ /* 0x000fe200078e0207 */
[----:B0-----:R-:W-:Y:S01]  /*0270*/  IADD3 R11, R7, 0x80, RZ ;  /* 0x00000080070b7810 */ /* 0x001fe20007ffe0ff */
[----:B------:R-:W-:-:S03]  /*0280*/  ULDC.U8 UR6, c[0x0][0x215] ;  /* 0x0000854000067ab9 */ /* 0x000fc60000000000 */
[----:B---3--:R-:W-:Y:S01]  /*0290*/  @!P0 IADD3 R10, P1, R17, R18, RZ ;  /* 0x00000012110a8210 */ /* 0x008fe20007f3e0ff */
[----:B------:R-:W-:-:S04]  /*02a0*/  @!P0 IMAD.MOV.U32 R7, RZ, RZ, R11 ;  /* 0x000000ffff078224 */ /* 0x000fc800078e000b */
[----:B------:R-:W-:Y:S01]  /*02b0*/  @!P0 IMAD.X R11, RZ, RZ, R19, P1 ;  /* 0x000000ffff0b8224 */ /* 0x000fe200008e0613 */
[----:B------:R-:W-:Y:S01]  /*02c0*/  ISETP.GE.AND P1, PT, R7, R6, PT ;  /* 0x000000060700720c */ /* 0x000fe20003f26270 */
[----:B------:R-:W-:Y:S01]  /*02d0*/  BSSY B0, `(.L_x_24387) ;  /* 0x0000013000007945 */ /* 0x000fe20003800000 */
[----:B--2---:R-:W-:-:S05]  /*02e0*/  VIMNMX.U32 R3, R12, UR6, PT ;  /* 0x000000060c037c48 */ /* 0x004fca000bfe0000 */
[----:B------:R0:W-:Y:S01]  /*02f0*/  @!P0 STG.E.U8 desc[UR4][R10.64], R3 ;  /* 0x000000030a008986 */ /* 0x0001e2000c101104 */
[----:B----4-:R-:W-:Y:S02]  /*0300*/  VIMNMX.U32 R15, R15, UR6, PT ;  /* 0x000000060f0f7c48 */ /* 0x010fe4000bfe0000 */
[----:B-----5:R-:W-:Y:S02]  /*0310*/  VIMNMX.U32 R13, R13, UR6, PT ;  /* 0x000000060d0d7c48 */ /* 0x020fe4000bfe0000 */
[----:B------:R-:W-:Y:S01]  /*0320*/  VIMNMX.U32 R9, R14, UR6, PT ;  /* 0x000000060e097c48 */ /* 0x000fe2000bfe0000 */
        /* <DEDUP_REMOVED lines=13> */
.L_x_24388:
[----:B------:R-:W-:Y:S05]  /*0400*/  BSYNC B0 ;  /* 0x0000000000007941 */ /* 0x000fea0003800000 */
.L_x_24387:
        /* <DEDUP_REMOVED lines=8> */
.L_x_24389:
        /* <DEDUP_REMOVED lines=15> */
.L_x_42330:


//--------------------- .text._ZN2at6native29vectorized_elementwise_kernelILi2ENS0_13AUnaryFunctorIhhhZZZNS0_19minimum_kernel_cudaERNS_18TensorIteratorBaseEENKUlvE_clEvENKUlvE_clEvEUlhhE_EESt5arrayIPcLm2EEEEviT0_T1_ --------------------------
	.section	.text._ZN2at6native29vectorized_elementwise_kernelILi2ENS0_13AUnaryFunctorIhhhZZZNS0_19minimum_kernel_cudaERNS_18TensorIteratorBaseEENKUlvE_clEvENKUlvE_clEvEUlhhE_EESt5arrayIPcLm2EEEEviT0_T1_,"ax",@progbits
	.align	128
        .global         _ZN2at6native29vectorized_elementwise_kernelILi2ENS0_13AUnaryFunctorIhhhZZZNS0_19minimum_kernel_cudaERNS_18TensorIteratorBaseEENKUlvE_clEvENKUlvE_clEvEUlhhE_EESt5arrayIPcLm2EEEEviT0_T1_
        .type           _ZN2at6native29vectorized_elementwise_kernelILi2ENS0_13AUnaryFunctorIhhhZZZNS0_19minimum_kernel_cudaERNS_18TensorIteratorBaseEENKUlvE_clEvENKUlvE_clEvEUlhhE_EESt5arrayIPcLm2EEEEviT0_T1_,@function
        .size           _ZN2at6native29vectorized_elementwise_kernelILi2ENS0_13AUnaryFunctorIhhhZZZNS0_19minimum_kernel_cudaERNS_18TensorIteratorBaseEENKUlvE_clEvENKUlvE_clEvEUlhhE_EESt5arrayIPcLm2EEEEviT0_T1_,(.L_x_42331 - _ZN2at6native29vectorized_elementwise_kernelILi2ENS0_13AUnaryFunctorIhhhZZZNS0_19minimum_kernel_cudaERNS_18TensorIteratorBaseEENKUlvE_clEvENKUlvE_clEvEUlhhE_EESt5arrayIPcLm2EEEEviT0_T1_)
        .other          _ZN2at6native29vectorized_elementwise_kernelILi2ENS0_13AUnaryFunctorIhhhZZZNS0_19minimum_kernel_cudaERNS_18TensorIteratorBaseEENKUlvE_clEvENKUlvE_clEvEUlhhE_EESt5arrayIPcLm2EEEEviT0_T1_,@"STO_CUDA_ENTRY STV_DEFAULT"
_ZN2at6native29vectorized_elementwise_kernelILi2ENS0_13AUnaryFunctorIhhhZZZNS0_19minimum_kernel_cudaERNS_18TensorIteratorBaseEENKUlvE_clEvENKUlvE_clEvEUlhhE_EESt5arrayIPcLm2EEEEviT0_T1_:
.text._ZN2at6native29vectorized_elementwise_kernelILi2ENS0_13AUnaryFunctorIhhhZZZNS0_19minimum_kernel_cudaERNS_18TensorIteratorBaseEENKUlvE_clEvENKUlvE_clEvEUlhhE_EESt5arrayIPcLm2EEEEviT0_T1_:
        /* <DEDUP_REMOVED lines=14> */
[----:B------:R-:W-:Y:S01]  /*00e0*/  IMAD.U32 R5, RZ, RZ, UR6 ;  /* 0x00000006ff057e24 */ /* 0x000fe2000f8e00ff */
[----:B------:R-:W-:Y:S01]  /*00f0*/  ULDC.64 UR6, c[0x0][0x218] ;  /* 0x0000860000067ab9 */ /* 0x000fe20000000a00 */
[----:B0-----:R-:W-:-:S05]  /*0100*/  IMAD.WIDE.U32 R4, R7, 0x2, R4 ;  /* 0x0000000207047825 */ /* 0x001fca00078e0004 */
[----:B------:R-:W2:Y:S04]  /*0110*/  LDG.E.U16 R9, desc[UR8][R4.64+0x200] ;  /* 0x0002000804097981 */ /* 0x000ea8000c1e1500 */
[----:B------:R-:W3:Y:S04]  /*0120*/  LDG.E.U16 R6, desc[UR8][R4.64] ;  /* 0x0000000804067981 */ /* 0x000ee8000c1e1500 */
[----:B------:R-:W4:Y:S04]  /*0130*/  LDG.E.U16 R8, desc[UR8][R4.64+0x100] ;  /* 0x0001000804087981 */ /* 0x000f28000c1e1500 */
[----:B------:R2:W5:Y:S01]  /*0140*/  LDG.E.U16 R10, desc[UR8][R4.64+0x300] ;  /* 0x00030008040a7981 */ /* 0x000562000c1e1500 */
[----:B------:R-:W-:-:S04]  /*0150*/  UIADD3 UR5, UP0, UR4, UR6, URZ ;  /* 0x0000000604057290 */ /* 0x000fc8000ff1e03f */
[----:B------:R-:W-:Y:S02]  /*0160*/  UIADD3.X UR6, URZ, UR7, URZ, UP0, !UPT ;  /* 0x000000073f067290 */ /* 0x000fe400087fe43f */
[----:B------:R-:W-:-:S04]  /*0170*/  IMAD.U32 R2, RZ, RZ, UR5 ;  /* 0x00000005ff027e24 */ /* 0x000fc8000f8e00ff */
[----:B------:R-:W-:Y:S02]  /*0180*/  IMAD.U32 R3, RZ, RZ, UR6 ;  /* 0x00000006ff037e24 */ /* 0x000fe4000f8e00ff */
[----:B------:R-:W-:Y:S01]  /*0190*/  IMAD.WIDE R2, R7, 0x2, R2 ;  /* 0x0000000207027825 */ /* 0x000fe200078e0202 */
[C---:B--2---:R-:W-:Y:S02]  /*01a0*/  PRMT R4, R9.reuse, 0x7770, RZ ;  /* 0x0000777009047816 */ /* 0x044fe400000000ff */
[----:B------:R-:W-:Y:S02]  /*01b0*/  PRMT R5, R9, 0x7771, RZ ;  /* 0x0000777109057816 */ /* 0x000fe400000000ff */
[C---:B---3--:R-:W-:Y:S02]  /*01c0*/  PRMT R0, R6.reuse, 0x7770, RZ ;  /* 0x0000777006007816 */ /* 0x048fe400000000ff */
[----:B------:R-:W-:Y:S02]  /*01d0*/  PRMT R6, R6, 0x7771, RZ ;  /* 0x0000777106067816 */ /* 0x000fe400000000ff */
[----:B----4-:R-:W-:-:S02]  /*01e0*/  PRMT R7, R8, 0x7770, RZ ;  /* 0x0000777008077816 */ /* 0x010fc400000000ff */
[----:B------:R-:W-:Y:S02]  /*01f0*/  PRMT R8, R8, 0x7771, RZ ;  /* 0x0000777108087816 */ /* 0x000fe400000000ff */
[C---:B-----5:R-:W-:Y:S02]  /*0200*/  PRMT R9, R10.reuse, 0x7770, RZ ;  /* 0x000077700a097816 */ /* 0x060fe400000000ff */
[----:B------:R-:W-:Y:S02]  /*0210*/  PRMT R10, R10, 0x7771, RZ ;  /* 0x000077710a0a7816 */ /* 0x000fe400000000ff */
[----:B------:R-:W-:Y:S02]  /*0220*/  VIMNMX.U32 R0, R0, UR10, PT ;  /* 0x0000000a00007c48 */ /* 0x000fe4000bfe0000 */
[----:B------:R-:W-:Y:S02]  /*0230*/  VIMNMX.U32 R11, R6, UR10, PT ;  /* 0x0000000a060b7c48 */ /* 0x000fe4000bfe0000 */
[----:B------:R-:W-:-:S02]  /*0240*/  VIMNMX.U32 R7, R7, UR10, PT ;  /* 0x0000000a07077c48 */ /* 0x000fc4000bfe0000 */
[----:B------:R-:W-:Y:S02]  /*0250*/  VIMNMX.U32 R8, R8, UR10, PT ;  /* 0x0000000a08087c48 */ /* 0x000fe4000bfe0000 */
[----:B------:R-:W-:Y:S02]  /*0260*/  VIMNMX.U32 R4, R4, UR10, PT ;  /* 0x0000000a04047c48 */ /* 0x000fe4000bfe0000 */
[----:B------:R-:W-:Y:S02]  /*0270*/  VIMNMX.U32 R5, R5, UR10, PT ;  /* 0x0000000a05057c48 */ /* 0x000fe4000bfe0000 */
[----:B------:R-:W-:Y:S02]  /*0280*/  VIMNMX.U32 R9, R9, UR10, PT ;  /* 0x0000000a09097c48 */ /* 0x000fe4000bfe0000 */
[----:B------:R-:W-:Y:S02]  /*0290*/  VIMNMX.U32 R10, R10, UR10, PT ;  /* 0x0000000a0a0a7c48 */ /* 0x000fe4000bfe0000 */
[----:B------:R-:W-:-:S02]  /*02a0*/  PRMT R11, R11, 0x7604, R0 ;  /* 0x000076040b0b7816 */ /* 0x000fc40000000000 */
[----:B------:R-:W-:Y:S02]  /*02b0*/  PRMT R7, R8, 0x7604, R7 ;  /* 0x0000760408077816 */ /* 0x000fe40000000007 */
[----:B------:R-:W-:Y:S02]  /*02c0*/  PRMT R5, R5, 0x7604, R4 ;  /* 0x0000760405057816 */ /* 0x000fe40000000004 */
[----:B------:R-:W-:Y:S01]  /*02d0*/  PRMT R9, R10, 0x7604, R9 ;  /* 0x000076040a097816 */ /* 0x000fe20000000009 */
[----:B------:R-:W-:Y:S04]  /*02e0*/  STG.E.U16 desc[UR8][R2.64], R11 ;  /* 0x0000000b02007986 */ /* 0x000fe8000c101508 */
[----:B------:R-:W-:Y:S04]  /*02f0*/  STG.E.U16 desc[UR8][R2.64+0x100], R7 ;  /* 0x0001000702007986 */ /* 0x000fe8000c101508 */
[----:B------:R-:W-:Y:S04]  /*0300*/  STG.E.U16 desc[UR8][R2.64+0x200], R5 ;  /* 0x0002000502007986 */ /* 0x000fe8000c101508 */
[----:B------:R-:W-:Y:S01]  /*0310*/  STG.E.U16 desc[UR8][R2.64+0x300], R9 ;  /* 0x0003000902007986 */ /* 0x000fe2000c101508 */
[----:B------:R-:W-:Y:S05]  /*0320*/  EXIT ;  /* 0x000000000000794d */ /* 0x000fea0003800000 */
.L_x_24390:
        /* <DEDUP_REMOVED lines=21> */
[----:B------:R1:W2:Y:S07]  /*0480*/  @!P6 LDG.E.U8 R16, desc[UR8][R10.64] ;  /* 0x000000080a10e981 */ /* 0x0002ae000c1e1100 */
        /* <DEDUP_REMOVED lines=15> */
[----:B------:R5:W2:Y:S04]  /*0580*/  @!P1 LDG.E.U8 R20, desc[UR8][R18.64] ;  /* 0x0000000812149981 */ /* 0x000aa8000c1e1100 */
        /* <DEDUP_REMOVED lines=10> */
[----:B------:R0:W3:Y:S01]  /*0630*/  @!P0 LDG.E.U8 R21, desc[UR8][R2.64] ;  /* 0x0000000802158981 */ /* 0x0000e2000c1e1100 */
[----:B------:R-:W-:Y:S02]  /*0640*/  IMAD.MOV.U32 R24, RZ, RZ, RZ ;  /* 0x000000ffff187224 */ /* 0x000fe400078e00ff */
[----:B------:R-:W-:Y:S02]  /*0650*/  @!P3 IMAD.X R9, RZ, RZ, R9, P1 ;  /* 0x000000ffff09b224 */ /* 0x000fe400008e0609 */
[----:B-----5:R-:W-:Y:S01]  /*0660*/  @!P6 VIADD R19, R0, UR4 ;  /* 0x000000040013ec36 */ /* 0x020fe20008000000 */
[----:B------:R5:W3:Y:S01]  /*0670*/  @!P2 LDG.E.U8 R22, desc[UR8][R12.64] ;  /* 0x000000080c16a981 */ /* 0x000ae2000c1e1100 */
[----:B----4-:R-:W-:-:S02]  /*0680*/  @!P4 IADD3 R4, P2, R25, R4, RZ ;  /* 0x000000041904c210 */ /* 0x010fc40007f5e0ff */
[----:B------:R-:W-:Y:S01]  /*0690*/  @!P5 IADD3 R6, P1, R17, R6, RZ ;  /* 0x000000061106d210 */ /* 0x000fe20007f3e0ff */
[----:B------:R4:W3:Y:S01]  /*06a0*/  @!P3 LDG.E.U8 R24, desc[UR8][R8.64] ;  /* 0x000000080818b981 */ /* 0x0008e2000c1e1100 */
[----:B0-----:R-:W-:Y:S01]  /*06b0*/  CS2R R2, SRZ ;  /* 0x0000000000027805 */ /* 0x001fe2000001ff00 */
[----:B------:R-:W-:Y:S02]  /*06c0*/  @!P4 IMAD.X R5, RZ, RZ, R5, P2 ;  /* 0x000000ffff05c224 */ /* 0x000fe400010e0605 */
[----:B------:R-:W-:Y:S02]  /*06d0*/  IMAD.MOV.U32 R0, RZ, RZ, RZ ;  /* 0x000000ffff007224 */ /* 0x000fe400078e00ff */
[----:B------:R-:W-:Y:S01]  /*06e0*/  @!P5 IMAD.X R7, RZ, RZ, R7, P1 ;  /* 0x000000ffff07d224 */ /* 0x000fe200008e0607 */
[----:B------:R-:W3:Y:S01]  /*06f0*/  @!P4 LDG.E.U8 R2, desc[UR8][R4.64] ;  /* 0x000000080402c981 */ /* 0x000ee2000c1e1100 */
[----:B-----5:R-:W0:Y:S01]  /*0700*/  @!P0 LDC.64 R12, c[0x0][0x218] ;  /* 0x00008600ff0c8b82 */ /* 0x020e220000000a00 */
[----:B-1----:R-:W-:-:S02]  /*0710*/  @!P6 IADD3 R10, P3, R19, R10, RZ ;  /* 0x0000000a130ae210 */ /* 0x002fc40007f7e0ff */
[----:B------:R2:W5:Y:S03]  /*0720*/  @!P5 LDG.E.U8 R3, desc[UR8][R6.64] ;  /* 0x000000080603d981 */ /* 0x000566000c1e1100 */
[----:B------:R-:W-:-:S05]  /*0730*/  @!P6 IMAD.X R11, RZ, RZ, R11, P3 ;  /* 0x000000ffff0be224 */ /* 0x000fca00018e060b */
[----:B------:R1:W5:Y:S01]  /*0740*/  @!P6 LDG.E.U8 R0, desc[UR8][R10.64] ;  /* 0x000000080a00e981 */ /* 0x000362000c1e1100 */
[----:B----4-:R-:W-:Y:S02]  /*0750*/  @!P0 VIADD R9, R14, UR4 ;  /* 0x000000040e098c36 */ /* 0x010fe40008000000 */
[----:B------:R-:W-:-:S03]  /*0760*/  @!P0 IMAD.MOV.U32 R14, RZ, RZ, R23 ;  /* 0x000000ffff0e8224 */ /* 0x000fc600078e0017 */
[----:B0-----:R-:W-:-:S05]  /*0770*/  @!P0 IADD3 R8, P1, R9, R12, RZ ;  /* 0x0000000c09088210 */ /* 0x001fca0007f3e0ff */
[----:B------:R-:W-:Y:S01]  /*0780*/  @!P0 IMAD.X R9, RZ, RZ, R13, P1 ;  /* 0x000000ffff098224 */ /* 0x000fe200008e060d */
[----:B------:R-:W-:Y:S04]  /*0790*/  BSSY B0, `(.L_x_24391) ;  /* 0x000003c000007945 */ /* 0x000fe80003800000 */
[----:B------:R-:W-:Y:S01]  /*07a0*/  BSSY B1, `(.L_x_24392) ;  /* 0x0000033000017945 */ /* 0x000fe20003800000 */
[----:B--2---:R-:W-:Y:S02]  /*07b0*/  VIMNMX.U32 R7, R16, UR10, PT ;  /* 0x0000000a10077c48 */ /* 0x004fe4000bfe0000 */
[----:B-1----:R-:W-:Y:S02]  /*07c0*/  VIMNMX.U32 R11, R20, UR10, PT ;  /* 0x0000000a140b7c48 */ /* 0x002fe4000bfe0000 */
[----:B---3--:R-:W-:-:S05]  /*07d0*/  VIMNMX.U32 R21, R21, UR10, PT ;  /* 0x0000000a15157c48 */ /* 0x008fca000bfe0000 */
[----:B------:R0:W-:Y:S01]  /*07e0*/  @!P0 STG.E.U8 desc[UR8][R8.64], R21 ;  /* 0x0000001508008986 */ /* 0x0001e2000c101108 */
[----:B------:R-:W-:Y:S02]  /*07f0*/  ISETP.GE.AND P0, PT, R14, R15, PT ;  /* 0x0000000f0e00720c */ /* 0x000fe40003f06270 */
[----:B------:R-:W-:Y:S02]  /*0800*/  VIMNMX.U32 R13, R22, UR10, PT ;  /* 0x0000000a160d7c48 */ /* 0x000fe4000bfe0000 */
[----:B------:R-:W-:Y:S02]  /*0810*/  VIMNMX.U32 R17, R24, UR10, PT ;  /* 0x0000000a18117c48 */ /* 0x000fe4000bfe0000 */
[----:B------:R-:W-:Y:S02]  /*0820*/  VIMNMX.U32 R19, R2, UR10, PT ;  /* 0x0000000a02137c48 */ /* 0x000fe4000bfe0000 */
[----:B-----5:R-:W-:Y:S02]  /*0830*/  VIMNMX.U32 R2, R3, UR10, PT ;  /* 0x0000000a03027c48 */ /* 0x020fe4000bfe0000 */
[----:B------:R-:W-:-:S03]  /*0840*/  VIMNMX.U32 R0, R0, UR10, PT ;  /* 0x0000000a00007c48 */ /* 0x000fc6000bfe0000 */
        /* <DEDUP_REMOVED lines=15> */
.L_x_24393:
        /* <DEDUP_REMOVED lines=8> */
.L_x_24394:
        /* <DEDUP_REMOVED lines=8> */
.L_x_24395:
        /* <DEDUP_REMOVED lines=9> */
.L_x_24396:
[----:B------:R-:W-:Y:S05]  /*0ad0*/  BSYNC B1 ;  /* 0x0000000000017941 */ /* 0x000fea0003800000 */
.L_x_24392:
[----:B------:R-:W-:-:S13]  /*0ae0*/  ISETP.GE.AND P0, PT, R14, R15, PT ;  /* 0x0000000f0e00720c */ /* 0x000fda0003f06270 */
[----:B0-----:R-:W0:Y:S01]  /*0af0*/  @!P0 LDC.64 R6, c[0x0][0x218] ;  /* 0x00008600ff068b82 */ /* 0x001e220000000a00 */
[C---:B-12---:R-:W-:Y:S02]  /*0b00*/  @!P0 VIADD R5, R14.reuse, UR4 ;  /* 0x000000040e058c36 */ /* 0x046fe40008000000 */
[----:B------:R-:W-:-:S03]  /*0b10*/  @!P0 VIADD R14, R14, 0x80 ;  /* 0x000000800e0e8836 */ /* 0x000fc60000000000 */
[----:B0-----:R-:W-:-:S05]  /*0b20*/  @!P0 IADD3 R4, P1, R5, R6, RZ ;  /* 0x0000000605048210 */ /* 0x001fca0007f3e0ff */
[----:B------:R-:W-:-:S05]  /*0b30*/  @!P0 IMAD.X R5, RZ, RZ, R7, P1 ;  /* 0x000000ffff058224 */ /* 0x000fca00008e0607 */
[----:B------:R2:W-:Y:S03]  /*0b40*/  @!P0 STG.E.U8 desc[UR8][R4.64], R2 ;  /* 0x0000000204008986 */ /* 0x0005e6000c101108 */
.L_x_24397:
[----:B------:R-:W-:Y:S05]  /*0b50*/  BSYNC B0 ;  /* 0x0000000000007941 */ /* 0x000fea0003800000 */
.L_x_24391:
        /* <DEDUP_REMOVED lines=9> */
.L_x_24398:
        /* <DEDUP_REMOVED lines=9> */
.L_x_42331:


//--------------------- .text._ZN2at6native29vectorized_elementwise_kernelILi4ENS0_13AUnaryFunctorIhhhZZZNS0_19minimum_kernel_cudaERNS_18TensorIteratorBaseEENKUlvE_clEvENKUlvE_clEvEUlhhE_EESt5arrayIPcLm2EEEEviT0_T1_ --------------------------
	.section	.text._ZN2at6native29vectorized_elementwise_kernelILi4ENS0_13AUnaryFunctorIhhhZZZNS0_19minimum_kernel_cudaERNS_18TensorIteratorBaseEENKUlvE_clEvENKUlvE_clEvEUlhhE_EESt5arrayIPcLm2EEEEviT0_T1_,"ax",@progbits
	.align	128
        .global         _ZN2at6native29vectorized_elementwise_kernelILi4ENS0_13AUnaryFunctorIhhhZZZNS0_19minimum_kernel_cudaERNS_18TensorIteratorBaseEENKUlvE_clEvENKUlvE_clEvEUlhhE_EESt5arrayIPcLm2EEEEviT0_T1_
        .type           _ZN2at6native29vectorized_elementwise_kernelILi4ENS0_13AUnaryFunctorIhhhZZZNS0_19minimum_kernel_cudaERNS_18TensorIteratorBaseEENKUlvE_clEvENKUlvE_clEvEUlhhE_EESt5arrayIPcLm2EEEEviT0_T1_,@function
        .size           _ZN2at6native29vectorized_elementwise_kernelILi4ENS0_13AUnaryFunctorIhhhZZZNS0_19minimum_kernel_cudaERNS_18TensorIteratorBaseEENKUlvE_clEvENKUlvE_clEvEUlhhE_EESt5arrayIPcLm2EEEEviT0_T1_,(.L_x_42332 - _ZN2at6native29vectorized_elementwise_kernelILi4ENS0_13AUnaryFunctorIhhhZZZNS0_19minimum_kernel_cudaERNS_18TensorIteratorBaseEENKUlvE_clEvENKUlvE_clEvEUlhhE_EESt5arrayIPcLm2EEEEviT0_T1_)
        .other          _ZN2at6native29vectorized_elementwise_kernelILi4ENS0_13AUnaryFunctorIhhhZZZNS0_19minimum_kernel_cudaERNS_18TensorIteratorBaseEENKUlvE_clEvENKUlvE_clEvEUlhhE_EESt5arrayIPcLm2EEEEviT0_T1_,@"STO_CUDA_ENTRY STV_DEFAULT"
_ZN2at6native29vectorized_elementwise_kernelILi4ENS0_13AUnaryFunctorIhhhZZZNS0_19minimum_kernel_cudaERNS_18TensorIteratorBaseEENKUlvE_clEvENKUlvE_clEvEUlhhE_EESt5arrayIPcLm2EEEEviT0_T1_:
.text._ZN2at6native29vectorized_elementwise_kernelILi4ENS0_13AUnaryFunctorIhhhZZZNS0_19minimum_kernel_cudaERNS_18TensorIteratorBaseEENKUlvE_clEvENKUlvE_clEvEUlhhE_EESt5arrayIPcLm2EEEEviT0_T1_:
        /* <DEDUP_REMOVED lines=17> */
[----:B------:R-:W2:Y:S04]  /*0110*/  LDG.E R8, desc[UR8][R2.64] ;  /* 0x0000000802087981 */ /* 0x000ea8000c1e1900 */
[----:B------:R0:W3:Y:S01]  /*0120*/  LDG.E R9, desc[UR8][R2.64+0x200] ;  /* 0x0002000802097981 */ /* 0x0000e2000c1e1900 */
[----:B------:R-:W-:-:S04]  /*0130*/  UIADD3 UR5, UP0, UR4, UR6, URZ ;  /* 0x0000000604057290 */ /* 0x000fc8000ff1e03f */
[----:B------:R-:W-:Y:S02]  /*0140*/  UIADD3.X UR6, URZ, UR7, URZ, UP0, !UPT ;  /* 0x000000073f067290 */ /* 0x000fe400087fe43f */
[----:B0-----:R-:W-:-:S04]  /*0150*/  IMAD.U32 R2, RZ, RZ, UR5 ;  /* 0x00000005ff027e24 */ /* 0x001fc8000f8e00ff */
[----:B------:R-:W-:Y:S02]  /*0160*/  IMAD.U32 R3, RZ, RZ, UR6 ;  /* 0x00000006ff037e24 */ /* 0x000fe4000f8e00ff */
[----:B------:R-:W-:Y:S01]  /*0170*/  IMAD.WIDE R2, R11, 0x4, R2 ;  /* 0x000000040b027825 */ /* 0x000fe200078e0202 */
[C---:B--2---:R-:W-:Y:S02]  /*0180*/  PRMT R0, R8.reuse, 0x7770, RZ ;  /* 0x0000777008007816 */ /* 0x044fe400000000ff */
[----:B------:R-:W-:Y:S02]  /*0190*/  PRMT R4, R8, 0x7771, RZ ;  /* 0x0000777108047816 */ /* 0x000fe400000000ff */
[C---:B---3--:R-:W-:Y:S02]  /*01a0*/  PRMT R5, R9.reuse, 0x7770, RZ ;  /* 0x0000777009057816 */ /* 0x048fe400000000ff */
[----:B------:R-:W-:Y:S02]  /*01b0*/  PRMT R6, R9, 0x7771, RZ ;  /* 0x0000777109067816 */ /* 0x000fe400000000ff */
[----:B------:R-:W-:-:S02]  /*01c0*/  VIMNMX.U32 R0, R0, UR10, PT ;  /* 0x0000000a00007c48 */ /* 0x000fc4000bfe0000 */
[----:B------:R-:W-:Y:S02]  /*01d0*/  VIMNMX.U32 R7, R4, UR10, PT ;  /* 0x0000000a04077c48 */ /* 0x000fe4000bfe0000 */
[----:B------:R-:W-:Y:S02]  /*01e0*/  VIMNMX.U32 R5, R5, UR10, PT ;  /* 0x0000000a05057c48 */ /* 0x000fe4000bfe0000 */
[----:B------:R-:W-:Y:S02]  /*01f0*/  VIMNMX.U32 R6, R6, UR10, PT ;  /* 0x0000000a06067c48 */ /* 0x000fe4000bfe0000 */
[----:B------:R-:W-:Y:S02]  /*0200*/  PRMT R10, R7, 0x7604, R0 ;  /* 0x00007604070a7816 */ /* 0x000fe40000000000 */
[----:B------:R-:W-:Y:S02]  /*0210*/  PRMT R0, R8, 0x7772, RZ ;  /* 0x0000777208007816 */ /* 0x000fe400000000ff */
[----:B------:R-:W-:-:S02]  /*0220*/  PRMT R4, R9, 0x7772, RZ ;  /* 0x0000777209047816 */ /* 0x000fc400000000ff */
[----:B------:R-:W-:Y:S02]  /*0230*/  PRMT R7, R6, 0x7604, R5 ;  /* 0x0000760406077816 */ /* 0x000fe40000000005 */
[----:B------:R-:W-:Y:S02]  /*0240*/  VIMNMX.U32 R5, R0, UR10, PT ;  /* 0x0000000a00057c48 */ /* 0x000fe4000bfe0000 */
[----:B------:R-:W-:Y:S02]  /*0250*/  VIMNMX.U32 R6, R4, UR10, PT ;  /* 0x0000000a04067c48 */ /* 0x000fe4000bfe0000 */
[----:B------:R-:W-:Y:S02]  /*0260*/  PRMT R0, R8, 0x7773, RZ ;  /* 0x0000777308007816 */ /* 0x000fe400000000ff */
[----:B------:R-:W-:Y:S02]  /*0270*/  PRMT R4, R9, 0x7773, RZ ;  /* 0x0000777309047816 */ /* 0x000fe400000000ff */
[----:B------:R-:W-:-:S02]  /*0280*/  PRMT R5, R5, 0x7054, R10 ;  /* 0x0000705405057816 */ /* 0x000fc4000000000a */
[----:B------:R-:W-:Y:S02]  /*0290*/  PRMT R7, R6, 0x7054, R7 ;  /* 0x0000705406077816 */ /* 0x000fe40000000007 */
[----:B------:R-:W-:Y:S02]  /*02a0*/  VIMNMX.U32 R0, R0, UR10, PT ;  /* 0x0000000a00007c48 */ /* 0x000fe4000bfe0000 */
[----:B------:R-:W-:Y:S02]  /*02b0*/  VIMNMX.U32 R4, R4, UR10, PT ;  /* 0x0000000a04047c48 */ /* 0x000fe4000bfe0000 */
[----:B------:R-:W-:Y:S02]  /*02c0*/  PRMT R5, R0, 0x654, R5 ;  /* 0x0000065400057816 */ /* 0x000fe40000000005 */
[----:B------:R-:W-:-:S03]  /*02d0*/  PRMT R7, R4, 0x654, R7 ;  /* 0x0000065404077816 */ /* 0x000fc60000000007 */
[----:B------:R-:W-:Y:S04]  /*02e0*/  STG.E desc[UR8][R2.64], R5 ;  /* 0x0000000502007986 */ /* 0x000fe8000c101908 */
[----:B------:R-:W-:Y:S01]  /*02f0*/  STG.E desc[UR8][R2.64+0x200], R7 ;  /* 0x0002000702007986 */ /* 0x000fe2000c101908 */
[----:B------:R-:W-:Y:S05]  /*0300*/  EXIT ;  /* 0x000000000000794d */ /* 0x000fea0003800000 */
.L_x_24399:
        /* <DEDUP_REMOVED lines=97> */
.L_x_24402:
        /* <DEDUP_REMOVED lines=8> */
.L_x_24403:
        /* <DEDUP_REMOVED lines=8> */
.L_x_24404:
        /* <DEDUP_REMOVED lines=9> */
.L_x_24405:
[----:B------:R-:W-:Y:S05]  /*0ab0*/  BSYNC B1 ;  /* 0x0000000000017941 */ /* 0x000fea0003800000 */
.L_x_24401:
[----:B------:R-:W-:-:S13]  /*0ac0*/  ISETP.GE.AND P0, PT, R14, R15, PT ;  /* 0x0000000f0e00720c */ /* 0x000fda0003f06270 */
[----:B0-----:R-:W0:Y:S01]  /*0ad0*/  @!P0 LDC.64 R6, c[0x0][0x218] ;  /* 0x00008600ff068b82 */ /* 0x001e220000000a00 */
[C---:B-12---:R-:W-:Y:S02]  /*0ae0*/  @!P0 VIADD R5, R14.reuse, UR4 ;  /* 0x000000040e058c36 */ /* 0x046fe40008000000 */
[----:B------:R-:W-:-:S03]  /*0af0*/  @!P0 VIADD R14, R14, 0x80 ;  /* 0x000000800e0e8836 */ /* 0x000fc60000000000 */
[----:B0-----:R-:W-:-:S05]  /*0b00*/  @!P0 IADD3 R4, P1, R5, R6, RZ ;  /* 0x0000000605048210 */ /* 0x001fca0007f3e0ff */
[----:B------:R-:W-:-:S05]  /*0b10*/  @!P0 IMAD.X R5, RZ, RZ, R7, P1 ;  /* 0x000000ffff058224 */ /* 0x000fca00008e0607 */
[----:B------:R2:W-:Y:S03]  /*0b20*/  @!P0 STG.E.U8 desc[UR8][R4.64], R2 ;  /* 0x0000000204008986 */ /* 0x0005e6000c101108 */
.L_x_24406:
[----:B------:R-:W-:Y:S05]  /*0b30*/  BSYNC B0 ;  /* 0x0000000000007941 */ /* 0x000fea0003800000 */
.L_x_24400:
        /* <DEDUP_REMOVED lines=9> */
.L_x_24407:
        /* <DEDUP_REMOVED lines=11> */
.L_x_42332:


//--------------------- .text._ZN2at6native29vectorized_elementwise_kernelILi8ENS0_13AUnaryFunctorIhhhZZZNS0_19minimum_kernel_cudaERNS_18TensorIteratorBaseEENKUlvE_clEvENKUlvE_clEvEUlhhE_EESt5arrayIPcLm2EEEEviT0_T1_ --------------------------
	.section	.text._ZN2at6native29vectorized_elementwise_kernelILi8ENS0_13AUnaryFunctorIhhhZZZNS0_19minimum_kernel_cudaERNS_18TensorIteratorBaseEENKUlvE_clEvENKUlvE_clEvEUlhhE_EESt5arrayIPcLm2EEEEviT0_T1_,"ax",@progbits
	.align	128
        .global         _ZN2at6native29vectorized_elementwise_kernelILi8ENS0_13AUnaryFunctorIhhhZZZNS0_19minimum_kernel_cudaERNS_18TensorIteratorBaseEENKUlvE_clEvENKUlvE_clEvEUlhhE_EESt5arrayIPcLm2EEEEviT0_T1_
        .type           _ZN2at6native29vectorized_elementwise_kernelILi8ENS0_13AUnaryFunctorIhhhZZZNS0_19minimum_kernel_cudaERNS_18TensorIteratorBaseEENKUlvE_clEvENKUlvE_clEvEUlhhE_EESt5arrayIPcLm2EEEEviT0_T1_,@function
        .size           _ZN2at6native29vectorized_elementwise_kernelILi8ENS0_13AUnaryFunctorIhhhZZZNS0_19minimum_kernel_cudaERNS_18TensorIteratorBaseEENKUlvE_clEvENKUlvE_clEvEUlhhE_EESt5arrayIPcLm2EEEEviT0_T1_,(.L_x_42333 - _ZN2at6native29vectorized_elementwise_kernelILi8ENS0_13AUnaryFunctorIhhhZZZNS0_19minimum_kernel_cudaERNS_18TensorIteratorBaseEENKUlvE_clEvENKUlvE_clEvEUlhhE_EESt5arrayIPcLm2EEEEviT0_T1_)
        .other          _ZN2at6native29vectorized_elementwise_kernelILi8ENS0_13AUnaryFunctorIhhhZZZNS0_19minimum_kernel_cudaERNS_18TensorIteratorBaseEENKUlvE_clEvENKUlvE_clEvEUlhhE_EESt5arrayIPcLm2EEEEviT0_T1_,@"STO_CUDA_ENTRY STV_DEFAULT"
_ZN2at6native29vectorized_elementwise_kernelILi8ENS0_13AUnaryFunctorIhhhZZZNS0_19minimum_kernel_cudaERNS_18TensorIteratorBaseEENKUlvE_clEvENKUlvE_clEvEUlhhE_EESt5arrayIPcLm2EEEEviT0_T1_:
.text._ZN2at6native29vectorized_elementwise_kernelILi8ENS0_13AUnaryFunctorIhhhZZZNS0_19minimum_kernel_cudaERNS_18TensorIteratorBaseEENKUlvE_clEvENKUlvE_clEvEUlhhE_EESt5arrayIPcLm2EEEEviT0_T1_:
        /* <DEDUP_REMOVED lines=16> */
[----:B0-----:R-:W-:-:S06]  /*0100*/  IMAD.WIDE.U32 R6, R5, 0x8, R6 ;  /* 0x0000000805067825 */ /* 0x001fcc00078e0006 */
[----:B------:R-:W2:Y:S01]  /*0110*/  LDG.E.64 R6, desc[UR8][R6.64] ;  /* 0x0000000806067981 */ /* 0x000ea2000c1e1b00 */
        /* <DEDUP_REMOVED lines=9> */
[----:B------:R-:W-:-:S02]  /*01b0*/  LOP3.LUT R6, R4, 0xff, RZ, 0xc0, !PT ;  /* 0x000000ff04067812 */ /* 0x000fc400078ec0ff */
[----:B------:R-:W-:Y:S02]  /*01c0*/  SHF.R.U32.HI R4, RZ, 0x8, R9 ;  /* 0x00000008ff047819 */ /* 0x000fe40000011609 */
[----:B------:R-:W-:Y:S02]  /*01d0*/  PRMT R11, R7, 0x7732, RZ ;  /* 0x00007732070b7816 */ /* 0x000fe400000000ff */
[----:B------:R-:W-:Y:S02]  /*01e0*/  LOP3.LUT R7, R0, 0xffff, RZ, 0xc0, !PT ;  /* 0x0000ffff00077812 */ /* 0x000fe400078ec0ff */
[----:B------:R-:W-:Y:S02]  /*01f0*/  LOP3.LUT R10, R4, 0xffff, RZ, 0xc0, !PT ;  /* 0x0000ffff040a7812 */ /* 0x000fe400078ec0ff */
[----:B------:R-:W-:Y:S02]  /*0200*/  SHF.R.U32.HI R0, RZ, 0x8, R8 ;  /* 0x00000008ff007819 */ /* 0x000fe40000011608 */
[----:B------:R-:W-:-:S02]  /*0210*/  SHF.R.U32.HI R4, RZ, 0x8, R11 ;  /* 0x00000008ff047819 */ /* 0x000fc4000001160b */
[----:B------:R-:W-:Y:S02]  /*0220*/  LOP3.LUT R0, R0, 0xffff, RZ, 0xc0, !PT ;  /* 0x0000ffff00007812 */ /* 0x000fe400078ec0ff */
[----:B------:R-:W-:Y:S02]  /*0230*/  LOP3.LUT R4, R4, 0xffff, RZ, 0xc0, !PT ;  /* 0x0000ffff04047812 */ /* 0x000fe400078ec0ff */
[----:B------:R-:W-:Y:S02]  /*0240*/  VIMNMX.U32 R7, R7, UR10, PT ;  /* 0x0000000a07077c48 */ /* 0x000fe4000bfe0000 */
[----:B------:R-:W-:Y:S02]  /*0250*/  VIMNMX.U32 R10, R10, UR10, PT ;  /* 0x0000000a0a0a7c48 */ /* 0x000fe4000bfe0000 */
[----:B------:R-:W-:Y:S01]  /*0260*/  VIMNMX.U32 R0, R0, UR10, PT ;  /* 0x0000000a00007c48 */ /* 0x000fe2000bfe0000 */
[----:B------:R-:W-:Y:S01]  /*0270*/  IMAD.SHL.U32 R7, R7, 0x100, RZ ;  /* 0x0000010007077824 */ /* 0x000fe200078e00ff */
[----:B------:R-:W-:Y:S01]  /*0280*/  VIMNMX.U32 R4, R4, UR10, PT ;  /* 0x0000000a04047c48 */ /* 0x000fe2000bfe0000 */
[----:B------:R-:W-:Y:S01]  /*0290*/  IMAD.SHL.U32 R10, R10, 0x100, RZ ;  /* 0x000001000a0a7824 */ /* 0x000fe200078e00ff */
[----:B------:R-:W-:Y:S01]  /*02a0*/  LOP3.LUT R9, R9, 0xff, RZ, 0xc0, !PT ;  /* 0x000000ff09097812 */ /* 0x000fe200078ec0ff */
[----:B------:R-:W-:Y:S01]  /*02b0*/  IMAD.SHL.U32 R13, R0, 0x100, RZ ;  /* 0x00000100000d7824 */ /* 0x000fe200078e00ff */
[----:B------:R-:W-:Y:S01]  /*02c0*/  LOP3.LUT R8, R8, 0xff, RZ, 0xc0, !PT ;  /* 0x000000ff08087812 */ /* 0x000fe200078ec0ff */
[----:B------:R-:W-:Y:S01]  /*02d0*/  IMAD.SHL.U32 R4, R4, 0x100, RZ ;  /* 0x0000010004047824 */ /* 0x000fe200078e00ff */
[----:B------:R-:W-:-:S02]  /*02e0*/  LOP3.LUT R11, R11, 0xff, RZ, 0xc0, !PT ;  /* 0x000000ff0b0b7812 */ /* 0x000fc400078ec0ff */
[----:B------:R-:W-:Y:S02]  /*02f0*/  VIMNMX.U32 R6, R6, UR10, PT ;  /* 0x0000000a06067c48 */ /* 0x000fe4000bfe0000 */
[----:B------:R-:W-:Y:S02]  /*0300*/  VIMNMX.U32 R9, R9, UR10, PT ;  /* 0x0000000a09097c48 */ /* 0x000fe4000bfe0000 */
[----:B------:R-:W-:Y:S02]  /*0310*/  VIMNMX.U32 R8, R8, UR10, PT ;  /* 0x0000000a08087c48 */ /* 0x000fe4000bfe0000 */
[----:B------:R-:W-:Y:S02]  /*0320*/  VIMNMX.U32 R11, R11, UR10, PT ;  /* 0x0000000a0b0b7c48 */ /* 0x000fe4000bfe0000 */
[----:B------:R-:W-:Y:S02]  /*0330*/  LOP3.LUT R7, R6, R7, RZ, 0xfc, !PT ;  /* 0x0000000706077212 */ /* 0x000fe400078efcff */
[----:B------:R-:W-:-:S02]  /*0340*/  LOP3.LUT R9, R9, R10, RZ, 0xfc, !PT ;  /* 0x0000000a09097212 */ /* 0x000fc400078efcff */
[----:B------:R-:W-:Y:S02]  /*0350*/  LOP3.LUT R8, R8, R13, RZ, 0xfc, !PT ;  /* 0x0000000d08087212 */ /* 0x000fe400078efcff */
[----:B------:R-:W-:Y:S02]  /*0360*/  LOP3.LUT R4, R11, R4, RZ, 0xfc, !PT ;  /* 0x000000040b047212 */ /* 0x000fe400078efcff */
[----:B------:R-:W-:Y:S02]  /*0370*/  PRMT R8, R7, 0x5410, R8 ;  /* 0x0000541007087816 */ /* 0x000fe40000000008 */
[----:B------:R-:W-:-:S05]  /*0380*/  PRMT R9, R9, 0x5410, R4 ;  /* 0x0000541009097816 */ /* 0x000fca0000000004 */
[----:B------:R-:W-:Y:S01]  /*0390*/  STG.E.64 desc[UR8][R2.64], R8 ;  /* 0x0000000802007986 */ /* 0x000fe2000c101b08 */
[----:B------:R-:W-:Y:S05]  /*03a0*/  EXIT ;  /* 0x000000000000794d */ /* 0x000fea0003800000 */
.L_x_24408:
        /* <DEDUP_REMOVED lines=97> */
.L_x_24411:
        /* <DEDUP_REMOVED lines=8> */
.L_x_24412:
        /* <DEDUP_REMOVED lines=8> */
.L_x_24413:
        /* <DEDUP_REMOVED lines=9> */
.L_x_24414:
[----:B------:R-:W-:Y:S05]  /*0b50*/  BSYNC B1 ;  /* 0x0000000000017941 */ /* 0x000fea0003800000 */
.L_x_24410:
[----:B------:R-:W-:-:S13]  /*0b60*/  ISETP.GE.AND P0, PT, R14, R15, PT ;  /* 0x0000000f0e00720c */ /* 0x000fda0003f06270 */
[----:B0-----:R-:W0:Y:S01]  /*0b70*/  @!P0 LDC.64 R6, c[0x0][0x218] ;  /* 0x00008600ff068b82 */ /* 0x001e220000000a00 */
[C---:B-12---:R-:W-:Y:S02]  /*0b80*/  @!P0 VIADD R5, R14.reuse, UR4 ;  /* 0x000000040e058c36 */ /* 0x046fe40008000000 */
[----:B------:R-:W-:-:S03]  /*0b90*/  @!P0 VIADD R14, R14, 0x80 ;  /* 0x000000800e0e8836 */ /* 0x000fc60000000000 */
[----:B0-----:R-:W-:-:S05]  /*0ba0*/  @!P0 IADD3 R4, P1, R5, R6, RZ ;  /* 0x0000000605048210 */ /* 0x001fca0007f3e0ff */
[----:B------:R-:W-:-:S05]  /*0bb0*/  @!P0 IMAD.X R5, RZ, RZ, R7, P1 ;  /* 0x000000ffff058224 */ /* 0x000fca00008e0607 */
[----:B------:R2:W-:Y:S03]  /*0bc0*/  @!P0 STG.E.U8 desc[UR8][R4.64], R2 ;  /* 0x0000000204008986 */ /* 0x0005e6000c101108 */
.L_x_24415:
[----:B------:R-:W-:Y:S05]  /*0bd0*/  BSYNC B0 ;  /* 0x0000000000007941 */ /* 0x000fea0003800000 */
.L_x_24409:
        /* <DEDUP_REMOVED lines=9> */
.L_x_24416:
        /* <DEDUP_REMOVED lines=9> */
.L_x_42333:


//--------------------- .text._ZN2at6native18elementwise_kernelILi128ELi4EZNS0_15gpu_kernel_implINS0_13BinaryFunctorIhhhZZZNS0_19minimum_kernel_cudaERNS_18TensorIteratorBaseEENKUlvE_clEvENKUlvE_clEvEUlhhE_EEEEvS5_RKT_EUliE_EEviT1_ --------------------------
	.section	.text._ZN2at6native18elementwise_kernelILi128ELi4EZNS0_15gpu_kernel_implINS0_13BinaryFunctorIhhhZZZNS0_19minimum_kernel_cudaERNS_18TensorIteratorBaseEENKUlvE_clEvENKUlvE_clEvEUlhhE_EEEEvS5_RKT_EUliE_EEviT1_,"ax",@progbits
	.align	128
        .global         _ZN2at6native18elementwise_kernelILi128ELi4EZNS0_15gpu_kernel_implINS0_13BinaryFunctorIhhhZZZNS0_19minimum_kernel_cudaERNS_18TensorIteratorBaseEENKUlvE_clEvENKUlvE_clEvEUlhhE_EEEEvS5_RKT_EUliE_EEviT1_
        .type           _ZN2at6native18elementwise_kernelILi128ELi4EZNS0_15gpu_kernel_implINS0_13BinaryFunctorIhhhZZZNS0_19minimum_kernel_cudaERNS_18TensorIteratorBaseEENKUlvE_clEvENKUlvE_clEvEUlhhE_EEEEvS5_RKT_EUliE_EEviT1_,@function
        .size           _ZN2at6native18elementwise_kernelILi128ELi4EZNS0_15gpu_kernel_implINS0_13BinaryFunctorIhhhZZZNS0_19minimum_kernel_cudaERNS_18TensorIteratorBaseEENKUlvE_clEvENKUlvE_clEvEUlhhE_EEEEvS5_RKT_EUliE_EEviT1_,(.L_x_42334 - _ZN2at6native18elementwise_kernelILi128ELi4EZNS0_15gpu_kernel_implINS0_13BinaryFunctorIhhhZZZNS0_19minimum_kernel_cudaERNS_18TensorIteratorBaseEENKUlvE_clEvENKUlvE_clEvEUlhhE_EEEEvS5_RKT_EUliE_EEviT1_)
        .other          _ZN2at6native18elementwise_kernelILi128ELi4EZNS0_15gpu_kernel_implINS0_13BinaryFunctorIhhhZZZNS0_19minimum_kernel_cudaERNS_18TensorIteratorBaseEENKUlvE_clEvENKUlvE_clEvEUlhhE_EEEEvS5_RKT_EUliE_EEviT1_,@"STO_CUDA_ENTRY STV_DEFAULT"
_ZN2at6native18elementwise_kernelILi128ELi4EZNS0_15gpu_kernel_implINS0_13BinaryFunctorIhhhZZZNS0_19minimum_kernel_cudaERNS_18TensorIteratorBaseEENKUlvE_clEvENKUlvE_clEvEUlhhE_EEEEvS5_RKT_EUliE_EEviT1_:
.text._ZN2at6native18elementwise_kernelILi128ELi4EZNS0_15gpu_kernel_implINS0_13BinaryFunctorIhhhZZZNS0_19minimum_kernel_cudaERNS_18TensorIteratorBaseEENKUlvE_clEvENKUlvE_clEvEUlhhE_EEEEvS5_RKT_EUliE_EEviT1_:
        /* <DEDUP_REMOVED lines=365> */
.L_x_24419:
        /* <DEDUP_REMOVED lines=20> */
.L_x_24423:
[----:B------:R0:W5:Y:S01]  /*1810*/  LDG.E.U8 R19, desc[UR36][R4.64] ;  /* 0x0000002404137981 */ /* 0x000162000c1e1100 */
[----:B------:R-:W-:Y:S05]  /*1820*/  BRA `(.L_x_24425) ;  /* 0x0000000c00647947 */ /* 0x000fea0003800000 */
.L_x_24422:
        /* <DEDUP_REMOVED lines=8> */
.L_x_24427:
[----:B------:R3:W5:Y:S01]  /*18b0*/  LDG.E.U8 R19, desc[UR36][R4.64] ;  /* 0x0000002404137981 */ /* 0x000762000c1e1100 */
[----:B------:R-:W-:Y:S05]  /*18c0*/  BRA `(.L_x_24425) ;  /* 0x0000000c003c7947 */ /* 0x000fea0003800000 */
.L_x_24426:
[----:B------:R0:W5:Y:S01]  /*18d0*/  LDG.E.U16 R19, desc[UR36][R4.64] ;  /* 0x0000002404137981 */ /* 0x000162000c1e1500 */
[----:B------:R-:W-:Y:S05]  /*18e0*/  BRA `(.L_x_24425) ;  /* 0x0000000c00347947 */ /* 0x000fea0003800000 */
.L_x_24421:
        /* <DEDUP_REMOVED lines=10> */
.L_x_24429:
[----:B------:R-:W2:Y:S02]  /*1990*/  LDG.E.U16 R2, desc[UR36][R4.64] ;  /* 0x0000002404027981 */ /* 0x000ea4000c1e1500 */
[----:B--2---:R-:W-:-:S06]  /*19a0*/  HADD2.F32 R2, -RZ, R2.H0_H0 ;  /* 0x20000002ff027230 */ /* 0x004fcc0000004100 */
[----:B------:R-:W0:Y:S02]  /*19b0*/  F2I.S64.TRUNC R2, R2 ;  /* 0x0000000200027311 */ /* 0x000e24000020d900 */
[----:B0-----:R-:W-:Y:S01]  /*19c0*/  PRMT R19, R2, 0x7610, R19 ;  /* 0x0000761002137816 */ /* 0x001fe20000000013 */
[----:B------:R-:W-:Y:S06]  /*19d0*/  BRA `(.L_x_24425) ;  /* 0x0000000800f87947 */ /* 0x000fec0003800000 */
.L_x_24428:
        /* <DEDUP_REMOVED lines=10> */
.L_x_24431:
[----:B------:R-:W2:Y:S02]  /*1a80*/  LDG.E.U16 R4, desc[UR36][R4.64] ;  /* 0x0000002404047981 */ /* 0x000ea4000c1e1500 */
[----:B--2---:R-:W-:-:S06]  /*1a90*/  HADD2.F32 R2, -RZ, R4.H0_H0 ;  /* 0x20000004ff027230 */ /* 0x004fcc0000004100 */
[----:B------:R-:W0:Y:S02]  /*1aa0*/  F2I.S64.TRUNC R2, R2 ;  /* 0x0000000200027311 */ /* 0x000e24000020d900 */
[----:B0-----:R-:W-:Y:S01]  /*1ab0*/  PRMT R19, R2, 0x7610, R19 ;  /* 0x0000761002137816 */ /* 0x001fe20000000013 */
[----:B------:R-:W-:Y:S06]  /*1ac0*/  BRA `(.L_x_24425) ;  /* 0x0000000800bc7947 */ /* 0x000fec0003800000 */
.L_x_24430:
[----:B------:R-:W2:Y:S02]  /*1ad0*/  LDG.E.64 R2, desc[UR36][R4.64] ;  /* 0x0000002404027981 */ /* 0x000ea4000c1e1b00 */
[----:B--2---:R-:W0:Y:S02]  /*1ae0*/  F2I.S64.F64.TRUNC R2, R2 ;  /* 0x0000000200027311 */ /* 0x004e24000030d900 */
[----:B0-----:R-:W-:Y:S01]  /*1af0*/  PRMT R19, R2, 0x7610, R19 ;  /* 0x0000761002137816 */ /* 0x001fe20000000013 */
[----:B------:R-:W-:Y:S06]  /*1b00*/  BRA `(.L_x_24425) ;  /* 0x0000000800ac7947 */ /* 0x000fec0003800000 */
.L_x_24420:
        /* <DEDUP_REMOVED lines=12> */
.L_x_24434:
[----:B------:R-:W2:Y:S02]  /*1bd0*/  LDG.E.64 R4, desc[UR36][R4.64] ;  /* 0x0000002404047981 */ /* 0x000ea4000c1e1b00 */
[----:B--2---:R-:W0:Y:S02]  /*1be0*/  F2I.S64.F64.TRUNC R2, R4 ;  /* 0x0000000400027311 */ /* 0x004e24000030d900 */
[----:B0-----:R-:W-:Y:S01]  /*1bf0*/  PRMT R19, R2, 0x7610, R19 ;  /* 0x0000761002137816 */ /* 0x001fe20000000013 */
[----:B------:R-:W-:Y:S06]  /*1c00*/  BRA `(.L_x_24425) ;  /* 0x00000008006c7947 */ /* 0x000fec0003800000 */
.L_x_24433:
        /* <DEDUP_REMOVED lines=28> */
.L_x_24436:
        /* <DEDUP_REMOVED lines=15> */
.L_x_24435:
[----:B------:R-:W2:Y:S02]  /*1ec0*/  LDG.E.U16 R2, desc[UR36][R4.64] ;  /* 0x0000002404027981 */ /* 0x000ea4000c1e1500 */
[----:B--2---:R-:W-:-:S06]  /*1ed0*/  IMAD.U32 R2, R2, 0x10000, RZ ;  /* 0x0001000002027824 */ /* 0x004fcc00078e00ff */
[----:B------:R-:W0:Y:S02]  /*1ee0*/  F2I.S64.TRUNC R2, R2 ;  /* 0x0000000200027311 */ /* 0x000e24000020d900 */
[----:B0-----:R-:W-:Y:S01]  /*1ef0*/  PRMT R19, R2, 0x7610, R19 ;  /* 0x0000761002137816 */ /* 0x001fe20000000013 */
[----:B------:R-:W-:Y:S06]  /*1f00*/  BRA `(.L_x_24425) ;  /* 0x0000000400ac7947 */ /* 0x000fec0003800000 */
.L_x_24432:
        /* <DEDUP_REMOVED lines=10> */
.L_x_24439:
        /* <DEDUP_REMOVED lines=21> */
.L_x_24443:
[----:B------:R-:W-:Y:S05]  /*2100*/  BSYNC B1 ;  /* 0x0000000000017941 */ /* 0x000fea0003800000 */
.L_x_24442:
[----:B------:R-:W-:Y:S01]  /*2110*/  IMAD.SHL.U32 R2, R2, 0x100000, RZ ;  /* 0x0010000002027824 */ /* 0x000fe200078e00ff */
[----:B------:R-:W-:-:S04]  /*2120*/  LEA R3, R0, 0x3b800000, 0x17 ;  /* 0x3b80000000037811 */ /* 0x000fc800078eb8ff */
[----:B------:R-:W-:-:S07]  /*2130*/  LOP3.LUT R2, R3, R2, R4, 0xfe, !PT ;  /* 0x0000000203027212 */ /* 0x000fce00078efe04 */
.L_x_24441:
[----:B------:R-:W-:Y:S05]  /*2140*/  BSYNC B0 ;  /* 0x0000000000007941 */ /* 0x000fea0003800000 */
.L_x_24440:
[----:B------:R-:W0:Y:S02]  /*2150*/  F2I.S64.TRUNC R2, R2 ;  /* 0x0000000200027311 */ /* 0x000e24000020d900 */
[----:B0-----:R-:W-:Y:S01]  /*2160*/  PRMT R19, R2, 0x7610, R19 ;  /* 0x0000761002137816 */ /* 0x001fe20000000013 */
[----:B------:R-:W-:Y:S06]  /*2170*/  BRA `(.L_x_24425) ;  /* 0x0000000400107947 */ /* 0x000fec0003800000 */
.L_x_24438:
        /* <DEDUP_REMOVED lines=21> */
.L_x_24447:
[----:B------:R-:W-:Y:S05]  /*22d0*/  BSYNC B1 ;  /* 0x0000000000017941 */ /* 0x000fea0003800000 */
.L_x_24446:
[----:B------:R-:W-:Y:S01]  /*22e0*/  IMAD.SHL.U32 R2, R2, 0x200000, RZ ;  /* 0x0020000002027824 */ /* 0x000fe200078e00ff */
[----:B------:R-:W-:-:S04]  /*22f0*/  LEA R3, R0, 0x37800000, 0x17 ;  /* 0x3780000000037811 */ /* 0x000fc800078eb8ff */
[----:B------:R-:W-:-:S07]  /*2300*/  LOP3.LUT R2, R3, R2, R4, 0xfe, !PT ;  /* 0x0000000203027212 */ /* 0x000fce00078efe04 */
.L_x_24445:
[----:B------:R-:W-:Y:S05]  /*2310*/  BSYNC B0 ;  /* 0x0000000000007941 */ /* 0x000fea0003800000 */
.L_x_24444:
[----:B------:R-:W0:Y:S02]  /*2320*/  F2I.S64.TRUNC R2, R2 ;  /* 0x0000000200027311 */ /* 0x000e24000020d900 */
[----:B0-----:R-:W-:Y:S01]  /*2330*/  PRMT R19, R2, 0x7610, R19 ;  /* 0x0000761002137816 */ /* 0x001fe20000000013 */
[----:B------:R-:W-:Y:S06]  /*2340*/  BRA `(.L_x_24425) ;  /* 0x00000000009c7947 */ /* 0x000fec0003800000 */
.L_x_24437:
        /* <DEDUP_REMOVED lines=14> */
.L_x_24451:
[----:B------:R-:W-:Y:S05]  /*2430*/  BSYNC B0 ;  /* 0x0000000000007941 */ /* 0x000fea0003800000 */
.L_x_24450:
[----:B------:R-:W0:Y:S02]  /*2440*/  F2I.S64.TRUNC R2, R2 ;  /* 0x0000000200027311 */ /* 0x000e24000020d900 */
[----:B0-----:R-:W-:Y:S01]  /*2450*/  PRMT R19, R2, 0x7610, R19 ;  /* 0x0000761002137816 */ /* 0x001fe20000000013 */
[----:B------:R-:W-:Y:S06]  /*2460*/  BRA `(.L_x_24425) ;  /* 0x0000000000547947 */ /* 0x000fec0003800000 */
.L_x_24424:
        /* <DEDUP_REMOVED lines=16> */
.L_x_24452:
[----:B------:R-:W-:Y:S01]  /*2570*/  PRMT R19, RZ, 0x7610, R19 ;  /* 0x00007610ff137816 */ /* 0x000fe20000000013 */
[----:B------:R-:W-:Y:S06]  /*2580*/  BRA `(.L_x_24425) ;  /* 0x00000000000c7947 */ /* 0x000fec0003800000 */
.L_x_24449:
[----:B------:R2:W5:Y:S01]  /*2590*/  LDG.E.U8 R19, desc[UR36][R4.64] ;  /* 0x0000002404137981 */ /* 0x000562000c1e1100 */
[----:B------:R-:W-:Y:S05]  /*25a0*/  BRA `(.L_x_24425) ;  /* 0x0000000000047947 */ /* 0x000fea0003800000 */
.L_x_24448:
[----:B------:R1:W5:Y:S02]  /*25b0*/  LDG.E.U8 R19, desc[UR36][R4.64] ;  /* 0x0000002404137981 */ /* 0x000364000c1e1100 */
.L_x_24425:
[----:B------:R-:W0:Y:S01]  /*25c0*/  LDC.U8 R2, c[0x0][0x493] ;  /* 0x000124c0ff027b82 */ /* 0x000e220000000000 */
[----:B------:R-:W-:Y:S02]  /*25d0*/  ULDC.64 UR4, c[0x0][0x488] ;  /* 0x0001220000047ab9 */ /* 0x000fe40000000a00 */
[----:B01234-:R-:W-:-:S05]  /*25e0*/  IADD3 R4, P1, R22, UR4, RZ ;  /* 0x0000000416047c10 */ /* 0x01ffca000ff3e0ff */
[----:B------:R-:W-:Y:S01]  /*25f0*/  IMAD.X R5, RZ, RZ, UR5, P1 ;  /* 0x00000005ff057e24 */ /* 0x000fe200088e06ff */
        /* <DEDUP_REMOVED lines=13> */
.L_x_24456:
[----:B------:R3:W5:Y:S01]  /*26d0*/  LDG.E.U8 R0, desc[UR36][R4.64] ;  /* 0x0000002404007981 */ /* 0x000762000c1e1100 */
[----:B------:R-:W-:Y:S05]  /*26e0*/  BRA `(.L_x_24458) ;  /* 0x0000000c00647947 */ /* 0x000fea0003800000 */
.L_x_24455:
        /* <DEDUP_REMOVED lines=8> */
.L_x_24460:
[----:B------:R1:W5:Y:S01]  /*2770*/  LDG.E.U8 R0, desc[UR36][R4.64] ;  /* 0x0000002404007981 */ /* 0x000362000c1e1100 */
[----:B------:R-:W-:Y:S05]  /*2780*/  BRA `(.L_x_24458) ;  /* 0x0000000c003c7947 */ /* 0x000fea0003800000 */
.L_x_24459:
[----:B------:R2:W5:Y:S01]  /*2790*/  LDG.E.U16 R0, desc[UR36][R4.64] ;  /* 0x0000002404007981 */ /* 0x000562000c1e1500 */
[----:B------:R-:W-:Y:S05]  /*27a0*/  BRA `(.L_x_24458) ;  /* 0x0000000c00347947 */ /* 0x000fea0003800000 */
.L_x_24454:
        /* <DEDUP_REMOVED lines=10> */
.L_x_24462:
[----:B------:R-:W2:Y:S02]  /*2850*/  LDG.E.U16 R2, desc[UR36][R4.64] ;  /* 0x0000002404027981 */ /* 0x000ea4000c1e1500 */
[----:B--2---:R-:W-:-:S06]  /*2860*/  HADD2.F32 R2, -RZ, R2.H0_H0 ;  /* 0x20000002ff027230 */ /* 0x004fcc0000004100 */
[----:B------:R-:W0:Y:S02]  /*2870*/  F2I.S64.TRUNC R2, R2 ;  /* 0x0000000200027311 */ /* 0x000e24000020d900 */
[----:B0-----:R-:W-:Y:S01]  /*2880*/  PRMT R0, R2, 0x7610, R0 ;  /* 0x0000761002007816 */ /* 0x001fe20000000000 */
[----:B------:R-:W-:Y:S06]  /*2890*/  BRA `(.L_x_24458) ;  /* 0x0000000800f87947 */ /* 0x000fec0003800000 */
.L_x_24461:
        /* <DEDUP_REMOVED lines=10> */
.L_x_24464:
[----:B------:R-:W2:Y:S02]  /*2940*/  LDG.E.U16 R4, desc[UR36][R4.64] ;  /* 0x0000002404047981 */ /* 0x000ea4000c1e1500 */
[----:B--2---:R-:W-:-:S06]  /*2950*/  HADD2.F32 R2, -RZ, R4.H0_H0 ;  /* 0x20000004ff027230 */ /* 0x004fcc0000004100 */
[----:B------:R-:W0:Y:S02]  /*2960*/  F2I.S64.TRUNC R2, R2 ;  /* 0x0000000200027311 */ /* 0x000e24000020d900 */
[----:B0-----:R-:W-:Y:S01]  /*2970*/  PRMT R0, R2, 0x7610, R0 ;  /* 0x0000761002007816 */ /* 0x001fe20000000000 */
[----:B------:R-:W-:Y:S06]  /*2980*/  BRA `(.L_x_24458) ;  /* 0x0000000800bc7947 */ /* 0x000fec0003800000 */
.L_x_24463:
[----:B------:R-:W2:Y:S02]  /*2990*/  LDG.E.64 R2, desc[UR36][R4.64] ;  /* 0x0000002404027981 */ /* 0x000ea4000c1e1b00 */
[----:B--2---:R-:W0:Y:S02]  /*29a0*/  F2I.S64.F64.TRUNC R2, R2 ;  /* 0x0000000200027311 */ /* 0x004e24000030d900 */
[----:B0-----:R-:W-:Y:S01]  /*29b0*/  PRMT R0, R2, 0x7610, R0 ;  /* 0x0000761002007816 */ /* 0x001fe20000000000 */
[----:B------:R-:W-:Y:S06]  /*29c0*/  BRA `(.L_x_24458) ;  /* 0x0000000800ac7947 */ /* 0x000fec0003800000 */
.L_x_24453:
        /* <DEDUP_REMOVED lines=12> */
.L_x_24467:
[----:B------:R-:W2:Y:S02]  /*2a90*/  LDG.E.64 R4, desc[UR36][R4.64] ;  /* 0x0000002404047981 */ /* 0x000ea4000c1e1b00 */
[----:B--2---:R-:W0:Y:S02]  /*2aa0*/  F2I.S64.F64.TRUNC R2, R4 ;  /* 0x0000000400027311 */ /* 0x004e24000030d900 */
[----:B0-----:R-:W-:Y:S01]  /*2ab0*/  PRMT R0, R2, 0x7610, R0 ;  /* 0x0000761002007816 */ /* 0x001fe20000000000 */
[----:B------:R-:W-:Y:S06]  /*2ac0*/  BRA `(.L_x_24458) ;  /* 0x00000008006c7947 */ /* 0x000fec0003800000 */
.L_x_24466:
        /* <DEDUP_REMOVED lines=28> */
.L_x_24469:
        /* <DEDUP_REMOVED lines=15> */
.L_x_24468:
[----:B------:R-:W2:Y:S02]  /*2d80*/  LDG.E.U16 R2, desc[UR36][R4.64] ;  /* 0x0000002404027981 */ /* 0x000ea4000c1e1500 */
[----:B--2---:R-:W-:-:S06]  /*2d90*/  IMAD.U32 R2, R2, 0x10000, RZ ;  /* 0x0001000002027824 */ /* 0x004fcc00078e00ff */
[----:B------:R-:W0:Y:S02]  /*2da0*/  F2I.S64.TRUNC R2, R2 ;  /* 0x0000000200027311 */ /* 0x000e24000020d900 */
[----:B0-----:R-:W-:Y:S01]  /*2db0*/  PRMT R0, R2, 0x7610, R0 ;  /* 0x0000761002007816 */ /* 0x001fe20000000000 */
[----:B------:R-:W-:Y:S06]  /*2dc0*/  BRA `(.L_x_24458) ;  /* 0x0000000400ac7947 */ /* 0x000fec0003800000 */
.L_x_24465:
        /* <DEDUP_REMOVED lines=10> */
.L_x_24472:
        /* <DEDUP_REMOVED lines=21> */
.L_x_24476:
[----:B------:R-:W-:Y:S05]  /*2fc0*/  BSYNC B1 ;  /* 0x0000000000017941 */ /* 0x000fea0003800000 */
.L_x_24475:
[----:B------:R-:W-:Y:S01]  /*2fd0*/  IMAD.SHL.U32 R2, R2, 0x100000, RZ ;  /* 0x0010000002027824 */ /* 0x000fe200078e00ff */
[----:B------:R-:W-:-:S04]  /*2fe0*/  LEA R3, R0, 0x3b800000, 0x17 ;  /* 0x3b80000000037811 */ /* 0x000fc800078eb8ff */
[----:B------:R-:W-:-:S07]  /*2ff0*/  LOP3.LUT R2, R3, R2, R4, 0xfe, !PT ;  /* 0x0000000203027212 */ /* 0x000fce00078efe04 */
.L_x_24474:
[----:B------:R-:W-:Y:S05]  /*3000*/  BSYNC B0 ;  /* 0x0000000000007941 */ /* 0x000fea0003800000 */
.L_x_24473:
[----:B------:R-:W0:Y:S02]  /*3010*/  F2I.S64.TRUNC R2, R2 ;  /* 0x0000000200027311 */ /* 0x000e24000020d900 */
[----:B0-----:R-:W-:Y:S01]  /*3020*/  PRMT R0, R2, 0x7610, R0 ;  /* 0x0000761002007816 */ /* 0x001fe20000000000 */
[----:B------:R-:W-:Y:S06]  /*3030*/  BRA `(.L_x_24458) ;  /* 0x0000000400107947 */ /* 0x000fec0003800000 */
.L_x_24471:
        /* <DEDUP_REMOVED lines=21> */
.L_x_24480:
[----:B------:R-:W-:Y:S05]  /*3190*/  BSYNC B1 ;  /* 0x0000000000017941 */ /* 0x000fea0003800000 */
.L_x_24479:
[----:B------:R-:W-:Y:S01]  /*31a0*/  IMAD.SHL.U32 R2, R2, 0x200000, RZ ;  /* 0x0020000002027824 */ /* 0x000fe200078e00ff */
[----:B------:R-:W-:-:S04]  /*31b0*/  LEA R3, R0, 0x37800000, 0x17 ;  /* 0x3780000000037811 */ /* 0x000fc800078eb8ff */
[----:B------:R-:W-:-:S07]  /*31c0*/  LOP3.LUT R2, R3, R2, R4, 0xfe, !PT ;  /* 0x0000000203027212 */ /* 0x000fce00078efe04 */
.L_x_24478:
[----:B------:R-:W-:Y:S05]  /*31d0*/  BSYNC B0 ;  /* 0x0000000000007941 */ /* 0x000fea0003800000 */
.L_x_24477:
[----:B------:R-:W0:Y:S02]  /*31e0*/  F2I.S64.TRUNC R2, R2 ;  /* 0x0000000200027311 */ /* 0x000e24000020d900 */
[----:B0-----:R-:W-:Y:S01]  /*31f0*/  PRMT R0, R2, 0x7610, R0 ;  /* 0x0000761002007816 */ /* 0x001fe20000000000 */
[----:B------:R-:W-:Y:S06]  /*3200*/  BRA `(.L_x_24458) ;  /* 0x00000000009c7947 */ /* 0x000fec0003800000 */
.L_x_24470:
        /* <DEDUP_REMOVED lines=14> */
.L_x_24484:
[----:B------:R-:W-:Y:S05]  /*32f0*/  BSYNC B0 ;  /* 0x0000000000007941 */ /* 0x000fea0003800000 */
.L_x_24483:
[----:B------:R-:W0:Y:S02]  /*3300*/  F2I.S64.TRUNC R2, R2 ;  /* 0x0000000200027311 */ /* 0x000e24000020d900 */
[----:B0-----:R-:W-:Y:S01]  /*3310*/  PRMT R0, R2, 0x7610, R0 ;  /* 0x0000761002007816 */ /* 0x001fe20000000000 */
[----:B------:R-:W-:Y:S06]  /*3320*/  BRA `(.L_x_24458) ;  /* 0x0000000000547947 */ /* 0x000fec0003800000 */
.L_x_24457:
        /* <DEDUP_REMOVED lines=16> */
.L_x_24485:
[----:B------:R-:W-:Y:S01]  /*3430*/  PRMT R0, RZ, 0x7610, R0 ;  /* 0x00007610ff007816 */ /* 0x000fe20000000000 */
[----:B------:R-:W-:Y:S06]  /*3440*/  BRA `(.L_x_24458) ;  /* 0x00000000000c7947 */ /* 0x000fec0003800000 */
.L_x_24482:
[----:B------:R0:W5:Y:S01]  /*3450*/  LDG.E.U8 R0, desc[UR36][R4.64] ;  /* 0x0000002404007981 */ /* 0x000162000c1e1100 */
[----:B------:R-:W-:Y:S05]  /*3460*/  BRA `(.L_x_24458) ;  /* 0x0000000000047947 */ /* 0x000fea0003800000 */
.L_x_24481:
[----:B------:R0:W5:Y:S02]  /*3470*/  LDG.E.U8 R0, desc[UR36][R4.64] ;  /* 0x0000002404007981 */ /* 0x000164000c1e1100 */
.L_x_24458:
[----:B------:R-:W1:Y:S01]  /*3480*/  LDC.U8 R3, c[0x0][0x491] ;  /* 0x00012440ff037b82 */ /* 0x000e620000000000 */
[----:B-----5:R-:W-:Y:S02]  /*3490*/  LOP3.LUT R0, R0, 0xff, RZ, 0xc0, !PT ;  /* 0x000000ff00007812 */ /* 0x020fe400078ec0ff */
[----:B------:R-:W-:-:S04]  /*34a0*/  LOP3.LUT R19, R19, 0xff, RZ, 0xc0, !PT ;  /* 0x000000ff13137812 */ /* 0x000fc800078ec0ff */
[----:B------:R-:W-:Y:S02]  /*34b0*/  VIMNMX.U32 R19, R0, R19, PT ;  /* 0x0000001300137248 */ /* 0x000fe40003fe0000 */
        /* <DEDUP_REMOVED lines=13> */
.L_x_24489:
[----:B------:R1:W-:Y:S01]  /*3590*/  STG.E.U8 desc[UR36][R16.64], R19 ;  /* 0x0000001310007986 */ /* 0x0003e2000c101124 */
[----:B------:R-:W-:Y:S05]  /*35a0*/  BRA `(.L_x_24491) ;  /* 0x0000000c005c7947 */ /* 0x000fea0003800000 */
.L_x_24488:
        /* <DEDUP_REMOVED lines=10> */
.L_x_24493:
[----:B------:R1:W-:Y:S01]  /*3650*/  STG.E desc[UR36][R16.64], R19 ;  /* 0x0000001310007986 */ /* 0x0003e2000c101924 */
[----:B------:R-:W-:Y:S05]  /*3660*/  BRA `(.L_x_24491) ;  /* 0x0000000c002c7947 */ /* 0x000fea0003800000 */
.L_x_24492:
[----:B------:R1:W-:Y:S01]  /*3670*/  STG.E.U16 desc[UR36][R16.64], R19 ;  /* 0x0000001310007986 */ /* 0x0003e2000c101524 */
[----:B------:R-:W-:Y:S05]  /*3680*/  BRA `(.L_x_24491) ;  /* 0x0000000c00247947 */ /* 0x000fea0003800000 */
.L_x_24487:
[----:B------:R-:W-:-:S13]  /*3690*/  ISETP.GT.AND P0, PT, R2, 0x6, PT ;  /* 0x000000060200780c */ /* 0x000fda0003f04270 */
[----:B------:R-:W-:Y:S05]  /*36a0*/  @P0 BRA `(.L_x_24494) ;  /* 0x00000000002c0947 */ /* 0x000fea0003800000 */
[----:B------:R-:W-:-:S13]  /*36b0*/  ISETP.NE.AND P0, PT, R2, 0x5, PT ;  /* 0x000000050200780c */ /* 0x000fda0003f05270 */
[----:B------:R-:W-:Y:S05]  /*36c0*/  @!P0 BRA `(.L_x_24495) ;  /* 0x0000000000148947 */ /* 0x000fea0003800000 */
[----:B------:R-:W-:-:S13]  /*36d0*/  ISETP.NE.AND P0, PT, R2, 0x6, PT ;  /* 0x000000060200780c */ /* 0x000fda0003f05270 */
[----:B------:R-:W-:Y:S05]  /*36e0*/  @P0 BRA `(.L_x_24490) ;  /* 0x0000000800b40947 */ /* 0x000fea0003800000 */
[----:B------:R-:W1:Y:S02]  /*36f0*/  I2F.U16 R3, R19 ;  /* 0x0000001300037306 */ /* 0x000e640000101000 */
[----:B-1----:R1:W-:Y:S01]  /*3700*/  STG.E desc[UR36][R16.64], R3 ;  /* 0x0000000310007986 */ /* 0x0023e2000c101924 */
[----:B------:R-:W-:Y:S05]  /*3710*/  BRA `(.L_x_24491) ;  /* 0x0000000c00007947 */ /* 0x000fea0003800000 */
.L_x_24495:
[----:B------:R-:W1:Y:S02]  /*3720*/  I2F.U16 R0, R19 ;  /* 0x0000001300007306 */ /* 0x000e640000101000 */
[----:B-1----:R-:W-:-:S05]  /*3730*/  F2FP.F16.F32.PACK_AB R0, RZ, R0 ;  /* 0x00000000ff00723e */ /* 0x002fca00000000ff */
[----:B------:R1:W-:Y:S01]  /*3740*/  STG.E.U16 desc[UR36][R16.64], R0 ;  /* 0x0000000010007986 */ /* 0x0003e2000c101524 */
[----:B------:R-:W-:Y:S05]  /*3750*/  BRA `(.L_x_24491) ;  /* 0x0000000800f07947 */ /* 0x000fea0003800000 */
.L_x_24494:
[----:B------:R-:W-:-:S13]  /*3760*/  ISETP.NE.AND P0, PT, R2, 0x7, PT ;  /* 0x000000070200780c */ /* 0x000fda0003f05270 */
[----:B------:R-:W-:Y:S05]  /*3770*/  @!P0 BRA `(.L_x_24496) ;  /* 0x0000000000348947 */ /* 0x000fea0003800000 */
[----:B------:R-:W-:-:S13]  /*3780*/  ISETP.NE.AND P0, PT, R2, 0x8, PT ;  /* 0x000000080200780c */ /* 0x000fda0003f05270 */
[----:B------:R-:W-:Y:S05]  /*3790*/  @!P0 BRA `(.L_x_24497) ;  /* 0x0000000000188947 */ /* 0x000fea0003800000 */
[----:B------:R-:W-:-:S13]  /*37a0*/  ISETP.NE.AND P0, PT, R2, 0x9, PT ;  /* 0x000000090200780c */ /* 0x000fda0003f05270 */
[----:B------:R-:W-:Y:S05]  /*37b0*/  @P0 BRA `(.L_x_24490) ;  /* 0x0000000800800947 */ /* 0x000fea0003800000 */
[----:B------:R-:W1:Y:S01]  /*37c0*/  I2F.U16 R2, R19 ;  /* 0x0000001300027306 */ /* 0x000e620000101000 */
[----:B------:R-:W-:-:S05]  /*37d0*/  IMAD.MOV.U32 R3, RZ, RZ, RZ ;  /* 0x000000ffff037224 */ /* 0x000fca00078e00ff */
[----:B-1----:R1:W-:Y:S01]  /*37e0*/  STG.E.64 desc[UR36][R16.64], R2 ;  /* 0x0000000210007986 */ /* 0x0023e2000c101b24 */
[----:B------:R-:W-:Y:S05]  /*37f0*/  BRA `(.L_x_24491) ;  /* 0x0000000800c87947 */ /* 0x000fea0003800000 */
.L_x_24497:
[----:B------:R-:W1:Y:S02]  /*3800*/  I2F.U16 R19, R19 ;  /* 0x0000001300137306 */ /* 0x000e640000101000 */
[----:B-1----:R-:W-:-:S04]  /*3810*/  F2FP.F16.F32.PACK_AB R3, RZ, R19 ;  /* 0x00000013ff03723e */ /* 0x002fc800000000ff */
[----:B------:R-:W-:-:S05]  /*3820*/  PRMT R3, R3, 0x5410, RZ ;  /* 0x0000541003037816 */ /* 0x000fca00000000ff */
[----:B------:R1:W-:Y:S01]  /*3830*/  STG.E desc[UR36][R16.64], R3 ;  /* 0x0000000310007986 */ /* 0x0003e2000c101924 */
[----:B------:R-:W-:Y:S05]  /*3840*/  BRA `(.L_x_24491) ;  /* 0x0000000800b47947 */ /* 0x000fea0003800000 */
.L_x_24496:
[----:B------:R-:W1:Y:S02]  /*3850*/  I2F.F64.U16 R2, R19 ;  /* 0x0000001300027312 */ /* 0x000e640000101800 */
[----:B-1----:R1:W-:Y:S01]  /*3860*/  STG.E.64 desc[UR36][R16.64], R2 ;  /* 0x0000000210007986 */ /* 0x0023e2000c101b24 */
[----:B------:R-:W-:Y:S05]  /*3870*/  BRA `(.L_x_24491) ;  /* 0x0000000800a87947 */ /* 0x000fea0003800000 */
.L_x_24486:
        /* <DEDUP_REMOVED lines=13> */
.L_x_24500:
[----:B0-234-:R-:W0:Y:S01]  /*3950*/  I2F.F64.U16 R4, R19 ;  /* 0x0000001300047312 */ /* 0x01de220000101800 */
[----:B------:R-:W-:-:S05]  /*3960*/  CS2R R6, SRZ ;  /* 0x0000000000067805 */ /* 0x000fca000001ff00 */
[----:B0-----:R0:W-:Y:S01]  /*3970*/  STG.E.128 desc[UR36][R16.64], R4 ;  /* 0x0000000410007986 */ /* 0x0011e2000c101d24 */
[----:B------:R-:W-:Y:S05]  /*3980*/  BRA `(.L_x_24491) ;  /* 0x0000000800647947 */ /* 0x000fea0003800000 */
.L_x_24499:
[----:B------:R-:W-:-:S13]  /*3990*/  ISETP.NE.AND P0, PT, R2, 0xf, PT ;  /* 0x0000000f0200780c */ /* 0x000fda0003f05270 */
[----:B------:R-:W-:Y:S05]  /*39a0*/  @!P0 BRA `(.L_x_24501) ;  /* 0x0000000000b48947 */ /* 0x000fea0003800000 */
[----:B------:R-:W-:-:S13]  /*39b0*/  ISETP.NE.AND P0, PT, R2, 0x17, PT ;  /* 0x000000170200780c */ /* 0x000fda0003f05270 */
[----:B------:R-:W-:Y:S05]  /*39c0*/  @!P0 BRA `(.L_x_24502) ;  /* 0x0000000000548947 */ /* 0x000fea0003800000 */
[----:B------:R-:W-:-:S13]  /*39d0*/  ISETP.NE.AND P0, PT, R2, 0x18, PT ;  /* 0x000000180200780c */ /* 0x000fda0003f05270 */
[----:B------:R-:W-:Y:S05]  /*39e0*/  @P0 BRA `(.L_x_24490) ;  /* 0x0000000400f40947 */ /* 0x000fea0003800000 */
[----:B------:R-:W1:Y:S01]  /*39f0*/  I2F.U16 R19, R19 ;  /* 0x0000001300137306 */ /* 0x000e620000101000 */
[----:B------:R-:W-:Y:S01]  /*3a00*/  BSSY B0, `(.L_x_24503) ;  /* 0x000000e000007945 */ /* 0x000fe20003800000 */
[C---:B-1----:R-:W-:Y:S02]  /*3a10*/  LOP3.LUT R2, R19.reuse, 0x7fffffff, RZ, 0xc0, !PT ;  /* 0x7fffffff13027812 */ /* 0x042fe400078ec0ff */
        /* <DEDUP_REMOVED lines=12> */
.L_x_24504:
[----:B------:R-:W-:Y:S05]  /*3ae0*/  BSYNC B0 ;  /* 0x0000000000007941 */ /* 0x000fea0003800000 */
.L_x_24503:
[----:B------:R-:W-:-:S05]  /*3af0*/  LOP3.LUT R3, R0, R3, RZ, 0xfc, !PT ;  /* 0x0000000300037212 */ /* 0x000fca00078efcff */
[----:B------:R1:W-:Y:S01]  /*3b00*/  STG.E.U8 desc[UR36][R16.64], R3 ;  /* 0x0000000310007986 */ /* 0x0003e2000c101124 */
[----:B------:R-:W-:Y:S05]  /*3b10*/  BRA `(.L_x_24491) ;  /* 0x0000000800007947 */ /* 0x000fea0003800000 */
.L_x_24502:
[----:B------:R-:W1:Y:S01]  /*3b20*/  I2F.U16 R19, R19 ;  /* 0x0000001300137306 */ /* 0x000e620000101000 */
[----:B------:R-:W-:Y:S01]  /*3b30*/  BSSY B0, `(.L_x_24505) ;  /* 0x000000f000007945 */ /* 0x000fe20003800000 */
[----:B-1----:R-:W-:-:S04]  /*3b40*/  LOP3.LUT R2, R19, 0x7fffffff, RZ, 0xc0, !PT ;  /* 0x7fffffff13027812 */ /* 0x002fc800078ec0ff */
        /* <DEDUP_REMOVED lines=10> */
.L_x_24506:
[----:B------:R-:W-:Y:S01]  /*3bf0*/  IMAD.MOV.U32 R0, RZ, RZ, 0x7f ;  /* 0x0000007fff007424 */ /* 0x000fe200078e00ff */
[----:B------:R-:W-:-:S04]  /*3c00*/  ISETP.GT.U32.AND P0, PT, R2, 0x7f800000, PT ;  /* 0x7f8000000200780c */ /* 0x000fc80003f04070 */
[----:B------:R-:W-:-:S09]  /*3c10*/  SEL R0, R0, 0x7c, P0 ;  /* 0x0000007c00007807 */ /* 0x000fd20000000000 */
.L_x_24507:
[----:B------:R-:W-:Y:S05]  /*3c20*/  BSYNC B0 ;  /* 0x0000000000007941 */ /* 0x000fea0003800000 */
.L_x_24505:
[----:B------:R-:W-:-:S04]  /*3c30*/  LOP3.LUT R2, R19, 0x80000000, RZ, 0xc0, !PT ;  /* 0x8000000013027812 */ /* 0x000fc800078ec0ff */
[----:B------:R-:W-:-:S04]  /*3c40*/  SHF.R.U32.HI R3, RZ, 0x18, R2 ;  /* 0x00000018ff037819 */ /* 0x000fc80000011602 */
[----:B------:R-:W-:-:S05]  /*3c50*/  LOP3.LUT R3, R0, R3, RZ, 0xfc, !PT ;  /* 0x0000000300037212 */ /* 0x000fca00078efcff */
[----:B------:R1:W-:Y:S01]  /*3c60*/  STG.E.U8 desc[UR36][R16.64], R3 ;  /* 0x0000000310007986 */ /* 0x0003e2000c101124 */
[----:B------:R-:W-:Y:S05]  /*3c70*/  BRA `(.L_x_24491) ;  /* 0x0000000400a87947 */ /* 0x000fea0003800000 */
.L_x_24501:
[----:B------:R-:W1:Y:S02]  /*3c80*/  I2F.U16 R0, R19 ;  /* 0x0000001300007306 */ /* 0x000e640000101000 */
[----:B-1----:R-:W-:-:S05]  /*3c90*/  F2FP.BF16.F32.PACK_AB R0, RZ, R0 ;  /* 0x00000000ff00723e */ /* 0x002fca00000010ff */
[----:B------:R1:W-:Y:S01]  /*3ca0*/  STG.E.U16 desc[UR36][R16.64], R0 ;  /* 0x0000000010007986 */ /* 0x0003e2000c101524 */
[----:B------:R-:W-:Y:S05]  /*3cb0*/  BRA `(.L_x_24491) ;  /* 0x0000000400987947 */ /* 0x000fea0003800000 */
.L_x_24498:
        /* <DEDUP_REMOVED lines=10> */
.L_x_24510:
[----:B------:R-:W1:Y:S01]  /*3d60*/  I2F.U16 R19, R19 ;  /* 0x0000001300137306 */ /* 0x000e620000101000 */
[----:B------:R-:W-:Y:S01]  /*3d70*/  BSSY B0, `(.L_x_24511) ;  /* 0x0000014000007945 */ /* 0x000fe20003800000 */
[----:B------:R-:W-:Y:S01]  /*3d80*/  IMAD.MOV.U32 R8, RZ, RZ, 0x80 ;  /* 0x00000080ff087424 */ /* 0x000fe200078e00ff */
[----:B-1----:R-:W-:-:S04]  /*3d90*/  LOP3.LUT R2, R19, 0x7fffffff, RZ, 0xc0, !PT ;  /* 0x7fffffff13027812 */ /* 0x002fc800078ec0ff */
        /* <DEDUP_REMOVED lines=13> */
.L_x_24513:
[----:B------:R-:W-:-:S04]  /*3e70*/  LOP3.LUT R2, R19, 0x80000000, RZ, 0xc0, !PT ;  /* 0x8000000013027812 */ /* 0x000fc800078ec0ff */
[----:B------:R-:W-:-:S04]  /*3e80*/  SHF.R.U32.HI R3, RZ, 0x18, R2 ;  /* 0x00000018ff037819 */ /* 0x000fc80000011602 */
[----:B------:R-:W-:-:S04]  /*3e90*/  LOP3.LUT R0, R0, R3, RZ, 0xfc, !PT ;  /* 0x0000000300007212 */ /* 0x000fc800078efcff */
[----:B------:R-:W-:-:S07]  /*3ea0*/  PRMT R8, R0, 0x7610, R8 ;  /* 0x0000761000087816 */ /* 0x000fce0000000008 */
.L_x_24512:
[----:B------:R-:W-:Y:S05]  /*3eb0*/  BSYNC B0 ;  /* 0x0000000000007941 */ /* 0x000fea0003800000 */
.L_x_24511:
[----:B------:R1:W-:Y:S01]  /*3ec0*/  STG.E.U8 desc[UR36][R16.64], R8 ;  /* 0x0000000810007986 */ /* 0x0003e2000c101124 */
[----:B------:R-:W-:Y:S05]  /*3ed0*/  BRA `(.L_x_24491) ;  /* 0x0000000400107947 */ /* 0x000fea0003800000 */
.L_x_24509:
        /* <DEDUP_REMOVED lines=17> */
.L_x_24516:
[----:B------:R-:W-:-:S04]  /*3ff0*/  LOP3.LUT R2, R19, 0x80000000, RZ, 0xc0, !PT ;  /* 0x8000000013027812 */ /* 0x000fc800078ec0ff */
[----:B------:R-:W-:-:S04]  /*4000*/  SHF.R.U32.HI R3, RZ, 0x18, R2 ;  /* 0x00000018ff037819 */ /* 0x000fc80000011602 */
[----:B------:R-:W-:-:S04]  /*4010*/  LOP3.LUT R0, R0, R3, RZ, 0xfc, !PT ;  /* 0x0000000300007212 */ /* 0x000fc800078efcff */
[----:B------:R-:W-:-:S07]  /*4020*/  PRMT R8, R0, 0x7610, R8 ;  /* 0x0000761000087816 */ /* 0x000fce0000000008 */
.L_x_24515:
[----:B------:R-:W-:Y:S05]  /*4030*/  BSYNC B0 ;  /* 0x0000000000007941 */ /* 0x000fea0003800000 */
.L_x_24514:
[----:B------:R1:W-:Y:S01]  /*4040*/  STG.E.U8 desc[UR36][R16.64], R8 ;  /* 0x0000000810007986 */ /* 0x0003e2000c101124 */
[----:B------:R-:W-:Y:S05]  /*4050*/  BRA `(.L_x_24491) ;  /* 0x0000000000b07947 */ /* 0x000fea0003800000 */
.L_x_24508:
[----:B------:R-:W-:-:S13]  /*4060*/  ISETP.NE.AND P0, PT, R2, 0x1c, PT ;  /* 0x0000001c0200780c */ /* 0x000fda0003f05270 */
[----:B------:R-:W-:Y:S05]  /*4070*/  @!P0 BRA `(.L_x_24517) ;  /* 0x0000000000a48947 */ /* 0x000fea0003800000 */
[----:B------:R-:W-:-:S13]  /*4080*/  ISETP.NE.AND P0, PT, R2, 0x1d, PT ;  /* 0x0000001d0200780c */ /* 0x000fda0003f05270 */
[----:B------:R-:W-:Y:S05]  /*4090*/  @!P0 BRA `(.L_x_24518) ;  /* 0x00000000008c8947 */ /* 0x000fea0003800000 */
[----:B------:R-:W-:-:S13]  /*40a0*/  ISETP.NE.AND P0, PT, R2, 0x2c, PT ;  /* 0x0000002c0200780c */ /* 0x000fda0003f05270 */
[----:B------:R-:W-:Y:S05]  /*40b0*/  @P0 BRA `(.L_x_24490) ;  /* 0x0000000000400947 */ /* 0x000fea0003800000 */
[----:B0-234-:R-:W0:Y:S02]  /*40c0*/  I2F.U16 R4, R19 ;  /* 0x0000001300047306 */ /* 0x01de240000101000 */
        /* <DEDUP_REMOVED lines=15> */
.L_x_24490:
[----:B------:R-:W-:Y:S01]  /*41c0*/  MOV R2, 0x0 ;  /* 0x0000000000027802 */ /* 0x000fe20000000f00 */
[----:B------:R-:W-:Y:S01]  /*41d0*/  ULDC.64 UR4, c[0x4][0x188] ;  /* 0x0100620000047ab9 */ /* 0x000fe20000000a00 */
[----:B------:R-:W-:Y:S01]  /*41e0*/  ULDC.64 UR6, c[0x4][0x190] ;  /* 0x0100640000067ab9 */ /* 0x000fe20000000a00 */
[----:B0-234-:R-:W-:Y:S02]  /*41f0*/  IMAD.U32 R4, RZ, RZ, UR4 ;  /* 0x00000004ff047e24 */ /* 0x01dfe4000f8e00ff */
        /* <DEDUP_REMOVED lines=12> */
.L_x_24519:
[----:B------:R-:W-:Y:S05]  /*42c0*/  BRA `(.L_x_24491) ;  /* 0x0000000000147947 */ /* 0x000fea0003800000 */
.L_x_24518:
[----:B------:R-:W-:Y:S02]  /*42d0*/  IMAD.MOV.U32 R2, RZ, RZ, R19 ;  /* 0x000000ffff027224 */ /* 0x000fe400078e0013 */
[----:B------:R-:W-:-:S05]  /*42e0*/  IMAD.MOV.U32 R3, RZ, RZ, RZ ;  /* 0x000000ffff037224 */ /* 0x000fca00078e00ff */
[----:B------:R1:W-:Y:S01]  /*42f0*/  STG.E.64 desc[UR36][R16.64], R2 ;  /* 0x0000000210007986 */ /* 0x0003e2000c101b24 */
[----:B------:R-:W-:Y:S05]  /*4300*/  BRA `(.L_x_24491) ;  /* 0x0000000000047947 */ /* 0x000fea0003800000 */
.L_x_24517:
[----:B------:R1:W-:Y:S02]  /*4310*/  STG.E desc[UR36][R16.64], R19 ;  /* 0x0000001310007986 */ /* 0x0003e4000c101924 */
.L_x_24491:
[----:B------:R-:W-:-:S04]  /*4320*/  IMAD R18, R18, 0x200, R23 ;  /* 0x0000020012127824 */ /* 0x000fc800078e0217 */
[----:B-1----:R-:W-:-:S07]  /*4330*/  VIADD R19, R18, 0x80 ;  /* 0x0000008012137836 */ /* 0x002fce0000000000 */
.L_x_24418:
[----:B------:R-:W-:Y:S05]  /*4340*/  BSYNC B6 ;  /* 0x0000000000067941 */ /* 0x000fea0003800000 */
.L_x_24417:
[----:B------:R-:W-:Y:S01]  /*4350*/  ULDC UR4, c[0x0][0x210] ;  /* 0x0000840000047ab9 */ /* 0x000fe20000000800 */
[----:B------:R-:W-:Y:S01]  /*4360*/  BSSY B6, `(.L_x_24520) ;  /* 0x0000429000067945 */ /* 0x000fe20003800000 */
[----:B------:R-:W-:-:S13]  /*4370*/  ISETP.GE.AND P0, PT, R19, UR4, PT ;  /* 0x0000000413007c0c */ /* 0x000fda000bf06270 */
[----:B------:R-:W-:Y:S05]  /*4380*/  @P0 BRA `(.L_x_24521) ;  /* 0x0000004000980947 */ /* 0x000fea0003800000 */
[----:B0-----:R-:W0:Y:S01]  /*4390*/  LDC R6, c[0x0][0x218] ;  /* 0x00008600ff067b82 */ /* 0x001e220000000800 */
[----:B------:R-:W-:Y:S02]  /*43a0*/  IMAD.MOV.U32 R18, RZ, RZ, RZ ;  /* 0x000000ffff127224 */ /* 0x000fe400078e00ff */
        /* <DEDUP_REMOVED lines=22> */
[----:B--234-:R-:W-:-:S05]  /*4510*/  IMAD.HI.U32 R4, R3, UR7, R2 ;  /* 0x0000000703047c27 */ /* 0x01cfca000f8e0002 */
        /* <DEDUP_REMOVED lines=329> */
.L_x_24522:
[----:B------:R-:W0:Y:S01]  /*59b0*/  LDC.U8 R3, c[0x0][0x492] ;  /* 0x00012480ff037b82 */ /* 0x000e220000000000 */
[----:B------:R-:W-:Y:S01]  /*59c0*/  ULDC.64 UR4, c[0x0][0x478] ;  /* 0x00011e0000047ab9 */ /* 0x000fe20000000a00 */
[----:B------:R-:W-:Y:S01]  /*59d0*/  ULDC.64 UR6, c[0x0][0x480] ;  /* 0x0001200000067ab9 */ /* 0x000fe20000000a00 */
[----:B------:R-:W-:Y:S02]  /*59e0*/  IADD3 R16, P0, R16, UR4, RZ ;  /* 0x0000000410107c10 */ /* 0x000fe4000ff1e0ff */
[----:B--234-:R-:W-:-:S03]  /*59f0*/  IADD3 R4, P1, R0, UR6, RZ ;  /* 0x0000000600047c10 */ /* 0x01cfc6000ff3e0ff */
        /* <DEDUP_REMOVED lines=15> */
.L_x_24526:
[----:B------:R0:W5:Y:S01]  /*5af0*/  LDG.E.U8 R22, desc[UR36][R4.64] ;  /* 0x0000002404167981 */ /* 0x000162000c1e1100 */
[----:B------:R-:W-:Y:S05]  /*5b00*/  BRA `(.L_x_24528) ;  /* 0x0000000c00647947 */ /* 0x000fea0003800000 */
.L_x_24525:
        /* <DEDUP_REMOVED lines=8> */
.L_x_24530:
[----:B------:R3:W5:Y:S01]  /*5b90*/  LDG.E.U8 R22, desc[UR36][R4.64] ;  /* 0x0000002404167981 */ /* 0x000762000c1e1100 */
[----:B------:R-:W-:Y:S05]  /*5ba0*/  BRA `(.L_x_24528) ;  /* 0x0000000c003c7947 */ /* 0x000fea0003800000 */
.L_x_24529:
[----:B------:R0:W5:Y:S01]  /*5bb0*/  LDG.E.U16 R22, desc[UR36][R4.64] ;  /* 0x0000002404167981 */ /* 0x000162000c1e1500 */
[----:B------:R-:W-:Y:S05]  /*5bc0*/  BRA `(.L_x_24528) ;  /* 0x0000000c00347947 */ /* 0x000fea0003800000 */
.L_x_24524:
        /* <DEDUP_REMOVED lines=10> */
.L_x_24532:
[----:B------:R-:W2:Y:S02]  /*5c70*/  LDG.E.U16 R2, desc[UR36][R4.64] ;  /* 0x0000002404027981 */ /* 0x000ea4000c1e1500 */
[----:B--2---:R-:W-:-:S06]  /*5c80*/  HADD2.F32 R2, -RZ, R2.H0_H0 ;  /* 0x20000002ff027230 */ /* 0x004fcc0000004100 */
[----:B------:R-:W0:Y:S02]  /*5c90*/  F2I.S64.TRUNC R2, R2 ;  /* 0x0000000200027311 */ /* 0x000e24000020d900 */
[----:B0-----:R-:W-:Y:S01]  /*5ca0*/  PRMT R22, R2, 0x7610, R22 ;  /* 0x0000761002167816 */ /* 0x001fe20000000016 */
[----:B------:R-:W-:Y:S06]  /*5cb0*/  BRA `(.L_x_24528) ;  /* 0x0000000800f87947 */ /* 0x000fec0003800000 */
.L_x_24531:
        /* <DEDUP_REMOVED lines=10> */
.L_x_24534:
[----:B------:R-:W2:Y:S02]  /*5d60*/  LDG.E.U16 R4, desc[UR36][R4.64] ;  /* 0x0000002404047981 */ /* 0x000ea4000c1e1500 */
[----:B--2---:R-:W-:-:S06]  /*5d70*/  HADD2.F32 R2, -RZ, R4.H0_H0 ;  /* 0x20000004ff027230 */ /* 0x004fcc0000004100 */
[----:B------:R-:W0:Y:S02]  /*5d80*/  F2I.S64.TRUNC R2, R2 ;  /* 0x0000000200027311 */ /* 0x000e24000020d900 */
[----:B0-----:R-:W-:Y:S01]  /*5d90*/  PRMT R22, R2, 0x7610, R22 ;  /* 0x0000761002167816 */ /* 0x001fe20000000016 */
[----:B------:R-:W-:Y:S06]  /*5da0*/  BRA `(.L_x_24528) ;  /* 0x0000000800bc7947 */ /* 0x000fec0003800000 */
.L_x_24533:
[----:B------:R-:W2:Y:S02]  /*5db0*/  LDG.E.64 R2, desc[UR36][R4.64] ;  /* 0x0000002404027981 */ /* 0x000ea4000c1e1b00 */
[----:B--2---:R-:W0:Y:S02]  /*5dc0*/  F2I.S64.F64.TRUNC R2, R2 ;  /* 0x0000000200027311 */ /* 0x004e24000030d900 */
[----:B0-----:R-:W-:Y:S01]  /*5dd0*/  PRMT R22, R2, 0x7610, R22 ;  /* 0x0000761002167816 */ /* 0x001fe20000000016 */
[----:B------:R-:W-:Y:S06]  /*5de0*/  BRA `(.L_x_24528) ;  /* 0x0000000800ac7947 */ /* 0x000fec0003800000 */
.L_x_24523:
        /* <DEDUP_REMOVED lines=12> */
.L_x_24537:
[----:B------:R-:W2:Y:S02]  /*5eb0*/  LDG.E.64 R4, desc[UR36][R4.64] ;  /* 0x0000002404047981 */ /* 0x000ea4000c1e1b00 */
[----:B--2---:R-:W0:Y:S02]  /*5ec0*/  F2I.S64.F64.TRUNC R2, R4 ;  /* 0x0000000400027311 */ /* 0x004e24000030d900 */
[----:B0-----:R-:W-:Y:S01]  /*5ed0*/  PRMT R22, R2, 0x7610, R22 ;  /* 0x0000761002167816 */ /* 0x001fe20000000016 */
[----:B------:R-:W-:Y:S06]  /*5ee0*/  BRA `(.L_x_24528) ;  /* 0x00000008006c7947 */ /* 0x000fec0003800000 */
.L_x_24536:
        /* <DEDUP_REMOVED lines=28> */
.L_x_24539:
        /* <DEDUP_REMOVED lines=15> */
.L_x_24538:
[----:B------:R-:W2:Y:S02]  /*61a0*/  LDG.E.U16 R2, desc[UR36][R4.64] ;  /* 0x0000002404027981 */ /* 0x000ea4000c1e1500 */
[----:B--2---:R-:W-:-:S06]  /*61b0*/  IMAD.U32 R2, R2, 0x10000, RZ ;  /* 0x0001000002027824 */ /* 0x004fcc00078e00ff */
[----:B------:R-:W0:Y:S02]  /*61c0*/  F2I.S64.TRUNC R2, R2 ;  /* 0x0000000200027311 */ /* 0x000e24000020d900 */
[----:B0-----:R-:W-:Y:S01]  /*61d0*/  PRMT R22, R2, 0x7610, R22 ;  /* 0x0000761002167816 */ /* 0x001fe20000000016 */
[----:B------:R-:W-:Y:S06]  /*61e0*/  BRA `(.L_x_24528) ;  /* 0x0000000400ac7947 */ /* 0x000fec0003800000 */
.L_x_24535:
        /* <DEDUP_REMOVED lines=10> */
.L_x_24542:
        /* <DEDUP_REMOVED lines=21> */
.L_x_24546:
[----:B------:R-:W-:Y:S05]  /*63e0*/  BSYNC B1 ;  /* 0x0000000000017941 */ /* 0x000fea0003800000 */
.L_x_24545:
[----:B------:R-:W-:Y:S01]  /*63f0*/  IMAD.SHL.U32 R2, R2, 0x100000, RZ ;  /* 0x0010000002027824 */ /* 0x000fe200078e00ff */
[----:B------:R-:W-:-:S04]  /*6400*/  LEA R3, R0, 0x3b800000, 0x17 ;  /* 0x3b80000000037811 */ /* 0x000fc800078eb8ff */
[----:B------:R-:W-:-:S07]  /*6410*/  LOP3.LUT R2, R3, R2, R4, 0xfe, !PT ;  /* 0x0000000203027212 */ /* 0x000fce00078efe04 */
.L_x_24544:
[----:B------:R-:W-:Y:S05]  /*6420*/  BSYNC B0 ;  /* 0x0000000000007941 */ /* 0x000fea0003800000 */
.L_x_24543:
[----:B------:R-:W0:Y:S02]  /*6430*/  F2I.S64.TRUNC R2, R2 ;  /* 0x0000000200027311 */ /* 0x000e24000020d900 */
[----:B0-----:R-:W-:Y:S01]  /*6440*/  PRMT R22, R2, 0x7610, R22 ;  /* 0x0000761002167816 */ /* 0x001fe20000000016 */
[----:B------:R-:W-:Y:S06]  /*6450*/  BRA `(.L_x_24528) ;  /* 0x0000000400107947 */ /* 0x000fec0003800000 */
.L_x_24541:
        /* <DEDUP_REMOVED lines=21> */
.L_x_24550:
[----:B------:R-:W-:Y:S05]  /*65b0*/  BSYNC B1 ;  /* 0x0000000000017941 */ /* 0x000fea0003800000 */
.L_x_24549:
[----:B------:R-:W-:Y:S01]  /*65c0*/  IMAD.SHL.U32 R2, R2, 0x200000, RZ ;  /* 0x0020000002027824 */ /* 0x000fe200078e00ff */
[----:B------:R-:W-:-:S04]  /*65d0*/  LEA R3, R0, 0x37800000, 0x17 ;  /* 0x3780000000037811 */ /* 0x000fc800078eb8ff */
[----:B------:R-:W-:-:S07]  /*65e0*/  LOP3.LUT R2, R3, R2, R4, 0xfe, !PT ;  /* 0x0000000203027212 */ /* 0x000fce00078efe04 */
.L_x_24548:
[----:B------:R-:W-:Y:S05]  /*65f0*/  BSYNC B0 ;  /* 0x0000000000007941 */ /* 0x000fea0003800000 */
.L_x_24547:
[----:B------:R-:W0:Y:S02]  /*6600*/  F2I.S64.TRUNC R2, R2 ;  /* 0x0000000200027311 */ /* 0x000e24000020d900 */
[----:B0-----:R-:W-:Y:S01]  /*6610*/  PRMT R22, R2, 0x7610, R22 ;  /* 0x0000761002167816 */ /* 0x001fe20000000016 */
[----:B------:R-:W-:Y:S06]  /*6620*/  BRA `(.L_x_24528) ;  /* 0x00000000009c7947 */ /* 0x000fec0003800000 */
.L_x_24540:
        /* <DEDUP_REMOVED lines=14> */
.L_x_24554:
[----:B------:R-:W-:Y:S05]  /*6710*/  BSYNC B0 ;  /* 0x0000000000007941 */ /* 0x000fea0003800000 */
.L_x_24553:
[----:B------:R-:W0:Y:S02]  /*6720*/  F2I.S64.TRUNC R2, R2 ;  /* 0x0000000200027311 */ /* 0x000e24000020d900 */
[----:B0-----:R-:W-:Y:S01]  /*6730*/  PRMT R22, R2, 0x7610, R22 ;  /* 0x0000761002167816 */ /* 0x001fe20000000016 */
[----:B------:R-:W-:Y:S06]  /*6740*/  BRA `(.L_x_24528) ;  /* 0x0000000000547947 */ /* 0x000fec0003800000 */
.L_x_24527:
        /* <DEDUP_REMOVED lines=16> */
.L_x_24555:
[----:B------:R-:W-:Y:S01]  /*6850*/  PRMT R22, RZ, 0x7610, R22 ;  /* 0x00007610ff167816 */ /* 0x000fe20000000016 */
[----:B------:R-:W-:Y:S06]  /*6860*/  BRA `(.L_x_24528) ;  /* 0x00000000000c7947 */ /* 0x000fec0003800000 */
.L_x_24552:
[----:B------:R1:W5:Y:S01]  /*6870*/  LDG.E.U8 R22, desc[UR36][R4.64] ;  /* 0x0000002404167981 */ /* 0x000362000c1e1100 */
[----:B------:R-:W-:Y:S05]  /*6880*/  BRA `(.L_x_24528) ;  /* 0x0000000000047947 */ /* 0x000fea0003800000 */
.L_x_24551:
[----:B------:R2:W5:Y:S02]  /*6890*/  LDG.E.U8 R22, desc[UR36][R4.64] ;  /* 0x0000002404167981 */ /* 0x000564000c1e1100 */
.L_x_24528:
        /* <DEDUP_REMOVED lines=17> */
.L_x_24559:
[----:B------:R4:W5:Y:S01]  /*69b0*/  LDG.E.U8 R0, desc[UR36][R4.64] ;  /* 0x0000002404007981 */ /* 0x000962000c1e1100 */
[----:B------:R-:W-:Y:S05]  /*69c0*/  BRA `(.L_x_24561) ;  /* 0x0000000c00647947 */ /* 0x000fea0003800000 */
.L_x_24558:
        /* <DEDUP_REMOVED lines=8> */
.L_x_24563:
[----:B------:R2:W5:Y:S01]  /*6a50*/  LDG.E.U8 R0, desc[UR36][R4.64] ;  /* 0x0000002404007981 */ /* 0x000562000c1e1100 */
[----:B------:R-:W-:Y:S05]  /*6a60*/  BRA `(.L_x_24561) ;  /* 0x0000000c003c7947 */ /* 0x000fea0003800000 */
.L_x_24562:
[----:B------:R0:W5:Y:S01]  /*6a70*/  LDG.E.U16 R0, desc[UR36][R4.64] ;  /* 0x0000002404007981 */ /* 0x000162000c1e1500 */
[----:B------:R-:W-:Y:S05]  /*6a80*/  BRA `(.L_x_24561) ;  /* 0x0000000c00347947 */ /* 0x000fea0003800000 */
.L_x_24557:
        /* <DEDUP_REMOVED lines=10> */
.L_x_24565:
[----:B------:R-:W2:Y:S02]  /*6b30*/  LDG.E.U16 R2, desc[UR36][R4.64] ;  /* 0x0000002404027981 */ /* 0x000ea4000c1e1500 */
[----:B--2---:R-:W-:-:S06]  /*6b40*/  HADD2.F32 R2, -RZ, R2.H0_H0 ;  /* 0x20000002ff027230 */ /* 0x004fcc0000004100 */
[----:B------:R-:W0:Y:S02]  /*6b50*/  F2I.S64.TRUNC R2, R2 ;  /* 0x0000000200027311 */ /* 0x000e24000020d900 */
[----:B0-----:R-:W-:Y:S01]  /*6b60*/  PRMT R0, R2, 0x7610, R0 ;  /* 0x0000761002007816 */ /* 0x001fe20000000000 */
[----:B------:R-:W-:Y:S06]  /*6b70*/  BRA `(.L_x_24561) ;  /* 0x0000000800f87947 */ /* 0x000fec0003800000 */
.L_x_24564:
        /* <DEDUP_REMOVED lines=10> */
.L_x_24567:
[----:B------:R-:W2:Y:S02]  /*6c20*/  LDG.E.U16 R4, desc[UR36][R4.64] ;  /* 0x0000002404047981 */ /* 0x000ea4000c1e1500 */
[----:B--2---:R-:W-:-:S06]  /*6c30*/  HADD2.F32 R2, -RZ, R4.H0_H0 ;  /* 0x20000004ff027230 */ /* 0x004fcc0000004100 */
[----:B------:R-:W0:Y:S02]  /*6c40*/  F2I.S64.TRUNC R2, R2 ;  /* 0x0000000200027311 */ /* 0x000e24000020d900 */
[----:B0-----:R-:W-:Y:S01]  /*6c50*/  PRMT R0, R2, 0x7610, R0 ;  /* 0x0000761002007816 */ /* 0x001fe20000000000 */
[----:B------:R-:W-:Y:S06]  /*6c60*/  BRA `(.L_x_24561) ;  /* 0x0000000800bc7947 */ /* 0x000fec0003800000 */
.L_x_24566:
[----:B------:R-:W2:Y:S02]  /*6c70*/  LDG.E.64 R2, desc[UR36][R4.64] ;  /* 0x0000002404027981 */ /* 0x000ea4000c1e1b00 */
[----:B--2---:R-:W0:Y:S02]  /*6c80*/  F2I.S64.F64.TRUNC R2, R2 ;  /* 0x0000000200027311 */ /* 0x004e24000030d900 */
[----:B0-----:R-:W-:Y:S01]  /*6c90*/  PRMT R0, R2, 0x7610, R0 ;  /* 0x0000761002007816 */ /* 0x001fe20000000000 */
[----:B------:R-:W-:Y:S06]  /*6ca0*/  BRA `(.L_x_24561) ;  /* 0x0000000800ac7947 */ /* 0x000fec0003800000 */
.L_x_24556:
        /* <DEDUP_REMOVED lines=12> */
.L_x_24570:
[----:B------:R-:W2:Y:S02]  /*6d70*/  LDG.E.64 R4, desc[UR36][R4.64] ;  /* 0x0000002404047981 */ /* 0x000ea4000c1e1b00 */
[----:B--2---:R-:W0:Y:S02]  /*6d80*/  F2I.S64.F64.TRUNC R2, R4 ;  /* 0x0000000400027311 */ /* 0x004e24000030d900 */
[----:B0-----:R-:W-:Y:S01]  /*6d90*/  PRMT R0, R2, 0x7610, R0 ;  /* 0x0000761002007816 */ /* 0x001fe20000000000 */
[----:B------:R-:W-:Y:S06]  /*6da0*/  BRA `(.L_x_24561) ;  /* 0x00000008006c7947 */ /* 0x000fec0003800000 */
.L_x_24569:
        /* <DEDUP_REMOVED lines=28> */
.L_x_24572:
        /* <DEDUP_REMOVED lines=15> */
.L_x_24571:
[----:B------:R-:W2:Y:S02]  /*7060*/  LDG.E.U16 R2, desc[UR36][R4.64] ;  /* 0x0000002404027981 */ /* 0x000ea4000c1e1500 */
[----:B--2---:R-:W-:-:S06]  /*7070*/  IMAD.U32 R2, R2, 0x10000, RZ ;  /* 0x0001000002027824 */ /* 0x004fcc00078e00ff */
[----:B------:R-:W0:Y:S02]  /*7080*/  F2I.S64.TRUNC R2, R2 ;  /* 0x0000000200027311 */ /* 0x000e24000020d900 */
[----:B0-----:R-:W-:Y:S01]  /*7090*/  PRMT R0, R2, 0x7610, R0 ;  /* 0x0000761002007816 */ /* 0x001fe20000000000 */
[----:B------:R-:W-:Y:S06]  /*70a0*/  BRA `(.L_x_24561) ;  /* 0x0000000400ac7947 */ /* 0x000fec0003800000 */
.L_x_24568:
        /* <DEDUP_REMOVED lines=10> */
.L_x_24575:
        /* <DEDUP_REMOVED lines=21> */
.L_x_24579:
[----:B------:R-:W-:Y:S05]  /*72a0*/  BSYNC B1 ;  /* 0x0000000000017941 */ /* 0x000fea0003800000 */
.L_x_24578:
[----:B------:R-:W-:Y:S01]  /*72b0*/  IMAD.SHL.U32 R2, R2, 0x100000, RZ ;  /* 0x0010000002027824 */ /* 0x000fe200078e00ff */
[----:B------:R-:W-:-:S04]  /*72c0*/  LEA R3, R0, 0x3b800000, 0x17 ;  /* 0x3b80000000037811 */ /* 0x000fc800078eb8ff */
[----:B------:R-:W-:-:S07]  /*72d0*/  LOP3.LUT R2, R3, R2, R4, 0xfe, !PT ;  /* 0x0000000203027212 */ /* 0x000fce00078efe04 */
.L_x_24577:
[----:B------:R-:W-:Y:S05]  /*72e0*/  BSYNC B0 ;  /* 0x0000000000007941 */ /* 0x000fea0003800000 */
.L_x_24576:
[----:B------:R-:W0:Y:S02]  /*72f0*/  F2I.S64.TRUNC R2, R2 ;  /* 0x0000000200027311 */ /* 0x000e24000020d900 */
[----:B0-----:R-:W-:Y:S01]  /*7300*/  PRMT R0, R2, 0x7610, R0 ;  /* 0x0000761002007816 */ /* 0x001fe20000000000 */
[----:B------:R-:W-:Y:S06]  /*7310*/  BRA `(.L_x_24561) ;  /* 0x0000000400107947 */ /* 0x000fec0003800000 */
.L_x_24574:
        /* <DEDUP_REMOVED lines=21> */
.L_x_24583:
[----:B------:R-:W-:Y:S05]  /*7470*/  BSYNC B1 ;  /* 0x0000000000017941 */ /* 0x000fea0003800000 */
.L_x_24582:
[----:B------:R-:W-:Y:S01]  /*7480*/  IMAD.SHL.U32 R2, R2, 0x200000, RZ ;  /* 0x0020000002027824 */ /* 0x000fe200078e00ff */
[----:B------:R-:W-:-:S04]  /*7490*/  LEA R3, R0, 0x37800000, 0x17 ;  /* 0x3780000000037811 */ /* 0x000fc800078eb8ff */
[----:B------:R-:W-:-:S07]  /*74a0*/  LOP3.LUT R2, R3, R2, R4, 0xfe, !PT ;  /* 0x0000000203027212 */ /* 0x000fce00078efe04 */
.L_x_24581:
[----:B------:R-:W-:Y:S05]  /*74b0*/  BSYNC B0 ;  /* 0x0000000000007941 */ /* 0x000fea0003800000 */
.L_x_24580:
[----:B------:R-:W0:Y:S02]  /*74c0*/  F2I.S64.TRUNC R2, R2 ;  /* 0x0000000200027311 */ /* 0x000e24000020d900 */
[----:B0-----:R-:W-:Y:S01]  /*74d0*/  PRMT R0, R2, 0x7610, R0 ;  /* 0x0000761002007816 */ /* 0x001fe20000000000 */
[----:B------:R-:W-:Y:S06]  /*74e0*/  BRA `(.L_x_24561) ;  /* 0x00000000009c7947 */ /* 0x000fec0003800000 */
.L_x_24573:
        /* <DEDUP_REMOVED lines=14> */
.L_x_24587:
[----:B------:R-:W-:Y:S05]  /*75d0*/  BSYNC B0 ;  /* 0x0000000000007941 */ /* 0x000fea0003800000 */
.L_x_24586:
[----:B------:R-:W0:Y:S02]  /*75e0*/  F2I.S64.TRUNC R2, R2 ;  /* 0x0000000200027311 */ /* 0x000e24000020d900 */
[----:B0-----:R-:W-:Y:S01]  /*75f0*/  PRMT R0, R2, 0x7610, R0 ;  /* 0x0000761002007816 */ /* 0x001fe20000000000 */
[----:B------:R-:W-:Y:S06]  /*7600*/  BRA `(.L_x_24561) ;  /* 0x0000000000547947 */ /* 0x000fec0003800000 */
.L_x_24560:
        /* <DEDUP_REMOVED lines=16> */
.L_x_24588:
[----:B------:R-:W-:Y:S01]  /*7710*/  PRMT R0, RZ, 0x7610, R0 ;  /* 0x00007610ff007816 */ /* 0x000fe20000000000 */
[----:B------:R-:W-:Y:S06]  /*7720*/  BRA `(.L_x_24561) ;  /* 0x00000000000c7947 */ /* 0x000fec0003800000 */
.L_x_24585:
[----:B------:R0:W5:Y:S01]  /*7730*/  LDG.E.U8 R0, desc[UR36][R4.64] ;  /* 0x0000002404007981 */ /* 0x000162000c1e1100 */
[----:B------:R-:W-:Y:S05]  /*7740*/  BRA `(.L_x_24561) ;  /* 0x0000000000047947 */ /* 0x000fea0003800000 */
.L_x_24584:
[----:B------:R0:W5:Y:S02]  /*7750*/  LDG.E.U8 R0, desc[UR36][R4.64] ;  /* 0x0000002404007981 */ /* 0x000164000c1e1100 */
.L_x_24561:
[----:B01234-:R-:W0:Y:S01]  /*7760*/  LDC.U8 R5, c[0x0][0x491] ;  /* 0x00012440ff057b82 */ /* 0x01fe220000000000 */
[----:B-----5:R-:W-:Y:S02]  /*7770*/  LOP3.LUT R0, R0, 0xff, RZ, 0xc0, !PT ;  /* 0x000000ff00007812 */ /* 0x020fe400078ec0ff */
[----:B------:R-:W-:-:S04]  /*7780*/  LOP3.LUT R3, R22, 0xff, RZ, 0xc0, !PT ;  /* 0x000000ff16037812 */ /* 0x000fc800078ec0ff */
[----:B------:R-:W-:Y:S02]  /*7790*/  VIMNMX.U32 R2, R0, R3, PT ;  /* 0x0000000300027248 */ /* 0x000fe40003fe0000 */
        /* <DEDUP_REMOVED lines=13> */
.L_x_24592:
[----:B------:R0:W-:Y:S01]  /*7870*/  STG.E.U8 desc[UR36][R16.64], R2 ;  /* 0x0000000210007986 */ /* 0x0001e2000c101124 */
[----:B------:R-:W-:Y:S05]  /*7880*/  BRA `(.L_x_24594) ;  /* 0x0000000c00547947 */ /* 0x000fea0003800000 */
.L_x_24591:
        /* <DEDUP_REMOVED lines=9> */
.L_x_24596:
[----:B------:R3:W-:Y:S01]  /*7920*/  STG.E desc[UR36][R16.64], R2 ;  /* 0x0000000210007986 */ /* 0x0007e2000c101924 */
[----:B------:R-:W-:Y:S05]  /*7930*/  BRA `(.L_x_24594) ;  /* 0x0000000c00287947 */ /* 0x000fea0003800000 */
.L_x_24595:
[----:B------:R2:W-:Y:S01]  /*7940*/  STG.E.U16 desc[UR36][R16.64], R2 ;  /* 0x0000000210007986 */ /* 0x0005e2000c101524 */
[----:B------:R-:W-:Y:S05]  /*7950*/  BRA `(.L_x_24594) ;  /* 0x0000000c00207947 */ /* 0x000fea0003800000 */
.L_x_24590:
        /* <DEDUP_REMOVED lines=9> */
.L_x_24598:
[----:B------:R-:W0:Y:S02]  /*79f0*/  I2F.U16 R0, R2 ;  /* 0x0000000200007306 */ /* 0x000e240000101000 */
[----:B0-----:R-:W-:-:S05]  /*7a00*/  F2FP.F16.F32.PACK_AB R0, RZ, R0 ;  /* 0x00000000ff00723e */ /* 0x001fca00000000ff */
[----:B------:R0:W-:Y:S01]  /*7a10*/  STG.E.U16 desc[UR36][R16.64], R0 ;  /* 0x0000000010007986 */ /* 0x0001e2000c101524 */
[----:B------:R-:W-:Y:S05]  /*7a20*/  BRA `(.L_x_24594) ;  /* 0x0000000800ec7947 */ /* 0x000fea0003800000 */
.L_x_24597:
        /* <DEDUP_REMOVED lines=10> */
.L_x_24600:
[----:B------:R-:W0:Y:S02]  /*7ad0*/  I2F.U16 R2, R2 ;  /* 0x0000000200027306 */ /* 0x000e240000101000 */
[----:B0-----:R-:W-:-:S04]  /*7ae0*/  F2FP.F16.F32.PACK_AB R3, RZ, R2 ;  /* 0x00000002ff03723e */ /* 0x001fc800000000ff */
[----:B------:R-:W-:-:S05]  /*7af0*/  PRMT R3, R3, 0x5410, RZ ;  /* 0x0000541003037816 */ /* 0x000fca00000000ff */
[----:B------:R0:W-:Y:S01]  /*7b00*/  STG.E desc[UR36][R16.64], R3 ;  /* 0x0000000310007986 */ /* 0x0001e2000c101924 */
[----:B------:R-:W-:Y:S05]  /*7b10*/  BRA `(.L_x_24594) ;  /* 0x0000000800b07947 */ /* 0x000fea0003800000 */
.L_x_24599:
[----:B------:R-:W0:Y:S02]  /*7b20*/  I2F.F64.U16 R2, R2 ;  /* 0x0000000200027312 */ /* 0x000e240000101800 */
[----:B0-----:R0:W-:Y:S01]  /*7b30*/  STG.E.64 desc[UR36][R16.64], R2 ;  /* 0x0000000210007986 */ /* 0x0011e2000c101b24 */
[----:B------:R-:W-:Y:S05]  /*7b40*/  BRA `(.L_x_24594) ;  /* 0x0000000800a47947 */ /* 0x000fea0003800000 */
.L_x_24589:
        /* <DEDUP_REMOVED lines=13> */
.L_x_24603:
[----:B------:R-:W0:Y:S01]  /*7c20*/  I2F.F64.U16 R4, R2 ;  /* 0x0000000200047312 */ /* 0x000e220000101800 */
[----:B------:R-:W-:-:S05]  /*7c30*/  CS2R R6, SRZ ;  /* 0x0000000000067805 */ /* 0x000fca000001ff00 */
[----:B0-----:R0:W-:Y:S01]  /*7c40*/  STG.E.128 desc[UR36][R16.64], R4 ;  /* 0x0000000410007986 */ /* 0x0011e2000c101d24 */
[----:B------:R-:W-:Y:S05]  /*7c50*/  BRA `(.L_x_24594) ;  /* 0x0000000800607947 */ /* 0x000fea0003800000 */
.L_x_24602:
        /* <DEDUP_REMOVED lines=21> */
.L_x_24607:
[----:B------:R-:W-:Y:S05]  /*7db0*/  BSYNC B0 ;  /* 0x0000000000007941 */ /* 0x000fea0003800000 */
.L_x_24606:
[----:B------:R-:W-:-:S05]  /*7dc0*/  LOP3.LUT R3, R0, R3, RZ, 0xfc, !PT ;  /* 0x0000000300037212 */ /* 0x000fca00078efcff */
[----:B------:R0:W-:Y:S01]  /*7dd0*/  STG.E.U8 desc[UR36][R16.64], R3 ;  /* 0x0000000310007986 */ /* 0x0001e2000c101124 */
[----:B------:R-:W-:Y:S05]  /*7de0*/  BRA `(.L_x_24594) ;  /* 0x0000000400fc7947 */ /* 0x000fea0003800000 */
.L_x_24605:
        /* <DEDUP_REMOVED lines=13> */
.L_x_24609:
[----:B------:R-:W-:Y:S01]  /*7ec0*/  IMAD.MOV.U32 R0, RZ, RZ, 0x7f ;  /* 0x0000007fff007424 */ /* 0x000fe200078e00ff */
[----:B------:R-:W-:-:S04]  /*7ed0*/  ISETP.GT.U32.AND P0, PT, R3, 0x7f800000, PT ;  /* 0x7f8000000300780c */ /* 0x000fc80003f04070 */
[----:B------:R-:W-:-:S09]  /*7ee0*/  SEL R0, R0, 0x7c, P0 ;  /* 0x0000007c00007807 */ /* 0x000fd20000000000 */
.L_x_24610:
[----:B------:R-:W-:Y:S05]  /*7ef0*/  BSYNC B0 ;  /* 0x0000000000007941 */ /* 0x000fea0003800000 */
.L_x_24608:
[----:B------:R-:W-:-:S04]  /*7f00*/  LOP3.LUT R2, R5, 0x80000000, RZ, 0xc0, !PT ;  /* 0x8000000005027812 */ /* 0x000fc800078ec0ff */
[----:B------:R-:W-:-:S04]  /*7f10*/  SHF.R.U32.HI R3, RZ, 0x18, R2 ;  /* 0x00000018ff037819 */ /* 0x000fc80000011602 */
[----:B------:R-:W-:-:S05]  /*7f20*/  LOP3.LUT R3, R0, R3, RZ, 0xfc, !PT ;  /* 0x0000000300037212 */ /* 0x000fca00078efcff */
[----:B------:R0:W-:Y:S01]  /*7f30*/  STG.E.U8 desc[UR36][R16.64], R3 ;  /* 0x0000000310007986 */ /* 0x0001e2000c101124 */
[----:B------:R-:W-:Y:S05]  /*7f40*/  BRA `(.L_x_24594) ;  /* 0x0000000400a47947 */ /* 0x000fea0003800000 */
.L_x_24604:
[----:B------:R-:W0:Y:S02]  /*7f50*/  I2F.U16 R0, R2 ;  /* 0x0000000200007306 */ /* 0x000e240000101000 */
[----:B0-----:R-:W-:-:S05]  /*7f60*/  F2FP.BF16.F32.PACK_AB R0, RZ, R0 ;  /* 0x00000000ff00723e */ /* 0x001fca00000010ff */
[----:B------:R0:W-:Y:S01]  /*7f70*/  STG.E.U16 desc[UR36][R16.64], R0 ;  /* 0x0000000010007986 */ /* 0x0001e2000c101524 */
[----:B------:R-:W-:Y:S05]  /*7f80*/  BRA `(.L_x_24594) ;  /* 0x0000000400947947 */ /* 0x000fea0003800000 */
.L_x_24601:
        /* <DEDUP_REMOVED lines=10> */
.L_x_24613:
        /* <DEDUP_REMOVED lines=17> */
.L_x_24616:
[----:B------:R-:W-:-:S04]  /*8140*/  LOP3.LUT R2, R5, 0x80000000, RZ, 0xc0, !PT ;  /* 0x8000000005027812 */ /* 0x000fc800078ec0ff */
[----:B------:R-:W-:-:S04]  /*8150*/  SHF.R.U32.HI R3, RZ, 0x18, R2 ;  /* 0x00000018ff037819 */ /* 0x000fc80000011602 */
[----:B------:R-:W-:-:S04]  /*8160*/  LOP3.LUT R0, R0, R3, RZ, 0xfc, !PT ;  /* 0x0000000300007212 */ /* 0x000fc800078efcff */
[----:B------:R-:W-:-:S07]  /*8170*/  PRMT R8, R0, 0x7610, R8 ;  /* 0x0000761000087816 */ /* 0x000fce0000000008 */
.L_x_24615:
[----:B------:R-:W-:Y:S05]  /*8180*/  BSYNC B0 ;  /* 0x0000000000007941 */ /* 0x000fea0003800000 */
.L_x_24614:
[----:B------:R0:W-:Y:S01]  /*8190*/  STG.E.U8 desc[UR36][R16.64], R8 ;  /* 0x0000000810007986 */ /* 0x0001e2000c101124 */
[----:B------:R-:W-:Y:S05]  /*81a0*/  BRA `(.L_x_24594) ;  /* 0x00000004000c7947 */ /* 0x000fea0003800000 */
.L_x_24612:
        /* <DEDUP_REMOVED lines=17> */
.L_x_24619:
[----:B------:R-:W-:-:S04]  /*82c0*/  LOP3.LUT R2, R5, 0x80000000, RZ, 0xc0, !PT ;  /* 0x8000000005027812 */ /* 0x000fc800078ec0ff */
[----:B------:R-:W-:-:S04]  /*82d0*/  SHF.R.U32.HI R3, RZ, 0x18, R2 ;  /* 0x00000018ff037819 */ /* 0x000fc80000011602 */
[----:B------:R-:W-:-:S04]  /*82e0*/  LOP3.LUT R0, R0, R3, RZ, 0xfc, !PT ;  /* 0x0000000300007212 */ /* 0x000fc800078efcff */
[----:B------:R-:W-:-:S07]  /*82f0*/  PRMT R8, R0, 0x7610, R8 ;  /* 0x0000761000087816 */ /* 0x000fce0000000008 */
.L_x_24618:
[----:B------:R-:W-:Y:S05]  /*8300*/  BSYNC B0 ;  /* 0x0000000000007941 */ /* 0x000fea0003800000 */
.L_x_24617:
[----:B------:R0:W-:Y:S01]  /*8310*/  STG.E.U8 desc[UR36][R16.64], R8 ;  /* 0x0000000810007986 */ /* 0x0001e2000c101124 */
[----:B------:R-:W-:Y:S05]  /*8320*/  BRA `(.L_x_24594) ;  /* 0x0000000000ac7947 */ /* 0x000fea0003800000 */
.L_x_24611:
        /* <DEDUP_REMOVED lines=22> */
.L_x_24593:
        /* <DEDUP_REMOVED lines=16> */
.L_x_24622:
[----:B------:R-:W-:Y:S05]  /*8590*/  BRA `(.L_x_24594) ;  /* 0x0000000000107947 */ /* 0x000fea0003800000 */
.L_x_24621:
[----:B------:R-:W-:-:S05]  /*85a0*/  IMAD.MOV.U32 R3, RZ, RZ, RZ ;  /* 0x000000ffff037224 */ /* 0x000fca00078e00ff */
[----:B------:R0:W-:Y:S01]  /*85b0*/  STG.E.64 desc[UR36][R16.64], R2 ;  /* 0x0000000210007986 */ /* 0x0001e2000c101b24 */
[----:B------:R-:W-:Y:S05]  /*85c0*/  BRA `(.L_x_24594) ;  /* 0x0000000000047947 */ /* 0x000fea0003800000 */
.L_x_24620:
[----:B------:R0:W-:Y:S02]  /*85d0*/  STG.E desc[UR36][R16.64], R2 ;  /* 0x0000000210007986 */ /* 0x0001e4000c101924 */
.L_x_24594:
[----:B------:R-:W-:-:S07]  /*85e0*/  VIADD R19, R19, 0x80 ;  /* 0x0000008013137836 */ /* 0x000fce0000000000 */
.L_x_24521:
[----:B------:R-:W-:Y:S05]  /*85f0*/  BSYNC B6 ;  /* 0x0000000000067941 */ /* 0x000fea0003800000 */
.L_x_24520:
        /* <DEDUP_REMOVED lines=358> */
.L_x_24625:
        /* <DEDUP_REMOVED lines=20> */
.L_x_24629:
[----:B------:R3:W5:Y:S01]  /*9da0*/  LDG.E.U8 R22, desc[UR36][R4.64] ;  /* 0x0000002404167981 */ /* 0x000762000c1e1100 */
[----:B------:R-:W-:Y:S05]  /*9db0*/  BRA `(.L_x_24631) ;  /* 0x0000000c00647947 */ /* 0x000fea0003800000 */
.L_x_24628:
        /* <DEDUP_REMOVED lines=8> */
.L_x_24633:
[----:B------:R2:W5:Y:S01]  /*9e40*/  LDG.E.U8 R22, desc[UR36][R4.64] ;  /* 0x0000002404167981 */ /* 0x000562000c1e1100 */
[----:B------:R-:W-:Y:S05]  /*9e50*/  BRA `(.L_x_24631) ;  /* 0x0000000c003c7947 */ /* 0x000fea0003800000 */
.L_x_24632:
[----:B------:R0:W5:Y:S01]  /*9e60*/  LDG.E.U16 R22, desc[UR36][R4.64] ;  /* 0x0000002404167981 */ /* 0x000162000c1e1500 */
[----:B------:R-:W-:Y:S05]  /*9e70*/  BRA `(.L_x_24631) ;  /* 0x0000000c00347947 */ /* 0x000fea0003800000 */
.L_x_24627:
        /* <DEDUP_REMOVED lines=10> */
.L_x_24635:
[----:B------:R-:W2:Y:S02]  /*9f20*/  LDG.E.U16 R2, desc[UR36][R4.64] ;  /* 0x0000002404027981 */ /* 0x000ea4000c1e1500 */
[----:B--2---:R-:W-:-:S06]  /*9f30*/  HADD2.F32 R2, -RZ, R2.H0_H0 ;  /* 0x20000002ff027230 */ /* 0x004fcc0000004100 */
[----:B------:R-:W0:Y:S02]  /*9f40*/  F2I.S64.TRUNC R2, R2 ;  /* 0x0000000200027311 */ /* 0x000e24000020d900 */
[----:B0-----:R-:W-:Y:S01]  /*9f50*/  PRMT R22, R2, 0x7610, R22 ;  /* 0x0000761002167816 */ /* 0x001fe20000000016 */
[----:B------:R-:W-:Y:S06]  /*9f60*/  BRA `(.L_x_24631) ;  /* 0x0000000800f87947 */ /* 0x000fec0003800000 */
.L_x_24634:
        /* <DEDUP_REMOVED lines=10> */
.L_x_24637:
[----:B------:R-:W2:Y:S02]  /*a010*/  LDG.E.U16 R4, desc[UR36][R4.64] ;  /* 0x0000002404047981 */ /* 0x000ea4000c1e1500 */
[----:B--2---:R-:W-:-:S06]  /*a020*/  HADD2.F32 R2, -RZ, R4.H0_H0 ;  /* 0x20000004ff027230 */ /* 0x004fcc0000004100 */
[----:B------:R-:W0:Y:S02]  /*a030*/  F2I.S64.TRUNC R2, R2 ;  /* 0x0000000200027311 */ /* 0x000e24000020d900 */
[----:B0-----:R-:W-:Y:S01]  /*a040*/  PRMT R22, R2, 0x7610, R22 ;  /* 0x0000761002167816 */ /* 0x001fe20000000016 */
[----:B------:R-:W-:Y:S06]  /*a050*/  BRA `(.L_x_24631) ;  /* 0x0000000800bc7947 */ /* 0x000fec0003800000 */
.L_x_24636:
[----:B------:R-:W2:Y:S02]  /*a060*/  LDG.E.64 R2, desc[UR36][R4.64] ;  /* 0x0000002404027981 */ /* 0x000ea4000c1e1b00 */
[----:B--2---:R-:W0:Y:S02]  /*a070*/  F2I.S64.F64.TRUNC R2, R2 ;  /* 0x0000000200027311 */ /* 0x004e24000030d900 */
[----:B0-----:R-:W-:Y:S01]  /*a080*/  PRMT R22, R2, 0x7610, R22 ;  /* 0x0000761002167816 */ /* 0x001fe20000000016 */
[----:B------:R-:W-:Y:S06]  /*a090*/  BRA `(.L_x_24631) ;  /* 0x0000000800ac7947 */ /* 0x000fec0003800000 */
.L_x_24626:
        /* <DEDUP_REMOVED lines=12> */
.L_x_24640:
[----:B------:R-:W2:Y:S02]  /*a160*/  LDG.E.64 R4, desc[UR36][R4.64] ;  /* 0x0000002404047981 */ /* 0x000ea4000c1e1b00 */
[----:B--2---:R-:W0:Y:S02]  /*a170*/  F2I.S64.F64.TRUNC R2, R4 ;  /* 0x0000000400027311 */ /* 0x004e24000030d900 */
[----:B0-----:R-:W-:Y:S01]  /*a180*/  PRMT R22, R2, 0x7610, R22 ;  /* 0x0000761002167816 */ /* 0x001fe20000000016 */
[----:B------:R-:W-:Y:S06]  /*a190*/  BRA `(.L_x_24631) ;  /* 0x00000008006c7947 */ /* 0x000fec0003800000 */
.L_x_24639:
        /* <DEDUP_REMOVED lines=28> */
.L_x_24642:
        /* <DEDUP_REMOVED lines=15> */
.L_x_24641:
[----:B------:R-:W2:Y:S02]  /*a450*/  LDG.E.U16 R2, desc[UR36][R4.64] ;  /* 0x0000002404027981 */ /* 0x000ea4000c1e1500 */
[----:B--2---:R-:W-:-:S06]  /*a460*/  IMAD.U32 R2, R2, 0x10000, RZ ;  /* 0x0001000002027824 */ /* 0x004fcc00078e00ff */
[----:B------:R-:W0:Y:S02]  /*a470*/  F2I.S64.TRUNC R2, R2 ;  /* 0x0000000200027311 */ /* 0x000e24000020d900 */
[----:B0-----:R-:W-:Y:S01]  /*a480*/  PRMT R22, R2, 0x7610, R22 ;  /* 0x0000761002167816 */ /* 0x001fe20000000016 */
[----:B------:R-:W-:Y:S06]  /*a490*/  BRA `(.L_x_24631) ;  /* 0x0000000400ac7947 */ /* 0x000fec0003800000 */
.L_x_24638:
        /* <DEDUP_REMOVED lines=10> */
.L_x_24645:
        /* <DEDUP_REMOVED lines=21> */
.L_x_24649:
[----:B------:R-:W-:Y:S05]  /*a690*/  BSYNC B1 ;  /* 0x0000000000017941 */ /* 0x000fea0003800000 */
.L_x_24648:
[----:B------:R-:W-:Y:S01]  /*a6a0*/  IMAD.SHL.U32 R2, R2, 0x100000, RZ ;  /* 0x0010000002027824 */ /* 0x000fe200078e00ff */
[----:B------:R-:W-:-:S04]  /*a6b0*/  LEA R3, R0, 0x3b800000, 0x17 ;  /* 0x3b80000000037811 */ /* 0x000fc800078eb8ff */
[----:B------:R-:W-:-:S07]  /*a6c0*/  LOP3.LUT R2, R3, R2, R4, 0xfe, !PT ;  /* 0x0000000203027212 */ /* 0x000fce00078efe04 */
.L_x_24647:
[----:B------:R-:W-:Y:S05]  /*a6d0*/  BSYNC B0 ;  /* 0x0000000000007941 */ /* 0x000fea0003800000 */
.L_x_24646:
[----:B------:R-:W0:Y:S02]  /*a6e0*/  F2I.S64.TRUNC R2, R2 ;  /* 0x0000000200027311 */ /* 0x000e24000020d900 */
[----:B0-----:R-:W-:Y:S01]  /*a6f0*/  PRMT R22, R2, 0x7610, R22 ;  /* 0x0000761002167816 */ /* 0x001fe20000000016 */
[----:B------:R-:W-:Y:S06]  /*a700*/  BRA `(.L_x_24631) ;  /* 0x0000000400107947 */ /* 0x000fec0003800000 */
.L_x_24644:
        /* <DEDUP_REMOVED lines=21> */
.L_x_24653:
[----:B------:R-:W-:Y:S05]  /*a860*/  BSYNC B1 ;  /* 0x0000000000017941 */ /* 0x000fea0003800000 */
.L_x_24652:
[----:B------:R-:W-:Y:S01]  /*a870*/  IMAD.SHL.U32 R2, R2, 0x200000, RZ ;  /* 0x0020000002027824 */ /* 0x000fe200078e00ff */
[----:B------:R-:W-:-:S04]  /*a880*/  LEA R3, R0, 0x37800000, 0x17 ;  /* 0x3780000000037811 */ /* 0x000fc800078eb8ff */
[----:B------:R-:W-:-:S07]  /*a890*/  LOP3.LUT R2, R3, R2, R4, 0xfe, !PT ;  /* 0x0000000203027212 */ /* 0x000fce00078efe04 */
.L_x_24651:
[----:B------:R-:W-:Y:S05]  /*a8a0*/  BSYNC B0 ;  /* 0x0000000000007941 */ /* 0x000fea0003800000 */
.L_x_24650:
[----:B------:R-:W0:Y:S02]  /*a8b0*/  F2I.S64.TRUNC R2, R2 ;  /* 0x0000000200027311 */ /* 0x000e24000020d900 */
[----:B0-----:R-:W-:Y:S01]  /*a8c0*/  PRMT R22, R2, 0x7610, R22 ;  /* 0x0000761002167816 */ /* 0x001fe20000000016 */
[----:B------:R-:W-:Y:S06]  /*a8d0*/  BRA `(.L_x_24631) ;  /* 0x00000000009c7947 */ /* 0x000fec0003800000 */
.L_x_24643:
        /* <DEDUP_REMOVED lines=14> */
.L_x_24657:
[----:B------:R-:W-:Y:S05]  /*a9c0*/  BSYNC B0 ;  /* 0x0000000000007941 */ /* 0x000fea0003800000 */
.L_x_24656:
[----:B------:R-:W0:Y:S02]  /*a9d0*/  F2I.S64.TRUNC R2, R2 ;  /* 0x0000000200027311 */ /* 0x000e24000020d900 */
[----:B0-----:R-:W-:Y:S01]  /*a9e0*/  PRMT R22, R2, 0x7610, R22 ;  /* 0x0000761002167816 */ /* 0x001fe20000000016 */
[----:B------:R-:W-:Y:S06]  /*a9f0*/  BRA `(.L_x_24631) ;  /* 0x0000000000547947 */ /* 0x000fec0003800000 */
.L_x_24630:
        /* <DEDUP_REMOVED lines=16> */
.L_x_24658:
[----:B------:R-:W-:Y:S01]  /*ab00*/  PRMT R22, RZ, 0x7610, R22 ;  /* 0x00007610ff167816 */ /* 0x000fe20000000016 */
[----:B------:R-:W-:Y:S06]  /*ab10*/  BRA `(.L_x_24631) ;  /* 0x00000000000c7947 */ /* 0x000fec0003800000 */
.L_x_24655:
[----:B------:R0:W5:Y:S01]  /*ab20*/  LDG.E.U8 R22, desc[UR36][R4.64] ;  /* 0x0000002404167981 */ /* 0x000162000c1e1100 */
[----:B------:R-:W-:Y:S05]  /*ab30*/  BRA `(.L_x_24631) ;  /* 0x0000000000047947 */ /* 0x000fea0003800000 */
.L_x_24654:
[----:B------:R0:W5:Y:S02]  /*ab40*/  LDG.E.U8 R22, desc[UR36][R4.64] ;  /* 0x0000002404167981 */ /* 0x000164000c1e1100 */
.L_x_24631:
        /* <DEDUP_REMOVED lines=17> */
.L_x_24662:
[----:B------:R0:W5:Y:S01]  /*ac60*/  LDG.E.U8 R0, desc[UR36][R4.64] ;  /* 0x0000002404007981 */ /* 0x000162000c1e1100 */
[----:B------:R-:W-:Y:S05]  /*ac70*/  BRA `(.L_x_24664) ;  /* 0x0000000c00647947 */ /* 0x000fea0003800000 */
.L_x_24661:
        /* <DEDUP_REMOVED lines=8> */
.L_x_24666:
[----:B------:R3:W5:Y:S01]  /*ad00*/  LDG.E.U8 R0, desc[UR36][R4.64] ;  /* 0x0000002404007981 */ /* 0x000762000c1e1100 */
[----:B------:R-:W-:Y:S05]  /*ad10*/  BRA `(.L_x_24664) ;  /* 0x0000000c003c7947 */ /* 0x000fea0003800000 */
.L_x_24665:
[----:B------:R4:W5:Y:S01]  /*ad20*/  LDG.E.U16 R0, desc[UR36][R4.64] ;  /* 0x0000002404007981 */ /* 0x000962000c1e1500 */
[----:B------:R-:W-:Y:S05]  /*ad30*/  BRA `(.L_x_24664) ;  /* 0x0000000c00347947 */ /* 0x000fea0003800000 */
.L_x_24660:
        /* <DEDUP_REMOVED lines=10> */
.L_x_24668:
[----:B------:R-:W2:Y:S02]  /*ade0*/  LDG.E.U16 R2, desc[UR36][R4.64] ;  /* 0x0000002404027981 */ /* 0x000ea4000c1e1500 */
[----:B--2---:R-:W-:-:S06]  /*adf0*/  HADD2.F32 R2, -RZ, R2.H0_H0 ;  /* 0x20000002ff027230 */ /* 0x004fcc0000004100 */
[----:B------:R-:W0:Y:S02]  /*ae00*/  F2I.S64.TRUNC R2, R2 ;  /* 0x0000000200027311 */ /* 0x000e24000020d900 */
[----:B0-----:R-:W-:Y:S01]  /*ae10*/  PRMT R0, R2, 0x7610, R0 ;  /* 0x0000761002007816 */ /* 0x001fe20000000000 */
[----:B------:R-:W-:Y:S06]  /*ae20*/  BRA `(.L_x_24664) ;  /* 0x0000000800f87947 */ /* 0x000fec0003800000 */
.L_x_24667:
        /* <DEDUP_REMOVED lines=10> */
.L_x_24670:
[----:B------:R-:W2:Y:S02]  /*aed0*/  LDG.E.U16 R4, desc[UR36][R4.64] ;  /* 0x0000002404047981 */ /* 0x000ea4000c1e1500 */
[----:B--2---:R-:W-:-:S06]  /*aee0*/  HADD2.F32 R2, -RZ, R4.H0_H0 ;  /* 0x20000004ff027230 */ /* 0x004fcc0000004100 */
[----:B------:R-:W0:Y:S02]  /*aef0*/  F2I.S64.TRUNC R2, R2 ;  /* 0x0000000200027311 */ /* 0x000e24000020d900 */
[----:B0-----:R-:W-:Y:S01]  /*af00*/  PRMT R0, R2, 0x7610, R0 ;  /* 0x0000761002007816 */ /* 0x001fe20000000000 */
[----:B------:R-:W-:Y:S06]  /*af10*/  BRA `(.L_x_24664) ;  /* 0x0000000800bc7947 */ /* 0x000fec0003800000 */
.L_x_24669:
[----:B------:R-:W2:Y:S02]  /*af20*/  LDG.E.64 R2, desc[UR36][R4.64] ;  /* 0x0000002404027981 */ /* 0x000ea4000c1e1b00 */
[----:B--2---:R-:W0:Y:S02]  /*af30*/  F2I.S64.F64.TRUNC R2, R2 ;  /* 0x0000000200027311 */ /* 0x004e24000030d900 */
[----:B0-----:R-:W-:Y:S01]  /*af40*/  PRMT R0, R2, 0x7610, R0 ;  /* 0x0000761002007816 */ /* 0x001fe20000000000 */
[----:B------:R-:W-:Y:S06]  /*af50*/  BRA `(.L_x_24664) ;  /* 0x0000000800ac7947 */ /* 0x000fec0003800000 */
.L_x_24659:
        /* <DEDUP_REMOVED lines=12> */
.L_x_24673:
[----:B------:R-:W2:Y:S02]  /*b020*/  LDG.E.64 R4, desc[UR36][R4.64] ;  /* 0x0000002404047981 */ /* 0x000ea4000c1e1b00 */
[----:B--2---:R-:W0:Y:S02]  /*b030*/  F2I.S64.F64.TRUNC R2, R4 ;  /* 0x0000000400027311 */ /* 0x004e24000030d900 */
[----:B0-----:R-:W-:Y:S01]  /*b040*/  PRMT R0, R2, 0x7610, R0 ;  /* 0x0000761002007816 */ /* 0x001fe20000000000 */
[----:B------:R-:W-:Y:S06]  /*b050*/  BRA `(.L_x_24664) ;  /* 0x00000008006c7947 */ /* 0x000fec0003800000 */
.L_x_24672:
        /* <DEDUP_REMOVED lines=28> */
.L_x_24675:
        /* <DEDUP_REMOVED lines=15> */
.L_x_24674:
[----:B------:R-:W2:Y:S02]  /*b310*/  LDG.E.U16 R2, desc[UR36][R4.64] ;  /* 0x0000002404027981 */ /* 0x000ea4000c1e1500 */
[----:B--2---:R-:W-:-:S06]  /*b320*/  IMAD.U32 R2, R2, 0x10000, RZ ;  /* 0x0001000002027824 */ /* 0x004fcc00078e00ff */
[----:B------:R-:W0:Y:S02]  /*b330*/  F2I.S64.TRUNC R2, R2 ;  /* 0x0000000200027311 */ /* 0x000e24000020d900 */
[----:B0-----:R-:W-:Y:S01]  /*b340*/  PRMT R0, R2, 0x7610, R0 ;  /* 0x0000761002007816 */ /* 0x001fe20000000000 */
[----:B------:R-:W-:Y:S06]  /*b350*/  BRA `(.L_x_24664) ;  /* 0x0000000400ac7947 */ /* 0x000fec0003800000 */
.L_x_24671:
        /* <DEDUP_REMOVED lines=10> */
.L_x_24678:
        /* <DEDUP_REMOVED lines=21> */
.L_x_24682:
[----:B------:R-:W-:Y:S05]  /*b550*/  BSYNC B1 ;  /* 0x0000000000017941 */ /* 0x000fea0003800000 */
.L_x_24681:
[----:B------:R-:W-:Y:S01]  /*b560*/  IMAD.SHL.U32 R2, R2, 0x100000, RZ ;  /* 0x0010000002027824 */ /* 0x000fe200078e00ff */
[----:B------:R-:W-:-:S04]  /*b570*/  LEA R3, R0, 0x3b800000, 0x17 ;  /* 0x3b80000000037811 */ /* 0x000fc800078eb8ff */
[----:B------:R-:W-:-:S07]  /*b580*/  LOP3.LUT R2, R3, R2, R4, 0xfe, !PT ;  /* 0x0000000203027212 */ /* 0x000fce00078efe04 */
.L_x_24680:
[----:B------:R-:W-:Y:S05]  /*b590*/  BSYNC B0 ;  /* 0x0000000000007941 */ /* 0x000fea0003800000 */
.L_x_24679:
[----:B------:R-:W0:Y:S02]  /*b5a0*/  F2I.S64.TRUNC R2, R2 ;  /* 0x0000000200027311 */ /* 0x000e24000020d900 */
[----:B0-----:R-:W-:Y:S01]  /*b5b0*/  PRMT R0, R2, 0x7610, R0 ;  /* 0x0000761002007816 */ /* 0x001fe20000000000 */
[----:B------:R-:W-:Y:S06]  /*b5c0*/  BRA `(.L_x_24664) ;  /* 0x0000000400107947 */ /* 0x000fec0003800000 */
.L_x_24677:
        /* <DEDUP_REMOVED lines=21> */
.L_x_24686:
[----:B------:R-:W-:Y:S05]  /*b720*/  BSYNC B1 ;  /* 0x0000000000017941 */ /* 0x000fea0003800000 */
.L_x_24685:
[----:B------:R-:W-:Y:S01]  /*b730*/  IMAD.SHL.U32 R2, R2, 0x200000, RZ ;  /* 0x0020000002027824 */ /* 0x000fe200078e00ff */
[----:B------:R-:W-:-:S04]  /*b740*/  LEA R3, R0, 0x37800000, 0x17 ;  /* 0x3780000000037811 */ /* 0x000fc800078eb8ff */
[----:B------:R-:W-:-:S07]  /*b750*/  LOP3.LUT R2, R3, R2, R4, 0xfe, !PT ;  /* 0x0000000203027212 */ /* 0x000fce00078efe04 */
.L_x_24684:
[----:B------:R-:W-:Y:S05]  /*b760*/  BSYNC B0 ;  /* 0x0000000000007941 */ /* 0x000fea0003800000 */
.L_x_24683:
[----:B------:R-:W0:Y:S02]  /*b770*/  F2I.S64.TRUNC R2, R2 ;  /* 0x0000000200027311 */ /* 0x000e24000020d900 */
[----:B0-----:R-:W-:Y:S01]  /*b780*/  PRMT R0, R2, 0x7610, R0 ;  /* 0x0000761002007816 */ /* 0x001fe20000000000 */
[----:B------:R-:W-:Y:S06]  /*b790*/  BRA `(.L_x_24664) ;  /* 0x00000000009c7947 */ /* 0x000fec0003800000 */
.L_x_24676:
        /* <DEDUP_REMOVED lines=14> */
.L_x_24690:
[----:B------:R-:W-:Y:S05]  /*b880*/  BSYNC B0 ;  /* 0x0000000000007941 */ /* 0x000fea0003800000 */
.L_x_24689:
[----:B------:R-:W0:Y:S02]  /*b890*/  F2I.S64.TRUNC R2, R2 ;  /* 0x0000000200027311 */ /* 0x000e24000020d900 */
[----:B0-----:R-:W-:Y:S01]  /*b8a0*/  PRMT R0, R2, 0x7610, R0 ;  /* 0x0000761002007816 */ /* 0x001fe20000000000 */
[----:B------:R-:W-:Y:S06]  /*b8b0*/  BRA `(.L_x_24664) ;  /* 0x0000000000547947 */ /* 0x000fec0003800000 */
.L_x_24663:
        /* <DEDUP_REMOVED lines=16> */
.L_x_24691:
[----:B------:R-:W-:Y:S01]  /*b9c0*/  PRMT R0, RZ, 0x7610, R0 ;  /* 0x00007610ff007816 */ /* 0x000fe20000000000 */
[----:B------:R-:W-:Y:S06]  /*b9d0*/  BRA `(.L_x_24664) ;  /* 0x00000000000c7947 */ /* 0x000fec0003800000 */
.L_x_24688:
[----:B------:R0:W5:Y:S01]  /*b9e0*/  LDG.E.U8 R0, desc[UR36][R4.64] ;  /* 0x0000002404007981 */ /* 0x000162000c1e1100 */
[----:B------:R-:W-:Y:S05]  /*b9f0*/  BRA `(.L_x_24664) ;  /* 0x0000000000047947 */ /* 0x000fea0003800000 */
.L_x_24687:
[----:B------:R0:W5:Y:S02]  /*ba00*/  LDG.E.U8 R0, desc[UR36][R4.64] ;  /* 0x0000002404007981 */ /* 0x000164000c1e1100 */
.L_x_24664:
        /* <DEDUP_REMOVED lines=17> */
.L_x_24695:
[----:B------:R0:W-:Y:S01]  /*bb20*/  STG.E.U8 desc[UR36][R16.64], R2 ;  /* 0x0000000210007986 */ /* 0x0001e2000c101124 */
[----:B------:R-:W-:Y:S05]  /*bb30*/  BRA `(.L_x_24697) ;  /* 0x0000000c00547947 */ /* 0x000fea0003800000 */
.L_x_24694:
        /* <DEDUP_REMOVED lines=9> */
.L_x_24699:
[----:B------:R0:W-:Y:S01]  /*bbd0*/  STG.E desc[UR36][R16.64], R2 ;  /* 0x0000000210007986 */ /* 0x0001e2000c101924 */
[----:B------:R-:W-:Y:S05]  /*bbe0*/  BRA `(.L_x_24697) ;  /* 0x0000000c00287947 */ /* 0x000fea0003800000 */
.L_x_24698:
[----:B------:R0:W-:Y:S01]  /*bbf0*/  STG.E.U16 desc[UR36][R16.64], R2 ;  /* 0x0000000210007986 */ /* 0x0001e2000c101524 */
[----:B------:R-:W-:Y:S05]  /*bc00*/  BRA `(.L_x_24697) ;  /* 0x0000000c00207947 */ /* 0x000fea0003800000 */
.L_x_24693:
        /* <DEDUP_REMOVED lines=9> */
.L_x_24701:
[----:B------:R-:W0:Y:S02]  /*bca0*/  I2F.U16 R0, R2 ;  /* 0x0000000200007306 */ /* 0x000e240000101000 */
[----:B0-----:R-:W-:-:S05]  /*bcb0*/  F2FP.F16.F32.PACK_AB R0, RZ, R0 ;  /* 0x00000000ff00723e */ /* 0x001fca00000000ff */
[----:B------:R0:W-:Y:S01]  /*bcc0*/  STG.E.U16 desc[UR36][R16.64], R0 ;  /* 0x0000000010007986 */ /* 0x0001e2000c101524 */
[----:B------:R-:W-:Y:S05]  /*bcd0*/  BRA `(.L_x_24697) ;  /* 0x0000000800ec7947 */ /* 0x000fea0003800000 */
.L_x_24700:
        /* <DEDUP_REMOVED lines=10> */
.L_x_24703:
[----:B------:R-:W0:Y:S02]  /*bd80*/  I2F.U16 R2, R2 ;  /* 0x0000000200027306 */ /* 0x000e240000101000 */
[----:B0-----:R-:W-:-:S04]  /*bd90*/  F2FP.F16.F32.PACK_AB R3, RZ, R2 ;  /* 0x00000002ff03723e */ /* 0x001fc800000000ff */
[----:B------:R-:W-:-:S05]  /*bda0*/  PRMT R3, R3, 0x5410, RZ ;  /* 0x0000541003037816 */ /* 0x000fca00000000ff */
[----:B------:R0:W-:Y:S01]  /*bdb0*/  STG.E desc[UR36][R16.64], R3 ;  /* 0x0000000310007986 */ /* 0x0001e2000c101924 */
[----:B------:R-:W-:Y:S05]  /*bdc0*/  BRA `(.L_x_24697) ;  /* 0x0000000800b07947 */ /* 0x000fea0003800000 */
.L_x_24702:
[----:B------:R-:W0:Y:S02]  /*bdd0*/  I2F.F64.U16 R2, R2 ;  /* 0x0000000200027312 */ /* 0x000e240000101800 */
[----:B0-----:R0:W-:Y:S01]  /*bde0*/  STG.E.64 desc[UR36][R16.64], R2 ;  /* 0x0000000210007986 */ /* 0x0011e2000c101b24 */
[----:B------:R-:W-:Y:S05]  /*bdf0*/  BRA `(.L_x_24697) ;  /* 0x0000000800a47947 */ /* 0x000fea0003800000 */
.L_x_24692:
        /* <DEDUP_REMOVED lines=13> */
.L_x_24706:
[----:B------:R-:W0:Y:S01]  /*bed0*/  I2F.F64.U16 R4, R2 ;  /* 0x0000000200047312 */ /* 0x000e220000101800 */
[----:B------:R-:W-:-:S05]  /*bee0*/  CS2R R6, SRZ ;  /* 0x0000000000067805 */ /* 0x000fca000001ff00 */
[----:B0-----:R0:W-:Y:S01]  /*bef0*/  STG.E.128 desc[UR36][R16.64], R4 ;  /* 0x0000000410007986 */ /* 0x0011e2000c101d24 */
[----:B------:R-:W-:Y:S05]  /*bf00*/  BRA `(.L_x_24697) ;  /* 0x0000000800607947 */ /* 0x000fea0003800000 */
.L_x_24705:
        /* <DEDUP_REMOVED lines=21> */
.L_x_24710:
[----:B------:R-:W-:Y:S05]  /*c060*/  BSYNC B0 ;  /* 0x0000000000007941 */ /* 0x000fea0003800000 */
.L_x_24709:
[----:B------:R-:W-:-:S05]  /*c070*/  LOP3.LUT R3, R0, R3, RZ, 0xfc, !PT ;  /* 0x0000000300037212 */ /* 0x000fca00078efcff */
[----:B------:R0:W-:Y:S01]  /*c080*/  STG.E.U8 desc[UR36][R16.64], R3 ;  /* 0x0000000310007986 */ /* 0x0001e2000c101124 */
[----:B------:R-:W-:Y:S05]  /*c090*/  BRA `(.L_x_24697) ;  /* 0x0000000400fc7947 */ /* 0x000fea0003800000 */
.L_x_24708:
        /* <DEDUP_REMOVED lines=13> */
.L_x_24712:
[----:B------:R-:W-:Y:S01]  /*c170*/  IMAD.MOV.U32 R0, RZ, RZ, 0x7f ;  /* 0x0000007fff007424 */ /* 0x000fe200078e00ff */
[----:B------:R-:W-:-:S04]  /*c180*/  ISETP.GT.U32.AND P0, PT, R3, 0x7f800000, PT ;  /* 0x7f8000000300780c */ /* 0x000fc80003f04070 */
[----:B------:R-:W-:-:S09]  /*c190*/  SEL R0, R0, 0x7c, P0 ;  /* 0x0000007c00007807 */ /* 0x000fd20000000000 */
.L_x_24713:
[----:B------:R-:W-:Y:S05]  /*c1a0*/  BSYNC B0 ;  /* 0x0000000000007941 */ /* 0x000fea0003800000 */
.L_x_24711:
[----:B------:R-:W-:-:S04]  /*c1b0*/  LOP3.LUT R2, R5, 0x80000000, RZ, 0xc0, !PT ;  /* 0x8000000005027812 */ /* 0x000fc800078ec0ff */
[----:B------:R-:W-:-:S04]  /*c1c0*/  SHF.R.U32.HI R3, RZ, 0x18, R2 ;  /* 0x00000018ff037819 */ /* 0x000fc80000011602 */
[----:B------:R-:W-:-:S05]  /*c1d0*/  LOP3.LUT R3, R0, R3, RZ, 0xfc, !PT ;  /* 0x0000000300037212 */ /* 0x000fca00078efcff */
[----:B------:R0:W-:Y:S01]  /*c1e0*/  STG.E.U8 desc[UR36][R16.64], R3 ;  /* 0x0000000310007986 */ /* 0x0001e2000c101124 */
[----:B------:R-:W-:Y:S05]  /*c1f0*/  BRA `(.L_x_24697) ;  /* 0x0000000400a47947 */ /* 0x000fea0003800000 */
.L_x_24707:
[----:B------:R-:W0:Y:S02]  /*c200*/  I2F.U16 R0, R2 ;  /* 0x0000000200007306 */ /* 0x000e240000101000 */
[----:B0-----:R-:W-:-:S05]  /*c210*/  F2FP.BF16.F32.PACK_AB R0, RZ, R0 ;  /* 0x00000000ff00723e */ /* 0x001fca00000010ff */
[----:B------:R0:W-:Y:S01]  /*c220*/  STG.E.U16 desc[UR36][R16.64], R0 ;  /* 0x0000000010007986 */ /* 0x0001e2000c101524 */
[----:B------:R-:W-:Y:S05]  /*c230*/  BRA `(.L_x_24697) ;  /* 0x0000000400947947 */ /* 0x000fea0003800000 */
.L_x_24704:
        /* <DEDUP_REMOVED lines=10> */
.L_x_24716:
        /* <DEDUP_REMOVED lines=17> */
.L_x_24719:
[----:B------:R-:W-:-:S04]  /*c3f0*/  LOP3.LUT R2, R5, 0x80000000, RZ, 0xc0, !PT ;  /* 0x8000000005027812 */ /* 0x000fc800078ec0ff */
[----:B------:R-:W-:-:S04]  /*c400*/  SHF.R.U32.HI R3, RZ, 0x18, R2 ;  /* 0x00000018ff037819 */ /* 0x000fc80000011602 */
[----:B------:R-:W-:-:S04]  /*c410*/  LOP3.LUT R0, R0, R3, RZ, 0xfc, !PT ;  /* 0x0000000300007212 */ /* 0x000fc800078efcff */
[----:B------:R-:W-:-:S07]  /*c420*/  PRMT R8, R0, 0x7610, R8 ;  /* 0x0000761000087816 */ /* 0x000fce0000000008 */
.L_x_24718:
[----:B------:R-:W-:Y:S05]  /*c430*/  BSYNC B0 ;  /* 0x0000000000007941 */ /* 0x000fea0003800000 */
.L_x_24717:
[----:B------:R3:W-:Y:S01]  /*c440*/  STG.E.U8 desc[UR36][R16.64], R8 ;  /* 0x0000000810007986 */ /* 0x0007e2000c101124 */
[----:B------:R-:W-:Y:S05]  /*c450*/  BRA `(.L_x_24697) ;  /* 0x00000004000c7947 */ /* 0x000fea0003800000 */
.L_x_24715:
        /* <DEDUP_REMOVED lines=17> */
.L_x_24722:
[----:B------:R-:W-:-:S04]  /*c570*/  LOP3.LUT R2, R5, 0x80000000, RZ, 0xc0, !PT ;  /* 0x8000000005027812 */ /* 0x000fc800078ec0ff */
[----:B------:R-:W-:-:S04]  /*c580*/  SHF.R.U32.HI R3, RZ, 0x18, R2 ;  /* 0x00000018ff037819 */ /* 0x000fc80000011602 */
[----:B------:R-:W-:-:S04]  /*c590*/  LOP3.LUT R0, R0, R3, RZ, 0xfc, !PT ;  /* 0x0000000300007212 */ /* 0x000fc800078efcff */
[----:B------:R-:W-:-:S07]  /*c5a0*/  PRMT R8, R0, 0x7610, R8 ;  /* 0x0000761000087816 */ /* 0x000fce0000000008 */
.L_x_24721:
[----:B------:R-:W-:Y:S05]  /*c5b0*/  BSYNC B0 ;  /* 0x0000000000007941 */ /* 0x000fea0003800000 */
.L_x_24720:
[----:B------:R0:W-:Y:S01]  /*c5c0*/  STG.E.U8 desc[UR36][R16.64], R8 ;  /* 0x0000000810007986 */ /* 0x0001e2000c101124 */
[----:B------:R-:W-:Y:S05]  /*c5d0*/  BRA `(.L_x_24697) ;  /* 0x0000000000ac7947 */ /* 0x000fea0003800000 */
.L_x_24714:
        /* <DEDUP_REMOVED lines=22> */
.L_x_24696:
        /* <DEDUP_REMOVED lines=16> */
.L_x_24725:
[----:B------:R-:W-:Y:S05]  /*c840*/  BRA `(.L_x_24697) ;  /* 0x0000000000107947 */ /* 0x000fea0003800000 */
.L_x_24724:
[----:B------:R-:W-:-:S05]  /*c850*/  IMAD.MOV.U32 R3, RZ, RZ, RZ ;  /* 0x000000ffff037224 */ /* 0x000fca00078e00ff */
[----:B------:R1:W-:Y:S01]  /*c860*/  STG.E.64 desc[UR36][R16.64], R2 ;  /* 0x0000000210007986 */ /* 0x0003e2000c101b24 */
[----:B------:R-:W-:Y:S05]  /*c870*/  BRA `(.L_x_24697) ;  /* 0x0000000000047947 */ /* 0x000fea0003800000 */
.L_x_24723:
[----:B------:R0:W-:Y:S02]  /*c880*/  STG.E desc[UR36][R16.64], R2 ;  /* 0x0000000210007986 */ /* 0x0001e4000c101924 */
.L_x_24697:
[----:B------:R-:W-:-:S07]  /*c890*/  VIADD R19, R19, 0x80 ;  /* 0x0000008013137836 */ /* 0x000fce0000000000 */
.L_x_24624:
[----:B------:R-:W-:Y:S05]  /*c8a0*/  BSYNC B6 ;  /* 0x0000000000067941 */ /* 0x000fea0003800000 */
.L_x_24623:
        /* <DEDUP_REMOVED lines=357> */
.L_x_24726:
        /* <DEDUP_REMOVED lines=20> */
.L_x_24730:
[----:B------:R0:W5:Y:S01]  /*e040*/  LDG.E.U8 R19, desc[UR36][R4.64] ;  /* 0x0000002404137981 */ /* 0x000162000c1e1100 */
[----:B------:R-:W-:Y:S05]  /*e050*/  BRA `(.L_x_24732) ;  /* 0x0000000c00647947 */ /* 0x000fea0003800000 */
.L_x_24729:
        /* <DEDUP_REMOVED lines=8> */
.L_x_24734:
[----:B------:R4:W5:Y:S01]  /*e0e0*/  LDG.E.U8 R19, desc[UR36][R4.64] ;  /* 0x0000002404137981 */ /* 0x000962000c1e1100 */
[----:B------:R-:W-:Y:S05]  /*e0f0*/  BRA `(.L_x_24732) ;  /* 0x0000000c003c7947 */ /* 0x000fea0003800000 */
.L_x_24733:
[----:B------:R0:W5:Y:S01]  /*e100*/  LDG.E.U16 R19, desc[UR36][R4.64] ;  /* 0x0000002404137981 */ /* 0x000162000c1e1500 */
[----:B------:R-:W-:Y:S05]  /*e110*/  BRA `(.L_x_24732) ;  /* 0x0000000c00347947 */ /* 0x000fea0003800000 */
.L_x_24728:
        /* <DEDUP_REMOVED lines=10> */
.L_x_24736:
[----:B------:R-:W2:Y:S02]  /*e1c0*/  LDG.E.U16 R2, desc[UR36][R4.64] ;  /* 0x0000002404027981 */ /* 0x000ea4000c1e1500 */
[----:B--2---:R-:W-:-:S06]  /*e1d0*/  HADD2.F32 R2, -RZ, R2.H0_H0 ;  /* 0x20000002ff027230 */ /* 0x004fcc0000004100 */
[----:B------:R-:W0:Y:S02]  /*e1e0*/  F2I.S64.TRUNC R2, R2 ;  /* 0x0000000200027311 */ /* 0x000e24000020d900 */
[----:B0-----:R-:W-:Y:S01]  /*e1f0*/  PRMT R19, R2, 0x7610, R19 ;  /* 0x0000761002137816 */ /* 0x001fe20000000013 */
[----:B------:R-:W-:Y:S06]  /*e200*/  BRA `(.L_x_24732) ;  /* 0x0000000800f87947 */ /* 0x000fec0003800000 */
.L_x_24735:
        /* <DEDUP_REMOVED lines=10> */
.L_x_24738:
[----:B------:R-:W2:Y:S02]  /*e2b0*/  LDG.E.U16 R4, desc[UR36][R4.64] ;  /* 0x0000002404047981 */ /* 0x000ea4000c1e1500 */
[----:B--2---:R-:W-:-:S06]  /*e2c0*/  HADD2.F32 R2, -RZ, R4.H0_H0 ;  /* 0x20000004ff027230 */ /* 0x004fcc0000004100 */
[----:B------:R-:W0:Y:S02]  /*e2d0*/  F2I.S64.TRUNC R2, R2 ;  /* 0x0000000200027311 */ /* 0x000e24000020d900 */
[----:B0-----:R-:W-:Y:S01]  /*e2e0*/  PRMT R19, R2, 0x7610, R19 ;  /* 0x0000761002137816 */ /* 0x001fe20000000013 */
[----:B------:R-:W-:Y:S06]  /*e2f0*/  BRA `(.L_x_24732) ;  /* 0x0000000800bc7947 */ /* 0x000fec0003800000 */
.L_x_24737:
[----:B------:R-:W2:Y:S02]  /*e300*/  LDG.E.64 R2, desc[UR36][R4.64] ;  /* 0x0000002404027981 */ /* 0x000ea4000c1e1b00 */
[----:B--2---:R-:W0:Y:S02]  /*e310*/  F2I.S64.F64.TRUNC R2, R2 ;  /* 0x0000000200027311 */ /* 0x004e24000030d900 */
[----:B0-----:R-:W-:Y:S01]  /*e320*/  PRMT R19, R2, 0x7610, R19 ;  /* 0x0000761002137816 */ /* 0x001fe20000000013 */
[----:B------:R-:W-:Y:S06]  /*e330*/  BRA `(.L_x_24732) ;  /* 0x0000000800ac7947 */ /* 0x000fec0003800000 */
.L_x_24727:
        /* <DEDUP_REMOVED lines=12> */
.L_x_24741:
[----:B------:R-:W2:Y:S02]  /*e400*/  LDG.E.64 R4, desc[UR36][R4.64] ;  /* 0x0000002404047981 */ /* 0x000ea4000c1e1b00 */
[----:B--2---:R-:W0:Y:S02]  /*e410*/  F2I.S64.F64.TRUNC R2, R4 ;  /* 0x0000000400027311 */ /* 0x004e24000030d900 */
[----:B0-----:R-:W-:Y:S01]  /*e420*/  PRMT R19, R2, 0x7610, R19 ;  /* 0x0000761002137816 */ /* 0x001fe20000000013 */
[----:B------:R-:W-:Y:S06]  /*e430*/  BRA `(.L_x_24732) ;  /* 0x00000008006c7947 */ /* 0x000fec0003800000 */
.L_x_24740:
        /* <DEDUP_REMOVED lines=28> */
.L_x_24743:
        /* <DEDUP_REMOVED lines=15> */
.L_x_24742:
[----:B------:R-:W2:Y:S02]  /*e6f0*/  LDG.E.U16 R2, desc[UR36][R4.64] ;  /* 0x0000002404027981 */ /* 0x000ea4000c1e1500 */
[----:B--2---:R-:W-:-:S06]  /*e700*/  IMAD.U32 R2, R2, 0x10000, RZ ;  /* 0x0001000002027824 */ /* 0x004fcc00078e00ff */
[----:B------:R-:W0:Y:S02]  /*e710*/  F2I.S64.TRUNC R2, R2 ;  /* 0x0000000200027311 */ /* 0x000e24000020d900 */
[----:B0-----:R-:W-:Y:S01]  /*e720*/  PRMT R19, R2, 0x7610, R19 ;  /* 0x0000761002137816 */ /* 0x001fe20000000013 */
[----:B------:R-:W-:Y:S06]  /*e730*/  BRA `(.L_x_24732) ;  /* 0x0000000400ac7947 */ /* 0x000fec0003800000 */
.L_x_24739:
        /* <DEDUP_REMOVED lines=10> */
.L_x_24746:
        /* <DEDUP_REMOVED lines=21> */
.L_x_24750:
[----:B------:R-:W-:Y:S05]  /*e930*/  BSYNC B1 ;  /* 0x0000000000017941 */ /* 0x000fea0003800000 */
.L_x_24749:
[----:B------:R-:W-:Y:S01]  /*e940*/  IMAD.SHL.U32 R2, R2, 0x100000, RZ ;  /* 0x0010000002027824 */ /* 0x000fe200078e00ff */
[----:B------:R-:W-:-:S04]  /*e950*/  LEA R3, R0, 0x3b800000, 0x17 ;  /* 0x3b80000000037811 */ /* 0x000fc800078eb8ff */
[----:B------:R-:W-:-:S07]  /*e960*/  LOP3.LUT R2, R3, R2, R4, 0xfe, !PT ;  /* 0x0000000203027212 */ /* 0x000fce00078efe04 */
.L_x_24748:
[----:B------:R-:W-:Y:S05]  /*e970*/  BSYNC B0 ;  /* 0x0000000000007941 */ /* 0x000fea0003800000 */
.L_x_24747:
[----:B------:R-:W0:Y:S02]  /*e980*/  F2I.S64.TRUNC R2, R2 ;  /* 0x0000000200027311 */ /* 0x000e24000020d900 */
[----:B0-----:R-:W-:Y:S01]  /*e990*/  PRMT R19, R2, 0x7610, R19 ;  /* 0x0000761002137816 */ /* 0x001fe20000000013 */
[----:B------:R-:W-:Y:S06]  /*e9a0*/  BRA `(.L_x_24732) ;  /* 0x0000000400107947 */ /* 0x000fec0003800000 */
.L_x_24745:
        /* <DEDUP_REMOVED lines=21> */
.L_x_24754:
[----:B------:R-:W-:Y:S05]  /*eb00*/  BSYNC B1 ;  /* 0x0000000000017941 */ /* 0x000fea0003800000 */
.L_x_24753:
[----:B------:R-:W-:Y:S01]  /*eb10*/  IMAD.SHL.U32 R2, R2, 0x200000, RZ ;  /* 0x0020000002027824 */ /* 0x000fe200078e00ff */
[----:B------:R-:W-:-:S04]  /*eb20*/  LEA R3, R0, 0x37800000, 0x17 ;  /* 0x3780000000037811 */ /* 0x000fc800078eb8ff */
[----:B------:R-:W-:-:S07]  /*eb30*/  LOP3.LUT R2, R3, R2, R4, 0xfe, !PT ;  /* 0x0000000203027212 */ /* 0x000fce00078efe04 */
.L_x_24752:
[----:B------:R-:W-:Y:S05]  /*eb40*/  BSYNC B0 ;  /* 0x0000000000007941 */ /* 0x000fea0003800000 */
.L_x_24751:
[----:B------:R-:W0:Y:S02]  /*eb50*/  F2I.S64.TRUNC R2, R2 ;  /* 0x0000000200027311 */ /* 0x000e24000020d900 */
[----:B0-----:R-:W-:Y:S01]  /*eb60*/  PRMT R19, R2, 0x7610, R19 ;  /* 0x0000761002137816 */ /* 0x001fe20000000013 */
[----:B------:R-:W-:Y:S06]  /*eb70*/  BRA `(.L_x_24732) ;  /* 0x00000000009c7947 */ /* 0x000fec0003800000 */
.L_x_24744:
        /* <DEDUP_REMOVED lines=14> */
.L_x_24758:
[----:B------:R-:W-:Y:S05]  /*ec60*/  BSYNC B0 ;  /* 0x0000000000007941 */ /* 0x000fea0003800000 */
.L_x_24757:
[----:B------:R-:W0:Y:S02]  /*ec70*/  F2I.S64.TRUNC R2, R2 ;  /* 0x0000000200027311 */ /* 0x000e24000020d900 */
[----:B0-----:R-:W-:Y:S01]  /*ec80*/  PRMT R19, R2, 0x7610, R19 ;  /* 0x0000761002137816 */ /* 0x001fe20000000013 */
[----:B------:R-:W-:Y:S06]  /*ec90*/  BRA `(.L_x_24732) ;  /* 0x0000000000547947 */ /* 0x000fec0003800000 */
.L_x_24731:
        /* <DEDUP_REMOVED lines=16> */
.L_x_24759:
[----:B------:R-:W-:Y:S01]  /*eda0*/  PRMT R19, RZ, 0x7610, R19 ;  /* 0x00007610ff137816 */ /* 0x000fe20000000013 */
[----:B------:R-:W-:Y:S06]  /*edb0*/  BRA `(.L_x_24732) ;  /* 0x00000000000c7947 */ /* 0x000fec0003800000 */
.L_x_24756:
[----:B------:R0:W5:Y:S01]  /*edc0*/  LDG.E.U8 R19, desc[UR36][R4.64] ;  /* 0x0000002404137981 */ /* 0x000162000c1e1100 */
[----:B------:R-:W-:Y:S05]  /*edd0*/  BRA `(.L_x_24732) ;  /* 0x0000000000047947 */ /* 0x000fea0003800000 */
.L_x_24755:
[----:B------:R1:W5:Y:S02]  /*ede0*/  LDG.E.U8 R19, desc[UR36][R4.64] ;  /* 0x0000002404137981 */ /* 0x000364000c1e1100 */
.L_x_24732:
        /* <DEDUP_REMOVED lines=17> */
.L_x_24763:
[----:B------:R1:W5:Y:S01]  /*ef00*/  LDG.E.U8 R0, desc[UR36][R4.64] ;  /* 0x0000002404007981 */ /* 0x000362000c1e1100 */
[----:B------:R-:W-:Y:S05]  /*ef10*/  BRA `(.L_x_24765) ;  /* 0x0000000c00647947 */ /* 0x000fea0003800000 */
.L_x_24762:
        /* <DEDUP_REMOVED lines=8> */
.L_x_24767:
[----:B------:R3:W5:Y:S01]  /*efa0*/  LDG.E.U8 R0, desc[UR36][R4.64] ;  /* 0x0000002404007981 */ /* 0x000762000c1e1100 */
[----:B------:R-:W-:Y:S05]  /*efb0*/  BRA `(.L_x_24765) ;  /* 0x0000000c003c7947 */ /* 0x000fea0003800000 */
.L_x_24766:
[----:B------:R4:W5:Y:S01]  /*efc0*/  LDG.E.U16 R0, desc[UR36][R4.64] ;  /* 0x0000002404007981 */ /* 0x000962000c1e1500 */
[----:B------:R-:W-:Y:S05]  /*efd0*/  BRA `(.L_x_24765) ;  /* 0x0000000c00347947 */ /* 0x000fea0003800000 */
.L_x_24761:
        /* <DEDUP_REMOVED lines=10> */
.L_x_24769:
[----:B------:R-:W2:Y:S02]  /*f080*/  LDG.E.U16 R2, desc[UR36][R4.64] ;  /* 0x0000002404027981 */ /* 0x000ea4000c1e1500 */
[----:B--2---:R-:W-:-:S06]  /*f090*/  HADD2.F32 R2, -RZ, R2.H0_H0 ;  /* 0x20000002ff027230 */ /* 0x004fcc0000004100 */
[----:B------:R-:W0:Y:S02]  /*f0a0*/  F2I.S64.TRUNC R2, R2 ;  /* 0x0000000200027311 */ /* 0x000e24000020d900 */
[----:B0-----:R-:W-:Y:S01]  /*f0b0*/  PRMT R0, R2, 0x7610, R0 ;  /* 0x0000761002007816 */ /* 0x001fe20000000000 */
[----:B------:R-:W-:Y:S06]  /*f0c0*/  BRA `(.L_x_24765) ;  /* 0x0000000800f87947 */ /* 0x000fec0003800000 */
.L_x_24768:
        /* <DEDUP_REMOVED lines=10> */
.L_x_24771:
[----:B------:R-:W2:Y:S02]  /*f170*/  LDG.E.U16 R4, desc[UR36][R4.64] ;  /* 0x0000002404047981 */ /* 0x000ea4000c1e1500 */
[----:B--2---:R-:W-:-:S06]  /*f180*/  HADD2.F32 R2, -RZ, R4.H0_H0 ;  /* 0x20000004ff027230 */ /* 0x004fcc0000004100 */
[----:B------:R-:W0:Y:S02]  /*f190*/  F2I.S64.TRUNC R2, R2 ;  /* 0x0000000200027311 */ /* 0x000e24000020d900 */
[----:B0-----:R-:W-:Y:S01]  /*f1a0*/  PRMT R0, R2, 0x7610, R0 ;  /* 0x0000761002007816 */ /* 0x001fe20000000000 */
[----:B------:R-:W-:Y:S06]  /*f1b0*/  BRA `(.L_x_24765) ;  /* 0x0000000800bc7947 */ /* 0x000fec0003800000 */
.L_x_24770:
[----:B------:R-:W2:Y:S02]  /*f1c0*/  LDG.E.64 R2, desc[UR36][R4.64] ;  /* 0x0000002404027981 */ /* 0x000ea4000c1e1b00 */
[----:B--2---:R-:W0:Y:S02]  /*f1d0*/  F2I.S64.F64.TRUNC R2, R2 ;  /* 0x0000000200027311 */ /* 0x004e24000030d900 */
[----:B0-----:R-:W-:Y:S01]  /*f1e0*/  PRMT R0, R2, 0x7610, R0 ;  /* 0x0000761002007816 */ /* 0x001fe20000000000 */
[----:B------:R-:W-:Y:S06]  /*f1f0*/  BRA `(.L_x_24765) ;  /* 0x0000000800ac7947 */ /* 0x000fec0003800000 */
.L_x_24760:
        /* <DEDUP_REMOVED lines=12> */
.L_x_24774:
[----:B------:R-:W2:Y:S02]  /*f2c0*/  LDG.E.64 R4, desc[UR36][R4.64] ;  /* 0x0000002404047981 */ /* 0x000ea4000c1e1b00 */
[----:B--2---:R-:W0:Y:S02]  /*f2d0*/  F2I.S64.F64.TRUNC R2, R4 ;  /* 0x0000000400027311 */ /* 0x004e24000030d900 */
[----:B0-----:R-:W-:Y:S01]  /*f2e0*/  PRMT R0, R2, 0x7610, R0 ;  /* 0x0000761002007816 */ /* 0x001fe20000000000 */
[----:B------:R-:W-:Y:S06]  /*f2f0*/  BRA `(.L_x_24765) ;  /* 0x00000008006c7947 */ /* 0x000fec0003800000 */
.L_x_24773:
        /* <DEDUP_REMOVED lines=28> */
.L_x_24776:
        /* <DEDUP_REMOVED lines=15> */
.L_x_24775:
[----:B------:R-:W2:Y:S02]  /*f5b0*/  LDG.E.U16 R2, desc[UR36][R4.64] ;  /* 0x0000002404027981 */ /* 0x000ea4000c1e1500 */
[----:B--2---:R-:W-:-:S06]  /*f5c0*/  IMAD.U32 R2, R2, 0x10000, RZ ;  /* 0x0001000002027824 */ /* 0x004fcc00078e00ff */
[----:B------:R-:W0:Y:S02]  /*f5d0*/  F2I.S64.TRUNC R2, R2 ;  /* 0x0000000200027311 */ /* 0x000e24000020d900 */
[----:B0-----:R-:W-:Y:S01]  /*f5e0*/  PRMT R0, R2, 0x7610, R0 ;  /* 0x0000761002007816 */ /* 0x001fe20000000000 */
[----:B------:R-:W-:Y:S06]  /*f5f0*/  BRA `(.L_x_24765) ;  /* 0x0000000400ac7947 */ /* 0x000fec0003800000 */
.L_x_24772:
        /* <DEDUP_REMOVED lines=10> */
.L_x_24779:
        /* <DEDUP_REMOVED lines=21> */
.L_x_24783:
[----:B------:R-:W-:Y:S05]  /*f7f0*/  BSYNC B1 ;  /* 0x0000000000017941 */ /* 0x000fea0003800000 */
.L_x_24782:
[----:B------:R-:W-:Y:S01]  /*f800*/  IMAD.SHL.U32 R2, R2, 0x100000, RZ ;  /* 0x0010000002027824 */ /* 0x000fe200078e00ff */
[----:B------:R-:W-:-:S04]  /*f810*/  LEA R3, R0, 0x3b800000, 0x17 ;  /* 0x3b80000000037811 */ /* 0x000fc800078eb8ff */
[----:B------:R-:W-:-:S07]  /*f820*/  LOP3.LUT R2, R3, R2, R4, 0xfe, !PT ;  /* 0x0000000203027212 */ /* 0x000fce00078efe04 */
.L_x_24781:
[----:B------:R-:W-:Y:S05]  /*f830*/  BSYNC B0 ;  /* 0x0000000000007941 */ /* 0x000fea0003800000 */
.L_x_24780:
[----:B------:R-:W0:Y:S02]  /*f840*/  F2I.S64.TRUNC R2, R2 ;  /* 0x0000000200027311 */ /* 0x000e24000020d900 */
[----:B0-----:R-:W-:Y:S01]  /*f850*/  PRMT R0, R2, 0x7610, R0 ;  /* 0x0000761002007816 */ /* 0x001fe20000000000 */
[----:B------:R-:W-:Y:S06]  /*f860*/  BRA `(.L_x_24765) ;  /* 0x0000000400107947 */ /* 0x000fec0003800000 */
.L_x_24778:
        /* <DEDUP_REMOVED lines=21> */
.L_x_24787:
[----:B------:R-:W-:Y:S05]  /*f9c0*/  BSYNC B1 ;  /* 0x0000000000017941 */ /* 0x000fea0003800000 */
.L_x_24786:
[----:B------:R-:W-:Y:S01]  /*f9d0*/  IMAD.SHL.U32 R2, R2, 0x200000, RZ ;  /* 0x0020000002027824 */ /* 0x000fe200078e00ff */
[----:B------:R-:W-:-:S04]  /*f9e0*/  LEA R3, R0, 0x37800000, 0x17 ;  /* 0x3780000000037811 */ /* 0x000fc800078eb8ff */
[----:B------:R-:W-:-:S07]  /*f9f0*/  LOP3.LUT R2, R3, R2, R4, 0xfe, !PT ;  /* 0x0000000203027212 */ /* 0x000fce00078efe04 */
.L_x_24785:
[----:B------:R-:W-:Y:S05]  /*fa00*/  BSYNC B0 ;  /* 0x0000000000007941 */ /* 0x000fea0003800000 */
.L_x_24784:
[----:B------:R-:W0:Y:S02]  /*fa10*/  F2I.S64.TRUNC R2, R2 ;  /* 0x0000000200027311 */ /* 0x000e24000020d900 */
[----:B0-----:R-:W-:Y:S01]  /*fa20*/  PRMT R0, R2, 0x7610, R0 ;  /* 0x0000761002007816 */ /* 0x001fe20000000000 */
[----:B------:R-:W-:Y:S06]  /*fa30*/  BRA `(.L_x_24765) ;  /* 0x00000000009c7947 */ /* 0x000fec0003800000 */
.L_x_24777:
        /* <DEDUP_REMOVED lines=14> */
.L_x_24791:
[----:B------:R-:W-:Y:S05]  /*fb20*/  BSYNC B0 ;  /* 0x0000000000007941 */ /* 0x000fea0003800000 */
.L_x_24790:
[----:B------:R-:W0:Y:S02]  /*fb30*/  F2I.S64.TRUNC R2, R2 ;  /* 0x0000000200027311 */ /* 0x000e24000020d900 */
[----:B0-----:R-:W-:Y:S01]  /*fb40*/  PRMT R0, R2, 0x7610, R0 ;  /* 0x0000761002007816 */ /* 0x001fe20000000000 */
[----:B------:R-:W-:Y:S06]  /*fb50*/  BRA `(.L_x_24765) ;  /* 0x0000000000547947 */ /* 0x000fec0003800000 */
.L_x_24764:
        /* <DEDUP_REMOVED lines=16> */
.L_x_24792:
[----:B------:R-:W-:Y:S01]  /*fc60*/  PRMT R0, RZ, 0x7610, R0 ;  /* 0x00007610ff007816 */ /* 0x000fe20000000000 */
[----:B------:R-:W-:Y:S06]  /*fc70*/  BRA `(.L_x_24765) ;  /* 0x00000000000c7947 */ /* 0x000fec0003800000 */
.L_x_24789:
[----:B------:R0:W5:Y:S01]  /*fc80*/  LDG.E.U8 R0, desc[UR36][R4.64] ;  /* 0x0000002404007981 */ /* 0x000162000c1e1100 */
[----:B------:R-:W-:Y:S05]  /*fc90*/  BRA `(.L_x_24765) ;  /* 0x0000000000047947 */ /* 0x000fea0003800000 */
.L_x_24788:
[----:B------:R0:W5:Y:S02]  /*fca0*/  LDG.E.U8 R0, desc[UR36][R4.64] ;  /* 0x0000002404007981 */ /* 0x000164000c1e1100 */
.L_x_24765:
        /* <DEDUP_REMOVED lines=17> */
.L_x_24796:
[----:B------:R-:W-:Y:S01]  /*fdc0*/  STG.E.U8 desc[UR36][R16.64], R2 ;  /* 0x0000000210007986 */ /* 0x000fe2000c101124 */
[----:B------:R-:W-:Y:S05]  /*fdd0*/  EXIT ;  /* 0x000000000000794d */ /* 0x000fea0003800000 */
.L_x_24795:
        /* <DEDUP_REMOVED lines=9> */
.L_x_24799:
[----:B------:R-:W-:Y:S01]  /*fe70*/  STG.E desc[UR36][R16.64], R2 ;  /* 0x0000000210007986 */ /* 0x000fe2000c101924 */
[----:B------:R-:W-:Y:S05]  /*fe80*/  EXIT ;  /* 0x000000000000794d */ /* 0x000fea0003800000 */
.L_x_24798:
[----:B------:R-:W-:Y:S01]  /*fe90*/  STG.E.U16 desc[UR36][R16.64], R2 ;  /* 0x0000000210007986 */ /* 0x000fe2000c101524 */
[----:B------:R-:W-:Y:S05]  /*fea0*/  EXIT ;  /* 0x000000000000794d */ /* 0x000fea0003800000 */
.L_x_24794:
        /* <DEDUP_REMOVED lines=9> */
.L_x_24801:
[----:B------:R-:W0:Y:S02]  /*ff40*/  I2F.U16 R0, R2 ;  /* 0x0000000200007306 */ /* 0x000e240000101000 */
[----:B0-----:R-:W-:-:S05]  /*ff50*/  F2FP.F16.F32.PACK_AB R0, RZ, R0 ;  /* 0x00000000ff00723e */ /* 0x001fca00000000ff */
[----:B------:R-:W-:Y:S01]  /*ff60*/  STG.E.U16 desc[UR36][R16.64], R0 ;  /* 0x0000000010007986 */ /* 0x000fe2000c101524 */
[----:B------:R-:W-:Y:S05]  /*ff70*/  EXIT ;  /* 0x000000000000794d */ /* 0x000fea0003800000 */
.L_x_24800:
        /* <DEDUP_REMOVED lines=10> */
.L_x_24803:
[----:B------:R-:W0:Y:S02]  /*10020*/  I2F.U16 R2, R2 ;  /* 0x0000000200027306 */ /* 0x000e240000101000 */
[----:B0-----:R-:W-:-:S04]  /*10030*/  F2FP.F16.F32.PACK_AB R3, RZ, R2 ;  /* 0x00000002ff03723e */ /* 0x001fc800000000ff */
[----:B------:R-:W-:-:S05]  /*10040*/  PRMT R3, R3, 0x5410, RZ ;  /* 0x0000541003037816 */ /* 0x000fca00000000ff */
[----:B------:R-:W-:Y:S01]  /*10050*/  STG.E desc[UR36][R16.64], R3 ;  /* 0x0000000310007986 */ /* 0x000fe2000c101924 */
[----:B------:R-:W-:Y:S05]  /*10060*/  EXIT ;  /* 0x000000000000794d */ /* 0x000fea0003800000 */
.L_x_24802:
[----:B------:R-:W0:Y:S02]  /*10070*/  I2F.F64.U16 R2, R2 ;  /* 0x0000000200027312 */ /* 0x000e240000101800 */
[----:B0-----:R-:W-:Y:S01]  /*10080*/  STG.E.64 desc[UR36][R16.64], R2 ;  /* 0x0000000210007986 */ /* 0x001fe2000c101b24 */
[----:B------:R-:W-:Y:S05]  /*10090*/  EXIT ;  /* 0x000000000000794d */ /* 0x000fea0003800000 */
.L_x_24793:
        /* <DEDUP_REMOVED lines=13> */
.L_x_24806:
[----:B------:R-:W0:Y:S01]  /*10170*/  I2F.F64.U16 R4, R2 ;  /* 0x0000000200047312 */ /* 0x000e220000101800 */
[----:B------:R-:W-:-:S05]  /*10180*/  CS2R R6, SRZ ;  /* 0x0000000000067805 */ /* 0x000fca000001ff00 */
[----:B0-----:R-:W-:Y:S01]  /*10190*/  STG.E.128 desc[UR36][R16.64], R4 ;  /* 0x0000000410007986 */ /* 0x001fe2000c101d24 */
[----:B------:R-:W-:Y:S05]  /*101a0*/  EXIT ;  /* 0x000000000000794d */ /* 0x000fea0003800000 */
.L_x_24805:
        /* <DEDUP_REMOVED lines=21> */
.L_x_24810:
[----:B------:R-:W-:Y:S05]  /*10300*/  BSYNC B0 ;  /* 0x0000000000007941 */ /* 0x000fea0003800000 */
.L_x_24809:
[----:B------:R-:W-:-:S05]  /*10310*/  LOP3.LUT R3, R0, R3, RZ, 0xfc, !PT ;  /* 0x0000000300037212 */ /* 0x000fca00078efcff */
[----:B------:R-:W-:Y:S01]  /*10320*/  STG.E.U8 desc[UR36][R16.64], R3 ;  /* 0x0000000310007986 */ /* 0x000fe2000c101124 */
[----:B------:R-:W-:Y:S05]  /*10330*/  EXIT ;  /* 0x000000000000794d */ /* 0x000fea0003800000 */
.L_x_24808:
        /* <DEDUP_REMOVED lines=13> */
.L_x_24812:
[----:B------:R-:W-:Y:S01]  /*10410*/  IMAD.MOV.U32 R0, RZ, RZ, 0x7f ;  /* 0x0000007fff007424 */ /* 0x000fe200078e00ff */
[----:B------:R-:W-:-:S04]  /*10420*/  ISETP.GT.U32.AND P0, PT, R3, 0x7f800000, PT ;  /* 0x7f8000000300780c */ /* 0x000fc80003f04070 */
[----:B------:R-:W-:-:S09]  /*10430*/  SEL R0, R0, 0x7c, P0 ;  /* 0x0000007c00007807 */ /* 0x000fd20000000000 */
.L_x_24813:
[----:B------:R-:W-:Y:S05]  /*10440*/  BSYNC B0 ;  /* 0x0000000000007941 */ /* 0x000fea0003800000 */
.L_x_24811:
[----:B------:R-:W-:-:S04]  /*10450*/  LOP3.LUT R2, R5, 0x80000000, RZ, 0xc0, !PT ;  /* 0x8000000005027812 */ /* 0x000fc800078ec0ff */
[----:B------:R-:W-:-:S04]  /*10460*/  SHF.R.U32.HI R3, RZ, 0x18, R2 ;  /* 0x00000018ff037819 */ /* 0x000fc80000011602 */
[----:B------:R-:W-:-:S05]  /*10470*/  LOP3.LUT R3, R0, R3, RZ, 0xfc, !PT ;  /* 0x0000000300037212 */ /* 0x000fca00078efcff */
[----:B------:R-:W-:Y:S01]  /*10480*/  STG.E.U8 desc[UR36][R16.64], R3 ;  /* 0x0000000310007986 */ /* 0x000fe2000c101124 */
[----:B------:R-:W-:Y:S05]  /*10490*/  EXIT ;  /* 0x000000000000794d */ /* 0x000fea0003800000 */
.L_x_24807:
[----:B------:R-:W0:Y:S02]  /*104a0*/  I2F.U16 R0, R2 ;  /* 0x0000000200007306 */ /* 0x000e240000101000 */
[----:B0-----:R-:W-:-:S05]  /*104b0*/  F2FP.BF16.F32.PACK_AB R0, RZ, R0 ;  /* 0x00000000ff00723e */ /* 0x001fca00000010ff */
[----:B------:R-:W-:Y:S01]  /*104c0*/  STG.E.U16 desc[UR36][R16.64], R0 ;  /* 0x0000000010007986 */ /* 0x000fe2000c101524 */
[----:B------:R-:W-:Y:S05]  /*104d0*/  EXIT ;  /* 0x000000000000794d */ /* 0x000fea0003800000 */
.L_x_24804:
        /* <DEDUP_REMOVED lines=10> */
.L_x_24816:
        /* <DEDUP_REMOVED lines=17> */
.L_x_24819:
[----:B------:R-:W-:-:S04]  /*10690*/  LOP3.LUT R2, R5, 0x80000000, RZ, 0xc0, !PT ;  /* 0x8000000005027812 */ /* 0x000fc800078ec0ff */
[----:B------:R-:W-:-:S04]  /*106a0*/  SHF.R.U32.HI R3, RZ, 0x18, R2 ;  /* 0x00000018ff037819 */ /* 0x000fc80000011602 */
[----:B------:R-:W-:-:S04]  /*106b0*/  LOP3.LUT R0, R0, R3, RZ, 0xfc, !PT ;  /* 0x0000000300007212 */ /* 0x000fc800078efcff */
[----:B------:R-:W-:-:S07]  /*106c0*/  PRMT R8, R0, 0x7610, R8 ;  /* 0x0000761000087816 */ /* 0x000fce0000000008 */
.L_x_24818:
[----:B------:R-:W-:Y:S05]  /*106d0*/  BSYNC B0 ;  /* 0x0000000000007941 */ /* 0x000fea0003800000 */
.L_x_24817:
[----:B------:R-:W-:Y:S01]  /*106e0*/  STG.E.U8 desc[UR36][R16.64], R8 ;  /* 0x0000000810007986 */ /* 0x000fe2000c101124 */
[----:B------:R-:W-:Y:S05]  /*106f0*/  EXIT ;  /* 0x000000000000794d */ /* 0x000fea0003800000 */
.L_x_24815:
        /* <DEDUP_REMOVED lines=17> */
.L_x_24822:
[----:B------:R-:W-:-:S04]  /*10810*/  LOP3.LUT R2, R5, 0x80000000, RZ, 0xc0, !PT ;  /* 0x8000000005027812 */ /* 0x000fc800078ec0ff */
[----:B------:R-:W-:-:S04]  /*10820*/  SHF.R.U32.HI R3, RZ, 0x18, R2 ;  /* 0x00000018ff037819 */ /* 0x000fc80000011602 */
[----:B------:R-:W-:-:S04]  /*10830*/  LOP3.LUT R0, R0, R3, RZ, 0xfc, !PT ;  /* 0x0000000300007212 */ /* 0x000fc800078efcff */
[----:B------:R-:W-:-:S07]  /*10840*/  PRMT R8, R0, 0x7610, R8 ;  /* 0x0000761000087816 */ /* 0x000fce0000000008 */
.L_x_24821:
[----:B------:R-:W-:Y:S05]  /*10850*/  BSYNC B0 ;  /* 0x0000000000007941 */ /* 0x000fea0003800000 */
.L_x_24820:
[----:B------:R-:W-:Y:S01]  /*10860*/  STG.E.U8 desc[UR36][R16.64], R8 ;  /* 0x0000000810007986 */ /* 0x000fe2000c101124 */
[----:B------:R-:W-:Y:S05]  /*10870*/  EXIT ;  /* 0x000000000000794d */ /* 0x000fea0003800000 */
.L_x_24814:
        /* <DEDUP_REMOVED lines=22> */
.L_x_24797:
        /* <DEDUP_REMOVED lines=16> */
.L_x_24825:
[----:B------:R-:W-:Y:S05]  /*10ae0*/  EXIT ;  /* 0x000000000000794d */ /* 0x000fea0003800000 */
.L_x_24824:
[----:B------:R-:W-:-:S05]  /*10af0*/  IMAD.MOV.U32 R3, RZ, RZ, RZ ;  /* 0x000000ffff037224 */ /* 0x000fca00078e00ff */
[----:B------:R-:W-:Y:S01]  /*10b00*/  STG.E.64 desc[UR36][R16.64], R2 ;  /* 0x0000000210007986 */ /* 0x000fe2000c101b24 */
[----:B------:R-:W-:Y:S05]  /*10b10*/  EXIT ;  /* 0x000000000000794d */ /* 0x000fea0003800000 */
.L_x_24823:
[----:B------:R-:W-:Y:S01]  /*10b20*/  STG.E desc[UR36][R16.64], R2 ;  /* 0x0000000210007986 */ /* 0x000fe2000c101924 */
[----:B------:R-:W-:Y:S05]  /*10b30*/  EXIT ;  /* 0x000000000000794d */ /* 0x000fea0003800000 */
.L_x_24826:
        /* <DEDUP_REMOVED lines=12> */
.L_x_42334:


//--------------------- .text._ZN2at6native27unrolled_elementwise_kernelINS0_13BinaryFunctorIhhhZZZNS0_19minimum_kernel_cudaERNS_18TensorIteratorBaseEENKUlvE_clEvENKUlvE_clEvEUlhhE_EESt5arrayIPcLm3EELi4E23TrivialOffsetCalculatorILi2EjESC_ILi1EjENS0_6memory12LoadWithCastILi2EEENSF_13StoreWithCastILi1EEEEEviT_T0_T2_T3_T4_T5_ --------------------------
	.section	.text._ZN2at6native27unrolled_elementwise_kernelINS0_13BinaryFunctorIhhhZZZNS0_19minimum_kernel_cudaERNS_18TensorIteratorBaseEENKUlvE_clEvENKUlvE_clEvEUlhhE_EESt5arrayIPcLm3EELi4E23TrivialOffsetCalculatorILi2EjESC_ILi1EjENS0_6memory12LoadWithCastILi2EEENSF_13StoreWithCastILi1EEEEEviT_T0_T2_T3_T4_T5_,"ax",@progbits
	.align	128
        .global         _ZN2at6native27unrolled_elementwise_kernelINS0_13BinaryFunctorIhhhZZZNS0_19minimum_kernel_cudaERNS_18TensorIteratorBaseEENKUlvE_clEvENKUlvE_clEvEUlhhE_EESt5arrayIPcLm3EELi4E23TrivialOffsetCalculatorILi2EjESC_ILi1EjENS0_6memory12LoadWithCastILi2EEENSF_13StoreWithCastILi1EEEEEviT_T0_T2_T3_T4_T5_
        .type           _ZN2at6native27unrolled_elementwise_kernelINS0_13BinaryFunctorIhhhZZZNS0_19minimum_kernel_cudaERNS_18TensorIteratorBaseEENKUlvE_clEvENKUlvE_clEvEUlhhE_EESt5arrayIPcLm3EELi4E23TrivialOffsetCalculatorILi2EjESC_ILi1EjENS0_6memory12LoadWithCastILi2EEENSF_13StoreWithCastILi1EEEEEviT_T0_T2_T3_T4_T5_,@function
        .size           _ZN2at6native27unrolled_elementwise_kernelINS0_13BinaryFunctorIhhhZZZNS0_19minimum_kernel_cudaERNS_18TensorIteratorBaseEENKUlvE_clEvENKUlvE_clEvEUlhhE_EESt5arrayIPcLm3EELi4E23TrivialOffsetCalculatorILi2EjESC_ILi1EjENS0_6memory12LoadWithCastILi2EEENSF_13StoreWithCastILi1EEEEEviT_T0_T2_T3_T4_T5_,(.L_x_42335 - _ZN2at6native27unrolled_elementwise_kernelINS0_13BinaryFunctorIhhhZZZNS0_19minimum_kernel_cudaERNS_18TensorIteratorBaseEENKUlvE_clEvENKUlvE_clEvEUlhhE_EESt5arrayIPcLm3EELi4E23TrivialOffsetCalculatorILi2EjESC_ILi1EjENS0_6memory12LoadWithCastILi2EEENSF_13StoreWithCastILi1EEEEEviT_T0_T2_T3_T4_T5_)
        .other          _ZN2at6native27unrolled_elementwise_kernelINS0_13BinaryFunctorIhhhZZZNS0_19minimum_kernel_cudaERNS_18TensorIteratorBaseEENKUlvE_clEvENKUlvE_clEvEUlhhE_EESt5arrayIPcLm3EELi4E23TrivialOffsetCalculatorILi2EjESC_ILi1EjENS0_6memory12LoadWithCastILi2EEENSF_13StoreWithCastILi1EEEEEviT_T0_T2_T3_T4_T5_,@"STO_CUDA_ENTRY STV_DEFAULT"
_ZN2at6native27unrolled_elementwise_kernelINS0_13BinaryFunctorIhhhZZZNS0_19minimum_kernel_cudaERNS_18TensorIteratorBaseEENKUlvE_clEvENKUlvE_clEvEUlhhE_EESt5arrayIPcLm3EELi4E23TrivialOffsetCalculatorILi2EjESC_ILi1EjENS0_6memory12LoadWithCastILi2EEENSF_13StoreWithCastILi1EEEEEviT_T0_T2_T3_T4_T5_:
.text._ZN2at6native27unrolled_elementwise_kernelINS0_13BinaryFunctorIhhhZZZNS0_19minimum_kernel_cudaERNS_18TensorIteratorBaseEENKUlvE_clEvENKUlvE_clEvEUlhhE_EESt5arrayIPcLm3EELi4E23TrivialOffsetCalculatorILi2EjESC_ILi1EjENS0_6memory12LoadWithCastILi2EEENSF_13StoreWithCastILi1EEEEEviT_T0_T2_T3_T4_T5_:
        /* <DEDUP_REMOVED lines=33> */
.L_x_24832:
[----:B------:R3:W5:Y:S01]  /*0210*/  LDG.E.U8 R18, desc[UR36][R6.64] ;  /* 0x0000002406127981 */ /* 0x000762000c1e1100 */
[----:B------:R-:W-:Y:S05]  /*0220*/  BRA `(.L_x_24834) ;  /* 0x0000000c00687947 */ /* 0x000fea0003800000 */
.L_x_24831:
        /* <DEDUP_REMOVED lines=8> */
.L_x_24836:
[----:B------:R1:W5:Y:S01]  /*02b0*/  LDG.E.U8 R18, desc[UR36][R6.64] ;  /* 0x0000002406127981 */ /* 0x000362000c1e1100 */
[----:B------:R-:W-:Y:S05]  /*02c0*/  BRA `(.L_x_24834) ;  /* 0x0000000c00407947 */ /* 0x000fea0003800000 */
.L_x_24835:
[----:B------:R2:W5:Y:S01]  /*02d0*/  LDG.E.U16 R18, desc[UR36][R6.64] ;  /* 0x0000002406127981 */ /* 0x000562000c1e1500 */
[----:B------:R-:W-:Y:S05]  /*02e0*/  BRA `(.L_x_24834) ;  /* 0x0000000c00387947 */ /* 0x000fea0003800000 */
.L_x_24830:
        /* <DEDUP_REMOVED lines=10> */
.L_x_24838:
[----:B------:R-:W2:Y:S02]  /*0390*/  LDG.E.U16 R4, desc[UR36][R6.64] ;  /* 0x0000002406047981 */ /* 0x000ea4000c1e1500 */
[----:B--2---:R-:W-:-:S06]  /*03a0*/  HADD2.F32 R4, -RZ, R4.H0_H0 ;  /* 0x20000004ff047230 */ /* 0x004fcc0000004100 */
[----:B------:R-:W0:Y:S02]  /*03b0*/  F2I.S64.TRUNC R4, R4 ;  /* 0x0000000400047311 */ /* 0x000e24000020d900 */
[----:B0-----:R-:W-:Y:S01]  /*03c0*/  PRMT R18, R4, 0x7610, R18 ;  /* 0x0000761004127816 */ /* 0x001fe20000000012 */
[----:B------:R-:W-:Y:S06]  /*03d0*/  BRA `(.L_x_24834) ;  /* 0x0000000800fc7947 */ /* 0x000fec0003800000 */
.L_x_24837:
        /* <DEDUP_REMOVED lines=10> */
.L_x_24840:
[----:B------:R-:W2:Y:S02]  /*0480*/  LDG.E.U16 R6, desc[UR36][R6.64] ;  /* 0x0000002406067981 */ /* 0x000ea4000c1e1500 */
[----:B--2---:R-:W-:-:S06]  /*0490*/  HADD2.F32 R4, -RZ, R6.H0_H0 ;  /* 0x20000006ff047230 */ /* 0x004fcc0000004100 */
[----:B------:R-:W0:Y:S02]  /*04a0*/  F2I.S64.TRUNC R4, R4 ;  /* 0x0000000400047311 */ /* 0x000e24000020d900 */
[----:B0-----:R-:W-:Y:S01]  /*04b0*/  PRMT R18, R4, 0x7610, R18 ;  /* 0x0000761004127816 */ /* 0x001fe20000000012 */
[----:B------:R-:W-:Y:S06]  /*04c0*/  BRA `(.L_x_24834) ;  /* 0x0000000800c07947 */ /* 0x000fec0003800000 */
.L_x_24839:
[----:B------:R-:W2:Y:S02]  /*04d0*/  LDG.E.64 R4, desc[UR36][R6.64] ;  /* 0x0000002406047981 */ /* 0x000ea4000c1e1b00 */
[----:B--2---:R-:W0:Y:S02]  /*04e0*/  F2I.S64.F64.TRUNC R4, R4 ;  /* 0x0000000400047311 */ /* 0x004e24000030d900 */
[----:B0-----:R-:W-:Y:S01]  /*04f0*/  PRMT R18, R4, 0x7610, R18 ;  /* 0x0000761004127816 */ /* 0x001fe20000000012 */
[----:B------:R-:W-:Y:S06]  /*0500*/  BRA `(.L_x_24834) ;  /* 0x0000000800b07947 */ /* 0x000fec0003800000 */
.L_x_24829:
        /* <DEDUP_REMOVED lines=12> */
.L_x_24843:
[----:B------:R-:W2:Y:S02]  /*05d0*/  LDG.E.64 R6, desc[UR36][R6.64] ;  /* 0x0000002406067981 */ /* 0x000ea4000c1e1b00 */
[----:B--2---:R-:W0:Y:S02]  /*05e0*/  F2I.S64.F64.TRUNC R4, R6 ;  /* 0x0000000600047311 */ /* 0x004e24000030d900 */
[----:B0-----:R-:W-:Y:S01]  /*05f0*/  PRMT R18, R4, 0x7610, R18 ;  /* 0x0000761004127816 */ /* 0x001fe20000000012 */
[----:B------:R-:W-:Y:S06]  /*0600*/  BRA `(.L_x_24834) ;  /* 0x0000000800707947 */ /* 0x000fec0003800000 */
.L_x_24842:
        /* <DEDUP_REMOVED lines=28> */
.L_x_24845:
        /* <DEDUP_REMOVED lines=13> */
[----:B------:R-:W0:Y:S02]  /*08a0*/  F2I.S64.TRUNC R4, R0 ;  /* 0x0000000000047311 */ /* 0x000e24000020d900 */
[----:B0-----:R-:W-:Y:S01]  /*08b0*/  PRMT R18, R4, 0x7610, R18 ;  /* 0x0000761004127816 */ /* 0x001fe20000000012 */
[----:B------:R-:W-:Y:S06]  /*08c0*/  BRA `(.L_x_24834) ;  /* 0x0000000400c07947 */ /* 0x000fec0003800000 */
.L_x_24844:
[----:B------:R-:W2:Y:S02]  /*08d0*/  LDG.E.U16 R4, desc[UR36][R6.64] ;  /* 0x0000002406047981 */ /* 0x000ea4000c1e1500 */
[----:B--2---:R-:W-:-:S06]  /*08e0*/  IMAD.U32 R4, R4, 0x10000, RZ ;  /* 0x0001000004047824 */ /* 0x004fcc00078e00ff */
[----:B------:R-:W0:Y:S02]  /*08f0*/  F2I.S64.TRUNC R4, R4 ;  /* 0x0000000400047311 */ /* 0x000e24000020d900 */
[----:B0-----:R-:W-:Y:S01]  /*0900*/  PRMT R18, R4, 0x7610, R18 ;  /* 0x0000761004127816 */ /* 0x001fe20000000012 */
[----:B------:R-:W-:Y:S06]  /*0910*/  BRA `(.L_x_24834) ;  /* 0x0000000400ac7947 */ /* 0x000fec0003800000 */
.L_x_24841:
        /* <DEDUP_REMOVED lines=10> */
.L_x_24848:
        /* <DEDUP_REMOVED lines=21> */
.L_x_24852:
[----:B------:R-:W-:Y:S05]  /*0b10*/  BSYNC B1 ;  /* 0x0000000000017941 */ /* 0x000fea0003800000 */
.L_x_24851:
[----:B------:R-:W-:Y:S01]  /*0b20*/  IMAD.SHL.U32 R3, R3, 0x100000, RZ ;  /* 0x0010000003037824 */ /* 0x000fe200078e00ff */
[----:B------:R-:W-:-:S04]  /*0b30*/  LEA R5, R0, 0x3b800000, 0x17 ;  /* 0x3b80000000057811 */ /* 0x000fc800078eb8ff */
[----:B------:R-:W-:-:S07]  /*0b40*/  LOP3.LUT R4, R5, R3, R6, 0xfe, !PT ;  /* 0x0000000305047212 */ /* 0x000fce00078efe06 */
.L_x_24850:
[----:B------:R-:W-:Y:S05]  /*0b50*/  BSYNC B0 ;  /* 0x0000000000007941 */ /* 0x000fea0003800000 */
.L_x_24849:
[----:B------:R-:W0:Y:S02]  /*0b60*/  F2I.S64.TRUNC R4, R4 ;  /* 0x0000000400047311 */ /* 0x000e24000020d900 */
[----:B0-----:R-:W-:Y:S01]  /*0b70*/  PRMT R18, R4, 0x7610, R18 ;  /* 0x0000761004127816 */ /* 0x001fe20000000012 */
[----:B------:R-:W-:Y:S06]  /*0b80*/  BRA `(.L_x_24834) ;  /* 0x0000000400107947 */ /* 0x000fec0003800000 */
.L_x_24847:
        /* <DEDUP_REMOVED lines=21> */
.L_x_24856:
[----:B------:R-:W-:Y:S05]  /*0ce0*/  BSYNC B1 ;  /* 0x0000000000017941 */ /* 0x000fea0003800000 */
.L_x_24855:
[----:B------:R-:W-:Y:S01]  /*0cf0*/  IMAD.SHL.U32 R3, R3, 0x200000, RZ ;  /* 0x0020000003037824 */ /* 0x000fe200078e00ff */
[----:B------:R-:W-:-:S04]  /*0d00*/  LEA R5, R0, 0x37800000, 0x17 ;  /* 0x3780000000057811 */ /* 0x000fc800078eb8ff */
[----:B------:R-:W-:-:S07]  /*0d10*/  LOP3.LUT R4, R5, R3, R6, 0xfe, !PT ;  /* 0x0000000305047212 */ /* 0x000fce00078efe06 */
.L_x_24854:
[----:B------:R-:W-:Y:S05]  /*0d20*/  BSYNC B0 ;  /* 0x0000000000007941 */ /* 0x000fea0003800000 */
.L_x_24853:
[----:B------:R-:W0:Y:S02]  /*0d30*/  F2I.S64.TRUNC R4, R4 ;  /* 0x0000000400047311 */ /* 0x000e24000020d900 */
[----:B0-----:R-:W-:Y:S01]  /*0d40*/  PRMT R18, R4, 0x7610, R18 ;  /* 0x0000761004127816 */ /* 0x001fe20000000012 */
[----:B------:R-:W-:Y:S06]  /*0d50*/  BRA `(.L_x_24834) ;  /* 0x00000000009c7947 */ /* 0x000fec0003800000 */
.L_x_24846:
        /* <DEDUP_REMOVED lines=14> */
.L_x_24860:
[----:B------:R-:W-:Y:S05]  /*0e40*/  BSYNC B0 ;  /* 0x0000000000007941 */ /* 0x000fea0003800000 */
.L_x_24859:
[----:B------:R-:W0:Y:S02]  /*0e50*/  F2I.S64.TRUNC R4, R4 ;  /* 0x0000000400047311 */ /* 0x000e24000020d900 */
[----:B0-----:R-:W-:Y:S01]  /*0e60*/  PRMT R18, R4, 0x7610, R18 ;  /* 0x0000761004127816 */ /* 0x001fe20000000012 */
[----:B------:R-:W-:Y:S06]  /*0e70*/  BRA `(.L_x_24834) ;  /* 0x0000000000547947 */ /* 0x000fec0003800000 */
.L_x_24833:
        /* <DEDUP_REMOVED lines=16> */
.L_x_24861:
[----:B------:R-:W-:Y:S01]  /*0f80*/  PRMT R18, RZ, 0x7610, R18 ;  /* 0x00007610ff127816 */ /* 0x000fe20000000012 */
[----:B------:R-:W-:Y:S06]  /*0f90*/  BRA `(.L_x_24834) ;  /* 0x00000000000c7947 */ /* 0x000fec0003800000 */
.L_x_24858:
[----:B------:R0:W5:Y:S01]  /*0fa0*/  LDG.E.U8 R18, desc[UR36][R6.64] ;  /* 0x0000002406127981 */ /* 0x000162000c1e1100 */
[----:B------:R-:W-:Y:S05]  /*0fb0*/  BRA `(.L_x_24834) ;  /* 0x0000000000047947 */ /* 0x000fea0003800000 */
.L_x_24857:
[----:B------:R0:W5:Y:S02]  /*0fc0*/  LDG.E.U8 R18, desc[UR36][R6.64] ;  /* 0x0000002406127981 */ /* 0x000164000c1e1100 */
.L_x_24834:
        /* <DEDUP_REMOVED lines=18> */
.L_x_24865:
[----:B------:R1:W5:Y:S01]  /*10f0*/  LDG.E.U8 R19, desc[UR36][R6.64] ;  /* 0x0000002406137981 */ /* 0x000362000c1e1100 */
[----:B------:R-:W-:Y:S05]  /*1100*/  BRA `(.L_x_24867) ;  /* 0x0000000c00647947 */ /* 0x000fea0003800000 */
.L_x_24864:
        /* <DEDUP_REMOVED lines=8> */
.L_x_24869:
[----:B------:R3:W5:Y:S01]  /*1190*/  LDG.E.U8 R19, desc[UR36][R6.64] ;  /* 0x0000002406137981 */ /* 0x000762000c1e1100 */
[----:B------:R-:W-:Y:S05]  /*11a0*/  BRA `(.L_x_24867) ;  /* 0x0000000c003c7947 */ /* 0x000fea0003800000 */
.L_x_24868:
[----:B------:R2:W5:Y:S01]  /*11b0*/  LDG.E.U16 R19, desc[UR36][R6.64] ;  /* 0x0000002406137981 */ /* 0x000562000c1e1500 */
[----:B------:R-:W-:Y:S05]  /*11c0*/  BRA `(.L_x_24867) ;  /* 0x0000000c00347947 */ /* 0x000fea0003800000 */
.L_x_24863:
        /* <DEDUP_REMOVED lines=10> */
.L_x_24871:
[----:B------:R-:W2:Y:S02]  /*1270*/  LDG.E.U16 R4, desc[UR36][R6.64] ;  /* 0x0000002406047981 */ /* 0x000ea4000c1e1500 */
[----:B--2---:R-:W-:-:S06]  /*1280*/  HADD2.F32 R4, -RZ, R4.H0_H0 ;  /* 0x20000004ff047230 */ /* 0x004fcc0000004100 */
[----:B------:R-:W0:Y:S02]  /*1290*/  F2I.S64.TRUNC R4, R4 ;  /* 0x0000000400047311 */ /* 0x000e24000020d900 */
[----:B0-----:R-:W-:Y:S01]  /*12a0*/  PRMT R19, R4, 0x7610, R19 ;  /* 0x0000761004137816 */ /* 0x001fe20000000013 */
[----:B------:R-:W-:Y:S06]  /*12b0*/  BRA `(.L_x_24867) ;  /* 0x0000000800f87947 */ /* 0x000fec0003800000 */
.L_x_24870:
        /* <DEDUP_REMOVED lines=10> */
.L_x_24873:
[----:B------:R-:W2:Y:S02]  /*1360*/  LDG.E.U16 R6, desc[UR36][R6.64] ;  /* 0x0000002406067981 */ /* 0x000ea4000c1e1500 */
[----:B--2---:R-:W-:-:S06]  /*1370*/  HADD2.F32 R4, -RZ, R6.H0_H0 ;  /* 0x20000006ff047230 */ /* 0x004fcc0000004100 */
[----:B------:R-:W0:Y:S02]  /*1380*/  F2I.S64.TRUNC R4, R4 ;  /* 0x0000000400047311 */ /* 0x000e24000020d900 */
[----:B0-----:R-:W-:Y:S01]  /*1390*/  PRMT R19, R4, 0x7610, R19 ;  /* 0x0000761004137816 */ /* 0x001fe20000000013 */
[----:B------:R-:W-:Y:S06]  /*13a0*/  BRA `(.L_x_24867) ;  /* 0x0000000800bc7947 */ /* 0x000fec0003800000 */
.L_x_24872:
[----:B------:R-:W2:Y:S02]  /*13b0*/  LDG.E.64 R4, desc[UR36][R6.64] ;  /* 0x0000002406047981 */ /* 0x000ea4000c1e1b00 */
[----:B--2---:R-:W0:Y:S02]  /*13c0*/  F2I.S64.F64.TRUNC R4, R4 ;  /* 0x0000000400047311 */ /* 0x004e24000030d900 */
[----:B0-----:R-:W-:Y:S01]  /*13d0*/  PRMT R19, R4, 0x7610, R19 ;  /* 0x0000761004137816 */ /* 0x001fe20000000013 */
[----:B------:R-:W-:Y:S06]  /*13e0*/  BRA `(.L_x_24867) ;  /* 0x0000000800ac7947 */ /* 0x000fec0003800000 */
.L_x_24862:
        /* <DEDUP_REMOVED lines=12> */
.L_x_24876:
[----:B------:R-:W2:Y:S02]  /*14b0*/  LDG.E.64 R6, desc[UR36][R6.64] ;  /* 0x0000002406067981 */ /* 0x000ea4000c1e1b00 */
[----:B--2---:R-:W0:Y:S02]  /*14c0*/  F2I.S64.F64.TRUNC R4, R6 ;  /* 0x0000000600047311 */ /* 0x004e24000030d900 */
[----:B0-----:R-:W-:Y:S01]  /*14d0*/  PRMT R19, R4, 0x7610, R19 ;  /* 0x0000761004137816 */ /* 0x001fe20000000013 */
[----:B------:R-:W-:Y:S06]  /*14e0*/  BRA `(.L_x_24867) ;  /* 0x00000008006c7947 */ /* 0x000fec0003800000 */
.L_x_24875:
        /* <DEDUP_REMOVED lines=28> */
.L_x_24878:
        /* <DEDUP_REMOVED lines=15> */
.L_x_24877:
[----:B------:R-:W2:Y:S02]  /*17a0*/  LDG.E.U16 R4, desc[UR36][R6.64] ;  /* 0x0000002406047981 */ /* 0x000ea4000c1e1500 */
[----:B--2---:R-:W-:-:S06]  /*17b0*/  IMAD.U32 R4, R4, 0x10000, RZ ;  /* 0x0001000004047824 */ /* 0x004fcc00078e00ff */
[----:B------:R-:W0:Y:S02]  /*17c0*/  F2I.S64.TRUNC R4, R4 ;  /* 0x0000000400047311 */ /* 0x000e24000020d900 */
[----:B0-----:R-:W-:Y:S01]  /*17d0*/  PRMT R19, R4, 0x7610, R19 ;  /* 0x0000761004137816 */ /* 0x001fe20000000013 */
[----:B------:R-:W-:Y:S06]  /*17e0*/  BRA `(.L_x_24867) ;  /* 0x0000000400ac7947 */ /* 0x000fec0003800000 */
.L_x_24874:
        /* <DEDUP_REMOVED lines=10> */
.L_x_24881:
        /* <DEDUP_REMOVED lines=21> */
.L_x_24885:
[----:B------:R-:W-:Y:S05]  /*19e0*/  BSYNC B1 ;  /* 0x0000000000017941 */ /* 0x000fea0003800000 */
.L_x_24884:
[----:B------:R-:W-:Y:S01]  /*19f0*/  IMAD.SHL.U32 R3, R3, 0x100000, RZ ;  /* 0x0010000003037824 */ /* 0x000fe200078e00ff */
[----:B------:R-:W-:-:S04]  /*1a00*/  LEA R5, R0, 0x3b800000, 0x17 ;  /* 0x3b80000000057811 */ /* 0x000fc800078eb8ff */
[----:B------:R-:W-:-:S07]  /*1a10*/  LOP3.LUT R4, R5, R3, R6, 0xfe, !PT ;  /* 0x0000000305047212 */ /* 0x000fce00078efe06 */
.L_x_24883:
[----:B------:R-:W-:Y:S05]  /*1a20*/  BSYNC B0 ;  /* 0x0000000000007941 */ /* 0x000fea0003800000 */
.L_x_24882:
[----:B------:R-:W0:Y:S02]  /*1a30*/  F2I.S64.TRUNC R4, R4 ;  /* 0x0000000400047311 */ /* 0x000e24000020d900 */
[----:B0-----:R-:W-:Y:S01]  /*1a40*/  PRMT R19, R4, 0x7610, R19 ;  /* 0x0000761004137816 */ /* 0x001fe20000000013 */
[----:B------:R-:W-:Y:S06]  /*1a50*/  BRA `(.L_x_24867) ;  /* 0x0000000400107947 */ /* 0x000fec0003800000 */
.L_x_24880:
        /* <DEDUP_REMOVED lines=21> */
.L_x_24889:
[----:B------:R-:W-:Y:S05]  /*1bb0*/  BSYNC B1 ;  /* 0x0000000000017941 */ /* 0x000fea0003800000 */
.L_x_24888:
[----:B------:R-:W-:Y:S01]  /*1bc0*/  IMAD.SHL.U32 R3, R3, 0x200000, RZ ;  /* 0x0020000003037824 */ /* 0x000fe200078e00ff */
[----:B------:R-:W-:-:S04]  /*1bd0*/  LEA R5, R0, 0x37800000, 0x17 ;  /* 0x3780000000057811 */ /* 0x000fc800078eb8ff */
[----:B------:R-:W-:-:S07]  /*1be0*/  LOP3.LUT R4, R5, R3, R6, 0xfe, !PT ;  /* 0x0000000305047212 */ /* 0x000fce00078efe06 */
.L_x_24887:
[----:B------:R-:W-:Y:S05]  /*1bf0*/  BSYNC B0 ;  /* 0x0000000000007941 */ /* 0x000fea0003800000 */
.L_x_24886:
[----:B------:R-:W0:Y:S02]  /*1c00*/  F2I.S64.TRUNC R4, R4 ;  /* 0x0000000400047311 */ /* 0x000e24000020d900 */
[----:B0-----:R-:W-:Y:S01]  /*1c10*/  PRMT R19, R4, 0x7610, R19 ;  /* 0x0000761004137816 */ /* 0x001fe20000000013 */
[----:B------:R-:W-:Y:S06]  /*1c20*/  BRA `(.L_x_24867) ;  /* 0x00000000009c7947 */ /* 0x000fec0003800000 */
.L_x_24879:
        /* <DEDUP_REMOVED lines=14> */
.L_x_24893:
[----:B------:R-:W-:Y:S05]  /*1d10*/  BSYNC B0 ;  /* 0x0000000000007941 */ /* 0x000fea0003800000 */
.L_x_24892:
[----:B------:R-:W0:Y:S02]  /*1d20*/  F2I.S64.TRUNC R4, R4 ;  /* 0x0000000400047311 */ /* 0x000e24000020d900 */
[----:B0-----:R-:W-:Y:S01]  /*1d30*/  PRMT R19, R4, 0x7610, R19 ;  /* 0x0000761004137816 */ /* 0x001fe20000000013 */
[----:B------:R-:W-:Y:S06]  /*1d40*/  BRA `(.L_x_24867) ;  /* 0x0000000000547947 */ /* 0x000fec0003800000 */
.L_x_24866:
        /* <DEDUP_REMOVED lines=16> */
.L_x_24894:
[----:B------:R-:W-:Y:S01]  /*1e50*/  PRMT R19, RZ, 0x7610, R19 ;  /* 0x00007610ff137816 */ /* 0x000fe20000000013 */
[----:B------:R-:W-:Y:S06]  /*1e60*/  BRA `(.L_x_24867) ;  /* 0x00000000000c7947 */ /* 0x000fec0003800000 */
.L_x_24891:
[----:B------:R0:W5:Y:S01]  /*1e70*/  LDG.E.U8 R19, desc[UR36][R6.64] ;  /* 0x0000002406137981 */ /* 0x000162000c1e1100 */
[----:B------:R-:W-:Y:S05]  /*1e80*/  BRA `(.L_x_24867) ;  /* 0x0000000000047947 */ /* 0x000fea0003800000 */
.L_x_24890:
[----:B------:R0:W5:Y:S02]  /*1e90*/  LDG.E.U8 R19, desc[UR36][R6.64] ;  /* 0x0000002406137981 */ /* 0x000164000c1e1100 */
.L_x_24867:
[----:B------:R-:W1:Y:S02]  /*1ea0*/  S2R R27, SR_TID.X ;  /* 0x00000000001b7919 */ /* 0x000e640000002100 */
[----:B-1----:R-:W-:-:S07]  /*1eb0*/  VIADD R27, R27, 0x80 ;  /* 0x000000801b1b7836 */ /* 0x002fce0000000000 */
.L_x_24828:
[----:B------:R-:W-:Y:S05]  /*1ec0*/  BSYNC B6 ;  /* 0x0000000000067941 */ /* 0x000fea0003800000 */
.L_x_24827:
        /* <DEDUP_REMOVED lines=23> */
.L_x_24900:
[----:B------:R3:W5:Y:S01]  /*2040*/  LDG.E.U8 R17, desc[UR36][R6.64] ;  /* 0x0000002406117981 */ /* 0x000762000c1e1100 */
[----:B------:R-:W-:Y:S05]  /*2050*/  BRA `(.L_x_24902) ;  /* 0x0000000c00647947 */ /* 0x000fea0003800000 */
.L_x_24899:
        /* <DEDUP_REMOVED lines=8> */
.L_x_24904:
[----:B------:R0:W5:Y:S01]  /*20e0*/  LDG.E.U8 R17, desc[UR36][R6.64] ;  /* 0x0000002406117981 */ /* 0x000162000c1e1100 */
[----:B------:R-:W-:Y:S05]  /*20f0*/  BRA `(.L_x_24902) ;  /* 0x0000000c003c7947 */ /* 0x000fea0003800000 */
.L_x_24903:
[----:B------:R0:W5:Y:S01]  /*2100*/  LDG.E.U16 R17, desc[UR36][R6.64] ;  /* 0x0000002406117981 */ /* 0x000162000c1e1500 */
[----:B------:R-:W-:Y:S05]  /*2110*/  BRA `(.L_x_24902) ;  /* 0x0000000c00347947 */ /* 0x000fea0003800000 */
.L_x_24898:
        /* <DEDUP_REMOVED lines=10> */
.L_x_24906:
[----:B------:R-:W2:Y:S02]  /*21c0*/  LDG.E.U16 R4, desc[UR36][R6.64] ;  /* 0x0000002406047981 */ /* 0x000ea4000c1e1500 */
[----:B--2---:R-:W-:-:S06]  /*21d0*/  HADD2.F32 R4, -RZ, R4.H0_H0 ;  /* 0x20000004ff047230 */ /* 0x004fcc0000004100 */
[----:B------:R-:W0:Y:S02]  /*21e0*/  F2I.S64.TRUNC R4, R4 ;  /* 0x0000000400047311 */ /* 0x000e24000020d900 */
[----:B0-----:R-:W-:Y:S01]  /*21f0*/  PRMT R17, R4, 0x7610, R17 ;  /* 0x0000761004117816 */ /* 0x001fe20000000011 */
[----:B------:R-:W-:Y:S06]  /*2200*/  BRA `(.L_x_24902) ;  /* 0x0000000800f87947 */ /* 0x000fec0003800000 */
.L_x_24905:
        /* <DEDUP_REMOVED lines=10> */
.L_x_24908:
[----:B------:R-:W2:Y:S02]  /*22b0*/  LDG.E.U16 R6, desc[UR36][R6.64] ;  /* 0x0000002406067981 */ /* 0x000ea4000c1e1500 */
[----:B--2---:R-:W-:-:S06]  /*22c0*/  HADD2.F32 R4, -RZ, R6.H0_H0 ;  /* 0x20000006ff047230 */ /* 0x004fcc0000004100 */
[----:B------:R-:W0:Y:S02]  /*22d0*/  F2I.S64.TRUNC R4, R4 ;  /* 0x0000000400047311 */ /* 0x000e24000020d900 */
[----:B0-----:R-:W-:Y:S01]  /*22e0*/  PRMT R17, R4, 0x7610, R17 ;  /* 0x0000761004117816 */ /* 0x001fe20000000011 */
[----:B------:R-:W-:Y:S06]  /*22f0*/  BRA `(.L_x_24902) ;  /* 0x0000000800bc7947 */ /* 0x000fec0003800000 */
.L_x_24907:
[----:B------:R-:W2:Y:S02]  /*2300*/  LDG.E.64 R4, desc[UR36][R6.64] ;  /* 0x0000002406047981 */ /* 0x000ea4000c1e1b00 */
[----:B--2---:R-:W0:Y:S02]  /*2310*/  F2I.S64.F64.TRUNC R4, R4 ;  /* 0x0000000400047311 */ /* 0x004e24000030d900 */
[----:B0-----:R-:W-:Y:S01]  /*2320*/  PRMT R17, R4, 0x7610, R17 ;  /* 0x0000761004117816 */ /* 0x001fe20000000011 */
[----:B------:R-:W-:Y:S06]  /*2330*/  BRA `(.L_x_24902) ;  /* 0x0000000800ac7947 */ /* 0x000fec0003800000 */
.L_x_24897:
        /* <DEDUP_REMOVED lines=12> */
.L_x_24911:
[----:B------:R-:W2:Y:S02]  /*2400*/  LDG.E.64 R6, desc[UR36][R6.64] ;  /* 0x0000002406067981 */ /* 0x000ea4000c1e1b00 */
[----:B--2---:R-:W0:Y:S02]  /*2410*/  F2I.S64.F64.TRUNC R4, R6 ;  /* 0x0000000600047311 */ /* 0x004e24000030d900 */
[----:B0-----:R-:W-:Y:S01]  /*2420*/  PRMT R17, R4, 0x7610, R17 ;  /* 0x0000761004117816 */ /* 0x001fe20000000011 */
[----:B------:R-:W-:Y:S06]  /*2430*/  BRA `(.L_x_24902) ;  /* 0x00000008006c7947 */ /* 0x000fec0003800000 */
.L_x_24910:
        /* <DEDUP_REMOVED lines=28> */
.L_x_24913:
        /* <DEDUP_REMOVED lines=15> */
.L_x_24912:
[----:B------:R-:W2:Y:S02]  /*26f0*/  LDG.E.U16 R4, desc[UR36][R6.64] ;  /* 0x0000002406047981 */ /* 0x000ea4000c1e1500 */
[----:B--2---:R-:W-:-:S06]  /*2700*/  IMAD.U32 R4, R4, 0x10000, RZ ;  /* 0x0001000004047824 */ /* 0x004fcc00078e00ff */
[----:B------:R-:W0:Y:S02]  /*2710*/  F2I.S64.TRUNC R4, R4 ;  /* 0x0000000400047311 */ /* 0x000e24000020d900 */
[----:B0-----:R-:W-:Y:S01]  /*2720*/  PRMT R17, R4, 0x7610, R17 ;  /* 0x0000761004117816 */ /* 0x001fe20000000011 */
[----:B------:R-:W-:Y:S06]  /*2730*/  BRA `(.L_x_24902) ;  /* 0x0000000400ac7947 */ /* 0x000fec0003800000 */
.L_x_24909:
        /* <DEDUP_REMOVED lines=10> */
.L_x_24916:
        /* <DEDUP_REMOVED lines=21> */
.L_x_24920:
[----:B------:R-:W-:Y:S05]  /*2930*/  BSYNC B1 ;  /* 0x0000000000017941 */ /* 0x000fea0003800000 */
.L_x_24919:
[----:B------:R-:W-:Y:S01]  /*2940*/  IMAD.SHL.U32 R3, R3, 0x100000, RZ ;  /* 0x0010000003037824 */ /* 0x000fe200078e00ff */
[----:B------:R-:W-:-:S04]  /*2950*/  LEA R5, R0, 0x3b800000, 0x17 ;  /* 0x3b80000000057811 */ /* 0x000fc800078eb8ff */
[----:B------:R-:W-:-:S07]  /*2960*/  LOP3.LUT R4, R5, R3, R6, 0xfe, !PT ;  /* 0x0000000305047212 */ /* 0x000fce00078efe06 */
.L_x_24918:
[----:B------:R-:W-:Y:S05]  /*2970*/  BSYNC B0 ;  /* 0x0000000000007941 */ /* 0x000fea0003800000 */
.L_x_24917:
[----:B------:R-:W0:Y:S02]  /*2980*/  F2I.S64.TRUNC R4, R4 ;  /* 0x0000000400047311 */ /* 0x000e24000020d900 */
[----:B0-----:R-:W-:Y:S01]  /*2990*/  PRMT R17, R4, 0x7610, R17 ;  /* 0x0000761004117816 */ /* 0x001fe20000000011 */
[----:B------:R-:W-:Y:S06]  /*29a0*/  BRA `(.L_x_24902) ;  /* 0x0000000400107947 */ /* 0x000fec0003800000 */
.L_x_24915:
        /* <DEDUP_REMOVED lines=21> */
.L_x_24924:
[----:B------:R-:W-:Y:S05]  /*2b00*/  BSYNC B1 ;  /* 0x0000000000017941 */ /* 0x000fea0003800000 */
.L_x_24923:
[----:B------:R-:W-:Y:S01]  /*2b10*/  IMAD.SHL.U32 R3, R3, 0x200000, RZ ;  /* 0x0020000003037824 */ /* 0x000fe200078e00ff */
[----:B------:R-:W-:-:S04]  /*2b20*/  LEA R5, R0, 0x37800000, 0x17 ;  /* 0x3780000000057811 */ /* 0x000fc800078eb8ff */
[----:B------:R-:W-:-:S07]  /*2b30*/  LOP3.LUT R4, R5, R3, R6, 0xfe, !PT ;  /* 0x0000000305047212 */ /* 0x000fce00078efe06 */
.L_x_24922:
[----:B------:R-:W-:Y:S05]  /*2b40*/  BSYNC B0 ;  /* 0x0000000000007941 */ /* 0x000fea0003800000 */
.L_x_24921:
[----:B------:R-:W0:Y:S02]  /*2b50*/  F2I.S64.TRUNC R4, R4 ;  /* 0x0000000400047311 */ /* 0x000e24000020d900 */
[----:B0-----:R-:W-:Y:S01]  /*2b60*/  PRMT R17, R4, 0x7610, R17 ;  /* 0x0000761004117816 */ /* 0x001fe20000000011 */
[----:B------:R-:W-:Y:S06]  /*2b70*/  BRA `(.L_x_24902) ;  /* 0x00000000009c7947 */ /* 0x000fec0003800000 */
.L_x_24914:
        /* <DEDUP_REMOVED lines=14> */
.L_x_24928:
[----:B------:R-:W-:Y:S05]  /*2c60*/  BSYNC B0 ;  /* 0x0000000000007941 */ /* 0x000fea0003800000 */
.L_x_24927:
[----:B------:R-:W0:Y:S02]  /*2c70*/  F2I.S64.TRUNC R4, R4 ;  /* 0x0000000400047311 */ /* 0x000e24000020d900 */
[----:B0-----:R-:W-:Y:S01]  /*2c80*/  PRMT R17, R4, 0x7610, R17 ;  /* 0x0000761004117816 */ /* 0x001fe20000000011 */
[----:B------:R-:W-:Y:S06]  /*2c90*/  BRA `(.L_x_24902) ;  /* 0x0000000000547947 */ /* 0x000fec0003800000 */
.L_x_24901:
        /* <DEDUP_REMOVED lines=16> */
.L_x_24929:
[----:B------:R-:W-:Y:S01]  /*2da0*/  PRMT R17, RZ, 0x7610, R17 ;  /* 0x00007610ff117816 */ /* 0x000fe20000000011 */
[----:B------:R-:W-:Y:S06]  /*2db0*/  BRA `(.L_x_24902) ;  /* 0x00000000000c7947 */ /* 0x000fec0003800000 */
.L_x_24926:
[----:B------:R0:W5:Y:S01]  /*2dc0*/  LDG.E.U8 R17, desc[UR36][R6.64] ;  /* 0x0000002406117981 */ /* 0x000162000c1e1100 */
[----:B------:R-:W-:Y:S05]  /*2dd0*/  BRA `(.L_x_24902) ;  /* 0x0000000000047947 */ /* 0x000fea0003800000 */
.L_x_24925:
[----:B------:R1:W5:Y:S02]  /*2de0*/  LDG.E.U8 R17, desc[UR36][R6.64] ;  /* 0x0000002406117981 */ /* 0x000364000c1e1100 */
.L_x_24902:
        /* <DEDUP_REMOVED lines=18> */
.L_x_24933:
[----:B------:R4:W5:Y:S01]  /*2f10*/  LDG.E.U8 R22, desc[UR36][R6.64] ;  /* 0x0000002406167981 */ /* 0x000962000c1e1100 */
[----:B------:R-:W-:Y:S05]  /*2f20*/  BRA `(.L_x_24935) ;  /* 0x0000000c00647947 */ /* 0x000fea0003800000 */
.L_x_24932:
        /* <DEDUP_REMOVED lines=8> */
.L_x_24937:
[----:B------:R0:W5:Y:S01]  /*2fb0*/  LDG.E.U8 R22, desc[UR36][R6.64] ;  /* 0x0000002406167981 */ /* 0x000162000c1e1100 */
[----:B------:R-:W-:Y:S05]  /*2fc0*/  BRA `(.L_x_24935) ;  /* 0x0000000c003c7947 */ /* 0x000fea0003800000 */
.L_x_24936:
[----:B------:R0:W5:Y:S01]  /*2fd0*/  LDG.E.U16 R22, desc[UR36][R6.64] ;  /* 0x0000002406167981 */ /* 0x000162000c1e1500 */
[----:B------:R-:W-:Y:S05]  /*2fe0*/  BRA `(.L_x_24935) ;  /* 0x0000000c00347947 */ /* 0x000fea0003800000 */
.L_x_24931:
        /* <DEDUP_REMOVED lines=10> */
.L_x_24939:
[----:B------:R-:W2:Y:S02]  /*3090*/  LDG.E.U16 R4, desc[UR36][R6.64] ;  /* 0x0000002406047981 */ /* 0x000ea4000c1e1500 */
[----:B--2---:R-:W-:-:S06]  /*30a0*/  HADD2.F32 R4, -RZ, R4.H0_H0 ;  /* 0x20000004ff047230 */ /* 0x004fcc0000004100 */
[----:B------:R-:W0:Y:S02]  /*30b0*/  F2I.S64.TRUNC R4, R4 ;  /* 0x0000000400047311 */ /* 0x000e24000020d900 */
[----:B0-----:R-:W-:Y:S01]  /*30c0*/  PRMT R22, R4, 0x7610, R22 ;  /* 0x0000761004167816 */ /* 0x001fe20000000016 */
[----:B------:R-:W-:Y:S06]  /*30d0*/  BRA `(.L_x_24935) ;  /* 0x0000000800f87947 */ /* 0x000fec0003800000 */
.L_x_24938:
        /* <DEDUP_REMOVED lines=10> */
.L_x_24941:
[----:B------:R-:W2:Y:S02]  /*3180*/  LDG.E.U16 R6, desc[UR36][R6.64] ;  /* 0x0000002406067981 */ /* 0x000ea4000c1e1500 */
[----:B--2---:R-:W-:-:S06]  /*3190*/  HADD2.F32 R4, -RZ, R6.H0_H0 ;  /* 0x20000006ff047230 */ /* 0x004fcc0000004100 */
[----:B------:R-:W0:Y:S02]  /*31a0*/  F2I.S64.TRUNC R4, R4 ;  /* 0x0000000400047311 */ /* 0x000e24000020d900 */
[----:B0-----:R-:W-:Y:S01]  /*31b0*/  PRMT R22, R4, 0x7610, R22 ;  /* 0x0000761004167816 */ /* 0x001fe20000000016 */
[----:B------:R-:W-:Y:S06]  /*31c0*/  BRA `(.L_x_24935) ;  /* 0x0000000800bc7947 */ /* 0x000fec0003800000 */
.L_x_24940:
[----:B------:R-:W2:Y:S02]  /*31d0*/  LDG.E.64 R4, desc[UR36][R6.64] ;  /* 0x0000002406047981 */ /* 0x000ea4000c1e1b00 */
[----:B--2---:R-:W0:Y:S02]  /*31e0*/  F2I.S64.F64.TRUNC R4, R4 ;  /* 0x0000000400047311 */ /* 0x004e24000030d900 */
[----:B0-----:R-:W-:Y:S01]  /*31f0*/  PRMT R22, R4, 0x7610, R22 ;  /* 0x0000761004167816 */ /* 0x001fe20000000016 */
[----:B------:R-:W-:Y:S06]  /*3200*/  BRA `(.L_x_24935) ;  /* 0x0000000800ac7947 */ /* 0x000fec0003800000 */
.L_x_24930:
        /* <DEDUP_REMOVED lines=12> */
.L_x_24944:
[----:B------:R-:W2:Y:S02]  /*32d0*/  LDG.E.64 R6, desc[UR36][R6.64] ;  /* 0x0000002406067981 */ /* 0x000ea4000c1e1b00 */
[----:B--2---:R-:W0:Y:S02]  /*32e0*/  F2I.S64.F64.TRUNC R4, R6 ;  /* 0x0000000600047311 */ /* 0x004e24000030d900 */
[----:B0-----:R-:W-:Y:S01]  /*32f0*/  PRMT R22, R4, 0x7610, R22 ;  /* 0x0000761004167816 */ /* 0x001fe20000000016 */
[----:B------:R-:W-:Y:S06]  /*3300*/  BRA `(.L_x_24935) ;  /* 0x00000008006c7947 */ /* 0x000fec0003800000 */
.L_x_24943:
        /* <DEDUP_REMOVED lines=28> */
.L_x_24946:
        /* <DEDUP_REMOVED lines=15> */
.L_x_24945:
[----:B------:R-:W2:Y:S02]  /*35c0*/  LDG.E.U16 R4, desc[UR36][R6.64] ;  /* 0x0000002406047981 */ /* 0x000ea4000c1e1500 */
[----:B--2---:R-:W-:-:S06]  /*35d0*/  IMAD.U32 R4, R4, 0x10000, RZ ;  /* 0x0001000004047824 */ /* 0x004fcc00078e00ff */
[----:B------:R-:W0:Y:S02]  /*35e0*/  F2I.S64.TRUNC R4, R4 ;  /* 0x0000000400047311 */ /* 0x000e24000020d900 */
[----:B0-----:R-:W-:Y:S01]  /*35f0*/  PRMT R22, R4, 0x7610, R22 ;  /* 0x0000761004167816 */ /* 0x001fe20000000016 */
[----:B------:R-:W-:Y:S06]  /*3600*/  BRA `(.L_x_24935) ;  /* 0x0000000400ac7947 */ /* 0x000fec0003800000 */
.L_x_24942:
        /* <DEDUP_REMOVED lines=10> */
.L_x_24949:
        /* <DEDUP_REMOVED lines=21> */
.L_x_24953:
[----:B------:R-:W-:Y:S05]  /*3800*/  BSYNC B1 ;  /* 0x0000000000017941 */ /* 0x000fea0003800000 */
.L_x_24952:
[----:B------:R-:W-:Y:S01]  /*3810*/  IMAD.SHL.U32 R3, R3, 0x100000, RZ ;  /* 0x0010000003037824 */ /* 0x000fe200078e00ff */
[----:B------:R-:W-:-:S04]  /*3820*/  LEA R5, R0, 0x3b800000, 0x17 ;  /* 0x3b80000000057811 */ /* 0x000fc800078eb8ff */
[----:B------:R-:W-:-:S07]  /*3830*/  LOP3.LUT R4, R5, R3, R6, 0xfe, !PT ;  /* 0x0000000305047212 */ /* 0x000fce00078efe06 */
.L_x_24951:
[----:B------:R-:W-:Y:S05]  /*3840*/  BSYNC B0 ;  /* 0x0000000000007941 */ /* 0x000fea0003800000 */
.L_x_24950:
[----:B------:R-:W0:Y:S02]  /*3850*/  F2I.S64.TRUNC R4, R4 ;  /* 0x0000000400047311 */ /* 0x000e24000020d900 */
[----:B0-----:R-:W-:Y:S01]  /*3860*/  PRMT R22, R4, 0x7610, R22 ;  /* 0x0000761004167816 */ /* 0x001fe20000000016 */
[----:B------:R-:W-:Y:S06]  /*3870*/  BRA `(.L_x_24935) ;  /* 0x0000000400107947 */ /* 0x000fec0003800000 */
.L_x_24948:
        /* <DEDUP_REMOVED lines=21> */
.L_x_24957:
[----:B------:R-:W-:Y:S05]  /*39d0*/  BSYNC B1 ;  /* 0x0000000000017941 */ /* 0x000fea0003800000 */
.L_x_24956:
[----:B------:R-:W-:Y:S01]  /*39e0*/  IMAD.SHL.U32 R3, R3, 0x200000, RZ ;  /* 0x0020000003037824 */ /* 0x000fe200078e00ff */
[----:B------:R-:W-:-:S04]  /*39f0*/  LEA R5, R0, 0x37800000, 0x17 ;  /* 0x3780000000057811 */ /* 0x000fc800078eb8ff */
[----:B------:R-:W-:-:S07]  /*3a00*/  LOP3.LUT R4, R5, R3, R6, 0xfe, !PT ;  /* 0x0000000305047212 */ /* 0x000fce00078efe06 */
.L_x_24955:
[----:B------:R-:W-:Y:S05]  /*3a10*/  BSYNC B0 ;  /* 0x0000000000007941 */ /* 0x000fea0003800000 */
.L_x_24954:
[----:B------:R-:W0:Y:S02]  /*3a20*/  F2I.S64.TRUNC R4, R4 ;  /* 0x0000000400047311 */ /* 0x000e24000020d900 */
[----:B0-----:R-:W-:Y:S01]  /*3a30*/  PRMT R22, R4, 0x7610, R22 ;  /* 0x0000761004167816 */ /* 0x001fe20000000016 */
[----:B------:R-:W-:Y:S06]  /*3a40*/  BRA `(.L_x_24935) ;  /* 0x00000000009c7947 */ /* 0x000fec0003800000 */
.L_x_24947:
        /* <DEDUP_REMOVED lines=14> */
.L_x_24961:
[----:B------:R-:W-:Y:S05]  /*3b30*/  BSYNC B0 ;  /* 0x0000000000007941 */ /* 0x000fea0003800000 */
.L_x_24960:
[----:B------:R-:W0:Y:S02]  /*3b40*/  F2I.S64.TRUNC R4, R4 ;  /* 0x0000000400047311 */ /* 0x000e24000020d900 */
[----:B0-----:R-:W-:Y:S01]  /*3b50*/  PRMT R22, R4, 0x7610, R22 ;  /* 0x0000761004167816 */ /* 0x001fe20000000016 */
[----:B------:R-:W-:Y:S06]  /*3b60*/  BRA `(.L_x_24935) ;  /* 0x0000000000547947 */ /* 0x000fec0003800000 */
.L_x_24934:
        /* <DEDUP_REMOVED lines=16> */
.L_x_24962:
[----:B------:R-:W-:Y:S01]  /*3c70*/  PRMT R22, RZ, 0x7610, R22 ;  /* 0x00007610ff167816 */ /* 0x000fe20000000016 */
[----:B------:R-:W-:Y:S06]  /*3c80*/  BRA `(.L_x_24935) ;  /* 0x00000000000c7947 */ /* 0x000fec0003800000 */
.L_x_24959:
[----:B------:R1:W5:Y:S01]  /*3c90*/  LDG.E.U8 R22, desc[UR36][R6.64] ;  /* 0x0000002406167981 */ /* 0x000362000c1e1100 */
[----:B------:R-:W-:Y:S05]  /*3ca0*/  BRA `(.L_x_24935) ;  /* 0x0000000000047947 */ /* 0x000fea0003800000 */
.L_x_24958:
[----:B------:R2:W5:Y:S02]  /*3cb0*/  LDG.E.U8 R22, desc[UR36][R6.64] ;  /* 0x0000002406167981 */ /* 0x000564000c1e1100 */
.L_x_24935:
[----:B------:R-:W-:-:S07]  /*3cc0*/  VIADD R27, R27, 0x80 ;  /* 0x000000801b1b7836 */ /* 0x000fce0000000000 */
.L_x_24896:
[----:B------:R-:W-:Y:S05]  /*3cd0*/  BSYNC B6 ;  /* 0x0000000000067941 */ /* 0x000fea0003800000 */
.L_x_24895:
[----:B------:R-:W-:Y:S01]  /*3ce0*/  ISETP.GE.AND P0, PT, R27, R28, PT ;  /* 0x0000001c1b00720c */ /* 0x000fe20003f06270 */
[----:B------:R-:W-:Y:S01]  /*3cf0*/  BSSY B6, `(.L_x_24963) ;  /* 0x00001e2000067945 */ /* 0x000fe20003800000 */
[----:B------:R-:W-:Y:S02]  /*3d00*/  PRMT R23, RZ, 0x7610, R23 ;  /* 0x00007610ff177816 */ /* 0x000fe40000000017 */
[----:B------:R-:W-:Y:S02]  /*3d10*/  PRMT R24, RZ, 0x7610, R24 ;  /* 0x00007610ff187816 */ /* 0x000fe40000000018 */
[----:B------:R-:W-:-:S07]  /*3d20*/  PRMT R25, RZ, 0x7610, R25 ;  /* 0x00007610ff197816 */ /* 0x000fce0000000019 */
[----:B------:R-:W-:Y:S05]  /*3d30*/  @P0 BRA `(.L_x_24964) ;  /* 0x0000001c00740947 */ /* 0x000fea0003800000 */
[----:B------:R-:W0:Y:S01]  /*3d40*/  LDC.64 R4, c[0x0][0x220] ;  /* 0x00008800ff047b82 */ /* 0x000e220000000a00 */
[----:B------:R-:W-:Y:S01]  /*3d50*/  PRMT R0, R2, 0x9910, RZ ;  /* 0x0000991002007816 */ /* 0x000fe200000000ff */
[----:B------:R-:W-:Y:S01]  /*3d60*/  IMAD R25, R16, 0x200, R27 ;  /* 0x0000020010197824 */ /* 0x000fe200078e021b */
[----:B------:R-:W-:Y:S02]  /*3d70*/  ULDC UR4, c[0x0][0x238] ;  /* 0x00008e0000047ab9 */ /* 0x000fe40000000800 */
[----:B------:R-:W-:Y:S01]  /*3d80*/  ISETP.GT.AND P1, PT, R0, 0x9, PT ;  /* 0x000000090000780c */ /* 0x000fe20003f24270 */
[----:B01234-:R-:W-:-:S05]  /*3d90*/  IMAD R7, R25, UR4, RZ ;  /* 0x0000000419077c24 */ /* 0x01ffca000f8e02ff */
[----:B------:R-:W-:-:S05]  /*3da0*/  IADD3 R6, P0, R7, R4, RZ ;  /* 0x0000000407067210 */ /* 0x000fca0007f1e0ff */
        /* <DEDUP_REMOVED lines=12> */
.L_x_24968:
[----:B------:R3:W5:Y:S01]  /*3e70*/  LDG.E.U8 R24, desc[UR36][R6.64] ;  /* 0x0000002406187981 */ /* 0x000762000c1e1100 */
[----:B------:R-:W-:Y:S05]  /*3e80*/  BRA `(.L_x_24970) ;  /* 0x0000000c00647947 */ /* 0x000fea0003800000 */
.L_x_24967:
        /* <DEDUP_REMOVED lines=8> */
.L_x_24972:
[----:B------:R0:W5:Y:S01]  /*3f10*/  LDG.E.U8 R24, desc[UR36][R6.64] ;  /* 0x0000002406187981 */ /* 0x000162000c1e1100 */
[----:B------:R-:W-:Y:S05]  /*3f20*/  BRA `(.L_x_24970) ;  /* 0x0000000c003c7947 */ /* 0x000fea0003800000 */
.L_x_24971:
[----:B------:R0:W5:Y:S01]  /*3f30*/  LDG.E.U16 R24, desc[UR36][R6.64] ;  /* 0x0000002406187981 */ /* 0x000162000c1e1500 */
[----:B------:R-:W-:Y:S05]  /*3f40*/  BRA `(.L_x_24970) ;  /* 0x0000000c00347947 */ /* 0x000fea0003800000 */
.L_x_24966:
        /* <DEDUP_REMOVED lines=10> */
.L_x_24974:
[----:B------:R-:W2:Y:S02]  /*3ff0*/  LDG.E.U16 R4, desc[UR36][R6.64] ;  /* 0x0000002406047981 */ /* 0x000ea4000c1e1500 */
[----:B--2---:R-:W-:-:S06]  /*4000*/  HADD2.F32 R4, -RZ, R4.H0_H0 ;  /* 0x20000004ff047230 */ /* 0x004fcc0000004100 */
[----:B------:R-:W0:Y:S02]  /*4010*/  F2I.S64.TRUNC R4, R4 ;  /* 0x0000000400047311 */ /* 0x000e24000020d900 */
[----:B0-----:R-:W-:Y:S01]  /*4020*/  PRMT R24, R4, 0x7610, R24 ;  /* 0x0000761004187816 */ /* 0x001fe20000000018 */
[----:B------:R-:W-:Y:S06]  /*4030*/  BRA `(.L_x_24970) ;  /* 0x0000000800f87947 */ /* 0x000fec0003800000 */
.L_x_24973:
        /* <DEDUP_REMOVED lines=10> */
.L_x_24976:
[----:B------:R-:W2:Y:S02]  /*40e0*/  LDG.E.U16 R6, desc[UR36][R6.64] ;  /* 0x0000002406067981 */ /* 0x000ea4000c1e1500 */
[----:B--2---:R-:W-:-:S06]  /*40f0*/  HADD2.F32 R4, -RZ, R6.H0_H0 ;  /* 0x20000006ff047230 */ /* 0x004fcc0000004100 */
[----:B------:R-:W0:Y:S02]  /*4100*/  F2I.S64.TRUNC R4, R4 ;  /* 0x0000000400047311 */ /* 0x000e24000020d900 */
[----:B0-----:R-:W-:Y:S01]  /*4110*/  PRMT R24, R4, 0x7610, R24 ;  /* 0x0000761004187816 */ /* 0x001fe20000000018 */
[----:B------:R-:W-:Y:S06]  /*4120*/  BRA `(.L_x_24970) ;  /* 0x0000000800bc7947 */ /* 0x000fec0003800000 */
.L_x_24975:
[----:B------:R-:W2:Y:S02]  /*4130*/  LDG.E.64 R4, desc[UR36][R6.64] ;  /* 0x0000002406047981 */ /* 0x000ea4000c1e1b00 */
[----:B--2---:R-:W0:Y:S02]  /*4140*/  F2I.S64.F64.TRUNC R4, R4 ;  /* 0x0000000400047311 */ /* 0x004e24000030d900 */
[----:B0-----:R-:W-:Y:S01]  /*4150*/  PRMT R24, R4, 0x7610, R24 ;  /* 0x0000761004187816 */ /* 0x001fe20000000018 */
[----:B------:R-:W-:Y:S06]  /*4160*/  BRA `(.L_x_24970) ;  /* 0x0000000800ac7947 */ /* 0x000fec0003800000 */
.L_x_24965:
        /* <DEDUP_REMOVED lines=12> */
.L_x_24979:
[----:B------:R-:W2:Y:S02]  /*4230*/  LDG.E.64 R6, desc[UR36][R6.64] ;  /* 0x0000002406067981 */ /* 0x000ea4000c1e1b00 */
[----:B--2---:R-:W0:Y:S02]  /*4240*/  F2I.S64.F64.TRUNC R4, R6 ;  /* 0x0000000600047311 */ /* 0x004e24000030d900 */
[----:B0-----:R-:W-:Y:S01]  /*4250*/  PRMT R24, R4, 0x7610, R24 ;  /* 0x0000761004187816 */ /* 0x001fe20000000018 */
[----:B------:R-:W-:Y:S06]  /*4260*/  BRA `(.L_x_24970) ;  /* 0x00000008006c7947 */ /* 0x000fec0003800000 */
.L_x_24978:
        /* <DEDUP_REMOVED lines=28> */
.L_x_24981:
        /* <DEDUP_REMOVED lines=15> */
.L_x_24980:
[----:B------:R-:W2:Y:S02]  /*4520*/  LDG.E.U16 R4, desc[UR36][R6.64] ;  /* 0x0000002406047981 */ /* 0x000ea4000c1e1500 */
[----:B--2---:R-:W-:-:S06]  /*4530*/  IMAD.U32 R4, R4, 0x10000, RZ ;  /* 0x0001000004047824 */ /* 0x004fcc00078e00ff */
[----:B------:R-:W0:Y:S02]  /*4540*/  F2I.S64.TRUNC R4, R4 ;  /* 0x0000000400047311 */ /* 0x000e24000020d900 */
[----:B0-----:R-:W-:Y:S01]  /*4550*/  PRMT R24, R4, 0x7610, R24 ;  /* 0x0000761004187816 */ /* 0x001fe20000000018 */
[----:B------:R-:W-:Y:S06]  /*4560*/  BRA `(.L_x_24970) ;  /* 0x0000000400ac7947 */ /* 0x000fec0003800000 */
.L_x_24977:
        /* <DEDUP_REMOVED lines=10> */
.L_x_24984:
        /* <DEDUP_REMOVED lines=21> */
.L_x_24988:
[----:B------:R-:W-:Y:S05]  /*4760*/  BSYNC B1 ;  /* 0x0000000000017941 */ /* 0x000fea0003800000 */
.L_x_24987:
[----:B------:R-:W-:Y:S01]  /*4770*/  IMAD.SHL.U32 R3, R3, 0x100000, RZ ;  /* 0x0010000003037824 */ /* 0x000fe200078e00ff */
[----:B------:R-:W-:-:S04]  /*4780*/  LEA R5, R0, 0x3b800000, 0x17 ;  /* 0x3b80000000057811 */ /* 0x000fc800078eb8ff */
[----:B------:R-:W-:-:S07]  /*4790*/  LOP3.LUT R4, R5, R3, R6, 0xfe, !PT ;  /* 0x0000000305047212 */ /* 0x000fce00078efe06 */
.L_x_24986:
[----:B------:R-:W-:Y:S05]  /*47a0*/  BSYNC B0 ;  /* 0x0000000000007941 */ /* 0x000fea0003800000 */
.L_x_24985:
[----:B------:R-:W0:Y:S02]  /*47b0*/  F2I.S64.TRUNC R4, R4 ;  /* 0x0000000400047311 */ /* 0x000e24000020d900 */
[----:B0-----:R-:W-:Y:S01]  /*47c0*/  PRMT R24, R4, 0x7610, R24 ;  /* 0x0000761004187816 */ /* 0x001fe20000000018 */
[----:B------:R-:W-:Y:S06]  /*47d0*/  BRA `(.L_x_24970) ;  /* 0x0000000400107947 */ /* 0x000fec0003800000 */
.L_x_24983:
        /* <DEDUP_REMOVED lines=21> */
.L_x_24992:
[----:B------:R-:W-:Y:S05]  /*4930*/  BSYNC B1 ;  /* 0x0000000000017941 */ /* 0x000fea0003800000 */
.L_x_24991:
[----:B------:R-:W-:Y:S01]  /*4940*/  IMAD.SHL.U32 R3, R3, 0x200000, RZ ;  /* 0x0020000003037824 */ /* 0x000fe200078e00ff */
[----:B------:R-:W-:-:S04]  /*4950*/  LEA R5, R0, 0x37800000, 0x17 ;  /* 0x3780000000057811 */ /* 0x000fc800078eb8ff */
[----:B------:R-:W-:-:S07]  /*4960*/  LOP3.LUT R4, R5, R3, R6, 0xfe, !PT ;  /* 0x0000000305047212 */ /* 0x000fce00078efe06 */
.L_x_24990:
[----:B------:R-:W-:Y:S05]  /*4970*/  BSYNC B0 ;  /* 0x0000000000007941 */ /* 0x000fea0003800000 */
.L_x_24989:
[----:B------:R-:W0:Y:S02]  /*4980*/  F2I.S64.TRUNC R4, R4 ;  /* 0x0000000400047311 */ /* 0x000e24000020d900 */
[----:B0-----:R-:W-:Y:S01]  /*4990*/  PRMT R24, R4, 0x7610, R24 ;  /* 0x0000761004187816 */ /* 0x001fe20000000018 */
[----:B------:R-:W-:Y:S06]  /*49a0*/  BRA `(.L_x_24970) ;  /* 0x00000000009c7947 */ /* 0x000fec0003800000 */
.L_x_24982:
        /* <DEDUP_REMOVED lines=14> */
.L_x_24996:
[----:B------:R-:W-:Y:S05]  /*4a90*/  BSYNC B0 ;  /* 0x0000000000007941 */ /* 0x000fea0003800000 */
.L_x_24995:
[----:B------:R-:W0:Y:S02]  /*4aa0*/  F2I.S64.TRUNC R4, R4 ;  /* 0x0000000400047311 */ /* 0x000e24000020d900 */
[----:B0-----:R-:W-:Y:S01]  /*4ab0*/  PRMT R24, R4, 0x7610, R24 ;  /* 0x0000761004187816 */ /* 0x001fe20000000018 */
[----:B------:R-:W-:Y:S06]  /*4ac0*/  BRA `(.L_x_24970) ;  /* 0x0000000000547947 */ /* 0x000fec0003800000 */
.L_x_24969:
        /* <DEDUP_REMOVED lines=16> */
.L_x_24997:
[----:B------:R-:W-:Y:S01]  /*4bd0*/  PRMT R24, RZ, 0x7610, R24 ;  /* 0x00007610ff187816 */ /* 0x000fe20000000018 */
[----:B------:R-:W-:Y:S06]  /*4be0*/  BRA `(.L_x_24970) ;  /* 0x00000000000c7947 */ /* 0x000fec0003800000 */
.L_x_24994:
[----:B------:R1:W5:Y:S01]  /*4bf0*/  LDG.E.U8 R24, desc[UR36][R6.64] ;  /* 0x0000002406187981 */ /* 0x000362000c1e1100 */
[----:B------:R-:W-:Y:S05]  /*4c00*/  BRA `(.L_x_24970) ;  /* 0x0000000000047947 */ /* 0x000fea0003800000 */
.L_x_24993:
[----:B------:R2:W5:Y:S02]  /*4c10*/  LDG.E.U8 R24, desc[UR36][R6.64] ;  /* 0x0000002406187981 */ /* 0x000564000c1e1100 */
.L_x_24970:
[----:B------:R-:W0:Y:S01]  /*4c20*/  LDC.U8 R3, c[0x0][0x235] ;  /* 0x00008d40ff037b82 */ /* 0x000e220000000000 */
[----:B------:R-:W-:Y:S02]  /*4c30*/  ULDC UR4, c[0x0][0x23c] ;  /* 0x00008f0000047ab9 */ /* 0x000fe40000000800 */
[----:B01234-:R-:W-:-:S05]  /*4c40*/  IMAD R7, R25, UR4, RZ ;  /* 0x0000000419077c24 */ /* 0x01ffca000f8e02ff */
[----:B------:R-:W0:Y:S01]  /*4c50*/  LDC.64 R4, c[0x0][0x228] ;  /* 0x00008a00ff047b82 */ /* 0x000e220000000a00 */
[----:B------:R-:W-:-:S04]  /*4c60*/  PRMT R0, R3, 0x9910, RZ ;  /* 0x0000991003007816 */ /* 0x000fc800000000ff */
        /* <DEDUP_REMOVED lines=14> */
.L_x_25001:
[----:B------:R0:W5:Y:S01]  /*4d50*/  LDG.E.U8 R25, desc[UR36][R6.64] ;  /* 0x0000002406197981 */ /* 0x000162000c1e1100 */
[----:B------:R-:W-:Y:S05]  /*4d60*/  BRA `(.L_x_25003) ;  /* 0x0000000c00647947 */ /* 0x000fea0003800000 */
.L_x_25000:
        /* <DEDUP_REMOVED lines=8> */
.L_x_25005:
[----:B------:R4:W5:Y:S01]  /*4df0*/  LDG.E.U8 R25, desc[UR36][R6.64] ;  /* 0x0000002406197981 */ /* 0x000962000c1e1100 */
[----:B------:R-:W-:Y:S05]  /*4e00*/  BRA `(.L_x_25003) ;  /* 0x0000000c003c7947 */ /* 0x000fea0003800000 */
.L_x_25004:
[----:B------:R3:W5:Y:S01]  /*4e10*/  LDG.E.U16 R25, desc[UR36][R6.64] ;  /* 0x0000002406197981 */ /* 0x000762000c1e1500 */
[----:B------:R-:W-:Y:S05]  /*4e20*/  BRA `(.L_x_25003) ;  /* 0x0000000c00347947 */ /* 0x000fea0003800000 */
.L_x_24999:
        /* <DEDUP_REMOVED lines=10> */
.L_x_25007:
[----:B------:R-:W2:Y:S02]  /*4ed0*/  LDG.E.U16 R4, desc[UR36][R6.64] ;  /* 0x0000002406047981 */ /* 0x000ea4000c1e1500 */
[----:B--2---:R-:W-:-:S06]  /*4ee0*/  HADD2.F32 R4, -RZ, R4.H0_H0 ;  /* 0x20000004ff047230 */ /* 0x004fcc0000004100 */
[----:B------:R-:W0:Y:S02]  /*4ef0*/  F2I.S64.TRUNC R4, R4 ;  /* 0x0000000400047311 */ /* 0x000e24000020d900 */
[----:B0-----:R-:W-:Y:S01]  /*4f00*/  PRMT R25, R4, 0x7610, R25 ;  /* 0x0000761004197816 */ /* 0x001fe20000000019 */
[----:B------:R-:W-:Y:S06]  /*4f10*/  BRA `(.L_x_25003) ;  /* 0x0000000800f87947 */ /* 0x000fec0003800000 */
.L_x_25006:
        /* <DEDUP_REMOVED lines=10> */
.L_x_25009:
[----:B------:R-:W2:Y:S02]  /*4fc0*/  LDG.E.U16 R6, desc[UR36][R6.64] ;  /* 0x0000002406067981 */ /* 0x000ea4000c1e1500 */
[----:B--2---:R-:W-:-:S06]  /*4fd0*/  HADD2.F32 R4, -RZ, R6.H0_H0 ;  /* 0x20000006ff047230 */ /* 0x004fcc0000004100 */
[----:B------:R-:W0:Y:S02]  /*4fe0*/  F2I.S64.TRUNC R4, R4 ;  /* 0x0000000400047311 */ /* 0x000e24000020d900 */
[----:B0-----:R-:W-:Y:S01]  /*4ff0*/  PRMT R25, R4, 0x7610, R25 ;  /* 0x0000761004197816 */ /* 0x001fe20000000019 */
[----:B------:R-:W-:Y:S06]  /*5000*/  BRA `(.L_x_25003) ;  /* 0x0000000800bc7947 */ /* 0x000fec0003800000 */
.L_x_25008:
[----:B------:R-:W2:Y:S02]  /*5010*/  LDG.E.64 R4, desc[UR36][R6.64] ;  /* 0x0000002406047981 */ /* 0x000ea4000c1e1b00 */
[----:B--2---:R-:W0:Y:S02]  /*5020*/  F2I.S64.F64.TRUNC R4, R4 ;  /* 0x0000000400047311 */ /* 0x004e24000030d900 */
[----:B0-----:R-:W-:Y:S01]  /*5030*/  PRMT R25, R4, 0x7610, R25 ;  /* 0x0000761004197816 */ /* 0x001fe20000000019 */
[----:B------:R-:W-:Y:S06]  /*5040*/  BRA `(.L_x_25003) ;  /* 0x0000000800ac7947 */ /* 0x000fec0003800000 */
.L_x_24998:
        /* <DEDUP_REMOVED lines=12> */
.L_x_25012:
[----:B------:R-:W2:Y:S02]  /*5110*/  LDG.E.64 R6, desc[UR36][R6.64] ;  /* 0x0000002406067981 */ /* 0x000ea4000c1e1b00 */
[----:B--2---:R-:W0:Y:S02]  /*5120*/  F2I.S64.F64.TRUNC R4, R6 ;  /* 0x0000000600047311 */ /* 0x004e24000030d900 */
[----:B0-----:R-:W-:Y:S01]  /*5130*/  PRMT R25, R4, 0x7610, R25 ;  /* 0x0000761004197816 */ /* 0x001fe20000000019 */
[----:B------:R-:W-:Y:S06]  /*5140*/  BRA `(.L_x_25003) ;  /* 0x00000008006c7947 */ /* 0x000fec0003800000 */
.L_x_25011:
        /* <DEDUP_REMOVED lines=28> */
.L_x_25014:
        /* <DEDUP_REMOVED lines=15> */
.L_x_25013:
[----:B------:R-:W2:Y:S02]  /*5400*/  LDG.E.U16 R4, desc[UR36][R6.64] ;  /* 0x0000002406047981 */ /* 0x000ea4000c1e1500 */
[----:B--2---:R-:W-:-:S06]  /*5410*/  IMAD.U32 R4, R4, 0x10000, RZ ;  /* 0x0001000004047824 */ /* 0x004fcc00078e00ff */
[----:B------:R-:W0:Y:S02]  /*5420*/  F2I.S64.TRUNC R4, R4 ;  /* 0x0000000400047311 */ /* 0x000e24000020d900 */
[----:B0-----:R-:W-:Y:S01]  /*5430*/  PRMT R25, R4, 0x7610, R25 ;  /* 0x0000761004197816 */ /* 0x001fe20000000019 */
[----:B------:R-:W-:Y:S06]  /*5440*/  BRA `(.L_x_25003) ;  /* 0x0000000400ac7947 */ /* 0x000fec0003800000 */
.L_x_25010:
        /* <DEDUP_REMOVED lines=10> */
.L_x_25017:
        /* <DEDUP_REMOVED lines=21> */
.L_x_25021:
[----:B------:R-:W-:Y:S05]  /*5640*/  BSYNC B1 ;  /* 0x0000000000017941 */ /* 0x000fea0003800000 */
.L_x_25020:
[----:B------:R-:W-:Y:S01]  /*5650*/  IMAD.SHL.U32 R3, R3, 0x100000, RZ ;  /* 0x0010000003037824 */ /* 0x000fe200078e00ff */
[----:B------:R-:W-:-:S04]  /*5660*/  LEA R5, R0, 0x3b800000, 0x17 ;  /* 0x3b80000000057811 */ /* 0x000fc800078eb8ff */
[----:B------:R-:W-:-:S07]  /*5670*/  LOP3.LUT R4, R5, R3, R6, 0xfe, !PT ;  /* 0x0000000305047212 */ /* 0x000fce00078efe06 */
.L_x_25019:
[----:B------:R-:W-:Y:S05]  /*5680*/  BSYNC B0 ;  /* 0x0000000000007941 */ /* 0x000fea0003800000 */
.L_x_25018:
[----:B------:R-:W0:Y:S02]  /*5690*/  F2I.S64.TRUNC R4, R4 ;  /* 0x0000000400047311 */ /* 0x000e24000020d900 */
[----:B0-----:R-:W-:Y:S01]  /*56a0*/  PRMT R25, R4, 0x7610, R25 ;  /* 0x0000761004197816 */ /* 0x001fe20000000019 */
[----:B------:R-:W-:Y:S06]  /*56b0*/  BRA `(.L_x_25003) ;  /* 0x0000000400107947 */ /* 0x000fec0003800000 */
.L_x_25016:
        /* <DEDUP_REMOVED lines=21> */
.L_x_25025:
[----:B------:R-:W-:Y:S05]  /*5810*/  BSYNC B1 ;  /* 0x0000000000017941 */ /* 0x000fea0003800000 */
.L_x_25024:
[----:B------:R-:W-:Y:S01]  /*5820*/  IMAD.SHL.U32 R3, R3, 0x200000, RZ ;  /* 0x0020000003037824 */ /* 0x000fe200078e00ff */
[----:B------:R-:W-:-:S04]  /*5830*/  LEA R5, R0, 0x37800000, 0x17 ;  /* 0x3780000000057811 */ /* 0x000fc800078eb8ff */
[----:B------:R-:W-:-:S07]  /*5840*/  LOP3.LUT R4, R5, R3, R6, 0xfe, !PT ;  /* 0x0000000305047212 */ /* 0x000fce00078efe06 */
.L_x_25023:
[----:B------:R-:W-:Y:S05]  /*5850*/  BSYNC B0 ;  /* 0x0000000000007941 */ /* 0x000fea0003800000 */
.L_x_25022:
[----:B------:R-:W0:Y:S02]  /*5860*/  F2I.S64.TRUNC R4, R4 ;  /* 0x0000000400047311 */ /* 0x000e24000020d900 */
[----:B0-----:R-:W-:Y:S01]  /*5870*/  PRMT R25, R4, 0x7610, R25 ;  /* 0x0000761004197816 */ /* 0x001fe20000000019 */
[----:B------:R-:W-:Y:S06]  /*5880*/  BRA `(.L_x_25003) ;  /* 0x00000000009c7947 */ /* 0x000fec0003800000 */
.L_x_25015:
        /* <DEDUP_REMOVED lines=14> */
.L_x_25029:
[----:B------:R-:W-:Y:S05]  /*5970*/  BSYNC B0 ;  /* 0x0000000000007941 */ /* 0x000fea0003800000 */
.L_x_25028:
[----:B------:R-:W0:Y:S02]  /*5980*/  F2I.S64.TRUNC R4, R4 ;  /* 0x0000000400047311 */ /* 0x000e24000020d900 */
[----:B0-----:R-:W-:Y:S01]  /*5990*/  PRMT R25, R4, 0x7610, R25 ;  /* 0x0000761004197816 */ /* 0x001fe20000000019 */
[----:B------:R-:W-:Y:S06]  /*59a0*/  BRA `(.L_x_25003) ;  /* 0x0000000000547947 */ /* 0x000fec0003800000 */
.L_x_25002:
        /* <DEDUP_REMOVED lines=16> */
.L_x_25030:
[----:B------:R-:W-:Y:S01]  /*5ab0*/  PRMT R25, RZ, 0x7610, R25 ;  /* 0x00007610ff197816 */ /* 0x000fe20000000019 */
[----:B------:R-:W-:Y:S06]  /*5ac0*/  BRA `(.L_x_25003) ;  /* 0x00000000000c7947 */ /* 0x000fec0003800000 */
.L_x_25027:
[----:B------:R1:W5:Y:S01]  /*5ad0*/  LDG.E.U8 R25, desc[UR36][R6.64] ;  /* 0x0000002406197981 */ /* 0x000362000c1e1100 */
[----:B------:R-:W-:Y:S05]  /*5ae0*/  BRA `(.L_x_25003) ;  /* 0x0000000000047947 */ /* 0x000fea0003800000 */
.L_x_25026:
[----:B------:R2:W5:Y:S02]  /*5af0*/  LDG.E.U8 R25, desc[UR36][R6.64] ;  /* 0x0000002406197981 */ /* 0x000564000c1e1100 */
.L_x_25003:
[----:B------:R-:W-:-:S07]  /*5b00*/  VIADD R27, R27, 0x80 ;  /* 0x000000801b1b7836 */ /* 0x000fce0000000000 */
.L_x_24964:
[----:B------:R-:W-:Y:S05]  /*5b10*/  BSYNC B6 ;  /* 0x0000000000067941 */ /* 0x000fea0003800000 */
.L_x_24963:
[----:B------:R-:W-:Y:S01]  /*5b20*/  ISETP.GE.AND P0, PT, R27, R28, PT ;  /* 0x0000001c1b00720c */ /* 0x000fe20003f06270 */
[----:B------:R-:W-:Y:S01]  /*5b30*/  BSSY B6, `(.L_x_25031) ;  /* 0x00001de000067945 */ /* 0x000fe20003800000 */
[----:B------:R-:W-:-:S11]  /*5b40*/  PRMT R26, RZ, 0x7610, R26 ;  /* 0x00007610ff1a7816 */ /* 0x000fd6000000001a */
        /* <DEDUP_REMOVED lines=20> */
.L_x_25036:
[----:B------:R0:W5:Y:S01]  /*5c90*/  LDG.E.U8 R26, desc[UR36][R4.64] ;  /* 0x00000024041a7981 */ /* 0x000162000c1e1100 */
[----:B------:R-:W-:Y:S05]  /*5ca0*/  BRA `(.L_x_25038) ;  /* 0x0000000c00647947 */ /* 0x000fea0003800000 */
.L_x_25035:
        /* <DEDUP_REMOVED lines=8> */
.L_x_25040:
[----:B------:R0:W5:Y:S01]  /*5d30*/  LDG.E.U8 R26, desc[UR36][R4.64] ;  /* 0x00000024041a7981 */ /* 0x000162000c1e1100 */
[----:B------:R-:W-:Y:S05]  /*5d40*/  BRA `(.L_x_25038) ;  /* 0x0000000c003c7947 */ /* 0x000fea0003800000 */
.L_x_25039:
[----:B------:R0:W5:Y:S01]  /*5d50*/  LDG.E.U16 R26, desc[UR36][R4.64] ;  /* 0x00000024041a7981 */ /* 0x000162000c1e1500 */
[----:B------:R-:W-:Y:S05]  /*5d60*/  BRA `(.L_x_25038) ;  /* 0x0000000c00347947 */ /* 0x000fea0003800000 */
.L_x_25034:
        /* <DEDUP_REMOVED lines=10> */
.L_x_25042:
[----:B------:R-:W2:Y:S02]  /*5e10*/  LDG.E.U16 R2, desc[UR36][R4.64] ;  /* 0x0000002404027981 */ /* 0x000ea4000c1e1500 */
[----:B--2---:R-:W-:-:S06]  /*5e20*/  HADD2.F32 R2, -RZ, R2.H0_H0 ;  /* 0x20000002ff027230 */ /* 0x004fcc0000004100 */
[----:B------:R-:W0:Y:S02]  /*5e30*/  F2I.S64.TRUNC R2, R2 ;  /* 0x0000000200027311 */ /* 0x000e24000020d900 */
[----:B0-----:R-:W-:Y:S01]  /*5e40*/  PRMT R26, R2, 0x7610, R26 ;  /* 0x00007610021a7816 */ /* 0x001fe2000000001a */
[----:B------:R-:W-:Y:S06]  /*5e50*/  BRA `(.L_x_25038) ;  /* 0x0000000800f87947 */ /* 0x000fec0003800000 */
.L_x_25041:
        /* <DEDUP_REMOVED lines=10> */
.L_x_25044:
[----:B------:R-:W2:Y:S02]  /*5f00*/  LDG.E.U16 R4, desc[UR36][R4.64] ;  /* 0x0000002404047981 */ /* 0x000ea4000c1e1500 */
[----:B--2---:R-:W-:-:S06]  /*5f10*/  HADD2.F32 R2, -RZ, R4.H0_H0 ;  /* 0x20000004ff027230 */ /* 0x004fcc0000004100 */
[----:B------:R-:W0:Y:S02]  /*5f20*/  F2I.S64.TRUNC R2, R2 ;  /* 0x0000000200027311 */ /* 0x000e24000020d900 */
[----:B0-----:R-:W-:Y:S01]  /*5f30*/  PRMT R26, R2, 0x7610, R26 ;  /* 0x00007610021a7816 */ /* 0x001fe2000000001a */
[----:B------:R-:W-:Y:S06]  /*5f40*/  BRA `(.L_x_25038) ;  /* 0x0000000800bc7947 */ /* 0x000fec0003800000 */
.L_x_25043:
[----:B------:R-:W2:Y:S02]  /*5f50*/  LDG.E.64 R2, desc[UR36][R4.64] ;  /* 0x0000002404027981 */ /* 0x000ea4000c1e1b00 */
[----:B--2---:R-:W0:Y:S02]  /*5f60*/  F2I.S64.F64.TRUNC R2, R2 ;  /* 0x0000000200027311 */ /* 0x004e24000030d900 */
[----:B0-----:R-:W-:Y:S01]  /*5f70*/  PRMT R26, R2, 0x7610, R26 ;  /* 0x00007610021a7816 */ /* 0x001fe2000000001a */
[----:B------:R-:W-:Y:S06]  /*5f80*/  BRA `(.L_x_25038) ;  /* 0x0000000800ac7947 */ /* 0x000fec0003800000 */
.L_x_25033:
        /* <DEDUP_REMOVED lines=12> */
.L_x_25047:
[----:B------:R-:W2:Y:S02]  /*6050*/  LDG.E.64 R4, desc[UR36][R4.64] ;  /* 0x0000002404047981 */ /* 0x000ea4000c1e1b00 */
[----:B--2---:R-:W0:Y:S02]  /*6060*/  F2I.S64.F64.TRUNC R2, R4 ;  /* 0x0000000400027311 */ /* 0x004e24000030d900 */
[----:B0-----:R-:W-:Y:S01]  /*6070*/  PRMT R26, R2, 0x7610, R26 ;  /* 0x00007610021a7816 */ /* 0x001fe2000000001a */
[----:B------:R-:W-:Y:S06]  /*6080*/  BRA `(.L_x_25038) ;  /* 0x00000008006c7947 */ /* 0x000fec0003800000 */
.L_x_25046:
        /* <DEDUP_REMOVED lines=11> */
[----:B-1-34-:R-:W-:-:S05]  /*6140*/  VIADD R6, R2, 0x1000000 ;  /* 0x0100000002067836 */ /* 0x01afca0000000000 */
        /* <DEDUP_REMOVED lines=16> */
.L_x_25049:
        /* <DEDUP_REMOVED lines=15> */
.L_x_25048:
[----:B------:R-:W2:Y:S02]  /*6340*/  LDG.E.U16 R2, desc[UR36][R4.64] ;  /* 0x0000002404027981 */ /* 0x000ea4000c1e1500 */
[----:B--2---:R-:W-:-:S06]  /*6350*/  IMAD.U32 R2, R2, 0x10000, RZ ;  /* 0x0001000002027824 */ /* 0x004fcc00078e00ff */
[----:B------:R-:W0:Y:S02]  /*6360*/  F2I.S64.TRUNC R2, R2 ;  /* 0x0000000200027311 */ /* 0x000e24000020d900 */
[----:B0-----:R-:W-:Y:S01]  /*6370*/  PRMT R26, R2, 0x7610, R26 ;  /* 0x00007610021a7816 */ /* 0x001fe2000000001a */
[----:B------:R-:W-:Y:S06]  /*6380*/  BRA `(.L_x_25038) ;  /* 0x0000000400ac7947 */ /* 0x000fec0003800000 */
.L_x_25045:
        /* <DEDUP_REMOVED lines=10> */
.L_x_25052:
        /* <DEDUP_REMOVED lines=21> */
.L_x_25056:
[----:B------:R-:W-:Y:S05]  /*6580*/  BSYNC B1 ;  /* 0x0000000000017941 */ /* 0x000fea0003800000 */
.L_x_25055:
[----:B------:R-:W-:Y:S01]  /*6590*/  IMAD.SHL.U32 R2, R2, 0x100000, RZ ;  /* 0x0010000002027824 */ /* 0x000fe200078e00ff */
[----:B------:R-:W-:-:S04]  /*65a0*/  LEA R3, R0, 0x3b800000, 0x17 ;  /* 0x3b80000000037811 */ /* 0x000fc800078eb8ff */
[----:B------:R-:W-:-:S07]  /*65b0*/  LOP3.LUT R2, R3, R2, R4, 0xfe, !PT ;  /* 0x0000000203027212 */ /* 0x000fce00078efe04 */
.L_x_25054:
[----:B------:R-:W-:Y:S05]  /*65c0*/  BSYNC B0 ;  /* 0x0000000000007941 */ /* 0x000fea0003800000 */
.L_x_25053:
[----:B------:R-:W0:Y:S02]  /*65d0*/  F2I.S64.TRUNC R2, R2 ;  /* 0x0000000200027311 */ /* 0x000e24000020d900 */
[----:B0-----:R-:W-:Y:S01]  /*65e0*/  PRMT R26, R2, 0x7610, R26 ;  /* 0x00007610021a7816 */ /* 0x001fe2000000001a */
[----:B------:R-:W-:Y:S06]  /*65f0*/  BRA `(.L_x_25038) ;  /* 0x0000000400107947 */ /* 0x000fec0003800000 */
.L_x_25051:
        /* <DEDUP_REMOVED lines=21> */
.L_x_25060:
[----:B------:R-:W-:Y:S05]  /*6750*/  BSYNC B1 ;  /* 0x0000000000017941 */ /* 0x000fea0003800000 */
.L_x_25059:
[----:B------:R-:W-:Y:S01]  /*6760*/  IMAD.SHL.U32 R2, R2, 0x200000, RZ ;  /* 0x0020000002027824 */ /* 0x000fe200078e00ff */
[----:B------:R-:W-:-:S04]  /*6770*/  LEA R3, R0, 0x37800000, 0x17 ;  /* 0x3780000000037811 */ /* 0x000fc800078eb8ff */
[----:B------:R-:W-:-:S07]  /*6780*/  LOP3.LUT R2, R3, R2, R4, 0xfe, !PT ;  /* 0x0000000203027212 */ /* 0x000fce00078efe04 */
.L_x_25058:
[----:B------:R-:W-:Y:S05]  /*6790*/  BSYNC B0 ;  /* 0x0000000000007941 */ /* 0x000fea0003800000 */
.L_x_25057:
[----:B------:R-:W0:Y:S02]  /*67a0*/  F2I.S64.TRUNC R2, R2 ;  /* 0x0000000200027311 */ /* 0x000e24000020d900 */
[----:B0-----:R-:W-:Y:S01]  /*67b0*/  PRMT R26, R2, 0x7610, R26 ;  /* 0x00007610021a7816 */ /* 0x001fe2000000001a */
[----:B------:R-:W-:Y:S06]  /*67c0*/  BRA `(.L_x_25038) ;  /* 0x00000000009c7947 */ /* 0x000fec0003800000 */
.L_x_25050:
        /* <DEDUP_REMOVED lines=14> */
.L_x_25064:
[----:B------:R-:W-:Y:S05]  /*68b0*/  BSYNC B0 ;  /* 0x0000000000007941 */ /* 0x000fea0003800000 */
.L_x_25063:
[----:B------:R-:W0:Y:S02]  /*68c0*/  F2I.S64.TRUNC R2, R2 ;  /* 0x0000000200027311 */ /* 0x000e24000020d900 */
[----:B0-----:R-:W-:Y:S01]  /*68d0*/  PRMT R26, R2, 0x7610, R26 ;  /* 0x00007610021a7816 */ /* 0x001fe2000000001a */
[----:B------:R-:W-:Y:S06]  /*68e0*/  BRA `(.L_x_25038) ;  /* 0x0000000000547947 */ /* 0x000fec0003800000 */
.L_x_25037:
        /* <DEDUP_REMOVED lines=8> */
[----:B-1234-:R-:W-:-:S02]  /*6970*/  IMAD.U32 R6, RZ, RZ, UR4 ;  /* 0x00000004ff067e24 */ /* 0x01efc4000f8e00ff */
[----:B------:R-:W-:Y:S02]  /*6980*/  IMAD.U32 R7, RZ, RZ, UR5 ;  /* 0x00000005ff077e24 */ /* 0x000fe4000f8e00ff */
[----:B------:R-:W-:Y:S02]  /*6990*/  IMAD.U32 R11, RZ, RZ, UR7 ;  /* 0x00000007ff0b7e24 */ /* 0x000fe4000f8e00ff */
[----:B------:R-:W-:Y:S02]  /*69a0*/  IMAD.MOV.U32 R8, RZ, RZ, 0x4e ;  /* 0x0000004eff087424 */ /* 0x000fe400078e00ff */
[----:B------:R-:W-:Y:S02]  /*69b0*/  IMAD.MOV.U32 R12, RZ, RZ, 0x1 ;  /* 0x00000001ff0c7424 */ /* 0x000fe400078e00ff */
[----:B------:R-:W-:-:S07]  /*69c0*/  IMAD.MOV.U32 R13, RZ, RZ, RZ ;  /* 0x000000ffff0d7224 */ /* 0x000fce00078e00ff */
[----:B------:R-:W-:-:S07]  /*69d0*/  LEPC R20, `(.L_x_25065) ;  /* 0x000000001014794e */ /* 0x000fce0000000000 */
[----:B0----5:R-:W-:Y:S05]  /*69e0*/  CALL.ABS.NOINC R2 ;  /* 0x0000000002007343 */ /* 0x021fea0003c00000 */
.L_x_25065:
[----:B------:R-:W-:Y:S01]  /*69f0*/  PRMT R26, RZ, 0x7610, R26 ;  /* 0x00007610ff1a7816 */ /* 0x000fe2000000001a */
[----:B------:R-:W-:Y:S06]  /*6a00*/  BRA `(.L_x_25038) ;  /* 0x00000000000c7947 */ /* 0x000fec0003800000 */
.L_x_25062:
[----:B------:R0:W5:Y:S01]  /*6a10*/  LDG.E.U8 R26, desc[UR36][R4.64] ;  /* 0x00000024041a7981 */ /* 0x000162000c1e1100 */
[----:B------:R-:W-:Y:S05]  /*6a20*/  BRA `(.L_x_25038) ;  /* 0x0000000000047947 */ /* 0x000fea0003800000 */
.L_x_25061:
[----:B------:R0:W5:Y:S02]  /*6a30*/  LDG.E.U8 R26, desc[UR36][R4.64] ;  /* 0x00000024041a7981 */ /* 0x000164000c1e1100 */
.L_x_25038:
[----:B-1234-:R-:W1:Y:S01]  /*6a40*/  LDC.U8 R6, c[0x0][0x235] ;  /* 0x00008d40ff067b82 */ /* 0x01ee620000000000 */
[----:B------:R-:W-:Y:S02]  /*6a50*/  ULDC UR4, c[0x0][0x23c] ;  /* 0x00008f0000047ab9 */ /* 0x000fe40000000800 */
[----:B0-----:R-:W-:-:S05]  /*6a60*/  IMAD R5, R27, UR4, RZ ;  /* 0x000000041b057c24 */ /* 0x001fca000f8e02ff */
[----:B------:R-:W0:Y:S01]  /*6a70*/  LDC.64 R2, c[0x0][0x228] ;  /* 0x00008a00ff027b82 */ /* 0x000e220000000a00 */
        /* <DEDUP_REMOVED lines=15> */
.L_x_25069:
[----:B------:R0:W5:Y:S01]  /*6b70*/  LDG.E.U8 R23, desc[UR36][R4.64] ;  /* 0x0000002404177981 */ /* 0x000162000c1e1100 */
[----:B------:R-:W-:Y:S05]  /*6b80*/  BRA `(.L_x_25032) ;  /* 0x0000000c00607947 */ /* 0x000fea0003800000 */
.L_x_25068:
        /* <DEDUP_REMOVED lines=8> */
.L_x_25072:
[----:B------:R0:W5:Y:S01]  /*6c10*/  LDG.E.U8 R23, desc[UR36][R4.64] ;  /* 0x0000002404177981 */ /* 0x000162000c1e1100 */
[----:B------:R-:W-:Y:S05]  /*6c20*/  BRA `(.L_x_25032) ;  /* 0x0000000c00387947 */ /* 0x000fea0003800000 */
.L_x_25071:
[----:B------:R0:W5:Y:S01]  /*6c30*/  LDG.E.U16 R23, desc[UR36][R4.64] ;  /* 0x0000002404177981 */ /* 0x000162000c1e1500 */
[----:B------:R-:W-:Y:S05]  /*6c40*/  BRA `(.L_x_25032) ;  /* 0x0000000c00307947 */ /* 0x000fea0003800000 */
.L_x_25067:
        /* <DEDUP_REMOVED lines=10> */
.L_x_25074:
[----:B------:R-:W2:Y:S02]  /*6cf0*/  LDG.E.U16 R2, desc[UR36][R4.64] ;  /* 0x0000002404027981 */ /* 0x000ea4000c1e1500 */
[----:B--2---:R-:W-:-:S06]  /*6d00*/  HADD2.F32 R2, -RZ, R2.H0_H0 ;  /* 0x20000002ff027230 */ /* 0x004fcc0000004100 */
[----:B------:R-:W0:Y:S02]  /*6d10*/  F2I.S64.TRUNC R2, R2 ;  /* 0x0000000200027311 */ /* 0x000e24000020d900 */
[----:B0-----:R-:W-:Y:S01]  /*6d20*/  PRMT R23, R2, 0x7610, R23 ;  /* 0x0000761002177816 */ /* 0x001fe20000000017 */
[----:B------:R-:W-:Y:S06]  /*6d30*/  BRA `(.L_x_25032) ;  /* 0x0000000800f47947 */ /* 0x000fec0003800000 */
.L_x_25073:
        /* <DEDUP_REMOVED lines=10> */
.L_x_25076:
[----:B------:R-:W2:Y:S02]  /*6de0*/  LDG.E.U16 R4, desc[UR36][R4.64] ;  /* 0x0000002404047981 */ /* 0x000ea4000c1e1500 */
[----:B--2---:R-:W-:-:S06]  /*6df0*/  HADD2.F32 R2, -RZ, R4.H0_H0 ;  /* 0x20000004ff027230 */ /* 0x004fcc0000004100 */
[----:B------:R-:W0:Y:S02]  /*6e00*/  F2I.S64.TRUNC R2, R2 ;  /* 0x0000000200027311 */ /* 0x000e24000020d900 */
[----:B0-----:R-:W-:Y:S01]  /*6e10*/  PRMT R23, R2, 0x7610, R23 ;  /* 0x0000761002177816 */ /* 0x001fe20000000017 */
[----:B------:R-:W-:Y:S06]  /*6e20*/  BRA `(.L_x_25032) ;  /* 0x0000000800b87947 */ /* 0x000fec0003800000 */
.L_x_25075:
[----:B------:R-:W2:Y:S02]  /*6e30*/  LDG.E.64 R2, desc[UR36][R4.64] ;  /* 0x0000002404027981 */ /* 0x000ea4000c1e1b00 */
[----:B--2---:R-:W0:Y:S02]  /*6e40*/  F2I.S64.F64.TRUNC R2, R2 ;  /* 0x0000000200027311 */ /* 0x004e24000030d900 */
[----:B0-----:R-:W-:Y:S01]  /*6e50*/  PRMT R23, R2, 0x7610, R23 ;  /* 0x0000761002177816 */ /* 0x001fe20000000017 */
[----:B------:R-:W-:Y:S06]  /*6e60*/  BRA `(.L_x_25032) ;  /* 0x0000000800a87947 */ /* 0x000fec0003800000 */
.L_x_25066:
        /* <DEDUP_REMOVED lines=12> */
.L_x_25079:
[----:B------:R-:W2:Y:S02]  /*6f30*/  LDG.E.64 R4, desc[UR36][R4.64] ;  /* 0x0000002404047981 */ /* 0x000ea4000c1e1b00 */
[----:B--2---:R-:W0:Y:S02]  /*6f40*/  F2I.S64.F64.TRUNC R2, R4 ;  /* 0x0000000400027311 */ /* 0x004e24000030d900 */
[----:B0-----:R-:W-:Y:S01]  /*6f50*/  PRMT R23, R2, 0x7610, R23 ;  /* 0x0000761002177816 */ /* 0x001fe20000000017 */
[----:B------:R-:W-:Y:S06]  /*6f60*/  BRA `(.L_x_25032) ;  /* 0x0000000800687947 */ /* 0x000fec0003800000 */
.L_x_25078:
        /* <DEDUP_REMOVED lines=28> */
.L_x_25081:
        /* <DEDUP_REMOVED lines=15> */
.L_x_25080:
[----:B------:R-:W2:Y:S02]  /*7220*/  LDG.E.U16 R2, desc[UR36][R4.64] ;  /* 0x0000002404027981 */ /* 0x000ea4000c1e1500 */
[----:B--2---:R-:W-:-:S06]  /*7230*/  IMAD.U32 R2, R2, 0x10000, RZ ;  /* 0x0001000002027824 */ /* 0x004fcc00078e00ff */
[----:B------:R-:W0:Y:S02]  /*7240*/  F2I.S64.TRUNC R2, R2 ;  /* 0x0000000200027311 */ /* 0x000e24000020d900 */
[----:B0-----:R-:W-:Y:S01]  /*7250*/  PRMT R23, R2, 0x7610, R23 ;  /* 0x0000761002177816 */ /* 0x001fe20000000017 */
[----:B------:R-:W-:Y:S06]  /*7260*/  BRA `(.L_x_25032) ;  /* 0x0000000400a87947 */ /* 0x000fec0003800000 */
.L_x_25077:
        /* <DEDUP_REMOVED lines=10> */
.L_x_25084:
        /* <DEDUP_REMOVED lines=21> */
.L_x_25088:
[----:B------:R-:W-:Y:S05]  /*7460*/  BSYNC B1 ;  /* 0x0000000000017941 */ /* 0x000fea0003800000 */
.L_x_25087:
[----:B------:R-:W-:Y:S01]  /*7470*/  IMAD.SHL.U32 R2, R2, 0x100000, RZ ;  /* 0x0010000002027824 */ /* 0x000fe200078e00ff */
[----:B------:R-:W-:-:S04]  /*7480*/  LEA R3, R0, 0x3b800000, 0x17 ;  /* 0x3b80000000037811 */ /* 0x000fc800078eb8ff */
[----:B------:R-:W-:-:S07]  /*7490*/  LOP3.LUT R2, R3, R2, R4, 0xfe, !PT ;  /* 0x0000000203027212 */ /* 0x000fce00078efe04 */
.L_x_25086:
[----:B------:R-:W-:Y:S05]  /*74a0*/  BSYNC B0 ;  /* 0x0000000000007941 */ /* 0x000fea0003800000 */
.L_x_25085:
[----:B------:R-:W0:Y:S02]  /*74b0*/  F2I.S64.TRUNC R2, R2 ;  /* 0x0000000200027311 */ /* 0x000e24000020d900 */
[----:B0-----:R-:W-:Y:S01]  /*74c0*/  PRMT R23, R2, 0x7610, R23 ;  /* 0x0000761002177816 */ /* 0x001fe20000000017 */
[----:B------:R-:W-:Y:S06]  /*74d0*/  BRA `(.L_x_25032) ;  /* 0x00000004000c7947 */ /* 0x000fec0003800000 */
.L_x_25083:
        /* <DEDUP_REMOVED lines=21> */
.L_x_25092:
[----:B------:R-:W-:Y:S05]  /*7630*/  BSYNC B1 ;  /* 0x0000000000017941 */ /* 0x000fea0003800000 */
.L_x_25091:
[----:B------:R-:W-:Y:S01]  /*7640*/  IMAD.SHL.U32 R2, R2, 0x200000, RZ ;  /* 0x0020000002027824 */ /* 0x000fe200078e00ff */
[----:B------:R-:W-:-:S04]  /*7650*/  LEA R3, R0, 0x37800000, 0x17 ;  /* 0x3780000000037811 */ /* 0x000fc800078eb8ff */
[----:B------:R-:W-:-:S07]  /*7660*/  LOP3.LUT R2, R3, R2, R4, 0xfe, !PT ;  /* 0x0000000203027212 */ /* 0x000fce00078efe04 */
.L_x_25090:
[----:B------:R-:W-:Y:S05]  /*7670*/  BSYNC B0 ;  /* 0x0000000000007941 */ /* 0x000fea0003800000 */
.L_x_25089:
[----:B------:R-:W0:Y:S02]  /*7680*/  F2I.S64.TRUNC R2, R2 ;  /* 0x0000000200027311 */ /* 0x000e24000020d900 */
[----:B0-----:R-:W-:Y:S01]  /*7690*/  PRMT R23, R2, 0x7610, R23 ;  /* 0x0000761002177816 */ /* 0x001fe20000000017 */
[----:B------:R-:W-:Y:S06]  /*76a0*/  BRA `(.L_x_25032) ;  /* 0x0000000000987947 */ /* 0x000fec0003800000 */
.L_x_25082:
        /* <DEDUP_REMOVED lines=14> */
.L_x_25096:
[----:B------:R-:W-:Y:S05]  /*7790*/  BSYNC B0 ;  /* 0x0000000000007941 */ /* 0x000fea0003800000 */
.L_x_25095:
[----:B------:R-:W0:Y:S02]  /*77a0*/  F2I.S64.TRUNC R2, R2 ;  /* 0x0000000200027311 */ /* 0x000e24000020d900 */
[----:B0-----:R-:W-:Y:S01]  /*77b0*/  PRMT R23, R2, 0x7610, R23 ;  /* 0x0000761002177816 */ /* 0x001fe20000000017 */
[----:B------:R-:W-:Y:S06]  /*77c0*/  BRA `(.L_x_25032) ;  /* 0x0000000000507947 */ /* 0x000fec0003800000 */
.L_x_25070:
        /* <DEDUP_REMOVED lines=16> */
.L_x_25097:
[----:B------:R-:W-:Y:S05]  /*78d0*/  BRA `(.L_x_25032) ;  /* 0x00000000000c7947 */ /* 0x000fea0003800000 */
.L_x_25094:
[----:B------:R0:W5:Y:S01]  /*78e0*/  LDG.E.U8 R23, desc[UR36][R4.64] ;  /* 0x0000002404177981 */ /* 0x000162000c1e1100 */
[----:B------:R-:W-:Y:S05]  /*78f0*/  BRA `(.L_x_25032) ;  /* 0x0000000000047947 */ /* 0x000fea0003800000 */
.L_x_25093:
[----:B------:R0:W5:Y:S02]  /*7900*/  LDG.E.U8 R23, desc[UR36][R4.64] ;  /* 0x0000002404177981 */ /* 0x000164000c1e1100 */
.L_x_25032:
[----:B------:R-:W-:Y:S05]  /*7910*/  BSYNC B6 ;  /* 0x0000000000067941 */ /* 0x000fea0003800000 */
.L_x_25031:
[----:B------:R-:W1:Y:S01]  /*7920*/  S2R R27, SR_TID.X ;  /* 0x00000000001b7919 */ /* 0x000e620000002100 */
[----:B------:R-:W0:Y:S01]  /*7930*/  LDC.U8 R2, c[0x0][0x240] ;  /* 0x00009000ff027b82 */ /* 0x000e220000000000 */
[----:B-----5:R-:W-:Y:S01]  /*7940*/  LOP3.LUT R19, R19, 0xff, RZ, 0xc0, !PT ;  /* 0x000000ff13137812 */ /* 0x020fe200078ec0ff */
[----:B------:R-:W-:Y:S01]  /*7950*/  BSSY B6, `(.L_x_25098) ;  /* 0x00000fd000067945 */ /* 0x000fe20003800000 */
[----:B------:R-:W-:Y:S02]  /*7960*/  LOP3.LUT R18, R18, 0xff, RZ, 0xc0, !PT ;  /* 0x000000ff12127812 */ /* 0x000fe400078ec0ff */
[----:B------:R-:W-:Y:S02]  /*7970*/  LOP3.LUT R22, R22, 0xff, RZ, 0xc0, !PT ;  /* 0x000000ff16167812 */ /* 0x000fe400078ec0ff */
[----:B------:R-:W-:Y:S02]  /*7980*/  LOP3.LUT R17, R17, 0xff, RZ, 0xc0, !PT ;  /* 0x000000ff11117812 */ /* 0x000fe400078ec0ff */
[----:B------:R-:W-:-:S02]  /*7990*/  LOP3.LUT R25, R25, 0xff, RZ, 0xc0, !PT ;  /* 0x000000ff19197812 */ /* 0x000fc400078ec0ff */
[----:B------:R-:W-:Y:S02]  /*79a0*/  LOP3.LUT R24, R24, 0xff, RZ, 0xc0, !PT ;  /* 0x000000ff18187812 */ /* 0x000fe400078ec0ff */
[----:B------:R-:W-:Y:S02]  /*79b0*/  LOP3.LUT R23, R23, 0xff, RZ, 0xc0, !PT ;  /* 0x000000ff17177812 */ /* 0x000fe400078ec0ff */
[----:B------:R-:W-:Y:S02]  /*79c0*/  LOP3.LUT R26, R26, 0xff, RZ, 0xc0, !PT ;  /* 0x000000ff1a1a7812 */ /* 0x000fe400078ec0ff */
[----:B------:R-:W-:Y:S02]  /*79d0*/  VIMNMX.U32 R3, R19, R18, PT ;  /* 0x0000001213037248 */ /* 0x000fe40003fe0000 */
[----:B------:R-:W-:Y:S02]  /*79e0*/  VIMNMX.U32 R19, R22, R17, PT ;  /* 0x0000001116137248 */ /* 0x000fe40003fe0000 */
[----:B------:R-:W-:-:S02]  /*79f0*/  VIMNMX.U32 R18, R25, R24, PT ;  /* 0x0000001819127248 */ /* 0x000fc40003fe0000 */
[----:B------:R-:W-:Y:S02]  /*7a00*/  VIMNMX.U32 R17, R23, R26, PT ;  /* 0x0000001a17117248 */ /* 0x000fe40003fe0000 */
[----:B-1----:R-:W-:-:S13]  /*7a10*/  ISETP.GE.AND P0, PT, R27, R28, PT ;  /* 0x0000001c1b00720c */ /* 0x002fda0003f06270 */
        /* <DEDUP_REMOVED lines=22> */
.L_x_25103:
[----:B------:R0:W-:Y:S01]  /*7b80*/  STG.E.U8 desc[UR36][R8.64], R3 ;  /* 0x0000000308007986 */ /* 0x0001e2000c101124 */
[----:B------:R-:W-:Y:S05]  /*7b90*/  BRA `(.L_x_25099) ;  /* 0x0000000c00607947 */ /* 0x000fea0003800000 */
.L_x_25102:
        /* <DEDUP_REMOVED lines=10> */
.L_x_25106:
[----:B------:R0:W-:Y:S01]  /*7c40*/  STG.E desc[UR36][R8.64], R3 ;  /* 0x0000000308007986 */ /* 0x0001e2000c101924 */
[----:B------:R-:W-:Y:S05]  /*7c50*/  BRA `(.L_x_25099) ;  /* 0x0000000c00307947 */ /* 0x000fea0003800000 */
.L_x_25105:
[----:B------:R0:W-:Y:S01]  /*7c60*/  STG.E.U16 desc[UR36][R8.64], R3 ;  /* 0x0000000308007986 */ /* 0x0001e2000c101524 */
[----:B------:R-:W-:Y:S05]  /*7c70*/  BRA `(.L_x_25099) ;  /* 0x0000000c00287947 */ /* 0x000fea0003800000 */
.L_x_25101:
        /* <DEDUP_REMOVED lines=9> */
.L_x_25108:
[----:B------:R-:W0:Y:S02]  /*7d10*/  I2F.U16 R0, R3 ;  /* 0x0000000300007306 */ /* 0x000e240000101000 */
[----:B0-----:R-:W-:-:S05]  /*7d20*/  F2FP.F16.F32.PACK_AB R0, RZ, R0 ;  /* 0x00000000ff00723e */ /* 0x001fca00000000ff */
[----:B------:R1:W-:Y:S01]  /*7d30*/  STG.E.U16 desc[UR36][R8.64], R0 ;  /* 0x0000000008007986 */ /* 0x0003e2000c101524 */
[----:B------:R-:W-:Y:S05]  /*7d40*/  BRA `(.L_x_25099) ;  /* 0x0000000800f47947 */ /* 0x000fea0003800000 */
.L_x_25107:
        /* <DEDUP_REMOVED lines=10> */
.L_x_25110:
[----:B------:R-:W0:Y:S02]  /*7df0*/  I2F.U16 R3, R3 ;  /* 0x0000000300037306 */ /* 0x000e240000101000 */
[----:B0-----:R-:W-:-:S04]  /*7e00*/  F2FP.F16.F32.PACK_AB R3, RZ, R3 ;  /* 0x00000003ff03723e */ /* 0x001fc800000000ff */
[----:B------:R-:W-:-:S05]  /*7e10*/  PRMT R3, R3, 0x5410, RZ ;  /* 0x0000541003037816 */ /* 0x000fca00000000ff */
[----:B------:R0:W-:Y:S01]  /*7e20*/  STG.E desc[UR36][R8.64], R3 ;  /* 0x0000000308007986 */ /* 0x0001e2000c101924 */
[----:B------:R-:W-:Y:S05]  /*7e30*/  BRA `(.L_x_25099) ;  /* 0x0000000800b87947 */ /* 0x000fea0003800000 */
.L_x_25109:
[----:B------:R-:W0:Y:S02]  /*7e40*/  I2F.F64.U16 R4, R3 ;  /* 0x0000000300047312 */ /* 0x000e240000101800 */
[----:B0-----:R0:W-:Y:S01]  /*7e50*/  STG.E.64 desc[UR36][R8.64], R4 ;  /* 0x0000000408007986 */ /* 0x0011e2000c101b24 */
[----:B------:R-:W-:Y:S05]  /*7e60*/  BRA `(.L_x_25099) ;  /* 0x0000000800ac7947 */ /* 0x000fea0003800000 */
.L_x_25100:
        /* <DEDUP_REMOVED lines=13> */
.L_x_25113:
[----:B------:R-:W0:Y:S01]  /*7f40*/  I2F.F64.U16 R4, R3 ;  /* 0x0000000300047312 */ /* 0x000e220000101800 */
[----:B--234-:R-:W-:-:S05]  /*7f50*/  CS2R R6, SRZ ;  /* 0x0000000000067805 */ /* 0x01cfca000001ff00 */
[----:B0-----:R0:W-:Y:S01]  /*7f60*/  STG.E.128 desc[UR36][R8.64], R4 ;  /* 0x0000000408007986 */ /* 0x0011e2000c101d24 */
[----:B------:R-:W-:Y:S05]  /*7f70*/  BRA `(.L_x_25099) ;  /* 0x0000000800687947 */ /* 0x000fea0003800000 */
.L_x_25112:
        /* <DEDUP_REMOVED lines=21> */
.L_x_25117:
[----:B------:R-:W-:Y:S05]  /*80d0*/  BSYNC B0 ;  /* 0x0000000000007941 */ /* 0x000fea0003800000 */
.L_x_25116:
[----:B------:R-:W-:-:S05]  /*80e0*/  LOP3.LUT R5, R0, R5, RZ, 0xfc, !PT ;  /* 0x0000000500057212 */ /* 0x000fca00078efcff */
[----:B------:R0:W-:Y:S01]  /*80f0*/  STG.E.U8 desc[UR36][R8.64], R5 ;  /* 0x0000000508007986 */ /* 0x0001e2000c101124 */
[----:B------:R-:W-:Y:S05]  /*8100*/  BRA `(.L_x_25099) ;  /* 0x0000000800047947 */ /* 0x000fea0003800000 */
.L_x_25115:
        /* <DEDUP_REMOVED lines=13> */
.L_x_25119:
[----:B------:R-:W-:Y:S01]  /*81e0*/  IMAD.MOV.U32 R0, RZ, RZ, 0x7f ;  /* 0x0000007fff007424 */ /* 0x000fe200078e00ff */
[----:B------:R-:W-:-:S04]  /*81f0*/  ISETP.GT.U32.AND P0, PT, R4, 0x7f800000, PT ;  /* 0x7f8000000400780c */ /* 0x000fc80003f04070 */
[----:B------:R-:W-:-:S09]  /*8200*/  SEL R0, R0, 0x7c, P0 ;  /* 0x0000007c00007807 */ /* 0x000fd20000000000 */
.L_x_25120:
[----:B------:R-:W-:Y:S05]  /*8210*/  BSYNC B0 ;  /* 0x0000000000007941 */ /* 0x000fea0003800000 */
.L_x_25118:
[----:B------:R-:W-:-:S04]  /*8220*/  LOP3.LUT R3, R5, 0x80000000, RZ, 0xc0, !PT ;  /* 0x8000000005037812 */ /* 0x000fc800078ec0ff */
[----:B------:R-:W-:-:S04]  /*8230*/  SHF.R.U32.HI R3, RZ, 0x18, R3 ;  /* 0x00000018ff037819 */ /* 0x000fc80000011603 */
[----:B------:R-:W-:-:S05]  /*8240*/  LOP3.LUT R3, R0, R3, RZ, 0xfc, !PT ;  /* 0x0000000300037212 */ /* 0x000fca00078efcff */
[----:B------:R0:W-:Y:S01]  /*8250*/  STG.E.U8 desc[UR36][R8.64], R3 ;  /* 0x0000000308007986 */ /* 0x0001e2000c101124 */
[----:B------:R-:W-:Y:S05]  /*8260*/  BRA `(.L_x_25099) ;  /* 0x0000000400ac7947 */ /* 0x000fea0003800000 */
.L_x_25114:
[----:B------:R-:W0:Y:S02]  /*8270*/  I2F.U16 R0, R3 ;  /* 0x0000000300007306 */ /* 0x000e240000101000 */
[----:B0-----:R-:W-:-:S05]  /*8280*/  F2FP.BF16.F32.PACK_AB R0, RZ, R0 ;  /* 0x00000000ff00723e */ /* 0x001fca00000010ff */
[----:B------:R0:W-:Y:S01]  /*8290*/  STG.E.U16 desc[UR36][R8.64], R0 ;  /* 0x0000000008007986 */ /* 0x0001e2000c101524 */
[----:B------:R-:W-:Y:S05]  /*82a0*/  BRA `(.L_x_25099) ;  /* 0x00000004009c7947 */ /* 0x000fea0003800000 */
.L_x_25111:
        /* <DEDUP_REMOVED lines=10> */
.L_x_25123:
        /* <DEDUP_REMOVED lines=17> */
.L_x_25126:
[----:B------:R-:W-:-:S04]  /*8460*/  LOP3.LUT R3, R3, 0x80000000, RZ, 0xc0, !PT ;  /* 0x8000000003037812 */ /* 0x000fc800078ec0ff */
[----:B------:R-:W-:-:S04]  /*8470*/  SHF.R.U32.HI R3, RZ, 0x18, R3 ;  /* 0x00000018ff037819 */ /* 0x000fc80000011603 */
[----:B------:R-:W-:-:S04]  /*8480*/  LOP3.LUT R0, R0, R3, RZ, 0xfc, !PT ;  /* 0x0000000300007212 */ /* 0x000fc800078efcff */
[----:B------:R-:W-:-:S07]  /*8490*/  PRMT R4, R0, 0x7610, R4 ;  /* 0x0000761000047816 */ /* 0x000fce0000000004 */
.L_x_25125:
[----:B------:R-:W-:Y:S05]  /*84a0*/  BSYNC B0 ;  /* 0x0000000000007941 */ /* 0x000fea0003800000 */
.L_x_25124:
[----:B------:R0:W-:Y:S01]  /*84b0*/  STG.E.U8 desc[UR36][R8.64], R4 ;  /* 0x0000000408007986 */ /* 0x0001e2000c101124 */
[----:B------:R-:W-:Y:S05]  /*84c0*/  BRA `(.L_x_25099) ;  /* 0x0000000400147947 */ /* 0x000fea0003800000 */
.L_x_25122:
        /* <DEDUP_REMOVED lines=17> */
.L_x_25129:
[----:B------:R-:W-:-:S04]  /*85e0*/  LOP3.LUT R3, R3, 0x80000000, RZ, 0xc0, !PT ;  /* 0x8000000003037812 */ /* 0x000fc800078ec0ff */
[----:B------:R-:W-:-:S04]  /*85f0*/  SHF.R.U32.HI R3, RZ, 0x18, R3 ;  /* 0x00000018ff037819 */ /* 0x000fc80000011603 */
[----:B------:R-:W-:-:S04]  /*8600*/  LOP3.LUT R0, R0, R3, RZ, 0xfc, !PT ;  /* 0x0000000300007212 */ /* 0x000fc800078efcff */
[----:B------:R-:W-:-:S07]  /*8610*/  PRMT R4, R0, 0x7610, R4 ;  /* 0x0000761000047816 */ /* 0x000fce0000000004 */
.L_x_25128:
[----:B------:R-:W-:Y:S05]  /*8620*/  BSYNC B0 ;  /* 0x0000000000007941 */ /* 0x000fea0003800000 */
.L_x_25127:
[----:B------:R0:W-:Y:S01]  /*8630*/  STG.E.U8 desc[UR36][R8.64], R4 ;  /* 0x0000000408007986 */ /* 0x0001e2000c101124 */
[----:B------:R-:W-:Y:S05]  /*8640*/  BRA `(.L_x_25099) ;  /* 0x0000000000b47947 */ /* 0x000fea0003800000 */
.L_x_25121:
[----:B------:R-:W-:-:S13]  /*8650*/  ISETP.NE.AND P0, PT, R0, 0x1c, PT ;  /* 0x0000001c0000780c */ /* 0x000fda0003f05270 */
[----:B------:R-:W-:Y:S05]  /*8660*/  @!P0 BRA `(.L_x_25130) ;  /* 0x0000000000a88947 */ /* 0x000fea0003800000 */
[----:B------:R-:W-:-:S13]  /*8670*/  ISETP.NE.AND P0, PT, R0, 0x1d, PT ;  /* 0x0000001d0000780c */ /* 0x000fda0003f05270 */
[----:B------:R-:W-:Y:S05]  /*8680*/  @!P0 BRA `(.L_x_25131) ;  /* 0x0000000000908947 */ /* 0x000fea0003800000 */
[----:B------:R-:W-:-:S13]  /*8690*/  ISETP.NE.AND P0, PT, R0, 0x2c, PT ;  /* 0x0000002c0000780c */ /* 0x000fda0003f05270 */
[----:B------:R-:W-:Y:S05]  /*86a0*/  @P0 BRA `(.L_x_25104) ;  /* 0x0000000000440947 */ /* 0x000fea0003800000 */
[----:B--234-:R-:W0:Y:S02]  /*86b0*/  I2F.U16 R6, R3 ;  /* 0x0000000300067306 */ /* 0x01ce240000101000 */
        /* <DEDUP_REMOVED lines=16> */
.L_x_25104:
[----:B------:R-:W-:Y:S01]  /*87c0*/  MOV R14, 0x0 ;  /* 0x00000000000e7802 */ /* 0x000fe20000000f00 */
[----:B------:R-:W-:Y:S01]  /*87d0*/  ULDC.64 UR4, c[0x4][0x188] ;  /* 0x0100620000047ab9 */ /* 0x000fe20000000a00 */
[----:B------:R-:W-:Y:S01]  /*87e0*/  ULDC.64 UR6, c[0x4][0x190] ;  /* 0x0100640000067ab9 */ /* 0x000fe20000000a00 */
[----:B------:R-:W-:Y:S02]  /*87f0*/  IMAD.U32 R4, RZ, RZ, UR4 ;  /* 0x00000004ff047e24 */ /* 0x000fe4000f8e00ff */
[----:B------:R-:W-:Y:S01]  /*8800*/  IMAD.U32 R5, RZ, RZ, UR5 ;  /* 0x00000005ff057e24 */ /* 0x000fe2000f8e00ff */
[----:B------:R-:W0:Y:S01]  /*8810*/  LDC.64 R14, c[0x4][R14] ;  /* 0x010000000e0e7b82 */ /* 0x000e220000000a00 */
[----:B------:R-:W-:Y:S01]  /*8820*/  ULDC.64 UR4, c[0x4][0x20] ;  /* 0x0100080000047ab9 */ /* 0x000fe20000000a00 */
[----:B--234-:R-:W-:Y:S02]  /*8830*/  IMAD.U32 R6, RZ, RZ, UR6 ;  /* 0x00000006ff067e24 */ /* 0x01cfe4000f8e00ff */
        /* <DEDUP_REMOVED lines=8> */
.L_x_25132:
[----:B------:R-:W-:Y:S05]  /*88c0*/  BRA `(.L_x_25099) ;  /* 0x0000000000147947 */ /* 0x000fea0003800000 */
.L_x_25131:
[----:B------:R-:W-:Y:S01]  /*88d0*/  LOP3.LUT R4, R3, 0xffff, RZ, 0xc0, !PT ;  /* 0x0000ffff03047812 */ /* 0x000fe200078ec0ff */
[----:B------:R-:W-:-:S05]  /*88e0*/  IMAD.MOV.U32 R5, RZ, RZ, RZ ;  /* 0x000000ffff057224 */ /* 0x000fca00078e00ff */
[----:B------:R0:W-:Y:S01]  /*88f0*/  STG.E.64 desc[UR36][R8.64], R4 ;  /* 0x0000000408007986 */ /* 0x0001e2000c101b24 */
[----:B------:R-:W-:Y:S05]  /*8900*/  BRA `(.L_x_25099) ;  /* 0x0000000000047947 */ /* 0x000fea0003800000 */
.L_x_25130:
[----:B------:R0:W-:Y:S02]  /*8910*/  STG.E desc[UR36][R8.64], R3 ;  /* 0x0000000308007986 */ /* 0x0001e4000c101924 */
.L_x_25099:
[----:B------:R-:W-:Y:S05]  /*8920*/  BSYNC B6 ;  /* 0x0000000000067941 */ /* 0x000fea0003800000 */
.L_x_25098:
        /* <DEDUP_REMOVED lines=23> */
.L_x_25138:
[----:B------:R0:W-:Y:S01]  /*8aa0*/  STG.E.U8 desc[UR36][R8.64], R19 ;  /* 0x0000001308007986 */ /* 0x0001e2000c101124 */
[----:B------:R-:W-:Y:S05]  /*8ab0*/  BRA `(.L_x_25140) ;  /* 0x0000000c005c7947 */ /* 0x000fea0003800000 */
.L_x_25137:
        /* <DEDUP_REMOVED lines=10> */
.L_x_25142:
[----:B------:R0:W-:Y:S01]  /*8b60*/  STG.E desc[UR36][R8.64], R19 ;  /* 0x0000001308007986 */ /* 0x0001e2000c101924 */
[----:B------:R-:W-:Y:S05]  /*8b70*/  BRA `(.L_x_25140) ;  /* 0x0000000c002c7947 */ /* 0x000fea0003800000 */
.L_x_25141:
[----:B------:R0:W-:Y:S01]  /*8b80*/  STG.E.U16 desc[UR36][R8.64], R19 ;  /* 0x0000001308007986 */ /* 0x0001e2000c101524 */
[----:B------:R-:W-:Y:S05]  /*8b90*/  BRA `(.L_x_25140) ;  /* 0x0000000c00247947 */ /* 0x000fea0003800000 */
.L_x_25136:
        /* <DEDUP_REMOVED lines=9> */
.L_x_25144:
[----:B------:R-:W0:Y:S02]  /*8c30*/  I2F.U16 R0, R19 ;  /* 0x0000001300007306 */ /* 0x000e240000101000 */
[----:B0-----:R-:W-:-:S05]  /*8c40*/  F2FP.F16.F32.PACK_AB R0, RZ, R0 ;  /* 0x00000000ff00723e */ /* 0x001fca00000000ff */
[----:B------:R0:W-:Y:S01]  /*8c50*/  STG.E.U16 desc[UR36][R8.64], R0 ;  /* 0x0000000008007986 */ /* 0x0001e2000c101524 */
[----:B------:R-:W-:Y:S05]  /*8c60*/  BRA `(.L_x_25140) ;  /* 0x0000000800f07947 */ /* 0x000fea0003800000 */
.L_x_25143:
        /* <DEDUP_REMOVED lines=10> */
.L_x_25146:
[----:B------:R-:W0:Y:S02]  /*8d10*/  I2F.U16 R19, R19 ;  /* 0x0000001300137306 */ /* 0x000e240000101000 */
[----:B0-----:R-:W-:-:S04]  /*8d20*/  F2FP.F16.F32.PACK_AB R3, RZ, R19 ;  /* 0x00000013ff03723e */ /* 0x001fc800000000ff */
[----:B------:R-:W-:-:S05]  /*8d30*/  PRMT R3, R3, 0x5410, RZ ;  /* 0x0000541003037816 */ /* 0x000fca00000000ff */
[----:B------:R0:W-:Y:S01]  /*8d40*/  STG.E desc[UR36][R8.64], R3 ;  /* 0x0000000308007986 */ /* 0x0001e2000c101924 */
[----:B------:R-:W-:Y:S05]  /*8d50*/  BRA `(.L_x_25140) ;  /* 0x0000000800b47947 */ /* 0x000fea0003800000 */
.L_x_25145:
[----:B------:R-:W0:Y:S02]  /*8d60*/  I2F.F64.U16 R4, R19 ;  /* 0x0000001300047312 */ /* 0x000e240000101800 */
[----:B0-----:R0:W-:Y:S01]  /*8d70*/  STG.E.64 desc[UR36][R8.64], R4 ;  /* 0x0000000408007986 */ /* 0x0011e2000c101b24 */
[----:B------:R-:W-:Y:S05]  /*8d80*/  BRA `(.L_x_25140) ;  /* 0x0000000800a87947 */ /* 0x000fea0003800000 */
.L_x_25135:
        /* <DEDUP_REMOVED lines=13> */
.L_x_25149:
[----:B------:R-:W0:Y:S01]  /*8e60*/  I2F.F64.U16 R4, R19 ;  /* 0x0000001300047312 */ /* 0x000e220000101800 */
[----:B--234-:R-:W-:-:S05]  /*8e70*/  CS2R R6, SRZ ;  /* 0x0000000000067805 */ /* 0x01cfca000001ff00 */
[----:B0-----:R0:W-:Y:S01]  /*8e80*/  STG.E.128 desc[UR36][R8.64], R4 ;  /* 0x0000000408007986 */ /* 0x0011e2000c101d24 */
[----:B------:R-:W-:Y:S05]  /*8e90*/  BRA `(.L_x_25140) ;  /* 0x0000000800647947 */ /* 0x000fea0003800000 */
.L_x_25148:
        /* <DEDUP_REMOVED lines=21> */
.L_x_25153:
[----:B------:R-:W-:Y:S05]  /*8ff0*/  BSYNC B0 ;  /* 0x0000000000007941 */ /* 0x000fea0003800000 */
.L_x_25152:
[----:B------:R-:W-:-:S05]  /*9000*/  LOP3.LUT R5, R0, R5, RZ, 0xfc, !PT ;  /* 0x0000000500057212 */ /* 0x000fca00078efcff */
[----:B------:R0:W-:Y:S01]  /*9010*/  STG.E.U8 desc[UR36][R8.64], R5 ;  /* 0x0000000508007986 */ /* 0x0001e2000c101124 */
[----:B------:R-:W-:Y:S05]  /*9020*/  BRA `(.L_x_25140) ;  /* 0x0000000800007947 */ /* 0x000fea0003800000 */
.L_x_25151:
        /* <DEDUP_REMOVED lines=13> */
.L_x_25155:
[----:B------:R-:W-:Y:S01]  /*9100*/  IMAD.MOV.U32 R0, RZ, RZ, 0x7f ;  /* 0x0000007fff007424 */ /* 0x000fe200078e00ff */
[----:B------:R-:W-:-:S04]  /*9110*/  ISETP.GT.U32.AND P0, PT, R3, 0x7f800000, PT ;  /* 0x7f8000000300780c */ /* 0x000fc80003f04070 */
[----:B------:R-:W-:-:S09]  /*9120*/  SEL R0, R0, 0x7c, P0 ;  /* 0x0000007c00007807 */ /* 0x000fd20000000000 */
.L_x_25156:
[----:B------:R-:W-:Y:S05]  /*9130*/  BSYNC B0 ;  /* 0x0000000000007941 */ /* 0x000fea0003800000 */
.L_x_25154:
[----:B------:R-:W-:-:S04]  /*9140*/  LOP3.LUT R3, R19, 0x80000000, RZ, 0xc0, !PT ;  /* 0x8000000013037812 */ /* 0x000fc800078ec0ff */
[----:B------:R-:W-:-:S04]  /*9150*/  SHF.R.U32.HI R3, RZ, 0x18, R3 ;  /* 0x00000018ff037819 */ /* 0x000fc80000011603 */
[----:B------:R-:W-:-:S05]  /*9160*/  LOP3.LUT R3, R0, R3, RZ, 0xfc, !PT ;  /* 0x0000000300037212 */ /* 0x000fca00078efcff */
[----:B------:R0:W-:Y:S01]  /*9170*/  STG.E.U8 desc[UR36][R8.64], R3 ;  /* 0x0000000308007986 */ /* 0x0001e2000c101124 */
[----:B------:R-:W-:Y:S05]  /*9180*/  BRA `(.L_x_25140) ;  /* 0x0000000400a87947 */ /* 0x000fea0003800000 */
.L_x_25150:
[----:B------:R-:W0:Y:S02]  /*9190*/  I2F.U16 R0, R19 ;  /* 0x0000001300007306 */ /* 0x000e240000101000 */
[----:B0-----:R-:W-:-:S05]  /*91a0*/  F2FP.BF16.F32.PACK_AB R0, RZ, R0 ;  /* 0x00000000ff00723e */ /* 0x001fca00000010ff */
[----:B------:R0:W-:Y:S01]  /*91b0*/  STG.E.U16 desc[UR36][R8.64], R0 ;  /* 0x0000000008007986 */ /* 0x0001e2000c101524 */
[----:B------:R-:W-:Y:S05]  /*91c0*/  BRA `(.L_x_25140) ;  /* 0x0000000400987947 */ /* 0x000fea0003800000 */
.L_x_25147:
        /* <DEDUP_REMOVED lines=10> */
.L_x_25159:
        /* <DEDUP_REMOVED lines=17> */
.L_x_25162:
[----:B------:R-:W-:-:S04]  /*9380*/  LOP3.LUT R3, R19, 0x80000000, RZ, 0xc0, !PT ;  /* 0x8000000013037812 */ /* 0x000fc800078ec0ff */
[----:B------:R-:W-:-:S04]  /*9390*/  SHF.R.U32.HI R3, RZ, 0x18, R3 ;  /* 0x00000018ff037819 */ /* 0x000fc80000011603 */
[----:B------:R-:W-:-:S04]  /*93a0*/  LOP3.LUT R0, R0, R3, RZ, 0xfc, !PT ;  /* 0x0000000300007212 */ /* 0x000fc800078efcff */
[----:B------:R-:W-:-:S07]  /*93b0*/  PRMT R4, R0, 0x7610, R4 ;  /* 0x0000761000047816 */ /* 0x000fce0000000004 */
.L_x_25161:
[----:B------:R-:W-:Y:S05]  /*93c0*/  BSYNC B0 ;  /* 0x0000000000007941 */ /* 0x000fea0003800000 */
.L_x_25160:
[----:B------:R0:W-:Y:S01]  /*93d0*/  STG.E.U8 desc[UR36][R8.64], R4 ;  /* 0x0000000408007986 */ /* 0x0001e2000c101124 */
[----:B------:R-:W-:Y:S05]  /*93e0*/  BRA `(.L_x_25140) ;  /* 0x0000000400107947 */ /* 0x000fea0003800000 */
.L_x_25158:
        /* <DEDUP_REMOVED lines=17> */
.L_x_25165:
[----:B------:R-:W-:-:S04]  /*9500*/  LOP3.LUT R3, R19, 0x80000000, RZ, 0xc0, !PT ;  /* 0x8000000013037812 */ /* 0x000fc800078ec0ff */
[----:B------:R-:W-:-:S04]  /*9510*/  SHF.R.U32.HI R3, RZ, 0x18, R3 ;  /* 0x00000018ff037819 */ /* 0x000fc80000011603 */
[----:B------:R-:W-:-:S04]  /*9520*/  LOP3.LUT R0, R0, R3, RZ, 0xfc, !PT ;  /* 0x0000000300007212 */ /* 0x000fc800078efcff */
[----:B------:R-:W-:-:S07]  /*9530*/  PRMT R4, R0, 0x7610, R4 ;  /* 0x0000761000047816 */ /* 0x000fce0000000004 */
.L_x_25164:
[----:B------:R-:W-:Y:S05]  /*9540*/  BSYNC B0 ;  /* 0x0000000000007941 */ /* 0x000fea0003800000 */
.L_x_25163:
[----:B------:R0:W-:Y:S01]  /*9550*/  STG.E.U8 desc[UR36][R8.64], R4 ;  /* 0x0000000408007986 */ /* 0x0001e2000c101124 */
[----:B------:R-:W-:Y:S05]  /*9560*/  BRA `(.L_x_25140) ;  /* 0x0000000000b07947 */ /* 0x000fea0003800000 */
.L_x_25157:
        /* <DEDUP_REMOVED lines=22> */
.L_x_25139:
        /* <DEDUP_REMOVED lines=8> */
[----:B--234-:R-:W-:-:S02]  /*9750*/  IMAD.U32 R6, RZ, RZ, UR4 ;  /* 0x00000004ff067e24 */ /* 0x01cfc4000f8e00ff */
[----:B------:R-:W-:Y:S02]  /*9760*/  IMAD.U32 R7, RZ, RZ, UR5 ;  /* 0x00000005ff077e24 */ /* 0x000fe4000f8e00ff */
[----:B------:R-:W-:Y:S02]  /*9770*/  IMAD.U32 R11, RZ, RZ, UR7 ;  /* 0x00000007ff0b7e24 */ /* 0x000fe4000f8e00ff */
[----:B------:R-:W-:Y:S02]  /*9780*/  IMAD.MOV.U32 R8, RZ, RZ, 0x65 ;  /* 0x00000065ff087424 */ /* 0x000fe400078e00ff */
[----:B------:R-:W-:Y:S02]  /*9790*/  IMAD.MOV.U32 R12, RZ, RZ, 0x1 ;  /* 0x00000001ff0c7424 */ /* 0x000fe400078e00ff */
[----:B------:R-:W-:-:S07]  /*97a0*/  IMAD.MOV.U32 R13, RZ, RZ, RZ ;  /* 0x000000ffff0d7224 */ /* 0x000fce00078e00ff */
[----:B------:R-:W-:-:S07]  /*97b0*/  LEPC R20, `(.L_x_25168) ;  /* 0x000000001014794e */ /* 0x000fce0000000000 */
[----:B0-----:R-:W-:Y:S05]  /*97c0*/  CALL.ABS.NOINC R14 ;  /* 0x000000000e007343 */ /* 0x001fea0003c00000 */
.L_x_25168:
[----:B------:R-:W-:Y:S05]  /*97d0*/  BRA `(.L_x_25140) ;  /* 0x0000000000147947 */ /* 0x000fea0003800000 */
.L_x_25167:
[----:B------:R-:W-:Y:S01]  /*97e0*/  LOP3.LUT R4, R19, 0xffff, RZ, 0xc0, !PT ;  /* 0x0000ffff13047812 */ /* 0x000fe200078ec0ff */
[----:B------:R-:W-:-:S05]  /*97f0*/  IMAD.MOV.U32 R5, RZ, RZ, RZ ;  /* 0x000000ffff057224 */ /* 0x000fca00078e00ff */
[----:B------:R0:W-:Y:S01]  /*9800*/  STG.E.64 desc[UR36][R8.64], R4 ;  /* 0x0000000408007986 */ /* 0x0001e2000c101b24 */
[----:B------:R-:W-:Y:S05]  /*9810*/  BRA `(.L_x_25140) ;  /* 0x0000000000047947 */ /* 0x000fea0003800000 */
.L_x_25166:
[----:B------:R0:W-:Y:S02]  /*9820*/  STG.E desc[UR36][R8.64], R19 ;  /* 0x0000001308007986 */ /* 0x0001e4000c101924 */
.L_x_25140:
[----:B------:R-:W-:-:S05]  /*9830*/  VIADD R27, R27, 0x80 ;  /* 0x000000801b1b7836 */ /* 0x000fca0000000000 */
[----:B------:R-:W-:-:S13]  /*9840*/  ISETP.GE.AND P0, PT, R27, R28, PT ;  /* 0x0000001c1b00720c */ /* 0x000fda0003f06270 */
        /* <DEDUP_REMOVED lines=21> */
.L_x_25172:
[----:B------:R0:W-:Y:S01]  /*99a0*/  STG.E.U8 desc[UR36][R8.64], R18 ;  /* 0x0000001208007986 */ /* 0x0001e2000c101124 */
[----:B------:R-:W-:Y:S05]  /*99b0*/  BRA `(.L_x_25174) ;  /* 0x0000000c005c7947 */ /* 0x000fea0003800000 */
.L_x_25171:
        /* <DEDUP_REMOVED lines=10> */
.L_x_25176:
[----:B------:R0:W-:Y:S01]  /*9a60*/  STG.E desc[UR36][R8.64], R18 ;  /* 0x0000001208007986 */ /* 0x0001e2000c101924 */
[----:B------:R-:W-:Y:S05]  /*9a70*/  BRA `(.L_x_25174) ;  /* 0x0000000c002c7947 */ /* 0x000fea0003800000 */
.L_x_25175:
[----:B------:R0:W-:Y:S01]  /*9a80*/  STG.E.U16 desc[UR36][R8.64], R18 ;  /* 0x0000001208007986 */ /* 0x0001e2000c101524 */
[----:B------:R-:W-:Y:S05]  /*9a90*/  BRA `(.L_x_25174) ;  /* 0x0000000c00247947 */ /* 0x000fea0003800000 */
.L_x_25170:
        /* <DEDUP_REMOVED lines=9> */
.L_x_25178:
[----:B------:R-:W0:Y:S02]  /*9b30*/  I2F.U16 R0, R18 ;  /* 0x0000001200007306 */ /* 0x000e240000101000 */
[----:B0-----:R-:W-:-:S05]  /*9b40*/  F2FP.F16.F32.PACK_AB R0, RZ, R0 ;  /* 0x00000000ff00723e */ /* 0x001fca00000000ff */
[----:B------:R0:W-:Y:S01]  /*9b50*/  STG.E.U16 desc[UR36][R8.64], R0 ;  /* 0x0000000008007986 */ /* 0x0001e2000c101524 */
[----:B------:R-:W-:Y:S05]  /*9b60*/  BRA `(.L_x_25174) ;  /* 0x0000000800f07947 */ /* 0x000fea0003800000 */
.L_x_25177:
        /* <DEDUP_REMOVED lines=10> */
.L_x_25180:
[----:B------:R-:W0:Y:S02]  /*9c10*/  I2F.U16 R18, R18 ;  /* 0x0000001200127306 */ /* 0x000e240000101000 */
[----:B0-----:R-:W-:-:S04]  /*9c20*/  F2FP.F16.F32.PACK_AB R3, RZ, R18 ;  /* 0x00000012ff03723e */ /* 0x001fc800000000ff */
[----:B------:R-:W-:-:S05]  /*9c30*/  PRMT R3, R3, 0x5410, RZ ;  /* 0x0000541003037816 */ /* 0x000fca00000000ff */
[----:B------:R0:W-:Y:S01]  /*9c40*/  STG.E desc[UR36][R8.64], R3 ;  /* 0x0000000308007986 */ /* 0x0001e2000c101924 */
[----:B------:R-:W-:Y:S05]  /*9c50*/  BRA `(.L_x_25174) ;  /* 0x0000000800b47947 */ /* 0x000fea0003800000 */
.L_x_25179:
[----:B------:R-:W0:Y:S02]  /*9c60*/  I2F.F64.U16 R18, R18 ;  /* 0x0000001200127312 */ /* 0x000e240000101800 */
[----:B0-----:R0:W-:Y:S01]  /*9c70*/  STG.E.64 desc[UR36][R8.64], R18 ;  /* 0x0000001208007986 */ /* 0x0011e2000c101b24 */
[----:B------:R-:W-:Y:S05]  /*9c80*/  BRA `(.L_x_25174) ;  /* 0x0000000800a87947 */ /* 0x000fea0003800000 */
.L_x_25169:
        /* <DEDUP_REMOVED lines=13> */
.L_x_25183:
[----:B------:R-:W0:Y:S01]  /*9d60*/  I2F.F64.U16 R4, R18 ;  /* 0x0000001200047312 */ /* 0x000e220000101800 */
[----:B--234-:R-:W-:-:S05]  /*9d70*/  CS2R R6, SRZ ;  /* 0x0000000000067805 */ /* 0x01cfca000001ff00 */
[----:B0-----:R0:W-:Y:S01]  /*9d80*/  STG.E.128 desc[UR36][R8.64], R4 ;  /* 0x0000000408007986 */ /* 0x0011e2000c101d24 */
[----:B------:R-:W-:Y:S05]  /*9d90*/  BRA `(.L_x_25174) ;  /* 0x0000000800647947 */ /* 0x000fea0003800000 */
.L_x_25182:
[----:B------:R-:W-:-:S13]  /*9da0*/  ISETP.NE.AND P0, PT, R0, 0xf, PT ;  /* 0x0000000f0000780c */ /* 0x000fda0003f05270 */
[----:B------:R-:W-:Y:S05]  /*9db0*/  @!P0 BRA `(.L_x_25184) ;  /* 0x0000000000b48947 */ /* 0x000fea0003800000 */
[----:B------:R-:W-:-:S13]  /*9dc0*/  ISETP.NE.AND P0, PT, R0, 0x17, PT ;  /* 0x000000170000780c */ /* 0x000fda0003f05270 */
[----:B------:R-:W-:Y:S05]  /*9dd0*/  @!P0 BRA `(.L_x_25185) ;  /* 0x0000000000548947 */ /* 0x000fea0003800000 */
[----:B------:R-:W-:-:S13]  /*9de0*/  ISETP.NE.AND P0, PT, R0, 0x18, PT ;  /* 0x000000180000780c */ /* 0x000fda0003f05270 */
[----:B------:R-:W-:Y:S05]  /*9df0*/  @P0 BRA `(.L_x_25173) ;  /* 0x0000000400f40947 */ /* 0x000fea0003800000 */
[----:B--234-:R-:W0:Y:S01]  /*9e00*/  I2F.U16 R7, R18 ;  /* 0x0000001200077306 */ /* 0x01ce220000101000 */
        /* <DEDUP_REMOVED lines=14> */
.L_x_25187:
[----:B------:R-:W-:Y:S05]  /*9ef0*/  BSYNC B0 ;  /* 0x0000000000007941 */ /* 0x000fea0003800000 */
.L_x_25186:
[----:B------:R-:W-:-:S05]  /*9f00*/  LOP3.LUT R5, R0, R5, RZ, 0xfc, !PT ;  /* 0x0000000500057212 */ /* 0x000fca00078efcff */
[----:B------:R0:W-:Y:S01]  /*9f10*/  STG.E.U8 desc[UR36][R8.64], R5 ;  /* 0x0000000508007986 */ /* 0x0001e2000c101124 */
[----:B------:R-:W-:Y:S05]  /*9f20*/  BRA `(.L_x_25174) ;  /* 0x0000000800007947 */ /* 0x000fea0003800000 */
.L_x_25185:
        /* <DEDUP_REMOVED lines=13> */
.L_x_25189:
[----:B------:R-:W-:Y:S01]  /*a000*/  IMAD.MOV.U32 R0, RZ, RZ, 0x7f ;  /* 0x0000007fff007424 */ /* 0x000fe200078e00ff */
[----:B------:R-:W-:-:S04]  /*a010*/  ISETP.GT.U32.AND P0, PT, R3, 0x7f800000, PT ;  /* 0x7f8000000300780c */ /* 0x000fc80003f04070 */
[----:B------:R-:W-:-:S09]  /*a020*/  SEL R0, R0, 0x7c, P0 ;  /* 0x0000007c00007807 */ /* 0x000fd20000000000 */
.L_x_25190:
[----:B------:R-:W-:Y:S05]  /*a030*/  BSYNC B0 ;  /* 0x0000000000007941 */ /* 0x000fea0003800000 */
.L_x_25188:
[----:B------:R-:W-:-:S04]  /*a040*/  LOP3.LUT R3, R5, 0x80000000, RZ, 0xc0, !PT ;  /* 0x8000000005037812 */ /* 0x000fc800078ec0ff */
[----:B------:R-:W-:-:S04]  /*a050*/  SHF.R.U32.HI R3, RZ, 0x18, R3 ;  /* 0x00000018ff037819 */ /* 0x000fc80000011603 */
[----:B------:R-:W-:-:S05]  /*a060*/  LOP3.LUT R3, R0, R3, RZ, 0xfc, !PT ;  /* 0x0000000300037212 */ /* 0x000fca00078efcff */
[----:B------:R0:W-:Y:S01]  /*a070*/  STG.E.U8 desc[UR36][R8.64], R3 ;  /* 0x0000000308007986 */ /* 0x0001e2000c101124 */
[----:B------:R-:W-:Y:S05]  /*a080*/  BRA `(.L_x_25174) ;  /* 0x0000000400a87947 */ /* 0x000fea0003800000 */
.L_x_25184:
[----:B------:R-:W0:Y:S02]  /*a090*/  I2F.U16 R0, R18 ;  /* 0x0000001200007306 */ /* 0x000e240000101000 */
[----:B0-----:R-:W-:-:S05]  /*a0a0*/  F2FP.BF16.F32.PACK_AB R0, RZ, R0 ;  /* 0x00000000ff00723e */ /* 0x001fca00000010ff */
[----:B------:R0:W-:Y:S01]  /*a0b0*/  STG.E.U16 desc[UR36][R8.64], R0 ;  /* 0x0000000008007986 */ /* 0x0001e2000c101524 */
[----:B------:R-:W-:Y:S05]  /*a0c0*/  BRA `(.L_x_25174) ;  /* 0x0000000400987947 */ /* 0x000fea0003800000 */
.L_x_25181:
        /* <DEDUP_REMOVED lines=10> */
.L_x_25193:
        /* <DEDUP_REMOVED lines=17> */
.L_x_25196:
[----:B------:R-:W-:-:S04]  /*a280*/  LOP3.LUT R3, R5, 0x80000000, RZ, 0xc0, !PT ;  /* 0x8000000005037812 */ /* 0x000fc800078ec0ff */
[----:B------:R-:W-:-:S04]  /*a290*/  SHF.R.U32.HI R3, RZ, 0x18, R3 ;  /* 0x00000018ff037819 */ /* 0x000fc80000011603 */
[----:B------:R-:W-:-:S04]  /*a2a0*/  LOP3.LUT R0, R0, R3, RZ, 0xfc, !PT ;  /* 0x0000000300007212 */ /* 0x000fc800078efcff */
[----:B------:R-:W-:-:S07]  /*a2b0*/  PRMT R4, R0, 0x7610, R4 ;  /* 0x0000761000047816 */ /* 0x000fce0000000004 */
.L_x_25195:
[----:B------:R-:W-:Y:S05]  /*a2c0*/  BSYNC B0 ;  /* 0x0000000000007941 */ /* 0x000fea0003800000 */
.L_x_25194:
[----:B------:R0:W-:Y:S01]  /*a2d0*/  STG.E.U8 desc[UR36][R8.64], R4 ;  /* 0x0000000408007986 */ /* 0x0001e2000c101124 */
[----:B------:R-:W-:Y:S05]  /*a2e0*/  BRA `(.L_x_25174) ;  /* 0x0000000400107947 */ /* 0x000fea0003800000 */
.L_x_25192:
        /* <DEDUP_REMOVED lines=17> */
.L_x_25199:
[----:B------:R-:W-:-:S04]  /*a400*/  LOP3.LUT R3, R5, 0x80000000, RZ, 0xc0, !PT ;  /* 0x8000000005037812 */ /* 0x000fc800078ec0ff */
[----:B------:R-:W-:-:S04]  /*a410*/  SHF.R.U32.HI R3, RZ, 0x18, R3 ;  /* 0x00000018ff037819 */ /* 0x000fc80000011603 */
[----:B------:R-:W-:-:S04]  /*a420*/  LOP3.LUT R0, R0, R3, RZ, 0xfc, !PT ;  /* 0x0000000300007212 */ /* 0x000fc800078efcff */
[----:B------:R-:W-:-:S07]  /*a430*/  PRMT R4, R0, 0x7610, R4 ;  /* 0x0000761000047816 */ /* 0x000fce0000000004 */
.L_x_25198:
[----:B------:R-:W-:Y:S05]  /*a440*/  BSYNC B0 ;  /* 0x0000000000007941 */ /* 0x000fea0003800000 */
.L_x_25197:
[----:B------:R0:W-:Y:S01]  /*a450*/  STG.E.U8 desc[UR36][R8.64], R4 ;  /* 0x0000000408007986 */ /* 0x0001e2000c101124 */
[----:B------:R-:W-:Y:S05]  /*a460*/  BRA `(.L_x_25174) ;  /* 0x0000000000b07947 */ /* 0x000fea0003800000 */
.L_x_25191:
        /* <DEDUP_REMOVED lines=22> */
.L_x_25173:
        /* <DEDUP_REMOVED lines=16> */
.L_x_25202:
[----:B------:R-:W-:Y:S05]  /*a6d0*/  BRA `(.L_x_25174) ;  /* 0x0000000000147947 */ /* 0x000fea0003800000 */
.L_x_25201:
[----:B------:R-:W-:Y:S01]  /*a6e0*/  LOP3.LUT R18, R18, 0xffff, RZ, 0xc0, !PT ;  /* 0x0000ffff12127812 */ /* 0x000fe200078ec0ff */
[----:B------:R-:W-:-:S05]  /*a6f0*/  IMAD.MOV.U32 R19, RZ, RZ, RZ ;  /* 0x000000ffff137224 */ /* 0x000fca00078e00ff */
[----:B------:R0:W-:Y:S01]  /*a700*/  STG.E.64 desc[UR36][R8.64], R18 ;  /* 0x0000001208007986 */ /* 0x0001e2000c101b24 */
[----:B------:R-:W-:Y:S05]  /*a710*/  BRA `(.L_x_25174) ;  /* 0x0000000000047947 */ /* 0x000fea0003800000 */
.L_x_25200:
[----:B------:R0:W-:Y:S02]  /*a720*/  STG.E desc[UR36][R8.64], R18 ;  /* 0x0000001208007986 */ /* 0x0001e4000c101924 */
.L_x_25174:
[----:B------:R-:W-:-:S07]  /*a730*/  VIADD R27, R27, 0x80 ;  /* 0x000000801b1b7836 */ /* 0x000fce0000000000 */
.L_x_25134:
[----:B------:R-:W-:Y:S05]  /*a740*/  BSYNC B6 ;  /* 0x0000000000067941 */ /* 0x000fea0003800000 */
.L_x_25133:
[----:B------:R-:W-:-:S13]  /*a750*/  ISETP.GE.AND P0, PT, R27, R28, PT ;  /* 0x0000001c1b00720c */ /* 0x000fda0003f06270 */
[----:B------:R-:W-:Y:S05]  /*a760*/  @P0 EXIT ;  /* 0x000000000000094d */ /* 0x000fea0003800000 */
[----:B0-----:R-:W0:Y:S01]  /*a770*/  LDC.64 R4, c[0x0][0x218] ;  /* 0x00008600ff047b82 */ /* 0x001e220000000a00 */
        /* <DEDUP_REMOVED lines=18> */
.L_x_25206:
[----:B------:R-:W-:Y:S01]  /*a8a0*/  STG.E.U8 desc[UR36][R4.64], R17 ;  /* 0x0000001104007986 */ /* 0x000fe2000c101124 */
[----:B------:R-:W-:Y:S05]  /*a8b0*/  EXIT ;  /* 0x000000000000794d */ /* 0x000fea0003800000 */
.L_x_25205:
        /* <DEDUP_REMOVED lines=10> */
.L_x_25209:
[----:B------:R-:W-:Y:S01]  /*a960*/  STG.E desc[UR36][R4.64], R17 ;  /* 0x0000001104007986 */ /* 0x000fe2000c101924 */
[----:B------:R-:W-:Y:S05]  /*a970*/  EXIT ;  /* 0x000000000000794d */ /* 0x000fea0003800000 */
.L_x_25208:
[----:B------:R-:W-:Y:S01]  /*a980*/  STG.E.U16 desc[UR36][R4.64], R17 ;  /* 0x0000001104007986 */ /* 0x000fe2000c101524 */
[----:B------:R-:W-:Y:S05]  /*a990*/  EXIT ;  /* 0x000000000000794d */ /* 0x000fea0003800000 */
.L_x_25204:
        /* <DEDUP_REMOVED lines=9> */
.L_x_25211:
[----:B------:R-:W0:Y:S02]  /*aa30*/  I2F.U16 R0, R17 ;  /* 0x0000001100007306 */ /* 0x000e240000101000 */
[----:B0-----:R-:W-:-:S05]  /*aa40*/  F2FP.F16.F32.PACK_AB R0, RZ, R0 ;  /* 0x00000000ff00723e */ /* 0x001fca00000000ff */
[----:B------:R-:W-:Y:S01]  /*aa50*/  STG.E.U16 desc[UR36][R4.64], R0 ;  /* 0x0000000004007986 */ /* 0x000fe2000c101524 */
[----:B------:R-:W-:Y:S05]  /*aa60*/  EXIT ;  /* 0x000000000000794d */ /* 0x000fea0003800000 */
.L_x_25210:
        /* <DEDUP_REMOVED lines=10> */
.L_x_25213:
[----:B------:R-:W0:Y:S02]  /*ab10*/  I2F.U16 R17, R17 ;  /* 0x0000001100117306 */ /* 0x000e240000101000 */
[----:B0-----:R-:W-:-:S04]  /*ab20*/  F2FP.F16.F32.PACK_AB R3, RZ, R17 ;  /* 0x00000011ff03723e */ /* 0x001fc800000000ff */
[----:B------:R-:W-:-:S05]  /*ab30*/  PRMT R3, R3, 0x5410, RZ ;  /* 0x0000541003037816 */ /* 0x000fca00000000ff */
[----:B------:R-:W-:Y:S01]  /*ab40*/  STG.E desc[UR36][R4.64], R3 ;  /* 0x0000000304007986 */ /* 0x000fe2000c101924 */
[----:B------:R-:W-:Y:S05]  /*ab50*/  EXIT ;  /* 0x000000000000794d */ /* 0x000fea0003800000 */
.L_x_25212:
[----:B------:R-:W0:Y:S02]  /*ab60*/  I2F.F64.U16 R2, R17 ;  /* 0x0000001100027312 */ /* 0x000e240000101800 */
[----:B0-----:R-:W-:Y:S01]  /*ab70*/  STG.E.64 desc[UR36][R4.64], R2 ;  /* 0x0000000204007986 */ /* 0x001fe2000c101b24 */
[----:B------:R-:W-:Y:S05]  /*ab80*/  EXIT ;  /* 0x000000000000794d */ /* 0x000fea0003800000 */
.L_x_25203:
        /* <DEDUP_REMOVED lines=13> */
.L_x_25216:
[----:B------:R-:W0:Y:S01]  /*ac60*/  I2F.F64.U16 R8, R17 ;  /* 0x0000001100087312 */ /* 0x000e220000101800 */
[----:B------:R-:W-:-:S05]  /*ac70*/  CS2R R10, SRZ ;  /* 0x00000000000a7805 */ /* 0x000fca000001ff00 */
[----:B0-----:R-:W-:Y:S01]  /*ac80*/  STG.E.128 desc[UR36][R4.64], R8 ;  /* 0x0000000804007986 */ /* 0x001fe2000c101d24 */
[----:B------:R-:W-:Y:S05]  /*ac90*/  EXIT ;  /* 0x000000000000794d */ /* 0x000fea0003800000 */
.L_x_25215:
        /* <DEDUP_REMOVED lines=21> */
.L_x_25220:
[----:B------:R-:W-:Y:S05]  /*adf0*/  BSYNC B0 ;  /* 0x0000000000007941 */ /* 0x000fea0003800000 */
.L_x_25219:
[----:B------:R-:W-:-:S05]  /*ae00*/  LOP3.LUT R3, R0, R3, RZ, 0xfc, !PT ;  /* 0x0000000300037212 */ /* 0x000fca00078efcff */
[----:B------:R-:W-:Y:S01]  /*ae10*/  STG.E.U8 desc[UR36][R4.64], R3 ;  /* 0x0000000304007986 */ /* 0x000fe2000c101124 */
[----:B------:R-:W-:Y:S05]  /*ae20*/  EXIT ;  /* 0x000000000000794d */ /* 0x000fea0003800000 */
.L_x_25218:
        /* <DEDUP_REMOVED lines=13> */
.L_x_25222:
[----:B------:R-:W-:Y:S01]  /*af00*/  IMAD.MOV.U32 R0, RZ, RZ, 0x7f ;  /* 0x0000007fff007424 */ /* 0x000fe200078e00ff */
[----:B------:R-:W-:-:S04]  /*af10*/  ISETP.GT.U32.AND P0, PT, R2, 0x7f800000, PT ;  /* 0x7f8000000200780c */ /* 0x000fc80003f04070 */
[----:B------:R-:W-:-:S09]  /*af20*/  SEL R0, R0, 0x7c, P0 ;  /* 0x0000007c00007807 */ /* 0x000fd20000000000 */
.L_x_25223:
[----:B------:R-:W-:Y:S05]  /*af30*/  BSYNC B0 ;  /* 0x0000000000007941 */ /* 0x000fea0003800000 */
.L_x_25221:
[----:B------:R-:W-:-:S04]  /*af40*/  LOP3.LUT R2, R17, 0x80000000, RZ, 0xc0, !PT ;  /* 0x8000000011027812 */ /* 0x000fc800078ec0ff */
[----:B------:R-:W-:-:S04]  /*af50*/  SHF.R.U32.HI R3, RZ, 0x18, R2 ;  /* 0x00000018ff037819 */ /* 0x000fc80000011602 */
[----:B------:R-:W-:-:S05]  /*af60*/  LOP3.LUT R3, R0, R3, RZ, 0xfc, !PT ;  /* 0x0000000300037212 */ /* 0x000fca00078efcff */
[----:B------:R-:W-:Y:S01]  /*af70*/  STG.E.U8 desc[UR36][R4.64], R3 ;  /* 0x0000000304007986 */ /* 0x000fe2000c101124 */
[----:B------:R-:W-:Y:S05]  /*af80*/  EXIT ;  /* 0x000000000000794d */ /* 0x000fea0003800000 */
.L_x_25217:
[----:B------:R-:W0:Y:S02]  /*af90*/  I2F.U16 R0, R17 ;  /* 0x0000001100007306 */ /* 0x000e240000101000 */
[----:B0-----:R-:W-:-:S05]  /*afa0*/  F2FP.BF16.F32.PACK_AB R0, RZ, R0 ;  /* 0x00000000ff00723e */ /* 0x001fca00000010ff */
[----:B------:R-:W-:Y:S01]  /*afb0*/  STG.E.U16 desc[UR36][R4.64], R0 ;  /* 0x0000000004007986 */ /* 0x000fe2000c101524 */
[----:B------:R-:W-:Y:S05]  /*afc0*/  EXIT ;  /* 0x000000000000794d */ /* 0x000fea0003800000 */
.L_x_25214:
        /* <DEDUP_REMOVED lines=10> */
.L_x_25226:
        /* <DEDUP_REMOVED lines=17> */
.L_x_25229:
[----:B------:R-:W-:-:S04]  /*b180*/  LOP3.LUT R2, R17, 0x80000000, RZ, 0xc0, !PT ;  /* 0x8000000011027812 */ /* 0x000fc800078ec0ff */
[----:B------:R-:W-:-:S04]  /*b190*/  SHF.R.U32.HI R3, RZ, 0x18, R2 ;  /* 0x00000018ff037819 */ /* 0x000fc80000011602 */
[----:B------:R-:W-:-:S04]  /*b1a0*/  LOP3.LUT R0, R0, R3, RZ, 0xfc, !PT ;  /* 0x0000000300007212 */ /* 0x000fc800078efcff */
[----:B------:R-:W-:-:S07]  /*b1b0*/  PRMT R2, R0, 0x7610, R2 ;  /* 0x0000761000027816 */ /* 0x000fce0000000002 */
.L_x_25228:
[----:B------:R-:W-:Y:S05]  /*b1c0*/  BSYNC B0 ;  /* 0x0000000000007941 */ /* 0x000fea0003800000 */
.L_x_25227:
[----:B------:R-:W-:Y:S01]  /*b1d0*/  STG.E.U8 desc[UR36][R4.64], R2 ;  /* 0x0000000204007986 */ /* 0x000fe2000c101124 */
[----:B------:R-:W-:Y:S05]  /*b1e0*/  EXIT ;  /* 0x000000000000794d */ /* 0x000fea0003800000 */
.L_x_25225:
        /* <DEDUP_REMOVED lines=17> */
.L_x_25232:
[----:B------:R-:W-:-:S04]  /*b300*/  LOP3.LUT R2, R17, 0x80000000, RZ, 0xc0, !PT ;  /* 0x8000000011027812 */ /* 0x000fc800078ec0ff */
[----:B------:R-:W-:-:S04]  /*b310*/  SHF.R.U32.HI R3, RZ, 0x18, R2 ;  /* 0x00000018ff037819 */ /* 0x000fc80000011602 */
[----:B------:R-:W-:-:S04]  /*b320*/  LOP3.LUT R0, R0, R3, RZ, 0xfc, !PT ;  /* 0x0000000300007212 */ /* 0x000fc800078efcff */
[----:B------:R-:W-:-:S07]  /*b330*/  PRMT R2, R0, 0x7610, R2 ;  /* 0x0000761000027816 */ /* 0x000fce0000000002 */
.L_x_25231:
[----:B------:R-:W-:Y:S05]  /*b340*/  BSYNC B0 ;  /* 0x0000000000007941 */ /* 0x000fea0003800000 */
.L_x_25230:
[----:B------:R-:W-:Y:S01]  /*b350*/  STG.E.U8 desc[UR36][R4.64], R2 ;  /* 0x0000000204007986 */ /* 0x000fe2000c101124 */
[----:B------:R-:W-:Y:S05]  /*b360*/  EXIT ;  /* 0x000000000000794d */ /* 0x000fea0003800000 */
.L_x_25224:
        /* <DEDUP_REMOVED lines=22> */
.L_x_25207:
        /* <DEDUP_REMOVED lines=8> */
[----:B--234-:R-:W-:Y:S02]  /*b550*/  IMAD.U32 R6, RZ, RZ, UR4 ;  /* 0x00000004ff067e24 */ /* 0x01cfe4000f8e00ff */
[----:B------:R-:W-:-:S02]  /*b560*/  IMAD.U32 R7, RZ, RZ, UR5 ;  /* 0x00000005ff077e24 */ /* 0x000fc4000f8e00ff */
[----:B------:R-:W-:Y:S02]  /*b570*/  IMAD.U32 R11, RZ, RZ, UR7 ;  /* 0x00000007ff0b7e24 */ /* 0x000fe4000f8e00ff */
[----:B------:R-:W-:Y:S02]  /*b580*/  IMAD.MOV.U32 R8, RZ, RZ, 0x65 ;  /* 0x00000065ff087424 */ /* 0x000fe400078e00ff */
[----:B------:R-:W-:Y:S02]  /*b590*/  IMAD.MOV.U32 R12, RZ, RZ, 0x1 ;  /* 0x00000001ff0c7424 */ /* 0x000fe400078e00ff */
[----:B0-----:R-:W-:-:S07]  /*b5a0*/  IMAD.MOV.U32 R13, RZ, RZ, RZ ;  /* 0x000000ffff0d7224 */ /* 0x001fce00078e00ff */
[----:B------:R-:W-:-:S07]  /*b5b0*/  LEPC R20, `(.L_x_25235) ;  /* 0x000000001014794e */ /* 0x000fce0000000000 */
[----:B-1----:R-:W-:Y:S05]  /*b5c0*/  CALL.ABS.NOINC R2 ;  /* 0x0000000002007343 */ /* 0x002fea0003c00000 */
.L_x_25235:
[----:B------:R-:W-:Y:S05]  /*b5d0*/  EXIT ;  /* 0x000000000000794d */ /* 0x000fea0003800000 */
.L_x_25234:
[----:B------:R-:W-:Y:S01]  /*b5e0*/  LOP3.LUT R2, R17, 0xffff, RZ, 0xc0, !PT ;  /* 0x0000ffff11027812 */ /* 0x000fe200078ec0ff */
[----:B------:R-:W-:-:S05]  /*b5f0*/  IMAD.MOV.U32 R3, RZ, RZ, RZ ;  /* 0x000000ffff037224 */ /* 0x000fca00078e00ff */
[----:B------:R-:W-:Y:S01]  /*b600*/  STG.E.64 desc[UR36][R4.64], R2 ;  /* 0x0000000204007986 */ /* 0x000fe2000c101b24 */
[----:B------:R-:W-:Y:S05]  /*b610*/  EXIT ;  /* 0x000000000000794d */ /* 0x000fea0003800000 */
.L_x_25233:
[----:B------:R-:W-:Y:S01]  /*b620*/  STG.E desc[UR36][R4.64], R17 ;  /* 0x0000001104007986 */ /* 0x000fe2000c101924 */
[----:B------:R-:W-:Y:S05]  /*b630*/  EXIT ;  /* 0x000000000000794d */ /* 0x000fea0003800000 */
.L_x_25236:
        /* <DEDUP_REMOVED lines=12> */
.L_x_42335:


//--------------------- .text._ZN2at6native18elementwise_kernelILi128ELi4EZNS0_22gpu_kernel_impl_nocastINS0_13BinaryFunctorIhhhZZZNS0_19minimum_kernel_cudaERNS_18TensorIteratorBaseEENKUlvE_clEvENKUlvE_clEvEUlhhE_EEEEvS5_RKT_EUliE_EEviT1_ --------------------------
	.section	.text._ZN2at6native18elementwise_kernelILi128ELi4EZNS0_22gpu_kernel_impl_nocastINS0_13BinaryFunctorIhhhZZZNS0_19minimum_kernel_cudaERNS_18TensorIteratorBaseEENKUlvE_clEvENKUlvE_clEvEUlhhE_EEEEvS5_RKT_EUliE_EEviT1_,"ax",@progbits
	.align	128
        .global         _ZN2at6native18elementwise_kernelILi128ELi4EZNS0_22gpu_kernel_impl_nocastINS0_13BinaryFunctorIhhhZZZNS0_19minimum_kernel_cudaERNS_18TensorIteratorBaseEENKUlvE_clEvENKUlvE_clEvEUlhhE_EEEEvS5_RKT_EUliE_EEviT1_
        .type           _ZN2at6native18elementwise_kernelILi128ELi4EZNS0_22gpu_kernel_impl_nocastINS0_13BinaryFunctorIhhhZZZNS0_19minimum_kernel_cudaERNS_18TensorIteratorBaseEENKUlvE_clEvENKUlvE_clEvEUlhhE_EEEEvS5_RKT_EUliE_EEviT1_,@function
        .size           _ZN2at6native18elementwise_kernelILi128ELi4EZNS0_22gpu_kernel_impl_nocastINS0_13BinaryFunctorIhhhZZZNS0_19minimum_kernel_cudaERNS_18TensorIteratorBaseEENKUlvE_clEvENKUlvE_clEvEUlhhE_EEEEvS5_RKT_EUliE_EEviT1_,(.L_x_42336 - _ZN2at6native18elementwise_kernelILi128ELi4EZNS0_22gpu_kernel_impl_nocastINS0_13BinaryFunctorIhhhZZZNS0_19minimum_kernel_cudaERNS_18TensorIteratorBaseEENKUlvE_clEvENKUlvE_clEvEUlhhE_EEEEvS5_RKT_EUliE_EEviT1_)
        .other          _ZN2at6native18elementwise_kernelILi128ELi4EZNS0_22gpu_kernel_impl_nocastINS0_13BinaryFunctorIhhhZZZNS0_19minimum_kernel_cudaERNS_18TensorIteratorBaseEENKUlvE_clEvENKUlvE_clEvEUlhhE_EEEEvS5_RKT_EUliE_EEviT1_,@"STO_CUDA_ENTRY STV_DEFAULT"
_ZN2at6native18elementwise_kernelILi128ELi4EZNS0_22gpu_kernel_impl_nocastINS0_13BinaryFunctorIhhhZZZNS0_19minimum_kernel_cudaERNS_18TensorIteratorBaseEENKUlvE_clEvENKUlvE_clEvEUlhhE_EEEEvS5_RKT_EUliE_EEviT1_:
.text._ZN2at6native18elementwise_kernelILi128ELi4EZNS0_22gpu_kernel_impl_nocastINS0_13BinaryFunctorIhhhZZZNS0_19minimum_kernel_cudaERNS_18TensorIteratorBaseEENKUlvE_clEvENKUlvE_clEvEUlhhE_EEEEvS5_RKT_EUliE_EEviT1_:
        /* <DEDUP_REMOVED lines=363> */
.L_x_25239:
[----:B------:R-:W-:Y:S01]  /*16b0*/  ULDC.64 UR10, c[0x0][0x488] ;  /* 0x00012200000a7ab9 */ /* 0x000fe20000000a00 */
[----:B------:R-:W-:Y:S01]  /*16c0*/  ULDC.64 UR8, c[0x0][0x480] ;  /* 0x0001200000087ab9 */ /* 0x000fe20000000a00 */
[----:B------:R-:W-:Y:S02]  /*16d0*/  IADD3 R8, P1, R0, UR10, RZ ;  /* 0x0000000a00087c10 */ /* 0x000fe4000ff3e0ff */
[----:B------:R-:W-:Y:S02]  /*16e0*/  IADD3 R6, P0, R2, UR8, RZ ;  /* 0x0000000802067c10 */ /* 0x000fe4000ff1e0ff */
[----:B------:R-:W-:Y:S02]  /*16f0*/  IADD3.X R9, RZ, UR11, RZ, P1, !PT ;  /* 0x0000000bff097c10 */ /* 0x000fe40008ffe4ff */
[----:B------:R-:W-:Y:S01]  /*1700*/  IADD3.X R7, RZ, UR9, RZ, P0, !PT ;  /* 0x00000009ff077c10 */ /* 0x000fe200087fe4ff */
[----:B------:R-:W-:-:S03]  /*1710*/  ULDC.64 UR8, c[0x0][0x478] ;  /* 0x00011e0000087ab9 */ /* 0x000fc60000000a00 */
[----:B------:R-:W2:Y:S04]  /*1720*/  LDG.E.U8 R9, desc[UR4][R8.64] ;  /* 0x0000000408097981 */ /* 0x000ea8000c1e1100 */
[----:B------:R-:W2:Y:S01]  /*1730*/  LDG.E.U8 R6, desc[UR4][R6.64] ;  /* 0x0000000406067981 */ /* 0x000ea2000c1e1100 */
[----:B------:R-:W-:-:S04]  /*1740*/  IADD3 R4, P0, R5, UR8, RZ ;  /* 0x0000000805047c10 */ /* 0x000fc8000ff1e0ff */
[----:B------:R-:W-:Y:S02]  /*1750*/  IADD3.X R5, RZ, UR9, RZ, P0, !PT ;  /* 0x00000009ff057c10 */ /* 0x000fe400087fe4ff */
[----:B------:R-:W-:Y:S02]  /*1760*/  IADD3 R3, R3, 0x80, RZ ;  /* 0x0000008003037810 */ /* 0x000fe40007ffe0ff */
[----:B--2---:R-:W-:-:S05]  /*1770*/  VIMNMX.U32 R11, R6, R9, PT ;  /* 0x00000009060b7248 */ /* 0x004fca0003fe0000 */
[----:B------:R0:W-:Y:S02]  /*1780*/  STG.E.U8 desc[UR4][R4.64], R11 ;  /* 0x0000000b04007986 */ /* 0x0001e4000c101104 */
.L_x_25238:
[----:B------:R-:W-:Y:S05]  /*1790*/  BSYNC B0 ;  /* 0x0000000000007941 */ /* 0x000fea0003800000 */
.L_x_25237:
        /* <DEDUP_REMOVED lines=356> */
.L_x_25242:
        /* <DEDUP_REMOVED lines=11> */
[----:B------:R-:W-:-:S04]  /*2e90*/  IADD3 R3, R3, 0x80, RZ ;  /* 0x0000008003037810 */ /* 0x000fc80007ffe0ff */
[----:B------:R-:W-:Y:S02]  /*2ea0*/  ISETP.GE.AND P0, PT, R3, UR6, PT ;  /* 0x0000000603007c0c */ /* 0x000fe4000bf06270 */
[----:B--2---:R-:W-:-:S05]  /*2eb0*/  VIMNMX.U32 R11, R6, R9, PT ;  /* 0x00000009060b7248 */ /* 0x004fca0003fe0000 */
        /* <DEDUP_REMOVED lines=355> */
.L_x_25243:
        /* <DEDUP_REMOVED lines=14> */
.L_x_25241:
[----:B------:R-:W-:Y:S05]  /*45d0*/  BSYNC B0 ;  /* 0x0000000000007941 */ /* 0x000fea0003800000 */
.L_x_25240:
        /* <DEDUP_REMOVED lines=355> */
.L_x_25244:
        /* <DEDUP_REMOVED lines=11> */
[----:B--2---:R-:W-:-:S05]  /*5cc0*/  VIMNMX.U32 R9, R2, R7, PT ;  /* 0x0000000702097248 */ /* 0x004fca0003fe0000 */
[----:B------:R-:W-:Y:S01]  /*5cd0*/  STG.E.U8 desc[UR4][R4.64], R9 ;  /* 0x0000000904007986 */ /* 0x000fe2000c101104 */
[----:B------:R-:W-:Y:S05]  /*5ce0*/  EXIT ;  /* 0x000000000000794d */ /* 0x000fea0003800000 */
.L_x_25245:
        /* <DEDUP_REMOVED lines=9> */
.L_x_42336:


//--------------------- .text._ZN2at6native27unrolled_elementwise_kernelINS0_13BinaryFunctorIhhhZZZNS0_19minimum_kernel_cudaERNS_18TensorIteratorBaseEENKUlvE_clEvENKUlvE_clEvEUlhhE_EESt5arrayIPcLm3EELi4E23TrivialOffsetCalculatorILi2EjESC_ILi1EjENS0_6memory15LoadWithoutCastENSF_16StoreWithoutCastEEEviT_T0_T2_T3_T4_T5_ --------------------------
	.section	.text._ZN2at6native27unrolled_elementwise_kernelINS0_13BinaryFunctorIhhhZZZNS0_19minimum_kernel_cudaERNS_18TensorIteratorBaseEENKUlvE_clEvENKUlvE_clEvEUlhhE_EESt5arrayIPcLm3EELi4E23TrivialOffsetCalculatorILi2EjESC_ILi1EjENS0_6memory15LoadWithoutCastENSF_16StoreWithoutCastEEEviT_T0_T2_T3_T4_T5_,"ax",@progbits
	.align	128
        .global         _ZN2at6native27unrolled_elementwise_kernelINS0_13BinaryFunctorIhhhZZZNS0_19minimum_kernel_cudaERNS_18TensorIteratorBaseEENKUlvE_clEvENKUlvE_clEvEUlhhE_EESt5arrayIPcLm3EELi4E23TrivialOffsetCalculatorILi2EjESC_ILi1EjENS0_6memory15LoadWithoutCastENSF_16StoreWithoutCastEEEviT_T0_T2_T3_T4_T5_
        .type           _ZN2at6native27unrolled_elementwise_kernelINS0_13BinaryFunctorIhhhZZZNS0_19minimum_kernel_cudaERNS_18TensorIteratorBaseEENKUlvE_clEvENKUlvE_clEvEUlhhE_EESt5arrayIPcLm3EELi4E23TrivialOffsetCalculatorILi2EjESC_ILi1EjENS0_6memory15LoadWithoutCastENSF_16StoreWithoutCastEEEviT_T0_T2_T3_T4_T5_,@function
        .size           _ZN2at6native27unrolled_elementwise_kernelINS0_13BinaryFunctorIhhhZZZNS0_19minimum_kernel_cudaERNS_18TensorIteratorBaseEENKUlvE_clEvENKUlvE_clEvEUlhhE_EESt5arrayIPcLm3EELi4E23TrivialOffsetCalculatorILi2EjESC_ILi1EjENS0_6memory15LoadWithoutCastENSF_16StoreWithoutCastEEEviT_T0_T2_T3_T4_T5_,(.L_x_42337 - _ZN2at6native27unrolled_elementwise_kernelINS0_13BinaryFunctorIhhhZZZNS0_19minimum_kernel_cudaERNS_18TensorIteratorBaseEENKUlvE_clEvENKUlvE_clEvEUlhhE_EESt5arrayIPcLm3EELi4E23TrivialOffsetCalculatorILi2EjESC_ILi1EjENS0_6memory15LoadWithoutCastENSF_16StoreWithoutCastEEEviT_T0_T2_T3_T4_T5_)
        .other          _ZN2at6native27unrolled_elementwise_kernelINS0_13BinaryFunctorIhhhZZZNS0_19minimum_kernel_cudaERNS_18TensorIteratorBaseEENKUlvE_clEvENKUlvE_clEvEUlhhE_EESt5arrayIPcLm3EELi4E23TrivialOffsetCalculatorILi2EjESC_ILi1EjENS0_6memory15LoadWithoutCastENSF_16StoreWithoutCastEEEviT_T0_T2_T3_T4_T5_,@"STO_CUDA_ENTRY STV_DEFAULT"
_ZN2at6native27unrolled_elementwise_kernelINS0_13BinaryFunctorIhhhZZZNS0_19minimum_kernel_cudaERNS_18TensorIteratorBaseEENKUlvE_clEvENKUlvE_clEvEUlhhE_EESt5arrayIPcLm3EELi4E23TrivialOffsetCalculatorILi2EjESC_ILi1EjENS0_6memory15LoadWithoutCastENSF_16StoreWithoutCastEEEviT_T0_T2_T3_T4_T5_:
.text._ZN2at6native27unrolled_elementwise_kernelINS0_13BinaryFunctorIhhhZZZNS0_19minimum_kernel_cudaERNS_18TensorIteratorBaseEENKUlvE_clEvENKUlvE_clEvEUlhhE_EESt5arrayIPcLm3EELi4E23TrivialOffsetCalculatorILi2EjESC_ILi1EjENS0_6memory15LoadWithoutCastENSF_16StoreWithoutCastEEEviT_T0_T2_T3_T4_T5_:
        /* <DEDUP_REMOVED lines=24> */
[----:B------:R3:W4:Y:S04]  /*0180*/  @!P0 LDG.E.U8 R7, desc[UR4][R20.64] ;  /* 0x0000000414078981 */ /* 0x000728000c1e1100 */
[----:B------:R-:W4:Y:S03]  /*0190*/  @!P0 LDG.E.U8 R6, desc[UR4][R16.64] ;  /* 0x0000000410068981 */ /* 0x000f26000c1e1100 */
        /* <DEDUP_REMOVED lines=11> */
[----:B------:R-:W2:Y:S01]  /*0250*/  @!P1 LDG.E.U8 R11, desc[UR4][R12.64] ;  /* 0x000000040c0b9981 */ /* 0x000ea2000c1e1100 */
[----:B------:R-:W-:Y:S01]  /*0260*/  @!P2 IADD3 R2, P5, R23, R2, RZ ;  /* 0x000000021702a210 */ /* 0x000fe20007fbe0ff */
[----:B------:R-:W-:Y:S02]  /*0270*/  @!P2 IMAD.X R9, RZ, RZ, R9, P4 ;  /* 0x000000ffff09a224 */ /* 0x000fe400020e0609 */
[----:B------:R-:W2:Y:S02]  /*0280*/  @!P1 LDG.E.U8 R10, desc[UR4][R14.64] ;  /* 0x000000040e0a9981 */ /* 0x000ea4000c1e1100 */
[----:B------:R-:W-:Y:S02]  /*0290*/  @!P2 IMAD.X R3, RZ, RZ, R3, P5 ;  /* 0x000000ffff03a224 */ /* 0x000fe400028e0603 */
[----:B------:R0:W3:Y:S04]  /*02a0*/  @!P2 LDG.E.U8 R18, desc[UR4][R8.64] ;  /* 0x000000040812a981 */ /* 0x0000e8000c1e1100 */
[----:B------:R1:W3:Y:S01]  /*02b0*/  @!P2 LDG.E.U8 R21, desc[UR4][R2.64] ;  /* 0x000000040215a981 */ /* 0x0002e2000c1e1100 */
        /* <DEDUP_REMOVED lines=14> */
[----:B------:R0:W5:Y:S01]  /*03a0*/  @!P3 LDG.E.U8 R13, desc[UR4][R16.64] ;  /* 0x00000004100db981 */ /* 0x000162000c1e1100 */
[----:B------:R-:W-:Y:S01]  /*03b0*/  @!P3 IADD3.X R15, RZ, R15, RZ, P1, !PT ;  /* 0x0000000fff0fb210 */ /* 0x000fe20000ffe4ff */
[----:B------:R-:W-:-:S04]  /*03c0*/  @!P0 IMAD.MOV.U32 R5, RZ, RZ, R2 ;  /* 0x000000ffff058224 */ /* 0x000fc800078e0002 */
[----:B------:R0:W5:Y:S01]  /*03d0*/  @!P3 LDG.E.U8 R12, desc[UR4][R14.64] ;  /* 0x000000040e0cb981 */ /* 0x000162000c1e1100 */
[----:B------:R-:W-:Y:S01]  /*03e0*/  ISETP.GE.AND P1, PT, R5, R4, PT ;  /* 0x000000040500720c */ /* 0x000fe20003f26270 */
[----:B------:R-:W-:Y:S01]  /*03f0*/  BSSY B0, `(.L_x_25246) ;  /* 0x0000012000007945 */ /* 0x000fe20003800000 */
[----:B----4-:R-:W-:-:S05]  /*0400*/  VIMNMX.U32 R7, R7, R6, PT ;  /* 0x0000000607077248 */ /* 0x010fca0003fe0000 */
[----:B------:R0:W-:Y:S01]  /*0410*/  @!P0 STG.E.U8 desc[UR4][R8.64], R7 ;  /* 0x0000000708008986 */ /* 0x0001e2000c101104 */
[----:B--2---:R-:W-:Y:S02]  /*0420*/  VIMNMX.U32 R11, R11, R10, PT ;  /* 0x0000000a0b0b7248 */ /* 0x004fe40003fe0000 */
[----:B---3--:R-:W-:-:S03]  /*0430*/  VIMNMX.U32 R21, R21, R18, PT ;  /* 0x0000001215157248 */ /* 0x008fc60003fe0000 */
        /* <DEDUP_REMOVED lines=13> */
.L_x_25247:
[----:B------:R-:W-:Y:S05]  /*0510*/  BSYNC B0 ;  /* 0x0000000000007941 */ /* 0x000fea0003800000 */
.L_x_25246:
[----:B------:R-:W-:-:S13]  /*0520*/  ISETP.GE.AND P0, PT, R5, R4, PT ;  /* 0x000000040500720c */ /* 0x000fda0003f06270 */
[----:B------:R-:W-:Y:S05]  /*0530*/  @P0 EXIT ;  /* 0x000000000000094d */ /* 0x000fea0003800000 */
[----:B------:R-:W-:Y:S01]  /*0540*/  IMAD R0, R0, 0x200, R5 ;  /* 0x0000020000007824 */ /* 0x000fe200078e0205 */
[----:B------:R-:W-:Y:S01]  /*0550*/  ULDC.64 UR6, c[0x0][0x218] ;  /* 0x0000860000067ab9 */ /* 0x000fe20000000a00 */
[----:B-----5:R-:W-:-:S03]  /*0560*/  VIMNMX.U32 R13, R13, R12, PT ;  /* 0x0000000c0d0d7248 */ /* 0x020fc60003fe0000 */
[----:B0-----:R-:W-:-:S05]  /*0570*/  IADD3 R2, P0, R0, UR6, RZ ;  /* 0x0000000600027c10 */ /* 0x001fca000ff1e0ff */
[----:B------:R-:W-:-:S05]  /*0580*/  IMAD.X R3, RZ, RZ, UR7, P0 ;  /* 0x00000007ff037e24 */ /* 0x000fca00080e06ff */
[----:B------:R-:W-:Y:S01]  /*0590*/  STG.E.U8 desc[UR4][R2.64], R13 ;  /* 0x0000000d02007986 */ /* 0x000fe2000c101104 */
[----:B------:R-:W-:Y:S05]  /*05a0*/  EXIT ;  /* 0x000000000000794d */ /* 0x000fea0003800000 */
.L_x_25248:
        /* <DEDUP_REMOVED lines=13> */
.L_x_42337:


//--------------------- .text._ZN2at6native29vectorized_elementwise_kernelILi2ENS0_13BinaryFunctorIhhhZZZNS0_19minimum_kernel_cudaERNS_18TensorIteratorBaseEENKUlvE_clEvENKUlvE_clEvEUlhhE_EESt5arrayIPcLm3EEEEviT0_T1_ --------------------------
	.section	.text._ZN2at6native29vectorized_elementwise_kernelILi2ENS0_13BinaryFunctorIhhhZZZNS0_19minimum_kernel_cudaERNS_18TensorIteratorBaseEENKUlvE_clEvENKUlvE_clEvEUlhhE_EESt5arrayIPcLm3EEEEviT0_T1_,"ax",@progbits
	.align	128
        .global         _ZN2at6native29vectorized_elementwise_kernelILi2ENS0_13BinaryFunctorIhhhZZZNS0_19minimum_kernel_cudaERNS_18TensorIteratorBaseEENKUlvE_clEvENKUlvE_clEvEUlhhE_EESt5arrayIPcLm3EEEEviT0_T1_
        .type           _ZN2at6native29vectorized_elementwise_kernelILi2ENS0_13BinaryFunctorIhhhZZZNS0_19minimum_kernel_cudaERNS_18TensorIteratorBaseEENKUlvE_clEvENKUlvE_clEvEUlhhE_EESt5arrayIPcLm3EEEEviT0_T1_,@function
        .size           _ZN2at6native29vectorized_elementwise_kernelILi2ENS0_13BinaryFunctorIhhhZZZNS0_19minimum_kernel_cudaERNS_18TensorIteratorBaseEENKUlvE_clEvENKUlvE_clEvEUlhhE_EESt5arrayIPcLm3EEEEviT0_T1_,(.L_x_42338 - _ZN2at6native29vectorized_elementwise_kernelILi2ENS0_13BinaryFunctorIhhhZZZNS0_19minimum_kernel_cudaERNS_18TensorIteratorBaseEENKUlvE_clEvENKUlvE_clEvEUlhhE_EESt5arrayIPcLm3EEEEviT0_T1_)
        .other          _ZN2at6native29vectorized_elementwise_kernelILi2ENS0_13BinaryFunctorIhhhZZZNS0_19minimum_kernel_cudaERNS_18TensorIteratorBaseEENKUlvE_clEvENKUlvE_clEvEUlhhE_EESt5arrayIPcLm3EEEEviT0_T1_,@"STO_CUDA_ENTRY STV_DEFAULT"
_ZN2at6native29vectorized_elementwise_kernelILi2ENS0_13BinaryFunctorIhhhZZZNS0_19minimum_kernel_cudaERNS_18TensorIteratorBaseEENKUlvE_clEvENKUlvE_clEvEUlhhE_EESt5arrayIPcLm3EEEEviT0_T1_:
.text._ZN2at6native29vectorized_elementwise_kernelILi2ENS0_13BinaryFunctorIhhhZZZNS0_19minimum_kernel_cudaERNS_18TensorIteratorBaseEENKUlvE_clEvENKUlvE_clEvEUlhhE_EESt5arrayIPcLm3EEEEviT0_T1_:
        /* <DEDUP_REMOVED lines=44> */
[----:B------:R-:W-:Y:S02]  /*02c0*/  VIMNMX.U32 R13, R12, R13, PT ;  /* 0x0000000d0c0d7248 */ /* 0x000fe40003fe0000 */
[----:B------:R-:W-:Y:S02]  /*02d0*/  VIMNMX.U32 R14, R7, R14, PT ;  /* 0x0000000e070e7248 */ /* 0x000fe40003fe0000 */
[----:B------:R-:W-:-:S02]  /*02e0*/  VIMNMX.U32 R12, R8, R11, PT ;  /* 0x0000000b080c7248 */ /* 0x000fc40003fe0000 */
[----:B------:R-:W-:Y:S02]  /*02f0*/  VIMNMX.U32 R15, R9, R10, PT ;  /* 0x0000000a090f7248 */ /* 0x000fe40003fe0000 */
[C---:B------:R-:W-:Y:S02]  /*0300*/  PRMT R7, R5.reuse, 0x7770, RZ ;  /* 0x0000777005077816 */ /* 0x040fe400000000ff */
[----:B------:R-:W-:Y:S02]  /*0310*/  PRMT R8, R6, 0x7770, RZ ;  /* 0x0000777006087816 */ /* 0x000fe400000000ff */
[----:B------:R-:W-:Y:S02]  /*0320*/  PRMT R10, R0, 0x7770, RZ ;  /* 0x00007770000a7816 */ /* 0x000fe400000000ff */
[----:B------:R-:W-:Y:S02]  /*0330*/  PRMT R5, R5, 0x7771, RZ ;  /* 0x0000777105057816 */ /* 0x000fe400000000ff */
[----:B------:R-:W-:-:S02]  /*0340*/  PRMT R6, R6, 0x7771, RZ ;  /* 0x0000777106067816 */ /* 0x000fc400000000ff */
[----:B------:R-:W-:Y:S02]  /*0350*/  PRMT R0, R0, 0x7771, RZ ;  /* 0x0000777100007816 */ /* 0x000fe400000000ff */
[C---:B------:R-:W-:Y:S02]  /*0360*/  PRMT R9, R4.reuse, 0x7770, RZ ;  /* 0x0000777004097816 */ /* 0x040fe400000000ff */
[----:B------:R-:W-:Y:S02]  /*0370*/  PRMT R11, R4, 0x7771, RZ ;  /* 0x00007771040b7816 */ /* 0x000fe400000000ff */
[----:B------:R-:W-:Y:S02]  /*0380*/  VIMNMX.U32 R7, R7, R10, PT ;  /* 0x0000000a07077248 */ /* 0x000fe40003fe0000 */
[----:B------:R-:W-:Y:S02]  /*0390*/  VIMNMX.U32 R0, R5, R0, PT ;  /* 0x0000000005007248 */ /* 0x000fe40003fe0000 */
[----:B------:R-:W-:-:S02]  /*03a0*/  VIMNMX.U32 R8, R8, R9, PT ;  /* 0x0000000908087248 */ /* 0x000fc40003fe0000 */
[----:B------:R-:W-:Y:S02]  /*03b0*/  VIMNMX.U32 R11, R6, R11, PT ;  /* 0x0000000b060b7248 */ /* 0x000fe40003fe0000 */
[----:B------:R-:W-:Y:S02]  /*03c0*/  PRMT R13, R13, 0x7604, R14 ;  /* 0x000076040d0d7816 */ /* 0x000fe4000000000e */
[----:B------:R-:W-:Y:S02]  /*03d0*/  PRMT R15, R15, 0x7604, R12 ;  /* 0x000076040f0f7816 */ /* 0x000fe4000000000c */
[----:B------:R-:W-:Y:S01]  /*03e0*/  PRMT R7, R0, 0x7604, R7 ;  /* 0x0000760400077816 */ /* 0x000fe20000000007 */
[----:B------:R-:W-:Y:S01]  /*03f0*/  STG.E.U16 desc[UR12][R2.64], R13 ;  /* 0x0000000d02007986 */ /* 0x000fe2000c10150c */
[----:B------:R-:W-:-:S03]  /*0400*/  PRMT R11, R11, 0x7604, R8 ;  /* 0x000076040b0b7816 */ /* 0x000fc60000000008 */
[----:B------:R-:W-:Y:S04]  /*0410*/  STG.E.U16 desc[UR12][R2.64+0x100], R15 ;  /* 0x0001000f02007986 */ /* 0x000fe8000c10150c */
[----:B------:R-:W-:Y:S04]  /*0420*/  STG.E.U16 desc[UR12][R2.64+0x200], R7 ;  /* 0x0002000702007986 */ /* 0x000fe8000c10150c */
[----:B------:R-:W-:Y:S01]  /*0430*/  STG.E.U16 desc[UR12][R2.64+0x300], R11 ;  /* 0x0003000b02007986 */ /* 0x000fe2000c10150c */
[----:B------:R-:W-:Y:S05]  /*0440*/  EXIT ;  /* 0x000000000000794d */ /* 0x000fea0003800000 */
.L_x_25249:
        /* <DEDUP_REMOVED lines=17> */
[----:B------:R3:W4:Y:S05]  /*0560*/  @!P0 LDG.E.U8 R5, desc[UR12][R6.64] ;  /* 0x0000000c06058981 */ /* 0x00072a000c1e1100 */
        /* <DEDUP_REMOVED lines=16> */
[----:B------:R5:W4:Y:S05]  /*0670*/  @!P3 LDG.E.U8 R2, desc[UR12][R12.64] ;  /* 0x0000000c0c02b981 */ /* 0x000b2a000c1e1100 */
[C---:B------:R-:W-:Y:S01]  /*0680*/  @!P1 VIADD R27, R0.reuse, UR4 ;  /* 0x00000004001b9c36 */ /* 0x040fe20008000000 */
[----:B------:R1:W4:Y:S01]  /*0690*/  @!P3 LDG.E.U8 R7, desc[UR12][R16.64] ;  /* 0x0000000c1007b981 */ /* 0x000322000c1e1100 */
        /* <DEDUP_REMOVED lines=9> */
[----:B------:R5:W4:Y:S04]  /*0730*/  @!P4 LDG.E.U8 R6, desc[UR12][R20.64] ;  /* 0x0000000c1406c981 */ /* 0x000b28000c1e1100 */
[----:B------:R3:W4:Y:S01]  /*0740*/  @!P4 LDG.E.U8 R9, desc[UR12][R28.64] ;  /* 0x0000000c1c09c981 */ /* 0x000722000c1e1100 */
        /* <DEDUP_REMOVED lines=9> */
[----:B------:R3:W4:Y:S01]  /*07e0*/  @!P0 LDG.E.U8 R8, desc[UR12][R22.64] ;  /* 0x0000000c16088981 */ /* 0x000722000c1e1100 */
[----:B------:R-:W-:Y:S01]  /*07f0*/  @!P2 IMAD.X R29, RZ, RZ, R11, P5 ;  /* 0x000000ffff1da224 */ /* 0x000fe200028e060b */
[----:B--2---:R-:W-:-:S03]  /*0800*/  @!P1 IADD3 R18, P5, R27, R12, RZ ;  /* 0x0000000c1b129210 */ /* 0x004fc60007fbe0ff */
[----:B------:R2:W5:Y:S01]  /*0810*/  @!P2 LDG.E.U8 R20, desc[UR12][R24.64] ;  /* 0x0000000c1814a981 */ /* 0x000562000c1e1100 */
[----:B------:R-:W0:Y:S01]  /*0820*/  @!P3 LDC.64 R10, c[0x0][0x228] ;  /* 0x00008a00ff0abb82 */ /* 0x000e220000000a00 */
[----:B---3--:R-:W-:Y:S01]  /*0830*/  CS2R R22, SRZ ;  /* 0x0000000000167805 */ /* 0x008fe2000001ff00 */
[----:B--2---:R-:W-:-:S05]  /*0840*/  @!P4 VIADD R25, R0, UR4 ;  /* 0x000000040019cc36 */ /* 0x004fca0008000000 */
[----:B------:R2:W5:Y:S01]  /*0850*/  @!P2 LDG.E.U8 R23, desc[UR12][R28.64] ;  /* 0x0000000c1c17a981 */ /* 0x000562000c1e1100 */
[----:B------:R-:W-:Y:S02]  /*0860*/  @!P4 VIADD R0, R0, 0x80 ;  /* 0x000000800000c836 */ /* 0x000fe40000000000 */
[----:B------:R-:W-:Y:S01]  /*0870*/  @!P1 IMAD.X R19, RZ, RZ, R13, P5 ;  /* 0x000000ffff139224 */ /* 0x000fe200028e060d */
[----:B-1----:R-:W-:Y:S01]  /*0880*/  @!P1 IADD3 R16, P5, R27, R16, RZ ;  /* 0x000000101b109210 */ /* 0x002fe20007fbe0ff */
[----:B------:R-:W1:Y:S01]  /*0890*/  @!P4 LDC.64 R12, c[0x0][0x220] ;  /* 0x00008800ff0ccb82 */ /* 0x000e620000000a00 */
[----:B------:R-:W-:Y:S02]  /*08a0*/  ISETP.GE.AND P2, PT, R0, R3, PT ;  /* 0x000000030000720c */ /* 0x000fe40003f46270 */
[----:B0-----:R-:W-:Y:S01]  /*08b0*/  @!P3 IADD3 R26, P6, R21, R14, RZ ;  /* 0x0000000e151ab210 */ /* 0x001fe20007fde0ff */
[----:B------:R-:W-:Y:S01]  /*08c0*/  @!P1 IMAD.X R17, RZ, RZ, R17, P5 ;  /* 0x000000ffff119224 */ /* 0x000fe200028e0611 */
[----:B------:R0:W3:Y:S01]  /*08d0*/  @!P1 LDG.E.U8 R22, desc[UR12][R18.64] ;  /* 0x0000000c12169981 */ /* 0x0000e2000c1e1100 */
[----:B--2---:R-:W-:-:S02]  /*08e0*/  IMAD.MOV.U32 R29, RZ, RZ, RZ ;  /* 0x000000ffff1d7224 */ /* 0x004fc400078e00ff */
[----:B------:R-:W-:Y:S02]  /*08f0*/  @!P3 IMAD.X R27, RZ, RZ, R15, P6 ;  /* 0x000000ffff1bb224 */ /* 0x000fe400030e060f */
[----:B------:R-:W2:Y:S02]  /*0900*/  @!P4 LDC.64 R14, c[0x0][0x228] ;  /* 0x00008a00ff0ecb82 */ /* 0x000ea40000000a00 */
[----:B------:R0:W3:Y:S06]  /*0910*/  @!P1 LDG.E.U8 R29, desc[UR12][R16.64] ;  /* 0x0000000c101d9981 */ /* 0x0000ec000c1e1100 */
        /* <DEDUP_REMOVED lines=8> */
[----:B------:R1:W3:Y:S01]  /*09a0*/  @!P3 LDG.E.U8 R24, desc[UR12][R26.64] ;  /* 0x0000000c1a18b981 */ /* 0x0002e2000c1e1100 */
[----:B--2---:R-:W-:Y:S02]  /*09b0*/  @!P4 IADD3 R14, P5, R25, R14, RZ ;  /* 0x0000000e190ec210 */ /* 0x004fe40007fbe0ff */
[----:B------:R-:W-:Y:S01]  /*09c0*/  @!P4 IMAD.X R13, RZ, RZ, R13, P1 ;  /* 0x000000ffff0dc224 */ /* 0x000fe200008e060d */
[----:B------:R2:W3:Y:S01]  /*09d0*/  @!P3 LDG.E.U8 R21, desc[UR12][R10.64] ;  /* 0x0000000c0a15b981 */ /* 0x0004e2000c1e1100 */
[----:B0-----:R-:W-:Y:S01]  /*09e0*/  @!P2 IADD3 R18, P3, R28, R18, RZ ;  /* 0x000000121c12a210 */ /* 0x001fe20007f7e0ff */
[----:B------:R-:W-:-:S02]  /*09f0*/  IMAD.MOV.U32 R0, RZ, RZ, RZ ;  /* 0x000000ffff007224 */ /* 0x000fc400078e00ff */
[----:B------:R-:W-:Y:S01]  /*0a00*/  IMAD.MOV.U32 R25, RZ, RZ, RZ ;  /* 0x000000ffff197224 */ /* 0x000fe200078e00ff */
[----:B-1----:R-:W-:Y:S02]  /*0a10*/  CS2R R26, SRZ ;  /* 0x00000000001a7805 */ /* 0x002fe4000001ff00 */
[----:B------:R-:W-:Y:S01]  /*0a20*/  @!P2 IADD3 R16, P1, R28, R16, RZ ;  /* 0x000000101c10a210 */ /* 0x000fe20007f3e0ff */
[----:B------:R-:W-:Y:S01]  /*0a30*/  @!P4 IMAD.X R15, RZ, RZ, R15, P5 ;  /* 0x000000ffff0fc224 */ /* 0x000fe200028e060f */
[----:B------:R0:W3:Y:S01]  /*0a40*/  @!P4 LDG.E.U8 R0, desc[UR12][R12.64] ;  /* 0x0000000c0c00c981 */ /* 0x0000e2000c1e1100 */
[----:B------:R-:W-:Y:S01]  /*0a50*/  @!P2 IMAD.X R19, RZ, RZ, R19, P3 ;  /* 0x000000ffff13a224 */ /* 0x000fe200018e0613 */
[----:B--2---:R-:W1:Y:S01]  /*0a60*/  @!P0 LDC.64 R10, c[0x0][0x218] ;  /* 0x00008600ff0a8b82 */ /* 0x004e620000000a00 */
[----:B------:R-:W-:Y:S01]  /*0a70*/  @!P2 IMAD.X R17, RZ, RZ, R17, P1 ;  /* 0x000000ffff11a224 */ /* 0x000fe200008e0611 */
[----:B------:R-:W2:Y:S04]  /*0a80*/  @!P4 LDG.E.U8 R25, desc[UR12][R14.64] ;  /* 0x0000000c0e19c981 */ /* 0x000ea8000c1e1100 */
[----:B------:R-:W2:Y:S04]  /*0a90*/  @!P2 LDG.E.U8 R26, desc[UR12][R16.64] ;  /* 0x0000000c101aa981 */ /* 0x000ea8000c1e1100 */
[----:B------:R-:W2:Y:S01]  /*0aa0*/  @!P2 LDG.E.U8 R27, desc[UR12][R18.64] ;  /* 0x0000000c121ba981 */ /* 0x000ea2000c1e1100 */
[----:B0-----:R-:W-:-:S05]  /*0ab0*/  @!P0 VIADD R13, R4, UR4 ;  /* 0x00000004040d8c36 */ /* 0x001fca0008000000 */
[----:B-1----:R-:W-:-:S05]  /*0ac0*/  @!P0 IADD3 R10, P1, R13, R10, RZ ;  /* 0x0000000a0d0a8210 */ /* 0x002fca0007f3e0ff */
[----:B------:R-:W-:Y:S01]  /*0ad0*/  @!P0 IMAD.X R11, RZ, RZ, R11, P1 ;  /* 0x000000ffff0b8224 */ /* 0x000fe200008e060b */
[----:B------:R-:W-:Y:S04]  /*0ae0*/  BSSY B0, `(.L_x_25250) ;  /* 0x000003e000007945 */ /* 0x000fe80003800000 */
[----:B------:R-:W-:Y:S01]  /*0af0*/  BSSY B1, `(.L_x_25251) ;  /* 0x0000035000017945 */ /* 0x000fe20003800000 */
[----:B----4-:R-:W-:Y:S01]  /*0b00*/  VIMNMX.U32 R13, R8, R5, PT ;  /* 0x00000005080d7248 */ /* 0x010fe20003fe0000 */
[----:B------:R-:W-:-:S04]  /*0b10*/  VIADD R5, R4, 0x80 ;  /* 0x0000008004057836 */ /* 0x000fc80000000000 */
[----:B------:R-:W-:Y:S01]  /*0b20*/  @!P0 IMAD.MOV.U32 R4, RZ, RZ, R5 ;  /* 0x000000ffff048224 */ /* 0x000fe200078e0005 */
[----:B------:R0:W-:Y:S04]  /*0b30*/  @!P0 STG.E.U8 desc[UR12][R10.64], R13 ;  /* 0x0000000d0a008986 */ /* 0x0001e8000c10110c */
[----:B------:R-:W-:Y:S02]  /*0b40*/  ISETP.GE.AND P0, PT, R4, R3, PT ;  /* 0x000000030400720c */ /* 0x000fe40003f06270 */
[----:B------:R-:W-:Y:S02]  /*0b50*/  VIMNMX.U32 R5, R7, R2, PT ;  /* 0x0000000207057248 */ /* 0x000fe40003fe0000 */
[----:B------:R-:W-:Y:S02]  /*0b60*/  VIMNMX.U32 R9, R9, R6, PT ;  /* 0x0000000609097248 */ /* 0x000fe40003fe0000 */
[----:B-----5:R-:W-:-:S02]  /*0b70*/  VIMNMX.U32 R23, R23, R20, PT ;  /* 0x0000001417177248 */ /* 0x020fc40003fe0000 */
[----:B---3--:R-:W-:Y:S02]  /*0b80*/  VIMNMX.U32 R29, R29, R22, PT ;  /* 0x000000161d1d7248 */ /* 0x008fe40003fe0000 */
[----:B------:R-:W-:Y:S02]  /*0b90*/  VIMNMX.U32 R21, R21, R24, PT ;  /* 0x0000001815157248 */ /* 0x000fe40003fe0000 */
[----:B--2---:R-:W-:Y:S02]  /*0ba0*/  VIMNMX.U32 R0, R25, R0, PT ;  /* 0x0000000019007248 */ /* 0x004fe40003fe0000 */
[----:B------:R-:W-:Y:S01]  /*0bb0*/  VIMNMX.U32 R26, R27, R26, PT ;  /* 0x0000001a1b1a7248 */ /* 0x000fe20003fe0000 */
        /* <DEDUP_REMOVED lines=15> */
.L_x_25252:
        /* <DEDUP_REMOVED lines=8> */
.L_x_25253:
        /* <DEDUP_REMOVED lines=8> */
.L_x_25254:
        /* <DEDUP_REMOVED lines=9> */
.L_x_25255:
[----:B------:R-:W-:Y:S05]  /*0e40*/  BSYNC B1 ;  /* 0x0000000000017941 */ /* 0x000fea0003800000 */
.L_x_25251:
[----:B------:R-:W-:-:S13]  /*0e50*/  ISETP.GE.AND P0, PT, R4, R3, PT ;  /* 0x000000030400720c */ /* 0x000fda0003f06270 */
[----:B------:R-:W3:Y:S01]  /*0e60*/  @!P0 LDC.64 R8, c[0x0][0x218] ;  /* 0x00008600ff088b82 */ /* 0x000ee20000000a00 */
[C---:B012---:R-:W-:Y:S02]  /*0e70*/  @!P0 VIADD R7, R4.reuse, UR4 ;  /* 0x0000000404078c36 */ /* 0x047fe40008000000 */
[----:B------:R-:W-:-:S03]  /*0e80*/  @!P0 VIADD R4, R4, 0x80 ;  /* 0x0000008004048836 */ /* 0x000fc60000000000 */
[----:B---3--:R-:W-:-:S05]  /*0e90*/  @!P0 IADD3 R6, P1, R7, R8, RZ ;  /* 0x0000000807068210 */ /* 0x008fca0007f3e0ff */
[----:B------:R-:W-:-:S05]  /*0ea0*/  @!P0 IMAD.X R7, RZ, RZ, R9, P1 ;  /* 0x000000ffff078224 */ /* 0x000fca00008e0609 */
[----:B------:R2:W-:Y:S03]  /*0eb0*/  @!P0 STG.E.U8 desc[UR12][R6.64], R0 ;  /* 0x0000000006008986 */ /* 0x0005e6000c10110c */
.L_x_25256:
[----:B------:R-:W-:Y:S05]  /*0ec0*/  BSYNC B0 ;  /* 0x0000000000007941 */ /* 0x000fea0003800000 */
.L_x_25250:
        /* <DEDUP_REMOVED lines=9> */
.L_x_25257:
        /* <DEDUP_REMOVED lines=10> */
.L_x_42338:


//--------------------- .text._ZN2at6native29vectorized_elementwise_kernelILi4ENS0_13BinaryFunctorIhhhZZZNS0_19minimum_kernel_cudaERNS_18TensorIteratorBaseEENKUlvE_clEvENKUlvE_clEvEUlhhE_EESt5arrayIPcLm3EEEEviT0_T1_ --------------------------
	.section	.text._ZN2at6native29vectorized_elementwise_kernelILi4ENS0_13BinaryFunctorIhhhZZZNS0_19minimum_kernel_cudaERNS_18TensorIteratorBaseEENKUlvE_clEvENKUlvE_clEvEUlhhE_EESt5arrayIPcLm3EEEEviT0_T1_,"ax",@progbits
	.align	128
        .global         _ZN2at6native29vectorized_elementwise_kernelILi4ENS0_13BinaryFunctorIhhhZZZNS0_19minimum_kernel_cudaERNS_18TensorIteratorBaseEENKUlvE_clEvENKUlvE_clEvEUlhhE_EESt5arrayIPcLm3EEEEviT0_T1_
        .type           _ZN2at6native29vectorized_elementwise_kernelILi4ENS0_13BinaryFunctorIhhhZZZNS0_19minimum_kernel_cudaERNS_18TensorIteratorBaseEENKUlvE_clEvENKUlvE_clEvEUlhhE_EESt5arrayIPcLm3EEEEviT0_T1_,@function
        .size           _ZN2at6native29vectorized_elementwise_kernelILi4ENS0_13BinaryFunctorIhhhZZZNS0_19minimum_kernel_cudaERNS_18TensorIteratorBaseEENKUlvE_clEvENKUlvE_clEvEUlhhE_EESt5arrayIPcLm3EEEEviT0_T1_,(.L_x_42339 - _ZN2at6native29vectorized_elementwise_kernelILi4ENS0_13BinaryFunctorIhhhZZZNS0_19minimum_kernel_cudaERNS_18TensorIteratorBaseEENKUlvE_clEvENKUlvE_clEvEUlhhE_EESt5arrayIPcLm3EEEEviT0_T1_)
        .other          _ZN2at6native29vectorized_elementwise_kernelILi4ENS0_13BinaryFunctorIhhhZZZNS0_19minimum_kernel_cudaERNS_18TensorIteratorBaseEENKUlvE_clEvENKUlvE_clEvEUlhhE_EESt5arrayIPcLm3EEEEviT0_T1_,@"STO_CUDA_ENTRY STV_DEFAULT"
_ZN2at6native29vectorized_elementwise_kernelILi4ENS0_13BinaryFunctorIhhhZZZNS0_19minimum_kernel_cudaERNS_18TensorIteratorBaseEENKUlvE_clEvENKUlvE_clEvEUlhhE_EESt5arrayIPcLm3EEEEviT0_T1_:
.text._ZN2at6native29vectorized_elementwise_kernelILi4ENS0_13BinaryFunctorIhhhZZZNS0_19minimum_kernel_cudaERNS_18TensorIteratorBaseEENKUlvE_clEvENKUlvE_clEvEUlhhE_EESt5arrayIPcLm3EEEEviT0_T1_:
        /* <DEDUP_REMOVED lines=25> */
[----:B------:R-:W4:Y:S04]  /*0190*/  LDG.E R3, desc[UR12][R8.64+0x200] ;  /* 0x0002000c08037981 */ /* 0x000f28000c1e1900 */
[----:B------:R-:W5:Y:S01]  /*01a0*/  LDG.E R5, desc[UR12][R10.64+0x200] ;  /* 0x0002000c0a057981 */ /* 0x000f62000c1e1900 */
[----:B------:R-:W-:-:S04]  /*01b0*/  UIADD3 UR5, UP0, UR4, UR6, URZ ;  /* 0x0000000604057290 */ /* 0x000fc8000ff1e03f */
[----:B------:R-:W-:Y:S01]  /*01c0*/  UIADD3.X UR6, URZ, UR7, URZ, UP0, !UPT ;  /* 0x000000073f067290 */ /* 0x000fe200087fe43f */
[C---:B--2---:R-:W-:Y:S02]  /*01d0*/  PRMT R7, R2.reuse, 0x7771, RZ ;  /* 0x0000777102077816 */ /* 0x044fe400000000ff */
[----:B------:R-:W-:Y:S02]  /*01e0*/  PRMT R4, R2, 0x7770, RZ ;  /* 0x0000777002047816 */ /* 0x000fe400000000ff */
[C---:B---3--:R-:W-:Y:S02]  /*01f0*/  PRMT R14, R6.reuse, 0x7771, RZ ;  /* 0x00007771060e7816 */ /* 0x048fe400000000ff */
[----:B------:R-:W-:Y:S02]  /*0200*/  PRMT R15, R6, 0x7770, RZ ;  /* 0x00007770060f7816 */ /* 0x000fe400000000ff */
[C---:B----4-:R-:W-:Y:S02]  /*0210*/  PRMT R12, R3.reuse, 0x7770, RZ ;  /* 0x00007770030c7816 */ /* 0x050fe400000000ff */
[----:B------:R-:W-:-:S02]  /*0220*/  PRMT R13, R3, 0x7771, RZ ;  /* 0x00007771030d7816 */ /* 0x000fc400000000ff */
[C---:B-----5:R-:W-:Y:S02]  /*0230*/  PRMT R17, R5.reuse, 0x7770, RZ ;  /* 0x0000777005117816 */ /* 0x060fe400000000ff */
[----:B------:R-:W-:Y:S02]  /*0240*/  PRMT R16, R5, 0x7771, RZ ;  /* 0x0000777105107816 */ /* 0x000fe400000000ff */
[----:B------:R-:W-:Y:S02]  /*0250*/  VIMNMX.U32 R14, R7, R14, PT ;  /* 0x0000000e070e7248 */ /* 0x000fe40003fe0000 */
[----:B------:R-:W-:Y:S02]  /*0260*/  PRMT R7, R3, 0x7772, RZ ;  /* 0x0000777203077816 */ /* 0x000fe400000000ff */
[----:B------:R-:W-:Y:S02]  /*0270*/  PRMT R8, R5, 0x7772, RZ ;  /* 0x0000777205087816 */ /* 0x000fe400000000ff */
[----:B------:R-:W-:-:S02]  /*0280*/  VIMNMX.U32 R15, R4, R15, PT ;  /* 0x0000000f040f7248 */ /* 0x000fc40003fe0000 */
[----:B------:R-:W-:Y:S02]  /*0290*/  VIMNMX.U32 R12, R12, R17, PT ;  /* 0x000000110c0c7248 */ /* 0x000fe40003fe0000 */
[----:B------:R-:W-:Y:S02]  /*02a0*/  VIMNMX.U32 R13, R13, R16, PT ;  /* 0x000000100d0d7248 */ /* 0x000fe40003fe0000 */
[----:B------:R-:W-:Y:S02]  /*02b0*/  PRMT R4, R2, 0x7772, RZ ;  /* 0x0000777202047816 */ /* 0x000fe400000000ff */
[C---:B------:R-:W-:Y:S02]  /*02c0*/  PRMT R9, R6.reuse, 0x7772, RZ ;  /* 0x0000777206097816 */ /* 0x040fe400000000ff */
[----:B------:R-:W-:Y:S02]  /*02d0*/  VIMNMX.U32 R8, R7, R8, PT ;  /* 0x0000000807087248 */ /* 0x000fe40003fe0000 */
[----:B------:R-:W-:-:S02]  /*02e0*/  PRMT R7, R6, 0x7773, RZ ;  /* 0x0000777306077816 */ /* 0x000fc400000000ff */
[----:B------:R-:W-:Y:S02]  /*02f0*/  VIMNMX.U32 R9, R4, R9, PT ;  /* 0x0000000904097248 */ /* 0x000fe40003fe0000 */
[----:B------:R-:W-:Y:S02]  /*0300*/  PRMT R14, R14, 0x7604, R15 ;  /* 0x000076040e0e7816 */ /* 0x000fe4000000000f */
[----:B------:R-:W-:Y:S02]  /*0310*/  PRMT R13, R13, 0x7604, R12 ;  /* 0x000076040d0d7816 */ /* 0x000fe4000000000c */
[----:B------:R-:W-:Y:S02]  /*0320*/  PRMT R2, R2, 0x7773, RZ ;  /* 0x0000777302027816 */ /* 0x000fe400000000ff */
[----:B------:R-:W-:Y:S02]  /*0330*/  PRMT R3, R3, 0x7773, RZ ;  /* 0x0000777303037816 */ /* 0x000fe400000000ff */
[----:B------:R-:W-:Y:S01]  /*0340*/  PRMT R6, R5, 0x7773, RZ ;  /* 0x0000777305067816 */ /* 0x000fe200000000ff */
[----:B------:R-:W-:Y:S01]  /*0350*/  IMAD.U32 R4, RZ, RZ, UR5 ;  /* 0x00000005ff047e24 */ /* 0x000fe2000f8e00ff */
[----:B------:R-:W-:Y:S01]  /*0360*/  VIMNMX.U32 R2, R2, R7, PT ;  /* 0x0000000702027248 */ /* 0x000fe20003fe0000 */
[----:B------:R-:W-:Y:S01]  /*0370*/  IMAD.U32 R5, RZ, RZ, UR6 ;  /* 0x00000006ff057e24 */ /* 0x000fe2000f8e00ff */
[----:B------:R-:W-:-:S02]  /*0380*/  PRMT R9, R9, 0x7054, R14 ;  /* 0x0000705409097816 */ /* 0x000fc4000000000e */
[----:B------:R-:W-:Y:S02]  /*0390*/  VIMNMX.U32 R3, R3, R6, PT ;  /* 0x0000000603037248 */ /* 0x000fe40003fe0000 */
[----:B------:R-:W-:Y:S01]  /*03a0*/  PRMT R8, R8, 0x7054, R13 ;  /* 0x0000705408087816 */ /* 0x000fe2000000000d */
[----:B------:R-:W-:Y:S01]  /*03b0*/  IMAD.WIDE R4, R0, 0x4, R4 ;  /* 0x0000000400047825 */ /* 0x000fe200078e0204 */
[----:B------:R-:W-:Y:S02]  /*03c0*/  PRMT R9, R2, 0x654, R9 ;  /* 0x0000065402097816 */ /* 0x000fe40000000009 */
[----:B------:R-:W-:-:S03]  /*03d0*/  PRMT R3, R3, 0x654, R8 ;  /* 0x0000065403037816 */ /* 0x000fc60000000008 */
[----:B------:R-:W-:Y:S04]  /*03e0*/  STG.E desc[UR12][R4.64], R9 ;  /* 0x0000000904007986 */ /* 0x000fe8000c10190c */
[----:B------:R-:W-:Y:S01]  /*03f0*/  STG.E desc[UR12][R4.64+0x200], R3 ;  /* 0x0002000304007986 */ /* 0x000fe2000c10190c */
[----:B------:R-:W-:Y:S05]  /*0400*/  EXIT ;  /* 0x000000000000794d */ /* 0x000fea0003800000 */
.L_x_25258:
        /* <DEDUP_REMOVED lines=134> */
.L_x_25261:
        /* <DEDUP_REMOVED lines=8> */
.L_x_25262:
        /* <DEDUP_REMOVED lines=8> */
.L_x_25263:
        /* <DEDUP_REMOVED lines=9> */
.L_x_25264:
[----:B------:R-:W-:Y:S05]  /*0e00*/  BSYNC B1 ;  /* 0x0000000000017941 */ /* 0x000fea0003800000 */
.L_x_25260:
[----:B------:R-:W-:-:S13]  /*0e10*/  ISETP.GE.AND P0, PT, R4, R3, PT ;  /* 0x000000030400720c */ /* 0x000fda0003f06270 */
[----:B------:R-:W3:Y:S01]  /*0e20*/  @!P0 LDC.64 R8, c[0x0][0x218] ;  /* 0x00008600ff088b82 */ /* 0x000ee20000000a00 */
[C---:B012---:R-:W-:Y:S02]  /*0e30*/  @!P0 VIADD R7, R4.reuse, UR4 ;  /* 0x0000000404078c36 */ /* 0x047fe40008000000 */
[----:B------:R-:W-:-:S03]  /*0e40*/  @!P0 VIADD R4, R4, 0x80 ;  /* 0x0000008004048836 */ /* 0x000fc60000000000 */
[----:B---3--:R-:W-:-:S05]  /*0e50*/  @!P0 IADD3 R6, P1, R7, R8, RZ ;  /* 0x0000000807068210 */ /* 0x008fca0007f3e0ff */
[----:B------:R-:W-:-:S05]  /*0e60*/  @!P0 IMAD.X R7, RZ, RZ, R9, P1 ;  /* 0x000000ffff078224 */ /* 0x000fca00008e0609 */
[----:B------:R2:W-:Y:S03]  /*0e70*/  @!P0 STG.E.U8 desc[UR12][R6.64], R0 ;  /* 0x0000000006008986 */ /* 0x0005e6000c10110c */
.L_x_25265:
[----:B------:R-:W-:Y:S05]  /*0e80*/  BSYNC B0 ;  /* 0x0000000000007941 */ /* 0x000fea0003800000 */
.L_x_25259:
        /* <DEDUP_REMOVED lines=9> */
.L_x_25266:
        /* <DEDUP_REMOVED lines=14> */
.L_x_42339:


//--------------------- .text._ZN2at6native29vectorized_elementwise_kernelILi8ENS0_13BinaryFunctorIhhhZZZNS0_19minimum_kernel_cudaERNS_18TensorIteratorBaseEENKUlvE_clEvENKUlvE_clEvEUlhhE_EESt5arrayIPcLm3EEEEviT0_T1_ --------------------------
	.section	.text._ZN2at6native29vectorized_elementwise_kernelILi8ENS0_13BinaryFunctorIhhhZZZNS0_19minimum_kernel_cudaERNS_18TensorIteratorBaseEENKUlvE_clEvENKUlvE_clEvEUlhhE_EESt5arrayIPcLm3EEEEviT0_T1_,"ax",@progbits
	.align	128
        .global         _ZN2at6native29vectorized_elementwise_kernelILi8ENS0_13BinaryFunctorIhhhZZZNS0_19minimum_kernel_cudaERNS_18TensorIteratorBaseEENKUlvE_clEvENKUlvE_clEvEUlhhE_EESt5arrayIPcLm3EEEEviT0_T1_
        .type           _ZN2at6native29vectorized_elementwise_kernelILi8ENS0_13BinaryFunctorIhhhZZZNS0_19minimum_kernel_cudaERNS_18TensorIteratorBaseEENKUlvE_clEvENKUlvE_clEvEUlhhE_EESt5arrayIPcLm3EEEEviT0_T1_,@function
        .size           _ZN2at6native29vectorized_elementwise_kernelILi8ENS0_13BinaryFunctorIhhhZZZNS0_19minimum_kernel_cudaERNS_18TensorIteratorBaseEENKUlvE_clEvENKUlvE_clEvEUlhhE_EESt5arrayIPcLm3EEEEviT0_T1_,(.L_x_42340 - _ZN2at6native29vectorized_elementwise_kernelILi8ENS0_13BinaryFunctorIhhhZZZNS0_19minimum_kernel_cudaERNS_18TensorIteratorBaseEENKUlvE_clEvENKUlvE_clEvEUlhhE_EESt5arrayIPcLm3EEEEviT0_T1_)
        .other          _ZN2at6native29vectorized_elementwise_kernelILi8ENS0_13BinaryFunctorIhhhZZZNS0_19minimum_kernel_cudaERNS_18TensorIteratorBaseEENKUlvE_clEvENKUlvE_clEvEUlhhE_EESt5arrayIPcLm3EEEEviT0_T1_,@"STO_CUDA_ENTRY STV_DEFAULT"
_ZN2at6native29vectorized_elementwise_kernelILi8ENS0_13BinaryFunctorIhhhZZZNS0_19minimum_kernel_cudaERNS_18TensorIteratorBaseEENKUlvE_clEvENKUlvE_clEvEUlhhE_EESt5arrayIPcLm3EEEEviT0_T1_:
.text._ZN2at6native29vectorized_elementwise_kernelILi8ENS0_13BinaryFunctorIhhhZZZNS0_19minimum_kernel_cudaERNS_18TensorIteratorBaseEENKUlvE_clEvENKUlvE_clEvEUlhhE_EESt5arrayIPcLm3EEEEviT0_T1_:
        /* <DEDUP_REMOVED lines=30> */
[----:B------:R-:W-:Y:S02]  /*01e0*/  LOP3.LUT R10, R9, 0xff, RZ, 0xc0, !PT ;  /* 0x000000ff090a7812 */ /* 0x000fe400078ec0ff */
[----:B------:R-:W-:Y:S02]  /*01f0*/  LOP3.LUT R11, R8, 0xff, RZ, 0xc0, !PT ;  /* 0x000000ff080b7812 */ /* 0x000fe400078ec0ff */
[----:B------:R-:W-:-:S02]  /*0200*/  LOP3.LUT R13, R2, 0xffff, RZ, 0xc0, !PT ;  /* 0x0000ffff020d7812 */ /* 0x000fc400078ec0ff */
[----:B------:R-:W-:Y:S02]  /*0210*/  PRMT R14, R4, 0x7732, RZ ;  /* 0x00007732040e7816 */ /* 0x000fe400000000ff */
[----:B------:R-:W-:Y:S02]  /*0220*/  VIMNMX.U32 R4, R10, R11, PT ;  /* 0x0000000b0a047248 */ /* 0x000fe40003fe0000 */
[----:B------:R-:W-:Y:S02]  /*0230*/  LOP3.LUT R6, R12, 0xff, RZ, 0xc0, !PT ;  /* 0x000000ff0c067812 */ /* 0x000fe400078ec0ff */
[----:B------:R-:W-:Y:S02]  /*0240*/  LOP3.LUT R7, R13, 0xff, RZ, 0xc0, !PT ;  /* 0x000000ff0d077812 */ /* 0x000fe400078ec0ff */
[----:B------:R-:W-:Y:S02]  /*0250*/  PRMT R10, R2, 0x7732, RZ ;  /* 0x00007732020a7816 */ /* 0x000fe400000000ff */
[----:B------:R-:W-:Y:S01]  /*0260*/  SHF.R.U32.HI R2, RZ, 0x8, R12 ;  /* 0x00000008ff027819 */ /* 0x000fe2000001160c */
[----:B------:R-:W-:Y:S01]  /*0270*/  IMAD.MOV.U32 R12, RZ, RZ, R14 ;  /* 0x000000ffff0c7224 */ /* 0x000fe200078e000e */
[----:B------:R-:W-:Y:S01]  /*0280*/  VIMNMX.U32 R6, R6, R7, PT ;  /* 0x0000000706067248 */ /* 0x000fe20003fe0000 */
[----:B------:R-:W-:Y:S01]  /*0290*/  IMAD.MOV.U32 R14, RZ, RZ, R10 ;  /* 0x000000ffff0e7224 */ /* 0x000fe200078e000a */
[----:B------:R-:W-:-:S02]  /*02a0*/  SHF.R.U32.HI R7, RZ, 0x8, R13 ;  /* 0x00000008ff077819 */ /* 0x000fc4000001160d */
[----:B------:R-:W-:Y:S02]  /*02b0*/  LOP3.LUT R2, R2, 0xffff, RZ, 0xc0, !PT ;  /* 0x0000ffff02027812 */ /* 0x000fe400078ec0ff */
[----:B------:R-:W-:Y:S02]  /*02c0*/  LOP3.LUT R7, R7, 0xffff, RZ, 0xc0, !PT ;  /* 0x0000ffff07077812 */ /* 0x000fe400078ec0ff */
[----:B------:R-:W-:Y:S02]  /*02d0*/  LOP3.LUT R10, R12, 0xff, RZ, 0xc0, !PT ;  /* 0x000000ff0c0a7812 */ /* 0x000fe400078ec0ff */
[----:B------:R-:W-:Y:S02]  /*02e0*/  LOP3.LUT R11, R14, 0xff, RZ, 0xc0, !PT ;  /* 0x000000ff0e0b7812 */ /* 0x000fe400078ec0ff */
[----:B------:R-:W-:Y:S02]  /*02f0*/  SHF.R.U32.HI R9, RZ, 0x8, R9 ;  /* 0x00000008ff097819 */ /* 0x000fe40000011609 */
[----:B------:R-:W-:-:S02]  /*0300*/  VIMNMX.U32 R7, R2, R7, PT ;  /* 0x0000000702077248 */ /* 0x000fc40003fe0000 */
[----:B------:R-:W-:Y:S02]  /*0310*/  PRMT R13, R5, 0x7732, RZ ;  /* 0x00007732050d7816 */ /* 0x000fe400000000ff */
[----:B------:R-:W-:Y:S01]  /*0320*/  PRMT R15, R3, 0x7732, RZ ;  /* 0x00007732030f7816 */ /* 0x000fe200000000ff */
[----:B------:R-:W-:Y:S01]  /*0330*/  IMAD R7, R7, 0x100, R6 ;  /* 0x0000010007077824 */ /* 0x000fe200078e0206 */
[----:B------:R-:W-:Y:S02]  /*0340*/  VIMNMX.U32 R2, R10, R11, PT ;  /* 0x0000000b0a027248 */ /* 0x000fe40003fe0000 */
[----:B------:R-:W-:Y:S02]  /*0350*/  SHF.R.U32.HI R10, RZ, 0x8, R8 ;  /* 0x00000008ff0a7819 */ /* 0x000fe40000011608 */
[----:B------:R-:W-:Y:S02]  /*0360*/  SHF.R.U32.HI R3, RZ, 0x8, R12 ;  /* 0x00000008ff037819 */ /* 0x000fe4000001160c */
[----:B------:R-:W-:-:S02]  /*0370*/  LOP3.LUT R11, R9, 0xffff, RZ, 0xc0, !PT ;  /* 0x0000ffff090b7812 */ /* 0x000fc400078ec0ff */
[----:B------:R-:W-:Y:S02]  /*0380*/  SHF.R.U32.HI R8, RZ, 0x8, R14 ;  /* 0x00000008ff087819 */ /* 0x000fe4000001160e */
[----:B------:R-:W-:Y:S02]  /*0390*/  SHF.R.U32.HI R5, RZ, 0x8, R13 ;  /* 0x00000008ff057819 */ /* 0x000fe4000001160d */
[----:B------:R-:W-:Y:S02]  /*03a0*/  SHF.R.U32.HI R9, RZ, 0x8, R15 ;  /* 0x00000008ff097819 */ /* 0x000fe4000001160f */
[----:B------:R-:W-:Y:S02]  /*03b0*/  LOP3.LUT R12, R13, 0xff, RZ, 0xc0, !PT ;  /* 0x000000ff0d0c7812 */ /* 0x000fe400078ec0ff */
[----:B------:R-:W-:Y:S02]  /*03c0*/  LOP3.LUT R3, R3, 0xffff, RZ, 0xc0, !PT ;  /* 0x0000ffff03037812 */ /* 0x000fe400078ec0ff */
[----:B------:R-:W-:-:S02]  /*03d0*/  LOP3.LUT R8, R8, 0xffff, RZ, 0xc0, !PT ;  /* 0x0000ffff08087812 */ /* 0x000fc400078ec0ff */
[----:B------:R-:W-:Y:S02]  /*03e0*/  LOP3.LUT R10, R10, 0xffff, RZ, 0xc0, !PT ;  /* 0x0000ffff0a0a7812 */ /* 0x000fe400078ec0ff */
[----:B------:R-:W-:Y:S02]  /*03f0*/  LOP3.LUT R13, R15, 0xff, RZ, 0xc0, !PT ;  /* 0x000000ff0f0d7812 */ /* 0x000fe400078ec0ff */
[----:B------:R-:W-:Y:S02]  /*0400*/  LOP3.LUT R5, R5, 0xffff, RZ, 0xc0, !PT ;  /* 0x0000ffff05057812 */ /* 0x000fe400078ec0ff */
[----:B------:R-:W-:Y:S01]  /*0410*/  LOP3.LUT R14, R9, 0xffff, RZ, 0xc0, !PT ;  /* 0x0000ffff090e7812 */ /* 0x000fe200078ec0ff */
[----:B------:R-:W-:Y:S01]  /*0420*/  IMAD.U32 R9, RZ, RZ, UR6 ;  /* 0x00000006ff097e24 */ /* 0x000fe2000f8e00ff */
[----:B------:R-:W-:Y:S01]  /*0430*/  VIMNMX.U32 R3, R3, R8, PT ;  /* 0x0000000803037248 */ /* 0x000fe20003fe0000 */
[----:B------:R-:W-:Y:S01]  /*0440*/  IMAD.U32 R8, RZ, RZ, UR5 ;  /* 0x00000005ff087e24 */ /* 0x000fe2000f8e00ff */
[----:B------:R-:W-:-:S02]  /*0450*/  VIMNMX.U32 R11, R11, R10, PT ;  /* 0x0000000a0b0b7248 */ /* 0x000fc40003fe0000 */
[----:B------:R-:W-:Y:S01]  /*0460*/  VIMNMX.U32 R12, R12, R13, PT ;  /* 0x0000000d0c0c7248 */ /* 0x000fe20003fe0000 */
[----:B------:R-:W-:Y:S01]  /*0470*/  IMAD R6, R3, 0x100, R2 ;  /* 0x0000010003067824 */ /* 0x000fe200078e0202 */
[----:B------:R-:W-:Y:S01]  /*0480*/  VIMNMX.U32 R5, R5, R14, PT ;  /* 0x0000000e05057248 */ /* 0x000fe20003fe0000 */
[----:B------:R-:W-:Y:S02]  /*0490*/  IMAD R4, R11, 0x100, R4 ;  /* 0x000001000b047824 */ /* 0x000fe400078e0204 */
[----:B------:R-:W-:Y:S01]  /*04a0*/  IMAD.WIDE R2, R0, 0x8, R8 ;  /* 0x0000000800027825 */ /* 0x000fe200078e0208 */
[----:B------:R-:W-:-:S03]  /*04b0*/  PRMT R6, R7, 0x5410, R6 ;  /* 0x0000541007067816 */ /* 0x000fc60000000006 */
[----:B------:R-:W-:-:S05]  /*04c0*/  IMAD R5, R5, 0x100, R12 ;  /* 0x0000010005057824 */ /* 0x000fca00078e020c */
[----:B------:R-:W-:-:S05]  /*04d0*/  PRMT R7, R4, 0x5410, R5 ;  /* 0x0000541004077816 */ /* 0x000fca0000000005 */
[----:B------:R-:W-:Y:S01]  /*04e0*/  STG.E.64 desc[UR12][R2.64], R6 ;  /* 0x0000000602007986 */ /* 0x000fe2000c101b0c */
[----:B------:R-:W-:Y:S05]  /*04f0*/  EXIT ;  /* 0x000000000000794d */ /* 0x000fea0003800000 */
.L_x_25267:
        /* <DEDUP_REMOVED lines=134> */
.L_x_25270:
        /* <DEDUP_REMOVED lines=8> */
.L_x_25271:
        /* <DEDUP_REMOVED lines=8> */
.L_x_25272:
        /* <DEDUP_REMOVED lines=9> */
.L_x_25273:
[----:B------:R-:W-:Y:S05]  /*0ef0*/  BSYNC B1 ;  /* 0x0000000000017941 */ /* 0x000fea0003800000 */
.L_x_25269:
[----:B------:R-:W-:-:S13]  /*0f00*/  ISETP.GE.AND P0, PT, R4, R3, PT ;  /* 0x000000030400720c */ /* 0x000fda0003f06270 */
[----:B------:R-:W3:Y:S01]  /*0f10*/  @!P0 LDC.64 R8, c[0x0][0x218] ;  /* 0x00008600ff088b82 */ /* 0x000ee20000000a00 */
[C---:B012---:R-:W-:Y:S02]  /*0f20*/  @!P0 VIADD R7, R4.reuse, UR4 ;  /* 0x0000000404078c36 */ /* 0x047fe40008000000 */
[----:B------:R-:W-:-:S03]  /*0f30*/  @!P0 VIADD R4, R4, 0x80 ;  /* 0x0000008004048836 */ /* 0x000fc60000000000 */
[----:B---3--:R-:W-:-:S05]  /*0f40*/  @!P0 IADD3 R6, P1, R7, R8, RZ ;  /* 0x0000000807068210 */ /* 0x008fca0007f3e0ff */
[----:B------:R-:W-:-:S05]  /*0f50*/  @!P0 IMAD.X R7, RZ, RZ, R9, P1 ;  /* 0x000000ffff078224 */ /* 0x000fca00008e0609 */
[----:B------:R2:W-:Y:S03]  /*0f60*/  @!P0 STG.E.U8 desc[UR12][R6.64], R0 ;  /* 0x0000000006008986 */ /* 0x0005e6000c10110c */
.L_x_25274:
[----:B------:R-:W-:Y:S05]  /*0f70*/  BSYNC B0 ;  /* 0x0000000000007941 */ /* 0x000fea0003800000 */
.L_x_25268:
        /* <DEDUP_REMOVED lines=9> */
.L_x_25275:
        /* <DEDUP_REMOVED lines=15> */
.L_x_42340:


//--------------------- .text._ZN2at6native18elementwise_kernelILi128ELi4EZNS0_15gpu_kernel_implINS0_13AUnaryFunctorIbbbZNS0_19minimum_kernel_cudaERNS_18TensorIteratorBaseEEUlbbE_EEEEvS5_RKT_EUliE_EEviT1_ --------------------------
	.section	.text._ZN2at6native18elementwise_kernelILi128ELi4EZNS0_15gpu_kernel_implINS0_13AUnaryFunctorIbbbZNS0_19minimum_kernel_cudaERNS_18TensorIteratorBaseEEUlbbE_EEEEvS5_RKT_EUliE_EEviT1_,"ax",@progbits
	.align	128
        .global         _ZN2at6native18elementwise_kernelILi128ELi4EZNS0_15gpu_kernel_implINS0_13AUnaryFunctorIbbbZNS0_19minimum_kernel_cudaERNS_18TensorIteratorBaseEEUlbbE_EEEEvS5_RKT_EUliE_EEviT1_
        .type           _ZN2at6native18elementwise_kernelILi128ELi4EZNS0_15gpu_kernel_implINS0_13AUnaryFunctorIbbbZNS0_19minimum_kernel_cudaERNS_18TensorIteratorBaseEEUlbbE_EEEEvS5_RKT_EUliE_EEviT1_,@function
        .size           _ZN2at6native18elementwise_kernelILi128ELi4EZNS0_15gpu_kernel_implINS0_13AUnaryFunctorIbbbZNS0_19minimum_kernel_cudaERNS_18TensorIteratorBaseEEUlbbE_EEEEvS5_RKT_EUliE_EEviT1_,(.L_x_42341 - _ZN2at6native18elementwise_kernelILi128ELi4EZNS0_15gpu_kernel_implINS0_13AUnaryFunctorIbbbZNS0_19minimum_kernel_cudaERNS_18TensorIteratorBaseEEUlbbE_EEEEvS5_RKT_EUliE_EEviT1_)
        .other          _ZN2at6native18elementwise_kernelILi128ELi4EZNS0_15gpu_kernel_implINS0_13AUnaryFunctorIbbbZNS0_19minimum_kernel_cudaERNS_18TensorIteratorBaseEEUlbbE_EEEEvS5_RKT_EUliE_EEviT1_,@"STO_CUDA_ENTRY STV_DEFAULT"
_ZN2at6native18elementwise_kernelILi128ELi4EZNS0_15gpu_kernel_implINS0_13AUnaryFunctorIbbbZNS0_19minimum_kernel_cudaERNS_18TensorIteratorBaseEEUlbbE_EEEEvS5_RKT_EUliE_EEviT1_:
.text._ZN2at6native18elementwise_kernelILi128ELi4EZNS0_15gpu_kernel_implINS0_13AUnaryFunctorIbbbZNS0_19minimum_kernel_cudaERNS_18TensorIteratorBaseEEUlbbE_EEEEvS5_RKT_EUliE_EEviT1_:
        /* <DEDUP_REMOVED lines=314> */
.L_x_25278:
        /* <DEDUP_REMOVED lines=18> */
[----:B------:R-:W2:Y:S02]  /*14c0*/  LDG.E.U8 R2, desc[UR36][R2.64] ;  /* 0x0000002402027981 */ /* 0x000ea4000c1e1100 */
[----:B--2---:R-:W-:Y:S01]  /*14d0*/  ISETP.NE.AND P0, PT, R2, RZ, PT ;  /* 0x000000ff0200720c */ /* 0x004fe20003f05270 */
[----:B------:R-:W-:-:S12]  /*14e0*/  BRA `(.L_x_25284) ;  /* 0x0000000c00807947 */ /* 0x000fd80003800000 */
.L_x_25282:
[----:B------:R-:W2:Y:S02]  /*14f0*/  LDG.E.U8 R2, desc[UR36][R2.64] ;  /* 0x0000002402027981 */ /* 0x000ea4000c1e1100 */
[----:B--2---:R-:W-:Y:S01]  /*1500*/  ISETP.NE.AND P0, PT, R2, RZ, PT ;  /* 0x000000ff0200720c */ /* 0x004fe20003f05270 */
[----:B------:R-:W-:-:S12]  /*1510*/  BRA `(.L_x_25284) ;  /* 0x0000000c00747947 */ /* 0x000fd80003800000 */
.L_x_25281:
[----:B------:R-:W-:-:S13]  /*1520*/  ISETP.NE.AND P0, PT, R4, 0x2, PT ;  /* 0x000000020400780c */ /* 0x000fda0003f05270 */
[----:B------:R-:W-:Y:S05]  /*1530*/  @!P0 BRA `(.L_x_25285) ;  /* 0x00000000002c8947 */ /* 0x000fea0003800000 */
[----:B------:R-:W-:-:S13]  /*1540*/  ISETP.NE.AND P0, PT, R4, 0x3, PT ;  /* 0x000000030400780c */ /* 0x000fda0003f05270 */
[----:B------:R-:W-:Y:S05]  /*1550*/  @!P0 BRA `(.L_x_25286) ;  /* 0x0000000000188947 */ /* 0x000fea0003800000 */
[----:B------:R-:W-:-:S13]  /*1560*/  ISETP.NE.AND P0, PT, R4, 0x4, PT ;  /* 0x000000040400780c */ /* 0x000fda0003f05270 */
[----:B------:R-:W-:Y:S05]  /*1570*/  @P0 BRA `(.L_x_25283) ;  /* 0x0000000800fc0947 */ /* 0x000fea0003800000 */
[----:B------:R-:W2:Y:S02]  /*1580*/  LDG.E.64 R2, desc[UR36][R2.64] ;  /* 0x0000002402027981 */ /* 0x000ea4000c1e1b00 */
[----:B--2---:R-:W-:-:S04]  /*1590*/  ISETP.NE.U32.AND P0, PT, R2, RZ, PT ;  /* 0x000000ff0200720c */ /* 0x004fc80003f05070 */
[----:B------:R-:W-:Y:S01]  /*15a0*/  ISETP.NE.AND.EX P0, PT, R3, RZ, PT, P0 ;  /* 0x000000ff0300720c */ /* 0x000fe20003f05300 */
[----:B------:R-:W-:-:S12]  /*15b0*/  BRA `(.L_x_25284) ;  /* 0x0000000c004c7947 */ /* 0x000fd80003800000 */
.L_x_25286:
[----:B------:R-:W2:Y:S02]  /*15c0*/  LDG.E R2, desc[UR36][R2.64] ;  /* 0x0000002402027981 */ /* 0x000ea4000c1e1900 */
[----:B--2---:R-:W-:Y:S01]  /*15d0*/  ISETP.NE.AND P0, PT, R2, RZ, PT ;  /* 0x000000ff0200720c */ /* 0x004fe20003f05270 */
[----:B------:R-:W-:-:S12]  /*15e0*/  BRA `(.L_x_25284) ;  /* 0x0000000c00407947 */ /* 0x000fd80003800000 */
.L_x_25285:
[----:B------:R-:W2:Y:S02]  /*15f0*/  LDG.E.U16 R2, desc[UR36][R2.64] ;  /* 0x0000002402027981 */ /* 0x000ea4000c1e1500 */
[----:B--2---:R-:W-:Y:S01]  /*1600*/  ISETP.NE.AND P0, PT, R2, RZ, PT ;  /* 0x000000ff0200720c */ /* 0x004fe20003f05270 */
[----:B------:R-:W-:-:S12]  /*1610*/  BRA `(.L_x_25284) ;  /* 0x0000000c00347947 */ /* 0x000fd80003800000 */
.L_x_25280:
[----:B------:R-:W-:-:S13]  /*1620*/  ISETP.GT.AND P0, PT, R4, 0x6, PT ;  /* 0x000000060400780c */ /* 0x000fda0003f04270 */
[----:B------:R-:W-:Y:S05]  /*1630*/  @P0 BRA `(.L_x_25287) ;  /* 0x00000000002c0947 */ /* 0x000fea0003800000 */
[----:B------:R-:W-:-:S13]  /*1640*/  ISETP.NE.AND P0, PT, R4, 0x5, PT ;  /* 0x000000050400780c */ /* 0x000fda0003f05270 */
[----:B------:R-:W-:Y:S05]  /*1650*/  @!P0 BRA `(.L_x_25288) ;  /* 0x0000000000148947 */ /* 0x000fea0003800000 */
[----:B------:R-:W-:-:S13]  /*1660*/  ISETP.NE.AND P0, PT, R4, 0x6, PT ;  /* 0x000000060400780c */ /* 0x000fda0003f05270 */
[----:B------:R-:W-:Y:S05]  /*1670*/  @P0 BRA `(.L_x_25283) ;  /* 0x0000000800bc0947 */ /* 0x000fea0003800000 */
[----:B------:R-:W2:Y:S02]  /*1680*/  LDG.E R2, desc[UR36][R2.64] ;  /* 0x0000002402027981 */ /* 0x000ea4000c1e1900 */
[----:B--2---:R-:W-:Y:S01]  /*1690*/  FSETP.NEU.FTZ.AND P0, PT, R2, RZ, PT ;  /* 0x000000ff0200720b */ /* 0x004fe20003f1d000 */
[----:B------:R-:W-:-:S12]  /*16a0*/  BRA `(.L_x_25284) ;  /* 0x0000000c00107947 */ /* 0x000fd80003800000 */
.L_x_25288:
[----:B------:R-:W2:Y:S02]  /*16b0*/  LDG.E.U16 R0, desc[UR36][R2.64] ;  /* 0x0000002402007981 */ /* 0x000ea4000c1e1500 */
[----:B--2---:R-:W-:-:S05]  /*16c0*/  HADD2.F32 R0, -RZ, R0.H0_H0 ;  /* 0x20000000ff007230 */ /* 0x004fca0000004100 */
[----:B------:R-:W-:Y:S01]  /*16d0*/  FSETP.NEU.FTZ.AND P0, PT, R0, RZ, PT ;  /* 0x000000ff0000720b */ /* 0x000fe20003f1d000 */
[----:B------:R-:W-:-:S12]  /*16e0*/  BRA `(.L_x_25284) ;  /* 0x0000000c00007947 */ /* 0x000fd80003800000 */
.L_x_25287:
[----:B------:R-:W-:-:S13]  /*16f0*/  ISETP.NE.AND P0, PT, R4, 0x7, PT ;  /* 0x000000070400780c */ /* 0x000fda0003f05270 */
[----:B------:R-:W-:Y:S05]  /*1700*/  @!P0 BRA `(.L_x_25289) ;  /* 0x00000000004c8947 */ /* 0x000fea0003800000 */
[----:B------:R-:W-:-:S13]  /*1710*/  ISETP.NE.AND P0, PT, R4, 0x8, PT ;  /* 0x000000080400780c */ /* 0x000fda0003f05270 */
[----:B------:R-:W-:Y:S05]  /*1720*/  @!P0 BRA `(.L_x_25290) ;  /* 0x00000000001c8947 */ /* 0x000fea0003800000 */
[----:B------:R-:W-:-:S13]  /*1730*/  ISETP.NE.AND P0, PT, R4, 0x9, PT ;  /* 0x000000090400780c */ /* 0x000fda0003f05270 */
[----:B------:R-:W-:Y:S05]  /*1740*/  @P0 BRA `(.L_x_25283) ;  /* 0x0000000800880947 */ /* 0x000fea0003800000 */
[----:B------:R-:W2:Y:S02]  /*1750*/  LDG.E.64 R2, desc[UR36][R2.64] ;  /* 0x0000002402027981 */ /* 0x000ea4000c1e1b00 */
[----:B--2---:R-:W-:Y:S02]  /*1760*/  FSETP.NEU.FTZ.AND P0, PT, R2, RZ, PT ;  /* 0x000000ff0200720b */ /* 0x004fe40003f1d000 */
[----:B------:R-:W-:-:S04]  /*1770*/  FSETP.NEU.FTZ.AND P1, PT, R3, RZ, PT ;  /* 0x000000ff0300720b */ /* 0x000fc80003f3d000 */
[----:B------:R-:W-:Y:S01]  /*1780*/  PLOP3.LUT P0, PT, P0, P1, PT, 0xa8, 0x0 ;  /* 0x000000000000781c */ /* 0x000fe20000703570 */
[----:B------:R-:W-:-:S12]  /*1790*/  BRA `(.L_x_25284) ;  /* 0x0000000800d47947 */ /* 0x000fd80003800000 */
.L_x_25290:
[----:B------:R-:W2:Y:S02]  /*17a0*/  LDG.E R2, desc[UR36][R2.64] ;  /* 0x0000002402027981 */ /* 0x000ea4000c1e1900 */
[----:B--2---:R-:W-:-:S05]  /*17b0*/  HADD2.F32 R0, -RZ, R2.H0_H0 ;  /* 0x20000002ff007230 */ /* 0x004fca0000004100 */
[----:B------:R-:W-:Y:S01]  /*17c0*/  FSETP.NEU.FTZ.AND P0, PT, R0, RZ, PT ;  /* 0x000000ff0000720b */ /* 0x000fe20003f1d000 */
[----:B------:R-:W-:-:S12]  /*17d0*/  IMAD.MOV.U32 R0, RZ, RZ, 0x1 ;  /* 0x00000001ff007424 */ /* 0x000fd800078e00ff */
[----:B------:R-:W-:-:S05]  /*17e0*/  @!P0 HADD2.F32 R4, -RZ, R2.H1_H1 ;  /* 0x30000002ff048230 */ /* 0x000fca0000004100 */
[----:B------:R-:W-:-:S04]  /*17f0*/  @!P0 FSETP.NEU.FTZ.AND P1, PT, R4, RZ, PT ;  /* 0x000000ff0400820b */ /* 0x000fc80003f3d000 */
[----:B------:R-:W-:-:S04]  /*1800*/  @!P0 SEL R0, RZ, 0x1, !P1 ;  /* 0x00000001ff008807 */ /* 0x000fc80004800000 */
[----:B------:R-:W-:-:S04]  /*1810*/  PRMT R0, R0, 0x9910, RZ ;  /* 0x0000991000007816 */ /* 0x000fc800000000ff */
[----:B------:R-:W-:Y:S01]  /*1820*/  ISETP.NE.AND P0, PT, R0, RZ, PT ;  /* 0x000000ff0000720c */ /* 0x000fe20003f05270 */
[----:B------:R-:W-:-:S12]  /*1830*/  BRA `(.L_x_25284) ;  /* 0x0000000800ac7947 */ /* 0x000fd80003800000 */
.L_x_25289:
[----:B------:R-:W2:Y:S02]  /*1840*/  LDG.E.64 R2, desc[UR36][R2.64] ;  /* 0x0000002402027981 */ /* 0x000ea4000c1e1b00 */
[----:B--2---:R-:W-:Y:S01]  /*1850*/  DSETP.NEU.AND P0, PT, R2, RZ, PT ;  /* 0x000000ff0200722a */ /* 0x004fe20003f0d000 */
[----:B------:R-:W-:-:S13]  /*1860*/  BRA `(.L_x_25284) ;  /* 0x0000000800a07947 */ /* 0x000fda0003800000 */
.L_x_25279:
        /* <DEDUP_REMOVED lines=9> */
[----:B--2---:R-:W-:Y:S01]  /*1900*/  ISETP.NE.AND P0, PT, R2, RZ, PT ;  /* 0x000000ff0200720c */ /* 0x004fe20003f05270 */
[----:B------:R-:W-:-:S12]  /*1910*/  BRA `(.L_x_25284) ;  /* 0x0000000800747947 */ /* 0x000fd80003800000 */
.L_x_25293:
[----:B------:R-:W2:Y:S02]  /*1920*/  LDG.E.128 R4, desc[UR36][R2.64] ;  /* 0x0000002402047981 */ /* 0x000ea4000c1e1d00 */
[----:B--2---:R-:W-:-:S06]  /*1930*/  DSETP.NEU.AND P0, PT, R6, RZ, PT ;  /* 0x000000ff0600722a */ /* 0x004fcc0003f0d000 */
[----:B------:R-:W-:Y:S01]  /*1940*/  DSETP.NEU.OR P0, PT, R4, RZ, P0 ;  /* 0x000000ff0400722a */ /* 0x000fe2000070d400 */
[----:B------:R-:W-:-:S13]  /*1950*/  BRA `(.L_x_25284) ;  /* 0x0000000800647947 */ /* 0x000fda0003800000 */
.L_x_25292:
        /* <DEDUP_REMOVED lines=25> */
[----:B------:R-:W-:Y:S01]  /*1af0*/  FSETP.NEU.FTZ.AND P0, PT, R5, RZ, PT ;  /* 0x000000ff0500720b */ /* 0x000fe20003f1d000 */
[----:B------:R-:W-:-:S12]  /*1b00*/  BRA `(.L_x_25284) ;  /* 0x0000000400f87947 */ /* 0x000fd80003800000 */
.L_x_25295:
        /* <DEDUP_REMOVED lines=12> */
[----:B------:R-:W-:Y:S01]  /*1bd0*/  FSETP.NEU.FTZ.AND P0, PT, R4, RZ, PT ;  /* 0x000000ff0400720b */ /* 0x000fe20003f1d000 */
[----:B------:R-:W-:-:S12]  /*1be0*/  BRA `(.L_x_25284) ;  /* 0x0000000400c07947 */ /* 0x000fd80003800000 */
.L_x_25294:
[----:B------:R-:W2:Y:S02]  /*1bf0*/  LDG.E.U16 R0, desc[UR36][R2.64] ;  /* 0x0000002402007981 */ /* 0x000ea4000c1e1500 */
[----:B--2---:R-:W-:-:S05]  /*1c00*/  IMAD.U32 R0, R0, 0x10000, RZ ;  /* 0x0001000000007824 */ /* 0x004fca00078e00ff */
[----:B------:R-:W-:Y:S01]  /*1c10*/  FSETP.NEU.FTZ.AND P0, PT, R0, RZ, PT ;  /* 0x000000ff0000720b */ /* 0x000fe20003f1d000 */
[----:B------:R-:W-:-:S12]  /*1c20*/  BRA `(.L_x_25284) ;  /* 0x0000000400b07947 */ /* 0x000fd80003800000 */
.L_x_25291:
        /* <DEDUP_REMOVED lines=9> */
[----:B--2---:R-:W-:Y:S01]  /*1cc0*/  ISETP.NE.AND P0, PT, R2, RZ, PT ;  /* 0x000000ff0200720c */ /* 0x004fe20003f05270 */
[----:B------:R-:W-:-:S12]  /*1cd0*/  BRA `(.L_x_25284) ;  /* 0x0000000400847947 */ /* 0x000fd80003800000 */
.L_x_25298:
        /* <DEDUP_REMOVED lines=21> */
.L_x_25302:
[----:B------:R-:W-:Y:S05]  /*1e30*/  BSYNC B1 ;  /* 0x0000000000017941 */ /* 0x000fea0003800000 */
.L_x_25301:
[----:B------:R-:W-:Y:S01]  /*1e40*/  LEA R3, R0, 0x3b800000, 0x17 ;  /* 0x3b80000000037811 */ /* 0x000fe200078eb8ff */
[----:B------:R-:W-:-:S05]  /*1e50*/  IMAD.SHL.U32 R0, R2, 0x100000, RZ ;  /* 0x0010000002007824 */ /* 0x000fca00078e00ff */
[----:B------:R-:W-:-:S07]  /*1e60*/  LOP3.LUT R0, R3, R0, R4, 0xfe, !PT ;  /* 0x0000000003007212 */ /* 0x000fce00078efe04 */
.L_x_25300:
[----:B------:R-:W-:Y:S05]  /*1e70*/  BSYNC B0 ;  /* 0x0000000000007941 */ /* 0x000fea0003800000 */
.L_x_25299:
[----:B------:R-:W-:Y:S01]  /*1e80*/  FSETP.NEU.FTZ.AND P0, PT, R0, RZ, PT ;  /* 0x000000ff0000720b */ /* 0x000fe20003f1d000 */
[----:B------:R-:W-:-:S12]  /*1e90*/  BRA `(.L_x_25284) ;  /* 0x0000000400147947 */ /* 0x000fd80003800000 */
.L_x_25297:
        /* <DEDUP_REMOVED lines=21> */
.L_x_25306:
[----:B------:R-:W-:Y:S05]  /*1ff0*/  BSYNC B1 ;  /* 0x0000000000017941 */ /* 0x000fea0003800000 */
.L_x_25305:
[----:B------:R-:W-:Y:S01]  /*2000*/  LEA R3, R0, 0x37800000, 0x17 ;  /* 0x3780000000037811 */ /* 0x000fe200078eb8ff */
[----:B------:R-:W-:-:S05]  /*2010*/  IMAD.SHL.U32 R0, R2, 0x200000, RZ ;  /* 0x0020000002007824 */ /* 0x000fca00078e00ff */
[----:B------:R-:W-:-:S07]  /*2020*/  LOP3.LUT R0, R3, R0, R4, 0xfe, !PT ;  /* 0x0000000003007212 */ /* 0x000fce00078efe04 */
.L_x_25304:
[----:B------:R-:W-:Y:S05]  /*2030*/  BSYNC B0 ;  /* 0x0000000000007941 */ /* 0x000fea0003800000 */
.L_x_25303:
[----:B------:R-:W-:Y:S01]  /*2040*/  FSETP.NEU.FTZ.AND P0, PT, R0, RZ, PT ;  /* 0x000000ff0000720b */ /* 0x000fe20003f1d000 */
[----:B------:R-:W-:-:S12]  /*2050*/  BRA `(.L_x_25284) ;  /* 0x0000000000a47947 */ /* 0x000fd80003800000 */
.L_x_25296:
        /* <DEDUP_REMOVED lines=14> */
.L_x_25310:
[----:B------:R-:W-:Y:S05]  /*2140*/  BSYNC B0 ;  /* 0x0000000000007941 */ /* 0x000fea0003800000 */
.L_x_25309:
[----:B------:R-:W-:Y:S01]  /*2150*/  FSETP.NEU.FTZ.AND P0, PT, R0, RZ, PT ;  /* 0x000000ff0000720b */ /* 0x000fe20003f1d000 */
[----:B------:R-:W-:-:S12]  /*2160*/  BRA `(.L_x_25284) ;  /* 0x0000000000607947 */ /* 0x000fd80003800000 */
.L_x_25283:
        /* <DEDUP_REMOVED lines=16> */
.L_x_25311:
[----:B------:R-:W-:Y:S01]  /*2270*/  PLOP3.LUT P0, PT, PT, PT, PT, 0x8, 0x0 ;  /* 0x000000000000781c */ /* 0x000fe20003f0e170 */
[----:B------:R-:W-:-:S12]  /*2280*/  BRA `(.L_x_25284) ;  /* 0x0000000000187947 */ /* 0x000fd80003800000 */
.L_x_25308:
[----:B------:R-:W2:Y:S02]  /*2290*/  LDG.E.64 R2, desc[UR36][R2.64] ;  /* 0x0000002402027981 */ /* 0x000ea4000c1e1b00 */
[----:B--2---:R-:W-:-:S04]  /*22a0*/  ISETP.NE.U32.AND P0, PT, R2, RZ, PT ;  /* 0x000000ff0200720c */ /* 0x004fc80003f05070 */
[----:B------:R-:W-:Y:S01]  /*22b0*/  ISETP.NE.AND.EX P0, PT, R3, RZ, PT, P0 ;  /* 0x000000ff0300720c */ /* 0x000fe20003f05300 */
[----:B------:R-:W-:-:S12]  /*22c0*/  BRA `(.L_x_25284) ;  /* 0x0000000000087947 */ /* 0x000fd80003800000 */
.L_x_25307:
[----:B------:R-:W2:Y:S02]  /*22d0*/  LDG.E R2, desc[UR36][R2.64] ;  /* 0x0000002402027981 */ /* 0x000ea4000c1e1900 */
[----:B--2---:R-:W-:-:S13]  /*22e0*/  ISETP.NE.AND P0, PT, R2, RZ, PT ;  /* 0x000000ff0200720c */ /* 0x004fda0003f05270 */
.L_x_25284:
[----:B------:R-:W0:Y:S01]  /*22f0*/  LDC.U8 R3, c[0x0][0x422] ;  /* 0x00010880ff037b82 */ /* 0x000e220000000000 */
[----:B------:R-:W-:Y:S02]  /*2300*/  ULDC.U8 UR4, c[0x0][0x421] ;  /* 0x0001084000047ab9 */ /* 0x000fe40000000000 */
[----:B------:R-:W-:-:S04]  /*2310*/  ISETP.NE.AND P0, PT, RZ, UR4, P0 ;  /* 0x00000004ff007c0c */ /* 0x000fc80008705270 */
[----:B------:R-:W-:Y:S02]  /*2320*/  SEL R2, RZ, 0x1, !P0 ;  /* 0x00000001ff027807 */ /* 0x000fe40004000000 */
        /* <DEDUP_REMOVED lines=13> */
.L_x_25315:
[----:B------:R3:W-:Y:S01]  /*2400*/  STG.E.U8 desc[UR36][R16.64], R2 ;  /* 0x0000000210007986 */ /* 0x0007e2000c101124 */
[----:B------:R-:W-:Y:S05]  /*2410*/  BRA `(.L_x_25317) ;  /* 0x0000000c00487947 */ /* 0x000fea0003800000 */
.L_x_25314:
        /* <DEDUP_REMOVED lines=9> */
.L_x_25319:
[----:B------:R1:W-:Y:S01]  /*24b0*/  STG.E desc[UR36][R16.64], R2 ;  /* 0x0000000210007986 */ /* 0x0003e2000c101924 */
[----:B------:R-:W-:Y:S05]  /*24c0*/  BRA `(.L_x_25317) ;  /* 0x0000000c001c7947 */ /* 0x000fea0003800000 */
.L_x_25318:
[----:B------:R2:W-:Y:S01]  /*24d0*/  STG.E.U16 desc[UR36][R16.64], R2 ;  /* 0x0000000210007986 */ /* 0x0005e2000c101524 */
[----:B------:R-:W-:Y:S05]  /*24e0*/  BRA `(.L_x_25317) ;  /* 0x0000000c00147947 */ /* 0x000fea0003800000 */
.L_x_25313:
[----:B------:R-:W-:-:S13]  /*24f0*/  ISETP.GT.AND P0, PT, R0, 0x6, PT ;  /* 0x000000060000780c */ /* 0x000fda0003f04270 */
[----:B------:R-:W-:Y:S05]  /*2500*/  @P0 BRA `(.L_x_25320) ;  /* 0x00000000002c0947 */ /* 0x000fea0003800000 */
[----:B------:R-:W-:-:S13]  /*2510*/  ISETP.NE.AND P0, PT, R0, 0x5, PT ;  /* 0x000000050000780c */ /* 0x000fda0003f05270 */
[----:B------:R-:W-:Y:S05]  /*2520*/  @!P0 BRA `(.L_x_25321) ;  /* 0x0000000000148947 */ /* 0x000fea0003800000 */
[----:B------:R-:W-:-:S13]  /*2530*/  ISETP.NE.AND P0, PT, R0, 0x6, PT ;  /* 0x000000060000780c */ /* 0x000fda0003f05270 */
[----:B------:R-:W-:Y:S05]  /*2540*/  @P0 BRA `(.L_x_25316) ;  /* 0x0000000800a80947 */ /* 0x000fea0003800000 */
[----:B------:R-:W-:-:S05]  /*2550*/  I2FP.F32.U32 R3, R2 ;  /* 0x0000000200037245 */ /* 0x000fca0000201000 */
[----:B------:R0:W-:Y:S01]  /*2560*/  STG.E desc[UR36][R16.64], R3 ;  /* 0x0000000310007986 */ /* 0x0001e2000c101924 */
[----:B------:R-:W-:Y:S05]  /*2570*/  BRA `(.L_x_25317) ;  /* 0x0000000800f07947 */ /* 0x000fea0003800000 */
.L_x_25321:
[----:B------:R-:W-:-:S04]  /*2580*/  I2FP.F32.U32 R0, R2 ;  /* 0x0000000200007245 */ /* 0x000fc80000201000 */
[----:B------:R-:W-:-:S05]  /*2590*/  F2FP.F16.F32.PACK_AB R0, RZ, R0 ;  /* 0x00000000ff00723e */ /* 0x000fca00000000ff */
[----:B------:R0:W-:Y:S01]  /*25a0*/  STG.E.U16 desc[UR36][R16.64], R0 ;  /* 0x0000000010007986 */ /* 0x0001e2000c101524 */
[----:B------:R-:W-:Y:S05]  /*25b0*/  BRA `(.L_x_25317) ;  /* 0x0000000800e07947 */ /* 0x000fea0003800000 */
.L_x_25320:
[----:B------:R-:W-:-:S13]  /*25c0*/  ISETP.NE.AND P0, PT, R0, 0x7, PT ;  /* 0x000000070000780c */ /* 0x000fda0003f05270 */
[----:B------:R-:W-:Y:S05]  /*25d0*/  @!P0 BRA `(.L_x_25322) ;  /* 0x0000000000348947 */ /* 0x000fea0003800000 */
[----:B------:R-:W-:-:S13]  /*25e0*/  ISETP.NE.AND P0, PT, R0, 0x8, PT ;  /* 0x000000080000780c */ /* 0x000fda0003f05270 */
[----:B------:R-:W-:Y:S05]  /*25f0*/  @!P0 BRA `(.L_x_25323) ;  /* 0x0000000000188947 */ /* 0x000fea0003800000 */
[----:B------:R-:W-:-:S13]  /*2600*/  ISETP.NE.AND P0, PT, R0, 0x9, PT ;  /* 0x000000090000780c */ /* 0x000fda0003f05270 */
[----:B------:R-:W-:Y:S05]  /*2610*/  @P0 BRA `(.L_x_25316) ;  /* 0x0000000800740947 */ /* 0x000fea0003800000 */
[----:B------:R-:W-:Y:S01]  /*2620*/  I2FP.F32.U32 R2, R2 ;  /* 0x0000000200027245 */ /* 0x000fe20000201000 */
[----:B------:R-:W-:-:S05]  /*2630*/  IMAD.MOV.U32 R3, RZ, RZ, RZ ;  /* 0x000000ffff037224 */ /* 0x000fca00078e00ff */
[----:B------:R0:W-:Y:S01]  /*2640*/  STG.E.64 desc[UR36][R16.64], R2 ;  /* 0x0000000210007986 */ /* 0x0001e2000c101b24 */
[----:B------:R-:W-:Y:S05]  /*2650*/  BRA `(.L_x_25317) ;  /* 0x0000000800b87947 */ /* 0x000fea0003800000 */
.L_x_25323:
[----:B------:R-:W-:-:S04]  /*2660*/  I2FP.F32.U32 R2, R2 ;  /* 0x0000000200027245 */ /* 0x000fc80000201000 */
[----:B------:R-:W-:-:S04]  /*2670*/  F2FP.F16.F32.PACK_AB R3, RZ, R2 ;  /* 0x00000002ff03723e */ /* 0x000fc800000000ff */
[----:B------:R-:W-:-:S05]  /*2680*/  PRMT R3, R3, 0x5410, RZ ;  /* 0x0000541003037816 */ /* 0x000fca00000000ff */
[----:B------:R0:W-:Y:S01]  /*2690*/  STG.E desc[UR36][R16.64], R3 ;  /* 0x0000000310007986 */ /* 0x0001e2000c101924 */
[----:B------:R-:W-:Y:S05]  /*26a0*/  BRA `(.L_x_25317) ;  /* 0x0000000800a47947 */ /* 0x000fea0003800000 */
.L_x_25322:
[----:B------:R-:W0:Y:S02]  /*26b0*/  I2F.F64.U32 R2, R2 ;  /* 0x0000000200027312 */ /* 0x000e240000201800 */
[----:B0-----:R0:W-:Y:S01]  /*26c0*/  STG.E.64 desc[UR36][R16.64], R2 ;  /* 0x0000000210007986 */ /* 0x0011e2000c101b24 */
[----:B------:R-:W-:Y:S05]  /*26d0*/  BRA `(.L_x_25317) ;  /* 0x0000000800987947 */ /* 0x000fea0003800000 */
.L_x_25312:
        /* <DEDUP_REMOVED lines=8> */
[----:B------:R0:W-:Y:S01]  /*2760*/  STG.E.U8 desc[UR36][R16.64], R2 ;  /* 0x0000000210007986 */ /* 0x0001e2000c101124 */
[----:B------:R-:W-:Y:S05]  /*2770*/  BRA `(.L_x_25317) ;  /* 0x0000000800707947 */ /* 0x000fea0003800000 */
.L_x_25326:
[----:B------:R-:W0:Y:S01]  /*2780*/  I2F.F64.U32 R4, R2 ;  /* 0x0000000200047312 */ /* 0x000e220000201800 */
[----:B------:R-:W-:-:S05]  /*2790*/  CS2R R6, SRZ ;  /* 0x0000000000067805 */ /* 0x000fca000001ff00 */
[----:B0-----:R0:W-:Y:S01]  /*27a0*/  STG.E.128 desc[UR36][R16.64], R4 ;  /* 0x0000000410007986 */ /* 0x0011e2000c101d24 */
[----:B------:R-:W-:Y:S05]  /*27b0*/  BRA `(.L_x_25317) ;  /* 0x0000000800607947 */ /* 0x000fea0003800000 */
.L_x_25325:
[----:B------:R-:W-:-:S13]  /*27c0*/  ISETP.NE.AND P0, PT, R0, 0xf, PT ;  /* 0x0000000f0000780c */ /* 0x000fda0003f05270 */
[----:B------:R-:W-:Y:S05]  /*27d0*/  @!P0 BRA `(.L_x_25327) ;  /* 0x0000000000b48947 */ /* 0x000fea0003800000 */
[----:B------:R-:W-:-:S13]  /*27e0*/  ISETP.NE.AND P0, PT, R0, 0x17, PT ;  /* 0x000000170000780c */ /* 0x000fda0003f05270 */
[----:B------:R-:W-:Y:S05]  /*27f0*/  @!P0 BRA `(.L_x_25328) ;  /* 0x0000000000548947 */ /* 0x000fea0003800000 */
[----:B------:R-:W-:-:S13]  /*2800*/  ISETP.NE.AND P0, PT, R0, 0x18, PT ;  /* 0x000000180000780c */ /* 0x000fda0003f05270 */
[----:B------:R-:W-:Y:S05]  /*2810*/  @P0 BRA `(.L_x_25316) ;  /* 0x0000000400f40947 */ /* 0x000fea0003800000 */
[----:B------:R-:W-:Y:S01]  /*2820*/  I2FP.F32.U32 R5, R2 ;  /* 0x0000000200057245 */ /* 0x000fe20000201000 */
        /* <DEDUP_REMOVED lines=14> */
.L_x_25330:
[----:B------:R-:W-:Y:S05]  /*2910*/  BSYNC B0 ;  /* 0x0000000000007941 */ /* 0x000fea0003800000 */
.L_x_25329:
[----:B------:R-:W-:-:S05]  /*2920*/  LOP3.LUT R3, R0, R3, RZ, 0xfc, !PT ;  /* 0x0000000300037212 */ /* 0x000fca00078efcff */
[----:B------:R0:W-:Y:S01]  /*2930*/  STG.E.U8 desc[UR36][R16.64], R3 ;  /* 0x0000000310007986 */ /* 0x0001e2000c101124 */
[----:B------:R-:W-:Y:S05]  /*2940*/  BRA `(.L_x_25317) ;  /* 0x0000000400fc7947 */ /* 0x000fea0003800000 */
.L_x_25328:
[----:B------:R-:W-:Y:S01]  /*2950*/  I2FP.F32.U32 R3, R2 ;  /* 0x0000000200037245 */ /* 0x000fe20000201000 */
        /* <DEDUP_REMOVED lines=12> */
.L_x_25332:
[----:B------:R-:W-:Y:S01]  /*2a20*/  IMAD.MOV.U32 R0, RZ, RZ, 0x7f ;  /* 0x0000007fff007424 */ /* 0x000fe200078e00ff */
[----:B------:R-:W-:-:S04]  /*2a30*/  ISETP.GT.U32.AND P0, PT, R2, 0x7f800000, PT ;  /* 0x7f8000000200780c */ /* 0x000fc80003f04070 */
[----:B------:R-:W-:-:S09]  /*2a40*/  SEL R0, R0, 0x7c, P0 ;  /* 0x0000007c00007807 */ /* 0x000fd20000000000 */
.L_x_25333:
[----:B------:R-:W-:Y:S05]  /*2a50*/  BSYNC B0 ;  /* 0x0000000000007941 */ /* 0x000fea0003800000 */
.L_x_25331:
[----:B------:R-:W-:-:S04]  /*2a60*/  LOP3.LUT R2, R3, 0x80000000, RZ, 0xc0, !PT ;  /* 0x8000000003027812 */ /* 0x000fc800078ec0ff */
[----:B------:R-:W-:-:S04]  /*2a70*/  SHF.R.U32.HI R3, RZ, 0x18, R2 ;  /* 0x00000018ff037819 */ /* 0x000fc80000011602 */
[----:B------:R-:W-:-:S05]  /*2a80*/  LOP3.LUT R3, R0, R3, RZ, 0xfc, !PT ;  /* 0x0000000300037212 */ /* 0x000fca00078efcff */
[----:B------:R0:W-:Y:S01]  /*2a90*/  STG.E.U8 desc[UR36][R16.64], R3 ;  /* 0x0000000310007986 */ /* 0x0001e2000c101124 */
[----:B------:R-:W-:Y:S05]  /*2aa0*/  BRA `(.L_x_25317) ;  /* 0x0000000400a47947 */ /* 0x000fea0003800000 */
.L_x_25327:
[----:B------:R-:W-:-:S04]  /*2ab0*/  I2FP.F32.U32 R0, R2 ;  /* 0x0000000200007245 */ /* 0x000fc80000201000 */
[----:B------:R-:W-:-:S05]  /*2ac0*/  F2FP.BF16.F32.PACK_AB R0, RZ, R0 ;  /* 0x00000000ff00723e */ /* 0x000fca00000010ff */
[----:B------:R0:W-:Y:S01]  /*2ad0*/  STG.E.U16 desc[UR36][R16.64], R0 ;  /* 0x0000000010007986 */ /* 0x0001e2000c101524 */
[----:B------:R-:W-:Y:S05]  /*2ae0*/  BRA `(.L_x_25317) ;  /* 0x0000000400947947 */ /* 0x000fea0003800000 */
.L_x_25324:
        /* <DEDUP_REMOVED lines=10> */
.L_x_25336:
[----:B------:R-:W-:Y:S01]  /*2b90*/  I2FP.F32.U32 R3, R2 ;  /* 0x0000000200037245 */ /* 0x000fe20000201000 */
        /* <DEDUP_REMOVED lines=16> */
.L_x_25339:
[----:B------:R-:W-:-:S04]  /*2ca0*/  LOP3.LUT R2, R3, 0x80000000, RZ, 0xc0, !PT ;  /* 0x8000000003027812 */ /* 0x000fc800078ec0ff */
[----:B------:R-:W-:-:S04]  /*2cb0*/  SHF.R.U32.HI R3, RZ, 0x18, R2 ;  /* 0x00000018ff037819 */ /* 0x000fc80000011602 */
[----:B------:R-:W-:-:S04]  /*2cc0*/  LOP3.LUT R0, R0, R3, RZ, 0xfc, !PT ;  /* 0x0000000300007212 */ /* 0x000fc800078efcff */
[----:B------:R-:W-:-:S07]  /*2cd0*/  PRMT R8, R0, 0x7610, R8 ;  /* 0x0000761000087816 */ /* 0x000fce0000000008 */
.L_x_25338:
[----:B------:R-:W-:Y:S05]  /*2ce0*/  BSYNC B0 ;  /* 0x0000000000007941 */ /* 0x000fea0003800000 */
.L_x_25337:
[----:B------:R0:W-:Y:S01]  /*2cf0*/  STG.E.U8 desc[UR36][R16.64], R8 ;  /* 0x0000000810007986 */ /* 0x0001e2000c101124 */
[----:B------:R-:W-:Y:S05]  /*2d00*/  BRA `(.L_x_25317) ;  /* 0x00000004000c7947 */ /* 0x000fea0003800000 */
.L_x_25335:
        /* <DEDUP_REMOVED lines=17> */
.L_x_25342:
[----:B------:R-:W-:-:S04]  /*2e20*/  LOP3.LUT R2, R3, 0x80000000, RZ, 0xc0, !PT ;  /* 0x8000000003027812 */ /* 0x000fc800078ec0ff */
[----:B------:R-:W-:-:S04]  /*2e30*/  SHF.R.U32.HI R3, RZ, 0x18, R2 ;  /* 0x00000018ff037819 */ /* 0x000fc80000011602 */
[----:B------:R-:W-:-:S04]  /*2e40*/  LOP3.LUT R0, R0, R3, RZ, 0xfc, !PT ;  /* 0x0000000300007212 */ /* 0x000fc800078efcff */
[----:B------:R-:W-:-:S07]  /*2e50*/  PRMT R8, R0, 0x7610, R8 ;  /* 0x0000761000087816 */ /* 0x000fce0000000008 */
.L_x_25341:
[----:B------:R-:W-:Y:S05]  /*2e60*/  BSYNC B0 ;  /* 0x0000000000007941 */ /* 0x000fea0003800000 */
.L_x_25340:
[----:B------:R0:W-:Y:S01]  /*2e70*/  STG.E.U8 desc[UR36][R16.64], R8 ;  /* 0x0000000810007986 */ /* 0x0001e2000c101124 */
[----:B------:R-:W-:Y:S05]  /*2e80*/  BRA `(.L_x_25317) ;  /* 0x0000000000ac7947 */ /* 0x000fea0003800000 */
.L_x_25334:
[----:B------:R-:W-:-:S13]  /*2e90*/  ISETP.NE.AND P0, PT, R0, 0x1c, PT ;  /* 0x0000001c0000780c */ /* 0x000fda0003f05270 */
[----:B------:R-:W-:Y:S05]  /*2ea0*/  @!P0 BRA `(.L_x_25343) ;  /* 0x0000000000a08947 */ /* 0x000fea0003800000 */
[----:B------:R-:W-:-:S13]  /*2eb0*/  ISETP.NE.AND P0, PT, R0, 0x1d, PT ;  /* 0x0000001d0000780c */ /* 0x000fda0003f05270 */
[----:B------:R-:W-:Y:S05]  /*2ec0*/  @!P0 BRA `(.L_x_25344) ;  /* 0x00000000008c8947 */ /* 0x000fea0003800000 */
[----:B------:R-:W-:-:S13]  /*2ed0*/  ISETP.NE.AND P0, PT, R0, 0x2c, PT ;  /* 0x0000002c0000780c */ /* 0x000fda0003f05270 */
[----:B------:R-:W-:Y:S05]  /*2ee0*/  @P0 BRA `(.L_x_25316) ;  /* 0x0000000000400947 */ /* 0x000fea0003800000 */
[----:B------:R-:W-:-:S04]  /*2ef0*/  I2FP.F32.U32 R3, R2 ;  /* 0x0000000200037245 */ /* 0x000fc80000201000 */
        /* <DEDUP_REMOVED lines=15> */
.L_x_25316:
        /* <DEDUP_REMOVED lines=16> */
.L_x_25345:
[----:B------:R-:W-:Y:S05]  /*30f0*/  BRA `(.L_x_25317) ;  /* 0x0000000000107947 */ /* 0x000fea0003800000 */
.L_x_25344:
[----:B------:R-:W-:-:S05]  /*3100*/  IMAD.MOV.U32 R3, RZ, RZ, RZ ;  /* 0x000000ffff037224 */ /* 0x000fca00078e00ff */
[----:B------:R0:W-:Y:S01]  /*3110*/  STG.E.64 desc[UR36][R16.64], R2 ;  /* 0x0000000210007986 */ /* 0x0001e2000c101b24 */
[----:B------:R-:W-:Y:S05]  /*3120*/  BRA `(.L_x_25317) ;  /* 0x0000000000047947 */ /* 0x000fea0003800000 */
.L_x_25343:
[----:B------:R0:W-:Y:S02]  /*3130*/  STG.E desc[UR36][R16.64], R2 ;  /* 0x0000000210007986 */ /* 0x0001e4000c101924 */
.L_x_25317:
[----:B------:R-:W-:-:S04]  /*3140*/  IMAD R18, R23, 0x200, R18 ;  /* 0x0000020017127824 */ /* 0x000fc800078e0212 */
[----:B------:R-:W-:-:S07]  /*3150*/  VIADD R19, R18, 0x80 ;  /* 0x0000008012137836 */ /* 0x000fce0000000000 */
.L_x_25277:
[----:B------:R-:W-:Y:S05]  /*3160*/  BSYNC B6 ;  /* 0x0000000000067941 */ /* 0x000fea0003800000 */
.L_x_25276:
        /* <DEDUP_REMOVED lines=307> */
.L_x_25348:
        /* <DEDUP_REMOVED lines=21> */
.L_x_25352:
[----:B------:R-:W2:Y:S02]  /*45f0*/  LDG.E.U8 R2, desc[UR36][R2.64] ;  /* 0x0000002402027981 */ /* 0x000ea4000c1e1100 */
[----:B--2---:R-:W-:Y:S01]  /*4600*/  ISETP.NE.AND P0, PT, R2, RZ, PT ;  /* 0x000000ff0200720c */ /* 0x004fe20003f05270 */
[----:B------:R-:W-:-:S12]  /*4610*/  BRA `(.L_x_25354) ;  /* 0x0000000c00747947 */ /* 0x000fd80003800000 */
.L_x_25351:
        /* <DEDUP_REMOVED lines=10> */
.L_x_25356:
[----:B------:R-:W2:Y:S02]  /*46c0*/  LDG.E R2, desc[UR36][R2.64] ;  /* 0x0000002402027981 */ /* 0x000ea4000c1e1900 */
[----:B--2---:R-:W-:Y:S01]  /*46d0*/  ISETP.NE.AND P0, PT, R2, RZ, PT ;  /* 0x000000ff0200720c */ /* 0x004fe20003f05270 */
[----:B------:R-:W-:-:S12]  /*46e0*/  BRA `(.L_x_25354) ;  /* 0x0000000c00407947 */ /* 0x000fd80003800000 */
.L_x_25355:
[----:B------:R-:W2:Y:S02]  /*46f0*/  LDG.E.U16 R2, desc[UR36][R2.64] ;  /* 0x0000002402027981 */ /* 0x000ea4000c1e1500 */
[----:B--2---:R-:W-:Y:S01]  /*4700*/  ISETP.NE.AND P0, PT, R2, RZ, PT ;  /* 0x000000ff0200720c */ /* 0x004fe20003f05270 */
[----:B------:R-:W-:-:S12]  /*4710*/  BRA `(.L_x_25354) ;  /* 0x0000000c00347947 */ /* 0x000fd80003800000 */
.L_x_25350:
        /* <DEDUP_REMOVED lines=9> */
.L_x_25358:
[----:B------:R-:W2:Y:S02]  /*47b0*/  LDG.E.U16 R0, desc[UR36][R2.64] ;  /* 0x0000002402007981 */ /* 0x000ea4000c1e1500 */
[----:B--2---:R-:W-:-:S05]  /*47c0*/  HADD2.F32 R0, -RZ, R0.H0_H0 ;  /* 0x20000000ff007230 */ /* 0x004fca0000004100 */
[----:B------:R-:W-:Y:S01]  /*47d0*/  FSETP.NEU.FTZ.AND P0, PT, R0, RZ, PT ;  /* 0x000000ff0000720b */ /* 0x000fe20003f1d000 */
[----:B------:R-:W-:-:S12]  /*47e0*/  BRA `(.L_x_25354) ;  /* 0x0000000c00007947 */ /* 0x000fd80003800000 */
.L_x_25357:
        /* <DEDUP_REMOVED lines=11> */
.L_x_25360:
        /* <DEDUP_REMOVED lines=10> */
.L_x_25359:
[----:B------:R-:W2:Y:S02]  /*4940*/  LDG.E.64 R2, desc[UR36][R2.64] ;  /* 0x0000002402027981 */ /* 0x000ea4000c1e1b00 */
[----:B--2---:R-:W-:Y:S01]  /*4950*/  DSETP.NEU.AND P0, PT, R2, RZ, PT ;  /* 0x000000ff0200722a */ /* 0x004fe20003f0d000 */
[----:B------:R-:W-:-:S13]  /*4960*/  BRA `(.L_x_25354) ;  /* 0x0000000800a07947 */ /* 0x000fda0003800000 */
.L_x_25349:
        /* <DEDUP_REMOVED lines=11> */
.L_x_25363:
[----:B------:R-:W2:Y:S02]  /*4a20*/  LDG.E.128 R4, desc[UR36][R2.64] ;  /* 0x0000002402047981 */ /* 0x000ea4000c1e1d00 */
[----:B--2---:R-:W-:-:S06]  /*4a30*/  DSETP.NEU.AND P0, PT, R6, RZ, PT ;  /* 0x000000ff0600722a */ /* 0x004fcc0003f0d000 */
[----:B------:R-:W-:Y:S01]  /*4a40*/  DSETP.NEU.OR P0, PT, R4, RZ, P0 ;  /* 0x000000ff0400722a */ /* 0x000fe2000070d400 */
[----:B------:R-:W-:-:S13]  /*4a50*/  BRA `(.L_x_25354) ;  /* 0x0000000800647947 */ /* 0x000fda0003800000 */
.L_x_25362:
        /* <DEDUP_REMOVED lines=27> */
.L_x_25365:
        /* <DEDUP_REMOVED lines=14> */
.L_x_25364:
[----:B------:R-:W2:Y:S02]  /*4cf0*/  LDG.E.U16 R0, desc[UR36][R2.64] ;  /* 0x0000002402007981 */ /* 0x000ea4000c1e1500 */
[----:B--2---:R-:W-:-:S05]  /*4d00*/  IMAD.U32 R0, R0, 0x10000, RZ ;  /* 0x0001000000007824 */ /* 0x004fca00078e00ff */
[----:B------:R-:W-:Y:S01]  /*4d10*/  FSETP.NEU.FTZ.AND P0, PT, R0, RZ, PT ;  /* 0x000000ff0000720b */ /* 0x000fe20003f1d000 */
[----:B------:R-:W-:-:S12]  /*4d20*/  BRA `(.L_x_25354) ;  /* 0x0000000400b07947 */ /* 0x000fd80003800000 */
.L_x_25361:
        /* <DEDUP_REMOVED lines=11> */
.L_x_25368:
        /* <DEDUP_REMOVED lines=21> */
.L_x_25372:
[----:B------:R-:W-:Y:S05]  /*4f30*/  BSYNC B1 ;  /* 0x0000000000017941 */ /* 0x000fea0003800000 */
.L_x_25371:
[----:B------:R-:W-:Y:S01]  /*4f40*/  LEA R3, R0, 0x3b800000, 0x17 ;  /* 0x3b80000000037811 */ /* 0x000fe200078eb8ff */
[----:B------:R-:W-:-:S05]  /*4f50*/  IMAD.SHL.U32 R0, R2, 0x100000, RZ ;  /* 0x0010000002007824 */ /* 0x000fca00078e00ff */
[----:B------:R-:W-:-:S07]  /*4f60*/  LOP3.LUT R0, R3, R0, R4, 0xfe, !PT ;  /* 0x0000000003007212 */ /* 0x000fce00078efe04 */
.L_x_25370:
[----:B------:R-:W-:Y:S05]  /*4f70*/  BSYNC B0 ;  /* 0x0000000000007941 */ /* 0x000fea0003800000 */
.L_x_25369:
[----:B------:R-:W-:Y:S01]  /*4f80*/  FSETP.NEU.FTZ.AND P0, PT, R0, RZ, PT ;  /* 0x000000ff0000720b */ /* 0x000fe20003f1d000 */
[----:B------:R-:W-:-:S12]  /*4f90*/  BRA `(.L_x_25354) ;  /* 0x0000000400147947 */ /* 0x000fd80003800000 */
.L_x_25367:
        /* <DEDUP_REMOVED lines=21> */
.L_x_25376:
[----:B------:R-:W-:Y:S05]  /*50f0*/  BSYNC B1 ;  /* 0x0000000000017941 */ /* 0x000fea0003800000 */
.L_x_25375:
[----:B------:R-:W-:Y:S01]  /*5100*/  LEA R3, R0, 0x37800000, 0x17 ;  /* 0x3780000000037811 */ /* 0x000fe200078eb8ff */
[----:B------:R-:W-:-:S05]  /*5110*/  IMAD.SHL.U32 R0, R2, 0x200000, RZ ;  /* 0x0020000002007824 */ /* 0x000fca00078e00ff */
[----:B------:R-:W-:-:S07]  /*5120*/  LOP3.LUT R0, R3, R0, R4, 0xfe, !PT ;  /* 0x0000000003007212 */ /* 0x000fce00078efe04 */
.L_x_25374:
[----:B------:R-:W-:Y:S05]  /*5130*/  BSYNC B0 ;  /* 0x0000000000007941 */ /* 0x000fea0003800000 */
.L_x_25373:
[----:B------:R-:W-:Y:S01]  /*5140*/  FSETP.NEU.FTZ.AND P0, PT, R0, RZ, PT ;  /* 0x000000ff0000720b */ /* 0x000fe20003f1d000 */
[----:B------:R-:W-:-:S12]  /*5150*/  BRA `(.L_x_25354) ;  /* 0x0000000000a47947 */ /* 0x000fd80003800000 */
.L_x_25366:
        /* <DEDUP_REMOVED lines=14> */
.L_x_25380:
[----:B------:R-:W-:Y:S05]  /*5240*/  BSYNC B0 ;  /* 0x0000000000007941 */ /* 0x000fea0003800000 */
.L_x_25379:
[----:B------:R-:W-:Y:S01]  /*5250*/  FSETP.NEU.FTZ.AND P0, PT, R0, RZ, PT ;  /* 0x000000ff0000720b */ /* 0x000fe20003f1d000 */
[----:B------:R-:W-:-:S12]  /*5260*/  BRA `(.L_x_25354) ;  /* 0x0000000000607947 */ /* 0x000fd80003800000 */
.L_x_25353:
        /* <DEDUP_REMOVED lines=16> */
.L_x_25381:
[----:B------:R-:W-:Y:S01]  /*5370*/  PLOP3.LUT P0, PT, PT, PT, PT, 0x8, 0x0 ;  /* 0x000000000000781c */ /* 0x000fe20003f0e170 */
[----:B------:R-:W-:-:S12]  /*5380*/  BRA `(.L_x_25354) ;  /* 0x0000000000187947 */ /* 0x000fd80003800000 */
.L_x_25378:
[----:B------:R-:W2:Y:S02]  /*5390*/  LDG.E.64 R2, desc[UR36][R2.64] ;  /* 0x0000002402027981 */ /* 0x000ea4000c1e1b00 */
[----:B--2---:R-:W-:-:S04]  /*53a0*/  ISETP.NE.U32.AND P0, PT, R2, RZ, PT ;  /* 0x000000ff0200720c */ /* 0x004fc80003f05070 */
[----:B------:R-:W-:Y:S01]  /*53b0*/  ISETP.NE.AND.EX P0, PT, R3, RZ, PT, P0 ;  /* 0x000000ff0300720c */ /* 0x000fe20003f05300 */
[----:B------:R-:W-:-:S12]  /*53c0*/  BRA `(.L_x_25354) ;  /* 0x0000000000087947 */ /* 0x000fd80003800000 */
.L_x_25377:
[----:B------:R-:W2:Y:S02]  /*53d0*/  LDG.E R2, desc[UR36][R2.64] ;  /* 0x0000002402027981 */ /* 0x000ea4000c1e1900 */
[----:B--2---:R-:W-:-:S13]  /*53e0*/  ISETP.NE.AND P0, PT, R2, RZ, PT ;  /* 0x000000ff0200720c */ /* 0x004fda0003f05270 */
.L_x_25354:
        /* <DEDUP_REMOVED lines=17> */
.L_x_25385:
[----:B------:R0:W-:Y:S01]  /*5500*/  STG.E.U8 desc[UR36][R16.64], R2 ;  /* 0x0000000210007986 */ /* 0x0001e2000c101124 */
[----:B------:R-:W-:Y:S05]  /*5510*/  BRA `(.L_x_25387) ;  /* 0x0000000c00487947 */ /* 0x000fea0003800000 */
.L_x_25384:
        /* <DEDUP_REMOVED lines=9> */
.L_x_25389:
[----:B------:R0:W-:Y:S01]  /*55b0*/  STG.E desc[UR36][R16.64], R2 ;  /* 0x0000000210007986 */ /* 0x0001e2000c101924 */
[----:B------:R-:W-:Y:S05]  /*55c0*/  BRA `(.L_x_25387) ;  /* 0x0000000c001c7947 */ /* 0x000fea0003800000 */
.L_x_25388:
[----:B------:R0:W-:Y:S01]  /*55d0*/  STG.E.U16 desc[UR36][R16.64], R2 ;  /* 0x0000000210007986 */ /* 0x0001e2000c101524 */
[----:B------:R-:W-:Y:S05]  /*55e0*/  BRA `(.L_x_25387) ;  /* 0x0000000c00147947 */ /* 0x000fea0003800000 */
.L_x_25383:
        /* <DEDUP_REMOVED lines=9> */
.L_x_25391:
[----:B------:R-:W-:-:S04]  /*5680*/  I2FP.F32.U32 R0, R2 ;  /* 0x0000000200007245 */ /* 0x000fc80000201000 */
[----:B------:R-:W-:-:S05]  /*5690*/  F2FP.F16.F32.PACK_AB R0, RZ, R0 ;  /* 0x00000000ff00723e */ /* 0x000fca00000000ff */
[----:B------:R0:W-:Y:S01]  /*56a0*/  STG.E.U16 desc[UR36][R16.64], R0 ;  /* 0x0000000010007986 */ /* 0x0001e2000c101524 */
[----:B------:R-:W-:Y:S05]  /*56b0*/  BRA `(.L_x_25387) ;  /* 0x0000000800e07947 */ /* 0x000fea0003800000 */
.L_x_25390:
        /* <DEDUP_REMOVED lines=10> */
.L_x_25393:
[----:B------:R-:W-:-:S04]  /*5760*/  I2FP.F32.U32 R2, R2 ;  /* 0x0000000200027245 */ /* 0x000fc80000201000 */
[----:B------:R-:W-:-:S04]  /*5770*/  F2FP.F16.F32.PACK_AB R3, RZ, R2 ;  /* 0x00000002ff03723e */ /* 0x000fc800000000ff */
[----:B------:R-:W-:-:S05]  /*5780*/  PRMT R3, R3, 0x5410, RZ ;  /* 0x0000541003037816 */ /* 0x000fca00000000ff */
[----:B------:R0:W-:Y:S01]  /*5790*/  STG.E desc[UR36][R16.64], R3 ;  /* 0x0000000310007986 */ /* 0x0001e2000c101924 */
[----:B------:R-:W-:Y:S05]  /*57a0*/  BRA `(.L_x_25387) ;  /* 0x0000000800a47947 */ /* 0x000fea0003800000 */
.L_x_25392:
[----:B------:R-:W0:Y:S02]  /*57b0*/  I2F.F64.U32 R2, R2 ;  /* 0x0000000200027312 */ /* 0x000e240000201800 */
[----:B0-----:R0:W-:Y:S01]  /*57c0*/  STG.E.64 desc[UR36][R16.64], R2 ;  /* 0x0000000210007986 */ /* 0x0011e2000c101b24 */
[----:B------:R-:W-:Y:S05]  /*57d0*/  BRA `(.L_x_25387) ;  /* 0x0000000800987947 */ /* 0x000fea0003800000 */
.L_x_25382:
        /* <DEDUP_REMOVED lines=10> */
.L_x_25396:
[----:B------:R-:W0:Y:S01]  /*5880*/  I2F.F64.U32 R4, R2 ;  /* 0x0000000200047312 */ /* 0x000e220000201800 */
[----:B------:R-:W-:-:S05]  /*5890*/  CS2R R6, SRZ ;  /* 0x0000000000067805 */ /* 0x000fca000001ff00 */
[----:B0-----:R0:W-:Y:S01]  /*58a0*/  STG.E.128 desc[UR36][R16.64], R4 ;  /* 0x0000000410007986 */ /* 0x0011e2000c101d24 */
[----:B------:R-:W-:Y:S05]  /*58b0*/  BRA `(.L_x_25387) ;  /* 0x0000000800607947 */ /* 0x000fea0003800000 */
.L_x_25395:
        /* <DEDUP_REMOVED lines=21> */
.L_x_25400:
[----:B------:R-:W-:Y:S05]  /*5a10*/  BSYNC B0 ;  /* 0x0000000000007941 */ /* 0x000fea0003800000 */
.L_x_25399:
[----:B------:R-:W-:-:S05]  /*5a20*/  LOP3.LUT R3, R0, R3, RZ, 0xfc, !PT ;  /* 0x0000000300037212 */ /* 0x000fca00078efcff */
[----:B------:R0:W-:Y:S01]  /*5a30*/  STG.E.U8 desc[UR36][R16.64], R3 ;  /* 0x0000000310007986 */ /* 0x0001e2000c101124 */
[----:B------:R-:W-:Y:S05]  /*5a40*/  BRA `(.L_x_25387) ;  /* 0x0000000400fc7947 */ /* 0x000fea0003800000 */
.L_x_25398:
        /* <DEDUP_REMOVED lines=13> */
.L_x_25402:
[----:B------:R-:W-:Y:S01]  /*5b20*/  IMAD.MOV.U32 R0, RZ, RZ, 0x7f ;  /* 0x0000007fff007424 */ /* 0x000fe200078e00ff */
[----:B------:R-:W-:-:S04]  /*5b30*/  ISETP.GT.U32.AND P0, PT, R2, 0x7f800000, PT ;  /* 0x7f8000000200780c */ /* 0x000fc80003f04070 */
[----:B------:R-:W-:-:S09]  /*5b40*/  SEL R0, R0, 0x7c, P0 ;  /* 0x0000007c00007807 */ /* 0x000fd20000000000 */
.L_x_25403:
[----:B------:R-:W-:Y:S05]  /*5b50*/  BSYNC B0 ;  /* 0x0000000000007941 */ /* 0x000fea0003800000 */
.L_x_25401:
[----:B------:R-:W-:-:S04]  /*5b60*/  LOP3.LUT R2, R3, 0x80000000, RZ, 0xc0, !PT ;  /* 0x8000000003027812 */ /* 0x000fc800078ec0ff */
[----:B------:R-:W-:-:S04]  /*5b70*/  SHF.R.U32.HI R3, RZ, 0x18, R2 ;  /* 0x00000018ff037819 */ /* 0x000fc80000011602 */
[----:B------:R-:W-:-:S05]  /*5b80*/  LOP3.LUT R3, R0, R3, RZ, 0xfc, !PT ;  /* 0x0000000300037212 */ /* 0x000fca00078efcff */
[----:B------:R0:W-:Y:S01]  /*5b90*/  STG.E.U8 desc[UR36][R16.64], R3 ;  /* 0x0000000310007986 */ /* 0x0001e2000c101124 */
[----:B------:R-:W-:Y:S05]  /*5ba0*/  BRA `(.L_x_25387) ;  /* 0x0000000400a47947 */ /* 0x000fea0003800000 */
.L_x_25397:
[----:B------:R-:W-:-:S04]  /*5bb0*/  I2FP.F32.U32 R0, R2 ;  /* 0x0000000200007245 */ /* 0x000fc80000201000 */
[----:B------:R-:W-:-:S05]  /*5bc0*/  F2FP.BF16.F32.PACK_AB R0, RZ, R0 ;  /* 0x00000000ff00723e */ /* 0x000fca00000010ff */
[----:B------:R0:W-:Y:S01]  /*5bd0*/  STG.E.U16 desc[UR36][R16.64], R0 ;  /* 0x0000000010007986 */ /* 0x0001e2000c101524 */
[----:B------:R-:W-:Y:S05]  /*5be0*/  BRA `(.L_x_25387) ;  /* 0x0000000400947947 */ /* 0x000fea0003800000 */
.L_x_25394:
        /* <DEDUP_REMOVED lines=10> */
.L_x_25406:
        /* <DEDUP_REMOVED lines=17> */
.L_x_25409:
[----:B------:R-:W-:-:S04]  /*5da0*/  LOP3.LUT R2, R3, 0x80000000, RZ, 0xc0, !PT ;  /* 0x8000000003027812 */ /* 0x000fc800078ec0ff */
[----:B------:R-:W-:-:S04]  /*5db0*/  SHF.R.U32.HI R3, RZ, 0x18, R2 ;  /* 0x00000018ff037819 */ /* 0x000fc80000011602 */
[----:B------:R-:W-:-:S04]  /*5dc0*/  LOP3.LUT R0, R0, R3, RZ, 0xfc, !PT ;  /* 0x0000000300007212 */ /* 0x000fc800078efcff */
[----:B------:R-:W-:-:S07]  /*5dd0*/  PRMT R8, R0, 0x7610, R8 ;  /* 0x0000761000087816 */ /* 0x000fce0000000008 */
.L_x_25408:
[----:B------:R-:W-:Y:S05]  /*5de0*/  BSYNC B0 ;  /* 0x0000000000007941 */ /* 0x000fea0003800000 */
.L_x_25407:
[----:B------:R3:W-:Y:S01]  /*5df0*/  STG.E.U8 desc[UR36][R16.64], R8 ;  /* 0x0000000810007986 */ /* 0x0007e2000c101124 */
[----:B------:R-:W-:Y:S05]  /*5e00*/  BRA `(.L_x_25387) ;  /* 0x00000004000c7947 */ /* 0x000fea0003800000 */
.L_x_25405:
        /* <DEDUP_REMOVED lines=17> */
.L_x_25412:
[----:B------:R-:W-:-:S04]  /*5f20*/  LOP3.LUT R2, R3, 0x80000000, RZ, 0xc0, !PT ;  /* 0x8000000003027812 */ /* 0x000fc800078ec0ff */
[----:B------:R-:W-:-:S04]  /*5f30*/  SHF.R.U32.HI R3, RZ, 0x18, R2 ;  /* 0x00000018ff037819 */ /* 0x000fc80000011602 */
[----:B------:R-:W-:-:S04]  /*5f40*/  LOP3.LUT R0, R0, R3, RZ, 0xfc, !PT ;  /* 0x0000000300007212 */ /* 0x000fc800078efcff */
[----:B------:R-:W-:-:S07]  /*5f50*/  PRMT R8, R0, 0x7610, R8 ;  /* 0x0000761000087816 */ /* 0x000fce0000000008 */
.L_x_25411:
[----:B------:R-:W-:Y:S05]  /*5f60*/  BSYNC B0 ;  /* 0x0000000000007941 */ /* 0x000fea0003800000 */
.L_x_25410:
[----:B------:R0:W-:Y:S01]  /*5f70*/  STG.E.U8 desc[UR36][R16.64], R8 ;  /* 0x0000000810007986 */ /* 0x0001e2000c101124 */
[----:B------:R-:W-:Y:S05]  /*5f80*/  BRA `(.L_x_25387) ;  /* 0x0000000000ac7947 */ /* 0x000fea0003800000 */
.L_x_25404:
        /* <DEDUP_REMOVED lines=22> */
.L_x_25386:
        /* <DEDUP_REMOVED lines=16> */
.L_x_25415:
[----:B------:R-:W-:Y:S05]  /*61f0*/  BRA `(.L_x_25387) ;  /* 0x0000000000107947 */ /* 0x000fea0003800000 */
.L_x_25414:
[----:B------:R-:W-:-:S05]  /*6200*/  IMAD.MOV.U32 R3, RZ, RZ, RZ ;  /* 0x000000ffff037224 */ /* 0x000fca00078e00ff */
[----:B------:R2:W-:Y:S01]  /*6210*/  STG.E.64 desc[UR36][R16.64], R2 ;  /* 0x0000000210007986 */ /* 0x0005e2000c101b24 */
[----:B------:R-:W-:Y:S05]  /*6220*/  BRA `(.L_x_25387) ;  /* 0x0000000000047947 */ /* 0x000fea0003800000 */
.L_x_25413:
[----:B------:R0:W-:Y:S02]  /*6230*/  STG.E desc[UR36][R16.64], R2 ;  /* 0x0000000210007986 */ /* 0x0001e4000c101924 */
.L_x_25387:
[----:B------:R-:W-:-:S07]  /*6240*/  VIADD R19, R19, 0x80 ;  /* 0x0000008013137836 */ /* 0x000fce0000000000 */
.L_x_25347:
[----:B------:R-:W-:Y:S05]  /*6250*/  BSYNC B6 ;  /* 0x0000000000067941 */ /* 0x000fea0003800000 */
.L_x_25346:
        /* <DEDUP_REMOVED lines=307> */
.L_x_25418:
        /* <DEDUP_REMOVED lines=21> */
.L_x_25422:
[----:B------:R-:W2:Y:S02]  /*76e0*/  LDG.E.U8 R2, desc[UR36][R2.64] ;  /* 0x0000002402027981 */ /* 0x000ea4000c1e1100 */
[----:B--2---:R-:W-:Y:S01]  /*76f0*/  ISETP.NE.AND P0, PT, R2, RZ, PT ;  /* 0x000000ff0200720c */ /* 0x004fe20003f05270 */
[----:B------:R-:W-:-:S12]  /*7700*/  BRA `(.L_x_25424) ;  /* 0x0000000c00747947 */ /* 0x000fd80003800000 */
.L_x_25421:
        /* <DEDUP_REMOVED lines=10> */
.L_x_25426:
[----:B------:R-:W2:Y:S02]  /*77b0*/  LDG.E R2, desc[UR36][R2.64] ;  /* 0x0000002402027981 */ /* 0x000ea4000c1e1900 */
[----:B--2---:R-:W-:Y:S01]  /*77c0*/  ISETP.NE.AND P0, PT, R2, RZ, PT ;  /* 0x000000ff0200720c */ /* 0x004fe20003f05270 */
[----:B------:R-:W-:-:S12]  /*77d0*/  BRA `(.L_x_25424) ;  /* 0x0000000c00407947 */ /* 0x000fd80003800000 */
.L_x_25425:
[----:B------:R-:W2:Y:S02]  /*77e0*/  LDG.E.U16 R2, desc[UR36][R2.64] ;  /* 0x0000002402027981 */ /* 0x000ea4000c1e1500 */
[----:B--2---:R-:W-:Y:S01]  /*77f0*/  ISETP.NE.AND P0, PT, R2, RZ, PT ;  /* 0x000000ff0200720c */ /* 0x004fe20003f05270 */
[----:B------:R-:W-:-:S12]  /*7800*/  BRA `(.L_x_25424) ;  /* 0x0000000c00347947 */ /* 0x000fd80003800000 */
.L_x_25420:
        /* <DEDUP_REMOVED lines=9> */
.L_x_25428:
[----:B------:R-:W2:Y:S02]  /*78a0*/  LDG.E.U16 R0, desc[UR36][R2.64] ;  /* 0x0000002402007981 */ /* 0x000ea4000c1e1500 */
[----:B--2---:R-:W-:-:S05]  /*78b0*/  HADD2.F32 R0, -RZ, R0.H0_H0 ;  /* 0x20000000ff007230 */ /* 0x004fca0000004100 */
[----:B------:R-:W-:Y:S01]  /*78c0*/  FSETP.NEU.FTZ.AND P0, PT, R0, RZ, PT ;  /* 0x000000ff0000720b */ /* 0x000fe20003f1d000 */
[----:B------:R-:W-:-:S12]  /*78d0*/  BRA `(.L_x_25424) ;  /* 0x0000000c00007947 */ /* 0x000fd80003800000 */
.L_x_25427:
        /* <DEDUP_REMOVED lines=11> */
.L_x_25430:
        /* <DEDUP_REMOVED lines=10> */
.L_x_25429:
[----:B------:R-:W2:Y:S02]  /*7a30*/  LDG.E.64 R2, desc[UR36][R2.64] ;  /* 0x0000002402027981 */ /* 0x000ea4000c1e1b00 */
[----:B--2---:R-:W-:Y:S01]  /*7a40*/  DSETP.NEU.AND P0, PT, R2, RZ, PT ;  /* 0x000000ff0200722a */ /* 0x004fe20003f0d000 */
[----:B------:R-:W-:-:S13]  /*7a50*/  BRA `(.L_x_25424) ;  /* 0x0000000800a07947 */ /* 0x000fda0003800000 */
.L_x_25419:
        /* <DEDUP_REMOVED lines=11> */
.L_x_25433:
[----:B------:R-:W2:Y:S02]  /*7b10*/  LDG.E.128 R4, desc[UR36][R2.64] ;  /* 0x0000002402047981 */ /* 0x000ea4000c1e1d00 */
[----:B--2---:R-:W-:-:S06]  /*7b20*/  DSETP.NEU.AND P0, PT, R6, RZ, PT ;  /* 0x000000ff0600722a */ /* 0x004fcc0003f0d000 */
[----:B------:R-:W-:Y:S01]  /*7b30*/  DSETP.NEU.OR P0, PT, R4, RZ, P0 ;  /* 0x000000ff0400722a */ /* 0x000fe2000070d400 */
[----:B------:R-:W-:-:S13]  /*7b40*/  BRA `(.L_x_25424) ;  /* 0x0000000800647947 */ /* 0x000fda0003800000 */
.L_x_25432:
        /* <DEDUP_REMOVED lines=27> */
.L_x_25435:
        /* <DEDUP_REMOVED lines=14> */
.L_x_25434:
[----:B------:R-:W2:Y:S02]  /*7de0*/  LDG.E.U16 R0, desc[UR36][R2.64] ;  /* 0x0000002402007981 */ /* 0x000ea4000c1e1500 */
[----:B--2---:R-:W-:-:S05]  /*7df0*/  IMAD.U32 R0, R0, 0x10000, RZ ;  /* 0x0001000000007824 */ /* 0x004fca00078e00ff */
[----:B------:R-:W-:Y:S01]  /*7e00*/  FSETP.NEU.FTZ.AND P0, PT, R0, RZ, PT ;  /* 0x000000ff0000720b */ /* 0x000fe20003f1d000 */
[----:B------:R-:W-:-:S12]  /*7e10*/  BRA `(.L_x_25424) ;  /* 0x0000000400b07947 */ /* 0x000fd80003800000 */
.L_x_25431:
        /* <DEDUP_REMOVED lines=11> */
.L_x_25438:
        /* <DEDUP_REMOVED lines=21> */
.L_x_25442:
[----:B------:R-:W-:Y:S05]  /*8020*/  BSYNC B1 ;  /* 0x0000000000017941 */ /* 0x000fea0003800000 */
.L_x_25441:
[----:B------:R-:W-:Y:S01]  /*8030*/  LEA R3, R0, 0x3b800000, 0x17 ;  /* 0x3b80000000037811 */ /* 0x000fe200078eb8ff */
[----:B------:R-:W-:-:S05]  /*8040*/  IMAD.SHL.U32 R0, R2, 0x100000, RZ ;  /* 0x0010000002007824 */ /* 0x000fca00078e00ff */
[----:B------:R-:W-:-:S07]  /*8050*/  LOP3.LUT R0, R3, R0, R4, 0xfe, !PT ;  /* 0x0000000003007212 */ /* 0x000fce00078efe04 */
.L_x_25440:
[----:B------:R-:W-:Y:S05]  /*8060*/  BSYNC B0 ;  /* 0x0000000000007941 */ /* 0x000fea0003800000 */
.L_x_25439:
[----:B------:R-:W-:Y:S01]  /*8070*/  FSETP.NEU.FTZ.AND P0, PT, R0, RZ, PT ;  /* 0x000000ff0000720b */ /* 0x000fe20003f1d000 */
[----:B------:R-:W-:-:S12]  /*8080*/  BRA `(.L_x_25424) ;  /* 0x0000000400147947 */ /* 0x000fd80003800000 */
.L_x_25437:
        /* <DEDUP_REMOVED lines=21> */
.L_x_25446:
[----:B------:R-:W-:Y:S05]  /*81e0*/  BSYNC B1 ;  /* 0x0000000000017941 */ /* 0x000fea0003800000 */
.L_x_25445:
[----:B------:R-:W-:Y:S01]  /*81f0*/  LEA R3, R0, 0x37800000, 0x17 ;  /* 0x3780000000037811 */ /* 0x000fe200078eb8ff */
[----:B------:R-:W-:-:S05]  /*8200*/  IMAD.SHL.U32 R0, R2, 0x200000, RZ ;  /* 0x0020000002007824 */ /* 0x000fca00078e00ff */
[----:B------:R-:W-:-:S07]  /*8210*/  LOP3.LUT R0, R3, R0, R4, 0xfe, !PT ;  /* 0x0000000003007212 */ /* 0x000fce00078efe04 */
.L_x_25444:
[----:B------:R-:W-:Y:S05]  /*8220*/  BSYNC B0 ;  /* 0x0000000000007941 */ /* 0x000fea0003800000 */
.L_x_25443:
[----:B------:R-:W-:Y:S01]  /*8230*/  FSETP.NEU.FTZ.AND P0, PT, R0, RZ, PT ;  /* 0x000000ff0000720b */ /* 0x000fe20003f1d000 */
[----:B------:R-:W-:-:S12]  /*8240*/  BRA `(.L_x_25424) ;  /* 0x0000000000a47947 */ /* 0x000fd80003800000 */
.L_x_25436:
        /* <DEDUP_REMOVED lines=14> */
.L_x_25450:
[----:B------:R-:W-:Y:S05]  /*8330*/  BSYNC B0 ;  /* 0x0000000000007941 */ /* 0x000fea0003800000 */
.L_x_25449:
[----:B------:R-:W-:Y:S01]  /*8340*/  FSETP.NEU.FTZ.AND P0, PT, R0, RZ, PT ;  /* 0x000000ff0000720b */ /* 0x000fe20003f1d000 */
[----:B------:R-:W-:-:S12]  /*8350*/  BRA `(.L_x_25424) ;  /* 0x0000000000607947 */ /* 0x000fd80003800000 */
.L_x_25423:
        /* <DEDUP_REMOVED lines=16> */
.L_x_25451:
[----:B------:R-:W-:Y:S01]  /*8460*/  PLOP3.LUT P0, PT, PT, PT, PT, 0x8, 0x0 ;  /* 0x000000000000781c */ /* 0x000fe20003f0e170 */
[----:B------:R-:W-:-:S12]  /*8470*/  BRA `(.L_x_25424) ;  /* 0x0000000000187947 */ /* 0x000fd80003800000 */
.L_x_25448:
[----:B------:R-:W2:Y:S02]  /*8480*/  LDG.E.64 R2, desc[UR36][R2.64] ;  /* 0x0000002402027981 */ /* 0x000ea4000c1e1b00 */
[----:B--2---:R-:W-:-:S04]  /*8490*/  ISETP.NE.U32.AND P0, PT, R2, RZ, PT ;  /* 0x000000ff0200720c */ /* 0x004fc80003f05070 */
[----:B------:R-:W-:Y:S01]  /*84a0*/  ISETP.NE.AND.EX P0, PT, R3, RZ, PT, P0 ;  /* 0x000000ff0300720c */ /* 0x000fe20003f05300 */
[----:B------:R-:W-:-:S12]  /*84b0*/  BRA `(.L_x_25424) ;  /* 0x0000000000087947 */ /* 0x000fd80003800000 */
.L_x_25447:
[----:B------:R-:W2:Y:S02]  /*84c0*/  LDG.E R2, desc[UR36][R2.64] ;  /* 0x0000002402027981 */ /* 0x000ea4000c1e1900 */
[----:B--2---:R-:W-:-:S13]  /*84d0*/  ISETP.NE.AND P0, PT, R2, RZ, PT ;  /* 0x000000ff0200720c */ /* 0x004fda0003f05270 */
.L_x_25424:
        /* <DEDUP_REMOVED lines=17> */
.L_x_25455:
[----:B------:R3:W-:Y:S01]  /*85f0*/  STG.E.U8 desc[UR36][R16.64], R2 ;  /* 0x0000000210007986 */ /* 0x0007e2000c101124 */
[----:B------:R-:W-:Y:S05]  /*8600*/  BRA `(.L_x_25457) ;  /* 0x0000000c00487947 */ /* 0x000fea0003800000 */
.L_x_25454:
        /* <DEDUP_REMOVED lines=9> */
.L_x_25459:
[----:B------:R2:W-:Y:S01]  /*86a0*/  STG.E desc[UR36][R16.64], R2 ;  /* 0x0000000210007986 */ /* 0x0005e2000c101924 */
[----:B------:R-:W-:Y:S05]  /*86b0*/  BRA `(.L_x_25457) ;  /* 0x0000000c001c7947 */ /* 0x000fea0003800000 */
.L_x_25458:
[----:B------:R0:W-:Y:S01]  /*86c0*/  STG.E.U16 desc[UR36][R16.64], R2 ;  /* 0x0000000210007986 */ /* 0x0001e2000c101524 */
[----:B------:R-:W-:Y:S05]  /*86d0*/  BRA `(.L_x_25457) ;  /* 0x0000000c00147947 */ /* 0x000fea0003800000 */
.L_x_25453:
        /* <DEDUP_REMOVED lines=9> */
.L_x_25461:
[----:B------:R-:W-:-:S04]  /*8770*/  I2FP.F32.U32 R0, R2 ;  /* 0x0000000200007245 */ /* 0x000fc80000201000 */
[----:B------:R-:W-:-:S05]  /*8780*/  F2FP.F16.F32.PACK_AB R0, RZ, R0 ;  /* 0x00000000ff00723e */ /* 0x000fca00000000ff */
[----:B------:R0:W-:Y:S01]  /*8790*/  STG.E.U16 desc[UR36][R16.64], R0 ;  /* 0x0000000010007986 */ /* 0x0001e2000c101524 */
[----:B------:R-:W-:Y:S05]  /*87a0*/  BRA `(.L_x_25457) ;  /* 0x0000000800e07947 */ /* 0x000fea0003800000 */
.L_x_25460:
        /* <DEDUP_REMOVED lines=10> */
.L_x_25463:
[----:B------:R-:W-:-:S04]  /*8850*/  I2FP.F32.U32 R2, R2 ;  /* 0x0000000200027245 */ /* 0x000fc80000201000 */
[----:B------:R-:W-:-:S04]  /*8860*/  F2FP.F16.F32.PACK_AB R3, RZ, R2 ;  /* 0x00000002ff03723e */ /* 0x000fc800000000ff */
[----:B------:R-:W-:-:S05]  /*8870*/  PRMT R3, R3, 0x5410, RZ ;  /* 0x0000541003037816 */ /* 0x000fca00000000ff */
[----:B------:R0:W-:Y:S01]  /*8880*/  STG.E desc[UR36][R16.64], R3 ;  /* 0x0000000310007986 */ /* 0x0001e2000c101924 */
[----:B------:R-:W-:Y:S05]  /*8890*/  BRA `(.L_x_25457) ;  /* 0x0000000800a47947 */ /* 0x000fea0003800000 */
.L_x_25462:
[----:B------:R-:W0:Y:S02]  /*88a0*/  I2F.F64.U32 R2, R2 ;  /* 0x0000000200027312 */ /* 0x000e240000201800 */
[----:B0-----:R0:W-:Y:S01]  /*88b0*/  STG.E.64 desc[UR36][R16.64], R2 ;  /* 0x0000000210007986 */ /* 0x0011e2000c101b24 */
[----:B------:R-:W-:Y:S05]  /*88c0*/  BRA `(.L_x_25457) ;  /* 0x0000000800987947 */ /* 0x000fea0003800000 */
.L_x_25452:
        /* <DEDUP_REMOVED lines=10> */
.L_x_25466:
[----:B------:R-:W0:Y:S01]  /*8970*/  I2F.F64.U32 R4, R2 ;  /* 0x0000000200047312 */ /* 0x000e220000201800 */
[----:B------:R-:W-:-:S05]  /*8980*/  CS2R R6, SRZ ;  /* 0x0000000000067805 */ /* 0x000fca000001ff00 */
[----:B0-----:R0:W-:Y:S01]  /*8990*/  STG.E.128 desc[UR36][R16.64], R4 ;  /* 0x0000000410007986 */ /* 0x0011e2000c101d24 */
[----:B------:R-:W-:Y:S05]  /*89a0*/  BRA `(.L_x_25457) ;  /* 0x0000000800607947 */ /* 0x000fea0003800000 */
.L_x_25465:
        /* <DEDUP_REMOVED lines=21> */
.L_x_25470:
[----:B------:R-:W-:Y:S05]  /*8b00*/  BSYNC B0 ;  /* 0x0000000000007941 */ /* 0x000fea0003800000 */
.L_x_25469:
[----:B------:R-:W-:-:S05]  /*8b10*/  LOP3.LUT R3, R0, R3, RZ, 0xfc, !PT ;  /* 0x0000000300037212 */ /* 0x000fca00078efcff */
[----:B------:R0:W-:Y:S01]  /*8b20*/  STG.E.U8 desc[UR36][R16.64], R3 ;  /* 0x0000000310007986 */ /* 0x0001e2000c101124 */
[----:B------:R-:W-:Y:S05]  /*8b30*/  BRA `(.L_x_25457) ;  /* 0x0000000400fc7947 */ /* 0x000fea0003800000 */
.L_x_25468:
        /* <DEDUP_REMOVED lines=13> */
.L_x_25472:
[----:B------:R-:W-:Y:S01]  /*8c10*/  IMAD.MOV.U32 R0, RZ, RZ, 0x7f ;  /* 0x0000007fff007424 */ /* 0x000fe200078e00ff */
[----:B------:R-:W-:-:S04]  /*8c20*/  ISETP.GT.U32.AND P0, PT, R2, 0x7f800000, PT ;  /* 0x7f8000000200780c */ /* 0x000fc80003f04070 */
[----:B------:R-:W-:-:S09]  /*8c30*/  SEL R0, R0, 0x7c, P0 ;  /* 0x0000007c00007807 */ /* 0x000fd20000000000 */
.L_x_25473:
[----:B------:R-:W-:Y:S05]  /*8c40*/  BSYNC B0 ;  /* 0x0000000000007941 */ /* 0x000fea0003800000 */
.L_x_25471:
[----:B------:R-:W-:-:S04]  /*8c50*/  LOP3.LUT R2, R3, 0x80000000, RZ, 0xc0, !PT ;  /* 0x8000000003027812 */ /* 0x000fc800078ec0ff */
[----:B------:R-:W-:-:S04]  /*8c60*/  SHF.R.U32.HI R3, RZ, 0x18, R2 ;  /* 0x00000018ff037819 */ /* 0x000fc80000011602 */
[----:B------:R-:W-:-:S05]  /*8c70*/  LOP3.LUT R3, R0, R3, RZ, 0xfc, !PT ;  /* 0x0000000300037212 */ /* 0x000fca00078efcff */
[----:B------:R0:W-:Y:S01]  /*8c80*/  STG.E.U8 desc[UR36][R16.64], R3 ;  /* 0x0000000310007986 */ /* 0x0001e2000c101124 */
[----:B------:R-:W-:Y:S05]  /*8c90*/  BRA `(.L_x_25457) ;  /* 0x0000000400a47947 */ /* 0x000fea0003800000 */
.L_x_25467:
[----:B------:R-:W-:-:S04]  /*8ca0*/  I2FP.F32.U32 R0, R2 ;  /* 0x0000000200007245 */ /* 0x000fc80000201000 */
[----:B------:R-:W-:-:S05]  /*8cb0*/  F2FP.BF16.F32.PACK_AB R0, RZ, R0 ;  /* 0x00000000ff00723e */ /* 0x000fca00000010ff */
[----:B------:R0:W-:Y:S01]  /*8cc0*/  STG.E.U16 desc[UR36][R16.64], R0 ;  /* 0x0000000010007986 */ /* 0x0001e2000c101524 */
[----:B------:R-:W-:Y:S05]  /*8cd0*/  BRA `(.L_x_25457) ;  /* 0x0000000400947947 */ /* 0x000fea0003800000 */
.L_x_25464:
        /* <DEDUP_REMOVED lines=10> */
.L_x_25476:
        /* <DEDUP_REMOVED lines=17> */
.L_x_25479:
[----:B------:R-:W-:-:S04]  /*8e90*/  LOP3.LUT R2, R3, 0x80000000, RZ, 0xc0, !PT ;  /* 0x8000000003027812 */ /* 0x000fc800078ec0ff */
[----:B------:R-:W-:-:S04]  /*8ea0*/  SHF.R.U32.HI R3, RZ, 0x18, R2 ;  /* 0x00000018ff037819 */ /* 0x000fc80000011602 */
[----:B------:R-:W-:-:S04]  /*8eb0*/  LOP3.LUT R0, R0, R3, RZ, 0xfc, !PT ;  /* 0x0000000300007212 */ /* 0x000fc800078efcff */
[----:B------:R-:W-:-:S07]  /*8ec0*/  PRMT R8, R0, 0x7610, R8 ;  /* 0x0000761000087816 */ /* 0x000fce0000000008 */
.L_x_25478:
[----:B------:R-:W-:Y:S05]  /*8ed0*/  BSYNC B0 ;  /* 0x0000000000007941 */ /* 0x000fea0003800000 */
.L_x_25477:
[----:B------:R0:W-:Y:S01]  /*8ee0*/  STG.E.U8 desc[UR36][R16.64], R8 ;  /* 0x0000000810007986 */ /* 0x0001e2000c101124 */
[----:B------:R-:W-:Y:S05]  /*8ef0*/  BRA `(.L_x_25457) ;  /* 0x00000004000c7947 */ /* 0x000fea0003800000 */
.L_x_25475:
        /* <DEDUP_REMOVED lines=17> */
.L_x_25482:
[----:B------:R-:W-:-:S04]  /*9010*/  LOP3.LUT R2, R3, 0x80000000, RZ, 0xc0, !PT ;  /* 0x8000000003027812 */ /* 0x000fc800078ec0ff */
[----:B------:R-:W-:-:S04]  /*9020*/  SHF.R.U32.HI R3, RZ, 0x18, R2 ;  /* 0x00000018ff037819 */ /* 0x000fc80000011602 */
[----:B------:R-:W-:-:S04]  /*9030*/  LOP3.LUT R0, R0, R3, RZ, 0xfc, !PT ;  /* 0x0000000300007212 */ /* 0x000fc800078efcff */
[----:B------:R-:W-:-:S07]  /*9040*/  PRMT R8, R0, 0x7610, R8 ;  /* 0x0000761000087816 */ /* 0x000fce0000000008 */
.L_x_25481:
[----:B------:R-:W-:Y:S05]  /*9050*/  BSYNC B0 ;  /* 0x0000000000007941 */ /* 0x000fea0003800000 */
.L_x_25480:
[----:B------:R0:W-:Y:S01]  /*9060*/  STG.E.U8 desc[UR36][R16.64], R8 ;  /* 0x0000000810007986 */ /* 0x0001e2000c101124 */
[----:B------:R-:W-:Y:S05]  /*9070*/  BRA `(.L_x_25457) ;  /* 0x0000000000ac7947 */ /* 0x000fea0003800000 */
.L_x_25474:
        /* <DEDUP_REMOVED lines=22> */
.L_x_25456:
        /* <DEDUP_REMOVED lines=16> */
.L_x_25485:
[----:B------:R-:W-:Y:S05]  /*92e0*/  BRA `(.L_x_25457) ;  /* 0x0000000000107947 */ /* 0x000fea0003800000 */
.L_x_25484:
[----:B------:R-:W-:-:S05]  /*92f0*/  IMAD.MOV.U32 R3, RZ, RZ, RZ ;  /* 0x000000ffff037224 */ /* 0x000fca00078e00ff */
[----:B------:R0:W-:Y:S01]  /*9300*/  STG.E.64 desc[UR36][R16.64], R2 ;  /* 0x0000000210007986 */ /* 0x0001e2000c101b24 */
[----:B------:R-:W-:Y:S05]  /*9310*/  BRA `(.L_x_25457) ;  /* 0x0000000000047947 */ /* 0x000fea0003800000 */
.L_x_25483:
[----:B------:R0:W-:Y:S02]  /*9320*/  STG.E desc[UR36][R16.64], R2 ;  /* 0x0000000210007986 */ /* 0x0001e4000c101924 */
.L_x_25457:
[----:B------:R-:W-:-:S07]  /*9330*/  VIADD R19, R19, 0x80 ;  /* 0x0000008013137836 */ /* 0x000fce0000000000 */
.L_x_25417:
[----:B------:R-:W-:Y:S05]  /*9340*/  BSYNC B6 ;  /* 0x0000000000067941 */ /* 0x000fea0003800000 */
.L_x_25416:
        /* <DEDUP_REMOVED lines=306> */
.L_x_25486:
        /* <DEDUP_REMOVED lines=21> */
.L_x_25490:
[----:B------:R-:W2:Y:S02]  /*a7c0*/  LDG.E.U8 R2, desc[UR36][R2.64] ;  /* 0x0000002402027981 */ /* 0x000ea4000c1e1100 */
[----:B--2---:R-:W-:Y:S01]  /*a7d0*/  ISETP.NE.AND P0, PT, R2, RZ, PT ;  /* 0x000000ff0200720c */ /* 0x004fe20003f05270 */
[----:B------:R-:W-:-:S12]  /*a7e0*/  BRA `(.L_x_25492) ;  /* 0x0000000c00747947 */ /* 0x000fd80003800000 */
.L_x_25489:
        /* <DEDUP_REMOVED lines=10> */
.L_x_25494:
[----:B------:R-:W2:Y:S02]  /*a890*/  LDG.E R2, desc[UR36][R2.64] ;  /* 0x0000002402027981 */ /* 0x000ea4000c1e1900 */
[----:B--2---:R-:W-:Y:S01]  /*a8a0*/  ISETP.NE.AND P0, PT, R2, RZ, PT ;  /* 0x000000ff0200720c */ /* 0x004fe20003f05270 */
[----:B------:R-:W-:-:S12]  /*a8b0*/  BRA `(.L_x_25492) ;  /* 0x0000000c00407947 */ /* 0x000fd80003800000 */
.L_x_25493:
[----:B------:R-:W2:Y:S02]  /*a8c0*/  LDG.E.U16 R2, desc[UR36][R2.64] ;  /* 0x0000002402027981 */ /* 0x000ea4000c1e1500 */
[----:B--2---:R-:W-:Y:S01]  /*a8d0*/  ISETP.NE.AND P0, PT, R2, RZ, PT ;  /* 0x000000ff0200720c */ /* 0x004fe20003f05270 */
[----:B------:R-:W-:-:S12]  /*a8e0*/  BRA `(.L_x_25492) ;  /* 0x0000000c00347947 */ /* 0x000fd80003800000 */
.L_x_25488:
        /* <DEDUP_REMOVED lines=9> */
.L_x_25496:
[----:B------:R-:W2:Y:S02]  /*a980*/  LDG.E.U16 R0, desc[UR36][R2.64] ;  /* 0x0000002402007981 */ /* 0x000ea4000c1e1500 */
[----:B--2---:R-:W-:-:S05]  /*a990*/  HADD2.F32 R0, -RZ, R0.H0_H0 ;  /* 0x20000000ff007230 */ /* 0x004fca0000004100 */
[----:B------:R-:W-:Y:S01]  /*a9a0*/  FSETP.NEU.FTZ.AND P0, PT, R0, RZ, PT ;  /* 0x000000ff0000720b */ /* 0x000fe20003f1d000 */
[----:B------:R-:W-:-:S12]  /*a9b0*/  BRA `(.L_x_25492) ;  /* 0x0000000c00007947 */ /* 0x000fd80003800000 */
.L_x_25495:
        /* <DEDUP_REMOVED lines=11> */
.L_x_25498:
        /* <DEDUP_REMOVED lines=10> */
.L_x_25497:
[----:B------:R-:W2:Y:S02]  /*ab10*/  LDG.E.64 R2, desc[UR36][R2.64] ;  /* 0x0000002402027981 */ /* 0x000ea4000c1e1b00 */
[----:B--2---:R-:W-:Y:S01]  /*ab20*/  DSETP.NEU.AND P0, PT, R2, RZ, PT ;  /* 0x000000ff0200722a */ /* 0x004fe20003f0d000 */
[----:B------:R-:W-:-:S13]  /*ab30*/  BRA `(.L_x_25492) ;  /* 0x0000000800a07947 */ /* 0x000fda0003800000 */
.L_x_25487:
        /* <DEDUP_REMOVED lines=11> */
.L_x_25501:
[----:B------:R-:W2:Y:S02]  /*abf0*/  LDG.E.128 R4, desc[UR36][R2.64] ;  /* 0x0000002402047981 */ /* 0x000ea4000c1e1d00 */
[----:B--2---:R-:W-:-:S06]  /*ac00*/  DSETP.NEU.AND P0, PT, R6, RZ, PT ;  /* 0x000000ff0600722a */ /* 0x004fcc0003f0d000 */
[----:B------:R-:W-:Y:S01]  /*ac10*/  DSETP.NEU.OR P0, PT, R4, RZ, P0 ;  /* 0x000000ff0400722a */ /* 0x000fe2000070d400 */
[----:B------:R-:W-:-:S13]  /*ac20*/  BRA `(.L_x_25492) ;  /* 0x0000000800647947 */ /* 0x000fda0003800000 */
.L_x_25500:
        /* <DEDUP_REMOVED lines=27> */
.L_x_25503:
        /* <DEDUP_REMOVED lines=14> */
.L_x_25502:
[----:B------:R-:W2:Y:S02]  /*aec0*/  LDG.E.U16 R0, desc[UR36][R2.64] ;  /* 0x0000002402007981 */ /* 0x000ea4000c1e1500 */
[----:B--2---:R-:W-:-:S05]  /*aed0*/  IMAD.U32 R0, R0, 0x10000, RZ ;  /* 0x0001000000007824 */ /* 0x004fca00078e00ff */
[----:B------:R-:W-:Y:S01]  /*aee0*/  FSETP.NEU.FTZ.AND P0, PT, R0, RZ, PT ;  /* 0x000000ff0000720b */ /* 0x000fe20003f1d000 */
[----:B------:R-:W-:-:S12]  /*aef0*/  BRA `(.L_x_25492) ;  /* 0x0000000400b07947 */ /* 0x000fd80003800000 */
.L_x_25499:
        /* <DEDUP_REMOVED lines=11> */
.L_x_25506:
        /* <DEDUP_REMOVED lines=21> */
.L_x_25510:
[----:B------:R-:W-:Y:S05]  /*b100*/  BSYNC B1 ;  /* 0x0000000000017941 */ /* 0x000fea0003800000 */
.L_x_25509:
[----:B------:R-:W-:Y:S01]  /*b110*/  LEA R3, R0, 0x3b800000, 0x17 ;  /* 0x3b80000000037811 */ /* 0x000fe200078eb8ff */
[----:B------:R-:W-:-:S05]  /*b120*/  IMAD.SHL.U32 R0, R2, 0x100000, RZ ;  /* 0x0010000002007824 */ /* 0x000fca00078e00ff */
[----:B------:R-:W-:-:S07]  /*b130*/  LOP3.LUT R0, R3, R0, R4, 0xfe, !PT ;  /* 0x0000000003007212 */ /* 0x000fce00078efe04 */
.L_x_25508:
[----:B------:R-:W-:Y:S05]  /*b140*/  BSYNC B0 ;  /* 0x0000000000007941 */ /* 0x000fea0003800000 */
.L_x_25507:
[----:B------:R-:W-:Y:S01]  /*b150*/  FSETP.NEU.FTZ.AND P0, PT, R0, RZ, PT ;  /* 0x000000ff0000720b */ /* 0x000fe20003f1d000 */
[----:B------:R-:W-:-:S12]  /*b160*/  BRA `(.L_x_25492) ;  /* 0x0000000400147947 */ /* 0x000fd80003800000 */
.L_x_25505:
        /* <DEDUP_REMOVED lines=21> */
.L_x_25514:
[----:B------:R-:W-:Y:S05]  /*b2c0*/  BSYNC B1 ;  /* 0x0000000000017941 */ /* 0x000fea0003800000 */
.L_x_25513:
[----:B------:R-:W-:Y:S01]  /*b2d0*/  LEA R3, R0, 0x37800000, 0x17 ;  /* 0x3780000000037811 */ /* 0x000fe200078eb8ff */
[----:B------:R-:W-:-:S05]  /*b2e0*/  IMAD.SHL.U32 R0, R2, 0x200000, RZ ;  /* 0x0020000002007824 */ /* 0x000fca00078e00ff */
[----:B------:R-:W-:-:S07]  /*b2f0*/  LOP3.LUT R0, R3, R0, R4, 0xfe, !PT ;  /* 0x0000000003007212 */ /* 0x000fce00078efe04 */
.L_x_25512:
[----:B------:R-:W-:Y:S05]  /*b300*/  BSYNC B0 ;  /* 0x0000000000007941 */ /* 0x000fea0003800000 */
.L_x_25511:
[----:B------:R-:W-:Y:S01]  /*b310*/  FSETP.NEU.FTZ.AND P0, PT, R0, RZ, PT ;  /* 0x000000ff0000720b */ /* 0x000fe20003f1d000 */
[----:B------:R-:W-:-:S12]  /*b320*/  BRA `(.L_x_25492) ;  /* 0x0000000000a47947 */ /* 0x000fd80003800000 */
.L_x_25504:
        /* <DEDUP_REMOVED lines=14> */
.L_x_25518:
[----:B------:R-:W-:Y:S05]  /*b410*/  BSYNC B0 ;  /* 0x0000000000007941 */ /* 0x000fea0003800000 */
.L_x_25517:
[----:B------:R-:W-:Y:S01]  /*b420*/  FSETP.NEU.FTZ.AND P0, PT, R0, RZ, PT ;  /* 0x000000ff0000720b */ /* 0x000fe20003f1d000 */
[----:B------:R-:W-:-:S12]  /*b430*/  BRA `(.L_x_25492) ;  /* 0x0000000000607947 */ /* 0x000fd80003800000 */
.L_x_25491:
        /* <DEDUP_REMOVED lines=16> */
.L_x_25519:
[----:B------:R-:W-:Y:S01]  /*b540*/  PLOP3.LUT P0, PT, PT, PT, PT, 0x8, 0x0 ;  /* 0x000000000000781c */ /* 0x000fe20003f0e170 */
[----:B------:R-:W-:-:S12]  /*b550*/  BRA `(.L_x_25492) ;  /* 0x0000000000187947 */ /* 0x000fd80003800000 */
.L_x_25516:
[----:B------:R-:W2:Y:S02]  /*b560*/  LDG.E.64 R2, desc[UR36][R2.64] ;  /* 0x0000002402027981 */ /* 0x000ea4000c1e1b00 */
[----:B--2---:R-:W-:-:S04]  /*b570*/  ISETP.NE.U32.AND P0, PT, R2, RZ, PT ;  /* 0x000000ff0200720c */ /* 0x004fc80003f05070 */
[----:B------:R-:W-:Y:S01]  /*b580*/  ISETP.NE.AND.EX P0, PT, R3, RZ, PT, P0 ;  /* 0x000000ff0300720c */ /* 0x000fe20003f05300 */
[----:B------:R-:W-:-:S12]  /*b590*/  BRA `(.L_x_25492) ;  /* 0x0000000000087947 */ /* 0x000fd80003800000 */
.L_x_25515:
[----:B------:R-:W2:Y:S02]  /*b5a0*/  LDG.E R2, desc[UR36][R2.64] ;  /* 0x0000002402027981 */ /* 0x000ea4000c1e1900 */
[----:B--2---:R-:W-:-:S13]  /*b5b0*/  ISETP.NE.AND P0, PT, R2, RZ, PT ;  /* 0x000000ff0200720c */ /* 0x004fda0003f05270 */
.L_x_25492:
        /* <DEDUP_REMOVED lines=17> */
.L_x_25523:
[----:B------:R-:W-:Y:S01]  /*b6d0*/  STG.E.U8 desc[UR36][R16.64], R2 ;  /* 0x0000000210007986 */ /* 0x000fe2000c101124 */
[----:B------:R-:W-:Y:S05]  /*b6e0*/  EXIT ;  /* 0x000000000000794d */ /* 0x000fea0003800000 */
.L_x_25522:
        /* <DEDUP_REMOVED lines=9> */
.L_x_25526:
[----:B------:R-:W-:Y:S01]  /*b780*/  STG.E desc[UR36][R16.64], R2 ;  /* 0x0000000210007986 */ /* 0x000fe2000c101924 */
[----:B------:R-:W-:Y:S05]  /*b790*/  EXIT ;  /* 0x000000000000794d */ /* 0x000fea0003800000 */
.L_x_25525:
[----:B------:R-:W-:Y:S01]  /*b7a0*/  STG.E.U16 desc[UR36][R16.64], R2 ;  /* 0x0000000210007986 */ /* 0x000fe2000c101524 */
[----:B------:R-:W-:Y:S05]  /*b7b0*/  EXIT ;  /* 0x000000000000794d */ /* 0x000fea0003800000 */
.L_x_25521:
[----:B------:R-:W-:-:S13]  /*b7c0*/  ISETP.GT.AND P0, PT, R0, 0x6, PT ;  /* 0x000000060000780c */ /* 0x000fda0003f04270 */
[----:B------:R-:W-:Y:S05]  /*b7d0*/  @P0 BRA `(.L_x_25527) ;  /* 0x00000000002c0947 */ /* 0x000fea0003800000 */
[----:B------:R-:W-:-:S13]  /*b7e0*/  ISETP.NE.AND P0, PT, R0, 0x5, PT ;  /* 0x000000050000780c */ /* 0x000fda0003f05270 */
[----:B------:R-:W-:Y:S05]  /*b7f0*/  @!P0 BRA `(.L_x_25528) ;  /* 0x0000000000148947 */ /* 0x000fea0003800000 */
[----:B------:R-:W-:-:S13]  /*b800*/  ISETP.NE.AND P0, PT, R0, 0x6, PT ;  /* 0x000000060000780c */ /* 0x000fda0003f05270 */
[----:B------:R-:W-:Y:S05]  /*b810*/  @P0 BRA `(.L_x_25524) ;  /* 0x0000000800a80947 */ /* 0x000fea0003800000 */
[----:B------:R-:W-:-:S05]  /*b820*/  I2FP.F32.U32 R3, R2 ;  /* 0x0000000200037245 */ /* 0x000fca0000201000 */
[----:B------:R-:W-:Y:S01]  /*b830*/  STG.E desc[UR36][R16.64], R3 ;  /* 0x0000000310007986 */ /* 0x000fe2000c101924 */
[----:B------:R-:W-:Y:S05]  /*b840*/  EXIT ;  /* 0x000000000000794d */ /* 0x000fea0003800000 */
.L_x_25528:
[----:B------:R-:W-:-:S04]  /*b850*/  I2FP.F32.U32 R0, R2 ;  /* 0x0000000200007245 */ /* 0x000fc80000201000 */
[----:B------:R-:W-:-:S05]  /*b860*/  F2FP.F16.F32.PACK_AB R0, RZ, R0 ;  /* 0x00000000ff00723e */ /* 0x000fca00000000ff */
[----:B------:R-:W-:Y:S01]  /*b870*/  STG.E.U16 desc[UR36][R16.64], R0 ;  /* 0x0000000010007986 */ /* 0x000fe2000c101524 */
[----:B------:R-:W-:Y:S05]  /*b880*/  EXIT ;  /* 0x000000000000794d */ /* 0x000fea0003800000 */
.L_x_25527:
        /* <DEDUP_REMOVED lines=8> */
[----:B------:R-:W-:Y:S01]  /*b910*/  STG.E.64 desc[UR36][R16.64], R2 ;  /* 0x0000000210007986 */ /* 0x000fe2000c101b24 */
[----:B------:R-:W-:Y:S05]  /*b920*/  EXIT ;  /* 0x000000000000794d */ /* 0x000fea0003800000 */
.L_x_25530:
[----:B------:R-:W-:-:S04]  /*b930*/  I2FP.F32.U32 R2, R2 ;  /* 0x0000000200027245 */ /* 0x000fc80000201000 */
[----:B------:R-:W-:-:S04]  /*b940*/  F2FP.F16.F32.PACK_AB R3, RZ, R2 ;  /* 0x00000002ff03723e */ /* 0x000fc800000000ff */
[----:B------:R-:W-:-:S05]  /*b950*/  PRMT R3, R3, 0x5410, RZ ;  /* 0x0000541003037816 */ /* 0x000fca00000000ff */
[----:B------:R-:W-:Y:S01]  /*b960*/  STG.E desc[UR36][R16.64], R3 ;  /* 0x0000000310007986 */ /* 0x000fe2000c101924 */
[----:B------:R-:W-:Y:S05]  /*b970*/  EXIT ;  /* 0x000000000000794d */ /* 0x000fea0003800000 */
.L_x_25529:
[----:B------:R-:W0:Y:S02]  /*b980*/  I2F.F64.U32 R2, R2 ;  /* 0x0000000200027312 */ /* 0x000e240000201800 */
[----:B0-----:R-:W-:Y:S01]  /*b990*/  STG.E.64 desc[UR36][R16.64], R2 ;  /* 0x0000000210007986 */ /* 0x001fe2000c101b24 */
[----:B------:R-:W-:Y:S05]  /*b9a0*/  EXIT ;  /* 0x000000000000794d */ /* 0x000fea0003800000 */
.L_x_25520:
        /* <DEDUP_REMOVED lines=8> */
[----:B------:R-:W-:Y:S01]  /*ba30*/  STG.E.U8 desc[UR36][R16.64], R2 ;  /* 0x0000000210007986 */ /* 0x000fe2000c101124 */
[----:B------:R-:W-:Y:S05]  /*ba40*/  EXIT ;  /* 0x000000000000794d */ /* 0x000fea0003800000 */
.L_x_25533:
[----:B------:R-:W0:Y:S01]  /*ba50*/  I2F.F64.U32 R4, R2 ;  /* 0x0000000200047312 */ /* 0x000e220000201800 */
[----:B------:R-:W-:-:S05]  /*ba60*/  CS2R R6, SRZ ;  /* 0x0000000000067805 */ /* 0x000fca000001ff00 */
[----:B0-----:R-:W-:Y:S01]  /*ba70*/  STG.E.128 desc[UR36][R16.64], R4 ;  /* 0x0000000410007986 */ /* 0x001fe2000c101d24 */
[----:B------:R-:W-:Y:S05]  /*ba80*/  EXIT ;  /* 0x000000000000794d */ /* 0x000fea0003800000 */
.L_x_25532:
        /* <DEDUP_REMOVED lines=21> */
.L_x_25537:
[----:B------:R-:W-:Y:S05]  /*bbe0*/  BSYNC B0 ;  /* 0x0000000000007941 */ /* 0x000fea0003800000 */
.L_x_25536:
[----:B------:R-:W-:-:S05]  /*bbf0*/  LOP3.LUT R3, R0, R3, RZ, 0xfc, !PT ;  /* 0x0000000300037212 */ /* 0x000fca00078efcff */
[----:B------:R-:W-:Y:S01]  /*bc00*/  STG.E.U8 desc[UR36][R16.64], R3 ;  /* 0x0000000310007986 */ /* 0x000fe2000c101124 */
[----:B------:R-:W-:Y:S05]  /*bc10*/  EXIT ;  /* 0x000000000000794d */ /* 0x000fea0003800000 */
.L_x_25535:
        /* <DEDUP_REMOVED lines=13> */
.L_x_25539:
[----:B------:R-:W-:Y:S01]  /*bcf0*/  IMAD.MOV.U32 R0, RZ, RZ, 0x7f ;  /* 0x0000007fff007424 */ /* 0x000fe200078e00ff */
[----:B------:R-:W-:-:S04]  /*bd00*/  ISETP.GT.U32.AND P0, PT, R2, 0x7f800000, PT ;  /* 0x7f8000000200780c */ /* 0x000fc80003f04070 */
[----:B------:R-:W-:-:S09]  /*bd10*/  SEL R0, R0, 0x7c, P0 ;  /* 0x0000007c00007807 */ /* 0x000fd20000000000 */
.L_x_25540:
[----:B------:R-:W-:Y:S05]  /*bd20*/  BSYNC B0 ;  /* 0x0000000000007941 */ /* 0x000fea0003800000 */
.L_x_25538:
[----:B------:R-:W-:-:S04]  /*bd30*/  LOP3.LUT R2, R3, 0x80000000, RZ, 0xc0, !PT ;  /* 0x8000000003027812 */ /* 0x000fc800078ec0ff */
[----:B------:R-:W-:-:S04]  /*bd40*/  SHF.R.U32.HI R3, RZ, 0x18, R2 ;  /* 0x00000018ff037819 */ /* 0x000fc80000011602 */
[----:B------:R-:W-:-:S05]  /*bd50*/  LOP3.LUT R3, R0, R3, RZ, 0xfc, !PT ;  /* 0x0000000300037212 */ /* 0x000fca00078efcff */
[----:B------:R-:W-:Y:S01]  /*bd60*/  STG.E.U8 desc[UR36][R16.64], R3 ;  /* 0x0000000310007986 */ /* 0x000fe2000c101124 */
[----:B------:R-:W-:Y:S05]  /*bd70*/  EXIT ;  /* 0x000000000000794d */ /* 0x000fea0003800000 */
.L_x_25534:
[----:B------:R-:W-:-:S04]  /*bd80*/  I2FP.F32.U32 R0, R2 ;  /* 0x0000000200007245 */ /* 0x000fc80000201000 */
[----:B------:R-:W-:-:S05]  /*bd90*/  F2FP.BF16.F32.PACK_AB R0, RZ, R0 ;  /* 0x00000000ff00723e */ /* 0x000fca00000010ff */
[----:B------:R-:W-:Y:S01]  /*bda0*/  STG.E.U16 desc[UR36][R16.64], R0 ;  /* 0x0000000010007986 */ /* 0x000fe2000c101524 */
[----:B------:R-:W-:Y:S05]  /*bdb0*/  EXIT ;  /* 0x000000000000794d */ /* 0x000fea0003800000 */
.L_x_25531:
        /* <DEDUP_REMOVED lines=10> */
.L_x_25543:
        /* <DEDUP_REMOVED lines=17> */
.L_x_25546:
[----:B------:R-:W-:-:S04]  /*bf70*/  LOP3.LUT R2, R3, 0x80000000, RZ, 0xc0, !PT ;  /* 0x8000000003027812 */ /* 0x000fc800078ec0ff */
[----:B------:R-:W-:-:S04]  /*bf80*/  SHF.R.U32.HI R3, RZ, 0x18, R2 ;  /* 0x00000018ff037819 */ /* 0x000fc80000011602 */
[----:B------:R-:W-:-:S04]  /*bf90*/  LOP3.LUT R0, R0, R3, RZ, 0xfc, !PT ;  /* 0x0000000300007212 */ /* 0x000fc800078efcff */
[----:B------:R-:W-:-:S07]  /*bfa0*/  PRMT R8, R0, 0x7610, R8 ;  /* 0x0000761000087816 */ /* 0x000fce0000000008 */
.L_x_25545:
[----:B------:R-:W-:Y:S05]  /*bfb0*/  BSYNC B0 ;  /* 0x0000000000007941 */ /* 0x000fea0003800000 */
.L_x_25544:
[----:B------:R-:W-:Y:S01]  /*bfc0*/  STG.E.U8 desc[UR36][R16.64], R8 ;  /* 0x0000000810007986 */ /* 0x000fe2000c101124 */
[----:B------:R-:W-:Y:S05]  /*bfd0*/  EXIT ;  /* 0x000000000000794d */ /* 0x000fea0003800000 */
.L_x_25542:
        /* <DEDUP_REMOVED lines=17> */
.L_x_25549:
[----:B------:R-:W-:-:S04]  /*c0f0*/  LOP3.LUT R2, R3, 0x80000000, RZ, 0xc0, !PT ;  /* 0x8000000003027812 */ /* 0x000fc800078ec0ff */
[----:B------:R-:W-:-:S04]  /*c100*/  SHF.R.U32.HI R3, RZ, 0x18, R2 ;  /* 0x00000018ff037819 */ /* 0x000fc80000011602 */
[----:B------:R-:W-:-:S04]  /*c110*/  LOP3.LUT R0, R0, R3, RZ, 0xfc, !PT ;  /* 0x0000000300007212 */ /* 0x000fc800078efcff */
[----:B------:R-:W-:-:S07]  /*c120*/  PRMT R8, R0, 0x7610, R8 ;  /* 0x0000761000087816 */ /* 0x000fce0000000008 */
.L_x_25548:
[----:B------:R-:W-:Y:S05]  /*c130*/  BSYNC B0 ;  /* 0x0000000000007941 */ /* 0x000fea0003800000 */
.L_x_25547:
[----:B------:R-:W-:Y:S01]  /*c140*/  STG.E.U8 desc[UR36][R16.64], R8 ;  /* 0x0000000810007986 */ /* 0x000fe2000c101124 */
[----:B------:R-:W-:Y:S05]  /*c150*/  EXIT ;  /* 0x000000000000794d */ /* 0x000fea0003800000 */
.L_x_25541:
        /* <DEDUP_REMOVED lines=22> */
.L_x_25524:
        /* <DEDUP_REMOVED lines=16> */
.L_x_25552:
[----:B------:R-:W-:Y:S05]  /*c3c0*/  EXIT ;  /* 0x000000000000794d */ /* 0x000fea0003800000 */
.L_x_25551:
[----:B------:R-:W-:-:S05]  /*c3d0*/  IMAD.MOV.U32 R3, RZ, RZ, RZ ;  /* 0x000000ffff037224 */ /* 0x000fca00078e00ff */
[----:B------:R-:W-:Y:S01]  /*c3e0*/  STG.E.64 desc[UR36][R16.64], R2 ;  /* 0x0000000210007986 */ /* 0x000fe2000c101b24 */
[----:B------:R-:W-:Y:S05]  /*c3f0*/  EXIT ;  /* 0x000000000000794d */ /* 0x000fea0003800000 */
.L_x_25550:
[----:B------:R-:W-:Y:S01]  /*c400*/  STG.E desc[UR36][R16.64], R2 ;  /* 0x0000000210007986 */ /* 0x000fe2000c101924 */
[----:B------:R-:W-:Y:S05]  /*c410*/  EXIT ;  /* 0x000000000000794d */ /* 0x000fea0003800000 */
.L_x_25553:
        /* <DEDUP_REMOVED lines=14> */
.L_x_42341:


//--------------------- .text._ZN2at6native27unrolled_elementwise_kernelINS0_13AUnaryFunctorIbbbZNS0_19minimum_kernel_cudaERNS_18TensorIteratorBaseEEUlbbE_EESt5arrayIPcLm2EELi4E23TrivialOffsetCalculatorILi1EjESB_NS0_6memory12LoadWithCastILi1EEENSC_13StoreWithCastILi1EEEEEviT_T0_T2_T3_T4_T5_ --------------------------
	.section	.text._ZN2at6native27unrolled_elementwise_kernelINS0_13AUnaryFunctorIbbbZNS0_19minimum_kernel_cudaERNS_18TensorIteratorBaseEEUlbbE_EESt5arrayIPcLm2EELi4E23TrivialOffsetCalculatorILi1EjESB_NS0_6memory12LoadWithCastILi1EEENSC_13StoreWithCastILi1EEEEEviT_T0_T2_T3_T4_T5_,"ax",@progbits
	.align	128
        .global         _ZN2at6native27unrolled_elementwise_kernelINS0_13AUnaryFunctorIbbbZNS0_19minimum_kernel_cudaERNS_18TensorIteratorBaseEEUlbbE_EESt5arrayIPcLm2EELi4E23TrivialOffsetCalculatorILi1EjESB_NS0_6memory12LoadWithCastILi1EEENSC_13StoreWithCastILi1EEEEEviT_T0_T2_T3_T4_T5_
        .type           _ZN2at6native27unrolled_elementwise_kernelINS0_13AUnaryFunctorIbbbZNS0_19minimum_kernel_cudaERNS_18TensorIteratorBaseEEUlbbE_EESt5arrayIPcLm2EELi4E23TrivialOffsetCalculatorILi1EjESB_NS0_6memory12LoadWithCastILi1EEENSC_13StoreWithCastILi1EEEEEviT_T0_T2_T3_T4_T5_,@function
        .size           _ZN2at6native27unrolled_elementwise_kernelINS0_13AUnaryFunctorIbbbZNS0_19minimum_kernel_cudaERNS_18TensorIteratorBaseEEUlbbE_EESt5arrayIPcLm2EELi4E23TrivialOffsetCalculatorILi1EjESB_NS0_6memory12LoadWithCastILi1EEENSC_13StoreWithCastILi1EEEEEviT_T0_T2_T3_T4_T5_,(.L_x_42342 - _ZN2at6native27unrolled_elementwise_kernelINS0_13AUnaryFunctorIbbbZNS0_19minimum_kernel_cudaERNS_18TensorIteratorBaseEEUlbbE_EESt5arrayIPcLm2EELi4E23TrivialOffsetCalculatorILi1EjESB_NS0_6memory12LoadWithCastILi1EEENSC_13StoreWithCastILi1EEEEEviT_T0_T2_T3_T4_T5_)
        .other          _ZN2at6native27unrolled_elementwise_kernelINS0_13AUnaryFunctorIbbbZNS0_19minimum_kernel_cudaERNS_18TensorIteratorBaseEEUlbbE_EESt5arrayIPcLm2EELi4E23TrivialOffsetCalculatorILi1EjESB_NS0_6memory12LoadWithCastILi1EEENSC_13StoreWithCastILi1EEEEEviT_T0_T2_T3_T4_T5_,@"STO_CUDA_ENTRY STV_DEFAULT"
_ZN2at6native27unrolled_elementwise_kernelINS0_13AUnaryFunctorIbbbZNS0_19minimum_kernel_cudaERNS_18TensorIteratorBaseEEUlbbE_EESt5arrayIPcLm2EELi4E23TrivialOffsetCalculatorILi1EjESB_NS0_6memory12LoadWithCastILi1EEENSC_13StoreWithCastILi1EEEEEviT_T0_T2_T3_T4_T5_:
.text._ZN2at6native27unrolled_elementwise_kernelINS0_13AUnaryFunctorIbbbZNS0_19minimum_kernel_cudaERNS_18TensorIteratorBaseEEUlbbE_EESt5arrayIPcLm2EELi4E23TrivialOffsetCalculatorILi1EjESB_NS0_6memory12LoadWithCastILi1EEENSC_13StoreWithCastILi1EEEEEviT_T0_T2_T3_T4_T5_:
        /* <DEDUP_REMOVED lines=32> */
.L_x_25559:
[----:B------:R-:W2:Y:S02]  /*0200*/  LDG.E.U8 R4, desc[UR36][R4.64] ;  /* 0x0000002404047981 */ /* 0x000ea4000c1e1100 */
[----:B--2---:R-:W-:Y:S01]  /*0210*/  ISETP.NE.AND P0, PT, R4, RZ, PT ;  /* 0x000000ff0400720c */ /* 0x004fe20003f05270 */
[----:B------:R-:W-:-:S12]  /*0220*/  BRA `(.L_x_25561) ;  /* 0x0000000c00787947 */ /* 0x000fd80003800000 */
.L_x_25558:
        /* <DEDUP_REMOVED lines=10> */
.L_x_25563:
[----:B------:R-:W2:Y:S02]  /*02d0*/  LDG.E R4, desc[UR36][R4.64] ;  /* 0x0000002404047981 */ /* 0x000ea4000c1e1900 */
[----:B--2---:R-:W-:Y:S01]  /*02e0*/  ISETP.NE.AND P0, PT, R4, RZ, PT ;  /* 0x000000ff0400720c */ /* 0x004fe20003f05270 */
[----:B------:R-:W-:-:S12]  /*02f0*/  BRA `(.L_x_25561) ;  /* 0x0000000c00447947 */ /* 0x000fd80003800000 */
.L_x_25562:
[----:B------:R-:W2:Y:S02]  /*0300*/  LDG.E.U16 R4, desc[UR36][R4.64] ;  /* 0x0000002404047981 */ /* 0x000ea4000c1e1500 */
[----:B--2---:R-:W-:Y:S01]  /*0310*/  ISETP.NE.AND P0, PT, R4, RZ, PT ;  /* 0x000000ff0400720c */ /* 0x004fe20003f05270 */
[----:B------:R-:W-:-:S12]  /*0320*/  BRA `(.L_x_25561) ;  /* 0x0000000c00387947 */ /* 0x000fd80003800000 */
.L_x_25557:
        /* <DEDUP_REMOVED lines=9> */
.L_x_25565:
[----:B------:R-:W2:Y:S02]  /*03c0*/  LDG.E.U16 R0, desc[UR36][R4.64] ;  /* 0x0000002404007981 */ /* 0x000ea4000c1e1500 */
[----:B--2---:R-:W-:-:S05]  /*03d0*/  HADD2.F32 R0, -RZ, R0.H0_H0 ;  /* 0x20000000ff007230 */ /* 0x004fca0000004100 */
[----:B------:R-:W-:Y:S01]  /*03e0*/  FSETP.NEU.FTZ.AND P0, PT, R0, RZ, PT ;  /* 0x000000ff0000720b */ /* 0x000fe20003f1d000 */
[----:B------:R-:W-:-:S12]  /*03f0*/  BRA `(.L_x_25561) ;  /* 0x0000000c00047947 */ /* 0x000fd80003800000 */
.L_x_25564:
        /* <DEDUP_REMOVED lines=11> */
.L_x_25567:
        /* <DEDUP_REMOVED lines=10> */
.L_x_25566:
[----:B------:R-:W2:Y:S02]  /*0550*/  LDG.E.64 R4, desc[UR36][R4.64] ;  /* 0x0000002404047981 */ /* 0x000ea4000c1e1b00 */
[----:B--2---:R-:W-:Y:S01]  /*0560*/  DSETP.NEU.AND P0, PT, R4, RZ, PT ;  /* 0x000000ff0400722a */ /* 0x004fe20003f0d000 */
[----:B------:R-:W-:-:S13]  /*0570*/  BRA `(.L_x_25561) ;  /* 0x0000000800a47947 */ /* 0x000fda0003800000 */
.L_x_25556:
        /* <DEDUP_REMOVED lines=11> */
.L_x_25570:
[----:B------:R-:W2:Y:S02]  /*0630*/  LDG.E.128 R4, desc[UR36][R4.64] ;  /* 0x0000002404047981 */ /* 0x000ea4000c1e1d00 */
[----:B--2---:R-:W-:-:S06]  /*0640*/  DSETP.NEU.AND P0, PT, R6, RZ, PT ;  /* 0x000000ff0600722a */ /* 0x004fcc0003f0d000 */
[----:B------:R-:W-:Y:S01]  /*0650*/  DSETP.NEU.OR P0, PT, R4, RZ, P0 ;  /* 0x000000ff0400722a */ /* 0x000fe2000070d400 */
[----:B------:R-:W-:-:S13]  /*0660*/  BRA `(.L_x_25561) ;  /* 0x0000000800687947 */ /* 0x000fda0003800000 */
.L_x_25569:
        /* <DEDUP_REMOVED lines=27> */
.L_x_25572:
        /* <DEDUP_REMOVED lines=13> */
[----:B------:R-:W-:Y:S01]  /*08f0*/  FSETP.NEU.FTZ.AND P0, PT, R0, RZ, PT ;  /* 0x000000ff0000720b */ /* 0x000fe20003f1d000 */
[----:B------:R-:W-:-:S12]  /*0900*/  BRA `(.L_x_25561) ;  /* 0x0000000400c07947 */ /* 0x000fd80003800000 */
.L_x_25571:
[----:B------:R-:W2:Y:S02]  /*0910*/  LDG.E.U16 R0, desc[UR36][R4.64] ;  /* 0x0000002404007981 */ /* 0x000ea4000c1e1500 */
[----:B--2---:R-:W-:-:S05]  /*0920*/  IMAD.U32 R0, R0, 0x10000, RZ ;  /* 0x0001000000007824 */ /* 0x004fca00078e00ff */
[----:B------:R-:W-:Y:S01]  /*0930*/  FSETP.NEU.FTZ.AND P0, PT, R0, RZ, PT ;  /* 0x000000ff0000720b */ /* 0x000fe20003f1d000 */
[----:B------:R-:W-:-:S12]  /*0940*/  BRA `(.L_x_25561) ;  /* 0x0000000400b07947 */ /* 0x000fd80003800000 */
.L_x_25568:
        /* <DEDUP_REMOVED lines=11> */
.L_x_25575:
        /* <DEDUP_REMOVED lines=21> */
.L_x_25579:
[----:B------:R-:W-:Y:S05]  /*0b50*/  BSYNC B1 ;  /* 0x0000000000017941 */ /* 0x000fea0003800000 */
.L_x_25578:
[----:B------:R-:W-:Y:S01]  /*0b60*/  LEA R5, R0, 0x3b800000, 0x17 ;  /* 0x3b80000000057811 */ /* 0x000fe200078eb8ff */
[----:B------:R-:W-:-:S05]  /*0b70*/  IMAD.SHL.U32 R0, R3, 0x100000, RZ ;  /* 0x0010000003007824 */ /* 0x000fca00078e00ff */
[----:B------:R-:W-:-:S07]  /*0b80*/  LOP3.LUT R0, R5, R0, R6, 0xfe, !PT ;  /* 0x0000000005007212 */ /* 0x000fce00078efe06 */
.L_x_25577:
[----:B------:R-:W-:Y:S05]  /*0b90*/  BSYNC B0 ;  /* 0x0000000000007941 */ /* 0x000fea0003800000 */
.L_x_25576:
[----:B------:R-:W-:Y:S01]  /*0ba0*/  FSETP.NEU.FTZ.AND P0, PT, R0, RZ, PT ;  /* 0x000000ff0000720b */ /* 0x000fe20003f1d000 */
[----:B------:R-:W-:-:S12]  /*0bb0*/  BRA `(.L_x_25561) ;  /* 0x0000000400147947 */ /* 0x000fd80003800000 */
.L_x_25574:
        /* <DEDUP_REMOVED lines=21> */
.L_x_25583:
[----:B------:R-:W-:Y:S05]  /*0d10*/  BSYNC B1 ;  /* 0x0000000000017941 */ /* 0x000fea0003800000 */
.L_x_25582:
[----:B------:R-:W-:Y:S01]  /*0d20*/  LEA R5, R0, 0x37800000, 0x17 ;  /* 0x3780000000057811 */ /* 0x000fe200078eb8ff */
[----:B------:R-:W-:-:S05]  /*0d30*/  IMAD.SHL.U32 R0, R3, 0x200000, RZ ;  /* 0x0020000003007824 */ /* 0x000fca00078e00ff */
[----:B------:R-:W-:-:S07]  /*0d40*/  LOP3.LUT R0, R5, R0, R6, 0xfe, !PT ;  /* 0x0000000005007212 */ /* 0x000fce00078efe06 */
.L_x_25581:
[----:B------:R-:W-:Y:S05]  /*0d50*/  BSYNC B0 ;  /* 0x0000000000007941 */ /* 0x000fea0003800000 */
.L_x_25580:
[----:B------:R-:W-:Y:S01]  /*0d60*/  FSETP.NEU.FTZ.AND P0, PT, R0, RZ, PT ;  /* 0x000000ff0000720b */ /* 0x000fe20003f1d000 */
[----:B------:R-:W-:-:S12]  /*0d70*/  BRA `(.L_x_25561) ;  /* 0x0000000000a47947 */ /* 0x000fd80003800000 */
.L_x_25573:
        /* <DEDUP_REMOVED lines=14> */
.L_x_25587:
[----:B------:R-:W-:Y:S05]  /*0e60*/  BSYNC B0 ;  /* 0x0000000000007941 */ /* 0x000fea0003800000 */
.L_x_25586:
[----:B------:R-:W-:Y:S01]  /*0e70*/  FSETP.NEU.FTZ.AND P0, PT, R0, RZ, PT ;  /* 0x000000ff0000720b */ /* 0x000fe20003f1d000 */
[----:B------:R-:W-:-:S12]  /*0e80*/  BRA `(.L_x_25561) ;  /* 0x0000000000607947 */ /* 0x000fd80003800000 */
.L_x_25560:
        /* <DEDUP_REMOVED lines=16> */
.L_x_25588:
[----:B------:R-:W-:Y:S01]  /*0f90*/  PLOP3.LUT P0, PT, PT, PT, PT, 0x8, 0x0 ;  /* 0x000000000000781c */ /* 0x000fe20003f0e170 */
[----:B------:R-:W-:-:S12]  /*0fa0*/  BRA `(.L_x_25561) ;  /* 0x0000000000187947 */ /* 0x000fd80003800000 */
.L_x_25585:
[----:B------:R-:W2:Y:S02]  /*0fb0*/  LDG.E.64 R4, desc[UR36][R4.64] ;  /* 0x0000002404047981 */ /* 0x000ea4000c1e1b00 */
[----:B--2---:R-:W-:-:S04]  /*0fc0*/  ISETP.NE.U32.AND P0, PT, R4, RZ, PT ;  /* 0x000000ff0400720c */ /* 0x004fc80003f05070 */
[----:B------:R-:W-:Y:S01]  /*0fd0*/  ISETP.NE.AND.EX P0, PT, R5, RZ, PT, P0 ;  /* 0x000000ff0500720c */ /* 0x000fe20003f05300 */
[----:B------:R-:W-:-:S12]  /*0fe0*/  BRA `(.L_x_25561) ;  /* 0x0000000000087947 */ /* 0x000fd80003800000 */
.L_x_25584:
[----:B------:R-:W2:Y:S02]  /*0ff0*/  LDG.E R4, desc[UR36][R4.64] ;  /* 0x0000002404047981 */ /* 0x000ea4000c1e1900 */
[----:B--2---:R-:W-:-:S13]  /*1000*/  ISETP.NE.AND P0, PT, R4, RZ, PT ;  /* 0x000000ff0400720c */ /* 0x004fda0003f05270 */
.L_x_25561:
[----:B------:R-:W0:Y:S01]  /*1010*/  S2R R25, SR_TID.X ;  /* 0x0000000000197919 */ /* 0x000e220000002100 */
[----:B------:R-:W-:Y:S01]  /*1020*/  SEL R18, RZ, 0x1, !P0 ;  /* 0x00000001ff127807 */ /* 0x000fe20004000000 */
[----:B0-----:R-:W-:-:S07]  /*1030*/  VIADD R25, R25, 0x80 ;  /* 0x0000008019197836 */ /* 0x001fce0000000000 */
.L_x_25555:
[----:B------:R-:W-:Y:S05]  /*1040*/  BSYNC B6 ;  /* 0x0000000000067941 */ /* 0x000fea0003800000 */
.L_x_25554:
[----:B------:R-:W-:Y:S01]  /*1050*/  ISETP.GE.AND P0, PT, R25, R24, PT ;  /* 0x000000181900720c */ /* 0x000fe20003f06270 */
[----:B------:R-:W-:-:S12]  /*1060*/  BSSY B6, `(.L_x_25589) ;  /* 0x00000f9000067945 */ /* 0x000fd80003800000 */
[----:B------:R-:W-:Y:S05]  /*1070*/  @P0 BRA `(.L_x_25590) ;  /* 0x0000000c00dc0947 */ /* 0x000fea0003800000 */
        /* <DEDUP_REMOVED lines=21> */
.L_x_25594:
[----:B------:R-:W2:Y:S02]  /*11d0*/  LDG.E.U8 R4, desc[UR36][R4.64] ;  /* 0x0000002404047981 */ /* 0x000ea4000c1e1100 */
[----:B--2---:R-:W-:Y:S01]  /*11e0*/  ISETP.NE.AND P0, PT, R4, RZ, PT ;  /* 0x000000ff0400720c */ /* 0x004fe20003f05270 */
[----:B------:R-:W-:-:S12]  /*11f0*/  BRA `(.L_x_25596) ;  /* 0x0000000c00747947 */ /* 0x000fd80003800000 */
.L_x_25593:
        /* <DEDUP_REMOVED lines=10> */
.L_x_25598:
[----:B------:R-:W2:Y:S02]  /*12a0*/  LDG.E R4, desc[UR36][R4.64] ;  /* 0x0000002404047981 */ /* 0x000ea4000c1e1900 */
[----:B--2---:R-:W-:Y:S01]  /*12b0*/  ISETP.NE.AND P0, PT, R4, RZ, PT ;  /* 0x000000ff0400720c */ /* 0x004fe20003f05270 */
[----:B------:R-:W-:-:S12]  /*12c0*/  BRA `(.L_x_25596) ;  /* 0x0000000c00407947 */ /* 0x000fd80003800000 */
.L_x_25597:
[----:B------:R-:W2:Y:S02]  /*12d0*/  LDG.E.U16 R4, desc[UR36][R4.64] ;  /* 0x0000002404047981 */ /* 0x000ea4000c1e1500 */
[----:B--2---:R-:W-:Y:S01]  /*12e0*/  ISETP.NE.AND P0, PT, R4, RZ, PT ;  /* 0x000000ff0400720c */ /* 0x004fe20003f05270 */
[----:B------:R-:W-:-:S12]  /*12f0*/  BRA `(.L_x_25596) ;  /* 0x0000000c00347947 */ /* 0x000fd80003800000 */
.L_x_25592:
        /* <DEDUP_REMOVED lines=9> */
.L_x_25600:
[----:B------:R-:W2:Y:S02]  /*1390*/  LDG.E.U16 R0, desc[UR36][R4.64] ;  /* 0x0000002404007981 */ /* 0x000ea4000c1e1500 */
[----:B--2---:R-:W-:-:S05]  /*13a0*/  HADD2.F32 R0, -RZ, R0.H0_H0 ;  /* 0x20000000ff007230 */ /* 0x004fca0000004100 */
[----:B------:R-:W-:Y:S01]  /*13b0*/  FSETP.NEU.FTZ.AND P0, PT, R0, RZ, PT ;  /* 0x000000ff0000720b */ /* 0x000fe20003f1d000 */
[----:B------:R-:W-:-:S12]  /*13c0*/  BRA `(.L_x_25596) ;  /* 0x0000000c00007947 */ /* 0x000fd80003800000 */
.L_x_25599:
        /* <DEDUP_REMOVED lines=11> */
.L_x_25602:
        /* <DEDUP_REMOVED lines=10> */
.L_x_25601:
[----:B------:R-:W2:Y:S02]  /*1520*/  LDG.E.64 R4, desc[UR36][R4.64] ;  /* 0x0000002404047981 */ /* 0x000ea4000c1e1b00 */
[----:B--2---:R-:W-:Y:S01]  /*1530*/  DSETP.NEU.AND P0, PT, R4, RZ, PT ;  /* 0x000000ff0400722a */ /* 0x004fe20003f0d000 */
[----:B------:R-:W-:-:S13]  /*1540*/  BRA `(.L_x_25596) ;  /* 0x0000000800a07947 */ /* 0x000fda0003800000 */
.L_x_25591:
        /* <DEDUP_REMOVED lines=11> */
.L_x_25605:
[----:B------:R-:W2:Y:S02]  /*1600*/  LDG.E.128 R4, desc[UR36][R4.64] ;  /* 0x0000002404047981 */ /* 0x000ea4000c1e1d00 */
[----:B--2---:R-:W-:-:S06]  /*1610*/  DSETP.NEU.AND P0, PT, R6, RZ, PT ;  /* 0x000000ff0600722a */ /* 0x004fcc0003f0d000 */
[----:B------:R-:W-:Y:S01]  /*1620*/  DSETP.NEU.OR P0, PT, R4, RZ, P0 ;  /* 0x000000ff0400722a */ /* 0x000fe2000070d400 */
[----:B------:R-:W-:-:S13]  /*1630*/  BRA `(.L_x_25596) ;  /* 0x0000000800647947 */ /* 0x000fda0003800000 */
.L_x_25604:
        /* <DEDUP_REMOVED lines=27> */
.L_x_25607:
        /* <DEDUP_REMOVED lines=14> */
.L_x_25606:
[----:B------:R-:W2:Y:S02]  /*18d0*/  LDG.E.U16 R0, desc[UR36][R4.64] ;  /* 0x0000002404007981 */ /* 0x000ea4000c1e1500 */
[----:B--2---:R-:W-:-:S05]  /*18e0*/  IMAD.U32 R0, R0, 0x10000, RZ ;  /* 0x0001000000007824 */ /* 0x004fca00078e00ff */
[----:B------:R-:W-:Y:S01]  /*18f0*/  FSETP.NEU.FTZ.AND P0, PT, R0, RZ, PT ;  /* 0x000000ff0000720b */ /* 0x000fe20003f1d000 */
[----:B------:R-:W-:-:S12]  /*1900*/  BRA `(.L_x_25596) ;  /* 0x0000000400b07947 */ /* 0x000fd80003800000 */
.L_x_25603:
        /* <DEDUP_REMOVED lines=11> */
.L_x_25610:
        /* <DEDUP_REMOVED lines=21> */
.L_x_25614:
[----:B------:R-:W-:Y:S05]  /*1b10*/  BSYNC B1 ;  /* 0x0000000000017941 */ /* 0x000fea0003800000 */
.L_x_25613:
[----:B------:R-:W-:Y:S01]  /*1b20*/  LEA R5, R0, 0x3b800000, 0x17 ;  /* 0x3b80000000057811 */ /* 0x000fe200078eb8ff */
[----:B------:R-:W-:-:S05]  /*1b30*/  IMAD.SHL.U32 R0, R3, 0x100000, RZ ;  /* 0x0010000003007824 */ /* 0x000fca00078e00ff */
[----:B------:R-:W-:-:S07]  /*1b40*/  LOP3.LUT R0, R5, R0, R6, 0xfe, !PT ;  /* 0x0000000005007212 */ /* 0x000fce00078efe06 */
.L_x_25612:
[----:B------:R-:W-:Y:S05]  /*1b50*/  BSYNC B0 ;  /* 0x0000000000007941 */ /* 0x000fea0003800000 */
.L_x_25611:
[----:B------:R-:W-:Y:S01]  /*1b60*/  FSETP.NEU.FTZ.AND P0, PT, R0, RZ, PT ;  /* 0x000000ff0000720b */ /* 0x000fe20003f1d000 */
[----:B------:R-:W-:-:S12]  /*1b70*/  BRA `(.L_x_25596) ;  /* 0x0000000400147947 */ /* 0x000fd80003800000 */
.L_x_25609:
        /* <DEDUP_REMOVED lines=21> */
.L_x_25618:
[----:B------:R-:W-:Y:S05]  /*1cd0*/  BSYNC B1 ;  /* 0x0000000000017941 */ /* 0x000fea0003800000 */
.L_x_25617:
[----:B------:R-:W-:Y:S01]  /*1ce0*/  LEA R5, R0, 0x37800000, 0x17 ;  /* 0x3780000000057811 */ /* 0x000fe200078eb8ff */
[----:B------:R-:W-:-:S05]  /*1cf0*/  IMAD.SHL.U32 R0, R3, 0x200000, RZ ;  /* 0x0020000003007824 */ /* 0x000fca00078e00ff */
[----:B------:R-:W-:-:S07]  /*1d00*/  LOP3.LUT R0, R5, R0, R6, 0xfe, !PT ;  /* 0x0000000005007212 */ /* 0x000fce00078efe06 */
.L_x_25616:
[----:B------:R-:W-:Y:S05]  /*1d10*/  BSYNC B0 ;  /* 0x0000000000007941 */ /* 0x000fea0003800000 */
.L_x_25615:
[----:B------:R-:W-:Y:S01]  /*1d20*/  FSETP.NEU.FTZ.AND P0, PT, R0, RZ, PT ;  /* 0x000000ff0000720b */ /* 0x000fe20003f1d000 */
[----:B------:R-:W-:-:S12]  /*1d30*/  BRA `(.L_x_25596) ;  /* 0x0000000000a47947 */ /* 0x000fd80003800000 */
.L_x_25608:
        /* <DEDUP_REMOVED lines=14> */
.L_x_25622:
[----:B------:R-:W-:Y:S05]  /*1e20*/  BSYNC B0 ;  /* 0x0000000000007941 */ /* 0x000fea0003800000 */
.L_x_25621:
[----:B------:R-:W-:Y:S01]  /*1e30*/  FSETP.NEU.FTZ.AND P0, PT, R0, RZ, PT ;  /* 0x000000ff0000720b */ /* 0x000fe20003f1d000 */
[----:B------:R-:W-:-:S12]  /*1e40*/  BRA `(.L_x_25596) ;  /* 0x0000000000607947 */ /* 0x000fd80003800000 */
.L_x_25595:
        /* <DEDUP_REMOVED lines=16> */
.L_x_25623:
[----:B------:R-:W-:Y:S01]  /*1f50*/  PLOP3.LUT P0, PT, PT, PT, PT, 0x8, 0x0 ;  /* 0x000000000000781c */ /* 0x000fe20003f0e170 */
[----:B------:R-:W-:-:S12]  /*1f60*/  BRA `(.L_x_25596) ;  /* 0x0000000000187947 */ /* 0x000fd80003800000 */
.L_x_25620:
[----:B------:R-:W2:Y:S02]  /*1f70*/  LDG.E.64 R4, desc[UR36][R4.64] ;  /* 0x0000002404047981 */ /* 0x000ea4000c1e1b00 */
[----:B--2---:R-:W-:-:S04]  /*1f80*/  ISETP.NE.U32.AND P0, PT, R4, RZ, PT ;  /* 0x000000ff0400720c */ /* 0x004fc80003f05070 */
[----:B------:R-:W-:Y:S01]  /*1f90*/  ISETP.NE.AND.EX P0, PT, R5, RZ, PT, P0 ;  /* 0x000000ff0500720c */ /* 0x000fe20003f05300 */
[----:B------:R-:W-:-:S12]  /*1fa0*/  BRA `(.L_x_25596) ;  /* 0x0000000000087947 */ /* 0x000fd80003800000 */
.L_x_25619:
[----:B------:R-:W2:Y:S02]  /*1fb0*/  LDG.E R4, desc[UR36][R4.64] ;  /* 0x0000002404047981 */ /* 0x000ea4000c1e1900 */
[----:B--2---:R-:W-:-:S13]  /*1fc0*/  ISETP.NE.AND P0, PT, R4, RZ, PT ;  /* 0x000000ff0400720c */ /* 0x004fda0003f05270 */
.L_x_25596:
[----:B------:R-:W-:Y:S01]  /*1fd0*/  SEL R16, RZ, 0x1, !P0 ;  /* 0x00000001ff107807 */ /* 0x000fe20004000000 */
[----:B------:R-:W-:-:S07]  /*1fe0*/  VIADD R25, R25, 0x80 ;  /* 0x0000008019197836 */ /* 0x000fce0000000000 */
.L_x_25590:
[----:B------:R-:W-:Y:S05]  /*1ff0*/  BSYNC B6 ;  /* 0x0000000000067941 */ /* 0x000fea0003800000 */
.L_x_25589:
[----:B------:R-:W-:Y:S01]  /*2000*/  ISETP.GE.AND P0, PT, R25, R24, PT ;  /* 0x000000181900720c */ /* 0x000fe20003f06270 */
[----:B------:R-:W-:Y:S01]  /*2010*/  BSSY B6, `(.L_x_25624) ;  /* 0x00000fb000067945 */ /* 0x000fe20003800000 */
[----:B------:R-:W-:Y:S02]  /*2020*/  PRMT R22, RZ, 0x7610, R22 ;  /* 0x00007610ff167816 */ /* 0x000fe40000000016 */
[----:B------:R-:W-:-:S09]  /*2030*/  PRMT R17, RZ, 0x7610, R17 ;  /* 0x00007610ff117816 */ /* 0x000fd20000000011 */
        /* <DEDUP_REMOVED lines=22> */
.L_x_25629:
[----:B------:R-:W2:Y:S02]  /*21a0*/  LDG.E.U8 R4, desc[UR36][R4.64] ;  /* 0x0000002404047981 */ /* 0x000ea4000c1e1100 */
[----:B--2---:R-:W-:Y:S01]  /*21b0*/  ISETP.NE.AND P0, PT, R4, RZ, PT ;  /* 0x000000ff0400720c */ /* 0x004fe20003f05270 */
[----:B------:R-:W-:-:S12]  /*21c0*/  BRA `(.L_x_25631) ;  /* 0x0000000c00747947 */ /* 0x000fd80003800000 */
.L_x_25628:
        /* <DEDUP_REMOVED lines=10> */
.L_x_25633:
[----:B------:R-:W2:Y:S02]  /*2270*/  LDG.E R4, desc[UR36][R4.64] ;  /* 0x0000002404047981 */ /* 0x000ea4000c1e1900 */
[----:B--2---:R-:W-:Y:S01]  /*2280*/  ISETP.NE.AND P0, PT, R4, RZ, PT ;  /* 0x000000ff0400720c */ /* 0x004fe20003f05270 */
[----:B------:R-:W-:-:S12]  /*2290*/  BRA `(.L_x_25631) ;  /* 0x0000000c00407947 */ /* 0x000fd80003800000 */
.L_x_25632:
[----:B------:R-:W2:Y:S02]  /*22a0*/  LDG.E.U16 R4, desc[UR36][R4.64] ;  /* 0x0000002404047981 */ /* 0x000ea4000c1e1500 */
[----:B--2---:R-:W-:Y:S01]  /*22b0*/  ISETP.NE.AND P0, PT, R4, RZ, PT ;  /* 0x000000ff0400720c */ /* 0x004fe20003f05270 */
[----:B------:R-:W-:-:S12]  /*22c0*/  BRA `(.L_x_25631) ;  /* 0x0000000c00347947 */ /* 0x000fd80003800000 */
.L_x_25627:
        /* <DEDUP_REMOVED lines=9> */
.L_x_25635:
[----:B------:R-:W2:Y:S02]  /*2360*/  LDG.E.U16 R0, desc[UR36][R4.64] ;  /* 0x0000002404007981 */ /* 0x000ea4000c1e1500 */
[----:B--2---:R-:W-:-:S05]  /*2370*/  HADD2.F32 R0, -RZ, R0.H0_H0 ;  /* 0x20000000ff007230 */ /* 0x004fca0000004100 */
[----:B------:R-:W-:Y:S01]  /*2380*/  FSETP.NEU.FTZ.AND P0, PT, R0, RZ, PT ;  /* 0x000000ff0000720b */ /* 0x000fe20003f1d000 */
[----:B------:R-:W-:-:S12]  /*2390*/  BRA `(.L_x_25631) ;  /* 0x0000000c00007947 */ /* 0x000fd80003800000 */
.L_x_25634:
        /* <DEDUP_REMOVED lines=11> */
.L_x_25637:
        /* <DEDUP_REMOVED lines=10> */
.L_x_25636:
[----:B------:R-:W2:Y:S02]  /*24f0*/  LDG.E.64 R4, desc[UR36][R4.64] ;  /* 0x0000002404047981 */ /* 0x000ea4000c1e1b00 */
[----:B--2---:R-:W-:Y:S01]  /*2500*/  DSETP.NEU.AND P0, PT, R4, RZ, PT ;  /* 0x000000ff0400722a */ /* 0x004fe20003f0d000 */
[----:B------:R-:W-:-:S13]  /*2510*/  BRA `(.L_x_25631) ;  /* 0x0000000800a07947 */ /* 0x000fda0003800000 */
.L_x_25626:
        /* <DEDUP_REMOVED lines=11> */
.L_x_25640:
[----:B------:R-:W2:Y:S02]  /*25d0*/  LDG.E.128 R4, desc[UR36][R4.64] ;  /* 0x0000002404047981 */ /* 0x000ea4000c1e1d00 */
[----:B--2---:R-:W-:-:S06]  /*25e0*/  DSETP.NEU.AND P0, PT, R6, RZ, PT ;  /* 0x000000ff0600722a */ /* 0x004fcc0003f0d000 */
[----:B------:R-:W-:Y:S01]  /*25f0*/  DSETP.NEU.OR P0, PT, R4, RZ, P0 ;  /* 0x000000ff0400722a */ /* 0x000fe2000070d400 */
[----:B------:R-:W-:-:S13]  /*2600*/  BRA `(.L_x_25631) ;  /* 0x0000000800647947 */ /* 0x000fda0003800000 */
.L_x_25639:
        /* <DEDUP_REMOVED lines=27> */
.L_x_25642:
        /* <DEDUP_REMOVED lines=14> */
.L_x_25641:
[----:B------:R-:W2:Y:S02]  /*28a0*/  LDG.E.U16 R0, desc[UR36][R4.64] ;  /* 0x0000002404007981 */ /* 0x000ea4000c1e1500 */
[----:B--2---:R-:W-:-:S05]  /*28b0*/  IMAD.U32 R0, R0, 0x10000, RZ ;  /* 0x0001000000007824 */ /* 0x004fca00078e00ff */
[----:B------:R-:W-:Y:S01]  /*28c0*/  FSETP.NEU.FTZ.AND P0, PT, R0, RZ, PT ;  /* 0x000000ff0000720b */ /* 0x000fe20003f1d000 */
[----:B------:R-:W-:-:S12]  /*28d0*/  BRA `(.L_x_25631) ;  /* 0x0000000400b07947 */ /* 0x000fd80003800000 */
.L_x_25638:
        /* <DEDUP_REMOVED lines=11> */
.L_x_25645:
        /* <DEDUP_REMOVED lines=21> */
.L_x_25649:
[----:B------:R-:W-:Y:S05]  /*2ae0*/  BSYNC B1 ;  /* 0x0000000000017941 */ /* 0x000fea0003800000 */
.L_x_25648:
[----:B------:R-:W-:Y:S01]  /*2af0*/  LEA R5, R0, 0x3b800000, 0x17 ;  /* 0x3b80000000057811 */ /* 0x000fe200078eb8ff */
[----:B------:R-:W-:-:S05]  /*2b00*/  IMAD.SHL.U32 R0, R3, 0x100000, RZ ;  /* 0x0010000003007824 */ /* 0x000fca00078e00ff */
[----:B------:R-:W-:-:S07]  /*2b10*/  LOP3.LUT R0, R5, R0, R6, 0xfe, !PT ;  /* 0x0000000005007212 */ /* 0x000fce00078efe06 */
.L_x_25647:
[----:B------:R-:W-:Y:S05]  /*2b20*/  BSYNC B0 ;  /* 0x0000000000007941 */ /* 0x000fea0003800000 */
.L_x_25646:
[----:B------:R-:W-:Y:S01]  /*2b30*/  FSETP.NEU.FTZ.AND P0, PT, R0, RZ, PT ;  /* 0x000000ff0000720b */ /* 0x000fe20003f1d000 */
[----:B------:R-:W-:-:S12]  /*2b40*/  BRA `(.L_x_25631) ;  /* 0x0000000400147947 */ /* 0x000fd80003800000 */
.L_x_25644:
        /* <DEDUP_REMOVED lines=21> */
.L_x_25653:
[----:B------:R-:W-:Y:S05]  /*2ca0*/  BSYNC B1 ;  /* 0x0000000000017941 */ /* 0x000fea0003800000 */
.L_x_25652:
[----:B------:R-:W-:Y:S01]  /*2cb0*/  LEA R5, R0, 0x37800000, 0x17 ;  /* 0x3780000000057811 */ /* 0x000fe200078eb8ff */
[----:B------:R-:W-:-:S05]  /*2cc0*/  IMAD.SHL.U32 R0, R3, 0x200000, RZ ;  /* 0x0020000003007824 */ /* 0x000fca00078e00ff */
[----:B------:R-:W-:-:S07]  /*2cd0*/  LOP3.LUT R0, R5, R0, R6, 0xfe, !PT ;  /* 0x0000000005007212 */ /* 0x000fce00078efe06 */
.L_x_25651:
[----:B------:R-:W-:Y:S05]  /*2ce0*/  BSYNC B0 ;  /* 0x0000000000007941 */ /* 0x000fea0003800000 */
.L_x_25650:
[----:B------:R-:W-:Y:S01]  /*2cf0*/  FSETP.NEU.FTZ.AND P0, PT, R0, RZ, PT ;  /* 0x000000ff0000720b */ /* 0x000fe20003f1d000 */
[----:B------:R-:W-:-:S12]  /*2d00*/  BRA `(.L_x_25631) ;  /* 0x0000000000a47947 */ /* 0x000fd80003800000 */
.L_x_25643:
        /* <DEDUP_REMOVED lines=14> */
.L_x_25657:
[----:B------:R-:W-:Y:S05]  /*2df0*/  BSYNC B0 ;  /* 0x0000000000007941 */ /* 0x000fea0003800000 */
.L_x_25656:
[----:B------:R-:W-:Y:S01]  /*2e00*/  FSETP.NEU.FTZ.AND P0, PT, R0, RZ, PT ;  /* 0x000000ff0000720b */ /* 0x000fe20003f1d000 */
[----:B------:R-:W-:-:S12]  /*2e10*/  BRA `(.L_x_25631) ;  /* 0x0000000000607947 */ /* 0x000fd80003800000 */
.L_x_25630:
        /* <DEDUP_REMOVED lines=16> */
.L_x_25658:
[----:B------:R-:W-:Y:S01]  /*2f20*/  PLOP3.LUT P0, PT, PT, PT, PT, 0x8, 0x0 ;  /* 0x000000000000781c */ /* 0x000fe20003f0e170 */
[----:B------:R-:W-:-:S12]  /*2f30*/  BRA `(.L_x_25631) ;  /* 0x0000000000187947 */ /* 0x000fd80003800000 */
.L_x_25655:
[----:B------:R-:W2:Y:S02]  /*2f40*/  LDG.E.64 R4, desc[UR36][R4.64] ;  /* 0x0000002404047981 */ /* 0x000ea4000c1e1b00 */
[----:B--2---:R-:W-:-:S04]  /*2f50*/  ISETP.NE.U32.AND P0, PT, R4, RZ, PT ;  /* 0x000000ff0400720c */ /* 0x004fc80003f05070 */
[----:B------:R-:W-:Y:S01]  /*2f60*/  ISETP.NE.AND.EX P0, PT, R5, RZ, PT, P0 ;  /* 0x000000ff0500720c */ /* 0x000fe20003f05300 */
[----:B------:R-:W-:-:S12]  /*2f70*/  BRA `(.L_x_25631) ;  /* 0x0000000000087947 */ /* 0x000fd80003800000 */
.L_x_25654:
[----:B------:R-:W2:Y:S02]  /*2f80*/  LDG.E R4, desc[UR36][R4.64] ;  /* 0x0000002404047981 */ /* 0x000ea4000c1e1900 */
[----:B--2---:R-:W-:-:S13]  /*2f90*/  ISETP.NE.AND P0, PT, R4, RZ, PT ;  /* 0x000000ff0400720c */ /* 0x004fda0003f05270 */
.L_x_25631:
[----:B------:R-:W-:Y:S01]  /*2fa0*/  SEL R17, RZ, 0x1, !P0 ;  /* 0x00000001ff117807 */ /* 0x000fe20004000000 */
[----:B------:R-:W-:-:S07]  /*2fb0*/  VIADD R25, R25, 0x80 ;  /* 0x0000008019197836 */ /* 0x000fce0000000000 */
.L_x_25625:
[----:B------:R-:W-:Y:S05]  /*2fc0*/  BSYNC B6 ;  /* 0x0000000000067941 */ /* 0x000fea0003800000 */
.L_x_25624:
[----:B------:R-:W0:Y:S01]  /*2fd0*/  LDC.U8 R19, c[0x0][0x215] ;  /* 0x00008540ff137b82 */ /* 0x000e220000000000 */
[----:B------:R-:W-:Y:S01]  /*2fe0*/  ISETP.GE.AND P0, PT, R25, R24, PT ;  /* 0x000000181900720c */ /* 0x000fe20003f06270 */
[----:B------:R-:W-:-:S12]  /*2ff0*/  BSSY B6, `(.L_x_25659) ;  /* 0x00000f7000067945 */ /* 0x000fd80003800000 */
[----:B------:R-:W-:Y:S05]  /*3000*/  @P0 BRA `(.L_x_25660) ;  /* 0x0000000c00d40947 */ /* 0x000fea0003800000 */
[----:B------:R-:W1:Y:S01]  /*3010*/  LDC.64 R4, c[0x0][0x220] ;  /* 0x00008800ff047b82 */ /* 0x000e620000000a00 */
[----:B------:R-:W-:Y:S01]  /*3020*/  PRMT R0, R23, 0x9910, RZ ;  /* 0x0000991017007816 */ /* 0x000fe200000000ff */
        /* <DEDUP_REMOVED lines=18> */
.L_x_25664:
[----:B------:R-:W2:Y:S02]  /*3150*/  LDG.E.U8 R4, desc[UR36][R4.64] ;  /* 0x0000002404047981 */ /* 0x000ea4000c1e1100 */
[----:B--2---:R-:W-:Y:S01]  /*3160*/  ISETP.NE.AND P0, PT, R4, RZ, PT ;  /* 0x000000ff0400720c */ /* 0x004fe20003f05270 */
[----:B------:R-:W-:-:S12]  /*3170*/  BRA `(.L_x_25666) ;  /* 0x0000000c00747947 */ /* 0x000fd80003800000 */
.L_x_25663:
        /* <DEDUP_REMOVED lines=10> */
.L_x_25668:
[----:B------:R-:W2:Y:S02]  /*3220*/  LDG.E R4, desc[UR36][R4.64] ;  /* 0x0000002404047981 */ /* 0x000ea4000c1e1900 */
[----:B--2---:R-:W-:Y:S01]  /*3230*/  ISETP.NE.AND P0, PT, R4, RZ, PT ;  /* 0x000000ff0400720c */ /* 0x004fe20003f05270 */
[----:B------:R-:W-:-:S12]  /*3240*/  BRA `(.L_x_25666) ;  /* 0x0000000c00407947 */ /* 0x000fd80003800000 */
.L_x_25667:
[----:B------:R-:W2:Y:S02]  /*3250*/  LDG.E.U16 R4, desc[UR36][R4.64] ;  /* 0x0000002404047981 */ /* 0x000ea4000c1e1500 */
[----:B--2---:R-:W-:Y:S01]  /*3260*/  ISETP.NE.AND P0, PT, R4, RZ, PT ;  /* 0x000000ff0400720c */ /* 0x004fe20003f05270 */
[----:B------:R-:W-:-:S12]  /*3270*/  BRA `(.L_x_25666) ;  /* 0x0000000c00347947 */ /* 0x000fd80003800000 */
.L_x_25662:
        /* <DEDUP_REMOVED lines=9> */
.L_x_25670:
[----:B------:R-:W2:Y:S02]  /*3310*/  LDG.E.U16 R0, desc[UR36][R4.64] ;  /* 0x0000002404007981 */ /* 0x000ea4000c1e1500 */
[----:B--2---:R-:W-:-:S05]  /*3320*/  HADD2.F32 R0, -RZ, R0.H0_H0 ;  /* 0x20000000ff007230 */ /* 0x004fca0000004100 */
[----:B------:R-:W-:Y:S01]  /*3330*/  FSETP.NEU.FTZ.AND P0, PT, R0, RZ, PT ;  /* 0x000000ff0000720b */ /* 0x000fe20003f1d000 */
[----:B------:R-:W-:-:S12]  /*3340*/  BRA `(.L_x_25666) ;  /* 0x0000000c00007947 */ /* 0x000fd80003800000 */
.L_x_25669:
        /* <DEDUP_REMOVED lines=11> */
.L_x_25672:
        /* <DEDUP_REMOVED lines=10> */
.L_x_25671:
[----:B------:R-:W2:Y:S02]  /*34a0*/  LDG.E.64 R4, desc[UR36][R4.64] ;  /* 0x0000002404047981 */ /* 0x000ea4000c1e1b00 */
[----:B--2---:R-:W-:Y:S01]  /*34b0*/  DSETP.NEU.AND P0, PT, R4, RZ, PT ;  /* 0x000000ff0400722a */ /* 0x004fe20003f0d000 */
[----:B------:R-:W-:-:S13]  /*34c0*/  BRA `(.L_x_25666) ;  /* 0x0000000800a07947 */ /* 0x000fda0003800000 */
.L_x_25661:
        /* <DEDUP_REMOVED lines=11> */
.L_x_25675:
[----:B------:R-:W2:Y:S02]  /*3580*/  LDG.E.128 R4, desc[UR36][R4.64] ;  /* 0x0000002404047981 */ /* 0x000ea4000c1e1d00 */
[----:B--2---:R-:W-:-:S06]  /*3590*/  DSETP.NEU.AND P0, PT, R6, RZ, PT ;  /* 0x000000ff0600722a */ /* 0x004fcc0003f0d000 */
[----:B------:R-:W-:Y:S01]  /*35a0*/  DSETP.NEU.OR P0, PT, R4, RZ, P0 ;  /* 0x000000ff0400722a */ /* 0x000fe2000070d400 */
[----:B------:R-:W-:-:S13]  /*35b0*/  BRA `(.L_x_25666) ;  /* 0x0000000800647947 */ /* 0x000fda0003800000 */
.L_x_25674:
        /* <DEDUP_REMOVED lines=10> */
[----:B------:R-:W1:Y:S01]  /*3660*/  FLO.U32 R6, R3 ;  /* 0x0000000300067300 */ /* 0x000e6200000e0000 */
[C---:B------:R-:W-:Y:S02]  /*3670*/  VIADD R7, R3.reuse, 0x1000000 ;  /* 0x0100000003077836 */ /* 0x040fe40000000000 */
[----:B------:R-:W-:-:S03]  /*3680*/  VIADD R4, R3, 0xffffffff ;  /* 0xffffffff03047836 */ /* 0x000fc60000000000 */
[----:B------:R-:W-:Y:S02]  /*3690*/  SHF.R.S32.HI R7, RZ, 0x8, R7 ;  /* 0x00000008ff077819 */ /* 0x000fe40000011407 */
[----:B------:R-:W-:Y:S02]  /*36a0*/  SHF.R.S32.HI R4, RZ, 0x1f, R4 ;  /* 0x0000001fff047819 */ /* 0x000fe40000011404 */
[----:B-1----:R-:W-:-:S04]  /*36b0*/  IADD3 R6, -R6, 0x1f, RZ ;  /* 0x0000001f06067810 */ /* 0x002fc80007ffe1ff */
        /* <DEDUP_REMOVED lines=11> */
.L_x_25677:
        /* <DEDUP_REMOVED lines=14> */
.L_x_25676:
[----:B------:R-:W2:Y:S02]  /*3850*/  LDG.E.U16 R0, desc[UR36][R4.64] ;  /* 0x0000002404007981 */ /* 0x000ea4000c1e1500 */
[----:B--2---:R-:W-:-:S05]  /*3860*/  IMAD.U32 R0, R0, 0x10000, RZ ;  /* 0x0001000000007824 */ /* 0x004fca00078e00ff */
[----:B------:R-:W-:Y:S01]  /*3870*/  FSETP.NEU.FTZ.AND P0, PT, R0, RZ, PT ;  /* 0x000000ff0000720b */ /* 0x000fe20003f1d000 */
[----:B------:R-:W-:-:S12]  /*3880*/  BRA `(.L_x_25666) ;  /* 0x0000000400b07947 */ /* 0x000fd80003800000 */
.L_x_25673:
        /* <DEDUP_REMOVED lines=11> */
.L_x_25680:
        /* <DEDUP_REMOVED lines=15> */
[----:B------:R-:W1:Y:S02]  /*3a30*/  FLO.U32 R4, R3 ;  /* 0x0000000300047300 */ /* 0x000e6400000e0000 */
[----:B-1----:R-:W-:-:S04]  /*3a40*/  IADD3 R5, -R4, 0x1f, RZ ;  /* 0x0000001f04057810 */ /* 0x002fc80007ffe1ff */
[----:B------:R-:W-:Y:S01]  /*3a50*/  IADD3 R0, R0, 0x1d, -R5 ;  /* 0x0000001d00007810 */ /* 0x000fe20007ffe805 */
[----:B------:R-:W-:-:S05]  /*3a60*/  VIADD R4, R5, 0xffffffe4 ;  /* 0xffffffe405047836 */ /* 0x000fca0000000000 */
[----:B------:R-:W-:-:S04]  /*3a70*/  SHF.L.U32 R4, R3, R4, RZ ;  /* 0x0000000403047219 */ /* 0x000fc800000006ff */
[----:B------:R-:W-:-:S07]  /*3a80*/  LOP3.LUT R3, R4, 0x7, RZ, 0xc0, !PT ;  /* 0x0000000704037812 */ /* 0x000fce00078ec0ff */
.L_x_25684:
[----:B------:R-:W-:Y:S05]  /*3a90*/  BSYNC B1 ;  /* 0x0000000000017941 */ /* 0x000fea0003800000 */
.L_x_25683:
[----:B------:R-:W-:Y:S01]  /*3aa0*/  LEA R5, R0, 0x3b800000, 0x17 ;  /* 0x3b80000000057811 */ /* 0x000fe200078eb8ff */
[----:B------:R-:W-:-:S05]  /*3ab0*/  IMAD.SHL.U32 R0, R3, 0x100000, RZ ;  /* 0x0010000003007824 */ /* 0x000fca00078e00ff */
[----:B------:R-:W-:-:S07]  /*3ac0*/  LOP3.LUT R0, R5, R0, R6, 0xfe, !PT ;  /* 0x0000000005007212 */ /* 0x000fce00078efe06 */
.L_x_25682:
[----:B------:R-:W-:Y:S05]  /*3ad0*/  BSYNC B0 ;  /* 0x0000000000007941 */ /* 0x000fea0003800000 */
.L_x_25681:
[----:B------:R-:W-:Y:S01]  /*3ae0*/  FSETP.NEU.FTZ.AND P0, PT, R0, RZ, PT ;  /* 0x000000ff0000720b */ /* 0x000fe20003f1d000 */
[----:B------:R-:W-:-:S12]  /*3af0*/  BRA `(.L_x_25666) ;  /* 0x0000000400147947 */ /* 0x000fd80003800000 */
.L_x_25679:
        /* <DEDUP_REMOVED lines=21> */
.L_x_25688:
[----:B------:R-:W-:Y:S05]  /*3c50*/  BSYNC B1 ;  /* 0x0000000000017941 */ /* 0x000fea0003800000 */
.L_x_25687:
[----:B------:R-:W-:Y:S01]  /*3c60*/  LEA R5, R0, 0x37800000, 0x17 ;  /* 0x3780000000057811 */ /* 0x000fe200078eb8ff */
[----:B------:R-:W-:-:S05]  /*3c70*/  IMAD.SHL.U32 R0, R3, 0x200000, RZ ;  /* 0x0020000003007824 */ /* 0x000fca00078e00ff */
[----:B------:R-:W-:-:S07]  /*3c80*/  LOP3.LUT R0, R5, R0, R6, 0xfe, !PT ;  /* 0x0000000005007212 */ /* 0x000fce00078efe06 */
.L_x_25686:
[----:B------:R-:W-:Y:S05]  /*3c90*/  BSYNC B0 ;  /* 0x0000000000007941 */ /* 0x000fea0003800000 */
.L_x_25685:
[----:B------:R-:W-:Y:S01]  /*3ca0*/  FSETP.NEU.FTZ.AND P0, PT, R0, RZ, PT ;  /* 0x000000ff0000720b */ /* 0x000fe20003f1d000 */
[----:B------:R-:W-:-:S12]  /*3cb0*/  BRA `(.L_x_25666) ;  /* 0x0000000000a47947 */ /* 0x000fd80003800000 */
.L_x_25678:
        /* <DEDUP_REMOVED lines=14> */
.L_x_25692:
[----:B------:R-:W-:Y:S05]  /*3da0*/  BSYNC B0 ;  /* 0x0000000000007941 */ /* 0x000fea0003800000 */
.L_x_25691:
[----:B------:R-:W-:Y:S01]  /*3db0*/  FSETP.NEU.FTZ.AND P0, PT, R0, RZ, PT ;  /* 0x000000ff0000720b */ /* 0x000fe20003f1d000 */
[----:B------:R-:W-:-:S12]  /*3dc0*/  BRA `(.L_x_25666) ;  /* 0x0000000000607947 */ /* 0x000fd80003800000 */
.L_x_25665:
        /* <DEDUP_REMOVED lines=16> */
.L_x_25693:
[----:B------:R-:W-:Y:S01]  /*3ed0*/  PLOP3.LUT P0, PT, PT, PT, PT, 0x8, 0x0 ;  /* 0x000000000000781c */ /* 0x000fe20003f0e170 */
[----:B------:R-:W-:-:S12]  /*3ee0*/  BRA `(.L_x_25666) ;  /* 0x0000000000187947 */ /* 0x000fd80003800000 */
.L_x_25690:
[----:B------:R-:W2:Y:S02]  /*3ef0*/  LDG.E.64 R4, desc[UR36][R4.64] ;  /* 0x0000002404047981 */ /* 0x000ea4000c1e1b00 */
[----:B--2---:R-:W-:-:S04]  /*3f00*/  ISETP.NE.U32.AND P0, PT, R4, RZ, PT ;  /* 0x000000ff0400720c */ /* 0x004fc80003f05070 */
[----:B------:R-:W-:Y:S01]  /*3f10*/  ISETP.NE.AND.EX P0, PT, R5, RZ, PT, P0 ;  /* 0x000000ff0500720c */ /* 0x000fe20003f05300 */
[----:B------:R-:W-:-:S12]  /*3f20*/  BRA `(.L_x_25666) ;  /* 0x0000000000087947 */ /* 0x000fd80003800000 */
.L_x_25689:
[----:B------:R-:W2:Y:S02]  /*3f30*/  LDG.E R4, desc[UR36][R4.64] ;  /* 0x0000002404047981 */ /* 0x000ea4000c1e1900 */
[----:B--2---:R-:W-:-:S13]  /*3f40*/  ISETP.NE.AND P0, PT, R4, RZ, PT ;  /* 0x000000ff0400720c */ /* 0x004fda0003f05270 */
.L_x_25666:
[----:B------:R-:W-:-:S07]  /*3f50*/  SEL R22, RZ, 0x1, !P0 ;  /* 0x00000001ff167807 */ /* 0x000fce0004000000 */
.L_x_25660:
[----:B------:R-:W-:Y:S05]  /*3f60*/  BSYNC B6 ;  /* 0x0000000000067941 */ /* 0x000fea0003800000 */
.L_x_25659:
[----:B------:R-:W1:Y:S01]  /*3f70*/  S2R R7, SR_TID.X ;  /* 0x0000000000077919 */ /* 0x000e620000002100 */
[----:B------:R-:W-:Y:S01]  /*3f80*/  PRMT R3, R16, 0x9910, RZ ;  /* 0x0000991010037816 */ /* 0x000fe200000000ff */
[----:B------:R-:W-:Y:S01]  /*3f90*/  BSSY B6, `(.L_x_25694) ;  /* 0x00000fd000067945 */ /* 0x000fe20003800000 */
[----:B------:R-:W2:Y:S01]  /*3fa0*/  LDC.U8 R16, c[0x0][0x234] ;  /* 0x00008d00ff107b82 */ /* 0x000ea20000000000 */
[----:B0-----:R-:W-:Y:S02]  /*3fb0*/  ISETP.NE.AND P0, PT, R19, RZ, PT ;  /* 0x000000ff1300720c */ /* 0x001fe40003f05270 */
[----:B------:R-:W-:Y:S02]  /*3fc0*/  PRMT R0, R18, 0x9910, RZ ;  /* 0x0000991012007816 */ /* 0x000fe400000000ff */
[----:B------:R-:W-:Y:S02]  /*3fd0*/  PRMT R4, R17, 0x9910, RZ ;  /* 0x0000991011047816 */ /* 0x000fe400000000ff */
[----:B------:R-:W-:-:S02]  /*3fe0*/  PRMT R5, R22, 0x9910, RZ ;  /* 0x0000991016057816 */ /* 0x000fc400000000ff */
[----:B------:R-:W-:Y:S02]  /*3ff0*/  ISETP.NE.AND P3, PT, R0, RZ, P0 ;  /* 0x000000ff0000720c */ /* 0x000fe40000765270 */
[----:B------:R-:W-:Y:S02]  /*4000*/  ISETP.NE.AND P2, PT, R3, RZ, P0 ;  /* 0x000000ff0300720c */ /* 0x000fe40000745270 */
[----:B------:R-:W-:Y:S02]  /*4010*/  ISETP.NE.AND P1, PT, R4, RZ, P0 ;  /* 0x000000ff0400720c */ /* 0x000fe40000725270 */
[----:B------:R-:W-:Y:S02]  /*4020*/  ISETP.NE.AND P0, PT, R5, RZ, P0 ;  /* 0x000000ff0500720c */ /* 0x000fe40000705270 */
[----:B------:R-:W-:Y:S02]  /*4030*/  SEL R3, RZ, 0x1, !P3 ;  /* 0x00000001ff037807 */ /* 0x000fe40005800000 */
[----:B------:R-:W-:-:S02]  /*4040*/  SEL R26, RZ, 0x1, !P2 ;  /* 0x00000001ff1a7807 */ /* 0x000fc40005000000 */
[----:B------:R-:W-:Y:S02]  /*4050*/  SEL R18, RZ, 0x1, !P1 ;  /* 0x00000001ff127807 */ /* 0x000fe40004800000 */
[----:B------:R-:W-:Y:S02]  /*4060*/  SEL R22, RZ, 0x1, !P0 ;  /* 0x00000001ff167807 */ /* 0x000fe40004000000 */
[----:B-1----:R-:W-:Y:S01]  /*4070*/  ISETP.GE.AND P4, PT, R7, R24, PT ;  /* 0x000000180700720c */ /* 0x002fe20003f86270 */
[----:B------:R-:W-:-:S12]  /*4080*/  IMAD.MOV.U32 R17, RZ, RZ, R7 ;  /* 0x000000ffff117224 */ /* 0x000fd800078e0007 */
[----:B------:R-:W-:Y:S05]  /*4090*/  @P4 BRA `(.L_x_25695) ;  /* 0x0000000c00b04947 */ /* 0x000fea0003800000 */
[----:B------:R-:W0:Y:S01]  /*40a0*/  LDC.64 R8, c[0x0][0x218] ;  /* 0x00008600ff087b82 */ /* 0x000e220000000a00 */
[----:B------:R-:W-:Y:S01]  /*40b0*/  IMAD R0, R2, 0x200, R7 ;  /* 0x0000020002007824 */ /* 0x000fe200078e0207 */
[----:B--2---:R-:W-:Y:S01]  /*40c0*/  PRMT R4, R16, 0x9910, RZ ;  /* 0x0000991010047816 */ /* 0x004fe200000000ff */
        /* <DEDUP_REMOVED lines=18> */
.L_x_25699:
[----:B------:R0:W-:Y:S01]  /*41f0*/  STG.E.U8 desc[UR36][R8.64], R3 ;  /* 0x0000000308007986 */ /* 0x0001e2000c101124 */
[----:B------:R-:W-:Y:S05]  /*4200*/  BRA `(.L_x_25695) ;  /* 0x0000000c00547947 */ /* 0x000fea0003800000 */
.L_x_25698:
        /* <DEDUP_REMOVED lines=10> */
.L_x_25702:
[----:B------:R0:W-:Y:S01]  /*42b0*/  STG.E desc[UR36][R8.64], R3 ;  /* 0x0000000308007986 */ /* 0x0001e2000c101924 */
[----:B------:R-:W-:Y:S05]  /*42c0*/  BRA `(.L_x_25695) ;  /* 0x0000000c00247947 */ /* 0x000fea0003800000 */
.L_x_25701:
[----:B------:R0:W-:Y:S01]  /*42d0*/  STG.E.U16 desc[UR36][R8.64], R3 ;  /* 0x0000000308007986 */ /* 0x0001e2000c101524 */
[----:B------:R-:W-:Y:S05]  /*42e0*/  BRA `(.L_x_25695) ;  /* 0x0000000c001c7947 */ /* 0x000fea0003800000 */
.L_x_25697:
        /* <DEDUP_REMOVED lines=9> */
.L_x_25704:
[----:B------:R-:W0:Y:S02]  /*4380*/  I2F.S16 R0, R3 ;  /* 0x0000000300007306 */ /* 0x000e240000101400 */
[----:B0-----:R-:W-:-:S05]  /*4390*/  F2FP.F16.F32.PACK_AB R0, RZ, R0 ;  /* 0x00000000ff00723e */ /* 0x001fca00000000ff */
[----:B------:R0:W-:Y:S01]  /*43a0*/  STG.E.U16 desc[UR36][R8.64], R0 ;  /* 0x0000000008007986 */ /* 0x0001e2000c101524 */
[----:B------:R-:W-:Y:S05]  /*43b0*/  BRA `(.L_x_25695) ;  /* 0x0000000800e87947 */ /* 0x000fea0003800000 */
.L_x_25703:
        /* <DEDUP_REMOVED lines=10> */
.L_x_25706:
[----:B------:R-:W0:Y:S02]  /*4460*/  I2F.S16 R3, R3 ;  /* 0x0000000300037306 */ /* 0x000e240000101400 */
[----:B0-----:R-:W-:-:S04]  /*4470*/  F2FP.F16.F32.PACK_AB R3, RZ, R3 ;  /* 0x00000003ff03723e */ /* 0x001fc800000000ff */
[----:B------:R-:W-:-:S05]  /*4480*/  PRMT R3, R3, 0x5410, RZ ;  /* 0x0000541003037816 */ /* 0x000fca00000000ff */
[----:B------:R0:W-:Y:S01]  /*4490*/  STG.E desc[UR36][R8.64], R3 ;  /* 0x0000000308007986 */ /* 0x0001e2000c101924 */
[----:B------:R-:W-:Y:S05]  /*44a0*/  BRA `(.L_x_25695) ;  /* 0x0000000800ac7947 */ /* 0x000fea0003800000 */
.L_x_25705:
[----:B------:R-:W0:Y:S02]  /*44b0*/  I2F.F64.S16 R4, R3 ;  /* 0x0000000300047312 */ /* 0x000e240000101c00 */
[----:B0-----:R0:W-:Y:S01]  /*44c0*/  STG.E.64 desc[UR36][R8.64], R4 ;  /* 0x0000000408007986 */ /* 0x0011e2000c101b24 */
[----:B------:R-:W-:Y:S05]  /*44d0*/  BRA `(.L_x_25695) ;  /* 0x0000000800a07947 */ /* 0x000fea0003800000 */
.L_x_25696:
        /* <DEDUP_REMOVED lines=10> */
.L_x_25709:
[----:B------:R-:W0:Y:S01]  /*4580*/  I2F.F64.S16 R4, R3 ;  /* 0x0000000300047312 */ /* 0x000e220000101c00 */
[----:B------:R-:W-:-:S05]  /*4590*/  CS2R R6, SRZ ;  /* 0x0000000000067805 */ /* 0x000fca000001ff00 */
[----:B0-----:R0:W-:Y:S01]  /*45a0*/  STG.E.128 desc[UR36][R8.64], R4 ;  /* 0x0000000408007986 */ /* 0x0011e2000c101d24 */
[----:B------:R-:W-:Y:S05]  /*45b0*/  BRA `(.L_x_25695) ;  /* 0x0000000800687947 */ /* 0x000fea0003800000 */
.L_x_25708:
        /* <DEDUP_REMOVED lines=21> */
.L_x_25713:
[----:B------:R-:W-:Y:S05]  /*4710*/  BSYNC B0 ;  /* 0x0000000000007941 */ /* 0x000fea0003800000 */
.L_x_25712:
[----:B------:R-:W-:-:S05]  /*4720*/  LOP3.LUT R5, R0, R5, RZ, 0xfc, !PT ;  /* 0x0000000500057212 */ /* 0x000fca00078efcff */
[----:B------:R0:W-:Y:S01]  /*4730*/  STG.E.U8 desc[UR36][R8.64], R5 ;  /* 0x0000000508007986 */ /* 0x0001e2000c101124 */
[----:B------:R-:W-:Y:S05]  /*4740*/  BRA `(.L_x_25695) ;  /* 0x0000000800047947 */ /* 0x000fea0003800000 */
.L_x_25711:
        /* <DEDUP_REMOVED lines=13> */
.L_x_25715:
[----:B------:R-:W-:Y:S01]  /*4820*/  IMAD.MOV.U32 R0, RZ, RZ, 0x7f ;  /* 0x0000007fff007424 */ /* 0x000fe200078e00ff */
[----:B------:R-:W-:-:S04]  /*4830*/  ISETP.GT.U32.AND P0, PT, R4, 0x7f800000, PT ;  /* 0x7f8000000400780c */ /* 0x000fc80003f04070 */
[----:B------:R-:W-:-:S09]  /*4840*/  SEL R0, R0, 0x7c, P0 ;  /* 0x0000007c00007807 */ /* 0x000fd20000000000 */
.L_x_25716:
[----:B------:R-:W-:Y:S05]  /*4850*/  BSYNC B0 ;  /* 0x0000000000007941 */ /* 0x000fea0003800000 */
.L_x_25714:
[----:B------:R-:W-:-:S04]  /*4860*/  LOP3.LUT R3, R5, 0x80000000, RZ, 0xc0, !PT ;  /* 0x8000000005037812 */ /* 0x000fc800078ec0ff */
[----:B------:R-:W-:-:S04]  /*4870*/  SHF.R.U32.HI R3, RZ, 0x18, R3 ;  /* 0x00000018ff037819 */ /* 0x000fc80000011603 */
[----:B------:R-:W-:-:S05]  /*4880*/  LOP3.LUT R3, R0, R3, RZ, 0xfc, !PT ;  /* 0x0000000300037212 */ /* 0x000fca00078efcff */
[----:B------:R0:W-:Y:S01]  /*4890*/  STG.E.U8 desc[UR36][R8.64], R3 ;  /* 0x0000000308007986 */ /* 0x0001e2000c101124 */
[----:B------:R-:W-:Y:S05]  /*48a0*/  BRA `(.L_x_25695) ;  /* 0x0000000400ac7947 */ /* 0x000fea0003800000 */
.L_x_25710:
[----:B------:R-:W0:Y:S02]  /*48b0*/  I2F.S16 R0, R3 ;  /* 0x0000000300007306 */ /* 0x000e240000101400 */
[----:B0-----:R-:W-:-:S05]  /*48c0*/  F2FP.BF16.F32.PACK_AB R0, RZ, R0 ;  /* 0x00000000ff00723e */ /* 0x001fca00000010ff */
[----:B------:R0:W-:Y:S01]  /*48d0*/  STG.E.U16 desc[UR36][R8.64], R0 ;  /* 0x0000000008007986 */ /* 0x0001e2000c101524 */
[----:B------:R-:W-:Y:S05]  /*48e0*/  BRA `(.L_x_25695) ;  /* 0x00000004009c7947 */ /* 0x000fea0003800000 */
.L_x_25707:
        /* <DEDUP_REMOVED lines=10> */
.L_x_25719:
        /* <DEDUP_REMOVED lines=17> */
.L_x_25722:
[----:B------:R-:W-:-:S04]  /*4aa0*/  LOP3.LUT R3, R3, 0x80000000, RZ, 0xc0, !PT ;  /* 0x8000000003037812 */ /* 0x000fc800078ec0ff */
[----:B------:R-:W-:-:S04]  /*4ab0*/  SHF.R.U32.HI R3, RZ, 0x18, R3 ;  /* 0x00000018ff037819 */ /* 0x000fc80000011603 */
[----:B------:R-:W-:-:S04]  /*4ac0*/  LOP3.LUT R0, R0, R3, RZ, 0xfc, !PT ;  /* 0x0000000300007212 */ /* 0x000fc800078efcff */
[----:B------:R-:W-:-:S07]  /*4ad0*/  PRMT R4, R0, 0x7610, R4 ;  /* 0x0000761000047816 */ /* 0x000fce0000000004 */
.L_x_25721:
[----:B------:R-:W-:Y:S05]  /*4ae0*/  BSYNC B0 ;  /* 0x0000000000007941 */ /* 0x000fea0003800000 */
.L_x_25720:
[----:B------:R4:W-:Y:S01]  /*4af0*/  STG.E.U8 desc[UR36][R8.64], R4 ;  /* 0x0000000408007986 */ /* 0x0009e2000c101124 */
[----:B------:R-:W-:Y:S05]  /*4b00*/  BRA `(.L_x_25695) ;  /* 0x0000000400147947 */ /* 0x000fea0003800000 */
.L_x_25718:
        /* <DEDUP_REMOVED lines=17> */
.L_x_25725:
[----:B------:R-:W-:-:S04]  /*4c20*/  LOP3.LUT R3, R3, 0x80000000, RZ, 0xc0, !PT ;  /* 0x8000000003037812 */ /* 0x000fc800078ec0ff */
[----:B------:R-:W-:-:S04]  /*4c30*/  SHF.R.U32.HI R3, RZ, 0x18, R3 ;  /* 0x00000018ff037819 */ /* 0x000fc80000011603 */
[----:B------:R-:W-:-:S04]  /*4c40*/  LOP3.LUT R0, R0, R3, RZ, 0xfc, !PT ;  /* 0x0000000300007212 */ /* 0x000fc800078efcff */
[----:B------:R-:W-:-:S07]  /*4c50*/  PRMT R4, R0, 0x7610, R4 ;  /* 0x0000761000047816 */ /* 0x000fce0000000004 */
.L_x_25724:
[----:B------:R-:W-:Y:S05]  /*4c60*/  BSYNC B0 ;  /* 0x0000000000007941 */ /* 0x000fea0003800000 */
.L_x_25723:
[----:B------:R0:W-:Y:S01]  /*4c70*/  STG.E.U8 desc[UR36][R8.64], R4 ;  /* 0x0000000408007986 */ /* 0x0001e2000c101124 */
[----:B------:R-:W-:Y:S05]  /*4c80*/  BRA `(.L_x_25695) ;  /* 0x0000000000b47947 */ /* 0x000fea0003800000 */
.L_x_25717:
        /* <DEDUP_REMOVED lines=23> */
.L_x_25700:
        /* <DEDUP_REMOVED lines=16> */
.L_x_25728:
[----:B------:R-:W-:Y:S05]  /*4f00*/  BRA `(.L_x_25695) ;  /* 0x0000000000147947 */ /* 0x000fea0003800000 */
.L_x_25727:
[----:B------:R-:W-:Y:S02]  /*4f10*/  IMAD.MOV.U32 R4, RZ, RZ, R3 ;  /* 0x000000ffff047224 */ /* 0x000fe400078e0003 */
[----:B------:R-:W-:-:S05]  /*4f20*/  IMAD.MOV.U32 R5, RZ, RZ, RZ ;  /* 0x000000ffff057224 */ /* 0x000fca00078e00ff */
[----:B------:R1:W-:Y:S01]  /*4f30*/  STG.E.64 desc[UR36][R8.64], R4 ;  /* 0x0000000408007986 */ /* 0x0003e2000c101b24 */
[----:B------:R-:W-:Y:S05]  /*4f40*/  BRA `(.L_x_25695) ;  /* 0x0000000000047947 */ /* 0x000fea0003800000 */
.L_x_25726:
[----:B------:R0:W-:Y:S02]  /*4f50*/  STG.E desc[UR36][R8.64], R3 ;  /* 0x0000000308007986 */ /* 0x0001e4000c101924 */
.L_x_25695:
[----:B------:R-:W-:Y:S05]  /*4f60*/  BSYNC B6 ;  /* 0x0000000000067941 */ /* 0x000fea0003800000 */
.L_x_25694:
[----:B------:R-:W-:Y:S01]  /*4f70*/  ISETP.GE.AND P0, PT, R17, R24, PT ;  /* 0x000000181100720c */ /* 0x000fe20003f06270 */
[----:B------:R-:W-:-:S12]  /*4f80*/  BSSY B6, `(.L_x_25729) ;  /* 0x00001d6000067945 */ /* 0x000fd80003800000 */
        /* <DEDUP_REMOVED lines=21> */
.L_x_25734:
[----:B------:R0:W-:Y:S01]  /*50e0*/  STG.E.U8 desc[UR36][R8.64], R26 ;  /* 0x0000001a08007986 */ /* 0x0001e2000c101124 */
[----:B------:R-:W-:Y:S05]  /*50f0*/  BRA `(.L_x_25736) ;  /* 0x0000000c00487947 */ /* 0x000fea0003800000 */
.L_x_25733:
        /* <DEDUP_REMOVED lines=9> */
.L_x_25738:
[----:B------:R0:W-:Y:S01]  /*5190*/  STG.E desc[UR36][R8.64], R26 ;  /* 0x0000001a08007986 */ /* 0x0001e2000c101924 */
[----:B------:R-:W-:Y:S05]  /*51a0*/  BRA `(.L_x_25736) ;  /* 0x0000000c001c7947 */ /* 0x000fea0003800000 */
.L_x_25737:
[----:B------:R0:W-:Y:S01]  /*51b0*/  STG.E.U16 desc[UR36][R8.64], R26 ;  /* 0x0000001a08007986 */ /* 0x0001e2000c101524 */
[----:B------:R-:W-:Y:S05]  /*51c0*/  BRA `(.L_x_25736) ;  /* 0x0000000c00147947 */ /* 0x000fea0003800000 */
.L_x_25732:
        /* <DEDUP_REMOVED lines=9> */
.L_x_25740:
[----:B------:R-:W0:Y:S02]  /*5260*/  I2F.S16 R0, R26 ;  /* 0x0000001a00007306 */ /* 0x000e240000101400 */
[----:B0-----:R-:W-:-:S05]  /*5270*/  F2FP.F16.F32.PACK_AB R0, RZ, R0 ;  /* 0x00000000ff00723e */ /* 0x001fca00000000ff */
[----:B------:R0:W-:Y:S01]  /*5280*/  STG.E.U16 desc[UR36][R8.64], R0 ;  /* 0x0000000008007986 */ /* 0x0001e2000c101524 */
[----:B------:R-:W-:Y:S05]  /*5290*/  BRA `(.L_x_25736) ;  /* 0x0000000800e07947 */ /* 0x000fea0003800000 */
.L_x_25739:
        /* <DEDUP_REMOVED lines=10> */
.L_x_25742:
[----:B------:R-:W0:Y:S02]  /*5340*/  I2F.S16 R26, R26 ;  /* 0x0000001a001a7306 */ /* 0x000e240000101400 */
[----:B0-----:R-:W-:-:S04]  /*5350*/  F2FP.F16.F32.PACK_AB R3, RZ, R26 ;  /* 0x0000001aff03723e */ /* 0x001fc800000000ff */
[----:B------:R-:W-:-:S05]  /*5360*/  PRMT R3, R3, 0x5410, RZ ;  /* 0x0000541003037816 */ /* 0x000fca00000000ff */
[----:B------:R0:W-:Y:S01]  /*5370*/  STG.E desc[UR36][R8.64], R3 ;  /* 0x0000000308007986 */ /* 0x0001e2000c101924 */
[----:B------:R-:W-:Y:S05]  /*5380*/  BRA `(.L_x_25736) ;  /* 0x0000000800a47947 */ /* 0x000fea0003800000 */
.L_x_25741:
[----:B------:R-:W0:Y:S02]  /*5390*/  I2F.F64.S16 R26, R26 ;  /* 0x0000001a001a7312 */ /* 0x000e240000101c00 */
[----:B0-----:R0:W-:Y:S01]  /*53a0*/  STG.E.64 desc[UR36][R8.64], R26 ;  /* 0x0000001a08007986 */ /* 0x0011e2000c101b24 */
[----:B------:R-:W-:Y:S05]  /*53b0*/  BRA `(.L_x_25736) ;  /* 0x0000000800987947 */ /* 0x000fea0003800000 */
.L_x_25731:
        /* <DEDUP_REMOVED lines=10> */
.L_x_25745:
[----:B------:R-:W0:Y:S01]  /*5460*/  I2F.F64.S16 R4, R26 ;  /* 0x0000001a00047312 */ /* 0x000e220000101c00 */
[----:B------:R-:W-:-:S05]  /*5470*/  CS2R R6, SRZ ;  /* 0x0000000000067805 */ /* 0x000fca000001ff00 */
[----:B0-----:R0:W-:Y:S01]  /*5480*/  STG.E.128 desc[UR36][R8.64], R4 ;  /* 0x0000000408007986 */ /* 0x0011e2000c101d24 */
[----:B------:R-:W-:Y:S05]  /*5490*/  BRA `(.L_x_25736) ;  /* 0x0000000800607947 */ /* 0x000fea0003800000 */
.L_x_25744:
        /* <DEDUP_REMOVED lines=21> */
.L_x_25749:
[----:B------:R-:W-:Y:S05]  /*55f0*/  BSYNC B0 ;  /* 0x0000000000007941 */ /* 0x000fea0003800000 */
.L_x_25748:
[----:B------:R-:W-:-:S05]  /*5600*/  LOP3.LUT R5, R0, R5, RZ, 0xfc, !PT ;  /* 0x0000000500057212 */ /* 0x000fca00078efcff */
[----:B------:R0:W-:Y:S01]  /*5610*/  STG.E.U8 desc[UR36][R8.64], R5 ;  /* 0x0000000508007986 */ /* 0x0001e2000c101124 */
[----:B------:R-:W-:Y:S05]  /*5620*/  BRA `(.L_x_25736) ;  /* 0x0000000400fc7947 */ /* 0x000fea0003800000 */
.L_x_25747:
        /* <DEDUP_REMOVED lines=13> */
.L_x_25751:
[----:B------:R-:W-:Y:S01]  /*5700*/  IMAD.MOV.U32 R0, RZ, RZ, 0x7f ;  /* 0x0000007fff007424 */ /* 0x000fe200078e00ff */
[----:B------:R-:W-:-:S04]  /*5710*/  ISETP.GT.U32.AND P0, PT, R3, 0x7f800000, PT ;  /* 0x7f8000000300780c */ /* 0x000fc80003f04070 */
[----:B------:R-:W-:-:S09]  /*5720*/  SEL R0, R0, 0x7c, P0 ;  /* 0x0000007c00007807 */ /* 0x000fd20000000000 */
.L_x_25752:
[----:B------:R-:W-:Y:S05]  /*5730*/  BSYNC B0 ;  /* 0x0000000000007941 */ /* 0x000fea0003800000 */
.L_x_25750:
[----:B------:R-:W-:-:S04]  /*5740*/  LOP3.LUT R3, R5, 0x80000000, RZ, 0xc0, !PT ;  /* 0x8000000005037812 */ /* 0x000fc800078ec0ff */
[----:B------:R-:W-:-:S04]  /*5750*/  SHF.R.U32.HI R3, RZ, 0x18, R3 ;  /* 0x00000018ff037819 */ /* 0x000fc80000011603 */
[----:B------:R-:W-:-:S05]  /*5760*/  LOP3.LUT R3, R0, R3, RZ, 0xfc, !PT ;  /* 0x0000000300037212 */ /* 0x000fca00078efcff */
[----:B------:R0:W-:Y:S01]  /*5770*/  STG.E.U8 desc[UR36][R8.64], R3 ;  /* 0x0000000308007986 */ /* 0x0001e2000c101124 */
[----:B------:R-:W-:Y:S05]  /*5780*/  BRA `(.L_x_25736) ;  /* 0x0000000400a47947 */ /* 0x000fea0003800000 */
.L_x_25746:
[----:B------:R-:W0:Y:S02]  /*5790*/  I2F.S16 R0, R26 ;  /* 0x0000001a00007306 */ /* 0x000e240000101400 */
[----:B0-----:R-:W-:-:S05]  /*57a0*/  F2FP.BF16.F32.PACK_AB R0, RZ, R0 ;  /* 0x00000000ff00723e */ /* 0x001fca00000010ff */
[----:B------:R0:W-:Y:S01]  /*57b0*/  STG.E.U16 desc[UR36][R8.64], R0 ;  /* 0x0000000008007986 */ /* 0x0001e2000c101524 */
[----:B------:R-:W-:Y:S05]  /*57c0*/  BRA `(.L_x_25736) ;  /* 0x0000000400947947 */ /* 0x000fea0003800000 */
.L_x_25743:
        /* <DEDUP_REMOVED lines=10> */
.L_x_25755:
        /* <DEDUP_REMOVED lines=17> */
.L_x_25758:
[----:B------:R-:W-:-:S04]  /*5980*/  LOP3.LUT R3, R5, 0x80000000, RZ, 0xc0, !PT ;  /* 0x8000000005037812 */ /* 0x000fc800078ec0ff */
[----:B------:R-:W-:-:S04]  /*5990*/  SHF.R.U32.HI R3, RZ, 0x18, R3 ;  /* 0x00000018ff037819 */ /* 0x000fc80000011603 */
[----:B------:R-:W-:-:S04]  /*59a0*/  LOP3.LUT R0, R0, R3, RZ, 0xfc, !PT ;  /* 0x0000000300007212 */ /* 0x000fc800078efcff */
[----:B------:R-:W-:-:S07]  /*59b0*/  PRMT R4, R0, 0x7610, R4 ;  /* 0x0000761000047816 */ /* 0x000fce0000000004 */
.L_x_25757:
[----:B------:R-:W-:Y:S05]  /*59c0*/  BSYNC B0 ;  /* 0x0000000000007941 */ /* 0x000fea0003800000 */
.L_x_25756:
[----:B------:R3:W-:Y:S01]  /*59d0*/  STG.E.U8 desc[UR36][R8.64], R4 ;  /* 0x0000000408007986 */ /* 0x0007e2000c101124 */
[----:B------:R-:W-:Y:S05]  /*59e0*/  BRA `(.L_x_25736) ;  /* 0x00000004000c7947 */ /* 0x000fea0003800000 */
.L_x_25754:
        /* <DEDUP_REMOVED lines=17> */
.L_x_25761:
[----:B------:R-:W-:-:S04]  /*5b00*/  LOP3.LUT R3, R5, 0x80000000, RZ, 0xc0, !PT ;  /* 0x8000000005037812 */ /* 0x000fc800078ec0ff */
[----:B------:R-:W-:-:S04]  /*5b10*/  SHF.R.U32.HI R3, RZ, 0x18, R3 ;  /* 0x00000018ff037819 */ /* 0x000fc80000011603 */
[----:B------:R-:W-:-:S04]  /*5b20*/  LOP3.LUT R0, R0, R3, RZ, 0xfc, !PT ;  /* 0x0000000300007212 */ /* 0x000fc800078efcff */
[----:B------:R-:W-:-:S07]  /*5b30*/  PRMT R4, R0, 0x7610, R4 ;  /* 0x0000761000047816 */ /* 0x000fce0000000004 */
.L_x_25760:
[----:B------:R-:W-:Y:S05]  /*5b40*/  BSYNC B0 ;  /* 0x0000000000007941 */ /* 0x000fea0003800000 */
.L_x_25759:
[----:B------:R0:W-:Y:S01]  /*5b50*/  STG.E.U8 desc[UR36][R8.64], R4 ;  /* 0x0000000408007986 */ /* 0x0001e2000c101124 */
[----:B------:R-:W-:Y:S05]  /*5b60*/  BRA `(.L_x_25736) ;  /* 0x0000000000ac7947 */ /* 0x000fea0003800000 */
.L_x_25753:
        /* <DEDUP_REMOVED lines=22> */
.L_x_25735:
        /* <DEDUP_REMOVED lines=16> */
.L_x_25764:
[----:B------:R-:W-:Y:S05]  /*5dd0*/  BRA `(.L_x_25736) ;  /* 0x0000000000107947 */ /* 0x000fea0003800000 */
.L_x_25763:
[----:B------:R-:W-:-:S05]  /*5de0*/  IMAD.MOV.U32 R27, RZ, RZ, RZ ;  /* 0x000000ffff1b7224 */ /* 0x000fca00078e00ff */
[----:B------:R1:W-:Y:S01]  /*5df0*/  STG.E.64 desc[UR36][R8.64], R26 ;  /* 0x0000001a08007986 */ /* 0x0003e2000c101b24 */
[----:B------:R-:W-:Y:S05]  /*5e00*/  BRA `(.L_x_25736) ;  /* 0x0000000000047947 */ /* 0x000fea0003800000 */
.L_x_25762:
[----:B------:R0:W-:Y:S02]  /*5e10*/  STG.E desc[UR36][R8.64], R26 ;  /* 0x0000001a08007986 */ /* 0x0001e4000c101924 */
.L_x_25736:
        /* <DEDUP_REMOVED lines=23> */
.L_x_25768:
[----:B------:R0:W-:Y:S01]  /*5f90*/  STG.E.U8 desc[UR36][R8.64], R18 ;  /* 0x0000001208007986 */ /* 0x0001e2000c101124 */
[----:B------:R-:W-:Y:S05]  /*5fa0*/  BRA `(.L_x_25770) ;  /* 0x0000000c00487947 */ /* 0x000fea0003800000 */
.L_x_25767:
        /* <DEDUP_REMOVED lines=9> */
.L_x_25772:
[----:B------:R0:W-:Y:S01]  /*6040*/  STG.E desc[UR36][R8.64], R18 ;  /* 0x0000001208007986 */ /* 0x0001e2000c101924 */
[----:B------:R-:W-:Y:S05]  /*6050*/  BRA `(.L_x_25770) ;  /* 0x0000000c001c7947 */ /* 0x000fea0003800000 */
.L_x_25771:
[----:B------:R0:W-:Y:S01]  /*6060*/  STG.E.U16 desc[UR36][R8.64], R18 ;  /* 0x0000001208007986 */ /* 0x0001e2000c101524 */
[----:B------:R-:W-:Y:S05]  /*6070*/  BRA `(.L_x_25770) ;  /* 0x0000000c00147947 */ /* 0x000fea0003800000 */
.L_x_25766:
        /* <DEDUP_REMOVED lines=9> */
.L_x_25774:
[----:B------:R-:W0:Y:S02]  /*6110*/  I2F.S16 R0, R18 ;  /* 0x0000001200007306 */ /* 0x000e240000101400 */
[----:B0-----:R-:W-:-:S05]  /*6120*/  F2FP.F16.F32.PACK_AB R0, RZ, R0 ;  /* 0x00000000ff00723e */ /* 0x001fca00000000ff */
[----:B------:R0:W-:Y:S01]  /*6130*/  STG.E.U16 desc[UR36][R8.64], R0 ;  /* 0x0000000008007986 */ /* 0x0001e2000c101524 */
[----:B------:R-:W-:Y:S05]  /*6140*/  BRA `(.L_x_25770) ;  /* 0x0000000800e07947 */ /* 0x000fea0003800000 */
.L_x_25773:
        /* <DEDUP_REMOVED lines=10> */
.L_x_25776:
[----:B------:R-:W0:Y:S02]  /*61f0*/  I2F.S16 R18, R18 ;  /* 0x0000001200127306 */ /* 0x000e240000101400 */
[----:B0-----:R-:W-:-:S04]  /*6200*/  F2FP.F16.F32.PACK_AB R3, RZ, R18 ;  /* 0x00000012ff03723e */ /* 0x001fc800000000ff */
[----:B------:R-:W-:-:S05]  /*6210*/  PRMT R3, R3, 0x5410, RZ ;  /* 0x0000541003037816 */ /* 0x000fca00000000ff */
[----:B------:R0:W-:Y:S01]  /*6220*/  STG.E desc[UR36][R8.64], R3 ;  /* 0x0000000308007986 */ /* 0x0001e2000c101924 */
[----:B------:R-:W-:Y:S05]  /*6230*/  BRA `(.L_x_25770) ;  /* 0x0000000800a47947 */ /* 0x000fea0003800000 */
.L_x_25775:
[----:B------:R-:W0:Y:S02]  /*6240*/  I2F.F64.S16 R18, R18 ;  /* 0x0000001200127312 */ /* 0x000e240000101c00 */
[----:B0-----:R0:W-:Y:S01]  /*6250*/  STG.E.64 desc[UR36][R8.64], R18 ;  /* 0x0000001208007986 */ /* 0x0011e2000c101b24 */
[----:B------:R-:W-:Y:S05]  /*6260*/  BRA `(.L_x_25770) ;  /* 0x0000000800987947 */ /* 0x000fea0003800000 */
.L_x_25765:
        /* <DEDUP_REMOVED lines=10> */
.L_x_25779:
[----:B------:R-:W0:Y:S01]  /*6310*/  I2F.F64.S16 R4, R18 ;  /* 0x0000001200047312 */ /* 0x000e220000101c00 */
[----:B------:R-:W-:-:S05]  /*6320*/  CS2R R6, SRZ ;  /* 0x0000000000067805 */ /* 0x000fca000001ff00 */
[----:B0-----:R0:W-:Y:S01]  /*6330*/  STG.E.128 desc[UR36][R8.64], R4 ;  /* 0x0000000408007986 */ /* 0x0011e2000c101d24 */
[----:B------:R-:W-:Y:S05]  /*6340*/  BRA `(.L_x_25770) ;  /* 0x0000000800607947 */ /* 0x000fea0003800000 */
.L_x_25778:
        /* <DEDUP_REMOVED lines=21> */
.L_x_25783:
[----:B------:R-:W-:Y:S05]  /*64a0*/  BSYNC B0 ;  /* 0x0000000000007941 */ /* 0x000fea0003800000 */
.L_x_25782:
[----:B------:R-:W-:-:S05]  /*64b0*/  LOP3.LUT R5, R0, R5, RZ, 0xfc, !PT ;  /* 0x0000000500057212 */ /* 0x000fca00078efcff */
[----:B------:R0:W-:Y:S01]  /*64c0*/  STG.E.U8 desc[UR36][R8.64], R5 ;  /* 0x0000000508007986 */ /* 0x0001e2000c101124 */
[----:B------:R-:W-:Y:S05]  /*64d0*/  BRA `(.L_x_25770) ;  /* 0x0000000400fc7947 */ /* 0x000fea0003800000 */
.L_x_25781:
        /* <DEDUP_REMOVED lines=13> */
.L_x_25785:
[----:B------:R-:W-:Y:S01]  /*65b0*/  IMAD.MOV.U32 R0, RZ, RZ, 0x7f ;  /* 0x0000007fff007424 */ /* 0x000fe200078e00ff */
[----:B------:R-:W-:-:S04]  /*65c0*/  ISETP.GT.U32.AND P0, PT, R3, 0x7f800000, PT ;  /* 0x7f8000000300780c */ /* 0x000fc80003f04070 */
[----:B------:R-:W-:-:S09]  /*65d0*/  SEL R0, R0, 0x7c, P0 ;  /* 0x0000007c00007807 */ /* 0x000fd20000000000 */
.L_x_25786:
[----:B------:R-:W-:Y:S05]  /*65e0*/  BSYNC B0 ;  /* 0x0000000000007941 */ /* 0x000fea0003800000 */
.L_x_25784:
[----:B------:R-:W-:-:S04]  /*65f0*/  LOP3.LUT R3, R5, 0x80000000, RZ, 0xc0, !PT ;  /* 0x8000000005037812 */ /* 0x000fc800078ec0ff */
[----:B------:R-:W-:-:S04]  /*6600*/  SHF.R.U32.HI R3, RZ, 0x18, R3 ;  /* 0x00000018ff037819 */ /* 0x000fc80000011603 */
[----:B------:R-:W-:-:S05]  /*6610*/  LOP3.LUT R3, R0, R3, RZ, 0xfc, !PT ;  /* 0x0000000300037212 */ /* 0x000fca00078efcff */
[----:B------:R0:W-:Y:S01]  /*6620*/  STG.E.U8 desc[UR36][R8.64], R3 ;  /* 0x0000000308007986 */ /* 0x0001e2000c101124 */
[----:B------:R-:W-:Y:S05]  /*6630*/  BRA `(.L_x_25770) ;  /* 0x0000000400a47947 */ /* 0x000fea0003800000 */
.L_x_25780:
[----:B------:R-:W0:Y:S02]  /*6640*/  I2F.S16 R0, R18 ;  /* 0x0000001200007306 */ /* 0x000e240000101400 */
[----:B0-----:R-:W-:-:S05]  /*6650*/  F2FP.BF16.F32.PACK_AB R0, RZ, R0 ;  /* 0x00000000ff00723e */ /* 0x001fca00000010ff */
[----:B------:R0:W-:Y:S01]  /*6660*/  STG.E.U16 desc[UR36][R8.64], R0 ;  /* 0x0000000008007986 */ /* 0x0001e2000c101524 */
[----:B------:R-:W-:Y:S05]  /*6670*/  BRA `(.L_x_25770) ;  /* 0x0000000400947947 */ /* 0x000fea0003800000 */
.L_x_25777:
        /* <DEDUP_REMOVED lines=10> */
.L_x_25789:
        /* <DEDUP_REMOVED lines=17> */
.L_x_25792:
[----:B------:R-:W-:-:S04]  /*6830*/  LOP3.LUT R3, R5, 0x80000000, RZ, 0xc0, !PT ;  /* 0x8000000005037812 */ /* 0x000fc800078ec0ff */
[----:B------:R-:W-:-:S04]  /*6840*/  SHF.R.U32.HI R3, RZ, 0x18, R3 ;  /* 0x00000018ff037819 */ /* 0x000fc80000011603 */
[----:B------:R-:W-:-:S04]  /*6850*/  LOP3.LUT R0, R0, R3, RZ, 0xfc, !PT ;  /* 0x0000000300007212 */ /* 0x000fc800078efcff */
[----:B------:R-:W-:-:S07]  /*6860*/  PRMT R4, R0, 0x7610, R4 ;  /* 0x0000761000047816 */ /* 0x000fce0000000004 */
.L_x_25791:
[----:B------:R-:W-:Y:S05]  /*6870*/  BSYNC B0 ;  /* 0x0000000000007941 */ /* 0x000fea0003800000 */
.L_x_25790:
[----:B------:R3:W-:Y:S01]  /*6880*/  STG.E.U8 desc[UR36][R8.64], R4 ;  /* 0x0000000408007986 */ /* 0x0007e2000c101124 */
[----:B------:R-:W-:Y:S05]  /*6890*/  BRA `(.L_x_25770) ;  /* 0x00000004000c7947 */ /* 0x000fea0003800000 */
.L_x_25788:
        /* <DEDUP_REMOVED lines=17> */
.L_x_25795:
[----:B------:R-:W-:-:S04]  /*69b0*/  LOP3.LUT R3, R5, 0x80000000, RZ, 0xc0, !PT ;  /* 0x8000000005037812 */ /* 0x000fc800078ec0ff */
[----:B------:R-:W-:-:S04]  /*69c0*/  SHF.R.U32.HI R3, RZ, 0x18, R3 ;  /* 0x00000018ff037819 */ /* 0x000fc80000011603 */
[----:B------:R-:W-:-:S04]  /*69d0*/  LOP3.LUT R0, R0, R3, RZ, 0xfc, !PT ;  /* 0x0000000300007212 */ /* 0x000fc800078efcff */
[----:B------:R-:W-:-:S07]  /*69e0*/  PRMT R4, R0, 0x7610, R4 ;  /* 0x0000761000047816 */ /* 0x000fce0000000004 */
.L_x_25794:
[----:B------:R-:W-:Y:S05]  /*69f0*/  BSYNC B0 ;  /* 0x0000000000007941 */ /* 0x000fea0003800000 */
.L_x_25793:
[----:B------:R0:W-:Y:S01]  /*6a00*/  STG.E.U8 desc[UR36][R8.64], R4 ;  /* 0x0000000408007986 */ /* 0x0001e2000c101124 */
[----:B------:R-:W-:Y:S05]  /*6a10*/  BRA `(.L_x_25770) ;  /* 0x0000000000ac7947 */ /* 0x000fea0003800000 */
.L_x_25787:
        /* <DEDUP_REMOVED lines=22> */
.L_x_25769:
        /* <DEDUP_REMOVED lines=16> */
.L_x_25798:
[----:B------:R-:W-:Y:S05]  /*6c80*/  BRA `(.L_x_25770) ;  /* 0x0000000000107947 */ /* 0x000fea0003800000 */
.L_x_25797:
[----:B------:R-:W-:-:S05]  /*6c90*/  IMAD.MOV.U32 R19, RZ, RZ, RZ ;  /* 0x000000ffff137224 */ /* 0x000fca00078e00ff */
[----:B------:R2:W-:Y:S01]  /*6ca0*/  STG.E.64 desc[UR36][R8.64], R18 ;  /* 0x0000001208007986 */ /* 0x0005e2000c101b24 */
[----:B------:R-:W-:Y:S05]  /*6cb0*/  BRA `(.L_x_25770) ;  /* 0x0000000000047947 */ /* 0x000fea0003800000 */
.L_x_25796:
[----:B------:R0:W-:Y:S02]  /*6cc0*/  STG.E desc[UR36][R8.64], R18 ;  /* 0x0000001208007986 */ /* 0x0001e4000c101924 */
.L_x_25770:
[----:B------:R-:W-:-:S07]  /*6cd0*/  VIADD R17, R17, 0x80 ;  /* 0x0000008011117836 */ /* 0x000fce0000000000 */
.L_x_25730:
[----:B------:R-:W-:Y:S05]  /*6ce0*/  BSYNC B6 ;  /* 0x0000000000067941 */ /* 0x000fea0003800000 */
.L_x_25729:
[----:B------:R-:W-:-:S13]  /*6cf0*/  ISETP.GE.AND P0, PT, R17, R24, PT ;  /* 0x000000181100720c */ /* 0x000fda0003f06270 */
[----:B------:R-:W-:Y:S05]  /*6d00*/  @P0 EXIT ;  /* 0x000000000000094d */ /* 0x000fea0003800000 */
[----:B01-34-:R-:W0:Y:S01]  /*6d10*/  LDC.64 R4, c[0x0][0x218] ;  /* 0x00008600ff047b82 */ /* 0x01be220000000a00 */
        /* <DEDUP_REMOVED lines=18> */
.L_x_25802:
[----:B------:R-:W-:Y:S01]  /*6e40*/  STG.E.U8 desc[UR36][R2.64], R22 ;  /* 0x0000001602007986 */ /* 0x000fe2000c101124 */
[----:B------:R-:W-:Y:S05]  /*6e50*/  EXIT ;  /* 0x000000000000794d */ /* 0x000fea0003800000 */
.L_x_25801:
        /* <DEDUP_REMOVED lines=9> */
.L_x_25805:
[----:B------:R-:W-:Y:S01]  /*6ef0*/  STG.E desc[UR36][R2.64], R22 ;  /* 0x0000001602007986 */ /* 0x000fe2000c101924 */
[----:B------:R-:W-:Y:S05]  /*6f00*/  EXIT ;  /* 0x000000000000794d */ /* 0x000fea0003800000 */
.L_x_25804:
[----:B------:R-:W-:Y:S01]  /*6f10*/  STG.E.U16 desc[UR36][R2.64], R22 ;  /* 0x0000001602007986 */ /* 0x000fe2000c101524 */
[----:B------:R-:W-:Y:S05]  /*6f20*/  EXIT ;  /* 0x000000000000794d */ /* 0x000fea0003800000 */
.L_x_25800:
        /* <DEDUP_REMOVED lines=9> */
.L_x_25807:
[----:B------:R-:W0:Y:S02]  /*6fc0*/  I2F.S16 R0, R22 ;  /* 0x0000001600007306 */ /* 0x000e240000101400 */
[----:B0-----:R-:W-:-:S05]  /*6fd0*/  F2FP.F16.F32.PACK_AB R0, RZ, R0 ;  /* 0x00000000ff00723e */ /* 0x001fca00000000ff */
[----:B------:R-:W-:Y:S01]  /*6fe0*/  STG.E.U16 desc[UR36][R2.64], R0 ;  /* 0x0000000002007986 */ /* 0x000fe2000c101524 */
[----:B------:R-:W-:Y:S05]  /*6ff0*/  EXIT ;  /* 0x000000000000794d */ /* 0x000fea0003800000 */
.L_x_25806:
        /* <DEDUP_REMOVED lines=10> */
.L_x_25809:
[----:B------:R-:W0:Y:S02]  /*70a0*/  I2F.S16 R22, R22 ;  /* 0x0000001600167306 */ /* 0x000e240000101400 */
[----:B0-----:R-:W-:-:S04]  /*70b0*/  F2FP.F16.F32.PACK_AB R5, RZ, R22 ;  /* 0x00000016ff05723e */ /* 0x001fc800000000ff */
[----:B------:R-:W-:-:S05]  /*70c0*/  PRMT R5, R5, 0x5410, RZ ;  /* 0x0000541005057816 */ /* 0x000fca00000000ff */
[----:B------:R-:W-:Y:S01]  /*70d0*/  STG.E desc[UR36][R2.64], R5 ;  /* 0x0000000502007986 */ /* 0x000fe2000c101924 */
[----:B------:R-:W-:Y:S05]  /*70e0*/  EXIT ;  /* 0x000000000000794d */ /* 0x000fea0003800000 */
.L_x_25808:
[----:B------:R-:W0:Y:S02]  /*70f0*/  I2F.F64.S16 R22, R22 ;  /* 0x0000001600167312 */ /* 0x000e240000101c00 */
[----:B0-----:R-:W-:Y:S01]  /*7100*/  STG.E.64 desc[UR36][R2.64], R22 ;  /* 0x0000001602007986 */ /* 0x001fe2000c101b24 */
[----:B------:R-:W-:Y:S05]  /*7110*/  EXIT ;  /* 0x000000000000794d */ /* 0x000fea0003800000 */
.L_x_25799:
        /* <DEDUP_REMOVED lines=10> */
.L_x_25812:
[----:B------:R-:W0:Y:S01]  /*71c0*/  I2F.F64.S16 R4, R22 ;  /* 0x0000001600047312 */ /* 0x000e220000101c00 */
[----:B------:R-:W-:-:S05]  /*71d0*/  CS2R R6, SRZ ;  /* 0x0000000000067805 */ /* 0x000fca000001ff00 */
[----:B0-----:R-:W-:Y:S01]  /*71e0*/  STG.E.128 desc[UR36][R2.64], R4 ;  /* 0x0000000402007986 */ /* 0x001fe2000c101d24 */
[----:B------:R-:W-:Y:S05]  /*71f0*/  EXIT ;  /* 0x000000000000794d */ /* 0x000fea0003800000 */
.L_x_25811:
        /* <DEDUP_REMOVED lines=21> */
.L_x_25816:
[----:B------:R-:W-:Y:S05]  /*7350*/  BSYNC B0 ;  /* 0x0000000000007941 */ /* 0x000fea0003800000 */
.L_x_25815:
[----:B------:R-:W-:-:S05]  /*7360*/  LOP3.LUT R5, R0, R5, RZ, 0xfc, !PT ;  /* 0x0000000500057212 */ /* 0x000fca00078efcff */
[----:B------:R-:W-:Y:S01]  /*7370*/  STG.E.U8 desc[UR36][R2.64], R5 ;  /* 0x0000000502007986 */ /* 0x000fe2000c101124 */
[----:B------:R-:W-:Y:S05]  /*7380*/  EXIT ;  /* 0x000000000000794d */ /* 0x000fea0003800000 */
.L_x_25814:
        /* <DEDUP_REMOVED lines=13> */
.L_x_25818:
[----:B------:R-:W-:Y:S01]  /*7460*/  IMAD.MOV.U32 R0, RZ, RZ, 0x7f ;  /* 0x0000007fff007424 */ /* 0x000fe200078e00ff */
[----:B------:R-:W-:-:S04]  /*7470*/  ISETP.GT.U32.AND P0, PT, R4, 0x7f800000, PT ;  /* 0x7f8000000400780c */ /* 0x000fc80003f04070 */
[----:B------:R-:W-:-:S09]  /*7480*/  SEL R0, R0, 0x7c, P0 ;  /* 0x0000007c00007807 */ /* 0x000fd20000000000 */
.L_x_25819:
[----:B------:R-:W-:Y:S05]  /*7490*/  BSYNC B0 ;  /* 0x0000000000007941 */ /* 0x000fea0003800000 */
.L_x_25817:
[----:B------:R-:W-:-:S04]  /*74a0*/  LOP3.LUT R4, R5, 0x80000000, RZ, 0xc0, !PT ;  /* 0x8000000005047812 */ /* 0x000fc800078ec0ff */
[----:B------:R-:W-:-:S04]  /*74b0*/  SHF.R.U32.HI R5, RZ, 0x18, R4 ;  /* 0x00000018ff057819 */ /* 0x000fc80000011604 */
[----:B------:R-:W-:-:S05]  /*74c0*/  LOP3.LUT R5, R0, R5, RZ, 0xfc, !PT ;  /* 0x0000000500057212 */ /* 0x000fca00078efcff */
[----:B------:R-:W-:Y:S01]  /*74d0*/  STG.E.U8 desc[UR36][R2.64], R5 ;  /* 0x0000000502007986 */ /* 0x000fe2000c101124 */
[----:B------:R-:W-:Y:S05]  /*74e0*/  EXIT ;  /* 0x000000000000794d */ /* 0x000fea0003800000 */
.L_x_25813:
[----:B------:R-:W0:Y:S02]  /*74f0*/  I2F.S16 R0, R22 ;  /* 0x0000001600007306 */ /* 0x000e240000101400 */
[----:B0-----:R-:W-:-:S05]  /*7500*/  F2FP.BF16.F32.PACK_AB R0, RZ, R0 ;  /* 0x00000000ff00723e */ /* 0x001fca00000010ff */
[----:B------:R-:W-:Y:S01]  /*7510*/  STG.E.U16 desc[UR36][R2.64], R0 ;  /* 0x0000000002007986 */ /* 0x000fe2000c101524 */
[----:B------:R-:W-:Y:S05]  /*7520*/  EXIT ;  /* 0x000000000000794d */ /* 0x000fea0003800000 */
.L_x_25810:
        /* <DEDUP_REMOVED lines=10> */
.L_x_25822:
        /* <DEDUP_REMOVED lines=17> */
.L_x_25825:
[----:B------:R-:W-:-:S04]  /*76e0*/  LOP3.LUT R0, R7, 0x80000000, RZ, 0xc0, !PT ;  /* 0x8000000007007812 */ /* 0x000fc800078ec0ff */
[----:B------:R-:W-:-:S04]  /*76f0*/  SHF.R.U32.HI R5, RZ, 0x18, R0 ;  /* 0x00000018ff057819 */ /* 0x000fc80000011600 */
[----:B------:R-:W-:-:S04]  /*7700*/  LOP3.LUT R4, R4, R5, RZ, 0xfc, !PT ;  /* 0x0000000504047212 */ /* 0x000fc800078efcff */
[----:B------:R-:W-:-:S07]  /*7710*/  PRMT R0, R4, 0x7610, R0 ;  /* 0x0000761004007816 */ /* 0x000fce0000000000 */
.L_x_25824:
[----:B------:R-:W-:Y:S05]  /*7720*/  BSYNC B0 ;  /* 0x0000000000007941 */ /* 0x000fea0003800000 */
.L_x_25823:
[----:B------:R-:W-:Y:S01]  /*7730*/  STG.E.U8 desc[UR36][R2.64], R0 ;  /* 0x0000000002007986 */ /* 0x000fe2000c101124 */
[----:B------:R-:W-:Y:S05]  /*7740*/  EXIT ;  /* 0x000000000000794d */ /* 0x000fea0003800000 */
.L_x_25821:
        /* <DEDUP_REMOVED lines=17> */
.L_x_25828:
[----:B------:R-:W-:-:S04]  /*7860*/  LOP3.LUT R0, R7, 0x80000000, RZ, 0xc0, !PT ;  /* 0x8000000007007812 */ /* 0x000fc800078ec0ff */
[----:B------:R-:W-:-:S04]  /*7870*/  SHF.R.U32.HI R5, RZ, 0x18, R0 ;  /* 0x00000018ff057819 */ /* 0x000fc80000011600 */
[----:B------:R-:W-:-:S04]  /*7880*/  LOP3.LUT R4, R4, R5, RZ, 0xfc, !PT ;  /* 0x0000000504047212 */ /* 0x000fc800078efcff */
[----:B------:R-:W-:-:S07]  /*7890*/  PRMT R0, R4, 0x7610, R0 ;  /* 0x0000761004007816 */ /* 0x000fce0000000000 */
.L_x_25827:
[----:B------:R-:W-:Y:S05]  /*78a0*/  BSYNC B0 ;  /* 0x0000000000007941 */ /* 0x000fea0003800000 */
.L_x_25826:
[----:B------:R-:W-:Y:S01]  /*78b0*/  STG.E.U8 desc[UR36][R2.64], R0 ;  /* 0x0000000002007986 */ /* 0x000fe2000c101124 */
[----:B------:R-:W-:Y:S05]  /*78c0*/  EXIT ;  /* 0x000000000000794d */ /* 0x000fea0003800000 */
.L_x_25820:
        /* <DEDUP_REMOVED lines=22> */
.L_x_25803:
        /* <DEDUP_REMOVED lines=16> */
.L_x_25831:
[----:B------:R-:W-:Y:S05]  /*7b30*/  EXIT ;  /* 0x000000000000794d */ /* 0x000fea0003800000 */
.L_x_25830:
[----:B------:R-:W-:-:S05]  /*7b40*/  IMAD.MOV.U32 R23, RZ, RZ, RZ ;  /* 0x000000ffff177224 */ /* 0x000fca00078e00ff */
[----:B------:R-:W-:Y:S01]  /*7b50*/  STG.E.64 desc[UR36][R2.64], R22 ;  /* 0x0000001602007986 */ /* 0x000fe2000c101b24 */
[----:B------:R-:W-:Y:S05]  /*7b60*/  EXIT ;  /* 0x000000000000794d */ /* 0x000fea0003800000 */
.L_x_25829:
[----:B------:R-:W-:Y:S01]  /*7b70*/  STG.E desc[UR36][R2.64], R22 ;  /* 0x0000001602007986 */ /* 0x000fe2000c101924 */
[----:B------:R-:W-:Y:S05]  /*7b80*/  EXIT ;  /* 0x000000000000794d */ /* 0x000fea0003800000 */
.L_x_25832:
        /* <DEDUP_REMOVED lines=15> */
.L_x_42342:


//--------------------- .text._ZN2at6native18elementwise_kernelILi128ELi4EZNS0_22gpu_kernel_impl_nocastINS0_13AUnaryFunctorIbbbZNS0_19minimum_kernel_cudaERNS_18TensorIteratorBaseEEUlbbE_EEEEvS5_RKT_EUliE_EEviT1_ --------------------------
	.section	.text._ZN2at6native18elementwise_kernelILi128ELi4EZNS0_22gpu_kernel_impl_nocastINS0_13AUnaryFunctorIbbbZNS0_19minimum_kernel_cudaERNS_18TensorIteratorBaseEEUlbbE_EEEEvS5_RKT_EUliE_EEviT1_,"ax",@progbits
	.align	128
        .global         _ZN2at6native18elementwise_kernelILi128ELi4EZNS0_22gpu_kernel_impl_nocastINS0_13AUnaryFunctorIbbbZNS0_19minimum_kernel_cudaERNS_18TensorIteratorBaseEEUlbbE_EEEEvS5_RKT_EUliE_EEviT1_
        .type           _ZN2at6native18elementwise_kernelILi128ELi4EZNS0_22gpu_kernel_impl_nocastINS0_13AUnaryFunctorIbbbZNS0_19minimum_kernel_cudaERNS_18TensorIteratorBaseEEUlbbE_EEEEvS5_RKT_EUliE_EEviT1_,@function
        .size           _ZN2at6native18elementwise_kernelILi128ELi4EZNS0_22gpu_kernel_impl_nocastINS0_13AUnaryFunctorIbbbZNS0_19minimum_kernel_cudaERNS_18TensorIteratorBaseEEUlbbE_EEEEvS5_RKT_EUliE_EEviT1_,(.L_x_42343 - _ZN2at6native18elementwise_kernelILi128ELi4EZNS0_22gpu_kernel_impl_nocastINS0_13AUnaryFunctorIbbbZNS0_19minimum_kernel_cudaERNS_18TensorIteratorBaseEEUlbbE_EEEEvS5_RKT_EUliE_EEviT1_)
        .other          _ZN2at6native18elementwise_kernelILi128ELi4EZNS0_22gpu_kernel_impl_nocastINS0_13AUnaryFunctorIbbbZNS0_19minimum_kernel_cudaERNS_18TensorIteratorBaseEEUlbbE_EEEEvS5_RKT_EUliE_EEviT1_,@"STO_CUDA_ENTRY STV_DEFAULT"
_ZN2at6native18elementwise_kernelILi128ELi4EZNS0_22gpu_kernel_impl_nocastINS0_13AUnaryFunctorIbbbZNS0_19minimum_kernel_cudaERNS_18TensorIteratorBaseEEUlbbE_EEEEvS5_RKT_EUliE_EEviT1_:
.text._ZN2at6native18elementwise_kernelILi128ELi4EZNS0_22gpu_kernel_impl_nocastINS0_13AUnaryFunctorIbbbZNS0_19minimum_kernel_cudaERNS_18TensorIteratorBaseEEUlbbE_EEEEvS5_RKT_EUliE_EEviT1_:
        /* <DEDUP_REMOVED lines=312> */
.L_x_25835:
[----:B------:R-:W-:Y:S02]  /*1380*/  ULDC.64 UR8, c[0x0][0x418] ;  /* 0x0001060000087ab9 */ /* 0x000fe40000000a00 */
[----:B------:R-:W-:-:S04]  /*1390*/  IADD3 R4, P0, R2, UR8, RZ ;  /* 0x0000000802047c10 */ /* 0x000fc8000ff1e0ff */
[----:B------:R-:W-:Y:S01]  /*13a0*/  IADD3.X R5, RZ, UR9, RZ, P0, !PT ;  /* 0x00000009ff057c10 */ /* 0x000fe200087fe4ff */
[----:B------:R-:W-:-:S04]  /*13b0*/  ULDC.64 UR8, c[0x0][0x410] ;  /* 0x0001040000087ab9 */ /* 0x000fc80000000a00 */
[----:B------:R-:W2:Y:S01]  /*13c0*/  LDG.E.U8 R4, desc[UR4][R4.64] ;  /* 0x0000000404047981 */ /* 0x000ea2000c1e1100 */
[----:B------:R-:W-:Y:S02]  /*13d0*/  ISETP.NE.AND P0, PT, RZ, UR7, PT ;  /* 0x00000007ff007c0c */ /* 0x000fe4000bf05270 */
[----:B------:R-:W-:Y:S02]  /*13e0*/  IADD3 R2, P1, R3, UR8, RZ ;  /* 0x0000000803027c10 */ /* 0x000fe4000ff3e0ff */
[----:B------:R-:W-:-:S03]  /*13f0*/  IADD3 R0, R0, 0x80, RZ ;  /* 0x0000008000007810 */ /* 0x000fc60007ffe0ff */
[----:B------:R-:W-:Y:S01]  /*1400*/  IMAD.X R3, RZ, RZ, UR9, P1 ;  /* 0x00000009ff037e24 */ /* 0x000fe200088e06ff */
[----:B--2---:R-:W-:-:S04]  /*1410*/  ISETP.NE.AND P0, PT, R4, RZ, P0 ;  /* 0x000000ff0400720c */ /* 0x004fc80000705270 */
[----:B------:R-:W-:-:S05]  /*1420*/  SEL R7, RZ, 0x1, !P0 ;  /* 0x00000001ff077807 */ /* 0x000fca0004000000 */
[----:B------:R0:W-:Y:S04]  /*1430*/  STG.E.U8 desc[UR4][R2.64], R7 ;  /* 0x0000000702007986 */ /* 0x0001e8000c101104 */
.L_x_25834:
[----:B------:R-:W-:Y:S05]  /*1440*/  BSYNC B0 ;  /* 0x0000000000007941 */ /* 0x000fea0003800000 */
.L_x_25833:
[----:B------:R-:W-:Y:S01]  /*1450*/  ISETP.GE.AND P0, PT, R0, UR6, PT ;  /* 0x0000000600007c0c */ /* 0x000fe2000bf06270 */
[----:B------:R-:W-:-:S12]  /*1460*/  BSSY B0, `(.L_x_25836) ;  /* 0x0000278000007945 */ /* 0x000fd80003800000 */
[----:B------:R-:W-:Y:S05]  /*1470*/  @P0 BRA `(.L_x_25837) ;  /* 0x0000002400d80947 */ /* 0x000fea0003800000 */
[----:B------:R-:W1:Y:S01]  /*1480*/  LDC R8, c[0x0][0x218] ;  /* 0x00008600ff087b82 */ /* 0x000e620000000800 */
[----:B0-----:R-:W-:Y:S02]  /*1490*/  CS2R R2, SRZ ;  /* 0x0000000000027805 */ /* 0x001fe4000001ff00 */
[----:B-1----:R-:W-:-:S13]  /*14a0*/  ISETP.NE.AND P0, PT, R8, RZ, PT ;  /* 0x000000ff0800720c */ /* 0x002fda0003f05270 */
        /* <DEDUP_REMOVED lines=299> */
.L_x_25838:
        /* <DEDUP_REMOVED lines=10> */
[----:B------:R-:W-:Y:S02]  /*2800*/  SEL R7, RZ, 0x1, !P0 ;  /* 0x00000001ff077807 */ /* 0x000fe40004000000 */
[----:B------:R-:W-:-:S03]  /*2810*/  ISETP.GE.AND P0, PT, R0, UR6, PT ;  /* 0x0000000600007c0c */ /* 0x000fc6000bf06270 */
[----:B------:R1:W-:Y:S10]  /*2820*/  STG.E.U8 desc[UR4][R2.64], R7 ;  /* 0x0000000702007986 */ /* 0x0003f4000c101104 */
        /* <DEDUP_REMOVED lines=303> */
.L_x_25839:
[----:B------:R-:W-:Y:S02]  /*3b20*/  ULDC.64 UR8, c[0x0][0x418] ;  /* 0x0001060000087ab9 */ /* 0x000fe40000000a00 */
[----:B------:R-:W-:-:S04]  /*3b30*/  IADD3 R4, P0, R2, UR8, RZ ;  /* 0x0000000802047c10 */ /* 0x000fc8000ff1e0ff */
[----:B------:R-:W-:Y:S01]  /*3b40*/  IADD3.X R5, RZ, UR9, RZ, P0, !PT ;  /* 0x00000009ff057c10 */ /* 0x000fe200087fe4ff */
[----:B------:R-:W-:-:S04]  /*3b50*/  ULDC.64 UR8, c[0x0][0x410] ;  /* 0x0001040000087ab9 */ /* 0x000fc80000000a00 */
[----:B------:R-:W2:Y:S01]  /*3b60*/  LDG.E.U8 R4, desc[UR4][R4.64] ;  /* 0x0000000404047981 */ /* 0x000ea2000c1e1100 */
[----:B------:R-:W-:Y:S02]  /*3b70*/  ISETP.NE.AND P0, PT, RZ, UR7, PT ;  /* 0x00000007ff007c0c */ /* 0x000fe4000bf05270 */
[----:B------:R-:W-:Y:S02]  /*3b80*/  IADD3 R2, P1, R3, UR8, RZ ;  /* 0x0000000803027c10 */ /* 0x000fe4000ff3e0ff */
[----:B------:R-:W-:Y:S02]  /*3b90*/  IADD3 R0, R0, 0x80, RZ ;  /* 0x0000008000007810 */ /* 0x000fe40007ffe0ff */
[----:B------:R-:W-:Y:S02]  /*3ba0*/  IADD3.X R3, RZ, UR9, RZ, P1, !PT ;  /* 0x00000009ff037c10 */ /* 0x000fe40008ffe4ff */
[----:B--2---:R-:W-:-:S04]  /*3bb0*/  ISETP.NE.AND P0, PT, R4, RZ, P0 ;  /* 0x000000ff0400720c */ /* 0x004fc80000705270 */
[----:B------:R-:W-:-:S05]  /*3bc0*/  SEL R7, RZ, 0x1, !P0 ;  /* 0x00000001ff077807 */ /* 0x000fca0004000000 */
[----:B------:R2:W-:Y:S04]  /*3bd0*/  STG.E.U8 desc[UR4][R2.64], R7 ;  /* 0x0000000702007986 */ /* 0x0005e8000c101104 */
.L_x_25837:
[----:B------:R-:W-:Y:S05]  /*3be0*/  BSYNC B0 ;  /* 0x0000000000007941 */ /* 0x000fea0003800000 */
.L_x_25836:
        /* <DEDUP_REMOVED lines=304> */
.L_x_25840:
[----:B------:R-:W-:Y:S02]  /*4ef0*/  ULDC.64 UR8, c[0x0][0x418] ;  /* 0x0001060000087ab9 */ /* 0x000fe40000000a00 */
[----:B------:R-:W-:-:S04]  /*4f00*/  IADD3 R4, P0, R2, UR8, RZ ;  /* 0x0000000802047c10 */ /* 0x000fc8000ff1e0ff */
[----:B------:R-:W-:Y:S01]  /*4f10*/  IADD3.X R5, RZ, UR9, RZ, P0, !PT ;  /* 0x00000009ff057c10 */ /* 0x000fe200087fe4ff */
[----:B------:R-:W-:-:S04]  /*4f20*/  ULDC.64 UR8, c[0x0][0x410] ;  /* 0x0001040000087ab9 */ /* 0x000fc80000000a00 */
[----:B------:R-:W2:Y:S01]  /*4f30*/  LDG.E.U8 R4, desc[UR4][R4.64] ;  /* 0x0000000404047981 */ /* 0x000ea2000c1e1100 */
[----:B------:R-:W-:Y:S02]  /*4f40*/  ISETP.NE.AND P0, PT, RZ, UR7, PT ;  /* 0x00000007ff007c0c */ /* 0x000fe4000bf05270 */
[----:B------:R-:W-:-:S04]  /*4f50*/  IADD3 R2, P1, R3, UR8, RZ ;  /* 0x0000000803027c10 */ /* 0x000fc8000ff3e0ff */
[----:B------:R-:W-:Y:S02]  /*4f60*/  IADD3.X R3, RZ, UR9, RZ, P1, !PT ;  /* 0x00000009ff037c10 */ /* 0x000fe40008ffe4ff */
[----:B--2---:R-:W-:-:S04]  /*4f70*/  ISETP.NE.AND P0, PT, R4, RZ, P0 ;  /* 0x000000ff0400720c */ /* 0x004fc80000705270 */
[----:B------:R-:W-:-:S05]  /*4f80*/  SEL R7, RZ, 0x1, !P0 ;  /* 0x00000001ff077807 */ /* 0x000fca0004000000 */
[----:B------:R-:W-:Y:S01]  /*4f90*/  STG.E.U8 desc[UR4][R2.64], R7 ;  /* 0x0000000702007986 */ /* 0x000fe2000c101104 */
[----:B------:R-:W-:Y:S05]  /*4fa0*/  EXIT ;  /* 0x000000000000794d */ /* 0x000fea0003800000 */
.L_x_25841:
        /* <DEDUP_REMOVED lines=13> */
.L_x_42343:


//--------------------- .text._ZN2at6native27unrolled_elementwise_kernelINS0_13AUnaryFunctorIbbbZNS0_19minimum_kernel_cudaERNS_18TensorIteratorBaseEEUlbbE_EESt5arrayIPcLm2EELi4E23TrivialOffsetCalculatorILi1EjESB_NS0_6memory15LoadWithoutCastENSC_16StoreWithoutCastEEEviT_T0_T2_T3_T4_T5_ --------------------------
	.section	.text._ZN2at6native27unrolled_elementwise_kernelINS0_13AUnaryFunctorIbbbZNS0_19minimum_kernel_cudaERNS_18TensorIteratorBaseEEUlbbE_EESt5arrayIPcLm2EELi4E23TrivialOffsetCalculatorILi1EjESB_NS0_6memory15LoadWithoutCastENSC_16StoreWithoutCastEEEviT_T0_T2_T3_T4_T5_,"ax",@progbits
	.align	128
        .global         _ZN2at6native27unrolled_elementwise_kernelINS0_13AUnaryFunctorIbbbZNS0_19minimum_kernel_cudaERNS_18TensorIteratorBaseEEUlbbE_EESt5arrayIPcLm2EELi4E23TrivialOffsetCalculatorILi1EjESB_NS0_6memory15LoadWithoutCastENSC_16StoreWithoutCastEEEviT_T0_T2_T3_T4_T5_
        .type           _ZN2at6native27unrolled_elementwise_kernelINS0_13AUnaryFunctorIbbbZNS0_19minimum_kernel_cudaERNS_18TensorIteratorBaseEEUlbbE_EESt5arrayIPcLm2EELi4E23TrivialOffsetCalculatorILi1EjESB_NS0_6memory15LoadWithoutCastENSC_16StoreWithoutCastEEEviT_T0_T2_T3_T4_T5_,@function
        .size           _ZN2at6native27unrolled_elementwise_kernelINS0_13AUnaryFunctorIbbbZNS0_19minimum_kernel_cudaERNS_18TensorIteratorBaseEEUlbbE_EESt5arrayIPcLm2EELi4E23TrivialOffsetCalculatorILi1EjESB_NS0_6memory15LoadWithoutCastENSC_16StoreWithoutCastEEEviT_T0_T2_T3_T4_T5_,(.L_x_42344 - _ZN2at6native27unrolled_elementwise_kernelINS0_13AUnaryFunctorIbbbZNS0_19minimum_kernel_cudaERNS_18TensorIteratorBaseEEUlbbE_EESt5arrayIPcLm2EELi4E23TrivialOffsetCalculatorILi1EjESB_NS0_6memory15LoadWithoutCastENSC_16StoreWithoutCastEEEviT_T0_T2_T3_T4_T5_)
        .other          _ZN2at6native27unrolled_elementwise_kernelINS0_13AUnaryFunctorIbbbZNS0_19minimum_kernel_cudaERNS_18TensorIteratorBaseEEUlbbE_EESt5arrayIPcLm2EELi4E23TrivialOffsetCalculatorILi1EjESB_NS0_6memory15LoadWithoutCastENSC_16StoreWithoutCastEEEviT_T0_T2_T3_T4_T5_,@"STO_CUDA_ENTRY STV_DEFAULT"
_ZN2at6native27unrolled_elementwise_kernelINS0_13AUnaryFunctorIbbbZNS0_19minimum_kernel_cudaERNS_18TensorIteratorBaseEEUlbbE_EESt5arrayIPcLm2EELi4E23TrivialOffsetCalculatorILi1EjESB_NS0_6memory15LoadWithoutCastENSC_16StoreWithoutCastEEEviT_T0_T2_T3_T4_T5_:
.text._ZN2at6native27unrolled_elementwise_kernelINS0_13AUnaryFunctorIbbbZNS0_19minimum_kernel_cudaERNS_18TensorIteratorBaseEEUlbbE_EESt5arrayIPcLm2EELi4E23TrivialOffsetCalculatorILi1EjESB_NS0_6memory15LoadWithoutCastENSC_16StoreWithoutCastEEEviT_T0_T2_T3_T4_T5_:
[----:B------:R-:W-:Y:S01]  /*0000*/  LDC R1, c[0x0][0x28] ;  /* 0x00000a00ff017b82 */ /* 0x000fe20000000800 */
[----:B------:R-:W0:Y:S07]  /*0010*/  S2R R0, SR_CTAID.X ;  /* 0x0000000000007919 */ /* 0x000e2e0000002500 */
[----:B------:R-:W0:Y:S01]  /*0020*/  LDC R5, c[0x0][0x210] ;  /* 0x00008400ff057b82 */ /* 0x000e220000000800 */
[----:B------:R-:W-:Y:S01]  /*0030*/  ULDC.64 UR4, c[0x0][0x208] ;  /* 0x0000820000047ab9 */ /* 0x000fe20000000a00 */
[----:B------:R-:W1:Y:S01]  /*0040*/  S2R R3, SR_TID.X ;  /* 0x0000000000037919 */ /* 0x000e620000002100 */
[----:B0-----:R-:W-:-:S02]  /*0050*/  IMAD R2, R0, -0x200, R5 ;  /* 0xfffffe0000027824 */ /* 0x001fc400078e0205 */
[----:B-1----:R-:W-:-:S03]  /*0060*/  VIADD R16, R3, 0x80 ;  /* 0x0000008003107836 */ /* 0x002fc60000000000 */
[----:B------:R-:W-:Y:S01]  /*0070*/  ISETP.GE.AND P2, PT, R3, R2, PT ;  /* 0x000000020300720c */ /* 0x000fe20003f46270 */
[----:B------:R-:W-:-:S12]  /*0080*/  IMAD.MOV.U32 R17, RZ, RZ, R3 ;  /* 0x000000ffff117224 */ /* 0x000fd800078e0003 */
[----:B------:R-:W-:Y:S01]  /*0090*/  @!P2 IMAD.MOV.U32 R17, RZ, RZ, R16 ;  /* 0x000000ffff11a224 */ /* 0x000fe200078e0010 */
[----:B------:R-:W0:Y:S01]  /*00a0*/  @!P2 LDC.64 R10, c[0x0][0x220] ;  /* 0x00008800ff0aab82 */ /* 0x000e220000000a00 */
[----:B------:R-:W-:-:S03]  /*00b0*/  @!P2 IMAD R5, R0, 0x200, R3 ;  /* 0x000002000005a824 */ /* 0x000fc600078e0203 */
[----:B------:R-:W-:-:S13]  /*00c0*/  ISETP.GE.AND P3, PT, R17, R2, PT ;  /* 0x000000021100720c */ /* 0x000fda0003f66270 */
[----:B------:R-:W-:Y:S01]  /*00d0*/  @!P3 IMAD R13, R0, 0x200, R17 ;  /* 0x00000200000db824 */ /* 0x000fe200078e0211 */
[----:B------:R-:W1:Y:S01]  /*00e0*/  @!P3 LDC.64 R6, c[0x0][0x220] ;  /* 0x00008800ff06bb82 */ /* 0x000e620000000a00 */
[----:B------:R-:W-:-:S05]  /*00f0*/  @!P3 VIADD R17, R17, 0x80 ;  /* 0x000000801111b836 */ /* 0x000fca0000000000 */
[----:B------:R-:W-:Y:S02]  /*0100*/  ISETP.GE.AND P4, PT, R17, R2, PT ;  /* 0x000000021100720c */ /* 0x000fe40003f86270 */
[----:B0-----:R-:W-:-:S05]  /*0110*/  @!P2 IADD3 R10, P1, R5, R10, RZ ;  /* 0x0000000a050aa210 */ /* 0x001fca0007f3e0ff */
[----:B------:R-:W-:-:S05]  /*0120*/  @!P2 IMAD.X R11, RZ, RZ, R11, P1 ;  /* 0x000000ffff0ba224 */ /* 0x000fca00008e060b */
[----:B------:R0:W2:Y:S01]  /*0130*/  @!P2 LDG.E.U8 R10, desc[UR4][R10.64] ;  /* 0x000000040a0aa981 */ /* 0x0000a2000c1e1100 */
[----:B------:R-:W3:Y:S01]  /*0140*/  @!P4 LDC.64 R8, c[0x0][0x220] ;  /* 0x00008800ff08cb82 */ /* 0x000ee20000000a00 */
[----:B------:R-:W-:Y:S02]  /*0150*/  @!P4 IMAD R15, R0, 0x200, R17 ;  /* 0x00000200000fc824 */ /* 0x000fe400078e0211 */
[----:B------:R-:W-:Y:S01]  /*0160*/  @!P4 VIADD R17, R17, 0x80 ;  /* 0x000000801111c836 */ /* 0x000fe20000000000 */
[----:B-1----:R-:W-:-:S04]  /*0170*/  @!P3 IADD3 R12, P5, R13, R6, RZ ;  /* 0x000000060d0cb210 */ /* 0x002fc80007fbe0ff */
[----:B------:R-:W-:Y:S01]  /*0180*/  ISETP.GE.AND P0, PT, R17, R2, PT ;  /* 0x000000021100720c */ /* 0x000fe20003f06270 */
[----:B------:R-:W-:-:S05]  /*0190*/  @!P3 IMAD.X R13, RZ, RZ, R7, P5 ;  /* 0x000000ffff0db224 */ /* 0x000fca00028e0607 */
[----:B------:R-:W4:Y:S07]  /*01a0*/  @!P3 LDG.E.U8 R12, desc[UR4][R12.64] ;  /* 0x000000040c0cb981 */ /* 0x000f2e000c1e1100 */
[----:B------:R-:W1:Y:S01]  /*01b0*/  @!P0 LDC.64 R4, c[0x0][0x220] ;  /* 0x00008800ff048b82 */ /* 0x000e620000000a00 */
[----:B---3--:R-:W-:-:S05]  /*01c0*/  @!P4 IADD3 R14, P6, R15, R8, RZ ;  /* 0x000000080f0ec210 */ /* 0x008fca0007fde0ff */
[----:B------:R-:W-:-:S05]  /*01d0*/  @!P4 IMAD.X R15, RZ, RZ, R9, P6 ;  /* 0x000000ffff0fc224 */ /* 0x000fca00030e0609 */
[----:B------:R-:W3:Y:S01]  /*01e0*/  @!P4 LDG.E.U8 R14, desc[UR4][R14.64] ;  /* 0x000000040e0ec981 */ /* 0x000ee2000c1e1100 */
[----:B------:R-:W-:-:S05]  /*01f0*/  @!P0 IMAD R9, R0, 0x200, R17 ;  /* 0x0000020000098824 */ /* 0x000fca00078e0211 */
[----:B-1----:R-:W-:-:S05]  /*0200*/  @!P0 IADD3 R8, P1, R9, R4, RZ ;  /* 0x0000000409088210 */ /* 0x002fca0007f3e0ff */
[----:B------:R-:W-:Y:S02]  /*0210*/  @!P0 IMAD.X R9, RZ, RZ, R5, P1 ;  /* 0x000000ffff098224 */ /* 0x000fe400008e0605 */
[----:B------:R-:W1:Y:S04]  /*0220*/  @!P2 LDC.64 R4, c[0x0][0x218] ;  /* 0x00008600ff04ab82 */ /* 0x000e680000000a00 */
[----:B------:R5:W3:Y:S01]  /*0230*/  @!P0 LDG.E.U8 R9, desc[UR4][R8.64] ;  /* 0x0000000408098981 */ /* 0x000ae2000c1e1100 */
[--C-:B------:R-:W-:Y:S01]  /*0240*/  IMAD.MOV.U32 R7, RZ, RZ, R3.reuse ;  /* 0x000000ffff077224 */ /* 0x100fe200078e0003 */
[----:B------:R-:W-:Y:S01]  /*0250*/  ULDC.U8 UR6, c[0x0][0x215] ;  /* 0x0000854000067ab9 */ /* 0x000fe20000000000 */
[----:B0-----:R-:W-:Y:S01]  /*0260*/  @!P2 IMAD R11, R0, 0x200, R3 ;  /* 0x00000200000ba824 */ /* 0x001fe200078e0203 */
[----:B------:R-:W-:-:S02]  /*0270*/  PRMT R6, RZ, 0x7610, R6 ;  /* 0x00007610ff067816 */ /* 0x000fc40000000006 */
[----:B-----5:R-:W-:Y:S01]  /*0280*/  PRMT R8, RZ, 0x7610, R8 ;  /* 0x00007610ff087816 */ /* 0x020fe20000000008 */
[----:B------:R-:W-:Y:S01]  /*0290*/  @!P2 IMAD.MOV.U32 R7, RZ, RZ, R16 ;  /* 0x000000ffff07a224 */ /* 0x000fe200078e0010 */
[----:B------:R-:W-:Y:S01]  /*02a0*/  BSSY B0, `(.L_x_25842) ;  /* 0x0000026000007945 */ /* 0x000fe20003800000 */
[----:B--2---:R-:W-:Y:S02]  /*02b0*/  @!P2 ISETP.NE.AND P1, PT, R10, RZ, PT ;  /* 0x000000ff0a00a20c */ /* 0x004fe40003f25270 */
[----:B------:R-:W-:Y:S02]  /*02c0*/  PRMT R10, RZ, 0x7610, R10 ;  /* 0x00007610ff0a7816 */ /* 0x000fe4000000000a */
[----:B------:R-:W-:-:S04]  /*02d0*/  @!P2 SEL R10, RZ, 0x1, !P1 ;  /* 0x00000001ff0aa807 */ /* 0x000fc80004800000 */
[----:B------:R-:W-:Y:S02]  /*02e0*/  PRMT R10, R10, 0x9910, RZ ;  /* 0x000099100a0a7816 */ /* 0x000fe400000000ff */
[----:B------:R-:W-:-:S03]  /*02f0*/  ISETP.NE.AND P1, PT, RZ, UR6, PT ;  /* 0x00000006ff007c0c */ /* 0x000fc6000bf25270 */
[----:B------:R-:W-:Y:S01]  /*0300*/  IMAD.MOV.U32 R3, RZ, RZ, R10 ;  /* 0x000000ffff037224 */ /* 0x000fe200078e000a */
[----:B----4-:R-:W-:-:S04]  /*0310*/  @!P3 ISETP.NE.AND P5, PT, R12, RZ, PT ;  /* 0x000000ff0c00b20c */ /* 0x010fc80003fa5270 */
[----:B------:R-:W-:Y:S02]  /*0320*/  @!P3 SEL R6, RZ, 0x1, !P5 ;  /* 0x00000001ff06b807 */ /* 0x000fe40006800000 */
[----:B-1----:R-:W-:Y:S02]  /*0330*/  @!P2 IADD3 R4, P3, R11, R4, RZ ;  /* 0x000000040b04a210 */ /* 0x002fe40007f7e0ff */
[----:B---3--:R-:W-:-:S04]  /*0340*/  @!P4 ISETP.NE.AND P6, PT, R14, RZ, PT ;  /* 0x000000ff0e00c20c */ /* 0x008fc80003fc5270 */
[----:B------:R-:W-:Y:S02]  /*0350*/  @!P4 SEL R8, RZ, 0x1, !P6 ;  /* 0x00000001ff08c807 */ /* 0x000fe40007000000 */
[----:B------:R-:W-:Y:S01]  /*0360*/  ISETP.NE.AND P4, PT, R3, RZ, P1 ;  /* 0x000000ff0300720c */ /* 0x000fe20000f85270 */
[----:B------:R-:W-:-:S03]  /*0370*/  @!P2 IMAD.X R5, RZ, RZ, R5, P3 ;  /* 0x000000ffff05a224 */ /* 0x000fc600018e0605 */
[----:B------:R-:W-:-:S05]  /*0380*/  @!P2 SEL R3, RZ, 0x1, !P4 ;  /* 0x00000001ff03a807 */ /* 0x000fca0006000000 */
[----:B------:R0:W-:Y:S01]  /*0390*/  @!P2 STG.E.U8 desc[UR4][R4.64], R3 ;  /* 0x000000030400a986 */ /* 0x0001e2000c101104 */
[----:B------:R-:W-:Y:S02]  /*03a0*/  ISETP.GE.AND P3, PT, R7, R2, PT ;  /* 0x000000020700720c */ /* 0x000fe40003f66270 */
[----:B------:R-:W-:Y:S02]  /*03b0*/  PRMT R6, R6, 0x9910, RZ ;  /* 0x0000991006067816 */ /* 0x000fe400000000ff */
[----:B------:R-:W-:Y:S02]  /*03c0*/  PRMT R8, R8, 0x9910, RZ ;  /* 0x0000991008087816 */ /* 0x000fe400000000ff */
[----:B------:R-:W-:Y:S02]  /*03d0*/  ISETP.NE.AND P0, PT, R9, RZ, !P0 ;  /* 0x000000ff0900720c */ /* 0x000fe40004705270 */
[----:B------:R-:W-:Y:S02]  /*03e0*/  ISETP.NE.AND P4, PT, R6, RZ, P1 ;  /* 0x000000ff0600720c */ /* 0x000fe40000f85270 */
[----:B------:R-:W-:-:S02]  /*03f0*/  ISETP.NE.AND P1, PT, R8, RZ, P1 ;  /* 0x000000ff0800720c */ /* 0x000fc40000f25270 */
[----:B------:R-:W-:Y:S02]  /*0400*/  ISETP.NE.AND P0, PT, RZ, UR6, P0 ;  /* 0x00000006ff007c0c */ /* 0x000fe40008705270 */
[----:B------:R-:W-:Y:S02]  /*0410*/  SEL R11, RZ, 0x1, !P4 ;  /* 0x00000001ff0b7807 */ /* 0x000fe40006000000 */
[----:B------:R-:W-:Y:S01]  /*0420*/  SEL R13, RZ, 0x1, !P1 ;  /* 0x00000001ff0d7807 */ /* 0x000fe20004800000 */
[----:B0-----:R-:W-:Y:S08]  /*0430*/  @P3 BRA `(.L_x_25843) ;  /* 0x0000000000303947 */ /* 0x001ff00003800000 */
        /* <DEDUP_REMOVED lines=9> */
[----:B------:R-:W-:-:S05]  /*04d0*/  @!P2 IADD3 R8, P3, R8, UR6, RZ ;  /* 0x000000060808ac10 */ /* 0x000fca000ff7e0ff */
[----:B------:R-:W-:-:S05]  /*04e0*/  @!P2 IMAD.X R9, RZ, RZ, UR7, P3 ;  /* 0x00000007ff09ae24 */ /* 0x000fca00098e06ff */
[----:B------:R0:W-:Y:S03]  /*04f0*/  @!P2 STG.E.U8 desc[UR4][R8.64], R13 ;  /* 0x0000000d0800a986 */ /* 0x0001e6000c101104 */
.L_x_25843:
[----:B------:R-:W-:Y:S05]  /*0500*/  BSYNC B0 ;  /* 0x0000000000007941 */ /* 0x000fea0003800000 */
.L_x_25842:
[----:B------:R-:W-:-:S13]  /*0510*/  ISETP.GE.AND P1, PT, R7, R2, PT ;  /* 0x000000020700720c */ /* 0x000fda0003f26270 */
[----:B------:R-:W-:Y:S05]  /*0520*/  @P1 EXIT ;  /* 0x000000000000194d */ /* 0x000fea0003800000 */
[----:B------:R-:W-:Y:S01]  /*0530*/  IMAD R0, R0, 0x200, R7 ;  /* 0x0000020000007824 */ /* 0x000fe200078e0207 */
[----:B------:R-:W-:Y:S01]  /*0540*/  ULDC.64 UR6, c[0x0][0x218] ;  /* 0x0000860000067ab9 */ /* 0x000fe20000000a00 */
[----:B0-----:R-:W-:-:S03]  /*0550*/  SEL R5, RZ, 0x1, !P0 ;  /* 0x00000001ff057807 */ /* 0x001fc60004000000 */
[----:B------:R-:W-:-:S05]  /*0560*/  IADD3 R2, P1, R0, UR6, RZ ;  /* 0x0000000600027c10 */ /* 0x000fca000ff3e0ff */
[----:B------:R-:W-:-:S05]  /*0570*/  IMAD.X R3, RZ, RZ, UR7, P1 ;  /* 0x00000007ff037e24 */ /* 0x000fca00088e06ff */
[----:B------:R-:W-:Y:S01]  /*0580*/  STG.E.U8 desc[UR4][R2.64], R5 ;  /* 0x0000000502007986 */ /* 0x000fe2000c101104 */
[----:B------:R-:W-:Y:S05]  /*0590*/  EXIT ;  /* 0x000000000000794d */ /* 0x000fea0003800000 */
.L_x_25844:
        /* <DEDUP_REMOVED lines=14> */
.L_x_42344:


//--------------------- .text._ZN2at6native29vectorized_elementwise_kernelILi2ENS0_13AUnaryFunctorIbbbZNS0_19minimum_kernel_cudaERNS_18TensorIteratorBaseEEUlbbE_EESt5arrayIPcLm2EEEEviT0_T1_ --------------------------
	.section	.text._ZN2at6native29vectorized_elementwise_kernelILi2ENS0_13AUnaryFunctorIbbbZNS0_19minimum_kernel_cudaERNS_18TensorIteratorBaseEEUlbbE_EESt5arrayIPcLm2EEEEviT0_T1_,"ax",@progbits
	.align	128
        .global         _ZN2at6native29vectorized_elementwise_kernelILi2ENS0_13AUnaryFunctorIbbbZNS0_19minimum_kernel_cudaERNS_18TensorIteratorBaseEEUlbbE_EESt5arrayIPcLm2EEEEviT0_T1_
        .type           _ZN2at6native29vectorized_elementwise_kernelILi2ENS0_13AUnaryFunctorIbbbZNS0_19minimum_kernel_cudaERNS_18TensorIteratorBaseEEUlbbE_EESt5arrayIPcLm2EEEEviT0_T1_,@function
        .size           _ZN2at6native29vectorized_elementwise_kernelILi2ENS0_13AUnaryFunctorIbbbZNS0_19minimum_kernel_cudaERNS_18TensorIteratorBaseEEUlbbE_EESt5arrayIPcLm2EEEEviT0_T1_,(.L_x_42345 - _ZN2at6native29vectorized_elementwise_kernelILi2ENS0_13AUnaryFunctorIbbbZNS0_19minimum_kernel_cudaERNS_18TensorIteratorBaseEEUlbbE_EESt5arrayIPcLm2EEEEviT0_T1_)
        .other          _ZN2at6native29vectorized_elementwise_kernelILi2ENS0_13AUnaryFunctorIbbbZNS0_19minimum_kernel_cudaERNS_18TensorIteratorBaseEEUlbbE_EESt5arrayIPcLm2EEEEviT0_T1_,@"STO_CUDA_ENTRY STV_DEFAULT"
_ZN2at6native29vectorized_elementwise_kernelILi2ENS0_13AUnaryFunctorIbbbZNS0_19minimum_kernel_cudaERNS_18TensorIteratorBaseEEUlbbE_EESt5arrayIPcLm2EEEEviT0_T1_:
.text._ZN2at6native29vectorized_elementwise_kernelILi2ENS0_13AUnaryFunctorIbbbZNS0_19minimum_kernel_cudaERNS_18TensorIteratorBaseEEUlbbE_EESt5arrayIPcLm2EEEEviT0_T1_:
        /* <DEDUP_REMOVED lines=15> */
[----:B------:R-:W-:Y:S01]  /*00f0*/  ISETP.NE.AND P0, PT, RZ, UR10, PT ;  /* 0x0000000aff007c0c */ /* 0x000fe2000bf05270 */
        /* <DEDUP_REMOVED lines=13> */
[----:B------:R-:W-:Y:S02]  /*01d0*/  ISETP.NE.AND P1, PT, R0, RZ, P0 ;  /* 0x000000ff0000720c */ /* 0x000fe40000725270 */
[----:B---3--:R-:W-:Y:S02]  /*01e0*/  PRMT R0, R7, 0x7771, RZ ;  /* 0x0000777107007816 */ /* 0x008fe400000000ff */
[----:B----4-:R-:W-:-:S02]  /*01f0*/  PRMT R5, R8, 0x7770, RZ ;  /* 0x0000777008057816 */ /* 0x010fc400000000ff */
[----:B------:R-:W-:Y:S02]  /*0200*/  PRMT R4, R7, 0x7770, RZ ;  /* 0x0000777007047816 */ /* 0x000fe400000000ff */
[----:B------:R-:W-:Y:S02]  /*0210*/  ISETP.NE.AND P4, PT, R0, RZ, P0 ;  /* 0x000000ff0000720c */ /* 0x000fe40000785270 */
[----:B------:R-:W-:Y:S02]  /*0220*/  PRMT R0, R8, 0x7771, RZ ;  /* 0x0000777108007816 */ /* 0x000fe400000000ff */
[----:B------:R-:W-:Y:S02]  /*0230*/  ISETP.NE.AND P3, PT, R5, RZ, P0 ;  /* 0x000000ff0500720c */ /* 0x000fe40000765270 */
[----:B------:R-:W-:Y:S02]  /*0240*/  ISETP.NE.AND P5, PT, R4, RZ, P0 ;  /* 0x000000ff0400720c */ /* 0x000fe400007a5270 */
[----:B-----5:R-:W-:-:S02]  /*0250*/  PRMT R5, R9, 0x7770, RZ ;  /* 0x0000777009057816 */ /* 0x020fc400000000ff */
[----:B------:R-:W-:Y:S02]  /*0260*/  PRMT R4, R9, 0x7771, RZ ;  /* 0x0000777109047816 */ /* 0x000fe400000000ff */
[----:B------:R-:W-:Y:S02]  /*0270*/  ISETP.NE.AND P2, PT, R0, RZ, P0 ;  /* 0x000000ff0000720c */ /* 0x000fe40000745270 */
[----:B------:R-:W-:Y:S02]  /*0280*/  SEL R0, RZ, 0x1, !P1 ;  /* 0x00000001ff007807 */ /* 0x000fe40004800000 */
[----:B------:R-:W-:Y:S02]  /*0290*/  ISETP.NE.AND P6, PT, R6, RZ, P0 ;  /* 0x000000ff0600720c */ /* 0x000fe400007c5270 */
[----:B------:R-:W-:Y:S02]  /*02a0*/  ISETP.NE.AND P1, PT, R5, RZ, P0 ;  /* 0x000000ff0500720c */ /* 0x000fe40000725270 */
[----:B------:R-:W-:-:S02]  /*02b0*/  ISETP.NE.AND P0, PT, R4, RZ, P0 ;  /* 0x000000ff0400720c */ /* 0x000fc40000705270 */
[----:B------:R-:W-:Y:S02]  /*02c0*/  SEL R5, RZ, 0x1, !P6 ;  /* 0x00000001ff057807 */ /* 0x000fe40007000000 */
[----:B------:R-:W-:Y:S02]  /*02d0*/  SEL R4, RZ, 0x1, !P5 ;  /* 0x00000001ff047807 */ /* 0x000fe40006800000 */
[----:B------:R-:W-:Y:S02]  /*02e0*/  SEL R7, RZ, 0x1, !P4 ;  /* 0x00000001ff077807 */ /* 0x000fe40006000000 */
[----:B------:R-:W-:Y:S02]  /*02f0*/  SEL R6, RZ, 0x1, !P3 ;  /* 0x00000001ff067807 */ /* 0x000fe40005800000 */
[----:B------:R-:W-:Y:S02]  /*0300*/  SEL R9, RZ, 0x1, !P2 ;  /* 0x00000001ff097807 */ /* 0x000fe40005000000 */
[----:B------:R-:W-:-:S02]  /*0310*/  SEL R8, RZ, 0x1, !P1 ;  /* 0x00000001ff087807 */ /* 0x000fc40004800000 */
[----:B------:R-:W-:Y:S02]  /*0320*/  SEL R11, RZ, 0x1, !P0 ;  /* 0x00000001ff0b7807 */ /* 0x000fe40004000000 */
        /* <DEDUP_REMOVED lines=9> */
.L_x_25845:
[----:B------:R-:W0:Y:S02]  /*03c0*/  S2R R9, SR_TID.X ;  /* 0x0000000000097919 */ /* 0x000e240000002100 */
[C---:B0-----:R-:W-:Y:S01]  /*03d0*/  ISETP.GE.AND P4, PT, R9.reuse, R0, PT ;  /* 0x000000000900720c */ /* 0x041fe20003f86270 */
[----:B------:R-:W-:Y:S02]  /*03e0*/  VIADD R16, R9, 0x80 ;  /* 0x0000008009107836 */ /* 0x000fe40000000000 */
[----:B------:R-:W-:-:S10]  /*03f0*/  IMAD.MOV.U32 R13, RZ, RZ, R9 ;  /* 0x000000ffff0d7224 */ /* 0x000fd400078e0009 */
[----:B------:R-:W-:-:S05]  /*0400*/  @!P4 IMAD.MOV.U32 R13, RZ, RZ, R16 ;  /* 0x000000ffff0dc224 */ /* 0x000fca00078e0010 */
[----:B------:R-:W-:-:S13]  /*0410*/  ISETP.GE.AND P2, PT, R13, R0, PT ;  /* 0x000000000d00720c */ /* 0x000fda0003f46270 */
[C---:B------:R-:W-:Y:S01]  /*0420*/  @!P2 VIADD R3, R13.reuse, UR4 ;  /* 0x000000040d03ac36 */ /* 0x040fe20008000000 */
[----:B------:R-:W0:Y:S01]  /*0430*/  @!P2 LDC.64 R4, c[0x0][0x220] ;  /* 0x00008800ff04ab82 */ /* 0x000e220000000a00 */
[----:B------:R-:W-:-:S05]  /*0440*/  @!P2 VIADD R13, R13, 0x80 ;  /* 0x000000800d0da836 */ /* 0x000fca0000000000 */
[----:B------:R-:W-:-:S13]  /*0450*/  ISETP.GE.AND P1, PT, R13, R0, PT ;  /* 0x000000000d00720c */ /* 0x000fda0003f26270 */
[----:B------:R-:W1:Y:S01]  /*0460*/  @!P1 LDC.64 R6, c[0x0][0x220] ;  /* 0x00008800ff069b82 */ /* 0x000e620000000a00 */
[----:B0-----:R-:W-:-:S05]  /*0470*/  @!P2 IADD3 R2, P0, R3, R4, RZ ;  /* 0x000000040302a210 */ /* 0x001fca0007f1e0ff */
[----:B------:R-:W-:-:S05]  /*0480*/  @!P2 IMAD.X R3, RZ, RZ, R5, P0 ;  /* 0x000000ffff03a224 */ /* 0x000fca00000e0605 */
[----:B------:R-:W2:Y:S01]  /*0490*/  @!P2 LDG.E.U8 R2, desc[UR8][R2.64] ;  /* 0x000000080202a981 */ /* 0x000ea2000c1e1100 */
[----:B------:R-:W-:-:S05]  /*04a0*/  @!P1 VIADD R5, R13, UR4 ;  /* 0x000000040d059c36 */ /* 0x000fca0008000000 */
[----:B-1----:R-:W-:-:S05]  /*04b0*/  @!P1 IADD3 R4, P0, R5, R6, RZ ;  /* 0x0000000605049210 */ /* 0x002fca0007f1e0ff */
[----:B------:R-:W-:Y:S02]  /*04c0*/  @!P1 IMAD.X R5, RZ, RZ, R7, P0 ;  /* 0x000000ffff059224 */ /* 0x000fe400000e0607 */
[----:B------:R-:W-:Y:S01]  /*04d0*/  @!P1 VIADD R13, R13, 0x80 ;  /* 0x000000800d0d9836 */ /* 0x000fe20000000000 */
[----:B------:R-:W0:Y:S02]  /*04e0*/  @!P4 LDC.64 R6, c[0x0][0x220] ;  /* 0x00008800ff06cb82 */ /* 0x000e240000000a00 */
[----:B------:R-:W3:Y:S01]  /*04f0*/  @!P1 LDG.E.U8 R4, desc[UR8][R4.64] ;  /* 0x0000000804049981 */ /* 0x000ee2000c1e1100 */
[----:B------:R-:W-:Y:S01]  /*0500*/  @!P4 VIADD R21, R9, UR4 ;  /* 0x000000040915cc36 */ /* 0x000fe20008000000 */
[----:B------:R-:W-:Y:S02]  /*0510*/  ISETP.GE.AND P0, PT, R13, R0, PT ;  /* 0x000000000d00720c */ /* 0x000fe40003f06270 */
[----:B------:R-:W-:-:S11]  /*0520*/  PRMT R8, RZ, 0x7610, R8 ;  /* 0x00007610ff087816 */ /* 0x000fd60000000008 */
[C---:B------:R-:W-:Y:S01]  /*0530*/  @!P0 VIADD R15, R13.reuse, UR4 ;  /* 0x000000040d0f8c36 */ /* 0x040fe20008000000 */
[----:B------:R-:W1:Y:S01]  /*0540*/  @!P0 LDC.64 R10, c[0x0][0x220] ;  /* 0x00008800ff0a8b82 */ /* 0x000e620000000a00 */
[----:B------:R-:W-:-:S05]  /*0550*/  @!P0 VIADD R13, R13, 0x80 ;  /* 0x000000800d0d8836 */ /* 0x000fca0000000000 */
[----:B------:R-:W-:-:S13]  /*0560*/  ISETP.GE.AND P3, PT, R13, R0, PT ;  /* 0x000000000d00720c */ /* 0x000fda0003f66270 */
[C---:B------:R-:W-:Y:S02]  /*0570*/  @!P3 VIADD R19, R13.reuse, UR4 ;  /* 0x000000040d13bc36 */ /* 0x040fe40008000000 */
[----:B------:R-:W-:Y:S01]  /*0580*/  @!P3 VIADD R13, R13, 0x80 ;  /* 0x000000800d0db836 */ /* 0x000fe20000000000 */
[----:B-1----:R-:W-:-:S04]  /*0590*/  @!P0 IADD3 R14, P6, R15, R10, RZ ;  /* 0x0000000a0f0e8210 */ /* 0x002fc80007fde0ff */
[----:B------:R-:W-:Y:S01]  /*05a0*/  ISETP.GE.AND P5, PT, R13, R0, PT ;  /* 0x000000000d00720c */ /* 0x000fe20003fa6270 */
[----:B------:R-:W-:Y:S01]  /*05b0*/  @!P0 IMAD.X R15, RZ, RZ, R11, P6 ;  /* 0x000000ffff0f8224 */ /* 0x000fe200030e060b */
[----:B0-----:R-:W-:Y:S02]  /*05c0*/  @!P4 IADD3 R20, P6, R21, R6, RZ ;  /* 0x000000061514c210 */ /* 0x001fe40007fde0ff */
[----:B------:R-:W-:Y:S02]  /*05d0*/  PRMT R10, RZ, 0x7610, R10 ;  /* 0x00007610ff0a7816 */ /* 0x000fe4000000000a */
[----:B------:R-:W4:Y:S01]  /*05e0*/  @!P0 LDG.E.U8 R12, desc[UR8][R14.64] ;  /* 0x000000080e0c8981 */ /* 0x000f22000c1e1100 */
[----:B------:R-:W-:Y:S02]  /*05f0*/  @!P4 IMAD.X R21, RZ, RZ, R7, P6 ;  /* 0x000000ffff15c224 */ /* 0x000fe400030e0607 */
[----:B------:R-:W0:Y:S04]  /*0600*/  @!P3 LDC.64 R6, c[0x0][0x220] ;  /* 0x00008800ff06bb82 */ /* 0x000e280000000a00 */
[C---:B------:R-:W-:Y:S01]  /*0610*/  @!P5 VIADD R17, R13.reuse, UR4 ;  /* 0x000000040d11dc36 */ /* 0x040fe20008000000 */
[----:B------:R1:W5:Y:S01]  /*0620*/  @!P4 LDG.E.U8 R11, desc[UR8][R20.64] ;  /* 0x00000008140bc981 */ /* 0x000362000c1e1100 */
[----:B------:R-:W-:Y:S01]  /*0630*/  @!P5 VIADD R13, R13, 0x80 ;  /* 0x000000800d0dd836 */ /* 0x000fe20000000000 */
[----:B--2---:R-:W-:-:S02]  /*0640*/  @!P2 ISETP.NE.AND P6, PT, R2, RZ, PT ;  /* 0x000000ff0200a20c */ /* 0x004fc40003fc5270 */
[----:B------:R-:W2:Y:S02]  /*0650*/  @!P5 LDC.64 R2, c[0x0][0x220] ;  /* 0x00008800ff02db82 */ /* 0x000ea40000000a00 */
[----:B------:R-:W-:Y:S02]  /*0660*/  @!P2 SEL R8, RZ, 0x1, !P6 ;  /* 0x00000001ff08a807 */ /* 0x000fe40007000000 */
[----:B------:R-:W-:-:S13]  /*0670*/  ISETP.GE.AND P2, PT, R13, R0, PT ;  /* 0x000000000d00720c */ /* 0x000fda0003f46270 */
[C---:B------:R-:W-:Y:S01]  /*0680*/  @!P2 VIADD R23, R13.reuse, UR4 ;  /* 0x000000040d17ac36 */ /* 0x040fe20008000000 */
[----:B---3--:R-:W-:Y:S01]  /*0690*/  @!P1 ISETP.NE.AND P6, PT, R4, RZ, PT ;  /* 0x000000ff0400920c */ /* 0x008fe20003fc5270 */
[----:B------:R-:W-:Y:S01]  /*06a0*/  @!P2 VIADD R13, R13, 0x80 ;  /* 0x000000800d0da836 */ /* 0x000fe20000000000 */
[----:B------:R-:W1:Y:S02]  /*06b0*/  @!P2 LDC.64 R4, c[0x0][0x220] ;  /* 0x00008800ff04ab82 */ /* 0x000e640000000a00 */
[----:B------:R-:W-:Y:S02]  /*06c0*/  @!P1 SEL R10, RZ, 0x1, !P6 ;  /* 0x00000001ff0a9807 */ /* 0x000fe40007000000 */
[----:B------:R-:W-:Y:S02]  /*06d0*/  ISETP.GE.AND P1, PT, R13, R0, PT ;  /* 0x000000000d00720c */ /* 0x000fe40003f26270 */
[----:B0-----:R-:W-:-:S05]  /*06e0*/  @!P3 IADD3 R18, P6, R19, R6, RZ ;  /* 0x000000061312b210 */ /* 0x001fca0007fde0ff */
[----:B------:R-:W-:Y:S01]  /*06f0*/  @!P3 IMAD.X R19, RZ, RZ, R7, P6 ;  /* 0x000000ffff13b224 */ /* 0x000fe200030e0607 */
[----:B--2---:R-:W-:-:S04]  /*0700*/  @!P5 IADD3 R2, P6, R17, R2, RZ ;  /* 0x000000021102d210 */ /* 0x004fc80007fde0ff */
[----:B------:R-:W2:Y:S01]  /*0710*/  @!P3 LDG.E.U8 R14, desc[UR8][R18.64] ;  /* 0x00000008120eb981 */ /* 0x000ea2000c1e1100 */
[----:B------:R-:W0:Y:S01]  /*0720*/  @!P1 LDC.64 R6, c[0x0][0x220] ;  /* 0x00008800ff069b82 */ /* 0x000e220000000a00 */
[----:B------:R-:W-:-:S05]  /*0730*/  @!P5 IMAD.X R3, RZ, RZ, R3, P6 ;  /* 0x000000ffff03d224 */ /* 0x000fca00030e0603 */
[----:B------:R3:W2:Y:S01]  /*0740*/  @!P5 LDG.E.U8 R2, desc[UR8][R2.64] ;  /* 0x000000080202d981 */ /* 0x0006a2000c1e1100 */
[----:B-1----:R-:W-:-:S05]  /*0750*/  @!P2 IADD3 R20, P6, R23, R4, RZ ;  /* 0x000000041714a210 */ /* 0x002fca0007fde0ff */
[----:B------:R-:W-:Y:S02]  /*0760*/  @!P2 IMAD.X R21, RZ, RZ, R5, P6 ;  /* 0x000000ffff15a224 */ /* 0x000fe400030e0605 */
[----:B------:R-:W-:-:S03]  /*0770*/  @!P1 VIADD R5, R13, UR4 ;  /* 0x000000040d059c36 */ /* 0x000fc60008000000 */
[----:B------:R-:W2:Y:S02]  /*0780*/  @!P2 LDG.E.U8 R15, desc[UR8][R20.64] ;  /* 0x00000008140fa981 */ /* 0x000ea4000c1e1100 */
[----:B0-----:R-:W-:Y:S02]  /*0790*/  @!P1 IADD3 R6, P6, R5, R6, RZ ;  /* 0x0000000605069210 */ /* 0x001fe40007fde0ff */
[----:B------:R-:W0:Y:S03]  /*07a0*/  @!P4 LDC.64 R4, c[0x0][0x218] ;  /* 0x00008600ff04cb82 */ /* 0x000e260000000a00 */
[----:B------:R-:W-:-:S05]  /*07b0*/  @!P1 IMAD.X R7, RZ, RZ, R7, P6 ;  /* 0x000000ffff079224 */ /* 0x000fca00030e0607 */
[----:B------:R1:W2:Y:S01]  /*07c0*/  @!P1 LDG.E.U8 R6, desc[UR8][R6.64] ;  /* 0x0000000806069981 */ /* 0x0002a2000c1e1100 */
[----:B-----5:R-:W-:Y:S02]  /*07d0*/  @!P4 ISETP.NE.AND P6, PT, R11, RZ, PT ;  /* 0x000000ff0b00c20c */ /* 0x020fe40003fc5270 */
[----:B------:R-:W-:Y:S02]  /*07e0*/  PRMT R11, RZ, 0x7610, R11 ;  /* 0x00007610ff0b7816 */ /* 0x000fe4000000000b */
[----:B------:R-:W-:Y:S02]  /*07f0*/  @!P4 SEL R11, RZ, 0x1, !P6 ;  /* 0x00000001ff0bc807 */ /* 0x000fe40007000000 */
[----:B----4-:R-:W-:Y:S02]  /*0800*/  @!P0 ISETP.NE.AND P6, PT, R12, RZ, PT ;  /* 0x000000ff0c00820c */ /* 0x010fe40003fc5270 */
[----:B---3--:R-:W-:Y:S02]  /*0810*/  PRMT R3, RZ, 0x7610, R3 ;  /* 0x00007610ff037816 */ /* 0x008fe40000000003 */
[----:B------:R-:W-:-:S02]  /*0820*/  @!P0 SEL R3, RZ, 0x1, !P6 ;  /* 0x00000001ff038807 */ /* 0x000fc40007000000 */
[----:B------:R-:W-:Y:S02]  /*0830*/  PRMT R11, R11, 0x9910, RZ ;  /* 0x000099100b0b7816 */ /* 0x000fe400000000ff */
[----:B------:R-:W-:Y:S01]  /*0840*/  ISETP.NE.AND P0, PT, RZ, UR10, PT ;  /* 0x0000000aff007c0c */ /* 0x000fe2000bf05270 */
[----:B-1----:R-:W-:-:S03]  /*0850*/  @!P4 VIADD R7, R9, UR4 ;  /* 0x000000040907cc36 */ /* 0x002fc60008000000 */
[----:B------:R-:W-:-:S04]  /*0860*/  ISETP.NE.AND P6, PT, R11, RZ, P0 ;  /* 0x000000ff0b00720c */ /* 0x000fc800007c5270 */
[----:B------:R-:W-:Y:S02]  /*0870*/  @!P4 SEL R11, RZ, 0x1, !P6 ;  /* 0x00000001ff0bc807 */ /* 0x000fe40007000000 */
[----:B0-----:R-:W-:-:S05]  /*0880*/  @!P4 IADD3 R4, P6, R7, R4, RZ ;  /* 0x000000040704c210 */ /* 0x001fca0007fde0ff */
[----:B------:R-:W-:Y:S01]  /*0890*/  @!P4 IMAD.X R5, RZ, RZ, R5, P6 ;  /* 0x000000ffff05c224 */ /* 0x000fe200030e0605 */
[----:B------:R-:W-:Y:S02]  /*08a0*/  PRMT R7, RZ, 0x7610, R7 ;  /* 0x00007610ff077816 */ /* 0x000fe40000000007 */
[----:B------:R-:W-:Y:S02]  /*08b0*/  PRMT R8, R8, 0x9910, RZ ;  /* 0x0000991008087816 */ /* 0x000fe400000000ff */
[----:B------:R-:W-:Y:S01]  /*08c0*/  PRMT R10, R10, 0x9910, RZ ;  /* 0x000099100a0a7816 */ /* 0x000fe200000000ff */
[----:B------:R0:W-:Y:S01]  /*08d0*/  @!P4 STG.E.U8 desc[UR8][R4.64], R11 ;  /* 0x0000000b0400c986 */ /* 0x0001e2000c101108 */
[----:B------:R-:W-:Y:S01]  /*08e0*/  @!P4 IMAD.MOV.U32 R9, RZ, RZ, R16 ;  /* 0x000000ffff09c224 */ /* 0x000fe200078e0010 */
[----:B------:R-:W-:Y:S02]  /*08f0*/  ISETP.NE.AND P4, PT, R8, RZ, P0 ;  /* 0x000000ff0800720c */ /* 0x000fe40000785270 */
[----:B------:R-:W-:-:S02]  /*0900*/  PRMT R8, RZ, 0x7610, R8 ;  /* 0x00007610ff087816 */ /* 0x000fc40000000008 */
[----:B------:R-:W-:Y:S01]  /*0910*/  PRMT R3, R3, 0x9910, RZ ;  /* 0x0000991003037816 */ /* 0x000fe200000000ff */
[----:B------:R-:W-:Y:S04]  /*0920*/  BSSY B0, `(.L_x_25846) ;  /* 0x000004d000007945 */ /* 0x000fe80003800000 */
[----:B------:R-:W-:Y:S01]  /*0930*/  BSSY B1, `(.L_x_25847) ;  /* 0x0000044000017945 */ /* 0x000fe20003800000 */
[----:B0-----:R-:W-:Y:S02]  /*0940*/  SEL R5, RZ, 0x1, !P4 ;  /* 0x00000001ff057807 */ /* 0x001fe40006000000 */
[----:B--2---:R-:W-:-:S04]  /*0950*/  @!P3 ISETP.NE.AND P6, PT, R14, RZ, PT ;  /* 0x000000ff0e00b20c */ /* 0x004fc80003fc5270 */
[----:B------:R-:W-:Y:S02]  /*0960*/  @!P3 SEL R7, RZ, 0x1, !P6 ;  /* 0x00000001ff07b807 */ /* 0x000fe40007000000 */
[----:B------:R-:W-:Y:S02]  /*0970*/  @!P5 ISETP.NE.AND P3, PT, R2, RZ, PT ;  /* 0x000000ff0200d20c */ /* 0x000fe40003f65270 */
[----:B------:R-:W-:Y:S02]  /*0980*/  PRMT R2, RZ, 0x7610, R2 ;  /* 0x00007610ff027816 */ /* 0x000fe40000000002 */
[----:B------:R-:W-:Y:S02]  /*0990*/  @!P5 SEL R2, RZ, 0x1, !P3 ;  /* 0x00000001ff02d807 */ /* 0x000fe40005800000 */
[----:B------:R-:W-:Y:S02]  /*09a0*/  PRMT R7, R7, 0x9910, RZ ;  /* 0x0000991007077816 */ /* 0x000fe400000000ff */
[----:B------:R-:W-:-:S02]  /*09b0*/  ISETP.NE.AND P3, PT, R10, RZ, P0 ;  /* 0x000000ff0a00720c */ /* 0x000fc40000765270 */
[----:B------:R-:W-:Y:S02]  /*09c0*/  @!P2 ISETP.NE.AND P6, PT, R15, RZ, PT ;  /* 0x000000ff0f00a20c */ /* 0x000fe40003fc5270 */
[----:B------:R-:W-:Y:S01]  /*09d0*/  PRMT R4, R2, 0x9910, RZ ;  /* 0x0000991002047816 */ /* 0x000fe200000000ff */
[----:B------:R-:W-:Y:S01]  /*09e0*/  IMAD.MOV.U32 R2, RZ, RZ, R7 ;  /* 0x000000ffff027224 */ /* 0x000fe200078e0007 */
[----:B------:R-:W-:Y:S02]  /*09f0*/  @!P2 SEL R8, RZ, 0x1, !P6 ;  /* 0x00000001ff08a807 */ /* 0x000fe40007000000 */
[----:B------:R-:W-:Y:S02]  /*0a00*/  SEL R7, RZ, 0x1, !P3 ;  /* 0x00000001ff077807 */ /* 0x000fe40005800000 */
[----:B------:R-:W-:Y:S02]  /*0a10*/  ISETP.GE.AND P3, PT, R9, R0, PT ;  /* 0x000000000900720c */ /* 0x000fe40003f66270 */
[----:B------:R-:W-:-:S02]  /*0a20*/  PRMT R8, R8, 0x9910, RZ ;  /* 0x0000991008087816 */ /* 0x000fc400000000ff */
[----:B------:R-:W-:Y:S01]  /*0a30*/  ISETP.NE.AND P2, PT, R3, RZ, P0 ;  /* 0x000000ff0300720c */ /* 0x000fe20000745270 */
[----:B------:R-:W-:Y:S01]  /*0a40*/  IMAD.MOV.U32 R3, RZ, RZ, R4 ;  /* 0x000000ffff037224 */ /* 0x000fe200078e0004 */
[----:B------:R-:W-:Y:S01]  /*0a50*/  ISETP.NE.AND P5, PT, R2, RZ, P0 ;  /* 0x000000ff0200720c */ /* 0x000fe200007a5270 */
[----:B------:R-:W-:Y:S01]  /*0a60*/  IMAD.MOV.U32 R2, RZ, RZ, R8 ;  /* 0x000000ffff027224 */ /* 0x000fe200078e0008 */
[----:B------:R-:W-:Y:S02]  /*0a70*/  ISETP.NE.AND P1, PT, R6, RZ, !P1 ;  /* 0x000000ff0600720c */ /* 0x000fe40004f25270 */
[----:B------:R-:W-:Y:S02]  /*0a80*/  ISETP.NE.AND P4, PT, R3, RZ, P0 ;  /* 0x000000ff0300720c */ /* 0x000fe40000785270 */
[----:B------:R-:W-:Y:S02]  /*0a90*/  ISETP.NE.AND P0, PT, R2, RZ, P0 ;  /* 0x000000ff0200720c */ /* 0x000fe40000705270 */
[----:B------:R-:W-:-:S02]  /*0aa0*/  ISETP.NE.AND P1, PT, RZ, UR10, P1 ;  /* 0x0000000aff007c0c */ /* 0x000fc40008f25270 */
[----:B------:R-:W-:Y:S02]  /*0ab0*/  SEL R11, RZ, 0x1, !P2 ;  /* 0x00000001ff0b7807 */ /* 0x000fe40005000000 */
[----:B------:R-:W-:Y:S02]  /*0ac0*/  SEL R13, RZ, 0x1, !P5 ;  /* 0x00000001ff0d7807 */ /* 0x000fe40006800000 */
[----:B------:R-:W-:Y:S02]  /*0ad0*/  SEL R15, RZ, 0x1, !P4 ;  /* 0x00000001ff0f7807 */ /* 0x000fe40006000000 */
[----:B------:R-:W-:Y:S01]  /*0ae0*/  SEL R17, RZ, 0x1, !P0 ;  /* 0x00000001ff117807 */ /* 0x000fe20004000000 */
[----:B------:R-:W-:Y:S06]  /*0af0*/  @P3 BRA `(.L_x_25848) ;  /* 0x0000000000383947 */ /* 0x000fec0003800000 */
        /* <DEDUP_REMOVED lines=14> */
.L_x_25848:
        /* <DEDUP_REMOVED lines=8> */
.L_x_25849:
        /* <DEDUP_REMOVED lines=8> */
.L_x_25850:
        /* <DEDUP_REMOVED lines=9> */
.L_x_25851:
[----:B------:R-:W-:Y:S05]  /*0d70*/  BSYNC B1 ;  /* 0x0000000000017941 */ /* 0x000fea0003800000 */
.L_x_25847:
[----:B------:R-:W-:-:S13]  /*0d80*/  ISETP.GE.AND P0, PT, R9, R0, PT ;  /* 0x000000000900720c */ /* 0x000fda0003f06270 */
[----:B0-----:R-:W0:Y:S01]  /*0d90*/  @!P0 LDC.64 R4, c[0x0][0x218] ;  /* 0x00008600ff048b82 */ /* 0x001e220000000a00 */
[C---:B-12---:R-:W-:Y:S02]  /*0da0*/  @!P0 VIADD R3, R9.reuse, UR4 ;  /* 0x0000000409038c36 */ /* 0x046fe40008000000 */
[----:B------:R-:W-:-:S03]  /*0db0*/  @!P0 VIADD R9, R9, 0x80 ;  /* 0x0000008009098836 */ /* 0x000fc60000000000 */
[----:B0-----:R-:W-:-:S05]  /*0dc0*/  @!P0 IADD3 R2, P2, R3, R4, RZ ;  /* 0x0000000403028210 */ /* 0x001fca0007f5e0ff */
[----:B------:R-:W-:-:S05]  /*0dd0*/  @!P0 IMAD.X R3, RZ, RZ, R5, P2 ;  /* 0x000000ffff038224 */ /* 0x000fca00010e0605 */
[----:B------:R2:W-:Y:S03]  /*0de0*/  @!P0 STG.E.U8 desc[UR8][R2.64], R17 ;  /* 0x0000001102008986 */ /* 0x0005e6000c101108 */
.L_x_25852:
[----:B------:R-:W-:Y:S05]  /*0df0*/  BSYNC B0 ;  /* 0x0000000000007941 */ /* 0x000fea0003800000 */
.L_x_25846:
[----:B------:R-:W-:Y:S05]  /*0e00*/  WARPSYNC.ALL ;  /* 0x0000000000007948 */ /* 0x000fea0003800000 */
[----:B------:R-:W-:-:S13]  /*0e10*/  ISETP.GE.AND P0, PT, R9, R0, PT ;  /* 0x000000000900720c */ /* 0x000fda0003f06270 */
[----:B------:R-:W-:Y:S05]  /*0e20*/  @P0 EXIT ;  /* 0x000000000000094d */ /* 0x000fea0003800000 */
[----:B012---:R-:W-:Y:S01]  /*0e30*/  VIADD R2, R9, UR4 ;  /* 0x0000000409027c36 */ /* 0x007fe20008000000 */
[----:B------:R-:W-:Y:S01]  /*0e40*/  ULDC.64 UR6, c[0x0][0x218] ;  /* 0x0000860000067ab9 */ /* 0x000fe20000000a00 */
[----:B------:R-:W-:-:S03]  /*0e50*/  SEL R5, RZ, 0x1, !P1 ;  /* 0x00000001ff057807 */ /* 0x000fc60004800000 */
[----:B------:R-:W-:-:S05]  /*0e60*/  IADD3 R2, P0, R2, UR6, RZ ;  /* 0x0000000602027c10 */ /* 0x000fca000ff1e0ff */
[----:B------:R-:W-:-:S05]  /*0e70*/  IMAD.X R3, RZ, RZ, UR7, P0 ;  /* 0x00000007ff037e24 */ /* 0x000fca00080e06ff */
[----:B------:R-:W-:Y:S01]  /*0e80*/  STG.E.U8 desc[UR8][R2.64], R5 ;  /* 0x0000000502007986 */ /* 0x000fe2000c101108 */
[----:B------:R-:W-:Y:S05]  /*0e90*/  EXIT ;  /* 0x000000000000794d */ /* 0x000fea0003800000 */
.L_x_25853:
        /* <DEDUP_REMOVED lines=14> */
.L_x_42345:


//--------------------- .text._ZN2at6native29vectorized_elementwise_kernelILi4ENS0_13AUnaryFunctorIbbbZNS0_19minimum_kernel_cudaERNS_18TensorIteratorBaseEEUlbbE_EESt5arrayIPcLm2EEEEviT0_T1_ --------------------------
	.section	.text._ZN2at6native29vectorized_elementwise_kernelILi4ENS0_13AUnaryFunctorIbbbZNS0_19minimum_kernel_cudaERNS_18TensorIteratorBaseEEUlbbE_EESt5arrayIPcLm2EEEEviT0_T1_,"ax",@progbits
	.align	128
        .global         _ZN2at6native29vectorized_elementwise_kernelILi4ENS0_13AUnaryFunctorIbbbZNS0_19minimum_kernel_cudaERNS_18TensorIteratorBaseEEUlbbE_EESt5arrayIPcLm2EEEEviT0_T1_
        .type           _ZN2at6native29vectorized_elementwise_kernelILi4ENS0_13AUnaryFunctorIbbbZNS0_19minimum_kernel_cudaERNS_18TensorIteratorBaseEEUlbbE_EESt5arrayIPcLm2EEEEviT0_T1_,@function
        .size           _ZN2at6native29vectorized_elementwise_kernelILi4ENS0_13AUnaryFunctorIbbbZNS0_19minimum_kernel_cudaERNS_18TensorIteratorBaseEEUlbbE_EESt5arrayIPcLm2EEEEviT0_T1_,(.L_x_42346 - _ZN2at6native29vectorized_elementwise_kernelILi4ENS0_13AUnaryFunctorIbbbZNS0_19minimum_kernel_cudaERNS_18TensorIteratorBaseEEUlbbE_EESt5arrayIPcLm2EEEEviT0_T1_)
        .other          _ZN2at6native29vectorized_elementwise_kernelILi4ENS0_13AUnaryFunctorIbbbZNS0_19minimum_kernel_cudaERNS_18TensorIteratorBaseEEUlbbE_EESt5arrayIPcLm2EEEEviT0_T1_,@"STO_CUDA_ENTRY STV_DEFAULT"
_ZN2at6native29vectorized_elementwise_kernelILi4ENS0_13AUnaryFunctorIbbbZNS0_19minimum_kernel_cudaERNS_18TensorIteratorBaseEEUlbbE_EESt5arrayIPcLm2EEEEviT0_T1_:
.text._ZN2at6native29vectorized_elementwise_kernelILi4ENS0_13AUnaryFunctorIbbbZNS0_19minimum_kernel_cudaERNS_18TensorIteratorBaseEEUlbbE_EESt5arrayIPcLm2EEEEviT0_T1_:
        /* <DEDUP_REMOVED lines=18> */
[----:B------:R-:W2:Y:S04]  /*0120*/  LDG.E R6, desc[UR8][R2.64] ;  /* 0x0000000802067981 */ /* 0x000ea8000c1e1900 */
[----:B------:R-:W3:Y:S01]  /*0130*/  LDG.E R7, desc[UR8][R2.64+0x200] ;  /* 0x0002000802077981 */ /* 0x000ee2000c1e1900 */
[----:B------:R-:W-:-:S04]  /*0140*/  UIADD3 UR5, UP0, UR4, UR6, URZ ;  /* 0x0000000604057290 */ /* 0x000fc8000ff1e03f */
[----:B------:R-:W-:Y:S01]  /*0150*/  UIADD3.X UR6, URZ, UR7, URZ, UP0, !UPT ;  /* 0x000000073f067290 */ /* 0x000fe200087fe43f */
[C---:B--2---:R-:W-:Y:S02]  /*0160*/  PRMT R0, R6.reuse, 0x7770, RZ ;  /* 0x0000777006007816 */ /* 0x044fe400000000ff */
[C---:B------:R-:W-:Y:S02]  /*0170*/  PRMT R4, R6.reuse, 0x7771, RZ ;  /* 0x0000777106047816 */ /* 0x040fe400000000ff */
[----:B------:R-:W-:Y:S02]  /*0180*/  PRMT R5, R6, 0x7772, RZ ;  /* 0x0000777206057816 */ /* 0x000fe400000000ff */
[----:B------:R-:W-:Y:S02]  /*0190*/  ISETP.NE.AND P2, PT, R0, RZ, P0 ;  /* 0x000000ff0000720c */ /* 0x000fe40000745270 */
[----:B------:R-:W-:Y:S02]  /*01a0*/  ISETP.NE.AND P3, PT, R4, RZ, P0 ;  /* 0x000000ff0400720c */ /* 0x000fe40000765270 */
[----:B------:R-:W-:-:S02]  /*01b0*/  PRMT R0, R6, 0x7773, RZ ;  /* 0x0000777306007816 */ /* 0x000fc400000000ff */
[----:B------:R-:W-:Y:S02]  /*01c0*/  ISETP.NE.AND P1, PT, R5, RZ, P0 ;  /* 0x000000ff0500720c */ /* 0x000fe40000725270 */
[----:B------:R-:W-:Y:S02]  /*01d0*/  SEL R4, RZ, 0x1, !P2 ;  /* 0x00000001ff047807 */ /* 0x000fe40005000000 */
[----:B------:R-:W-:Y:S02]  /*01e0*/  SEL R5, RZ, 0x1, !P3 ;  /* 0x00000001ff057807 */ /* 0x000fe40005800000 */
[C---:B---3--:R-:W-:Y:S02]  /*01f0*/  PRMT R2, R7.reuse, 0x7770, RZ ;  /* 0x0000777007027816 */ /* 0x048fe400000000ff */
[----:B------:R-:W-:Y:S02]  /*0200*/  ISETP.NE.AND P2, PT, R0, RZ, P0 ;  /* 0x000000ff0000720c */ /* 0x000fe40000745270 */
[----:B------:R-:W-:-:S02]  /*0210*/  PRMT R0, R7, 0x7771, RZ ;  /* 0x0000777107007816 */ /* 0x000fc400000000ff */
[----:B------:R-:W-:Y:S02]  /*0220*/  PRMT R5, R5, 0x7604, R4 ;  /* 0x0000760405057816 */ /* 0x000fe40000000004 */
[----:B------:R-:W-:Y:S02]  /*0230*/  ISETP.NE.AND P3, PT, R2, RZ, P0 ;  /* 0x000000ff0200720c */ /* 0x000fe40000765270 */
[----:B------:R-:W-:Y:S02]  /*0240*/  ISETP.NE.AND P4, PT, R0, RZ, P0 ;  /* 0x000000ff0000720c */ /* 0x000fe40000785270 */
[C---:B------:R-:W-:Y:S02]  /*0250*/  PRMT R4, R7.reuse, 0x7772, RZ ;  /* 0x0000777207047816 */ /* 0x040fe400000000ff */
[----:B------:R-:W-:Y:S02]  /*0260*/  PRMT R0, R7, 0x7773, RZ ;  /* 0x0000777307007816 */ /* 0x000fe400000000ff */
[----:B------:R-:W-:-:S02]  /*0270*/  SEL R2, RZ, 0x1, !P3 ;  /* 0x00000001ff027807 */ /* 0x000fc40005800000 */
[----:B------:R-:W-:Y:S02]  /*0280*/  SEL R3, RZ, 0x1, !P4 ;  /* 0x00000001ff037807 */ /* 0x000fe40006000000 */
[----:B------:R-:W-:Y:S02]  /*0290*/  ISETP.NE.AND P3, PT, R4, RZ, P0 ;  /* 0x000000ff0400720c */ /* 0x000fe40000765270 */
[----:B------:R-:W-:Y:S02]  /*02a0*/  ISETP.NE.AND P0, PT, R0, RZ, P0 ;  /* 0x000000ff0000720c */ /* 0x000fe40000705270 */
[----:B------:R-:W-:Y:S01]  /*02b0*/  PRMT R7, R3, 0x7604, R2 ;  /* 0x0000760403077816 */ /* 0x000fe20000000002 */
[----:B------:R-:W-:Y:S01]  /*02c0*/  IMAD.U32 R2, RZ, RZ, UR5 ;  /* 0x00000005ff027e24 */ /* 0x000fe2000f8e00ff */
[----:B------:R-:W-:Y:S01]  /*02d0*/  SEL R0, RZ, 0x1, !P1 ;  /* 0x00000001ff007807 */ /* 0x000fe20004800000 */
[----:B------:R-:W-:Y:S01]  /*02e0*/  IMAD.U32 R3, RZ, RZ, UR6 ;  /* 0x00000006ff037e24 */ /* 0x000fe2000f8e00ff */
[----:B------:R-:W-:-:S02]  /*02f0*/  SEL R4, RZ, 0x1, !P3 ;  /* 0x00000001ff047807 */ /* 0x000fc40005800000 */
[----:B------:R-:W-:Y:S01]  /*0300*/  PRMT R5, R0, 0x7054, R5 ;  /* 0x0000705400057816 */ /* 0x000fe20000000005 */
[----:B------:R-:W-:Y:S01]  /*0310*/  IMAD.WIDE R2, R9, 0x4, R2 ;  /* 0x0000000409027825 */ /* 0x000fe200078e0202 */
[----:B------:R-:W-:Y:S02]  /*0320*/  PRMT R7, R4, 0x7054, R7 ;  /* 0x0000705404077816 */ /* 0x000fe40000000007 */
[----:B------:R-:W-:Y:S02]  /*0330*/  SEL R0, RZ, 0x1, !P2 ;  /* 0x00000001ff007807 */ /* 0x000fe40005000000 */
[----:B------:R-:W-:Y:S02]  /*0340*/  SEL R4, RZ, 0x1, !P0 ;  /* 0x00000001ff047807 */ /* 0x000fe40004000000 */
[----:B------:R-:W-:Y:S02]  /*0350*/  PRMT R5, R0, 0x654, R5 ;  /* 0x0000065400057816 */ /* 0x000fe40000000005 */
[----:B------:R-:W-:-:S03]  /*0360*/  PRMT R7, R4, 0x654, R7 ;  /* 0x0000065404077816 */ /* 0x000fc60000000007 */
[----:B------:R-:W-:Y:S04]  /*0370*/  STG.E desc[UR8][R2.64], R5 ;  /* 0x0000000502007986 */ /* 0x000fe8000c101908 */
[----:B------:R-:W-:Y:S01]  /*0380*/  STG.E desc[UR8][R2.64+0x200], R7 ;  /* 0x0002000702007986 */ /* 0x000fe2000c101908 */
[----:B------:R-:W-:Y:S05]  /*0390*/  EXIT ;  /* 0x000000000000794d */ /* 0x000fea0003800000 */
.L_x_25854:
        /* <DEDUP_REMOVED lines=130> */
.L_x_25857:
        /* <DEDUP_REMOVED lines=8> */
.L_x_25858:
        /* <DEDUP_REMOVED lines=8> */
.L_x_25859:
        /* <DEDUP_REMOVED lines=9> */
.L_x_25860:
[----:B------:R-:W-:Y:S05]  /*0d50*/  BSYNC B1 ;  /* 0x0000000000017941 */ /* 0x000fea0003800000 */
.L_x_25856:
[----:B------:R-:W-:-:S13]  /*0d60*/  ISETP.GE.AND P0, PT, R9, R0, PT ;  /* 0x000000000900720c */ /* 0x000fda0003f06270 */
[----:B0-----:R-:W0:Y:S01]  /*0d70*/  @!P0 LDC.64 R4, c[0x0][0x218] ;  /* 0x00008600ff048b82 */ /* 0x001e220000000a00 */
[C---:B-12---:R-:W-:Y:S02]  /*0d80*/  @!P0 VIADD R3, R9.reuse, UR4 ;  /* 0x0000000409038c36 */ /* 0x046fe40008000000 */
[----:B------:R-:W-:-:S03]  /*0d90*/  @!P0 VIADD R9, R9, 0x80 ;  /* 0x0000008009098836 */ /* 0x000fc60000000000 */
[----:B0-----:R-:W-:-:S05]  /*0da0*/  @!P0 IADD3 R2, P2, R3, R4, RZ ;  /* 0x0000000403028210 */ /* 0x001fca0007f5e0ff */
[----:B------:R-:W-:-:S05]  /*0db0*/  @!P0 IMAD.X R3, RZ, RZ, R5, P2 ;  /* 0x000000ffff038224 */ /* 0x000fca00010e0605 */
[----:B------:R2:W-:Y:S03]  /*0dc0*/  @!P0 STG.E.U8 desc[UR8][R2.64], R17 ;  /* 0x0000001102008986 */ /* 0x0005e6000c101108 */
.L_x_25861:
[----:B------:R-:W-:Y:S05]  /*0dd0*/  BSYNC B0 ;  /* 0x0000000000007941 */ /* 0x000fea0003800000 */
.L_x_25855:
        /* <DEDUP_REMOVED lines=10> */
.L_x_25862:
        /* <DEDUP_REMOVED lines=16> */
.L_x_42346:


//--------------------- .text._ZN2at6native29vectorized_elementwise_kernelILi8ENS0_13AUnaryFunctorIbbbZNS0_19minimum_kernel_cudaERNS_18TensorIteratorBaseEEUlbbE_EESt5arrayIPcLm2EEEEviT0_T1_ --------------------------
	.section	.text._ZN2at6native29vectorized_elementwise_kernelILi8ENS0_13AUnaryFunctorIbbbZNS0_19minimum_kernel_cudaERNS_18TensorIteratorBaseEEUlbbE_EESt5arrayIPcLm2EEEEviT0_T1_,"ax",@progbits
	.align	128
        .global         _ZN2at6native29vectorized_elementwise_kernelILi8ENS0_13AUnaryFunctorIbbbZNS0_19minimum_kernel_cudaERNS_18TensorIteratorBaseEEUlbbE_EESt5arrayIPcLm2EEEEviT0_T1_
        .type           _ZN2at6native29vectorized_elementwise_kernelILi8ENS0_13AUnaryFunctorIbbbZNS0_19minimum_kernel_cudaERNS_18TensorIteratorBaseEEUlbbE_EESt5arrayIPcLm2EEEEviT0_T1_,@function
        .size           _ZN2at6native29vectorized_elementwise_kernelILi8ENS0_13AUnaryFunctorIbbbZNS0_19minimum_kernel_cudaERNS_18TensorIteratorBaseEEUlbbE_EESt5arrayIPcLm2EEEEviT0_T1_,(.L_x_42347 - _ZN2at6native29vectorized_elementwise_kernelILi8ENS0_13AUnaryFunctorIbbbZNS0_19minimum_kernel_cudaERNS_18TensorIteratorBaseEEUlbbE_EESt5arrayIPcLm2EEEEviT0_T1_)
        .other          _ZN2at6native29vectorized_elementwise_kernelILi8ENS0_13AUnaryFunctorIbbbZNS0_19minimum_kernel_cudaERNS_18TensorIteratorBaseEEUlbbE_EESt5arrayIPcLm2EEEEviT0_T1_,@"STO_CUDA_ENTRY STV_DEFAULT"
_ZN2at6native29vectorized_elementwise_kernelILi8ENS0_13AUnaryFunctorIbbbZNS0_19minimum_kernel_cudaERNS_18TensorIteratorBaseEEUlbbE_EESt5arrayIPcLm2EEEEviT0_T1_:
.text._ZN2at6native29vectorized_elementwise_kernelILi8ENS0_13AUnaryFunctorIbbbZNS0_19minimum_kernel_cudaERNS_18TensorIteratorBaseEEUlbbE_EESt5arrayIPcLm2EEEEviT0_T1_:
        /* <DEDUP_REMOVED lines=17> */
[----:B0-----:R-:W-:-:S06]  /*0110*/  IMAD.WIDE.U32 R2, R0, 0x8, R2 ;  /* 0x0000000800027825 */ /* 0x001fcc00078e0002 */
[----:B------:R-:W2:Y:S01]  /*0120*/  LDG.E.64 R2, desc[UR8][R2.64] ;  /* 0x0000000802027981 */ /* 0x000ea2000c1e1b00 */
[----:B------:R-:W-:-:S04]  /*0130*/  UIADD3 UR5, UP0, UR4, UR6, URZ ;  /* 0x0000000604057290 */ /* 0x000fc8000ff1e03f */
[----:B------:R-:W-:Y:S01]  /*0140*/  UIADD3.X UR6, URZ, UR7, URZ, UP0, !UPT ;  /* 0x000000073f067290 */ /* 0x000fe200087fe43f */
[----:B--2---:R-:W-:Y:S02]  /*0150*/  PRMT R5, R3, 0x7632, R5 ;  /* 0x0000763203057816 */ /* 0x004fe40000000005 */
[C---:B------:R-:W-:Y:S02]  /*0160*/  PRMT R4, R2.reuse, 0x7632, R4 ;  /* 0x0000763202047816 */ /* 0x040fe40000000004 */
[----:B------:R-:W-:Y:S02]  /*0170*/  LOP3.LUT P1, RZ, R5, 0xff, RZ, 0xc0, !PT ;  /* 0x000000ff05ff7812 */ /* 0x000fe4000782c0ff */
[----:B------:R-:W-:Y:S02]  /*0180*/  LOP3.LUT R5, R3, 0xffff, RZ, 0xc0, !PT ;  /* 0x0000ffff03057812 */ /* 0x000fe400078ec0ff */
[C---:B------:R-:W-:Y:S02]  /*0190*/  LOP3.LUT R6, R2.reuse, 0xffff, RZ, 0xc0, !PT ;  /* 0x0000ffff02067812 */ /* 0x040fe400078ec0ff */
[----:B------:R-:W-:-:S02]  /*01a0*/  LOP3.LUT P4, RZ, R2, 0xff, RZ, 0xc0, !PT ;  /* 0x000000ff02ff7812 */ /* 0x000fc4000788c0ff */
[----:B------:R-:W-:Y:S02]  /*01b0*/  PRMT R7, R2, 0x7732, RZ ;  /* 0x0000773202077816 */ /* 0x000fe400000000ff */
[----:B------:R-:W-:Y:S02]  /*01c0*/  SHF.R.U32.HI R2, RZ, 0x8, R5 ;  /* 0x00000008ff027819 */ /* 0x000fe40000011605 */
[C---:B------:R-:W-:Y:S02]  /*01d0*/  LOP3.LUT P3, RZ, R3.reuse, 0xff, RZ, 0xc0, !PT ;  /* 0x000000ff03ff7812 */ /* 0x040fe4000786c0ff */
[----:B------:R-:W-:Y:S01]  /*01e0*/  PRMT R5, R2, 0x9910, RZ ;  /* 0x0000991002057816 */ /* 0x000fe200000000ff */
[----:B------:R-:W-:Y:S01]  /*01f0*/  IMAD.MOV.U32 R2, RZ, RZ, R7 ;  /* 0x000000ffff027224 */ /* 0x000fe200078e0007 */
[----:B------:R-:W-:Y:S02]  /*0200*/  PRMT R3, R3, 0x7732, RZ ;  /* 0x0000773203037816 */ /* 0x000fe400000000ff */
[----:B------:R-:W-:-:S02]  /*0210*/  LOP3.LUT P2, RZ, R4, 0xff, RZ, 0xc0, !PT ;  /* 0x000000ff04ff7812 */ /* 0x000fc4000784c0ff */
[----:B------:R-:W-:Y:S02]  /*0220*/  SHF.R.U32.HI R4, RZ, 0x8, R6 ;  /* 0x00000008ff047819 */ /* 0x000fe40000011606 */
[----:B------:R-:W-:Y:S02]  /*0230*/  SHF.R.U32.HI R2, RZ, 0x8, R2 ;  /* 0x00000008ff027819 */ /* 0x000fe40000011602 */
[----:B------:R-:W-:Y:S02]  /*0240*/  SHF.R.U32.HI R3, RZ, 0x8, R3 ;  /* 0x00000008ff037819 */ /* 0x000fe40000011603 */
[----:B------:R-:W-:Y:S02]  /*0250*/  ISETP.NE.AND P4, PT, RZ, UR10, P4 ;  /* 0x0000000aff007c0c */ /* 0x000fe4000a785270 */
[----:B------:R-:W-:Y:S02]  /*0260*/  PRMT R4, R4, 0x9910, RZ ;  /* 0x0000991004047816 */ /* 0x000fe400000000ff */
[----:B------:R-:W-:-:S02]  /*0270*/  PRMT R2, R2, 0x9910, RZ ;  /* 0x0000991002027816 */ /* 0x000fc400000000ff */
[----:B------:R-:W-:Y:S02]  /*0280*/  PRMT R3, R3, 0x9910, RZ ;  /* 0x0000991003037816 */ /* 0x000fe400000000ff */
[----:B------:R-:W-:Y:S02]  /*0290*/  SEL R10, RZ, 0x1, !P4 ;  /* 0x00000001ff0a7807 */ /* 0x000fe40006000000 */
[----:B------:R-:W-:Y:S02]  /*02a0*/  ISETP.NE.AND P6, PT, R4, RZ, P0 ;  /* 0x000000ff0400720c */ /* 0x000fe400007c5270 */
[----:B------:R-:W-:Y:S02]  /*02b0*/  ISETP.NE.AND P5, PT, R5, RZ, P0 ;  /* 0x000000ff0500720c */ /* 0x000fe400007a5270 */
[----:B------:R-:W-:Y:S01]  /*02c0*/  ISETP.NE.AND P4, PT, R2, RZ, P0 ;  /* 0x000000ff0200720c */ /* 0x000fe20000785270 */
[----:B------:R-:W-:Y:S01]  /*02d0*/  IMAD.U32 R2, RZ, RZ, UR5 ;  /* 0x00000005ff027e24 */ /* 0x000fe2000f8e00ff */
[----:B------:R-:W-:Y:S01]  /*02e0*/  ISETP.NE.AND P0, PT, R3, RZ, P0 ;  /* 0x000000ff0300720c */ /* 0x000fe20000705270 */
[----:B------:R-:W-:Y:S01]  /*02f0*/  IMAD.U32 R3, RZ, RZ, UR6 ;  /* 0x00000006ff037e24 */ /* 0x000fe2000f8e00ff */
[----:B------:R-:W-:-:S02]  /*0300*/  SEL R11, RZ, 0xffffffff, !P6 ;  /* 0xffffffffff0b7807 */ /* 0x000fc40007000000 */
[----:B------:R-:W-:Y:S01]  /*0310*/  SEL R9, RZ, 0xffffffff, !P4 ;  /* 0xffffffffff097807 */ /* 0x000fe20006000000 */
[----:B------:R-:W-:Y:S01]  /*0320*/  IMAD.WIDE R2, R0, 0x8, R2 ;  /* 0x0000000800027825 */ /* 0x000fe200078e0202 */
[----:B------:R-:W-:Y:S02]  /*0330*/  SEL R7, RZ, 0xffffffff, !P5 ;  /* 0xffffffffff077807 */ /* 0x000fe40006800000 */
[----:B------:R-:W-:Y:S01]  /*0340*/  SEL R5, RZ, 0xffffffff, !P0 ;  /* 0xffffffffff057807 */ /* 0x000fe20004000000 */
[----:B------:R-:W-:Y:S01]  /*0350*/  IMAD.SHL.U32 R15, R11, 0x100, RZ ;  /* 0x000001000b0f7824 */ /* 0x000fe200078e00ff */
[----:B------:R-:W-:Y:S01]  /*0360*/  ISETP.NE.AND P3, PT, RZ, UR10, P3 ;  /* 0x0000000aff007c0c */ /* 0x000fe20009f65270 */
[----:B------:R-:W-:Y:S01]  /*0370*/  IMAD.SHL.U32 R13, R9, 0x100, RZ ;  /* 0x00000100090d7824 */ /* 0x000fe200078e00ff */
[----:B------:R-:W-:Y:S01]  /*0380*/  ISETP.NE.AND P2, PT, RZ, UR10, P2 ;  /* 0x0000000aff007c0c */ /* 0x000fe20009745270 */
[----:B------:R-:W-:Y:S01]  /*0390*/  IMAD.SHL.U32 R11, R7, 0x100, RZ ;  /* 0x00000100070b7824 */ /* 0x000fe200078e00ff */
[----:B------:R-:W-:Y:S01]  /*03a0*/  ISETP.NE.AND P1, PT, RZ, UR10, P1 ;  /* 0x0000000aff007c0c */ /* 0x000fe20008f25270 */
[----:B------:R-:W-:Y:S01]  /*03b0*/  IMAD.SHL.U32 R9, R5, 0x100, RZ ;  /* 0x0000010005097824 */ /* 0x000fe200078e00ff */
[----:B------:R-:W-:-:S02]  /*03c0*/  SEL R6, RZ, 0x1, !P3 ;  /* 0x00000001ff067807 */ /* 0x000fc40005800000 */
[----:B------:R-:W-:Y:S02]  /*03d0*/  SEL R8, RZ, 0x1, !P2 ;  /* 0x00000001ff087807 */ /* 0x000fe40005000000 */
[----:B------:R-:W-:Y:S02]  /*03e0*/  SEL R4, RZ, 0x1, !P1 ;  /* 0x00000001ff047807 */ /* 0x000fe40004800000 */
[----:B------:R-:W-:Y:S02]  /*03f0*/  LOP3.LUT R7, R15, 0x100, R10, 0xe2, !PT ;  /* 0x000001000f077812 */ /* 0x000fe400078ee20a */
[----:B------:R-:W-:Y:S02]  /*0400*/  LOP3.LUT R5, R11, 0x100, R6, 0xe2, !PT ;  /* 0x000001000b057812 */ /* 0x000fe400078ee206 */
[----:B------:R-:W-:Y:S02]  /*0410*/  LOP3.LUT R8, R13, 0x100, R8, 0xe2, !PT ;  /* 0x000001000d087812 */ /* 0x000fe400078ee208 */
[----:B------:R-:W-:-:S02]  /*0420*/  LOP3.LUT R4, R9, 0x100, R4, 0xe2, !PT ;  /* 0x0000010009047812 */ /* 0x000fc400078ee204 */
[----:B------:R-:W-:Y:S02]  /*0430*/  PRMT R8, R7, 0x5410, R8 ;  /* 0x0000541007087816 */ /* 0x000fe40000000008 */
[----:B------:R-:W-:-:S05]  /*0440*/  PRMT R9, R5, 0x5410, R4 ;  /* 0x0000541005097816 */ /* 0x000fca0000000004 */
[----:B------:R-:W-:Y:S01]  /*0450*/  STG.E.64 desc[UR8][R2.64], R8 ;  /* 0x0000000802007986 */ /* 0x000fe2000c101b08 */
[----:B------:R-:W-:Y:S05]  /*0460*/  EXIT ;  /* 0x000000000000794d */ /* 0x000fea0003800000 */
.L_x_25863:
        /* <DEDUP_REMOVED lines=130> */
.L_x_25866:
        /* <DEDUP_REMOVED lines=8> */
.L_x_25867:
        /* <DEDUP_REMOVED lines=8> */
.L_x_25868:
        /* <DEDUP_REMOVED lines=9> */
.L_x_25869:
[----:B------:R-:W-:Y:S05]  /*0e20*/  BSYNC B1 ;  /* 0x0000000000017941 */ /* 0x000fea0003800000 */
.L_x_25865:
[----:B------:R-:W-:-:S13]  /*0e30*/  ISETP.GE.AND P0, PT, R9, R0, PT ;  /* 0x000000000900720c */ /* 0x000fda0003f06270 */
[----:B0-----:R-:W0:Y:S01]  /*0e40*/  @!P0 LDC.64 R4, c[0x0][0x218] ;  /* 0x00008600ff048b82 */ /* 0x001e220000000a00 */
[C---:B-12---:R-:W-:Y:S02]  /*0e50*/  @!P0 VIADD R3, R9.reuse, UR4 ;  /* 0x0000000409038c36 */ /* 0x046fe40008000000 */
[----:B------:R-:W-:-:S03]  /*0e60*/  @!P0 VIADD R9, R9, 0x80 ;  /* 0x0000008009098836 */ /* 0x000fc60000000000 */
[----:B0-----:R-:W-:-:S05]  /*0e70*/  @!P0 IADD3 R2, P2, R3, R4, RZ ;  /* 0x0000000403028210 */ /* 0x001fca0007f5e0ff */
[----:B------:R-:W-:-:S05]  /*0e80*/  @!P0 IMAD.X R3, RZ, RZ, R5, P2 ;  /* 0x000000ffff038224 */ /* 0x000fca00010e0605 */
[----:B------:R2:W-:Y:S03]  /*0e90*/  @!P0 STG.E.U8 desc[UR8][R2.64], R17 ;  /* 0x0000001102008986 */ /* 0x0005e6000c101108 */
.L_x_25870:
[----:B------:R-:W-:Y:S05]  /*0ea0*/  BSYNC B0 ;  /* 0x0000000000007941 */ /* 0x000fea0003800000 */
.L_x_25864:
        /* <DEDUP_REMOVED lines=10> */
.L_x_25871:
        /* <DEDUP_REMOVED lines=11> */
.L_x_42347:


//--------------------- .text._ZN2at6native18elementwise_kernelILi128ELi4EZNS0_15gpu_kernel_implINS0_13BinaryFunctorIbbbZNS0_19minimum_kernel_cudaERNS_18TensorIteratorBaseEEUlbbE_EEEEvS5_RKT_EUliE_EEviT1_ --------------------------
	.section	.text._ZN2at6native18elementwise_kernelILi128ELi4EZNS0_15gpu_kernel_implINS0_13BinaryFunctorIbbbZNS0_19minimum_kernel_cudaERNS_18TensorIteratorBaseEEUlbbE_EEEEvS5_RKT_EUliE_EEviT1_,"ax",@progbits
	.align	128
        .global         _ZN2at6native18elementwise_kernelILi128ELi4EZNS0_15gpu_kernel_implINS0_13BinaryFunctorIbbbZNS0_19minimum_kernel_cudaERNS_18TensorIteratorBaseEEUlbbE_EEEEvS5_RKT_EUliE_EEviT1_
        .type           _ZN2at6native18elementwise_kernelILi128ELi4EZNS0_15gpu_kernel_implINS0_13BinaryFunctorIbbbZNS0_19minimum_kernel_cudaERNS_18TensorIteratorBaseEEUlbbE_EEEEvS5_RKT_EUliE_EEviT1_,@function
        .size           _ZN2at6native18elementwise_kernelILi128ELi4EZNS0_15gpu_kernel_implINS0_13BinaryFunctorIbbbZNS0_19minimum_kernel_cudaERNS_18TensorIteratorBaseEEUlbbE_EEEEvS5_RKT_EUliE_EEviT1_,(.L_x_42348 - _ZN2at6native18elementwise_kernelILi128ELi4EZNS0_15gpu_kernel_implINS0_13BinaryFunctorIbbbZNS0_19minimum_kernel_cudaERNS_18TensorIteratorBaseEEUlbbE_EEEEvS5_RKT_EUliE_EEviT1_)
        .other          _ZN2at6native18elementwise_kernelILi128ELi4EZNS0_15gpu_kernel_implINS0_13BinaryFunctorIbbbZNS0_19minimum_kernel_cudaERNS_18TensorIteratorBaseEEUlbbE_EEEEvS5_RKT_EUliE_EEviT1_,@"STO_CUDA_ENTRY STV_DEFAULT"
_ZN2at6native18elementwise_kernelILi128ELi4EZNS0_15gpu_kernel_implINS0_13BinaryFunctorIbbbZNS0_19minimum_kernel_cudaERNS_18TensorIteratorBaseEEUlbbE_EEEEvS5_RKT_EUliE_EEviT1_:
.text._ZN2at6native18elementwise_kernelILi128ELi4EZNS0_15gpu_kernel_implINS0_13BinaryFunctorIbbbZNS0_19minimum_kernel_cudaERNS_18TensorIteratorBaseEEUlbbE_EEEEvS5_RKT_EUliE_EEviT1_:
        /* <DEDUP_REMOVED lines=365> */
.L_x_25874:
        /* <DEDUP_REMOVED lines=19> */
[----:B--2---:R-:W-:-:S04]  /*1800*/  ISETP.NE.AND P0, PT, R2, RZ, PT ;  /* 0x000000ff0200720c */ /* 0x004fc80003f05270 */
[----:B------:R-:W-:Y:S01]  /*1810*/  P2R R19, PR, RZ, 0x1 ;  /* 0x00000001ff137803 */ /* 0x000fe20000000000 */
[----:B------:R-:W-:Y:S08]  /*1820*/  BRA `(.L_x_25880) ;  /* 0x0000000c00d47947 */ /* 0x000ff00003800000 */
.L_x_25878:
[----:B------:R-:W2:Y:S02]  /*1830*/  LDG.E.U8 R2, desc[UR36][R2.64] ;  /* 0x0000002402027981 */ /* 0x000ea4000c1e1100 */
[----:B--2---:R-:W-:-:S04]  /*1840*/  ISETP.NE.AND P0, PT, R2, RZ, PT ;  /* 0x000000ff0200720c */ /* 0x004fc80003f05270 */
[----:B------:R-:W-:Y:S01]  /*1850*/  P2R R19, PR, RZ, 0x1 ;  /* 0x00000001ff137803 */ /* 0x000fe20000000000 */
[----:B------:R-:W-:Y:S08]  /*1860*/  BRA `(.L_x_25880) ;  /* 0x0000000c00c47947 */ /* 0x000ff00003800000 */
.L_x_25877:
        /* <DEDUP_REMOVED lines=8> */
[----:B------:R-:W-:-:S04]  /*18f0*/  ISETP.NE.AND.EX P0, PT, R3, RZ, PT, P0 ;  /* 0x000000ff0300720c */ /* 0x000fc80003f05300 */
[----:B------:R-:W-:Y:S01]  /*1900*/  P2R R19, PR, RZ, 0x1 ;  /* 0x00000001ff137803 */ /* 0x000fe20000000000 */
[----:B------:R-:W-:Y:S08]  /*1910*/  BRA `(.L_x_25880) ;  /* 0x0000000c00987947 */ /* 0x000ff00003800000 */
.L_x_25882:
[----:B------:R-:W2:Y:S02]  /*1920*/  LDG.E R2, desc[UR36][R2.64] ;  /* 0x0000002402027981 */ /* 0x000ea4000c1e1900 */
[----:B--2---:R-:W-:-:S04]  /*1930*/  ISETP.NE.AND P0, PT, R2, RZ, PT ;  /* 0x000000ff0200720c */ /* 0x004fc80003f05270 */
[----:B------:R-:W-:Y:S01]  /*1940*/  P2R R19, PR, RZ, 0x1 ;  /* 0x00000001ff137803 */ /* 0x000fe20000000000 */
[----:B------:R-:W-:Y:S08]  /*1950*/  BRA `(.L_x_25880) ;  /* 0x0000000c00887947 */ /* 0x000ff00003800000 */
.L_x_25881:
[----:B------:R-:W2:Y:S02]  /*1960*/  LDG.E.U16 R2, desc[UR36][R2.64] ;  /* 0x0000002402027981 */ /* 0x000ea4000c1e1500 */
[----:B--2---:R-:W-:-:S04]  /*1970*/  ISETP.NE.AND P0, PT, R2, RZ, PT ;  /* 0x000000ff0200720c */ /* 0x004fc80003f05270 */
[----:B------:R-:W-:Y:S01]  /*1980*/  P2R R19, PR, RZ, 0x1 ;  /* 0x00000001ff137803 */ /* 0x000fe20000000000 */
[----:B------:R-:W-:Y:S08]  /*1990*/  BRA `(.L_x_25880) ;  /* 0x0000000c00787947 */ /* 0x000ff00003800000 */
.L_x_25876:
[----:B------:R-:W-:-:S13]  /*19a0*/  ISETP.GT.AND P0, PT, R4, 0x6, PT ;  /* 0x000000060400780c */ /* 0x000fda0003f04270 */
[----:B------:R-:W-:Y:S05]  /*19b0*/  @P0 BRA `(.L_x_25883) ;  /* 0x0000000000340947 */ /* 0x000fea0003800000 */
[----:B------:R-:W-:-:S13]  /*19c0*/  ISETP.NE.AND P0, PT, R4, 0x5, PT ;  /* 0x000000050400780c */ /* 0x000fda0003f05270 */
[----:B------:R-:W-:Y:S05]  /*19d0*/  @!P0 BRA `(.L_x_25884) ;  /* 0x0000000000188947 */ /* 0x000fea0003800000 */
[----:B------:R-:W-:-:S13]  /*19e0*/  ISETP.NE.AND P0, PT, R4, 0x6, PT ;  /* 0x000000060400780c */ /* 0x000fda0003f05270 */
[----:B------:R-:W-:Y:S05]  /*19f0*/  @P0 BRA `(.L_x_25879) ;  /* 0x0000000800f40947 */ /* 0x000fea0003800000 */
[----:B------:R-:W2:Y:S02]  /*1a00*/  LDG.E R2, desc[UR36][R2.64] ;  /* 0x0000002402027981 */ /* 0x000ea4000c1e1900 */
[----:B--2---:R-:W-:-:S04]  /*1a10*/  FSETP.NEU.FTZ.AND P0, PT, R2, RZ, PT ;  /* 0x000000ff0200720b */ /* 0x004fc80003f1d000 */
[----:B------:R-:W-:Y:S01]  /*1a20*/  P2R R19, PR, RZ, 0x1 ;  /* 0x00000001ff137803 */ /* 0x000fe20000000000 */
[----:B------:R-:W-:Y:S08]  /*1a30*/  BRA `(.L_x_25880) ;  /* 0x0000000c00507947 */ /* 0x000ff00003800000 */
.L_x_25884:
[----:B------:R-:W2:Y:S02]  /*1a40*/  LDG.E.U16 R0, desc[UR36][R2.64] ;  /* 0x0000002402007981 */ /* 0x000ea4000c1e1500 */
[----:B--2---:R-:W-:-:S05]  /*1a50*/  HADD2.F32 R0, -RZ, R0.H0_H0 ;  /* 0x20000000ff007230 */ /* 0x004fca0000004100 */
[----:B------:R-:W-:-:S04]  /*1a60*/  FSETP.NEU.FTZ.AND P0, PT, R0, RZ, PT ;  /* 0x000000ff0000720b */ /* 0x000fc80003f1d000 */
[----:B------:R-:W-:Y:S01]  /*1a70*/  P2R R19, PR, RZ, 0x1 ;  /* 0x00000001ff137803 */ /* 0x000fe20000000000 */
[----:B------:R-:W-:Y:S08]  /*1a80*/  BRA `(.L_x_25880) ;  /* 0x0000000c003c7947 */ /* 0x000ff00003800000 */
.L_x_25883:
        /* <DEDUP_REMOVED lines=9> */
[----:B------:R-:W-:-:S04]  /*1b20*/  PLOP3.LUT P0, PT, P0, P1, PT, 0xa8, 0x0 ;  /* 0x000000000000781c */ /* 0x000fc80000703570 */
[----:B------:R-:W-:Y:S01]  /*1b30*/  P2R R19, PR, RZ, 0x1 ;  /* 0x00000001ff137803 */ /* 0x000fe20000000000 */
[----:B------:R-:W-:Y:S08]  /*1b40*/  BRA `(.L_x_25880) ;  /* 0x0000000c000c7947 */ /* 0x000ff00003800000 */
.L_x_25886:
        /* <DEDUP_REMOVED lines=8> */
[----:B------:R-:W-:-:S04]  /*1bd0*/  ISETP.NE.AND P0, PT, R0, RZ, PT ;  /* 0x000000ff0000720c */ /* 0x000fc80003f05270 */
[----:B------:R-:W-:Y:S01]  /*1be0*/  P2R R19, PR, RZ, 0x1 ;  /* 0x00000001ff137803 */ /* 0x000fe20000000000 */
[----:B------:R-:W-:Y:S08]  /*1bf0*/  BRA `(.L_x_25880) ;  /* 0x0000000800e07947 */ /* 0x000ff00003800000 */
.L_x_25885:
[----:B------:R-:W2:Y:S02]  /*1c00*/  LDG.E.64 R2, desc[UR36][R2.64] ;  /* 0x0000002402027981 */ /* 0x000ea4000c1e1b00 */
[----:B--2---:R-:W-:-:S06]  /*1c10*/  DSETP.NEU.AND P0, PT, R2, RZ, PT ;  /* 0x000000ff0200722a */ /* 0x004fcc0003f0d000 */
[----:B------:R-:W-:Y:S01]  /*1c20*/  P2R R19, PR, RZ, 0x1 ;  /* 0x00000001ff137803 */ /* 0x000fe20000000000 */
[----:B------:R-:W-:Y:S07]  /*1c30*/  BRA `(.L_x_25880) ;  /* 0x0000000800d07947 */ /* 0x000fee0003800000 */
.L_x_25875:
        /* <DEDUP_REMOVED lines=10> */
[----:B------:R-:W-:Y:S01]  /*1ce0*/  P2R R19, PR, RZ, 0x1 ;  /* 0x00000001ff137803 */ /* 0x000fe20000000000 */
[----:B------:R-:W-:Y:S08]  /*1cf0*/  BRA `(.L_x_25880) ;  /* 0x0000000800a07947 */ /* 0x000ff00003800000 */
.L_x_25889:
[----:B------:R-:W2:Y:S02]  /*1d00*/  LDG.E.128 R4, desc[UR36][R2.64] ;  /* 0x0000002402047981 */ /* 0x000ea4000c1e1d00 */
[----:B--2---:R-:W-:-:S06]  /*1d10*/  DSETP.NEU.AND P0, PT, R6, RZ, PT ;  /* 0x000000ff0600722a */ /* 0x004fcc0003f0d000 */
[----:B------:R-:W-:-:S06]  /*1d20*/  DSETP.NEU.OR P0, PT, R4, RZ, P0 ;  /* 0x000000ff0400722a */ /* 0x000fcc000070d400 */
[----:B------:R-:W-:Y:S01]  /*1d30*/  P2R R19, PR, RZ, 0x1 ;  /* 0x00000001ff137803 */ /* 0x000fe20000000000 */
[----:B------:R-:W-:Y:S07]  /*1d40*/  BRA `(.L_x_25880) ;  /* 0x00000008008c7947 */ /* 0x000fee0003800000 */
.L_x_25888:
        /* <DEDUP_REMOVED lines=25> */
[----:B------:R-:W-:-:S04]  /*1ee0*/  FSETP.NEU.FTZ.AND P0, PT, R5, RZ, PT ;  /* 0x000000ff0500720b */ /* 0x000fc80003f1d000 */
[----:B------:R-:W-:Y:S01]  /*1ef0*/  P2R R19, PR, RZ, 0x1 ;  /* 0x00000001ff137803 */ /* 0x000fe20000000000 */
[----:B------:R-:W-:Y:S08]  /*1f00*/  BRA `(.L_x_25880) ;  /* 0x00000008001c7947 */ /* 0x000ff00003800000 */
.L_x_25891:
        /* <DEDUP_REMOVED lines=12> */
[----:B------:R-:W-:-:S04]  /*1fd0*/  FSETP.NEU.FTZ.AND P0, PT, R4, RZ, PT ;  /* 0x000000ff0400720b */ /* 0x000fc80003f1d000 */
[----:B------:R-:W-:Y:S01]  /*1fe0*/  P2R R19, PR, RZ, 0x1 ;  /* 0x00000001ff137803 */ /* 0x000fe20000000000 */
[----:B------:R-:W-:Y:S08]  /*1ff0*/  BRA `(.L_x_25880) ;  /* 0x0000000400e07947 */ /* 0x000ff00003800000 */
.L_x_25890:
[----:B------:R-:W2:Y:S02]  /*2000*/  LDG.E.U16 R0, desc[UR36][R2.64] ;  /* 0x0000002402007981 */ /* 0x000ea4000c1e1500 */
[----:B--2---:R-:W-:-:S05]  /*2010*/  IMAD.U32 R0, R0, 0x10000, RZ ;  /* 0x0001000000007824 */ /* 0x004fca00078e00ff */
[----:B------:R-:W-:-:S04]  /*2020*/  FSETP.NEU.FTZ.AND P0, PT, R0, RZ, PT ;  /* 0x000000ff0000720b */ /* 0x000fc80003f1d000 */
[----:B------:R-:W-:Y:S01]  /*2030*/  P2R R19, PR, RZ, 0x1 ;  /* 0x00000001ff137803 */ /* 0x000fe20000000000 */
[----:B------:R-:W-:Y:S08]  /*2040*/  BRA `(.L_x_25880) ;  /* 0x0000000400cc7947 */ /* 0x000ff00003800000 */
.L_x_25887:
        /* <DEDUP_REMOVED lines=9> */
[----:B--2---:R-:W-:-:S04]  /*20e0*/  ISETP.NE.AND P0, PT, R2, RZ, PT ;  /* 0x000000ff0200720c */ /* 0x004fc80003f05270 */
[----:B------:R-:W-:Y:S01]  /*20f0*/  P2R R19, PR, RZ, 0x1 ;  /* 0x00000001ff137803 */ /* 0x000fe20000000000 */
[----:B------:R-:W-:Y:S08]  /*2100*/  BRA `(.L_x_25880) ;  /* 0x00000004009c7947 */ /* 0x000ff00003800000 */
.L_x_25894:
        /* <DEDUP_REMOVED lines=21> */
.L_x_25898:
[----:B------:R-:W-:Y:S05]  /*2260*/  BSYNC B1 ;  /* 0x0000000000017941 */ /* 0x000fea0003800000 */
.L_x_25897:
[----:B------:R-:W-:Y:S01]  /*2270*/  LEA R3, R0, 0x3b800000, 0x17 ;  /* 0x3b80000000037811 */ /* 0x000fe200078eb8ff */
[----:B------:R-:W-:-:S05]  /*2280*/  IMAD.SHL.U32 R0, R2, 0x100000, RZ ;  /* 0x0010000002007824 */ /* 0x000fca00078e00ff */
[----:B------:R-:W-:-:S07]  /*2290*/  LOP3.LUT R0, R3, R0, R4, 0xfe, !PT ;  /* 0x0000000003007212 */ /* 0x000fce00078efe04 */
.L_x_25896:
[----:B------:R-:W-:Y:S05]  /*22a0*/  BSYNC B0 ;  /* 0x0000000000007941 */ /* 0x000fea0003800000 */
.L_x_25895:
[----:B------:R-:W-:-:S04]  /*22b0*/  FSETP.NEU.FTZ.AND P0, PT, R0, RZ, PT ;  /* 0x000000ff0000720b */ /* 0x000fc80003f1d000 */
[----:B------:R-:W-:Y:S01]  /*22c0*/  P2R R19, PR, RZ, 0x1 ;  /* 0x00000001ff137803 */ /* 0x000fe20000000000 */
[----:B------:R-:W-:Y:S08]  /*22d0*/  BRA `(.L_x_25880) ;  /* 0x0000000400287947 */ /* 0x000ff00003800000 */
.L_x_25893:
        /* <DEDUP_REMOVED lines=21> */
.L_x_25902:
[----:B------:R-:W-:Y:S05]  /*2430*/  BSYNC B1 ;  /* 0x0000000000017941 */ /* 0x000fea0003800000 */
.L_x_25901:
[----:B------:R-:W-:Y:S01]  /*2440*/  LEA R3, R0, 0x37800000, 0x17 ;  /* 0x3780000000037811 */ /* 0x000fe200078eb8ff */
[----:B------:R-:W-:-:S05]  /*2450*/  IMAD.SHL.U32 R0, R2, 0x200000, RZ ;  /* 0x0020000002007824 */ /* 0x000fca00078e00ff */
[----:B------:R-:W-:-:S07]  /*2460*/  LOP3.LUT R0, R3, R0, R4, 0xfe, !PT ;  /* 0x0000000003007212 */ /* 0x000fce00078efe04 */
.L_x_25900:
[----:B------:R-:W-:Y:S05]  /*2470*/  BSYNC B0 ;  /* 0x0000000000007941 */ /* 0x000fea0003800000 */
.L_x_25899:
[----:B------:R-:W-:-:S04]  /*2480*/  FSETP.NEU.FTZ.AND P0, PT, R0, RZ, PT ;  /* 0x000000ff0000720b */ /* 0x000fc80003f1d000 */
[----:B------:R-:W-:Y:S01]  /*2490*/  P2R R19, PR, RZ, 0x1 ;  /* 0x00000001ff137803 */ /* 0x000fe20000000000 */
[----:B------:R-:W-:Y:S08]  /*24a0*/  BRA `(.L_x_25880) ;  /* 0x0000000000b47947 */ /* 0x000ff00003800000 */
.L_x_25892:
        /* <DEDUP_REMOVED lines=14> */
.L_x_25906:
[----:B------:R-:W-:Y:S05]  /*2590*/  BSYNC B0 ;  /* 0x0000000000007941 */ /* 0x000fea0003800000 */
.L_x_25905:
[----:B------:R-:W-:-:S04]  /*25a0*/  FSETP.NEU.FTZ.AND P0, PT, R0, RZ, PT ;  /* 0x000000ff0000720b */ /* 0x000fc80003f1d000 */
[----:B------:R-:W-:Y:S01]  /*25b0*/  P2R R19, PR, RZ, 0x1 ;  /* 0x00000001ff137803 */ /* 0x000fe20000000000 */
[----:B------:R-:W-:Y:S08]  /*25c0*/  BRA `(.L_x_25880) ;  /* 0x00000000006c7947 */ /* 0x000ff00003800000 */
.L_x_25879:
        /* <DEDUP_REMOVED lines=16> */
.L_x_25907:
[----:B------:R-:W-:-:S04]  /*26d0*/  PLOP3.LUT P0, PT, PT, PT, PT, 0x8, 0x0 ;  /* 0x000000000000781c */ /* 0x000fc80003f0e170 */
[----:B------:R-:W-:Y:S01]  /*26e0*/  P2R R19, PR, RZ, 0x1 ;  /* 0x00000001ff137803 */ /* 0x000fe20000000000 */
[----:B------:R-:W-:Y:S08]  /*26f0*/  BRA `(.L_x_25880) ;  /* 0x0000000000207947 */ /* 0x000ff00003800000 */
.L_x_25904:
[----:B------:R-:W2:Y:S02]  /*2700*/  LDG.E.64 R2, desc[UR36][R2.64] ;  /* 0x0000002402027981 */ /* 0x000ea4000c1e1b00 */
[----:B--2---:R-:W-:-:S04]  /*2710*/  ISETP.NE.U32.AND P0, PT, R2, RZ, PT ;  /* 0x000000ff0200720c */ /* 0x004fc80003f05070 */
[----:B------:R-:W-:-:S04]  /*2720*/  ISETP.NE.AND.EX P0, PT, R3, RZ, PT, P0 ;  /* 0x000000ff0300720c */ /* 0x000fc80003f05300 */
[----:B------:R-:W-:Y:S01]  /*2730*/  P2R R19, PR, RZ, 0x1 ;  /* 0x00000001ff137803 */ /* 0x000fe20000000000 */
[----:B------:R-:W-:Y:S08]  /*2740*/  BRA `(.L_x_25880) ;  /* 0x00000000000c7947 */ /* 0x000ff00003800000 */
.L_x_25903:
[----:B------:R-:W2:Y:S02]  /*2750*/  LDG.E R2, desc[UR36][R2.64] ;  /* 0x0000002402027981 */ /* 0x000ea4000c1e1900 */
[----:B--2---:R-:W-:-:S04]  /*2760*/  ISETP.NE.AND P0, PT, R2, RZ, PT ;  /* 0x000000ff0200720c */ /* 0x004fc80003f05270 */
[----:B------:R-:W-:-:S09]  /*2770*/  P2R R19, PR, RZ, 0x1 ;  /* 0x00000001ff137803 */ /* 0x000fd20000000000 */
.L_x_25880:
[----:B------:R-:W0:Y:S01]  /*2780*/  LDC.U8 R4, c[0x0][0x493] ;  /* 0x000124c0ff047b82 */ /* 0x000e220000000000 */
        /* <DEDUP_REMOVED lines=17> */
.L_x_25911:
[----:B------:R-:W2:Y:S02]  /*28a0*/  LDG.E.U8 R2, desc[UR36][R2.64] ;  /* 0x0000002402027981 */ /* 0x000ea4000c1e1100 */
[----:B--2---:R-:W-:Y:S01]  /*28b0*/  ISETP.NE.AND P0, PT, R2, RZ, PT ;  /* 0x000000ff0200720c */ /* 0x004fe20003f05270 */
[----:B------:R-:W-:-:S12]  /*28c0*/  BRA `(.L_x_25913) ;  /* 0x0000000c00747947 */ /* 0x000fd80003800000 */
.L_x_25910:
        /* <DEDUP_REMOVED lines=10> */
.L_x_25915:
[----:B------:R-:W2:Y:S02]  /*2970*/  LDG.E R2, desc[UR36][R2.64] ;  /* 0x0000002402027981 */ /* 0x000ea4000c1e1900 */
[----:B--2---:R-:W-:Y:S01]  /*2980*/  ISETP.NE.AND P0, PT, R2, RZ, PT ;  /* 0x000000ff0200720c */ /* 0x004fe20003f05270 */
[----:B------:R-:W-:-:S12]  /*2990*/  BRA `(.L_x_25913) ;  /* 0x0000000c00407947 */ /* 0x000fd80003800000 */
.L_x_25914:
[----:B------:R-:W2:Y:S02]  /*29a0*/  LDG.E.U16 R2, desc[UR36][R2.64] ;  /* 0x0000002402027981 */ /* 0x000ea4000c1e1500 */
[----:B--2---:R-:W-:Y:S01]  /*29b0*/  ISETP.NE.AND P0, PT, R2, RZ, PT ;  /* 0x000000ff0200720c */ /* 0x004fe20003f05270 */
[----:B------:R-:W-:-:S12]  /*29c0*/  BRA `(.L_x_25913) ;  /* 0x0000000c00347947 */ /* 0x000fd80003800000 */
.L_x_25909:
        /* <DEDUP_REMOVED lines=9> */
.L_x_25917:
[----:B------:R-:W2:Y:S02]  /*2a60*/  LDG.E.U16 R0, desc[UR36][R2.64] ;  /* 0x0000002402007981 */ /* 0x000ea4000c1e1500 */
[----:B--2---:R-:W-:-:S05]  /*2a70*/  HADD2.F32 R0, -RZ, R0.H0_H0 ;  /* 0x20000000ff007230 */ /* 0x004fca0000004100 */
[----:B------:R-:W-:Y:S01]  /*2a80*/  FSETP.NEU.FTZ.AND P0, PT, R0, RZ, PT ;  /* 0x000000ff0000720b */ /* 0x000fe20003f1d000 */
[----:B------:R-:W-:-:S12]  /*2a90*/  BRA `(.L_x_25913) ;  /* 0x0000000c00007947 */ /* 0x000fd80003800000 */
.L_x_25916:
        /* <DEDUP_REMOVED lines=11> */
.L_x_25919:
        /* <DEDUP_REMOVED lines=10> */
.L_x_25918:
[----:B------:R-:W2:Y:S02]  /*2bf0*/  LDG.E.64 R2, desc[UR36][R2.64] ;  /* 0x0000002402027981 */ /* 0x000ea4000c1e1b00 */
[----:B--2---:R-:W-:Y:S01]  /*2c00*/  DSETP.NEU.AND P0, PT, R2, RZ, PT ;  /* 0x000000ff0200722a */ /* 0x004fe20003f0d000 */
[----:B------:R-:W-:-:S13]  /*2c10*/  BRA `(.L_x_25913) ;  /* 0x0000000800a07947 */ /* 0x000fda0003800000 */
.L_x_25908:
        /* <DEDUP_REMOVED lines=11> */
.L_x_25922:
[----:B------:R-:W2:Y:S02]  /*2cd0*/  LDG.E.128 R4, desc[UR36][R2.64] ;  /* 0x0000002402047981 */ /* 0x000ea4000c1e1d00 */
[----:B--2---:R-:W-:-:S06]  /*2ce0*/  DSETP.NEU.AND P0, PT, R6, RZ, PT ;  /* 0x000000ff0600722a */ /* 0x004fcc0003f0d000 */
[----:B------:R-:W-:Y:S01]  /*2cf0*/  DSETP.NEU.OR P0, PT, R4, RZ, P0 ;  /* 0x000000ff0400722a */ /* 0x000fe2000070d400 */
[----:B------:R-:W-:-:S13]  /*2d00*/  BRA `(.L_x_25913) ;  /* 0x0000000800647947 */ /* 0x000fda0003800000 */
.L_x_25921:
        /* <DEDUP_REMOVED lines=27> */
.L_x_25924:
        /* <DEDUP_REMOVED lines=14> */
.L_x_25923:
[----:B------:R-:W2:Y:S02]  /*2fa0*/  LDG.E.U16 R0, desc[UR36][R2.64] ;  /* 0x0000002402007981 */ /* 0x000ea4000c1e1500 */
[----:B--2---:R-:W-:-:S05]  /*2fb0*/  IMAD.U32 R0, R0, 0x10000, RZ ;  /* 0x0001000000007824 */ /* 0x004fca00078e00ff */
[----:B------:R-:W-:Y:S01]  /*2fc0*/  FSETP.NEU.FTZ.AND P0, PT, R0, RZ, PT ;  /* 0x000000ff0000720b */ /* 0x000fe20003f1d000 */
[----:B------:R-:W-:-:S12]  /*2fd0*/  BRA `(.L_x_25913) ;  /* 0x0000000400b07947 */ /* 0x000fd80003800000 */
.L_x_25920:
        /* <DEDUP_REMOVED lines=11> */
.L_x_25927:
        /* <DEDUP_REMOVED lines=21> */
.L_x_25931:
[----:B------:R-:W-:Y:S05]  /*31e0*/  BSYNC B1 ;  /* 0x0000000000017941 */ /* 0x000fea0003800000 */
.L_x_25930:
[----:B------:R-:W-:Y:S01]  /*31f0*/  LEA R3, R0, 0x3b800000, 0x17 ;  /* 0x3b80000000037811 */ /* 0x000fe200078eb8ff */
[----:B------:R-:W-:-:S05]  /*3200*/  IMAD.SHL.U32 R0, R2, 0x100000, RZ ;  /* 0x0010000002007824 */ /* 0x000fca00078e00ff */
[----:B------:R-:W-:-:S07]  /*3210*/  LOP3.LUT R0, R3, R0, R4, 0xfe, !PT ;  /* 0x0000000003007212 */ /* 0x000fce00078efe04 */
.L_x_25929:
[----:B------:R-:W-:Y:S05]  /*3220*/  BSYNC B0 ;  /* 0x0000000000007941 */ /* 0x000fea0003800000 */
.L_x_25928:
[----:B------:R-:W-:Y:S01]  /*3230*/  FSETP.NEU.FTZ.AND P0, PT, R0, RZ, PT ;  /* 0x000000ff0000720b */ /* 0x000fe20003f1d000 */
[----:B------:R-:W-:-:S12]  /*3240*/  BRA `(.L_x_25913) ;  /* 0x0000000400147947 */ /* 0x000fd80003800000 */
.L_x_25926:
        /* <DEDUP_REMOVED lines=21> */
.L_x_25935:
[----:B------:R-:W-:Y:S05]  /*33a0*/  BSYNC B1 ;  /* 0x0000000000017941 */ /* 0x000fea0003800000 */
.L_x_25934:
[----:B------:R-:W-:Y:S01]  /*33b0*/  LEA R3, R0, 0x37800000, 0x17 ;  /* 0x3780000000037811 */ /* 0x000fe200078eb8ff */
[----:B------:R-:W-:-:S05]  /*33c0*/  IMAD.SHL.U32 R0, R2, 0x200000, RZ ;  /* 0x0020000002007824 */ /* 0x000fca00078e00ff */
[----:B------:R-:W-:-:S07]  /*33d0*/  LOP3.LUT R0, R3, R0, R4, 0xfe, !PT ;  /* 0x0000000003007212 */ /* 0x000fce00078efe04 */
.L_x_25933:
[----:B------:R-:W-:Y:S05]  /*33e0*/  BSYNC B0 ;  /* 0x0000000000007941 */ /* 0x000fea0003800000 */
.L_x_25932:
[----:B------:R-:W-:Y:S01]  /*33f0*/  FSETP.NEU.FTZ.AND P0, PT, R0, RZ, PT ;  /* 0x000000ff0000720b */ /* 0x000fe20003f1d000 */
[----:B------:R-:W-:-:S12]  /*3400*/  BRA `(.L_x_25913) ;  /* 0x0000000000a47947 */ /* 0x000fd80003800000 */
.L_x_25925:
        /* <DEDUP_REMOVED lines=14> */
.L_x_25939:
[----:B------:R-:W-:Y:S05]  /*34f0*/  BSYNC B0 ;  /* 0x0000000000007941 */ /* 0x000fea0003800000 */
.L_x_25938:
[----:B------:R-:W-:Y:S01]  /*3500*/  FSETP.NEU.FTZ.AND P0, PT, R0, RZ, PT ;  /* 0x000000ff0000720b */ /* 0x000fe20003f1d000 */
[----:B------:R-:W-:-:S12]  /*3510*/  BRA `(.L_x_25913) ;  /* 0x0000000000607947 */ /* 0x000fd80003800000 */
.L_x_25912:
        /* <DEDUP_REMOVED lines=16> */
.L_x_25940:
[----:B------:R-:W-:Y:S01]  /*3620*/  PLOP3.LUT P0, PT, PT, PT, PT, 0x8, 0x0 ;  /* 0x000000000000781c */ /* 0x000fe20003f0e170 */
[----:B------:R-:W-:-:S12]  /*3630*/  BRA `(.L_x_25913) ;  /* 0x0000000000187947 */ /* 0x000fd80003800000 */
.L_x_25937:
[----:B------:R-:W2:Y:S02]  /*3640*/  LDG.E.64 R2, desc[UR36][R2.64] ;  /* 0x0000002402027981 */ /* 0x000ea4000c1e1b00 */
[----:B--2---:R-:W-:-:S04]  /*3650*/  ISETP.NE.U32.AND P0, PT, R2, RZ, PT ;  /* 0x000000ff0200720c */ /* 0x004fc80003f05070 */
[----:B------:R-:W-:Y:S01]  /*3660*/  ISETP.NE.AND.EX P0, PT, R3, RZ, PT, P0 ;  /* 0x000000ff0300720c */ /* 0x000fe20003f05300 */
[----:B------:R-:W-:-:S12]  /*3670*/  BRA `(.L_x_25913) ;  /* 0x0000000000087947 */ /* 0x000fd80003800000 */
.L_x_25936:
[----:B------:R-:W2:Y:S02]  /*3680*/  LDG.E R2, desc[UR36][R2.64] ;  /* 0x0000002402027981 */ /* 0x000ea4000c1e1900 */
[----:B--2---:R-:W-:-:S13]  /*3690*/  ISETP.NE.AND P0, PT, R2, RZ, PT ;  /* 0x000000ff0200720c */ /* 0x004fda0003f05270 */
.L_x_25913:
[----:B------:R-:W0:Y:S01]  /*36a0*/  LDC.U8 R3, c[0x0][0x491] ;  /* 0x00012440ff037b82 */ /* 0x000e220000000000 */
[----:B------:R-:W-:-:S04]  /*36b0*/  ISETP.NE.AND P1, PT, R19, RZ, PT ;  /* 0x000000ff1300720c */ /* 0x000fc80003f25270 */
[----:B------:R-:W-:-:S04]  /*36c0*/  PLOP3.LUT P0, PT, P1, P0, PT, 0x80, 0x0 ;  /* 0x000000000000781c */ /* 0x000fc80000f01070 */
        /* <DEDUP_REMOVED lines=14> */
.L_x_25944:
[----:B------:R1:W-:Y:S01]  /*37b0*/  STG.E.U8 desc[UR36][R16.64], R2 ;  /* 0x0000000210007986 */ /* 0x0003e2000c101124 */
[----:B------:R-:W-:Y:S05]  /*37c0*/  BRA `(.L_x_25946) ;  /* 0x0000000c00487947 */ /* 0x000fea0003800000 */
.L_x_25943:
        /* <DEDUP_REMOVED lines=9> */
.L_x_25948:
[----:B------:R3:W-:Y:S01]  /*3860*/  STG.E desc[UR36][R16.64], R2 ;  /* 0x0000000210007986 */ /* 0x0007e2000c101924 */
[----:B------:R-:W-:Y:S05]  /*3870*/  BRA `(.L_x_25946) ;  /* 0x0000000c001c7947 */ /* 0x000fea0003800000 */
.L_x_25947:
[----:B------:R2:W-:Y:S01]  /*3880*/  STG.E.U16 desc[UR36][R16.64], R2 ;  /* 0x0000000210007986 */ /* 0x0005e2000c101524 */
[----:B------:R-:W-:Y:S05]  /*3890*/  BRA `(.L_x_25946) ;  /* 0x0000000c00147947 */ /* 0x000fea0003800000 */
.L_x_25942:
        /* <DEDUP_REMOVED lines=9> */
.L_x_25950:
[----:B------:R-:W-:-:S04]  /*3930*/  I2FP.F32.U32 R0, R2 ;  /* 0x0000000200007245 */ /* 0x000fc80000201000 */
[----:B------:R-:W-:-:S05]  /*3940*/  F2FP.F16.F32.PACK_AB R0, RZ, R0 ;  /* 0x00000000ff00723e */ /* 0x000fca00000000ff */
[----:B------:R0:W-:Y:S01]  /*3950*/  STG.E.U16 desc[UR36][R16.64], R0 ;  /* 0x0000000010007986 */ /* 0x0001e2000c101524 */
[----:B------:R-:W-:Y:S05]  /*3960*/  BRA `(.L_x_25946) ;  /* 0x0000000800e07947 */ /* 0x000fea0003800000 */
.L_x_25949:
        /* <DEDUP_REMOVED lines=10> */
.L_x_25952:
[----:B------:R-:W-:-:S04]  /*3a10*/  I2FP.F32.U32 R2, R2 ;  /* 0x0000000200027245 */ /* 0x000fc80000201000 */
[----:B------:R-:W-:-:S04]  /*3a20*/  F2FP.F16.F32.PACK_AB R3, RZ, R2 ;  /* 0x00000002ff03723e */ /* 0x000fc800000000ff */
[----:B------:R-:W-:-:S05]  /*3a30*/  PRMT R3, R3, 0x5410, RZ ;  /* 0x0000541003037816 */ /* 0x000fca00000000ff */
[----:B------:R0:W-:Y:S01]  /*3a40*/  STG.E desc[UR36][R16.64], R3 ;  /* 0x0000000310007986 */ /* 0x0001e2000c101924 */
[----:B------:R-:W-:Y:S05]  /*3a50*/  BRA `(.L_x_25946) ;  /* 0x0000000800a47947 */ /* 0x000fea0003800000 */
.L_x_25951:
[----:B------:R-:W0:Y:S02]  /*3a60*/  I2F.F64.U32 R2, R2 ;  /* 0x0000000200027312 */ /* 0x000e240000201800 */
[----:B0-----:R0:W-:Y:S01]  /*3a70*/  STG.E.64 desc[UR36][R16.64], R2 ;  /* 0x0000000210007986 */ /* 0x0011e2000c101b24 */
[----:B------:R-:W-:Y:S05]  /*3a80*/  BRA `(.L_x_25946) ;  /* 0x0000000800987947 */ /* 0x000fea0003800000 */
.L_x_25941:
        /* <DEDUP_REMOVED lines=10> */
.L_x_25955:
[----:B------:R-:W0:Y:S01]  /*3b30*/  I2F.F64.U32 R4, R2 ;  /* 0x0000000200047312 */ /* 0x000e220000201800 */
[----:B------:R-:W-:-:S05]  /*3b40*/  CS2R R6, SRZ ;  /* 0x0000000000067805 */ /* 0x000fca000001ff00 */
[----:B0-----:R0:W-:Y:S01]  /*3b50*/  STG.E.128 desc[UR36][R16.64], R4 ;  /* 0x0000000410007986 */ /* 0x0011e2000c101d24 */
[----:B------:R-:W-:Y:S05]  /*3b60*/  BRA `(.L_x_25946) ;  /* 0x0000000800607947 */ /* 0x000fea0003800000 */
.L_x_25954:
        /* <DEDUP_REMOVED lines=21> */
.L_x_25959:
[----:B------:R-:W-:Y:S05]  /*3cc0*/  BSYNC B0 ;  /* 0x0000000000007941 */ /* 0x000fea0003800000 */
.L_x_25958:
[----:B------:R-:W-:-:S05]  /*3cd0*/  LOP3.LUT R3, R0, R3, RZ, 0xfc, !PT ;  /* 0x0000000300037212 */ /* 0x000fca00078efcff */
[----:B------:R0:W-:Y:S01]  /*3ce0*/  STG.E.U8 desc[UR36][R16.64], R3 ;  /* 0x0000000310007986 */ /* 0x0001e2000c101124 */
[----:B------:R-:W-:Y:S05]  /*3cf0*/  BRA `(.L_x_25946) ;  /* 0x0000000400fc7947 */ /* 0x000fea0003800000 */
.L_x_25957:
        /* <DEDUP_REMOVED lines=13> */
.L_x_25961:
[----:B------:R-:W-:Y:S01]  /*3dd0*/  IMAD.MOV.U32 R0, RZ, RZ, 0x7f ;  /* 0x0000007fff007424 */ /* 0x000fe200078e00ff */
[----:B------:R-:W-:-:S04]  /*3de0*/  ISETP.GT.U32.AND P0, PT, R2, 0x7f800000, PT ;  /* 0x7f8000000200780c */ /* 0x000fc80003f04070 */
[----:B------:R-:W-:-:S09]  /*3df0*/  SEL R0, R0, 0x7c, P0 ;  /* 0x0000007c00007807 */ /* 0x000fd20000000000 */
.L_x_25962:
[----:B------:R-:W-:Y:S05]  /*3e00*/  BSYNC B0 ;  /* 0x0000000000007941 */ /* 0x000fea0003800000 */
.L_x_25960:
[----:B------:R-:W-:-:S04]  /*3e10*/  LOP3.LUT R2, R3, 0x80000000, RZ, 0xc0, !PT ;  /* 0x8000000003027812 */ /* 0x000fc800078ec0ff */
[----:B------:R-:W-:-:S04]  /*3e20*/  SHF.R.U32.HI R3, RZ, 0x18, R2 ;  /* 0x00000018ff037819 */ /* 0x000fc80000011602 */
[----:B------:R-:W-:-:S05]  /*3e30*/  LOP3.LUT R3, R0, R3, RZ, 0xfc, !PT ;  /* 0x0000000300037212 */ /* 0x000fca00078efcff */
[----:B------:R0:W-:Y:S01]  /*3e40*/  STG.E.U8 desc[UR36][R16.64], R3 ;  /* 0x0000000310007986 */ /* 0x0001e2000c101124 */
[----:B------:R-:W-:Y:S05]  /*3e50*/  BRA `(.L_x_25946) ;  /* 0x0000000400a47947 */ /* 0x000fea0003800000 */
.L_x_25956:
[----:B------:R-:W-:-:S04]  /*3e60*/  I2FP.F32.U32 R0, R2 ;  /* 0x0000000200007245 */ /* 0x000fc80000201000 */
[----:B------:R-:W-:-:S05]  /*3e70*/  F2FP.BF16.F32.PACK_AB R0, RZ, R0 ;  /* 0x00000000ff00723e */ /* 0x000fca00000010ff */
[----:B------:R0:W-:Y:S01]  /*3e80*/  STG.E.U16 desc[UR36][R16.64], R0 ;  /* 0x0000000010007986 */ /* 0x0001e2000c101524 */
[----:B------:R-:W-:Y:S05]  /*3e90*/  BRA `(.L_x_25946) ;  /* 0x0000000400947947 */ /* 0x000fea0003800000 */
.L_x_25953:
        /* <DEDUP_REMOVED lines=10> */
.L_x_25965:
        /* <DEDUP_REMOVED lines=17> */
.L_x_25968:
[----:B------:R-:W-:-:S04]  /*4050*/  LOP3.LUT R2, R3, 0x80000000, RZ, 0xc0, !PT ;  /* 0x8000000003027812 */ /* 0x000fc800078ec0ff */
[----:B------:R-:W-:-:S04]  /*4060*/  SHF.R.U32.HI R3, RZ, 0x18, R2 ;  /* 0x00000018ff037819 */ /* 0x000fc80000011602 */
[----:B------:R-:W-:-:S04]  /*4070*/  LOP3.LUT R0, R0, R3, RZ, 0xfc, !PT ;  /* 0x0000000300007212 */ /* 0x000fc800078efcff */
[----:B------:R-:W-:-:S07]  /*4080*/  PRMT R8, R0, 0x7610, R8 ;  /* 0x0000761000087816 */ /* 0x000fce0000000008 */
.L_x_25967:
[----:B------:R-:W-:Y:S05]  /*4090*/  BSYNC B0 ;  /* 0x0000000000007941 */ /* 0x000fea0003800000 */
.L_x_25966:
[----:B------:R0:W-:Y:S01]  /*40a0*/  STG.E.U8 desc[UR36][R16.64], R8 ;  /* 0x0000000810007986 */ /* 0x0001e2000c101124 */
[----:B------:R-:W-:Y:S05]  /*40b0*/  BRA `(.L_x_25946) ;  /* 0x00000004000c7947 */ /* 0x000fea0003800000 */
.L_x_25964:
        /* <DEDUP_REMOVED lines=17> */
.L_x_25971:
[----:B------:R-:W-:-:S04]  /*41d0*/  LOP3.LUT R2, R3, 0x80000000, RZ, 0xc0, !PT ;  /* 0x8000000003027812 */ /* 0x000fc800078ec0ff */
[----:B------:R-:W-:-:S04]  /*41e0*/  SHF.R.U32.HI R3, RZ, 0x18, R2 ;  /* 0x00000018ff037819 */ /* 0x000fc80000011602 */
[----:B------:R-:W-:-:S04]  /*41f0*/  LOP3.LUT R0, R0, R3, RZ, 0xfc, !PT ;  /* 0x0000000300007212 */ /* 0x000fc800078efcff */
[----:B------:R-:W-:-:S07]  /*4200*/  PRMT R8, R0, 0x7610, R8 ;  /* 0x0000761000087816 */ /* 0x000fce0000000008 */
.L_x_25970:
[----:B------:R-:W-:Y:S05]  /*4210*/  BSYNC B0 ;  /* 0x0000000000007941 */ /* 0x000fea0003800000 */
.L_x_25969:
[----:B------:R0:W-:Y:S01]  /*4220*/  STG.E.U8 desc[UR36][R16.64], R8 ;  /* 0x0000000810007986 */ /* 0x0001e2000c101124 */
[----:B------:R-:W-:Y:S05]  /*4230*/  BRA `(.L_x_25946) ;  /* 0x0000000000ac7947 */ /* 0x000fea0003800000 */
.L_x_25963:
        /* <DEDUP_REMOVED lines=22> */
.L_x_25945:
        /* <DEDUP_REMOVED lines=16> */
.L_x_25974:
[----:B------:R-:W-:Y:S05]  /*44a0*/  BRA `(.L_x_25946) ;  /* 0x0000000000107947 */ /* 0x000fea0003800000 */
.L_x_25973:
[----:B------:R-:W-:-:S05]  /*44b0*/  IMAD.MOV.U32 R3, RZ, RZ, RZ ;  /* 0x000000ffff037224 */ /* 0x000fca00078e00ff */
[----:B------:R0:W-:Y:S01]  /*44c0*/  STG.E.64 desc[UR36][R16.64], R2 ;  /* 0x0000000210007986 */ /* 0x0001e2000c101b24 */
[----:B------:R-:W-:Y:S05]  /*44d0*/  BRA `(.L_x_25946) ;  /* 0x0000000000047947 */ /* 0x000fea0003800000 */
.L_x_25972:
[----:B------:R0:W-:Y:S02]  /*44e0*/  STG.E desc[UR36][R16.64], R2 ;  /* 0x0000000210007986 */ /* 0x0001e4000c101924 */
.L_x_25946:
[----:B------:R-:W-:-:S04]  /*44f0*/  IMAD R18, R18, 0x200, R23 ;  /* 0x0000020012127824 */ /* 0x000fc800078e0217 */
[----:B------:R-:W-:-:S07]  /*4500*/  VIADD R19, R18, 0x80 ;  /* 0x0000008012137836 */ /* 0x000fce0000000000 */
.L_x_25873:
[----:B------:R-:W-:Y:S05]  /*4510*/  BSYNC B6 ;  /* 0x0000000000067941 */ /* 0x000fea0003800000 */
.L_x_25872:
        /* <DEDUP_REMOVED lines=358> */
.L_x_25977:
        /* <DEDUP_REMOVED lines=22> */
.L_x_25981:
[----:B------:R-:W2:Y:S02]  /*5ce0*/  LDG.E.U8 R2, desc[UR36][R2.64] ;  /* 0x0000002402027981 */ /* 0x000ea4000c1e1100 */
[----:B--2---:R-:W-:-:S04]  /*5cf0*/  ISETP.NE.AND P0, PT, R2, RZ, PT ;  /* 0x000000ff0200720c */ /* 0x004fc80003f05270 */
[----:B------:R-:W-:Y:S01]  /*5d00*/  P2R R22, PR, RZ, 0x1 ;  /* 0x00000001ff167803 */ /* 0x000fe20000000000 */
[----:B------:R-:W-:Y:S08]  /*5d10*/  BRA `(.L_x_25983) ;  /* 0x0000000c00c47947 */ /* 0x000ff00003800000 */
.L_x_25980:
        /* <DEDUP_REMOVED lines=11> */
.L_x_25985:
[----:B------:R-:W2:Y:S02]  /*5dd0*/  LDG.E R2, desc[UR36][R2.64] ;  /* 0x0000002402027981 */ /* 0x000ea4000c1e1900 */
[----:B--2---:R-:W-:-:S04]  /*5de0*/  ISETP.NE.AND P0, PT, R2, RZ, PT ;  /* 0x000000ff0200720c */ /* 0x004fc80003f05270 */
[----:B------:R-:W-:Y:S01]  /*5df0*/  P2R R22, PR, RZ, 0x1 ;  /* 0x00000001ff167803 */ /* 0x000fe20000000000 */
[----:B------:R-:W-:Y:S08]  /*5e00*/  BRA `(.L_x_25983) ;  /* 0x0000000c00887947 */ /* 0x000ff00003800000 */
.L_x_25984:
[----:B------:R-:W2:Y:S02]  /*5e10*/  LDG.E.U16 R2, desc[UR36][R2.64] ;  /* 0x0000002402027981 */ /* 0x000ea4000c1e1500 */
[----:B--2---:R-:W-:-:S04]  /*5e20*/  ISETP.NE.AND P0, PT, R2, RZ, PT ;  /* 0x000000ff0200720c */ /* 0x004fc80003f05270 */
[----:B------:R-:W-:Y:S01]  /*5e30*/  P2R R22, PR, RZ, 0x1 ;  /* 0x00000001ff167803 */ /* 0x000fe20000000000 */
[----:B------:R-:W-:Y:S08]  /*5e40*/  BRA `(.L_x_25983) ;  /* 0x0000000c00787947 */ /* 0x000ff00003800000 */
.L_x_25979:
        /* <DEDUP_REMOVED lines=10> */
.L_x_25987:
[----:B------:R-:W2:Y:S02]  /*5ef0*/  LDG.E.U16 R0, desc[UR36][R2.64] ;  /* 0x0000002402007981 */ /* 0x000ea4000c1e1500 */
[----:B--2---:R-:W-:-:S05]  /*5f00*/  HADD2.F32 R0, -RZ, R0.H0_H0 ;  /* 0x20000000ff007230 */ /* 0x004fca0000004100 */
[----:B------:R-:W-:-:S04]  /*5f10*/  FSETP.NEU.FTZ.AND P0, PT, R0, RZ, PT ;  /* 0x000000ff0000720b */ /* 0x000fc80003f1d000 */
[----:B------:R-:W-:Y:S01]  /*5f20*/  P2R R22, PR, RZ, 0x1 ;  /* 0x00000001ff167803 */ /* 0x000fe20000000000 */
[----:B------:R-:W-:Y:S08]  /*5f30*/  BRA `(.L_x_25983) ;  /* 0x0000000c003c7947 */ /* 0x000ff00003800000 */
.L_x_25986:
        /* <DEDUP_REMOVED lines=12> */
.L_x_25989:
        /* <DEDUP_REMOVED lines=11> */
.L_x_25988:
[----:B------:R-:W2:Y:S02]  /*60b0*/  LDG.E.64 R2, desc[UR36][R2.64] ;  /* 0x0000002402027981 */ /* 0x000ea4000c1e1b00 */
[----:B--2---:R-:W-:-:S06]  /*60c0*/  DSETP.NEU.AND P0, PT, R2, RZ, PT ;  /* 0x000000ff0200722a */ /* 0x004fcc0003f0d000 */
[----:B------:R-:W-:Y:S01]  /*60d0*/  P2R R22, PR, RZ, 0x1 ;  /* 0x00000001ff167803 */ /* 0x000fe20000000000 */
[----:B------:R-:W-:Y:S07]  /*60e0*/  BRA `(.L_x_25983) ;  /* 0x0000000800d07947 */ /* 0x000fee0003800000 */
.L_x_25978:
        /* <DEDUP_REMOVED lines=12> */
.L_x_25992:
[----:B------:R-:W2:Y:S02]  /*61b0*/  LDG.E.128 R4, desc[UR36][R2.64] ;  /* 0x0000002402047981 */ /* 0x000ea4000c1e1d00 */
[----:B--2---:R-:W-:-:S06]  /*61c0*/  DSETP.NEU.AND P0, PT, R6, RZ, PT ;  /* 0x000000ff0600722a */ /* 0x004fcc0003f0d000 */
[----:B------:R-:W-:-:S06]  /*61d0*/  DSETP.NEU.OR P0, PT, R4, RZ, P0 ;  /* 0x000000ff0400722a */ /* 0x000fcc000070d400 */
[----:B------:R-:W-:Y:S01]  /*61e0*/  P2R R22, PR, RZ, 0x1 ;  /* 0x00000001ff167803 */ /* 0x000fe20000000000 */
[----:B------:R-:W-:Y:S07]  /*61f0*/  BRA `(.L_x_25983) ;  /* 0x00000008008c7947 */ /* 0x000fee0003800000 */
.L_x_25991:
        /* <DEDUP_REMOVED lines=28> */
.L_x_25994:
        /* <DEDUP_REMOVED lines=15> */
.L_x_25993:
[----:B------:R-:W2:Y:S02]  /*64b0*/  LDG.E.U16 R0, desc[UR36][R2.64] ;  /* 0x0000002402007981 */ /* 0x000ea4000c1e1500 */
[----:B--2---:R-:W-:-:S05]  /*64c0*/  IMAD.U32 R0, R0, 0x10000, RZ ;  /* 0x0001000000007824 */ /* 0x004fca00078e00ff */
[----:B------:R-:W-:-:S04]  /*64d0*/  FSETP.NEU.FTZ.AND P0, PT, R0, RZ, PT ;  /* 0x000000ff0000720b */ /* 0x000fc80003f1d000 */
[----:B------:R-:W-:Y:S01]  /*64e0*/  P2R R22, PR, RZ, 0x1 ;  /* 0x00000001ff167803 */ /* 0x000fe20000000000 */
[----:B------:R-:W-:Y:S08]  /*64f0*/  BRA `(.L_x_25983) ;  /* 0x0000000400cc7947 */ /* 0x000ff00003800000 */
.L_x_25990:
        /* <DEDUP_REMOVED lines=12> */
.L_x_25997:
        /* <DEDUP_REMOVED lines=21> */
.L_x_26001:
[----:B------:R-:W-:Y:S05]  /*6710*/  BSYNC B1 ;  /* 0x0000000000017941 */ /* 0x000fea0003800000 */
.L_x_26000:
[----:B------:R-:W-:Y:S01]  /*6720*/  LEA R3, R0, 0x3b800000, 0x17 ;  /* 0x3b80000000037811 */ /* 0x000fe200078eb8ff */
[----:B------:R-:W-:-:S05]  /*6730*/  IMAD.SHL.U32 R0, R2, 0x100000, RZ ;  /* 0x0010000002007824 */ /* 0x000fca00078e00ff */
[----:B------:R-:W-:-:S07]  /*6740*/  LOP3.LUT R0, R3, R0, R4, 0xfe, !PT ;  /* 0x0000000003007212 */ /* 0x000fce00078efe04 */
.L_x_25999:
[----:B------:R-:W-:Y:S05]  /*6750*/  BSYNC B0 ;  /* 0x0000000000007941 */ /* 0x000fea0003800000 */
.L_x_25998:
[----:B------:R-:W-:-:S04]  /*6760*/  FSETP.NEU.FTZ.AND P0, PT, R0, RZ, PT ;  /* 0x000000ff0000720b */ /* 0x000fc80003f1d000 */
[----:B------:R-:W-:Y:S01]  /*6770*/  P2R R22, PR, RZ, 0x1 ;  /* 0x00000001ff167803 */ /* 0x000fe20000000000 */
[----:B------:R-:W-:Y:S08]  /*6780*/  BRA `(.L_x_25983) ;  /* 0x0000000400287947 */ /* 0x000ff00003800000 */
.L_x_25996:
        /* <DEDUP_REMOVED lines=21> */
.L_x_26005:
[----:B------:R-:W-:Y:S05]  /*68e0*/  BSYNC B1 ;  /* 0x0000000000017941 */ /* 0x000fea0003800000 */
.L_x_26004:
[----:B------:R-:W-:Y:S01]  /*68f0*/  LEA R3, R0, 0x37800000, 0x17 ;  /* 0x3780000000037811 */ /* 0x000fe200078eb8ff */
[----:B------:R-:W-:-:S05]  /*6900*/  IMAD.SHL.U32 R0, R2, 0x200000, RZ ;  /* 0x0020000002007824 */ /* 0x000fca00078e00ff */
[----:B------:R-:W-:-:S07]  /*6910*/  LOP3.LUT R0, R3, R0, R4, 0xfe, !PT ;  /* 0x0000000003007212 */ /* 0x000fce00078efe04 */
.L_x_26003:
[----:B------:R-:W-:Y:S05]  /*6920*/  BSYNC B0 ;  /* 0x0000000000007941 */ /* 0x000fea0003800000 */
.L_x_26002:
[----:B------:R-:W-:-:S04]  /*6930*/  FSETP.NEU.FTZ.AND P0, PT, R0, RZ, PT ;  /* 0x000000ff0000720b */ /* 0x000fc80003f1d000 */
[----:B------:R-:W-:Y:S01]  /*6940*/  P2R R22, PR, RZ, 0x1 ;  /* 0x00000001ff167803 */ /* 0x000fe20000000000 */
[----:B------:R-:W-:Y:S08]  /*6950*/  BRA `(.L_x_25983) ;  /* 0x0000000000b47947 */ /* 0x000ff00003800000 */
.L_x_25995:
        /* <DEDUP_REMOVED lines=14> */
.L_x_26009:
[----:B------:R-:W-:Y:S05]  /*6a40*/  BSYNC B0 ;  /* 0x0000000000007941 */ /* 0x000fea0003800000 */
.L_x_26008:
[----:B------:R-:W-:-:S04]  /*6a50*/  FSETP.NEU.FTZ.AND P0, PT, R0, RZ, PT ;  /* 0x000000ff0000720b */ /* 0x000fc80003f1d000 */
[----:B------:R-:W-:Y:S01]  /*6a60*/  P2R R22, PR, RZ, 0x1 ;  /* 0x00000001ff167803 */ /* 0x000fe20000000000 */
[----:B------:R-:W-:Y:S08]  /*6a70*/  BRA `(.L_x_25983) ;  /* 0x00000000006c7947 */ /* 0x000ff00003800000 */
.L_x_25982:
        /* <DEDUP_REMOVED lines=16> */
.L_x_26010:
[----:B------:R-:W-:-:S04]  /*6b80*/  PLOP3.LUT P0, PT, PT, PT, PT, 0x8, 0x0 ;  /* 0x000000000000781c */ /* 0x000fc80003f0e170 */
[----:B------:R-:W-:Y:S01]  /*6b90*/  P2R R22, PR, RZ, 0x1 ;  /* 0x00000001ff167803 */ /* 0x000fe20000000000 */
[----:B------:R-:W-:Y:S08]  /*6ba0*/  BRA `(.L_x_25983) ;  /* 0x0000000000207947 */ /* 0x000ff00003800000 */
.L_x_26007:
[----:B------:R-:W2:Y:S02]  /*6bb0*/  LDG.E.64 R2, desc[UR36][R2.64] ;  /* 0x0000002402027981 */ /* 0x000ea4000c1e1b00 */
[----:B--2---:R-:W-:-:S04]  /*6bc0*/  ISETP.NE.U32.AND P0, PT, R2, RZ, PT ;  /* 0x000000ff0200720c */ /* 0x004fc80003f05070 */
[----:B------:R-:W-:-:S04]  /*6bd0*/  ISETP.NE.AND.EX P0, PT, R3, RZ, PT, P0 ;  /* 0x000000ff0300720c */ /* 0x000fc80003f05300 */
[----:B------:R-:W-:Y:S01]  /*6be0*/  P2R R22, PR, RZ, 0x1 ;  /* 0x00000001ff167803 */ /* 0x000fe20000000000 */
[----:B------:R-:W-:Y:S08]  /*6bf0*/  BRA `(.L_x_25983) ;  /* 0x00000000000c7947 */ /* 0x000ff00003800000 */
.L_x_26006:
[----:B------:R-:W2:Y:S02]  /*6c00*/  LDG.E R2, desc[UR36][R2.64] ;  /* 0x0000002402027981 */ /* 0x000ea4000c1e1900 */
[----:B--2---:R-:W-:-:S04]  /*6c10*/  ISETP.NE.AND P0, PT, R2, RZ, PT ;  /* 0x000000ff0200720c */ /* 0x004fc80003f05270 */
[----:B------:R-:W-:-:S09]  /*6c20*/  P2R R22, PR, RZ, 0x1 ;  /* 0x00000001ff167803 */ /* 0x000fd20000000000 */
.L_x_25983:
        /* <DEDUP_REMOVED lines=18> */
.L_x_26014:
[----:B------:R-:W2:Y:S02]  /*6d50*/  LDG.E.U8 R2, desc[UR36][R2.64] ;  /* 0x0000002402027981 */ /* 0x000ea4000c1e1100 */
[----:B--2---:R-:W-:Y:S01]  /*6d60*/  ISETP.NE.AND P0, PT, R2, RZ, PT ;  /* 0x000000ff0200720c */ /* 0x004fe20003f05270 */
[----:B------:R-:W-:-:S12]  /*6d70*/  BRA `(.L_x_26016) ;  /* 0x0000000c00747947 */ /* 0x000fd80003800000 */
.L_x_26013:
        /* <DEDUP_REMOVED lines=10> */
.L_x_26018:
[----:B------:R-:W2:Y:S02]  /*6e20*/  LDG.E R2, desc[UR36][R2.64] ;  /* 0x0000002402027981 */ /* 0x000ea4000c1e1900 */
[----:B--2---:R-:W-:Y:S01]  /*6e30*/  ISETP.NE.AND P0, PT, R2, RZ, PT ;  /* 0x000000ff0200720c */ /* 0x004fe20003f05270 */
[----:B------:R-:W-:-:S12]  /*6e40*/  BRA `(.L_x_26016) ;  /* 0x0000000c00407947 */ /* 0x000fd80003800000 */
.L_x_26017:
[----:B------:R-:W2:Y:S02]  /*6e50*/  LDG.E.U16 R2, desc[UR36][R2.64] ;  /* 0x0000002402027981 */ /* 0x000ea4000c1e1500 */
[----:B--2---:R-:W-:Y:S01]  /*6e60*/  ISETP.NE.AND P0, PT, R2, RZ, PT ;  /* 0x000000ff0200720c */ /* 0x004fe20003f05270 */
[----:B------:R-:W-:-:S12]  /*6e70*/  BRA `(.L_x_26016) ;  /* 0x0000000c00347947 */ /* 0x000fd80003800000 */
.L_x_26012:
        /* <DEDUP_REMOVED lines=9> */
.L_x_26020:
[----:B------:R-:W2:Y:S02]  /*6f10*/  LDG.E.U16 R0, desc[UR36][R2.64] ;  /* 0x0000002402007981 */ /* 0x000ea4000c1e1500 */
[----:B--2---:R-:W-:-:S05]  /*6f20*/  HADD2.F32 R0, -RZ, R0.H0_H0 ;  /* 0x20000000ff007230 */ /* 0x004fca0000004100 */
[----:B------:R-:W-:Y:S01]  /*6f30*/  FSETP.NEU.FTZ.AND P0, PT, R0, RZ, PT ;  /* 0x000000ff0000720b */ /* 0x000fe20003f1d000 */
[----:B------:R-:W-:-:S12]  /*6f40*/  BRA `(.L_x_26016) ;  /* 0x0000000c00007947 */ /* 0x000fd80003800000 */
.L_x_26019:
        /* <DEDUP_REMOVED lines=11> */
.L_x_26022:
        /* <DEDUP_REMOVED lines=10> */
.L_x_26021:
[----:B------:R-:W2:Y:S02]  /*70a0*/  LDG.E.64 R2, desc[UR36][R2.64] ;  /* 0x0000002402027981 */ /* 0x000ea4000c1e1b00 */
[----:B--2---:R-:W-:Y:S01]  /*70b0*/  DSETP.NEU.AND P0, PT, R2, RZ, PT ;  /* 0x000000ff0200722a */ /* 0x004fe20003f0d000 */
[----:B------:R-:W-:-:S13]  /*70c0*/  BRA `(.L_x_26016) ;  /* 0x0000000800a07947 */ /* 0x000fda0003800000 */
.L_x_26011:
        /* <DEDUP_REMOVED lines=11> */
.L_x_26025:
[----:B------:R-:W2:Y:S02]  /*7180*/  LDG.E.128 R4, desc[UR36][R2.64] ;  /* 0x0000002402047981 */ /* 0x000ea4000c1e1d00 */
[----:B--2---:R-:W-:-:S06]  /*7190*/  DSETP.NEU.AND P0, PT, R6, RZ, PT ;  /* 0x000000ff0600722a */ /* 0x004fcc0003f0d000 */
[----:B------:R-:W-:Y:S01]  /*71a0*/  DSETP.NEU.OR P0, PT, R4, RZ, P0 ;  /* 0x000000ff0400722a */ /* 0x000fe2000070d400 */
[----:B------:R-:W-:-:S13]  /*71b0*/  BRA `(.L_x_26016) ;  /* 0x0000000800647947 */ /* 0x000fda0003800000 */
.L_x_26024:
        /* <DEDUP_REMOVED lines=27> */
.L_x_26027:
        /* <DEDUP_REMOVED lines=14> */
.L_x_26026:
[----:B------:R-:W2:Y:S02]  /*7450*/  LDG.E.U16 R0, desc[UR36][R2.64] ;  /* 0x0000002402007981 */ /* 0x000ea4000c1e1500 */
[----:B--2---:R-:W-:-:S05]  /*7460*/  IMAD.U32 R0, R0, 0x10000, RZ ;  /* 0x0001000000007824 */ /* 0x004fca00078e00ff */
[----:B------:R-:W-:Y:S01]  /*7470*/  FSETP.NEU.FTZ.AND P0, PT, R0, RZ, PT ;  /* 0x000000ff0000720b */ /* 0x000fe20003f1d000 */
[----:B------:R-:W-:-:S12]  /*7480*/  BRA `(.L_x_26016) ;  /* 0x0000000400b07947 */ /* 0x000fd80003800000 */
.L_x_26023:
        /* <DEDUP_REMOVED lines=11> */
.L_x_26030:
        /* <DEDUP_REMOVED lines=21> */
.L_x_26034:
[----:B------:R-:W-:Y:S05]  /*7690*/  BSYNC B1 ;  /* 0x0000000000017941 */ /* 0x000fea0003800000 */
.L_x_26033:
[----:B------:R-:W-:Y:S01]  /*76a0*/  LEA R3, R0, 0x3b800000, 0x17 ;  /* 0x3b80000000037811 */ /* 0x000fe200078eb8ff */
[----:B------:R-:W-:-:S05]  /*76b0*/  IMAD.SHL.U32 R0, R2, 0x100000, RZ ;  /* 0x0010000002007824 */ /* 0x000fca00078e00ff */
[----:B------:R-:W-:-:S07]  /*76c0*/  LOP3.LUT R0, R3, R0, R4, 0xfe, !PT ;  /* 0x0000000003007212 */ /* 0x000fce00078efe04 */
.L_x_26032:
[----:B------:R-:W-:Y:S05]  /*76d0*/  BSYNC B0 ;  /* 0x0000000000007941 */ /* 0x000fea0003800000 */
.L_x_26031:
[----:B------:R-:W-:Y:S01]  /*76e0*/  FSETP.NEU.FTZ.AND P0, PT, R0, RZ, PT ;  /* 0x000000ff0000720b */ /* 0x000fe20003f1d000 */
[----:B------:R-:W-:-:S12]  /*76f0*/  BRA `(.L_x_26016) ;  /* 0x0000000400147947 */ /* 0x000fd80003800000 */
.L_x_26029:
        /* <DEDUP_REMOVED lines=21> */
.L_x_26038:
[----:B------:R-:W-:Y:S05]  /*7850*/  BSYNC B1 ;  /* 0x0000000000017941 */ /* 0x000fea0003800000 */
.L_x_26037:
[----:B------:R-:W-:Y:S01]  /*7860*/  LEA R3, R0, 0x37800000, 0x17 ;  /* 0x3780000000037811 */ /* 0x000fe200078eb8ff */
[----:B------:R-:W-:-:S05]  /*7870*/  IMAD.SHL.U32 R0, R2, 0x200000, RZ ;  /* 0x0020000002007824 */ /* 0x000fca00078e00ff */
[----:B------:R-:W-:-:S07]  /*7880*/  LOP3.LUT R0, R3, R0, R4, 0xfe, !PT ;  /* 0x0000000003007212 */ /* 0x000fce00078efe04 */
.L_x_26036:
[----:B------:R-:W-:Y:S05]  /*7890*/  BSYNC B0 ;  /* 0x0000000000007941 */ /* 0x000fea0003800000 */
.L_x_26035:
[----:B------:R-:W-:Y:S01]  /*78a0*/  FSETP.NEU.FTZ.AND P0, PT, R0, RZ, PT ;  /* 0x000000ff0000720b */ /* 0x000fe20003f1d000 */
[----:B------:R-:W-:-:S12]  /*78b0*/  BRA `(.L_x_26016) ;  /* 0x0000000000a47947 */ /* 0x000fd80003800000 */
.L_x_26028:
        /* <DEDUP_REMOVED lines=14> */
.L_x_26042:
[----:B------:R-:W-:Y:S05]  /*79a0*/  BSYNC B0 ;  /* 0x0000000000007941 */ /* 0x000fea0003800000 */
.L_x_26041:
[----:B------:R-:W-:Y:S01]  /*79b0*/  FSETP.NEU.FTZ.AND P0, PT, R0, RZ, PT ;  /* 0x000000ff0000720b */ /* 0x000fe20003f1d000 */
[----:B------:R-:W-:-:S12]  /*79c0*/  BRA `(.L_x_26016) ;  /* 0x0000000000607947 */ /* 0x000fd80003800000 */
.L_x_26015:
        /* <DEDUP_REMOVED lines=16> */
.L_x_26043:
[----:B------:R-:W-:Y:S01]  /*7ad0*/  PLOP3.LUT P0, PT, PT, PT, PT, 0x8, 0x0 ;  /* 0x000000000000781c */ /* 0x000fe20003f0e170 */
[----:B------:R-:W-:-:S12]  /*7ae0*/  BRA `(.L_x_26016) ;  /* 0x0000000000187947 */ /* 0x000fd80003800000 */
.L_x_26040:
[----:B------:R-:W2:Y:S02]  /*7af0*/  LDG.E.64 R2, desc[UR36][R2.64] ;  /* 0x0000002402027981 */ /* 0x000ea4000c1e1b00 */
[----:B--2---:R-:W-:-:S04]  /*7b00*/  ISETP.NE.U32.AND P0, PT, R2, RZ, PT ;  /* 0x000000ff0200720c */ /* 0x004fc80003f05070 */
[----:B------:R-:W-:Y:S01]  /*7b10*/  ISETP.NE.AND.EX P0, PT, R3, RZ, PT, P0 ;  /* 0x000000ff0300720c */ /* 0x000fe20003f05300 */
[----:B------:R-:W-:-:S12]  /*7b20*/  BRA `(.L_x_26016) ;  /* 0x0000000000087947 */ /* 0x000fd80003800000 */
.L_x_26039:
[----:B------:R-:W2:Y:S02]  /*7b30*/  LDG.E R2, desc[UR36][R2.64] ;  /* 0x0000002402027981 */ /* 0x000ea4000c1e1900 */
[----:B--2---:R-:W-:-:S13]  /*7b40*/  ISETP.NE.AND P0, PT, R2, RZ, PT ;  /* 0x000000ff0200720c */ /* 0x004fda0003f05270 */
.L_x_26016:
        /* <DEDUP_REMOVED lines=17> */
.L_x_26047:
[----:B------:R0:W-:Y:S01]  /*7c60*/  STG.E.U8 desc[UR36][R16.64], R2 ;  /* 0x0000000210007986 */ /* 0x0001e2000c101124 */
[----:B------:R-:W-:Y:S05]  /*7c70*/  BRA `(.L_x_26049) ;  /* 0x0000000c00487947 */ /* 0x000fea0003800000 */
.L_x_26046:
        /* <DEDUP_REMOVED lines=9> */
.L_x_26051:
[----:B------:R3:W-:Y:S01]  /*7d10*/  STG.E desc[UR36][R16.64], R2 ;  /* 0x0000000210007986 */ /* 0x0007e2000c101924 */
[----:B------:R-:W-:Y:S05]  /*7d20*/  BRA `(.L_x_26049) ;  /* 0x0000000c001c7947 */ /* 0x000fea0003800000 */
.L_x_26050:
[----:B------:R2:W-:Y:S01]  /*7d30*/  STG.E.U16 desc[UR36][R16.64], R2 ;  /* 0x0000000210007986 */ /* 0x0005e2000c101524 */
[----:B------:R-:W-:Y:S05]  /*7d40*/  BRA `(.L_x_26049) ;  /* 0x0000000c00147947 */ /* 0x000fea0003800000 */
.L_x_26045:
        /* <DEDUP_REMOVED lines=9> */
.L_x_26053:
[----:B------:R-:W-:-:S04]  /*7de0*/  I2FP.F32.U32 R0, R2 ;  /* 0x0000000200007245 */ /* 0x000fc80000201000 */
[----:B------:R-:W-:-:S05]  /*7df0*/  F2FP.F16.F32.PACK_AB R0, RZ, R0 ;  /* 0x00000000ff00723e */ /* 0x000fca00000000ff */
[----:B------:R0:W-:Y:S01]  /*7e00*/  STG.E.U16 desc[UR36][R16.64], R0 ;  /* 0x0000000010007986 */ /* 0x0001e2000c101524 */
[----:B------:R-:W-:Y:S05]  /*7e10*/  BRA `(.L_x_26049) ;  /* 0x0000000800e07947 */ /* 0x000fea0003800000 */
.L_x_26052:
        /* <DEDUP_REMOVED lines=10> */
.L_x_26055:
[----:B------:R-:W-:-:S04]  /*7ec0*/  I2FP.F32.U32 R2, R2 ;  /* 0x0000000200027245 */ /* 0x000fc80000201000 */
[----:B------:R-:W-:-:S04]  /*7ed0*/  F2FP.F16.F32.PACK_AB R3, RZ, R2 ;  /* 0x00000002ff03723e */ /* 0x000fc800000000ff */
[----:B------:R-:W-:-:S05]  /*7ee0*/  PRMT R3, R3, 0x5410, RZ ;  /* 0x0000541003037816 */ /* 0x000fca00000000ff */
[----:B------:R0:W-:Y:S01]  /*7ef0*/  STG.E desc[UR36][R16.64], R3 ;  /* 0x0000000310007986 */ /* 0x0001e2000c101924 */
[----:B------:R-:W-:Y:S05]  /*7f00*/  BRA `(.L_x_26049) ;  /* 0x0000000800a47947 */ /* 0x000fea0003800000 */
.L_x_26054:
[----:B------:R-:W0:Y:S02]  /*7f10*/  I2F.F64.U32 R2, R2 ;  /* 0x0000000200027312 */ /* 0x000e240000201800 */
[----:B0-----:R0:W-:Y:S01]  /*7f20*/  STG.E.64 desc[UR36][R16.64], R2 ;  /* 0x0000000210007986 */ /* 0x0011e2000c101b24 */
[----:B------:R-:W-:Y:S05]  /*7f30*/  BRA `(.L_x_26049) ;  /* 0x0000000800987947 */ /* 0x000fea0003800000 */
.L_x_26044:
        /* <DEDUP_REMOVED lines=10> */
.L_x_26058:
[----:B------:R-:W0:Y:S01]  /*7fe0*/  I2F.F64.U32 R4, R2 ;  /* 0x0000000200047312 */ /* 0x000e220000201800 */
[----:B------:R-:W-:-:S05]  /*7ff0*/  CS2R R6, SRZ ;  /* 0x0000000000067805 */ /* 0x000fca000001ff00 */
[----:B0-----:R0:W-:Y:S01]  /*8000*/  STG.E.128 desc[UR36][R16.64], R4 ;  /* 0x0000000410007986 */ /* 0x0011e2000c101d24 */
[----:B------:R-:W-:Y:S05]  /*8010*/  BRA `(.L_x_26049) ;  /* 0x0000000800607947 */ /* 0x000fea0003800000 */
.L_x_26057:
        /* <DEDUP_REMOVED lines=21> */
.L_x_26062:
[----:B------:R-:W-:Y:S05]  /*8170*/  BSYNC B0 ;  /* 0x0000000000007941 */ /* 0x000fea0003800000 */
.L_x_26061:
[----:B------:R-:W-:-:S05]  /*8180*/  LOP3.LUT R3, R0, R3, RZ, 0xfc, !PT ;  /* 0x0000000300037212 */ /* 0x000fca00078efcff */
[----:B------:R0:W-:Y:S01]  /*8190*/  STG.E.U8 desc[UR36][R16.64], R3 ;  /* 0x0000000310007986 */ /* 0x0001e2000c101124 */
[----:B------:R-:W-:Y:S05]  /*81a0*/  BRA `(.L_x_26049) ;  /* 0x0000000400fc7947 */ /* 0x000fea0003800000 */
.L_x_26060:
        /* <DEDUP_REMOVED lines=13> */
.L_x_26064:
[----:B------:R-:W-:Y:S01]  /*8280*/  IMAD.MOV.U32 R0, RZ, RZ, 0x7f ;  /* 0x0000007fff007424 */ /* 0x000fe200078e00ff */
[----:B------:R-:W-:-:S04]  /*8290*/  ISETP.GT.U32.AND P0, PT, R2, 0x7f800000, PT ;  /* 0x7f8000000200780c */ /* 0x000fc80003f04070 */
[----:B------:R-:W-:-:S09]  /*82a0*/  SEL R0, R0, 0x7c, P0 ;  /* 0x0000007c00007807 */ /* 0x000fd20000000000 */
.L_x_26065:
[----:B------:R-:W-:Y:S05]  /*82b0*/  BSYNC B0 ;  /* 0x0000000000007941 */ /* 0x000fea0003800000 */
.L_x_26063:
[----:B------:R-:W-:-:S04]  /*82c0*/  LOP3.LUT R2, R3, 0x80000000, RZ, 0xc0, !PT ;  /* 0x8000000003027812 */ /* 0x000fc800078ec0ff */
[----:B------:R-:W-:-:S04]  /*82d0*/  SHF.R.U32.HI R3, RZ, 0x18, R2 ;  /* 0x00000018ff037819 */ /* 0x000fc80000011602 */
[----:B------:R-:W-:-:S05]  /*82e0*/  LOP3.LUT R3, R0, R3, RZ, 0xfc, !PT ;  /* 0x0000000300037212 */ /* 0x000fca00078efcff */
[----:B------:R0:W-:Y:S01]  /*82f0*/  STG.E.U8 desc[UR36][R16.64], R3 ;  /* 0x0000000310007986 */ /* 0x0001e2000c101124 */
[----:B------:R-:W-:Y:S05]  /*8300*/  BRA `(.L_x_26049) ;  /* 0x0000000400a47947 */ /* 0x000fea0003800000 */
.L_x_26059:
[----:B------:R-:W-:-:S04]  /*8310*/  I2FP.F32.U32 R0, R2 ;  /* 0x0000000200007245 */ /* 0x000fc80000201000 */
[----:B------:R-:W-:-:S05]  /*8320*/  F2FP.BF16.F32.PACK_AB R0, RZ, R0 ;  /* 0x00000000ff00723e */ /* 0x000fca00000010ff */
[----:B------:R0:W-:Y:S01]  /*8330*/  STG.E.U16 desc[UR36][R16.64], R0 ;  /* 0x0000000010007986 */ /* 0x0001e2000c101524 */
[----:B------:R-:W-:Y:S05]  /*8340*/  BRA `(.L_x_26049) ;  /* 0x0000000400947947 */ /* 0x000fea0003800000 */
.L_x_26056:
        /* <DEDUP_REMOVED lines=10> */
.L_x_26068:
        /* <DEDUP_REMOVED lines=17> */
.L_x_26071:
[----:B------:R-:W-:-:S04]  /*8500*/  LOP3.LUT R2, R3, 0x80000000, RZ, 0xc0, !PT ;  /* 0x8000000003027812 */ /* 0x000fc800078ec0ff */
[----:B------:R-:W-:-:S04]  /*8510*/  SHF.R.U32.HI R3, RZ, 0x18, R2 ;  /* 0x00000018ff037819 */ /* 0x000fc80000011602 */
[----:B------:R-:W-:-:S04]  /*8520*/  LOP3.LUT R0, R0, R3, RZ, 0xfc, !PT ;  /* 0x0000000300007212 */ /* 0x000fc800078efcff */
[----:B------:R-:W-:-:S07]  /*8530*/  PRMT R8, R0, 0x7610, R8 ;  /* 0x0000761000087816 */ /* 0x000fce0000000008 */
.L_x_26070:
[----:B------:R-:W-:Y:S05]  /*8540*/  BSYNC B0 ;  /* 0x0000000000007941 */ /* 0x000fea0003800000 */
.L_x_26069:
[----:B------:R0:W-:Y:S01]  /*8550*/  STG.E.U8 desc[UR36][R16.64], R8 ;  /* 0x0000000810007986 */ /* 0x0001e2000c101124 */
[----:B------:R-:W-:Y:S05]  /*8560*/  BRA `(.L_x_26049) ;  /* 0x00000004000c7947 */ /* 0x000fea0003800000 */
.L_x_26067:
        /* <DEDUP_REMOVED lines=17> */
.L_x_26074:
[----:B------:R-:W-:-:S04]  /*8680*/  LOP3.LUT R2, R3, 0x80000000, RZ, 0xc0, !PT ;  /* 0x8000000003027812 */ /* 0x000fc800078ec0ff */
[----:B------:R-:W-:-:S04]  /*8690*/  SHF.R.U32.HI R3, RZ, 0x18, R2 ;  /* 0x00000018ff037819 */ /* 0x000fc80000011602 */
[----:B------:R-:W-:-:S04]  /*86a0*/  LOP3.LUT R0, R0, R3, RZ, 0xfc, !PT ;  /* 0x0000000300007212 */ /* 0x000fc800078efcff */
[----:B------:R-:W-:-:S07]  /*86b0*/  PRMT R8, R0, 0x7610, R8 ;  /* 0x0000761000087816 */ /* 0x000fce0000000008 */
.L_x_26073:
[----:B------:R-:W-:Y:S05]  /*86c0*/  BSYNC B0 ;  /* 0x0000000000007941 */ /* 0x000fea0003800000 */
.L_x_26072:
[----:B------:R0:W-:Y:S01]  /*86d0*/  STG.E.U8 desc[UR36][R16.64], R8 ;  /* 0x0000000810007986 */ /* 0x0001e2000c101124 */
[----:B------:R-:W-:Y:S05]  /*86e0*/  BRA `(.L_x_26049) ;  /* 0x0000000000ac7947 */ /* 0x000fea0003800000 */
.L_x_26066:
        /* <DEDUP_REMOVED lines=22> */
.L_x_26048:
        /* <DEDUP_REMOVED lines=16> */
.L_x_26077:
[----:B------:R-:W-:Y:S05]  /*8950*/  BRA `(.L_x_26049) ;  /* 0x0000000000107947 */ /* 0x000fea0003800000 */
.L_x_26076:
[----:B------:R-:W-:-:S05]  /*8960*/  IMAD.MOV.U32 R3, RZ, RZ, RZ ;  /* 0x000000ffff037224 */ /* 0x000fca00078e00ff */
[----:B------:R0:W-:Y:S01]  /*8970*/  STG.E.64 desc[UR36][R16.64], R2 ;  /* 0x0000000210007986 */ /* 0x0001e2000c101b24 */
[----:B------:R-:W-:Y:S05]  /*8980*/  BRA `(.L_x_26049) ;  /* 0x0000000000047947 */ /* 0x000fea0003800000 */
.L_x_26075:
[----:B------:R0:W-:Y:S02]  /*8990*/  STG.E desc[UR36][R16.64], R2 ;  /* 0x0000000210007986 */ /* 0x0001e4000c101924 */
.L_x_26049:
[----:B------:R-:W-:-:S07]  /*89a0*/  VIADD R19, R19, 0x80 ;  /* 0x0000008013137836 */ /* 0x000fce0000000000 */
.L_x_25976:
[----:B------:R-:W-:Y:S05]  /*89b0*/  BSYNC B6 ;  /* 0x0000000000067941 */ /* 0x000fea0003800000 */
.L_x_25975:
        /* <DEDUP_REMOVED lines=358> */
.L_x_26080:
        /* <DEDUP_REMOVED lines=22> */
.L_x_26084:
[----:B------:R-:W2:Y:S02]  /*a180*/  LDG.E.U8 R2, desc[UR36][R2.64] ;  /* 0x0000002402027981 */ /* 0x000ea4000c1e1100 */
[----:B--2---:R-:W-:-:S04]  /*a190*/  ISETP.NE.AND P0, PT, R2, RZ, PT ;  /* 0x000000ff0200720c */ /* 0x004fc80003f05270 */
[----:B------:R-:W-:Y:S01]  /*a1a0*/  P2R R22, PR, RZ, 0x1 ;  /* 0x00000001ff167803 */ /* 0x000fe20000000000 */
[----:B------:R-:W-:Y:S08]  /*a1b0*/  BRA `(.L_x_26086) ;  /* 0x0000000c00c47947 */ /* 0x000ff00003800000 */
.L_x_26083:
        /* <DEDUP_REMOVED lines=11> */
.L_x_26088:
[----:B------:R-:W2:Y:S02]  /*a270*/  LDG.E R2, desc[UR36][R2.64] ;  /* 0x0000002402027981 */ /* 0x000ea4000c1e1900 */
[----:B--2---:R-:W-:-:S04]  /*a280*/  ISETP.NE.AND P0, PT, R2, RZ, PT ;  /* 0x000000ff0200720c */ /* 0x004fc80003f05270 */
[----:B------:R-:W-:Y:S01]  /*a290*/  P2R R22, PR, RZ, 0x1 ;  /* 0x00000001ff167803 */ /* 0x000fe20000000000 */
[----:B------:R-:W-:Y:S08]  /*a2a0*/  BRA `(.L_x_26086) ;  /* 0x0000000c00887947 */ /* 0x000ff00003800000 */
.L_x_26087:
[----:B------:R-:W2:Y:S02]  /*a2b0*/  LDG.E.U16 R2, desc[UR36][R2.64] ;  /* 0x0000002402027981 */ /* 0x000ea4000c1e1500 */
[----:B--2---:R-:W-:-:S04]  /*a2c0*/  ISETP.NE.AND P0, PT, R2, RZ, PT ;  /* 0x000000ff0200720c */ /* 0x004fc80003f05270 */
[----:B------:R-:W-:Y:S01]  /*a2d0*/  P2R R22, PR, RZ, 0x1 ;  /* 0x00000001ff167803 */ /* 0x000fe20000000000 */
[----:B------:R-:W-:Y:S08]  /*a2e0*/  BRA `(.L_x_26086) ;  /* 0x0000000c00787947 */ /* 0x000ff00003800000 */
.L_x_26082:
        /* <DEDUP_REMOVED lines=10> */
.L_x_26090:
[----:B------:R-:W2:Y:S02]  /*a390*/  LDG.E.U16 R0, desc[UR36][R2.64] ;  /* 0x0000002402007981 */ /* 0x000ea4000c1e1500 */
[----:B--2---:R-:W-:-:S05]  /*a3a0*/  HADD2.F32 R0, -RZ, R0.H0_H0 ;  /* 0x20000000ff007230 */ /* 0x004fca0000004100 */
[----:B------:R-:W-:-:S04]  /*a3b0*/  FSETP.NEU.FTZ.AND P0, PT, R0, RZ, PT ;  /* 0x000000ff0000720b */ /* 0x000fc80003f1d000 */
[----:B------:R-:W-:Y:S01]  /*a3c0*/  P2R R22, PR, RZ, 0x1 ;  /* 0x00000001ff167803 */ /* 0x000fe20000000000 */
[----:B------:R-:W-:Y:S08]  /*a3d0*/  BRA `(.L_x_26086) ;  /* 0x0000000c003c7947 */ /* 0x000ff00003800000 */
.L_x_26089:
        /* <DEDUP_REMOVED lines=12> */
.L_x_26092:
        /* <DEDUP_REMOVED lines=11> */
.L_x_26091:
[----:B------:R-:W2:Y:S02]  /*a550*/  LDG.E.64 R2, desc[UR36][R2.64] ;  /* 0x0000002402027981 */ /* 0x000ea4000c1e1b00 */
[----:B--2---:R-:W-:-:S06]  /*a560*/  DSETP.NEU.AND P0, PT, R2, RZ, PT ;  /* 0x000000ff0200722a */ /* 0x004fcc0003f0d000 */
[----:B------:R-:W-:Y:S01]  /*a570*/  P2R R22, PR, RZ, 0x1 ;  /* 0x00000001ff167803 */ /* 0x000fe20000000000 */
[----:B------:R-:W-:Y:S07]  /*a580*/  BRA `(.L_x_26086) ;  /* 0x0000000800d07947 */ /* 0x000fee0003800000 */
.L_x_26081:
        /* <DEDUP_REMOVED lines=12> */
.L_x_26095:
[----:B------:R-:W2:Y:S02]  /*a650*/  LDG.E.128 R4, desc[UR36][R2.64] ;  /* 0x0000002402047981 */ /* 0x000ea4000c1e1d00 */
[----:B--2---:R-:W-:-:S06]  /*a660*/  DSETP.NEU.AND P0, PT, R6, RZ, PT ;  /* 0x000000ff0600722a */ /* 0x004fcc0003f0d000 */
[----:B------:R-:W-:-:S06]  /*a670*/  DSETP.NEU.OR P0, PT, R4, RZ, P0 ;  /* 0x000000ff0400722a */ /* 0x000fcc000070d400 */
[----:B------:R-:W-:Y:S01]  /*a680*/  P2R R22, PR, RZ, 0x1 ;  /* 0x00000001ff167803 */ /* 0x000fe20000000000 */
[----:B------:R-:W-:Y:S07]  /*a690*/  BRA `(.L_x_26086) ;  /* 0x00000008008c7947 */ /* 0x000fee0003800000 */
.L_x_26094:
        /* <DEDUP_REMOVED lines=28> */
.L_x_26097:
        /* <DEDUP_REMOVED lines=15> */
.L_x_26096:
[----:B------:R-:W2:Y:S02]  /*a950*/  LDG.E.U16 R0, desc[UR36][R2.64] ;  /* 0x0000002402007981 */ /* 0x000ea4000c1e1500 */
[----:B--2---:R-:W-:-:S05]  /*a960*/  IMAD.U32 R0, R0, 0x10000, RZ ;  /* 0x0001000000007824 */ /* 0x004fca00078e00ff */
[----:B------:R-:W-:-:S04]  /*a970*/  FSETP.NEU.FTZ.AND P0, PT, R0, RZ, PT ;  /* 0x000000ff0000720b */ /* 0x000fc80003f1d000 */
[----:B------:R-:W-:Y:S01]  /*a980*/  P2R R22, PR, RZ, 0x1 ;  /* 0x00000001ff167803 */ /* 0x000fe20000000000 */
[----:B------:R-:W-:Y:S08]  /*a990*/  BRA `(.L_x_26086) ;  /* 0x0000000400cc7947 */ /* 0x000ff00003800000 */
.L_x_26093:
        /* <DEDUP_REMOVED lines=12> */
.L_x_26100:
        /* <DEDUP_REMOVED lines=21> */
.L_x_26104:
[----:B------:R-:W-:Y:S05]  /*abb0*/  BSYNC B1 ;  /* 0x0000000000017941 */ /* 0x000fea0003800000 */
.L_x_26103:
[----:B------:R-:W-:Y:S01]  /*abc0*/  LEA R3, R0, 0x3b800000, 0x17 ;  /* 0x3b80000000037811 */ /* 0x000fe200078eb8ff */
[----:B------:R-:W-:-:S05]  /*abd0*/  IMAD.SHL.U32 R0, R2, 0x100000, RZ ;  /* 0x0010000002007824 */ /* 0x000fca00078e00ff */
[----:B------:R-:W-:-:S07]  /*abe0*/  LOP3.LUT R0, R3, R0, R4, 0xfe, !PT ;  /* 0x0000000003007212 */ /* 0x000fce00078efe04 */
.L_x_26102:
[----:B------:R-:W-:Y:S05]  /*abf0*/  BSYNC B0 ;  /* 0x0000000000007941 */ /* 0x000fea0003800000 */
.L_x_26101:
[----:B------:R-:W-:-:S04]  /*ac00*/  FSETP.NEU.FTZ.AND P0, PT, R0, RZ, PT ;  /* 0x000000ff0000720b */ /* 0x000fc80003f1d000 */
[----:B------:R-:W-:Y:S01]  /*ac10*/  P2R R22, PR, RZ, 0x1 ;  /* 0x00000001ff167803 */ /* 0x000fe20000000000 */
[----:B------:R-:W-:Y:S08]  /*ac20*/  BRA `(.L_x_26086) ;  /* 0x0000000400287947 */ /* 0x000ff00003800000 */
.L_x_26099:
        /* <DEDUP_REMOVED lines=21> */
.L_x_26108:
[----:B------:R-:W-:Y:S05]  /*ad80*/  BSYNC B1 ;  /* 0x0000000000017941 */ /* 0x000fea0003800000 */
.L_x_26107:
[----:B------:R-:W-:Y:S01]  /*ad90*/  LEA R3, R0, 0x37800000, 0x17 ;  /* 0x3780000000037811 */ /* 0x000fe200078eb8ff */
[----:B------:R-:W-:-:S05]  /*ada0*/  IMAD.SHL.U32 R0, R2, 0x200000, RZ ;  /* 0x0020000002007824 */ /* 0x000fca00078e00ff */
[----:B------:R-:W-:-:S07]  /*adb0*/  LOP3.LUT R0, R3, R0, R4, 0xfe, !PT ;  /* 0x0000000003007212 */ /* 0x000fce00078efe04 */
.L_x_26106:
[----:B------:R-:W-:Y:S05]  /*adc0*/  BSYNC B0 ;  /* 0x0000000000007941 */ /* 0x000fea0003800000 */
.L_x_26105:
[----:B------:R-:W-:-:S04]  /*add0*/  FSETP.NEU.FTZ.AND P0, PT, R0, RZ, PT ;  /* 0x000000ff0000720b */ /* 0x000fc80003f1d000 */
[----:B------:R-:W-:Y:S01]  /*ade0*/  P2R R22, PR, RZ, 0x1 ;  /* 0x00000001ff167803 */ /* 0x000fe20000000000 */
[----:B------:R-:W-:Y:S08]  /*adf0*/  BRA `(.L_x_26086) ;  /* 0x0000000000b47947 */ /* 0x000ff00003800000 */
.L_x_26098:
        /* <DEDUP_REMOVED lines=14> */
.L_x_26112:
[----:B------:R-:W-:Y:S05]  /*aee0*/  BSYNC B0 ;  /* 0x0000000000007941 */ /* 0x000fea0003800000 */
.L_x_26111:
[----:B------:R-:W-:-:S04]  /*aef0*/  FSETP.NEU.FTZ.AND P0, PT, R0, RZ, PT ;  /* 0x000000ff0000720b */ /* 0x000fc80003f1d000 */
[----:B------:R-:W-:Y:S01]  /*af00*/  P2R R22, PR, RZ, 0x1 ;  /* 0x00000001ff167803 */ /* 0x000fe20000000000 */
[----:B------:R-:W-:Y:S08]  /*af10*/  BRA `(.L_x_26086) ;  /* 0x00000000006c7947 */ /* 0x000ff00003800000 */
.L_x_26085:
        /* <DEDUP_REMOVED lines=16> */
.L_x_26113:
[----:B------:R-:W-:-:S04]  /*b020*/  PLOP3.LUT P0, PT, PT, PT, PT, 0x8, 0x0 ;  /* 0x000000000000781c */ /* 0x000fc80003f0e170 */
[----:B------:R-:W-:Y:S01]  /*b030*/  P2R R22, PR, RZ, 0x1 ;  /* 0x00000001ff167803 */ /* 0x000fe20000000000 */
[----:B------:R-:W-:Y:S08]  /*b040*/  BRA `(.L_x_26086) ;  /* 0x0000000000207947 */ /* 0x000ff00003800000 */
.L_x_26110:
[----:B------:R-:W2:Y:S02]  /*b050*/  LDG.E.64 R2, desc[UR36][R2.64] ;  /* 0x0000002402027981 */ /* 0x000ea4000c1e1b00 */
[----:B--2---:R-:W-:-:S04]  /*b060*/  ISETP.NE.U32.AND P0, PT, R2, RZ, PT ;  /* 0x000000ff0200720c */ /* 0x004fc80003f05070 */
[----:B------:R-:W-:-:S04]  /*b070*/  ISETP.NE.AND.EX P0, PT, R3, RZ, PT, P0 ;  /* 0x000000ff0300720c */ /* 0x000fc80003f05300 */
[----:B------:R-:W-:Y:S01]  /*b080*/  P2R R22, PR, RZ, 0x1 ;  /* 0x00000001ff167803 */ /* 0x000fe20000000000 */
[----:B------:R-:W-:Y:S08]  /*b090*/  BRA `(.L_x_26086) ;  /* 0x00000000000c7947 */ /* 0x000ff00003800000 */
.L_x_26109:
[----:B------:R-:W2:Y:S02]  /*b0a0*/  LDG.E R2, desc[UR36][R2.64] ;  /* 0x0000002402027981 */ /* 0x000ea4000c1e1900 */
[----:B--2---:R-:W-:-:S04]  /*b0b0*/  ISETP.NE.AND P0, PT, R2, RZ, PT ;  /* 0x000000ff0200720c */ /* 0x004fc80003f05270 */
[----:B------:R-:W-:-:S09]  /*b0c0*/  P2R R22, PR, RZ, 0x1 ;  /* 0x00000001ff167803 */ /* 0x000fd20000000000 */
.L_x_26086:
        /* <DEDUP_REMOVED lines=18> */
.L_x_26117:
[----:B------:R-:W2:Y:S02]  /*b1f0*/  LDG.E.U8 R2, desc[UR36][R2.64] ;  /* 0x0000002402027981 */ /* 0x000ea4000c1e1100 */
[----:B--2---:R-:W-:Y:S01]  /*b200*/  ISETP.NE.AND P0, PT, R2, RZ, PT ;  /* 0x000000ff0200720c */ /* 0x004fe20003f05270 */
[----:B------:R-:W-:-:S12]  /*b210*/  BRA `(.L_x_26119) ;  /* 0x0000000c00747947 */ /* 0x000fd80003800000 */
.L_x_26116:
        /* <DEDUP_REMOVED lines=10> */
.L_x_26121:
[----:B------:R-:W2:Y:S02]  /*b2c0*/  LDG.E R2, desc[UR36][R2.64] ;  /* 0x0000002402027981 */ /* 0x000ea4000c1e1900 */
[----:B--2---:R-:W-:Y:S01]  /*b2d0*/  ISETP.NE.AND P0, PT, R2, RZ, PT ;  /* 0x000000ff0200720c */ /* 0x004fe20003f05270 */
[----:B------:R-:W-:-:S12]  /*b2e0*/  BRA `(.L_x_26119) ;  /* 0x0000000c00407947 */ /* 0x000fd80003800000 */
.L_x_26120:
[----:B------:R-:W2:Y:S02]  /*b2f0*/  LDG.E.U16 R2, desc[UR36][R2.64] ;  /* 0x0000002402027981 */ /* 0x000ea4000c1e1500 */
[----:B--2---:R-:W-:Y:S01]  /*b300*/  ISETP.NE.AND P0, PT, R2, RZ, PT ;  /* 0x000000ff0200720c */ /* 0x004fe20003f05270 */
[----:B------:R-:W-:-:S12]  /*b310*/  BRA `(.L_x_26119) ;  /* 0x0000000c00347947 */ /* 0x000fd80003800000 */
.L_x_26115:
        /* <DEDUP_REMOVED lines=9> */
.L_x_26123:
[----:B------:R-:W2:Y:S02]  /*b3b0*/  LDG.E.U16 R0, desc[UR36][R2.64] ;  /* 0x0000002402007981 */ /* 0x000ea4000c1e1500 */
[----:B--2---:R-:W-:-:S05]  /*b3c0*/  HADD2.F32 R0, -RZ, R0.H0_H0 ;  /* 0x20000000ff007230 */ /* 0x004fca0000004100 */
[----:B------:R-:W-:Y:S01]  /*b3d0*/  FSETP.NEU.FTZ.AND P0, PT, R0, RZ, PT ;  /* 0x000000ff0000720b */ /* 0x000fe20003f1d000 */
[----:B------:R-:W-:-:S12]  /*b3e0*/  BRA `(.L_x_26119) ;  /* 0x0000000c00007947 */ /* 0x000fd80003800000 */
.L_x_26122:
        /* <DEDUP_REMOVED lines=11> */
.L_x_26125:
        /* <DEDUP_REMOVED lines=10> */
.L_x_26124:
[----:B------:R-:W2:Y:S02]  /*b540*/  LDG.E.64 R2, desc[UR36][R2.64] ;  /* 0x0000002402027981 */ /* 0x000ea4000c1e1b00 */
[----:B--2---:R-:W-:Y:S01]  /*b550*/  DSETP.NEU.AND P0, PT, R2, RZ, PT ;  /* 0x000000ff0200722a */ /* 0x004fe20003f0d000 */
[----:B------:R-:W-:-:S13]  /*b560*/  BRA `(.L_x_26119) ;  /* 0x0000000800a07947 */ /* 0x000fda0003800000 */
.L_x_26114:
        /* <DEDUP_REMOVED lines=11> */
.L_x_26128:
[----:B------:R-:W2:Y:S02]  /*b620*/  LDG.E.128 R4, desc[UR36][R2.64] ;  /* 0x0000002402047981 */ /* 0x000ea4000c1e1d00 */
[----:B--2---:R-:W-:-:S06]  /*b630*/  DSETP.NEU.AND P0, PT, R6, RZ, PT ;  /* 0x000000ff0600722a */ /* 0x004fcc0003f0d000 */
[----:B------:R-:W-:Y:S01]  /*b640*/  DSETP.NEU.OR P0, PT, R4, RZ, P0 ;  /* 0x000000ff0400722a */ /* 0x000fe2000070d400 */
[----:B------:R-:W-:-:S13]  /*b650*/  BRA `(.L_x_26119) ;  /* 0x0000000800647947 */ /* 0x000fda0003800000 */
.L_x_26127:
        /* <DEDUP_REMOVED lines=27> */
.L_x_26130:
        /* <DEDUP_REMOVED lines=14> */
.L_x_26129:
[----:B------:R-:W2:Y:S02]  /*b8f0*/  LDG.E.U16 R0, desc[UR36][R2.64] ;  /* 0x0000002402007981 */ /* 0x000ea4000c1e1500 */
[----:B--2---:R-:W-:-:S05]  /*b900*/  IMAD.U32 R0, R0, 0x10000, RZ ;  /* 0x0001000000007824 */ /* 0x004fca00078e00ff */
[----:B------:R-:W-:Y:S01]  /*b910*/  FSETP.NEU.FTZ.AND P0, PT, R0, RZ, PT ;  /* 0x000000ff0000720b */ /* 0x000fe20003f1d000 */
[----:B------:R-:W-:-:S12]  /*b920*/  BRA `(.L_x_26119) ;  /* 0x0000000400b07947 */ /* 0x000fd80003800000 */
.L_x_26126:
        /* <DEDUP_REMOVED lines=11> */
.L_x_26133:
        /* <DEDUP_REMOVED lines=21> */
.L_x_26137:
[----:B------:R-:W-:Y:S05]  /*bb30*/  BSYNC B1 ;  /* 0x0000000000017941 */ /* 0x000fea0003800000 */
.L_x_26136:
[----:B------:R-:W-:Y:S01]  /*bb40*/  LEA R3, R0, 0x3b800000, 0x17 ;  /* 0x3b80000000037811 */ /* 0x000fe200078eb8ff */
[----:B------:R-:W-:-:S05]  /*bb50*/  IMAD.SHL.U32 R0, R2, 0x100000, RZ ;  /* 0x0010000002007824 */ /* 0x000fca00078e00ff */
[----:B------:R-:W-:-:S07]  /*bb60*/  LOP3.LUT R0, R3, R0, R4, 0xfe, !PT ;  /* 0x0000000003007212 */ /* 0x000fce00078efe04 */
.L_x_26135:
[----:B------:R-:W-:Y:S05]  /*bb70*/  BSYNC B0 ;  /* 0x0000000000007941 */ /* 0x000fea0003800000 */
.L_x_26134:
[----:B------:R-:W-:Y:S01]  /*bb80*/  FSETP.NEU.FTZ.AND P0, PT, R0, RZ, PT ;  /* 0x000000ff0000720b */ /* 0x000fe20003f1d000 */
[----:B------:R-:W-:-:S12]  /*bb90*/  BRA `(.L_x_26119) ;  /* 0x0000000400147947 */ /* 0x000fd80003800000 */
.L_x_26132:
        /* <DEDUP_REMOVED lines=21> */
.L_x_26141:
[----:B------:R-:W-:Y:S05]  /*bcf0*/  BSYNC B1 ;  /* 0x0000000000017941 */ /* 0x000fea0003800000 */
.L_x_26140:
[----:B------:R-:W-:Y:S01]  /*bd00*/  LEA R3, R0, 0x37800000, 0x17 ;  /* 0x3780000000037811 */ /* 0x000fe200078eb8ff */
[----:B------:R-:W-:-:S05]  /*bd10*/  IMAD.SHL.U32 R0, R2, 0x200000, RZ ;  /* 0x0020000002007824 */ /* 0x000fca00078e00ff */
[----:B------:R-:W-:-:S07]  /*bd20*/  LOP3.LUT R0, R3, R0, R4, 0xfe, !PT ;  /* 0x0000000003007212 */ /* 0x000fce00078efe04 */
.L_x_26139:
[----:B------:R-:W-:Y:S05]  /*bd30*/  BSYNC B0 ;  /* 0x0000000000007941 */ /* 0x000fea0003800000 */
.L_x_26138:
[----:B------:R-:W-:Y:S01]  /*bd40*/  FSETP.NEU.FTZ.AND P0, PT, R0, RZ, PT ;  /* 0x000000ff0000720b */ /* 0x000fe20003f1d000 */
[----:B------:R-:W-:-:S12]  /*bd50*/  BRA `(.L_x_26119) ;  /* 0x0000000000a47947 */ /* 0x000fd80003800000 */
.L_x_26131:
        /* <DEDUP_REMOVED lines=14> */
.L_x_26145:
[----:B------:R-:W-:Y:S05]  /*be40*/  BSYNC B0 ;  /* 0x0000000000007941 */ /* 0x000fea0003800000 */
.L_x_26144:
[----:B------:R-:W-:Y:S01]  /*be50*/  FSETP.NEU.FTZ.AND P0, PT, R0, RZ, PT ;  /* 0x000000ff0000720b */ /* 0x000fe20003f1d000 */
[----:B------:R-:W-:-:S12]  /*be60*/  BRA `(.L_x_26119) ;  /* 0x0000000000607947 */ /* 0x000fd80003800000 */
.L_x_26118:
        /* <DEDUP_REMOVED lines=16> */
.L_x_26146:
[----:B------:R-:W-:Y:S01]  /*bf70*/  PLOP3.LUT P0, PT, PT, PT, PT, 0x8, 0x0 ;  /* 0x000000000000781c */ /* 0x000fe20003f0e170 */
[----:B------:R-:W-:-:S12]  /*bf80*/  BRA `(.L_x_26119) ;  /* 0x0000000000187947 */ /* 0x000fd80003800000 */
.L_x_26143:
[----:B------:R-:W2:Y:S02]  /*bf90*/  LDG.E.64 R2, desc[UR36][R2.64] ;  /* 0x0000002402027981 */ /* 0x000ea4000c1e1b00 */
[----:B--2---:R-:W-:-:S04]  /*bfa0*/  ISETP.NE.U32.AND P0, PT, R2, RZ, PT ;  /* 0x000000ff0200720c */ /* 0x004fc80003f05070 */
[----:B------:R-:W-:Y:S01]  /*bfb0*/  ISETP.NE.AND.EX P0, PT, R3, RZ, PT, P0 ;  /* 0x000000ff0300720c */ /* 0x000fe20003f05300 */
[----:B------:R-:W-:-:S12]  /*bfc0*/  BRA `(.L_x_26119) ;  /* 0x0000000000087947 */ /* 0x000fd80003800000 */
.L_x_26142:
[----:B------:R-:W2:Y:S02]  /*bfd0*/  LDG.E R2, desc[UR36][R2.64] ;  /* 0x0000002402027981 */ /* 0x000ea4000c1e1900 */
[----:B--2---:R-:W-:-:S13]  /*bfe0*/  ISETP.NE.AND P0, PT, R2, RZ, PT ;  /* 0x000000ff0200720c */ /* 0x004fda0003f05270 */
.L_x_26119:
        /* <DEDUP_REMOVED lines=17> */
.L_x_26150:
[----:B------:R0:W-:Y:S01]  /*c100*/  STG.E.U8 desc[UR36][R16.64], R2 ;  /* 0x0000000210007986 */ /* 0x0001e2000c101124 */
[----:B------:R-:W-:Y:S05]  /*c110*/  BRA `(.L_x_26152) ;  /* 0x0000000c00487947 */ /* 0x000fea0003800000 */
.L_x_26149:
        /* <DEDUP_REMOVED lines=9> */
.L_x_26154:
[----:B------:R0:W-:Y:S01]  /*c1b0*/  STG.E desc[UR36][R16.64], R2 ;  /* 0x0000000210007986 */ /* 0x0001e2000c101924 */
[----:B------:R-:W-:Y:S05]  /*c1c0*/  BRA `(.L_x_26152) ;  /* 0x0000000c001c7947 */ /* 0x000fea0003800000 */
.L_x_26153:
[----:B------:R0:W-:Y:S01]  /*c1d0*/  STG.E.U16 desc[UR36][R16.64], R2 ;  /* 0x0000000210007986 */ /* 0x0001e2000c101524 */
[----:B------:R-:W-:Y:S05]  /*c1e0*/  BRA `(.L_x_26152) ;  /* 0x0000000c00147947 */ /* 0x000fea0003800000 */
.L_x_26148:
        /* <DEDUP_REMOVED lines=9> */
.L_x_26156:
[----:B------:R-:W-:-:S04]  /*c280*/  I2FP.F32.U32 R0, R2 ;  /* 0x0000000200007245 */ /* 0x000fc80000201000 */
[----:B------:R-:W-:-:S05]  /*c290*/  F2FP.F16.F32.PACK_AB R0, RZ, R0 ;  /* 0x00000000ff00723e */ /* 0x000fca00000000ff */
[----:B------:R0:W-:Y:S01]  /*c2a0*/  STG.E.U16 desc[UR36][R16.64], R0 ;  /* 0x0000000010007986 */ /* 0x0001e2000c101524 */
[----:B------:R-:W-:Y:S05]  /*c2b0*/  BRA `(.L_x_26152) ;  /* 0x0000000800e07947 */ /* 0x000fea0003800000 */
.L_x_26155:
        /* <DEDUP_REMOVED lines=10> */
.L_x_26158:
[----:B------:R-:W-:-:S04]  /*c360*/  I2FP.F32.U32 R2, R2 ;  /* 0x0000000200027245 */ /* 0x000fc80000201000 */
[----:B------:R-:W-:-:S04]  /*c370*/  F2FP.F16.F32.PACK_AB R3, RZ, R2 ;  /* 0x00000002ff03723e */ /* 0x000fc800000000ff */
[----:B------:R-:W-:-:S05]  /*c380*/  PRMT R3, R3, 0x5410, RZ ;  /* 0x0000541003037816 */ /* 0x000fca00000000ff */
[----:B------:R0:W-:Y:S01]  /*c390*/  STG.E desc[UR36][R16.64], R3 ;  /* 0x0000000310007986 */ /* 0x0001e2000c101924 */
[----:B------:R-:W-:Y:S05]  /*c3a0*/  BRA `(.L_x_26152) ;  /* 0x0000000800a47947 */ /* 0x000fea0003800000 */
.L_x_26157:
[----:B------:R-:W0:Y:S02]  /*c3b0*/  I2F.F64.U32 R2, R2 ;  /* 0x0000000200027312 */ /* 0x000e240000201800 */
[----:B0-----:R0:W-:Y:S01]  /*c3c0*/  STG.E.64 desc[UR36][R16.64], R2 ;  /* 0x0000000210007986 */ /* 0x0011e2000c101b24 */
[----:B------:R-:W-:Y:S05]  /*c3d0*/  BRA `(.L_x_26152) ;  /* 0x0000000800987947 */ /* 0x000fea0003800000 */
.L_x_26147:
        /* <DEDUP_REMOVED lines=10> */
.L_x_26161:
[----:B------:R-:W0:Y:S01]  /*c480*/  I2F.F64.U32 R4, R2 ;  /* 0x0000000200047312 */ /* 0x000e220000201800 */
[----:B------:R-:W-:-:S05]  /*c490*/  CS2R R6, SRZ ;  /* 0x0000000000067805 */ /* 0x000fca000001ff00 */
[----:B0-----:R0:W-:Y:S01]  /*c4a0*/  STG.E.128 desc[UR36][R16.64], R4 ;  /* 0x0000000410007986 */ /* 0x0011e2000c101d24 */
[----:B------:R-:W-:Y:S05]  /*c4b0*/  BRA `(.L_x_26152) ;  /* 0x0000000800607947 */ /* 0x000fea0003800000 */
.L_x_26160:
        /* <DEDUP_REMOVED lines=21> */
.L_x_26165:
[----:B------:R-:W-:Y:S05]  /*c610*/  BSYNC B0 ;  /* 0x0000000000007941 */ /* 0x000fea0003800000 */
.L_x_26164:
[----:B------:R-:W-:-:S05]  /*c620*/  LOP3.LUT R3, R0, R3, RZ, 0xfc, !PT ;  /* 0x0000000300037212 */ /* 0x000fca00078efcff */
[----:B------:R0:W-:Y:S01]  /*c630*/  STG.E.U8 desc[UR36][R16.64], R3 ;  /* 0x0000000310007986 */ /* 0x0001e2000c101124 */
[----:B------:R-:W-:Y:S05]  /*c640*/  BRA `(.L_x_26152) ;  /* 0x0000000400fc7947 */ /* 0x000fea0003800000 */
.L_x_26163:
        /* <DEDUP_REMOVED lines=13> */
.L_x_26167:
[----:B------:R-:W-:Y:S01]  /*c720*/  IMAD.MOV.U32 R0, RZ, RZ, 0x7f ;  /* 0x0000007fff007424 */ /* 0x000fe200078e00ff */
[----:B------:R-:W-:-:S04]  /*c730*/  ISETP.GT.U32.AND P0, PT, R2, 0x7f800000, PT ;  /* 0x7f8000000200780c */ /* 0x000fc80003f04070 */
[----:B------:R-:W-:-:S09]  /*c740*/  SEL R0, R0, 0x7c, P0 ;  /* 0x0000007c00007807 */ /* 0x000fd20000000000 */
.L_x_26168:
[----:B------:R-:W-:Y:S05]  /*c750*/  BSYNC B0 ;  /* 0x0000000000007941 */ /* 0x000fea0003800000 */
.L_x_26166:
[----:B------:R-:W-:-:S04]  /*c760*/  LOP3.LUT R2, R3, 0x80000000, RZ, 0xc0, !PT ;  /* 0x8000000003027812 */ /* 0x000fc800078ec0ff */
[----:B------:R-:W-:-:S04]  /*c770*/  SHF.R.U32.HI R3, RZ, 0x18, R2 ;  /* 0x00000018ff037819 */ /* 0x000fc80000011602 */
[----:B------:R-:W-:-:S05]  /*c780*/  LOP3.LUT R3, R0, R3, RZ, 0xfc, !PT ;  /* 0x0000000300037212 */ /* 0x000fca00078efcff */
[----:B------:R0:W-:Y:S01]  /*c790*/  STG.E.U8 desc[UR36][R16.64], R3 ;  /* 0x0000000310007986 */ /* 0x0001e2000c101124 */
[----:B------:R-:W-:Y:S05]  /*c7a0*/  BRA `(.L_x_26152) ;  /* 0x0000000400a47947 */ /* 0x000fea0003800000 */
.L_x_26162:
[----:B------:R-:W-:-:S04]  /*c7b0*/  I2FP.F32.U32 R0, R2 ;  /* 0x0000000200007245 */ /* 0x000fc80000201000 */
[----:B------:R-:W-:-:S05]  /*c7c0*/  F2FP.BF16.F32.PACK_AB R0, RZ, R0 ;  /* 0x00000000ff00723e */ /* 0x000fca00000010ff */
[----:B------:R0:W-:Y:S01]  /*c7d0*/  STG.E.U16 desc[UR36][R16.64], R0 ;  /* 0x0000000010007986 */ /* 0x0001e2000c101524 */
[----:B------:R-:W-:Y:S05]  /*c7e0*/  BRA `(.L_x_26152) ;  /* 0x0000000400947947 */ /* 0x000fea0003800000 */
.L_x_26159:
        /* <DEDUP_REMOVED lines=10> */
.L_x_26171:
        /* <DEDUP_REMOVED lines=17> */
.L_x_26174:
[----:B------:R-:W-:-:S04]  /*c9a0*/  LOP3.LUT R2, R3, 0x80000000, RZ, 0xc0, !PT ;  /* 0x8000000003027812 */ /* 0x000fc800078ec0ff */
[----:B------:R-:W-:-:S04]  /*c9b0*/  SHF.R.U32.HI R3, RZ, 0x18, R2 ;  /* 0x00000018ff037819 */ /* 0x000fc80000011602 */
[----:B------:R-:W-:-:S04]  /*c9c0*/  LOP3.LUT R0, R0, R3, RZ, 0xfc, !PT ;  /* 0x0000000300007212 */ /* 0x000fc800078efcff */
[----:B------:R-:W-:-:S07]  /*c9d0*/  PRMT R8, R0, 0x7610, R8 ;  /* 0x0000761000087816 */ /* 0x000fce0000000008 */
.L_x_26173:
[----:B------:R-:W-:Y:S05]  /*c9e0*/  BSYNC B0 ;  /* 0x0000000000007941 */ /* 0x000fea0003800000 */
.L_x_26172:
[----:B------:R3:W-:Y:S01]  /*c9f0*/  STG.E.U8 desc[UR36][R16.64], R8 ;  /* 0x0000000810007986 */ /* 0x0007e2000c101124 */
[----:B------:R-:W-:Y:S05]  /*ca00*/  BRA `(.L_x_26152) ;  /* 0x00000004000c7947 */ /* 0x000fea0003800000 */
.L_x_26170:
        /* <DEDUP_REMOVED lines=17> */
.L_x_26177:
[----:B------:R-:W-:-:S04]  /*cb20*/  LOP3.LUT R2, R3, 0x80000000, RZ, 0xc0, !PT ;  /* 0x8000000003027812 */ /* 0x000fc800078ec0ff */
[----:B------:R-:W-:-:S04]  /*cb30*/  SHF.R.U32.HI R3, RZ, 0x18, R2 ;  /* 0x00000018ff037819 */ /* 0x000fc80000011602 */
[----:B------:R-:W-:-:S04]  /*cb40*/  LOP3.LUT R0, R0, R3, RZ, 0xfc, !PT ;  /* 0x0000000300007212 */ /* 0x000fc800078efcff */
[----:B------:R-:W-:-:S07]  /*cb50*/  PRMT R8, R0, 0x7610, R8 ;  /* 0x0000761000087816 */ /* 0x000fce0000000008 */
.L_x_26176:
[----:B------:R-:W-:Y:S05]  /*cb60*/  BSYNC B0 ;  /* 0x0000000000007941 */ /* 0x000fea0003800000 */
.L_x_26175:
[----:B------:R0:W-:Y:S01]  /*cb70*/  STG.E.U8 desc[UR36][R16.64], R8 ;  /* 0x0000000810007986 */ /* 0x0001e2000c101124 */
[----:B------:R-:W-:Y:S05]  /*cb80*/  BRA `(.L_x_26152) ;  /* 0x0000000000ac7947 */ /* 0x000fea0003800000 */
.L_x_26169:
        /* <DEDUP_REMOVED lines=22> */
.L_x_26151:
        /* <DEDUP_REMOVED lines=16> */
.L_x_26180:
[----:B------:R-:W-:Y:S05]  /*cdf0*/  BRA `(.L_x_26152) ;  /* 0x0000000000107947 */ /* 0x000fea0003800000 */
.L_x_26179:
[----:B------:R-:W-:-:S05]  /*ce00*/  IMAD.MOV.U32 R3, RZ, RZ, RZ ;  /* 0x000000ffff037224 */ /* 0x000fca00078e00ff */
[----:B------:R1:W-:Y:S01]  /*ce10*/  STG.E.64 desc[UR36][R16.64], R2 ;  /* 0x0000000210007986 */ /* 0x0003e2000c101b24 */
[----:B------:R-:W-:Y:S05]  /*ce20*/  BRA `(.L_x_26152) ;  /* 0x0000000000047947 */ /* 0x000fea0003800000 */
.L_x_26178:
[----:B------:R0:W-:Y:S02]  /*ce30*/  STG.E desc[UR36][R16.64], R2 ;  /* 0x0000000210007986 */ /* 0x0001e4000c101924 */
.L_x_26152:
[----:B------:R-:W-:-:S07]  /*ce40*/  VIADD R19, R19, 0x80 ;  /* 0x0000008013137836 */ /* 0x000fce0000000000 */
.L_x_26079:
[----:B------:R-:W-:Y:S05]  /*ce50*/  BSYNC B6 ;  /* 0x0000000000067941 */ /* 0x000fea0003800000 */
.L_x_26078:
        /* <DEDUP_REMOVED lines=357> */
.L_x_26181:
        /* <DEDUP_REMOVED lines=22> */
.L_x_26185:
[----:B------:R-:W2:Y:S02]  /*e610*/  LDG.E.U8 R2, desc[UR36][R2.64] ;  /* 0x0000002402027981 */ /* 0x000ea4000c1e1100 */
[----:B--2---:R-:W-:-:S04]  /*e620*/  ISETP.NE.AND P0, PT, R2, RZ, PT ;  /* 0x000000ff0200720c */ /* 0x004fc80003f05270 */
[----:B------:R-:W-:Y:S01]  /*e630*/  P2R R19, PR, RZ, 0x1 ;  /* 0x00000001ff137803 */ /* 0x000fe20000000000 */
[----:B------:R-:W-:Y:S08]  /*e640*/  BRA `(.L_x_26187) ;  /* 0x0000000c00c47947 */ /* 0x000ff00003800000 */
.L_x_26184:
        /* <DEDUP_REMOVED lines=11> */
.L_x_26189:
[----:B------:R-:W2:Y:S02]  /*e700*/  LDG.E R2, desc[UR36][R2.64] ;  /* 0x0000002402027981 */ /* 0x000ea4000c1e1900 */
[----:B--2---:R-:W-:-:S04]  /*e710*/  ISETP.NE.AND P0, PT, R2, RZ, PT ;  /* 0x000000ff0200720c */ /* 0x004fc80003f05270 */
[----:B------:R-:W-:Y:S01]  /*e720*/  P2R R19, PR, RZ, 0x1 ;  /* 0x00000001ff137803 */ /* 0x000fe20000000000 */
[----:B------:R-:W-:Y:S08]  /*e730*/  BRA `(.L_x_26187) ;  /* 0x0000000c00887947 */ /* 0x000ff00003800000 */
.L_x_26188:
[----:B------:R-:W2:Y:S02]  /*e740*/  LDG.E.U16 R2, desc[UR36][R2.64] ;  /* 0x0000002402027981 */ /* 0x000ea4000c1e1500 */
[----:B--2---:R-:W-:-:S04]  /*e750*/  ISETP.NE.AND P0, PT, R2, RZ, PT ;  /* 0x000000ff0200720c */ /* 0x004fc80003f05270 */
[----:B------:R-:W-:Y:S01]  /*e760*/  P2R R19, PR, RZ, 0x1 ;  /* 0x00000001ff137803 */ /* 0x000fe20000000000 */
[----:B------:R-:W-:Y:S08]  /*e770*/  BRA `(.L_x_26187) ;  /* 0x0000000c00787947 */ /* 0x000ff00003800000 */
.L_x_26183:
        /* <DEDUP_REMOVED lines=10> */
.L_x_26191:
[----:B------:R-:W2:Y:S02]  /*e820*/  LDG.E.U16 R0, desc[UR36][R2.64] ;  /* 0x0000002402007981 */ /* 0x000ea4000c1e1500 */
[----:B--2---:R-:W-:-:S05]  /*e830*/  HADD2.F32 R0, -RZ, R0.H0_H0 ;  /* 0x20000000ff007230 */ /* 0x004fca0000004100 */
[----:B------:R-:W-:-:S04]  /*e840*/  FSETP.NEU.FTZ.AND P0, PT, R0, RZ, PT ;  /* 0x000000ff0000720b */ /* 0x000fc80003f1d000 */
[----:B------:R-:W-:Y:S01]  /*e850*/  P2R R19, PR, RZ, 0x1 ;  /* 0x00000001ff137803 */ /* 0x000fe20000000000 */
[----:B------:R-:W-:Y:S08]  /*e860*/  BRA `(.L_x_26187) ;  /* 0x0000000c003c7947 */ /* 0x000ff00003800000 */
.L_x_26190:
        /* <DEDUP_REMOVED lines=12> */
.L_x_26193:
        /* <DEDUP_REMOVED lines=11> */
.L_x_26192:
[----:B------:R-:W2:Y:S02]  /*e9e0*/  LDG.E.64 R2, desc[UR36][R2.64] ;  /* 0x0000002402027981 */ /* 0x000ea4000c1e1b00 */
[----:B--2---:R-:W-:-:S06]  /*e9f0*/  DSETP.NEU.AND P0, PT, R2, RZ, PT ;  /* 0x000000ff0200722a */ /* 0x004fcc0003f0d000 */
[----:B------:R-:W-:Y:S01]  /*ea00*/  P2R R19, PR, RZ, 0x1 ;  /* 0x00000001ff137803 */ /* 0x000fe20000000000 */
[----:B------:R-:W-:Y:S07]  /*ea10*/  BRA `(.L_x_26187) ;  /* 0x0000000800d07947 */ /* 0x000fee0003800000 */
.L_x_26182:
        /* <DEDUP_REMOVED lines=12> */
.L_x_26196:
[----:B------:R-:W2:Y:S02]  /*eae0*/  LDG.E.128 R4, desc[UR36][R2.64] ;  /* 0x0000002402047981 */ /* 0x000ea4000c1e1d00 */
[----:B--2---:R-:W-:-:S06]  /*eaf0*/  DSETP.NEU.AND P0, PT, R6, RZ, PT ;  /* 0x000000ff0600722a */ /* 0x004fcc0003f0d000 */
[----:B------:R-:W-:-:S06]  /*eb00*/  DSETP.NEU.OR P0, PT, R4, RZ, P0 ;  /* 0x000000ff0400722a */ /* 0x000fcc000070d400 */
[----:B------:R-:W-:Y:S01]  /*eb10*/  P2R R19, PR, RZ, 0x1 ;  /* 0x00000001ff137803 */ /* 0x000fe20000000000 */
[----:B------:R-:W-:Y:S07]  /*eb20*/  BRA `(.L_x_26187) ;  /* 0x00000008008c7947 */ /* 0x000fee0003800000 */
.L_x_26195:
        /* <DEDUP_REMOVED lines=28> */
.L_x_26198:
        /* <DEDUP_REMOVED lines=15> */
.L_x_26197:
[----:B------:R-:W2:Y:S02]  /*ede0*/  LDG.E.U16 R0, desc[UR36][R2.64] ;  /* 0x0000002402007981 */ /* 0x000ea4000c1e1500 */
[----:B--2---:R-:W-:-:S05]  /*edf0*/  IMAD.U32 R0, R0, 0x10000, RZ ;  /* 0x0001000000007824 */ /* 0x004fca00078e00ff */
[----:B------:R-:W-:-:S04]  /*ee00*/  FSETP.NEU.FTZ.AND P0, PT, R0, RZ, PT ;  /* 0x000000ff0000720b */ /* 0x000fc80003f1d000 */
[----:B------:R-:W-:Y:S01]  /*ee10*/  P2R R19, PR, RZ, 0x1 ;  /* 0x00000001ff137803 */ /* 0x000fe20000000000 */
[----:B------:R-:W-:Y:S08]  /*ee20*/  BRA `(.L_x_26187) ;  /* 0x0000000400cc7947 */ /* 0x000ff00003800000 */
.L_x_26194:
        /* <DEDUP_REMOVED lines=12> */
.L_x_26201:
        /* <DEDUP_REMOVED lines=21> */
.L_x_26205:
[----:B------:R-:W-:Y:S05]  /*f040*/  BSYNC B1 ;  /* 0x0000000000017941 */ /* 0x000fea0003800000 */
.L_x_26204:
[----:B------:R-:W-:Y:S01]  /*f050*/  LEA R3, R0, 0x3b800000, 0x17 ;  /* 0x3b80000000037811 */ /* 0x000fe200078eb8ff */
[----:B------:R-:W-:-:S05]  /*f060*/  IMAD.SHL.U32 R0, R2, 0x100000, RZ ;  /* 0x0010000002007824 */ /* 0x000fca00078e00ff */
[----:B------:R-:W-:-:S07]  /*f070*/  LOP3.LUT R0, R3, R0, R4, 0xfe, !PT ;  /* 0x0000000003007212 */ /* 0x000fce00078efe04 */
.L_x_26203:
[----:B------:R-:W-:Y:S05]  /*f080*/  BSYNC B0 ;  /* 0x0000000000007941 */ /* 0x000fea0003800000 */
.L_x_26202:
[----:B------:R-:W-:-:S04]  /*f090*/  FSETP.NEU.FTZ.AND P0, PT, R0, RZ, PT ;  /* 0x000000ff0000720b */ /* 0x000fc80003f1d000 */
[----:B------:R-:W-:Y:S01]  /*f0a0*/  P2R R19, PR, RZ, 0x1 ;  /* 0x00000001ff137803 */ /* 0x000fe20000000000 */
[----:B------:R-:W-:Y:S08]  /*f0b0*/  BRA `(.L_x_26187) ;  /* 0x0000000400287947 */ /* 0x000ff00003800000 */
.L_x_26200:
        /* <DEDUP_REMOVED lines=21> */
.L_x_26209:
[----:B------:R-:W-:Y:S05]  /*f210*/  BSYNC B1 ;  /* 0x0000000000017941 */ /* 0x000fea0003800000 */
.L_x_26208:
[----:B------:R-:W-:Y:S01]  /*f220*/  LEA R3, R0, 0x37800000, 0x17 ;  /* 0x3780000000037811 */ /* 0x000fe200078eb8ff */
[----:B------:R-:W-:-:S05]  /*f230*/  IMAD.SHL.U32 R0, R2, 0x200000, RZ ;  /* 0x0020000002007824 */ /* 0x000fca00078e00ff */
[----:B------:R-:W-:-:S07]  /*f240*/  LOP3.LUT R0, R3, R0, R4, 0xfe, !PT ;  /* 0x0000000003007212 */ /* 0x000fce00078efe04 */
.L_x_26207:
[----:B------:R-:W-:Y:S05]  /*f250*/  BSYNC B0 ;  /* 0x0000000000007941 */ /* 0x000fea0003800000 */
.L_x_26206:
[----:B------:R-:W-:-:S04]  /*f260*/  FSETP.NEU.FTZ.AND P0, PT, R0, RZ, PT ;  /* 0x000000ff0000720b */ /* 0x000fc80003f1d000 */
[----:B------:R-:W-:Y:S01]  /*f270*/  P2R R19, PR, RZ, 0x1 ;  /* 0x00000001ff137803 */ /* 0x000fe20000000000 */
[----:B------:R-:W-:Y:S08]  /*f280*/  BRA `(.L_x_26187) ;  /* 0x0000000000b47947 */ /* 0x000ff00003800000 */
.L_x_26199:
        /* <DEDUP_REMOVED lines=14> */
.L_x_26213:
[----:B------:R-:W-:Y:S05]  /*f370*/  BSYNC B0 ;  /* 0x0000000000007941 */ /* 0x000fea0003800000 */
.L_x_26212:
[----:B------:R-:W-:-:S04]  /*f380*/  FSETP.NEU.FTZ.AND P0, PT, R0, RZ, PT ;  /* 0x000000ff0000720b */ /* 0x000fc80003f1d000 */
[----:B------:R-:W-:Y:S01]  /*f390*/  P2R R19, PR, RZ, 0x1 ;  /* 0x00000001ff137803 */ /* 0x000fe20000000000 */
[----:B------:R-:W-:Y:S08]  /*f3a0*/  BRA `(.L_x_26187) ;  /* 0x00000000006c7947 */ /* 0x000ff00003800000 */
.L_x_26186:
        /* <DEDUP_REMOVED lines=16> */
.L_x_26214:
[----:B------:R-:W-:-:S04]  /*f4b0*/  PLOP3.LUT P0, PT, PT, PT, PT, 0x8, 0x0 ;  /* 0x000000000000781c */ /* 0x000fc80003f0e170 */
[----:B------:R-:W-:Y:S01]  /*f4c0*/  P2R R19, PR, RZ, 0x1 ;  /* 0x00000001ff137803 */ /* 0x000fe20000000000 */
[----:B------:R-:W-:Y:S08]  /*f4d0*/  BRA `(.L_x_26187) ;  /* 0x0000000000207947 */ /* 0x000ff00003800000 */
.L_x_26211:
[----:B------:R-:W2:Y:S02]  /*f4e0*/  LDG.E.64 R2, desc[UR36][R2.64] ;  /* 0x0000002402027981 */ /* 0x000ea4000c1e1b00 */
[----:B--2---:R-:W-:-:S04]  /*f4f0*/  ISETP.NE.U32.AND P0, PT, R2, RZ, PT ;  /* 0x000000ff0200720c */ /* 0x004fc80003f05070 */
[----:B------:R-:W-:-:S04]  /*f500*/  ISETP.NE.AND.EX P0, PT, R3, RZ, PT, P0 ;  /* 0x000000ff0300720c */ /* 0x000fc80003f05300 */
[----:B------:R-:W-:Y:S01]  /*f510*/  P2R R19, PR, RZ, 0x1 ;  /* 0x00000001ff137803 */ /* 0x000fe20000000000 */
[----:B------:R-:W-:Y:S08]  /*f520*/  BRA `(.L_x_26187) ;  /* 0x00000000000c7947 */ /* 0x000ff00003800000 */
.L_x_26210:
[----:B------:R-:W2:Y:S02]  /*f530*/  LDG.E R2, desc[UR36][R2.64] ;  /* 0x0000002402027981 */ /* 0x000ea4000c1e1900 */
[----:B--2---:R-:W-:-:S04]  /*f540*/  ISETP.NE.AND P0, PT, R2, RZ, PT ;  /* 0x000000ff0200720c */ /* 0x004fc80003f05270 */
[----:B------:R-:W-:-:S09]  /*f550*/  P2R R19, PR, RZ, 0x1 ;  /* 0x00000001ff137803 */ /* 0x000fd20000000000 */
.L_x_26187:
        /* <DEDUP_REMOVED lines=18> */
.L_x_26218:
[----:B------:R-:W2:Y:S02]  /*f680*/  LDG.E.U8 R2, desc[UR36][R2.64] ;  /* 0x0000002402027981 */ /* 0x000ea4000c1e1100 */
[----:B--2---:R-:W-:Y:S01]  /*f690*/  ISETP.NE.AND P0, PT, R2, RZ, PT ;  /* 0x000000ff0200720c */ /* 0x004fe20003f05270 */
[----:B------:R-:W-:-:S12]  /*f6a0*/  BRA `(.L_x_26220) ;  /* 0x0000000c00747947 */ /* 0x000fd80003800000 */
.L_x_26217:
        /* <DEDUP_REMOVED lines=10> */
.L_x_26222:
[----:B------:R-:W2:Y:S02]  /*f750*/  LDG.E R2, desc[UR36][R2.64] ;  /* 0x0000002402027981 */ /* 0x000ea4000c1e1900 */
[----:B--2---:R-:W-:Y:S01]  /*f760*/  ISETP.NE.AND P0, PT, R2, RZ, PT ;  /* 0x000000ff0200720c */ /* 0x004fe20003f05270 */
[----:B------:R-:W-:-:S12]  /*f770*/  BRA `(.L_x_26220) ;  /* 0x0000000c00407947 */ /* 0x000fd80003800000 */
.L_x_26221:
[----:B------:R-:W2:Y:S02]  /*f780*/  LDG.E.U16 R2, desc[UR36][R2.64] ;  /* 0x0000002402027981 */ /* 0x000ea4000c1e1500 */
[----:B--2---:R-:W-:Y:S01]  /*f790*/  ISETP.NE.AND P0, PT, R2, RZ, PT ;  /* 0x000000ff0200720c */ /* 0x004fe20003f05270 */
[----:B------:R-:W-:-:S12]  /*f7a0*/  BRA `(.L_x_26220) ;  /* 0x0000000c00347947 */ /* 0x000fd80003800000 */
.L_x_26216:
        /* <DEDUP_REMOVED lines=9> */
.L_x_26224:
[----:B------:R-:W2:Y:S02]  /*f840*/  LDG.E.U16 R0, desc[UR36][R2.64] ;  /* 0x0000002402007981 */ /* 0x000ea4000c1e1500 */
[----:B--2---:R-:W-:-:S05]  /*f850*/  HADD2.F32 R0, -RZ, R0.H0_H0 ;  /* 0x20000000ff007230 */ /* 0x004fca0000004100 */
[----:B------:R-:W-:Y:S01]  /*f860*/  FSETP.NEU.FTZ.AND P0, PT, R0, RZ, PT ;  /* 0x000000ff0000720b */ /* 0x000fe20003f1d000 */
[----:B------:R-:W-:-:S12]  /*f870*/  BRA `(.L_x_26220) ;  /* 0x0000000c00007947 */ /* 0x000fd80003800000 */
.L_x_26223:
        /* <DEDUP_REMOVED lines=11> */
.L_x_26226:
        /* <DEDUP_REMOVED lines=10> */
.L_x_26225:
[----:B------:R-:W2:Y:S02]  /*f9d0*/  LDG.E.64 R2, desc[UR36][R2.64] ;  /* 0x0000002402027981 */ /* 0x000ea4000c1e1b00 */
[----:B--2---:R-:W-:Y:S01]  /*f9e0*/  DSETP.NEU.AND P0, PT, R2, RZ, PT ;  /* 0x000000ff0200722a */ /* 0x004fe20003f0d000 */
[----:B------:R-:W-:-:S13]  /*f9f0*/  BRA `(.L_x_26220) ;  /* 0x0000000800a07947 */ /* 0x000fda0003800000 */
.L_x_26215:
        /* <DEDUP_REMOVED lines=11> */
.L_x_26229:
[----:B------:R-:W2:Y:S02]  /*fab0*/  LDG.E.128 R4, desc[UR36][R2.64] ;  /* 0x0000002402047981 */ /* 0x000ea4000c1e1d00 */
[----:B--2---:R-:W-:-:S06]  /*fac0*/  DSETP.NEU.AND P0, PT, R6, RZ, PT ;  /* 0x000000ff0600722a */ /* 0x004fcc0003f0d000 */
[----:B------:R-:W-:Y:S01]  /*fad0*/  DSETP.NEU.OR P0, PT, R4, RZ, P0 ;  /* 0x000000ff0400722a */ /* 0x000fe2000070d400 */
[----:B------:R-:W-:-:S13]  /*fae0*/  BRA `(.L_x_26220) ;  /* 0x0000000800647947 */ /* 0x000fda0003800000 */
.L_x_26228:
        /* <DEDUP_REMOVED lines=27> */
.L_x_26231:
        /* <DEDUP_REMOVED lines=14> */
.L_x_26230:
[----:B------:R-:W2:Y:S02]  /*fd80*/  LDG.E.U16 R0, desc[UR36][R2.64] ;  /* 0x0000002402007981 */ /* 0x000ea4000c1e1500 */
[----:B--2---:R-:W-:-:S05]  /*fd90*/  IMAD.U32 R0, R0, 0x10000, RZ ;  /* 0x0001000000007824 */ /* 0x004fca00078e00ff */
[----:B------:R-:W-:Y:S01]  /*fda0*/  FSETP.NEU.FTZ.AND P0, PT, R0, RZ, PT ;  /* 0x000000ff0000720b */ /* 0x000fe20003f1d000 */
[----:B------:R-:W-:-:S12]  /*fdb0*/  BRA `(.L_x_26220) ;  /* 0x0000000400b07947 */ /* 0x000fd80003800000 */
.L_x_26227:
        /* <DEDUP_REMOVED lines=11> */
.L_x_26234:
        /* <DEDUP_REMOVED lines=21> */
.L_x_26238:
[----:B------:R-:W-:Y:S05]  /*ffc0*/  BSYNC B1 ;  /* 0x0000000000017941 */ /* 0x000fea0003800000 */
.L_x_26237:
[----:B------:R-:W-:Y:S01]  /*ffd0*/  LEA R3, R0, 0x3b800000, 0x17 ;  /* 0x3b80000000037811 */ /* 0x000fe200078eb8ff */
[----:B------:R-:W-:-:S05]  /*ffe0*/  IMAD.SHL.U32 R0, R2, 0x100000, RZ ;  /* 0x0010000002007824 */ /* 0x000fca00078e00ff */
[----:B------:R-:W-:-:S07]  /*fff0*/  LOP3.LUT R0, R3, R0, R4, 0xfe, !PT ;  /* 0x0000000003007212 */ /* 0x000fce00078efe04 */
.L_x_26236:
[----:B------:R-:W-:Y:S05]  /*10000*/  BSYNC B0 ;  /* 0x0000000000007941 */ /* 0x000fea0003800000 */
.L_x_26235:
[----:B------:R-:W-:Y:S01]  /*10010*/  FSETP.NEU.FTZ.AND P0, PT, R0, RZ, PT ;  /* 0x000000ff0000720b */ /* 0x000fe20003f1d000 */
[----:B------:R-:W-:-:S12]  /*10020*/  BRA `(.L_x_26220) ;  /* 0x0000000400147947 */ /* 0x000fd80003800000 */
.L_x_26233:
        /* <DEDUP_REMOVED lines=21> */
.L_x_26242:
[----:B------:R-:W-:Y:S05]  /*10180*/  BSYNC B1 ;  /* 0x0000000000017941 */ /* 0x000fea0003800000 */
.L_x_26241:
[----:B------:R-:W-:Y:S01]  /*10190*/  LEA R3, R0, 0x37800000, 0x17 ;  /* 0x3780000000037811 */ /* 0x000fe200078eb8ff */
[----:B------:R-:W-:-:S05]  /*101a0*/  IMAD.SHL.U32 R0, R2, 0x200000, RZ ;  /* 0x0020000002007824 */ /* 0x000fca00078e00ff */
[----:B------:R-:W-:-:S07]  /*101b0*/  LOP3.LUT R0, R3, R0, R4, 0xfe, !PT ;  /* 0x0000000003007212 */ /* 0x000fce00078efe04 */
.L_x_26240:
[----:B------:R-:W-:Y:S05]  /*101c0*/  BSYNC B0 ;  /* 0x0000000000007941 */ /* 0x000fea0003800000 */
.L_x_26239:
[----:B------:R-:W-:Y:S01]  /*101d0*/  FSETP.NEU.FTZ.AND P0, PT, R0, RZ, PT ;  /* 0x000000ff0000720b */ /* 0x000fe20003f1d000 */
[----:B------:R-:W-:-:S12]  /*101e0*/  BRA `(.L_x_26220) ;  /* 0x0000000000a47947 */ /* 0x000fd80003800000 */
.L_x_26232:
        /* <DEDUP_REMOVED lines=14> */
.L_x_26246:
[----:B------:R-:W-:Y:S05]  /*102d0*/  BSYNC B0 ;  /* 0x0000000000007941 */ /* 0x000fea0003800000 */
.L_x_26245:
[----:B------:R-:W-:Y:S01]  /*102e0*/  FSETP.NEU.FTZ.AND P0, PT, R0, RZ, PT ;  /* 0x000000ff0000720b */ /* 0x000fe20003f1d000 */
[----:B------:R-:W-:-:S12]  /*102f0*/  BRA `(.L_x_26220) ;  /* 0x0000000000607947 */ /* 0x000fd80003800000 */
.L_x_26219:
        /* <DEDUP_REMOVED lines=16> */
.L_x_26247:
[----:B------:R-:W-:Y:S01]  /*10400*/  PLOP3.LUT P0, PT, PT, PT, PT, 0x8, 0x0 ;  /* 0x000000000000781c */ /* 0x000fe20003f0e170 */
[----:B------:R-:W-:-:S12]  /*10410*/  BRA `(.L_x_26220) ;  /* 0x0000000000187947 */ /* 0x000fd80003800000 */
.L_x_26244:
[----:B------:R-:W2:Y:S02]  /*10420*/  LDG.E.64 R2, desc[UR36][R2.64] ;  /* 0x0000002402027981 */ /* 0x000ea4000c1e1b00 */
[----:B--2---:R-:W-:-:S04]  /*10430*/  ISETP.NE.U32.AND P0, PT, R2, RZ, PT ;  /* 0x000000ff0200720c */ /* 0x004fc80003f05070 */
[----:B------:R-:W-:Y:S01]  /*10440*/  ISETP.NE.AND.EX P0, PT, R3, RZ, PT, P0 ;  /* 0x000000ff0300720c */ /* 0x000fe20003f05300 */
[----:B------:R-:W-:-:S12]  /*10450*/  BRA `(.L_x_26220) ;  /* 0x0000000000087947 */ /* 0x000fd80003800000 */
.L_x_26243:
[----:B------:R-:W2:Y:S02]  /*10460*/  LDG.E R2, desc[UR36][R2.64] ;  /* 0x0000002402027981 */ /* 0x000ea4000c1e1900 */
[----:B--2---:R-:W-:-:S13]  /*10470*/  ISETP.NE.AND P0, PT, R2, RZ, PT ;  /* 0x000000ff0200720c */ /* 0x004fda0003f05270 */
.L_x_26220:
        /* <DEDUP_REMOVED lines=17> */
.L_x_26251:
[----:B------:R-:W-:Y:S01]  /*10590*/  STG.E.U8 desc[UR36][R16.64], R2 ;  /* 0x0000000210007986 */ /* 0x000fe2000c101124 */
[----:B------:R-:W-:Y:S05]  /*105a0*/  EXIT ;  /* 0x000000000000794d */ /* 0x000fea0003800000 */
.L_x_26250:
        /* <DEDUP_REMOVED lines=9> */
.L_x_26254:
[----:B------:R-:W-:Y:S01]  /*10640*/  STG.E desc[UR36][R16.64], R2 ;  /* 0x0000000210007986 */ /* 0x000fe2000c101924 */
[----:B------:R-:W-:Y:S05]  /*10650*/  EXIT ;  /* 0x000000000000794d */ /* 0x000fea0003800000 */
.L_x_26253:
[----:B------:R-:W-:Y:S01]  /*10660*/  STG.E.U16 desc[UR36][R16.64], R2 ;  /* 0x0000000210007986 */ /* 0x000fe2000c101524 */
[----:B------:R-:W-:Y:S05]  /*10670*/  EXIT ;  /* 0x000000000000794d */ /* 0x000fea0003800000 */
.L_x_26249:
        /* <DEDUP_REMOVED lines=9> */
.L_x_26256:
[----:B------:R-:W-:-:S04]  /*10710*/  I2FP.F32.U32 R0, R2 ;  /* 0x0000000200007245 */ /* 0x000fc80000201000 */
[----:B------:R-:W-:-:S05]  /*10720*/  F2FP.F16.F32.PACK_AB R0, RZ, R0 ;  /* 0x00000000ff00723e */ /* 0x000fca00000000ff */
[----:B------:R-:W-:Y:S01]  /*10730*/  STG.E.U16 desc[UR36][R16.64], R0 ;  /* 0x0000000010007986 */ /* 0x000fe2000c101524 */
[----:B------:R-:W-:Y:S05]  /*10740*/  EXIT ;  /* 0x000000000000794d */ /* 0x000fea0003800000 */
.L_x_26255:
        /* <DEDUP_REMOVED lines=10> */
.L_x_26258:
[----:B------:R-:W-:-:S04]  /*107f0*/  I2FP.F32.U32 R2, R2 ;  /* 0x0000000200027245 */ /* 0x000fc80000201000 */
[----:B------:R-:W-:-:S04]  /*10800*/  F2FP.F16.F32.PACK_AB R3, RZ, R2 ;  /* 0x00000002ff03723e */ /* 0x000fc800000000ff */
[----:B------:R-:W-:-:S05]  /*10810*/  PRMT R3, R3, 0x5410, RZ ;  /* 0x0000541003037816 */ /* 0x000fca00000000ff */
[----:B------:R-:W-:Y:S01]  /*10820*/  STG.E desc[UR36][R16.64], R3 ;  /* 0x0000000310007986 */ /* 0x000fe2000c101924 */
[----:B------:R-:W-:Y:S05]  /*10830*/  EXIT ;  /* 0x000000000000794d */ /* 0x000fea0003800000 */
.L_x_26257:
[----:B------:R-:W0:Y:S02]  /*10840*/  I2F.F64.U32 R2, R2 ;  /* 0x0000000200027312 */ /* 0x000e240000201800 */
[----:B0-----:R-:W-:Y:S01]  /*10850*/  STG.E.64 desc[UR36][R16.64], R2 ;  /* 0x0000000210007986 */ /* 0x001fe2000c101b24 */
[----:B------:R-:W-:Y:S05]  /*10860*/  EXIT ;  /* 0x000000000000794d */ /* 0x000fea0003800000 */
.L_x_26248:
        /* <DEDUP_REMOVED lines=10> */
.L_x_26261:
[----:B------:R-:W0:Y:S01]  /*10910*/  I2F.F64.U32 R4, R2 ;  /* 0x0000000200047312 */ /* 0x000e220000201800 */
[----:B------:R-:W-:-:S05]  /*10920*/  CS2R R6, SRZ ;  /* 0x0000000000067805 */ /* 0x000fca000001ff00 */
[----:B0-----:R-:W-:Y:S01]  /*10930*/  STG.E.128 desc[UR36][R16.64], R4 ;  /* 0x0000000410007986 */ /* 0x001fe2000c101d24 */
[----:B------:R-:W-:Y:S05]  /*10940*/  EXIT ;  /* 0x000000000000794d */ /* 0x000fea0003800000 */
.L_x_26260:
        /* <DEDUP_REMOVED lines=21> */
.L_x_26265:
[----:B------:R-:W-:Y:S05]  /*10aa0*/  BSYNC B0 ;  /* 0x0000000000007941 */ /* 0x000fea0003800000 */
.L_x_26264:
[----:B------:R-:W-:-:S05]  /*10ab0*/  LOP3.LUT R3, R0, R3, RZ, 0xfc, !PT ;  /* 0x0000000300037212 */ /* 0x000fca00078efcff */
[----:B------:R-:W-:Y:S01]  /*10ac0*/  STG.E.U8 desc[UR36][R16.64], R3 ;  /* 0x0000000310007986 */ /* 0x000fe2000c101124 */
[----:B------:R-:W-:Y:S05]  /*10ad0*/  EXIT ;  /* 0x000000000000794d */ /* 0x000fea0003800000 */
.L_x_26263:
        /* <DEDUP_REMOVED lines=13> */
.L_x_26267:
[----:B------:R-:W-:Y:S01]  /*10bb0*/  IMAD.MOV.U32 R0, RZ, RZ, 0x7f ;  /* 0x0000007fff007424 */ /* 0x000fe200078e00ff */
[----:B------:R-:W-:-:S04]  /*10bc0*/  ISETP.GT.U32.AND P0, PT, R2, 0x7f800000, PT ;  /* 0x7f8000000200780c */ /* 0x000fc80003f04070 */
[----:B------:R-:W-:-:S09]  /*10bd0*/  SEL R0, R0, 0x7c, P0 ;  /* 0x0000007c00007807 */ /* 0x000fd20000000000 */
.L_x_26268:
[----:B------:R-:W-:Y:S05]  /*10be0*/  BSYNC B0 ;  /* 0x0000000000007941 */ /* 0x000fea0003800000 */
.L_x_26266:
[----:B------:R-:W-:-:S04]  /*10bf0*/  LOP3.LUT R2, R3, 0x80000000, RZ, 0xc0, !PT ;  /* 0x8000000003027812 */ /* 0x000fc800078ec0ff */
[----:B------:R-:W-:-:S04]  /*10c00*/  SHF.R.U32.HI R3, RZ, 0x18, R2 ;  /* 0x00000018ff037819 */ /* 0x000fc80000011602 */
[----:B------:R-:W-:-:S05]  /*10c10*/  LOP3.LUT R3, R0, R3, RZ, 0xfc, !PT ;  /* 0x0000000300037212 */ /* 0x000fca00078efcff */
[----:B------:R-:W-:Y:S01]  /*10c20*/  STG.E.U8 desc[UR36][R16.64], R3 ;  /* 0x0000000310007986 */ /* 0x000fe2000c101124 */
[----:B------:R-:W-:Y:S05]  /*10c30*/  EXIT ;  /* 0x000000000000794d */ /* 0x000fea0003800000 */
.L_x_26262:
[----:B------:R-:W-:-:S04]  /*10c40*/  I2FP.F32.U32 R0, R2 ;  /* 0x0000000200007245 */ /* 0x000fc80000201000 */
[----:B------:R-:W-:-:S05]  /*10c50*/  F2FP.BF16.F32.PACK_AB R0, RZ, R0 ;  /* 0x00000000ff00723e */ /* 0x000fca00000010ff */
[----:B------:R-:W-:Y:S01]  /*10c60*/  STG.E.U16 desc[UR36][R16.64], R0 ;  /* 0x0000000010007986 */ /* 0x000fe2000c101524 */
[----:B------:R-:W-:Y:S05]  /*10c70*/  EXIT ;  /* 0x000000000000794d */ /* 0x000fea0003800000 */
.L_x_26259:
        /* <DEDUP_REMOVED lines=10> */
.L_x_26271:
        /* <DEDUP_REMOVED lines=17> */
.L_x_26274:
[----:B------:R-:W-:-:S04]  /*10e30*/  LOP3.LUT R2, R3, 0x80000000, RZ, 0xc0, !PT ;  /* 0x8000000003027812 */ /* 0x000fc800078ec0ff */
[----:B------:R-:W-:-:S04]  /*10e40*/  SHF.R.U32.HI R3, RZ, 0x18, R2 ;  /* 0x00000018ff037819 */ /* 0x000fc80000011602 */
[----:B------:R-:W-:-:S04]  /*10e50*/  LOP3.LUT R0, R0, R3, RZ, 0xfc, !PT ;  /* 0x0000000300007212 */ /* 0x000fc800078efcff */
[----:B------:R-:W-:-:S07]  /*10e60*/  PRMT R8, R0, 0x7610, R8 ;  /* 0x0000761000087816 */ /* 0x000fce0000000008 */
.L_x_26273:
[----:B------:R-:W-:Y:S05]  /*10e70*/  BSYNC B0 ;  /* 0x0000000000007941 */ /* 0x000fea0003800000 */
.L_x_26272:
[----:B------:R-:W-:Y:S01]  /*10e80*/  STG.E.U8 desc[UR36][R16.64], R8 ;  /* 0x0000000810007986 */ /* 0x000fe2000c101124 */
[----:B------:R-:W-:Y:S05]  /*10e90*/  EXIT ;  /* 0x000000000000794d */ /* 0x000fea0003800000 */
.L_x_26270:
        /* <DEDUP_REMOVED lines=17> */
.L_x_26277:
[----:B------:R-:W-:-:S04]  /*10fb0*/  LOP3.LUT R2, R3, 0x80000000, RZ, 0xc0, !PT ;  /* 0x8000000003027812 */ /* 0x000fc800078ec0ff */
[----:B------:R-:W-:-:S04]  /*10fc0*/  SHF.R.U32.HI R3, RZ, 0x18, R2 ;  /* 0x00000018ff037819 */ /* 0x000fc80000011602 */
[----:B------:R-:W-:-:S04]  /*10fd0*/  LOP3.LUT R0, R0, R3, RZ, 0xfc, !PT ;  /* 0x0000000300007212 */ /* 0x000fc800078efcff */
[----:B------:R-:W-:-:S07]  /*10fe0*/  PRMT R8, R0, 0x7610, R8 ;  /* 0x0000761000087816 */ /* 0x000fce0000000008 */
.L_x_26276:
[----:B------:R-:W-:Y:S05]  /*10ff0*/  BSYNC B0 ;  /* 0x0000000000007941 */ /* 0x000fea0003800000 */
.L_x_26275:
[----:B------:R-:W-:Y:S01]  /*11000*/  STG.E.U8 desc[UR36][R16.64], R8 ;  /* 0x0000000810007986 */ /* 0x000fe2000c101124 */
[----:B------:R-:W-:Y:S05]  /*11010*/  EXIT ;  /* 0x000000000000794d */ /* 0x000fea0003800000 */
.L_x_26269:
        /* <DEDUP_REMOVED lines=22> */
.L_x_26252:
        /* <DEDUP_REMOVED lines=16> */
.L_x_26280:
[----:B------:R-:W-:Y:S05]  /*11280*/  EXIT ;  /* 0x000000000000794d */ /* 0x000fea0003800000 */
.L_x_26279:
[----:B------:R-:W-:-:S05]  /*11290*/  IMAD.MOV.U32 R3, RZ, RZ, RZ ;  /* 0x000000ffff037224 */ /* 0x000fca00078e00ff */
[----:B------:R-:W-:Y:S01]  /*112a0*/  STG.E.64 desc[UR36][R16.64], R2 ;  /* 0x0000000210007986 */ /* 0x000fe2000c101b24 */
[----:B------:R-:W-:Y:S05]  /*112b0*/  EXIT ;  /* 0x000000000000794d */ /* 0x000fea0003800000 */
.L_x_26278:
[----:B------:R-:W-:Y:S01]  /*112c0*/  STG.E desc[UR36][R16.64], R2 ;  /* 0x0000000210007986 */ /* 0x000fe2000c101924 */
[----:B------:R-:W-:Y:S05]  /*112d0*/  EXIT ;  /* 0x000000000000794d */ /* 0x000fea0003800000 */
.L_x_26281:
        /* <DEDUP_REMOVED lines=10> */
.L_x_42348:


//--------------------- .text._ZN2at6native27unrolled_elementwise_kernelINS0_13BinaryFunctorIbbbZNS0_19minimum_kernel_cudaERNS_18TensorIteratorBaseEEUlbbE_EESt5arrayIPcLm3EELi4E23TrivialOffsetCalculatorILi2EjESA_ILi1EjENS0_6memory12LoadWithCastILi2EEENSD_13StoreWithCastILi1EEEEEviT_T0_T2_T3_T4_T5_ --------------------------
	.section	.text._ZN2at6native27unrolled_elementwise_kernelINS0_13BinaryFunctorIbbbZNS0_19minimum_kernel_cudaERNS_18TensorIteratorBaseEEUlbbE_EESt5arrayIPcLm3EELi4E23TrivialOffsetCalculatorILi2EjESA_ILi1EjENS0_6memory12LoadWithCastILi2EEENSD_13StoreWithCastILi1EEEEEviT_T0_T2_T3_T4_T5_,"ax",@progbits
	.align	128
        .global         _ZN2at6native27unrolled_elementwise_kernelINS0_13BinaryFunctorIbbbZNS0_19minimum_kernel_cudaERNS_18TensorIteratorBaseEEUlbbE_EESt5arrayIPcLm3EELi4E23TrivialOffsetCalculatorILi2EjESA_ILi1EjENS0_6memory12LoadWithCastILi2EEENSD_13StoreWithCastILi1EEEEEviT_T0_T2_T3_T4_T5_
        .type           _ZN2at6native27unrolled_elementwise_kernelINS0_13BinaryFunctorIbbbZNS0_19minimum_kernel_cudaERNS_18TensorIteratorBaseEEUlbbE_EESt5arrayIPcLm3EELi4E23TrivialOffsetCalculatorILi2EjESA_ILi1EjENS0_6memory12LoadWithCastILi2EEENSD_13StoreWithCastILi1EEEEEviT_T0_T2_T3_T4_T5_,@function
        .size           _ZN2at6native27unrolled_elementwise_kernelINS0_13BinaryFunctorIbbbZNS0_19minimum_kernel_cudaERNS_18TensorIteratorBaseEEUlbbE_EESt5arrayIPcLm3EELi4E23TrivialOffsetCalculatorILi2EjESA_ILi1EjENS0_6memory12LoadWithCastILi2EEENSD_13StoreWithCastILi1EEEEEviT_T0_T2_T3_T4_T5_,(.L_x_42349 - _ZN2at6native27unrolled_elementwise_kernelINS0_13BinaryFunctorIbbbZNS0_19minimum_kernel_cudaERNS_18TensorIteratorBaseEEUlbbE_EESt5arrayIPcLm3EELi4E23TrivialOffsetCalculatorILi2EjESA_ILi1EjENS0_6memory12LoadWithCastILi2EEENSD_13StoreWithCastILi1EEEEEviT_T0_T2_T3_T4_T5_)
        .other          _ZN2at6native27unrolled_elementwise_kernelINS0_13BinaryFunctorIbbbZNS0_19minimum_kernel_cudaERNS_18TensorIteratorBaseEEUlbbE_EESt5arrayIPcLm3EELi4E23TrivialOffsetCalculatorILi2EjESA_ILi1EjENS0_6memory12LoadWithCastILi2EEENSD_13StoreWithCastILi1EEEEEviT_T0_T2_T3_T4_T5_,@"STO_CUDA_ENTRY STV_DEFAULT"
_ZN2at6native27unrolled_elementwise_kernelINS0_13BinaryFunctorIbbbZNS0_19minimum_kernel_cudaERNS_18TensorIteratorBaseEEUlbbE_EESt5arrayIPcLm3EELi4E23TrivialOffsetCalculatorILi2EjESA_ILi1EjENS0_6memory12LoadWithCastILi2EEENSD_13StoreWithCastILi1EEEEEviT_T0_T2_T3_T4_T5_:
.text._ZN2at6native27unrolled_elementwise_kernelINS0_13BinaryFunctorIbbbZNS0_19minimum_kernel_cudaERNS_18TensorIteratorBaseEEUlbbE_EESt5arrayIPcLm3EELi4E23TrivialOffsetCalculatorILi2EjESA_ILi1EjENS0_6memory12LoadWithCastILi2EEENSD_13StoreWithCastILi1EEEEEviT_T0_T2_T3_T4_T5_:
        /* <DEDUP_REMOVED lines=35> */
.L_x_26287:
[----:B------:R-:W2:Y:S02]  /*0230*/  LDG.E.U8 R4, desc[UR36][R4.64] ;  /* 0x0000002404047981 */ /* 0x000ea4000c1e1100 */
[----:B--2---:R-:W-:-:S04]  /*0240*/  ISETP.NE.AND P0, PT, R4, RZ, PT ;  /* 0x000000ff0400720c */ /* 0x004fc80003f05270 */
[----:B------:R-:W-:Y:S01]  /*0250*/  P2R R18, PR, RZ, 0x1 ;  /* 0x00000001ff127803 */ /* 0x000fe20000000000 */
[----:B------:R-:W-:Y:S08]  /*0260*/  BRA `(.L_x_26289) ;  /* 0x0000000c00c47947 */ /* 0x000ff00003800000 */
.L_x_26286:
        /* <DEDUP_REMOVED lines=11> */
.L_x_26291:
[----:B------:R-:W2:Y:S02]  /*0320*/  LDG.E R4, desc[UR36][R4.64] ;  /* 0x0000002404047981 */ /* 0x000ea4000c1e1900 */
[----:B--2---:R-:W-:-:S04]  /*0330*/  ISETP.NE.AND P0, PT, R4, RZ, PT ;  /* 0x000000ff0400720c */ /* 0x004fc80003f05270 */
[----:B------:R-:W-:Y:S01]  /*0340*/  P2R R18, PR, RZ, 0x1 ;  /* 0x00000001ff127803 */ /* 0x000fe20000000000 */
[----:B------:R-:W-:Y:S08]  /*0350*/  BRA `(.L_x_26289) ;  /* 0x0000000c00887947 */ /* 0x000ff00003800000 */
.L_x_26290:
[----:B------:R-:W2:Y:S02]  /*0360*/  LDG.E.U16 R4, desc[UR36][R4.64] ;  /* 0x0000002404047981 */ /* 0x000ea4000c1e1500 */
[----:B--2---:R-:W-:-:S04]  /*0370*/  ISETP.NE.AND P0, PT, R4, RZ, PT ;  /* 0x000000ff0400720c */ /* 0x004fc80003f05270 */
[----:B------:R-:W-:Y:S01]  /*0380*/  P2R R18, PR, RZ, 0x1 ;  /* 0x00000001ff127803 */ /* 0x000fe20000000000 */
[----:B------:R-:W-:Y:S08]  /*0390*/  BRA `(.L_x_26289) ;  /* 0x0000000c00787947 */ /* 0x000ff00003800000 */
.L_x_26285:
        /* <DEDUP_REMOVED lines=10> */
.L_x_26293:
[----:B------:R-:W2:Y:S02]  /*0440*/  LDG.E.U16 R0, desc[UR36][R4.64] ;  /* 0x0000002404007981 */ /* 0x000ea4000c1e1500 */
[----:B--2---:R-:W-:-:S05]  /*0450*/  HADD2.F32 R0, -RZ, R0.H0_H0 ;  /* 0x20000000ff007230 */ /* 0x004fca0000004100 */
[----:B------:R-:W-:-:S04]  /*0460*/  FSETP.NEU.FTZ.AND P0, PT, R0, RZ, PT ;  /* 0x000000ff0000720b */ /* 0x000fc80003f1d000 */
[----:B------:R-:W-:Y:S01]  /*0470*/  P2R R18, PR, RZ, 0x1 ;  /* 0x00000001ff127803 */ /* 0x000fe20000000000 */
[----:B------:R-:W-:Y:S08]  /*0480*/  BRA `(.L_x_26289) ;  /* 0x0000000c003c7947 */ /* 0x000ff00003800000 */
.L_x_26292:
        /* <DEDUP_REMOVED lines=12> */
.L_x_26295:
        /* <DEDUP_REMOVED lines=11> */
.L_x_26294:
[----:B------:R-:W2:Y:S02]  /*0600*/  LDG.E.64 R4, desc[UR36][R4.64] ;  /* 0x0000002404047981 */ /* 0x000ea4000c1e1b00 */
[----:B--2---:R-:W-:-:S06]  /*0610*/  DSETP.NEU.AND P0, PT, R4, RZ, PT ;  /* 0x000000ff0400722a */ /* 0x004fcc0003f0d000 */
[----:B------:R-:W-:Y:S01]  /*0620*/  P2R R18, PR, RZ, 0x1 ;  /* 0x00000001ff127803 */ /* 0x000fe20000000000 */
[----:B------:R-:W-:Y:S07]  /*0630*/  BRA `(.L_x_26289) ;  /* 0x0000000800d07947 */ /* 0x000fee0003800000 */
.L_x_26284:
        /* <DEDUP_REMOVED lines=12> */
.L_x_26298:
[----:B------:R-:W2:Y:S02]  /*0700*/  LDG.E.128 R4, desc[UR36][R4.64] ;  /* 0x0000002404047981 */ /* 0x000ea4000c1e1d00 */
[----:B--2---:R-:W-:-:S06]  /*0710*/  DSETP.NEU.AND P0, PT, R6, RZ, PT ;  /* 0x000000ff0600722a */ /* 0x004fcc0003f0d000 */
[----:B------:R-:W-:-:S06]  /*0720*/  DSETP.NEU.OR P0, PT, R4, RZ, P0 ;  /* 0x000000ff0400722a */ /* 0x000fcc000070d400 */
[----:B------:R-:W-:Y:S01]  /*0730*/  P2R R18, PR, RZ, 0x1 ;  /* 0x00000001ff127803 */ /* 0x000fe20000000000 */
[----:B------:R-:W-:Y:S07]  /*0740*/  BRA `(.L_x_26289) ;  /* 0x00000008008c7947 */ /* 0x000fee0003800000 */
.L_x_26297:
        /* <DEDUP_REMOVED lines=28> */
.L_x_26300:
        /* <DEDUP_REMOVED lines=12> */
[----:B------:R-:W-:-:S04]  /*09d0*/  FSETP.NEU.FTZ.AND P0, PT, R0, RZ, PT ;  /* 0x000000ff0000720b */ /* 0x000fc80003f1d000 */
[----:B------:R-:W-:Y:S01]  /*09e0*/  P2R R18, PR, RZ, 0x1 ;  /* 0x00000001ff127803 */ /* 0x000fe20000000000 */
[----:B------:R-:W-:Y:S08]  /*09f0*/  BRA `(.L_x_26289) ;  /* 0x0000000400e07947 */ /* 0x000ff00003800000 */
.L_x_26299:
[----:B------:R-:W2:Y:S02]  /*0a00*/  LDG.E.U16 R0, desc[UR36][R4.64] ;  /* 0x0000002404007981 */ /* 0x000ea4000c1e1500 */
[----:B--2---:R-:W-:-:S05]  /*0a10*/  IMAD.U32 R0, R0, 0x10000, RZ ;  /* 0x0001000000007824 */ /* 0x004fca00078e00ff */
[----:B------:R-:W-:-:S04]  /*0a20*/  FSETP.NEU.FTZ.AND P0, PT, R0, RZ, PT ;  /* 0x000000ff0000720b */ /* 0x000fc80003f1d000 */
[----:B------:R-:W-:Y:S01]  /*0a30*/  P2R R18, PR, RZ, 0x1 ;  /* 0x00000001ff127803 */ /* 0x000fe20000000000 */
[----:B------:R-:W-:Y:S08]  /*0a40*/  BRA `(.L_x_26289) ;  /* 0x0000000400cc7947 */ /* 0x000ff00003800000 */
.L_x_26296:
        /* <DEDUP_REMOVED lines=12> */
.L_x_26303:
        /* <DEDUP_REMOVED lines=21> */
.L_x_26307:
[----:B------:R-:W-:Y:S05]  /*0c60*/  BSYNC B1 ;  /* 0x0000000000017941 */ /* 0x000fea0003800000 */
.L_x_26306:
[----:B------:R-:W-:Y:S01]  /*0c70*/  LEA R5, R0, 0x3b800000, 0x17 ;  /* 0x3b80000000057811 */ /* 0x000fe200078eb8ff */
[----:B------:R-:W-:-:S05]  /*0c80*/  IMAD.SHL.U32 R0, R3, 0x100000, RZ ;  /* 0x0010000003007824 */ /* 0x000fca00078e00ff */
[----:B------:R-:W-:-:S07]  /*0c90*/  LOP3.LUT R0, R5, R0, R6, 0xfe, !PT ;  /* 0x0000000005007212 */ /* 0x000fce00078efe06 */
.L_x_26305:
[----:B------:R-:W-:Y:S05]  /*0ca0*/  BSYNC B0 ;  /* 0x0000000000007941 */ /* 0x000fea0003800000 */
.L_x_26304:
[----:B------:R-:W-:-:S04]  /*0cb0*/  FSETP.NEU.FTZ.AND P0, PT, R0, RZ, PT ;  /* 0x000000ff0000720b */ /* 0x000fc80003f1d000 */
[----:B------:R-:W-:Y:S01]  /*0cc0*/  P2R R18, PR, RZ, 0x1 ;  /* 0x00000001ff127803 */ /* 0x000fe20000000000 */
[----:B------:R-:W-:Y:S08]  /*0cd0*/  BRA `(.L_x_26289) ;  /* 0x0000000400287947 */ /* 0x000ff00003800000 */
.L_x_26302:
        /* <DEDUP_REMOVED lines=21> */
.L_x_26311:
[----:B------:R-:W-:Y:S05]  /*0e30*/  BSYNC B1 ;  /* 0x0000000000017941 */ /* 0x000fea0003800000 */
.L_x_26310:
[----:B------:R-:W-:Y:S01]  /*0e40*/  LEA R5, R0, 0x37800000, 0x17 ;  /* 0x3780000000057811 */ /* 0x000fe200078eb8ff */
[----:B------:R-:W-:-:S05]  /*0e50*/  IMAD.SHL.U32 R0, R3, 0x200000, RZ ;  /* 0x0020000003007824 */ /* 0x000fca00078e00ff */
[----:B------:R-:W-:-:S07]  /*0e60*/  LOP3.LUT R0, R5, R0, R6, 0xfe, !PT ;  /* 0x0000000005007212 */ /* 0x000fce00078efe06 */
.L_x_26309:
[----:B------:R-:W-:Y:S05]  /*0e70*/  BSYNC B0 ;  /* 0x0000000000007941 */ /* 0x000fea0003800000 */
.L_x_26308:
[----:B------:R-:W-:-:S04]  /*0e80*/  FSETP.NEU.FTZ.AND P0, PT, R0, RZ, PT ;  /* 0x000000ff0000720b */ /* 0x000fc80003f1d000 */
[----:B------:R-:W-:Y:S01]  /*0e90*/  P2R R18, PR, RZ, 0x1 ;  /* 0x00000001ff127803 */ /* 0x000fe20000000000 */
[----:B------:R-:W-:Y:S08]  /*0ea0*/  BRA `(.L_x_26289) ;  /* 0x0000000000b47947 */ /* 0x000ff00003800000 */
.L_x_26301:
        /* <DEDUP_REMOVED lines=14> */
.L_x_26315:
[----:B------:R-:W-:Y:S05]  /*0f90*/  BSYNC B0 ;  /* 0x0000000000007941 */ /* 0x000fea0003800000 */
.L_x_26314:
[----:B------:R-:W-:-:S04]  /*0fa0*/  FSETP.NEU.FTZ.AND P0, PT, R0, RZ, PT ;  /* 0x000000ff0000720b */ /* 0x000fc80003f1d000 */
[----:B------:R-:W-:Y:S01]  /*0fb0*/  P2R R18, PR, RZ, 0x1 ;  /* 0x00000001ff127803 */ /* 0x000fe20000000000 */
[----:B------:R-:W-:Y:S08]  /*0fc0*/  BRA `(.L_x_26289) ;  /* 0x00000000006c7947 */ /* 0x000ff00003800000 */
.L_x_26288:
        /* <DEDUP_REMOVED lines=16> */
.L_x_26316:
[----:B------:R-:W-:-:S04]  /*10d0*/  PLOP3.LUT P0, PT, PT, PT, PT, 0x8, 0x0 ;  /* 0x000000000000781c */ /* 0x000fc80003f0e170 */
[----:B------:R-:W-:Y:S01]  /*10e0*/  P2R R18, PR, RZ, 0x1 ;  /* 0x00000001ff127803 */ /* 0x000fe20000000000 */
[----:B------:R-:W-:Y:S08]  /*10f0*/  BRA `(.L_x_26289) ;  /* 0x0000000000207947 */ /* 0x000ff00003800000 */
.L_x_26313:
[----:B------:R-:W2:Y:S02]  /*1100*/  LDG.E.64 R4, desc[UR36][R4.64] ;  /* 0x0000002404047981 */ /* 0x000ea4000c1e1b00 */
[----:B--2---:R-:W-:-:S04]  /*1110*/  ISETP.NE.U32.AND P0, PT, R4, RZ, PT ;  /* 0x000000ff0400720c */ /* 0x004fc80003f05070 */
[----:B------:R-:W-:-:S04]  /*1120*/  ISETP.NE.AND.EX P0, PT, R5, RZ, PT, P0 ;  /* 0x000000ff0500720c */ /* 0x000fc80003f05300 */
[----:B------:R-:W-:Y:S01]  /*1130*/  P2R R18, PR, RZ, 0x1 ;  /* 0x00000001ff127803 */ /* 0x000fe20000000000 */
[----:B------:R-:W-:Y:S08]  /*1140*/  BRA `(.L_x_26289) ;  /* 0x00000000000c7947 */ /* 0x000ff00003800000 */
.L_x_26312:
[----:B------:R-:W2:Y:S02]  /*1150*/  LDG.E R4, desc[UR36][R4.64] ;  /* 0x0000002404047981 */ /* 0x000ea4000c1e1900 */
[----:B--2---:R-:W-:-:S04]  /*1160*/  ISETP.NE.AND P0, PT, R4, RZ, PT ;  /* 0x000000ff0400720c */ /* 0x004fc80003f05270 */
[----:B------:R-:W-:-:S09]  /*1170*/  P2R R18, PR, RZ, 0x1 ;  /* 0x00000001ff127803 */ /* 0x000fd20000000000 */
.L_x_26289:
[----:B------:R-:W0:Y:S01]  /*1180*/  LDC.64 R4, c[0x0][0x228] ;  /* 0x00008a00ff047b82 */ /* 0x000e220000000a00 */
        /* <DEDUP_REMOVED lines=18> */
.L_x_26320:
[----:B------:R-:W2:Y:S02]  /*12b0*/  LDG.E.U8 R4, desc[UR36][R4.64] ;  /* 0x0000002404047981 */ /* 0x000ea4000c1e1100 */
[----:B--2---:R-:W-:Y:S01]  /*12c0*/  ISETP.NE.AND P0, PT, R4, RZ, PT ;  /* 0x000000ff0400720c */ /* 0x004fe20003f05270 */
[----:B------:R-:W-:-:S12]  /*12d0*/  BRA `(.L_x_26322) ;  /* 0x0000000c00747947 */ /* 0x000fd80003800000 */
.L_x_26319:
        /* <DEDUP_REMOVED lines=10> */
.L_x_26324:
[----:B------:R-:W2:Y:S02]  /*1380*/  LDG.E R4, desc[UR36][R4.64] ;  /* 0x0000002404047981 */ /* 0x000ea4000c1e1900 */
[----:B--2---:R-:W-:Y:S01]  /*1390*/  ISETP.NE.AND P0, PT, R4, RZ, PT ;  /* 0x000000ff0400720c */ /* 0x004fe20003f05270 */
[----:B------:R-:W-:-:S12]  /*13a0*/  BRA `(.L_x_26322) ;  /* 0x0000000c00407947 */ /* 0x000fd80003800000 */
.L_x_26323:
[----:B------:R-:W2:Y:S02]  /*13b0*/  LDG.E.U16 R4, desc[UR36][R4.64] ;  /* 0x0000002404047981 */ /* 0x000ea4000c1e1500 */
[----:B--2---:R-:W-:Y:S01]  /*13c0*/  ISETP.NE.AND P0, PT, R4, RZ, PT ;  /* 0x000000ff0400720c */ /* 0x004fe20003f05270 */
[----:B------:R-:W-:-:S12]  /*13d0*/  BRA `(.L_x_26322) ;  /* 0x0000000c00347947 */ /* 0x000fd80003800000 */
.L_x_26318:
        /* <DEDUP_REMOVED lines=9> */
.L_x_26326:
[----:B------:R-:W2:Y:S02]  /*1470*/  LDG.E.U16 R0, desc[UR36][R4.64] ;  /* 0x0000002404007981 */ /* 0x000ea4000c1e1500 */
[----:B--2---:R-:W-:-:S05]  /*1480*/  HADD2.F32 R0, -RZ, R0.H0_H0 ;  /* 0x20000000ff007230 */ /* 0x004fca0000004100 */
[----:B------:R-:W-:Y:S01]  /*1490*/  FSETP.NEU.FTZ.AND P0, PT, R0, RZ, PT ;  /* 0x000000ff0000720b */ /* 0x000fe20003f1d000 */
[----:B------:R-:W-:-:S12]  /*14a0*/  BRA `(.L_x_26322) ;  /* 0x0000000c00007947 */ /* 0x000fd80003800000 */
.L_x_26325:
        /* <DEDUP_REMOVED lines=11> */
.L_x_26328:
        /* <DEDUP_REMOVED lines=10> */
.L_x_26327:
[----:B------:R-:W2:Y:S02]  /*1600*/  LDG.E.64 R4, desc[UR36][R4.64] ;  /* 0x0000002404047981 */ /* 0x000ea4000c1e1b00 */
[----:B--2---:R-:W-:Y:S01]  /*1610*/  DSETP.NEU.AND P0, PT, R4, RZ, PT ;  /* 0x000000ff0400722a */ /* 0x004fe20003f0d000 */
[----:B------:R-:W-:-:S13]  /*1620*/  BRA `(.L_x_26322) ;  /* 0x0000000800a07947 */ /* 0x000fda0003800000 */
.L_x_26317:
        /* <DEDUP_REMOVED lines=11> */
.L_x_26331:
[----:B------:R-:W2:Y:S02]  /*16e0*/  LDG.E.128 R4, desc[UR36][R4.64] ;  /* 0x0000002404047981 */ /* 0x000ea4000c1e1d00 */
[----:B--2---:R-:W-:-:S06]  /*16f0*/  DSETP.NEU.AND P0, PT, R6, RZ, PT ;  /* 0x000000ff0600722a */ /* 0x004fcc0003f0d000 */
[----:B------:R-:W-:Y:S01]  /*1700*/  DSETP.NEU.OR P0, PT, R4, RZ, P0 ;  /* 0x000000ff0400722a */ /* 0x000fe2000070d400 */
[----:B------:R-:W-:-:S13]  /*1710*/  BRA `(.L_x_26322) ;  /* 0x0000000800647947 */ /* 0x000fda0003800000 */
.L_x_26330:
        /* <DEDUP_REMOVED lines=27> */
.L_x_26333:
        /* <DEDUP_REMOVED lines=14> */
.L_x_26332:
[----:B------:R-:W2:Y:S02]  /*19b0*/  LDG.E.U16 R0, desc[UR36][R4.64] ;  /* 0x0000002404007981 */ /* 0x000ea4000c1e1500 */
[----:B--2---:R-:W-:-:S05]  /*19c0*/  IMAD.U32 R0, R0, 0x10000, RZ ;  /* 0x0001000000007824 */ /* 0x004fca00078e00ff */
[----:B------:R-:W-:Y:S01]  /*19d0*/  FSETP.NEU.FTZ.AND P0, PT, R0, RZ, PT ;  /* 0x000000ff0000720b */ /* 0x000fe20003f1d000 */
[----:B------:R-:W-:-:S12]  /*19e0*/  BRA `(.L_x_26322) ;  /* 0x0000000400b07947 */ /* 0x000fd80003800000 */
.L_x_26329:
        /* <DEDUP_REMOVED lines=11> */
.L_x_26336:
        /* <DEDUP_REMOVED lines=21> */
.L_x_26340:
[----:B------:R-:W-:Y:S05]  /*1bf0*/  BSYNC B1 ;  /* 0x0000000000017941 */ /* 0x000fea0003800000 */
.L_x_26339:
[----:B------:R-:W-:Y:S01]  /*1c00*/  LEA R5, R0, 0x3b800000, 0x17 ;  /* 0x3b80000000057811 */ /* 0x000fe200078eb8ff */
[----:B------:R-:W-:-:S05]  /*1c10*/  IMAD.SHL.U32 R0, R3, 0x100000, RZ ;  /* 0x0010000003007824 */ /* 0x000fca00078e00ff */
[----:B------:R-:W-:-:S07]  /*1c20*/  LOP3.LUT R0, R5, R0, R6, 0xfe, !PT ;  /* 0x0000000005007212 */ /* 0x000fce00078efe06 */
.L_x_26338:
[----:B------:R-:W-:Y:S05]  /*1c30*/  BSYNC B0 ;  /* 0x0000000000007941 */ /* 0x000fea0003800000 */
.L_x_26337:
[----:B------:R-:W-:Y:S01]  /*1c40*/  FSETP.NEU.FTZ.AND P0, PT, R0, RZ, PT ;  /* 0x000000ff0000720b */ /* 0x000fe20003f1d000 */
[----:B------:R-:W-:-:S12]  /*1c50*/  BRA `(.L_x_26322) ;  /* 0x0000000400147947 */ /* 0x000fd80003800000 */
.L_x_26335:
        /* <DEDUP_REMOVED lines=21> */
.L_x_26344:
[----:B------:R-:W-:Y:S05]  /*1db0*/  BSYNC B1 ;  /* 0x0000000000017941 */ /* 0x000fea0003800000 */
.L_x_26343:
[----:B------:R-:W-:Y:S01]  /*1dc0*/  LEA R5, R0, 0x37800000, 0x17 ;  /* 0x3780000000057811 */ /* 0x000fe200078eb8ff */
[----:B------:R-:W-:-:S05]  /*1dd0*/  IMAD.SHL.U32 R0, R3, 0x200000, RZ ;  /* 0x0020000003007824 */ /* 0x000fca00078e00ff */
[----:B------:R-:W-:-:S07]  /*1de0*/  LOP3.LUT R0, R5, R0, R6, 0xfe, !PT ;  /* 0x0000000005007212 */ /* 0x000fce00078efe06 */
.L_x_26342:
[----:B------:R-:W-:Y:S05]  /*1df0*/  BSYNC B0 ;  /* 0x0000000000007941 */ /* 0x000fea0003800000 */
.L_x_26341:
[----:B------:R-:W-:Y:S01]  /*1e00*/  FSETP.NEU.FTZ.AND P0, PT, R0, RZ, PT ;  /* 0x000000ff0000720b */ /* 0x000fe20003f1d000 */
[----:B------:R-:W-:-:S12]  /*1e10*/  BRA `(.L_x_26322) ;  /* 0x0000000000a47947 */ /* 0x000fd80003800000 */
.L_x_26334:
        /* <DEDUP_REMOVED lines=14> */
.L_x_26348:
[----:B------:R-:W-:Y:S05]  /*1f00*/  BSYNC B0 ;  /* 0x0000000000007941 */ /* 0x000fea0003800000 */
.L_x_26347:
[----:B------:R-:W-:Y:S01]  /*1f10*/  FSETP.NEU.FTZ.AND P0, PT, R0, RZ, PT ;  /* 0x000000ff0000720b */ /* 0x000fe20003f1d000 */
[----:B------:R-:W-:-:S12]  /*1f20*/  BRA `(.L_x_26322) ;  /* 0x0000000000607947 */ /* 0x000fd80003800000 */
.L_x_26321:
        /* <DEDUP_REMOVED lines=16> */
.L_x_26349:
[----:B------:R-:W-:Y:S01]  /*2030*/  PLOP3.LUT P0, PT, PT, PT, PT, 0x8, 0x0 ;  /* 0x000000000000781c */ /* 0x000fe20003f0e170 */
[----:B------:R-:W-:-:S12]  /*2040*/  BRA `(.L_x_26322) ;  /* 0x0000000000187947 */ /* 0x000fd80003800000 */
.L_x_26346:
[----:B------:R-:W2:Y:S02]  /*2050*/  LDG.E.64 R4, desc[UR36][R4.64] ;  /* 0x0000002404047981 */ /* 0x000ea4000c1e1b00 */
[----:B--2---:R-:W-:-:S04]  /*2060*/  ISETP.NE.U32.AND P0, PT, R4, RZ, PT ;  /* 0x000000ff0400720c */ /* 0x004fc80003f05070 */
[----:B------:R-:W-:Y:S01]  /*2070*/  ISETP.NE.AND.EX P0, PT, R5, RZ, PT, P0 ;  /* 0x000000ff0500720c */ /* 0x000fe20003f05300 */
[----:B------:R-:W-:-:S12]  /*2080*/  BRA `(.L_x_26322) ;  /* 0x0000000000087947 */ /* 0x000fd80003800000 */
.L_x_26345:
[----:B------:R-:W2:Y:S02]  /*2090*/  LDG.E R4, desc[UR36][R4.64] ;  /* 0x0000002404047981 */ /* 0x000ea4000c1e1900 */
[----:B--2---:R-:W-:-:S13]  /*20a0*/  ISETP.NE.AND P0, PT, R4, RZ, PT ;  /* 0x000000ff0400720c */ /* 0x004fda0003f05270 */
.L_x_26322:
[----:B------:R-:W-:Y:S01]  /*20b0*/  ISETP.NE.AND P1, PT, R18, RZ, PT ;  /* 0x000000ff1200720c */ /* 0x000fe20003f25270 */
[----:B------:R-:W-:Y:S01]  /*20c0*/  VIADD R25, R25, 0x80 ;  /* 0x0000008019197836 */ /* 0x000fe20000000000 */
[----:B------:R-:W-:Y:S02]  /*20d0*/  SEL R18, RZ, 0x1, !P0 ;  /* 0x00000001ff127807 */ /* 0x000fe40004000000 */
[----:B------:R-:W-:-:S09]  /*20e0*/  SEL R17, RZ, 0x1, !P1 ;  /* 0x00000001ff117807 */ /* 0x000fd20004800000 */
.L_x_26283:
[----:B------:R-:W-:Y:S05]  /*20f0*/  BSYNC B6 ;  /* 0x0000000000067941 */ /* 0x000fea0003800000 */
.L_x_26282:
        /* <DEDUP_REMOVED lines=25> */
.L_x_26355:
[----:B------:R-:W2:Y:S02]  /*2290*/  LDG.E.U8 R4, desc[UR36][R4.64] ;  /* 0x0000002404047981 */ /* 0x000ea4000c1e1100 */
[----:B--2---:R-:W-:-:S04]  /*22a0*/  ISETP.NE.AND P0, PT, R4, RZ, PT ;  /* 0x000000ff0400720c */ /* 0x004fc80003f05270 */
[----:B------:R-:W-:Y:S01]  /*22b0*/  P2R R19, PR, RZ, 0x1 ;  /* 0x00000001ff137803 */ /* 0x000fe20000000000 */
[----:B------:R-:W-:Y:S08]  /*22c0*/  BRA `(.L_x_26357) ;  /* 0x0000000c00c87947 */ /* 0x000ff00003800000 */
.L_x_26354:
        /* <DEDUP_REMOVED lines=11> */
.L_x_26359:
[----:B------:R-:W2:Y:S02]  /*2380*/  LDG.E R4, desc[UR36][R4.64] ;  /* 0x0000002404047981 */ /* 0x000ea4000c1e1900 */
[----:B--2---:R-:W-:-:S04]  /*2390*/  ISETP.NE.AND P0, PT, R4, RZ, PT ;  /* 0x000000ff0400720c */ /* 0x004fc80003f05270 */
[----:B------:R-:W-:Y:S01]  /*23a0*/  P2R R19, PR, RZ, 0x1 ;  /* 0x00000001ff137803 */ /* 0x000fe20000000000 */
[----:B------:R-:W-:Y:S08]  /*23b0*/  BRA `(.L_x_26357) ;  /* 0x0000000c008c7947 */ /* 0x000ff00003800000 */
.L_x_26358:
[----:B------:R-:W2:Y:S02]  /*23c0*/  LDG.E.U16 R4, desc[UR36][R4.64] ;  /* 0x0000002404047981 */ /* 0x000ea4000c1e1500 */
[----:B--2---:R-:W-:-:S04]  /*23d0*/  ISETP.NE.AND P0, PT, R4, RZ, PT ;  /* 0x000000ff0400720c */ /* 0x004fc80003f05270 */
[----:B------:R-:W-:Y:S01]  /*23e0*/  P2R R19, PR, RZ, 0x1 ;  /* 0x00000001ff137803 */ /* 0x000fe20000000000 */
[----:B------:R-:W-:Y:S08]  /*23f0*/  BRA `(.L_x_26357) ;  /* 0x0000000c007c7947 */ /* 0x000ff00003800000 */
.L_x_26353:
        /* <DEDUP_REMOVED lines=10> */
.L_x_26361:
[----:B------:R-:W2:Y:S02]  /*24a0*/  LDG.E.U16 R0, desc[UR36][R4.64] ;  /* 0x0000002404007981 */ /* 0x000ea4000c1e1500 */
[----:B--2---:R-:W-:-:S05]  /*24b0*/  HADD2.F32 R0, -RZ, R0.H0_H0 ;  /* 0x20000000ff007230 */ /* 0x004fca0000004100 */
[----:B------:R-:W-:-:S04]  /*24c0*/  FSETP.NEU.FTZ.AND P0, PT, R0, RZ, PT ;  /* 0x000000ff0000720b */ /* 0x000fc80003f1d000 */
[----:B------:R-:W-:Y:S01]  /*24d0*/  P2R R19, PR, RZ, 0x1 ;  /* 0x00000001ff137803 */ /* 0x000fe20000000000 */
[----:B------:R-:W-:Y:S08]  /*24e0*/  BRA `(.L_x_26357) ;  /* 0x0000000c00407947 */ /* 0x000ff00003800000 */
.L_x_26360:
        /* <DEDUP_REMOVED lines=12> */
.L_x_26363:
        /* <DEDUP_REMOVED lines=11> */
.L_x_26362:
[----:B------:R-:W2:Y:S02]  /*2660*/  LDG.E.64 R4, desc[UR36][R4.64] ;  /* 0x0000002404047981 */ /* 0x000ea4000c1e1b00 */
[----:B--2---:R-:W-:-:S06]  /*2670*/  DSETP.NEU.AND P0, PT, R4, RZ, PT ;  /* 0x000000ff0400722a */ /* 0x004fcc0003f0d000 */
[----:B------:R-:W-:Y:S01]  /*2680*/  P2R R19, PR, RZ, 0x1 ;  /* 0x00000001ff137803 */ /* 0x000fe20000000000 */
[----:B------:R-:W-:Y:S07]  /*2690*/  BRA `(.L_x_26357) ;  /* 0x0000000800d47947 */ /* 0x000fee0003800000 */
.L_x_26352:
        /* <DEDUP_REMOVED lines=12> */
.L_x_26366:
[----:B------:R-:W2:Y:S02]  /*2760*/  LDG.E.128 R4, desc[UR36][R4.64] ;  /* 0x0000002404047981 */ /* 0x000ea4000c1e1d00 */
[----:B--2---:R-:W-:-:S06]  /*2770*/  DSETP.NEU.AND P0, PT, R6, RZ, PT ;  /* 0x000000ff0600722a */ /* 0x004fcc0003f0d000 */
[----:B------:R-:W-:-:S06]  /*2780*/  DSETP.NEU.OR P0, PT, R4, RZ, P0 ;  /* 0x000000ff0400722a */ /* 0x000fcc000070d400 */
[----:B------:R-:W-:Y:S01]  /*2790*/  P2R R19, PR, RZ, 0x1 ;  /* 0x00000001ff137803 */ /* 0x000fe20000000000 */
[----:B------:R-:W-:Y:S07]  /*27a0*/  BRA `(.L_x_26357) ;  /* 0x0000000800907947 */ /* 0x000fee0003800000 */
.L_x_26365:
        /* <DEDUP_REMOVED lines=28> */
.L_x_26368:
        /* <DEDUP_REMOVED lines=16> */
.L_x_26367:
[----:B------:R-:W2:Y:S02]  /*2a70*/  LDG.E.U16 R0, desc[UR36][R4.64] ;  /* 0x0000002404007981 */ /* 0x000ea4000c1e1500 */
[----:B--2---:R-:W-:-:S05]  /*2a80*/  IMAD.U32 R0, R0, 0x10000, RZ ;  /* 0x0001000000007824 */ /* 0x004fca00078e00ff */
[----:B------:R-:W-:-:S04]  /*2a90*/  FSETP.NEU.FTZ.AND P0, PT, R0, RZ, PT ;  /* 0x000000ff0000720b */ /* 0x000fc80003f1d000 */
[----:B------:R-:W-:Y:S01]  /*2aa0*/  P2R R19, PR, RZ, 0x1 ;  /* 0x00000001ff137803 */ /* 0x000fe20000000000 */
[----:B------:R-:W-:Y:S08]  /*2ab0*/  BRA `(.L_x_26357) ;  /* 0x0000000400cc7947 */ /* 0x000ff00003800000 */
.L_x_26364:
        /* <DEDUP_REMOVED lines=12> */
.L_x_26371:
        /* <DEDUP_REMOVED lines=21> */
.L_x_26375:
[----:B------:R-:W-:Y:S05]  /*2cd0*/  BSYNC B1 ;  /* 0x0000000000017941 */ /* 0x000fea0003800000 */
.L_x_26374:
[----:B------:R-:W-:Y:S01]  /*2ce0*/  LEA R5, R0, 0x3b800000, 0x17 ;  /* 0x3b80000000057811 */ /* 0x000fe200078eb8ff */
[----:B------:R-:W-:-:S05]  /*2cf0*/  IMAD.SHL.U32 R0, R3, 0x100000, RZ ;  /* 0x0010000003007824 */ /* 0x000fca00078e00ff */
[----:B------:R-:W-:-:S07]  /*2d00*/  LOP3.LUT R0, R5, R0, R6, 0xfe, !PT ;  /* 0x0000000005007212 */ /* 0x000fce00078efe06 */
.L_x_26373:
[----:B------:R-:W-:Y:S05]  /*2d10*/  BSYNC B0 ;  /* 0x0000000000007941 */ /* 0x000fea0003800000 */
.L_x_26372:
[----:B------:R-:W-:-:S04]  /*2d20*/  FSETP.NEU.FTZ.AND P0, PT, R0, RZ, PT ;  /* 0x000000ff0000720b */ /* 0x000fc80003f1d000 */
[----:B------:R-:W-:Y:S01]  /*2d30*/  P2R R19, PR, RZ, 0x1 ;  /* 0x00000001ff137803 */ /* 0x000fe20000000000 */
[----:B------:R-:W-:Y:S08]  /*2d40*/  BRA `(.L_x_26357) ;  /* 0x0000000400287947 */ /* 0x000ff00003800000 */
.L_x_26370:
        /* <DEDUP_REMOVED lines=21> */
.L_x_26379:
[----:B------:R-:W-:Y:S05]  /*2ea0*/  BSYNC B1 ;  /* 0x0000000000017941 */ /* 0x000fea0003800000 */
.L_x_26378:
[----:B------:R-:W-:Y:S01]  /*2eb0*/  LEA R5, R0, 0x37800000, 0x17 ;  /* 0x3780000000057811 */ /* 0x000fe200078eb8ff */
[----:B------:R-:W-:-:S05]  /*2ec0*/  IMAD.SHL.U32 R0, R3, 0x200000, RZ ;  /* 0x0020000003007824 */ /* 0x000fca00078e00ff */
[----:B------:R-:W-:-:S07]  /*2ed0*/  LOP3.LUT R0, R5, R0, R6, 0xfe, !PT ;  /* 0x0000000005007212 */ /* 0x000fce00078efe06 */
.L_x_26377:
[----:B------:R-:W-:Y:S05]  /*2ee0*/  BSYNC B0 ;  /* 0x0000000000007941 */ /* 0x000fea0003800000 */
.L_x_26376:
[----:B------:R-:W-:-:S04]  /*2ef0*/  FSETP.NEU.FTZ.AND P0, PT, R0, RZ, PT ;  /* 0x000000ff0000720b */ /* 0x000fc80003f1d000 */
[----:B------:R-:W-:Y:S01]  /*2f00*/  P2R R19, PR, RZ, 0x1 ;  /* 0x00000001ff137803 */ /* 0x000fe20000000000 */
[----:B------:R-:W-:Y:S08]  /*2f10*/  BRA `(.L_x_26357) ;  /* 0x0000000000b47947 */ /* 0x000ff00003800000 */
.L_x_26369:
        /* <DEDUP_REMOVED lines=14> */
.L_x_26383:
[----:B------:R-:W-:Y:S05]  /*3000*/  BSYNC B0 ;  /* 0x0000000000007941 */ /* 0x000fea0003800000 */
.L_x_26382:
[----:B------:R-:W-:-:S04]  /*3010*/  FSETP.NEU.FTZ.AND P0, PT, R0, RZ, PT ;  /* 0x000000ff0000720b */ /* 0x000fc80003f1d000 */
[----:B------:R-:W-:Y:S01]  /*3020*/  P2R R19, PR, RZ, 0x1 ;  /* 0x00000001ff137803 */ /* 0x000fe20000000000 */
[----:B------:R-:W-:Y:S08]  /*3030*/  BRA `(.L_x_26357) ;  /* 0x00000000006c7947 */ /* 0x000ff00003800000 */
.L_x_26356:
        /* <DEDUP_REMOVED lines=16> */
.L_x_26384:
[----:B------:R-:W-:-:S04]  /*3140*/  PLOP3.LUT P0, PT, PT, PT, PT, 0x8, 0x0 ;  /* 0x000000000000781c */ /* 0x000fc80003f0e170 */
[----:B------:R-:W-:Y:S01]  /*3150*/  P2R R19, PR, RZ, 0x1 ;  /* 0x00000001ff137803 */ /* 0x000fe20000000000 */
[----:B------:R-:W-:Y:S08]  /*3160*/  BRA `(.L_x_26357) ;  /* 0x0000000000207947 */ /* 0x000ff00003800000 */
.L_x_26381:
[----:B------:R-:W2:Y:S02]  /*3170*/  LDG.E.64 R4, desc[UR36][R4.64] ;  /* 0x0000002404047981 */ /* 0x000ea4000c1e1b00 */
[----:B--2---:R-:W-:-:S04]  /*3180*/  ISETP.NE.U32.AND P0, PT, R4, RZ, PT ;  /* 0x000000ff0400720c */ /* 0x004fc80003f05070 */
[----:B------:R-:W-:-:S04]  /*3190*/  ISETP.NE.AND.EX P0, PT, R5, RZ, PT, P0 ;  /* 0x000000ff0500720c */ /* 0x000fc80003f05300 */
[----:B------:R-:W-:Y:S01]  /*31a0*/  P2R R19, PR, RZ, 0x1 ;  /* 0x00000001ff137803 */ /* 0x000fe20000000000 */
[----:B------:R-:W-:Y:S08]  /*31b0*/  BRA `(.L_x_26357) ;  /* 0x00000000000c7947 */ /* 0x000ff00003800000 */
.L_x_26380:
[----:B------:R-:W2:Y:S02]  /*31c0*/  LDG.E R4, desc[UR36][R4.64] ;  /* 0x0000002404047981 */ /* 0x000ea4000c1e1900 */
[----:B--2---:R-:W-:-:S04]  /*31d0*/  ISETP.NE.AND P0, PT, R4, RZ, PT ;  /* 0x000000ff0400720c */ /* 0x004fc80003f05270 */
[----:B------:R-:W-:-:S09]  /*31e0*/  P2R R19, PR, RZ, 0x1 ;  /* 0x00000001ff137803 */ /* 0x000fd20000000000 */
.L_x_26357:
        /* <DEDUP_REMOVED lines=19> */
.L_x_26388:
[----:B------:R-:W2:Y:S02]  /*3320*/  LDG.E.U8 R4, desc[UR36][R4.64] ;  /* 0x0000002404047981 */ /* 0x000ea4000c1e1100 */
[----:B--2---:R-:W-:Y:S01]  /*3330*/  ISETP.NE.AND P0, PT, R4, RZ, PT ;  /* 0x000000ff0400720c */ /* 0x004fe20003f05270 */
[----:B------:R-:W-:-:S12]  /*3340*/  BRA `(.L_x_26390) ;  /* 0x0000000c00747947 */ /* 0x000fd80003800000 */
.L_x_26387:
        /* <DEDUP_REMOVED lines=10> */
.L_x_26392:
[----:B------:R-:W2:Y:S02]  /*33f0*/  LDG.E R4, desc[UR36][R4.64] ;  /* 0x0000002404047981 */ /* 0x000ea4000c1e1900 */
[----:B--2---:R-:W-:Y:S01]  /*3400*/  ISETP.NE.AND P0, PT, R4, RZ, PT ;  /* 0x000000ff0400720c */ /* 0x004fe20003f05270 */
[----:B------:R-:W-:-:S12]  /*3410*/  BRA `(.L_x_26390) ;  /* 0x0000000c00407947 */ /* 0x000fd80003800000 */
.L_x_26391:
[----:B------:R-:W2:Y:S02]  /*3420*/  LDG.E.U16 R4, desc[UR36][R4.64] ;  /* 0x0000002404047981 */ /* 0x000ea4000c1e1500 */
[----:B--2---:R-:W-:Y:S01]  /*3430*/  ISETP.NE.AND P0, PT, R4, RZ, PT ;  /* 0x000000ff0400720c */ /* 0x004fe20003f05270 */
[----:B------:R-:W-:-:S12]  /*3440*/  BRA `(.L_x_26390) ;  /* 0x0000000c00347947 */ /* 0x000fd80003800000 */
.L_x_26386:
        /* <DEDUP_REMOVED lines=9> */
.L_x_26394:
[----:B------:R-:W2:Y:S02]  /*34e0*/  LDG.E.U16 R0, desc[UR36][R4.64] ;  /* 0x0000002404007981 */ /* 0x000ea4000c1e1500 */
[----:B--2---:R-:W-:-:S05]  /*34f0*/  HADD2.F32 R0, -RZ, R0.H0_H0 ;  /* 0x20000000ff007230 */ /* 0x004fca0000004100 */
[----:B------:R-:W-:Y:S01]  /*3500*/  FSETP.NEU.FTZ.AND P0, PT, R0, RZ, PT ;  /* 0x000000ff0000720b */ /* 0x000fe20003f1d000 */
[----:B------:R-:W-:-:S12]  /*3510*/  BRA `(.L_x_26390) ;  /* 0x0000000c00007947 */ /* 0x000fd80003800000 */
.L_x_26393:
        /* <DEDUP_REMOVED lines=11> */
.L_x_26396:
        /* <DEDUP_REMOVED lines=10> */
.L_x_26395:
[----:B------:R-:W2:Y:S02]  /*3670*/  LDG.E.64 R4, desc[UR36][R4.64] ;  /* 0x0000002404047981 */ /* 0x000ea4000c1e1b00 */
[----:B--2---:R-:W-:Y:S01]  /*3680*/  DSETP.NEU.AND P0, PT, R4, RZ, PT ;  /* 0x000000ff0400722a */ /* 0x004fe20003f0d000 */
[----:B------:R-:W-:-:S13]  /*3690*/  BRA `(.L_x_26390) ;  /* 0x0000000800a07947 */ /* 0x000fda0003800000 */
.L_x_26385:
        /* <DEDUP_REMOVED lines=11> */
.L_x_26399:
[----:B------:R-:W2:Y:S02]  /*3750*/  LDG.E.128 R4, desc[UR36][R4.64] ;  /* 0x0000002404047981 */ /* 0x000ea4000c1e1d00 */
[----:B--2---:R-:W-:-:S06]  /*3760*/  DSETP.NEU.AND P0, PT, R6, RZ, PT ;  /* 0x000000ff0600722a */ /* 0x004fcc0003f0d000 */
[----:B------:R-:W-:Y:S01]  /*3770*/  DSETP.NEU.OR P0, PT, R4, RZ, P0 ;  /* 0x000000ff0400722a */ /* 0x000fe2000070d400 */
[----:B------:R-:W-:-:S13]  /*3780*/  BRA `(.L_x_26390) ;  /* 0x0000000800647947 */ /* 0x000fda0003800000 */
.L_x_26398:
        /* <DEDUP_REMOVED lines=27> */
.L_x_26401:
        /* <DEDUP_REMOVED lines=14> */
.L_x_26400:
[----:B------:R-:W2:Y:S02]  /*3a20*/  LDG.E.U16 R0, desc[UR36][R4.64] ;  /* 0x0000002404007981 */ /* 0x000ea4000c1e1500 */
[----:B--2---:R-:W-:-:S05]  /*3a30*/  IMAD.U32 R0, R0, 0x10000, RZ ;  /* 0x0001000000007824 */ /* 0x004fca00078e00ff */
[----:B------:R-:W-:Y:S01]  /*3a40*/  FSETP.NEU.FTZ.AND P0, PT, R0, RZ, PT ;  /* 0x000000ff0000720b */ /* 0x000fe20003f1d000 */
[----:B------:R-:W-:-:S12]  /*3a50*/  BRA `(.L_x_26390) ;  /* 0x0000000400b07947 */ /* 0x000fd80003800000 */
.L_x_26397:
        /* <DEDUP_REMOVED lines=11> */
.L_x_26404:
        /* <DEDUP_REMOVED lines=21> */
.L_x_26408:
[----:B------:R-:W-:Y:S05]  /*3c60*/  BSYNC B1 ;  /* 0x0000000000017941 */ /* 0x000fea0003800000 */
.L_x_26407:
[----:B------:R-:W-:Y:S01]  /*3c70*/  LEA R5, R0, 0x3b800000, 0x17 ;  /* 0x3b80000000057811 */ /* 0x000fe200078eb8ff */
[----:B------:R-:W-:-:S05]  /*3c80*/  IMAD.SHL.U32 R0, R3, 0x100000, RZ ;  /* 0x0010000003007824 */ /* 0x000fca00078e00ff */
[----:B------:R-:W-:-:S07]  /*3c90*/  LOP3.LUT R0, R5, R0, R6, 0xfe, !PT ;  /* 0x0000000005007212 */ /* 0x000fce00078efe06 */
.L_x_26406:
[----:B------:R-:W-:Y:S05]  /*3ca0*/  BSYNC B0 ;  /* 0x0000000000007941 */ /* 0x000fea0003800000 */
.L_x_26405:
[----:B------:R-:W-:Y:S01]  /*3cb0*/  FSETP.NEU.FTZ.AND P0, PT, R0, RZ, PT ;  /* 0x000000ff0000720b */ /* 0x000fe20003f1d000 */
[----:B------:R-:W-:-:S12]  /*3cc0*/  BRA `(.L_x_26390) ;  /* 0x0000000400147947 */ /* 0x000fd80003800000 */
.L_x_26403:
        /* <DEDUP_REMOVED lines=21> */
.L_x_26412:
[----:B------:R-:W-:Y:S05]  /*3e20*/  BSYNC B1 ;  /* 0x0000000000017941 */ /* 0x000fea0003800000 */
.L_x_26411:
[----:B------:R-:W-:Y:S01]  /*3e30*/  LEA R5, R0, 0x37800000, 0x17 ;  /* 0x3780000000057811 */ /* 0x000fe200078eb8ff */
[----:B------:R-:W-:-:S05]  /*3e40*/  IMAD.SHL.U32 R0, R3, 0x200000, RZ ;  /* 0x0020000003007824 */ /* 0x000fca00078e00ff */
[----:B------:R-:W-:-:S07]  /*3e50*/  LOP3.LUT R0, R5, R0, R6, 0xfe, !PT ;  /* 0x0000000005007212 */ /* 0x000fce00078efe06 */
.L_x_26410:
[----:B------:R-:W-:Y:S05]  /*3e60*/  BSYNC B0 ;  /* 0x0000000000007941 */ /* 0x000fea0003800000 */
.L_x_26409:
[----:B------:R-:W-:Y:S01]  /*3e70*/  FSETP.NEU.FTZ.AND P0, PT, R0, RZ, PT ;  /* 0x000000ff0000720b */ /* 0x000fe20003f1d000 */
[----:B------:R-:W-:-:S12]  /*3e80*/  BRA `(.L_x_26390) ;  /* 0x0000000000a47947 */ /* 0x000fd80003800000 */
.L_x_26402:
        /* <DEDUP_REMOVED lines=14> */
.L_x_26416:
[----:B------:R-:W-:Y:S05]  /*3f70*/  BSYNC B0 ;  /* 0x0000000000007941 */ /* 0x000fea0003800000 */
.L_x_26415:
[----:B------:R-:W-:Y:S01]  /*3f80*/  FSETP.NEU.FTZ.AND P0, PT, R0, RZ, PT ;  /* 0x000000ff0000720b */ /* 0x000fe20003f1d000 */
[----:B------:R-:W-:-:S12]  /*3f90*/  BRA `(.L_x_26390) ;  /* 0x0000000000607947 */ /* 0x000fd80003800000 */
.L_x_26389:
        /* <DEDUP_REMOVED lines=16> */
.L_x_26417:
[----:B------:R-:W-:Y:S01]  /*40a0*/  PLOP3.LUT P0, PT, PT, PT, PT, 0x8, 0x0 ;  /* 0x000000000000781c */ /* 0x000fe20003f0e170 */
[----:B------:R-:W-:-:S12]  /*40b0*/  BRA `(.L_x_26390) ;  /* 0x0000000000187947 */ /* 0x000fd80003800000 */
.L_x_26414:
[----:B------:R-:W2:Y:S02]  /*40c0*/  LDG.E.64 R4, desc[UR36][R4.64] ;  /* 0x0000002404047981 */ /* 0x000ea4000c1e1b00 */
[----:B--2---:R-:W-:-:S04]  /*40d0*/  ISETP.NE.U32.AND P0, PT, R4, RZ, PT ;  /* 0x000000ff0400720c */ /* 0x004fc80003f05070 */
[----:B------:R-:W-:Y:S01]  /*40e0*/  ISETP.NE.AND.EX P0, PT, R5, RZ, PT, P0 ;  /* 0x000000ff0500720c */ /* 0x000fe20003f05300 */
[----:B------:R-:W-:-:S12]  /*40f0*/  BRA `(.L_x_26390) ;  /* 0x0000000000087947 */ /* 0x000fd80003800000 */
.L_x_26413:
[----:B------:R-:W2:Y:S02]  /*4100*/  LDG.E R4, desc[UR36][R4.64] ;  /* 0x0000002404047981 */ /* 0x000ea4000c1e1900 */
[----:B--2---:R-:W-:-:S13]  /*4110*/  ISETP.NE.AND P0, PT, R4, RZ, PT ;  /* 0x000000ff0400720c */ /* 0x004fda0003f05270 */
.L_x_26390:
[----:B------:R-:W-:Y:S01]  /*4120*/  ISETP.NE.AND P1, PT, R19, RZ, PT ;  /* 0x000000ff1300720c */ /* 0x000fe20003f25270 */
[----:B------:R-:W-:Y:S01]  /*4130*/  VIADD R25, R25, 0x80 ;  /* 0x0000008019197836 */ /* 0x000fe20000000000 */
[----:B------:R-:W-:Y:S02]  /*4140*/  SEL R19, RZ, 0x1, !P0 ;  /* 0x00000001ff137807 */ /* 0x000fe40004000000 */
[----:B------:R-:W-:-:S09]  /*4150*/  SEL R16, RZ, 0x1, !P1 ;  /* 0x00000001ff107807 */ /* 0x000fd20004800000 */
.L_x_26351:
[----:B------:R-:W-:Y:S05]  /*4160*/  BSYNC B6 ;  /* 0x0000000000067941 */ /* 0x000fea0003800000 */
.L_x_26350:
        /* <DEDUP_REMOVED lines=27> */
.L_x_26423:
[----:B------:R-:W2:Y:S02]  /*4320*/  LDG.E.U8 R4, desc[UR36][R4.64] ;  /* 0x0000002404047981 */ /* 0x000ea4000c1e1100 */
[----:B--2---:R-:W-:-:S04]  /*4330*/  ISETP.NE.AND P0, PT, R4, RZ, PT ;  /* 0x000000ff0400720c */ /* 0x004fc80003f05270 */
[----:B------:R-:W-:Y:S01]  /*4340*/  P2R R26, PR, RZ, 0x1 ;  /* 0x00000001ff1a7803 */ /* 0x000fe20000000000 */
[----:B------:R-:W-:Y:S08]  /*4350*/  BRA `(.L_x_26425) ;  /* 0x0000000c00c47947 */ /* 0x000ff00003800000 */
.L_x_26422:
        /* <DEDUP_REMOVED lines=11> */
.L_x_26427:
[----:B------:R-:W2:Y:S02]  /*4410*/  LDG.E R4, desc[UR36][R4.64] ;  /* 0x0000002404047981 */ /* 0x000ea4000c1e1900 */
[----:B--2---:R-:W-:-:S04]  /*4420*/  ISETP.NE.AND P0, PT, R4, RZ, PT ;  /* 0x000000ff0400720c */ /* 0x004fc80003f05270 */
[----:B------:R-:W-:Y:S01]  /*4430*/  P2R R26, PR, RZ, 0x1 ;  /* 0x00000001ff1a7803 */ /* 0x000fe20000000000 */
[----:B------:R-:W-:Y:S08]  /*4440*/  BRA `(.L_x_26425) ;  /* 0x0000000c00887947 */ /* 0x000ff00003800000 */
.L_x_26426:
[----:B------:R-:W2:Y:S02]  /*4450*/  LDG.E.U16 R4, desc[UR36][R4.64] ;  /* 0x0000002404047981 */ /* 0x000ea4000c1e1500 */
[----:B--2---:R-:W-:-:S04]  /*4460*/  ISETP.NE.AND P0, PT, R4, RZ, PT ;  /* 0x000000ff0400720c */ /* 0x004fc80003f05270 */
[----:B------:R-:W-:Y:S01]  /*4470*/  P2R R26, PR, RZ, 0x1 ;  /* 0x00000001ff1a7803 */ /* 0x000fe20000000000 */
[----:B------:R-:W-:Y:S08]  /*4480*/  BRA `(.L_x_26425) ;  /* 0x0000000c00787947 */ /* 0x000ff00003800000 */
.L_x_26421:
        /* <DEDUP_REMOVED lines=10> */
.L_x_26429:
[----:B------:R-:W2:Y:S02]  /*4530*/  LDG.E.U16 R0, desc[UR36][R4.64] ;  /* 0x0000002404007981 */ /* 0x000ea4000c1e1500 */
[----:B--2---:R-:W-:-:S05]  /*4540*/  HADD2.F32 R0, -RZ, R0.H0_H0 ;  /* 0x20000000ff007230 */ /* 0x004fca0000004100 */
[----:B------:R-:W-:-:S04]  /*4550*/  FSETP.NEU.FTZ.AND P0, PT, R0, RZ, PT ;  /* 0x000000ff0000720b */ /* 0x000fc80003f1d000 */
[----:B------:R-:W-:Y:S01]  /*4560*/  P2R R26, PR, RZ, 0x1 ;  /* 0x00000001ff1a7803 */ /* 0x000fe20000000000 */
[----:B------:R-:W-:Y:S08]  /*4570*/  BRA `(.L_x_26425) ;  /* 0x0000000c003c7947 */ /* 0x000ff00003800000 */
.L_x_26428:
        /* <DEDUP_REMOVED lines=12> */
.L_x_26431:
        /* <DEDUP_REMOVED lines=11> */
.L_x_26430:
[----:B------:R-:W2:Y:S02]  /*46f0*/  LDG.E.64 R4, desc[UR36][R4.64] ;  /* 0x0000002404047981 */ /* 0x000ea4000c1e1b00 */
[----:B--2---:R-:W-:-:S06]  /*4700*/  DSETP.NEU.AND P0, PT, R4, RZ, PT ;  /* 0x000000ff0400722a */ /* 0x004fcc0003f0d000 */
[----:B------:R-:W-:Y:S01]  /*4710*/  P2R R26, PR, RZ, 0x1 ;  /* 0x00000001ff1a7803 */ /* 0x000fe20000000000 */
[----:B------:R-:W-:Y:S07]  /*4720*/  BRA `(.L_x_26425) ;  /* 0x0000000800d07947 */ /* 0x000fee0003800000 */
.L_x_26420:
        /* <DEDUP_REMOVED lines=12> */
.L_x_26434:
[----:B------:R-:W2:Y:S02]  /*47f0*/  LDG.E.128 R4, desc[UR36][R4.64] ;  /* 0x0000002404047981 */ /* 0x000ea4000c1e1d00 */
[----:B--2---:R-:W-:-:S06]  /*4800*/  DSETP.NEU.AND P0, PT, R6, RZ, PT ;  /* 0x000000ff0600722a */ /* 0x004fcc0003f0d000 */
[----:B------:R-:W-:-:S06]  /*4810*/  DSETP.NEU.OR P0, PT, R4, RZ, P0 ;  /* 0x000000ff0400722a */ /* 0x000fcc000070d400 */
[----:B------:R-:W-:Y:S01]  /*4820*/  P2R R26, PR, RZ, 0x1 ;  /* 0x00000001ff1a7803 */ /* 0x000fe20000000000 */
[----:B------:R-:W-:Y:S07]  /*4830*/  BRA `(.L_x_26425) ;  /* 0x00000008008c7947 */ /* 0x000fee0003800000 */
.L_x_26433:
        /* <DEDUP_REMOVED lines=28> */
.L_x_26436:
        /* <DEDUP_REMOVED lines=15> */
.L_x_26435:
[----:B------:R-:W2:Y:S02]  /*4af0*/  LDG.E.U16 R0, desc[UR36][R4.64] ;  /* 0x0000002404007981 */ /* 0x000ea4000c1e1500 */
[----:B--2---:R-:W-:-:S05]  /*4b00*/  IMAD.U32 R0, R0, 0x10000, RZ ;  /* 0x0001000000007824 */ /* 0x004fca00078e00ff */
[----:B------:R-:W-:-:S04]  /*4b10*/  FSETP.NEU.FTZ.AND P0, PT, R0, RZ, PT ;  /* 0x000000ff0000720b */ /* 0x000fc80003f1d000 */
[----:B------:R-:W-:Y:S01]  /*4b20*/  P2R R26, PR, RZ, 0x1 ;  /* 0x00000001ff1a7803 */ /* 0x000fe20000000000 */
[----:B------:R-:W-:Y:S08]  /*4b30*/  BRA `(.L_x_26425) ;  /* 0x0000000400cc7947 */ /* 0x000ff00003800000 */
.L_x_26432:
        /* <DEDUP_REMOVED lines=12> */
.L_x_26439:
        /* <DEDUP_REMOVED lines=21> */
.L_x_26443:
[----:B------:R-:W-:Y:S05]  /*4d50*/  BSYNC B1 ;  /* 0x0000000000017941 */ /* 0x000fea0003800000 */
.L_x_26442:
[----:B------:R-:W-:Y:S01]  /*4d60*/  LEA R5, R0, 0x3b800000, 0x17 ;  /* 0x3b80000000057811 */ /* 0x000fe200078eb8ff */
[----:B------:R-:W-:-:S05]  /*4d70*/  IMAD.SHL.U32 R0, R3, 0x100000, RZ ;  /* 0x0010000003007824 */ /* 0x000fca00078e00ff */
[----:B------:R-:W-:-:S07]  /*4d80*/  LOP3.LUT R0, R5, R0, R6, 0xfe, !PT ;  /* 0x0000000005007212 */ /* 0x000fce00078efe06 */
.L_x_26441:
[----:B------:R-:W-:Y:S05]  /*4d90*/  BSYNC B0 ;  /* 0x0000000000007941 */ /* 0x000fea0003800000 */
.L_x_26440:
[----:B------:R-:W-:-:S04]  /*4da0*/  FSETP.NEU.FTZ.AND P0, PT, R0, RZ, PT ;  /* 0x000000ff0000720b */ /* 0x000fc80003f1d000 */
[----:B------:R-:W-:Y:S01]  /*4db0*/  P2R R26, PR, RZ, 0x1 ;  /* 0x00000001ff1a7803 */ /* 0x000fe20000000000 */
[----:B------:R-:W-:Y:S08]  /*4dc0*/  BRA `(.L_x_26425) ;  /* 0x0000000400287947 */ /* 0x000ff00003800000 */
.L_x_26438:
        /* <DEDUP_REMOVED lines=21> */
.L_x_26447:
[----:B------:R-:W-:Y:S05]  /*4f20*/  BSYNC B1 ;  /* 0x0000000000017941 */ /* 0x000fea0003800000 */
.L_x_26446:
[----:B------:R-:W-:Y:S01]  /*4f30*/  LEA R5, R0, 0x37800000, 0x17 ;  /* 0x3780000000057811 */ /* 0x000fe200078eb8ff */
[----:B------:R-:W-:-:S05]  /*4f40*/  IMAD.SHL.U32 R0, R3, 0x200000, RZ ;  /* 0x0020000003007824 */ /* 0x000fca00078e00ff */
[----:B------:R-:W-:-:S07]  /*4f50*/  LOP3.LUT R0, R5, R0, R6, 0xfe, !PT ;  /* 0x0000000005007212 */ /* 0x000fce00078efe06 */
.L_x_26445:
[----:B------:R-:W-:Y:S05]  /*4f60*/  BSYNC B0 ;  /* 0x0000000000007941 */ /* 0x000fea0003800000 */
.L_x_26444:
[----:B------:R-:W-:-:S04]  /*4f70*/  FSETP.NEU.FTZ.AND P0, PT, R0, RZ, PT ;  /* 0x000000ff0000720b */ /* 0x000fc80003f1d000 */
[----:B------:R-:W-:Y:S01]  /*4f80*/  P2R R26, PR, RZ, 0x1 ;  /* 0x00000001ff1a7803 */ /* 0x000fe20000000000 */
[----:B------:R-:W-:Y:S08]  /*4f90*/  BRA `(.L_x_26425) ;  /* 0x0000000000b47947 */ /* 0x000ff00003800000 */
.L_x_26437:
        /* <DEDUP_REMOVED lines=14> */
.L_x_26451:
[----:B------:R-:W-:Y:S05]  /*5080*/  BSYNC B0 ;  /* 0x0000000000007941 */ /* 0x000fea0003800000 */
.L_x_26450:
[----:B------:R-:W-:-:S04]  /*5090*/  FSETP.NEU.FTZ.AND P0, PT, R0, RZ, PT ;  /* 0x000000ff0000720b */ /* 0x000fc80003f1d000 */
[----:B------:R-:W-:Y:S01]  /*50a0*/  P2R R26, PR, RZ, 0x1 ;  /* 0x00000001ff1a7803 */ /* 0x000fe20000000000 */
[----:B------:R-:W-:Y:S08]  /*50b0*/  BRA `(.L_x_26425) ;  /* 0x00000000006c7947 */ /* 0x000ff00003800000 */
.L_x_26424:
        /* <DEDUP_REMOVED lines=16> */
.L_x_26452:
[----:B------:R-:W-:-:S04]  /*51c0*/  PLOP3.LUT P0, PT, PT, PT, PT, 0x8, 0x0 ;  /* 0x000000000000781c */ /* 0x000fc80003f0e170 */
[----:B------:R-:W-:Y:S01]  /*51d0*/  P2R R26, PR, RZ, 0x1 ;  /* 0x00000001ff1a7803 */ /* 0x000fe20000000000 */
[----:B------:R-:W-:Y:S08]  /*51e0*/  BRA `(.L_x_26425) ;  /* 0x0000000000207947 */ /* 0x000ff00003800000 */
.L_x_26449:
[----:B------:R-:W2:Y:S02]  /*51f0*/  LDG.E.64 R4, desc[UR36][R4.64] ;  /* 0x0000002404047981 */ /* 0x000ea4000c1e1b00 */
[----:B--2---:R-:W-:-:S04]  /*5200*/  ISETP.NE.U32.AND P0, PT, R4, RZ, PT ;  /* 0x000000ff0400720c */ /* 0x004fc80003f05070 */
[----:B------:R-:W-:-:S04]  /*5210*/  ISETP.NE.AND.EX P0, PT, R5, RZ, PT, P0 ;  /* 0x000000ff0500720c */ /* 0x000fc80003f05300 */
[----:B------:R-:W-:Y:S01]  /*5220*/  P2R R26, PR, RZ, 0x1 ;  /* 0x00000001ff1a7803 */ /* 0x000fe20000000000 */
[----:B------:R-:W-:Y:S08]  /*5230*/  BRA `(.L_x_26425) ;  /* 0x00000000000c7947 */ /* 0x000ff00003800000 */
.L_x_26448:
[----:B------:R-:W2:Y:S02]  /*5240*/  LDG.E R4, desc[UR36][R4.64] ;  /* 0x0000002404047981 */ /* 0x000ea4000c1e1900 */
[----:B--2---:R-:W-:-:S04]  /*5250*/  ISETP.NE.AND P0, PT, R4, RZ, PT ;  /* 0x000000ff0400720c */ /* 0x004fc80003f05270 */
[----:B------:R-:W-:-:S09]  /*5260*/  P2R R26, PR, RZ, 0x1 ;  /* 0x00000001ff1a7803 */ /* 0x000fd20000000000 */
.L_x_26425:
[----:B------:R-:W0:Y:S01]  /*5270*/  LDC.U8 R6, c[0x0][0x235] ;  /* 0x00008d40ff067b82 */ /* 0x000e220000000000 */
        /* <DEDUP_REMOVED lines=19> */
.L_x_26456:
[----:B------:R-:W2:Y:S02]  /*53b0*/  LDG.E.U8 R4, desc[UR36][R4.64] ;  /* 0x0000002404047981 */ /* 0x000ea4000c1e1100 */
[----:B--2---:R-:W-:Y:S01]  /*53c0*/  ISETP.NE.AND P0, PT, R4, RZ, PT ;  /* 0x000000ff0400720c */ /* 0x004fe20003f05270 */
[----:B------:R-:W-:-:S12]  /*53d0*/  BRA `(.L_x_26458) ;  /* 0x0000000c00747947 */ /* 0x000fd80003800000 */
.L_x_26455:
        /* <DEDUP_REMOVED lines=10> */
.L_x_26460:
[----:B------:R-:W2:Y:S02]  /*5480*/  LDG.E R4, desc[UR36][R4.64] ;  /* 0x0000002404047981 */ /* 0x000ea4000c1e1900 */
[----:B--2---:R-:W-:Y:S01]  /*5490*/  ISETP.NE.AND P0, PT, R4, RZ, PT ;  /* 0x000000ff0400720c */ /* 0x004fe20003f05270 */
[----:B------:R-:W-:-:S12]  /*54a0*/  BRA `(.L_x_26458) ;  /* 0x0000000c00407947 */ /* 0x000fd80003800000 */
.L_x_26459:
[----:B------:R-:W2:Y:S02]  /*54b0*/  LDG.E.U16 R4, desc[UR36][R4.64] ;  /* 0x0000002404047981 */ /* 0x000ea4000c1e1500 */
[----:B--2---:R-:W-:Y:S01]  /*54c0*/  ISETP.NE.AND P0, PT, R4, RZ, PT ;  /* 0x000000ff0400720c */ /* 0x004fe20003f05270 */
[----:B------:R-:W-:-:S12]  /*54d0*/  BRA `(.L_x_26458) ;  /* 0x0000000c00347947 */ /* 0x000fd80003800000 */
.L_x_26454:
        /* <DEDUP_REMOVED lines=9> */
.L_x_26462:
[----:B------:R-:W2:Y:S02]  /*5570*/  LDG.E.U16 R0, desc[UR36][R4.64] ;  /* 0x0000002404007981 */ /* 0x000ea4000c1e1500 */
[----:B--2---:R-:W-:-:S05]  /*5580*/  HADD2.F32 R0, -RZ, R0.H0_H0 ;  /* 0x20000000ff007230 */ /* 0x004fca0000004100 */
[----:B------:R-:W-:Y:S01]  /*5590*/  FSETP.NEU.FTZ.AND P0, PT, R0, RZ, PT ;  /* 0x000000ff0000720b */ /* 0x000fe20003f1d000 */
[----:B------:R-:W-:-:S12]  /*55a0*/  BRA `(.L_x_26458) ;  /* 0x0000000c00007947 */ /* 0x000fd80003800000 */
.L_x_26461:
        /* <DEDUP_REMOVED lines=11> */
.L_x_26464:
        /* <DEDUP_REMOVED lines=10> */
.L_x_26463:
[----:B------:R-:W2:Y:S02]  /*5700*/  LDG.E.64 R4, desc[UR36][R4.64] ;  /* 0x0000002404047981 */ /* 0x000ea4000c1e1b00 */
[----:B--2---:R-:W-:Y:S01]  /*5710*/  DSETP.NEU.AND P0, PT, R4, RZ, PT ;  /* 0x000000ff0400722a */ /* 0x004fe20003f0d000 */
[----:B------:R-:W-:-:S13]  /*5720*/  BRA `(.L_x_26458) ;  /* 0x0000000800a07947 */ /* 0x000fda0003800000 */
.L_x_26453:
        /* <DEDUP_REMOVED lines=11> */
.L_x_26467:
[----:B------:R-:W2:Y:S02]  /*57e0*/  LDG.E.128 R4, desc[UR36][R4.64] ;  /* 0x0000002404047981 */ /* 0x000ea4000c1e1d00 */
[----:B--2---:R-:W-:-:S06]  /*57f0*/  DSETP.NEU.AND P0, PT, R6, RZ, PT ;  /* 0x000000ff0600722a */ /* 0x004fcc0003f0d000 */
[----:B------:R-:W-:Y:S01]  /*5800*/  DSETP.NEU.OR P0, PT, R4, RZ, P0 ;  /* 0x000000ff0400722a */ /* 0x000fe2000070d400 */
[----:B------:R-:W-:-:S13]  /*5810*/  BRA `(.L_x_26458) ;  /* 0x0000000800647947 */ /* 0x000fda0003800000 */
.L_x_26466:
        /* <DEDUP_REMOVED lines=27> */
.L_x_26469:
        /* <DEDUP_REMOVED lines=14> */
.L_x_26468:
[----:B------:R-:W2:Y:S02]  /*5ab0*/  LDG.E.U16 R0, desc[UR36][R4.64] ;  /* 0x0000002404007981 */ /* 0x000ea4000c1e1500 */
[----:B--2---:R-:W-:-:S05]  /*5ac0*/  IMAD.U32 R0, R0, 0x10000, RZ ;  /* 0x0001000000007824 */ /* 0x004fca00078e00ff */
[----:B------:R-:W-:Y:S01]  /*5ad0*/  FSETP.NEU.FTZ.AND P0, PT, R0, RZ, PT ;  /* 0x000000ff0000720b */ /* 0x000fe20003f1d000 */
[----:B------:R-:W-:-:S12]  /*5ae0*/  BRA `(.L_x_26458) ;  /* 0x0000000400b07947 */ /* 0x000fd80003800000 */
.L_x_26465:
        /* <DEDUP_REMOVED lines=11> */
.L_x_26472:
        /* <DEDUP_REMOVED lines=21> */
.L_x_26476:
[----:B------:R-:W-:Y:S05]  /*5cf0*/  BSYNC B1 ;  /* 0x0000000000017941 */ /* 0x000fea0003800000 */
.L_x_26475:
[----:B------:R-:W-:Y:S01]  /*5d00*/  LEA R5, R0, 0x3b800000, 0x17 ;  /* 0x3b80000000057811 */ /* 0x000fe200078eb8ff */
[----:B------:R-:W-:-:S05]  /*5d10*/  IMAD.SHL.U32 R0, R3, 0x100000, RZ ;  /* 0x0010000003007824 */ /* 0x000fca00078e00ff */
[----:B------:R-:W-:-:S07]  /*5d20*/  LOP3.LUT R0, R5, R0, R6, 0xfe, !PT ;  /* 0x0000000005007212 */ /* 0x000fce00078efe06 */
.L_x_26474:
[----:B------:R-:W-:Y:S05]  /*5d30*/  BSYNC B0 ;  /* 0x0000000000007941 */ /* 0x000fea0003800000 */
.L_x_26473:
[----:B------:R-:W-:Y:S01]  /*5d40*/  FSETP.NEU.FTZ.AND P0, PT, R0, RZ, PT ;  /* 0x000000ff0000720b */ /* 0x000fe20003f1d000 */
[----:B------:R-:W-:-:S12]  /*5d50*/  BRA `(.L_x_26458) ;  /* 0x0000000400147947 */ /* 0x000fd80003800000 */
.L_x_26471:
        /* <DEDUP_REMOVED lines=21> */
.L_x_26480:
[----:B------:R-:W-:Y:S05]  /*5eb0*/  BSYNC B1 ;  /* 0x0000000000017941 */ /* 0x000fea0003800000 */
.L_x_26479:
[----:B------:R-:W-:Y:S01]  /*5ec0*/  LEA R5, R0, 0x37800000, 0x17 ;  /* 0x3780000000057811 */ /* 0x000fe200078eb8ff */
[----:B------:R-:W-:-:S05]  /*5ed0*/  IMAD.SHL.U32 R0, R3, 0x200000, RZ ;  /* 0x0020000003007824 */ /* 0x000fca00078e00ff */
[----:B------:R-:W-:-:S07]  /*5ee0*/  LOP3.LUT R0, R5, R0, R6, 0xfe, !PT ;  /* 0x0000000005007212 */ /* 0x000fce00078efe06 */
.L_x_26478:
[----:B------:R-:W-:Y:S05]  /*5ef0*/  BSYNC B0 ;  /* 0x0000000000007941 */ /* 0x000fea0003800000 */
.L_x_26477:
[----:B------:R-:W-:Y:S01]  /*5f00*/  FSETP.NEU.FTZ.AND P0, PT, R0, RZ, PT ;  /* 0x000000ff0000720b */ /* 0x000fe20003f1d000 */
[----:B------:R-:W-:-:S12]  /*5f10*/  BRA `(.L_x_26458) ;  /* 0x0000000000a47947 */ /* 0x000fd80003800000 */
.L_x_26470:
        /* <DEDUP_REMOVED lines=14> */
.L_x_26484:
[----:B------:R-:W-:Y:S05]  /*6000*/  BSYNC B0 ;  /* 0x0000000000007941 */ /* 0x000fea0003800000 */
.L_x_26483:
[----:B------:R-:W-:Y:S01]  /*6010*/  FSETP.NEU.FTZ.AND P0, PT, R0, RZ, PT ;  /* 0x000000ff0000720b */ /* 0x000fe20003f1d000 */
[----:B------:R-:W-:-:S12]  /*6020*/  BRA `(.L_x_26458) ;  /* 0x0000000000607947 */ /* 0x000fd80003800000 */
.L_x_26457:
        /* <DEDUP_REMOVED lines=16> */
.L_x_26485:
[----:B------:R-:W-:Y:S01]  /*6130*/  PLOP3.LUT P0, PT, PT, PT, PT, 0x8, 0x0 ;  /* 0x000000000000781c */ /* 0x000fe20003f0e170 */
[----:B------:R-:W-:-:S12]  /*6140*/  BRA `(.L_x_26458) ;  /* 0x0000000000187947 */ /* 0x000fd80003800000 */
.L_x_26482:
[----:B------:R-:W2:Y:S02]  /*6150*/  LDG.E.64 R4, desc[UR36][R4.64] ;  /* 0x0000002404047981 */ /* 0x000ea4000c1e1b00 */
[----:B--2---:R-:W-:-:S04]  /*6160*/  ISETP.NE.U32.AND P0, PT, R4, RZ, PT ;  /* 0x000000ff0400720c */ /* 0x004fc80003f05070 */
[----:B------:R-:W-:Y:S01]  /*6170*/  ISETP.NE.AND.EX P0, PT, R5, RZ, PT, P0 ;  /* 0x000000ff0500720c */ /* 0x000fe20003f05300 */
[----:B------:R-:W-:-:S12]  /*6180*/  BRA `(.L_x_26458) ;  /* 0x0000000000087947 */ /* 0x000fd80003800000 */
.L_x_26481:
[----:B------:R-:W2:Y:S02]  /*6190*/  LDG.E R4, desc[UR36][R4.64] ;  /* 0x0000002404047981 */ /* 0x000ea4000c1e1900 */
[----:B--2---:R-:W-:-:S13]  /*61a0*/  ISETP.NE.AND P0, PT, R4, RZ, PT ;  /* 0x000000ff0400720c */ /* 0x004fda0003f05270 */
.L_x_26458:
[----:B------:R-:W-:Y:S01]  /*61b0*/  ISETP.NE.AND P1, PT, R26, RZ, PT ;  /* 0x000000ff1a00720c */ /* 0x000fe20003f25270 */
[----:B------:R-:W-:Y:S01]  /*61c0*/  VIADD R25, R25, 0x80 ;  /* 0x0000008019197836 */ /* 0x000fe20000000000 */
[----:B------:R-:W-:Y:S02]  /*61d0*/  SEL R24, RZ, 0x1, !P0 ;  /* 0x00000001ff187807 */ /* 0x000fe40004000000 */
[----:B------:R-:W-:-:S09]  /*61e0*/  SEL R26, RZ, 0x1, !P1 ;  /* 0x00000001ff1a7807 */ /* 0x000fd20004800000 */
.L_x_26419:
[----:B------:R-:W-:Y:S05]  /*61f0*/  BSYNC B6 ;  /* 0x0000000000067941 */ /* 0x000fea0003800000 */
.L_x_26418:
        /* <DEDUP_REMOVED lines=25> */
.L_x_26491:
[----:B------:R-:W2:Y:S02]  /*6390*/  LDG.E.U8 R4, desc[UR36][R4.64] ;  /* 0x0000002404047981 */ /* 0x000ea4000c1e1100 */
[----:B--2---:R-:W-:-:S04]  /*63a0*/  ISETP.NE.AND P0, PT, R4, RZ, PT ;  /* 0x000000ff0400720c */ /* 0x004fc80003f05270 */
[----:B------:R-:W-:Y:S01]  /*63b0*/  P2R R23, PR, RZ, 0x1 ;  /* 0x00000001ff177803 */ /* 0x000fe20000000000 */
[----:B------:R-:W-:Y:S08]  /*63c0*/  BRA `(.L_x_26493) ;  /* 0x0000000c00c47947 */ /* 0x000ff00003800000 */
.L_x_26490:
        /* <DEDUP_REMOVED lines=11> */
.L_x_26495:
[----:B------:R-:W2:Y:S02]  /*6480*/  LDG.E R4, desc[UR36][R4.64] ;  /* 0x0000002404047981 */ /* 0x000ea4000c1e1900 */
[----:B--2---:R-:W-:-:S04]  /*6490*/  ISETP.NE.AND P0, PT, R4, RZ, PT ;  /* 0x000000ff0400720c */ /* 0x004fc80003f05270 */
[----:B------:R-:W-:Y:S01]  /*64a0*/  P2R R23, PR, RZ, 0x1 ;  /* 0x00000001ff177803 */ /* 0x000fe20000000000 */
[----:B------:R-:W-:Y:S08]  /*64b0*/  BRA `(.L_x_26493) ;  /* 0x0000000c00887947 */ /* 0x000ff00003800000 */
.L_x_26494:
[----:B------:R-:W2:Y:S02]  /*64c0*/  LDG.E.U16 R4, desc[UR36][R4.64] ;  /* 0x0000002404047981 */ /* 0x000ea4000c1e1500 */
[----:B--2---:R-:W-:-:S04]  /*64d0*/  ISETP.NE.AND P0, PT, R4, RZ, PT ;  /* 0x000000ff0400720c */ /* 0x004fc80003f05270 */
[----:B------:R-:W-:Y:S01]  /*64e0*/  P2R R23, PR, RZ, 0x1 ;  /* 0x00000001ff177803 */ /* 0x000fe20000000000 */
[----:B------:R-:W-:Y:S08]  /*64f0*/  BRA `(.L_x_26493) ;  /* 0x0000000c00787947 */ /* 0x000ff00003800000 */
.L_x_26489:
        /* <DEDUP_REMOVED lines=10> */
.L_x_26497:
[----:B------:R-:W2:Y:S02]  /*65a0*/  LDG.E.U16 R0, desc[UR36][R4.64] ;  /* 0x0000002404007981 */ /* 0x000ea4000c1e1500 */
[----:B--2---:R-:W-:-:S05]  /*65b0*/  HADD2.F32 R0, -RZ, R0.H0_H0 ;  /* 0x20000000ff007230 */ /* 0x004fca0000004100 */
[----:B------:R-:W-:-:S04]  /*65c0*/  FSETP.NEU.FTZ.AND P0, PT, R0, RZ, PT ;  /* 0x000000ff0000720b */ /* 0x000fc80003f1d000 */
[----:B------:R-:W-:Y:S01]  /*65d0*/  P2R R23, PR, RZ, 0x1 ;  /* 0x00000001ff177803 */ /* 0x000fe20000000000 */
[----:B------:R-:W-:Y:S08]  /*65e0*/  BRA `(.L_x_26493) ;  /* 0x0000000c003c7947 */ /* 0x000ff00003800000 */
.L_x_26496:
        /* <DEDUP_REMOVED lines=12> */
.L_x_26499:
        /* <DEDUP_REMOVED lines=11> */
.L_x_26498:
[----:B------:R-:W2:Y:S02]  /*6760*/  LDG.E.64 R4, desc[UR36][R4.64] ;  /* 0x0000002404047981 */ /* 0x000ea4000c1e1b00 */
[----:B--2---:R-:W-:-:S06]  /*6770*/  DSETP.NEU.AND P0, PT, R4, RZ, PT ;  /* 0x000000ff0400722a */ /* 0x004fcc0003f0d000 */
[----:B------:R-:W-:Y:S01]  /*6780*/  P2R R23, PR, RZ, 0x1 ;  /* 0x00000001ff177803 */ /* 0x000fe20000000000 */
[----:B------:R-:W-:Y:S07]  /*6790*/  BRA `(.L_x_26493) ;  /* 0x0000000800d07947 */ /* 0x000fee0003800000 */
.L_x_26488:
        /* <DEDUP_REMOVED lines=12> */
.L_x_26502:
[----:B------:R-:W2:Y:S02]  /*6860*/  LDG.E.128 R4, desc[UR36][R4.64] ;  /* 0x0000002404047981 */ /* 0x000ea4000c1e1d00 */
[----:B--2---:R-:W-:-:S06]  /*6870*/  DSETP.NEU.AND P0, PT, R6, RZ, PT ;  /* 0x000000ff0600722a */ /* 0x004fcc0003f0d000 */
[----:B------:R-:W-:-:S06]  /*6880*/  DSETP.NEU.OR P0, PT, R4, RZ, P0 ;  /* 0x000000ff0400722a */ /* 0x000fcc000070d400 */
[----:B------:R-:W-:Y:S01]  /*6890*/  P2R R23, PR, RZ, 0x1 ;  /* 0x00000001ff177803 */ /* 0x000fe20000000000 */
[----:B------:R-:W-:Y:S07]  /*68a0*/  BRA `(.L_x_26493) ;  /* 0x00000008008c7947 */ /* 0x000fee0003800000 */
.L_x_26501:
        /* <DEDUP_REMOVED lines=28> */
.L_x_26504:
        /* <DEDUP_REMOVED lines=15> */
.L_x_26503:
[----:B------:R-:W2:Y:S02]  /*6b60*/  LDG.E.U16 R0, desc[UR36][R4.64] ;  /* 0x0000002404007981 */ /* 0x000ea4000c1e1500 */
[----:B--2---:R-:W-:-:S05]  /*6b70*/  IMAD.U32 R0, R0, 0x10000, RZ ;  /* 0x0001000000007824 */ /* 0x004fca00078e00ff */
[----:B------:R-:W-:-:S04]  /*6b80*/  FSETP.NEU.FTZ.AND P0, PT, R0, RZ, PT ;  /* 0x000000ff0000720b */ /* 0x000fc80003f1d000 */
[----:B------:R-:W-:Y:S01]  /*6b90*/  P2R R23, PR, RZ, 0x1 ;  /* 0x00000001ff177803 */ /* 0x000fe20000000000 */
[----:B------:R-:W-:Y:S08]  /*6ba0*/  BRA `(.L_x_26493) ;  /* 0x0000000400cc7947 */ /* 0x000ff00003800000 */
.L_x_26500:
        /* <DEDUP_REMOVED lines=12> */
.L_x_26507:
        /* <DEDUP_REMOVED lines=21> */
.L_x_26511:
[----:B------:R-:W-:Y:S05]  /*6dc0*/  BSYNC B1 ;  /* 0x0000000000017941 */ /* 0x000fea0003800000 */
.L_x_26510:
[----:B------:R-:W-:Y:S01]  /*6dd0*/  LEA R5, R0, 0x3b800000, 0x17 ;  /* 0x3b80000000057811 */ /* 0x000fe200078eb8ff */
[----:B------:R-:W-:-:S05]  /*6de0*/  IMAD.SHL.U32 R0, R3, 0x100000, RZ ;  /* 0x0010000003007824 */ /* 0x000fca00078e00ff */
[----:B------:R-:W-:-:S07]  /*6df0*/  LOP3.LUT R0, R5, R0, R6, 0xfe, !PT ;  /* 0x0000000005007212 */ /* 0x000fce00078efe06 */
.L_x_26509:
[----:B------:R-:W-:Y:S05]  /*6e00*/  BSYNC B0 ;  /* 0x0000000000007941 */ /* 0x000fea0003800000 */
.L_x_26508:
[----:B------:R-:W-:-:S04]  /*6e10*/  FSETP.NEU.FTZ.AND P0, PT, R0, RZ, PT ;  /* 0x000000ff0000720b */ /* 0x000fc80003f1d000 */
[----:B------:R-:W-:Y:S01]  /*6e20*/  P2R R23, PR, RZ, 0x1 ;  /* 0x00000001ff177803 */ /* 0x000fe20000000000 */
[----:B------:R-:W-:Y:S08]  /*6e30*/  BRA `(.L_x_26493) ;  /* 0x0000000400287947 */ /* 0x000ff00003800000 */
.L_x_26506:
        /* <DEDUP_REMOVED lines=21> */
.L_x_26515:
[----:B------:R-:W-:Y:S05]  /*6f90*/  BSYNC B1 ;  /* 0x0000000000017941 */ /* 0x000fea0003800000 */
.L_x_26514:
[----:B------:R-:W-:Y:S01]  /*6fa0*/  LEA R5, R0, 0x37800000, 0x17 ;  /* 0x3780000000057811 */ /* 0x000fe200078eb8ff */
[----:B------:R-:W-:-:S05]  /*6fb0*/  IMAD.SHL.U32 R0, R3, 0x200000, RZ ;  /* 0x0020000003007824 */ /* 0x000fca00078e00ff */
[----:B------:R-:W-:-:S07]  /*6fc0*/  LOP3.LUT R0, R5, R0, R6, 0xfe, !PT ;  /* 0x0000000005007212 */ /* 0x000fce00078efe06 */
.L_x_26513:
[----:B------:R-:W-:Y:S05]  /*6fd0*/  BSYNC B0 ;  /* 0x0000000000007941 */ /* 0x000fea0003800000 */
.L_x_26512:
[----:B------:R-:W-:-:S04]  /*6fe0*/  FSETP.NEU.FTZ.AND P0, PT, R0, RZ, PT ;  /* 0x000000ff0000720b */ /* 0x000fc80003f1d000 */
[----:B------:R-:W-:Y:S01]  /*6ff0*/  P2R R23, PR, RZ, 0x1 ;  /* 0x00000001ff177803 */ /* 0x000fe20000000000 */
[----:B------:R-:W-:Y:S08]  /*7000*/  BRA `(.L_x_26493) ;  /* 0x0000000000b47947 */ /* 0x000ff00003800000 */
.L_x_26505:
        /* <DEDUP_REMOVED lines=14> */
.L_x_26519:
[----:B------:R-:W-:Y:S05]  /*70f0*/  BSYNC B0 ;  /* 0x0000000000007941 */ /* 0x000fea0003800000 */
.L_x_26518:
[----:B------:R-:W-:-:S04]  /*7100*/  FSETP.NEU.FTZ.AND P0, PT, R0, RZ, PT ;  /* 0x000000ff0000720b */ /* 0x000fc80003f1d000 */
[----:B------:R-:W-:Y:S01]  /*7110*/  P2R R23, PR, RZ, 0x1 ;  /* 0x00000001ff177803 */ /* 0x000fe20000000000 */
[----:B------:R-:W-:Y:S08]  /*7120*/  BRA `(.L_x_26493) ;  /* 0x00000000006c7947 */ /* 0x000ff00003800000 */
.L_x_26492:
        /* <DEDUP_REMOVED lines=16> */
.L_x_26520:
[----:B------:R-:W-:-:S04]  /*7230*/  PLOP3.LUT P0, PT, PT, PT, PT, 0x8, 0x0 ;  /* 0x000000000000781c */ /* 0x000fc80003f0e170 */
[----:B------:R-:W-:Y:S01]  /*7240*/  P2R R23, PR, RZ, 0x1 ;  /* 0x00000001ff177803 */ /* 0x000fe20000000000 */
[----:B------:R-:W-:Y:S08]  /*7250*/  BRA `(.L_x_26493) ;  /* 0x0000000000207947 */ /* 0x000ff00003800000 */
.L_x_26517:
[----:B------:R-:W2:Y:S02]  /*7260*/  LDG.E.64 R4, desc[UR36][R4.64] ;  /* 0x0000002404047981 */ /* 0x000ea4000c1e1b00 */
[----:B--2---:R-:W-:-:S04]  /*7270*/  ISETP.NE.U32.AND P0, PT, R4, RZ, PT ;  /* 0x000000ff0400720c */ /* 0x004fc80003f05070 */
[----:B------:R-:W-:-:S04]  /*7280*/  ISETP.NE.AND.EX P0, PT, R5, RZ, PT, P0 ;  /* 0x000000ff0500720c */ /* 0x000fc80003f05300 */
[----:B------:R-:W-:Y:S01]  /*7290*/  P2R R23, PR, RZ, 0x1 ;  /* 0x00000001ff177803 */ /* 0x000fe20000000000 */
[----:B------:R-:W-:Y:S08]  /*72a0*/  BRA `(.L_x_26493) ;  /* 0x00000000000c7947 */ /* 0x000ff00003800000 */
.L_x_26516:
[----:B------:R-:W2:Y:S02]  /*72b0*/  LDG.E R4, desc[UR36][R4.64] ;  /* 0x0000002404047981 */ /* 0x000ea4000c1e1900 */
[----:B--2---:R-:W-:-:S04]  /*72c0*/  ISETP.NE.AND P0, PT, R4, RZ, PT ;  /* 0x000000ff0400720c */ /* 0x004fc80003f05270 */
[----:B------:R-:W-:-:S09]  /*72d0*/  P2R R23, PR, RZ, 0x1 ;  /* 0x00000001ff177803 */ /* 0x000fd20000000000 */
.L_x_26493:
        /* <DEDUP_REMOVED lines=20> */
.L_x_26524:
[----:B------:R-:W2:Y:S02]  /*7420*/  LDG.E.U8 R4, desc[UR36][R4.64] ;  /* 0x0000002404047981 */ /* 0x000ea4000c1e1100 */
[----:B--2---:R-:W-:Y:S01]  /*7430*/  ISETP.NE.AND P0, PT, R4, RZ, PT ;  /* 0x000000ff0400720c */ /* 0x004fe20003f05270 */
[----:B------:R-:W-:-:S12]  /*7440*/  BRA `(.L_x_26526) ;  /* 0x0000000c00747947 */ /* 0x000fd80003800000 */
.L_x_26523:
        /* <DEDUP_REMOVED lines=10> */
.L_x_26528:
[----:B------:R-:W2:Y:S02]  /*74f0*/  LDG.E R4, desc[UR36][R4.64] ;  /* 0x0000002404047981 */ /* 0x000ea4000c1e1900 */
[----:B--2---:R-:W-:Y:S01]  /*7500*/  ISETP.NE.AND P0, PT, R4, RZ, PT ;  /* 0x000000ff0400720c */ /* 0x004fe20003f05270 */
[----:B------:R-:W-:-:S12]  /*7510*/  BRA `(.L_x_26526) ;  /* 0x0000000c00407947 */ /* 0x000fd80003800000 */
.L_x_26527:
[----:B------:R-:W2:Y:S02]  /*7520*/  LDG.E.U16 R4, desc[UR36][R4.64] ;  /* 0x0000002404047981 */ /* 0x000ea4000c1e1500 */
[----:B--2---:R-:W-:Y:S01]  /*7530*/  ISETP.NE.AND P0, PT, R4, RZ, PT ;  /* 0x000000ff0400720c */ /* 0x004fe20003f05270 */
[----:B------:R-:W-:-:S12]  /*7540*/  BRA `(.L_x_26526) ;  /* 0x0000000c00347947 */ /* 0x000fd80003800000 */
.L_x_26522:
        /* <DEDUP_REMOVED lines=9> */
.L_x_26530:
[----:B------:R-:W2:Y:S02]  /*75e0*/  LDG.E.U16 R0, desc[UR36][R4.64] ;  /* 0x0000002404007981 */ /* 0x000ea4000c1e1500 */
[----:B--2---:R-:W-:-:S05]  /*75f0*/  HADD2.F32 R0, -RZ, R0.H0_H0 ;  /* 0x20000000ff007230 */ /* 0x004fca0000004100 */
[----:B------:R-:W-:Y:S01]  /*7600*/  FSETP.NEU.FTZ.AND P0, PT, R0, RZ, PT ;  /* 0x000000ff0000720b */ /* 0x000fe20003f1d000 */
[----:B------:R-:W-:-:S12]  /*7610*/  BRA `(.L_x_26526) ;  /* 0x0000000c00007947 */ /* 0x000fd80003800000 */
.L_x_26529:
        /* <DEDUP_REMOVED lines=11> */
.L_x_26532:
        /* <DEDUP_REMOVED lines=10> */
.L_x_26531:
[----:B------:R-:W2:Y:S02]  /*7770*/  LDG.E.64 R4, desc[UR36][R4.64] ;  /* 0x0000002404047981 */ /* 0x000ea4000c1e1b00 */
[----:B--2---:R-:W-:Y:S01]  /*7780*/  DSETP.NEU.AND P0, PT, R4, RZ, PT ;  /* 0x000000ff0400722a */ /* 0x004fe20003f0d000 */
[----:B------:R-:W-:-:S13]  /*7790*/  BRA `(.L_x_26526) ;  /* 0x0000000800a07947 */ /* 0x000fda0003800000 */
.L_x_26521:
        /* <DEDUP_REMOVED lines=11> */
.L_x_26535:
[----:B------:R-:W2:Y:S02]  /*7850*/  LDG.E.128 R4, desc[UR36][R4.64] ;  /* 0x0000002404047981 */ /* 0x000ea4000c1e1d00 */
[----:B--2---:R-:W-:-:S06]  /*7860*/  DSETP.NEU.AND P0, PT, R6, RZ, PT ;  /* 0x000000ff0600722a */ /* 0x004fcc0003f0d000 */
[----:B------:R-:W-:Y:S01]  /*7870*/  DSETP.NEU.OR P0, PT, R4, RZ, P0 ;  /* 0x000000ff0400722a */ /* 0x000fe2000070d400 */
[----:B------:R-:W-:-:S13]  /*7880*/  BRA `(.L_x_26526) ;  /* 0x0000000800647947 */ /* 0x000fda0003800000 */
.L_x_26534:
        /* <DEDUP_REMOVED lines=27> */
.L_x_26537:
        /* <DEDUP_REMOVED lines=14> */
.L_x_26536:
[----:B------:R-:W2:Y:S02]  /*7b20*/  LDG.E.U16 R0, desc[UR36][R4.64] ;  /* 0x0000002404007981 */ /* 0x000ea4000c1e1500 */
[----:B--2---:R-:W-:-:S05]  /*7b30*/  IMAD.U32 R0, R0, 0x10000, RZ ;  /* 0x0001000000007824 */ /* 0x004fca00078e00ff */
[----:B------:R-:W-:Y:S01]  /*7b40*/  FSETP.NEU.FTZ.AND P0, PT, R0, RZ, PT ;  /* 0x000000ff0000720b */ /* 0x000fe20003f1d000 */
[----:B------:R-:W-:-:S12]  /*7b50*/  BRA `(.L_x_26526) ;  /* 0x0000000400b07947 */ /* 0x000fd80003800000 */
.L_x_26533:
        /* <DEDUP_REMOVED lines=11> */
.L_x_26540:
        /* <DEDUP_REMOVED lines=21> */
.L_x_26544:
[----:B------:R-:W-:Y:S05]  /*7d60*/  BSYNC B1 ;  /* 0x0000000000017941 */ /* 0x000fea0003800000 */
.L_x_26543:
[----:B------:R-:W-:Y:S01]  /*7d70*/  LEA R5, R0, 0x3b800000, 0x17 ;  /* 0x3b80000000057811 */ /* 0x000fe200078eb8ff */
[----:B------:R-:W-:-:S05]  /*7d80*/  IMAD.SHL.U32 R0, R3, 0x100000, RZ ;  /* 0x0010000003007824 */ /* 0x000fca00078e00ff */
[----:B------:R-:W-:-:S07]  /*7d90*/  LOP3.LUT R0, R5, R0, R6, 0xfe, !PT ;  /* 0x0000000005007212 */ /* 0x000fce00078efe06 */
.L_x_26542:
[----:B------:R-:W-:Y:S05]  /*7da0*/  BSYNC B0 ;  /* 0x0000000000007941 */ /* 0x000fea0003800000 */
.L_x_26541:
[----:B------:R-:W-:Y:S01]  /*7db0*/  FSETP.NEU.FTZ.AND P0, PT, R0, RZ, PT ;  /* 0x000000ff0000720b */ /* 0x000fe20003f1d000 */
[----:B------:R-:W-:-:S12]  /*7dc0*/  BRA `(.L_x_26526) ;  /* 0x0000000400147947 */ /* 0x000fd80003800000 */
.L_x_26539:
        /* <DEDUP_REMOVED lines=21> */
.L_x_26548:
[----:B------:R-:W-:Y:S05]  /*7f20*/  BSYNC B1 ;  /* 0x0000000000017941 */ /* 0x000fea0003800000 */
.L_x_26547:
[----:B------:R-:W-:Y:S01]  /*7f30*/  LEA R5, R0, 0x37800000, 0x17 ;  /* 0x3780000000057811 */ /* 0x000fe200078eb8ff */
[----:B------:R-:W-:-:S05]  /*7f40*/  IMAD.SHL.U32 R0, R3, 0x200000, RZ ;  /* 0x0020000003007824 */ /* 0x000fca00078e00ff */
[----:B------:R-:W-:-:S07]  /*7f50*/  LOP3.LUT R0, R5, R0, R6, 0xfe, !PT ;  /* 0x0000000005007212 */ /* 0x000fce00078efe06 */
.L_x_26546:
[----:B------:R-:W-:Y:S05]  /*7f60*/  BSYNC B0 ;  /* 0x0000000000007941 */ /* 0x000fea0003800000 */
.L_x_26545:
[----:B------:R-:W-:Y:S01]  /*7f70*/  FSETP.NEU.FTZ.AND P0, PT, R0, RZ, PT ;  /* 0x000000ff0000720b */ /* 0x000fe20003f1d000 */
[----:B------:R-:W-:-:S12]  /*7f80*/  BRA `(.L_x_26526) ;  /* 0x0000000000a47947 */ /* 0x000fd80003800000 */
.L_x_26538:
        /* <DEDUP_REMOVED lines=14> */
.L_x_26552:
[----:B------:R-:W-:Y:S05]  /*8070*/  BSYNC B0 ;  /* 0x0000000000007941 */ /* 0x000fea0003800000 */
.L_x_26551:
[----:B------:R-:W-:Y:S01]  /*8080*/  FSETP.NEU.FTZ.AND P0, PT, R0, RZ, PT ;  /* 0x000000ff0000720b */ /* 0x000fe20003f1d000 */
[----:B------:R-:W-:-:S12]  /*8090*/  BRA `(.L_x_26526) ;  /* 0x0000000000607947 */ /* 0x000fd80003800000 */
.L_x_26525:
        /* <DEDUP_REMOVED lines=16> */
.L_x_26553:
[----:B------:R-:W-:Y:S01]  /*81a0*/  PLOP3.LUT P0, PT, PT, PT, PT, 0x8, 0x0 ;  /* 0x000000000000781c */ /* 0x000fe20003f0e170 */
[----:B------:R-:W-:-:S12]  /*81b0*/  BRA `(.L_x_26526) ;  /* 0x0000000000187947 */ /* 0x000fd80003800000 */
.L_x_26550:
[----:B------:R-:W2:Y:S02]  /*81c0*/  LDG.E.64 R4, desc[UR36][R4.64] ;  /* 0x0000002404047981 */ /* 0x000ea4000c1e1b00 */
[----:B--2---:R-:W-:-:S04]  /*81d0*/  ISETP.NE.U32.AND P0, PT, R4, RZ, PT ;  /* 0x000000ff0400720c */ /* 0x004fc80003f05070 */
[----:B------:R-:W-:Y:S01]  /*81e0*/  ISETP.NE.AND.EX P0, PT, R5, RZ, PT, P0 ;  /* 0x000000ff0500720c */ /* 0x000fe20003f05300 */
[----:B------:R-:W-:-:S12]  /*81f0*/  BRA `(.L_x_26526) ;  /* 0x0000000000087947 */ /* 0x000fd80003800000 */
.L_x_26549:
[----:B------:R-:W2:Y:S02]  /*8200*/  LDG.E R4, desc[UR36][R4.64] ;  /* 0x0000002404047981 */ /* 0x000ea4000c1e1900 */
[----:B--2---:R-:W-:-:S13]  /*8210*/  ISETP.NE.AND P0, PT, R4, RZ, PT ;  /* 0x000000ff0400720c */ /* 0x004fda0003f05270 */
.L_x_26526:
[----:B------:R-:W-:Y:S02]  /*8220*/  ISETP.NE.AND P1, PT, R23, RZ, PT ;  /* 0x000000ff1700720c */ /* 0x000fe40003f25270 */
[----:B------:R-:W-:Y:S02]  /*8230*/  SEL R0, RZ, 0x1, !P0 ;  /* 0x00000001ff007807 */ /* 0x000fe40004000000 */
[----:B------:R-:W-:-:S09]  /*8240*/  SEL R27, RZ, 0x1, !P1 ;  /* 0x00000001ff1b7807 */ /* 0x000fd20004800000 */
.L_x_26487:
[----:B------:R-:W-:Y:S05]  /*8250*/  BSYNC B6 ;  /* 0x0000000000067941 */ /* 0x000fea0003800000 */
.L_x_26486:
[----:B------:R-:W0:Y:S01]  /*8260*/  S2R R3, SR_TID.X ;  /* 0x0000000000037919 */ /* 0x000e220000002100 */
[----:B------:R-:W-:Y:S01]  /*8270*/  PRMT R4, R19, 0x9910, RZ ;  /* 0x0000991013047816 */ /* 0x000fe200000000ff */
[----:B------:R-:W-:Y:S01]  /*8280*/  BSSY B6, `(.L_x_26554) ;  /* 0x0000104000067945 */ /* 0x000fe20003800000 */
[----:B------:R-:W-:Y:S02]  /*8290*/  PRMT R18, R18, 0x9910, RZ ;  /* 0x0000991012127816 */ /* 0x000fe400000000ff */
[----:B------:R-:W-:Y:S02]  /*82a0*/  ISETP.NE.AND P3, PT, R4, RZ, PT ;  /* 0x000000ff0400720c */ /* 0x000fe40003f65270 */
[----:B------:R-:W-:Y:S02]  /*82b0*/  PRMT R4, R16, 0x9910, RZ ;  /* 0x0000991010047816 */ /* 0x000fe400000000ff */
[----:B------:R-:W1:Y:S01]  /*82c0*/  LDC.U8 R16, c[0x0][0x240] ;  /* 0x00009000ff107b82 */ /* 0x000e620000000000 */
[----:B------:R-:W-:Y:S01]  /*82d0*/  PRMT R6, R0, 0x9910, RZ ;  /* 0x0000991000067816 */ /* 0x000fe200000000ff */
[----:B------:R-:W-:Y:S01]  /*82e0*/  IMAD.MOV.U32 R0, RZ, RZ, R18 ;  /* 0x000000ffff007224 */ /* 0x000fe200078e0012 */
[----:B------:R-:W-:-:S02]  /*82f0*/  PRMT R5, R24, 0x9910, RZ ;  /* 0x0000991018057816 */ /* 0x000fc400000000ff */
[----:B------:R-:W-:Y:S02]  /*8300*/  ISETP.NE.AND P0, PT, R6, RZ, PT ;  /* 0x000000ff0600720c */ /* 0x000fe40003f05270 */
[----:B------:R-:W-:Y:S02]  /*8310*/  ISETP.NE.AND P2, PT, R0, RZ, PT ;  /* 0x000000ff0000720c */ /* 0x000fe40003f45270 */
[----:B------:R-:W-:Y:S02]  /*8320*/  ISETP.NE.AND P1, PT, R5, RZ, PT ;  /* 0x000000ff0500720c */ /* 0x000fe40003f25270 */
[----:B------:R-:W-:Y:S02]  /*8330*/  PRMT R0, R17, 0x9910, RZ ;  /* 0x0000991011007816 */ /* 0x000fe400000000ff */
[----:B------:R-:W-:Y:S02]  /*8340*/  PRMT R5, R26, 0x9910, RZ ;  /* 0x000099101a057816 */ /* 0x000fe400000000ff */
[----:B------:R-:W-:-:S02]  /*8350*/  PRMT R6, R27, 0x9910, RZ ;  /* 0x000099101b067816 */ /* 0x000fc400000000ff */
[----:B------:R-:W-:Y:S02]  /*8360*/  ISETP.NE.AND P2, PT, R0, RZ, P2 ;  /* 0x000000ff0000720c */ /* 0x000fe40001745270 */
[----:B------:R-:W-:Y:S02]  /*8370*/  ISETP.NE.AND P3, PT, R4, RZ, P3 ;  /* 0x000000ff0400720c */ /* 0x000fe40001f65270 */
[----:B------:R-:W-:Y:S02]  /*8380*/  ISETP.NE.AND P1, PT, R5, RZ, P1 ;  /* 0x000000ff0500720c */ /* 0x000fe40000f25270 */
[----:B0-----:R-:W-:Y:S01]  /*8390*/  ISETP.GE.AND P4, PT, R3, R22, PT ;  /* 0x000000160300720c */ /* 0x001fe20003f86270 */
[----:B------:R-:W-:Y:S01]  /*83a0*/  IMAD.MOV.U32 R17, RZ, RZ, R3 ;  /* 0x000000ffff117224 */ /* 0x000fe200078e0003 */
[----:B------:R-:W-:Y:S02]  /*83b0*/  ISETP.NE.AND P0, PT, R6, RZ, P0 ;  /* 0x000000ff0600720c */ /* 0x000fe40000705270 */
[----:B------:R-:W-:-:S02]  /*83c0*/  SEL R11, RZ, 0x1, !P2 ;  /* 0x00000001ff0b7807 */ /* 0x000fc40005000000 */
[----:B------:R-:W-:Y:S02]  /*83d0*/  SEL R26, RZ, 0x1, !P3 ;  /* 0x00000001ff1a7807 */ /* 0x000fe40005800000 */
[----:B------:R-:W-:Y:S02]  /*83e0*/  SEL R18, RZ, 0x1, !P1 ;  /* 0x00000001ff127807 */ /* 0x000fe40004800000 */
[----:B------:R-:W-:-:S03]  /*83f0*/  SEL R24, RZ, 0x1, !P0 ;  /* 0x00000001ff187807 */ /* 0x000fc60004000000 */
        /* <DEDUP_REMOVED lines=22> */
.L_x_26559:
[----:B------:R0:W-:Y:S01]  /*8560*/  STG.E.U8 desc[UR36][R8.64], R11 ;  /* 0x0000000b08007986 */ /* 0x0001e2000c101124 */
[----:B------:R-:W-:Y:S05]  /*8570*/  BRA `(.L_x_26555) ;  /* 0x0000000c00507947 */ /* 0x000fea0003800000 */
.L_x_26558:
        /* <DEDUP_REMOVED lines=10> */
.L_x_26562:
[----:B------:R0:W-:Y:S01]  /*8620*/  STG.E desc[UR36][R8.64], R11 ;  /* 0x0000000b08007986 */ /* 0x0001e2000c101924 */
[----:B------:R-:W-:Y:S05]  /*8630*/  BRA `(.L_x_26555) ;  /* 0x0000000c00207947 */ /* 0x000fea0003800000 */
.L_x_26561:
[----:B------:R0:W-:Y:S01]  /*8640*/  STG.E.U16 desc[UR36][R8.64], R11 ;  /* 0x0000000b08007986 */ /* 0x0001e2000c101524 */
[----:B------:R-:W-:Y:S05]  /*8650*/  BRA `(.L_x_26555) ;  /* 0x0000000c00187947 */ /* 0x000fea0003800000 */
.L_x_26557:
        /* <DEDUP_REMOVED lines=9> */
.L_x_26564:
[----:B------:R-:W0:Y:S02]  /*86f0*/  I2F.S16 R0, R11 ;  /* 0x0000000b00007306 */ /* 0x000e240000101400 */
[----:B0-----:R-:W-:-:S05]  /*8700*/  F2FP.F16.F32.PACK_AB R0, RZ, R0 ;  /* 0x00000000ff00723e */ /* 0x001fca00000000ff */
[----:B------:R0:W-:Y:S01]  /*8710*/  STG.E.U16 desc[UR36][R8.64], R0 ;  /* 0x0000000008007986 */ /* 0x0001e2000c101524 */
[----:B------:R-:W-:Y:S05]  /*8720*/  BRA `(.L_x_26555) ;  /* 0x0000000800e47947 */ /* 0x000fea0003800000 */
.L_x_26563:
        /* <DEDUP_REMOVED lines=10> */
.L_x_26566:
[----:B------:R-:W0:Y:S02]  /*87d0*/  I2F.S16 R11, R11 ;  /* 0x0000000b000b7306 */ /* 0x000e240000101400 */
[----:B0-----:R-:W-:-:S04]  /*87e0*/  F2FP.F16.F32.PACK_AB R3, RZ, R11 ;  /* 0x0000000bff03723e */ /* 0x001fc800000000ff */
[----:B------:R-:W-:-:S05]  /*87f0*/  PRMT R3, R3, 0x5410, RZ ;  /* 0x0000541003037816 */ /* 0x000fca00000000ff */
[----:B------:R0:W-:Y:S01]  /*8800*/  STG.E desc[UR36][R8.64], R3 ;  /* 0x0000000308007986 */ /* 0x0001e2000c101924 */
[----:B------:R-:W-:Y:S05]  /*8810*/  BRA `(.L_x_26555) ;  /* 0x0000000800a87947 */ /* 0x000fea0003800000 */
.L_x_26565:
[----:B------:R-:W0:Y:S02]  /*8820*/  I2F.F64.S16 R4, R11 ;  /* 0x0000000b00047312 */ /* 0x000e240000101c00 */
[----:B0-----:R0:W-:Y:S01]  /*8830*/  STG.E.64 desc[UR36][R8.64], R4 ;  /* 0x0000000408007986 */ /* 0x0011e2000c101b24 */
[----:B------:R-:W-:Y:S05]  /*8840*/  BRA `(.L_x_26555) ;  /* 0x00000008009c7947 */ /* 0x000fea0003800000 */
.L_x_26556:
        /* <DEDUP_REMOVED lines=10> */
.L_x_26569:
[----:B------:R-:W0:Y:S01]  /*88f0*/  I2F.F64.S16 R4, R11 ;  /* 0x0000000b00047312 */ /* 0x000e220000101c00 */
[----:B------:R-:W-:-:S05]  /*8900*/  CS2R R6, SRZ ;  /* 0x0000000000067805 */ /* 0x000fca000001ff00 */
[----:B0-----:R0:W-:Y:S01]  /*8910*/  STG.E.128 desc[UR36][R8.64], R4 ;  /* 0x0000000408007986 */ /* 0x0011e2000c101d24 */
[----:B------:R-:W-:Y:S05]  /*8920*/  BRA `(.L_x_26555) ;  /* 0x0000000800647947 */ /* 0x000fea0003800000 */
.L_x_26568:
        /* <DEDUP_REMOVED lines=21> */
.L_x_26573:
[----:B------:R-:W-:Y:S05]  /*8a80*/  BSYNC B0 ;  /* 0x0000000000007941 */ /* 0x000fea0003800000 */
.L_x_26572:
[----:B------:R-:W-:-:S05]  /*8a90*/  LOP3.LUT R5, R0, R5, RZ, 0xfc, !PT ;  /* 0x0000000500057212 */ /* 0x000fca00078efcff */
[----:B------:R0:W-:Y:S01]  /*8aa0*/  STG.E.U8 desc[UR36][R8.64], R5 ;  /* 0x0000000508007986 */ /* 0x0001e2000c101124 */
[----:B------:R-:W-:Y:S05]  /*8ab0*/  BRA `(.L_x_26555) ;  /* 0x0000000800007947 */ /* 0x000fea0003800000 */
.L_x_26571:
        /* <DEDUP_REMOVED lines=13> */
.L_x_26575:
[----:B------:R-:W-:Y:S01]  /*8b90*/  IMAD.MOV.U32 R0, RZ, RZ, 0x7f ;  /* 0x0000007fff007424 */ /* 0x000fe200078e00ff */
[----:B------:R-:W-:-:S04]  /*8ba0*/  ISETP.GT.U32.AND P0, PT, R3, 0x7f800000, PT ;  /* 0x7f8000000300780c */ /* 0x000fc80003f04070 */
[----:B------:R-:W-:-:S09]  /*8bb0*/  SEL R0, R0, 0x7c, P0 ;  /* 0x0000007c00007807 */ /* 0x000fd20000000000 */
.L_x_26576:
[----:B------:R-:W-:Y:S05]  /*8bc0*/  BSYNC B0 ;  /* 0x0000000000007941 */ /* 0x000fea0003800000 */
.L_x_26574:
[----:B------:R-:W-:-:S04]  /*8bd0*/  LOP3.LUT R3, R11, 0x80000000, RZ, 0xc0, !PT ;  /* 0x800000000b037812 */ /* 0x000fc800078ec0ff */
[----:B------:R-:W-:-:S04]  /*8be0*/  SHF.R.U32.HI R3, RZ, 0x18, R3 ;  /* 0x00000018ff037819 */ /* 0x000fc80000011603 */
[----:B------:R-:W-:-:S05]  /*8bf0*/  LOP3.LUT R3, R0, R3, RZ, 0xfc, !PT ;  /* 0x0000000300037212 */ /* 0x000fca00078efcff */
[----:B------:R0:W-:Y:S01]  /*8c00*/  STG.E.U8 desc[UR36][R8.64], R3 ;  /* 0x0000000308007986 */ /* 0x0001e2000c101124 */
[----:B------:R-:W-:Y:S05]  /*8c10*/  BRA `(.L_x_26555) ;  /* 0x0000000400a87947 */ /* 0x000fea0003800000 */
.L_x_26570:
[----:B------:R-:W0:Y:S02]  /*8c20*/  I2F.S16 R0, R11 ;  /* 0x0000000b00007306 */ /* 0x000e240000101400 */
[----:B0-----:R-:W-:-:S05]  /*8c30*/  F2FP.BF16.F32.PACK_AB R0, RZ, R0 ;  /* 0x00000000ff00723e */ /* 0x001fca00000010ff */
[----:B------:R0:W-:Y:S01]  /*8c40*/  STG.E.U16 desc[UR36][R8.64], R0 ;  /* 0x0000000008007986 */ /* 0x0001e2000c101524 */
[----:B------:R-:W-:Y:S05]  /*8c50*/  BRA `(.L_x_26555) ;  /* 0x0000000400987947 */ /* 0x000fea0003800000 */
.L_x_26567:
        /* <DEDUP_REMOVED lines=10> */
.L_x_26579:
        /* <DEDUP_REMOVED lines=17> */
.L_x_26582:
[----:B------:R-:W-:-:S04]  /*8e10*/  LOP3.LUT R3, R11, 0x80000000, RZ, 0xc0, !PT ;  /* 0x800000000b037812 */ /* 0x000fc800078ec0ff */
[----:B------:R-:W-:-:S04]  /*8e20*/  SHF.R.U32.HI R3, RZ, 0x18, R3 ;  /* 0x00000018ff037819 */ /* 0x000fc80000011603 */
[----:B------:R-:W-:-:S04]  /*8e30*/  LOP3.LUT R0, R0, R3, RZ, 0xfc, !PT ;  /* 0x0000000300007212 */ /* 0x000fc800078efcff */
[----:B------:R-:W-:-:S07]  /*8e40*/  PRMT R4, R0, 0x7610, R4 ;  /* 0x0000761000047816 */ /* 0x000fce0000000004 */
.L_x_26581:
[----:B------:R-:W-:Y:S05]  /*8e50*/  BSYNC B0 ;  /* 0x0000000000007941 */ /* 0x000fea0003800000 */
.L_x_26580:
[----:B------:R4:W-:Y:S01]  /*8e60*/  STG.E.U8 desc[UR36][R8.64], R4 ;  /* 0x0000000408007986 */ /* 0x0009e2000c101124 */
[----:B------:R-:W-:Y:S05]  /*8e70*/  BRA `(.L_x_26555) ;  /* 0x0000000400107947 */ /* 0x000fea0003800000 */
.L_x_26578:
        /* <DEDUP_REMOVED lines=17> */
.L_x_26585:
[----:B------:R-:W-:-:S04]  /*8f90*/  LOP3.LUT R3, R11, 0x80000000, RZ, 0xc0, !PT ;  /* 0x800000000b037812 */ /* 0x000fc800078ec0ff */
[----:B------:R-:W-:-:S04]  /*8fa0*/  SHF.R.U32.HI R3, RZ, 0x18, R3 ;  /* 0x00000018ff037819 */ /* 0x000fc80000011603 */
[----:B------:R-:W-:-:S04]  /*8fb0*/  LOP3.LUT R0, R0, R3, RZ, 0xfc, !PT ;  /* 0x0000000300007212 */ /* 0x000fc800078efcff */
[----:B------:R-:W-:-:S07]  /*8fc0*/  PRMT R4, R0, 0x7610, R4 ;  /* 0x0000761000047816 */ /* 0x000fce0000000004 */
.L_x_26584:
[----:B------:R-:W-:Y:S05]  /*8fd0*/  BSYNC B0 ;  /* 0x0000000000007941 */ /* 0x000fea0003800000 */
.L_x_26583:
[----:B------:R0:W-:Y:S01]  /*8fe0*/  STG.E.U8 desc[UR36][R8.64], R4 ;  /* 0x0000000408007986 */ /* 0x0001e2000c101124 */
[----:B------:R-:W-:Y:S05]  /*8ff0*/  BRA `(.L_x_26555) ;  /* 0x0000000000b07947 */ /* 0x000fea0003800000 */
.L_x_26577:
        /* <DEDUP_REMOVED lines=22> */
.L_x_26560:
        /* <DEDUP_REMOVED lines=16> */
.L_x_26588:
[----:B------:R-:W-:Y:S05]  /*9260*/  BRA `(.L_x_26555) ;  /* 0x0000000000147947 */ /* 0x000fea0003800000 */
.L_x_26587:
[----:B------:R-:W-:Y:S02]  /*9270*/  IMAD.MOV.U32 R4, RZ, RZ, R11 ;  /* 0x000000ffff047224 */ /* 0x000fe400078e000b */
[----:B------:R-:W-:-:S05]  /*9280*/  IMAD.MOV.U32 R5, RZ, RZ, RZ ;  /* 0x000000ffff057224 */ /* 0x000fca00078e00ff */
[----:B------:R2:W-:Y:S01]  /*9290*/  STG.E.64 desc[UR36][R8.64], R4 ;  /* 0x0000000408007986 */ /* 0x0005e2000c101b24 */
[----:B------:R-:W-:Y:S05]  /*92a0*/  BRA `(.L_x_26555) ;  /* 0x0000000000047947 */ /* 0x000fea0003800000 */
.L_x_26586:
[----:B------:R0:W-:Y:S02]  /*92b0*/  STG.E desc[UR36][R8.64], R11 ;  /* 0x0000000b08007986 */ /* 0x0001e4000c101924 */
.L_x_26555:
[----:B------:R-:W-:Y:S05]  /*92c0*/  BSYNC B6 ;  /* 0x0000000000067941 */ /* 0x000fea0003800000 */
.L_x_26554:
        /* <DEDUP_REMOVED lines=23> */
.L_x_26594:
[----:B------:R0:W-:Y:S01]  /*9440*/  STG.E.U8 desc[UR36][R8.64], R26 ;  /* 0x0000001a08007986 */ /* 0x0001e2000c101124 */
[----:B------:R-:W-:Y:S05]  /*9450*/  BRA `(.L_x_26596) ;  /* 0x0000000c00487947 */ /* 0x000fea0003800000 */
.L_x_26593:
        /* <DEDUP_REMOVED lines=9> */
.L_x_26598:
[----:B------:R0:W-:Y:S01]  /*94f0*/  STG.E desc[UR36][R8.64], R26 ;  /* 0x0000001a08007986 */ /* 0x0001e2000c101924 */
[----:B------:R-:W-:Y:S05]  /*9500*/  BRA `(.L_x_26596) ;  /* 0x0000000c001c7947 */ /* 0x000fea0003800000 */
.L_x_26597:
[----:B------:R0:W-:Y:S01]  /*9510*/  STG.E.U16 desc[UR36][R8.64], R26 ;  /* 0x0000001a08007986 */ /* 0x0001e2000c101524 */
[----:B------:R-:W-:Y:S05]  /*9520*/  BRA `(.L_x_26596) ;  /* 0x0000000c00147947 */ /* 0x000fea0003800000 */
.L_x_26592:
        /* <DEDUP_REMOVED lines=9> */
.L_x_26600:
[----:B------:R-:W0:Y:S02]  /*95c0*/  I2F.S16 R0, R26 ;  /* 0x0000001a00007306 */ /* 0x000e240000101400 */
[----:B0-----:R-:W-:-:S05]  /*95d0*/  F2FP.F16.F32.PACK_AB R0, RZ, R0 ;  /* 0x00000000ff00723e */ /* 0x001fca00000000ff */
[----:B------:R0:W-:Y:S01]  /*95e0*/  STG.E.U16 desc[UR36][R8.64], R0 ;  /* 0x0000000008007986 */ /* 0x0001e2000c101524 */
[----:B------:R-:W-:Y:S05]  /*95f0*/  BRA `(.L_x_26596) ;  /* 0x0000000800e07947 */ /* 0x000fea0003800000 */
.L_x_26599:
        /* <DEDUP_REMOVED lines=10> */
.L_x_26602:
[----:B------:R-:W0:Y:S02]  /*96a0*/  I2F.S16 R26, R26 ;  /* 0x0000001a001a7306 */ /* 0x000e240000101400 */
[----:B0-----:R-:W-:-:S04]  /*96b0*/  F2FP.F16.F32.PACK_AB R3, RZ, R26 ;  /* 0x0000001aff03723e */ /* 0x001fc800000000ff */
[----:B------:R-:W-:-:S05]  /*96c0*/  PRMT R3, R3, 0x5410, RZ ;  /* 0x0000541003037816 */ /* 0x000fca00000000ff */
[----:B------:R0:W-:Y:S01]  /*96d0*/  STG.E desc[UR36][R8.64], R3 ;  /* 0x0000000308007986 */ /* 0x0001e2000c101924 */
[----:B------:R-:W-:Y:S05]  /*96e0*/  BRA `(.L_x_26596) ;  /* 0x0000000800a47947 */ /* 0x000fea0003800000 */
.L_x_26601:
[----:B------:R-:W0:Y:S02]  /*96f0*/  I2F.F64.S16 R26, R26 ;  /* 0x0000001a001a7312 */ /* 0x000e240000101c00 */
[----:B0-----:R0:W-:Y:S01]  /*9700*/  STG.E.64 desc[UR36][R8.64], R26 ;  /* 0x0000001a08007986 */ /* 0x0011e2000c101b24 */
[----:B------:R-:W-:Y:S05]  /*9710*/  BRA `(.L_x_26596) ;  /* 0x0000000800987947 */ /* 0x000fea0003800000 */
.L_x_26591:
        /* <DEDUP_REMOVED lines=10> */
.L_x_26605:
[----:B------:R-:W0:Y:S01]  /*97c0*/  I2F.F64.S16 R4, R26 ;  /* 0x0000001a00047312 */ /* 0x000e220000101c00 */
[----:B------:R-:W-:-:S05]  /*97d0*/  CS2R R6, SRZ ;  /* 0x0000000000067805 */ /* 0x000fca000001ff00 */
[----:B0-----:R0:W-:Y:S01]  /*97e0*/  STG.E.128 desc[UR36][R8.64], R4 ;  /* 0x0000000408007986 */ /* 0x0011e2000c101d24 */
[----:B------:R-:W-:Y:S05]  /*97f0*/  BRA `(.L_x_26596) ;  /* 0x0000000800607947 */ /* 0x000fea0003800000 */
.L_x_26604:
        /* <DEDUP_REMOVED lines=21> */
.L_x_26609:
[----:B------:R-:W-:Y:S05]  /*9950*/  BSYNC B0 ;  /* 0x0000000000007941 */ /* 0x000fea0003800000 */
.L_x_26608:
[----:B------:R-:W-:-:S05]  /*9960*/  LOP3.LUT R5, R0, R5, RZ, 0xfc, !PT ;  /* 0x0000000500057212 */ /* 0x000fca00078efcff */
[----:B------:R0:W-:Y:S01]  /*9970*/  STG.E.U8 desc[UR36][R8.64], R5 ;  /* 0x0000000508007986 */ /* 0x0001e2000c101124 */
[----:B------:R-:W-:Y:S05]  /*9980*/  BRA `(.L_x_26596) ;  /* 0x0000000400fc7947 */ /* 0x000fea0003800000 */
.L_x_26607:
        /* <DEDUP_REMOVED lines=13> */
.L_x_26611:
[----:B------:R-:W-:Y:S01]  /*9a60*/  IMAD.MOV.U32 R0, RZ, RZ, 0x7f ;  /* 0x0000007fff007424 */ /* 0x000fe200078e00ff */
[----:B------:R-:W-:-:S04]  /*9a70*/  ISETP.GT.U32.AND P0, PT, R3, 0x7f800000, PT ;  /* 0x7f8000000300780c */ /* 0x000fc80003f04070 */
[----:B------:R-:W-:-:S09]  /*9a80*/  SEL R0, R0, 0x7c, P0 ;  /* 0x0000007c00007807 */ /* 0x000fd20000000000 */
.L_x_26612:
[----:B------:R-:W-:Y:S05]  /*9a90*/  BSYNC B0 ;  /* 0x0000000000007941 */ /* 0x000fea0003800000 */
.L_x_26610:
[----:B------:R-:W-:-:S04]  /*9aa0*/  LOP3.LUT R3, R5, 0x80000000, RZ, 0xc0, !PT ;  /* 0x8000000005037812 */ /* 0x000fc800078ec0ff */
[----:B------:R-:W-:-:S04]  /*9ab0*/  SHF.R.U32.HI R3, RZ, 0x18, R3 ;  /* 0x00000018ff037819 */ /* 0x000fc80000011603 */
[----:B------:R-:W-:-:S05]  /*9ac0*/  LOP3.LUT R3, R0, R3, RZ, 0xfc, !PT ;  /* 0x0000000300037212 */ /* 0x000fca00078efcff */
[----:B------:R0:W-:Y:S01]  /*9ad0*/  STG.E.U8 desc[UR36][R8.64], R3 ;  /* 0x0000000308007986 */ /* 0x0001e2000c101124 */
[----:B------:R-:W-:Y:S05]  /*9ae0*/  BRA `(.L_x_26596) ;  /* 0x0000000400a47947 */ /* 0x000fea0003800000 */
.L_x_26606:
[----:B------:R-:W0:Y:S02]  /*9af0*/  I2F.S16 R0, R26 ;  /* 0x0000001a00007306 */ /* 0x000e240000101400 */
[----:B0-----:R-:W-:-:S05]  /*9b00*/  F2FP.BF16.F32.PACK_AB R0, RZ, R0 ;  /* 0x00000000ff00723e */ /* 0x001fca00000010ff */
[----:B------:R0:W-:Y:S01]  /*9b10*/  STG.E.U16 desc[UR36][R8.64], R0 ;  /* 0x0000000008007986 */ /* 0x0001e2000c101524 */
[----:B------:R-:W-:Y:S05]  /*9b20*/  BRA `(.L_x_26596) ;  /* 0x0000000400947947 */ /* 0x000fea0003800000 */
.L_x_26603:
        /* <DEDUP_REMOVED lines=10> */
.L_x_26615:
        /* <DEDUP_REMOVED lines=17> */
.L_x_26618:
[----:B------:R-:W-:-:S04]  /*9ce0*/  LOP3.LUT R3, R5, 0x80000000, RZ, 0xc0, !PT ;  /* 0x8000000005037812 */ /* 0x000fc800078ec0ff */
[----:B------:R-:W-:-:S04]  /*9cf0*/  SHF.R.U32.HI R3, RZ, 0x18, R3 ;  /* 0x00000018ff037819 */ /* 0x000fc80000011603 */
[----:B------:R-:W-:-:S04]  /*9d00*/  LOP3.LUT R0, R0, R3, RZ, 0xfc, !PT ;  /* 0x0000000300007212 */ /* 0x000fc800078efcff */
[----:B------:R-:W-:-:S07]  /*9d10*/  PRMT R4, R0, 0x7610, R4 ;  /* 0x0000761000047816 */ /* 0x000fce0000000004 */
.L_x_26617:
[----:B------:R-:W-:Y:S05]  /*9d20*/  BSYNC B0 ;  /* 0x0000000000007941 */ /* 0x000fea0003800000 */
.L_x_26616:
[----:B------:R3:W-:Y:S01]  /*9d30*/  STG.E.U8 desc[UR36][R8.64], R4 ;  /* 0x0000000408007986 */ /* 0x0007e2000c101124 */
[----:B------:R-:W-:Y:S05]  /*9d40*/  BRA `(.L_x_26596) ;  /* 0x00000004000c7947 */ /* 0x000fea0003800000 */
.L_x_26614:
        /* <DEDUP_REMOVED lines=17> */
.L_x_26621:
[----:B------:R-:W-:-:S04]  /*9e60*/  LOP3.LUT R3, R5, 0x80000000, RZ, 0xc0, !PT ;  /* 0x8000000005037812 */ /* 0x000fc800078ec0ff */
[----:B------:R-:W-:-:S04]  /*9e70*/  SHF.R.U32.HI R3, RZ, 0x18, R3 ;  /* 0x00000018ff037819 */ /* 0x000fc80000011603 */
[----:B------:R-:W-:-:S04]  /*9e80*/  LOP3.LUT R0, R0, R3, RZ, 0xfc, !PT ;  /* 0x0000000300007212 */ /* 0x000fc800078efcff */
[----:B------:R-:W-:-:S07]  /*9e90*/  PRMT R4, R0, 0x7610, R4 ;  /* 0x0000761000047816 */ /* 0x000fce0000000004 */
.L_x_26620:
[----:B------:R-:W-:Y:S05]  /*9ea0*/  BSYNC B0 ;  /* 0x0000000000007941 */ /* 0x000fea0003800000 */
.L_x_26619:
[----:B------:R0:W-:Y:S01]  /*9eb0*/  STG.E.U8 desc[UR36][R8.64], R4 ;  /* 0x0000000408007986 */ /* 0x0001e2000c101124 */
[----:B------:R-:W-:Y:S05]  /*9ec0*/  BRA `(.L_x_26596) ;  /* 0x0000000000ac7947 */ /* 0x000fea0003800000 */
.L_x_26613:
        /* <DEDUP_REMOVED lines=22> */
.L_x_26595:
        /* <DEDUP_REMOVED lines=16> */
.L_x_26624:
[----:B------:R-:W-:Y:S05]  /*a130*/  BRA `(.L_x_26596) ;  /* 0x0000000000107947 */ /* 0x000fea0003800000 */
.L_x_26623:
[----:B------:R-:W-:-:S05]  /*a140*/  IMAD.MOV.U32 R27, RZ, RZ, RZ ;  /* 0x000000ffff1b7224 */ /* 0x000fca00078e00ff */
[----:B------:R1:W-:Y:S01]  /*a150*/  STG.E.64 desc[UR36][R8.64], R26 ;  /* 0x0000001a08007986 */ /* 0x0003e2000c101b24 */
[----:B------:R-:W-:Y:S05]  /*a160*/  BRA `(.L_x_26596) ;  /* 0x0000000000047947 */ /* 0x000fea0003800000 */
.L_x_26622:
[----:B------:R0:W-:Y:S02]  /*a170*/  STG.E desc[UR36][R8.64], R26 ;  /* 0x0000001a08007986 */ /* 0x0001e4000c101924 */
.L_x_26596:
        /* <DEDUP_REMOVED lines=23> */
.L_x_26628:
[----:B------:R0:W-:Y:S01]  /*a2f0*/  STG.E.U8 desc[UR36][R8.64], R18 ;  /* 0x0000001208007986 */ /* 0x0001e2000c101124 */
[----:B------:R-:W-:Y:S05]  /*a300*/  BRA `(.L_x_26630) ;  /* 0x0000000c00487947 */ /* 0x000fea0003800000 */
.L_x_26627:
        /* <DEDUP_REMOVED lines=9> */
.L_x_26632:
[----:B------:R0:W-:Y:S01]  /*a3a0*/  STG.E desc[UR36][R8.64], R18 ;  /* 0x0000001208007986 */ /* 0x0001e2000c101924 */
[----:B------:R-:W-:Y:S05]  /*a3b0*/  BRA `(.L_x_26630) ;  /* 0x0000000c001c7947 */ /* 0x000fea0003800000 */
.L_x_26631:
[----:B------:R0:W-:Y:S01]  /*a3c0*/  STG.E.U16 desc[UR36][R8.64], R18 ;  /* 0x0000001208007986 */ /* 0x0001e2000c101524 */
[----:B------:R-:W-:Y:S05]  /*a3d0*/  BRA `(.L_x_26630) ;  /* 0x0000000c00147947 */ /* 0x000fea0003800000 */
.L_x_26626:
        /* <DEDUP_REMOVED lines=9> */
.L_x_26634:
[----:B------:R-:W0:Y:S02]  /*a470*/  I2F.S16 R0, R18 ;  /* 0x0000001200007306 */ /* 0x000e240000101400 */
[----:B0-----:R-:W-:-:S05]  /*a480*/  F2FP.F16.F32.PACK_AB R0, RZ, R0 ;  /* 0x00000000ff00723e */ /* 0x001fca00000000ff */
[----:B------:R0:W-:Y:S01]  /*a490*/  STG.E.U16 desc[UR36][R8.64], R0 ;  /* 0x0000000008007986 */ /* 0x0001e2000c101524 */
[----:B------:R-:W-:Y:S05]  /*a4a0*/  BRA `(.L_x_26630) ;  /* 0x0000000800e07947 */ /* 0x000fea0003800000 */
.L_x_26633:
        /* <DEDUP_REMOVED lines=10> */
.L_x_26636:
[----:B------:R-:W0:Y:S02]  /*a550*/  I2F.S16 R18, R18 ;  /* 0x0000001200127306 */ /* 0x000e240000101400 */
[----:B0-----:R-:W-:-:S04]  /*a560*/  F2FP.F16.F32.PACK_AB R3, RZ, R18 ;  /* 0x00000012ff03723e */ /* 0x001fc800000000ff */
[----:B------:R-:W-:-:S05]  /*a570*/  PRMT R3, R3, 0x5410, RZ ;  /* 0x0000541003037816 */ /* 0x000fca00000000ff */
[----:B------:R3:W-:Y:S01]  /*a580*/  STG.E desc[UR36][R8.64], R3 ;  /* 0x0000000308007986 */ /* 0x0007e2000c101924 */
[----:B------:R-:W-:Y:S05]  /*a590*/  BRA `(.L_x_26630) ;  /* 0x0000000800a47947 */ /* 0x000fea0003800000 */
.L_x_26635:
[----:B------:R-:W0:Y:S02]  /*a5a0*/  I2F.F64.S16 R18, R18 ;  /* 0x0000001200127312 */ /* 0x000e240000101c00 */
[----:B0-----:R4:W-:Y:S01]  /*a5b0*/  STG.E.64 desc[UR36][R8.64], R18 ;  /* 0x0000001208007986 */ /* 0x0019e2000c101b24 */
[----:B------:R-:W-:Y:S05]  /*a5c0*/  BRA `(.L_x_26630) ;  /* 0x0000000800987947 */ /* 0x000fea0003800000 */
.L_x_26625:
        /* <DEDUP_REMOVED lines=10> */
.L_x_26639:
[----:B------:R-:W0:Y:S01]  /*a670*/  I2F.F64.S16 R4, R18 ;  /* 0x0000001200047312 */ /* 0x000e220000101c00 */
[----:B------:R-:W-:-:S05]  /*a680*/  CS2R R6, SRZ ;  /* 0x0000000000067805 */ /* 0x000fca000001ff00 */
[----:B0-----:R0:W-:Y:S01]  /*a690*/  STG.E.128 desc[UR36][R8.64], R4 ;  /* 0x0000000408007986 */ /* 0x0011e2000c101d24 */
[----:B------:R-:W-:Y:S05]  /*a6a0*/  BRA `(.L_x_26630) ;  /* 0x0000000800607947 */ /* 0x000fea0003800000 */
.L_x_26638:
        /* <DEDUP_REMOVED lines=21> */
.L_x_26643:
[----:B------:R-:W-:Y:S05]  /*a800*/  BSYNC B0 ;  /* 0x0000000000007941 */ /* 0x000fea0003800000 */
.L_x_26642:
[----:B------:R-:W-:-:S05]  /*a810*/  LOP3.LUT R5, R0, R5, RZ, 0xfc, !PT ;  /* 0x0000000500057212 */ /* 0x000fca00078efcff */
[----:B------:R0:W-:Y:S01]  /*a820*/  STG.E.U8 desc[UR36][R8.64], R5 ;  /* 0x0000000508007986 */ /* 0x0001e2000c101124 */
[----:B------:R-:W-:Y:S05]  /*a830*/  BRA `(.L_x_26630) ;  /* 0x0000000400fc7947 */ /* 0x000fea0003800000 */
.L_x_26641:
        /* <DEDUP_REMOVED lines=13> */
.L_x_26645:
[----:B------:R-:W-:Y:S01]  /*a910*/  IMAD.MOV.U32 R0, RZ, RZ, 0x7f ;  /* 0x0000007fff007424 */ /* 0x000fe200078e00ff */
[----:B------:R-:W-:-:S04]  /*a920*/  ISETP.GT.U32.AND P0, PT, R3, 0x7f800000, PT ;  /* 0x7f8000000300780c */ /* 0x000fc80003f04070 */
[----:B------:R-:W-:-:S09]  /*a930*/  SEL R0, R0, 0x7c, P0 ;  /* 0x0000007c00007807 */ /* 0x000fd20000000000 */
.L_x_26646:
[----:B------:R-:W-:Y:S05]  /*a940*/  BSYNC B0 ;  /* 0x0000000000007941 */ /* 0x000fea0003800000 */
.L_x_26644:
[----:B------:R-:W-:-:S04]  /*a950*/  LOP3.LUT R3, R5, 0x80000000, RZ, 0xc0, !PT ;  /* 0x8000000005037812 */ /* 0x000fc800078ec0ff */
[----:B------:R-:W-:-:S04]  /*a960*/  SHF.R.U32.HI R3, RZ, 0x18, R3 ;  /* 0x00000018ff037819 */ /* 0x000fc80000011603 */
[----:B------:R-:W-:-:S05]  /*a970*/  LOP3.LUT R3, R0, R3, RZ, 0xfc, !PT ;  /* 0x0000000300037212 */ /* 0x000fca00078efcff */
[----:B------:R0:W-:Y:S01]  /*a980*/  STG.E.U8 desc[UR36][R8.64], R3 ;  /* 0x0000000308007986 */ /* 0x0001e2000c101124 */
[----:B------:R-:W-:Y:S05]  /*a990*/  BRA `(.L_x_26630) ;  /* 0x0000000400a47947 */ /* 0x000fea0003800000 */
.L_x_26640:
[----:B------:R-:W0:Y:S02]  /*a9a0*/  I2F.S16 R0, R18 ;  /* 0x0000001200007306 */ /* 0x000e240000101400 */
[----:B0-----:R-:W-:-:S05]  /*a9b0*/  F2FP.BF16.F32.PACK_AB R0, RZ, R0 ;  /* 0x00000000ff00723e */ /* 0x001fca00000010ff */
[----:B------:R0:W-:Y:S01]  /*a9c0*/  STG.E.U16 desc[UR36][R8.64], R0 ;  /* 0x0000000008007986 */ /* 0x0001e2000c101524 */
[----:B------:R-:W-:Y:S05]  /*a9d0*/  BRA `(.L_x_26630) ;  /* 0x0000000400947947 */ /* 0x000fea0003800000 */
.L_x_26637:
        /* <DEDUP_REMOVED lines=10> */
.L_x_26649:
        /* <DEDUP_REMOVED lines=17> */
.L_x_26652:
[----:B------:R-:W-:-:S04]  /*ab90*/  LOP3.LUT R3, R5, 0x80000000, RZ, 0xc0, !PT ;  /* 0x8000000005037812 */ /* 0x000fc800078ec0ff */
[----:B------:R-:W-:-:S04]  /*aba0*/  SHF.R.U32.HI R3, RZ, 0x18, R3 ;  /* 0x00000018ff037819 */ /* 0x000fc80000011603 */
[----:B------:R-:W-:-:S04]  /*abb0*/  LOP3.LUT R0, R0, R3, RZ, 0xfc, !PT ;  /* 0x0000000300007212 */ /* 0x000fc800078efcff */
[----:B------:R-:W-:-:S07]  /*abc0*/  PRMT R4, R0, 0x7610, R4 ;  /* 0x0000761000047816 */ /* 0x000fce0000000004 */
.L_x_26651:
[----:B------:R-:W-:Y:S05]  /*abd0*/  BSYNC B0 ;  /* 0x0000000000007941 */ /* 0x000fea0003800000 */
.L_x_26650:
[----:B------:R0:W-:Y:S01]  /*abe0*/  STG.E.U8 desc[UR36][R8.64], R4 ;  /* 0x0000000408007986 */ /* 0x0001e2000c101124 */
[----:B------:R-:W-:Y:S05]  /*abf0*/  BRA `(.L_x_26630) ;  /* 0x00000004000c7947 */ /* 0x000fea0003800000 */
.L_x_26648:
        /* <DEDUP_REMOVED lines=17> */
.L_x_26655:
[----:B------:R-:W-:-:S04]  /*ad10*/  LOP3.LUT R3, R5, 0x80000000, RZ, 0xc0, !PT ;  /* 0x8000000005037812 */ /* 0x000fc800078ec0ff */
[----:B------:R-:W-:-:S04]  /*ad20*/  SHF.R.U32.HI R3, RZ, 0x18, R3 ;  /* 0x00000018ff037819 */ /* 0x000fc80000011603 */
[----:B------:R-:W-:-:S04]  /*ad30*/  LOP3.LUT R0, R0, R3, RZ, 0xfc, !PT ;  /* 0x0000000300007212 */ /* 0x000fc800078efcff */
[----:B------:R-:W-:-:S07]  /*ad40*/  PRMT R4, R0, 0x7610, R4 ;  /* 0x0000761000047816 */ /* 0x000fce0000000004 */
.L_x_26654:
[----:B------:R-:W-:Y:S05]  /*ad50*/  BSYNC B0 ;  /* 0x0000000000007941 */ /* 0x000fea0003800000 */
.L_x_26653:
[----:B------:R0:W-:Y:S01]  /*ad60*/  STG.E.U8 desc[UR36][R8.64], R4 ;  /* 0x0000000408007986 */ /* 0x0001e2000c101124 */
[----:B------:R-:W-:Y:S05]  /*ad70*/  BRA `(.L_x_26630) ;  /* 0x0000000000ac7947 */ /* 0x000fea0003800000 */
.L_x_26647:
        /* <DEDUP_REMOVED lines=22> */
.L_x_26629:
        /* <DEDUP_REMOVED lines=16> */
.L_x_26658:
[----:B------:R-:W-:Y:S05]  /*afe0*/  BRA `(.L_x_26630) ;  /* 0x0000000000107947 */ /* 0x000fea0003800000 */
.L_x_26657:
[----:B------:R-:W-:-:S05]  /*aff0*/  IMAD.MOV.U32 R19, RZ, RZ, RZ ;  /* 0x000000ffff137224 */ /* 0x000fca00078e00ff */
[----:B------:R0:W-:Y:S01]  /*b000*/  STG.E.64 desc[UR36][R8.64], R18 ;  /* 0x0000001208007986 */ /* 0x0001e2000c101b24 */
[----:B------:R-:W-:Y:S05]  /*b010*/  BRA `(.L_x_26630) ;  /* 0x0000000000047947 */ /* 0x000fea0003800000 */
.L_x_26656:
[----:B------:R0:W-:Y:S02]  /*b020*/  STG.E desc[UR36][R8.64], R18 ;  /* 0x0000001208007986 */ /* 0x0001e4000c101924 */
.L_x_26630:
[----:B------:R-:W-:-:S07]  /*b030*/  VIADD R17, R17, 0x80 ;  /* 0x0000008011117836 */ /* 0x000fce0000000000 */
.L_x_26590:
[----:B------:R-:W-:Y:S05]  /*b040*/  BSYNC B6 ;  /* 0x0000000000067941 */ /* 0x000fea0003800000 */
.L_x_26589:
        /* <DEDUP_REMOVED lines=21> */
.L_x_26662:
[----:B------:R-:W-:Y:S01]  /*b1a0*/  STG.E.U8 desc[UR36][R2.64], R24 ;  /* 0x0000001802007986 */ /* 0x000fe2000c101124 */
[----:B------:R-:W-:Y:S05]  /*b1b0*/  EXIT ;  /* 0x000000000000794d */ /* 0x000fea0003800000 */
.L_x_26661:
        /* <DEDUP_REMOVED lines=9> */
.L_x_26665:
[----:B------:R-:W-:Y:S01]  /*b250*/  STG.E desc[UR36][R2.64], R24 ;  /* 0x0000001802007986 */ /* 0x000fe2000c101924 */
[----:B------:R-:W-:Y:S05]  /*b260*/  EXIT ;  /* 0x000000000000794d */ /* 0x000fea0003800000 */
.L_x_26664:
[----:B------:R-:W-:Y:S01]  /*b270*/  STG.E.U16 desc[UR36][R2.64], R24 ;  /* 0x0000001802007986 */ /* 0x000fe2000c101524 */
[----:B------:R-:W-:Y:S05]  /*b280*/  EXIT ;  /* 0x000000000000794d */ /* 0x000fea0003800000 */
.L_x_26660:
        /* <DEDUP_REMOVED lines=9> */
.L_x_26667:
[----:B------:R-:W0:Y:S02]  /*b320*/  I2F.S16 R0, R24 ;  /* 0x0000001800007306 */ /* 0x000e240000101400 */
[----:B0-----:R-:W-:-:S05]  /*b330*/  F2FP.F16.F32.PACK_AB R0, RZ, R0 ;  /* 0x00000000ff00723e */ /* 0x001fca00000000ff */
[----:B------:R-:W-:Y:S01]  /*b340*/  STG.E.U16 desc[UR36][R2.64], R0 ;  /* 0x0000000002007986 */ /* 0x000fe2000c101524 */
[----:B------:R-:W-:Y:S05]  /*b350*/  EXIT ;  /* 0x000000000000794d */ /* 0x000fea0003800000 */
.L_x_26666:
        /* <DEDUP_REMOVED lines=10> */
.L_x_26669:
[----:B------:R-:W0:Y:S02]  /*b400*/  I2F.S16 R24, R24 ;  /* 0x0000001800187306 */ /* 0x000e240000101400 */
[----:B0-----:R-:W-:-:S04]  /*b410*/  F2FP.F16.F32.PACK_AB R5, RZ, R24 ;  /* 0x00000018ff05723e */ /* 0x001fc800000000ff */
[----:B------:R-:W-:-:S05]  /*b420*/  PRMT R5, R5, 0x5410, RZ ;  /* 0x0000541005057816 */ /* 0x000fca00000000ff */
[----:B------:R-:W-:Y:S01]  /*b430*/  STG.E desc[UR36][R2.64], R5 ;  /* 0x0000000502007986 */ /* 0x000fe2000c101924 */
[----:B------:R-:W-:Y:S05]  /*b440*/  EXIT ;  /* 0x000000000000794d */ /* 0x000fea0003800000 */
.L_x_26668:
[----:B------:R-:W0:Y:S02]  /*b450*/  I2F.F64.S16 R24, R24 ;  /* 0x0000001800187312 */ /* 0x000e240000101c00 */
[----:B0-----:R-:W-:Y:S01]  /*b460*/  STG.E.64 desc[UR36][R2.64], R24 ;  /* 0x0000001802007986 */ /* 0x001fe2000c101b24 */
[----:B------:R-:W-:Y:S05]  /*b470*/  EXIT ;  /* 0x000000000000794d */ /* 0x000fea0003800000 */
.L_x_26659:
        /* <DEDUP_REMOVED lines=10> */
.L_x_26672:
[----:B------:R-:W0:Y:S01]  /*b520*/  I2F.F64.S16 R24, R24 ;  /* 0x0000001800187312 */ /* 0x000e220000101c00 */
[----:B------:R-:W-:-:S05]  /*b530*/  CS2R R26, SRZ ;  /* 0x00000000001a7805 */ /* 0x000fca000001ff00 */
[----:B0-----:R-:W-:Y:S01]  /*b540*/  STG.E.128 desc[UR36][R2.64], R24 ;  /* 0x0000001802007986 */ /* 0x001fe2000c101d24 */
[----:B------:R-:W-:Y:S05]  /*b550*/  EXIT ;  /* 0x000000000000794d */ /* 0x000fea0003800000 */
.L_x_26671:
        /* <DEDUP_REMOVED lines=21> */
.L_x_26676:
[----:B------:R-:W-:Y:S05]  /*b6b0*/  BSYNC B0 ;  /* 0x0000000000007941 */ /* 0x000fea0003800000 */
.L_x_26675:
[----:B------:R-:W-:-:S05]  /*b6c0*/  LOP3.LUT R5, R0, R5, RZ, 0xfc, !PT ;  /* 0x0000000500057212 */ /* 0x000fca00078efcff */
[----:B------:R-:W-:Y:S01]  /*b6d0*/  STG.E.U8 desc[UR36][R2.64], R5 ;  /* 0x0000000502007986 */ /* 0x000fe2000c101124 */
[----:B------:R-:W-:Y:S05]  /*b6e0*/  EXIT ;  /* 0x000000000000794d */ /* 0x000fea0003800000 */
.L_x_26674:
        /* <DEDUP_REMOVED lines=13> */
.L_x_26678:
[----:B------:R-:W-:Y:S01]  /*b7c0*/  IMAD.MOV.U32 R0, RZ, RZ, 0x7f ;  /* 0x0000007fff007424 */ /* 0x000fe200078e00ff */
[----:B------:R-:W-:-:S04]  /*b7d0*/  ISETP.GT.U32.AND P0, PT, R4, 0x7f800000, PT ;  /* 0x7f8000000400780c */ /* 0x000fc80003f04070 */
[----:B------:R-:W-:-:S09]  /*b7e0*/  SEL R0, R0, 0x7c, P0 ;  /* 0x0000007c00007807 */ /* 0x000fd20000000000 */
.L_x_26679:
[----:B------:R-:W-:Y:S05]  /*b7f0*/  BSYNC B0 ;  /* 0x0000000000007941 */ /* 0x000fea0003800000 */
.L_x_26677:
[----:B------:R-:W-:-:S04]  /*b800*/  LOP3.LUT R4, R5, 0x80000000, RZ, 0xc0, !PT ;  /* 0x8000000005047812 */ /* 0x000fc800078ec0ff */
[----:B------:R-:W-:-:S04]  /*b810*/  SHF.R.U32.HI R5, RZ, 0x18, R4 ;  /* 0x00000018ff057819 */ /* 0x000fc80000011604 */
[----:B------:R-:W-:-:S05]  /*b820*/  LOP3.LUT R5, R0, R5, RZ, 0xfc, !PT ;  /* 0x0000000500057212 */ /* 0x000fca00078efcff */
[----:B------:R-:W-:Y:S01]  /*b830*/  STG.E.U8 desc[UR36][R2.64], R5 ;  /* 0x0000000502007986 */ /* 0x000fe2000c101124 */
[----:B------:R-:W-:Y:S05]  /*b840*/  EXIT ;  /* 0x000000000000794d */ /* 0x000fea0003800000 */
.L_x_26673:
[----:B------:R-:W0:Y:S02]  /*b850*/  I2F.S16 R0, R24 ;  /* 0x0000001800007306 */ /* 0x000e240000101400 */
[----:B0-----:R-:W-:-:S05]  /*b860*/  F2FP.BF16.F32.PACK_AB R0, RZ, R0 ;  /* 0x00000000ff00723e */ /* 0x001fca00000010ff */
[----:B------:R-:W-:Y:S01]  /*b870*/  STG.E.U16 desc[UR36][R2.64], R0 ;  /* 0x0000000002007986 */ /* 0x000fe2000c101524 */
[----:B------:R-:W-:Y:S05]  /*b880*/  EXIT ;  /* 0x000000000000794d */ /* 0x000fea0003800000 */
.L_x_26670:
        /* <DEDUP_REMOVED lines=10> */
.L_x_26682:
        /* <DEDUP_REMOVED lines=17> */
.L_x_26685:
[----:B------:R-:W-:-:S04]  /*ba40*/  LOP3.LUT R0, R7, 0x80000000, RZ, 0xc0, !PT ;  /* 0x8000000007007812 */ /* 0x000fc800078ec0ff */
[----:B------:R-:W-:-:S04]  /*ba50*/  SHF.R.U32.HI R5, RZ, 0x18, R0 ;  /* 0x00000018ff057819 */ /* 0x000fc80000011600 */
[----:B------:R-:W-:-:S04]  /*ba60*/  LOP3.LUT R4, R4, R5, RZ, 0xfc, !PT ;  /* 0x0000000504047212 */ /* 0x000fc800078efcff */
[----:B------:R-:W-:-:S07]  /*ba70*/  PRMT R0, R4, 0x7610, R0 ;  /* 0x0000761004007816 */ /* 0x000fce0000000000 */
.L_x_26684:
[----:B------:R-:W-:Y:S05]  /*ba80*/  BSYNC B0 ;  /* 0x0000000000007941 */ /* 0x000fea0003800000 */
.L_x_26683:
[----:B------:R-:W-:Y:S01]  /*ba90*/  STG.E.U8 desc[UR36][R2.64], R0 ;  /* 0x0000000002007986 */ /* 0x000fe2000c101124 */
[----:B------:R-:W-:Y:S05]  /*baa0*/  EXIT ;  /* 0x000000000000794d */ /* 0x000fea0003800000 */
.L_x_26681:
        /* <DEDUP_REMOVED lines=17> */
.L_x_26688:
[----:B------:R-:W-:-:S04]  /*bbc0*/  LOP3.LUT R0, R7, 0x80000000, RZ, 0xc0, !PT ;  /* 0x8000000007007812 */ /* 0x000fc800078ec0ff */
[----:B------:R-:W-:-:S04]  /*bbd0*/  SHF.R.U32.HI R5, RZ, 0x18, R0 ;  /* 0x00000018ff057819 */ /* 0x000fc80000011600 */
[----:B------:R-:W-:-:S04]  /*bbe0*/  LOP3.LUT R4, R4, R5, RZ, 0xfc, !PT ;  /* 0x0000000504047212 */ /* 0x000fc800078efcff */
[----:B------:R-:W-:-:S07]  /*bbf0*/  PRMT R0, R4, 0x7610, R0 ;  /* 0x0000761004007816 */ /* 0x000fce0000000000 */
.L_x_26687:
[----:B------:R-:W-:Y:S05]  /*bc00*/  BSYNC B0 ;  /* 0x0000000000007941 */ /* 0x000fea0003800000 */
.L_x_26686:
[----:B------:R-:W-:Y:S01]  /*bc10*/  STG.E.U8 desc[UR36][R2.64], R0 ;  /* 0x0000000002007986 */ /* 0x000fe2000c101124 */
[----:B------:R-:W-:Y:S05]  /*bc20*/  EXIT ;  /* 0x000000000000794d */ /* 0x000fea0003800000 */
.L_x_26680:
        /* <DEDUP_REMOVED lines=22> */
.L_x_26663:
        /* <DEDUP_REMOVED lines=16> */
.L_x_26691:
[----:B------:R-:W-:Y:S05]  /*be90*/  EXIT ;  /* 0x000000000000794d */ /* 0x000fea0003800000 */
.L_x_26690:
[----:B------:R-:W-:-:S05]  /*bea0*/  IMAD.MOV.U32 R25, RZ, RZ, RZ ;  /* 0x000000ffff197224 */ /* 0x000fca00078e00ff */
[----:B------:R-:W-:Y:S01]  /*beb0*/  STG.E.64 desc[UR36][R2.64], R24 ;  /* 0x0000001802007986 */ /* 0x000fe2000c101b24 */
[----:B------:R-:W-:Y:S05]  /*bec0*/  EXIT ;  /* 0x000000000000794d */ /* 0x000fea0003800000 */
.L_x_26689:
[----:B------:R-:W-:Y:S01]  /*bed0*/  STG.E desc[UR36][R2.64], R24 ;  /* 0x0000001802007986 */ /* 0x000fe2000c101924 */
[----:B------:R-:W-:Y:S05]  /*bee0*/  EXIT ;  /* 0x000000000000794d */ /* 0x000fea0003800000 */
.L_x_26692:
        /* <DEDUP_REMOVED lines=9> */
.L_x_42349:


//--------------------- .text._ZN2at6native18elementwise_kernelILi128ELi4EZNS0_22gpu_kernel_impl_nocastINS0_13BinaryFunctorIbbbZNS0_19minimum_kernel_cudaERNS_18TensorIteratorBaseEEUlbbE_EEEEvS5_RKT_EUliE_EEviT1_ --------------------------
	.section	.text._ZN2at6native18elementwise_kernelILi128ELi4EZNS0_22gpu_kernel_impl_nocastINS0_13BinaryFunctorIbbbZNS0_19minimum_kernel_cudaERNS_18TensorIteratorBaseEEUlbbE_EEEEvS5_RKT_EUliE_EEviT1_,"ax",@progbits
	.align	128
        .global         _ZN2at6native18elementwise_kernelILi128ELi4EZNS0_22gpu_kernel_impl_nocastINS0_13BinaryFunctorIbbbZNS0_19minimum_kernel_cudaERNS_18TensorIteratorBaseEEUlbbE_EEEEvS5_RKT_EUliE_EEviT1_
        .type           _ZN2at6native18elementwise_kernelILi128ELi4EZNS0_22gpu_kernel_impl_nocastINS0_13BinaryFunctorIbbbZNS0_19minimum_kernel_cudaERNS_18TensorIteratorBaseEEUlbbE_EEEEvS5_RKT_EUliE_EEviT1_,@function
        .size           _ZN2at6native18elementwise_kernelILi128ELi4EZNS0_22gpu_kernel_impl_nocastINS0_13BinaryFunctorIbbbZNS0_19minimum_kernel_cudaERNS_18TensorIteratorBaseEEUlbbE_EEEEvS5_RKT_EUliE_EEviT1_,(.L_x_42350 - _ZN2at6native18elementwise_kernelILi128ELi4EZNS0_22gpu_kernel_impl_nocastINS0_13BinaryFunctorIbbbZNS0_19minimum_kernel_cudaERNS_18TensorIteratorBaseEEUlbbE_EEEEvS5_RKT_EUliE_EEviT1_)
        .other          _ZN2at6native18elementwise_kernelILi128ELi4EZNS0_22gpu_kernel_impl_nocastINS0_13BinaryFunctorIbbbZNS0_19minimum_kernel_cudaERNS_18TensorIteratorBaseEEUlbbE_EEEEvS5_RKT_EUliE_EEviT1_,@"STO_CUDA_ENTRY STV_DEFAULT"
_ZN2at6native18elementwise_kernelILi128ELi4EZNS0_22gpu_kernel_impl_nocastINS0_13BinaryFunctorIbbbZNS0_19minimum_kernel_cudaERNS_18TensorIteratorBaseEEUlbbE_EEEEvS5_RKT_EUliE_EEviT1_:
.text._ZN2at6native18elementwise_kernelILi128ELi4EZNS0_22gpu_kernel_impl_nocastINS0_13BinaryFunctorIbbbZNS0_19minimum_kernel_cudaERNS_18TensorIteratorBaseEEUlbbE_EEEEvS5_RKT_EUliE_EEviT1_:
        /* <DEDUP_REMOVED lines=363> */
.L_x_26695:
[----:B------:R-:W-:Y:S01]  /*16b0*/  ULDC.64 UR10, c[0x0][0x488] ;  /* 0x00012200000a7ab9 */ /* 0x000fe20000000a00 */
[----:B------:R-:W-:Y:S01]  /*16c0*/  ULDC.64 UR8, c[0x0][0x480] ;  /* 0x0001200000087ab9 */ /* 0x000fe20000000a00 */
[----:B------:R-:W-:Y:S02]  /*16d0*/  IADD3 R8, P1, R2, UR10, RZ ;  /* 0x0000000a02087c10 */ /* 0x000fe4000ff3e0ff */
[----:B------:R-:W-:Y:S02]  /*16e0*/  IADD3 R6, P0, R0, UR8, RZ ;  /* 0x0000000800067c10 */ /* 0x000fe4000ff1e0ff */
[----:B------:R-:W-:Y:S02]  /*16f0*/  IADD3.X R9, RZ, UR11, RZ, P1, !PT ;  /* 0x0000000bff097c10 */ /* 0x000fe40008ffe4ff */
[----:B------:R-:W-:Y:S01]  /*1700*/  IADD3.X R7, RZ, UR9, RZ, P0, !PT ;  /* 0x00000009ff077c10 */ /* 0x000fe200087fe4ff */
[----:B------:R-:W-:Y:S02]  /*1710*/  ULDC.64 UR8, c[0x0][0x478] ;  /* 0x00011e0000087ab9 */ /* 0x000fe40000000a00 */
[----:B------:R-:W2:Y:S04]  /*1720*/  LDG.E.U8 R8, desc[UR4][R8.64] ;  /* 0x0000000408087981 */ /* 0x000ea8000c1e1100 */
[----:B------:R-:W3:Y:S01]  /*1730*/  LDG.E.U8 R6, desc[UR4][R6.64] ;  /* 0x0000000406067981 */ /* 0x000ee2000c1e1100 */
[----:B------:R-:W-:-:S02]  /*1740*/  IADD3 R4, P1, R5, UR8, RZ ;  /* 0x0000000805047c10 */ /* 0x000fc4000ff3e0ff */
[----:B------:R-:W-:Y:S02]  /*1750*/  IADD3 R3, R3, 0x80, RZ ;  /* 0x0000008003037810 */ /* 0x000fe40007ffe0ff */
[----:B------:R-:W-:Y:S02]  /*1760*/  IADD3.X R5, RZ, UR9, RZ, P1, !PT ;  /* 0x00000009ff057c10 */ /* 0x000fe40008ffe4ff */
[----:B--2---:R-:W-:-:S04]  /*1770*/  ISETP.NE.AND P0, PT, R8, RZ, PT ;  /* 0x000000ff0800720c */ /* 0x004fc80003f05270 */
[----:B---3--:R-:W-:-:S04]  /*1780*/  ISETP.NE.AND P0, PT, R6, RZ, P0 ;  /* 0x000000ff0600720c */ /* 0x008fc80000705270 */
[----:B------:R-:W-:-:S05]  /*1790*/  SEL R11, RZ, 0x1, !P0 ;  /* 0x00000001ff0b7807 */ /* 0x000fca0004000000 */
[----:B------:R0:W-:Y:S04]  /*17a0*/  STG.E.U8 desc[UR4][R4.64], R11 ;  /* 0x0000000b04007986 */ /* 0x0001e8000c101104 */
.L_x_26694:
[----:B------:R-:W-:Y:S05]  /*17b0*/  BSYNC B0 ;  /* 0x0000000000007941 */ /* 0x000fea0003800000 */
.L_x_26693:
        /* <DEDUP_REMOVED lines=356> */
.L_x_26698:
        /* <DEDUP_REMOVED lines=14> */
[----:B------:R-:W-:Y:S02]  /*2ee0*/  SEL R11, RZ, 0x1, !P0 ;  /* 0x00000001ff0b7807 */ /* 0x000fe40004000000 */
[----:B------:R-:W-:-:S03]  /*2ef0*/  ISETP.GE.AND P0, PT, R3, UR6, PT ;  /* 0x0000000603007c0c */ /* 0x000fc6000bf06270 */
[----:B------:R1:W-:Y:S10]  /*2f00*/  STG.E.U8 desc[UR4][R4.64], R11 ;  /* 0x0000000b04007986 */ /* 0x0003f4000c101104 */
        /* <DEDUP_REMOVED lines=354> */
.L_x_26699:
        /* <DEDUP_REMOVED lines=16> */
.L_x_26697:
[----:B------:R-:W-:Y:S05]  /*4630*/  BSYNC B0 ;  /* 0x0000000000007941 */ /* 0x000fea0003800000 */
.L_x_26696:
        /* <DEDUP_REMOVED lines=355> */
.L_x_26700:
        /* <DEDUP_REMOVED lines=9> */
[----:B------:R-:W-:-:S04]  /*5d00*/  IADD3 R4, P1, R5, UR6, RZ ;  /* 0x0000000605047c10 */ /* 0x000fc8000ff3e0ff */
[----:B------:R-:W-:Y:S02]  /*5d10*/  IADD3.X R5, RZ, UR7, RZ, P1, !PT ;  /* 0x00000007ff057c10 */ /* 0x000fe40008ffe4ff */
[----:B--2---:R-:W-:-:S04]  /*5d20*/  ISETP.NE.AND P0, PT, R6, RZ, PT ;  /* 0x000000ff0600720c */ /* 0x004fc80003f05270 */
[----:B---3--:R-:W-:-:S04]  /*5d30*/  ISETP.NE.AND P0, PT, R2, RZ, P0 ;  /* 0x000000ff0200720c */ /* 0x008fc80000705270 */
[----:B------:R-:W-:-:S05]  /*5d40*/  SEL R9, RZ, 0x1, !P0 ;  /* 0x00000001ff097807 */ /* 0x000fca0004000000 */
[----:B------:R-:W-:Y:S01]  /*5d50*/  STG.E.U8 desc[UR4][R4.64], R9 ;  /* 0x0000000904007986 */ /* 0x000fe2000c101104 */
[----:B------:R-:W-:Y:S05]  /*5d60*/  EXIT ;  /* 0x000000000000794d */ /* 0x000fea0003800000 */
.L_x_26701:
        /* <DEDUP_REMOVED lines=9> */
.L_x_42350:


//--------------------- .text._ZN2at6native27unrolled_elementwise_kernelINS0_13BinaryFunctorIbbbZNS0_19minimum_kernel_cudaERNS_18TensorIteratorBaseEEUlbbE_EESt5arrayIPcLm3EELi4E23TrivialOffsetCalculatorILi2EjESA_ILi1EjENS0_6memory15LoadWithoutCastENSD_16StoreWithoutCastEEEviT_T0_T2_T3_T4_T5_ --------------------------
	.section	.text._ZN2at6native27unrolled_elementwise_kernelINS0_13BinaryFunctorIbbbZNS0_19minimum_kernel_cudaERNS_18TensorIteratorBaseEEUlbbE_EESt5arrayIPcLm3EELi4E23TrivialOffsetCalculatorILi2EjESA_ILi1EjENS0_6memory15LoadWithoutCastENSD_16StoreWithoutCastEEEviT_T0_T2_T3_T4_T5_,"ax",@progbits
	.align	128
        .global         _ZN2at6native27unrolled_elementwise_kernelINS0_13BinaryFunctorIbbbZNS0_19minimum_kernel_cudaERNS_18TensorIteratorBaseEEUlbbE_EESt5arrayIPcLm3EELi4E23TrivialOffsetCalculatorILi2EjESA_ILi1EjENS0_6memory15LoadWithoutCastENSD_16StoreWithoutCastEEEviT_T0_T2_T3_T4_T5_
        .type           _ZN2at6native27unrolled_elementwise_kernelINS0_13BinaryFunctorIbbbZNS0_19minimum_kernel_cudaERNS_18TensorIteratorBaseEEUlbbE_EESt5arrayIPcLm3EELi4E23TrivialOffsetCalculatorILi2EjESA_ILi1EjENS0_6memory15LoadWithoutCastENSD_16StoreWithoutCastEEEviT_T0_T2_T3_T4_T5_,@function
        .size           _ZN2at6native27unrolled_elementwise_kernelINS0_13BinaryFunctorIbbbZNS0_19minimum_kernel_cudaERNS_18TensorIteratorBaseEEUlbbE_EESt5arrayIPcLm3EELi4E23TrivialOffsetCalculatorILi2EjESA_ILi1EjENS0_6memory15LoadWithoutCastENSD_16StoreWithoutCastEEEviT_T0_T2_T3_T4_T5_,(.L_x_42351 - _ZN2at6native27unrolled_elementwise_kernelINS0_13BinaryFunctorIbbbZNS0_19minimum_kernel_cudaERNS_18TensorIteratorBaseEEUlbbE_EESt5arrayIPcLm3EELi4E23TrivialOffsetCalculatorILi2EjESA_ILi1EjENS0_6memory15LoadWithoutCastENSD_16StoreWithoutCastEEEviT_T0_T2_T3_T4_T5_)
        .other          _ZN2at6native27unrolled_elementwise_kernelINS0_13BinaryFunctorIbbbZNS0_19minimum_kernel_cudaERNS_18TensorIteratorBaseEEUlbbE_EESt5arrayIPcLm3EELi4E23TrivialOffsetCalculatorILi2EjESA_ILi1EjENS0_6memory15LoadWithoutCastENSD_16StoreWithoutCastEEEviT_T0_T2_T3_T4_T5_,@"STO_CUDA_ENTRY STV_DEFAULT"
_ZN2at6native27unrolled_elementwise_kernelINS0_13BinaryFunctorIbbbZNS0_19minimum_kernel_cudaERNS_18TensorIteratorBaseEEUlbbE_EESt5arrayIPcLm3EELi4E23TrivialOffsetCalculatorILi2EjESA_ILi1EjENS0_6memory15LoadWithoutCastENSD_16StoreWithoutCastEEEviT_T0_T2_T3_T4_T5_:
.text._ZN2at6native27unrolled_elementwise_kernelINS0_13BinaryFunctorIbbbZNS0_19minimum_kernel_cudaERNS_18TensorIteratorBaseEEUlbbE_EESt5arrayIPcLm3EELi4E23TrivialOffsetCalculatorILi2EjESA_ILi1EjENS0_6memory15LoadWithoutCastENSD_16StoreWithoutCastEEEviT_T0_T2_T3_T4_T5_:
        /* <DEDUP_REMOVED lines=19> */
[----:B------:R-:W-:Y:S01]  /*0130*/  @!P4 IMAD.X R21, RZ, RZ, R21, P0 ;  /* 0x000000ffff15c224 */ /* 0x000fe200000e0615 */
[----:B-1----:R-:W-:-:S04]  /*0140*/  @!P4 IADD3 R18, P0, R19, R14, RZ ;  /* 0x0000000e1312c210 */ /* 0x002fc80007f1e0ff */
[----:B------:R1:W3:Y:S05]  /*0150*/  @!P4 LDG.E.U8 R10, desc[UR4][R20.64] ;  /* 0x00000004140ac981 */ /* 0x0002ea000c1e1100 */
[----:B------:R-:W4:Y:S08]  /*0160*/  @!P3 LDC.64 R8, c[0x0][0x228] ;  /* 0x00008a00ff08bb82 */ /* 0x000f300000000a00 */
[----:B------:R-:W1:Y:S01]  /*0170*/  @!P3 LDC.64 R6, c[0x0][0x220] ;  /* 0x00008800ff06bb82 */ /* 0x000e620000000a00 */
[----:B------:R-:W-:-:S02]  /*0180*/  @!P4 IMAD.X R19, RZ, RZ, R15, P0 ;  /* 0x000000ffff13c224 */ /* 0x000fc400000e060f */
[----:B------:R-:W-:Y:S01]  /*0190*/  @!P3 IMAD R23, R0, 0x200, R11 ;  /* 0x000002000017b824 */ /* 0x000fe200078e020b */
[----:B--2---:R-:W-:Y:S02]  /*01a0*/  @!P2 IADD3 R14, P0, R17, R12, RZ ;  /* 0x0000000c110ea210 */ /* 0x004fe40007f1e0ff */
[----:B------:R-:W2:Y:S03]  /*01b0*/  @!P4 LDG.E.U8 R12, desc[UR4][R18.64] ;  /* 0x00000004120cc981 */ /* 0x000ea6000c1e1100 */
[----:B------:R-:W-:Y:S01]  /*01c0*/  @!P2 IMAD.X R15, RZ, RZ, R13, P0 ;  /* 0x000000ffff0fa224 */ /* 0x000fe200000e060d */
[----:B----4-:R-:W-:Y:S02]  /*01d0*/  @!P3 IADD3 R16, P1, R23, R8, RZ ;  /* 0x000000081710b210 */ /* 0x010fe40007f3e0ff */
[----:B0-----:R-:W-:Y:S02]  /*01e0*/  @!P2 IADD3 R8, P0, R17, R4, RZ ;  /* 0x000000041108a210 */ /* 0x001fe40007f1e0ff */
[----:B------:R0:W4:Y:S01]  /*01f0*/  @!P2 LDG.E.U8 R4, desc[UR4][R14.64] ;  /* 0x000000040e04a981 */ /* 0x000122000c1e1100 */
[----:B------:R-:W-:Y:S01]  /*0200*/  @!P3 IMAD.X R17, RZ, RZ, R9, P1 ;  /* 0x000000ffff11b224 */ /* 0x000fe200008e0609 */
[----:B-1----:R-:W-:-:S04]  /*0210*/  @!P3 IADD3 R22, P1, R23, R6, RZ ;  /* 0x000000061716b210 */ /* 0x002fc80007f3e0ff */
[----:B------:R-:W4:Y:S01]  /*0220*/  @!P3 LDG.E.U8 R13, desc[UR4][R16.64] ;  /* 0x00000004100db981 */ /* 0x000f22000c1e1100 */
[----:B------:R-:W-:Y:S02]  /*0230*/  @!P2 IMAD.X R9, RZ, RZ, R5, P0 ;  /* 0x000000ffff09a224 */ /* 0x000fe400000e0605 */
[----:B------:R-:W-:-:S03]  /*0240*/  @!P3 IMAD.X R23, RZ, RZ, R7, P1 ;  /* 0x000000ffff17b224 */ /* 0x000fc600008e0607 */
[----:B------:R1:W4:Y:S04]  /*0250*/  @!P2 LDG.E.U8 R8, desc[UR4][R8.64] ;  /* 0x000000040808a981 */ /* 0x000328000c1e1100 */
[----:B------:R-:W4:Y:S01]  /*0260*/  @!P3 LDG.E.U8 R18, desc[UR4][R22.64] ;  /* 0x000000041612b981 */ /* 0x000f22000c1e1100 */
[----:B------:R-:W-:-:S05]  /*0270*/  @!P3 VIADD R11, R11, 0x80 ;  /* 0x000000800b0bb836 */ /* 0x000fca0000000000 */
[----:B------:R-:W-:-:S13]  /*0280*/  ISETP.GE.AND P0, PT, R11, R2, PT ;  /* 0x000000020b00720c */ /* 0x000fda0003f06270 */
[----:B------:R-:W0:Y:S08]  /*0290*/  @!P0 LDC.64 R20, c[0x0][0x220] ;  /* 0x00008800ff148b82 */ /* 0x000e300000000a00 */
[----:B------:R-:W1:Y:S01]  /*02a0*/  @!P0 LDC.64 R6, c[0x0][0x228] ;  /* 0x00008a00ff068b82 */ /* 0x000e620000000a00 */
[----:B------:R-:W-:-:S05]  /*02b0*/  @!P0 IMAD R5, R0, 0x200, R11 ;  /* 0x0000020000058824 */ /* 0x000fca00078e020b */
[----:B0-----:R-:W-:-:S05]  /*02c0*/  @!P0 IADD3 R14, P1, R5, R20, RZ ;  /* 0x00000014050e8210 */ /* 0x001fca0007f3e0ff */
[----:B------:R-:W-:Y:S01]  /*02d0*/  @!P0 IMAD.X R15, RZ, RZ, R21, P1 ;  /* 0x000000ffff0f8224 */ /* 0x000fe200008e0615 */
[----:B-1----:R-:W-:Y:S02]  /*02e0*/  @!P0 IADD3 R6, P1, R5, R6, RZ ;  /* 0x0000000605068210 */ /* 0x002fe40007f3e0ff */
[----:B------:R-:W-:Y:S02]  /*02f0*/  PRMT R9, RZ, 0x7610, R9 ;  /* 0x00007610ff097816 */ /* 0x000fe40000000009 */
[----:B------:R-:W5:Y:S01]  /*0300*/  @!P0 LDG.E.U8 R5, desc[UR4][R14.64] ;  /* 0x000000040e058981 */ /* 0x000f62000c1e1100 */
[----:B------:R-:W-:-:S05]  /*0310*/  @!P0 IMAD.X R7, RZ, RZ, R7, P1 ;  /* 0x000000ffff078224 */ /* 0x000fca00008e0607 */
[----:B------:R0:W5:Y:S02]  /*0320*/  @!P0 LDG.E.U8 R11, desc[UR4][R6.64] ;  /* 0x00000004060b8981 */ /* 0x000164000c1e1100 */
[----:B0-----:R-:W0:Y:S01]  /*0330*/  @!P4 LDC.64 R6, c[0x0][0x218] ;  /* 0x00008600ff06cb82 */ /* 0x001e220000000a00 */
[----:B------:R-:W-:Y:S01]  /*0340*/  BSSY B0, `(.L_x_26702) ;  /* 0x0000039000007945 */ /* 0x000fe20003800000 */
[----:B---3--:R-:W-:-:S04]  /*0350*/  @!P4 ISETP.NE.AND P1, PT, R10, RZ, PT ;  /* 0x000000ff0a00c20c */ /* 0x008fc80003f25270 */
[----:B------:R-:W-:Y:S02]  /*0360*/  @!P4 SEL R9, RZ, 0x1, !P1 ;  /* 0x00000001ff09c807 */ /* 0x000fe40004800000 */
[----:B------:R-:W-:Y:S02]  /*0370*/  PRMT R10, RZ, 0x7610, R10 ;  /* 0x00007610ff0a7816 */ /* 0x000fe4000000000a */
[----:B------:R-:W-:Y:S02]  /*0380*/  PRMT R14, R9, 0x9910, RZ ;  /* 0x00009910090e7816 */ /* 0x000fe400000000ff */
[----:B--2---:R-:W-:-:S04]  /*0390*/  @!P4 ISETP.NE.AND P1, PT, R12, RZ, PT ;  /* 0x000000ff0c00c20c */ /* 0x004fc80003f25270 */
[----:B------:R-:W-:Y:S01]  /*03a0*/  @!P4 SEL R10, RZ, 0x1, !P1 ;  /* 0x00000001ff0ac807 */ /* 0x000fe20004800000 */
[----:B------:R-:W-:-:S03]  /*03b0*/  VIADD R12, R3, 0x80 ;  /* 0x00000080030c7836 */ /* 0x000fc60000000000 */
[----:B------:R-:W-:Y:S01]  /*03c0*/  PRMT R10, R10, 0x9910, RZ ;  /* 0x000099100a0a7816 */ /* 0x000fe200000000ff */
[--C-:B------:R-:W-:Y:S02]  /*03d0*/  IMAD.MOV.U32 R9, RZ, RZ, R3.reuse ;  /* 0x000000ffff097224 */ /* 0x100fe400078e0003 */
[----:B------:R-:W-:Y:S02]  /*03e0*/  @!P4 IMAD.MOV.U32 R9, RZ, RZ, R12 ;  /* 0x000000ffff09c224 */ /* 0x000fe400078e000c */
[--C-:B------:R-:W-:Y:S01]  /*03f0*/  IMAD.MOV.U32 R12, RZ, RZ, R10.reuse ;  /* 0x000000ffff0c7224 */ /* 0x100fe200078e000a */
[----:B----4-:R-:W-:Y:S02]  /*0400*/  @!P2 ISETP.NE.AND P6, PT, R4, RZ, PT ;  /* 0x000000ff0400a20c */ /* 0x010fe40003fc5270 */
[----:B------:R-:W-:Y:S02]  /*0410*/  PRMT R10, RZ, 0x7610, R10 ;  /* 0x00007610ff0a7816 */ /* 0x000fe4000000000a */
[----:B------:R-:W-:Y:S01]  /*0420*/  @!P3 ISETP.NE.AND P5, PT, R13, RZ, PT ;  /* 0x000000ff0d00b20c */ /* 0x000fe20003fa5270 */
[----:B------:R-:W-:Y:S01]  /*0430*/  @!P4 IMAD R3, R0, 0x200, R3 ;  /* 0x000002000003c824 */ /* 0x000fe200078e0203 */
[----:B------:R-:W-:-:S02]  /*0440*/  PRMT R4, RZ, 0x7610, R4 ;  /* 0x00007610ff047816 */ /* 0x000fc40000000004 */
[----:B------:R-:W-:Y:S02]  /*0450*/  @!P3 SEL R10, RZ, 0x1, !P5 ;  /* 0x00000001ff0ab807 */ /* 0x000fe40006800000 */
[----:B------:R-:W-:Y:S02]  /*0460*/  @!P2 SEL R4, RZ, 0x1, !P6 ;  /* 0x00000001ff04a807 */ /* 0x000fe40007000000 */
[----:B------:R-:W-:Y:S02]  /*0470*/  ISETP.NE.AND P1, PT, R14, RZ, PT ;  /* 0x000000ff0e00720c */ /* 0x000fe40003f25270 */
[----:B------:R-:W-:Y:S02]  /*0480*/  @!P3 ISETP.NE.AND P5, PT, R18, RZ, PT ;  /* 0x000000ff1200b20c */ /* 0x000fe40003fa5270 */
[----:B------:R-:W-:Y:S02]  /*0490*/  @!P2 ISETP.NE.AND P6, PT, R8, RZ, PT ;  /* 0x000000ff0800a20c */ /* 0x000fe40003fc5270 */
[----:B------:R-:W-:-:S02]  /*04a0*/  PRMT R8, RZ, 0x7610, R8 ;  /* 0x00007610ff087816 */ /* 0x000fc40000000008 */
[----:B------:R-:W-:Y:S02]  /*04b0*/  @!P3 SEL R8, RZ, 0x1, !P5 ;  /* 0x00000001ff08b807 */ /* 0x000fe40006800000 */
[----:B0-----:R-:W-:Y:S02]  /*04c0*/  @!P4 IADD3 R6, P5, R3, R6, RZ ;  /* 0x000000060306c210 */ /* 0x001fe40007fbe0ff */
[----:B------:R-:W-:-:S03]  /*04d0*/  ISETP.NE.AND P1, PT, R12, RZ, P1 ;  /* 0x000000ff0c00720c */ /* 0x000fc60000f25270 */
[----:B------:R-:W-:Y:S01]  /*04e0*/  @!P4 IMAD.X R7, RZ, RZ, R7, P5 ;  /* 0x000000ffff07c224 */ /* 0x000fe200028e0607 */
[----:B------:R-:W-:Y:S02]  /*04f0*/  @!P4 SEL R3, RZ, 0x1, !P1 ;  /* 0x00000001ff03c807 */ /* 0x000fe40004800000 */
[----:B------:R-:W-:-:S03]  /*0500*/  PRMT R12, R4, 0x9910, RZ ;  /* 0x00009910040c7816 */ /* 0x000fc600000000ff */
[----:B------:R0:W-:Y:S01]  /*0510*/  @!P4 STG.E.U8 desc[UR4][R6.64], R3 ;  /* 0x000000030600c986 */ /* 0x0001e2000c101104 */
[----:B------:R-:W-:Y:S01]  /*0520*/  PRMT R13, R10, 0x9910, RZ ;  /* 0x000099100a0d7816 */ /* 0x000fe200000000ff */
[----:B------:R-:W-:Y:S01]  /*0530*/  IMAD.MOV.U32 R10, RZ, RZ, R12 ;  /* 0x000000ffff0a7224 */ /* 0x000fe200078e000c */
[----:B------:R-:W-:Y:S02]  /*0540*/  ISETP.GE.AND P5, PT, R9, R2, PT ;  /* 0x000000020900720c */ /* 0x000fe40003fa6270 */
[----:B------:R-:W-:Y:S01]  /*0550*/  PRMT R4, RZ, 0x7610, R4 ;  /* 0x00007610ff047816 */ /* 0x000fe20000000004 */
[----:B------:R-:W-:Y:S01]  /*0560*/  IMAD.MOV.U32 R12, RZ, RZ, R13 ;  /* 0x000000ffff0c7224 */ /* 0x000fe200078e000d */
[----:B------:R-:W-:Y:S02]  /*0570*/  @!P2 SEL R4, RZ, 0x1, !P6 ;  /* 0x00000001ff04a807 */ /* 0x000fe40007000000 */
[----:B------:R-:W-:Y:S02]  /*0580*/  ISETP.NE.AND P2, PT, R10, RZ, PT ;  /* 0x000000ff0a00720c */ /* 0x000fe40003f45270 */
[----:B------:R-:W-:-:S02]  /*0590*/  ISETP.NE.AND P3, PT, R12, RZ, PT ;  /* 0x000000ff0c00720c */ /* 0x000fc40003f65270 */
[----:B------:R-:W-:Y:S02]  /*05a0*/  PRMT R4, R4, 0x9910, RZ ;  /* 0x0000991004047816 */ /* 0x000fe400000000ff */
[----:B------:R-:W-:Y:S02]  /*05b0*/  PRMT R8, R8, 0x9910, RZ ;  /* 0x0000991008087816 */ /* 0x000fe400000000ff */
[----:B------:R-:W-:Y:S02]  /*05c0*/  ISETP.NE.AND P2, PT, R4, RZ, P2 ;  /* 0x000000ff0400720c */ /* 0x000fe40001745270 */
[----:B------:R-:W-:Y:S02]  /*05d0*/  ISETP.NE.AND P3, PT, R8, RZ, P3 ;  /* 0x000000ff0800720c */ /* 0x000fe40001f65270 */
        /* <DEDUP_REMOVED lines=15> */
.L_x_26703:
[----:B------:R-:W-:Y:S05]  /*06d0*/  BSYNC B0 ;  /* 0x0000000000007941 */ /* 0x000fea0003800000 */
.L_x_26702:
[----:B------:R-:W-:Y:S02]  /*06e0*/  ISETP.GE.AND P2, PT, R9, R2, PT ;  /* 0x000000020900720c */ /* 0x000fe40003f46270 */
[----:B-----5:R-:W-:-:S11]  /*06f0*/  ISETP.NE.AND P1, PT, R5, RZ, !P0 ;  /* 0x000000ff0500720c */ /* 0x020fd60004725270 */
[----:B------:R-:W-:Y:S05]  /*0700*/  @P2 EXIT ;  /* 0x000000000000294d */ /* 0x000fea0003800000 */
[----:B------:R-:W-:Y:S01]  /*0710*/  IMAD R0, R0, 0x200, R9 ;  /* 0x0000020000007824 */ /* 0x000fe200078e0209 */
[----:B------:R-:W-:Y:S01]  /*0720*/  ISETP.NE.AND P0, PT, R11, RZ, !P0 ;  /* 0x000000ff0b00720c */ /* 0x000fe20004705270 */
[----:B------:R-:W-:-:S03]  /*0730*/  ULDC.64 UR6, c[0x0][0x218] ;  /* 0x0000860000067ab9 */ /* 0x000fc60000000a00 */
[----:B------:R-:W-:Y:S02]  /*0740*/  IADD3 R2, P2, R0, UR6, RZ ;  /* 0x0000000600027c10 */ /* 0x000fe4000ff5e0ff */
[----:B------:R-:W-:-:S03]  /*0750*/  PLOP3.LUT P0, PT, P1, P0, PT, 0x80, 0x0 ;  /* 0x000000000000781c */ /* 0x000fc60000f01070 */
[----:B------:R-:W-:Y:S01]  /*0760*/  IMAD.X R3, RZ, RZ, UR7, P2 ;  /* 0x00000007ff037e24 */ /* 0x000fe200090e06ff */
[----:B------:R-:W-:-:S05]  /*0770*/  SEL R5, RZ, 0x1, !P0 ;  /* 0x00000001ff057807 */ /* 0x000fca0004000000 */
[----:B------:R-:W-:Y:S01]  /*0780*/  STG.E.U8 desc[UR4][R2.64], R5 ;  /* 0x0000000502007986 */ /* 0x000fe2000c101104 */
[----:B------:R-:W-:Y:S05]  /*0790*/  EXIT ;  /* 0x000000000000794d */ /* 0x000fea0003800000 */
.L_x_26704:
        /* <DEDUP_REMOVED lines=14> */
.L_x_42351:


//--------------------- .text._ZN2at6native29vectorized_elementwise_kernelILi2ENS0_13BinaryFunctorIbbbZNS0_19minimum_kernel_cudaERNS_18TensorIteratorBaseEEUlbbE_EESt5arrayIPcLm3EEEEviT0_T1_ --------------------------
	.section	.text._ZN2at6native29vectorized_elementwise_kernelILi2ENS0_13BinaryFunctorIbbbZNS0_19minimum_kernel_cudaERNS_18TensorIteratorBaseEEUlbbE_EESt5arrayIPcLm3EEEEviT0_T1_,"ax",@progbits
	.align	128
        .global         _ZN2at6native29vectorized_elementwise_kernelILi2ENS0_13BinaryFunctorIbbbZNS0_19minimum_kernel_cudaERNS_18TensorIteratorBaseEEUlbbE_EESt5arrayIPcLm3EEEEviT0_T1_
        .type           _ZN2at6native29vectorized_elementwise_kernelILi2ENS0_13BinaryFunctorIbbbZNS0_19minimum_kernel_cudaERNS_18TensorIteratorBaseEEUlbbE_EESt5arrayIPcLm3EEEEviT0_T1_,@function
        .size           _ZN2at6native29vectorized_elementwise_kernelILi2ENS0_13BinaryFunctorIbbbZNS0_19minimum_kernel_cudaERNS_18TensorIteratorBaseEEUlbbE_EESt5arrayIPcLm3EEEEviT0_T1_,(.L_x_42352 - _ZN2at6native29vectorized_elementwise_kernelILi2ENS0_13BinaryFunctorIbbbZNS0_19minimum_kernel_cudaERNS_18TensorIteratorBaseEEUlbbE_EESt5arrayIPcLm3EEEEviT0_T1_)
        .other          _ZN2at6native29vectorized_elementwise_kernelILi2ENS0_13BinaryFunctorIbbbZNS0_19minimum_kernel_cudaERNS_18TensorIteratorBaseEEUlbbE_EESt5arrayIPcLm3EEEEviT0_T1_,@"STO_CUDA_ENTRY STV_DEFAULT"
_ZN2at6native29vectorized_elementwise_kernelILi2ENS0_13BinaryFunctorIbbbZNS0_19minimum_kernel_cudaERNS_18TensorIteratorBaseEEUlbbE_EESt5arrayIPcLm3EEEEviT0_T1_:
.text._ZN2at6native29vectorized_elementwise_kernelILi2ENS0_13BinaryFunctorIbbbZNS0_19minimum_kernel_cudaERNS_18TensorIteratorBaseEEUlbbE_EESt5arrayIPcLm3EEEEviT0_T1_:
        /* <DEDUP_REMOVED lines=17> */
[----:B------:R-:W-:Y:S01]  /*0110*/  IMAD.U32 R3, RZ, RZ, UR7 ;  /* 0x00000007ff037e24 */ /* 0x000fe2000f8e00ff */
[----:B------:R-:W-:Y:S01]  /*0120*/  ULDC.64 UR6, c[0x0][0x218] ;  /* 0x0000860000067ab9 */ /* 0x000fe20000000a00 */
[----:B------:R-:W-:-:S03]  /*0130*/  IMAD.U32 R4, RZ, RZ, UR8 ;  /* 0x00000008ff047e24 */ /* 0x000fc6000f8e00ff */
        /* <DEDUP_REMOVED lines=15> */
[----:B0-----:R-:W-:Y:S01]  /*0230*/  IMAD.WIDE R2, R17, 0x2, R6 ;  /* 0x0000000211027825 */ /* 0x001fe200078e0206 */
[----:B--2---:R-:W-:Y:S02]  /*0240*/  PRMT R0, R8, 0x7770, RZ ;  /* 0x0000777008007816 */ /* 0x004fe400000000ff */
[----:B---3--:R-:W-:Y:S02]  /*0250*/  PRMT R5, R13, 0x7770, RZ ;  /* 0x000077700d057816 */ /* 0x008fe400000000ff */
[----:B------:R-:W-:Y:S02]  /*0260*/  ISETP.NE.AND P5, PT, R0, RZ, PT ;  /* 0x000000ff0000720c */ /* 0x000fe40003fa5270 */
[----:B----4-:R-:W-:Y:S02]  /*0270*/  PRMT R0, R9, 0x7770, RZ ;  /* 0x0000777009007816 */ /* 0x010fe400000000ff */
[----:B------:R-:W-:-:S02]  /*0280*/  PRMT R4, R13, 0x7771, RZ ;  /* 0x000077710d047816 */ /* 0x000fc400000000ff */
[----:B------:R-:W-:Y:S02]  /*0290*/  PRMT R8, R8, 0x7771, RZ ;  /* 0x0000777108087816 */ /* 0x000fe400000000ff */
[----:B------:R-:W-:Y:S02]  /*02a0*/  ISETP.NE.AND P1, PT, R5, RZ, PT ;  /* 0x000000ff0500720c */ /* 0x000fe40003f25270 */
[----:B-----5:R-:W-:Y:S02]  /*02b0*/  PRMT R5, R10, 0x7770, RZ ;  /* 0x000077700a057816 */ /* 0x020fe400000000ff */
[----:B------:R-:W-:Y:S02]  /*02c0*/  ISETP.NE.AND P5, PT, R0, RZ, P5 ;  /* 0x000000ff0000720c */ /* 0x000fe40002fa5270 */
[----:B------:R-:W-:Y:S02]  /*02d0*/  ISETP.NE.AND P2, PT, R4, RZ, PT ;  /* 0x000000ff0400720c */ /* 0x000fe40003f45270 */
[----:B------:R-:W-:-:S02]  /*02e0*/  ISETP.NE.AND P0, PT, R8, RZ, PT ;  /* 0x000000ff0800720c */ /* 0x000fc40003f05270 */
[----:B------:R-:W-:Y:S02]  /*02f0*/  PRMT R0, R9, 0x7771, RZ ;  /* 0x0000777109007816 */ /* 0x000fe400000000ff */
[----:B------:R-:W-:Y:S02]  /*0300*/  PRMT R4, R10, 0x7771, RZ ;  /* 0x000077710a047816 */ /* 0x000fe400000000ff */
[----:B------:R-:W-:Y:S02]  /*0310*/  ISETP.NE.AND P1, PT, R5, RZ, P1 ;  /* 0x000000ff0500720c */ /* 0x000fe40000f25270 */
[----:B------:R-:W-:Y:S02]  /*0320*/  PRMT R5, R14, 0x7770, RZ ;  /* 0x000077700e057816 */ /* 0x000fe400000000ff */
[----:B------:R-:W-:Y:S02]  /*0330*/  ISETP.NE.AND P0, PT, R0, RZ, P0 ;  /* 0x000000ff0000720c */ /* 0x000fe40000705270 */
[----:B------:R-:W-:-:S02]  /*0340*/  ISETP.NE.AND P2, PT, R4, RZ, P2 ;  /* 0x000000ff0400720c */ /* 0x000fc40001745270 */
[----:B------:R-:W-:Y:S02]  /*0350*/  PRMT R0, R14, 0x7771, RZ ;  /* 0x000077710e007816 */ /* 0x000fe400000000ff */
[C---:B------:R-:W-:Y:S02]  /*0360*/  PRMT R6, R15.reuse, 0x7770, RZ ;  /* 0x000077700f067816 */ /* 0x040fe400000000ff */
[----:B------:R-:W-:Y:S02]  /*0370*/  PRMT R4, R15, 0x7771, RZ ;  /* 0x000077710f047816 */ /* 0x000fe400000000ff */
[----:B------:R-:W-:Y:S02]  /*0380*/  ISETP.NE.AND P6, PT, R5, RZ, PT ;  /* 0x000000ff0500720c */ /* 0x000fe40003fc5270 */
[----:B------:R-:W-:Y:S02]  /*0390*/  SEL R5, RZ, 0x1, !P5 ;  /* 0x00000001ff057807 */ /* 0x000fe40006800000 */
[----:B------:R-:W-:-:S02]  /*03a0*/  ISETP.NE.AND P3, PT, R0, RZ, PT ;  /* 0x000000ff0000720c */ /* 0x000fc40003f65270 */
[----:B------:R-:W-:Y:S02]  /*03b0*/  ISETP.NE.AND P4, PT, R6, RZ, PT ;  /* 0x000000ff0600720c */ /* 0x000fe40003f85270 */
[----:B------:R-:W-:Y:S02]  /*03c0*/  ISETP.NE.AND P5, PT, R4, RZ, PT ;  /* 0x000000ff0400720c */ /* 0x000fe40003fa5270 */
[C---:B------:R-:W-:Y:S02]  /*03d0*/  PRMT R6, R11.reuse, 0x7770, RZ ;  /* 0x000077700b067816 */ /* 0x040fe400000000ff */
[----:B------:R-:W-:Y:S02]  /*03e0*/  PRMT R0, R11, 0x7771, RZ ;  /* 0x000077710b007816 */ /* 0x000fe400000000ff */
[C---:B------:R-:W-:Y:S02]  /*03f0*/  PRMT R7, R12.reuse, 0x7770, RZ ;  /* 0x000077700c077816 */ /* 0x040fe400000000ff */
        /* <DEDUP_REMOVED lines=9> */
[----:B------:R-:W-:Y:S02]  /*0490*/  SEL R9, RZ, 0x1, !P3 ;  /* 0x00000001ff097807 */ /* 0x000fe40005800000 */
[----:B------:R-:W-:Y:S02]  /*04a0*/  SEL R8, RZ, 0x1, !P4 ;  /* 0x00000001ff087807 */ /* 0x000fe40006000000 */
[----:B------:R-:W-:Y:S02]  /*04b0*/  SEL R11, RZ, 0x1, !P5 ;  /* 0x00000001ff0b7807 */ /* 0x000fe40006800000 */
        /* <DEDUP_REMOVED lines=9> */
.L_x_26705:
[----:B------:R-:W0:Y:S02]  /*0550*/  S2R R6, SR_TID.X ;  /* 0x0000000000067919 */ /* 0x000e240000002100 */
[----:B0-----:R-:W-:Y:S01]  /*0560*/  ISETP.GE.AND P6, PT, R6, R3, PT ;  /* 0x000000030600720c */ /* 0x001fe20003fc6270 */
[----:B------:R-:W-:-:S12]  /*0570*/  IMAD.MOV.U32 R0, RZ, RZ, R6 ;  /* 0x000000ffff007224 */ /* 0x000fd800078e0006 */
[C---:B------:R-:W-:Y:S01]  /*0580*/  @!P6 VIADD R5, R0.reuse, UR4 ;  /* 0x000000040005ec36 */ /* 0x040fe20008000000 */
[----:B------:R-:W0:Y:S01]  /*0590*/  @!P6 LDC.64 R28, c[0x0][0x220] ;  /* 0x00008800ff1ceb82 */ /* 0x000e220000000a00 */
[----:B------:R-:W-:-:S05]  /*05a0*/  @!P6 VIADD R0, R0, 0x80 ;  /* 0x000000800000e836 */ /* 0x000fca0000000000 */
[C---:B------:R-:W-:Y:S02]  /*05b0*/  ISETP.GE.AND P4, PT, R0.reuse, R3, PT ;  /* 0x000000030000720c */ /* 0x040fe40003f86270 */
[----:B------:R-:W1:Y:S11]  /*05c0*/  @!P6 LDC.64 R22, c[0x0][0x228] ;  /* 0x00008a00ff16eb82 */ /* 0x000e760000000a00 */
[----:B------:R-:W2:Y:S01]  /*05d0*/  @!P4 LDC.64 R8, c[0x0][0x220] ;  /* 0x00008800ff08cb82 */ /* 0x000ea20000000a00 */
[----:B------:R-:W-:-:S02]  /*05e0*/  @!P4 VIADD R11, R0, UR4 ;  /* 0x00000004000bcc36 */ /* 0x000fc40008000000 */
[----:B------:R-:W-:-:S05]  /*05f0*/  @!P4 VIADD R0, R0, 0x80 ;  /* 0x000000800000c836 */ /* 0x000fca0000000000 */
[----:B------:R-:W-:Y:S01]  /*0600*/  ISETP.GE.AND P0, PT, R0, R3, PT ;  /* 0x000000030000720c */ /* 0x000fe20003f06270 */
[----:B------:R-:W3:-:S12]  /*0610*/  @!P4 LDC.64 R12, c[0x0][0x228] ;  /* 0x00008a00ff0ccb82 */ /* 0x000ed80000000a00 */
[----:B------:R-:W4:Y:S01]  /*0620*/  @!P0 LDC.64 R14, c[0x0][0x220] ;  /* 0x00008800ff0e8b82 */ /* 0x000f220000000a00 */
[----:B--2---:R-:W-:-:S05]  /*0630*/  @!P4 IADD3 R8, P1, R11, R8, RZ ;  /* 0x000000080b08c210 */ /* 0x004fca0007f3e0ff */
[----:B------:R-:W-:Y:S02]  /*0640*/  @!P4 IMAD.X R9, RZ, RZ, R9, P1 ;  /* 0x000000ffff09c224 */ /* 0x000fe400008e0609 */
[----:B------:R-:W2:Y:S03]  /*0650*/  @!P0 LDC.64 R16, c[0x0][0x228] ;  /* 0x00008a00ff108b82 */ /* 0x000ea60000000a00 */
[----:B------:R5:W5:Y:S01]  /*0660*/  @!P4 LDG.E.U8 R7, desc[UR10][R8.64] ;  /* 0x0000000a0807c981 */ /* 0x000b62000c1e1100 */
[----:B---3--:R-:W-:-:S05]  /*0670*/  @!P4 IADD3 R10, P1, R11, R12, RZ ;  /* 0x0000000c0b0ac210 */ /* 0x008fca0007f3e0ff */
[----:B------:R-:W-:Y:S02]  /*0680*/  @!P4 IMAD.X R11, RZ, RZ, R13, P1 ;  /* 0x000000ffff0bc224 */ /* 0x000fe400008e060d */
[----:B------:R-:W-:-:S03]  /*0690*/  @!P0 VIADD R13, R0, UR4 ;  /* 0x00000004000d8c36 */ /* 0x000fc60008000000 */
[----:B------:R-:W3:Y:S02]  /*06a0*/  @!P4 LDG.E.U8 R2, desc[UR10][R10.64] ;  /* 0x0000000a0a02c981 */ /* 0x000ee4000c1e1100 */
[----:B----4-:R-:W-:-:S05]  /*06b0*/  @!P0 IADD3 R14, P1, R13, R14, RZ ;  /* 0x0000000e0d0e8210 */ /* 0x010fca0007f3e0ff */
[----:B------:R-:W-:-:S05]  /*06c0*/  @!P0 IMAD.X R15, RZ, RZ, R15, P1 ;  /* 0x000000ffff0f8224 */ /* 0x000fca00008e060f */
[----:B------:R4:W3:Y:S01]  /*06d0*/  @!P0 LDG.E.U8 R4, desc[UR10][R14.64] ;  /* 0x0000000a0e048981 */ /* 0x0008e2000c1e1100 */
[----:B--2---:R-:W-:-:S05]  /*06e0*/  @!P0 IADD3 R12, P1, R13, R16, RZ ;  /* 0x000000100d0c8210 */ /* 0x004fca0007f3e0ff */
[----:B------:R-:W-:-:S05]  /*06f0*/  @!P0 IMAD.X R13, RZ, RZ, R17, P1 ;  /* 0x000000ffff0d8224 */ /* 0x000fca00008e0611 */
[----:B------:R2:W3:Y:S01]  /*0700*/  @!P0 LDG.E.U8 R12, desc[UR10][R12.64] ;  /* 0x0000000a0c0c8981 */ /* 0x0004e2000c1e1100 */
[----:B------:R-:W-:Y:S01]  /*0710*/  @!P0 VIADD R0, R0, 0x80 ;  /* 0x0000008000008836 */ /* 0x000fe20000000000 */
[C---:B0-----:R-:W-:Y:S02]  /*0720*/  @!P6 IADD3 R28, P5, R5.reuse, R28, RZ ;  /* 0x0000001c051ce210 */ /* 0x041fe40007fbe0ff */
[----:B-1----:R-:W-:Y:S02]  /*0730*/  @!P6 IADD3 R22, P3, R5, R22, RZ ;  /* 0x000000160516e210 */ /* 0x002fe40007f7e0ff */
[----:B------:R-:W-:Y:S01]  /*0740*/  ISETP.GE.AND P2, PT, R0, R3, PT ;  /* 0x000000030000720c */ /* 0x000fe20003f46270 */
[----:B------:R-:W-:Y:S01]  /*0750*/  @!P6 IMAD.X R29, RZ, RZ, R29, P5 ;  /* 0x000000ffff1de224 */ /* 0x000fe200028e061d */
[----:B-----5:R-:W-:Y:S01]  /*0760*/  PRMT R8, RZ, 0x7610, R8 ;  /* 0x00007610ff087816 */ /* 0x020fe20000000008 */
[----:B------:R-:W-:-:S03]  /*0770*/  @!P6 IMAD.X R23, RZ, RZ, R23, P3 ;  /* 0x000000ffff17e224 */ /* 0x000fc600018e0617 */
[----:B------:R-:W5:Y:S07]  /*0780*/  @!P6 LDG.E.U8 R20, desc[UR10][R28.64] ;  /* 0x0000000a1c14e981 */ /* 0x000f6e000c1e1100 */
[C---:B------:R-:W-:Y:S01]  /*0790*/  @!P2 VIADD R9, R0.reuse, UR4 ;  /* 0x000000040009ac36 */ /* 0x040fe20008000000 */
[----:B------:R-:W0:Y:S01]  /*07a0*/  @!P2 LDC.64 R18, c[0x0][0x220] ;  /* 0x00008800ff12ab82 */ /* 0x000e220000000a00 */
[----:B------:R-:W-:-:S05]  /*07b0*/  @!P2 VIADD R0, R0, 0x80 ;  /* 0x000000800000a836 */ /* 0x000fca0000000000 */
[C---:B------:R-:W-:Y:S02]  /*07c0*/  ISETP.GE.AND P1, PT, R0.reuse, R3, PT ;  /* 0x000000030000720c */ /* 0x040fe40003f26270 */
[----:B------:R-:W1:Y:S11]  /*07d0*/  @!P2 LDC.64 R16, c[0x0][0x228] ;  /* 0x00008a00ff10ab82 */ /* 0x000e760000000a00 */
[C---:B------:R-:W-:Y:S01]  /*07e0*/  @!P1 VIADD R25, R0.reuse, UR4 ;  /* 0x0000000400199c36 */ /* 0x040fe20008000000 */
[----:B----4-:R-:W4:Y:S01]  /*07f0*/  @!P1 LDC.64 R14, c[0x0][0x220] ;  /* 0x00008800ff0e9b82 */ /* 0x010f220000000a00 */
[----:B------:R-:W-:-:S05]  /*0800*/  @!P1 VIADD R0, R0, 0x80 ;  /* 0x0000008000009836 */ /* 0x000fca0000000000 */
[C---:B------:R-:W-:Y:S02]  /*0810*/  ISETP.GE.AND P3, PT, R0.reuse, R3, PT ;  /* 0x000000030000720c */ /* 0x040fe40003f66270 */
[----:B------:R-:W4:Y:S11]  /*0820*/  @!P1 LDC.64 R10, c[0x0][0x228] ;  /* 0x00008a00ff0a9b82 */ /* 0x000f360000000a00 */
[C---:B--2---:R-:W-:Y:S01]  /*0830*/  @!P3 VIADD R13, R0.reuse, UR4 ;  /* 0x00000004000dbc36 */ /* 0x044fe20008000000 */
[----:B------:R-:W2:Y:S01]  /*0840*/  @!P3 LDC.64 R26, c[0x0][0x228] ;  /* 0x00008a00ff1abb82 */ /* 0x000ea20000000a00 */
[----:B------:R-:W-:Y:S01]  /*0850*/  @!P3 VIADD R0, R0, 0x80 ;  /* 0x000000800000b836 */ /* 0x000fe20000000000 */
[----:B------:R-:W-:-:S04]  /*0860*/  @!P4 ISETP.NE.AND P5, PT, R7, RZ, PT ;  /* 0x000000ff0700c20c */ /* 0x000fc80003fa5270 */
[----:B------:R-:W-:Y:S02]  /*0870*/  @!P4 SEL R8, RZ, 0x1, !P5 ;  /* 0x00000001ff08c807 */ /* 0x000fe40006800000 */
[----:B0-----:R-:W-:-:S05]  /*0880*/  @!P2 IADD3 R18, P5, R9, R18, RZ ;  /* 0x000000120912a210 */ /* 0x001fca0007fbe0ff */
[----:B------:R-:W-:Y:S01]  /*0890*/  @!P2 IMAD.X R19, RZ, RZ, R19, P5 ;  /* 0x000000ffff13a224 */ /* 0x000fe200028e0613 */
[----:B-1----:R-:W-:Y:S02]  /*08a0*/  @!P2 IADD3 R16, P5, R9, R16, RZ ;  /* 0x000000100910a210 */ /* 0x002fe40007fbe0ff */
[----:B------:R-:W-:Y:S02]  /*08b0*/  PRMT R7, RZ, 0x7610, R7 ;  /* 0x00007610ff077816 */ /* 0x000fe40000000007 */
[----:B------:R4:W5:Y:S01]  /*08c0*/  @!P2 LDG.E.U8 R5, desc[UR10][R18.64] ;  /* 0x0000000a1205a981 */ /* 0x000962000c1e1100 */
[----:B------:R-:W-:Y:S01]  /*08d0*/  @!P2 IMAD.X R17, RZ, RZ, R17, P5 ;  /* 0x000000ffff11a224 */ /* 0x000fe200028e0611 */
[----:B---3--:R-:W-:Y:S02]  /*08e0*/  @!P4 ISETP.NE.AND P5, PT, R2, RZ, PT ;  /* 0x000000ff0200c20c */ /* 0x008fe40003fa5270 */
[----:B------:R-:W-:Y:S02]  /*08f0*/  PRMT R9, RZ, 0x7610, R9 ;  /* 0x00007610ff097816 */ /* 0x000fe40000000009 */
[----:B------:R-:W-:Y:S01]  /*0900*/  @!P4 SEL R9, RZ, 0x1, !P5 ;  /* 0x00000001ff09c807 */ /* 0x000fe20006800000 */
[----:B------:R0:W3:Y:S01]  /*0910*/  @!P2 LDG.E.U8 R2, desc[UR10][R16.64] ;  /* 0x0000000a1002a981 */ /* 0x0000e2000c1e1100 */
[----:B------:R-:W-:-:S02]  /*0920*/  ISETP.GE.AND P5, PT, R0, R3, PT ;  /* 0x000000030000720c */ /* 0x000fc40003fa6270 */
[----:B------:R-:W-:Y:S02]  /*0930*/  @!P0 ISETP.NE.AND P4, PT, R4, RZ, PT ;  /* 0x000000ff0400820c */ /* 0x000fe40003f85270 */
[----:B------:R1:W3:Y:S02]  /*0940*/  @!P6 LDG.E.U8 R4, desc[UR10][R22.64] ;  /* 0x0000000a1604e981 */ /* 0x0002e4000c1e1100 */
[----:B------:R-:W-:Y:S02]  /*0950*/  @!P0 SEL R7, RZ, 0x1, !P4 ;  /* 0x00000001ff078807 */ /* 0x000fe40006000000 */
[----:B----4-:R-:W-:-:S05]  /*0960*/  @!P1 IADD3 R18, P4, R25, R14, RZ ;  /* 0x0000000e19129210 */ /* 0x010fca0007f9e0ff */
[----:B------:R-:W-:Y:S01]  /*0970*/  @!P1 IMAD.X R19, RZ, RZ, R15, P4 ;  /* 0x000000ffff139224 */ /* 0x000fe200020e060f */
[----:B------:R-:W-:Y:S01]  /*0980*/  @!P1 IADD3 R24, P4, R25, R10, RZ ;  /* 0x0000000a19189210 */ /* 0x000fe20007f9e0ff */
[----:B0-----:R-:W0:Y:S01]  /*0990*/  @!P5 LDC.64 R16, c[0x0][0x228] ;  /* 0x00008a00ff10db82 */ /* 0x001e220000000a00 */
[----:B-1----:R-:W-:Y:S01]  /*09a0*/  @!P5 VIADD R23, R0, UR4 ;  /* 0x000000040017dc36 */ /* 0x002fe20008000000 */
[----:B------:R-:W-:Y:S01]  /*09b0*/  PRMT R22, RZ, 0x7610, R22 ;  /* 0x00007610ff167816 */ /* 0x000fe20000000016 */
[----:B------:R1:W4:Y:S01]  /*09c0*/  @!P1 LDG.E.U8 R21, desc[UR10][R18.64] ;  /* 0x0000000a12159981 */ /* 0x000322000c1e1100 */
[----:B------:R-:W-:Y:S01]  /*09d0*/  @!P1 IMAD.X R25, RZ, RZ, R11, P4 ;  /* 0x000000ffff199224 */ /* 0x000fe200020e060b */
[----:B--2---:R-:W-:-:S03]  /*09e0*/  @!P3 IADD3 R26, P4, R13, R26, RZ ;  /* 0x0000001a0d1ab210 */ /* 0x004fc60007f9e0ff */
[----:B------:R-:W2:Y:S01]  /*09f0*/  @!P3 LDC.64 R10, c[0x0][0x220] ;  /* 0x00008800ff0abb82 */ /* 0x000ea20000000a00 */
[----:B------:R-:W-:Y:S01]  /*0a00*/  @!P5 VIADD R0, R0, 0x80 ;  /* 0x000000800000d836 */ /* 0x000fe20000000000 */
[----:B------:R-:W4:Y:S01]  /*0a10*/  @!P1 LDG.E.U8 R24, desc[UR10][R24.64] ;  /* 0x0000000a18189981 */ /* 0x000f22000c1e1100 */
[----:B------:R-:W-:Y:S01]  /*0a20*/  @!P3 IMAD.X R27, RZ, RZ, R27, P4 ;  /* 0x000000ffff1bb224 */ /* 0x000fe200020e061b */
[----:B------:R-:W-:-:S04]  /*0a30*/  @!P0 ISETP.NE.AND P4, PT, R12, RZ, PT ;  /* 0x000000ff0c00820c */ /* 0x000fc80003f85270 */
[----:B------:R-:W-:Y:S01]  /*0a40*/  @!P0 SEL R22, RZ, 0x1, !P4 ;  /* 0x00000001ff168807 */ /* 0x000fe20006000000 */
[----:B------:R-:W2:Y:S01]  /*0a50*/  @!P5 LDC.64 R14, c[0x0][0x220] ;  /* 0x00008800ff0edb82 */ /* 0x000ea20000000a00 */
[----:B------:R-:W-:Y:S01]  /*0a60*/  ISETP.GE.AND P0, PT, R0, R3, PT ;  /* 0x000000030000720c */ /* 0x000fe20003f06270 */
[----:B------:R-:W4:Y:S01]  /*0a70*/  @!P3 LDG.E.U8 R26, desc[UR10][R26.64] ;  /* 0x0000000a1a1ab981 */ /* 0x000f22000c1e1100 */
[----:B0-----:R-:W-:-:S05]  /*0a80*/  @!P5 IADD3 R16, P4, R23, R16, RZ ;  /* 0x000000101710d210 */ /* 0x001fca0007f9e0ff */
[----:B------:R-:W-:-:S06]  /*0a90*/  @!P5 IMAD.X R17, RZ, RZ, R17, P4 ;  /* 0x000000ffff11d224 */ /* 0x000fcc00020e0611 */
[----:B-1----:R-:W0:Y:S01]  /*0aa0*/  @!P0 LDC.64 R18, c[0x0][0x228] ;  /* 0x00008a00ff128b82 */ /* 0x002e220000000a00 */
[----:B--2---:R-:W-:Y:S01]  /*0ab0*/  @!P3 IADD3 R10, P4, R13, R10, RZ ;  /* 0x0000000a0d0ab210 */ /* 0x004fe20007f9e0ff */
[----:B------:R1:W2:Y:S06]  /*0ac0*/  @!P5 LDG.E.U8 R16, desc[UR10][R16.64] ;  /* 0x0000000a1010d981 */ /* 0x0002ac000c1e1100 */
[----:B------:R-:W1:Y:S01]  /*0ad0*/  @!P0 LDC.64 R12, c[0x0][0x220] ;  /* 0x00008800ff0c8b82 */ /* 0x000e620000000a00 */
[----:B------:R-:W-:Y:S01]  /*0ae0*/  @!P3 IMAD.X R11, RZ, RZ, R11, P4 ;  /* 0x000000ffff0bb224 */ /* 0x000fe200020e060b */
[----:B------:R-:W-:Y:S01]  /*0af0*/  @!P5 IADD3 R14, P4, R23, R14, RZ ;  /* 0x0000000e170ed210 */ /* 0x000fe20007f9e0ff */
[----:B------:R-:W-:-:S03]  /*0b00*/  @!P0 VIADD R23, R0, UR4 ;  /* 0x0000000400178c36 */ /* 0x000fc60008000000 */
[----:B------:R0:W2:Y:S01]  /*0b10*/  @!P3 LDG.E.U8 R10, desc[UR10][R10.64] ;  /* 0x0000000a0a0ab981 */ /* 0x0000a2000c1e1100 */
[----:B------:R-:W-:-:S05]  /*0b20*/  @!P5 IMAD.X R15, RZ, RZ, R15, P4 ;  /* 0x000000ffff0fd224 */ /* 0x000fca00020e060f */
[----:B------:R-:W2:Y:S01]  /*0b30*/  @!P5 LDG.E.U8 R14, desc[UR10][R14.64] ;  /* 0x0000000a0e0ed981 */ /* 0x000ea2000c1e1100 */
[----:B-1----:R-:W-:-:S05]  /*0b40*/  @!P0 IADD3 R12, P4, R23, R12, RZ ;  /* 0x0000000c170c8210 */ /* 0x002fca0007f9e0ff */
[----:B------:R-:W-:Y:S01]  /*0b50*/  @!P0 IMAD.X R13, RZ, RZ, R13, P4 ;  /* 0x000000ffff0d8224 */ /* 0x000fe200020e060d */
[----:B0-----:R-:W-:-:S04]  /*0b60*/  @!P0 IADD3 R18, P4, R23, R18, RZ ;  /* 0x0000001217128210 */ /* 0x001fc80007f9e0ff */
[----:B------:R0:W2:Y:S01]  /*0b70*/  @!P0 LDG.E.U8 R12, desc[UR10][R12.64] ;  /* 0x0000000a0c0c8981 */ /* 0x0000a2000c1e1100 */
[----:B------:R-:W-:-:S05]  /*0b80*/  @!P0 IMAD.X R19, RZ, RZ, R19, P4 ;  /* 0x000000ffff138224 */ /* 0x000fca00020e0613 */
[----:B------:R-:W2:Y:S01]  /*0b90*/  @!P0 LDG.E.U8 R18, desc[UR10][R18.64] ;  /* 0x0000000a12128981 */ /* 0x000ea2000c1e1100 */
[----:B------:R-:W-:Y:S02]  /*0ba0*/  PRMT R17, RZ, 0x7610, R17 ;  /* 0x00007610ff117816 */ /* 0x000fe40000000011 */
[----:B------:R-:W-:Y:S02]  /*0bb0*/  PRMT R0, R9, 0x9910, RZ ;  /* 0x0000991009007816 */ /* 0x000fe400000000ff */
[----:B------:R-:W-:Y:S02]  /*0bc0*/  PRMT R9, RZ, 0x7610, R9 ;  /* 0x00007610ff097816 */ /* 0x000fe40000000009 */
[----:B------:R-:W-:Y:S02]  /*0bd0*/  PRMT R11, R8, 0x9910, RZ ;  /* 0x00009910080b7816 */ /* 0x000fe400000000ff */
[----:B------:R-:W-:Y:S01]  /*0be0*/  PRMT R22, R22, 0x9910, RZ ;  /* 0x0000991016167816 */ /* 0x000fe200000000ff */
[----:B------:R-:W-:Y:S04]  /*0bf0*/  BSSY B0, `(.L_x_26706) ;  /* 0x000007f000007945 */ /* 0x000fe80003800000 */
[----:B------:R-:W-:Y:S01]  /*0c00*/  BSSY B1, `(.L_x_26707) ;  /* 0x0000076000017945 */ /* 0x000fe20003800000 */
[----:B-----5:R-:W-:-:S04]  /*0c10*/  @!P2 ISETP.NE.AND P4, PT, R5, RZ, PT ;  /* 0x000000ff0500a20c */ /* 0x020fc80003f85270 */
[----:B------:R-:W-:Y:S02]  /*0c20*/  @!P2 SEL R17, RZ, 0x1, !P4 ;  /* 0x00000001ff11a807 */ /* 0x000fe40006000000 */
[----:B---3--:R-:W-:Y:S02]  /*0c30*/  @!P2 ISETP.NE.AND P4, PT, R2, RZ, PT ;  /* 0x000000ff0200a20c */ /* 0x008fe40003f85270 */
[----:B------:R-:W-:Y:S02]  /*0c40*/  PRMT R2, RZ, 0x7610, R2 ;  /* 0x00007610ff027816 */ /* 0x000fe40000000002 */
[----:B------:R-:W-:Y:S02]  /*0c50*/  @!P2 SEL R2, RZ, 0x1, !P4 ;  /* 0x00000001ff02a807 */ /* 0x000fe40006000000 */
[----:B------:R-:W-:Y:S02]  /*0c60*/  @!P6 ISETP.NE.AND P2, PT, R4, RZ, PT ;  /* 0x000000ff0400e20c */ /* 0x000fe40003f45270 */
[----:B------:R-:W1:Y:S02]  /*0c70*/  @!P6 LDC.64 R4, c[0x0][0x218] ;  /* 0x00008600ff04eb82 */ /* 0x000e640000000a00 */
[----:B------:R-:W-:-:S02]  /*0c80*/  @!P6 SEL R9, RZ, 0x1, !P2 ;  /* 0x00000001ff09e807 */ /* 0x000fc40005000000 */
[----:B------:R-:W-:Y:S02]  /*0c90*/  @!P6 ISETP.NE.AND P4, PT, R20, RZ, PT ;  /* 0x000000ff1400e20c */ /* 0x000fe40003f85270 */
[----:B------:R-:W-:Y:S01]  /*0ca0*/  PRMT R8, R9, 0x9910, RZ ;  /* 0x0000991009087816 */ /* 0x000fe200000000ff */
[----:B------:R-:W-:Y:S01]  /*0cb0*/  IMAD.MOV.U32 R9, RZ, RZ, R11 ;  /* 0x000000ffff097224 */ /* 0x000fe200078e000b */
[----:B------:R-:W-:Y:S02]  /*0cc0*/  ISETP.NE.AND P2, PT, R0, RZ, PT ;  /* 0x000000ff0000720c */ /* 0x000fe40003f45270 */
[----:B------:R-:W-:Y:S02]  /*0cd0*/  PRMT R0, RZ, 0x7610, R0 ;  /* 0x00007610ff007816 */ /* 0x000fe40000000000 */
[----:B------:R-:W-:Y:S02]  /*0ce0*/  @!P6 SEL R0, RZ, 0x1, !P4 ;  /* 0x00000001ff00e807 */ /* 0x000fe40006000000 */
[----:B------:R-:W-:-:S02]  /*0cf0*/  ISETP.NE.AND P2, PT, R9, RZ, P2 ;  /* 0x000000ff0900720c */ /* 0x000fc40001745270 */
[----:B------:R-:W-:Y:S01]  /*0d00*/  PRMT R11, R0, 0x9910, RZ ;  /* 0x00009910000b7816 */ /* 0x000fe200000000ff */
[----:B------:R-:W-:Y:S01]  /*0d10*/  @!P6 VIADD R9, R6, UR4 ;  /* 0x000000040609ec36 */ /* 0x000fe20008000000 */
[----:B------:R-:W-:Y:S02]  /*0d20*/  SEL R0, RZ, 0x1, !P2 ;  /* 0x00000001ff007807 */ /* 0x000fe40005000000 */
[----:B----4-:R-:W-:Y:S02]  /*0d30*/  @!P1 ISETP.NE.AND P2, PT, R21, RZ, PT ;  /* 0x000000ff1500920c */ /* 0x010fe40003f45270 */
[----:B------:R-:W-:Y:S02]  /*0d40*/  ISETP.NE.AND P4, PT, R8, RZ, PT ;  /* 0x000000ff0800720c */ /* 0x000fe40003f85270 */
[----:B------:R-:W-:Y:S02]  /*0d50*/  PRMT R8, RZ, 0x7610, R8 ;  /* 0x00007610ff087816 */ /* 0x000fe40000000008 */
[----:B------:R-:W-:-:S02]  /*0d60*/  @!P1 SEL R8, RZ, 0x1, !P2 ;  /* 0x00000001ff089807 */ /* 0x000fc40005000000 */
[----:B------:R-:W-:Y:S02]  /*0d70*/  ISETP.NE.AND P4, PT, R11, RZ, P4 ;  /* 0x000000ff0b00720c */ /* 0x000fe40002785270 */
[----:B-1----:R-:W-:Y:S02]  /*0d80*/  @!P6 IADD3 R4, P2, R9, R4, RZ ;  /* 0x000000040904e210 */ /* 0x002fe40007f5e0ff */
[----:B0-----:R-:W-:Y:S02]  /*0d90*/  @!P6 SEL R13, RZ, 0x1, !P4 ;  /* 0x00000001ff0de807 */ /* 0x001fe40006000000 */
[----:B------:R-:W-:Y:S01]  /*0da0*/  @!P1 ISETP.NE.AND P4, PT, R24, RZ, PT ;  /* 0x000000ff1800920c */ /* 0x000fe20003f85270 */
[----:B------:R-:W-:Y:S01]  /*0db0*/  @!P6 IMAD.X R5, RZ, RZ, R5, P2 ;  /* 0x000000ffff05e224 */ /* 0x000fe200010e0605 */
[----:B------:R-:W-:Y:S02]  /*0dc0*/  @!P3 ISETP.NE.AND P2, PT, R26, RZ, PT ;  /* 0x000000ff1a00b20c */ /* 0x000fe40003f45270 */
[----:B------:R-:W-:-:S02]  /*0dd0*/  PRMT R15, R2, 0x9910, RZ ;  /* 0x00009910020f7816 */ /* 0x000fc400000000ff */
[----:B------:R-:W-:Y:S02]  /*0de0*/  PRMT R9, RZ, 0x7610, R9 ;  /* 0x00007610ff097816 */ /* 0x000fe40000000009 */
[----:B------:R-:W-:Y:S02]  /*0df0*/  PRMT R11, RZ, 0x7610, R11 ;  /* 0x00007610ff0b7816 */ /* 0x000fe4000000000b */
[----:B------:R-:W-:Y:S01]  /*0e00*/  @!P1 SEL R9, RZ, 0x1, !P4 ;  /* 0x00000001ff099807 */ /* 0x000fe20006000000 */
[----:B------:R-:W-:Y:S01]  /*0e10*/  IMAD.MOV.U32 R2, RZ, RZ, R22 ;  /* 0x000000ffff027224 */ /* 0x000fe200078e0016 */
[----:B------:R-:W-:Y:S02]  /*0e20*/  @!P3 SEL R11, RZ, 0x1, !P2 ;  /* 0x00000001ff0bb807 */ /* 0x000fe40005000000 */
[----:B--2---:R-:W-:Y:S02]  /*0e30*/  @!P5 ISETP.NE.AND P4, PT, R16, RZ, PT ;  /* 0x000000ff1000d20c */ /* 0x004fe40003f85270 */
[----:B------:R-:W-:-:S02]  /*0e40*/  ISETP.NE.AND P2, PT, R15, RZ, PT ;  /* 0x000000ff0f00720c */ /* 0x000fc40003f45270 */
[----:B------:R-:W-:Y:S02]  /*0e50*/  PRMT R15, R7, 0x9910, RZ ;  /* 0x00009910070f7816 */ /* 0x000fe400000000ff */
[----:B------:R-:W-:Y:S02]  /*0e60*/  PRMT R7, RZ, 0x7610, R7 ;  /* 0x00007610ff077816 */ /* 0x000fe40000000007 */
[----:B------:R-:W-:Y:S02]  /*0e70*/  @!P5 SEL R7, RZ, 0x1, !P4 ;  /* 0x00000001ff07d807 */ /* 0x000fe40006000000 */
[----:B------:R-:W-:Y:S01]  /*0e80*/  PRMT R11, R11, 0x9910, RZ ;  /* 0x000099100b0b7816 */ /* 0x000fe200000000ff */
[----:B------:R0:W-:Y:S01]  /*0e90*/  @!P6 STG.E.U8 desc[UR10][R4.64], R13 ;  /* 0x0000000d0400e986 */ /* 0x0001e2000c10110a */
[----:B------:R-:W-:Y:S01]  /*0ea0*/  ISETP.NE.AND P1, PT, R2, RZ, PT ;  /* 0x000000ff0200720c */ /* 0x000fe20003f25270 */
[----:B------:R-:W-:Y:S01]  /*0eb0*/  VIADD R2, R6, 0x80 ;  /* 0x0000008006027836 */ /* 0x000fe20000000000 */
[----:B------:R-:W-:-:S02]  /*0ec0*/  @!P3 ISETP.NE.AND P4, PT, R10, RZ, PT ;  /* 0x000000ff0a00b20c */ /* 0x000fc40003f85270 */
[----:B------:R-:W-:Y:S01]  /*0ed0*/  ISETP.NE.AND P1, PT, R15, RZ, P1 ;  /* 0x000000ff0f00720c */ /* 0x000fe20000f25270 */
[--C-:B------:R-:W-:Y:S01]  /*0ee0*/  @!P6 IMAD.MOV.U32 R6, RZ, RZ, R2.reuse ;  /* 0x000000ffff06e224 */ /* 0x100fe200078e0002 */
[----:B------:R-:W-:Y:S02]  /*0ef0*/  PRMT R2, RZ, 0x7610, R2 ;  /* 0x00007610ff027816 */ /* 0x000fe40000000002 */
[----:B0-----:R-:W-:Y:S02]  /*0f00*/  PRMT R5, R9, 0x9910, RZ ;  /* 0x0000991009057816 */ /* 0x001fe400000000ff */
[----:B------:R-:W-:Y:S01]  /*0f10*/  PRMT R9, R7, 0x9910, RZ ;  /* 0x0000991007097816 */ /* 0x000fe200000000ff */
[----:B------:R-:W-:Y:S01]  /*0f20*/  IMAD.MOV.U32 R7, RZ, RZ, R11 ;  /* 0x000000ffff077224 */ /* 0x000fe200078e000b */
[----:B------:R-:W-:Y:S02]  /*0f30*/  @!P3 SEL R2, RZ, 0x1, !P4 ;  /* 0x00000001ff02b807 */ /* 0x000fe40006000000 */
[----:B------:R-:W-:-:S02]  /*0f40*/  @!P5 ISETP.NE.AND P6, PT, R14, RZ, PT ;  /* 0x000000ff0e00d20c */ /* 0x000fc40003fc5270 */
[----:B------:R-:W-:Y:S02]  /*0f50*/  ISETP.NE.AND P4, PT, R7, RZ, PT ;  /* 0x000000ff0700720c */ /* 0x000fe40003f85270 */
[----:B------:R-:W-:Y:S02]  /*0f60*/  SEL R7, RZ, 0x1, !P1 ;  /* 0x00000001ff077807 */ /* 0x000fe40004800000 */
[----:B------:R-:W-:Y:S02]  /*0f70*/  ISETP.NE.AND P1, PT, R12, RZ, !P0 ;  /* 0x000000ff0c00720c */ /* 0x000fe40004725270 */
[----:B------:R-:W-:Y:S02]  /*0f80*/  PRMT R4, RZ, 0x7610, R4 ;  /* 0x00007610ff047816 */ /* 0x000fe40000000004 */
[----:B------:R-:W-:Y:S02]  /*0f90*/  ISETP.NE.AND P0, PT, R18, RZ, !P0 ;  /* 0x000000ff1200720c */ /* 0x000fe40004705270 */
[----:B------:R-:W-:-:S02]  /*0fa0*/  @!P5 SEL R4, RZ, 0x1, !P6 ;  /* 0x00000001ff04d807 */ /* 0x000fc40007000000 */
[----:B------:R-:W-:Y:S02]  /*0fb0*/  ISETP.NE.AND P3, PT, R5, RZ, PT ;  /* 0x000000ff0500720c */ /* 0x000fe40003f65270 */
[----:B------:R-:W-:Y:S02]  /*0fc0*/  PLOP3.LUT P0, PT, P1, P0, PT, 0x80, 0x0 ;  /* 0x000000000000781c */ /* 0x000fe40000f01070 */
[----:B------:R-:W-:Y:S02]  /*0fd0*/  ISETP.NE.AND P5, PT, R9, RZ, PT ;  /* 0x000000ff0900720c */ /* 0x000fe40003fa5270 */
[----:B------:R-:W-:Y:S02]  /*0fe0*/  PRMT R5, R2, 0x9910, RZ ;  /* 0x0000991002057816 */ /* 0x000fe400000000ff */
[----:B------:R-:W-:Y:S02]  /*0ff0*/  ISETP.GE.AND P1, PT, R6, R3, PT ;  /* 0x000000030600720c */ /* 0x000fe40003f26270 */
[----:B------:R-:W-:-:S02]  /*1000*/  PRMT R8, R8, 0x9910, RZ ;  /* 0x0000991008087816 */ /* 0x000fc400000000ff */
[----:B------:R-:W-:Y:S01]  /*1010*/  PRMT R9, R4, 0x9910, RZ ;  /* 0x0000991004097816 */ /* 0x000fe200000000ff */
[----:B------:R-:W-:Y:S01]  /*1020*/  IMAD.MOV.U32 R4, RZ, RZ, R5 ;  /* 0x000000ffff047224 */ /* 0x000fe200078e0005 */
[----:B------:R-:W-:Y:S01]  /*1030*/  PRMT R16, R17, 0x9910, RZ ;  /* 0x0000991011107816 */ /* 0x000fe200000000ff */
[----:B------:R-:W-:Y:S02]  /*1040*/  IMAD.MOV.U32 R2, RZ, RZ, R8 ;  /* 0x000000ffff027224 */ /* 0x000fe400078e0008 */
[----:B------:R-:W-:Y:S01]  /*1050*/  IMAD.MOV.U32 R5, RZ, RZ, R9 ;  /* 0x000000ffff057224 */ /* 0x000fe200078e0009 */
[----:B------:R-:W-:Y:S02]  /*1060*/  ISETP.NE.AND P2, PT, R16, RZ, P2 ;  /* 0x000000ff1000720c */ /* 0x000fe40001745270 */
[----:B------:R-:W-:Y:S02]  /*1070*/  ISETP.NE.AND P3, PT, R2, RZ, P3 ;  /* 0x000000ff0200720c */ /* 0x000fe40001f65270 */
[----:B------:R-:W-:-:S02]  /*1080*/  ISETP.NE.AND P4, PT, R4, RZ, P4 ;  /* 0x000000ff0400720c */ /* 0x000fc40002785270 */
[----:B------:R-:W-:Y:S02]  /*1090*/  ISETP.NE.AND P5, PT, R5, RZ, P5 ;  /* 0x000000ff0500720c */ /* 0x000fe40002fa5270 */
        /* <DEDUP_REMOVED lines=19> */
.L_x_26708:
        /* <DEDUP_REMOVED lines=8> */
.L_x_26709:
        /* <DEDUP_REMOVED lines=8> */
.L_x_26710:
        /* <DEDUP_REMOVED lines=9> */
.L_x_26711:
[----:B------:R-:W-:Y:S05]  /*1360*/  BSYNC B1 ;  /* 0x0000000000017941 */ /* 0x000fea0003800000 */
.L_x_26707:
[----:B------:R-:W-:-:S13]  /*1370*/  ISETP.GE.AND P1, PT, R6, R3, PT ;  /* 0x000000030600720c */ /* 0x000fda0003f26270 */
[----:B-1----:R-:W1:Y:S01]  /*1380*/  @!P1 LDC.64 R8, c[0x0][0x218] ;  /* 0x00008600ff089b82 */ /* 0x002e620000000a00 */
[C---:B0-2---:R-:W-:Y:S02]  /*1390*/  @!P1 VIADD R5, R6.reuse, UR4 ;  /* 0x0000000406059c36 */ /* 0x045fe40008000000 */
[----:B------:R-:W-:-:S03]  /*13a0*/  @!P1 VIADD R6, R6, 0x80 ;  /* 0x0000008006069836 */ /* 0x000fc60000000000 */
[----:B-1----:R-:W-:-:S05]  /*13b0*/  @!P1 IADD3 R4, P2, R5, R8, RZ ;  /* 0x0000000805049210 */ /* 0x002fca0007f5e0ff */
[----:B------:R-:W-:-:S05]  /*13c0*/  @!P1 IMAD.X R5, RZ, RZ, R9, P2 ;  /* 0x000000ffff059224 */ /* 0x000fca00010e0609 */
[----:B------:R2:W-:Y:S03]  /*13d0*/  @!P1 STG.E.U8 desc[UR10][R4.64], R15 ;  /* 0x0000000f04009986 */ /* 0x0005e6000c10110a */
.L_x_26712:
[----:B------:R-:W-:Y:S05]  /*13e0*/  BSYNC B0 ;  /* 0x0000000000007941 */ /* 0x000fea0003800000 */
.L_x_26706:
[----:B------:R-:W-:Y:S05]  /*13f0*/  WARPSYNC.ALL ;  /* 0x0000000000007948 */ /* 0x000fea0003800000 */
[----:B------:R-:W-:-:S13]  /*1400*/  ISETP.GE.AND P1, PT, R6, R3, PT ;  /* 0x000000030600720c */ /* 0x000fda0003f26270 */
[----:B------:R-:W-:Y:S05]  /*1410*/  @P1 EXIT ;  /* 0x000000000000194d */ /* 0x000fea0003800000 */
[----:B------:R-:W-:Y:S01]  /*1420*/  VIADD R2, R6, UR4 ;  /* 0x0000000406027c36 */ /* 0x000fe20008000000 */
[----:B------:R-:W-:Y:S01]  /*1430*/  ULDC.64 UR6, c[0x0][0x218] ;  /* 0x0000860000067ab9 */ /* 0x000fe20000000a00 */
[----:B012---:R-:W-:-:S03]  /*1440*/  SEL R5, RZ, 0x1, !P0 ;  /* 0x00000001ff057807 */ /* 0x007fc60004000000 */
[----:B------:R-:W-:-:S05]  /*1450*/  IADD3 R2, P1, R2, UR6, RZ ;  /* 0x0000000602027c10 */ /* 0x000fca000ff3e0ff */
[----:B------:R-:W-:-:S05]  /*1460*/  IMAD.X R3, RZ, RZ, UR7, P1 ;  /* 0x00000007ff037e24 */ /* 0x000fca00088e06ff */
[----:B------:R-:W-:Y:S01]  /*1470*/  STG.E.U8 desc[UR10][R2.64], R5 ;  /* 0x0000000502007986 */ /* 0x000fe2000c10110a */
[----:B------:R-:W-:Y:S05]  /*1480*/  EXIT ;  /* 0x000000000000794d */ /* 0x000fea0003800000 */
.L_x_26713:
        /* <DEDUP_REMOVED lines=15> */
.L_x_42352:


//--------------------- .text._ZN2at6native29vectorized_elementwise_kernelILi4ENS0_13BinaryFunctorIbbbZNS0_19minimum_kernel_cudaERNS_18TensorIteratorBaseEEUlbbE_EESt5arrayIPcLm3EEEEviT0_T1_ --------------------------
	.section	.text._ZN2at6native29vectorized_elementwise_kernelILi4ENS0_13BinaryFunctorIbbbZNS0_19minimum_kernel_cudaERNS_18TensorIteratorBaseEEUlbbE_EESt5arrayIPcLm3EEEEviT0_T1_,"ax",@progbits
	.align	128
        .global         _ZN2at6native29vectorized_elementwise_kernelILi4ENS0_13BinaryFunctorIbbbZNS0_19minimum_kernel_cudaERNS_18TensorIteratorBaseEEUlbbE_EESt5arrayIPcLm3EEEEviT0_T1_
        .type           _ZN2at6native29vectorized_elementwise_kernelILi4ENS0_13BinaryFunctorIbbbZNS0_19minimum_kernel_cudaERNS_18TensorIteratorBaseEEUlbbE_EESt5arrayIPcLm3EEEEviT0_T1_,@function
        .size           _ZN2at6native29vectorized_elementwise_kernelILi4ENS0_13BinaryFunctorIbbbZNS0_19minimum_kernel_cudaERNS_18TensorIteratorBaseEEUlbbE_EESt5arrayIPcLm3EEEEviT0_T1_,(.L_x_42353 - _ZN2at6native29vectorized_elementwise_kernelILi4ENS0_13BinaryFunctorIbbbZNS0_19minimum_kernel_cudaERNS_18TensorIteratorBaseEEUlbbE_EESt5arrayIPcLm3EEEEviT0_T1_)
        .other          _ZN2at6native29vectorized_elementwise_kernelILi4ENS0_13BinaryFunctorIbbbZNS0_19minimum_kernel_cudaERNS_18TensorIteratorBaseEEUlbbE_EESt5arrayIPcLm3EEEEviT0_T1_,@"STO_CUDA_ENTRY STV_DEFAULT"
_ZN2at6native29vectorized_elementwise_kernelILi4ENS0_13BinaryFunctorIbbbZNS0_19minimum_kernel_cudaERNS_18TensorIteratorBaseEEUlbbE_EESt5arrayIPcLm3EEEEviT0_T1_:
.text._ZN2at6native29vectorized_elementwise_kernelILi4ENS0_13BinaryFunctorIbbbZNS0_19minimum_kernel_cudaERNS_18TensorIteratorBaseEEUlbbE_EESt5arrayIPcLm3EEEEviT0_T1_:
        /* <DEDUP_REMOVED lines=23> */
[----:B------:R-:W2:Y:S04]  /*0170*/  LDG.E R11, desc[UR10][R4.64] ;  /* 0x0000000a040b7981 */ /* 0x000ea8000c1e1900 */
[----:B------:R-:W3:Y:S04]  /*0180*/  LDG.E R9, desc[UR10][R2.64] ;  /* 0x0000000a02097981 */ /* 0x000ee8000c1e1900 */
[----:B------:R0:W4:Y:S04]  /*0190*/  LDG.E R12, desc[UR10][R4.64+0x200] ;  /* 0x0002000a040c7981 */ /* 0x000128000c1e1900 */
[----:B------:R1:W5:Y:S01]  /*01a0*/  LDG.E R10, desc[UR10][R2.64+0x200] ;  /* 0x0002000a020a7981 */ /* 0x000362000c1e1900 */
[----:B------:R-:W-:-:S04]  /*01b0*/  UIADD3 UR5, UP0, UR4, UR6, URZ ;  /* 0x0000000604057290 */ /* 0x000fc8000ff1e03f */
[----:B------:R-:W-:Y:S01]  /*01c0*/  UIADD3.X UR6, URZ, UR7, URZ, UP0, !UPT ;  /* 0x000000073f067290 */ /* 0x000fe200087fe43f */
[C---:B--2---:R-:W-:Y:S02]  /*01d0*/  PRMT R6, R11.reuse, 0x7770, RZ ;  /* 0x000077700b067816 */ /* 0x044fe400000000ff */
[C---:B------:R-:W-:Y:S02]  /*01e0*/  PRMT R7, R11.reuse, 0x7771, RZ ;  /* 0x000077710b077816 */ /* 0x040fe400000000ff */
[----:B------:R-:W-:Y:S02]  /*01f0*/  PRMT R8, R11, 0x7772, RZ ;  /* 0x000077720b087816 */ /* 0x000fe400000000ff */
[----:B------:R-:W-:Y:S02]  /*0200*/  ISETP.NE.AND P0, PT, R6, RZ, PT ;  /* 0x000000ff0600720c */ /* 0x000fe40003f05270 */
[----:B------:R-:W-:Y:S02]  /*0210*/  ISETP.NE.AND P1, PT, R7, RZ, PT ;  /* 0x000000ff0700720c */ /* 0x000fe40003f25270 */
[----:B---3--:R-:W-:-:S02]  /*0220*/  PRMT R6, R9, 0x7770, RZ ;  /* 0x0000777009067816 */ /* 0x008fc400000000ff */
[C---:B------:R-:W-:Y:S02]  /*0230*/  PRMT R7, R9.reuse, 0x7771, RZ ;  /* 0x0000777109077816 */ /* 0x040fe400000000ff */
[----:B------:R-:W-:Y:S02]  /*0240*/  ISETP.NE.AND P2, PT, R8, RZ, PT ;  /* 0x000000ff0800720c */ /* 0x000fe40003f45270 */
[----:B0-----:R-:W-:Y:S02]  /*0250*/  PRMT R4, R9, 0x7772, RZ ;  /* 0x0000777209047816 */ /* 0x001fe400000000ff */
[----:B------:R-:W-:Y:S02]  /*0260*/  ISETP.NE.AND P4, PT, R6, RZ, P0 ;  /* 0x000000ff0600720c */ /* 0x000fe40000785270 */
[----:B------:R-:W-:Y:S02]  /*0270*/  ISETP.NE.AND P1, PT, R7, RZ, P1 ;  /* 0x000000ff0700720c */ /* 0x000fe40000f25270 */
[----:B------:R-:W-:-:S02]  /*0280*/  PRMT R8, R11, 0x7773, RZ ;  /* 0x000077730b087816 */ /* 0x000fc400000000ff */
[----:B------:R-:W-:Y:S02]  /*0290*/  ISETP.NE.AND P0, PT, R4, RZ, P2 ;  /* 0x000000ff0400720c */ /* 0x000fe40001705270 */
[----:B-1----:R-:W-:Y:S02]  /*02a0*/  SEL R3, RZ, 0x1, !P4 ;  /* 0x00000001ff037807 */ /* 0x002fe40006000000 */
[----:B------:R-:W-:Y:S02]  /*02b0*/  SEL R4, RZ, 0x1, !P1 ;  /* 0x00000001ff047807 */ /* 0x000fe40004800000 */
[----:B------:R-:W-:Y:S02]  /*02c0*/  ISETP.NE.AND P3, PT, R8, RZ, PT ;  /* 0x000000ff0800720c */ /* 0x000fe40003f65270 */
[----:B------:R-:W-:Y:S02]  /*02d0*/  PRMT R2, R9, 0x7773, RZ ;  /* 0x0000777309027816 */ /* 0x000fe400000000ff */
[----:B------:R-:W-:-:S02]  /*02e0*/  PRMT R7, R4, 0x7604, R3 ;  /* 0x0000760404077816 */ /* 0x000fc40000000003 */
[----:B------:R-:W-:Y:S02]  /*02f0*/  ISETP.NE.AND P1, PT, R2, RZ, P3 ;  /* 0x000000ff0200720c */ /* 0x000fe40001f25270 */
[C---:B----4-:R-:W-:Y:S02]  /*0300*/  PRMT R4, R12.reuse, 0x7772, RZ ;  /* 0x000077720c047816 */ /* 0x050fe400000000ff */
[C---:B------:R-:W-:Y:S02]  /*0310*/  PRMT R5, R12.reuse, 0x7770, RZ ;  /* 0x000077700c057816 */ /* 0x040fe400000000ff */
[----:B------:R-:W-:Y:S02]  /*0320*/  PRMT R2, R12, 0x7771, RZ ;  /* 0x000077710c027816 */ /* 0x000fe400000000ff */
[----:B------:R-:W-:Y:S02]  /*0330*/  ISETP.NE.AND P3, PT, R4, RZ, PT ;  /* 0x000000ff0400720c */ /* 0x000fe40003f65270 */
[----:B------:R-:W-:-:S02]  /*0340*/  ISETP.NE.AND P4, PT, R5, RZ, PT ;  /* 0x000000ff0500720c */ /* 0x000fc40003f85270 */
[----:B------:R-:W-:Y:S02]  /*0350*/  ISETP.NE.AND P5, PT, R2, RZ, PT ;  /* 0x000000ff0200720c */ /* 0x000fe40003fa5270 */
[C---:B-----5:R-:W-:Y:S02]  /*0360*/  PRMT R3, R10.reuse, 0x7770, RZ ;  /* 0x000077700a037816 */ /* 0x060fe400000000ff */
[----:B------:R-:W-:Y:S02]  /*0370*/  PRMT R4, R10, 0x7771, RZ ;  /* 0x000077710a047816 */ /* 0x000fe400000000ff */
[----:B------:R-:W-:Y:S02]  /*0380*/  ISETP.NE.AND P4, PT, R3, RZ, P4 ;  /* 0x000000ff0300720c */ /* 0x000fe40002785270 */
[----:B------:R-:W-:Y:S02]  /*0390*/  ISETP.NE.AND P5, PT, R4, RZ, P5 ;  /* 0x000000ff0400720c */ /* 0x000fe40002fa5270 */
[----:B------:R-:W-:-:S02]  /*03a0*/  PRMT R2, R12, 0x7773, RZ ;  /* 0x000077730c027816 */ /* 0x000fc400000000ff */
[----:B------:R-:W-:Y:S02]  /*03b0*/  PRMT R5, R10, 0x7772, RZ ;  /* 0x000077720a057816 */ /* 0x000fe400000000ff */
[----:B------:R-:W-:Y:S02]  /*03c0*/  SEL R3, RZ, 0x1, !P4 ;  /* 0x00000001ff037807 */ /* 0x000fe40006000000 */
[----:B------:R-:W-:Y:S02]  /*03d0*/  SEL R4, RZ, 0x1, !P5 ;  /* 0x00000001ff047807 */ /* 0x000fe40006800000 */
[----:B------:R-:W-:Y:S02]  /*03e0*/  ISETP.NE.AND P2, PT, R2, RZ, PT ;  /* 0x000000ff0200720c */ /* 0x000fe40003f45270 */
[----:B------:R-:W-:Y:S02]  /*03f0*/  ISETP.NE.AND P3, PT, R5, RZ, P3 ;  /* 0x000000ff0500720c */ /* 0x000fe40001f65270 */
[----:B------:R-:W-:-:S02]  /*0400*/  PRMT R2, R10, 0x7773, RZ ;  /* 0x000077730a027816 */ /* 0x000fc400000000ff */
[----:B------:R-:W-:Y:S01]  /*0410*/  PRMT R6, R4, 0x7604, R3 ;  /* 0x0000760404067816 */ /* 0x000fe20000000003 */
[----:B------:R-:W-:Y:S01]  /*0420*/  IMAD.U32 R3, RZ, RZ, UR6 ;  /* 0x00000006ff037e24 */ /* 0x000fe2000f8e00ff */
[----:B------:R-:W-:Y:S02]  /*0430*/  SEL R4, RZ, 0x1, !P0 ;  /* 0x00000001ff047807 */ /* 0x000fe40004000000 */
[----:B------:R-:W-:Y:S02]  /*0440*/  SEL R5, RZ, 0x1, !P3 ;  /* 0x00000001ff057807 */ /* 0x000fe40005800000 */
[----:B------:R-:W-:Y:S01]  /*0450*/  ISETP.NE.AND P2, PT, R2, RZ, P2 ;  /* 0x000000ff0200720c */ /* 0x000fe20001745270 */
[----:B------:R-:W-:Y:S01]  /*0460*/  IMAD.U32 R2, RZ, RZ, UR5 ;  /* 0x00000005ff027e24 */ /* 0x000fe2000f8e00ff */
[----:B------:R-:W-:Y:S02]  /*0470*/  PRMT R7, R4, 0x7054, R7 ;  /* 0x0000705404077816 */ /* 0x000fe40000000007 */
[----:B------:R-:W-:Y:S01]  /*0480*/  PRMT R6, R5, 0x7054, R6 ;  /* 0x0000705405067816 */ /* 0x000fe20000000006 */
[----:B------:R-:W-:Y:S01]  /*0490*/  IMAD.WIDE R2, R0, 0x4, R2 ;  /* 0x0000000400027825 */ /* 0x000fe200078e0202 */
[----:B------:R-:W-:-:S02]  /*04a0*/  SEL R4, RZ, 0x1, !P1 ;  /* 0x00000001ff047807 */ /* 0x000fc40004800000 */
[----:B------:R-:W-:Y:S02]  /*04b0*/  SEL R5, RZ, 0x1, !P2 ;  /* 0x00000001ff057807 */ /* 0x000fe40005000000 */
[----:B------:R-:W-:Y:S02]  /*04c0*/  PRMT R7, R4, 0x654, R7 ;  /* 0x0000065404077816 */ /* 0x000fe40000000007 */
[----:B------:R-:W-:-:S03]  /*04d0*/  PRMT R5, R5, 0x654, R6 ;  /* 0x0000065405057816 */ /* 0x000fc60000000006 */
[----:B------:R-:W-:Y:S04]  /*04e0*/  STG.E desc[UR10][R2.64], R7 ;  /* 0x0000000702007986 */ /* 0x000fe8000c10190a */
[----:B------:R-:W-:Y:S01]  /*04f0*/  STG.E desc[UR10][R2.64+0x200], R5 ;  /* 0x0002000502007986 */ /* 0x000fe2000c10190a */
[----:B------:R-:W-:Y:S05]  /*0500*/  EXIT ;  /* 0x000000000000794d */ /* 0x000fea0003800000 */
.L_x_26714:
        /* <DEDUP_REMOVED lines=200> */
.L_x_26717:
        /* <DEDUP_REMOVED lines=8> */
.L_x_26718:
        /* <DEDUP_REMOVED lines=8> */
.L_x_26719:
        /* <DEDUP_REMOVED lines=9> */
.L_x_26720:
[----:B------:R-:W-:Y:S05]  /*1320*/  BSYNC B1 ;  /* 0x0000000000017941 */ /* 0x000fea0003800000 */
.L_x_26716:
[----:B------:R-:W-:-:S13]  /*1330*/  ISETP.GE.AND P1, PT, R6, R3, PT ;  /* 0x000000030600720c */ /* 0x000fda0003f26270 */
[----:B-1----:R-:W1:Y:S01]  /*1340*/  @!P1 LDC.64 R8, c[0x0][0x218] ;  /* 0x00008600ff089b82 */ /* 0x002e620000000a00 */
[C---:B0-2---:R-:W-:Y:S02]  /*1350*/  @!P1 VIADD R5, R6.reuse, UR4 ;  /* 0x0000000406059c36 */ /* 0x045fe40008000000 */
[----:B------:R-:W-:-:S03]  /*1360*/  @!P1 VIADD R6, R6, 0x80 ;  /* 0x0000008006069836 */ /* 0x000fc60000000000 */
[----:B-1----:R-:W-:-:S05]  /*1370*/  @!P1 IADD3 R4, P2, R5, R8, RZ ;  /* 0x0000000805049210 */ /* 0x002fca0007f5e0ff */
[----:B------:R-:W-:-:S05]  /*1380*/  @!P1 IMAD.X R5, RZ, RZ, R9, P2 ;  /* 0x000000ffff059224 */ /* 0x000fca00010e0609 */
[----:B------:R2:W-:Y:S03]  /*1390*/  @!P1 STG.E.U8 desc[UR10][R4.64], R15 ;  /* 0x0000000f04009986 */ /* 0x0005e6000c10110a */
.L_x_26721:
[----:B------:R-:W-:Y:S05]  /*13a0*/  BSYNC B0 ;  /* 0x0000000000007941 */ /* 0x000fea0003800000 */
.L_x_26715:
        /* <DEDUP_REMOVED lines=10> */
.L_x_26722:
        /* <DEDUP_REMOVED lines=11> */
.L_x_42353:


//--------------------- .text._ZN2at6native29vectorized_elementwise_kernelILi8ENS0_13BinaryFunctorIbbbZNS0_19minimum_kernel_cudaERNS_18TensorIteratorBaseEEUlbbE_EESt5arrayIPcLm3EEEEviT0_T1_ --------------------------
	.section	.text._ZN2at6native29vectorized_elementwise_kernelILi8ENS0_13BinaryFunctorIbbbZNS0_19minimum_kernel_cudaERNS_18TensorIteratorBaseEEUlbbE_EESt5arrayIPcLm3EEEEviT0_T1_,"ax",@progbits
	.align	128
        .global         _ZN2at6native29vectorized_elementwise_kernelILi8ENS0_13BinaryFunctorIbbbZNS0_19minimum_kernel_cudaERNS_18TensorIteratorBaseEEUlbbE_EESt5arrayIPcLm3EEEEviT0_T1_
        .type           _ZN2at6native29vectorized_elementwise_kernelILi8ENS0_13BinaryFunctorIbbbZNS0_19minimum_kernel_cudaERNS_18TensorIteratorBaseEEUlbbE_EESt5arrayIPcLm3EEEEviT0_T1_,@function
        .size           _ZN2at6native29vectorized_elementwise_kernelILi8ENS0_13BinaryFunctorIbbbZNS0_19minimum_kernel_cudaERNS_18TensorIteratorBaseEEUlbbE_EESt5arrayIPcLm3EEEEviT0_T1_,(.L_x_42354 - _ZN2at6native29vectorized_elementwise_kernelILi8ENS0_13BinaryFunctorIbbbZNS0_19minimum_kernel_cudaERNS_18TensorIteratorBaseEEUlbbE_EESt5arrayIPcLm3EEEEviT0_T1_)
        .other          _ZN2at6native29vectorized_elementwise_kernelILi8ENS0_13BinaryFunctorIbbbZNS0_19minimum_kernel_cudaERNS_18TensorIteratorBaseEEUlbbE_EESt5arrayIPcLm3EEEEviT0_T1_,@"STO_CUDA_ENTRY STV_DEFAULT"
_ZN2at6native29vectorized_elementwise_kernelILi8ENS0_13BinaryFunctorIbbbZNS0_19minimum_kernel_cudaERNS_18TensorIteratorBaseEEUlbbE_EESt5arrayIPcLm3EEEEviT0_T1_:
.text._ZN2at6native29vectorized_elementwise_kernelILi8ENS0_13BinaryFunctorIbbbZNS0_19minimum_kernel_cudaERNS_18TensorIteratorBaseEEUlbbE_EESt5arrayIPcLm3EEEEviT0_T1_:
        /* <DEDUP_REMOVED lines=17> */
[----:B------:R-:W-:Y:S02]  /*0110*/  IMAD.U32 R2, RZ, RZ, UR8 ;  /* 0x00000008ff027e24 */ /* 0x000fe4000f8e00ff */
[----:B------:R-:W-:Y:S01]  /*0120*/  IMAD.U32 R5, RZ, RZ, UR7 ;  /* 0x00000007ff057e24 */ /* 0x000fe2000f8e00ff */
[----:B------:R-:W-:Y:S01]  /*0130*/  ULDC.64 UR6, c[0x0][0x218] ;  /* 0x0000860000067ab9 */ /* 0x000fe20000000a00 */
[----:B------:R-:W-:Y:S02]  /*0140*/  IMAD.U32 R3, RZ, RZ, UR5 ;  /* 0x00000005ff037e24 */ /* 0x000fe4000f8e00ff */
[----:B0-----:R-:W-:-:S04]  /*0150*/  IMAD.WIDE.U32 R2, R0, 0x8, R2 ;  /* 0x0000000800027825 */ /* 0x001fc800078e0002 */
[----:B------:R-:W-:Y:S02]  /*0160*/  IMAD.WIDE.U32 R4, R0, 0x8, R4 ;  /* 0x0000000800047825 */ /* 0x000fe400078e0004 */
[----:B------:R-:W2:Y:S04]  /*0170*/  LDG.E.64 R2, desc[UR10][R2.64] ;  /* 0x0000000a02027981 */ /* 0x000ea8000c1e1b00 */
[----:B------:R-:W3:Y:S01]  /*0180*/  LDG.E.64 R4, desc[UR10][R4.64] ;  /* 0x0000000a04047981 */ /* 0x000ee2000c1e1b00 */
[----:B------:R-:W-:-:S04]  /*0190*/  UIADD3 UR5, UP0, UR4, UR6, URZ ;  /* 0x0000000604057290 */ /* 0x000fc8000ff1e03f */
[----:B------:R-:W-:Y:S01]  /*01a0*/  UIADD3.X UR6, URZ, UR7, URZ, UP0, !UPT ;  /* 0x000000073f067290 */ /* 0x000fe200087fe43f */
[----:B--2---:R-:W-:Y:S02]  /*01b0*/  PRMT R7, R3, 0x7632, R7 ;  /* 0x0000763203077816 */ /* 0x004fe40000000007 */
[----:B------:R-:W-:Y:S02]  /*01c0*/  PRMT R6, R2, 0x7632, R6 ;  /* 0x0000763202067816 */ /* 0x000fe40000000006 */
[----:B------:R-:W-:Y:S02]  /*01d0*/  LOP3.LUT P1, RZ, R7, 0xff, RZ, 0xc0, !PT ;  /* 0x000000ff07ff7812 */ /* 0x000fe4000782c0ff */
[----:B---3--:R-:W-:Y:S02]  /*01e0*/  PRMT R7, R5, 0x7632, R7 ;  /* 0x0000763205077816 */ /* 0x008fe40000000007 */
[----:B------:R-:W-:Y:S02]  /*01f0*/  LOP3.LUT P3, RZ, R6, 0xff, RZ, 0xc0, !PT ;  /* 0x000000ff06ff7812 */ /* 0x000fe4000786c0ff */
[----:B------:R-:W-:-:S02]  /*0200*/  PRMT R6, R4, 0x7632, R6 ;  /* 0x0000763204067816 */ /* 0x000fc40000000006 */
[----:B------:R-:W-:Y:S02]  /*0210*/  LOP3.LUT P6, RZ, R7, 0xff, RZ, 0xc0, !PT ;  /* 0x000000ff07ff7812 */ /* 0x000fe400078cc0ff */
[----:B------:R-:W-:Y:S02]  /*0220*/  LOP3.LUT R7, R4, 0xffff, RZ, 0xc0, !PT ;  /* 0x0000ffff04077812 */ /* 0x000fe400078ec0ff */
[----:B------:R-:W-:Y:S02]  /*0230*/  LOP3.LUT P4, RZ, R6, 0xff, RZ, 0xc0, !PT ;  /* 0x000000ff06ff7812 */ /* 0x000fe4000788c0ff */
[C---:B------:R-:W-:Y:S02]  /*0240*/  LOP3.LUT R8, R5.reuse, 0xffff, RZ, 0xc0, !PT ;  /* 0x0000ffff05087812 */ /* 0x040fe400078ec0ff */
[----:B------:R-:W-:Y:S02]  /*0250*/  LOP3.LUT P2, RZ, R5, 0xff, RZ, 0xc0, !PT ;  /* 0x000000ff05ff7812 */ /* 0x000fe4000784c0ff */
[----:B------:R-:W-:-:S02]  /*0260*/  SHF.R.U32.HI R6, RZ, 0x8, R7 ;  /* 0x00000008ff067819 */ /* 0x000fc40000011607 */
[----:B------:R-:W-:Y:S02]  /*0270*/  PRMT R5, R5, 0x7732, RZ ;  /* 0x0000773205057816 */ /* 0x000fe400000000ff */
[C---:B------:R-:W-:Y:S02]  /*0280*/  LOP3.LUT P5, RZ, R4.reuse, 0xff, RZ, 0xc0, !PT ;  /* 0x000000ff04ff7812 */ /* 0x040fe400078ac0ff */
[----:B------:R-:W-:Y:S02]  /*0290*/  PRMT R4, R4, 0x7732, RZ ;  /* 0x0000773204047816 */ /* 0x000fe400000000ff */
[----:B------:R-:W-:Y:S02]  /*02a0*/  PLOP3.LUT P1, PT, P1, P6, PT, 0x80, 0x0 ;  /* 0x000000000000781c */ /* 0x000fe40000f2d070 */
[----:B------:R-:W-:Y:S02]  /*02b0*/  LOP3.LUT P6, RZ, R3, 0xff, RZ, 0xc0, !PT ;  /* 0x000000ff03ff7812 */ /* 0x000fe400078cc0ff */
[----:B------:R-:W-:-:S02]  /*02c0*/  PRMT R6, R6, 0x9910, RZ ;  /* 0x0000991006067816 */ /* 0x000fc400000000ff */
[----:B------:R-:W-:Y:S02]  /*02d0*/  SHF.R.U32.HI R5, RZ, 0x8, R5 ;  /* 0x00000008ff057819 */ /* 0x000fe40000011605 */
[----:B------:R-:W-:Y:S02]  /*02e0*/  SHF.R.U32.HI R4, RZ, 0x8, R4 ;  /* 0x00000008ff047819 */ /* 0x000fe40000011604 */
[----:B------:R-:W-:Y:S02]  /*02f0*/  PLOP3.LUT P6, PT, P6, P2, PT, 0x80, 0x0 ;  /* 0x000000000000781c */ /* 0x000fe400037c5070 */
[----:B------:R-:W-:Y:S02]  /*0300*/  ISETP.NE.AND P2, PT, R6, RZ, PT ;  /* 0x000000ff0600720c */ /* 0x000fe40003f45270 */
[----:B------:R-:W-:Y:S02]  /*0310*/  PRMT R6, R5, 0x9910, RZ ;  /* 0x0000991005067816 */ /* 0x000fe400000000ff */
[----:B------:R-:W-:-:S02]  /*0320*/  PRMT R5, R4, 0x9910, RZ ;  /* 0x0000991004057816 */ /* 0x000fc400000000ff */
[----:B------:R-:W-:Y:S02]  /*0330*/  SEL R4, RZ, 0x1, !P6 ;  /* 0x00000001ff047807 */ /* 0x000fe40007000000 */
[C---:B------:R-:W-:Y:S02]  /*0340*/  LOP3.LUT P6, RZ, R2.reuse, 0xff, RZ, 0xc0, !PT ;  /* 0x000000ff02ff7812 */ /* 0x040fe400078cc0ff */
[----:B------:R-:W-:Y:S02]  /*0350*/  PRMT R7, R2, 0x7732, RZ ;  /* 0x0000773202077816 */ /* 0x000fe400000000ff */
[----:B------:R-:W-:Y:S02]  /*0360*/  PLOP3.LUT P3, PT, P3, P4, PT, 0x80, 0x0 ;  /* 0x000000000000781c */ /* 0x000fe40001f69070 */
[----:B------:R-:W-:Y:S02]  /*0370*/  PLOP3.LUT P5, PT, P6, P5, PT, 0x80, 0x0 ;  /* 0x000000000000781c */ /* 0x000fe400037ab070 */
[----:B------:R-:W-:-:S02]  /*0380*/  ISETP.NE.AND P4, PT, R6, RZ, PT ;  /* 0x000000ff0600720c */ /* 0x000fc40003f85270 */
[----:B------:R-:W-:Y:S02]  /*0390*/  ISETP.NE.AND P6, PT, R5, RZ, PT ;  /* 0x000000ff0500720c */ /* 0x000fe40003fc5270 */
[C---:B------:R-:W-:Y:S02]  /*03a0*/  PRMT R6, R3.reuse, 0x7732, RZ ;  /* 0x0000773203067816 */ /* 0x040fe400000000ff */
[----:B------:R-:W-:Y:S01]  /*03b0*/  LOP3.LUT R5, R3, 0xffff, RZ, 0xc0, !PT ;  /* 0x0000ffff03057812 */ /* 0x000fe200078ec0ff */
[----:B------:R-:W-:Y:S01]  /*03c0*/  IMAD.MOV.U32 R3, RZ, RZ, R7 ;  /* 0x000000ffff037224 */ /* 0x000fe200078e0007 */
[----:B------:R-:W-:Y:S02]  /*03d0*/  SHF.R.U32.HI R8, RZ, 0x8, R8 ;  /* 0x00000008ff087819 */ /* 0x000fe40000011608 */
[----:B------:R-:W-:Y:S02]  /*03e0*/  LOP3.LUT R2, R2, 0xffff, RZ, 0xc0, !PT ;  /* 0x0000ffff02027812 */ /* 0x000fe400078ec0ff */
[----:B------:R-:W-:-:S02]  /*03f0*/  PRMT R8, R8, 0x9910, RZ ;  /* 0x0000991008087816 */ /* 0x000fc400000000ff */
[----:B------:R-:W-:Y:S02]  /*0400*/  SHF.R.U32.HI R5, RZ, 0x8, R5 ;  /* 0x00000008ff057819 */ /* 0x000fe40000011605 */
[----:B------:R-:W-:Y:S02]  /*0410*/  SHF.R.U32.HI R6, RZ, 0x8, R6 ;  /* 0x00000008ff067819 */ /* 0x000fe40000011606 */
[----:B------:R-:W-:Y:S02]  /*0420*/  SHF.R.U32.HI R2, RZ, 0x8, R2 ;  /* 0x00000008ff027819 */ /* 0x000fe40000011602 */
[----:B------:R-:W-:Y:S02]  /*0430*/  SHF.R.U32.HI R3, RZ, 0x8, R3 ;  /* 0x00000008ff037819 */ /* 0x000fe40000011603 */
[----:B------:R-:W-:Y:S02]  /*0440*/  ISETP.NE.AND P0, PT, R8, RZ, PT ;  /* 0x000000ff0800720c */ /* 0x000fe40003f05270 */
[----:B------:R-:W-:-:S02]  /*0450*/  PRMT R5, R5, 0x9910, RZ ;  /* 0x0000991005057816 */ /* 0x000fc400000000ff */
[----:B------:R-:W-:Y:S02]  /*0460*/  PRMT R6, R6, 0x9910, RZ ;  /* 0x0000991006067816 */ /* 0x000fe400000000ff */
[----:B------:R-:W-:Y:S02]  /*0470*/  PRMT R2, R2, 0x9910, RZ ;  /* 0x0000991002027816 */ /* 0x000fe400000000ff */
[----:B------:R-:W-:Y:S02]  /*0480*/  PRMT R3, R3, 0x9910, RZ ;  /* 0x0000991003037816 */ /* 0x000fe400000000ff */
        /* <DEDUP_REMOVED lines=8> */
[----:B------:R-:W-:Y:S01]  /*0510*/  IMAD.SHL.U32 R7, R7, 0x100, RZ ;  /* 0x0000010007077824 */ /* 0x000fe200078e00ff */
[----:B------:R-:W-:Y:S01]  /*0520*/  SEL R5, RZ, 0x1, !P1 ;  /* 0x00000001ff057807 */ /* 0x000fe20004800000 */
[----:B------:R-:W-:Y:S01]  /*0530*/  IMAD.SHL.U32 R6, R6, 0x100, RZ ;  /* 0x0000010006067824 */ /* 0x000fe200078e00ff */
[----:B------:R-:W-:Y:S01]  /*0540*/  SEL R10, RZ, 0x1, !P5 ;  /* 0x00000001ff0a7807 */ /* 0x000fe20006800000 */
[----:B------:R-:W-:Y:S01]  /*0550*/  IMAD.SHL.U32 R11, R11, 0x100, RZ ;  /* 0x000001000b0b7824 */ /* 0x000fe200078e00ff */
[----:B------:R-:W-:Y:S01]  /*0560*/  SEL R8, RZ, 0x1, !P3 ;  /* 0x00000001ff087807 */ /* 0x000fe20005800000 */
[----:B------:R-:W-:Y:S01]  /*0570*/  IMAD.SHL.U32 R9, R9, 0x100, RZ ;  /* 0x0000010009097824 */ /* 0x000fe200078e00ff */
[----:B------:R-:W-:Y:S01]  /*0580*/  LOP3.LUT R4, R7, 0x100, R4, 0xe2, !PT ;  /* 0x0000010007047812 */ /* 0x000fe200078ee204 */
[----:B------:R-:W-:Y:S01]  /*0590*/  IMAD.U32 R2, RZ, RZ, UR5 ;  /* 0x00000005ff027e24 */ /* 0x000fe2000f8e00ff */
[----:B------:R-:W-:Y:S01]  /*05a0*/  LOP3.LUT R5, R6, 0x100, R5, 0xe2, !PT ;  /* 0x0000010006057812 */ /* 0x000fe200078ee205 */
[----:B------:R-:W-:Y:S01]  /*05b0*/  IMAD.U32 R3, RZ, RZ, UR6 ;  /* 0x00000006ff037e24 */ /* 0x000fe2000f8e00ff */
[----:B------:R-:W-:-:S02]  /*05c0*/  LOP3.LUT R7, R11, 0x100, R10, 0xe2, !PT ;  /* 0x000001000b077812 */ /* 0x000fc400078ee20a */
[----:B------:R-:W-:Y:S01]  /*05d0*/  LOP3.LUT R8, R9, 0x100, R8, 0xe2, !PT ;  /* 0x0000010009087812 */ /* 0x000fe200078ee208 */
[----:B------:R-:W-:Y:S01]  /*05e0*/  IMAD.WIDE R2, R0, 0x8, R2 ;  /* 0x0000000800027825 */ /* 0x000fe200078e0202 */
[----:B------:R-:W-:Y:S02]  /*05f0*/  PRMT R5, R4, 0x5410, R5 ;  /* 0x0000541004057816 */ /* 0x000fe40000000005 */
[----:B------:R-:W-:-:S05]  /*0600*/  PRMT R4, R7, 0x5410, R8 ;  /* 0x0000541007047816 */ /* 0x000fca0000000008 */
[----:B------:R-:W-:Y:S01]  /*0610*/  STG.E.64 desc[UR10][R2.64], R4 ;  /* 0x0000000402007986 */ /* 0x000fe2000c101b0a */
[----:B------:R-:W-:Y:S05]  /*0620*/  EXIT ;  /* 0x000000000000794d */ /* 0x000fea0003800000 */
.L_x_26723:
        /* <DEDUP_REMOVED lines=200> */
.L_x_26726:
        /* <DEDUP_REMOVED lines=8> */
.L_x_26727:
        /* <DEDUP_REMOVED lines=8> */
.L_x_26728:
        /* <DEDUP_REMOVED lines=9> */
.L_x_26729:
[----:B------:R-:W-:Y:S05]  /*1440*/  BSYNC B1 ;  /* 0x0000000000017941 */ /* 0x000fea0003800000 */
.L_x_26725:
[----:B------:R-:W-:-:S13]  /*1450*/  ISETP.GE.AND P1, PT, R6, R3, PT ;  /* 0x000000030600720c */ /* 0x000fda0003f26270 */
[----:B-1----:R-:W1:Y:S01]  /*1460*/  @!P1 LDC.64 R8, c[0x0][0x218] ;  /* 0x00008600ff089b82 */ /* 0x002e620000000a00 */
[C---:B0-2---:R-:W-:Y:S02]  /*1470*/  @!P1 VIADD R5, R6.reuse, UR4 ;  /* 0x0000000406059c36 */ /* 0x045fe40008000000 */
[----:B------:R-:W-:-:S03]  /*1480*/  @!P1 VIADD R6, R6, 0x80 ;  /* 0x0000008006069836 */ /* 0x000fc60000000000 */
[----:B-1----:R-:W-:-:S05]  /*1490*/  @!P1 IADD3 R4, P2, R5, R8, RZ ;  /* 0x0000000805049210 */ /* 0x002fca0007f5e0ff */
[----:B------:R-:W-:-:S05]  /*14a0*/  @!P1 IMAD.X R5, RZ, RZ, R9, P2 ;  /* 0x000000ffff059224 */ /* 0x000fca00010e0609 */
[----:B------:R2:W-:Y:S03]  /*14b0*/  @!P1 STG.E.U8 desc[UR10][R4.64], R15 ;  /* 0x0000000f04009986 */ /* 0x0005e6000c10110a */
.L_x_26730:
[----:B------:R-:W-:Y:S05]  /*14c0*/  BSYNC B0 ;  /* 0x0000000000007941 */ /* 0x000fea0003800000 */
.L_x_26724:
        /* <DEDUP_REMOVED lines=10> */
.L_x_26731:
        /* <DEDUP_REMOVED lines=9> */
.L_x_42354:


//--------------------- .text._ZN2at6native18elementwise_kernelILi128ELi4EZNS0_15gpu_kernel_implINS0_13AUnaryFunctorIN3c108BFloat16ES5_S5_ZZZNS0_19maximum_kernel_cudaERNS_18TensorIteratorBaseEENKUlvE0_clEvENKUlvE2_clEvEUlS5_S5_E_EEEEvS7_RKT_EUliE_EEviT1_ --------------------------
	.section	.text._ZN2at6native18elementwise_kernelILi128ELi4EZNS0_15gpu_kernel_implINS0_13AUnaryFunctorIN3c108BFloat16ES5_S5_ZZZNS0_19maximum_kernel_cudaERNS_18TensorIteratorBaseEENKUlvE0_clEvENKUlvE2_clEvEUlS5_S5_E_EEEEvS7_RKT_EUliE_EEviT1_,"ax",@progbits
	.align	128
        .global         _ZN2at6native18elementwise_kernelILi128ELi4EZNS0_15gpu_kernel_implINS0_13AUnaryFunctorIN3c108BFloat16ES5_S5_ZZZNS0_19maximum_kernel_cudaERNS_18TensorIteratorBaseEENKUlvE0_clEvENKUlvE2_clEvEUlS5_S5_E_EEEEvS7_RKT_EUliE_EEviT1_
        .type           _ZN2at6native18elementwise_kernelILi128ELi4EZNS0_15gpu_kernel_implINS0_13AUnaryFunctorIN3c108BFloat16ES5_S5_ZZZNS0_19maximum_kernel_cudaERNS_18TensorIteratorBaseEENKUlvE0_clEvENKUlvE2_clEvEUlS5_S5_E_EEEEvS7_RKT_EUliE_EEviT1_,@function
        .size           _ZN2at6native18elementwise_kernelILi128ELi4EZNS0_15gpu_kernel_implINS0_13AUnaryFunctorIN3c108BFloat16ES5_S5_ZZZNS0_19maximum_kernel_cudaERNS_18TensorIteratorBaseEENKUlvE0_clEvENKUlvE2_clEvEUlS5_S5_E_EEEEvS7_RKT_EUliE_EEviT1_,(.L_x_42355 - _ZN2at6native18elementwise_kernelILi128ELi4EZNS0_15gpu_kernel_implINS0_13AUnaryFunctorIN3c108BFloat16ES5_S5_ZZZNS0_19maximum_kernel_cudaERNS_18TensorIteratorBaseEENKUlvE0_clEvENKUlvE2_clEvEUlS5_S5_E_EEEEvS7_RKT_EUliE_EEviT1_)
        .other          _ZN2at6native18elementwise_kernelILi128ELi4EZNS0_15gpu_kernel_implINS0_13AUnaryFunctorIN3c108BFloat16ES5_S5_ZZZNS0_19maximum_kernel_cudaERNS_18TensorIteratorBaseEENKUlvE0_clEvENKUlvE2_clEvEUlS5_S5_E_EEEEvS7_RKT_EUliE_EEviT1_,@"STO_CUDA_ENTRY STV_DEFAULT"
_ZN2at6native18elementwise_kernelILi128ELi4EZNS0_15gpu_kernel_implINS0_13AUnaryFunctorIN3c108BFloat16ES5_S5_ZZZNS0_19maximum_kernel_cudaERNS_18TensorIteratorBaseEENKUlvE0_clEvENKUlvE2_clEvEUlS5_S5_E_EEEEvS7_RKT_EUliE_EEviT1_:
.text._ZN2at6native18elementwise_kernelILi128ELi4EZNS0_15gpu_kernel_implINS0_13AUnaryFunctorIN3c108BFloat16ES5_S5_ZZZNS0_19maximum_kernel_cudaERNS_18TensorIteratorBaseEENKUlvE0_clEvENKUlvE2_clEvEUlS5_S5_E_EEEEvS7_RKT_EUliE_EEviT1_:
        /* <DEDUP_REMOVED lines=313> */
.L_x_26734:
        /* <DEDUP_REMOVED lines=23> */
.L_x_26738:
[----:B------:R-:W2:Y:S02]  /*1500*/  LDG.E.U8 R2, desc[UR36][R2.64] ;  /* 0x0000002402027981 */ /* 0x000ea4000c1e1100 */
[----:B--2---:R-:W-:-:S04]  /*1510*/  I2FP.F32.U32 R0, R2 ;  /* 0x0000000200007245 */ /* 0x004fc80000201000 */
[----:B------:R-:W-:-:S04]  /*1520*/  F2FP.BF16.F32.PACK_AB R0, RZ, R0 ;  /* 0x00000000ff00723e */ /* 0x000fc800000010ff */
[----:B------:R-:W-:Y:S01]  /*1530*/  PRMT R5, R0, 0x7610, R5 ;  /* 0x0000761000057816 */ /* 0x000fe20000000005 */
[----:B------:R-:W-:Y:S06]  /*1540*/  BRA `(.L_x_26740) ;  /* 0x0000000c00c47947 */ /* 0x000fec0003800000 */
.L_x_26737:
        /* <DEDUP_REMOVED lines=11> */
.L_x_26742:
[----:B------:R-:W2:Y:S02]  /*1600*/  LDG.E R2, desc[UR36][R2.64] ;  /* 0x0000002402027981 */ /* 0x000ea4000c1e1900 */
[----:B--2---:R-:W-:-:S04]  /*1610*/  I2FP.F32.S32 R0, R2 ;  /* 0x0000000200007245 */ /* 0x004fc80000201400 */
[----:B------:R-:W-:-:S04]  /*1620*/  F2FP.BF16.F32.PACK_AB R0, RZ, R0 ;  /* 0x00000000ff00723e */ /* 0x000fc800000010ff */
[----:B------:R-:W-:Y:S01]  /*1630*/  PRMT R5, R0, 0x7610, R5 ;  /* 0x0000761000057816 */ /* 0x000fe20000000005 */
[----:B------:R-:W-:Y:S06]  /*1640*/  BRA `(.L_x_26740) ;  /* 0x0000000c00847947 */ /* 0x000fec0003800000 */
.L_x_26741:
[----:B------:R-:W2:Y:S02]  /*1650*/  LDG.E.U16 R2, desc[UR36][R2.64] ;  /* 0x0000002402027981 */ /* 0x000ea4000c1e1500 */
[----:B--2---:R-:W0:Y:S02]  /*1660*/  I2F.S16 R0, R2 ;  /* 0x0000000200007306 */ /* 0x004e240000101400 */
[----:B0-----:R-:W-:-:S04]  /*1670*/  F2FP.BF16.F32.PACK_AB R0, RZ, R0 ;  /* 0x00000000ff00723e */ /* 0x001fc800000010ff */
[----:B------:R-:W-:Y:S01]  /*1680*/  PRMT R5, R0, 0x7610, R5 ;  /* 0x0000761000057816 */ /* 0x000fe20000000005 */
[----:B------:R-:W-:Y:S06]  /*1690*/  BRA `(.L_x_26740) ;  /* 0x0000000c00707947 */ /* 0x000fec0003800000 */
.L_x_26736:
        /* <DEDUP_REMOVED lines=9> */
.L_x_26744:
[----:B------:R-:W2:Y:S02]  /*1730*/  LDG.E.U16 R0, desc[UR36][R2.64] ;  /* 0x0000002402007981 */ /* 0x000ea4000c1e1500 */
[----:B--2---:R-:W-:-:S05]  /*1740*/  HADD2.F32 R0, -RZ, R0.H0_H0 ;  /* 0x20000000ff007230 */ /* 0x004fca0000004100 */
[----:B------:R-:W-:-:S04]  /*1750*/  F2FP.BF16.F32.PACK_AB R0, RZ, R0 ;  /* 0x00000000ff00723e */ /* 0x000fc800000010ff */
[----:B------:R-:W-:Y:S01]  /*1760*/  PRMT R5, R0, 0x7610, R5 ;  /* 0x0000761000057816 */ /* 0x000fe20000000005 */
[----:B------:R-:W-:Y:S06]  /*1770*/  BRA `(.L_x_26740) ;  /* 0x0000000c00387947 */ /* 0x000fec0003800000 */
.L_x_26743:
        /* <DEDUP_REMOVED lines=9> */
.L_x_26746:
[----:B------:R-:W2:Y:S02]  /*1810*/  LDG.E.U16 R2, desc[UR36][R2.64] ;  /* 0x0000002402027981 */ /* 0x000ea4000c1e1500 */
[----:B--2---:R-:W-:-:S05]  /*1820*/  HADD2.F32 R0, -RZ, R2.H0_H0 ;  /* 0x20000002ff007230 */ /* 0x004fca0000004100 */
[----:B------:R-:W-:-:S04]  /*1830*/  F2FP.BF16.F32.PACK_AB R0, RZ, R0 ;  /* 0x00000000ff00723e */ /* 0x000fc800000010ff */
[----:B------:R-:W-:Y:S01]  /*1840*/  PRMT R5, R0, 0x7610, R5 ;  /* 0x0000761000057816 */ /* 0x000fe20000000005 */
[----:B------:R-:W-:Y:S06]  /*1850*/  BRA `(.L_x_26740) ;  /* 0x0000000c00007947 */ /* 0x000fec0003800000 */
.L_x_26745:
        /* <DEDUP_REMOVED lines=9> */
.L_x_26735:
        /* <DEDUP_REMOVED lines=14> */
.L_x_26749:
        /* <DEDUP_REMOVED lines=9> */
.L_x_26748:
        /* <DEDUP_REMOVED lines=27> */
.L_x_26751:
        /* <DEDUP_REMOVED lines=15> */
.L_x_26750:
[----:B------:R0:W5:Y:S01]  /*1d00*/  LDG.E.U16 R5, desc[UR36][R2.64] ;  /* 0x0000002402057981 */ /* 0x000162000c1e1500 */
[----:B------:R-:W-:Y:S05]  /*1d10*/  BRA `(.L_x_26740) ;  /* 0x0000000400d07947 */ /* 0x000fea0003800000 */
.L_x_26747:
        /* <DEDUP_REMOVED lines=13> */
.L_x_26754:
        /* <DEDUP_REMOVED lines=21> */
.L_x_26758:
[----:B------:R-:W-:Y:S05]  /*1f40*/  BSYNC B1 ;  /* 0x0000000000017941 */ /* 0x000fea0003800000 */
.L_x_26757:
[----:B------:R-:W-:Y:S01]  /*1f50*/  LEA R3, R0, 0x3b800000, 0x17 ;  /* 0x3b80000000037811 */ /* 0x000fe200078eb8ff */
[----:B------:R-:W-:-:S05]  /*1f60*/  IMAD.SHL.U32 R0, R2, 0x100000, RZ ;  /* 0x0010000002007824 */ /* 0x000fca00078e00ff */
[----:B------:R-:W-:-:S07]  /*1f70*/  LOP3.LUT R0, R3, R0, R4, 0xfe, !PT ;  /* 0x0000000003007212 */ /* 0x000fce00078efe04 */
.L_x_26756:
[----:B------:R-:W-:Y:S05]  /*1f80*/  BSYNC B0 ;  /* 0x0000000000007941 */ /* 0x000fea0003800000 */
.L_x_26755:
[----:B------:R-:W-:-:S04]  /*1f90*/  F2FP.BF16.F32.PACK_AB R0, RZ, R0 ;  /* 0x00000000ff00723e */ /* 0x000fc800000010ff */
[----:B------:R-:W-:Y:S01]  /*1fa0*/  PRMT R5, R0, 0x7610, R5 ;  /* 0x0000761000057816 */ /* 0x000fe20000000005 */
[----:B------:R-:W-:Y:S06]  /*1fb0*/  BRA `(.L_x_26740) ;  /* 0x0000000400287947 */ /* 0x000fec0003800000 */
.L_x_26753:
        /* <DEDUP_REMOVED lines=21> */
.L_x_26762:
[----:B------:R-:W-:Y:S05]  /*2110*/  BSYNC B1 ;  /* 0x0000000000017941 */ /* 0x000fea0003800000 */
.L_x_26761:
[----:B------:R-:W-:Y:S01]  /*2120*/  LEA R3, R0, 0x37800000, 0x17 ;  /* 0x3780000000037811 */ /* 0x000fe200078eb8ff */
[----:B------:R-:W-:-:S05]  /*2130*/  IMAD.SHL.U32 R0, R2, 0x200000, RZ ;  /* 0x0020000002007824 */ /* 0x000fca00078e00ff */
[----:B------:R-:W-:-:S07]  /*2140*/  LOP3.LUT R0, R3, R0, R4, 0xfe, !PT ;  /* 0x0000000003007212 */ /* 0x000fce00078efe04 */
.L_x_26760:
[----:B------:R-:W-:Y:S05]  /*2150*/  BSYNC B0 ;  /* 0x0000000000007941 */ /* 0x000fea0003800000 */
.L_x_26759:
[----:B------:R-:W-:-:S04]  /*2160*/  F2FP.BF16.F32.PACK_AB R0, RZ, R0 ;  /* 0x00000000ff00723e */ /* 0x000fc800000010ff */
[----:B------:R-:W-:Y:S01]  /*2170*/  PRMT R5, R0, 0x7610, R5 ;  /* 0x0000761000057816 */ /* 0x000fe20000000005 */
[----:B------:R-:W-:Y:S06]  /*2180*/  BRA `(.L_x_26740) ;  /* 0x0000000000b47947 */ /* 0x000fec0003800000 */
.L_x_26752:
        /* <DEDUP_REMOVED lines=14> */
.L_x_26766:
[----:B------:R-:W-:Y:S05]  /*2270*/  BSYNC B0 ;  /* 0x0000000000007941 */ /* 0x000fea0003800000 */
.L_x_26765:
[----:B------:R-:W-:-:S04]  /*2280*/  F2FP.BF16.F32.PACK_AB R0, RZ, R0 ;  /* 0x00000000ff00723e */ /* 0x000fc800000010ff */
[----:B------:R-:W-:Y:S01]  /*2290*/  PRMT R5, R0, 0x7610, R5 ;  /* 0x0000761000057816 */ /* 0x000fe20000000005 */
[----:B------:R-:W-:Y:S06]  /*22a0*/  BRA `(.L_x_26740) ;  /* 0x00000000006c7947 */ /* 0x000fec0003800000 */
.L_x_26739:
        /* <DEDUP_REMOVED lines=16> */
.L_x_26767:
[----:B------:R-:W-:Y:S01]  /*23b0*/  PRMT R5, RZ, 0x7610, R5 ;  /* 0x00007610ff057816 */ /* 0x000fe20000000005 */
[----:B------:R-:W-:Y:S06]  /*23c0*/  BRA `(.L_x_26740) ;  /* 0x0000000000247947 */ /* 0x000fec0003800000 */
.L_x_26764:
[----:B------:R-:W2:Y:S02]  /*23d0*/  LDG.E.64 R2, desc[UR36][R2.64] ;  /* 0x0000002402027981 */ /* 0x000ea4000c1e1b00 */
[----:B--2---:R-:W0:Y:S02]  /*23e0*/  I2F.U64 R0, R2 ;  /* 0x0000000200007312 */ /* 0x004e240000301000 */
[----:B0-----:R-:W-:-:S04]  /*23f0*/  F2FP.BF16.F32.PACK_AB R0, RZ, R0 ;  /* 0x00000000ff00723e */ /* 0x001fc800000010ff */
[----:B------:R-:W-:Y:S01]  /*2400*/  PRMT R5, R0, 0x7610, R5 ;  /* 0x0000761000057816 */ /* 0x000fe20000000005 */
[----:B------:R-:W-:Y:S06]  /*2410*/  BRA `(.L_x_26740) ;  /* 0x0000000000107947 */ /* 0x000fec0003800000 */
.L_x_26763:
[----:B------:R-:W2:Y:S02]  /*2420*/  LDG.E R2, desc[UR36][R2.64] ;  /* 0x0000002402027981 */ /* 0x000ea4000c1e1900 */
[----:B--2---:R-:W-:-:S04]  /*2430*/  I2FP.F32.U32 R0, R2 ;  /* 0x0000000200007245 */ /* 0x004fc80000201000 */
[----:B------:R-:W-:-:S04]  /*2440*/  F2FP.BF16.F32.PACK_AB R0, RZ, R0 ;  /* 0x00000000ff00723e */ /* 0x000fc800000010ff */
[----:B------:R-:W-:-:S07]  /*2450*/  PRMT R5, R0, 0x7610, R5 ;  /* 0x0000761000057816 */ /* 0x000fce0000000005 */
.L_x_26740:
        /* <DEDUP_REMOVED lines=8> */
[----:B------:R-:W-:-:S04]  /*24e0*/  FMNMX.FTZ R2, R2, R3, !PT ;  /* 0x0000000302027209 */ /* 0x000fc80007810000 */
[----:B------:R-:W-:-:S04]  /*24f0*/  F2FP.BF16.F32.PACK_AB R2, RZ, R2 ;  /* 0x00000002ff02723e */ /* 0x000fc800000010ff */
[----:B------:R-:W-:Y:S01]  /*2500*/  PRMT R5, R2, 0x7610, R5 ;  /* 0x0000761002057816 */ /* 0x000fe20000000005 */
[----:B------:R-:W-:Y:S06]  /*2510*/  BRA `(.L_x_26770) ;  /* 0x0000000000047947 */ /* 0x000fec0003800000 */
.L_x_26769:
[----:B-----5:R-:W-:-:S07]  /*2520*/  IMAD.MOV.U32 R5, RZ, RZ, R0 ;  /* 0x000000ffff057224 */ /* 0x020fce00078e0000 */
.L_x_26770:
[----:B------:R-:W-:Y:S05]  /*2530*/  BSYNC B0 ;  /* 0x0000000000007941 */ /* 0x000fea0003800000 */
.L_x_26768:
        /* <DEDUP_REMOVED lines=16> */
.L_x_26774:
[----:B------:R-:W-:-:S06]  /*2640*/  IMAD.U32 R3, R5, 0x10000, RZ ;  /* 0x0001000005037824 */ /* 0x000fcc00078e00ff */
[----:B------:R-:W0:Y:S02]  /*2650*/  F2I.S64.TRUNC R2, R3 ;  /* 0x0000000300027311 */ /* 0x000e24000020d900 */
[----:B0-----:R0:W-:Y:S01]  /*2660*/  STG.E.U8 desc[UR36][R16.64], R2 ;  /* 0x0000000210007986 */ /* 0x0011e2000c101124 */
[----:B------:R-:W-:Y:S05]  /*2670*/  BRA `(.L_x_26776) ;  /* 0x0000000c00847947 */ /* 0x000fea0003800000 */
.L_x_26773:
        /* <DEDUP_REMOVED lines=10> */
.L_x_26778:
[----:B------:R-:W-:-:S06]  /*2720*/  IMAD.U32 R5, R5, 0x10000, RZ ;  /* 0x0001000005057824 */ /* 0x000fcc00078e00ff */
[----:B------:R-:W0:Y:S02]  /*2730*/  F2I.FTZ.TRUNC.NTZ R5, R5 ;  /* 0x0000000500057305 */ /* 0x000e24000021f100 */
[----:B0-----:R0:W-:Y:S01]  /*2740*/  STG.E desc[UR36][R16.64], R5 ;  /* 0x0000000510007986 */ /* 0x0011e2000c101924 */
[----:B------:R-:W-:Y:S05]  /*2750*/  BRA `(.L_x_26776) ;  /* 0x0000000c004c7947 */ /* 0x000fea0003800000 */
.L_x_26777:
[----:B------:R-:W-:-:S06]  /*2760*/  IMAD.U32 R5, R5, 0x10000, RZ ;  /* 0x0001000005057824 */ /* 0x000fcc00078e00ff */
[----:B------:R-:W0:Y:S02]  /*2770*/  F2I.FTZ.TRUNC.NTZ R5, R5 ;  /* 0x0000000500057305 */ /* 0x000e24000021f100 */
[----:B0-----:R0:W-:Y:S01]  /*2780*/  STG.E.U16 desc[UR36][R16.64], R5 ;  /* 0x0000000510007986 */ /* 0x0011e2000c101524 */
[----:B------:R-:W-:Y:S05]  /*2790*/  BRA `(.L_x_26776) ;  /* 0x0000000c003c7947 */ /* 0x000fea0003800000 */
.L_x_26772:
        /* <DEDUP_REMOVED lines=9> */
.L_x_26780:
[----:B------:R-:W-:-:S05]  /*2830*/  IMAD.U32 R0, R5, 0x10000, RZ ;  /* 0x0001000005007824 */ /* 0x000fca00078e00ff */
[----:B------:R-:W-:-:S05]  /*2840*/  F2FP.F16.F32.PACK_AB R0, RZ, R0 ;  /* 0x00000000ff00723e */ /* 0x000fca00000000ff */
[----:B------:R0:W-:Y:S01]  /*2850*/  STG.E.U16 desc[UR36][R16.64], R0 ;  /* 0x0000000010007986 */ /* 0x0001e2000c101524 */
[----:B------:R-:W-:Y:S05]  /*2860*/  BRA `(.L_x_26776) ;  /* 0x0000000c00087947 */ /* 0x000fea0003800000 */
.L_x_26779:
        /* <DEDUP_REMOVED lines=10> */
.L_x_26782:
[----:B------:R-:W-:-:S05]  /*2910*/  IMAD.U32 R5, R5, 0x10000, RZ ;  /* 0x0001000005057824 */ /* 0x000fca00078e00ff */
[----:B------:R-:W-:-:S04]  /*2920*/  F2FP.F16.F32.PACK_AB R3, RZ, R5 ;  /* 0x00000005ff03723e */ /* 0x000fc800000000ff */
[----:B------:R-:W-:-:S05]  /*2930*/  PRMT R3, R3, 0x5410, RZ ;  /* 0x0000541003037816 */ /* 0x000fca00000000ff */
[----:B------:R0:W-:Y:S01]  /*2940*/  STG.E desc[UR36][R16.64], R3 ;  /* 0x0000000310007986 */ /* 0x0001e2000c101924 */
[----:B------:R-:W-:Y:S05]  /*2950*/  BRA `(.L_x_26776) ;  /* 0x0000000800cc7947 */ /* 0x000fea0003800000 */
.L_x_26781:
[----:B------:R-:W-:-:S04]  /*2960*/  IMAD.U32 R2, R5, 0x10000, RZ ;  /* 0x0001000005027824 */ /* 0x000fc800078e00ff */
[----:B------:R-:W-:-:S06]  /*2970*/  FMUL.FTZ R2, R2, 1 ;  /* 0x3f80000002027820 */ /* 0x000fcc0000410000 */
[----:B------:R-:W0:Y:S02]  /*2980*/  F2F.F64.F32 R2, R2 ;  /* 0x0000000200027310 */ /* 0x000e240000201800 */
[----:B0-----:R0:W-:Y:S01]  /*2990*/  STG.E.64 desc[UR36][R16.64], R2 ;  /* 0x0000000210007986 */ /* 0x0011e2000c101b24 */
[----:B------:R-:W-:Y:S05]  /*29a0*/  BRA `(.L_x_26776) ;  /* 0x0000000800b87947 */ /* 0x000fea0003800000 */
.L_x_26771:
        /* <DEDUP_REMOVED lines=13> */
.L_x_26785:
[----:B------:R-:W-:Y:S01]  /*2a80*/  IMAD.U32 R5, R5, 0x10000, RZ ;  /* 0x0001000005057824 */ /* 0x000fe200078e00ff */
[----:B------:R-:W-:-:S03]  /*2a90*/  CS2R R6, SRZ ;  /* 0x0000000000067805 */ /* 0x000fc6000001ff00 */
[----:B------:R-:W-:-:S06]  /*2aa0*/  FMUL.FTZ R5, R5, 1 ;  /* 0x3f80000005057820 */ /* 0x000fcc0000410000 */
[----:B------:R-:W0:Y:S02]  /*2ab0*/  F2F.F64.F32 R4, R5 ;  /* 0x0000000500047310 */ /* 0x000e240000201800 */
[----:B0-----:R0:W-:Y:S01]  /*2ac0*/  STG.E.128 desc[UR36][R16.64], R4 ;  /* 0x0000000410007986 */ /* 0x0011e2000c101d24 */
[----:B------:R-:W-:Y:S05]  /*2ad0*/  BRA `(.L_x_26776) ;  /* 0x00000008006c7947 */ /* 0x000fea0003800000 */
.L_x_26784:
        /* <DEDUP_REMOVED lines=21> */
.L_x_26789:
[----:B------:R-:W-:Y:S05]  /*2c30*/  BSYNC B0 ;  /* 0x0000000000007941 */ /* 0x000fea0003800000 */
.L_x_26788:
[----:B------:R-:W-:-:S05]  /*2c40*/  LOP3.LUT R3, R0, R3, RZ, 0xfc, !PT ;  /* 0x0000000300037212 */ /* 0x000fca00078efcff */
[----:B------:R0:W-:Y:S01]  /*2c50*/  STG.E.U8 desc[UR36][R16.64], R3 ;  /* 0x0000000310007986 */ /* 0x0001e2000c101124 */
[----:B------:R-:W-:Y:S05]  /*2c60*/  BRA `(.L_x_26776) ;  /* 0x0000000800087947 */ /* 0x000fea0003800000 */
.L_x_26787:
        /* <DEDUP_REMOVED lines=13> */
.L_x_26791:
[----:B------:R-:W-:Y:S01]  /*2d40*/  IMAD.MOV.U32 R0, RZ, RZ, 0x7f ;  /* 0x0000007fff007424 */ /* 0x000fe200078e00ff */
[----:B------:R-:W-:-:S04]  /*2d50*/  ISETP.GT.U32.AND P0, PT, R2, 0x7f800000, PT ;  /* 0x7f8000000200780c */ /* 0x000fc80003f04070 */
[----:B------:R-:W-:-:S09]  /*2d60*/  SEL R0, R0, 0x7c, P0 ;  /* 0x0000007c00007807 */ /* 0x000fd20000000000 */
.L_x_26792:
[----:B------:R-:W-:Y:S05]  /*2d70*/  BSYNC B0 ;  /* 0x0000000000007941 */ /* 0x000fea0003800000 */
.L_x_26790:
[----:B------:R-:W-:-:S04]  /*2d80*/  LOP3.LUT R2, R5, 0x80000000, RZ, 0xc0, !PT ;  /* 0x8000000005027812 */ /* 0x000fc800078ec0ff */
[----:B------:R-:W-:-:S04]  /*2d90*/  SHF.R.U32.HI R3, RZ, 0x18, R2 ;  /* 0x00000018ff037819 */ /* 0x000fc80000011602 */
[----:B------:R-:W-:-:S05]  /*2da0*/  LOP3.LUT R3, R0, R3, RZ, 0xfc, !PT ;  /* 0x0000000300037212 */ /* 0x000fca00078efcff */
[----:B------:R0:W-:Y:S01]  /*2db0*/  STG.E.U8 desc[UR36][R16.64], R3 ;  /* 0x0000000310007986 */ /* 0x0001e2000c101124 */
[----:B------:R-:W-:Y:S05]  /*2dc0*/  BRA `(.L_x_26776) ;  /* 0x0000000400b07947 */ /* 0x000fea0003800000 */
.L_x_26786:
[----:B------:R0:W-:Y:S01]  /*2dd0*/  STG.E.U16 desc[UR36][R16.64], R5 ;  /* 0x0000000510007986 */ /* 0x0001e2000c101524 */
[----:B------:R-:W-:Y:S05]  /*2de0*/  BRA `(.L_x_26776) ;  /* 0x0000000400a87947 */ /* 0x000fea0003800000 */
.L_x_26783:
        /* <DEDUP_REMOVED lines=12> */
.L_x_26795:
        /* <DEDUP_REMOVED lines=17> */
.L_x_26798:
[----:B------:R-:W-:-:S04]  /*2fc0*/  LOP3.LUT R2, R5, 0x80000000, RZ, 0xc0, !PT ;  /* 0x8000000005027812 */ /* 0x000fc800078ec0ff */
[----:B------:R-:W-:-:S04]  /*2fd0*/  SHF.R.U32.HI R3, RZ, 0x18, R2 ;  /* 0x00000018ff037819 */ /* 0x000fc80000011602 */
[----:B------:R-:W-:-:S04]  /*2fe0*/  LOP3.LUT R0, R0, R3, RZ, 0xfc, !PT ;  /* 0x0000000300007212 */ /* 0x000fc800078efcff */
[----:B------:R-:W-:-:S07]  /*2ff0*/  PRMT R8, R0, 0x7610, R8 ;  /* 0x0000761000087816 */ /* 0x000fce0000000008 */
.L_x_26797:
[----:B------:R-:W-:Y:S05]  /*3000*/  BSYNC B0 ;  /* 0x0000000000007941 */ /* 0x000fea0003800000 */
.L_x_26796:
[----:B------:R3:W-:Y:S01]  /*3010*/  STG.E.U8 desc[UR36][R16.64], R8 ;  /* 0x0000000810007986 */ /* 0x0007e2000c101124 */
[----:B------:R-:W-:Y:S05]  /*3020*/  BRA `(.L_x_26776) ;  /* 0x0000000400187947 */ /* 0x000fea0003800000 */
.L_x_26794:
        /* <DEDUP_REMOVED lines=17> */
.L_x_26801:
[----:B------:R-:W-:-:S04]  /*3140*/  LOP3.LUT R2, R5, 0x80000000, RZ, 0xc0, !PT ;  /* 0x8000000005027812 */ /* 0x000fc800078ec0ff */
[----:B------:R-:W-:-:S04]  /*3150*/  SHF.R.U32.HI R3, RZ, 0x18, R2 ;  /* 0x00000018ff037819 */ /* 0x000fc80000011602 */
[----:B------:R-:W-:-:S04]  /*3160*/  LOP3.LUT R0, R0, R3, RZ, 0xfc, !PT ;  /* 0x0000000300007212 */ /* 0x000fc800078efcff */
[----:B------:R-:W-:-:S07]  /*3170*/  PRMT R8, R0, 0x7610, R8 ;  /* 0x0000761000087816 */ /* 0x000fce0000000008 */
.L_x_26800:
[----:B------:R-:W-:Y:S05]  /*3180*/  BSYNC B0 ;  /* 0x0000000000007941 */ /* 0x000fea0003800000 */
.L_x_26799:
[----:B------:R0:W-:Y:S01]  /*3190*/  STG.E.U8 desc[UR36][R16.64], R8 ;  /* 0x0000000810007986 */ /* 0x0001e2000c101124 */
[----:B------:R-:W-:Y:S05]  /*31a0*/  BRA `(.L_x_26776) ;  /* 0x0000000000b87947 */ /* 0x000fea0003800000 */
.L_x_26793:
        /* <DEDUP_REMOVED lines=22> */
.L_x_26775:
        /* <DEDUP_REMOVED lines=16> */
.L_x_26804:
[----:B------:R-:W-:Y:S05]  /*3410*/  BRA `(.L_x_26776) ;  /* 0x00000000001c7947 */ /* 0x000fea0003800000 */
.L_x_26803:
[----:B------:R-:W-:-:S06]  /*3420*/  IMAD.U32 R2, R5, 0x10000, RZ ;  /* 0x0001000005027824 */ /* 0x000fcc00078e00ff */
[----:B------:R-:W0:Y:S02]  /*3430*/  F2I.U64.TRUNC R2, R2 ;  /* 0x0000000200027311 */ /* 0x000e24000020d800 */
[----:B0-----:R1:W-:Y:S01]  /*3440*/  STG.E.64 desc[UR36][R16.64], R2 ;  /* 0x0000000210007986 */ /* 0x0013e2000c101b24 */
[----:B------:R-:W-:Y:S05]  /*3450*/  BRA `(.L_x_26776) ;  /* 0x00000000000c7947 */ /* 0x000fea0003800000 */
.L_x_26802:
[----:B------:R-:W-:-:S06]  /*3460*/  IMAD.U32 R5, R5, 0x10000, RZ ;  /* 0x0001000005057824 */ /* 0x000fcc00078e00ff */
[----:B------:R-:W0:Y:S02]  /*3470*/  F2I.FTZ.U32.TRUNC.NTZ R5, R5 ;  /* 0x0000000500057305 */ /* 0x000e24000021f000 */
[----:B0-----:R0:W-:Y:S02]  /*3480*/  STG.E desc[UR36][R16.64], R5 ;  /* 0x0000000510007986 */ /* 0x0011e4000c101924 */
.L_x_26776:
[----:B------:R-:W-:-:S04]  /*3490*/  IMAD R18, R23, 0x200, R18 ;  /* 0x0000020017127824 */ /* 0x000fc800078e0212 */
[----:B------:R-:W-:-:S07]  /*34a0*/  VIADD R19, R18, 0x80 ;  /* 0x0000008012137836 */ /* 0x000fce0000000000 */
.L_x_26733:
[----:B------:R-:W-:Y:S05]  /*34b0*/  BSYNC B6 ;  /* 0x0000000000067941 */ /* 0x000fea0003800000 */
.L_x_26732:
        /* <DEDUP_REMOVED lines=307> */
.L_x_26807:
        /* <DEDUP_REMOVED lines=23> */
.L_x_26811:
[----:B------:R-:W2:Y:S02]  /*4960*/  LDG.E.U8 R2, desc[UR36][R2.64] ;  /* 0x0000002402027981 */ /* 0x000ea4000c1e1100 */
[----:B--2---:R-:W-:-:S04]  /*4970*/  I2FP.F32.U32 R0, R2 ;  /* 0x0000000200007245 */ /* 0x004fc80000201000 */
[----:B------:R-:W-:-:S04]  /*4980*/  F2FP.BF16.F32.PACK_AB R0, RZ, R0 ;  /* 0x00000000ff00723e */ /* 0x000fc800000010ff */
[----:B------:R-:W-:Y:S01]  /*4990*/  PRMT R5, R0, 0x7610, R5 ;  /* 0x0000761000057816 */ /* 0x000fe20000000005 */
[----:B------:R-:W-:Y:S06]  /*49a0*/  BRA `(.L_x_26813) ;  /* 0x0000000c00c47947 */ /* 0x000fec0003800000 */
.L_x_26810:
        /* <DEDUP_REMOVED lines=11> */
.L_x_26815:
[----:B------:R-:W2:Y:S02]  /*4a60*/  LDG.E R2, desc[UR36][R2.64] ;  /* 0x0000002402027981 */ /* 0x000ea4000c1e1900 */
[----:B--2---:R-:W-:-:S04]  /*4a70*/  I2FP.F32.S32 R0, R2 ;  /* 0x0000000200007245 */ /* 0x004fc80000201400 */
[----:B------:R-:W-:-:S04]  /*4a80*/  F2FP.BF16.F32.PACK_AB R0, RZ, R0 ;  /* 0x00000000ff00723e */ /* 0x000fc800000010ff */
[----:B------:R-:W-:Y:S01]  /*4a90*/  PRMT R5, R0, 0x7610, R5 ;  /* 0x0000761000057816 */ /* 0x000fe20000000005 */
[----:B------:R-:W-:Y:S06]  /*4aa0*/  BRA `(.L_x_26813) ;  /* 0x0000000c00847947 */ /* 0x000fec0003800000 */
.L_x_26814:
[----:B------:R-:W2:Y:S02]  /*4ab0*/  LDG.E.U16 R2, desc[UR36][R2.64] ;  /* 0x0000002402027981 */ /* 0x000ea4000c1e1500 */
[----:B--2---:R-:W0:Y:S02]  /*4ac0*/  I2F.S16 R0, R2 ;  /* 0x0000000200007306 */ /* 0x004e240000101400 */
[----:B0-----:R-:W-:-:S04]  /*4ad0*/  F2FP.BF16.F32.PACK_AB R0, RZ, R0 ;  /* 0x00000000ff00723e */ /* 0x001fc800000010ff */
[----:B------:R-:W-:Y:S01]  /*4ae0*/  PRMT R5, R0, 0x7610, R5 ;  /* 0x0000761000057816 */ /* 0x000fe20000000005 */
[----:B------:R-:W-:Y:S06]  /*4af0*/  BRA `(.L_x_26813) ;  /* 0x0000000c00707947 */ /* 0x000fec0003800000 */
.L_x_26809:
        /* <DEDUP_REMOVED lines=9> */
.L_x_26817:
[----:B------:R-:W2:Y:S02]  /*4b90*/  LDG.E.U16 R0, desc[UR36][R2.64] ;  /* 0x0000002402007981 */ /* 0x000ea4000c1e1500 */
[----:B--2---:R-:W-:-:S05]  /*4ba0*/  HADD2.F32 R0, -RZ, R0.H0_H0 ;  /* 0x20000000ff007230 */ /* 0x004fca0000004100 */
[----:B------:R-:W-:-:S04]  /*4bb0*/  F2FP.BF16.F32.PACK_AB R0, RZ, R0 ;  /* 0x00000000ff00723e */ /* 0x000fc800000010ff */
[----:B------:R-:W-:Y:S01]  /*4bc0*/  PRMT R5, R0, 0x7610, R5 ;  /* 0x0000761000057816 */ /* 0x000fe20000000005 */
[----:B------:R-:W-:Y:S06]  /*4bd0*/  BRA `(.L_x_26813) ;  /* 0x0000000c00387947 */ /* 0x000fec0003800000 */
.L_x_26816:
        /* <DEDUP_REMOVED lines=9> */
.L_x_26819:
[----:B------:R-:W2:Y:S02]  /*4c70*/  LDG.E.U16 R2, desc[UR36][R2.64] ;  /* 0x0000002402027981 */ /* 0x000ea4000c1e1500 */
[----:B--2---:R-:W-:-:S05]  /*4c80*/  HADD2.F32 R0, -RZ, R2.H0_H0 ;  /* 0x20000002ff007230 */ /* 0x004fca0000004100 */
[----:B------:R-:W-:-:S04]  /*4c90*/  F2FP.BF16.F32.PACK_AB R0, RZ, R0 ;  /* 0x00000000ff00723e */ /* 0x000fc800000010ff */
[----:B------:R-:W-:Y:S01]  /*4ca0*/  PRMT R5, R0, 0x7610, R5 ;  /* 0x0000761000057816 */ /* 0x000fe20000000005 */
[----:B------:R-:W-:Y:S06]  /*4cb0*/  BRA `(.L_x_26813) ;  /* 0x0000000c00007947 */ /* 0x000fec0003800000 */
.L_x_26818:
        /* <DEDUP_REMOVED lines=9> */
.L_x_26808:
        /* <DEDUP_REMOVED lines=14> */
.L_x_26822:
        /* <DEDUP_REMOVED lines=9> */
.L_x_26821:
        /* <DEDUP_REMOVED lines=27> */
.L_x_26824:
        /* <DEDUP_REMOVED lines=15> */
.L_x_26823:
[----:B------:R0:W5:Y:S01]  /*5160*/  LDG.E.U16 R5, desc[UR36][R2.64] ;  /* 0x0000002402057981 */ /* 0x000162000c1e1500 */
[----:B------:R-:W-:Y:S05]  /*5170*/  BRA `(.L_x_26813) ;  /* 0x0000000400d07947 */ /* 0x000fea0003800000 */
.L_x_26820:
        /* <DEDUP_REMOVED lines=13> */
.L_x_26827:
        /* <DEDUP_REMOVED lines=21> */
.L_x_26831:
[----:B------:R-:W-:Y:S05]  /*53a0*/  BSYNC B1 ;  /* 0x0000000000017941 */ /* 0x000fea0003800000 */
.L_x_26830:
[----:B------:R-:W-:Y:S01]  /*53b0*/  LEA R3, R0, 0x3b800000, 0x17 ;  /* 0x3b80000000037811 */ /* 0x000fe200078eb8ff */
[----:B------:R-:W-:-:S05]  /*53c0*/  IMAD.SHL.U32 R0, R2, 0x100000, RZ ;  /* 0x0010000002007824 */ /* 0x000fca00078e00ff */
[----:B------:R-:W-:-:S07]  /*53d0*/  LOP3.LUT R0, R3, R0, R4, 0xfe, !PT ;  /* 0x0000000003007212 */ /* 0x000fce00078efe04 */
.L_x_26829:
[----:B------:R-:W-:Y:S05]  /*53e0*/  BSYNC B0 ;  /* 0x0000000000007941 */ /* 0x000fea0003800000 */
.L_x_26828:
[----:B------:R-:W-:-:S04]  /*53f0*/  F2FP.BF16.F32.PACK_AB R0, RZ, R0 ;  /* 0x00000000ff00723e */ /* 0x000fc800000010ff */
[----:B------:R-:W-:Y:S01]  /*5400*/  PRMT R5, R0, 0x7610, R5 ;  /* 0x0000761000057816 */ /* 0x000fe20000000005 */
[----:B------:R-:W-:Y:S06]  /*5410*/  BRA `(.L_x_26813) ;  /* 0x0000000400287947 */ /* 0x000fec0003800000 */
.L_x_26826:
        /* <DEDUP_REMOVED lines=21> */
.L_x_26835:
[----:B------:R-:W-:Y:S05]  /*5570*/  BSYNC B1 ;  /* 0x0000000000017941 */ /* 0x000fea0003800000 */
.L_x_26834:
[----:B------:R-:W-:Y:S01]  /*5580*/  LEA R3, R0, 0x37800000, 0x17 ;  /* 0x3780000000037811 */ /* 0x000fe200078eb8ff */
[----:B------:R-:W-:-:S05]  /*5590*/  IMAD.SHL.U32 R0, R2, 0x200000, RZ ;  /* 0x0020000002007824 */ /* 0x000fca00078e00ff */
[----:B------:R-:W-:-:S07]  /*55a0*/  LOP3.LUT R0, R3, R0, R4, 0xfe, !PT ;  /* 0x0000000003007212 */ /* 0x000fce00078efe04 */
.L_x_26833:
[----:B------:R-:W-:Y:S05]  /*55b0*/  BSYNC B0 ;  /* 0x0000000000007941 */ /* 0x000fea0003800000 */
.L_x_26832:
[----:B------:R-:W-:-:S04]  /*55c0*/  F2FP.BF16.F32.PACK_AB R0, RZ, R0 ;  /* 0x00000000ff00723e */ /* 0x000fc800000010ff */
[----:B------:R-:W-:Y:S01]  /*55d0*/  PRMT R5, R0, 0x7610, R5 ;  /* 0x0000761000057816 */ /* 0x000fe20000000005 */
[----:B------:R-:W-:Y:S06]  /*55e0*/  BRA `(.L_x_26813) ;  /* 0x0000000000b47947 */ /* 0x000fec0003800000 */
.L_x_26825:
        /* <DEDUP_REMOVED lines=14> */
.L_x_26839:
[----:B------:R-:W-:Y:S05]  /*56d0*/  BSYNC B0 ;  /* 0x0000000000007941 */ /* 0x000fea0003800000 */
.L_x_26838:
[----:B------:R-:W-:-:S04]  /*56e0*/  F2FP.BF16.F32.PACK_AB R0, RZ, R0 ;  /* 0x00000000ff00723e */ /* 0x000fc800000010ff */
[----:B------:R-:W-:Y:S01]  /*56f0*/  PRMT R5, R0, 0x7610, R5 ;  /* 0x0000761000057816 */ /* 0x000fe20000000005 */
[----:B------:R-:W-:Y:S06]  /*5700*/  BRA `(.L_x_26813) ;  /* 0x00000000006c7947 */ /* 0x000fec0003800000 */
.L_x_26812:
        /* <DEDUP_REMOVED lines=16> */
.L_x_26840:
[----:B------:R-:W-:Y:S01]  /*5810*/  PRMT R5, RZ, 0x7610, R5 ;  /* 0x00007610ff057816 */ /* 0x000fe20000000005 */
[----:B------:R-:W-:Y:S06]  /*5820*/  BRA `(.L_x_26813) ;  /* 0x0000000000247947 */ /* 0x000fec0003800000 */
.L_x_26837:
[----:B------:R-:W2:Y:S02]  /*5830*/  LDG.E.64 R2, desc[UR36][R2.64] ;  /* 0x0000002402027981 */ /* 0x000ea4000c1e1b00 */
[----:B--2---:R-:W0:Y:S02]  /*5840*/  I2F.U64 R0, R2 ;  /* 0x0000000200007312 */ /* 0x004e240000301000 */
[----:B0-----:R-:W-:-:S04]  /*5850*/  F2FP.BF16.F32.PACK_AB R0, RZ, R0 ;  /* 0x00000000ff00723e */ /* 0x001fc800000010ff */
[----:B------:R-:W-:Y:S01]  /*5860*/  PRMT R5, R0, 0x7610, R5 ;  /* 0x0000761000057816 */ /* 0x000fe20000000005 */
[----:B------:R-:W-:Y:S06]  /*5870*/  BRA `(.L_x_26813) ;  /* 0x0000000000107947 */ /* 0x000fec0003800000 */
.L_x_26836:
[----:B------:R-:W2:Y:S02]  /*5880*/  LDG.E R2, desc[UR36][R2.64] ;  /* 0x0000002402027981 */ /* 0x000ea4000c1e1900 */
[----:B--2---:R-:W-:-:S04]  /*5890*/  I2FP.F32.U32 R0, R2 ;  /* 0x0000000200007245 */ /* 0x004fc80000201000 */
[----:B------:R-:W-:-:S04]  /*58a0*/  F2FP.BF16.F32.PACK_AB R0, RZ, R0 ;  /* 0x00000000ff00723e */ /* 0x000fc800000010ff */
[----:B------:R-:W-:-:S07]  /*58b0*/  PRMT R5, R0, 0x7610, R5 ;  /* 0x0000761000057816 */ /* 0x000fce0000000005 */
.L_x_26813:
        /* <DEDUP_REMOVED lines=12> */
.L_x_26842:
[----:B-----5:R-:W-:-:S07]  /*5980*/  IMAD.MOV.U32 R5, RZ, RZ, R0 ;  /* 0x000000ffff057224 */ /* 0x020fce00078e0000 */
.L_x_26843:
[----:B------:R-:W-:Y:S05]  /*5990*/  BSYNC B0 ;  /* 0x0000000000007941 */ /* 0x000fea0003800000 */
.L_x_26841:
        /* <DEDUP_REMOVED lines=16> */
.L_x_26847:
[----:B------:R-:W-:-:S06]  /*5aa0*/  IMAD.U32 R3, R5, 0x10000, RZ ;  /* 0x0001000005037824 */ /* 0x000fcc00078e00ff */
[----:B------:R-:W0:Y:S02]  /*5ab0*/  F2I.S64.TRUNC R2, R3 ;  /* 0x0000000300027311 */ /* 0x000e24000020d900 */
[----:B0-----:R0:W-:Y:S01]  /*5ac0*/  STG.E.U8 desc[UR36][R16.64], R2 ;  /* 0x0000000210007986 */ /* 0x0011e2000c101124 */
[----:B------:R-:W-:Y:S05]  /*5ad0*/  BRA `(.L_x_26849) ;  /* 0x0000000c00847947 */ /* 0x000fea0003800000 */
.L_x_26846:
        /* <DEDUP_REMOVED lines=10> */
.L_x_26851:
[----:B------:R-:W-:-:S06]  /*5b80*/  IMAD.U32 R5, R5, 0x10000, RZ ;  /* 0x0001000005057824 */ /* 0x000fcc00078e00ff */
[----:B------:R-:W0:Y:S02]  /*5b90*/  F2I.FTZ.TRUNC.NTZ R5, R5 ;  /* 0x0000000500057305 */ /* 0x000e24000021f100 */
[----:B0-----:R0:W-:Y:S01]  /*5ba0*/  STG.E desc[UR36][R16.64], R5 ;  /* 0x0000000510007986 */ /* 0x0011e2000c101924 */
[----:B------:R-:W-:Y:S05]  /*5bb0*/  BRA `(.L_x_26849) ;  /* 0x0000000c004c7947 */ /* 0x000fea0003800000 */
.L_x_26850:
[----:B------:R-:W-:-:S06]  /*5bc0*/  IMAD.U32 R5, R5, 0x10000, RZ ;  /* 0x0001000005057824 */ /* 0x000fcc00078e00ff */
[----:B------:R-:W0:Y:S02]  /*5bd0*/  F2I.FTZ.TRUNC.NTZ R5, R5 ;  /* 0x0000000500057305 */ /* 0x000e24000021f100 */
[----:B0-----:R0:W-:Y:S01]  /*5be0*/  STG.E.U16 desc[UR36][R16.64], R5 ;  /* 0x0000000510007986 */ /* 0x0011e2000c101524 */
[----:B------:R-:W-:Y:S05]  /*5bf0*/  BRA `(.L_x_26849) ;  /* 0x0000000c003c7947 */ /* 0x000fea0003800000 */
.L_x_26845:
        /* <DEDUP_REMOVED lines=9> */
.L_x_26853:
[----:B------:R-:W-:-:S05]  /*5c90*/  IMAD.U32 R0, R5, 0x10000, RZ ;  /* 0x0001000005007824 */ /* 0x000fca00078e00ff */
[----:B------:R-:W-:-:S05]  /*5ca0*/  F2FP.F16.F32.PACK_AB R0, RZ, R0 ;  /* 0x00000000ff00723e */ /* 0x000fca00000000ff */
[----:B------:R0:W-:Y:S01]  /*5cb0*/  STG.E.U16 desc[UR36][R16.64], R0 ;  /* 0x0000000010007986 */ /* 0x0001e2000c101524 */
[----:B------:R-:W-:Y:S05]  /*5cc0*/  BRA `(.L_x_26849) ;  /* 0x0000000c00087947 */ /* 0x000fea0003800000 */
.L_x_26852:
        /* <DEDUP_REMOVED lines=10> */
.L_x_26855:
[----:B------:R-:W-:-:S05]  /*5d70*/  IMAD.U32 R5, R5, 0x10000, RZ ;  /* 0x0001000005057824 */ /* 0x000fca00078e00ff */
[----:B------:R-:W-:-:S04]  /*5d80*/  F2FP.F16.F32.PACK_AB R3, RZ, R5 ;  /* 0x00000005ff03723e */ /* 0x000fc800000000ff */
[----:B------:R-:W-:-:S05]  /*5d90*/  PRMT R3, R3, 0x5410, RZ ;  /* 0x0000541003037816 */ /* 0x000fca00000000ff */
[----:B------:R0:W-:Y:S01]  /*5da0*/  STG.E desc[UR36][R16.64], R3 ;  /* 0x0000000310007986 */ /* 0x0001e2000c101924 */
[----:B------:R-:W-:Y:S05]  /*5db0*/  BRA `(.L_x_26849) ;  /* 0x0000000800cc7947 */ /* 0x000fea0003800000 */
.L_x_26854:
[----:B------:R-:W-:-:S04]  /*5dc0*/  IMAD.U32 R2, R5, 0x10000, RZ ;  /* 0x0001000005027824 */ /* 0x000fc800078e00ff */
[----:B------:R-:W-:-:S06]  /*5dd0*/  FMUL.FTZ R2, R2, 1 ;  /* 0x3f80000002027820 */ /* 0x000fcc0000410000 */
[----:B------:R-:W0:Y:S02]  /*5de0*/  F2F.F64.F32 R2, R2 ;  /* 0x0000000200027310 */ /* 0x000e240000201800 */
[----:B0-----:R0:W-:Y:S01]  /*5df0*/  STG.E.64 desc[UR36][R16.64], R2 ;  /* 0x0000000210007986 */ /* 0x0011e2000c101b24 */
[----:B------:R-:W-:Y:S05]  /*5e00*/  BRA `(.L_x_26849) ;  /* 0x0000000800b87947 */ /* 0x000fea0003800000 */
.L_x_26844:
        /* <DEDUP_REMOVED lines=13> */
.L_x_26858:
[----:B------:R-:W-:Y:S01]  /*5ee0*/  IMAD.U32 R5, R5, 0x10000, RZ ;  /* 0x0001000005057824 */ /* 0x000fe200078e00ff */
[----:B------:R-:W-:-:S03]  /*5ef0*/  CS2R R6, SRZ ;  /* 0x0000000000067805 */ /* 0x000fc6000001ff00 */
[----:B------:R-:W-:-:S06]  /*5f00*/  FMUL.FTZ R5, R5, 1 ;  /* 0x3f80000005057820 */ /* 0x000fcc0000410000 */
[----:B------:R-:W0:Y:S02]  /*5f10*/  F2F.F64.F32 R4, R5 ;  /* 0x0000000500047310 */ /* 0x000e240000201800 */
[----:B0-----:R0:W-:Y:S01]  /*5f20*/  STG.E.128 desc[UR36][R16.64], R4 ;  /* 0x0000000410007986 */ /* 0x0011e2000c101d24 */
[----:B------:R-:W-:Y:S05]  /*5f30*/  BRA `(.L_x_26849) ;  /* 0x00000008006c7947 */ /* 0x000fea0003800000 */
.L_x_26857:
        /* <DEDUP_REMOVED lines=21> */
.L_x_26862:
[----:B------:R-:W-:Y:S05]  /*6090*/  BSYNC B0 ;  /* 0x0000000000007941 */ /* 0x000fea0003800000 */
.L_x_26861:
[----:B------:R-:W-:-:S05]  /*60a0*/  LOP3.LUT R3, R0, R3, RZ, 0xfc, !PT ;  /* 0x0000000300037212 */ /* 0x000fca00078efcff */
[----:B------:R0:W-:Y:S01]  /*60b0*/  STG.E.U8 desc[UR36][R16.64], R3 ;  /* 0x0000000310007986 */ /* 0x0001e2000c101124 */
[----:B------:R-:W-:Y:S05]  /*60c0*/  BRA `(.L_x_26849) ;  /* 0x0000000800087947 */ /* 0x000fea0003800000 */
.L_x_26860:
        /* <DEDUP_REMOVED lines=13> */
.L_x_26864:
[----:B------:R-:W-:Y:S01]  /*61a0*/  IMAD.MOV.U32 R0, RZ, RZ, 0x7f ;  /* 0x0000007fff007424 */ /* 0x000fe200078e00ff */
[----:B------:R-:W-:-:S04]  /*61b0*/  ISETP.GT.U32.AND P0, PT, R2, 0x7f800000, PT ;  /* 0x7f8000000200780c */ /* 0x000fc80003f04070 */
[----:B------:R-:W-:-:S09]  /*61c0*/  SEL R0, R0, 0x7c, P0 ;  /* 0x0000007c00007807 */ /* 0x000fd20000000000 */
.L_x_26865:
[----:B------:R-:W-:Y:S05]  /*61d0*/  BSYNC B0 ;  /* 0x0000000000007941 */ /* 0x000fea0003800000 */
.L_x_26863:
[----:B------:R-:W-:-:S04]  /*61e0*/  LOP3.LUT R2, R5, 0x80000000, RZ, 0xc0, !PT ;  /* 0x8000000005027812 */ /* 0x000fc800078ec0ff */
[----:B------:R-:W-:-:S04]  /*61f0*/  SHF.R.U32.HI R3, RZ, 0x18, R2 ;  /* 0x00000018ff037819 */ /* 0x000fc80000011602 */
[----:B------:R-:W-:-:S05]  /*6200*/  LOP3.LUT R3, R0, R3, RZ, 0xfc, !PT ;  /* 0x0000000300037212 */ /* 0x000fca00078efcff */
[----:B------:R0:W-:Y:S01]  /*6210*/  STG.E.U8 desc[UR36][R16.64], R3 ;  /* 0x0000000310007986 */ /* 0x0001e2000c101124 */
[----:B------:R-:W-:Y:S05]  /*6220*/  BRA `(.L_x_26849) ;  /* 0x0000000400b07947 */ /* 0x000fea0003800000 */
.L_x_26859:
[----:B------:R0:W-:Y:S01]  /*6230*/  STG.E.U16 desc[UR36][R16.64], R5 ;  /* 0x0000000510007986 */ /* 0x0001e2000c101524 */
[----:B------:R-:W-:Y:S05]  /*6240*/  BRA `(.L_x_26849) ;  /* 0x0000000400a87947 */ /* 0x000fea0003800000 */
.L_x_26856:
        /* <DEDUP_REMOVED lines=12> */
.L_x_26868:
        /* <DEDUP_REMOVED lines=17> */
.L_x_26871:
[----:B------:R-:W-:-:S04]  /*6420*/  LOP3.LUT R2, R5, 0x80000000, RZ, 0xc0, !PT ;  /* 0x8000000005027812 */ /* 0x000fc800078ec0ff */
[----:B------:R-:W-:-:S04]  /*6430*/  SHF.R.U32.HI R3, RZ, 0x18, R2 ;  /* 0x00000018ff037819 */ /* 0x000fc80000011602 */
[----:B------:R-:W-:-:S04]  /*6440*/  LOP3.LUT R0, R0, R3, RZ, 0xfc, !PT ;  /* 0x0000000300007212 */ /* 0x000fc800078efcff */
[----:B------:R-:W-:-:S07]  /*6450*/  PRMT R8, R0, 0x7610, R8 ;  /* 0x0000761000087816 */ /* 0x000fce0000000008 */
.L_x_26870:
[----:B------:R-:W-:Y:S05]  /*6460*/  BSYNC B0 ;  /* 0x0000000000007941 */ /* 0x000fea0003800000 */
.L_x_26869:
[----:B------:R3:W-:Y:S01]  /*6470*/  STG.E.U8 desc[UR36][R16.64], R8 ;  /* 0x0000000810007986 */ /* 0x0007e2000c101124 */
[----:B------:R-:W-:Y:S05]  /*6480*/  BRA `(.L_x_26849) ;  /* 0x0000000400187947 */ /* 0x000fea0003800000 */
.L_x_26867:
        /* <DEDUP_REMOVED lines=17> */
.L_x_26874:
[----:B------:R-:W-:-:S04]  /*65a0*/  LOP3.LUT R2, R5, 0x80000000, RZ, 0xc0, !PT ;  /* 0x8000000005027812 */ /* 0x000fc800078ec0ff */
[----:B------:R-:W-:-:S04]  /*65b0*/  SHF.R.U32.HI R3, RZ, 0x18, R2 ;  /* 0x00000018ff037819 */ /* 0x000fc80000011602 */
[----:B------:R-:W-:-:S04]  /*65c0*/  LOP3.LUT R0, R0, R3, RZ, 0xfc, !PT ;  /* 0x0000000300007212 */ /* 0x000fc800078efcff */
[----:B------:R-:W-:-:S07]  /*65d0*/  PRMT R8, R0, 0x7610, R8 ;  /* 0x0000761000087816 */ /* 0x000fce0000000008 */
.L_x_26873:
[----:B------:R-:W-:Y:S05]  /*65e0*/  BSYNC B0 ;  /* 0x0000000000007941 */ /* 0x000fea0003800000 */
.L_x_26872:
[----:B------:R0:W-:Y:S01]  /*65f0*/  STG.E.U8 desc[UR36][R16.64], R8 ;  /* 0x0000000810007986 */ /* 0x0001e2000c101124 */
[----:B------:R-:W-:Y:S05]  /*6600*/  BRA `(.L_x_26849) ;  /* 0x0000000000b87947 */ /* 0x000fea0003800000 */
.L_x_26866:
        /* <DEDUP_REMOVED lines=22> */
.L_x_26848:
        /* <DEDUP_REMOVED lines=16> */
.L_x_26877:
[----:B------:R-:W-:Y:S05]  /*6870*/  BRA `(.L_x_26849) ;  /* 0x00000000001c7947 */ /* 0x000fea0003800000 */
.L_x_26876:
[----:B------:R-:W-:-:S06]  /*6880*/  IMAD.U32 R2, R5, 0x10000, RZ ;  /* 0x0001000005027824 */ /* 0x000fcc00078e00ff */
[----:B------:R-:W0:Y:S02]  /*6890*/  F2I.U64.TRUNC R2, R2 ;  /* 0x0000000200027311 */ /* 0x000e24000020d800 */
[----:B0-----:R2:W-:Y:S01]  /*68a0*/  STG.E.64 desc[UR36][R16.64], R2 ;  /* 0x0000000210007986 */ /* 0x0015e2000c101b24 */
[----:B------:R-:W-:Y:S05]  /*68b0*/  BRA `(.L_x_26849) ;  /* 0x00000000000c7947 */ /* 0x000fea0003800000 */
.L_x_26875:
[----:B------:R-:W-:-:S06]  /*68c0*/  IMAD.U32 R5, R5, 0x10000, RZ ;  /* 0x0001000005057824 */ /* 0x000fcc00078e00ff */
[----:B------:R-:W0:Y:S02]  /*68d0*/  F2I.FTZ.U32.TRUNC.NTZ R5, R5 ;  /* 0x0000000500057305 */ /* 0x000e24000021f000 */
[----:B0-----:R0:W-:Y:S02]  /*68e0*/  STG.E desc[UR36][R16.64], R5 ;  /* 0x0000000510007986 */ /* 0x0011e4000c101924 */
.L_x_26849:
[----:B------:R-:W-:-:S07]  /*68f0*/  VIADD R19, R19, 0x80 ;  /* 0x0000008013137836 */ /* 0x000fce0000000000 */
.L_x_26806:
[----:B------:R-:W-:Y:S05]  /*6900*/  BSYNC B6 ;  /* 0x0000000000067941 */ /* 0x000fea0003800000 */
.L_x_26805:
        /* <DEDUP_REMOVED lines=307> */
.L_x_26880:
        /* <DEDUP_REMOVED lines=23> */
.L_x_26884:
[----:B------:R-:W2:Y:S02]  /*7db0*/  LDG.E.U8 R2, desc[UR36][R2.64] ;  /* 0x0000002402027981 */ /* 0x000ea4000c1e1100 */
[----:B--2---:R-:W-:-:S04]  /*7dc0*/  I2FP.F32.U32 R0, R2 ;  /* 0x0000000200007245 */ /* 0x004fc80000201000 */
[----:B------:R-:W-:-:S04]  /*7dd0*/  F2FP.BF16.F32.PACK_AB R0, RZ, R0 ;  /* 0x00000000ff00723e */ /* 0x000fc800000010ff */
[----:B------:R-:W-:Y:S01]  /*7de0*/  PRMT R5, R0, 0x7610, R5 ;  /* 0x0000761000057816 */ /* 0x000fe20000000005 */
[----:B------:R-:W-:Y:S06]  /*7df0*/  BRA `(.L_x_26886) ;  /* 0x0000000c00c47947 */ /* 0x000fec0003800000 */
.L_x_26883:
        /* <DEDUP_REMOVED lines=11> */
.L_x_26888:
[----:B------:R-:W2:Y:S02]  /*7eb0*/  LDG.E R2, desc[UR36][R2.64] ;  /* 0x0000002402027981 */ /* 0x000ea4000c1e1900 */
[----:B--2---:R-:W-:-:S04]  /*7ec0*/  I2FP.F32.S32 R0, R2 ;  /* 0x0000000200007245 */ /* 0x004fc80000201400 */
[----:B------:R-:W-:-:S04]  /*7ed0*/  F2FP.BF16.F32.PACK_AB R0, RZ, R0 ;  /* 0x00000000ff00723e */ /* 0x000fc800000010ff */
[----:B------:R-:W-:Y:S01]  /*7ee0*/  PRMT R5, R0, 0x7610, R5 ;  /* 0x0000761000057816 */ /* 0x000fe20000000005 */
[----:B------:R-:W-:Y:S06]  /*7ef0*/  BRA `(.L_x_26886) ;  /* 0x0000000c00847947 */ /* 0x000fec0003800000 */
.L_x_26887:
[----:B------:R-:W2:Y:S02]  /*7f00*/  LDG.E.U16 R2, desc[UR36][R2.64] ;  /* 0x0000002402027981 */ /* 0x000ea4000c1e1500 */
[----:B--2---:R-:W0:Y:S02]  /*7f10*/  I2F.S16 R0, R2 ;  /* 0x0000000200007306 */ /* 0x004e240000101400 */
[----:B0-----:R-:W-:-:S04]  /*7f20*/  F2FP.BF16.F32.PACK_AB R0, RZ, R0 ;  /* 0x00000000ff00723e */ /* 0x001fc800000010ff */
[----:B------:R-:W-:Y:S01]  /*7f30*/  PRMT R5, R0, 0x7610, R5 ;  /* 0x0000761000057816 */ /* 0x000fe20000000005 */
[----:B------:R-:W-:Y:S06]  /*7f40*/  BRA `(.L_x_26886) ;  /* 0x0000000c00707947 */ /* 0x000fec0003800000 */
.L_x_26882:
        /* <DEDUP_REMOVED lines=9> */
.L_x_26890:
[----:B------:R-:W2:Y:S02]  /*7fe0*/  LDG.E.U16 R0, desc[UR36][R2.64] ;  /* 0x0000002402007981 */ /* 0x000ea4000c1e1500 */
[----:B--2---:R-:W-:-:S05]  /*7ff0*/  HADD2.F32 R0, -RZ, R0.H0_H0 ;  /* 0x20000000ff007230 */ /* 0x004fca0000004100 */
[----:B------:R-:W-:-:S04]  /*8000*/  F2FP.BF16.F32.PACK_AB R0, RZ, R0 ;  /* 0x00000000ff00723e */ /* 0x000fc800000010ff */
[----:B------:R-:W-:Y:S01]  /*8010*/  PRMT R5, R0, 0x7610, R5 ;  /* 0x0000761000057816 */ /* 0x000fe20000000005 */
[----:B------:R-:W-:Y:S06]  /*8020*/  BRA `(.L_x_26886) ;  /* 0x0000000c00387947 */ /* 0x000fec0003800000 */
.L_x_26889:
        /* <DEDUP_REMOVED lines=9> */
.L_x_26892:
[----:B------:R-:W2:Y:S02]  /*80c0*/  LDG.E.U16 R2, desc[UR36][R2.64] ;  /* 0x0000002402027981 */ /* 0x000ea4000c1e1500 */
[----:B--2---:R-:W-:-:S05]  /*80d0*/  HADD2.F32 R0, -RZ, R2.H0_H0 ;  /* 0x20000002ff007230 */ /* 0x004fca0000004100 */
[----:B------:R-:W-:-:S04]  /*80e0*/  F2FP.BF16.F32.PACK_AB R0, RZ, R0 ;  /* 0x00000000ff00723e */ /* 0x000fc800000010ff */
[----:B------:R-:W-:Y:S01]  /*80f0*/  PRMT R5, R0, 0x7610, R5 ;  /* 0x0000761000057816 */ /* 0x000fe20000000005 */
[----:B------:R-:W-:Y:S06]  /*8100*/  BRA `(.L_x_26886) ;  /* 0x0000000c00007947 */ /* 0x000fec0003800000 */
.L_x_26891:
        /* <DEDUP_REMOVED lines=9> */
.L_x_26881:
        /* <DEDUP_REMOVED lines=14> */
.L_x_26895:
        /* <DEDUP_REMOVED lines=9> */
.L_x_26894:
        /* <DEDUP_REMOVED lines=27> */
.L_x_26897:
        /* <DEDUP_REMOVED lines=15> */
.L_x_26896:
[----:B------:R0:W5:Y:S01]  /*85b0*/  LDG.E.U16 R5, desc[UR36][R2.64] ;  /* 0x0000002402057981 */ /* 0x000162000c1e1500 */
[----:B------:R-:W-:Y:S05]  /*85c0*/  BRA `(.L_x_26886) ;  /* 0x0000000400d07947 */ /* 0x000fea0003800000 */
.L_x_26893:
        /* <DEDUP_REMOVED lines=13> */
.L_x_26900:
        /* <DEDUP_REMOVED lines=21> */
.L_x_26904:
[----:B------:R-:W-:Y:S05]  /*87f0*/  BSYNC B1 ;  /* 0x0000000000017941 */ /* 0x000fea0003800000 */
.L_x_26903:
[----:B------:R-:W-:Y:S01]  /*8800*/  LEA R3, R0, 0x3b800000, 0x17 ;  /* 0x3b80000000037811 */ /* 0x000fe200078eb8ff */
[----:B------:R-:W-:-:S05]  /*8810*/  IMAD.SHL.U32 R0, R2, 0x100000, RZ ;  /* 0x0010000002007824 */ /* 0x000fca00078e00ff */
[----:B------:R-:W-:-:S07]  /*8820*/  LOP3.LUT R0, R3, R0, R4, 0xfe, !PT ;  /* 0x0000000003007212 */ /* 0x000fce00078efe04 */
.L_x_26902:
[----:B------:R-:W-:Y:S05]  /*8830*/  BSYNC B0 ;  /* 0x0000000000007941 */ /* 0x000fea0003800000 */
.L_x_26901:
[----:B------:R-:W-:-:S04]  /*8840*/  F2FP.BF16.F32.PACK_AB R0, RZ, R0 ;  /* 0x00000000ff00723e */ /* 0x000fc800000010ff */
[----:B------:R-:W-:Y:S01]  /*8850*/  PRMT R5, R0, 0x7610, R5 ;  /* 0x0000761000057816 */ /* 0x000fe20000000005 */
[----:B------:R-:W-:Y:S06]  /*8860*/  BRA `(.L_x_26886) ;  /* 0x0000000400287947 */ /* 0x000fec0003800000 */
.L_x_26899:
        /* <DEDUP_REMOVED lines=21> */
.L_x_26908:
[----:B------:R-:W-:Y:S05]  /*89c0*/  BSYNC B1 ;  /* 0x0000000000017941 */ /* 0x000fea0003800000 */
.L_x_26907:
[----:B------:R-:W-:Y:S01]  /*89d0*/  LEA R3, R0, 0x37800000, 0x17 ;  /* 0x3780000000037811 */ /* 0x000fe200078eb8ff */
[----:B------:R-:W-:-:S05]  /*89e0*/  IMAD.SHL.U32 R0, R2, 0x200000, RZ ;  /* 0x0020000002007824 */ /* 0x000fca00078e00ff */
[----:B------:R-:W-:-:S07]  /*89f0*/  LOP3.LUT R0, R3, R0, R4, 0xfe, !PT ;  /* 0x0000000003007212 */ /* 0x000fce00078efe04 */
.L_x_26906:
[----:B------:R-:W-:Y:S05]  /*8a00*/  BSYNC B0 ;  /* 0x0000000000007941 */ /* 0x000fea0003800000 */
.L_x_26905:
[----:B------:R-:W-:-:S04]  /*8a10*/  F2FP.BF16.F32.PACK_AB R0, RZ, R0 ;  /* 0x00000000ff00723e */ /* 0x000fc800000010ff */
[----:B------:R-:W-:Y:S01]  /*8a20*/  PRMT R5, R0, 0x7610, R5 ;  /* 0x0000761000057816 */ /* 0x000fe20000000005 */
[----:B------:R-:W-:Y:S06]  /*8a30*/  BRA `(.L_x_26886) ;  /* 0x0000000000b47947 */ /* 0x000fec0003800000 */
.L_x_26898:
        /* <DEDUP_REMOVED lines=14> */
.L_x_26912:
[----:B------:R-:W-:Y:S05]  /*8b20*/  BSYNC B0 ;  /* 0x0000000000007941 */ /* 0x000fea0003800000 */
.L_x_26911:
[----:B------:R-:W-:-:S04]  /*8b30*/  F2FP.BF16.F32.PACK_AB R0, RZ, R0 ;  /* 0x00000000ff00723e */ /* 0x000fc800000010ff */
[----:B------:R-:W-:Y:S01]  /*8b40*/  PRMT R5, R0, 0x7610, R5 ;  /* 0x0000761000057816 */ /* 0x000fe20000000005 */
[----:B------:R-:W-:Y:S06]  /*8b50*/  BRA `(.L_x_26886) ;  /* 0x00000000006c7947 */ /* 0x000fec0003800000 */
.L_x_26885:
        /* <DEDUP_REMOVED lines=16> */
.L_x_26913:
[----:B------:R-:W-:Y:S01]  /*8c60*/  PRMT R5, RZ, 0x7610, R5 ;  /* 0x00007610ff057816 */ /* 0x000fe20000000005 */
[----:B------:R-:W-:Y:S06]  /*8c70*/  BRA `(.L_x_26886) ;  /* 0x0000000000247947 */ /* 0x000fec0003800000 */
.L_x_26910:
[----:B------:R-:W2:Y:S02]  /*8c80*/  LDG.E.64 R2, desc[UR36][R2.64] ;  /* 0x0000002402027981 */ /* 0x000ea4000c1e1b00 */
[----:B--2---:R-:W0:Y:S02]  /*8c90*/  I2F.U64 R0, R2 ;  /* 0x0000000200007312 */ /* 0x004e240000301000 */
[----:B0-----:R-:W-:-:S04]  /*8ca0*/  F2FP.BF16.F32.PACK_AB R0, RZ, R0 ;  /* 0x00000000ff00723e */ /* 0x001fc800000010ff */
[----:B------:R-:W-:Y:S01]  /*8cb0*/  PRMT R5, R0, 0x7610, R5 ;  /* 0x0000761000057816 */ /* 0x000fe20000000005 */
[----:B------:R-:W-:Y:S06]  /*8cc0*/  BRA `(.L_x_26886) ;  /* 0x0000000000107947 */ /* 0x000fec0003800000 */
.L_x_26909:
[----:B------:R-:W2:Y:S02]  /*8cd0*/  LDG.E R2, desc[UR36][R2.64] ;  /* 0x0000002402027981 */ /* 0x000ea4000c1e1900 */
[----:B--2---:R-:W-:-:S04]  /*8ce0*/  I2FP.F32.U32 R0, R2 ;  /* 0x0000000200007245 */ /* 0x004fc80000201000 */
[----:B------:R-:W-:-:S04]  /*8cf0*/  F2FP.BF16.F32.PACK_AB R0, RZ, R0 ;  /* 0x00000000ff00723e */ /* 0x000fc800000010ff */
[----:B------:R-:W-:-:S07]  /*8d00*/  PRMT R5, R0, 0x7610, R5 ;  /* 0x0000761000057816 */ /* 0x000fce0000000005 */
.L_x_26886:
        /* <DEDUP_REMOVED lines=12> */
.L_x_26915:
[----:B-----5:R-:W-:-:S07]  /*8dd0*/  IMAD.MOV.U32 R5, RZ, RZ, R0 ;  /* 0x000000ffff057224 */ /* 0x020fce00078e0000 */
.L_x_26916:
[----:B------:R-:W-:Y:S05]  /*8de0*/  BSYNC B0 ;  /* 0x0000000000007941 */ /* 0x000fea0003800000 */
.L_x_26914:
        /* <DEDUP_REMOVED lines=16> */
.L_x_26920:
[----:B------:R-:W-:-:S06]  /*8ef0*/  IMAD.U32 R3, R5, 0x10000, RZ ;  /* 0x0001000005037824 */ /* 0x000fcc00078e00ff */
[----:B------:R-:W0:Y:S02]  /*8f00*/  F2I.S64.TRUNC R2, R3 ;  /* 0x0000000300027311 */ /* 0x000e24000020d900 */
[----:B0-----:R0:W-:Y:S01]  /*8f10*/  STG.E.U8 desc[UR36][R16.64], R2 ;  /* 0x0000000210007986 */ /* 0x0011e2000c101124 */
[----:B------:R-:W-:Y:S05]  /*8f20*/  BRA `(.L_x_26922) ;  /* 0x0000000c00847947 */ /* 0x000fea0003800000 */
.L_x_26919:
        /* <DEDUP_REMOVED lines=10> */
.L_x_26924:
[----:B------:R-:W-:-:S06]  /*8fd0*/  IMAD.U32 R5, R5, 0x10000, RZ ;  /* 0x0001000005057824 */ /* 0x000fcc00078e00ff */
[----:B------:R-:W0:Y:S02]  /*8fe0*/  F2I.FTZ.TRUNC.NTZ R5, R5 ;  /* 0x0000000500057305 */ /* 0x000e24000021f100 */
[----:B0-----:R0:W-:Y:S01]  /*8ff0*/  STG.E desc[UR36][R16.64], R5 ;  /* 0x0000000510007986 */ /* 0x0011e2000c101924 */
[----:B------:R-:W-:Y:S05]  /*9000*/  BRA `(.L_x_26922) ;  /* 0x0000000c004c7947 */ /* 0x000fea0003800000 */
.L_x_26923:
[----:B------:R-:W-:-:S06]  /*9010*/  IMAD.U32 R5, R5, 0x10000, RZ ;  /* 0x0001000005057824 */ /* 0x000fcc00078e00ff */
[----:B------:R-:W0:Y:S02]  /*9020*/  F2I.FTZ.TRUNC.NTZ R5, R5 ;  /* 0x0000000500057305 */ /* 0x000e24000021f100 */
[----:B0-----:R0:W-:Y:S01]  /*9030*/  STG.E.U16 desc[UR36][R16.64], R5 ;  /* 0x0000000510007986 */ /* 0x0011e2000c101524 */
[----:B------:R-:W-:Y:S05]  /*9040*/  BRA `(.L_x_26922) ;  /* 0x0000000c003c7947 */ /* 0x000fea0003800000 */
.L_x_26918:
        /* <DEDUP_REMOVED lines=9> */
.L_x_26926:
[----:B------:R-:W-:-:S05]  /*90e0*/  IMAD.U32 R0, R5, 0x10000, RZ ;  /* 0x0001000005007824 */ /* 0x000fca00078e00ff */
[----:B------:R-:W-:-:S05]  /*90f0*/  F2FP.F16.F32.PACK_AB R0, RZ, R0 ;  /* 0x00000000ff00723e */ /* 0x000fca00000000ff */
[----:B------:R0:W-:Y:S01]  /*9100*/  STG.E.U16 desc[UR36][R16.64], R0 ;  /* 0x0000000010007986 */ /* 0x0001e2000c101524 */
[----:B------:R-:W-:Y:S05]  /*9110*/  BRA `(.L_x_26922) ;  /* 0x0000000c00087947 */ /* 0x000fea0003800000 */
.L_x_26925:
        /* <DEDUP_REMOVED lines=10> */
.L_x_26928:
[----:B------:R-:W-:-:S05]  /*91c0*/  IMAD.U32 R5, R5, 0x10000, RZ ;  /* 0x0001000005057824 */ /* 0x000fca00078e00ff */
[----:B------:R-:W-:-:S04]  /*91d0*/  F2FP.F16.F32.PACK_AB R3, RZ, R5 ;  /* 0x00000005ff03723e */ /* 0x000fc800000000ff */
[----:B------:R-:W-:-:S05]  /*91e0*/  PRMT R3, R3, 0x5410, RZ ;  /* 0x0000541003037816 */ /* 0x000fca00000000ff */
[----:B------:R0:W-:Y:S01]  /*91f0*/  STG.E desc[UR36][R16.64], R3 ;  /* 0x0000000310007986 */ /* 0x0001e2000c101924 */
[----:B------:R-:W-:Y:S05]  /*9200*/  BRA `(.L_x_26922) ;  /* 0x0000000800cc7947 */ /* 0x000fea0003800000 */
.L_x_26927:
[----:B------:R-:W-:-:S04]  /*9210*/  IMAD.U32 R2, R5, 0x10000, RZ ;  /* 0x0001000005027824 */ /* 0x000fc800078e00ff */
[----:B------:R-:W-:-:S06]  /*9220*/  FMUL.FTZ R2, R2, 1 ;  /* 0x3f80000002027820 */ /* 0x000fcc0000410000 */
[----:B------:R-:W0:Y:S02]  /*9230*/  F2F.F64.F32 R2, R2 ;  /* 0x0000000200027310 */ /* 0x000e240000201800 */
[----:B0-----:R0:W-:Y:S01]  /*9240*/  STG.E.64 desc[UR36][R16.64], R2 ;  /* 0x0000000210007986 */ /* 0x0011e2000c101b24 */
[----:B------:R-:W-:Y:S05]  /*9250*/  BRA `(.L_x_26922) ;  /* 0x0000000800b87947 */ /* 0x000fea0003800000 */
.L_x_26917:
        /* <DEDUP_REMOVED lines=13> */
.L_x_26931:
[----:B------:R-:W-:Y:S01]  /*9330*/  IMAD.U32 R5, R5, 0x10000, RZ ;  /* 0x0001000005057824 */ /* 0x000fe200078e00ff */
[----:B------:R-:W-:-:S03]  /*9340*/  CS2R R6, SRZ ;  /* 0x0000000000067805 */ /* 0x000fc6000001ff00 */
[----:B------:R-:W-:-:S06]  /*9350*/  FMUL.FTZ R5, R5, 1 ;  /* 0x3f80000005057820 */ /* 0x000fcc0000410000 */
[----:B------:R-:W0:Y:S02]  /*9360*/  F2F.F64.F32 R4, R5 ;  /* 0x0000000500047310 */ /* 0x000e240000201800 */
[----:B0-----:R0:W-:Y:S01]  /*9370*/  STG.E.128 desc[UR36][R16.64], R4 ;  /* 0x0000000410007986 */ /* 0x0011e2000c101d24 */
[----:B------:R-:W-:Y:S05]  /*9380*/  BRA `(.L_x_26922) ;  /* 0x00000008006c7947 */ /* 0x000fea0003800000 */
.L_x_26930:
        /* <DEDUP_REMOVED lines=21> */
.L_x_26935:
[----:B------:R-:W-:Y:S05]  /*94e0*/  BSYNC B0 ;  /* 0x0000000000007941 */ /* 0x000fea0003800000 */
.L_x_26934:
[----:B------:R-:W-:-:S05]  /*94f0*/  LOP3.LUT R3, R0, R3, RZ, 0xfc, !PT ;  /* 0x0000000300037212 */ /* 0x000fca00078efcff */
[----:B------:R0:W-:Y:S01]  /*9500*/  STG.E.U8 desc[UR36][R16.64], R3 ;  /* 0x0000000310007986 */ /* 0x0001e2000c101124 */
[----:B------:R-:W-:Y:S05]  /*9510*/  BRA `(.L_x_26922) ;  /* 0x0000000800087947 */ /* 0x000fea0003800000 */
.L_x_26933:
        /* <DEDUP_REMOVED lines=13> */
.L_x_26937:
[----:B------:R-:W-:Y:S01]  /*95f0*/  IMAD.MOV.U32 R0, RZ, RZ, 0x7f ;  /* 0x0000007fff007424 */ /* 0x000fe200078e00ff */
[----:B------:R-:W-:-:S04]  /*9600*/  ISETP.GT.U32.AND P0, PT, R2, 0x7f800000, PT ;  /* 0x7f8000000200780c */ /* 0x000fc80003f04070 */
[----:B------:R-:W-:-:S09]  /*9610*/  SEL R0, R0, 0x7c, P0 ;  /* 0x0000007c00007807 */ /* 0x000fd20000000000 */
.L_x_26938:
[----:B------:R-:W-:Y:S05]  /*9620*/  BSYNC B0 ;  /* 0x0000000000007941 */ /* 0x000fea0003800000 */
.L_x_26936:
[----:B------:R-:W-:-:S04]  /*9630*/  LOP3.LUT R2, R5, 0x80000000, RZ, 0xc0, !PT ;  /* 0x8000000005027812 */ /* 0x000fc800078ec0ff */
[----:B------:R-:W-:-:S04]  /*9640*/  SHF.R.U32.HI R3, RZ, 0x18, R2 ;  /* 0x00000018ff037819 */ /* 0x000fc80000011602 */
[----:B------:R-:W-:-:S05]  /*9650*/  LOP3.LUT R3, R0, R3, RZ, 0xfc, !PT ;  /* 0x0000000300037212 */ /* 0x000fca00078efcff */
[----:B------:R0:W-:Y:S01]  /*9660*/  STG.E.U8 desc[UR36][R16.64], R3 ;  /* 0x0000000310007986 */ /* 0x0001e2000c101124 */
[----:B------:R-:W-:Y:S05]  /*9670*/  BRA `(.L_x_26922) ;  /* 0x0000000400b07947 */ /* 0x000fea0003800000 */
.L_x_26932:
[----:B------:R0:W-:Y:S01]  /*9680*/  STG.E.U16 desc[UR36][R16.64], R5 ;  /* 0x0000000510007986 */ /* 0x0001e2000c101524 */
[----:B------:R-:W-:Y:S05]  /*9690*/  BRA `(.L_x_26922) ;  /* 0x0000000400a87947 */ /* 0x000fea0003800000 */
.L_x_26929:
        /* <DEDUP_REMOVED lines=12> */
.L_x_26941:
        /* <DEDUP_REMOVED lines=17> */
.L_x_26944:
[----:B------:R-:W-:-:S04]  /*9870*/  LOP3.LUT R2, R5, 0x80000000, RZ, 0xc0, !PT ;  /* 0x8000000005027812 */ /* 0x000fc800078ec0ff */
[----:B------:R-:W-:-:S04]  /*9880*/  SHF.R.U32.HI R3, RZ, 0x18, R2 ;  /* 0x00000018ff037819 */ /* 0x000fc80000011602 */
[----:B------:R-:W-:-:S04]  /*9890*/  LOP3.LUT R0, R0, R3, RZ, 0xfc, !PT ;  /* 0x0000000300007212 */ /* 0x000fc800078efcff */
[----:B------:R-:W-:-:S07]  /*98a0*/  PRMT R8, R0, 0x7610, R8 ;  /* 0x0000761000087816 */ /* 0x000fce0000000008 */
.L_x_26943:
[----:B------:R-:W-:Y:S05]  /*98b0*/  BSYNC B0 ;  /* 0x0000000000007941 */ /* 0x000fea0003800000 */
.L_x_26942:
[----:B------:R3:W-:Y:S01]  /*98c0*/  STG.E.U8 desc[UR36][R16.64], R8 ;  /* 0x0000000810007986 */ /* 0x0007e2000c101124 */
[----:B------:R-:W-:Y:S05]  /*98d0*/  BRA `(.L_x_26922) ;  /* 0x0000000400187947 */ /* 0x000fea0003800000 */
.L_x_26940:
        /* <DEDUP_REMOVED lines=17> */
.L_x_26947:
[----:B------:R-:W-:-:S04]  /*99f0*/  LOP3.LUT R2, R5, 0x80000000, RZ, 0xc0, !PT ;  /* 0x8000000005027812 */ /* 0x000fc800078ec0ff */
[----:B------:R-:W-:-:S04]  /*9a00*/  SHF.R.U32.HI R3, RZ, 0x18, R2 ;  /* 0x00000018ff037819 */ /* 0x000fc80000011602 */
[----:B------:R-:W-:-:S04]  /*9a10*/  LOP3.LUT R0, R0, R3, RZ, 0xfc, !PT ;  /* 0x0000000300007212 */ /* 0x000fc800078efcff */
[----:B------:R-:W-:-:S07]  /*9a20*/  PRMT R8, R0, 0x7610, R8 ;  /* 0x0000761000087816 */ /* 0x000fce0000000008 */
.L_x_26946:
[----:B------:R-:W-:Y:S05]  /*9a30*/  BSYNC B0 ;  /* 0x0000000000007941 */ /* 0x000fea0003800000 */
.L_x_26945:
[----:B------:R0:W-:Y:S01]  /*9a40*/  STG.E.U8 desc[UR36][R16.64], R8 ;  /* 0x0000000810007986 */ /* 0x0001e2000c101124 */
[----:B------:R-:W-:Y:S05]  /*9a50*/  BRA `(.L_x_26922) ;  /* 0x0000000000b87947 */ /* 0x000fea0003800000 */
.L_x_26939:
        /* <DEDUP_REMOVED lines=22> */
.L_x_26921:
        /* <DEDUP_REMOVED lines=16> */
.L_x_26950:
[----:B------:R-:W-:Y:S05]  /*9cc0*/  BRA `(.L_x_26922) ;  /* 0x00000000001c7947 */ /* 0x000fea0003800000 */
.L_x_26949:
[----:B------:R-:W-:-:S06]  /*9cd0*/  IMAD.U32 R2, R5, 0x10000, RZ ;  /* 0x0001000005027824 */ /* 0x000fcc00078e00ff */
[----:B------:R-:W0:Y:S02]  /*9ce0*/  F2I.U64.TRUNC R2, R2 ;  /* 0x0000000200027311 */ /* 0x000e24000020d800 */
[----:B0-----:R1:W-:Y:S01]  /*9cf0*/  STG.E.64 desc[UR36][R16.64], R2 ;  /* 0x0000000210007986 */ /* 0x0013e2000c101b24 */
[----:B------:R-:W-:Y:S05]  /*9d00*/  BRA `(.L_x_26922) ;  /* 0x00000000000c7947 */ /* 0x000fea0003800000 */
.L_x_26948:
[----:B------:R-:W-:-:S06]  /*9d10*/  IMAD.U32 R5, R5, 0x10000, RZ ;  /* 0x0001000005057824 */ /* 0x000fcc00078e00ff */
[----:B------:R-:W0:Y:S02]  /*9d20*/  F2I.FTZ.U32.TRUNC.NTZ R5, R5 ;  /* 0x0000000500057305 */ /* 0x000e24000021f000 */
[----:B0-----:R2:W-:Y:S02]  /*9d30*/  STG.E desc[UR36][R16.64], R5 ;  /* 0x0000000510007986 */ /* 0x0015e4000c101924 */
.L_x_26922:
[----:B------:R-:W-:-:S07]  /*9d40*/  VIADD R19, R19, 0x80 ;  /* 0x0000008013137836 */ /* 0x000fce0000000000 */
.L_x_26879:
[----:B------:R-:W-:Y:S05]  /*9d50*/  BSYNC B6 ;  /* 0x0000000000067941 */ /* 0x000fea0003800000 */
.L_x_26878:
        /* <DEDUP_REMOVED lines=306> */
.L_x_26951:
        /* <DEDUP_REMOVED lines=23> */
.L_x_26955:
[----:B------:R-:W2:Y:S02]  /*b1f0*/  LDG.E.U8 R2, desc[UR36][R2.64] ;  /* 0x0000002402027981 */ /* 0x000ea4000c1e1100 */
[----:B--2---:R-:W-:-:S04]  /*b200*/  I2FP.F32.U32 R0, R2 ;  /* 0x0000000200007245 */ /* 0x004fc80000201000 */
[----:B------:R-:W-:-:S04]  /*b210*/  F2FP.BF16.F32.PACK_AB R0, RZ, R0 ;  /* 0x00000000ff00723e */ /* 0x000fc800000010ff */
[----:B------:R-:W-:Y:S01]  /*b220*/  PRMT R5, R0, 0x7610, R5 ;  /* 0x0000761000057816 */ /* 0x000fe20000000005 */
[----:B------:R-:W-:Y:S06]  /*b230*/  BRA `(.L_x_26957) ;  /* 0x0000000c00c47947 */ /* 0x000fec0003800000 */
.L_x_26954:
        /* <DEDUP_REMOVED lines=11> */
.L_x_26959:
[----:B------:R-:W2:Y:S02]  /*b2f0*/  LDG.E R2, desc[UR36][R2.64] ;  /* 0x0000002402027981 */ /* 0x000ea4000c1e1900 */
[----:B--2---:R-:W-:-:S04]  /*b300*/  I2FP.F32.S32 R0, R2 ;  /* 0x0000000200007245 */ /* 0x004fc80000201400 */
[----:B------:R-:W-:-:S04]  /*b310*/  F2FP.BF16.F32.PACK_AB R0, RZ, R0 ;  /* 0x00000000ff00723e */ /* 0x000fc800000010ff */
[----:B------:R-:W-:Y:S01]  /*b320*/  PRMT R5, R0, 0x7610, R5 ;  /* 0x0000761000057816 */ /* 0x000fe20000000005 */
[----:B------:R-:W-:Y:S06]  /*b330*/  BRA `(.L_x_26957) ;  /* 0x0000000c00847947 */ /* 0x000fec0003800000 */
.L_x_26958:
[----:B------:R-:W2:Y:S02]  /*b340*/  LDG.E.U16 R2, desc[UR36][R2.64] ;  /* 0x0000002402027981 */ /* 0x000ea4000c1e1500 */
[----:B--2---:R-:W0:Y:S02]  /*b350*/  I2F.S16 R0, R2 ;  /* 0x0000000200007306 */ /* 0x004e240000101400 */
[----:B0-----:R-:W-:-:S04]  /*b360*/  F2FP.BF16.F32.PACK_AB R0, RZ, R0 ;  /* 0x00000000ff00723e */ /* 0x001fc800000010ff */
[----:B------:R-:W-:Y:S01]  /*b370*/  PRMT R5, R0, 0x7610, R5 ;  /* 0x0000761000057816 */ /* 0x000fe20000000005 */
[----:B------:R-:W-:Y:S06]  /*b380*/  BRA `(.L_x_26957) ;  /* 0x0000000c00707947 */ /* 0x000fec0003800000 */
.L_x_26953:
        /* <DEDUP_REMOVED lines=9> */
.L_x_26961:
[----:B------:R-:W2:Y:S02]  /*b420*/  LDG.E.U16 R0, desc[UR36][R2.64] ;  /* 0x0000002402007981 */ /* 0x000ea4000c1e1500 */
[----:B--2---:R-:W-:-:S05]  /*b430*/  HADD2.F32 R0, -RZ, R0.H0_H0 ;  /* 0x20000000ff007230 */ /* 0x004fca0000004100 */
[----:B------:R-:W-:-:S04]  /*b440*/  F2FP.BF16.F32.PACK_AB R0, RZ, R0 ;  /* 0x00000000ff00723e */ /* 0x000fc800000010ff */
[----:B------:R-:W-:Y:S01]  /*b450*/  PRMT R5, R0, 0x7610, R5 ;  /* 0x0000761000057816 */ /* 0x000fe20000000005 */
[----:B------:R-:W-:Y:S06]  /*b460*/  BRA `(.L_x_26957) ;  /* 0x0000000c00387947 */ /* 0x000fec0003800000 */
.L_x_26960:
        /* <DEDUP_REMOVED lines=9> */
.L_x_26963:
[----:B------:R-:W2:Y:S02]  /*b500*/  LDG.E.U16 R2, desc[UR36][R2.64] ;  /* 0x0000002402027981 */ /* 0x000ea4000c1e1500 */
[----:B--2---:R-:W-:-:S05]  /*b510*/  HADD2.F32 R0, -RZ, R2.H0_H0 ;  /* 0x20000002ff007230 */ /* 0x004fca0000004100 */
[----:B------:R-:W-:-:S04]  /*b520*/  F2FP.BF16.F32.PACK_AB R0, RZ, R0 ;  /* 0x00000000ff00723e */ /* 0x000fc800000010ff */
[----:B------:R-:W-:Y:S01]  /*b530*/  PRMT R5, R0, 0x7610, R5 ;  /* 0x0000761000057816 */ /* 0x000fe20000000005 */
[----:B------:R-:W-:Y:S06]  /*b540*/  BRA `(.L_x_26957) ;  /* 0x0000000c00007947 */ /* 0x000fec0003800000 */
.L_x_26962:
        /* <DEDUP_REMOVED lines=9> */
.L_x_26952:
        /* <DEDUP_REMOVED lines=14> */
.L_x_26966:
        /* <DEDUP_REMOVED lines=9> */
.L_x_26965:
        /* <DEDUP_REMOVED lines=27> */
.L_x_26968:
        /* <DEDUP_REMOVED lines=15> */
.L_x_26967:
[----:B------:R0:W5:Y:S01]  /*b9f0*/  LDG.E.U16 R5, desc[UR36][R2.64] ;  /* 0x0000002402057981 */ /* 0x000162000c1e1500 */
[----:B------:R-:W-:Y:S05]  /*ba00*/  BRA `(.L_x_26957) ;  /* 0x0000000400d07947 */ /* 0x000fea0003800000 */
.L_x_26964:
        /* <DEDUP_REMOVED lines=13> */
.L_x_26971:
        /* <DEDUP_REMOVED lines=21> */
.L_x_26975:
[----:B------:R-:W-:Y:S05]  /*bc30*/  BSYNC B1 ;  /* 0x0000000000017941 */ /* 0x000fea0003800000 */
.L_x_26974:
[----:B------:R-:W-:Y:S01]  /*bc40*/  LEA R3, R0, 0x3b800000, 0x17 ;  /* 0x3b80000000037811 */ /* 0x000fe200078eb8ff */
[----:B------:R-:W-:-:S05]  /*bc50*/  IMAD.SHL.U32 R0, R2, 0x100000, RZ ;  /* 0x0010000002007824 */ /* 0x000fca00078e00ff */
[----:B------:R-:W-:-:S07]  /*bc60*/  LOP3.LUT R0, R3, R0, R4, 0xfe, !PT ;  /* 0x0000000003007212 */ /* 0x000fce00078efe04 */
.L_x_26973:
[----:B------:R-:W-:Y:S05]  /*bc70*/  BSYNC B0 ;  /* 0x0000000000007941 */ /* 0x000fea0003800000 */
.L_x_26972:
[----:B------:R-:W-:-:S04]  /*bc80*/  F2FP.BF16.F32.PACK_AB R0, RZ, R0 ;  /* 0x00000000ff00723e */ /* 0x000fc800000010ff */
[----:B------:R-:W-:Y:S01]  /*bc90*/  PRMT R5, R0, 0x7610, R5 ;  /* 0x0000761000057816 */ /* 0x000fe20000000005 */
[----:B------:R-:W-:Y:S06]  /*bca0*/  BRA `(.L_x_26957) ;  /* 0x0000000400287947 */ /* 0x000fec0003800000 */
.L_x_26970:
        /* <DEDUP_REMOVED lines=21> */
.L_x_26979:
[----:B------:R-:W-:Y:S05]  /*be00*/  BSYNC B1 ;  /* 0x0000000000017941 */ /* 0x000fea0003800000 */
.L_x_26978:
[----:B------:R-:W-:Y:S01]  /*be10*/  LEA R3, R0, 0x37800000, 0x17 ;  /* 0x3780000000037811 */ /* 0x000fe200078eb8ff */
[----:B------:R-:W-:-:S05]  /*be20*/  IMAD.SHL.U32 R0, R2, 0x200000, RZ ;  /* 0x0020000002007824 */ /* 0x000fca00078e00ff */
[----:B------:R-:W-:-:S07]  /*be30*/  LOP3.LUT R0, R3, R0, R4, 0xfe, !PT ;  /* 0x0000000003007212 */ /* 0x000fce00078efe04 */
.L_x_26977:
[----:B------:R-:W-:Y:S05]  /*be40*/  BSYNC B0 ;  /* 0x0000000000007941 */ /* 0x000fea0003800000 */
.L_x_26976:
[----:B------:R-:W-:-:S04]  /*be50*/  F2FP.BF16.F32.PACK_AB R0, RZ, R0 ;  /* 0x00000000ff00723e */ /* 0x000fc800000010ff */
[----:B------:R-:W-:Y:S01]  /*be60*/  PRMT R5, R0, 0x7610, R5 ;  /* 0x0000761000057816 */ /* 0x000fe20000000005 */
[----:B------:R-:W-:Y:S06]  /*be70*/  BRA `(.L_x_26957) ;  /* 0x0000000000b47947 */ /* 0x000fec0003800000 */
.L_x_26969:
        /* <DEDUP_REMOVED lines=14> */
.L_x_26983:
[----:B------:R-:W-:Y:S05]  /*bf60*/  BSYNC B0 ;  /* 0x0000000000007941 */ /* 0x000fea0003800000 */
.L_x_26982:
[----:B------:R-:W-:-:S04]  /*bf70*/  F2FP.BF16.F32.PACK_AB R0, RZ, R0 ;  /* 0x00000000ff00723e */ /* 0x000fc800000010ff */
[----:B------:R-:W-:Y:S01]  /*bf80*/  PRMT R5, R0, 0x7610, R5 ;  /* 0x0000761000057816 */ /* 0x000fe20000000005 */
[----:B------:R-:W-:Y:S06]  /*bf90*/  BRA `(.L_x_26957) ;  /* 0x00000000006c7947 */ /* 0x000fec0003800000 */
.L_x_26956:
        /* <DEDUP_REMOVED lines=16> */
.L_x_26984:
[----:B------:R-:W-:Y:S01]  /*c0a0*/  PRMT R5, RZ, 0x7610, R5 ;  /* 0x00007610ff057816 */ /* 0x000fe20000000005 */
[----:B------:R-:W-:Y:S06]  /*c0b0*/  BRA `(.L_x_26957) ;  /* 0x0000000000247947 */ /* 0x000fec0003800000 */
.L_x_26981:
[----:B------:R-:W2:Y:S02]  /*c0c0*/  LDG.E.64 R2, desc[UR36][R2.64] ;  /* 0x0000002402027981 */ /* 0x000ea4000c1e1b00 */
[----:B--2---:R-:W0:Y:S02]  /*c0d0*/  I2F.U64 R0, R2 ;  /* 0x0000000200007312 */ /* 0x004e240000301000 */
[----:B0-----:R-:W-:-:S04]  /*c0e0*/  F2FP.BF16.F32.PACK_AB R0, RZ, R0 ;  /* 0x00000000ff00723e */ /* 0x001fc800000010ff */
[----:B------:R-:W-:Y:S01]  /*c0f0*/  PRMT R5, R0, 0x7610, R5 ;  /* 0x0000761000057816 */ /* 0x000fe20000000005 */
[----:B------:R-:W-:Y:S06]  /*c100*/  BRA `(.L_x_26957) ;  /* 0x0000000000107947 */ /* 0x000fec0003800000 */
.L_x_26980:
[----:B------:R-:W2:Y:S02]  /*c110*/  LDG.E R2, desc[UR36][R2.64] ;  /* 0x0000002402027981 */ /* 0x000ea4000c1e1900 */
[----:B--2---:R-:W-:-:S04]  /*c120*/  I2FP.F32.U32 R0, R2 ;  /* 0x0000000200007245 */ /* 0x004fc80000201000 */
[----:B------:R-:W-:-:S04]  /*c130*/  F2FP.BF16.F32.PACK_AB R0, RZ, R0 ;  /* 0x00000000ff00723e */ /* 0x000fc800000010ff */
[----:B------:R-:W-:-:S07]  /*c140*/  PRMT R5, R0, 0x7610, R5 ;  /* 0x0000761000057816 */ /* 0x000fce0000000005 */
.L_x_26957:
        /* <DEDUP_REMOVED lines=12> */
.L_x_26986:
[----:B-----5:R-:W-:-:S07]  /*c210*/  IMAD.MOV.U32 R5, RZ, RZ, R0 ;  /* 0x000000ffff057224 */ /* 0x020fce00078e0000 */
.L_x_26987:
[----:B------:R-:W-:Y:S05]  /*c220*/  BSYNC B0 ;  /* 0x0000000000007941 */ /* 0x000fea0003800000 */
.L_x_26985:
        /* <DEDUP_REMOVED lines=16> */
.L_x_26991:
[----:B------:R-:W-:-:S06]  /*c330*/  IMAD.U32 R3, R5, 0x10000, RZ ;  /* 0x0001000005037824 */ /* 0x000fcc00078e00ff */
[----:B------:R-:W0:Y:S02]  /*c340*/  F2I.S64.TRUNC R2, R3 ;  /* 0x0000000300027311 */ /* 0x000e24000020d900 */
[----:B0-----:R-:W-:Y:S01]  /*c350*/  STG.E.U8 desc[UR36][R16.64], R2 ;  /* 0x0000000210007986 */ /* 0x001fe2000c101124 */
[----:B------:R-:W-:Y:S05]  /*c360*/  EXIT ;  /* 0x000000000000794d */ /* 0x000fea0003800000 */
.L_x_26990:
        /* <DEDUP_REMOVED lines=10> */
.L_x_26994:
[----:B------:R-:W-:-:S06]  /*c410*/  IMAD.U32 R5, R5, 0x10000, RZ ;  /* 0x0001000005057824 */ /* 0x000fcc00078e00ff */
[----:B------:R-:W0:Y:S02]  /*c420*/  F2I.FTZ.TRUNC.NTZ R5, R5 ;  /* 0x0000000500057305 */ /* 0x000e24000021f100 */
[----:B0-----:R-:W-:Y:S01]  /*c430*/  STG.E desc[UR36][R16.64], R5 ;  /* 0x0000000510007986 */ /* 0x001fe2000c101924 */
[----:B------:R-:W-:Y:S05]  /*c440*/  EXIT ;  /* 0x000000000000794d */ /* 0x000fea0003800000 */
.L_x_26993:
[----:B------:R-:W-:-:S06]  /*c450*/  IMAD.U32 R5, R5, 0x10000, RZ ;  /* 0x0001000005057824 */ /* 0x000fcc00078e00ff */
[----:B------:R-:W0:Y:S02]  /*c460*/  F2I.FTZ.TRUNC.NTZ R5, R5 ;  /* 0x0000000500057305 */ /* 0x000e24000021f100 */
[----:B0-----:R-:W-:Y:S01]  /*c470*/  STG.E.U16 desc[UR36][R16.64], R5 ;  /* 0x0000000510007986 */ /* 0x001fe2000c101524 */
[----:B------:R-:W-:Y:S05]  /*c480*/  EXIT ;  /* 0x000000000000794d */ /* 0x000fea0003800000 */
.L_x_26989:
        /* <DEDUP_REMOVED lines=9> */
.L_x_26996:
[----:B------:R-:W-:-:S05]  /*c520*/  IMAD.U32 R0, R5, 0x10000, RZ ;  /* 0x0001000005007824 */ /* 0x000fca00078e00ff */
[----:B------:R-:W-:-:S05]  /*c530*/  F2FP.F16.F32.PACK_AB R0, RZ, R0 ;  /* 0x00000000ff00723e */ /* 0x000fca00000000ff */
[----:B------:R-:W-:Y:S01]  /*c540*/  STG.E.U16 desc[UR36][R16.64], R0 ;  /* 0x0000000010007986 */ /* 0x000fe2000c101524 */
[----:B------:R-:W-:Y:S05]  /*c550*/  EXIT ;  /* 0x000000000000794d */ /* 0x000fea0003800000 */
.L_x_26995:
        /* <DEDUP_REMOVED lines=10> */
.L_x_26998:
[----:B------:R-:W-:-:S05]  /*c600*/  IMAD.U32 R5, R5, 0x10000, RZ ;  /* 0x0001000005057824 */ /* 0x000fca00078e00ff */
[----:B------:R-:W-:-:S04]  /*c610*/  F2FP.F16.F32.PACK_AB R3, RZ, R5 ;  /* 0x00000005ff03723e */ /* 0x000fc800000000ff */
[----:B------:R-:W-:-:S05]  /*c620*/  PRMT R3, R3, 0x5410, RZ ;  /* 0x0000541003037816 */ /* 0x000fca00000000ff */
[----:B------:R-:W-:Y:S01]  /*c630*/  STG.E desc[UR36][R16.64], R3 ;  /* 0x0000000310007986 */ /* 0x000fe2000c101924 */
[----:B------:R-:W-:Y:S05]  /*c640*/  EXIT ;  /* 0x000000000000794d */ /* 0x000fea0003800000 */
.L_x_26997:
[----:B------:R-:W-:-:S04]  /*c650*/  IMAD.U32 R2, R5, 0x10000, RZ ;  /* 0x0001000005027824 */ /* 0x000fc800078e00ff */
[----:B------:R-:W-:-:S06]  /*c660*/  FMUL.FTZ R2, R2, 1 ;  /* 0x3f80000002027820 */ /* 0x000fcc0000410000 */
[----:B------:R-:W0:Y:S02]  /*c670*/  F2F.F64.F32 R2, R2 ;  /* 0x0000000200027310 */ /* 0x000e240000201800 */
[----:B0-----:R-:W-:Y:S01]  /*c680*/  STG.E.64 desc[UR36][R16.64], R2 ;  /* 0x0000000210007986 */ /* 0x001fe2000c101b24 */
[----:B------:R-:W-:Y:S05]  /*c690*/  EXIT ;  /* 0x000000000000794d */ /* 0x000fea0003800000 */
.L_x_26988:
        /* <DEDUP_REMOVED lines=13> */
.L_x_27001:
[----:B------:R-:W-:Y:S01]  /*c770*/  IMAD.U32 R5, R5, 0x10000, RZ ;  /* 0x0001000005057824 */ /* 0x000fe200078e00ff */
[----:B------:R-:W-:-:S03]  /*c780*/  CS2R R6, SRZ ;  /* 0x0000000000067805 */ /* 0x000fc6000001ff00 */
[----:B------:R-:W-:-:S06]  /*c790*/  FMUL.FTZ R5, R5, 1 ;  /* 0x3f80000005057820 */ /* 0x000fcc0000410000 */
[----:B------:R-:W0:Y:S02]  /*c7a0*/  F2F.F64.F32 R4, R5 ;  /* 0x0000000500047310 */ /* 0x000e240000201800 */
[----:B0-----:R-:W-:Y:S01]  /*c7b0*/  STG.E.128 desc[UR36][R16.64], R4 ;  /* 0x0000000410007986 */ /* 0x001fe2000c101d24 */
[----:B------:R-:W-:Y:S05]  /*c7c0*/  EXIT ;  /* 0x000000000000794d */ /* 0x000fea0003800000 */
.L_x_27000:
        /* <DEDUP_REMOVED lines=21> */
.L_x_27005:
[----:B------:R-:W-:Y:S05]  /*c920*/  BSYNC B0 ;  /* 0x0000000000007941 */ /* 0x000fea0003800000 */
.L_x_27004:
[----:B------:R-:W-:-:S05]  /*c930*/  LOP3.LUT R3, R0, R3, RZ, 0xfc, !PT ;  /* 0x0000000300037212 */ /* 0x000fca00078efcff */
[----:B------:R-:W-:Y:S01]  /*c940*/  STG.E.U8 desc[UR36][R16.64], R3 ;  /* 0x0000000310007986 */ /* 0x000fe2000c101124 */
[----:B------:R-:W-:Y:S05]  /*c950*/  EXIT ;  /* 0x000000000000794d */ /* 0x000fea0003800000 */
.L_x_27003:
        /* <DEDUP_REMOVED lines=13> */
.L_x_27007:
[----:B------:R-:W-:Y:S01]  /*ca30*/  IMAD.MOV.U32 R0, RZ, RZ, 0x7f ;  /* 0x0000007fff007424 */ /* 0x000fe200078e00ff */
[----:B------:R-:W-:-:S04]  /*ca40*/  ISETP.GT.U32.AND P0, PT, R2, 0x7f800000, PT ;  /* 0x7f8000000200780c */ /* 0x000fc80003f04070 */
[----:B------:R-:W-:-:S09]  /*ca50*/  SEL R0, R0, 0x7c, P0 ;  /* 0x0000007c00007807 */ /* 0x000fd20000000000 */
.L_x_27008:
[----:B------:R-:W-:Y:S05]  /*ca60*/  BSYNC B0 ;  /* 0x0000000000007941 */ /* 0x000fea0003800000 */
.L_x_27006:
[----:B------:R-:W-:-:S04]  /*ca70*/  LOP3.LUT R2, R5, 0x80000000, RZ, 0xc0, !PT ;  /* 0x8000000005027812 */ /* 0x000fc800078ec0ff */
[----:B------:R-:W-:-:S04]  /*ca80*/  SHF.R.U32.HI R3, RZ, 0x18, R2 ;  /* 0x00000018ff037819 */ /* 0x000fc80000011602 */
[----:B------:R-:W-:-:S05]  /*ca90*/  LOP3.LUT R3, R0, R3, RZ, 0xfc, !PT ;  /* 0x0000000300037212 */ /* 0x000fca00078efcff */
[----:B------:R-:W-:Y:S01]  /*caa0*/  STG.E.U8 desc[UR36][R16.64], R3 ;  /* 0x0000000310007986 */ /* 0x000fe2000c101124 */
[----:B------:R-:W-:Y:S05]  /*cab0*/  EXIT ;  /* 0x000000000000794d */ /* 0x000fea0003800000 */
.L_x_27002:
[----:B------:R-:W-:Y:S01]  /*cac0*/  STG.E.U16 desc[UR36][R16.64], R5 ;  /* 0x0000000510007986 */ /* 0x000fe2000c101524 */
[----:B------:R-:W-:Y:S05]  /*cad0*/  EXIT ;  /* 0x000000000000794d */ /* 0x000fea0003800000 */
.L_x_26999:
        /* <DEDUP_REMOVED lines=12> */
.L_x_27011:
        /* <DEDUP_REMOVED lines=17> */
.L_x_27014:
[----:B------:R-:W-:-:S04]  /*ccb0*/  LOP3.LUT R2, R5, 0x80000000, RZ, 0xc0, !PT ;  /* 0x8000000005027812 */ /* 0x000fc800078ec0ff */
[----:B------:R-:W-:-:S04]  /*ccc0*/  SHF.R.U32.HI R3, RZ, 0x18, R2 ;  /* 0x00000018ff037819 */ /* 0x000fc80000011602 */
[----:B------:R-:W-:-:S04]  /*ccd0*/  LOP3.LUT R0, R0, R3, RZ, 0xfc, !PT ;  /* 0x0000000300007212 */ /* 0x000fc800078efcff */
[----:B------:R-:W-:-:S07]  /*cce0*/  PRMT R8, R0, 0x7610, R8 ;  /* 0x0000761000087816 */ /* 0x000fce0000000008 */
.L_x_27013:
[----:B------:R-:W-:Y:S05]  /*ccf0*/  BSYNC B0 ;  /* 0x0000000000007941 */ /* 0x000fea0003800000 */
.L_x_27012:
[----:B------:R-:W-:Y:S01]  /*cd00*/  STG.E.U8 desc[UR36][R16.64], R8 ;  /* 0x0000000810007986 */ /* 0x000fe2000c101124 */
[----:B------:R-:W-:Y:S05]  /*cd10*/  EXIT ;  /* 0x000000000000794d */ /* 0x000fea0003800000 */
.L_x_27010:
        /* <DEDUP_REMOVED lines=17> */
.L_x_27017:
[----:B------:R-:W-:-:S04]  /*ce30*/  LOP3.LUT R2, R5, 0x80000000, RZ, 0xc0, !PT ;  /* 0x8000000005027812 */ /* 0x000fc800078ec0ff */
[----:B------:R-:W-:-:S04]  /*ce40*/  SHF.R.U32.HI R3, RZ, 0x18, R2 ;  /* 0x00000018ff037819 */ /* 0x000fc80000011602 */
[----:B------:R-:W-:-:S04]  /*ce50*/  LOP3.LUT R0, R0, R3, RZ, 0xfc, !PT ;  /* 0x0000000300007212 */ /* 0x000fc800078efcff */
[----:B------:R-:W-:-:S07]  /*ce60*/  PRMT R8, R0, 0x7610, R8 ;  /* 0x0000761000087816 */ /* 0x000fce0000000008 */
.L_x_27016:
[----:B------:R-:W-:Y:S05]  /*ce70*/  BSYNC B0 ;  /* 0x0000000000007941 */ /* 0x000fea0003800000 */
.L_x_27015:
[----:B------:R-:W-:Y:S01]  /*ce80*/  STG.E.U8 desc[UR36][R16.64], R8 ;  /* 0x0000000810007986 */ /* 0x000fe2000c101124 */
[----:B------:R-:W-:Y:S05]  /*ce90*/  EXIT ;  /* 0x000000000000794d */ /* 0x000fea0003800000 */
.L_x_27009:
        /* <DEDUP_REMOVED lines=22> */
.L_x_26992:
        /* <DEDUP_REMOVED lines=16> */
.L_x_27020:
[----:B------:R-:W-:Y:S05]  /*d100*/  EXIT ;  /* 0x000000000000794d */ /* 0x000fea0003800000 */
.L_x_27019:
[----:B------:R-:W-:-:S06]  /*d110*/  IMAD.U32 R2, R5, 0x10000, RZ ;  /* 0x0001000005027824 */ /* 0x000fcc00078e00ff */
[----:B------:R-:W0:Y:S02]  /*d120*/  F2I.U64.TRUNC R2, R2 ;  /* 0x0000000200027311 */ /* 0x000e24000020d800 */
[----:B0-----:R-:W-:Y:S01]  /*d130*/  STG.E.64 desc[UR36][R16.64], R2 ;  /* 0x0000000210007986 */ /* 0x001fe2000c101b24 */
[----:B------:R-:W-:Y:S05]  /*d140*/  EXIT ;  /* 0x000000000000794d */ /* 0x000fea0003800000 */
.L_x_27018:
[----:B------:R-:W-:-:S06]  /*d150*/  IMAD.U32 R5, R5, 0x10000, RZ ;  /* 0x0001000005057824 */ /* 0x000fcc00078e00ff */
[----:B------:R-:W0:Y:S02]  /*d160*/  F2I.FTZ.U32.TRUNC.NTZ R5, R5 ;  /* 0x0000000500057305 */ /* 0x000e24000021f000 */
[----:B0-----:R-:W-:Y:S01]  /*d170*/  STG.E desc[UR36][R16.64], R5 ;  /* 0x0000000510007986 */ /* 0x001fe2000c101924 */
[----:B------:R-:W-:Y:S05]  /*d180*/  EXIT ;  /* 0x000000000000794d */ /* 0x000fea0003800000 */
.L_x_27021:
        /* <DEDUP_REMOVED lines=15> */
.L_x_42355:


//--------------------- .text._ZN2at6native27unrolled_elementwise_kernelINS0_13AUnaryFunctorIN3c108BFloat16ES4_S4_ZZZNS0_19maximum_kernel_cudaERNS_18TensorIteratorBaseEENKUlvE0_clEvENKUlvE2_clEvEUlS4_S4_E_EESt5arrayIPcLm2EELi4E23TrivialOffsetCalculatorILi1EjESF_NS0_6memory12LoadWithCastILi1EEENSG_13StoreWithCastILi1EEEEEviT_T0_T2_T3_T4_T5_ --------------------------
	.section	.text._ZN2at6native27unrolled_elementwise_kernelINS0_13AUnaryFunctorIN3c108BFloat16ES4_S4_ZZZNS0_19maximum_kernel_cudaERNS_18TensorIteratorBaseEENKUlvE0_clEvENKUlvE2_clEvEUlS4_S4_E_EESt5arrayIPcLm2EELi4E23TrivialOffsetCalculatorILi1EjESF_NS0_6memory12LoadWithCastILi1EEENSG_13StoreWithCastILi1EEEEEviT_T0_T2_T3_T4_T5_,"ax",@progbits
	.align	128
        .global         _ZN2at6native27unrolled_elementwise_kernelINS0_13AUnaryFunctorIN3c108BFloat16ES4_S4_ZZZNS0_19maximum_kernel_cudaERNS_18TensorIteratorBaseEENKUlvE0_clEvENKUlvE2_clEvEUlS4_S4_E_EESt5arrayIPcLm2EELi4E23TrivialOffsetCalculatorILi1EjESF_NS0_6memory12LoadWithCastILi1EEENSG_13StoreWithCastILi1EEEEEviT_T0_T2_T3_T4_T5_
        .type           _ZN2at6native27unrolled_elementwise_kernelINS0_13AUnaryFunctorIN3c108BFloat16ES4_S4_ZZZNS0_19maximum_kernel_cudaERNS_18TensorIteratorBaseEENKUlvE0_clEvENKUlvE2_clEvEUlS4_S4_E_EESt5arrayIPcLm2EELi4E23TrivialOffsetCalculatorILi1EjESF_NS0_6memory12LoadWithCastILi1EEENSG_13StoreWithCastILi1EEEEEviT_T0_T2_T3_T4_T5_,@function
        .size           _ZN2at6native27unrolled_elementwise_kernelINS0_13AUnaryFunctorIN3c108BFloat16ES4_S4_ZZZNS0_19maximum_kernel_cudaERNS_18TensorIteratorBaseEENKUlvE0_clEvENKUlvE2_clEvEUlS4_S4_E_EESt5arrayIPcLm2EELi4E23TrivialOffsetCalculatorILi1EjESF_NS0_6memory12LoadWithCastILi1EEENSG_13StoreWithCastILi1EEEEEviT_T0_T2_T3_T4_T5_,(.L_x_42356 - _ZN2at6native27unrolled_elementwise_kernelINS0_13AUnaryFunctorIN3c108BFloat16ES4_S4_ZZZNS0_19maximum_kernel_cudaERNS_18TensorIteratorBaseEENKUlvE0_clEvENKUlvE2_clEvEUlS4_S4_E_EESt5arrayIPcLm2EELi4E23TrivialOffsetCalculatorILi1EjESF_NS0_6memory12LoadWithCastILi1EEENSG_13StoreWithCastILi1EEEEEviT_T0_T2_T3_T4_T5_)
        .other          _ZN2at6native27unrolled_elementwise_kernelINS0_13AUnaryFunctorIN3c108BFloat16ES4_S4_ZZZNS0_19maximum_kernel_cudaERNS_18TensorIteratorBaseEENKUlvE0_clEvENKUlvE2_clEvEUlS4_S4_E_EESt5arrayIPcLm2EELi4E23TrivialOffsetCalculatorILi1EjESF_NS0_6memory12LoadWithCastILi1EEENSG_13StoreWithCastILi1EEEEEviT_T0_T2_T3_T4_T5_,@"STO_CUDA_ENTRY STV_DEFAULT"
_ZN2at6native27unrolled_elementwise_kernelINS0_13AUnaryFunctorIN3c108BFloat16ES4_S4_ZZZNS0_19maximum_kernel_cudaERNS_18TensorIteratorBaseEENKUlvE0_clEvENKUlvE2_clEvEUlS4_S4_E_EESt5arrayIPcLm2EELi4E23TrivialOffsetCalculatorILi1EjESF_NS0_6memory12LoadWithCastILi1EEENSG_13StoreWithCastILi1EEEEEviT_T0_T2_T3_T4_T5_:
.text._ZN2at6native27unrolled_elementwise_kernelINS0_13AUnaryFunctorIN3c108BFloat16ES4_S4_ZZZNS0_19maximum_kernel_cudaERNS_18TensorIteratorBaseEENKUlvE0_clEvENKUlvE2_clEvEUlS4_S4_E_EESt5arrayIPcLm2EELi4E23TrivialOffsetCalculatorILi1EjESF_NS0_6memory12LoadWithCastILi1EEENSG_13StoreWithCastILi1EEEEEviT_T0_T2_T3_T4_T5_:
        /* <DEDUP_REMOVED lines=36> */
.L_x_27027:
[----:B------:R-:W2:Y:S02]  /*0240*/  LDG.E.U8 R4, desc[UR36][R4.64] ;  /* 0x0000002404047981 */ /* 0x000ea4000c1e1100 */
[----:B--2---:R-:W-:-:S04]  /*0250*/  I2FP.F32.U32 R0, R4 ;  /* 0x0000000400007245 */ /* 0x004fc80000201000 */
[----:B------:R-:W-:-:S04]  /*0260*/  F2FP.BF16.F32.PACK_AB R0, RZ, R0 ;  /* 0x00000000ff00723e */ /* 0x000fc800000010ff */
[----:B------:R-:W-:Y:S01]  /*0270*/  PRMT R22, R0, 0x7610, R22 ;  /* 0x0000761000167816 */ /* 0x000fe20000000016 */
[----:B------:R-:W-:Y:S06]  /*0280*/  BRA `(.L_x_27029) ;  /* 0x0000000c00cc7947 */ /* 0x000fec0003800000 */
.L_x_27026:
        /* <DEDUP_REMOVED lines=11> */
.L_x_27031:
[----:B------:R-:W2:Y:S02]  /*0340*/  LDG.E R4, desc[UR36][R4.64] ;  /* 0x0000002404047981 */ /* 0x000ea4000c1e1900 */
[----:B--2---:R-:W-:-:S04]  /*0350*/  I2FP.F32.S32 R0, R4 ;  /* 0x0000000400007245 */ /* 0x004fc80000201400 */
[----:B------:R-:W-:-:S04]  /*0360*/  F2FP.BF16.F32.PACK_AB R0, RZ, R0 ;  /* 0x00000000ff00723e */ /* 0x000fc800000010ff */
[----:B------:R-:W-:Y:S01]  /*0370*/  PRMT R22, R0, 0x7610, R22 ;  /* 0x0000761000167816 */ /* 0x000fe20000000016 */
[----:B------:R-:W-:Y:S06]  /*0380*/  BRA `(.L_x_27029) ;  /* 0x0000000c008c7947 */ /* 0x000fec0003800000 */
.L_x_27030:
[----:B------:R-:W2:Y:S02]  /*0390*/  LDG.E.U16 R4, desc[UR36][R4.64] ;  /* 0x0000002404047981 */ /* 0x000ea4000c1e1500 */
[----:B--2---:R-:W0:Y:S02]  /*03a0*/  I2F.S16 R0, R4 ;  /* 0x0000000400007306 */ /* 0x004e240000101400 */
[----:B0-----:R-:W-:-:S04]  /*03b0*/  F2FP.BF16.F32.PACK_AB R0, RZ, R0 ;  /* 0x00000000ff00723e */ /* 0x001fc800000010ff */
[----:B------:R-:W-:Y:S01]  /*03c0*/  PRMT R22, R0, 0x7610, R22 ;  /* 0x0000761000167816 */ /* 0x000fe20000000016 */
[----:B------:R-:W-:Y:S06]  /*03d0*/  BRA `(.L_x_27029) ;  /* 0x0000000c00787947 */ /* 0x000fec0003800000 */
.L_x_27025:
        /* <DEDUP_REMOVED lines=9> */
.L_x_27033:
[----:B------:R-:W2:Y:S02]  /*0470*/  LDG.E.U16 R0, desc[UR36][R4.64] ;  /* 0x0000002404007981 */ /* 0x000ea4000c1e1500 */
[----:B--2---:R-:W-:-:S05]  /*0480*/  HADD2.F32 R0, -RZ, R0.H0_H0 ;  /* 0x20000000ff007230 */ /* 0x004fca0000004100 */
[----:B------:R-:W-:-:S04]  /*0490*/  F2FP.BF16.F32.PACK_AB R0, RZ, R0 ;  /* 0x00000000ff00723e */ /* 0x000fc800000010ff */
[----:B------:R-:W-:Y:S01]  /*04a0*/  PRMT R22, R0, 0x7610, R22 ;  /* 0x0000761000167816 */ /* 0x000fe20000000016 */
[----:B------:R-:W-:Y:S06]  /*04b0*/  BRA `(.L_x_27029) ;  /* 0x0000000c00407947 */ /* 0x000fec0003800000 */
.L_x_27032:
        /* <DEDUP_REMOVED lines=9> */
.L_x_27035:
[----:B------:R-:W2:Y:S02]  /*0550*/  LDG.E.U16 R4, desc[UR36][R4.64] ;  /* 0x0000002404047981 */ /* 0x000ea4000c1e1500 */
[----:B--2---:R-:W-:-:S05]  /*0560*/  HADD2.F32 R0, -RZ, R4.H0_H0 ;  /* 0x20000004ff007230 */ /* 0x004fca0000004100 */
[----:B------:R-:W-:-:S04]  /*0570*/  F2FP.BF16.F32.PACK_AB R0, RZ, R0 ;  /* 0x00000000ff00723e */ /* 0x000fc800000010ff */
[----:B------:R-:W-:Y:S01]  /*0580*/  PRMT R22, R0, 0x7610, R22 ;  /* 0x0000761000167816 */ /* 0x000fe20000000016 */
[----:B------:R-:W-:Y:S06]  /*0590*/  BRA `(.L_x_27029) ;  /* 0x0000000c00087947 */ /* 0x000fec0003800000 */
.L_x_27034:
        /* <DEDUP_REMOVED lines=9> */
.L_x_27024:
        /* <DEDUP_REMOVED lines=14> */
.L_x_27038:
        /* <DEDUP_REMOVED lines=9> */
.L_x_27037:
        /* <DEDUP_REMOVED lines=28> */
.L_x_27040:
        /* <DEDUP_REMOVED lines=16> */
.L_x_27039:
[----:B------:R0:W5:Y:S01]  /*0a60*/  LDG.E.U16 R22, desc[UR36][R4.64] ;  /* 0x0000002404167981 */ /* 0x000162000c1e1500 */
[----:B------:R-:W-:Y:S05]  /*0a70*/  BRA `(.L_x_27029) ;  /* 0x0000000400d07947 */ /* 0x000fea0003800000 */
.L_x_27036:
        /* <DEDUP_REMOVED lines=13> */
.L_x_27043:
        /* <DEDUP_REMOVED lines=21> */
.L_x_27047:
[----:B------:R-:W-:Y:S05]  /*0ca0*/  BSYNC B1 ;  /* 0x0000000000017941 */ /* 0x000fea0003800000 */
.L_x_27046:
[----:B------:R-:W-:Y:S01]  /*0cb0*/  LEA R5, R0, 0x3b800000, 0x17 ;  /* 0x3b80000000057811 */ /* 0x000fe200078eb8ff */
[----:B------:R-:W-:-:S05]  /*0cc0*/  IMAD.SHL.U32 R0, R3, 0x100000, RZ ;  /* 0x0010000003007824 */ /* 0x000fca00078e00ff */
[----:B------:R-:W-:-:S07]  /*0cd0*/  LOP3.LUT R0, R5, R0, R6, 0xfe, !PT ;  /* 0x0000000005007212 */ /* 0x000fce00078efe06 */
.L_x_27045:
[----:B------:R-:W-:Y:S05]  /*0ce0*/  BSYNC B0 ;  /* 0x0000000000007941 */ /* 0x000fea0003800000 */
.L_x_27044:
[----:B------:R-:W-:-:S04]  /*0cf0*/  F2FP.BF16.F32.PACK_AB R0, RZ, R0 ;  /* 0x00000000ff00723e */ /* 0x000fc800000010ff */
[----:B------:R-:W-:Y:S01]  /*0d00*/  PRMT R22, R0, 0x7610, R22 ;  /* 0x0000761000167816 */ /* 0x000fe20000000016 */
[----:B------:R-:W-:Y:S06]  /*0d10*/  BRA `(.L_x_27029) ;  /* 0x0000000400287947 */ /* 0x000fec0003800000 */
.L_x_27042:
        /* <DEDUP_REMOVED lines=21> */
.L_x_27051:
[----:B------:R-:W-:Y:S05]  /*0e70*/  BSYNC B1 ;  /* 0x0000000000017941 */ /* 0x000fea0003800000 */
.L_x_27050:
[----:B------:R-:W-:Y:S01]  /*0e80*/  LEA R5, R0, 0x37800000, 0x17 ;  /* 0x3780000000057811 */ /* 0x000fe200078eb8ff */
[----:B------:R-:W-:-:S05]  /*0e90*/  IMAD.SHL.U32 R0, R3, 0x200000, RZ ;  /* 0x0020000003007824 */ /* 0x000fca00078e00ff */
[----:B------:R-:W-:-:S07]  /*0ea0*/  LOP3.LUT R0, R5, R0, R6, 0xfe, !PT ;  /* 0x0000000005007212 */ /* 0x000fce00078efe06 */
.L_x_27049:
[----:B------:R-:W-:Y:S05]  /*0eb0*/  BSYNC B0 ;  /* 0x0000000000007941 */ /* 0x000fea0003800000 */
.L_x_27048:
[----:B------:R-:W-:-:S04]  /*0ec0*/  F2FP.BF16.F32.PACK_AB R0, RZ, R0 ;  /* 0x00000000ff00723e */ /* 0x000fc800000010ff */
[----:B------:R-:W-:Y:S01]  /*0ed0*/  PRMT R22, R0, 0x7610, R22 ;  /* 0x0000761000167816 */ /* 0x000fe20000000016 */
[----:B------:R-:W-:Y:S06]  /*0ee0*/  BRA `(.L_x_27029) ;  /* 0x0000000000b47947 */ /* 0x000fec0003800000 */
.L_x_27041:
        /* <DEDUP_REMOVED lines=14> */
.L_x_27055:
[----:B------:R-:W-:Y:S05]  /*0fd0*/  BSYNC B0 ;  /* 0x0000000000007941 */ /* 0x000fea0003800000 */
.L_x_27054:
[----:B------:R-:W-:-:S04]  /*0fe0*/  F2FP.BF16.F32.PACK_AB R0, RZ, R0 ;  /* 0x00000000ff00723e */ /* 0x000fc800000010ff */
[----:B------:R-:W-:Y:S01]  /*0ff0*/  PRMT R22, R0, 0x7610, R22 ;  /* 0x0000761000167816 */ /* 0x000fe20000000016 */
[----:B------:R-:W-:Y:S06]  /*1000*/  BRA `(.L_x_27029) ;  /* 0x00000000006c7947 */ /* 0x000fec0003800000 */
.L_x_27028:
        /* <DEDUP_REMOVED lines=16> */
.L_x_27056:
[----:B------:R-:W-:Y:S01]  /*1110*/  PRMT R22, RZ, 0x7610, R22 ;  /* 0x00007610ff167816 */ /* 0x000fe20000000016 */
[----:B------:R-:W-:Y:S06]  /*1120*/  BRA `(.L_x_27029) ;  /* 0x0000000000247947 */ /* 0x000fec0003800000 */
.L_x_27053:
[----:B------:R-:W2:Y:S02]  /*1130*/  LDG.E.64 R4, desc[UR36][R4.64] ;  /* 0x0000002404047981 */ /* 0x000ea4000c1e1b00 */
[----:B--2---:R-:W0:Y:S02]  /*1140*/  I2F.U64 R0, R4 ;  /* 0x0000000400007312 */ /* 0x004e240000301000 */
[----:B0-----:R-:W-:-:S04]  /*1150*/  F2FP.BF16.F32.PACK_AB R0, RZ, R0 ;  /* 0x00000000ff00723e */ /* 0x001fc800000010ff */
[----:B------:R-:W-:Y:S01]  /*1160*/  PRMT R22, R0, 0x7610, R22 ;  /* 0x0000761000167816 */ /* 0x000fe20000000016 */
[----:B------:R-:W-:Y:S06]  /*1170*/  BRA `(.L_x_27029) ;  /* 0x0000000000107947 */ /* 0x000fec0003800000 */
.L_x_27052:
[----:B------:R-:W2:Y:S02]  /*1180*/  LDG.E R4, desc[UR36][R4.64] ;  /* 0x0000002404047981 */ /* 0x000ea4000c1e1900 */
[----:B--2---:R-:W-:-:S04]  /*1190*/  I2FP.F32.U32 R0, R4 ;  /* 0x0000000400007245 */ /* 0x004fc80000201000 */
[----:B------:R-:W-:-:S04]  /*11a0*/  F2FP.BF16.F32.PACK_AB R0, RZ, R0 ;  /* 0x00000000ff00723e */ /* 0x000fc800000010ff */
[----:B------:R-:W-:-:S07]  /*11b0*/  PRMT R22, R0, 0x7610, R22 ;  /* 0x0000761000167816 */ /* 0x000fce0000000016 */
.L_x_27029:
[----:B------:R-:W1:Y:S02]  /*11c0*/  S2R R23, SR_TID.X ;  /* 0x0000000000177919 */ /* 0x000e640000002100 */
[----:B-1----:R-:W-:-:S07]  /*11d0*/  VIADD R23, R23, 0x80 ;  /* 0x0000008017177836 */ /* 0x002fce0000000000 */
.L_x_27023:
[----:B------:R-:W-:Y:S05]  /*11e0*/  BSYNC B6 ;  /* 0x0000000000067941 */ /* 0x000fea0003800000 */
.L_x_27022:
        /* <DEDUP_REMOVED lines=26> */
.L_x_27062:
[----:B------:R-:W2:Y:S02]  /*1390*/  LDG.E.U8 R4, desc[UR36][R4.64] ;  /* 0x0000002404047981 */ /* 0x000ea4000c1e1100 */
[----:B--2---:R-:W-:-:S04]  /*13a0*/  I2FP.F32.U32 R0, R4 ;  /* 0x0000000400007245 */ /* 0x004fc80000201000 */
[----:B------:R-:W-:-:S04]  /*13b0*/  F2FP.BF16.F32.PACK_AB R0, RZ, R0 ;  /* 0x00000000ff00723e */ /* 0x000fc800000010ff */
[----:B------:R-:W-:Y:S01]  /*13c0*/  PRMT R19, R0, 0x7610, R19 ;  /* 0x0000761000137816 */ /* 0x000fe20000000013 */
[----:B------:R-:W-:Y:S06]  /*13d0*/  BRA `(.L_x_27064) ;  /* 0x0000000c00c87947 */ /* 0x000fec0003800000 */
.L_x_27061:
        /* <DEDUP_REMOVED lines=11> */
.L_x_27066:
[----:B------:R-:W2:Y:S02]  /*1490*/  LDG.E R4, desc[UR36][R4.64] ;  /* 0x0000002404047981 */ /* 0x000ea4000c1e1900 */
[----:B--2---:R-:W-:-:S04]  /*14a0*/  I2FP.F32.S32 R0, R4 ;  /* 0x0000000400007245 */ /* 0x004fc80000201400 */
[----:B------:R-:W-:-:S04]  /*14b0*/  F2FP.BF16.F32.PACK_AB R0, RZ, R0 ;  /* 0x00000000ff00723e */ /* 0x000fc800000010ff */
[----:B------:R-:W-:Y:S01]  /*14c0*/  PRMT R19, R0, 0x7610, R19 ;  /* 0x0000761000137816 */ /* 0x000fe20000000013 */
[----:B------:R-:W-:Y:S06]  /*14d0*/  BRA `(.L_x_27064) ;  /* 0x0000000c00887947 */ /* 0x000fec0003800000 */
.L_x_27065:
[----:B------:R-:W2:Y:S02]  /*14e0*/  LDG.E.U16 R4, desc[UR36][R4.64] ;  /* 0x0000002404047981 */ /* 0x000ea4000c1e1500 */
[----:B--2---:R-:W0:Y:S02]  /*14f0*/  I2F.S16 R0, R4 ;  /* 0x0000000400007306 */ /* 0x004e240000101400 */
[----:B0-----:R-:W-:-:S04]  /*1500*/  F2FP.BF16.F32.PACK_AB R0, RZ, R0 ;  /* 0x00000000ff00723e */ /* 0x001fc800000010ff */
[----:B------:R-:W-:Y:S01]  /*1510*/  PRMT R19, R0, 0x7610, R19 ;  /* 0x0000761000137816 */ /* 0x000fe20000000013 */
[----:B------:R-:W-:Y:S06]  /*1520*/  BRA `(.L_x_27064) ;  /* 0x0000000c00747947 */ /* 0x000fec0003800000 */
.L_x_27060:
        /* <DEDUP_REMOVED lines=9> */
.L_x_27068:
[----:B------:R-:W2:Y:S02]  /*15c0*/  LDG.E.U16 R0, desc[UR36][R4.64] ;  /* 0x0000002404007981 */ /* 0x000ea4000c1e1500 */
[----:B--2---:R-:W-:-:S05]  /*15d0*/  HADD2.F32 R0, -RZ, R0.H0_H0 ;  /* 0x20000000ff007230 */ /* 0x004fca0000004100 */
[----:B------:R-:W-:-:S04]  /*15e0*/  F2FP.BF16.F32.PACK_AB R0, RZ, R0 ;  /* 0x00000000ff00723e */ /* 0x000fc800000010ff */
[----:B------:R-:W-:Y:S01]  /*15f0*/  PRMT R19, R0, 0x7610, R19 ;  /* 0x0000761000137816 */ /* 0x000fe20000000013 */
[----:B------:R-:W-:Y:S06]  /*1600*/  BRA `(.L_x_27064) ;  /* 0x0000000c003c7947 */ /* 0x000fec0003800000 */
.L_x_27067:
        /* <DEDUP_REMOVED lines=9> */
.L_x_27070:
[----:B------:R-:W2:Y:S02]  /*16a0*/  LDG.E.U16 R4, desc[UR36][R4.64] ;  /* 0x0000002404047981 */ /* 0x000ea4000c1e1500 */
[----:B--2---:R-:W-:-:S05]  /*16b0*/  HADD2.F32 R0, -RZ, R4.H0_H0 ;  /* 0x20000004ff007230 */ /* 0x004fca0000004100 */
[----:B------:R-:W-:-:S04]  /*16c0*/  F2FP.BF16.F32.PACK_AB R0, RZ, R0 ;  /* 0x00000000ff00723e */ /* 0x000fc800000010ff */
[----:B------:R-:W-:Y:S01]  /*16d0*/  PRMT R19, R0, 0x7610, R19 ;  /* 0x0000761000137816 */ /* 0x000fe20000000013 */
[----:B------:R-:W-:Y:S06]  /*16e0*/  BRA `(.L_x_27064) ;  /* 0x0000000c00047947 */ /* 0x000fec0003800000 */
.L_x_27069:
        /* <DEDUP_REMOVED lines=9> */
.L_x_27059:
        /* <DEDUP_REMOVED lines=14> */
.L_x_27073:
        /* <DEDUP_REMOVED lines=9> */
.L_x_27072:
        /* <DEDUP_REMOVED lines=28> */
.L_x_27075:
        /* <DEDUP_REMOVED lines=15> */
.L_x_27074:
[----:B------:R0:W5:Y:S01]  /*1ba0*/  LDG.E.U16 R19, desc[UR36][R4.64] ;  /* 0x0000002404137981 */ /* 0x000162000c1e1500 */
[----:B------:R-:W-:Y:S05]  /*1bb0*/  BRA `(.L_x_27064) ;  /* 0x0000000400d07947 */ /* 0x000fea0003800000 */
.L_x_27071:
        /* <DEDUP_REMOVED lines=13> */
.L_x_27078:
        /* <DEDUP_REMOVED lines=21> */
.L_x_27082:
[----:B------:R-:W-:Y:S05]  /*1de0*/  BSYNC B1 ;  /* 0x0000000000017941 */ /* 0x000fea0003800000 */
.L_x_27081:
[----:B------:R-:W-:Y:S01]  /*1df0*/  LEA R5, R0, 0x3b800000, 0x17 ;  /* 0x3b80000000057811 */ /* 0x000fe200078eb8ff */
[----:B------:R-:W-:-:S05]  /*1e00*/  IMAD.SHL.U32 R0, R3, 0x100000, RZ ;  /* 0x0010000003007824 */ /* 0x000fca00078e00ff */
[----:B------:R-:W-:-:S07]  /*1e10*/  LOP3.LUT R0, R5, R0, R6, 0xfe, !PT ;  /* 0x0000000005007212 */ /* 0x000fce00078efe06 */
.L_x_27080:
[----:B------:R-:W-:Y:S05]  /*1e20*/  BSYNC B0 ;  /* 0x0000000000007941 */ /* 0x000fea0003800000 */
.L_x_27079:
[----:B------:R-:W-:-:S04]  /*1e30*/  F2FP.BF16.F32.PACK_AB R0, RZ, R0 ;  /* 0x00000000ff00723e */ /* 0x000fc800000010ff */
[----:B------:R-:W-:Y:S01]  /*1e40*/  PRMT R19, R0, 0x7610, R19 ;  /* 0x0000761000137816 */ /* 0x000fe20000000013 */
[----:B------:R-:W-:Y:S06]  /*1e50*/  BRA `(.L_x_27064) ;  /* 0x0000000400287947 */ /* 0x000fec0003800000 */
.L_x_27077:
        /* <DEDUP_REMOVED lines=21> */
.L_x_27086:
[----:B------:R-:W-:Y:S05]  /*1fb0*/  BSYNC B1 ;  /* 0x0000000000017941 */ /* 0x000fea0003800000 */
.L_x_27085:
[----:B------:R-:W-:Y:S01]  /*1fc0*/  LEA R5, R0, 0x37800000, 0x17 ;  /* 0x3780000000057811 */ /* 0x000fe200078eb8ff */
[----:B------:R-:W-:-:S05]  /*1fd0*/  IMAD.SHL.U32 R0, R3, 0x200000, RZ ;  /* 0x0020000003007824 */ /* 0x000fca00078e00ff */
[----:B------:R-:W-:-:S07]  /*1fe0*/  LOP3.LUT R0, R5, R0, R6, 0xfe, !PT ;  /* 0x0000000005007212 */ /* 0x000fce00078efe06 */
.L_x_27084:
[----:B------:R-:W-:Y:S05]  /*1ff0*/  BSYNC B0 ;  /* 0x0000000000007941 */ /* 0x000fea0003800000 */
.L_x_27083:
[----:B------:R-:W-:-:S04]  /*2000*/  F2FP.BF16.F32.PACK_AB R0, RZ, R0 ;  /* 0x00000000ff00723e */ /* 0x000fc800000010ff */
[----:B------:R-:W-:Y:S01]  /*2010*/  PRMT R19, R0, 0x7610, R19 ;  /* 0x0000761000137816 */ /* 0x000fe20000000013 */
[----:B------:R-:W-:Y:S06]  /*2020*/  BRA `(.L_x_27064) ;  /* 0x0000000000b47947 */ /* 0x000fec0003800000 */
.L_x_27076:
        /* <DEDUP_REMOVED lines=14> */
.L_x_27090:
[----:B------:R-:W-:Y:S05]  /*2110*/  BSYNC B0 ;  /* 0x0000000000007941 */ /* 0x000fea0003800000 */
.L_x_27089:
[----:B------:R-:W-:-:S04]  /*2120*/  F2FP.BF16.F32.PACK_AB R0, RZ, R0 ;  /* 0x00000000ff00723e */ /* 0x000fc800000010ff */
[----:B------:R-:W-:Y:S01]  /*2130*/  PRMT R19, R0, 0x7610, R19 ;  /* 0x0000761000137816 */ /* 0x000fe20000000013 */
[----:B------:R-:W-:Y:S06]  /*2140*/  BRA `(.L_x_27064) ;  /* 0x00000000006c7947 */ /* 0x000fec0003800000 */
.L_x_27063:
        /* <DEDUP_REMOVED lines=16> */
.L_x_27091:
[----:B------:R-:W-:Y:S01]  /*2250*/  PRMT R19, RZ, 0x7610, R19 ;  /* 0x00007610ff137816 */ /* 0x000fe20000000013 */
[----:B------:R-:W-:Y:S06]  /*2260*/  BRA `(.L_x_27064) ;  /* 0x0000000000247947 */ /* 0x000fec0003800000 */
.L_x_27088:
[----:B------:R-:W2:Y:S02]  /*2270*/  LDG.E.64 R4, desc[UR36][R4.64] ;  /* 0x0000002404047981 */ /* 0x000ea4000c1e1b00 */
[----:B--2---:R-:W0:Y:S02]  /*2280*/  I2F.U64 R0, R4 ;  /* 0x0000000400007312 */ /* 0x004e240000301000 */
[----:B0-----:R-:W-:-:S04]  /*2290*/  F2FP.BF16.F32.PACK_AB R0, RZ, R0 ;  /* 0x00000000ff00723e */ /* 0x001fc800000010ff */
[----:B------:R-:W-:Y:S01]  /*22a0*/  PRMT R19, R0, 0x7610, R19 ;  /* 0x0000761000137816 */ /* 0x000fe20000000013 */
[----:B------:R-:W-:Y:S06]  /*22b0*/  BRA `(.L_x_27064) ;  /* 0x0000000000107947 */ /* 0x000fec0003800000 */
.L_x_27087:
[----:B------:R-:W2:Y:S02]  /*22c0*/  LDG.E R4, desc[UR36][R4.64] ;  /* 0x0000002404047981 */ /* 0x000ea4000c1e1900 */
[----:B--2---:R-:W-:-:S04]  /*22d0*/  I2FP.F32.U32 R0, R4 ;  /* 0x0000000400007245 */ /* 0x004fc80000201000 */
[----:B------:R-:W-:-:S04]  /*22e0*/  F2FP.BF16.F32.PACK_AB R0, RZ, R0 ;  /* 0x00000000ff00723e */ /* 0x000fc800000010ff */
[----:B------:R-:W-:-:S07]  /*22f0*/  PRMT R19, R0, 0x7610, R19 ;  /* 0x0000761000137816 */ /* 0x000fce0000000013 */
.L_x_27064:
[----:B------:R-:W-:-:S07]  /*2300*/  VIADD R23, R23, 0x80 ;  /* 0x0000008017177836 */ /* 0x000fce0000000000 */
.L_x_27058:
[----:B------:R-:W-:Y:S05]  /*2310*/  BSYNC B6 ;  /* 0x0000000000067941 */ /* 0x000fea0003800000 */
.L_x_27057:
        /* <DEDUP_REMOVED lines=28> */
.L_x_27097:
[----:B------:R-:W2:Y:S02]  /*24e0*/  LDG.E.U8 R4, desc[UR36][R4.64] ;  /* 0x0000002404047981 */ /* 0x000ea4000c1e1100 */
[----:B--2---:R-:W-:-:S04]  /*24f0*/  I2FP.F32.U32 R0, R4 ;  /* 0x0000000400007245 */ /* 0x004fc80000201000 */
[----:B------:R-:W-:-:S04]  /*2500*/  F2FP.BF16.F32.PACK_AB R0, RZ, R0 ;  /* 0x00000000ff00723e */ /* 0x000fc800000010ff */
[----:B------:R-:W-:Y:S01]  /*2510*/  PRMT R26, R0, 0x7610, R26 ;  /* 0x00007610001a7816 */ /* 0x000fe2000000001a */
[----:B------:R-:W-:Y:S06]  /*2520*/  BRA `(.L_x_27099) ;  /* 0x0000000c00c87947 */ /* 0x000fec0003800000 */
.L_x_27096:
        /* <DEDUP_REMOVED lines=11> */
.L_x_27101:
[----:B------:R-:W2:Y:S02]  /*25e0*/  LDG.E R4, desc[UR36][R4.64] ;  /* 0x0000002404047981 */ /* 0x000ea4000c1e1900 */
[----:B--2---:R-:W-:-:S04]  /*25f0*/  I2FP.F32.S32 R0, R4 ;  /* 0x0000000400007245 */ /* 0x004fc80000201400 */
[----:B------:R-:W-:-:S04]  /*2600*/  F2FP.BF16.F32.PACK_AB R0, RZ, R0 ;  /* 0x00000000ff00723e */ /* 0x000fc800000010ff */
[----:B------:R-:W-:Y:S01]  /*2610*/  PRMT R26, R0, 0x7610, R26 ;  /* 0x00007610001a7816 */ /* 0x000fe2000000001a */
[----:B------:R-:W-:Y:S06]  /*2620*/  BRA `(.L_x_27099) ;  /* 0x0000000c00887947 */ /* 0x000fec0003800000 */
.L_x_27100:
[----:B------:R-:W2:Y:S02]  /*2630*/  LDG.E.U16 R4, desc[UR36][R4.64] ;  /* 0x0000002404047981 */ /* 0x000ea4000c1e1500 */
[----:B--2---:R-:W0:Y:S02]  /*2640*/  I2F.S16 R0, R4 ;  /* 0x0000000400007306 */ /* 0x004e240000101400 */
[----:B0-----:R-:W-:-:S04]  /*2650*/  F2FP.BF16.F32.PACK_AB R0, RZ, R0 ;  /* 0x00000000ff00723e */ /* 0x001fc800000010ff */
[----:B------:R-:W-:Y:S01]  /*2660*/  PRMT R26, R0, 0x7610, R26 ;  /* 0x00007610001a7816 */ /* 0x000fe2000000001a */
[----:B------:R-:W-:Y:S06]  /*2670*/  BRA `(.L_x_27099) ;  /* 0x0000000c00747947 */ /* 0x000fec0003800000 */
.L_x_27095:
        /* <DEDUP_REMOVED lines=9> */
.L_x_27103:
[----:B------:R-:W2:Y:S02]  /*2710*/  LDG.E.U16 R0, desc[UR36][R4.64] ;  /* 0x0000002404007981 */ /* 0x000ea4000c1e1500 */
[----:B--2---:R-:W-:-:S05]  /*2720*/  HADD2.F32 R0, -RZ, R0.H0_H0 ;  /* 0x20000000ff007230 */ /* 0x004fca0000004100 */
[----:B------:R-:W-:-:S04]  /*2730*/  F2FP.BF16.F32.PACK_AB R0, RZ, R0 ;  /* 0x00000000ff00723e */ /* 0x000fc800000010ff */
[----:B------:R-:W-:Y:S01]  /*2740*/  PRMT R26, R0, 0x7610, R26 ;  /* 0x00007610001a7816 */ /* 0x000fe2000000001a */
[----:B------:R-:W-:Y:S06]  /*2750*/  BRA `(.L_x_27099) ;  /* 0x0000000c003c7947 */ /* 0x000fec0003800000 */
.L_x_27102:
        /* <DEDUP_REMOVED lines=9> */
.L_x_27105:
[----:B------:R-:W2:Y:S02]  /*27f0*/  LDG.E.U16 R4, desc[UR36][R4.64] ;  /* 0x0000002404047981 */ /* 0x000ea4000c1e1500 */
[----:B--2---:R-:W-:-:S05]  /*2800*/  HADD2.F32 R0, -RZ, R4.H0_H0 ;  /* 0x20000004ff007230 */ /* 0x004fca0000004100 */
[----:B------:R-:W-:-:S04]  /*2810*/  F2FP.BF16.F32.PACK_AB R0, RZ, R0 ;  /* 0x00000000ff00723e */ /* 0x000fc800000010ff */
[----:B------:R-:W-:Y:S01]  /*2820*/  PRMT R26, R0, 0x7610, R26 ;  /* 0x00007610001a7816 */ /* 0x000fe2000000001a */
[----:B------:R-:W-:Y:S06]  /*2830*/  BRA `(.L_x_27099) ;  /* 0x0000000c00047947 */ /* 0x000fec0003800000 */
.L_x_27104:
        /* <DEDUP_REMOVED lines=9> */
.L_x_27094:
        /* <DEDUP_REMOVED lines=14> */
.L_x_27108:
        /* <DEDUP_REMOVED lines=9> */
.L_x_27107:
        /* <DEDUP_REMOVED lines=28> */
.L_x_27110:
        /* <DEDUP_REMOVED lines=15> */
.L_x_27109:
[----:B------:R0:W5:Y:S01]  /*2cf0*/  LDG.E.U16 R26, desc[UR36][R4.64] ;  /* 0x00000024041a7981 */ /* 0x000162000c1e1500 */
[----:B------:R-:W-:Y:S05]  /*2d00*/  BRA `(.L_x_27099) ;  /* 0x0000000400d07947 */ /* 0x000fea0003800000 */
.L_x_27106:
        /* <DEDUP_REMOVED lines=13> */
.L_x_27113:
        /* <DEDUP_REMOVED lines=21> */
.L_x_27117:
[----:B------:R-:W-:Y:S05]  /*2f30*/  BSYNC B1 ;  /* 0x0000000000017941 */ /* 0x000fea0003800000 */
.L_x_27116:
[----:B------:R-:W-:Y:S01]  /*2f40*/  LEA R5, R0, 0x3b800000, 0x17 ;  /* 0x3b80000000057811 */ /* 0x000fe200078eb8ff */
[----:B------:R-:W-:-:S05]  /*2f50*/  IMAD.SHL.U32 R0, R3, 0x100000, RZ ;  /* 0x0010000003007824 */ /* 0x000fca00078e00ff */
[----:B------:R-:W-:-:S07]  /*2f60*/  LOP3.LUT R0, R5, R0, R6, 0xfe, !PT ;  /* 0x0000000005007212 */ /* 0x000fce00078efe06 */
.L_x_27115:
[----:B------:R-:W-:Y:S05]  /*2f70*/  BSYNC B0 ;  /* 0x0000000000007941 */ /* 0x000fea0003800000 */
.L_x_27114:
[----:B------:R-:W-:-:S04]  /*2f80*/  F2FP.BF16.F32.PACK_AB R0, RZ, R0 ;  /* 0x00000000ff00723e */ /* 0x000fc800000010ff */
[----:B------:R-:W-:Y:S01]  /*2f90*/  PRMT R26, R0, 0x7610, R26 ;  /* 0x00007610001a7816 */ /* 0x000fe2000000001a */
[----:B------:R-:W-:Y:S06]  /*2fa0*/  BRA `(.L_x_27099) ;  /* 0x0000000400287947 */ /* 0x000fec0003800000 */
.L_x_27112:
        /* <DEDUP_REMOVED lines=21> */
.L_x_27121:
[----:B------:R-:W-:Y:S05]  /*3100*/  BSYNC B1 ;  /* 0x0000000000017941 */ /* 0x000fea0003800000 */
.L_x_27120:
[----:B------:R-:W-:Y:S01]  /*3110*/  LEA R5, R0, 0x37800000, 0x17 ;  /* 0x3780000000057811 */ /* 0x000fe200078eb8ff */
[----:B------:R-:W-:-:S05]  /*3120*/  IMAD.SHL.U32 R0, R3, 0x200000, RZ ;  /* 0x0020000003007824 */ /* 0x000fca00078e00ff */
[----:B------:R-:W-:-:S07]  /*3130*/  LOP3.LUT R0, R5, R0, R6, 0xfe, !PT ;  /* 0x0000000005007212 */ /* 0x000fce00078efe06 */
.L_x_27119:
[----:B------:R-:W-:Y:S05]  /*3140*/  BSYNC B0 ;  /* 0x0000000000007941 */ /* 0x000fea0003800000 */
.L_x_27118:
[----:B------:R-:W-:-:S04]  /*3150*/  F2FP.BF16.F32.PACK_AB R0, RZ, R0 ;  /* 0x00000000ff00723e */ /* 0x000fc800000010ff */
[----:B------:R-:W-:Y:S01]  /*3160*/  PRMT R26, R0, 0x7610, R26 ;  /* 0x00007610001a7816 */ /* 0x000fe2000000001a */
[----:B------:R-:W-:Y:S06]  /*3170*/  BRA `(.L_x_27099) ;  /* 0x0000000000b47947 */ /* 0x000fec0003800000 */
.L_x_27111:
        /* <DEDUP_REMOVED lines=14> */
.L_x_27125:
[----:B------:R-:W-:Y:S05]  /*3260*/  BSYNC B0 ;  /* 0x0000000000007941 */ /* 0x000fea0003800000 */
.L_x_27124:
[----:B------:R-:W-:-:S04]  /*3270*/  F2FP.BF16.F32.PACK_AB R0, RZ, R0 ;  /* 0x00000000ff00723e */ /* 0x000fc800000010ff */
[----:B------:R-:W-:Y:S01]  /*3280*/  PRMT R26, R0, 0x7610, R26 ;  /* 0x00007610001a7816 */ /* 0x000fe2000000001a */
[----:B------:R-:W-:Y:S06]  /*3290*/  BRA `(.L_x_27099) ;  /* 0x00000000006c7947 */ /* 0x000fec0003800000 */
.L_x_27098:
        /* <DEDUP_REMOVED lines=16> */
.L_x_27126:
[----:B------:R-:W-:Y:S01]  /*33a0*/  PRMT R26, RZ, 0x7610, R26 ;  /* 0x00007610ff1a7816 */ /* 0x000fe2000000001a */
[----:B------:R-:W-:Y:S06]  /*33b0*/  BRA `(.L_x_27099) ;  /* 0x0000000000247947 */ /* 0x000fec0003800000 */
.L_x_27123:
[----:B------:R-:W2:Y:S02]  /*33c0*/  LDG.E.64 R4, desc[UR36][R4.64] ;  /* 0x0000002404047981 */ /* 0x000ea4000c1e1b00 */
[----:B--2---:R-:W0:Y:S02]  /*33d0*/  I2F.U64 R0, R4 ;  /* 0x0000000400007312 */ /* 0x004e240000301000 */
[----:B0-----:R-:W-:-:S04]  /*33e0*/  F2FP.BF16.F32.PACK_AB R0, RZ, R0 ;  /* 0x00000000ff00723e */ /* 0x001fc800000010ff */
[----:B------:R-:W-:Y:S01]  /*33f0*/  PRMT R26, R0, 0x7610, R26 ;  /* 0x00007610001a7816 */ /* 0x000fe2000000001a */
[----:B------:R-:W-:Y:S06]  /*3400*/  BRA `(.L_x_27099) ;  /* 0x0000000000107947 */ /* 0x000fec0003800000 */
.L_x_27122:
[----:B------:R-:W2:Y:S02]  /*3410*/  LDG.E R4, desc[UR36][R4.64] ;  /* 0x0000002404047981 */ /* 0x000ea4000c1e1900 */
[----:B--2---:R-:W-:-:S04]  /*3420*/  I2FP.F32.U32 R0, R4 ;  /* 0x0000000400007245 */ /* 0x004fc80000201000 */
[----:B------:R-:W-:-:S04]  /*3430*/  F2FP.BF16.F32.PACK_AB R0, RZ, R0 ;  /* 0x00000000ff00723e */ /* 0x000fc800000010ff */
[----:B------:R-:W-:-:S07]  /*3440*/  PRMT R26, R0, 0x7610, R26 ;  /* 0x00007610001a7816 */ /* 0x000fce000000001a */
.L_x_27099:
[----:B------:R-:W-:-:S07]  /*3450*/  VIADD R23, R23, 0x80 ;  /* 0x0000008017177836 */ /* 0x000fce0000000000 */
.L_x_27093:
[----:B------:R-:W-:Y:S05]  /*3460*/  BSYNC B6 ;  /* 0x0000000000067941 */ /* 0x000fea0003800000 */
.L_x_27092:
        /* <DEDUP_REMOVED lines=25> */
.L_x_27132:
[----:B------:R-:W2:Y:S02]  /*3600*/  LDG.E.U8 R4, desc[UR36][R4.64] ;  /* 0x0000002404047981 */ /* 0x000ea4000c1e1100 */
[----:B--2---:R-:W-:-:S04]  /*3610*/  I2FP.F32.U32 R0, R4 ;  /* 0x0000000400007245 */ /* 0x004fc80000201000 */
[----:B------:R-:W-:-:S04]  /*3620*/  F2FP.BF16.F32.PACK_AB R0, RZ, R0 ;  /* 0x00000000ff00723e */ /* 0x000fc800000010ff */
[----:B------:R-:W-:Y:S01]  /*3630*/  PRMT R24, R0, 0x7610, R24 ;  /* 0x0000761000187816 */ /* 0x000fe20000000018 */
[----:B------:R-:W-:Y:S06]  /*3640*/  BRA `(.L_x_27128) ;  /* 0x0000000c00c87947 */ /* 0x000fec0003800000 */
.L_x_27131:
        /* <DEDUP_REMOVED lines=11> */
.L_x_27135:
[----:B------:R-:W2:Y:S02]  /*3700*/  LDG.E R4, desc[UR36][R4.64] ;  /* 0x0000002404047981 */ /* 0x000ea4000c1e1900 */
[----:B--2---:R-:W-:-:S04]  /*3710*/  I2FP.F32.S32 R0, R4 ;  /* 0x0000000400007245 */ /* 0x004fc80000201400 */
[----:B------:R-:W-:-:S04]  /*3720*/  F2FP.BF16.F32.PACK_AB R0, RZ, R0 ;  /* 0x00000000ff00723e */ /* 0x000fc800000010ff */
[----:B------:R-:W-:Y:S01]  /*3730*/  PRMT R24, R0, 0x7610, R24 ;  /* 0x0000761000187816 */ /* 0x000fe20000000018 */
[----:B------:R-:W-:Y:S06]  /*3740*/  BRA `(.L_x_27128) ;  /* 0x0000000c00887947 */ /* 0x000fec0003800000 */
.L_x_27134:
[----:B------:R-:W2:Y:S02]  /*3750*/  LDG.E.U16 R4, desc[UR36][R4.64] ;  /* 0x0000002404047981 */ /* 0x000ea4000c1e1500 */
[----:B--2---:R-:W0:Y:S02]  /*3760*/  I2F.S16 R0, R4 ;  /* 0x0000000400007306 */ /* 0x004e240000101400 */
[----:B0-----:R-:W-:-:S04]  /*3770*/  F2FP.BF16.F32.PACK_AB R0, RZ, R0 ;  /* 0x00000000ff00723e */ /* 0x001fc800000010ff */
[----:B------:R-:W-:Y:S01]  /*3780*/  PRMT R24, R0, 0x7610, R24 ;  /* 0x0000761000187816 */ /* 0x000fe20000000018 */
[----:B------:R-:W-:Y:S06]  /*3790*/  BRA `(.L_x_27128) ;  /* 0x0000000c00747947 */ /* 0x000fec0003800000 */
.L_x_27130:
        /* <DEDUP_REMOVED lines=9> */
.L_x_27137:
[----:B------:R-:W2:Y:S02]  /*3830*/  LDG.E.U16 R0, desc[UR36][R4.64] ;  /* 0x0000002404007981 */ /* 0x000ea4000c1e1500 */
[----:B--2---:R-:W-:-:S05]  /*3840*/  HADD2.F32 R0, -RZ, R0.H0_H0 ;  /* 0x20000000ff007230 */ /* 0x004fca0000004100 */
[----:B------:R-:W-:-:S04]  /*3850*/  F2FP.BF16.F32.PACK_AB R0, RZ, R0 ;  /* 0x00000000ff00723e */ /* 0x000fc800000010ff */
[----:B------:R-:W-:Y:S01]  /*3860*/  PRMT R24, R0, 0x7610, R24 ;  /* 0x0000761000187816 */ /* 0x000fe20000000018 */
[----:B------:R-:W-:Y:S06]  /*3870*/  BRA `(.L_x_27128) ;  /* 0x0000000c003c7947 */ /* 0x000fec0003800000 */
.L_x_27136:
        /* <DEDUP_REMOVED lines=9> */
.L_x_27139:
[----:B------:R-:W2:Y:S02]  /*3910*/  LDG.E.U16 R4, desc[UR36][R4.64] ;  /* 0x0000002404047981 */ /* 0x000ea4000c1e1500 */
[----:B--2---:R-:W-:-:S05]  /*3920*/  HADD2.F32 R0, -RZ, R4.H0_H0 ;  /* 0x20000004ff007230 */ /* 0x004fca0000004100 */
[----:B------:R-:W-:-:S04]  /*3930*/  F2FP.BF16.F32.PACK_AB R0, RZ, R0 ;  /* 0x00000000ff00723e */ /* 0x000fc800000010ff */
[----:B------:R-:W-:Y:S01]  /*3940*/  PRMT R24, R0, 0x7610, R24 ;  /* 0x0000761000187816 */ /* 0x000fe20000000018 */
[----:B------:R-:W-:Y:S06]  /*3950*/  BRA `(.L_x_27128) ;  /* 0x0000000c00047947 */ /* 0x000fec0003800000 */
.L_x_27138:
        /* <DEDUP_REMOVED lines=9> */
.L_x_27129:
        /* <DEDUP_REMOVED lines=14> */
.L_x_27142:
        /* <DEDUP_REMOVED lines=9> */
.L_x_27141:
        /* <DEDUP_REMOVED lines=28> */
.L_x_27144:
        /* <DEDUP_REMOVED lines=15> */
.L_x_27143:
[----:B------:R1:W5:Y:S01]  /*3e10*/  LDG.E.U16 R24, desc[UR36][R4.64] ;  /* 0x0000002404187981 */ /* 0x000362000c1e1500 */
[----:B------:R-:W-:Y:S05]  /*3e20*/  BRA `(.L_x_27128) ;  /* 0x0000000400d07947 */ /* 0x000fea0003800000 */
.L_x_27140:
        /* <DEDUP_REMOVED lines=13> */
.L_x_27147:
        /* <DEDUP_REMOVED lines=21> */
.L_x_27151:
[----:B------:R-:W-:Y:S05]  /*4050*/  BSYNC B1 ;  /* 0x0000000000017941 */ /* 0x000fea0003800000 */
.L_x_27150:
[----:B------:R-:W-:Y:S01]  /*4060*/  LEA R5, R0, 0x3b800000, 0x17 ;  /* 0x3b80000000057811 */ /* 0x000fe200078eb8ff */
[----:B------:R-:W-:-:S05]  /*4070*/  IMAD.SHL.U32 R0, R3, 0x100000, RZ ;  /* 0x0010000003007824 */ /* 0x000fca00078e00ff */
[----:B------:R-:W-:-:S07]  /*4080*/  LOP3.LUT R0, R5, R0, R6, 0xfe, !PT ;  /* 0x0000000005007212 */ /* 0x000fce00078efe06 */
.L_x_27149:
[----:B------:R-:W-:Y:S05]  /*4090*/  BSYNC B0 ;  /* 0x0000000000007941 */ /* 0x000fea0003800000 */
.L_x_27148:
[----:B------:R-:W-:-:S04]  /*40a0*/  F2FP.BF16.F32.PACK_AB R0, RZ, R0 ;  /* 0x00000000ff00723e */ /* 0x000fc800000010ff */
[----:B------:R-:W-:Y:S01]  /*40b0*/  PRMT R24, R0, 0x7610, R24 ;  /* 0x0000761000187816 */ /* 0x000fe20000000018 */
[----:B------:R-:W-:Y:S06]  /*40c0*/  BRA `(.L_x_27128) ;  /* 0x0000000400287947 */ /* 0x000fec0003800000 */
.L_x_27146:
        /* <DEDUP_REMOVED lines=21> */
.L_x_27155:
[----:B------:R-:W-:Y:S05]  /*4220*/  BSYNC B1 ;  /* 0x0000000000017941 */ /* 0x000fea0003800000 */
.L_x_27154:
[----:B------:R-:W-:Y:S01]  /*4230*/  LEA R5, R0, 0x37800000, 0x17 ;  /* 0x3780000000057811 */ /* 0x000fe200078eb8ff */
[----:B------:R-:W-:-:S05]  /*4240*/  IMAD.SHL.U32 R0, R3, 0x200000, RZ ;  /* 0x0020000003007824 */ /* 0x000fca00078e00ff */
[----:B------:R-:W-:-:S07]  /*4250*/  LOP3.LUT R0, R5, R0, R6, 0xfe, !PT ;  /* 0x0000000005007212 */ /* 0x000fce00078efe06 */
.L_x_27153:
[----:B------:R-:W-:Y:S05]  /*4260*/  BSYNC B0 ;  /* 0x0000000000007941 */ /* 0x000fea0003800000 */
.L_x_27152:
[----:B------:R-:W-:-:S04]  /*4270*/  F2FP.BF16.F32.PACK_AB R0, RZ, R0 ;  /* 0x00000000ff00723e */ /* 0x000fc800000010ff */
[----:B------:R-:W-:Y:S01]  /*4280*/  PRMT R24, R0, 0x7610, R24 ;  /* 0x0000761000187816 */ /* 0x000fe20000000018 */
[----:B------:R-:W-:Y:S06]  /*4290*/  BRA `(.L_x_27128) ;  /* 0x0000000000b47947 */ /* 0x000fec0003800000 */
.L_x_27145:
        /* <DEDUP_REMOVED lines=14> */
.L_x_27159:
[----:B------:R-:W-:Y:S05]  /*4380*/  BSYNC B0 ;  /* 0x0000000000007941 */ /* 0x000fea0003800000 */
.L_x_27158:
[----:B------:R-:W-:-:S04]  /*4390*/  F2FP.BF16.F32.PACK_AB R0, RZ, R0 ;  /* 0x00000000ff00723e */ /* 0x000fc800000010ff */
[----:B------:R-:W-:Y:S01]  /*43a0*/  PRMT R24, R0, 0x7610, R24 ;  /* 0x0000761000187816 */ /* 0x000fe20000000018 */
[----:B------:R-:W-:Y:S06]  /*43b0*/  BRA `(.L_x_27128) ;  /* 0x00000000006c7947 */ /* 0x000fec0003800000 */
.L_x_27133:
        /* <DEDUP_REMOVED lines=16> */
.L_x_27160:
[----:B------:R-:W-:Y:S01]  /*44c0*/  PRMT R24, RZ, 0x7610, R24 ;  /* 0x00007610ff187816 */ /* 0x000fe20000000018 */
[----:B------:R-:W-:Y:S06]  /*44d0*/  BRA `(.L_x_27128) ;  /* 0x0000000000247947 */ /* 0x000fec0003800000 */
.L_x_27157:
[----:B------:R-:W2:Y:S02]  /*44e0*/  LDG.E.64 R4, desc[UR36][R4.64] ;  /* 0x0000002404047981 */ /* 0x000ea4000c1e1b00 */
[----:B--2---:R-:W0:Y:S02]  /*44f0*/  I2F.U64 R0, R4 ;  /* 0x0000000400007312 */ /* 0x004e240000301000 */
[----:B0-----:R-:W-:-:S04]  /*4500*/  F2FP.BF16.F32.PACK_AB R0, RZ, R0 ;  /* 0x00000000ff00723e */ /* 0x001fc800000010ff */
[----:B------:R-:W-:Y:S01]  /*4510*/  PRMT R24, R0, 0x7610, R24 ;  /* 0x0000761000187816 */ /* 0x000fe20000000018 */
[----:B------:R-:W-:Y:S06]  /*4520*/  BRA `(.L_x_27128) ;  /* 0x0000000000107947 */ /* 0x000fec0003800000 */
.L_x_27156:
[----:B------:R-:W2:Y:S02]  /*4530*/  LDG.E R4, desc[UR36][R4.64] ;  /* 0x0000002404047981 */ /* 0x000ea4000c1e1900 */
[----:B--2---:R-:W-:-:S04]  /*4540*/  I2FP.F32.U32 R0, R4 ;  /* 0x0000000400007245 */ /* 0x004fc80000201000 */
[----:B------:R-:W-:-:S04]  /*4550*/  F2FP.BF16.F32.PACK_AB R0, RZ, R0 ;  /* 0x00000000ff00723e */ /* 0x000fc800000010ff */
[----:B------:R-:W-:-:S07]  /*4560*/  PRMT R24, R0, 0x7610, R24 ;  /* 0x0000761000187816 */ /* 0x000fce0000000018 */
.L_x_27128:
[----:B------:R-:W-:Y:S05]  /*4570*/  BSYNC B6 ;  /* 0x0000000000067941 */ /* 0x000fea0003800000 */
.L_x_27127:
        /* <DEDUP_REMOVED lines=20> */
[----:B------:R-:W-:-:S04]  /*46c0*/  @!P4 FMNMX.FTZ R3, R4, R3, !PT ;  /* 0x000000030403c209 */ /* 0x000fc80007810000 */
[----:B------:R-:W-:-:S04]  /*46d0*/  @!P4 F2FP.BF16.F32.PACK_AB R3, RZ, R3 ;  /* 0x00000003ff03c23e */ /* 0x000fc800000010ff */
[----:B------:R-:W-:-:S07]  /*46e0*/  @P4 PRMT R3, R22, 0x7610, R3 ;  /* 0x0000761016034816 */ /* 0x000fce0000000003 */
.L_x_27162:
[----:B------:R-:W-:Y:S05]  /*46f0*/  BSYNC B0 ;  /* 0x0000000000007941 */ /* 0x000fea0003800000 */
.L_x_27161:
        /* <DEDUP_REMOVED lines=9> */
[----:B------:R-:W-:-:S04]  /*4790*/  @!P3 FMNMX.FTZ R4, R5, R4, !PT ;  /* 0x000000040504b209 */ /* 0x000fc80007810000 */
[----:B------:R-:W-:-:S04]  /*47a0*/  @!P3 F2FP.BF16.F32.PACK_AB R4, RZ, R4 ;  /* 0x00000004ff04b23e */ /* 0x000fc800000010ff */
[----:B------:R-:W-:-:S04]  /*47b0*/  @!P3 PRMT R22, R4, 0x7610, R22 ;  /* 0x000076100416b816 */ /* 0x000fc80000000016 */
[----:B------:R-:W-:-:S07]  /*47c0*/  @P3 PRMT R22, R19, 0x7610, R22 ;  /* 0x0000761013163816 */ /* 0x000fce0000000016 */
.L_x_27164:
[----:B------:R-:W-:Y:S05]  /*47d0*/  BSYNC B0 ;  /* 0x0000000000007941 */ /* 0x000fea0003800000 */
.L_x_27163:
        /* <DEDUP_REMOVED lines=13> */
.L_x_27166:
[----:B------:R-:W-:Y:S05]  /*48b0*/  BSYNC B0 ;  /* 0x0000000000007941 */ /* 0x000fea0003800000 */
.L_x_27165:
[----:B------:R-:W-:Y:S04]  /*48c0*/  BSSY B0, `(.L_x_27167) ;  /* 0x0000008000007945 */ /* 0x000fe80003800000 */
[----:B------:R-:W-:Y:S05]  /*48d0*/  @P0 BRA `(.L_x_27168) ;  /* 0x0000000000180947 */ /* 0x000fea0003800000 */
[----:B-----5:R-:W-:-:S05]  /*48e0*/  IMAD.U32 R5, R24, 0x10000, RZ ;  /* 0x0001000018057824 */ /* 0x020fca00078e00ff */
[----:B------:R-:W-:-:S13]  /*48f0*/  FSETP.NEU.FTZ.AND P0, PT, R5, R5, PT ;  /* 0x000000050500720b */ /* 0x000fda0003f1d000 */
[----:B------:R-:W-:-:S04]  /*4900*/  @!P0 FMNMX.FTZ R0, R0, R5, !PT ;  /* 0x0000000500008209 */ /* 0x000fc80007810000 */
[----:B------:R-:W-:-:S04]  /*4910*/  @!P0 F2FP.BF16.F32.PACK_AB R0, RZ, R0 ;  /* 0x00000000ff00823e */ /* 0x000fc800000010ff */
[----:B------:R-:W-:-:S04]  /*4920*/  @!P0 PRMT R17, R0, 0x7610, R17 ;  /* 0x0000761000118816 */ /* 0x000fc80000000011 */
[----:B------:R-:W-:-:S07]  /*4930*/  @P0 PRMT R17, R24, 0x7610, R17 ;  /* 0x0000761018110816 */ /* 0x000fce0000000011 */
.L_x_27168:
[----:B------:R-:W-:Y:S05]  /*4940*/  BSYNC B0 ;  /* 0x0000000000007941 */ /* 0x000fea0003800000 */
.L_x_27167:
        /* <DEDUP_REMOVED lines=24> */
.L_x_27174:
[----:B------:R-:W-:Y:S02]  /*4ad0*/  IMAD.U32 R5, R3, 0x10000, RZ ;  /* 0x0001000003057824 */ /* 0x000fe400078e00ff */
[----:B------:R-:W-:-:S04]  /*4ae0*/  IMAD.MOV.U32 R25, RZ, RZ, R23 ;  /* 0x000000ffff197224 */ /* 0x000fc800078e0017 */
[----:B------:R-:W0:Y:S02]  /*4af0*/  F2I.S64.TRUNC R4, R5 ;  /* 0x0000000500047311 */ /* 0x000e24000020d900 */
[----:B0-----:R4:W-:Y:S01]  /*4b00*/  STG.E.U8 desc[UR36][R8.64], R4 ;  /* 0x0000000408007986 */ /* 0x0019e2000c101124 */
[----:B------:R-:W-:Y:S05]  /*4b10*/  BRA `(.L_x_27170) ;  /* 0x0000000c00d47947 */ /* 0x000fea0003800000 */
.L_x_27173:
        /* <DEDUP_REMOVED lines=11> */
.L_x_27177:
[----:B------:R-:W-:Y:S02]  /*4bd0*/  IMAD.U32 R3, R3, 0x10000, RZ ;  /* 0x0001000003037824 */ /* 0x000fe400078e00ff */
[----:B------:R-:W-:-:S04]  /*4be0*/  IMAD.MOV.U32 R25, RZ, RZ, R23 ;  /* 0x000000ffff197224 */ /* 0x000fc800078e0017 */
[----:B------:R-:W0:Y:S02]  /*4bf0*/  F2I.FTZ.TRUNC.NTZ R3, R3 ;  /* 0x0000000300037305 */ /* 0x000e24000021f100 */
[----:B0-----:R2:W-:Y:S01]  /*4c00*/  STG.E desc[UR36][R8.64], R3 ;  /* 0x0000000308007986 */ /* 0x0015e2000c101924 */
[----:B------:R-:W-:Y:S05]  /*4c10*/  BRA `(.L_x_27170) ;  /* 0x0000000c00947947 */ /* 0x000fea0003800000 */
.L_x_27176:
[----:B------:R-:W-:Y:S02]  /*4c20*/  IMAD.U32 R3, R3, 0x10000, RZ ;  /* 0x0001000003037824 */ /* 0x000fe400078e00ff */
[----:B------:R-:W-:-:S04]  /*4c30*/  IMAD.MOV.U32 R25, RZ, RZ, R23 ;  /* 0x000000ffff197224 */ /* 0x000fc800078e0017 */
[----:B------:R-:W0:Y:S02]  /*4c40*/  F2I.FTZ.TRUNC.NTZ R3, R3 ;  /* 0x0000000300037305 */ /* 0x000e24000021f100 */
[----:B0-----:R0:W-:Y:S01]  /*4c50*/  STG.E.U16 desc[UR36][R8.64], R3 ;  /* 0x0000000308007986 */ /* 0x0011e2000c101524 */
[----:B------:R-:W-:Y:S05]  /*4c60*/  BRA `(.L_x_27170) ;  /* 0x0000000c00807947 */ /* 0x000fea0003800000 */
.L_x_27172:
        /* <DEDUP_REMOVED lines=10> */
.L_x_27179:
[----:B------:R-:W-:Y:S02]  /*4d10*/  IMAD.U32 R0, R3, 0x10000, RZ ;  /* 0x0001000003007824 */ /* 0x000fe400078e00ff */
[----:B------:R-:W-:-:S03]  /*4d20*/  IMAD.MOV.U32 R25, RZ, RZ, R23 ;  /* 0x000000ffff197224 */ /* 0x000fc600078e0017 */
[----:B------:R-:W-:-:S05]  /*4d30*/  F2FP.F16.F32.PACK_AB R0, RZ, R0 ;  /* 0x00000000ff00723e */ /* 0x000fca00000000ff */
[----:B------:R0:W-:Y:S01]  /*4d40*/  STG.E.U16 desc[UR36][R8.64], R0 ;  /* 0x0000000008007986 */ /* 0x0001e2000c101524 */
[----:B------:R-:W-:Y:S05]  /*4d50*/  BRA `(.L_x_27170) ;  /* 0x0000000c00447947 */ /* 0x000fea0003800000 */
.L_x_27178:
        /* <DEDUP_REMOVED lines=11> */
.L_x_27181:
[----:B------:R-:W-:Y:S02]  /*4e10*/  IMAD.U32 R3, R3, 0x10000, RZ ;  /* 0x0001000003037824 */ /* 0x000fe400078e00ff */
[----:B------:R-:W-:-:S03]  /*4e20*/  IMAD.MOV.U32 R25, RZ, RZ, R23 ;  /* 0x000000ffff197224 */ /* 0x000fc600078e0017 */
[----:B------:R-:W-:-:S04]  /*4e30*/  F2FP.F16.F32.PACK_AB R3, RZ, R3 ;  /* 0x00000003ff03723e */ /* 0x000fc800000000ff */
[----:B------:R-:W-:-:S05]  /*4e40*/  PRMT R3, R3, 0x5410, RZ ;  /* 0x0000541003037816 */ /* 0x000fca00000000ff */
[----:B------:R0:W-:Y:S01]  /*4e50*/  STG.E desc[UR36][R8.64], R3 ;  /* 0x0000000308007986 */ /* 0x0001e2000c101924 */
[----:B------:R-:W-:Y:S05]  /*4e60*/  BRA `(.L_x_27170) ;  /* 0x0000000c00007947 */ /* 0x000fea0003800000 */
.L_x_27180:
[----:B------:R-:W-:Y:S02]  /*4e70*/  IMAD.U32 R4, R3, 0x10000, RZ ;  /* 0x0001000003047824 */ /* 0x000fe400078e00ff */
[----:B------:R-:W-:Y:S02]  /*4e80*/  IMAD.MOV.U32 R25, RZ, RZ, R23 ;  /* 0x000000ffff197224 */ /* 0x000fe400078e0017 */
[----:B------:R-:W-:-:S06]  /*4e90*/  FMUL.FTZ R4, R4, 1 ;  /* 0x3f80000004047820 */ /* 0x000fcc0000410000 */
[----:B------:R-:W0:Y:S02]  /*4ea0*/  F2F.F64.F32 R4, R4 ;  /* 0x0000000400047310 */ /* 0x000e240000201800 */
[----:B0-----:R0:W-:Y:S01]  /*4eb0*/  STG.E.64 desc[UR36][R8.64], R4 ;  /* 0x0000000408007986 */ /* 0x0011e2000c101b24 */
[----:B------:R-:W-:Y:S05]  /*4ec0*/  BRA `(.L_x_27170) ;  /* 0x0000000800e87947 */ /* 0x000fea0003800000 */
.L_x_27171:
        /* <DEDUP_REMOVED lines=14> */
.L_x_27184:
[----:B------:R-:W-:Y:S01]  /*4fb0*/  IMAD.U32 R3, R3, 0x10000, RZ ;  /* 0x0001000003037824 */ /* 0x000fe200078e00ff */
[----:B------:R-:W-:Y:S01]  /*4fc0*/  CS2R R6, SRZ ;  /* 0x0000000000067805 */ /* 0x000fe2000001ff00 */
[----:B------:R-:W-:Y:S02]  /*4fd0*/  IMAD.MOV.U32 R25, RZ, RZ, R23 ;  /* 0x000000ffff197224 */ /* 0x000fe400078e0017 */
[----:B------:R-:W-:-:S04]  /*4fe0*/  FMUL.FTZ R3, R3, 1 ;  /* 0x3f80000003037820 */ /* 0x000fc80000410000 */
[----:B------:R-:W0:Y:S02]  /*4ff0*/  F2F.F64.F32 R4, R3 ;  /* 0x0000000300047310 */ /* 0x000e240000201800 */
[----:B0-----:R0:W-:Y:S01]  /*5000*/  STG.E.128 desc[UR36][R8.64], R4 ;  /* 0x0000000408007986 */ /* 0x0011e2000c101d24 */
[----:B------:R-:W-:Y:S05]  /*5010*/  BRA `(.L_x_27170) ;  /* 0x0000000800947947 */ /* 0x000fea0003800000 */
.L_x_27183:
        /* <DEDUP_REMOVED lines=21> */
.L_x_27188:
[----:B------:R-:W-:Y:S05]  /*5170*/  BSYNC B0 ;  /* 0x0000000000007941 */ /* 0x000fea0003800000 */
.L_x_27187:
[----:B------:R-:W-:Y:S01]  /*5180*/  LOP3.LUT R5, R0, R5, RZ, 0xfc, !PT ;  /* 0x0000000500057212 */ /* 0x000fe200078efcff */
[----:B------:R-:W-:-:S04]  /*5190*/  IMAD.MOV.U32 R25, RZ, RZ, R23 ;  /* 0x000000ffff197224 */ /* 0x000fc800078e0017 */
[----:B------:R0:W-:Y:S01]  /*51a0*/  STG.E.U8 desc[UR36][R8.64], R5 ;  /* 0x0000000508007986 */ /* 0x0001e2000c101124 */
[----:B------:R-:W-:Y:S05]  /*51b0*/  BRA `(.L_x_27170) ;  /* 0x00000008002c7947 */ /* 0x000fea0003800000 */
.L_x_27186:
        /* <DEDUP_REMOVED lines=13> */
.L_x_27190:
[----:B------:R-:W-:Y:S01]  /*5290*/  IMAD.MOV.U32 R0, RZ, RZ, 0x7f ;  /* 0x0000007fff007424 */ /* 0x000fe200078e00ff */
[----:B------:R-:W-:-:S04]  /*52a0*/  ISETP.GT.U32.AND P0, PT, R3, 0x7f800000, PT ;  /* 0x7f8000000300780c */ /* 0x000fc80003f04070 */
[----:B------:R-:W-:-:S09]  /*52b0*/  SEL R0, R0, 0x7c, P0 ;  /* 0x0000007c00007807 */ /* 0x000fd20000000000 */
.L_x_27191:
[----:B------:R-:W-:Y:S05]  /*52c0*/  BSYNC B0 ;  /* 0x0000000000007941 */ /* 0x000fea0003800000 */
.L_x_27189:
[----:B------:R-:W-:Y:S01]  /*52d0*/  LOP3.LUT R3, R5, 0x80000000, RZ, 0xc0, !PT ;  /* 0x8000000005037812 */ /* 0x000fe200078ec0ff */
[----:B------:R-:W-:-:S03]  /*52e0*/  IMAD.MOV.U32 R25, RZ, RZ, R23 ;  /* 0x000000ffff197224 */ /* 0x000fc600078e0017 */
[----:B------:R-:W-:-:S04]  /*52f0*/  SHF.R.U32.HI R3, RZ, 0x18, R3 ;  /* 0x00000018ff037819 */ /* 0x000fc80000011603 */
[----:B------:R-:W-:-:S05]  /*5300*/  LOP3.LUT R3, R0, R3, RZ, 0xfc, !PT ;  /* 0x0000000300037212 */ /* 0x000fca00078efcff */
[----:B------:R0:W-:Y:S01]  /*5310*/  STG.E.U8 desc[UR36][R8.64], R3 ;  /* 0x0000000308007986 */ /* 0x0001e2000c101124 */
[----:B------:R-:W-:Y:S05]  /*5320*/  BRA `(.L_x_27170) ;  /* 0x0000000400d07947 */ /* 0x000fea0003800000 */
.L_x_27185:
[----:B------:R0:W-:Y:S01]  /*5330*/  STG.E.U16 desc[UR36][R8.64], R3 ;  /* 0x0000000308007986 */ /* 0x0001e2000c101524 */
[----:B------:R-:W-:Y:S01]  /*5340*/  IMAD.MOV.U32 R25, RZ, RZ, R23 ;  /* 0x000000ffff197224 */ /* 0x000fe200078e0017 */
[----:B------:R-:W-:Y:S06]  /*5350*/  BRA `(.L_x_27170) ;  /* 0x0000000400c47947 */ /* 0x000fec0003800000 */
.L_x_27182:
        /* <DEDUP_REMOVED lines=13> */
.L_x_27194:
        /* <DEDUP_REMOVED lines=17> */
.L_x_27197:
[----:B------:R-:W-:-:S04]  /*5540*/  LOP3.LUT R3, R5, 0x80000000, RZ, 0xc0, !PT ;  /* 0x8000000005037812 */ /* 0x000fc800078ec0ff */
[----:B------:R-:W-:-:S04]  /*5550*/  SHF.R.U32.HI R3, RZ, 0x18, R3 ;  /* 0x00000018ff037819 */ /* 0x000fc80000011603 */
[----:B------:R-:W-:-:S04]  /*5560*/  LOP3.LUT R0, R0, R3, RZ, 0xfc, !PT ;  /* 0x0000000300007212 */ /* 0x000fc800078efcff */
[----:B------:R-:W-:-:S07]  /*5570*/  PRMT R4, R0, 0x7610, R4 ;  /* 0x0000761000047816 */ /* 0x000fce0000000004 */
.L_x_27196:
[----:B------:R-:W-:Y:S05]  /*5580*/  BSYNC B0 ;  /* 0x0000000000007941 */ /* 0x000fea0003800000 */
.L_x_27195:
[----:B------:R0:W-:Y:S01]  /*5590*/  STG.E.U8 desc[UR36][R8.64], R4 ;  /* 0x0000000408007986 */ /* 0x0001e2000c101124 */
[----:B------:R-:W-:Y:S01]  /*55a0*/  IMAD.MOV.U32 R25, RZ, RZ, R23 ;  /* 0x000000ffff197224 */ /* 0x000fe200078e0017 */
[----:B------:R-:W-:Y:S06]  /*55b0*/  BRA `(.L_x_27170) ;  /* 0x00000004002c7947 */ /* 0x000fec0003800000 */
.L_x_27193:
        /* <DEDUP_REMOVED lines=17> */
.L_x_27200:
[----:B------:R-:W-:-:S04]  /*56d0*/  LOP3.LUT R3, R5, 0x80000000, RZ, 0xc0, !PT ;  /* 0x8000000005037812 */ /* 0x000fc800078ec0ff */
[----:B------:R-:W-:-:S04]  /*56e0*/  SHF.R.U32.HI R3, RZ, 0x18, R3 ;  /* 0x00000018ff037819 */ /* 0x000fc80000011603 */
[----:B------:R-:W-:-:S04]  /*56f0*/  LOP3.LUT R0, R0, R3, RZ, 0xfc, !PT ;  /* 0x0000000300007212 */ /* 0x000fc800078efcff */
[----:B------:R-:W-:-:S07]  /*5700*/  PRMT R4, R0, 0x7610, R4 ;  /* 0x0000761000047816 */ /* 0x000fce0000000004 */
.L_x_27199:
[----:B------:R-:W-:Y:S05]  /*5710*/  BSYNC B0 ;  /* 0x0000000000007941 */ /* 0x000fea0003800000 */
.L_x_27198:
[----:B------:R0:W-:Y:S01]  /*5720*/  STG.E.U8 desc[UR36][R8.64], R4 ;  /* 0x0000000408007986 */ /* 0x0001e2000c101124 */
[----:B------:R-:W-:Y:S01]  /*5730*/  IMAD.MOV.U32 R25, RZ, RZ, R23 ;  /* 0x000000ffff197224 */ /* 0x000fe200078e0017 */
[----:B------:R-:W-:Y:S06]  /*5740*/  BRA `(.L_x_27170) ;  /* 0x0000000000c87947 */ /* 0x000fec0003800000 */
.L_x_27192:
        /* <DEDUP_REMOVED lines=23> */
.L_x_27175:
        /* <DEDUP_REMOVED lines=16> */
.L_x_27203:
[----:B------:R-:W-:Y:S01]  /*59c0*/  IMAD.MOV.U32 R25, RZ, RZ, R23 ;  /* 0x000000ffff197224 */ /* 0x000fe200078e0017 */
[----:B------:R-:W-:Y:S06]  /*59d0*/  BRA `(.L_x_27170) ;  /* 0x0000000000247947 */ /* 0x000fec0003800000 */
.L_x_27202:
[----:B------:R-:W-:Y:S02]  /*59e0*/  IMAD.U32 R4, R3, 0x10000, RZ ;  /* 0x0001000003047824 */ /* 0x000fe400078e00ff */
[----:B------:R-:W-:-:S04]  /*59f0*/  IMAD.MOV.U32 R25, RZ, RZ, R23 ;  /* 0x000000ffff197224 */ /* 0x000fc800078e0017 */
[----:B------:R-:W0:Y:S02]  /*5a00*/  F2I.U64.TRUNC R4, R4 ;  /* 0x0000000400047311 */ /* 0x000e24000020d800 */
[----:B0-----:R0:W-:Y:S01]  /*5a10*/  STG.E.64 desc[UR36][R8.64], R4 ;  /* 0x0000000408007986 */ /* 0x0011e2000c101b24 */
[----:B------:R-:W-:Y:S05]  /*5a20*/  BRA `(.L_x_27170) ;  /* 0x0000000000107947 */ /* 0x000fea0003800000 */
.L_x_27201:
[----:B------:R-:W-:Y:S02]  /*5a30*/  IMAD.U32 R3, R3, 0x10000, RZ ;  /* 0x0001000003037824 */ /* 0x000fe400078e00ff */
[----:B------:R-:W-:-:S04]  /*5a40*/  IMAD.MOV.U32 R25, RZ, RZ, R23 ;  /* 0x000000ffff197224 */ /* 0x000fc800078e0017 */
[----:B------:R-:W0:Y:S02]  /*5a50*/  F2I.FTZ.U32.TRUNC.NTZ R3, R3 ;  /* 0x0000000300037305 */ /* 0x000e24000021f000 */
[----:B0-----:R0:W-:Y:S02]  /*5a60*/  STG.E desc[UR36][R8.64], R3 ;  /* 0x0000000308007986 */ /* 0x0011e4000c101924 */
.L_x_27170:
[----:B------:R-:W-:Y:S05]  /*5a70*/  BSYNC B6 ;  /* 0x0000000000067941 */ /* 0x000fea0003800000 */
.L_x_27169:
        /* <DEDUP_REMOVED lines=25> */
.L_x_27209:
[----:B-----5:R-:W-:-:S06]  /*5c10*/  IMAD.U32 R5, R22, 0x10000, RZ ;  /* 0x0001000016057824 */ /* 0x020fcc00078e00ff */
[----:B------:R-:W0:Y:S02]  /*5c20*/  F2I.S64.TRUNC R4, R5 ;  /* 0x0000000500047311 */ /* 0x000e24000020d900 */
[----:B0-----:R3:W-:Y:S01]  /*5c30*/  STG.E.U8 desc[UR36][R8.64], R4 ;  /* 0x0000000408007986 */ /* 0x0017e2000c101124 */
[----:B------:R-:W-:Y:S05]  /*5c40*/  BRA `(.L_x_27211) ;  /* 0x0000000c00847947 */ /* 0x000fea0003800000 */
.L_x_27208:
        /* <DEDUP_REMOVED lines=10> */
.L_x_27213:
[----:B-----5:R-:W-:-:S04]  /*5cf0*/  IMAD.U32 R22, R22, 0x10000, RZ ;  /* 0x0001000016167824 */ /* 0x020fc800078e00ff */
[----:B------:R-:W0:Y:S02]  /*5d00*/  F2I.FTZ.TRUNC.NTZ R3, R22 ;  /* 0x0000001600037305 */ /* 0x000e24000021f100 */
[----:B0-----:R2:W-:Y:S01]  /*5d10*/  STG.E desc[UR36][R8.64], R3 ;  /* 0x0000000308007986 */ /* 0x0015e2000c101924 */
[----:B------:R-:W-:Y:S05]  /*5d20*/  BRA `(.L_x_27211) ;  /* 0x0000000c004c7947 */ /* 0x000fea0003800000 */
.L_x_27212:
[----:B-----5:R-:W-:-:S04]  /*5d30*/  IMAD.U32 R22, R22, 0x10000, RZ ;  /* 0x0001000016167824 */ /* 0x020fc800078e00ff */
[----:B------:R-:W0:Y:S02]  /*5d40*/  F2I.FTZ.TRUNC.NTZ R3, R22 ;  /* 0x0000001600037305 */ /* 0x000e24000021f100 */
[----:B0-----:R0:W-:Y:S01]  /*5d50*/  STG.E.U16 desc[UR36][R8.64], R3 ;  /* 0x0000000308007986 */ /* 0x0011e2000c101524 */
[----:B------:R-:W-:Y:S05]  /*5d60*/  BRA `(.L_x_27211) ;  /* 0x0000000c003c7947 */ /* 0x000fea0003800000 */
.L_x_27207:
        /* <DEDUP_REMOVED lines=9> */
.L_x_27215:
[----:B-----5:R-:W-:-:S05]  /*5e00*/  IMAD.U32 R0, R22, 0x10000, RZ ;  /* 0x0001000016007824 */ /* 0x020fca00078e00ff */
[----:B------:R-:W-:-:S05]  /*5e10*/  F2FP.F16.F32.PACK_AB R0, RZ, R0 ;  /* 0x00000000ff00723e */ /* 0x000fca00000000ff */
[----:B------:R0:W-:Y:S01]  /*5e20*/  STG.E.U16 desc[UR36][R8.64], R0 ;  /* 0x0000000008007986 */ /* 0x0001e2000c101524 */
[----:B------:R-:W-:Y:S05]  /*5e30*/  BRA `(.L_x_27211) ;  /* 0x0000000c00087947 */ /* 0x000fea0003800000 */
.L_x_27214:
        /* <DEDUP_REMOVED lines=10> */
.L_x_27217:
[----:B-----5:R-:W-:-:S05]  /*5ee0*/  IMAD.U32 R22, R22, 0x10000, RZ ;  /* 0x0001000016167824 */ /* 0x020fca00078e00ff */
[----:B------:R-:W-:-:S04]  /*5ef0*/  F2FP.F16.F32.PACK_AB R3, RZ, R22 ;  /* 0x00000016ff03723e */ /* 0x000fc800000000ff */
[----:B------:R-:W-:-:S05]  /*5f00*/  PRMT R3, R3, 0x5410, RZ ;  /* 0x0000541003037816 */ /* 0x000fca00000000ff */
[----:B------:R0:W-:Y:S01]  /*5f10*/  STG.E desc[UR36][R8.64], R3 ;  /* 0x0000000308007986 */ /* 0x0001e2000c101924 */
[----:B------:R-:W-:Y:S05]  /*5f20*/  BRA `(.L_x_27211) ;  /* 0x0000000800cc7947 */ /* 0x000fea0003800000 */
.L_x_27216:
[----:B-----5:R-:W-:-:S04]  /*5f30*/  IMAD.U32 R4, R22, 0x10000, RZ ;  /* 0x0001000016047824 */ /* 0x020fc800078e00ff */
[----:B------:R-:W-:-:S06]  /*5f40*/  FMUL.FTZ R4, R4, 1 ;  /* 0x3f80000004047820 */ /* 0x000fcc0000410000 */
[----:B------:R-:W0:Y:S02]  /*5f50*/  F2F.F64.F32 R4, R4 ;  /* 0x0000000400047310 */ /* 0x000e240000201800 */
[----:B0-----:R0:W-:Y:S01]  /*5f60*/  STG.E.64 desc[UR36][R8.64], R4 ;  /* 0x0000000408007986 */ /* 0x0011e2000c101b24 */
[----:B------:R-:W-:Y:S05]  /*5f70*/  BRA `(.L_x_27211) ;  /* 0x0000000800b87947 */ /* 0x000fea0003800000 */
.L_x_27206:
        /* <DEDUP_REMOVED lines=13> */
.L_x_27220:
[----:B-----5:R-:W-:Y:S01]  /*6050*/  IMAD.U32 R22, R22, 0x10000, RZ ;  /* 0x0001000016167824 */ /* 0x020fe200078e00ff */
[----:B------:R-:W-:-:S03]  /*6060*/  CS2R R6, SRZ ;  /* 0x0000000000067805 */ /* 0x000fc6000001ff00 */
[----:B------:R-:W-:-:S06]  /*6070*/  FMUL.FTZ R4, R22, 1 ;  /* 0x3f80000016047820 */ /* 0x000fcc0000410000 */
[----:B------:R-:W0:Y:S02]  /*6080*/  F2F.F64.F32 R4, R4 ;  /* 0x0000000400047310 */ /* 0x000e240000201800 */
[----:B0-----:R0:W-:Y:S01]  /*6090*/  STG.E.128 desc[UR36][R8.64], R4 ;  /* 0x0000000408007986 */ /* 0x0011e2000c101d24 */
[----:B------:R-:W-:Y:S05]  /*60a0*/  BRA `(.L_x_27211) ;  /* 0x00000008006c7947 */ /* 0x000fea0003800000 */
.L_x_27219:
        /* <DEDUP_REMOVED lines=21> */
.L_x_27224:
[----:B------:R-:W-:Y:S05]  /*6200*/  BSYNC B0 ;  /* 0x0000000000007941 */ /* 0x000fea0003800000 */
.L_x_27223:
[----:B------:R-:W-:-:S05]  /*6210*/  LOP3.LUT R5, R0, R5, RZ, 0xfc, !PT ;  /* 0x0000000500057212 */ /* 0x000fca00078efcff */
[----:B------:R0:W-:Y:S01]  /*6220*/  STG.E.U8 desc[UR36][R8.64], R5 ;  /* 0x0000000508007986 */ /* 0x0001e2000c101124 */
[----:B------:R-:W-:Y:S05]  /*6230*/  BRA `(.L_x_27211) ;  /* 0x0000000800087947 */ /* 0x000fea0003800000 */
.L_x_27222:
        /* <DEDUP_REMOVED lines=13> */
.L_x_27226:
[----:B------:R-:W-:Y:S01]  /*6310*/  IMAD.MOV.U32 R0, RZ, RZ, 0x7f ;  /* 0x0000007fff007424 */ /* 0x000fe200078e00ff */
[----:B------:R-:W-:-:S04]  /*6320*/  ISETP.GT.U32.AND P0, PT, R3, 0x7f800000, PT ;  /* 0x7f8000000300780c */ /* 0x000fc80003f04070 */
[----:B------:R-:W-:-:S09]  /*6330*/  SEL R0, R0, 0x7c, P0 ;  /* 0x0000007c00007807 */ /* 0x000fd20000000000 */
.L_x_27227:
[----:B------:R-:W-:Y:S05]  /*6340*/  BSYNC B0 ;  /* 0x0000000000007941 */ /* 0x000fea0003800000 */
.L_x_27225:
[----:B------:R-:W-:-:S04]  /*6350*/  LOP3.LUT R3, R5, 0x80000000, RZ, 0xc0, !PT ;  /* 0x8000000005037812 */ /* 0x000fc800078ec0ff */
[----:B------:R-:W-:-:S04]  /*6360*/  SHF.R.U32.HI R3, RZ, 0x18, R3 ;  /* 0x00000018ff037819 */ /* 0x000fc80000011603 */
[----:B------:R-:W-:-:S05]  /*6370*/  LOP3.LUT R3, R0, R3, RZ, 0xfc, !PT ;  /* 0x0000000300037212 */ /* 0x000fca00078efcff */
[----:B------:R0:W-:Y:S01]  /*6380*/  STG.E.U8 desc[UR36][R8.64], R3 ;  /* 0x0000000308007986 */ /* 0x0001e2000c101124 */
[----:B------:R-:W-:Y:S05]  /*6390*/  BRA `(.L_x_27211) ;  /* 0x0000000400b07947 */ /* 0x000fea0003800000 */
.L_x_27221:
[----:B-----5:R0:W-:Y:S01]  /*63a0*/  STG.E.U16 desc[UR36][R8.64], R22 ;  /* 0x0000001608007986 */ /* 0x0201e2000c101524 */
[----:B------:R-:W-:Y:S05]  /*63b0*/  BRA `(.L_x_27211) ;  /* 0x0000000400a87947 */ /* 0x000fea0003800000 */
.L_x_27218:
        /* <DEDUP_REMOVED lines=12> */
.L_x_27230:
        /* <DEDUP_REMOVED lines=17> */
.L_x_27233:
[----:B------:R-:W-:-:S04]  /*6590*/  LOP3.LUT R3, R5, 0x80000000, RZ, 0xc0, !PT ;  /* 0x8000000005037812 */ /* 0x000fc800078ec0ff */
[----:B------:R-:W-:-:S04]  /*65a0*/  SHF.R.U32.HI R3, RZ, 0x18, R3 ;  /* 0x00000018ff037819 */ /* 0x000fc80000011603 */
[----:B------:R-:W-:-:S04]  /*65b0*/  LOP3.LUT R0, R0, R3, RZ, 0xfc, !PT ;  /* 0x0000000300007212 */ /* 0x000fc800078efcff */
[----:B------:R-:W-:-:S07]  /*65c0*/  PRMT R4, R0, 0x7610, R4 ;  /* 0x0000761000047816 */ /* 0x000fce0000000004 */
.L_x_27232:
[----:B------:R-:W-:Y:S05]  /*65d0*/  BSYNC B0 ;  /* 0x0000000000007941 */ /* 0x000fea0003800000 */
.L_x_27231:
[----:B------:R0:W-:Y:S01]  /*65e0*/  STG.E.U8 desc[UR36][R8.64], R4 ;  /* 0x0000000408007986 */ /* 0x0001e2000c101124 */
[----:B------:R-:W-:Y:S05]  /*65f0*/  BRA `(.L_x_27211) ;  /* 0x0000000400187947 */ /* 0x000fea0003800000 */
.L_x_27229:
        /* <DEDUP_REMOVED lines=17> */
.L_x_27236:
[----:B------:R-:W-:-:S04]  /*6710*/  LOP3.LUT R3, R5, 0x80000000, RZ, 0xc0, !PT ;  /* 0x8000000005037812 */ /* 0x000fc800078ec0ff */
[----:B------:R-:W-:-:S04]  /*6720*/  SHF.R.U32.HI R3, RZ, 0x18, R3 ;  /* 0x00000018ff037819 */ /* 0x000fc80000011603 */
[----:B------:R-:W-:-:S04]  /*6730*/  LOP3.LUT R0, R0, R3, RZ, 0xfc, !PT ;  /* 0x0000000300007212 */ /* 0x000fc800078efcff */
[----:B------:R-:W-:-:S07]  /*6740*/  PRMT R4, R0, 0x7610, R4 ;  /* 0x0000761000047816 */ /* 0x000fce0000000004 */
.L_x_27235:
[----:B------:R-:W-:Y:S05]  /*6750*/  BSYNC B0 ;  /* 0x0000000000007941 */ /* 0x000fea0003800000 */
.L_x_27234:
[----:B------:R0:W-:Y:S01]  /*6760*/  STG.E.U8 desc[UR36][R8.64], R4 ;  /* 0x0000000408007986 */ /* 0x0001e2000c101124 */
[----:B------:R-:W-:Y:S05]  /*6770*/  BRA `(.L_x_27211) ;  /* 0x0000000000b87947 */ /* 0x000fea0003800000 */
.L_x_27228:
        /* <DEDUP_REMOVED lines=22> */
.L_x_27210:
        /* <DEDUP_REMOVED lines=16> */
.L_x_27239:
[----:B------:R-:W-:Y:S05]  /*69e0*/  BRA `(.L_x_27211) ;  /* 0x00000000001c7947 */ /* 0x000fea0003800000 */
.L_x_27238:
[----:B-----5:R-:W-:-:S06]  /*69f0*/  IMAD.U32 R4, R22, 0x10000, RZ ;  /* 0x0001000016047824 */ /* 0x020fcc00078e00ff */
[----:B------:R-:W0:Y:S02]  /*6a00*/  F2I.U64.TRUNC R4, R4 ;  /* 0x0000000400047311 */ /* 0x000e24000020d800 */
[----:B0-----:R0:W-:Y:S01]  /*6a10*/  STG.E.64 desc[UR36][R8.64], R4 ;  /* 0x0000000408007986 */ /* 0x0011e2000c101b24 */
[----:B------:R-:W-:Y:S05]  /*6a20*/  BRA `(.L_x_27211) ;  /* 0x00000000000c7947 */ /* 0x000fea0003800000 */
.L_x_27237:
[----:B-----5:R-:W-:-:S04]  /*6a30*/  IMAD.U32 R22, R22, 0x10000, RZ ;  /* 0x0001000016167824 */ /* 0x020fc800078e00ff */
[----:B------:R-:W0:Y:S02]  /*6a40*/  F2I.FTZ.U32.TRUNC.NTZ R3, R22 ;  /* 0x0000001600037305 */ /* 0x000e24000021f000 */
[----:B0-----:R0:W-:Y:S02]  /*6a50*/  STG.E desc[UR36][R8.64], R3 ;  /* 0x0000000308007986 */ /* 0x0011e4000c101924 */
.L_x_27211:
        /* <DEDUP_REMOVED lines=25> */
.L_x_27243:
[----:B------:R-:W-:-:S06]  /*6bf0*/  IMAD.U32 R5, R19, 0x10000, RZ ;  /* 0x0001000013057824 */ /* 0x000fcc00078e00ff */
[----:B------:R-:W0:Y:S02]  /*6c00*/  F2I.S64.TRUNC R4, R5 ;  /* 0x0000000500047311 */ /* 0x000e24000020d900 */
[----:B0-----:R0:W-:Y:S01]  /*6c10*/  STG.E.U8 desc[UR36][R8.64], R4 ;  /* 0x0000000408007986 */ /* 0x0011e2000c101124 */
[----:B------:R-:W-:Y:S05]  /*6c20*/  BRA `(.L_x_27245) ;  /* 0x0000000c00847947 */ /* 0x000fea0003800000 */
.L_x_27242:
        /* <DEDUP_REMOVED lines=10> */
.L_x_27247:
[----:B------:R-:W-:-:S06]  /*6cd0*/  IMAD.U32 R19, R19, 0x10000, RZ ;  /* 0x0001000013137824 */ /* 0x000fcc00078e00ff */
[----:B------:R-:W0:Y:S02]  /*6ce0*/  F2I.FTZ.TRUNC.NTZ R19, R19 ;  /* 0x0000001300137305 */ /* 0x000e24000021f100 */
[----:B0-----:R0:W-:Y:S01]  /*6cf0*/  STG.E desc[UR36][R8.64], R19 ;  /* 0x0000001308007986 */ /* 0x0011e2000c101924 */
[----:B------:R-:W-:Y:S05]  /*6d00*/  BRA `(.L_x_27245) ;  /* 0x0000000c004c7947 */ /* 0x000fea0003800000 */
.L_x_27246:
[----:B------:R-:W-:-:S06]  /*6d10*/  IMAD.U32 R19, R19, 0x10000, RZ ;  /* 0x0001000013137824 */ /* 0x000fcc00078e00ff */
[----:B------:R-:W0:Y:S02]  /*6d20*/  F2I.FTZ.TRUNC.NTZ R19, R19 ;  /* 0x0000001300137305 */ /* 0x000e24000021f100 */
[----:B0-----:R0:W-:Y:S01]  /*6d30*/  STG.E.U16 desc[UR36][R8.64], R19 ;  /* 0x0000001308007986 */ /* 0x0011e2000c101524 */
[----:B------:R-:W-:Y:S05]  /*6d40*/  BRA `(.L_x_27245) ;  /* 0x0000000c003c7947 */ /* 0x000fea0003800000 */
.L_x_27241:
        /* <DEDUP_REMOVED lines=9> */
.L_x_27249:
[----:B------:R-:W-:-:S05]  /*6de0*/  IMAD.U32 R0, R19, 0x10000, RZ ;  /* 0x0001000013007824 */ /* 0x000fca00078e00ff */
[----:B------:R-:W-:-:S05]  /*6df0*/  F2FP.F16.F32.PACK_AB R0, RZ, R0 ;  /* 0x00000000ff00723e */ /* 0x000fca00000000ff */
[----:B------:R0:W-:Y:S01]  /*6e00*/  STG.E.U16 desc[UR36][R8.64], R0 ;  /* 0x0000000008007986 */ /* 0x0001e2000c101524 */
[----:B------:R-:W-:Y:S05]  /*6e10*/  BRA `(.L_x_27245) ;  /* 0x0000000c00087947 */ /* 0x000fea0003800000 */
.L_x_27248:
        /* <DEDUP_REMOVED lines=10> */
.L_x_27251:
[----:B------:R-:W-:-:S05]  /*6ec0*/  IMAD.U32 R19, R19, 0x10000, RZ ;  /* 0x0001000013137824 */ /* 0x000fca00078e00ff */
[----:B------:R-:W-:-:S04]  /*6ed0*/  F2FP.F16.F32.PACK_AB R3, RZ, R19 ;  /* 0x00000013ff03723e */ /* 0x000fc800000000ff */
[----:B------:R-:W-:-:S05]  /*6ee0*/  PRMT R3, R3, 0x5410, RZ ;  /* 0x0000541003037816 */ /* 0x000fca00000000ff */
[----:B------:R0:W-:Y:S01]  /*6ef0*/  STG.E desc[UR36][R8.64], R3 ;  /* 0x0000000308007986 */ /* 0x0001e2000c101924 */
[----:B------:R-:W-:Y:S05]  /*6f00*/  BRA `(.L_x_27245) ;  /* 0x0000000800cc7947 */ /* 0x000fea0003800000 */
.L_x_27250:
[----:B------:R-:W-:-:S04]  /*6f10*/  IMAD.U32 R4, R19, 0x10000, RZ ;  /* 0x0001000013047824 */ /* 0x000fc800078e00ff */
[----:B------:R-:W-:-:S06]  /*6f20*/  FMUL.FTZ R4, R4, 1 ;  /* 0x3f80000004047820 */ /* 0x000fcc0000410000 */
[----:B------:R-:W0:Y:S02]  /*6f30*/  F2F.F64.F32 R4, R4 ;  /* 0x0000000400047310 */ /* 0x000e240000201800 */
[----:B0-----:R0:W-:Y:S01]  /*6f40*/  STG.E.64 desc[UR36][R8.64], R4 ;  /* 0x0000000408007986 */ /* 0x0011e2000c101b24 */
[----:B------:R-:W-:Y:S05]  /*6f50*/  BRA `(.L_x_27245) ;  /* 0x0000000800b87947 */ /* 0x000fea0003800000 */
.L_x_27240:
        /* <DEDUP_REMOVED lines=13> */
.L_x_27254:
[----:B------:R-:W-:Y:S01]  /*7030*/  IMAD.U32 R19, R19, 0x10000, RZ ;  /* 0x0001000013137824 */ /* 0x000fe200078e00ff */
[----:B------:R-:W-:-:S03]  /*7040*/  CS2R R6, SRZ ;  /* 0x0000000000067805 */ /* 0x000fc6000001ff00 */
[----:B------:R-:W-:-:S06]  /*7050*/  FMUL.FTZ R4, R19, 1 ;  /* 0x3f80000013047820 */ /* 0x000fcc0000410000 */
[----:B------:R-:W0:Y:S02]  /*7060*/  F2F.F64.F32 R4, R4 ;  /* 0x0000000400047310 */ /* 0x000e240000201800 */
[----:B0-----:R0:W-:Y:S01]  /*7070*/  STG.E.128 desc[UR36][R8.64], R4 ;  /* 0x0000000408007986 */ /* 0x0011e2000c101d24 */
[----:B------:R-:W-:Y:S05]  /*7080*/  BRA `(.L_x_27245) ;  /* 0x00000008006c7947 */ /* 0x000fea0003800000 */
.L_x_27253:
        /* <DEDUP_REMOVED lines=21> */
.L_x_27258:
[----:B------:R-:W-:Y:S05]  /*71e0*/  BSYNC B0 ;  /* 0x0000000000007941 */ /* 0x000fea0003800000 */
.L_x_27257:
[----:B------:R-:W-:-:S05]  /*71f0*/  LOP3.LUT R5, R0, R5, RZ, 0xfc, !PT ;  /* 0x0000000500057212 */ /* 0x000fca00078efcff */
[----:B------:R0:W-:Y:S01]  /*7200*/  STG.E.U8 desc[UR36][R8.64], R5 ;  /* 0x0000000508007986 */ /* 0x0001e2000c101124 */
[----:B------:R-:W-:Y:S05]  /*7210*/  BRA `(.L_x_27245) ;  /* 0x0000000800087947 */ /* 0x000fea0003800000 */
.L_x_27256:
        /* <DEDUP_REMOVED lines=13> */
.L_x_27260:
[----:B------:R-:W-:Y:S01]  /*72f0*/  IMAD.MOV.U32 R0, RZ, RZ, 0x7f ;  /* 0x0000007fff007424 */ /* 0x000fe200078e00ff */
[----:B------:R-:W-:-:S04]  /*7300*/  ISETP.GT.U32.AND P0, PT, R3, 0x7f800000, PT ;  /* 0x7f8000000300780c */ /* 0x000fc80003f04070 */
[----:B------:R-:W-:-:S09]  /*7310*/  SEL R0, R0, 0x7c, P0 ;  /* 0x0000007c00007807 */ /* 0x000fd20000000000 */
.L_x_27261:
[----:B------:R-:W-:Y:S05]  /*7320*/  BSYNC B0 ;  /* 0x0000000000007941 */ /* 0x000fea0003800000 */
.L_x_27259:
[----:B------:R-:W-:-:S04]  /*7330*/  LOP3.LUT R3, R19, 0x80000000, RZ, 0xc0, !PT ;  /* 0x8000000013037812 */ /* 0x000fc800078ec0ff */
[----:B------:R-:W-:-:S04]  /*7340*/  SHF.R.U32.HI R3, RZ, 0x18, R3 ;  /* 0x00000018ff037819 */ /* 0x000fc80000011603 */
[----:B------:R-:W-:-:S05]  /*7350*/  LOP3.LUT R3, R0, R3, RZ, 0xfc, !PT ;  /* 0x0000000300037212 */ /* 0x000fca00078efcff */
[----:B------:R0:W-:Y:S01]  /*7360*/  STG.E.U8 desc[UR36][R8.64], R3 ;  /* 0x0000000308007986 */ /* 0x0001e2000c101124 */
[----:B------:R-:W-:Y:S05]  /*7370*/  BRA `(.L_x_27245) ;  /* 0x0000000400b07947 */ /* 0x000fea0003800000 */
.L_x_27255:
[----:B------:R0:W-:Y:S01]  /*7380*/  STG.E.U16 desc[UR36][R8.64], R19 ;  /* 0x0000001308007986 */ /* 0x0001e2000c101524 */
[----:B------:R-:W-:Y:S05]  /*7390*/  BRA `(.L_x_27245) ;  /* 0x0000000400a87947 */ /* 0x000fea0003800000 */
.L_x_27252:
        /* <DEDUP_REMOVED lines=12> */
.L_x_27264:
        /* <DEDUP_REMOVED lines=17> */
.L_x_27267:
[----:B------:R-:W-:-:S04]  /*7570*/  LOP3.LUT R3, R19, 0x80000000, RZ, 0xc0, !PT ;  /* 0x8000000013037812 */ /* 0x000fc800078ec0ff */
[----:B------:R-:W-:-:S04]  /*7580*/  SHF.R.U32.HI R3, RZ, 0x18, R3 ;  /* 0x00000018ff037819 */ /* 0x000fc80000011603 */
[----:B------:R-:W-:-:S04]  /*7590*/  LOP3.LUT R0, R0, R3, RZ, 0xfc, !PT ;  /* 0x0000000300007212 */ /* 0x000fc800078efcff */
[----:B------:R-:W-:-:S07]  /*75a0*/  PRMT R4, R0, 0x7610, R4 ;  /* 0x0000761000047816 */ /* 0x000fce0000000004 */
.L_x_27266:
[----:B------:R-:W-:Y:S05]  /*75b0*/  BSYNC B0 ;  /* 0x0000000000007941 */ /* 0x000fea0003800000 */
.L_x_27265:
[----:B------:R3:W-:Y:S01]  /*75c0*/  STG.E.U8 desc[UR36][R8.64], R4 ;  /* 0x0000000408007986 */ /* 0x0007e2000c101124 */
[----:B------:R-:W-:Y:S05]  /*75d0*/  BRA `(.L_x_27245) ;  /* 0x0000000400187947 */ /* 0x000fea0003800000 */
.L_x_27263:
        /* <DEDUP_REMOVED lines=17> */
.L_x_27270:
[----:B------:R-:W-:-:S04]  /*76f0*/  LOP3.LUT R3, R19, 0x80000000, RZ, 0xc0, !PT ;  /* 0x8000000013037812 */ /* 0x000fc800078ec0ff */
[----:B------:R-:W-:-:S04]  /*7700*/  SHF.R.U32.HI R3, RZ, 0x18, R3 ;  /* 0x00000018ff037819 */ /* 0x000fc80000011603 */
[----:B------:R-:W-:-:S04]  /*7710*/  LOP3.LUT R0, R0, R3, RZ, 0xfc, !PT ;  /* 0x0000000300007212 */ /* 0x000fc800078efcff */
[----:B------:R-:W-:-:S07]  /*7720*/  PRMT R4, R0, 0x7610, R4 ;  /* 0x0000761000047816 */ /* 0x000fce0000000004 */
.L_x_27269:
[----:B------:R-:W-:Y:S05]  /*7730*/  BSYNC B0 ;  /* 0x0000000000007941 */ /* 0x000fea0003800000 */
.L_x_27268:
[----:B------:R0:W-:Y:S01]  /*7740*/  STG.E.U8 desc[UR36][R8.64], R4 ;  /* 0x0000000408007986 */ /* 0x0001e2000c101124 */
[----:B------:R-:W-:Y:S05]  /*7750*/  BRA `(.L_x_27245) ;  /* 0x0000000000b87947 */ /* 0x000fea0003800000 */
.L_x_27262:
        /* <DEDUP_REMOVED lines=22> */
.L_x_27244:
        /* <DEDUP_REMOVED lines=16> */
.L_x_27273:
[----:B------:R-:W-:Y:S05]  /*79c0*/  BRA `(.L_x_27245) ;  /* 0x00000000001c7947 */ /* 0x000fea0003800000 */
.L_x_27272:
[----:B------:R-:W-:-:S06]  /*79d0*/  IMAD.U32 R4, R19, 0x10000, RZ ;  /* 0x0001000013047824 */ /* 0x000fcc00078e00ff */
[----:B------:R-:W0:Y:S02]  /*79e0*/  F2I.U64.TRUNC R4, R4 ;  /* 0x0000000400047311 */ /* 0x000e24000020d800 */
[----:B0-----:R1:W-:Y:S01]  /*79f0*/  STG.E.64 desc[UR36][R8.64], R4 ;  /* 0x0000000408007986 */ /* 0x0013e2000c101b24 */
[----:B------:R-:W-:Y:S05]  /*7a00*/  BRA `(.L_x_27245) ;  /* 0x00000000000c7947 */ /* 0x000fea0003800000 */
.L_x_27271:
[----:B------:R-:W-:-:S06]  /*7a10*/  IMAD.U32 R19, R19, 0x10000, RZ ;  /* 0x0001000013137824 */ /* 0x000fcc00078e00ff */
[----:B------:R-:W0:Y:S02]  /*7a20*/  F2I.FTZ.U32.TRUNC.NTZ R19, R19 ;  /* 0x0000001300137305 */ /* 0x000e24000021f000 */
[----:B0-----:R2:W-:Y:S02]  /*7a30*/  STG.E desc[UR36][R8.64], R19 ;  /* 0x0000001308007986 */ /* 0x0015e4000c101924 */
.L_x_27245:
[----:B------:R-:W-:-:S07]  /*7a40*/  VIADD R25, R25, 0x80 ;  /* 0x0000008019197836 */ /* 0x000fce0000000000 */
.L_x_27205:
[----:B------:R-:W-:Y:S05]  /*7a50*/  BSYNC B6 ;  /* 0x0000000000067941 */ /* 0x000fea0003800000 */
.L_x_27204:
        /* <DEDUP_REMOVED lines=23> */
.L_x_27277:
[----:B------:R-:W-:-:S06]  /*7bd0*/  IMAD.U32 R5, R17, 0x10000, RZ ;  /* 0x0001000011057824 */ /* 0x000fcc00078e00ff */
[----:B------:R-:W0:Y:S02]  /*7be0*/  F2I.S64.TRUNC R4, R5 ;  /* 0x0000000500047311 */ /* 0x000e24000020d900 */
[----:B0-----:R-:W-:Y:S01]  /*7bf0*/  STG.E.U8 desc[UR36][R2.64], R4 ;  /* 0x0000000402007986 */ /* 0x001fe2000c101124 */
[----:B------:R-:W-:Y:S05]  /*7c00*/  EXIT ;  /* 0x000000000000794d */ /* 0x000fea0003800000 */
.L_x_27276:
        /* <DEDUP_REMOVED lines=10> */
.L_x_27280:
[----:B------:R-:W-:-:S06]  /*7cb0*/  IMAD.U32 R17, R17, 0x10000, RZ ;  /* 0x0001000011117824 */ /* 0x000fcc00078e00ff */
[----:B------:R-:W0:Y:S02]  /*7cc0*/  F2I.FTZ.TRUNC.NTZ R17, R17 ;  /* 0x0000001100117305 */ /* 0x000e24000021f100 */
[----:B0-----:R-:W-:Y:S01]  /*7cd0*/  STG.E desc[UR36][R2.64], R17 ;  /* 0x0000001102007986 */ /* 0x001fe2000c101924 */
[----:B------:R-:W-:Y:S05]  /*7ce0*/  EXIT ;  /* 0x000000000000794d */ /* 0x000fea0003800000 */
.L_x_27279:
[----:B------:R-:W-:-:S06]  /*7cf0*/  IMAD.U32 R17, R17, 0x10000, RZ ;  /* 0x0001000011117824 */ /* 0x000fcc00078e00ff */
[----:B------:R-:W0:Y:S02]  /*7d00*/  F2I.FTZ.TRUNC.NTZ R17, R17 ;  /* 0x0000001100117305 */ /* 0x000e24000021f100 */
[----:B0-----:R-:W-:Y:S01]  /*7d10*/  STG.E.U16 desc[UR36][R2.64], R17 ;  /* 0x0000001102007986 */ /* 0x001fe2000c101524 */
[----:B------:R-:W-:Y:S05]  /*7d20*/  EXIT ;  /* 0x000000000000794d */ /* 0x000fea0003800000 */
.L_x_27275:
        /* <DEDUP_REMOVED lines=9> */
.L_x_27282:
[----:B------:R-:W-:-:S05]  /*7dc0*/  IMAD.U32 R0, R17, 0x10000, RZ ;  /* 0x0001000011007824 */ /* 0x000fca00078e00ff */
[----:B------:R-:W-:-:S05]  /*7dd0*/  F2FP.F16.F32.PACK_AB R0, RZ, R0 ;  /* 0x00000000ff00723e */ /* 0x000fca00000000ff */
[----:B------:R-:W-:Y:S01]  /*7de0*/  STG.E.U16 desc[UR36][R2.64], R0 ;  /* 0x0000000002007986 */ /* 0x000fe2000c101524 */
[----:B------:R-:W-:Y:S05]  /*7df0*/  EXIT ;  /* 0x000000000000794d */ /* 0x000fea0003800000 */
.L_x_27281:
        /* <DEDUP_REMOVED lines=10> */
.L_x_27284:
[----:B------:R-:W-:-:S05]  /*7ea0*/  IMAD.U32 R17, R17, 0x10000, RZ ;  /* 0x0001000011117824 */ /* 0x000fca00078e00ff */
[----:B------:R-:W-:-:S04]  /*7eb0*/  F2FP.F16.F32.PACK_AB R5, RZ, R17 ;  /* 0x00000011ff05723e */ /* 0x000fc800000000ff */
[----:B------:R-:W-:-:S05]  /*7ec0*/  PRMT R5, R5, 0x5410, RZ ;  /* 0x0000541005057816 */ /* 0x000fca00000000ff */
[----:B------:R-:W-:Y:S01]  /*7ed0*/  STG.E desc[UR36][R2.64], R5 ;  /* 0x0000000502007986 */ /* 0x000fe2000c101924 */
[----:B------:R-:W-:Y:S05]  /*7ee0*/  EXIT ;  /* 0x000000000000794d */ /* 0x000fea0003800000 */
.L_x_27283:
[----:B------:R-:W-:-:S04]  /*7ef0*/  IMAD.U32 R4, R17, 0x10000, RZ ;  /* 0x0001000011047824 */ /* 0x000fc800078e00ff */
[----:B------:R-:W-:-:S06]  /*7f00*/  FMUL.FTZ R4, R4, 1 ;  /* 0x3f80000004047820 */ /* 0x000fcc0000410000 */
[----:B------:R-:W0:Y:S02]  /*7f10*/  F2F.F64.F32 R4, R4 ;  /* 0x0000000400047310 */ /* 0x000e240000201800 */
[----:B0-----:R-:W-:Y:S01]  /*7f20*/  STG.E.64 desc[UR36][R2.64], R4 ;  /* 0x0000000402007986 */ /* 0x001fe2000c101b24 */
[----:B------:R-:W-:Y:S05]  /*7f30*/  EXIT ;  /* 0x000000000000794d */ /* 0x000fea0003800000 */
.L_x_27274:
        /* <DEDUP_REMOVED lines=13> */
.L_x_27287:
[----:B------:R-:W-:Y:S01]  /*8010*/  IMAD.U32 R17, R17, 0x10000, RZ ;  /* 0x0001000011117824 */ /* 0x000fe200078e00ff */
[----:B------:R-:W-:-:S03]  /*8020*/  CS2R R6, SRZ ;  /* 0x0000000000067805 */ /* 0x000fc6000001ff00 */
[----:B------:R-:W-:-:S06]  /*8030*/  FMUL.FTZ R4, R17, 1 ;  /* 0x3f80000011047820 */ /* 0x000fcc0000410000 */
[----:B------:R-:W0:Y:S02]  /*8040*/  F2F.F64.F32 R4, R4 ;  /* 0x0000000400047310 */ /* 0x000e240000201800 */
[----:B0-----:R-:W-:Y:S01]  /*8050*/  STG.E.128 desc[UR36][R2.64], R4 ;  /* 0x0000000402007986 */ /* 0x001fe2000c101d24 */
[----:B------:R-:W-:Y:S05]  /*8060*/  EXIT ;  /* 0x000000000000794d */ /* 0x000fea0003800000 */
.L_x_27286:
        /* <DEDUP_REMOVED lines=21> */
.L_x_27291:
[----:B------:R-:W-:Y:S05]  /*81c0*/  BSYNC B0 ;  /* 0x0000000000007941 */ /* 0x000fea0003800000 */
.L_x_27290:
[----:B------:R-:W-:-:S05]  /*81d0*/  LOP3.LUT R5, R0, R5, RZ, 0xfc, !PT ;  /* 0x0000000500057212 */ /* 0x000fca00078efcff */
[----:B------:R-:W-:Y:S01]  /*81e0*/  STG.E.U8 desc[UR36][R2.64], R5 ;  /* 0x0000000502007986 */ /* 0x000fe2000c101124 */
[----:B------:R-:W-:Y:S05]  /*81f0*/  EXIT ;  /* 0x000000000000794d */ /* 0x000fea0003800000 */
.L_x_27289:
        /* <DEDUP_REMOVED lines=13> */
.L_x_27293:
[----:B------:R-:W-:Y:S01]  /*82d0*/  IMAD.MOV.U32 R0, RZ, RZ, 0x7f ;  /* 0x0000007fff007424 */ /* 0x000fe200078e00ff */
[----:B------:R-:W-:-:S04]  /*82e0*/  ISETP.GT.U32.AND P0, PT, R4, 0x7f800000, PT ;  /* 0x7f8000000400780c */ /* 0x000fc80003f04070 */
[----:B------:R-:W-:-:S09]  /*82f0*/  SEL R0, R0, 0x7c, P0 ;  /* 0x0000007c00007807 */ /* 0x000fd20000000000 */
.L_x_27294:
[----:B------:R-:W-:Y:S05]  /*8300*/  BSYNC B0 ;  /* 0x0000000000007941 */ /* 0x000fea0003800000 */
.L_x_27292:
[----:B------:R-:W-:-:S04]  /*8310*/  LOP3.LUT R4, R17, 0x80000000, RZ, 0xc0, !PT ;  /* 0x8000000011047812 */ /* 0x000fc800078ec0ff */
[----:B------:R-:W-:-:S04]  /*8320*/  SHF.R.U32.HI R5, RZ, 0x18, R4 ;  /* 0x00000018ff057819 */ /* 0x000fc80000011604 */
[----:B------:R-:W-:-:S05]  /*8330*/  LOP3.LUT R5, R0, R5, RZ, 0xfc, !PT ;  /* 0x0000000500057212 */ /* 0x000fca00078efcff */
[----:B------:R-:W-:Y:S01]  /*8340*/  STG.E.U8 desc[UR36][R2.64], R5 ;  /* 0x0000000502007986 */ /* 0x000fe2000c101124 */
[----:B------:R-:W-:Y:S05]  /*8350*/  EXIT ;  /* 0x000000000000794d */ /* 0x000fea0003800000 */
.L_x_27288:
[----:B------:R-:W-:Y:S01]  /*8360*/  STG.E.U16 desc[UR36][R2.64], R17 ;  /* 0x0000001102007986 */ /* 0x000fe2000c101524 */
[----:B------:R-:W-:Y:S05]  /*8370*/  EXIT ;  /* 0x000000000000794d */ /* 0x000fea0003800000 */
.L_x_27285:
        /* <DEDUP_REMOVED lines=12> */
.L_x_27297:
        /* <DEDUP_REMOVED lines=17> */
.L_x_27300:
[----:B------:R-:W-:-:S04]  /*8550*/  LOP3.LUT R0, R17, 0x80000000, RZ, 0xc0, !PT ;  /* 0x8000000011007812 */ /* 0x000fc800078ec0ff */
[----:B------:R-:W-:-:S04]  /*8560*/  SHF.R.U32.HI R5, RZ, 0x18, R0 ;  /* 0x00000018ff057819 */ /* 0x000fc80000011600 */
[----:B------:R-:W-:-:S04]  /*8570*/  LOP3.LUT R4, R4, R5, RZ, 0xfc, !PT ;  /* 0x0000000504047212 */ /* 0x000fc800078efcff */
[----:B------:R-:W-:-:S07]  /*8580*/  PRMT R0, R4, 0x7610, R0 ;  /* 0x0000761004007816 */ /* 0x000fce0000000000 */
.L_x_27299:
[----:B------:R-:W-:Y:S05]  /*8590*/  BSYNC B0 ;  /* 0x0000000000007941 */ /* 0x000fea0003800000 */
.L_x_27298:
[----:B------:R-:W-:Y:S01]  /*85a0*/  STG.E.U8 desc[UR36][R2.64], R0 ;  /* 0x0000000002007986 */ /* 0x000fe2000c101124 */
[----:B------:R-:W-:Y:S05]  /*85b0*/  EXIT ;  /* 0x000000000000794d */ /* 0x000fea0003800000 */
.L_x_27296:
        /* <DEDUP_REMOVED lines=17> */
.L_x_27303:
[----:B------:R-:W-:-:S04]  /*86d0*/  LOP3.LUT R0, R17, 0x80000000, RZ, 0xc0, !PT ;  /* 0x8000000011007812 */ /* 0x000fc800078ec0ff */
[----:B------:R-:W-:-:S04]  /*86e0*/  SHF.R.U32.HI R5, RZ, 0x18, R0 ;  /* 0x00000018ff057819 */ /* 0x000fc80000011600 */
[----:B------:R-:W-:-:S04]  /*86f0*/  LOP3.LUT R4, R4, R5, RZ, 0xfc, !PT ;  /* 0x0000000504047212 */ /* 0x000fc800078efcff */
[----:B------:R-:W-:-:S07]  /*8700*/  PRMT R0, R4, 0x7610, R0 ;  /* 0x0000761004007816 */ /* 0x000fce0000000000 */
.L_x_27302:
[----:B------:R-:W-:Y:S05]  /*8710*/  BSYNC B0 ;  /* 0x0000000000007941 */ /* 0x000fea0003800000 */
.L_x_27301:
[----:B------:R-:W-:Y:S01]  /*8720*/  STG.E.U8 desc[UR36][R2.64], R0 ;  /* 0x0000000002007986 */ /* 0x000fe2000c101124 */
[----:B------:R-:W-:Y:S05]  /*8730*/  EXIT ;  /* 0x000000000000794d */ /* 0x000fea0003800000 */
.L_x_27295:
        /* <DEDUP_REMOVED lines=22> */
.L_x_27278:
        /* <DEDUP_REMOVED lines=16> */
.L_x_27306:
[----:B------:R-:W-:Y:S05]  /*89a0*/  EXIT ;  /* 0x000000000000794d */ /* 0x000fea0003800000 */
.L_x_27305:
[----:B------:R-:W-:-:S06]  /*89b0*/  IMAD.U32 R4, R17, 0x10000, RZ ;  /* 0x0001000011047824 */ /* 0x000fcc00078e00ff */
[----:B------:R-:W0:Y:S02]  /*89c0*/  F2I.U64.TRUNC R4, R4 ;  /* 0x0000000400047311 */ /* 0x000e24000020d800 */
[----:B0-----:R-:W-:Y:S01]  /*89d0*/  STG.E.64 desc[UR36][R2.64], R4 ;  /* 0x0000000402007986 */ /* 0x001fe2000c101b24 */
[----:B------:R-:W-:Y:S05]  /*89e0*/  EXIT ;  /* 0x000000000000794d */ /* 0x000fea0003800000 */
.L_x_27304:
[----:B------:R-:W-:-:S06]  /*89f0*/  IMAD.U32 R17, R17, 0x10000, RZ ;  /* 0x0001000011117824 */ /* 0x000fcc00078e00ff */
[----:B------:R-:W0:Y:S02]  /*8a00*/  F2I.FTZ.U32.TRUNC.NTZ R17, R17 ;  /* 0x0000001100117305 */ /* 0x000e24000021f000 */
[----:B0-----:R-:W-:Y:S01]  /*8a10*/  STG.E desc[UR36][R2.64], R17 ;  /* 0x0000001102007986 */ /* 0x001fe2000c101924 */
[----:B------:R-:W-:Y:S05]  /*8a20*/  EXIT ;  /* 0x000000000000794d */ /* 0x000fea0003800000 */
.L_x_27307:
        /* <DEDUP_REMOVED lines=13> */
.L_x_42356:


//--------------------- .text._ZN2at6native18elementwise_kernelILi128ELi4EZNS0_22gpu_kernel_impl_nocastINS0_13AUnaryFunctorIN3c108BFloat16ES5_S5_ZZZNS0_19maximum_kernel_cudaERNS_18TensorIteratorBaseEENKUlvE0_clEvENKUlvE2_clEvEUlS5_S5_E_EEEEvS7_RKT_EUliE_EEviT1_ --------------------------
	.section	.text._ZN2at6native18elementwise_kernelILi128ELi4EZNS0_22gpu_kernel_impl_nocastINS0_13AUnaryFunctorIN3c108BFloat16ES5_S5_ZZZNS0_19maximum_kernel_cudaERNS_18TensorIteratorBaseEENKUlvE0_clEvENKUlvE2_clEvEUlS5_S5_E_EEEEvS7_RKT_EUliE_EEviT1_,"ax",@progbits
	.align	128
        .global         _ZN2at6native18elementwise_kernelILi128ELi4EZNS0_22gpu_kernel_impl_nocastINS0_13AUnaryFunctorIN3c108BFloat16ES5_S5_ZZZNS0_19maximum_kernel_cudaERNS_18TensorIteratorBaseEENKUlvE0_clEvENKUlvE2_clEvEUlS5_S5_E_EEEEvS7_RKT_EUliE_EEviT1_
        .type           _ZN2at6native18elementwise_kernelILi128ELi4EZNS0_22gpu_kernel_impl_nocastINS0_13AUnaryFunctorIN3c108BFloat16ES5_S5_ZZZNS0_19maximum_kernel_cudaERNS_18TensorIteratorBaseEENKUlvE0_clEvENKUlvE2_clEvEUlS5_S5_E_EEEEvS7_RKT_EUliE_EEviT1_,@function
        .size           _ZN2at6native18elementwise_kernelILi128ELi4EZNS0_22gpu_kernel_impl_nocastINS0_13AUnaryFunctorIN3c108BFloat16ES5_S5_ZZZNS0_19maximum_kernel_cudaERNS_18TensorIteratorBaseEENKUlvE0_clEvENKUlvE2_clEvEUlS5_S5_E_EEEEvS7_RKT_EUliE_EEviT1_,(.L_x_42357 - _ZN2at6native18elementwise_kernelILi128ELi4EZNS0_22gpu_kernel_impl_nocastINS0_13AUnaryFunctorIN3c108BFloat16ES5_S5_ZZZNS0_19maximum_kernel_cudaERNS_18TensorIteratorBaseEENKUlvE0_clEvENKUlvE2_clEvEUlS5_S5_E_EEEEvS7_RKT_EUliE_EEviT1_)
        .other          _ZN2at6native18elementwise_kernelILi128ELi4EZNS0_22gpu_kernel_impl_nocastINS0_13AUnaryFunctorIN3c108BFloat16ES5_S5_ZZZNS0_19maximum_kernel_cudaERNS_18TensorIteratorBaseEENKUlvE0_clEvENKUlvE2_clEvEUlS5_S5_E_EEEEvS7_RKT_EUliE_EEviT1_,@"STO_CUDA_ENTRY STV_DEFAULT"
_ZN2at6native18elementwise_kernelILi128ELi4EZNS0_22gpu_kernel_impl_nocastINS0_13AUnaryFunctorIN3c108BFloat16ES5_S5_ZZZNS0_19maximum_kernel_cudaERNS_18TensorIteratorBaseEENKUlvE0_clEvENKUlvE2_clEvEUlS5_S5_E_EEEEvS7_RKT_EUliE_EEviT1_:
.text._ZN2at6native18elementwise_kernelILi128ELi4EZNS0_22gpu_kernel_impl_nocastINS0_13AUnaryFunctorIN3c108BFloat16ES5_S5_ZZZNS0_19maximum_kernel_cudaERNS_18TensorIteratorBaseEENKUlvE0_clEvENKUlvE2_clEvEUlS5_S5_E_EEEEvS7_RKT_EUliE_EEviT1_:
        /* <DEDUP_REMOVED lines=314> */
.L_x_27310:
        /* <DEDUP_REMOVED lines=13> */
[----:B------:R-:W-:-:S04]  /*1470*/  @!P0 FMNMX.FTZ R8, R8, R9, !PT ;  /* 0x0000000908088209 */ /* 0x000fc80007810000 */
[----:B------:R-:W-:-:S04]  /*1480*/  @!P0 F2FP.BF16.F32.PACK_AB R8, RZ, R8 ;  /* 0x00000008ff08823e */ /* 0x000fc800000010ff */
[----:B------:R-:W-:-:S04]  /*1490*/  @!P0 PRMT R9, R8, 0x7610, R9 ;  /* 0x0000761008098816 */ /* 0x000fc80000000009 */
[----:B------:R-:W-:-:S07]  /*14a0*/  @P0 PRMT R9, R4, 0x7610, R9 ;  /* 0x0000761004090816 */ /* 0x000fce0000000009 */
.L_x_27311:
[----:B------:R0:W-:Y:S01]  /*14b0*/  STG.E.U16 desc[UR4][R6.64], R9 ;  /* 0x0000000906007986 */ /* 0x0001e2000c101504 */
[----:B------:R-:W-:-:S07]  /*14c0*/  IADD3 R3, R3, 0x80, RZ ;  /* 0x0000008003037810 */ /* 0x000fce0007ffe0ff */
.L_x_27309:
[----:B------:R-:W-:Y:S05]  /*14d0*/  BSYNC B0 ;  /* 0x0000000000007941 */ /* 0x000fea0003800000 */
.L_x_27308:
        /* <DEDUP_REMOVED lines=305> */
.L_x_27314:
        /* <DEDUP_REMOVED lines=13> */
[----:B------:R-:W-:-:S04]  /*28c0*/  @!P0 FMNMX.FTZ R2, R11, R2, !PT ;  /* 0x000000020b028209 */ /* 0x000fc80007810000 */
[----:B------:R-:W-:-:S04]  /*28d0*/  @!P0 F2FP.BF16.F32.PACK_AB R2, RZ, R2 ;  /* 0x00000002ff02823e */ /* 0x000fc800000010ff */
[----:B------:R-:W-:-:S04]  /*28e0*/  @!P0 PRMT R9, R2, 0x7610, R9 ;  /* 0x0000761002098816 */ /* 0x000fc80000000009 */
[----:B------:R-:W-:-:S07]  /*28f0*/  @P0 PRMT R9, R4, 0x7610, R9 ;  /* 0x0000761004090816 */ /* 0x000fce0000000009 */
.L_x_27315:
        /* <DEDUP_REMOVED lines=306> */
.L_x_27316:
        /* <DEDUP_REMOVED lines=17> */
.L_x_27317:
[----:B------:R1:W-:Y:S01]  /*3d30*/  STG.E.U16 desc[UR4][R6.64], R9 ;  /* 0x0000000906007986 */ /* 0x0003e2000c101504 */
[----:B------:R-:W-:-:S07]  /*3d40*/  IADD3 R3, R3, 0x80, RZ ;  /* 0x0000008003037810 */ /* 0x000fce0007ffe0ff */
.L_x_27313:
[----:B------:R-:W-:Y:S05]  /*3d50*/  BSYNC B0 ;  /* 0x0000000000007941 */ /* 0x000fea0003800000 */
.L_x_27312:
        /* <DEDUP_REMOVED lines=304> */
.L_x_27318:
        /* <DEDUP_REMOVED lines=12> */
[----:B------:R-:W-:-:S04]  /*5120*/  @!P0 FMNMX.FTZ R0, R7, R0, !PT ;  /* 0x0000000007008209 */ /* 0x000fc80007810000 */
[----:B------:R-:W-:-:S04]  /*5130*/  @!P0 F2FP.BF16.F32.PACK_AB R0, RZ, R0 ;  /* 0x00000000ff00823e */ /* 0x000fc800000010ff */
[----:B------:R-:W-:-:S07]  /*5140*/  @P0 PRMT R0, R2, 0x7610, R0 ;  /* 0x0000761002000816 */ /* 0x000fce0000000000 */
.L_x_27319:
[----:B------:R-:W-:Y:S01]  /*5150*/  STG.E.U16 desc[UR4][R4.64], R0 ;  /* 0x0000000004007986 */ /* 0x000fe2000c101504 */
[----:B------:R-:W-:Y:S05]  /*5160*/  EXIT ;  /* 0x000000000000794d */ /* 0x000fea0003800000 */
.L_x_27320:
        /* <DEDUP_REMOVED lines=9> */
.L_x_42357:


//--------------------- .text._ZN2at6native27unrolled_elementwise_kernelINS0_13AUnaryFunctorIN3c108BFloat16ES4_S4_ZZZNS0_19maximum_kernel_cudaERNS_18TensorIteratorBaseEENKUlvE0_clEvENKUlvE2_clEvEUlS4_S4_E_EESt5arrayIPcLm2EELi4E23TrivialOffsetCalculatorILi1EjESF_NS0_6memory15LoadWithoutCastENSG_16StoreWithoutCastEEEviT_T0_T2_T3_T4_T5_ --------------------------
	.section	.text._ZN2at6native27unrolled_elementwise_kernelINS0_13AUnaryFunctorIN3c108BFloat16ES4_S4_ZZZNS0_19maximum_kernel_cudaERNS_18TensorIteratorBaseEENKUlvE0_clEvENKUlvE2_clEvEUlS4_S4_E_EESt5arrayIPcLm2EELi4E23TrivialOffsetCalculatorILi1EjESF_NS0_6memory15LoadWithoutCastENSG_16StoreWithoutCastEEEviT_T0_T2_T3_T4_T5_,"ax",@progbits
	.align	128
        .global         _ZN2at6native27unrolled_elementwise_kernelINS0_13AUnaryFunctorIN3c108BFloat16ES4_S4_ZZZNS0_19maximum_kernel_cudaERNS_18TensorIteratorBaseEENKUlvE0_clEvENKUlvE2_clEvEUlS4_S4_E_EESt5arrayIPcLm2EELi4E23TrivialOffsetCalculatorILi1EjESF_NS0_6memory15LoadWithoutCastENSG_16StoreWithoutCastEEEviT_T0_T2_T3_T4_T5_
        .type           _ZN2at6native27unrolled_elementwise_kernelINS0_13AUnaryFunctorIN3c108BFloat16ES4_S4_ZZZNS0_19maximum_kernel_cudaERNS_18TensorIteratorBaseEENKUlvE0_clEvENKUlvE2_clEvEUlS4_S4_E_EESt5arrayIPcLm2EELi4E23TrivialOffsetCalculatorILi1EjESF_NS0_6memory15LoadWithoutCastENSG_16StoreWithoutCastEEEviT_T0_T2_T3_T4_T5_,@function
        .size           _ZN2at6native27unrolled_elementwise_kernelINS0_13AUnaryFunctorIN3c108BFloat16ES4_S4_ZZZNS0_19maximum_kernel_cudaERNS_18TensorIteratorBaseEENKUlvE0_clEvENKUlvE2_clEvEUlS4_S4_E_EESt5arrayIPcLm2EELi4E23TrivialOffsetCalculatorILi1EjESF_NS0_6memory15LoadWithoutCastENSG_16StoreWithoutCastEEEviT_T0_T2_T3_T4_T5_,(.L_x_42358 - _ZN2at6native27unrolled_elementwise_kernelINS0_13AUnaryFunctorIN3c108BFloat16ES4_S4_ZZZNS0_19maximum_kernel_cudaERNS_18TensorIteratorBaseEENKUlvE0_clEvENKUlvE2_clEvEUlS4_S4_E_EESt5arrayIPcLm2EELi4E23TrivialOffsetCalculatorILi1EjESF_NS0_6memory15LoadWithoutCastENSG_16StoreWithoutCastEEEviT_T0_T2_T3_T4_T5_)
        .other          _ZN2at6native27unrolled_elementwise_kernelINS0_13AUnaryFunctorIN3c108BFloat16ES4_S4_ZZZNS0_19maximum_kernel_cudaERNS_18TensorIteratorBaseEENKUlvE0_clEvENKUlvE2_clEvEUlS4_S4_E_EESt5arrayIPcLm2EELi4E23TrivialOffsetCalculatorILi1EjESF_NS0_6memory15LoadWithoutCastENSG_16StoreWithoutCastEEEviT_T0_T2_T3_T4_T5_,@"STO_CUDA_ENTRY STV_DEFAULT"
_ZN2at6native27unrolled_elementwise_kernelINS0_13AUnaryFunctorIN3c108BFloat16ES4_S4_ZZZNS0_19maximum_kernel_cudaERNS_18TensorIteratorBaseEENKUlvE0_clEvENKUlvE2_clEvEUlS4_S4_E_EESt5arrayIPcLm2EELi4E23TrivialOffsetCalculatorILi1EjESF_NS0_6memory15LoadWithoutCastENSG_16StoreWithoutCastEEEviT_T0_T2_T3_T4_T5_:
.text._ZN2at6native27unrolled_elementwise_kernelINS0_13AUnaryFunctorIN3c108BFloat16ES4_S4_ZZZNS0_19maximum_kernel_cudaERNS_18TensorIteratorBaseEENKUlvE0_clEvENKUlvE2_clEvEUlS4_S4_E_EESt5arrayIPcLm2EELi4E23TrivialOffsetCalculatorILi1EjESF_NS0_6memory15LoadWithoutCastENSG_16StoreWithoutCastEEEviT_T0_T2_T3_T4_T5_:
        /* <DEDUP_REMOVED lines=58> */
[----:B------:R-:W-:-:S04]  /*03a0*/  @!P5 FMNMX.FTZ R3, R3, R12, !PT ;  /* 0x0000000c0303d209 */ /* 0x000fc80007810000 */
[----:B------:R-:W-:-:S04]  /*03b0*/  @!P5 F2FP.BF16.F32.PACK_AB R3, RZ, R3 ;  /* 0x00000003ff03d23e */ /* 0x000fc800000010ff */
[----:B------:R-:W-:-:S04]  /*03c0*/  @!P5 PRMT R11, R3, 0x7610, R11 ;  /* 0x00007610030bd816 */ /* 0x000fc8000000000b */
[----:B------:R-:W-:-:S07]  /*03d0*/  @P5 PRMT R11, R18, 0x7610, R11 ;  /* 0x00007610120b5816 */ /* 0x000fce000000000b */
.L_x_27322:
[----:B------:R-:W-:Y:S05]  /*03e0*/  BSYNC B0 ;  /* 0x0000000000007941 */ /* 0x000fea0003800000 */
.L_x_27321:
        /* <DEDUP_REMOVED lines=8> */
[----:B------:R-:W-:-:S04]  /*0470*/  @!P2 FMNMX.FTZ R3, R12, R3, !PT ;  /* 0x000000030c03a209 */ /* 0x000fc80007810000 */
[----:B------:R-:W-:-:S04]  /*0480*/  @!P2 F2FP.BF16.F32.PACK_AB R3, RZ, R3 ;  /* 0x00000003ff03a23e */ /* 0x000fc800000010ff */
[----:B------:R-:W-:-:S07]  /*0490*/  @P2 PRMT R3, R20, 0x7610, R3 ;  /* 0x0000761014032816 */ /* 0x000fce0000000003 */
.L_x_27324:
[----:B------:R-:W-:Y:S05]  /*04a0*/  BSYNC B0 ;  /* 0x0000000000007941 */ /* 0x000fea0003800000 */
.L_x_27323:
        /* <DEDUP_REMOVED lines=10> */
[----:B------:R-:W-:-:S04]  /*0550*/  @!P2 PRMT R13, R12, 0x7610, R13 ;  /* 0x000076100c0da816 */ /* 0x000fc8000000000d */
[----:B------:R-:W-:-:S07]  /*0560*/  @P2 PRMT R13, R4, 0x7610, R13 ;  /* 0x00007610040d2816 */ /* 0x000fce000000000d */
.L_x_27326:
[----:B------:R-:W-:Y:S05]  /*0570*/  BSYNC B0 ;  /* 0x0000000000007941 */ /* 0x000fea0003800000 */
.L_x_27325:
[----:B------:R-:W-:Y:S04]  /*0580*/  BSSY B0, `(.L_x_27327) ;  /* 0x0000008000007945 */ /* 0x000fe80003800000 */
[----:B------:R-:W-:Y:S05]  /*0590*/  @P0 BRA `(.L_x_27328) ;  /* 0x0000000000180947 */ /* 0x000fea0003800000 */
[----:B-----5:R-:W-:-:S04]  /*05a0*/  SHF.L.U32 R15, R5, 0x10, RZ ;  /* 0x00000010050f7819 */ /* 0x020fc800000006ff */
[----:B------:R-:W-:-:S13]  /*05b0*/  FSETP.NEU.FTZ.AND P0, PT, R15, R15, PT ;  /* 0x0000000f0f00720b */ /* 0x000fda0003f1d000 */
[----:B------:R-:W-:-:S04]  /*05c0*/  @!P0 FMNMX.FTZ R10, R10, R15, !PT ;  /* 0x0000000f0a0a8209 */ /* 0x000fc80007810000 */
[----:B------:R-:W-:-:S04]  /*05d0*/  @!P0 F2FP.BF16.F32.PACK_AB R10, RZ, R10 ;  /* 0x0000000aff0a823e */ /* 0x000fc800000010ff */
[----:B------:R-:W-:-:S04]  /*05e0*/  @!P0 PRMT R8, R10, 0x7610, R8 ;  /* 0x000076100a088816 */ /* 0x000fc80000000008 */
[----:B------:R-:W-:-:S07]  /*05f0*/  @P0 PRMT R8, R5, 0x7610, R8 ;  /* 0x0000761005080816 */ /* 0x000fce0000000008 */
.L_x_27328:
[----:B------:R-:W-:Y:S05]  /*0600*/  BSYNC B0 ;  /* 0x0000000000007941 */ /* 0x000fea0003800000 */
.L_x_27327:
        /* <DEDUP_REMOVED lines=13> */
.L_x_27330:
[----:B------:R-:W-:Y:S05]  /*06e0*/  BSYNC B0 ;  /* 0x0000000000007941 */ /* 0x000fea0003800000 */
.L_x_27329:
[----:B------:R-:W-:-:S13]  /*06f0*/  ISETP.GE.AND P0, PT, R9, R2, PT ;  /* 0x000000020900720c */ /* 0x000fda0003f06270 */
[----:B------:R-:W-:Y:S05]  /*0700*/  @P0 EXIT ;  /* 0x000000000000094d */ /* 0x000fea0003800000 */
[----:B-1----:R-:W1:Y:S01]  /*0710*/  LDC.64 R2, c[0x0][0x218] ;  /* 0x00008600ff027b82 */ /* 0x002e620000000a00 */
[----:B------:R-:W-:-:S04]  /*0720*/  IMAD R9, R0, 0x200, R9 ;  /* 0x0000020000097824 */ /* 0x000fc800078e0209 */
[----:B-1----:R-:W-:-:S05]  /*0730*/  IMAD.WIDE.U32 R2, R9, 0x2, R2 ;  /* 0x0000000209027825 */ /* 0x002fca00078e0002 */
[----:B------:R-:W-:Y:S01]  /*0740*/  STG.E.U16 desc[UR4][R2.64], R8 ;  /* 0x0000000802007986 */ /* 0x000fe2000c101504 */
[----:B------:R-:W-:Y:S05]  /*0750*/  EXIT ;  /* 0x000000000000794d */ /* 0x000fea0003800000 */
.L_x_27331:
        /* <DEDUP_REMOVED lines=10> */
.L_x_42358:


//--------------------- .text._ZN2at6native29vectorized_elementwise_kernelILi2ENS0_13AUnaryFunctorIN3c108BFloat16ES4_S4_ZZZNS0_19maximum_kernel_cudaERNS_18TensorIteratorBaseEENKUlvE0_clEvENKUlvE2_clEvEUlS4_S4_E_EESt5arrayIPcLm2EEEEviT0_T1_ --------------------------
	.section	.text._ZN2at6native29vectorized_elementwise_kernelILi2ENS0_13AUnaryFunctorIN3c108BFloat16ES4_S4_ZZZNS0_19maximum_kernel_cudaERNS_18TensorIteratorBaseEENKUlvE0_clEvENKUlvE2_clEvEUlS4_S4_E_EESt5arrayIPcLm2EEEEviT0_T1_,"ax",@progbits
	.align	128
        .global         _ZN2at6native29vectorized_elementwise_kernelILi2ENS0_13AUnaryFunctorIN3c108BFloat16ES4_S4_ZZZNS0_19maximum_kernel_cudaERNS_18TensorIteratorBaseEENKUlvE0_clEvENKUlvE2_clEvEUlS4_S4_E_EESt5arrayIPcLm2EEEEviT0_T1_
        .type           _ZN2at6native29vectorized_elementwise_kernelILi2ENS0_13AUnaryFunctorIN3c108BFloat16ES4_S4_ZZZNS0_19maximum_kernel_cudaERNS_18TensorIteratorBaseEENKUlvE0_clEvENKUlvE2_clEvEUlS4_S4_E_EESt5arrayIPcLm2EEEEviT0_T1_,@function
        .size           _ZN2at6native29vectorized_elementwise_kernelILi2ENS0_13AUnaryFunctorIN3c108BFloat16ES4_S4_ZZZNS0_19maximum_kernel_cudaERNS_18TensorIteratorBaseEENKUlvE0_clEvENKUlvE2_clEvEUlS4_S4_E_EESt5arrayIPcLm2EEEEviT0_T1_,(.L_x_42359 - _ZN2at6native29vectorized_elementwise_kernelILi2ENS0_13AUnaryFunctorIN3c108BFloat16ES4_S4_ZZZNS0_19maximum_kernel_cudaERNS_18TensorIteratorBaseEENKUlvE0_clEvENKUlvE2_clEvEUlS4_S4_E_EESt5arrayIPcLm2EEEEviT0_T1_)
        .other          _ZN2at6native29vectorized_elementwise_kernelILi2ENS0_13AUnaryFunctorIN3c108BFloat16ES4_S4_ZZZNS0_19maximum_kernel_cudaERNS_18TensorIteratorBaseEENKUlvE0_clEvENKUlvE2_clEvEUlS4_S4_E_EESt5arrayIPcLm2EEEEviT0_T1_,@"STO_CUDA_ENTRY STV_DEFAULT"
_ZN2at6native29vectorized_elementwise_kernelILi2ENS0_13AUnaryFunctorIN3c108BFloat16ES4_S4_ZZZNS0_19maximum_kernel_cudaERNS_18TensorIteratorBaseEENKUlvE0_clEvENKUlvE2_clEvEUlS4_S4_E_EESt5arrayIPcLm2EEEEviT0_T1_:
.text._ZN2at6native29vectorized_elementwise_kernelILi2ENS0_13AUnaryFunctorIN3c108BFloat16ES4_S4_ZZZNS0_19maximum_kernel_cudaERNS_18TensorIteratorBaseEENKUlvE0_clEvENKUlvE2_clEvEUlS4_S4_E_EESt5arrayIPcLm2EEEEviT0_T1_:
        /* <DEDUP_REMOVED lines=26> */
[----:B------:R-:W-:-:S04]  /*01a0*/  @!P1 FMNMX.FTZ R7, R4, R7, !PT ;  /* 0x0000000704079209 */ /* 0x000fc80007810000 */
[----:B------:R-:W-:-:S04]  /*01b0*/  @!P1 F2FP.BF16.F32.PACK_AB R7, RZ, R7 ;  /* 0x00000007ff07923e */ /* 0x000fc800000010ff */
[----:B------:R-:W-:-:S04]  /*01c0*/  @!P1 PRMT R9, R7, 0x7610, R9 ;  /* 0x0000761007099816 */ /* 0x000fc80000000009 */
[----:B------:R-:W-:-:S07]  /*01d0*/  @P1 PRMT R9, R14, 0x7610, R9 ;  /* 0x000076100e091816 */ /* 0x000fce0000000009 */
.L_x_27333:
[----:B------:R-:W-:Y:S05]  /*01e0*/  @P0 BRA `(.L_x_27334) ;  /* 0x00000000001c0947 */ /* 0x000fea0003800000 */
[----:B-----5:R-:W-:-:S05]  /*01f0*/  PRMT R7, R14, 0x7632, R7 ;  /* 0x000076320e077816 */ /* 0x020fca0000000007 */
[----:B------:R-:W-:-:S05]  /*0200*/  IMAD.U32 R7, R7, 0x10000, RZ ;  /* 0x0001000007077824 */ /* 0x000fca00078e00ff */
[----:B------:R-:W-:-:S13]  /*0210*/  FSETP.NEU.FTZ.AND P1, PT, R7, R7, PT ;  /* 0x000000070700720b */ /* 0x000fda0003f3d000 */
[----:B------:R-:W-:-:S04]  /*0220*/  @!P1 FMNMX.FTZ R7, R4, R7, !PT ;  /* 0x0000000704079209 */ /* 0x000fc80007810000 */
[----:B------:R-:W-:-:S04]  /*0230*/  @!P1 F2FP.BF16.F32.PACK_AB R7, RZ, R7 ;  /* 0x00000007ff07923e */ /* 0x000fc800000010ff */
[----:B------:R-:W-:-:S04]  /*0240*/  @!P1 PRMT R8, R7, 0x7610, R8 ;  /* 0x0000761007089816 */ /* 0x000fc80000000008 */
[----:B------:R-:W-:-:S07]  /*0250*/  @P1 PRMT R8, R14, 0x7632, R8 ;  /* 0x000076320e081816 */ /* 0x000fce0000000008 */
.L_x_27334:
[----:B------:R-:W-:-:S04]  /*0260*/  IMAD.WIDE.U32 R10, R5, 0x2, R10 ;  /* 0x00000002050a7825 */ /* 0x000fc800078e000a */
[----:B------:R-:W-:Y:S02]  /*0270*/  IMAD.U32 R12, RZ, RZ, UR6 ;  /* 0x00000006ff0c7e24 */ /* 0x000fe4000f8e00ff */
[----:B------:R-:W-:Y:S01]  /*0280*/  IMAD.U32 R5, RZ, RZ, UR6 ;  /* 0x00000006ff057e24 */ /* 0x000fe2000f8e00ff */
[----:B------:R-:W-:Y:S06]  /*0290*/  @P0 BRA `(.L_x_27335) ;  /* 0x0000000000140947 */ /* 0x000fec0003800000 */
[----:B-----5:R-:W-:-:S05]  /*02a0*/  IMAD.U32 R5, R15, 0x10000, RZ ;  /* 0x000100000f057824 */ /* 0x020fca00078e00ff */
[----:B------:R-:W-:-:S13]  /*02b0*/  FSETP.NEU.FTZ.AND P1, PT, R5, R5, PT ;  /* 0x000000050500720b */ /* 0x000fda0003f3d000 */
[----:B------:R-:W-:-:S04]  /*02c0*/  @!P1 FMNMX.FTZ R5, R4, R5, !PT ;  /* 0x0000000504059209 */ /* 0x000fc80007810000 */
[----:B------:R-:W-:-:S04]  /*02d0*/  @!P1 F2FP.BF16.F32.PACK_AB R5, RZ, R5 ;  /* 0x00000005ff05923e */ /* 0x000fc800000010ff */
[----:B------:R-:W-:-:S07]  /*02e0*/  @P1 PRMT R5, R15, 0x7610, R5 ;  /* 0x000076100f051816 */ /* 0x000fce0000000005 */
.L_x_27335:
        /* <DEDUP_REMOVED lines=8> */
.L_x_27336:
[----:B------:R-:W-:-:S04]  /*0370*/  IMAD.WIDE R6, R6, 0x4, R10 ;  /* 0x0000000406067825 */ /* 0x000fc800078e020a */
[----:B------:R-:W-:Y:S02]  /*0380*/  IMAD.U32 R13, RZ, RZ, UR6 ;  /* 0x00000006ff0d7e24 */ /* 0x000fe4000f8e00ff */
[----:B------:R-:W-:Y:S01]  /*0390*/  IMAD.U32 R10, RZ, RZ, UR6 ;  /* 0x00000006ff0a7e24 */ /* 0x000fe2000f8e00ff */
[----:B------:R-:W-:Y:S06]  /*03a0*/  @P0 BRA `(.L_x_27337) ;  /* 0x0000000000180947 */ /* 0x000fec0003800000 */
[----:B-----5:R-:W-:-:S05]  /*03b0*/  IMAD.U32 R11, R3, 0x10000, RZ ;  /* 0x00010000030b7824 */ /* 0x020fca00078e00ff */
[----:B------:R-:W-:-:S13]  /*03c0*/  FSETP.NEU.FTZ.AND P1, PT, R11, R11, PT ;  /* 0x0000000b0b00720b */ /* 0x000fda0003f3d000 */
[----:B------:R-:W-:-:S04]  /*03d0*/  @!P1 FMNMX.FTZ R11, R4, R11, !PT ;  /* 0x0000000b040b9209 */ /* 0x000fc80007810000 */
[----:B------:R-:W-:-:S04]  /*03e0*/  @!P1 F2FP.BF16.F32.PACK_AB R11, RZ, R11 ;  /* 0x0000000bff0b923e */ /* 0x000fc800000010ff */
[----:B------:R-:W-:-:S04]  /*03f0*/  @!P1 PRMT R10, R11, 0x7610, R10 ;  /* 0x000076100b0a9816 */ /* 0x000fc8000000000a */
[----:B------:R-:W-:-:S07]  /*0400*/  @P1 PRMT R10, R3, 0x7610, R10 ;  /* 0x00007610030a1816 */ /* 0x000fce000000000a */
.L_x_27337:
        /* <DEDUP_REMOVED lines=8> */
.L_x_27338:
[----:B-----5:R-:W-:Y:S01]  /*0490*/  IMAD.U32 R3, RZ, RZ, UR6 ;  /* 0x00000006ff037e24 */ /* 0x020fe2000f8e00ff */
[----:B------:R-:W-:Y:S06]  /*04a0*/  @P0 BRA `(.L_x_27339) ;  /* 0x0000000000140947 */ /* 0x000fec0003800000 */
[----:B------:R-:W-:-:S05]  /*04b0*/  IMAD.U32 R3, R0, 0x10000, RZ ;  /* 0x0001000000037824 */ /* 0x000fca00078e00ff */
[----:B------:R-:W-:-:S13]  /*04c0*/  FSETP.NEU.FTZ.AND P1, PT, R3, R3, PT ;  /* 0x000000030300720b */ /* 0x000fda0003f3d000 */
[----:B------:R-:W-:-:S04]  /*04d0*/  @!P1 FMNMX.FTZ R3, R4, R3, !PT ;  /* 0x0000000304039209 */ /* 0x000fc80007810000 */
[----:B------:R-:W-:-:S04]  /*04e0*/  @!P1 F2FP.BF16.F32.PACK_AB R3, RZ, R3 ;  /* 0x00000003ff03923e */ /* 0x000fc800000010ff */
[----:B------:R-:W-:-:S07]  /*04f0*/  @P1 PRMT R3, R0, 0x7610, R3 ;  /* 0x0000761000031816 */ /* 0x000fce0000000003 */
.L_x_27339:
[----:B------:R-:W-:Y:S05]  /*0500*/  @P0 BRA `(.L_x_27340) ;  /* 0x00000000001c0947 */ /* 0x000fea0003800000 */
[----:B------:R-:W-:-:S05]  /*0510*/  PRMT R11, R0, 0x7632, R11 ;  /* 0x00007632000b7816 */ /* 0x000fca000000000b */
[----:B------:R-:W-:-:S05]  /*0520*/  IMAD.U32 R11, R11, 0x10000, RZ ;  /* 0x000100000b0b7824 */ /* 0x000fca00078e00ff */
[----:B------:R-:W-:-:S13]  /*0530*/  FSETP.NEU.FTZ.AND P0, PT, R11, R11, PT ;  /* 0x0000000b0b00720b */ /* 0x000fda0003f1d000 */
[----:B------:R-:W-:-:S04]  /*0540*/  @!P0 FMNMX.FTZ R4, R4, R11, !PT ;  /* 0x0000000b04048209 */ /* 0x000fc80007810000 */
[----:B------:R-:W-:-:S04]  /*0550*/  @!P0 F2FP.BF16.F32.PACK_AB R4, RZ, R4 ;  /* 0x00000004ff04823e */ /* 0x000fc800000010ff */
[----:B------:R-:W-:-:S04]  /*0560*/  @!P0 PRMT R2, R4, 0x7610, R2 ;  /* 0x0000761004028816 */ /* 0x000fc80000000002 */
[----:B------:R-:W-:-:S07]  /*0570*/  @P0 PRMT R2, R0, 0x7632, R2 ;  /* 0x0000763200020816 */ /* 0x000fce0000000002 */
.L_x_27340:
        /* <DEDUP_REMOVED lines=9> */
.L_x_27332:
        /* <DEDUP_REMOVED lines=81> */
.L_x_27342:
[----:B------:R-:W-:Y:S05]  /*0b20*/  BSYNC B0 ;  /* 0x0000000000007941 */ /* 0x000fea0003800000 */
.L_x_27341:
        /* <DEDUP_REMOVED lines=15> */
.L_x_27344:
[----:B------:R-:W-:Y:S05]  /*0c20*/  BSYNC B0 ;  /* 0x0000000000007941 */ /* 0x000fea0003800000 */
.L_x_27343:
        /* <DEDUP_REMOVED lines=16> */
.L_x_27346:
[----:B------:R-:W-:Y:S05]  /*0d30*/  BSYNC B0 ;  /* 0x0000000000007941 */ /* 0x000fea0003800000 */
.L_x_27345:
        /* <DEDUP_REMOVED lines=8> */
[----:B------:R-:W-:-:S04]  /*0dc0*/  @!P4 FMNMX.FTZ R4, R13, R4, !PT ;  /* 0x000000040d04c209 */ /* 0x000fc80007810000 */
[----:B------:R-:W-:-:S04]  /*0dd0*/  @!P4 F2FP.BF16.F32.PACK_AB R4, RZ, R4 ;  /* 0x00000004ff04c23e */ /* 0x000fc800000010ff */
[----:B------:R-:W-:-:S07]  /*0de0*/  @P4 PRMT R4, R6, 0x7610, R4 ;  /* 0x0000761006044816 */ /* 0x000fce0000000004 */
.L_x_27348:
[----:B------:R-:W-:Y:S05]  /*0df0*/  BSYNC B0 ;  /* 0x0000000000007941 */ /* 0x000fea0003800000 */
.L_x_27347:
        /* <DEDUP_REMOVED lines=11> */
.L_x_27350:
[----:B------:R-:W-:Y:S05]  /*0eb0*/  BSYNC B0 ;  /* 0x0000000000007941 */ /* 0x000fea0003800000 */
.L_x_27349:
        /* <DEDUP_REMOVED lines=11> */
.L_x_27352:
[----:B------:R-:W-:Y:S05]  /*0f70*/  BSYNC B0 ;  /* 0x0000000000007941 */ /* 0x000fea0003800000 */
.L_x_27351:
        /* <DEDUP_REMOVED lines=11> */
.L_x_27354:
[----:B------:R-:W-:Y:S05]  /*1030*/  BSYNC B0 ;  /* 0x0000000000007941 */ /* 0x000fea0003800000 */
.L_x_27353:
[----:B------:R-:W-:Y:S04]  /*1040*/  BSSY B0, `(.L_x_27355) ;  /* 0x0000007000007945 */ /* 0x000fe80003800000 */
[----:B------:R-:W-:Y:S05]  /*1050*/  @P0 BRA `(.L_x_27356) ;  /* 0x0000000000140947 */ /* 0x000fea0003800000 */
[----:B-----5:R-:W-:-:S05]  /*1060*/  IMAD.U32 R2, R16, 0x10000, RZ ;  /* 0x0001000010027824 */ /* 0x020fca00078e00ff */
[----:B------:R-:W-:-:S13]  /*1070*/  FSETP.NEU.FTZ.AND P0, PT, R2, R2, PT ;  /* 0x000000020200720b */ /* 0x000fda0003f1d000 */
[----:B------:R-:W-:-:S04]  /*1080*/  @!P0 FMNMX.FTZ R2, R11, R2, !PT ;  /* 0x000000020b028209 */ /* 0x000fc80007810000 */
[----:B------:R-:W-:-:S04]  /*1090*/  @!P0 F2FP.BF16.F32.PACK_AB R2, RZ, R2 ;  /* 0x00000002ff02823e */ /* 0x000fc800000010ff */
[----:B------:R-:W-:-:S07]  /*10a0*/  @P0 PRMT R2, R16, 0x7610, R2 ;  /* 0x0000761010020816 */ /* 0x000fce0000000002 */
.L_x_27356:
[----:B------:R-:W-:Y:S05]  /*10b0*/  BSYNC B0 ;  /* 0x0000000000007941 */ /* 0x000fea0003800000 */
.L_x_27355:
        /* <DEDUP_REMOVED lines=18> */
.L_x_27359:
[----:B------:R-:W-:-:S13]  /*11e0*/  ISETP.GE.AND P0, PT, R0, R3, PT ;  /* 0x000000030000720c */ /* 0x000fda0003f06270 */
[----:B------:R-:W-:Y:S05]  /*11f0*/  @P0 BRA `(.L_x_27361) ;  /* 0x0000000000300947 */ /* 0x000fea0003800000 */
[----:B0-----:R-:W0:Y:S01]  /*1200*/  LDC.64 R8, c[0x0][0x218] ;  /* 0x00008600ff087b82 */ /* 0x001e220000000a00 */
[----:B------:R-:W-:Y:S02]  /*1210*/  IMAD.IADD R11, R5, 0x1, R0 ;  /* 0x00000001050b7824 */ /* 0x000fe400078e0200 */
[----:B------:R-:W-:Y:S02]  /*1220*/  VIADD R0, R0, 0x80 ;  /* 0x0000008000007836 */ /* 0x000fe40000000000 */
[----:B0-----:R-:W-:-:S05]  /*1230*/  IMAD.WIDE.U32 R8, R11, 0x2, R8 ;  /* 0x000000020b087825 */ /* 0x001fca00078e0008 */
[----:B-----5:R1:W-:Y:S02]  /*1240*/  STG.E.U16 desc[UR4][R8.64], R4 ;  /* 0x0000000408007986 */ /* 0x0203e4000c101504 */
.L_x_27360:
[----:B------:R-:W-:-:S13]  /*1250*/  ISETP.GE.AND P0, PT, R0, R3, PT ;  /* 0x000000030000720c */ /* 0x000fda0003f06270 */
[----:B------:R-:W-:Y:S05]  /*1260*/  @P0 BRA `(.L_x_27362) ;  /* 0x0000000000340947 */ /* 0x000fea0003800000 */
[----:B01----:R-:W0:Y:S01]  /*1270*/  LDC.64 R8, c[0x0][0x218] ;  /* 0x00008600ff087b82 */ /* 0x003e220000000a00 */
[----:B------:R-:W-:Y:S02]  /*1280*/  IMAD.IADD R11, R5, 0x1, R0 ;  /* 0x00000001050b7824 */ /* 0x000fe400078e0200 */
[----:B------:R-:W-:Y:S02]  /*1290*/  VIADD R0, R0, 0x80 ;  /* 0x0000008000007836 */ /* 0x000fe40000000000 */
[----:B0-----:R-:W-:-:S05]  /*12a0*/  IMAD.WIDE.U32 R8, R11, 0x2, R8 ;  /* 0x000000020b087825 */ /* 0x001fca00078e0008 */
[----:B-----5:R1:W-:Y:S02]  /*12b0*/  STG.E.U16 desc[UR4][R8.64], R6 ;  /* 0x0000000608007986 */ /* 0x0203e4000c101504 */
.L_x_27361:
        /* <DEDUP_REMOVED lines=8> */
.L_x_27362:
[----:B------:R-:W-:Y:S05]  /*1340*/  BSYNC B1 ;  /* 0x0000000000017941 */ /* 0x000fea0003800000 */
.L_x_27358:
[----:B------:R-:W-:-:S13]  /*1350*/  ISETP.GE.AND P0, PT, R0, R3, PT ;  /* 0x000000030000720c */ /* 0x000fda0003f06270 */
[----:B--2--5:R-:W2:Y:S01]  /*1360*/  @!P0 LDC.64 R6, c[0x0][0x218] ;  /* 0x00008600ff068b82 */ /* 0x024ea20000000a00 */
[----:B01----:R-:W-:Y:S02]  /*1370*/  @!P0 IMAD.IADD R9, R5, 0x1, R0 ;  /* 0x0000000105098824 */ /* 0x003fe400078e0200 */
[----:B------:R-:W-:Y:S02]  /*1380*/  @!P0 VIADD R0, R0, 0x80 ;  /* 0x0000008000008836 */ /* 0x000fe40000000000 */
[----:B--2---:R-:W-:-:S05]  /*1390*/  @!P0 IMAD.WIDE.U32 R6, R9, 0x2, R6 ;  /* 0x0000000209068825 */ /* 0x004fca00078e0006 */
[----:B------:R2:W-:Y:S02]  /*13a0*/  @!P0 STG.E.U16 desc[UR4][R6.64], R10 ;  /* 0x0000000a06008986 */ /* 0x0005e4000c101504 */
.L_x_27363:
[----:B------:R-:W-:Y:S05]  /*13b0*/  BSYNC B0 ;  /* 0x0000000000007941 */ /* 0x000fea0003800000 */
.L_x_27357:
        /* <DEDUP_REMOVED lines=8> */
.L_x_27364:
        /* <DEDUP_REMOVED lines=12> */
.L_x_42359:


//--------------------- .text._ZN2at6native29vectorized_elementwise_kernelILi4ENS0_13AUnaryFunctorIN3c108BFloat16ES4_S4_ZZZNS0_19maximum_kernel_cudaERNS_18TensorIteratorBaseEENKUlvE0_clEvENKUlvE2_clEvEUlS4_S4_E_EESt5arrayIPcLm2EEEEviT0_T1_ --------------------------
	.section	.text._ZN2at6native29vectorized_elementwise_kernelILi4ENS0_13AUnaryFunctorIN3c108BFloat16ES4_S4_ZZZNS0_19maximum_kernel_cudaERNS_18TensorIteratorBaseEENKUlvE0_clEvENKUlvE2_clEvEUlS4_S4_E_EESt5arrayIPcLm2EEEEviT0_T1_,"ax",@progbits
	.align	128
        .global         _ZN2at6native29vectorized_elementwise_kernelILi4ENS0_13AUnaryFunctorIN3c108BFloat16ES4_S4_ZZZNS0_19maximum_kernel_cudaERNS_18TensorIteratorBaseEENKUlvE0_clEvENKUlvE2_clEvEUlS4_S4_E_EESt5arrayIPcLm2EEEEviT0_T1_
        .type           _ZN2at6native29vectorized_elementwise_kernelILi4ENS0_13AUnaryFunctorIN3c108BFloat16ES4_S4_ZZZNS0_19maximum_kernel_cudaERNS_18TensorIteratorBaseEENKUlvE0_clEvENKUlvE2_clEvEUlS4_S4_E_EESt5arrayIPcLm2EEEEviT0_T1_,@function
        .size           _ZN2at6native29vectorized_elementwise_kernelILi4ENS0_13AUnaryFunctorIN3c108BFloat16ES4_S4_ZZZNS0_19maximum_kernel_cudaERNS_18TensorIteratorBaseEENKUlvE0_clEvENKUlvE2_clEvEUlS4_S4_E_EESt5arrayIPcLm2EEEEviT0_T1_,(.L_x_42360 - _ZN2at6native29vectorized_elementwise_kernelILi4ENS0_13AUnaryFunctorIN3c108BFloat16ES4_S4_ZZZNS0_19maximum_kernel_cudaERNS_18TensorIteratorBaseEENKUlvE0_clEvENKUlvE2_clEvEUlS4_S4_E_EESt5arrayIPcLm2EEEEviT0_T1_)
        .other          _ZN2at6native29vectorized_elementwise_kernelILi4ENS0_13AUnaryFunctorIN3c108BFloat16ES4_S4_ZZZNS0_19maximum_kernel_cudaERNS_18TensorIteratorBaseEENKUlvE0_clEvENKUlvE2_clEvEUlS4_S4_E_EESt5arrayIPcLm2EEEEviT0_T1_,@"STO_CUDA_ENTRY STV_DEFAULT"
_ZN2at6native29vectorized_elementwise_kernelILi4ENS0_13AUnaryFunctorIN3c108BFloat16ES4_S4_ZZZNS0_19maximum_kernel_cudaERNS_18TensorIteratorBaseEENKUlvE0_clEvENKUlvE2_clEvEUlS4_S4_E_EESt5arrayIPcLm2EEEEviT0_T1_:
.text._ZN2at6native29vectorized_elementwise_kernelILi4ENS0_13AUnaryFunctorIN3c108BFloat16ES4_S4_ZZZNS0_19maximum_kernel_cudaERNS_18TensorIteratorBaseEENKUlvE0_clEvENKUlvE2_clEvEUlS4_S4_E_EESt5arrayIPcLm2EEEEviT0_T1_:
        /* <DEDUP_REMOVED lines=26> */
[----:B------:R-:W-:-:S04]  /*01a0*/  @!P1 FMNMX.FTZ R3, R0, R3, !PT ;  /* 0x0000000300039209 */ /* 0x000fc80007810000 */
[----:B------:R-:W-:-:S04]  /*01b0*/  @!P1 F2FP.BF16.F32.PACK_AB R3, RZ, R3 ;  /* 0x00000003ff03923e */ /* 0x000fc800000010ff */
[----:B------:R-:W-:-:S07]  /*01c0*/  @P1 PRMT R3, R6, 0x7610, R3 ;  /* 0x0000761006031816 */ /* 0x000fce0000000003 */
.L_x_27366:
        /* <DEDUP_REMOVED lines=8> */
.L_x_27367:
[----:B------:R-:W-:Y:S02]  /*0250*/  IMAD.U32 R9, RZ, RZ, UR6 ;  /* 0x00000006ff097e24 */ /* 0x000fe4000f8e00ff */
[----:B-----5:R-:W-:Y:S01]  /*0260*/  IMAD.U32 R6, RZ, RZ, UR6 ;  /* 0x00000006ff067e24 */ /* 0x020fe2000f8e00ff */
[----:B------:R-:W-:Y:S06]  /*0270*/  @P0 BRA `(.L_x_27368) ;  /* 0x0000000000180947 */ /* 0x000fec0003800000 */
[----:B------:R-:W-:-:S05]  /*0280*/  IMAD.U32 R11, R7, 0x10000, RZ ;  /* 0x00010000070b7824 */ /* 0x000fca00078e00ff */
[----:B------:R-:W-:-:S13]  /*0290*/  FSETP.NEU.FTZ.AND P1, PT, R11, R11, PT ;  /* 0x0000000b0b00720b */ /* 0x000fda0003f3d000 */
[----:B------:R-:W-:-:S04]  /*02a0*/  @!P1 FMNMX.FTZ R11, R0, R11, !PT ;  /* 0x0000000b000b9209 */ /* 0x000fc80007810000 */
[----:B------:R-:W-:-:S04]  /*02b0*/  @!P1 F2FP.BF16.F32.PACK_AB R11, RZ, R11 ;  /* 0x0000000bff0b923e */ /* 0x000fc800000010ff */
[----:B------:R-:W-:-:S04]  /*02c0*/  @!P1 PRMT R6, R11, 0x7610, R6 ;  /* 0x000076100b069816 */ /* 0x000fc80000000006 */
[----:B------:R-:W-:-:S07]  /*02d0*/  @P1 PRMT R6, R7, 0x7610, R6 ;  /* 0x0000761007061816 */ /* 0x000fce0000000006 */
.L_x_27368:
[----:B------:R-:W-:Y:S05]  /*02e0*/  @P0 BRA `(.L_x_27369) ;  /* 0x0000000000180947 */ /* 0x000fea0003800000 */
[----:B------:R-:W-:-:S05]  /*02f0*/  PRMT R9, R7, 0x7632, R9 ;  /* 0x0000763207097816 */ /* 0x000fca0000000009 */
[----:B------:R-:W-:-:S05]  /*0300*/  IMAD.U32 R9, R9, 0x10000, RZ ;  /* 0x0001000009097824 */ /* 0x000fca00078e00ff */
[----:B------:R-:W-:-:S13]  /*0310*/  FSETP.NEU.FTZ.AND P1, PT, R9, R9, PT ;  /* 0x000000090900720b */ /* 0x000fda0003f3d000 */
[----:B------:R-:W-:-:S04]  /*0320*/  @!P1 FMNMX.FTZ R9, R0, R9, !PT ;  /* 0x0000000900099209 */ /* 0x000fc80007810000 */
[----:B------:R-:W-:-:S04]  /*0330*/  @!P1 F2FP.BF16.F32.PACK_AB R9, RZ, R9 ;  /* 0x00000009ff09923e */ /* 0x000fc800000010ff */
[----:B------:R-:W-:-:S07]  /*0340*/  @P1 PRMT R9, R7, 0x7632, R9 ;  /* 0x0000763207091816 */ /* 0x000fce0000000009 */
.L_x_27369:
[----:B------:R-:W-:Y:S02]  /*0350*/  IMAD.U32 R10, RZ, RZ, UR6 ;  /* 0x00000006ff0a7e24 */ /* 0x000fe4000f8e00ff */
[----:B------:R-:W-:Y:S02]  /*0360*/  IMAD.U32 R15, RZ, RZ, UR6 ;  /* 0x00000006ff0f7e24 */ /* 0x000fe4000f8e00ff */
[----:B------:R-:W-:Y:S01]  /*0370*/  IMAD.U32 R7, RZ, RZ, UR6 ;  /* 0x00000006ff077e24 */ /* 0x000fe2000f8e00ff */
[----:B------:R-:W-:Y:S06]  /*0380*/  @P0 BRA `(.L_x_27370) ;  /* 0x0000000000140947 */ /* 0x000fec0003800000 */
[----:B------:R-:W-:-:S05]  /*0390*/  IMAD.U32 R7, R12, 0x10000, RZ ;  /* 0x000100000c077824 */ /* 0x000fca00078e00ff */
[----:B------:R-:W-:-:S13]  /*03a0*/  FSETP.NEU.FTZ.AND P1, PT, R7, R7, PT ;  /* 0x000000070700720b */ /* 0x000fda0003f3d000 */
[----:B------:R-:W-:-:S04]  /*03b0*/  @!P1 FMNMX.FTZ R7, R0, R7, !PT ;  /* 0x0000000700079209 */ /* 0x000fc80007810000 */
[----:B------:R-:W-:-:S04]  /*03c0*/  @!P1 F2FP.BF16.F32.PACK_AB R7, RZ, R7 ;  /* 0x00000007ff07923e */ /* 0x000fc800000010ff */
[----:B------:R-:W-:-:S07]  /*03d0*/  @P1 PRMT R7, R12, 0x7610, R7 ;  /* 0x000076100c071816 */ /* 0x000fce0000000007 */
.L_x_27370:
        /* <DEDUP_REMOVED lines=8> */
.L_x_27371:
[----:B------:R-:W-:Y:S05]  /*0460*/  @P0 BRA `(.L_x_27372) ;  /* 0x0000000000180947 */ /* 0x000fea0003800000 */
[----:B------:R-:W-:-:S05]  /*0470*/  IMAD.U32 R11, R13, 0x10000, RZ ;  /* 0x000100000d0b7824 */ /* 0x000fca00078e00ff */
[----:B------:R-:W-:-:S13]  /*0480*/  FSETP.NEU.FTZ.AND P1, PT, R11, R11, PT ;  /* 0x0000000b0b00720b */ /* 0x000fda0003f3d000 */
[----:B------:R-:W-:-:S04]  /*0490*/  @!P1 FMNMX.FTZ R11, R0, R11, !PT ;  /* 0x0000000b000b9209 */ /* 0x000fc80007810000 */
[----:B------:R-:W-:-:S04]  /*04a0*/  @!P1 F2FP.BF16.F32.PACK_AB R11, RZ, R11 ;  /* 0x0000000bff0b923e */ /* 0x000fc800000010ff */
[----:B------:R-:W-:-:S04]  /*04b0*/  @!P1 PRMT R15, R11, 0x7610, R15 ;  /* 0x000076100b0f9816 */ /* 0x000fc8000000000f */
[----:B------:R-:W-:-:S07]  /*04c0*/  @P1 PRMT R15, R13, 0x7610, R15 ;  /* 0x000076100d0f1816 */ /* 0x000fce000000000f */
.L_x_27372:
        /* <DEDUP_REMOVED lines=8> */
.L_x_27373:
[----:B------:R-:W-:Y:S02]  /*0550*/  PRMT R8, R3, 0x5410, R8 ;  /* 0x0000541003087816 */ /* 0x000fe40000000008 */
[----:B------:R-:W-:Y:S02]  /*0560*/  PRMT R9, R6, 0x5410, R9 ;  /* 0x0000541006097816 */ /* 0x000fe40000000009 */
[----:B------:R-:W-:Y:S02]  /*0570*/  PRMT R10, R7, 0x5410, R10 ;  /* 0x00005410070a7816 */ /* 0x000fe4000000000a */
[----:B------:R-:W-:Y:S01]  /*0580*/  PRMT R11, R15, 0x5410, R2 ;  /* 0x000054100f0b7816 */ /* 0x000fe20000000002 */
[----:B------:R-:W-:Y:S04]  /*0590*/  STG.E.64 desc[UR4][R4.64], R8 ;  /* 0x0000000804007986 */ /* 0x000fe8000c101b04 */
[----:B------:R-:W-:Y:S01]  /*05a0*/  STG.E.64 desc[UR4][R4.64+0x400], R10 ;  /* 0x0004000a04007986 */ /* 0x000fe2000c101b04 */
[----:B------:R-:W-:Y:S05]  /*05b0*/  EXIT ;  /* 0x000000000000794d */ /* 0x000fea0003800000 */
.L_x_27365:
        /* <DEDUP_REMOVED lines=81> */
.L_x_27375:
[----:B------:R-:W-:Y:S05]  /*0ad0*/  BSYNC B0 ;  /* 0x0000000000007941 */ /* 0x000fea0003800000 */
.L_x_27374:
        /* <DEDUP_REMOVED lines=15> */
.L_x_27377:
[----:B------:R-:W-:Y:S05]  /*0bd0*/  BSYNC B0 ;  /* 0x0000000000007941 */ /* 0x000fea0003800000 */
.L_x_27376:
        /* <DEDUP_REMOVED lines=16> */
.L_x_27379:
[----:B------:R-:W-:Y:S05]  /*0ce0*/  BSYNC B0 ;  /* 0x0000000000007941 */ /* 0x000fea0003800000 */
.L_x_27378:
        /* <DEDUP_REMOVED lines=11> */
.L_x_27381:
[----:B------:R-:W-:Y:S05]  /*0da0*/  BSYNC B0 ;  /* 0x0000000000007941 */ /* 0x000fea0003800000 */
.L_x_27380:
        /* <DEDUP_REMOVED lines=11> */
.L_x_27383:
[----:B------:R-:W-:Y:S05]  /*0e60*/  BSYNC B0 ;  /* 0x0000000000007941 */ /* 0x000fea0003800000 */
.L_x_27382:
        /* <DEDUP_REMOVED lines=11> */
.L_x_27385:
[----:B------:R-:W-:Y:S05]  /*0f20*/  BSYNC B0 ;  /* 0x0000000000007941 */ /* 0x000fea0003800000 */
.L_x_27384:
        /* <DEDUP_REMOVED lines=11> */
.L_x_27387:
[----:B------:R-:W-:Y:S05]  /*0fe0*/  BSYNC B0 ;  /* 0x0000000000007941 */ /* 0x000fea0003800000 */
.L_x_27386:
[----:B------:R-:W-:Y:S04]  /*0ff0*/  BSSY B0, `(.L_x_27388) ;  /* 0x0000007000007945 */ /* 0x000fe80003800000 */
[----:B------:R-:W-:Y:S05]  /*1000*/  @P0 BRA `(.L_x_27389) ;  /* 0x0000000000140947 */ /* 0x000fea0003800000 */
[----:B-----5:R-:W-:-:S05]  /*1010*/  IMAD.U32 R2, R16, 0x10000, RZ ;  /* 0x0001000010027824 */ /* 0x020fca00078e00ff */
[----:B------:R-:W-:-:S13]  /*1020*/  FSETP.NEU.FTZ.AND P0, PT, R2, R2, PT ;  /* 0x000000020200720b */ /* 0x000fda0003f1d000 */
[----:B------:R-:W-:-:S04]  /*1030*/  @!P0 FMNMX.FTZ R2, R11, R2, !PT ;  /* 0x000000020b028209 */ /* 0x000fc80007810000 */
[----:B------:R-:W-:-:S04]  /*1040*/  @!P0 F2FP.BF16.F32.PACK_AB R2, RZ, R2 ;  /* 0x00000002ff02823e */ /* 0x000fc800000010ff */
[----:B------:R-:W-:-:S07]  /*1050*/  @P0 PRMT R2, R16, 0x7610, R2 ;  /* 0x0000761010020816 */ /* 0x000fce0000000002 */
.L_x_27389:
[----:B------:R-:W-:Y:S05]  /*1060*/  BSYNC B0 ;  /* 0x0000000000007941 */ /* 0x000fea0003800000 */
.L_x_27388:
        /* <DEDUP_REMOVED lines=18> */
.L_x_27392:
[----:B------:R-:W-:-:S13]  /*1190*/  ISETP.GE.AND P0, PT, R0, R3, PT ;  /* 0x000000030000720c */ /* 0x000fda0003f06270 */
[----:B------:R-:W-:Y:S05]  /*11a0*/  @P0 BRA `(.L_x_27394) ;  /* 0x0000000000300947 */ /* 0x000fea0003800000 */
[----:B0-----:R-:W0:Y:S01]  /*11b0*/  LDC.64 R8, c[0x0][0x218] ;  /* 0x00008600ff087b82 */ /* 0x001e220000000a00 */
[----:B------:R-:W-:Y:S02]  /*11c0*/  IMAD.IADD R11, R5, 0x1, R0 ;  /* 0x00000001050b7824 */ /* 0x000fe400078e0200 */
[----:B------:R-:W-:Y:S02]  /*11d0*/  VIADD R0, R0, 0x80 ;  /* 0x0000008000007836 */ /* 0x000fe40000000000 */
[----:B0-----:R-:W-:-:S05]  /*11e0*/  IMAD.WIDE.U32 R8, R11, 0x2, R8 ;  /* 0x000000020b087825 */ /* 0x001fca00078e0008 */
[----:B-----5:R1:W-:Y:S02]  /*11f0*/  STG.E.U16 desc[UR4][R8.64], R4 ;  /* 0x0000000408007986 */ /* 0x0203e4000c101504 */
.L_x_27393:
[----:B------:R-:W-:-:S13]  /*1200*/  ISETP.GE.AND P0, PT, R0, R3, PT ;  /* 0x000000030000720c */ /* 0x000fda0003f06270 */
[----:B------:R-:W-:Y:S05]  /*1210*/  @P0 BRA `(.L_x_27395) ;  /* 0x0000000000340947 */ /* 0x000fea0003800000 */
[----:B01----:R-:W0:Y:S01]  /*1220*/  LDC.64 R8, c[0x0][0x218] ;  /* 0x00008600ff087b82 */ /* 0x003e220000000a00 */
[----:B------:R-:W-:Y:S02]  /*1230*/  IMAD.IADD R11, R5, 0x1, R0 ;  /* 0x00000001050b7824 */ /* 0x000fe400078e0200 */
[----:B------:R-:W-:Y:S02]  /*1240*/  VIADD R0, R0, 0x80 ;  /* 0x0000008000007836 */ /* 0x000fe40000000000 */
[----:B0-----:R-:W-:-:S05]  /*1250*/  IMAD.WIDE.U32 R8, R11, 0x2, R8 ;  /* 0x000000020b087825 */ /* 0x001fca00078e0008 */
[----:B-----5:R1:W-:Y:S02]  /*1260*/  STG.E.U16 desc[UR4][R8.64], R6 ;  /* 0x0000000608007986 */ /* 0x0203e4000c101504 */
.L_x_27394:
        /* <DEDUP_REMOVED lines=8> */
.L_x_27395:
[----:B------:R-:W-:Y:S05]  /*12f0*/  BSYNC B1 ;  /* 0x0000000000017941 */ /* 0x000fea0003800000 */
.L_x_27391:
[----:B------:R-:W-:-:S13]  /*1300*/  ISETP.GE.AND P0, PT, R0, R3, PT ;  /* 0x000000030000720c */ /* 0x000fda0003f06270 */
[----:B--2--5:R-:W2:Y:S01]  /*1310*/  @!P0 LDC.64 R6, c[0x0][0x218] ;  /* 0x00008600ff068b82 */ /* 0x024ea20000000a00 */
[----:B01----:R-:W-:Y:S02]  /*1320*/  @!P0 IMAD.IADD R9, R5, 0x1, R0 ;  /* 0x0000000105098824 */ /* 0x003fe400078e0200 */
[----:B------:R-:W-:Y:S02]  /*1330*/  @!P0 VIADD R0, R0, 0x80 ;  /* 0x0000008000008836 */ /* 0x000fe40000000000 */
[----:B--2---:R-:W-:-:S05]  /*1340*/  @!P0 IMAD.WIDE.U32 R6, R9, 0x2, R6 ;  /* 0x0000000209068825 */ /* 0x004fca00078e0006 */
[----:B------:R2:W-:Y:S02]  /*1350*/  @!P0 STG.E.U16 desc[UR4][R6.64], R10 ;  /* 0x0000000a06008986 */ /* 0x0005e4000c101504 */
.L_x_27396:
[----:B------:R-:W-:Y:S05]  /*1360*/  BSYNC B0 ;  /* 0x0000000000007941 */ /* 0x000fea0003800000 */
.L_x_27390:
        /* <DEDUP_REMOVED lines=8> */
.L_x_27397:
        /* <DEDUP_REMOVED lines=9> */
.L_x_42360:


//--------------------- .text._ZN2at6native29vectorized_elementwise_kernelILi8ENS0_13AUnaryFunctorIN3c108BFloat16ES4_S4_ZZZNS0_19maximum_kernel_cudaERNS_18TensorIteratorBaseEENKUlvE0_clEvENKUlvE2_clEvEUlS4_S4_E_EESt5arrayIPcLm2EEEEviT0_T1_ --------------------------
	.section	.text._ZN2at6native29vectorized_elementwise_kernelILi8ENS0_13AUnaryFunctorIN3c108BFloat16ES4_S4_ZZZNS0_19maximum_kernel_cudaERNS_18TensorIteratorBaseEENKUlvE0_clEvENKUlvE2_clEvEUlS4_S4_E_EESt5arrayIPcLm2EEEEviT0_T1_,"ax",@progbits
	.align	128
        .global         _ZN2at6native29vectorized_elementwise_kernelILi8ENS0_13AUnaryFunctorIN3c108BFloat16ES4_S4_ZZZNS0_19maximum_kernel_cudaERNS_18TensorIteratorBaseEENKUlvE0_clEvENKUlvE2_clEvEUlS4_S4_E_EESt5arrayIPcLm2EEEEviT0_T1_
        .type           _ZN2at6native29vectorized_elementwise_kernelILi8ENS0_13AUnaryFunctorIN3c108BFloat16ES4_S4_ZZZNS0_19maximum_kernel_cudaERNS_18TensorIteratorBaseEENKUlvE0_clEvENKUlvE2_clEvEUlS4_S4_E_EESt5arrayIPcLm2EEEEviT0_T1_,@function
        .size           _ZN2at6native29vectorized_elementwise_kernelILi8ENS0_13AUnaryFunctorIN3c108BFloat16ES4_S4_ZZZNS0_19maximum_kernel_cudaERNS_18TensorIteratorBaseEENKUlvE0_clEvENKUlvE2_clEvEUlS4_S4_E_EESt5arrayIPcLm2EEEEviT0_T1_,(.L_x_42361 - _ZN2at6native29vectorized_elementwise_kernelILi8ENS0_13AUnaryFunctorIN3c108BFloat16ES4_S4_ZZZNS0_19maximum_kernel_cudaERNS_18TensorIteratorBaseEENKUlvE0_clEvENKUlvE2_clEvEUlS4_S4_E_EESt5arrayIPcLm2EEEEviT0_T1_)
        .other          _ZN2at6native29vectorized_elementwise_kernelILi8ENS0_13AUnaryFunctorIN3c108BFloat16ES4_S4_ZZZNS0_19maximum_kernel_cudaERNS_18TensorIteratorBaseEENKUlvE0_clEvENKUlvE2_clEvEUlS4_S4_E_EESt5arrayIPcLm2EEEEviT0_T1_,@"STO_CUDA_ENTRY STV_DEFAULT"
_ZN2at6native29vectorized_elementwise_kernelILi8ENS0_13AUnaryFunctorIN3c108BFloat16ES4_S4_ZZZNS0_19maximum_kernel_cudaERNS_18TensorIteratorBaseEENKUlvE0_clEvENKUlvE2_clEvEUlS4_S4_E_EESt5arrayIPcLm2EEEEviT0_T1_:
.text._ZN2at6native29vectorized_elementwise_kernelILi8ENS0_13AUnaryFunctorIN3c108BFloat16ES4_S4_ZZZNS0_19maximum_kernel_cudaERNS_18TensorIteratorBaseEENKUlvE0_clEvENKUlvE2_clEvEUlS4_S4_E_EESt5arrayIPcLm2EEEEviT0_T1_:
        /* <DEDUP_REMOVED lines=26> */
[----:B------:R-:W-:-:S04]  /*01a0*/  @!P1 FMNMX.FTZ R13, R8, R13, !PT ;  /* 0x0000000d080d9209 */ /* 0x000fc80007810000 */
[----:B------:R-:W-:-:S04]  /*01b0*/  @!P1 F2FP.BF16.F32.PACK_AB R13, RZ, R13 ;  /* 0x0000000dff0d923e */ /* 0x000fc800000010ff */
[----:B------:R-:W-:-:S04]  /*01c0*/  @!P1 PRMT R10, R13, 0x7610, R10 ;  /* 0x000076100d0a9816 */ /* 0x000fc8000000000a */
[----:B------:R-:W-:-:S07]  /*01d0*/  @P1 PRMT R10, R4, 0x7610, R10 ;  /* 0x00007610040a1816 */ /* 0x000fce000000000a */
.L_x_27399:
[----:B------:R-:W-:Y:S05]  /*01e0*/  @P0 BRA `(.L_x_27400) ;  /* 0x0000000000180947 */ /* 0x000fea0003800000 */
[----:B-----5:R-:W-:-:S05]  /*01f0*/  PRMT R9, R4, 0x7632, R9 ;  /* 0x0000763204097816 */ /* 0x020fca0000000009 */
[----:B------:R-:W-:-:S05]  /*0200*/  IMAD.U32 R9, R9, 0x10000, RZ ;  /* 0x0001000009097824 */ /* 0x000fca00078e00ff */
[----:B------:R-:W-:-:S13]  /*0210*/  FSETP.NEU.FTZ.AND P1, PT, R9, R9, PT ;  /* 0x000000090900720b */ /* 0x000fda0003f3d000 */
[----:B------:R-:W-:-:S04]  /*0220*/  @!P1 FMNMX.FTZ R9, R8, R9, !PT ;  /* 0x0000000908099209 */ /* 0x000fc80007810000 */
[----:B------:R-:W-:-:S04]  /*0230*/  @!P1 F2FP.BF16.F32.PACK_AB R9, RZ, R9 ;  /* 0x00000009ff09923e */ /* 0x000fc800000010ff */
[----:B------:R-:W-:-:S07]  /*0240*/  @P1 PRMT R9, R4, 0x7632, R9 ;  /* 0x0000763204091816 */ /* 0x000fce0000000009 */
.L_x_27400:
        /* <DEDUP_REMOVED lines=9> */
.L_x_27401:
[----:B------:R-:W-:Y:S05]  /*02e0*/  @P0 BRA `(.L_x_27402) ;  /* 0x0000000000180947 */ /* 0x000fea0003800000 */
[----:B------:R-:W-:-:S05]  /*02f0*/  PRMT R11, R5, 0x7632, R11 ;  /* 0x00007632050b7816 */ /* 0x000fca000000000b */
[----:B------:R-:W-:-:S05]  /*0300*/  IMAD.U32 R11, R11, 0x10000, RZ ;  /* 0x000100000b0b7824 */ /* 0x000fca00078e00ff */
[----:B------:R-:W-:-:S13]  /*0310*/  FSETP.NEU.FTZ.AND P1, PT, R11, R11, PT ;  /* 0x0000000b0b00720b */ /* 0x000fda0003f3d000 */
[----:B------:R-:W-:-:S04]  /*0320*/  @!P1 FMNMX.FTZ R11, R8, R11, !PT ;  /* 0x0000000b080b9209 */ /* 0x000fc80007810000 */
[----:B------:R-:W-:-:S04]  /*0330*/  @!P1 F2FP.BF16.F32.PACK_AB R11, RZ, R11 ;  /* 0x0000000bff0b923e */ /* 0x000fc800000010ff */
[----:B------:R-:W-:-:S07]  /*0340*/  @P1 PRMT R11, R5, 0x7632, R11 ;  /* 0x00007632050b1816 */ /* 0x000fce000000000b */
.L_x_27402:
        /* <DEDUP_REMOVED lines=8> */
.L_x_27403:
        /* <DEDUP_REMOVED lines=8> */
.L_x_27404:
[----:B------:R-:W-:Y:S05]  /*0450*/  @P0 BRA `(.L_x_27405) ;  /* 0x0000000000180947 */ /* 0x000fea0003800000 */
[----:B------:R-:W-:-:S05]  /*0460*/  IMAD.U32 R13, R7, 0x10000, RZ ;  /* 0x00010000070d7824 */ /* 0x000fca00078e00ff */
[----:B------:R-:W-:-:S13]  /*0470*/  FSETP.NEU.FTZ.AND P1, PT, R13, R13, PT ;  /* 0x0000000d0d00720b */ /* 0x000fda0003f3d000 */
[----:B------:R-:W-:-:S04]  /*0480*/  @!P1 FMNMX.FTZ R13, R8, R13, !PT ;  /* 0x0000000d080d9209 */ /* 0x000fc80007810000 */
[----:B------:R-:W-:-:S04]  /*0490*/  @!P1 F2FP.BF16.F32.PACK_AB R13, RZ, R13 ;  /* 0x0000000dff0d923e */ /* 0x000fc800000010ff */
[----:B------:R-:W-:-:S04]  /*04a0*/  @!P1 PRMT R15, R13, 0x7610, R15 ;  /* 0x000076100d0f9816 */ /* 0x000fc8000000000f */
[----:B------:R-:W-:-:S07]  /*04b0*/  @P1 PRMT R15, R7, 0x7610, R15 ;  /* 0x00007610070f1816 */ /* 0x000fce000000000f */
.L_x_27405:
        /* <DEDUP_REMOVED lines=8> */
.L_x_27406:
[----:B------:R-:W-:Y:S02]  /*0540*/  PRMT R6, R5, 0x5410, R12 ;  /* 0x0000541005067816 */ /* 0x000fe4000000000c */
[----:B------:R-:W-:Y:S02]  /*0550*/  PRMT R5, R4, 0x5410, R11 ;  /* 0x0000541004057816 */ /* 0x000fe4000000000b */
[----:B------:R-:W-:Y:S02]  /*0560*/  PRMT R7, R15, 0x5410, R0 ;  /* 0x000054100f077816 */ /* 0x000fe40000000000 */
[----:B------:R-:W-:-:S05]  /*0570*/  PRMT R4, R10, 0x5410, R9 ;  /* 0x000054100a047816 */ /* 0x000fca0000000009 */
[----:B------:R-:W-:Y:S01]  /*0580*/  STG.E.128 desc[UR4][R2.64], R4 ;  /* 0x0000000402007986 */ /* 0x000fe2000c101d04 */
[----:B------:R-:W-:Y:S05]  /*0590*/  EXIT ;  /* 0x000000000000794d */ /* 0x000fea0003800000 */
.L_x_27398:
        /* <DEDUP_REMOVED lines=81> */
.L_x_27408:
[----:B------:R-:W-:Y:S05]  /*0ab0*/  BSYNC B0 ;  /* 0x0000000000007941 */ /* 0x000fea0003800000 */
.L_x_27407:
        /* <DEDUP_REMOVED lines=15> */
.L_x_27410:
[----:B------:R-:W-:Y:S05]  /*0bb0*/  BSYNC B0 ;  /* 0x0000000000007941 */ /* 0x000fea0003800000 */
.L_x_27409:
        /* <DEDUP_REMOVED lines=16> */
.L_x_27412:
[----:B------:R-:W-:Y:S05]  /*0cc0*/  BSYNC B0 ;  /* 0x0000000000007941 */ /* 0x000fea0003800000 */
.L_x_27411:
        /* <DEDUP_REMOVED lines=11> */
.L_x_27414:
[----:B------:R-:W-:Y:S05]  /*0d80*/  BSYNC B0 ;  /* 0x0000000000007941 */ /* 0x000fea0003800000 */
.L_x_27413:
        /* <DEDUP_REMOVED lines=11> */
.L_x_27416:
[----:B------:R-:W-:Y:S05]  /*0e40*/  BSYNC B0 ;  /* 0x0000000000007941 */ /* 0x000fea0003800000 */
.L_x_27415:
        /* <DEDUP_REMOVED lines=11> */
.L_x_27418:
[----:B------:R-:W-:Y:S05]  /*0f00*/  BSYNC B0 ;  /* 0x0000000000007941 */ /* 0x000fea0003800000 */
.L_x_27417:
        /* <DEDUP_REMOVED lines=11> */
.L_x_27420:
[----:B------:R-:W-:Y:S05]  /*0fc0*/  BSYNC B0 ;  /* 0x0000000000007941 */ /* 0x000fea0003800000 */
.L_x_27419:
[----:B------:R-:W-:Y:S04]  /*0fd0*/  BSSY B0, `(.L_x_27421) ;  /* 0x0000007000007945 */ /* 0x000fe80003800000 */
[----:B------:R-:W-:Y:S05]  /*0fe0*/  @P0 BRA `(.L_x_27422) ;  /* 0x0000000000140947 */ /* 0x000fea0003800000 */
[----:B-----5:R-:W-:-:S05]  /*0ff0*/  IMAD.U32 R0, R16, 0x10000, RZ ;  /* 0x0001000010007824 */ /* 0x020fca00078e00ff */
[----:B------:R-:W-:-:S13]  /*1000*/  FSETP.NEU.FTZ.AND P0, PT, R0, R0, PT ;  /* 0x000000000000720b */ /* 0x000fda0003f1d000 */
[----:B------:R-:W-:-:S04]  /*1010*/  @!P0 FMNMX.FTZ R0, R11, R0, !PT ;  /* 0x000000000b008209 */ /* 0x000fc80007810000 */
[----:B------:R-:W-:-:S04]  /*1020*/  @!P0 F2FP.BF16.F32.PACK_AB R0, RZ, R0 ;  /* 0x00000000ff00823e */ /* 0x000fc800000010ff */
[----:B------:R-:W-:-:S07]  /*1030*/  @P0 PRMT R0, R16, 0x7610, R0 ;  /* 0x0000761010000816 */ /* 0x000fce0000000000 */
.L_x_27422:
[----:B------:R-:W-:Y:S05]  /*1040*/  BSYNC B0 ;  /* 0x0000000000007941 */ /* 0x000fea0003800000 */
.L_x_27421:
        /* <DEDUP_REMOVED lines=18> */
.L_x_27425:
[----:B------:R-:W-:-:S13]  /*1170*/  ISETP.GE.AND P0, PT, R3, R4, PT ;  /* 0x000000040300720c */ /* 0x000fda0003f06270 */
[----:B------:R-:W-:Y:S05]  /*1180*/  @P0 BRA `(.L_x_27427) ;  /* 0x0000000000300947 */ /* 0x000fea0003800000 */
[----:B0-----:R-:W0:Y:S01]  /*1190*/  LDC.64 R8, c[0x0][0x218] ;  /* 0x00008600ff087b82 */ /* 0x001e220000000a00 */
[----:B------:R-:W-:Y:S02]  /*11a0*/  IMAD.IADD R11, R2, 0x1, R3 ;  /* 0x00000001020b7824 */ /* 0x000fe400078e0203 */
[----:B------:R-:W-:Y:S02]  /*11b0*/  VIADD R3, R3, 0x80 ;  /* 0x0000008003037836 */ /* 0x000fe40000000000 */
[----:B0-----:R-:W-:-:S05]  /*11c0*/  IMAD.WIDE.U32 R8, R11, 0x2, R8 ;  /* 0x000000020b087825 */ /* 0x001fca00078e0008 */
[----:B-----5:R1:W-:Y:S02]  /*11d0*/  STG.E.U16 desc[UR4][R8.64], R5 ;  /* 0x0000000508007986 */ /* 0x0203e4000c101504 */
.L_x_27426:
[----:B------:R-:W-:-:S13]  /*11e0*/  ISETP.GE.AND P0, PT, R3, R4, PT ;  /* 0x000000040300720c */ /* 0x000fda0003f06270 */
[----:B------:R-:W-:Y:S05]  /*11f0*/  @P0 BRA `(.L_x_27428) ;  /* 0x0000000000340947 */ /* 0x000fea0003800000 */
[----:B01----:R-:W0:Y:S01]  /*1200*/  LDC.64 R8, c[0x0][0x218] ;  /* 0x00008600ff087b82 */ /* 0x003e220000000a00 */
[----:B-----5:R-:W-:Y:S02]  /*1210*/  IMAD.IADD R5, R2, 0x1, R3 ;  /* 0x0000000102057824 */ /* 0x020fe400078e0203 */
[----:B------:R-:W-:Y:S02]  /*1220*/  VIADD R3, R3, 0x80 ;  /* 0x0000008003037836 */ /* 0x000fe40000000000 */
[----:B0-----:R-:W-:-:S05]  /*1230*/  IMAD.WIDE.U32 R8, R5, 0x2, R8 ;  /* 0x0000000205087825 */ /* 0x001fca00078e0008 */
[----:B------:R1:W-:Y:S02]  /*1240*/  STG.E.U16 desc[UR4][R8.64], R6 ;  /* 0x0000000608007986 */ /* 0x0003e4000c101504 */
.L_x_27427:
        /* <DEDUP_REMOVED lines=8> */
.L_x_27428:
[----:B------:R-:W-:Y:S05]  /*12d0*/  BSYNC B1 ;  /* 0x0000000000017941 */ /* 0x000fea0003800000 */
.L_x_27424:
[----:B------:R-:W-:-:S13]  /*12e0*/  ISETP.GE.AND P0, PT, R3, R4, PT ;  /* 0x000000040300720c */ /* 0x000fda0003f06270 */
[----:B--2--5:R-:W2:Y:S01]  /*12f0*/  @!P0 LDC.64 R6, c[0x0][0x218] ;  /* 0x00008600ff068b82 */ /* 0x024ea20000000a00 */
[----:B-1----:R-:W-:Y:S02]  /*1300*/  @!P0 IMAD.IADD R5, R2, 0x1, R3 ;  /* 0x0000000102058824 */ /* 0x002fe400078e0203 */
[----:B------:R-:W-:Y:S02]  /*1310*/  @!P0 VIADD R3, R3, 0x80 ;  /* 0x0000008003038836 */ /* 0x000fe40000000000 */
[----:B--2---:R-:W-:-:S05]  /*1320*/  @!P0 IMAD.WIDE.U32 R6, R5, 0x2, R6 ;  /* 0x0000000205068825 */ /* 0x004fca00078e0006 */
[----:B------:R2:W-:Y:S02]  /*1330*/  @!P0 STG.E.U16 desc[UR4][R6.64], R10 ;  /* 0x0000000a06008986 */ /* 0x0005e4000c101504 */
.L_x_27429:
[----:B------:R-:W-:Y:S05]  /*1340*/  BSYNC B0 ;  /* 0x0000000000007941 */ /* 0x000fea0003800000 */
.L_x_27423:
        /* <DEDUP_REMOVED lines=8> */
.L_x_27430:
        /* <DEDUP_REMOVED lines=11> */
.L_x_42361:


//--------------------- .text._ZN2at6native18elementwise_kernelILi128ELi4EZNS0_15gpu_kernel_implINS0_13BinaryFunctorIN3c108BFloat16ES5_S5_ZZZNS0_19maximum_kernel_cudaERNS_18TensorIteratorBaseEENKUlvE0_clEvENKUlvE2_clEvEUlS5_S5_E_EEEEvS7_RKT_EUliE_EEviT1_ --------------------------
	.section	.text._ZN2at6native18elementwise_kernelILi128ELi4EZNS0_15gpu_kernel_implINS0_13BinaryFunctorIN3c108BFloat16ES5_S5_ZZZNS0_19maximum_kernel_cudaERNS_18TensorIteratorBaseEENKUlvE0_clEvENKUlvE2_clEvEUlS5_S5_E_EEEEvS7_RKT_EUliE_EEviT1_,"ax",@progbits
	.align	128
        .global         _ZN2at6native18elementwise_kernelILi128ELi4EZNS0_15gpu_kernel_implINS0_13BinaryFunctorIN3c108BFloat16ES5_S5_ZZZNS0_19maximum_kernel_cudaERNS_18TensorIteratorBaseEENKUlvE0_clEvENKUlvE2_clEvEUlS5_S5_E_EEEEvS7_RKT_EUliE_EEviT1_
        .type           _ZN2at6native18elementwise_kernelILi128ELi4EZNS0_15gpu_kernel_implINS0_13BinaryFunctorIN3c108BFloat16ES5_S5_ZZZNS0_19maximum_kernel_cudaERNS_18TensorIteratorBaseEENKUlvE0_clEvENKUlvE2_clEvEUlS5_S5_E_EEEEvS7_RKT_EUliE_EEviT1_,@function
        .size           _ZN2at6native18elementwise_kernelILi128ELi4EZNS0_15gpu_kernel_implINS0_13BinaryFunctorIN3c108BFloat16ES5_S5_ZZZNS0_19maximum_kernel_cudaERNS_18TensorIteratorBaseEENKUlvE0_clEvENKUlvE2_clEvEUlS5_S5_E_EEEEvS7_RKT_EUliE_EEviT1_,(.L_x_42362 - _ZN2at6native18elementwise_kernelILi128ELi4EZNS0_15gpu_kernel_implINS0_13BinaryFunctorIN3c108BFloat16ES5_S5_ZZZNS0_19maximum_kernel_cudaERNS_18TensorIteratorBaseEENKUlvE0_clEvENKUlvE2_clEvEUlS5_S5_E_EEEEvS7_RKT_EUliE_EEviT1_)
        .other          _ZN2at6native18elementwise_kernelILi128ELi4EZNS0_15gpu_kernel_implINS0_13BinaryFunctorIN3c108BFloat16ES5_S5_ZZZNS0_19maximum_kernel_cudaERNS_18TensorIteratorBaseEENKUlvE0_clEvENKUlvE2_clEvEUlS5_S5_E_EEEEvS7_RKT_EUliE_EEviT1_,@"STO_CUDA_ENTRY STV_DEFAULT"
_ZN2at6native18elementwise_kernelILi128ELi4EZNS0_15gpu_kernel_implINS0_13BinaryFunctorIN3c108BFloat16ES5_S5_ZZZNS0_19maximum_kernel_cudaERNS_18TensorIteratorBaseEENKUlvE0_clEvENKUlvE2_clEvEUlS5_S5_E_EEEEvS7_RKT_EUliE_EEviT1_:
.text._ZN2at6native18elementwise_kernelILi128ELi4EZNS0_15gpu_kernel_implINS0_13BinaryFunctorIN3c108BFloat16ES5_S5_ZZZNS0_19maximum_kernel_cudaERNS_18TensorIteratorBaseEENKUlvE0_clEvENKUlvE2_clEvEUlS5_S5_E_EEEEvS7_RKT_EUliE_EEviT1_:
        /* <DEDUP_REMOVED lines=365> */
.L_x_27433:
        /* <DEDUP_REMOVED lines=23> */
.L_x_27437:
[----:B------:R-:W2:Y:S02]  /*1840*/  LDG.E.U8 R2, desc[UR36][R2.64] ;  /* 0x0000002402027981 */ /* 0x000ea4000c1e1100 */
[----:B--2---:R-:W-:-:S04]  /*1850*/  I2FP.F32.U32 R0, R2 ;  /* 0x0000000200007245 */ /* 0x004fc80000201000 */
[----:B------:R-:W-:-:S04]  /*1860*/  F2FP.BF16.F32.PACK_AB R0, RZ, R0 ;  /* 0x00000000ff00723e */ /* 0x000fc800000010ff */
[----:B------:R-:W-:Y:S01]  /*1870*/  PRMT R19, R0, 0x7610, R19 ;  /* 0x0000761000137816 */ /* 0x000fe20000000013 */
[----:B------:R-:W-:Y:S06]  /*1880*/  BRA `(.L_x_27439) ;  /* 0x0000000c00c87947 */ /* 0x000fec0003800000 */
.L_x_27436:
        /* <DEDUP_REMOVED lines=11> */
.L_x_27441:
[----:B------:R-:W2:Y:S02]  /*1940*/  LDG.E R2, desc[UR36][R2.64] ;  /* 0x0000002402027981 */ /* 0x000ea4000c1e1900 */
[----:B--2---:R-:W-:-:S04]  /*1950*/  I2FP.F32.S32 R0, R2 ;  /* 0x0000000200007245 */ /* 0x004fc80000201400 */
[----:B------:R-:W-:-:S04]  /*1960*/  F2FP.BF16.F32.PACK_AB R0, RZ, R0 ;  /* 0x00000000ff00723e */ /* 0x000fc800000010ff */
[----:B------:R-:W-:Y:S01]  /*1970*/  PRMT R19, R0, 0x7610, R19 ;  /* 0x0000761000137816 */ /* 0x000fe20000000013 */
[----:B------:R-:W-:Y:S06]  /*1980*/  BRA `(.L_x_27439) ;  /* 0x0000000c00887947 */ /* 0x000fec0003800000 */
.L_x_27440:
[----:B------:R-:W2:Y:S02]  /*1990*/  LDG.E.U16 R2, desc[UR36][R2.64] ;  /* 0x0000002402027981 */ /* 0x000ea4000c1e1500 */
[----:B--2---:R-:W0:Y:S02]  /*19a0*/  I2F.S16 R0, R2 ;  /* 0x0000000200007306 */ /* 0x004e240000101400 */
[----:B0-----:R-:W-:-:S04]  /*19b0*/  F2FP.BF16.F32.PACK_AB R0, RZ, R0 ;  /* 0x00000000ff00723e */ /* 0x001fc800000010ff */
[----:B------:R-:W-:Y:S01]  /*19c0*/  PRMT R19, R0, 0x7610, R19 ;  /* 0x0000761000137816 */ /* 0x000fe20000000013 */
[----:B------:R-:W-:Y:S06]  /*19d0*/  BRA `(.L_x_27439) ;  /* 0x0000000c00747947 */ /* 0x000fec0003800000 */
.L_x_27435:
        /* <DEDUP_REMOVED lines=9> */
.L_x_27443:
[----:B------:R-:W2:Y:S02]  /*1a70*/  LDG.E.U16 R0, desc[UR36][R2.64] ;  /* 0x0000002402007981 */ /* 0x000ea4000c1e1500 */
[----:B--2---:R-:W-:-:S05]  /*1a80*/  HADD2.F32 R0, -RZ, R0.H0_H0 ;  /* 0x20000000ff007230 */ /* 0x004fca0000004100 */
[----:B------:R-:W-:-:S04]  /*1a90*/  F2FP.BF16.F32.PACK_AB R0, RZ, R0 ;  /* 0x00000000ff00723e */ /* 0x000fc800000010ff */
[----:B------:R-:W-:Y:S01]  /*1aa0*/  PRMT R19, R0, 0x7610, R19 ;  /* 0x0000761000137816 */ /* 0x000fe20000000013 */
[----:B------:R-:W-:Y:S06]  /*1ab0*/  BRA `(.L_x_27439) ;  /* 0x0000000c003c7947 */ /* 0x000fec0003800000 */
.L_x_27442:
        /* <DEDUP_REMOVED lines=9> */
.L_x_27445:
[----:B------:R-:W2:Y:S02]  /*1b50*/  LDG.E.U16 R2, desc[UR36][R2.64] ;  /* 0x0000002402027981 */ /* 0x000ea4000c1e1500 */
[----:B--2---:R-:W-:-:S05]  /*1b60*/  HADD2.F32 R0, -RZ, R2.H0_H0 ;  /* 0x20000002ff007230 */ /* 0x004fca0000004100 */
[----:B------:R-:W-:-:S04]  /*1b70*/  F2FP.BF16.F32.PACK_AB R0, RZ, R0 ;  /* 0x00000000ff00723e */ /* 0x000fc800000010ff */
[----:B------:R-:W-:Y:S01]  /*1b80*/  PRMT R19, R0, 0x7610, R19 ;  /* 0x0000761000137816 */ /* 0x000fe20000000013 */
[----:B------:R-:W-:Y:S06]  /*1b90*/  BRA `(.L_x_27439) ;  /* 0x0000000c00047947 */ /* 0x000fec0003800000 */
.L_x_27444:
        /* <DEDUP_REMOVED lines=9> */
.L_x_27434:
        /* <DEDUP_REMOVED lines=14> */
.L_x_27448:
        /* <DEDUP_REMOVED lines=9> */
.L_x_27447:
        /* <DEDUP_REMOVED lines=28> */
.L_x_27450:
        /* <DEDUP_REMOVED lines=15> */
.L_x_27449:
[----:B------:R0:W5:Y:S01]  /*2050*/  LDG.E.U16 R19, desc[UR36][R2.64] ;  /* 0x0000002402137981 */ /* 0x000162000c1e1500 */
[----:B------:R-:W-:Y:S05]  /*2060*/  BRA `(.L_x_27439) ;  /* 0x0000000400d07947 */ /* 0x000fea0003800000 */
.L_x_27446:
        /* <DEDUP_REMOVED lines=13> */
.L_x_27453:
        /* <DEDUP_REMOVED lines=21> */
.L_x_27457:
[----:B------:R-:W-:Y:S05]  /*2290*/  BSYNC B1 ;  /* 0x0000000000017941 */ /* 0x000fea0003800000 */
.L_x_27456:
[----:B------:R-:W-:Y:S01]  /*22a0*/  LEA R3, R0, 0x3b800000, 0x17 ;  /* 0x3b80000000037811 */ /* 0x000fe200078eb8ff */
[----:B------:R-:W-:-:S05]  /*22b0*/  IMAD.SHL.U32 R0, R2, 0x100000, RZ ;  /* 0x0010000002007824 */ /* 0x000fca00078e00ff */
[----:B------:R-:W-:-:S07]  /*22c0*/  LOP3.LUT R0, R3, R0, R4, 0xfe, !PT ;  /* 0x0000000003007212 */ /* 0x000fce00078efe04 */
.L_x_27455:
[----:B------:R-:W-:Y:S05]  /*22d0*/  BSYNC B0 ;  /* 0x0000000000007941 */ /* 0x000fea0003800000 */
.L_x_27454:
[----:B------:R-:W-:-:S04]  /*22e0*/  F2FP.BF16.F32.PACK_AB R0, RZ, R0 ;  /* 0x00000000ff00723e */ /* 0x000fc800000010ff */
[----:B------:R-:W-:Y:S01]  /*22f0*/  PRMT R19, R0, 0x7610, R19 ;  /* 0x0000761000137816 */ /* 0x000fe20000000013 */
[----:B------:R-:W-:Y:S06]  /*2300*/  BRA `(.L_x_27439) ;  /* 0x0000000400287947 */ /* 0x000fec0003800000 */
.L_x_27452:
        /* <DEDUP_REMOVED lines=21> */
.L_x_27461:
[----:B------:R-:W-:Y:S05]  /*2460*/  BSYNC B1 ;  /* 0x0000000000017941 */ /* 0x000fea0003800000 */
.L_x_27460:
[----:B------:R-:W-:Y:S01]  /*2470*/  LEA R3, R0, 0x37800000, 0x17 ;  /* 0x3780000000037811 */ /* 0x000fe200078eb8ff */
[----:B------:R-:W-:-:S05]  /*2480*/  IMAD.SHL.U32 R0, R2, 0x200000, RZ ;  /* 0x0020000002007824 */ /* 0x000fca00078e00ff */
[----:B------:R-:W-:-:S07]  /*2490*/  LOP3.LUT R0, R3, R0, R4, 0xfe, !PT ;  /* 0x0000000003007212 */ /* 0x000fce00078efe04 */
.L_x_27459:
[----:B------:R-:W-:Y:S05]  /*24a0*/  BSYNC B0 ;  /* 0x0000000000007941 */ /* 0x000fea0003800000 */
.L_x_27458:
[----:B------:R-:W-:-:S04]  /*24b0*/  F2FP.BF16.F32.PACK_AB R0, RZ, R0 ;  /* 0x00000000ff00723e */ /* 0x000fc800000010ff */
[----:B------:R-:W-:Y:S01]  /*24c0*/  PRMT R19, R0, 0x7610, R19 ;  /* 0x0000761000137816 */ /* 0x000fe20000000013 */
[----:B------:R-:W-:Y:S06]  /*24d0*/  BRA `(.L_x_27439) ;  /* 0x0000000000b47947 */ /* 0x000fec0003800000 */
.L_x_27451:
        /* <DEDUP_REMOVED lines=14> */
.L_x_27465:
[----:B------:R-:W-:Y:S05]  /*25c0*/  BSYNC B0 ;  /* 0x0000000000007941 */ /* 0x000fea0003800000 */
.L_x_27464:
[----:B------:R-:W-:-:S04]  /*25d0*/  F2FP.BF16.F32.PACK_AB R0, RZ, R0 ;  /* 0x00000000ff00723e */ /* 0x000fc800000010ff */
[----:B------:R-:W-:Y:S01]  /*25e0*/  PRMT R19, R0, 0x7610, R19 ;  /* 0x0000761000137816 */ /* 0x000fe20000000013 */
[----:B------:R-:W-:Y:S06]  /*25f0*/  BRA `(.L_x_27439) ;  /* 0x00000000006c7947 */ /* 0x000fec0003800000 */
.L_x_27438:
        /* <DEDUP_REMOVED lines=16> */
.L_x_27466:
[----:B------:R-:W-:Y:S01]  /*2700*/  PRMT R19, RZ, 0x7610, R19 ;  /* 0x00007610ff137816 */ /* 0x000fe20000000013 */
[----:B------:R-:W-:Y:S06]  /*2710*/  BRA `(.L_x_27439) ;  /* 0x0000000000247947 */ /* 0x000fec0003800000 */
.L_x_27463:
[----:B------:R-:W2:Y:S02]  /*2720*/  LDG.E.64 R2, desc[UR36][R2.64] ;  /* 0x0000002402027981 */ /* 0x000ea4000c1e1b00 */
[----:B--2---:R-:W0:Y:S02]  /*2730*/  I2F.U64 R0, R2 ;  /* 0x0000000200007312 */ /* 0x004e240000301000 */
[----:B0-----:R-:W-:-:S04]  /*2740*/  F2FP.BF16.F32.PACK_AB R0, RZ, R0 ;  /* 0x00000000ff00723e */ /* 0x001fc800000010ff */
[----:B------:R-:W-:Y:S01]  /*2750*/  PRMT R19, R0, 0x7610, R19 ;  /* 0x0000761000137816 */ /* 0x000fe20000000013 */
[----:B------:R-:W-:Y:S06]  /*2760*/  BRA `(.L_x_27439) ;  /* 0x0000000000107947 */ /* 0x000fec0003800000 */
.L_x_27462:
[----:B------:R-:W2:Y:S02]  /*2770*/  LDG.E R2, desc[UR36][R2.64] ;  /* 0x0000002402027981 */ /* 0x000ea4000c1e1900 */
[----:B--2---:R-:W-:-:S04]  /*2780*/  I2FP.F32.U32 R0, R2 ;  /* 0x0000000200007245 */ /* 0x004fc80000201000 */
[----:B------:R-:W-:-:S04]  /*2790*/  F2FP.BF16.F32.PACK_AB R0, RZ, R0 ;  /* 0x00000000ff00723e */ /* 0x000fc800000010ff */
[----:B------:R-:W-:-:S07]  /*27a0*/  PRMT R19, R0, 0x7610, R19 ;  /* 0x0000761000137816 */ /* 0x000fce0000000013 */
.L_x_27439:
        /* <DEDUP_REMOVED lines=20> */
.L_x_27470:
[----:B------:R-:W2:Y:S02]  /*28f0*/  LDG.E.U8 R2, desc[UR36][R2.64] ;  /* 0x0000002402027981 */ /* 0x000ea4000c1e1100 */
[----:B--2---:R-:W-:-:S04]  /*2900*/  I2FP.F32.U32 R0, R2 ;  /* 0x0000000200007245 */ /* 0x004fc80000201000 */
[----:B------:R-:W-:-:S04]  /*2910*/  F2FP.BF16.F32.PACK_AB R0, RZ, R0 ;  /* 0x00000000ff00723e */ /* 0x000fc800000010ff */
[----:B------:R-:W-:Y:S01]  /*2920*/  PRMT R5, R0, 0x7610, R5 ;  /* 0x0000761000057816 */ /* 0x000fe20000000005 */
[----:B------:R-:W-:Y:S06]  /*2930*/  BRA `(.L_x_27472) ;  /* 0x0000000c00c47947 */ /* 0x000fec0003800000 */
.L_x_27469:
        /* <DEDUP_REMOVED lines=11> */
.L_x_27474:
[----:B------:R-:W2:Y:S02]  /*29f0*/  LDG.E R2, desc[UR36][R2.64] ;  /* 0x0000002402027981 */ /* 0x000ea4000c1e1900 */
[----:B--2---:R-:W-:-:S04]  /*2a00*/  I2FP.F32.S32 R0, R2 ;  /* 0x0000000200007245 */ /* 0x004fc80000201400 */
[----:B------:R-:W-:-:S04]  /*2a10*/  F2FP.BF16.F32.PACK_AB R0, RZ, R0 ;  /* 0x00000000ff00723e */ /* 0x000fc800000010ff */
[----:B------:R-:W-:Y:S01]  /*2a20*/  PRMT R5, R0, 0x7610, R5 ;  /* 0x0000761000057816 */ /* 0x000fe20000000005 */
[----:B------:R-:W-:Y:S06]  /*2a30*/  BRA `(.L_x_27472) ;  /* 0x0000000c00847947 */ /* 0x000fec0003800000 */
.L_x_27473:
[----:B------:R-:W2:Y:S02]  /*2a40*/  LDG.E.U16 R2, desc[UR36][R2.64] ;  /* 0x0000002402027981 */ /* 0x000ea4000c1e1500 */
[----:B--2---:R-:W0:Y:S02]  /*2a50*/  I2F.S16 R0, R2 ;  /* 0x0000000200007306 */ /* 0x004e240000101400 */
[----:B0-----:R-:W-:-:S04]  /*2a60*/  F2FP.BF16.F32.PACK_AB R0, RZ, R0 ;  /* 0x00000000ff00723e */ /* 0x001fc800000010ff */
[----:B------:R-:W-:Y:S01]  /*2a70*/  PRMT R5, R0, 0x7610, R5 ;  /* 0x0000761000057816 */ /* 0x000fe20000000005 */
[----:B------:R-:W-:Y:S06]  /*2a80*/  BRA `(.L_x_27472) ;  /* 0x0000000c00707947 */ /* 0x000fec0003800000 */
.L_x_27468:
        /* <DEDUP_REMOVED lines=9> */
.L_x_27476:
[----:B------:R-:W2:Y:S02]  /*2b20*/  LDG.E.U16 R0, desc[UR36][R2.64] ;  /* 0x0000002402007981 */ /* 0x000ea4000c1e1500 */
[----:B--2---:R-:W-:-:S05]  /*2b30*/  HADD2.F32 R0, -RZ, R0.H0_H0 ;  /* 0x20000000ff007230 */ /* 0x004fca0000004100 */
[----:B------:R-:W-:-:S04]  /*2b40*/  F2FP.BF16.F32.PACK_AB R0, RZ, R0 ;  /* 0x00000000ff00723e */ /* 0x000fc800000010ff */
[----:B------:R-:W-:Y:S01]  /*2b50*/  PRMT R5, R0, 0x7610, R5 ;  /* 0x0000761000057816 */ /* 0x000fe20000000005 */
[----:B------:R-:W-:Y:S06]  /*2b60*/  BRA `(.L_x_27472) ;  /* 0x0000000c00387947 */ /* 0x000fec0003800000 */
.L_x_27475:
        /* <DEDUP_REMOVED lines=9> */
.L_x_27478:
[----:B------:R-:W2:Y:S02]  /*2c00*/  LDG.E.U16 R2, desc[UR36][R2.64] ;  /* 0x0000002402027981 */ /* 0x000ea4000c1e1500 */
[----:B--2---:R-:W-:-:S05]  /*2c10*/  HADD2.F32 R0, -RZ, R2.H0_H0 ;  /* 0x20000002ff007230 */ /* 0x004fca0000004100 */
[----:B------:R-:W-:-:S04]  /*2c20*/  F2FP.BF16.F32.PACK_AB R0, RZ, R0 ;  /* 0x00000000ff00723e */ /* 0x000fc800000010ff */
[----:B------:R-:W-:Y:S01]  /*2c30*/  PRMT R5, R0, 0x7610, R5 ;  /* 0x0000761000057816 */ /* 0x000fe20000000005 */
[----:B------:R-:W-:Y:S06]  /*2c40*/  BRA `(.L_x_27472) ;  /* 0x0000000c00007947 */ /* 0x000fec0003800000 */
.L_x_27477:
        /* <DEDUP_REMOVED lines=9> */
.L_x_27467:
        /* <DEDUP_REMOVED lines=14> */
.L_x_27481:
        /* <DEDUP_REMOVED lines=9> */
.L_x_27480:
        /* <DEDUP_REMOVED lines=27> */
.L_x_27483:
        /* <DEDUP_REMOVED lines=15> */
.L_x_27482:
[----:B------:R0:W5:Y:S01]  /*30f0*/  LDG.E.U16 R5, desc[UR36][R2.64] ;  /* 0x0000002402057981 */ /* 0x000162000c1e1500 */
[----:B------:R-:W-:Y:S05]  /*3100*/  BRA `(.L_x_27472) ;  /* 0x0000000400d07947 */ /* 0x000fea0003800000 */
.L_x_27479:
        /* <DEDUP_REMOVED lines=13> */
.L_x_27486:
        /* <DEDUP_REMOVED lines=21> */
.L_x_27490:
[----:B------:R-:W-:Y:S05]  /*3330*/  BSYNC B1 ;  /* 0x0000000000017941 */ /* 0x000fea0003800000 */
.L_x_27489:
[----:B------:R-:W-:Y:S01]  /*3340*/  LEA R3, R0, 0x3b800000, 0x17 ;  /* 0x3b80000000037811 */ /* 0x000fe200078eb8ff */
[----:B------:R-:W-:-:S05]  /*3350*/  IMAD.SHL.U32 R0, R2, 0x100000, RZ ;  /* 0x0010000002007824 */ /* 0x000fca00078e00ff */
[----:B------:R-:W-:-:S07]  /*3360*/  LOP3.LUT R0, R3, R0, R4, 0xfe, !PT ;  /* 0x0000000003007212 */ /* 0x000fce00078efe04 */
.L_x_27488:
[----:B------:R-:W-:Y:S05]  /*3370*/  BSYNC B0 ;  /* 0x0000000000007941 */ /* 0x000fea0003800000 */
.L_x_27487:
[----:B------:R-:W-:-:S04]  /*3380*/  F2FP.BF16.F32.PACK_AB R0, RZ, R0 ;  /* 0x00000000ff00723e */ /* 0x000fc800000010ff */
[----:B------:R-:W-:Y:S01]  /*3390*/  PRMT R5, R0, 0x7610, R5 ;  /* 0x0000761000057816 */ /* 0x000fe20000000005 */
[----:B------:R-:W-:Y:S06]  /*33a0*/  BRA `(.L_x_27472) ;  /* 0x0000000400287947 */ /* 0x000fec0003800000 */
.L_x_27485:
        /* <DEDUP_REMOVED lines=21> */
.L_x_27494:
[----:B------:R-:W-:Y:S05]  /*3500*/  BSYNC B1 ;  /* 0x0000000000017941 */ /* 0x000fea0003800000 */
.L_x_27493:
[----:B------:R-:W-:Y:S01]  /*3510*/  LEA R3, R0, 0x37800000, 0x17 ;  /* 0x3780000000037811 */ /* 0x000fe200078eb8ff */
[----:B------:R-:W-:-:S05]  /*3520*/  IMAD.SHL.U32 R0, R2, 0x200000, RZ ;  /* 0x0020000002007824 */ /* 0x000fca00078e00ff */
[----:B------:R-:W-:-:S07]  /*3530*/  LOP3.LUT R0, R3, R0, R4, 0xfe, !PT ;  /* 0x0000000003007212 */ /* 0x000fce00078efe04 */
.L_x_27492:
[----:B------:R-:W-:Y:S05]  /*3540*/  BSYNC B0 ;  /* 0x0000000000007941 */ /* 0x000fea0003800000 */
.L_x_27491:
[----:B------:R-:W-:-:S04]  /*3550*/  F2FP.BF16.F32.PACK_AB R0, RZ, R0 ;  /* 0x00000000ff00723e */ /* 0x000fc800000010ff */
[----:B------:R-:W-:Y:S01]  /*3560*/  PRMT R5, R0, 0x7610, R5 ;  /* 0x0000761000057816 */ /* 0x000fe20000000005 */
[----:B------:R-:W-:Y:S06]  /*3570*/  BRA `(.L_x_27472) ;  /* 0x0000000000b47947 */ /* 0x000fec0003800000 */
.L_x_27484:
        /* <DEDUP_REMOVED lines=14> */
.L_x_27498:
[----:B------:R-:W-:Y:S05]  /*3660*/  BSYNC B0 ;  /* 0x0000000000007941 */ /* 0x000fea0003800000 */
.L_x_27497:
[----:B------:R-:W-:-:S04]  /*3670*/  F2FP.BF16.F32.PACK_AB R0, RZ, R0 ;  /* 0x00000000ff00723e */ /* 0x000fc800000010ff */
[----:B------:R-:W-:Y:S01]  /*3680*/  PRMT R5, R0, 0x7610, R5 ;  /* 0x0000761000057816 */ /* 0x000fe20000000005 */
[----:B------:R-:W-:Y:S06]  /*3690*/  BRA `(.L_x_27472) ;  /* 0x00000000006c7947 */ /* 0x000fec0003800000 */
.L_x_27471:
        /* <DEDUP_REMOVED lines=16> */
.L_x_27499:
[----:B------:R-:W-:Y:S01]  /*37a0*/  PRMT R5, RZ, 0x7610, R5 ;  /* 0x00007610ff057816 */ /* 0x000fe20000000005 */
[----:B------:R-:W-:Y:S06]  /*37b0*/  BRA `(.L_x_27472) ;  /* 0x0000000000247947 */ /* 0x000fec0003800000 */
.L_x_27496:
[----:B------:R-:W2:Y:S02]  /*37c0*/  LDG.E.64 R2, desc[UR36][R2.64] ;  /* 0x0000002402027981 */ /* 0x000ea4000c1e1b00 */
[----:B--2---:R-:W0:Y:S02]  /*37d0*/  I2F.U64 R0, R2 ;  /* 0x0000000200007312 */ /* 0x004e240000301000 */
[----:B0-----:R-:W-:-:S04]  /*37e0*/  F2FP.BF16.F32.PACK_AB R0, RZ, R0 ;  /* 0x00000000ff00723e */ /* 0x001fc800000010ff */
[----:B------:R-:W-:Y:S01]  /*37f0*/  PRMT R5, R0, 0x7610, R5 ;  /* 0x0000761000057816 */ /* 0x000fe20000000005 */
[----:B------:R-:W-:Y:S06]  /*3800*/  BRA `(.L_x_27472) ;  /* 0x0000000000107947 */ /* 0x000fec0003800000 */
.L_x_27495:
[----:B------:R-:W2:Y:S02]  /*3810*/  LDG.E R2, desc[UR36][R2.64] ;  /* 0x0000002402027981 */ /* 0x000ea4000c1e1900 */
[----:B--2---:R-:W-:-:S04]  /*3820*/  I2FP.F32.U32 R0, R2 ;  /* 0x0000000200007245 */ /* 0x004fc80000201000 */
[----:B------:R-:W-:-:S04]  /*3830*/  F2FP.BF16.F32.PACK_AB R0, RZ, R0 ;  /* 0x00000000ff00723e */ /* 0x000fc800000010ff */
[----:B------:R-:W-:-:S07]  /*3840*/  PRMT R5, R0, 0x7610, R5 ;  /* 0x0000761000057816 */ /* 0x000fce0000000005 */
.L_x_27472:
[----:B-----5:R-:W-:Y:S01]  /*3850*/  IMAD.U32 R0, R19, 0x10000, RZ ;  /* 0x0001000013007824 */ /* 0x020fe200078e00ff */
[----:B------:R-:W-:Y:S04]  /*3860*/  BSSY B0, `(.L_x_27500) ;  /* 0x000000b000007945 */ /* 0x000fe80003800000 */
[----:B------:R-:W-:-:S13]  /*3870*/  FSETP.NEU.FTZ.AND P0, PT, R0, R0, PT ;  /* 0x000000000000720b */ /* 0x000fda0003f1d000 */
[----:B------:R-:W-:Y:S05]  /*3880*/  @P0 BRA `(.L_x_27501) ;  /* 0x00000000001c0947 */ /* 0x000fea0003800000 */
[----:B0-----:R-:W-:-:S05]  /*3890*/  IMAD.U32 R3, R5, 0x10000, RZ ;  /* 0x0001000005037824 */ /* 0x001fca00078e00ff */
[----:B------:R-:W-:-:S13]  /*38a0*/  FSETP.NEU.FTZ.AND P0, PT, R3, R3, PT ;  /* 0x000000030300720b */ /* 0x000fda0003f1d000 */
[----:B------:R-:W-:Y:S05]  /*38b0*/  @P0 BRA `(.L_x_27502) ;  /* 0x0000000000140947 */ /* 0x000fea0003800000 */
[----:B------:R-:W-:-:S04]  /*38c0*/  FMNMX.FTZ R0, R0, R3, !PT ;  /* 0x0000000300007209 */ /* 0x000fc80007810000 */
[----:B------:R-:W-:-:S04]  /*38d0*/  F2FP.BF16.F32.PACK_AB R0, RZ, R0 ;  /* 0x00000000ff00723e */ /* 0x000fc800000010ff */
[----:B------:R-:W-:Y:S01]  /*38e0*/  PRMT R5, R0, 0x7610, R5 ;  /* 0x0000761000057816 */ /* 0x000fe20000000005 */
[----:B------:R-:W-:Y:S06]  /*38f0*/  BRA `(.L_x_27502) ;  /* 0x0000000000047947 */ /* 0x000fec0003800000 */
.L_x_27501:
[----:B------:R-:W-:-:S07]  /*3900*/  PRMT R5, R19, 0x7610, R5 ;  /* 0x0000761013057816 */ /* 0x000fce0000000005 */
.L_x_27502:
[----:B------:R-:W-:Y:S05]  /*3910*/  BSYNC B0 ;  /* 0x0000000000007941 */ /* 0x000fea0003800000 */
.L_x_27500:
        /* <DEDUP_REMOVED lines=16> */
.L_x_27506:
[----:B------:R-:W-:-:S06]  /*3a20*/  IMAD.U32 R3, R5, 0x10000, RZ ;  /* 0x0001000005037824 */ /* 0x000fcc00078e00ff */
[----:B------:R-:W0:Y:S02]  /*3a30*/  F2I.S64.TRUNC R2, R3 ;  /* 0x0000000300027311 */ /* 0x000e24000020d900 */
[----:B0-----:R0:W-:Y:S01]  /*3a40*/  STG.E.U8 desc[UR36][R16.64], R2 ;  /* 0x0000000210007986 */ /* 0x0011e2000c101124 */
[----:B------:R-:W-:Y:S05]  /*3a50*/  BRA `(.L_x_27508) ;  /* 0x0000000c00847947 */ /* 0x000fea0003800000 */
.L_x_27505:
        /* <DEDUP_REMOVED lines=10> */
.L_x_27510:
[----:B------:R-:W-:-:S06]  /*3b00*/  IMAD.U32 R5, R5, 0x10000, RZ ;  /* 0x0001000005057824 */ /* 0x000fcc00078e00ff */
[----:B------:R-:W0:Y:S02]  /*3b10*/  F2I.FTZ.TRUNC.NTZ R5, R5 ;  /* 0x0000000500057305 */ /* 0x000e24000021f100 */
[----:B0-----:R0:W-:Y:S01]  /*3b20*/  STG.E desc[UR36][R16.64], R5 ;  /* 0x0000000510007986 */ /* 0x0011e2000c101924 */
[----:B------:R-:W-:Y:S05]  /*3b30*/  BRA `(.L_x_27508) ;  /* 0x0000000c004c7947 */ /* 0x000fea0003800000 */
.L_x_27509:
[----:B------:R-:W-:-:S06]  /*3b40*/  IMAD.U32 R5, R5, 0x10000, RZ ;  /* 0x0001000005057824 */ /* 0x000fcc00078e00ff */
[----:B------:R-:W0:Y:S02]  /*3b50*/  F2I.FTZ.TRUNC.NTZ R5, R5 ;  /* 0x0000000500057305 */ /* 0x000e24000021f100 */
[----:B0-----:R0:W-:Y:S01]  /*3b60*/  STG.E.U16 desc[UR36][R16.64], R5 ;  /* 0x0000000510007986 */ /* 0x0011e2000c101524 */
[----:B------:R-:W-:Y:S05]  /*3b70*/  BRA `(.L_x_27508) ;  /* 0x0000000c003c7947 */ /* 0x000fea0003800000 */
.L_x_27504:
        /* <DEDUP_REMOVED lines=9> */
.L_x_27512:
[----:B------:R-:W-:-:S05]  /*3c10*/  IMAD.U32 R0, R5, 0x10000, RZ ;  /* 0x0001000005007824 */ /* 0x000fca00078e00ff */
[----:B------:R-:W-:-:S05]  /*3c20*/  F2FP.F16.F32.PACK_AB R0, RZ, R0 ;  /* 0x00000000ff00723e */ /* 0x000fca00000000ff */
[----:B------:R0:W-:Y:S01]  /*3c30*/  STG.E.U16 desc[UR36][R16.64], R0 ;  /* 0x0000000010007986 */ /* 0x0001e2000c101524 */
[----:B------:R-:W-:Y:S05]  /*3c40*/  BRA `(.L_x_27508) ;  /* 0x0000000c00087947 */ /* 0x000fea0003800000 */
.L_x_27511:
        /* <DEDUP_REMOVED lines=10> */
.L_x_27514:
[----:B------:R-:W-:-:S05]  /*3cf0*/  IMAD.U32 R5, R5, 0x10000, RZ ;  /* 0x0001000005057824 */ /* 0x000fca00078e00ff */
[----:B------:R-:W-:-:S04]  /*3d00*/  F2FP.F16.F32.PACK_AB R3, RZ, R5 ;  /* 0x00000005ff03723e */ /* 0x000fc800000000ff */
[----:B------:R-:W-:-:S05]  /*3d10*/  PRMT R3, R3, 0x5410, RZ ;  /* 0x0000541003037816 */ /* 0x000fca00000000ff */
[----:B------:R0:W-:Y:S01]  /*3d20*/  STG.E desc[UR36][R16.64], R3 ;  /* 0x0000000310007986 */ /* 0x0001e2000c101924 */
[----:B------:R-:W-:Y:S05]  /*3d30*/  BRA `(.L_x_27508) ;  /* 0x0000000800cc7947 */ /* 0x000fea0003800000 */
.L_x_27513:
[----:B------:R-:W-:-:S04]  /*3d40*/  IMAD.U32 R2, R5, 0x10000, RZ ;  /* 0x0001000005027824 */ /* 0x000fc800078e00ff */
[----:B------:R-:W-:-:S06]  /*3d50*/  FMUL.FTZ R2, R2, 1 ;  /* 0x3f80000002027820 */ /* 0x000fcc0000410000 */
[----:B------:R-:W0:Y:S02]  /*3d60*/  F2F.F64.F32 R2, R2 ;  /* 0x0000000200027310 */ /* 0x000e240000201800 */
[----:B0-----:R0:W-:Y:S01]  /*3d70*/  STG.E.64 desc[UR36][R16.64], R2 ;  /* 0x0000000210007986 */ /* 0x0011e2000c101b24 */
[----:B------:R-:W-:Y:S05]  /*3d80*/  BRA `(.L_x_27508) ;  /* 0x0000000800b87947 */ /* 0x000fea0003800000 */
.L_x_27503:
        /* <DEDUP_REMOVED lines=13> */
.L_x_27517:
[----:B------:R-:W-:Y:S01]  /*3e60*/  IMAD.U32 R5, R5, 0x10000, RZ ;  /* 0x0001000005057824 */ /* 0x000fe200078e00ff */
[----:B------:R-:W-:-:S03]  /*3e70*/  CS2R R6, SRZ ;  /* 0x0000000000067805 */ /* 0x000fc6000001ff00 */
[----:B------:R-:W-:-:S06]  /*3e80*/  FMUL.FTZ R5, R5, 1 ;  /* 0x3f80000005057820 */ /* 0x000fcc0000410000 */
[----:B------:R-:W0:Y:S02]  /*3e90*/  F2F.F64.F32 R4, R5 ;  /* 0x0000000500047310 */ /* 0x000e240000201800 */
[----:B0-----:R0:W-:Y:S01]  /*3ea0*/  STG.E.128 desc[UR36][R16.64], R4 ;  /* 0x0000000410007986 */ /* 0x0011e2000c101d24 */
[----:B------:R-:W-:Y:S05]  /*3eb0*/  BRA `(.L_x_27508) ;  /* 0x00000008006c7947 */ /* 0x000fea0003800000 */
.L_x_27516:
        /* <DEDUP_REMOVED lines=21> */
.L_x_27521:
[----:B------:R-:W-:Y:S05]  /*4010*/  BSYNC B0 ;  /* 0x0000000000007941 */ /* 0x000fea0003800000 */
.L_x_27520:
[----:B------:R-:W-:-:S05]  /*4020*/  LOP3.LUT R3, R0, R3, RZ, 0xfc, !PT ;  /* 0x0000000300037212 */ /* 0x000fca00078efcff */
[----:B------:R0:W-:Y:S01]  /*4030*/  STG.E.U8 desc[UR36][R16.64], R3 ;  /* 0x0000000310007986 */ /* 0x0001e2000c101124 */
[----:B------:R-:W-:Y:S05]  /*4040*/  BRA `(.L_x_27508) ;  /* 0x0000000800087947 */ /* 0x000fea0003800000 */
.L_x_27519:
        /* <DEDUP_REMOVED lines=13> */
.L_x_27523:
[----:B------:R-:W-:Y:S01]  /*4120*/  IMAD.MOV.U32 R0, RZ, RZ, 0x7f ;  /* 0x0000007fff007424 */ /* 0x000fe200078e00ff */
[----:B------:R-:W-:-:S04]  /*4130*/  ISETP.GT.U32.AND P0, PT, R2, 0x7f800000, PT ;  /* 0x7f8000000200780c */ /* 0x000fc80003f04070 */
[----:B------:R-:W-:-:S09]  /*4140*/  SEL R0, R0, 0x7c, P0 ;  /* 0x0000007c00007807 */ /* 0x000fd20000000000 */
.L_x_27524:
[----:B------:R-:W-:Y:S05]  /*4150*/  BSYNC B0 ;  /* 0x0000000000007941 */ /* 0x000fea0003800000 */
.L_x_27522:
[----:B------:R-:W-:-:S04]  /*4160*/  LOP3.LUT R2, R5, 0x80000000, RZ, 0xc0, !PT ;  /* 0x8000000005027812 */ /* 0x000fc800078ec0ff */
[----:B------:R-:W-:-:S04]  /*4170*/  SHF.R.U32.HI R3, RZ, 0x18, R2 ;  /* 0x00000018ff037819 */ /* 0x000fc80000011602 */
[----:B------:R-:W-:-:S05]  /*4180*/  LOP3.LUT R3, R0, R3, RZ, 0xfc, !PT ;  /* 0x0000000300037212 */ /* 0x000fca00078efcff */
[----:B------:R0:W-:Y:S01]  /*4190*/  STG.E.U8 desc[UR36][R16.64], R3 ;  /* 0x0000000310007986 */ /* 0x0001e2000c101124 */
[----:B------:R-:W-:Y:S05]  /*41a0*/  BRA `(.L_x_27508) ;  /* 0x0000000400b07947 */ /* 0x000fea0003800000 */
.L_x_27518:
[----:B------:R0:W-:Y:S01]  /*41b0*/  STG.E.U16 desc[UR36][R16.64], R5 ;  /* 0x0000000510007986 */ /* 0x0001e2000c101524 */
[----:B------:R-:W-:Y:S05]  /*41c0*/  BRA `(.L_x_27508) ;  /* 0x0000000400a87947 */ /* 0x000fea0003800000 */
.L_x_27515:
        /* <DEDUP_REMOVED lines=12> */
.L_x_27527:
        /* <DEDUP_REMOVED lines=17> */
.L_x_27530:
[----:B------:R-:W-:-:S04]  /*43a0*/  LOP3.LUT R2, R5, 0x80000000, RZ, 0xc0, !PT ;  /* 0x8000000005027812 */ /* 0x000fc800078ec0ff */
[----:B------:R-:W-:-:S04]  /*43b0*/  SHF.R.U32.HI R3, RZ, 0x18, R2 ;  /* 0x00000018ff037819 */ /* 0x000fc80000011602 */
[----:B------:R-:W-:-:S04]  /*43c0*/  LOP3.LUT R0, R0, R3, RZ, 0xfc, !PT ;  /* 0x0000000300007212 */ /* 0x000fc800078efcff */
[----:B------:R-:W-:-:S07]  /*43d0*/  PRMT R8, R0, 0x7610, R8 ;  /* 0x0000761000087816 */ /* 0x000fce0000000008 */
.L_x_27529:
[----:B------:R-:W-:Y:S05]  /*43e0*/  BSYNC B0 ;  /* 0x0000000000007941 */ /* 0x000fea0003800000 */
.L_x_27528:
[----:B------:R0:W-:Y:S01]  /*43f0*/  STG.E.U8 desc[UR36][R16.64], R8 ;  /* 0x0000000810007986 */ /* 0x0001e2000c101124 */
[----:B------:R-:W-:Y:S05]  /*4400*/  BRA `(.L_x_27508) ;  /* 0x0000000400187947 */ /* 0x000fea0003800000 */
.L_x_27526:
        /* <DEDUP_REMOVED lines=17> */
.L_x_27533:
[----:B------:R-:W-:-:S04]  /*4520*/  LOP3.LUT R2, R5, 0x80000000, RZ, 0xc0, !PT ;  /* 0x8000000005027812 */ /* 0x000fc800078ec0ff */
[----:B------:R-:W-:-:S04]  /*4530*/  SHF.R.U32.HI R3, RZ, 0x18, R2 ;  /* 0x00000018ff037819 */ /* 0x000fc80000011602 */
[----:B------:R-:W-:-:S04]  /*4540*/  LOP3.LUT R0, R0, R3, RZ, 0xfc, !PT ;  /* 0x0000000300007212 */ /* 0x000fc800078efcff */
[----:B------:R-:W-:-:S07]  /*4550*/  PRMT R8, R0, 0x7610, R8 ;  /* 0x0000761000087816 */ /* 0x000fce0000000008 */
.L_x_27532:
[----:B------:R-:W-:Y:S05]  /*4560*/  BSYNC B0 ;  /* 0x0000000000007941 */ /* 0x000fea0003800000 */
.L_x_27531:
[----:B------:R3:W-:Y:S01]  /*4570*/  STG.E.U8 desc[UR36][R16.64], R8 ;  /* 0x0000000810007986 */ /* 0x0007e2000c101124 */
[----:B------:R-:W-:Y:S05]  /*4580*/  BRA `(.L_x_27508) ;  /* 0x0000000000b87947 */ /* 0x000fea0003800000 */
.L_x_27525:
        /* <DEDUP_REMOVED lines=22> */
.L_x_27507:
        /* <DEDUP_REMOVED lines=16> */
.L_x_27536:
[----:B------:R-:W-:Y:S05]  /*47f0*/  BRA `(.L_x_27508) ;  /* 0x00000000001c7947 */ /* 0x000fea0003800000 */
.L_x_27535:
[----:B------:R-:W-:-:S06]  /*4800*/  IMAD.U32 R2, R5, 0x10000, RZ ;  /* 0x0001000005027824 */ /* 0x000fcc00078e00ff */
[----:B------:R-:W0:Y:S02]  /*4810*/  F2I.U64.TRUNC R2, R2 ;  /* 0x0000000200027311 */ /* 0x000e24000020d800 */
[----:B0-----:R2:W-:Y:S01]  /*4820*/  STG.E.64 desc[UR36][R16.64], R2 ;  /* 0x0000000210007986 */ /* 0x0015e2000c101b24 */
[----:B------:R-:W-:Y:S05]  /*4830*/  BRA `(.L_x_27508) ;  /* 0x00000000000c7947 */ /* 0x000fea0003800000 */
.L_x_27534:
[----:B------:R-:W-:-:S06]  /*4840*/  IMAD.U32 R5, R5, 0x10000, RZ ;  /* 0x0001000005057824 */ /* 0x000fcc00078e00ff */
[----:B------:R-:W0:Y:S02]  /*4850*/  F2I.FTZ.U32.TRUNC.NTZ R5, R5 ;  /* 0x0000000500057305 */ /* 0x000e24000021f000 */
[----:B0-----:R0:W-:Y:S02]  /*4860*/  STG.E desc[UR36][R16.64], R5 ;  /* 0x0000000510007986 */ /* 0x0011e4000c101924 */
.L_x_27508:
[----:B------:R-:W-:-:S04]  /*4870*/  IMAD R18, R18, 0x200, R23 ;  /* 0x0000020012127824 */ /* 0x000fc800078e0217 */
[----:B------:R-:W-:-:S07]  /*4880*/  VIADD R19, R18, 0x80 ;  /* 0x0000008012137836 */ /* 0x000fce0000000000 */
.L_x_27432:
[----:B------:R-:W-:Y:S05]  /*4890*/  BSYNC B6 ;  /* 0x0000000000067941 */ /* 0x000fea0003800000 */
.L_x_27431:
        /* <DEDUP_REMOVED lines=358> */
.L_x_27539:
        /* <DEDUP_REMOVED lines=23> */
.L_x_27543:
[----:B------:R-:W2:Y:S02]  /*6070*/  LDG.E.U8 R2, desc[UR36][R2.64] ;  /* 0x0000002402027981 */ /* 0x000ea4000c1e1100 */
[----:B--2---:R-:W-:-:S04]  /*6080*/  I2FP.F32.U32 R0, R2 ;  /* 0x0000000200007245 */ /* 0x004fc80000201000 */
[----:B------:R-:W-:-:S04]  /*6090*/  F2FP.BF16.F32.PACK_AB R0, RZ, R0 ;  /* 0x00000000ff00723e */ /* 0x000fc800000010ff */
[----:B------:R-:W-:Y:S01]  /*60a0*/  PRMT R22, R0, 0x7610, R22 ;  /* 0x0000761000167816 */ /* 0x000fe20000000016 */
[----:B------:R-:W-:Y:S06]  /*60b0*/  BRA `(.L_x_27545) ;  /* 0x0000000c00c87947 */ /* 0x000fec0003800000 */
.L_x_27542:
        /* <DEDUP_REMOVED lines=11> */
.L_x_27547:
[----:B------:R-:W2:Y:S02]  /*6170*/  LDG.E R2, desc[UR36][R2.64] ;  /* 0x0000002402027981 */ /* 0x000ea4000c1e1900 */
[----:B--2---:R-:W-:-:S04]  /*6180*/  I2FP.F32.S32 R0, R2 ;  /* 0x0000000200007245 */ /* 0x004fc80000201400 */
[----:B------:R-:W-:-:S04]  /*6190*/  F2FP.BF16.F32.PACK_AB R0, RZ, R0 ;  /* 0x00000000ff00723e */ /* 0x000fc800000010ff */
[----:B------:R-:W-:Y:S01]  /*61a0*/  PRMT R22, R0, 0x7610, R22 ;  /* 0x0000761000167816 */ /* 0x000fe20000000016 */
[----:B------:R-:W-:Y:S06]  /*61b0*/  BRA `(.L_x_27545) ;  /* 0x0000000c00887947 */ /* 0x000fec0003800000 */
.L_x_27546:
[----:B------:R-:W2:Y:S02]  /*61c0*/  LDG.E.U16 R2, desc[UR36][R2.64] ;  /* 0x0000002402027981 */ /* 0x000ea4000c1e1500 */
[----:B--2---:R-:W0:Y:S02]  /*61d0*/  I2F.S16 R0, R2 ;  /* 0x0000000200007306 */ /* 0x004e240000101400 */
[----:B0-----:R-:W-:-:S04]  /*61e0*/  F2FP.BF16.F32.PACK_AB R0, RZ, R0 ;  /* 0x00000000ff00723e */ /* 0x001fc800000010ff */
[----:B------:R-:W-:Y:S01]  /*61f0*/  PRMT R22, R0, 0x7610, R22 ;  /* 0x0000761000167816 */ /* 0x000fe20000000016 */
[----:B------:R-:W-:Y:S06]  /*6200*/  BRA `(.L_x_27545) ;  /* 0x0000000c00747947 */ /* 0x000fec0003800000 */
.L_x_27541:
        /* <DEDUP_REMOVED lines=9> */
.L_x_27549:
[----:B------:R-:W2:Y:S02]  /*62a0*/  LDG.E.U16 R0, desc[UR36][R2.64] ;  /* 0x0000002402007981 */ /* 0x000ea4000c1e1500 */
[----:B--2---:R-:W-:-:S05]  /*62b0*/  HADD2.F32 R0, -RZ, R0.H0_H0 ;  /* 0x20000000ff007230 */ /* 0x004fca0000004100 */
[----:B------:R-:W-:-:S04]  /*62c0*/  F2FP.BF16.F32.PACK_AB R0, RZ, R0 ;  /* 0x00000000ff00723e */ /* 0x000fc800000010ff */
[----:B------:R-:W-:Y:S01]  /*62d0*/  PRMT R22, R0, 0x7610, R22 ;  /* 0x0000761000167816 */ /* 0x000fe20000000016 */
[----:B------:R-:W-:Y:S06]  /*62e0*/  BRA `(.L_x_27545) ;  /* 0x0000000c003c7947 */ /* 0x000fec0003800000 */
.L_x_27548:
        /* <DEDUP_REMOVED lines=9> */
.L_x_27551:
[----:B------:R-:W2:Y:S02]  /*6380*/  LDG.E.U16 R2, desc[UR36][R2.64] ;  /* 0x0000002402027981 */ /* 0x000ea4000c1e1500 */
[----:B--2---:R-:W-:-:S05]  /*6390*/  HADD2.F32 R0, -RZ, R2.H0_H0 ;  /* 0x20000002ff007230 */ /* 0x004fca0000004100 */
[----:B------:R-:W-:-:S04]  /*63a0*/  F2FP.BF16.F32.PACK_AB R0, RZ, R0 ;  /* 0x00000000ff00723e */ /* 0x000fc800000010ff */
[----:B------:R-:W-:Y:S01]  /*63b0*/  PRMT R22, R0, 0x7610, R22 ;  /* 0x0000761000167816 */ /* 0x000fe20000000016 */
[----:B------:R-:W-:Y:S06]  /*63c0*/  BRA `(.L_x_27545) ;  /* 0x0000000c00047947 */ /* 0x000fec0003800000 */
.L_x_27550:
        /* <DEDUP_REMOVED lines=9> */
.L_x_27540:
        /* <DEDUP_REMOVED lines=14> */
.L_x_27554:
        /* <DEDUP_REMOVED lines=9> */
.L_x_27553:
        /* <DEDUP_REMOVED lines=28> */
.L_x_27556:
        /* <DEDUP_REMOVED lines=15> */
.L_x_27555:
[----:B------:R0:W5:Y:S01]  /*6880*/  LDG.E.U16 R22, desc[UR36][R2.64] ;  /* 0x0000002402167981 */ /* 0x000162000c1e1500 */
[----:B------:R-:W-:Y:S05]  /*6890*/  BRA `(.L_x_27545) ;  /* 0x0000000400d07947 */ /* 0x000fea0003800000 */
.L_x_27552:
        /* <DEDUP_REMOVED lines=13> */
.L_x_27559:
        /* <DEDUP_REMOVED lines=21> */
.L_x_27563:
[----:B------:R-:W-:Y:S05]  /*6ac0*/  BSYNC B1 ;  /* 0x0000000000017941 */ /* 0x000fea0003800000 */
.L_x_27562:
[----:B------:R-:W-:Y:S01]  /*6ad0*/  LEA R3, R0, 0x3b800000, 0x17 ;  /* 0x3b80000000037811 */ /* 0x000fe200078eb8ff */
[----:B------:R-:W-:-:S05]  /*6ae0*/  IMAD.SHL.U32 R0, R2, 0x100000, RZ ;  /* 0x0010000002007824 */ /* 0x000fca00078e00ff */
[----:B------:R-:W-:-:S07]  /*6af0*/  LOP3.LUT R0, R3, R0, R4, 0xfe, !PT ;  /* 0x0000000003007212 */ /* 0x000fce00078efe04 */
.L_x_27561:
[----:B------:R-:W-:Y:S05]  /*6b00*/  BSYNC B0 ;  /* 0x0000000000007941 */ /* 0x000fea0003800000 */
.L_x_27560:
[----:B------:R-:W-:-:S04]  /*6b10*/  F2FP.BF16.F32.PACK_AB R0, RZ, R0 ;  /* 0x00000000ff00723e */ /* 0x000fc800000010ff */
[----:B------:R-:W-:Y:S01]  /*6b20*/  PRMT R22, R0, 0x7610, R22 ;  /* 0x0000761000167816 */ /* 0x000fe20000000016 */
[----:B------:R-:W-:Y:S06]  /*6b30*/  BRA `(.L_x_27545) ;  /* 0x0000000400287947 */ /* 0x000fec0003800000 */
.L_x_27558:
        /* <DEDUP_REMOVED lines=21> */
.L_x_27567:
[----:B------:R-:W-:Y:S05]  /*6c90*/  BSYNC B1 ;  /* 0x0000000000017941 */ /* 0x000fea0003800000 */
.L_x_27566:
[----:B------:R-:W-:Y:S01]  /*6ca0*/  LEA R3, R0, 0x37800000, 0x17 ;  /* 0x3780000000037811 */ /* 0x000fe200078eb8ff */
[----:B------:R-:W-:-:S05]  /*6cb0*/  IMAD.SHL.U32 R0, R2, 0x200000, RZ ;  /* 0x0020000002007824 */ /* 0x000fca00078e00ff */
[----:B------:R-:W-:-:S07]  /*6cc0*/  LOP3.LUT R0, R3, R0, R4, 0xfe, !PT ;  /* 0x0000000003007212 */ /* 0x000fce00078efe04 */
.L_x_27565:
[----:B------:R-:W-:Y:S05]  /*6cd0*/  BSYNC B0 ;  /* 0x0000000000007941 */ /* 0x000fea0003800000 */
.L_x_27564:
[----:B------:R-:W-:-:S04]  /*6ce0*/  F2FP.BF16.F32.PACK_AB R0, RZ, R0 ;  /* 0x00000000ff00723e */ /* 0x000fc800000010ff */
[----:B------:R-:W-:Y:S01]  /*6cf0*/  PRMT R22, R0, 0x7610, R22 ;  /* 0x0000761000167816 */ /* 0x000fe20000000016 */
[----:B------:R-:W-:Y:S06]  /*6d00*/  BRA `(.L_x_27545) ;  /* 0x0000000000b47947 */ /* 0x000fec0003800000 */
.L_x_27557:
        /* <DEDUP_REMOVED lines=14> */
.L_x_27571:
[----:B------:R-:W-:Y:S05]  /*6df0*/  BSYNC B0 ;  /* 0x0000000000007941 */ /* 0x000fea0003800000 */
.L_x_27570:
[----:B------:R-:W-:-:S04]  /*6e00*/  F2FP.BF16.F32.PACK_AB R0, RZ, R0 ;  /* 0x00000000ff00723e */ /* 0x000fc800000010ff */
[----:B------:R-:W-:Y:S01]  /*6e10*/  PRMT R22, R0, 0x7610, R22 ;  /* 0x0000761000167816 */ /* 0x000fe20000000016 */
[----:B------:R-:W-:Y:S06]  /*6e20*/  BRA `(.L_x_27545) ;  /* 0x00000000006c7947 */ /* 0x000fec0003800000 */
.L_x_27544:
        /* <DEDUP_REMOVED lines=16> */
.L_x_27572:
[----:B------:R-:W-:Y:S01]  /*6f30*/  PRMT R22, RZ, 0x7610, R22 ;  /* 0x00007610ff167816 */ /* 0x000fe20000000016 */
[----:B------:R-:W-:Y:S06]  /*6f40*/  BRA `(.L_x_27545) ;  /* 0x0000000000247947 */ /* 0x000fec0003800000 */
.L_x_27569:
[----:B------:R-:W2:Y:S02]  /*6f50*/  LDG.E.64 R2, desc[UR36][R2.64] ;  /* 0x0000002402027981 */ /* 0x000ea4000c1e1b00 */
[----:B--2---:R-:W0:Y:S02]  /*6f60*/  I2F.U64 R0, R2 ;  /* 0x0000000200007312 */ /* 0x004e240000301000 */
[----:B0-----:R-:W-:-:S04]  /*6f70*/  F2FP.BF16.F32.PACK_AB R0, RZ, R0 ;  /* 0x00000000ff00723e */ /* 0x001fc800000010ff */
[----:B------:R-:W-:Y:S01]  /*6f80*/  PRMT R22, R0, 0x7610, R22 ;  /* 0x0000761000167816 */ /* 0x000fe20000000016 */
[----:B------:R-:W-:Y:S06]  /*6f90*/  BRA `(.L_x_27545) ;  /* 0x0000000000107947 */ /* 0x000fec0003800000 */
.L_x_27568:
[----:B------:R-:W2:Y:S02]  /*6fa0*/  LDG.E R2, desc[UR36][R2.64] ;  /* 0x0000002402027981 */ /* 0x000ea4000c1e1900 */
[----:B--2---:R-:W-:-:S04]  /*6fb0*/  I2FP.F32.U32 R0, R2 ;  /* 0x0000000200007245 */ /* 0x004fc80000201000 */
[----:B------:R-:W-:-:S04]  /*6fc0*/  F2FP.BF16.F32.PACK_AB R0, RZ, R0 ;  /* 0x00000000ff00723e */ /* 0x000fc800000010ff */
[----:B------:R-:W-:-:S07]  /*6fd0*/  PRMT R22, R0, 0x7610, R22 ;  /* 0x0000761000167816 */ /* 0x000fce0000000016 */
.L_x_27545:
        /* <DEDUP_REMOVED lines=20> */
.L_x_27576:
[----:B------:R-:W2:Y:S02]  /*7120*/  LDG.E.U8 R2, desc[UR36][R2.64] ;  /* 0x0000002402027981 */ /* 0x000ea4000c1e1100 */
[----:B--2---:R-:W-:-:S04]  /*7130*/  I2FP.F32.U32 R0, R2 ;  /* 0x0000000200007245 */ /* 0x004fc80000201000 */
[----:B------:R-:W-:-:S04]  /*7140*/  F2FP.BF16.F32.PACK_AB R0, RZ, R0 ;  /* 0x00000000ff00723e */ /* 0x000fc800000010ff */
[----:B------:R-:W-:Y:S01]  /*7150*/  PRMT R5, R0, 0x7610, R5 ;  /* 0x0000761000057816 */ /* 0x000fe20000000005 */
[----:B------:R-:W-:Y:S06]  /*7160*/  BRA `(.L_x_27578) ;  /* 0x0000000c00c47947 */ /* 0x000fec0003800000 */
.L_x_27575:
        /* <DEDUP_REMOVED lines=11> */
.L_x_27580:
[----:B------:R-:W2:Y:S02]  /*7220*/  LDG.E R2, desc[UR36][R2.64] ;  /* 0x0000002402027981 */ /* 0x000ea4000c1e1900 */
[----:B--2---:R-:W-:-:S04]  /*7230*/  I2FP.F32.S32 R0, R2 ;  /* 0x0000000200007245 */ /* 0x004fc80000201400 */
[----:B------:R-:W-:-:S04]  /*7240*/  F2FP.BF16.F32.PACK_AB R0, RZ, R0 ;  /* 0x00000000ff00723e */ /* 0x000fc800000010ff */
[----:B------:R-:W-:Y:S01]  /*7250*/  PRMT R5, R0, 0x7610, R5 ;  /* 0x0000761000057816 */ /* 0x000fe20000000005 */
[----:B------:R-:W-:Y:S06]  /*7260*/  BRA `(.L_x_27578) ;  /* 0x0000000c00847947 */ /* 0x000fec0003800000 */
.L_x_27579:
[----:B------:R-:W2:Y:S02]  /*7270*/  LDG.E.U16 R2, desc[UR36][R2.64] ;  /* 0x0000002402027981 */ /* 0x000ea4000c1e1500 */
[----:B--2---:R-:W0:Y:S02]  /*7280*/  I2F.S16 R0, R2 ;  /* 0x0000000200007306 */ /* 0x004e240000101400 */
[----:B0-----:R-:W-:-:S04]  /*7290*/  F2FP.BF16.F32.PACK_AB R0, RZ, R0 ;  /* 0x00000000ff00723e */ /* 0x001fc800000010ff */
[----:B------:R-:W-:Y:S01]  /*72a0*/  PRMT R5, R0, 0x7610, R5 ;  /* 0x0000761000057816 */ /* 0x000fe20000000005 */
[----:B------:R-:W-:Y:S06]  /*72b0*/  BRA `(.L_x_27578) ;  /* 0x0000000c00707947 */ /* 0x000fec0003800000 */
.L_x_27574:
        /* <DEDUP_REMOVED lines=9> */
.L_x_27582:
[----:B------:R-:W2:Y:S02]  /*7350*/  LDG.E.U16 R0, desc[UR36][R2.64] ;  /* 0x0000002402007981 */ /* 0x000ea4000c1e1500 */
[----:B--2---:R-:W-:-:S05]  /*7360*/  HADD2.F32 R0, -RZ, R0.H0_H0 ;  /* 0x20000000ff007230 */ /* 0x004fca0000004100 */
[----:B------:R-:W-:-:S04]  /*7370*/  F2FP.BF16.F32.PACK_AB R0, RZ, R0 ;  /* 0x00000000ff00723e */ /* 0x000fc800000010ff */
[----:B------:R-:W-:Y:S01]  /*7380*/  PRMT R5, R0, 0x7610, R5 ;  /* 0x0000761000057816 */ /* 0x000fe20000000005 */
[----:B------:R-:W-:Y:S06]  /*7390*/  BRA `(.L_x_27578) ;  /* 0x0000000c00387947 */ /* 0x000fec0003800000 */
.L_x_27581:
        /* <DEDUP_REMOVED lines=9> */
.L_x_27584:
[----:B------:R-:W2:Y:S02]  /*7430*/  LDG.E.U16 R2, desc[UR36][R2.64] ;  /* 0x0000002402027981 */ /* 0x000ea4000c1e1500 */
[----:B--2---:R-:W-:-:S05]  /*7440*/  HADD2.F32 R0, -RZ, R2.H0_H0 ;  /* 0x20000002ff007230 */ /* 0x004fca0000004100 */
[----:B------:R-:W-:-:S04]  /*7450*/  F2FP.BF16.F32.PACK_AB R0, RZ, R0 ;  /* 0x00000000ff00723e */ /* 0x000fc800000010ff */
[----:B------:R-:W-:Y:S01]  /*7460*/  PRMT R5, R0, 0x7610, R5 ;  /* 0x0000761000057816 */ /* 0x000fe20000000005 */
[----:B------:R-:W-:Y:S06]  /*7470*/  BRA `(.L_x_27578) ;  /* 0x0000000c00007947 */ /* 0x000fec0003800000 */
.L_x_27583:
        /* <DEDUP_REMOVED lines=9> */
.L_x_27573:
        /* <DEDUP_REMOVED lines=14> */
.L_x_27587:
        /* <DEDUP_REMOVED lines=9> */
.L_x_27586:
        /* <DEDUP_REMOVED lines=27> */
.L_x_27589:
        /* <DEDUP_REMOVED lines=15> */
.L_x_27588:
[----:B------:R0:W5:Y:S01]  /*7920*/  LDG.E.U16 R5, desc[UR36][R2.64] ;  /* 0x0000002402057981 */ /* 0x000162000c1e1500 */
[----:B------:R-:W-:Y:S05]  /*7930*/  BRA `(.L_x_27578) ;  /* 0x0000000400d07947 */ /* 0x000fea0003800000 */
.L_x_27585:
        /* <DEDUP_REMOVED lines=13> */
.L_x_27592:
        /* <DEDUP_REMOVED lines=21> */
.L_x_27596:
[----:B------:R-:W-:Y:S05]  /*7b60*/  BSYNC B1 ;  /* 0x0000000000017941 */ /* 0x000fea0003800000 */
.L_x_27595:
[----:B------:R-:W-:Y:S01]  /*7b70*/  LEA R3, R0, 0x3b800000, 0x17 ;  /* 0x3b80000000037811 */ /* 0x000fe200078eb8ff */
[----:B------:R-:W-:-:S05]  /*7b80*/  IMAD.SHL.U32 R0, R2, 0x100000, RZ ;  /* 0x0010000002007824 */ /* 0x000fca00078e00ff */
[----:B------:R-:W-:-:S07]  /*7b90*/  LOP3.LUT R0, R3, R0, R4, 0xfe, !PT ;  /* 0x0000000003007212 */ /* 0x000fce00078efe04 */
.L_x_27594:
[----:B------:R-:W-:Y:S05]  /*7ba0*/  BSYNC B0 ;  /* 0x0000000000007941 */ /* 0x000fea0003800000 */
.L_x_27593:
[----:B------:R-:W-:-:S04]  /*7bb0*/  F2FP.BF16.F32.PACK_AB R0, RZ, R0 ;  /* 0x00000000ff00723e */ /* 0x000fc800000010ff */
[----:B------:R-:W-:Y:S01]  /*7bc0*/  PRMT R5, R0, 0x7610, R5 ;  /* 0x0000761000057816 */ /* 0x000fe20000000005 */
[----:B------:R-:W-:Y:S06]  /*7bd0*/  BRA `(.L_x_27578) ;  /* 0x0000000400287947 */ /* 0x000fec0003800000 */
.L_x_27591:
        /* <DEDUP_REMOVED lines=21> */
.L_x_27600:
[----:B------:R-:W-:Y:S05]  /*7d30*/  BSYNC B1 ;  /* 0x0000000000017941 */ /* 0x000fea0003800000 */
.L_x_27599:
[----:B------:R-:W-:Y:S01]  /*7d40*/  LEA R3, R0, 0x37800000, 0x17 ;  /* 0x3780000000037811 */ /* 0x000fe200078eb8ff */
[----:B------:R-:W-:-:S05]  /*7d50*/  IMAD.SHL.U32 R0, R2, 0x200000, RZ ;  /* 0x0020000002007824 */ /* 0x000fca00078e00ff */
[----:B------:R-:W-:-:S07]  /*7d60*/  LOP3.LUT R0, R3, R0, R4, 0xfe, !PT ;  /* 0x0000000003007212 */ /* 0x000fce00078efe04 */
.L_x_27598:
[----:B------:R-:W-:Y:S05]  /*7d70*/  BSYNC B0 ;  /* 0x0000000000007941 */ /* 0x000fea0003800000 */
.L_x_27597:
[----:B------:R-:W-:-:S04]  /*7d80*/  F2FP.BF16.F32.PACK_AB R0, RZ, R0 ;  /* 0x00000000ff00723e */ /* 0x000fc800000010ff */
[----:B------:R-:W-:Y:S01]  /*7d90*/  PRMT R5, R0, 0x7610, R5 ;  /* 0x0000761000057816 */ /* 0x000fe20000000005 */
[----:B------:R-:W-:Y:S06]  /*7da0*/  BRA `(.L_x_27578) ;  /* 0x0000000000b47947 */ /* 0x000fec0003800000 */
.L_x_27590:
        /* <DEDUP_REMOVED lines=14> */
.L_x_27604:
[----:B------:R-:W-:Y:S05]  /*7e90*/  BSYNC B0 ;  /* 0x0000000000007941 */ /* 0x000fea0003800000 */
.L_x_27603:
[----:B------:R-:W-:-:S04]  /*7ea0*/  F2FP.BF16.F32.PACK_AB R0, RZ, R0 ;  /* 0x00000000ff00723e */ /* 0x000fc800000010ff */
[----:B------:R-:W-:Y:S01]  /*7eb0*/  PRMT R5, R0, 0x7610, R5 ;  /* 0x0000761000057816 */ /* 0x000fe20000000005 */
[----:B------:R-:W-:Y:S06]  /*7ec0*/  BRA `(.L_x_27578) ;  /* 0x00000000006c7947 */ /* 0x000fec0003800000 */
.L_x_27577:
        /* <DEDUP_REMOVED lines=16> */
.L_x_27605:
[----:B------:R-:W-:Y:S01]  /*7fd0*/  PRMT R5, RZ, 0x7610, R5 ;  /* 0x00007610ff057816 */ /* 0x000fe20000000005 */
[----:B------:R-:W-:Y:S06]  /*7fe0*/  BRA `(.L_x_27578) ;  /* 0x0000000000247947 */ /* 0x000fec0003800000 */
.L_x_27602:
[----:B------:R-:W2:Y:S02]  /*7ff0*/  LDG.E.64 R2, desc[UR36][R2.64] ;  /* 0x0000002402027981 */ /* 0x000ea4000c1e1b00 */
[----:B--2---:R-:W0:Y:S02]  /*8000*/  I2F.U64 R0, R2 ;  /* 0x0000000200007312 */ /* 0x004e240000301000 */
[----:B0-----:R-:W-:-:S04]  /*8010*/  F2FP.BF16.F32.PACK_AB R0, RZ, R0 ;  /* 0x00000000ff00723e */ /* 0x001fc800000010ff */
[----:B------:R-:W-:Y:S01]  /*8020*/  PRMT R5, R0, 0x7610, R5 ;  /* 0x0000761000057816 */ /* 0x000fe20000000005 */
[----:B------:R-:W-:Y:S06]  /*8030*/  BRA `(.L_x_27578) ;  /* 0x0000000000107947 */ /* 0x000fec0003800000 */
.L_x_27601:
[----:B------:R-:W2:Y:S02]  /*8040*/  LDG.E R2, desc[UR36][R2.64] ;  /* 0x0000002402027981 */ /* 0x000ea4000c1e1900 */
[----:B--2---:R-:W-:-:S04]  /*8050*/  I2FP.F32.U32 R0, R2 ;  /* 0x0000000200007245 */ /* 0x004fc80000201000 */
[----:B------:R-:W-:-:S04]  /*8060*/  F2FP.BF16.F32.PACK_AB R0, RZ, R0 ;  /* 0x00000000ff00723e */ /* 0x000fc800000010ff */
[----:B------:R-:W-:-:S07]  /*8070*/  PRMT R5, R0, 0x7610, R5 ;  /* 0x0000761000057816 */ /* 0x000fce0000000005 */
.L_x_27578:
        /* <DEDUP_REMOVED lines=11> */
.L_x_27607:
[----:B------:R-:W-:-:S07]  /*8130*/  PRMT R5, R22, 0x7610, R5 ;  /* 0x0000761016057816 */ /* 0x000fce0000000005 */
.L_x_27608:
[----:B------:R-:W-:Y:S05]  /*8140*/  BSYNC B0 ;  /* 0x0000000000007941 */ /* 0x000fea0003800000 */
.L_x_27606:
        /* <DEDUP_REMOVED lines=16> */
.L_x_27612:
[----:B------:R-:W-:-:S06]  /*8250*/  IMAD.U32 R3, R5, 0x10000, RZ ;  /* 0x0001000005037824 */ /* 0x000fcc00078e00ff */
[----:B------:R-:W0:Y:S02]  /*8260*/  F2I.S64.TRUNC R2, R3 ;  /* 0x0000000300027311 */ /* 0x000e24000020d900 */
[----:B0-----:R4:W-:Y:S01]  /*8270*/  STG.E.U8 desc[UR36][R16.64], R2 ;  /* 0x0000000210007986 */ /* 0x0019e2000c101124 */
[----:B------:R-:W-:Y:S05]  /*8280*/  BRA `(.L_x_27614) ;  /* 0x0000000c00847947 */ /* 0x000fea0003800000 */
.L_x_27611:
        /* <DEDUP_REMOVED lines=10> */
.L_x_27616:
[----:B------:R-:W-:-:S06]  /*8330*/  IMAD.U32 R5, R5, 0x10000, RZ ;  /* 0x0001000005057824 */ /* 0x000fcc00078e00ff */
[----:B------:R-:W0:Y:S02]  /*8340*/  F2I.FTZ.TRUNC.NTZ R5, R5 ;  /* 0x0000000500057305 */ /* 0x000e24000021f100 */
[----:B0-----:R2:W-:Y:S01]  /*8350*/  STG.E desc[UR36][R16.64], R5 ;  /* 0x0000000510007986 */ /* 0x0015e2000c101924 */
[----:B------:R-:W-:Y:S05]  /*8360*/  BRA `(.L_x_27614) ;  /* 0x0000000c004c7947 */ /* 0x000fea0003800000 */
.L_x_27615:
[----:B------:R-:W-:-:S06]  /*8370*/  IMAD.U32 R5, R5, 0x10000, RZ ;  /* 0x0001000005057824 */ /* 0x000fcc00078e00ff */
[----:B------:R-:W0:Y:S02]  /*8380*/  F2I.FTZ.TRUNC.NTZ R5, R5 ;  /* 0x0000000500057305 */ /* 0x000e24000021f100 */
[----:B0-----:R0:W-:Y:S01]  /*8390*/  STG.E.U16 desc[UR36][R16.64], R5 ;  /* 0x0000000510007986 */ /* 0x0011e2000c101524 */
[----:B------:R-:W-:Y:S05]  /*83a0*/  BRA `(.L_x_27614) ;  /* 0x0000000c003c7947 */ /* 0x000fea0003800000 */
.L_x_27610:
        /* <DEDUP_REMOVED lines=9> */
.L_x_27618:
[----:B------:R-:W-:-:S05]  /*8440*/  IMAD.U32 R0, R5, 0x10000, RZ ;  /* 0x0001000005007824 */ /* 0x000fca00078e00ff */
[----:B------:R-:W-:-:S05]  /*8450*/  F2FP.F16.F32.PACK_AB R0, RZ, R0 ;  /* 0x00000000ff00723e */ /* 0x000fca00000000ff */
[----:B------:R0:W-:Y:S01]  /*8460*/  STG.E.U16 desc[UR36][R16.64], R0 ;  /* 0x0000000010007986 */ /* 0x0001e2000c101524 */
[----:B------:R-:W-:Y:S05]  /*8470*/  BRA `(.L_x_27614) ;  /* 0x0000000c00087947 */ /* 0x000fea0003800000 */
.L_x_27617:
        /* <DEDUP_REMOVED lines=10> */
.L_x_27620:
[----:B------:R-:W-:-:S05]  /*8520*/  IMAD.U32 R5, R5, 0x10000, RZ ;  /* 0x0001000005057824 */ /* 0x000fca00078e00ff */
[----:B------:R-:W-:-:S04]  /*8530*/  F2FP.F16.F32.PACK_AB R3, RZ, R5 ;  /* 0x00000005ff03723e */ /* 0x000fc800000000ff */
[----:B------:R-:W-:-:S05]  /*8540*/  PRMT R3, R3, 0x5410, RZ ;  /* 0x0000541003037816 */ /* 0x000fca00000000ff */
[----:B------:R0:W-:Y:S01]  /*8550*/  STG.E desc[UR36][R16.64], R3 ;  /* 0x0000000310007986 */ /* 0x0001e2000c101924 */
[----:B------:R-:W-:Y:S05]  /*8560*/  BRA `(.L_x_27614) ;  /* 0x0000000800cc7947 */ /* 0x000fea0003800000 */
.L_x_27619:
[----:B------:R-:W-:-:S04]  /*8570*/  IMAD.U32 R2, R5, 0x10000, RZ ;  /* 0x0001000005027824 */ /* 0x000fc800078e00ff */
[----:B------:R-:W-:-:S06]  /*8580*/  FMUL.FTZ R2, R2, 1 ;  /* 0x3f80000002027820 */ /* 0x000fcc0000410000 */
[----:B------:R-:W0:Y:S02]  /*8590*/  F2F.F64.F32 R2, R2 ;  /* 0x0000000200027310 */ /* 0x000e240000201800 */
[----:B0-----:R0:W-:Y:S01]  /*85a0*/  STG.E.64 desc[UR36][R16.64], R2 ;  /* 0x0000000210007986 */ /* 0x0011e2000c101b24 */
[----:B------:R-:W-:Y:S05]  /*85b0*/  BRA `(.L_x_27614) ;  /* 0x0000000800b87947 */ /* 0x000fea0003800000 */
.L_x_27609:
        /* <DEDUP_REMOVED lines=13> */
.L_x_27623:
[----:B------:R-:W-:Y:S01]  /*8690*/  IMAD.U32 R5, R5, 0x10000, RZ ;  /* 0x0001000005057824 */ /* 0x000fe200078e00ff */
[----:B------:R-:W-:-:S03]  /*86a0*/  CS2R R6, SRZ ;  /* 0x0000000000067805 */ /* 0x000fc6000001ff00 */
[----:B------:R-:W-:-:S06]  /*86b0*/  FMUL.FTZ R5, R5, 1 ;  /* 0x3f80000005057820 */ /* 0x000fcc0000410000 */
[----:B------:R-:W0:Y:S02]  /*86c0*/  F2F.F64.F32 R4, R5 ;  /* 0x0000000500047310 */ /* 0x000e240000201800 */
[----:B0-----:R0:W-:Y:S01]  /*86d0*/  STG.E.128 desc[UR36][R16.64], R4 ;  /* 0x0000000410007986 */ /* 0x0011e2000c101d24 */
[----:B------:R-:W-:Y:S05]  /*86e0*/  BRA `(.L_x_27614) ;  /* 0x00000008006c7947 */ /* 0x000fea0003800000 */
.L_x_27622:
        /* <DEDUP_REMOVED lines=21> */
.L_x_27627:
[----:B------:R-:W-:Y:S05]  /*8840*/  BSYNC B0 ;  /* 0x0000000000007941 */ /* 0x000fea0003800000 */
.L_x_27626:
[----:B------:R-:W-:-:S05]  /*8850*/  LOP3.LUT R3, R0, R3, RZ, 0xfc, !PT ;  /* 0x0000000300037212 */ /* 0x000fca00078efcff */
[----:B------:R0:W-:Y:S01]  /*8860*/  STG.E.U8 desc[UR36][R16.64], R3 ;  /* 0x0000000310007986 */ /* 0x0001e2000c101124 */
[----:B------:R-:W-:Y:S05]  /*8870*/  BRA `(.L_x_27614) ;  /* 0x0000000800087947 */ /* 0x000fea0003800000 */
.L_x_27625:
        /* <DEDUP_REMOVED lines=13> */
.L_x_27629:
[----:B------:R-:W-:Y:S01]  /*8950*/  IMAD.MOV.U32 R0, RZ, RZ, 0x7f ;  /* 0x0000007fff007424 */ /* 0x000fe200078e00ff */
[----:B------:R-:W-:-:S04]  /*8960*/  ISETP.GT.U32.AND P0, PT, R2, 0x7f800000, PT ;  /* 0x7f8000000200780c */ /* 0x000fc80003f04070 */
[----:B------:R-:W-:-:S09]  /*8970*/  SEL R0, R0, 0x7c, P0 ;  /* 0x0000007c00007807 */ /* 0x000fd20000000000 */
.L_x_27630:
[----:B------:R-:W-:Y:S05]  /*8980*/  BSYNC B0 ;  /* 0x0000000000007941 */ /* 0x000fea0003800000 */
.L_x_27628:
[----:B------:R-:W-:-:S04]  /*8990*/  LOP3.LUT R2, R5, 0x80000000, RZ, 0xc0, !PT ;  /* 0x8000000005027812 */ /* 0x000fc800078ec0ff */
[----:B------:R-:W-:-:S04]  /*89a0*/  SHF.R.U32.HI R3, RZ, 0x18, R2 ;  /* 0x00000018ff037819 */ /* 0x000fc80000011602 */
[----:B------:R-:W-:-:S05]  /*89b0*/  LOP3.LUT R3, R0, R3, RZ, 0xfc, !PT ;  /* 0x0000000300037212 */ /* 0x000fca00078efcff */
[----:B------:R0:W-:Y:S01]  /*89c0*/  STG.E.U8 desc[UR36][R16.64], R3 ;  /* 0x0000000310007986 */ /* 0x0001e2000c101124 */
[----:B------:R-:W-:Y:S05]  /*89d0*/  BRA `(.L_x_27614) ;  /* 0x0000000400b07947 */ /* 0x000fea0003800000 */
.L_x_27624:
[----:B------:R0:W-:Y:S01]  /*89e0*/  STG.E.U16 desc[UR36][R16.64], R5 ;  /* 0x0000000510007986 */ /* 0x0001e2000c101524 */
[----:B------:R-:W-:Y:S05]  /*89f0*/  BRA `(.L_x_27614) ;  /* 0x0000000400a87947 */ /* 0x000fea0003800000 */
.L_x_27621:
        /* <DEDUP_REMOVED lines=12> */
.L_x_27633:
        /* <DEDUP_REMOVED lines=17> */
.L_x_27636:
[----:B------:R-:W-:-:S04]  /*8bd0*/  LOP3.LUT R2, R5, 0x80000000, RZ, 0xc0, !PT ;  /* 0x8000000005027812 */ /* 0x000fc800078ec0ff */
[----:B------:R-:W-:-:S04]  /*8be0*/  SHF.R.U32.HI R3, RZ, 0x18, R2 ;  /* 0x00000018ff037819 */ /* 0x000fc80000011602 */
[----:B------:R-:W-:-:S04]  /*8bf0*/  LOP3.LUT R0, R0, R3, RZ, 0xfc, !PT ;  /* 0x0000000300007212 */ /* 0x000fc800078efcff */
[----:B------:R-:W-:-:S07]  /*8c00*/  PRMT R8, R0, 0x7610, R8 ;  /* 0x0000761000087816 */ /* 0x000fce0000000008 */
.L_x_27635:
[----:B------:R-:W-:Y:S05]  /*8c10*/  BSYNC B0 ;  /* 0x0000000000007941 */ /* 0x000fea0003800000 */
.L_x_27634:
[----:B------:R0:W-:Y:S01]  /*8c20*/  STG.E.U8 desc[UR36][R16.64], R8 ;  /* 0x0000000810007986 */ /* 0x0001e2000c101124 */
[----:B------:R-:W-:Y:S05]  /*8c30*/  BRA `(.L_x_27614) ;  /* 0x0000000400187947 */ /* 0x000fea0003800000 */
.L_x_27632:
        /* <DEDUP_REMOVED lines=17> */
.L_x_27639:
[----:B------:R-:W-:-:S04]  /*8d50*/  LOP3.LUT R2, R5, 0x80000000, RZ, 0xc0, !PT ;  /* 0x8000000005027812 */ /* 0x000fc800078ec0ff */
[----:B------:R-:W-:-:S04]  /*8d60*/  SHF.R.U32.HI R3, RZ, 0x18, R2 ;  /* 0x00000018ff037819 */ /* 0x000fc80000011602 */
[----:B------:R-:W-:-:S04]  /*8d70*/  LOP3.LUT R0, R0, R3, RZ, 0xfc, !PT ;  /* 0x0000000300007212 */ /* 0x000fc800078efcff */
[----:B------:R-:W-:-:S07]  /*8d80*/  PRMT R8, R0, 0x7610, R8 ;  /* 0x0000761000087816 */ /* 0x000fce0000000008 */
.L_x_27638:
[----:B------:R-:W-:Y:S05]  /*8d90*/  BSYNC B0 ;  /* 0x0000000000007941 */ /* 0x000fea0003800000 */
.L_x_27637:
[----:B------:R0:W-:Y:S01]  /*8da0*/  STG.E.U8 desc[UR36][R16.64], R8 ;  /* 0x0000000810007986 */ /* 0x0001e2000c101124 */
[----:B------:R-:W-:Y:S05]  /*8db0*/  BRA `(.L_x_27614) ;  /* 0x0000000000b87947 */ /* 0x000fea0003800000 */
.L_x_27631:
        /* <DEDUP_REMOVED lines=22> */
.L_x_27613:
        /* <DEDUP_REMOVED lines=16> */
.L_x_27642:
[----:B------:R-:W-:Y:S05]  /*9020*/  BRA `(.L_x_27614) ;  /* 0x00000000001c7947 */ /* 0x000fea0003800000 */
.L_x_27641:
[----:B------:R-:W-:-:S06]  /*9030*/  IMAD.U32 R2, R5, 0x10000, RZ ;  /* 0x0001000005027824 */ /* 0x000fcc00078e00ff */
[----:B------:R-:W0:Y:S02]  /*9040*/  F2I.U64.TRUNC R2, R2 ;  /* 0x0000000200027311 */ /* 0x000e24000020d800 */
[----:B0-----:R0:W-:Y:S01]  /*9050*/  STG.E.64 desc[UR36][R16.64], R2 ;  /* 0x0000000210007986 */ /* 0x0011e2000c101b24 */
[----:B------:R-:W-:Y:S05]  /*9060*/  BRA `(.L_x_27614) ;  /* 0x00000000000c7947 */ /* 0x000fea0003800000 */
.L_x_27640:
[----:B------:R-:W-:-:S06]  /*9070*/  IMAD.U32 R5, R5, 0x10000, RZ ;  /* 0x0001000005057824 */ /* 0x000fcc00078e00ff */
[----:B------:R-:W0:Y:S02]  /*9080*/  F2I.FTZ.U32.TRUNC.NTZ R5, R5 ;  /* 0x0000000500057305 */ /* 0x000e24000021f000 */
[----:B0-----:R0:W-:Y:S02]  /*9090*/  STG.E desc[UR36][R16.64], R5 ;  /* 0x0000000510007986 */ /* 0x0011e4000c101924 */
.L_x_27614:
[----:B------:R-:W-:-:S07]  /*90a0*/  VIADD R19, R19, 0x80 ;  /* 0x0000008013137836 */ /* 0x000fce0000000000 */
.L_x_27538:
[----:B------:R-:W-:Y:S05]  /*90b0*/  BSYNC B6 ;  /* 0x0000000000067941 */ /* 0x000fea0003800000 */
.L_x_27537:
        /* <DEDUP_REMOVED lines=358> */
.L_x_27645:
        /* <DEDUP_REMOVED lines=23> */
.L_x_27649:
[----:B------:R-:W2:Y:S02]  /*a890*/  LDG.E.U8 R2, desc[UR36][R2.64] ;  /* 0x0000002402027981 */ /* 0x000ea4000c1e1100 */
[----:B--2---:R-:W-:-:S04]  /*a8a0*/  I2FP.F32.U32 R0, R2 ;  /* 0x0000000200007245 */ /* 0x004fc80000201000 */
[----:B------:R-:W-:-:S04]  /*a8b0*/  F2FP.BF16.F32.PACK_AB R0, RZ, R0 ;  /* 0x00000000ff00723e */ /* 0x000fc800000010ff */
[----:B------:R-:W-:Y:S01]  /*a8c0*/  PRMT R22, R0, 0x7610, R22 ;  /* 0x0000761000167816 */ /* 0x000fe20000000016 */
[----:B------:R-:W-:Y:S06]  /*a8d0*/  BRA `(.L_x_27651) ;  /* 0x0000000c00c87947 */ /* 0x000fec0003800000 */
.L_x_27648:
        /* <DEDUP_REMOVED lines=11> */
.L_x_27653:
[----:B------:R-:W2:Y:S02]  /*a990*/  LDG.E R2, desc[UR36][R2.64] ;  /* 0x0000002402027981 */ /* 0x000ea4000c1e1900 */
[----:B--2---:R-:W-:-:S04]  /*a9a0*/  I2FP.F32.S32 R0, R2 ;  /* 0x0000000200007245 */ /* 0x004fc80000201400 */
[----:B------:R-:W-:-:S04]  /*a9b0*/  F2FP.BF16.F32.PACK_AB R0, RZ, R0 ;  /* 0x00000000ff00723e */ /* 0x000fc800000010ff */
[----:B------:R-:W-:Y:S01]  /*a9c0*/  PRMT R22, R0, 0x7610, R22 ;  /* 0x0000761000167816 */ /* 0x000fe20000000016 */
[----:B------:R-:W-:Y:S06]  /*a9d0*/  BRA `(.L_x_27651) ;  /* 0x0000000c00887947 */ /* 0x000fec0003800000 */
.L_x_27652:
[----:B------:R-:W2:Y:S02]  /*a9e0*/  LDG.E.U16 R2, desc[UR36][R2.64] ;  /* 0x0000002402027981 */ /* 0x000ea4000c1e1500 */
[----:B--2---:R-:W0:Y:S02]  /*a9f0*/  I2F.S16 R0, R2 ;  /* 0x0000000200007306 */ /* 0x004e240000101400 */
[----:B0-----:R-:W-:-:S04]  /*aa00*/  F2FP.BF16.F32.PACK_AB R0, RZ, R0 ;  /* 0x00000000ff00723e */ /* 0x001fc800000010ff */
[----:B------:R-:W-:Y:S01]  /*aa10*/  PRMT R22, R0, 0x7610, R22 ;  /* 0x0000761000167816 */ /* 0x000fe20000000016 */
[----:B------:R-:W-:Y:S06]  /*aa20*/  BRA `(.L_x_27651) ;  /* 0x0000000c00747947 */ /* 0x000fec0003800000 */
.L_x_27647:
        /* <DEDUP_REMOVED lines=9> */
.L_x_27655:
[----:B------:R-:W2:Y:S02]  /*aac0*/  LDG.E.U16 R0, desc[UR36][R2.64] ;  /* 0x0000002402007981 */ /* 0x000ea4000c1e1500 */
[----:B--2---:R-:W-:-:S05]  /*aad0*/  HADD2.F32 R0, -RZ, R0.H0_H0 ;  /* 0x20000000ff007230 */ /* 0x004fca0000004100 */
[----:B------:R-:W-:-:S04]  /*aae0*/  F2FP.BF16.F32.PACK_AB R0, RZ, R0 ;  /* 0x00000000ff00723e */ /* 0x000fc800000010ff */
[----:B------:R-:W-:Y:S01]  /*aaf0*/  PRMT R22, R0, 0x7610, R22 ;  /* 0x0000761000167816 */ /* 0x000fe20000000016 */
[----:B------:R-:W-:Y:S06]  /*ab00*/  BRA `(.L_x_27651) ;  /* 0x0000000c003c7947 */ /* 0x000fec0003800000 */
.L_x_27654:
        /* <DEDUP_REMOVED lines=9> */
.L_x_27657:
[----:B------:R-:W2:Y:S02]  /*aba0*/  LDG.E.U16 R2, desc[UR36][R2.64] ;  /* 0x0000002402027981 */ /* 0x000ea4000c1e1500 */
[----:B--2---:R-:W-:-:S05]  /*abb0*/  HADD2.F32 R0, -RZ, R2.H0_H0 ;  /* 0x20000002ff007230 */ /* 0x004fca0000004100 */
[----:B------:R-:W-:-:S04]  /*abc0*/  F2FP.BF16.F32.PACK_AB R0, RZ, R0 ;  /* 0x00000000ff00723e */ /* 0x000fc800000010ff */
[----:B------:R-:W-:Y:S01]  /*abd0*/  PRMT R22, R0, 0x7610, R22 ;  /* 0x0000761000167816 */ /* 0x000fe20000000016 */
[----:B------:R-:W-:Y:S06]  /*abe0*/  BRA `(.L_x_27651) ;  /* 0x0000000c00047947 */ /* 0x000fec0003800000 */
.L_x_27656:
        /* <DEDUP_REMOVED lines=9> */
.L_x_27646:
        /* <DEDUP_REMOVED lines=14> */
.L_x_27660:
        /* <DEDUP_REMOVED lines=9> */
.L_x_27659:
        /* <DEDUP_REMOVED lines=28> */
.L_x_27662:
        /* <DEDUP_REMOVED lines=15> */
.L_x_27661:
[----:B------:R0:W5:Y:S01]  /*b0a0*/  LDG.E.U16 R22, desc[UR36][R2.64] ;  /* 0x0000002402167981 */ /* 0x000162000c1e1500 */
[----:B------:R-:W-:Y:S05]  /*b0b0*/  BRA `(.L_x_27651) ;  /* 0x0000000400d07947 */ /* 0x000fea0003800000 */
.L_x_27658:
        /* <DEDUP_REMOVED lines=13> */
.L_x_27665:
        /* <DEDUP_REMOVED lines=21> */
.L_x_27669:
[----:B------:R-:W-:Y:S05]  /*b2e0*/  BSYNC B1 ;  /* 0x0000000000017941 */ /* 0x000fea0003800000 */
.L_x_27668:
[----:B------:R-:W-:Y:S01]  /*b2f0*/  LEA R3, R0, 0x3b800000, 0x17 ;  /* 0x3b80000000037811 */ /* 0x000fe200078eb8ff */
[----:B------:R-:W-:-:S05]  /*b300*/  IMAD.SHL.U32 R0, R2, 0x100000, RZ ;  /* 0x0010000002007824 */ /* 0x000fca00078e00ff */
[----:B------:R-:W-:-:S07]  /*b310*/  LOP3.LUT R0, R3, R0, R4, 0xfe, !PT ;  /* 0x0000000003007212 */ /* 0x000fce00078efe04 */
.L_x_27667:
[----:B------:R-:W-:Y:S05]  /*b320*/  BSYNC B0 ;  /* 0x0000000000007941 */ /* 0x000fea0003800000 */
.L_x_27666:
[----:B------:R-:W-:-:S04]  /*b330*/  F2FP.BF16.F32.PACK_AB R0, RZ, R0 ;  /* 0x00000000ff00723e */ /* 0x000fc800000010ff */
[----:B------:R-:W-:Y:S01]  /*b340*/  PRMT R22, R0, 0x7610, R22 ;  /* 0x0000761000167816 */ /* 0x000fe20000000016 */
[----:B------:R-:W-:Y:S06]  /*b350*/  BRA `(.L_x_27651) ;  /* 0x0000000400287947 */ /* 0x000fec0003800000 */
.L_x_27664:
        /* <DEDUP_REMOVED lines=21> */
.L_x_27673:
[----:B------:R-:W-:Y:S05]  /*b4b0*/  BSYNC B1 ;  /* 0x0000000000017941 */ /* 0x000fea0003800000 */
.L_x_27672:
[----:B------:R-:W-:Y:S01]  /*b4c0*/  LEA R3, R0, 0x37800000, 0x17 ;  /* 0x3780000000037811 */ /* 0x000fe200078eb8ff */
[----:B------:R-:W-:-:S05]  /*b4d0*/  IMAD.SHL.U32 R0, R2, 0x200000, RZ ;  /* 0x0020000002007824 */ /* 0x000fca00078e00ff */
[----:B------:R-:W-:-:S07]  /*b4e0*/  LOP3.LUT R0, R3, R0, R4, 0xfe, !PT ;  /* 0x0000000003007212 */ /* 0x000fce00078efe04 */
.L_x_27671:
[----:B------:R-:W-:Y:S05]  /*b4f0*/  BSYNC B0 ;  /* 0x0000000000007941 */ /* 0x000fea0003800000 */
.L_x_27670:
[----:B------:R-:W-:-:S04]  /*b500*/  F2FP.BF16.F32.PACK_AB R0, RZ, R0 ;  /* 0x00000000ff00723e */ /* 0x000fc800000010ff */
[----:B------:R-:W-:Y:S01]  /*b510*/  PRMT R22, R0, 0x7610, R22 ;  /* 0x0000761000167816 */ /* 0x000fe20000000016 */
[----:B------:R-:W-:Y:S06]  /*b520*/  BRA `(.L_x_27651) ;  /* 0x0000000000b47947 */ /* 0x000fec0003800000 */
.L_x_27663:
        /* <DEDUP_REMOVED lines=14> */
.L_x_27677:
[----:B------:R-:W-:Y:S05]  /*b610*/  BSYNC B0 ;  /* 0x0000000000007941 */ /* 0x000fea0003800000 */
.L_x_27676:
[----:B------:R-:W-:-:S04]  /*b620*/  F2FP.BF16.F32.PACK_AB R0, RZ, R0 ;  /* 0x00000000ff00723e */ /* 0x000fc800000010ff */
[----:B------:R-:W-:Y:S01]  /*b630*/  PRMT R22, R0, 0x7610, R22 ;  /* 0x0000761000167816 */ /* 0x000fe20000000016 */
[----:B------:R-:W-:Y:S06]  /*b640*/  BRA `(.L_x_27651) ;  /* 0x00000000006c7947 */ /* 0x000fec0003800000 */
.L_x_27650:
        /* <DEDUP_REMOVED lines=16> */
.L_x_27678:
[----:B------:R-:W-:Y:S01]  /*b750*/  PRMT R22, RZ, 0x7610, R22 ;  /* 0x00007610ff167816 */ /* 0x000fe20000000016 */
[----:B------:R-:W-:Y:S06]  /*b760*/  BRA `(.L_x_27651) ;  /* 0x0000000000247947 */ /* 0x000fec0003800000 */
.L_x_27675:
[----:B------:R-:W2:Y:S02]  /*b770*/  LDG.E.64 R2, desc[UR36][R2.64] ;  /* 0x0000002402027981 */ /* 0x000ea4000c1e1b00 */
[----:B--2---:R-:W0:Y:S02]  /*b780*/  I2F.U64 R0, R2 ;  /* 0x0000000200007312 */ /* 0x004e240000301000 */
[----:B0-----:R-:W-:-:S04]  /*b790*/  F2FP.BF16.F32.PACK_AB R0, RZ, R0 ;  /* 0x00000000ff00723e */ /* 0x001fc800000010ff */
[----:B------:R-:W-:Y:S01]  /*b7a0*/  PRMT R22, R0, 0x7610, R22 ;  /* 0x0000761000167816 */ /* 0x000fe20000000016 */
[----:B------:R-:W-:Y:S06]  /*b7b0*/  BRA `(.L_x_27651) ;  /* 0x0000000000107947 */ /* 0x000fec0003800000 */
.L_x_27674:
[----:B------:R-:W2:Y:S02]  /*b7c0*/  LDG.E R2, desc[UR36][R2.64] ;  /* 0x0000002402027981 */ /* 0x000ea4000c1e1900 */
[----:B--2---:R-:W-:-:S04]  /*b7d0*/  I2FP.F32.U32 R0, R2 ;  /* 0x0000000200007245 */ /* 0x004fc80000201000 */
[----:B------:R-:W-:-:S04]  /*b7e0*/  F2FP.BF16.F32.PACK_AB R0, RZ, R0 ;  /* 0x00000000ff00723e */ /* 0x000fc800000010ff */
[----:B------:R-:W-:-:S07]  /*b7f0*/  PRMT R22, R0, 0x7610, R22 ;  /* 0x0000761000167816 */ /* 0x000fce0000000016 */
.L_x_27651:
        /* <DEDUP_REMOVED lines=20> */
.L_x_27682:
[----:B------:R-:W2:Y:S02]  /*b940*/  LDG.E.U8 R2, desc[UR36][R2.64] ;  /* 0x0000002402027981 */ /* 0x000ea4000c1e1100 */
[----:B--2---:R-:W-:-:S04]  /*b950*/  I2FP.F32.U32 R0, R2 ;  /* 0x0000000200007245 */ /* 0x004fc80000201000 */
[----:B------:R-:W-:-:S04]  /*b960*/  F2FP.BF16.F32.PACK_AB R0, RZ, R0 ;  /* 0x00000000ff00723e */ /* 0x000fc800000010ff */
[----:B------:R-:W-:Y:S01]  /*b970*/  PRMT R5, R0, 0x7610, R5 ;  /* 0x0000761000057816 */ /* 0x000fe20000000005 */
[----:B------:R-:W-:Y:S06]  /*b980*/  BRA `(.L_x_27684) ;  /* 0x0000000c00c47947 */ /* 0x000fec0003800000 */
.L_x_27681:
        /* <DEDUP_REMOVED lines=11> */
.L_x_27686:
[----:B------:R-:W2:Y:S02]  /*ba40*/  LDG.E R2, desc[UR36][R2.64] ;  /* 0x0000002402027981 */ /* 0x000ea4000c1e1900 */
[----:B--2---:R-:W-:-:S04]  /*ba50*/  I2FP.F32.S32 R0, R2 ;  /* 0x0000000200007245 */ /* 0x004fc80000201400 */
[----:B------:R-:W-:-:S04]  /*ba60*/  F2FP.BF16.F32.PACK_AB R0, RZ, R0 ;  /* 0x00000000ff00723e */ /* 0x000fc800000010ff */
[----:B------:R-:W-:Y:S01]  /*ba70*/  PRMT R5, R0, 0x7610, R5 ;  /* 0x0000761000057816 */ /* 0x000fe20000000005 */
[----:B------:R-:W-:Y:S06]  /*ba80*/  BRA `(.L_x_27684) ;  /* 0x0000000c00847947 */ /* 0x000fec0003800000 */
.L_x_27685:
[----:B------:R-:W2:Y:S02]  /*ba90*/  LDG.E.U16 R2, desc[UR36][R2.64] ;  /* 0x0000002402027981 */ /* 0x000ea4000c1e1500 */
[----:B--2---:R-:W0:Y:S02]  /*baa0*/  I2F.S16 R0, R2 ;  /* 0x0000000200007306 */ /* 0x004e240000101400 */
[----:B0-----:R-:W-:-:S04]  /*bab0*/  F2FP.BF16.F32.PACK_AB R0, RZ, R0 ;  /* 0x00000000ff00723e */ /* 0x001fc800000010ff */
[----:B------:R-:W-:Y:S01]  /*bac0*/  PRMT R5, R0, 0x7610, R5 ;  /* 0x0000761000057816 */ /* 0x000fe20000000005 */
[----:B------:R-:W-:Y:S06]  /*bad0*/  BRA `(.L_x_27684) ;  /* 0x0000000c00707947 */ /* 0x000fec0003800000 */
.L_x_27680:
        /* <DEDUP_REMOVED lines=9> */
.L_x_27688:
[----:B------:R-:W2:Y:S02]  /*bb70*/  LDG.E.U16 R0, desc[UR36][R2.64] ;  /* 0x0000002402007981 */ /* 0x000ea4000c1e1500 */
[----:B--2---:R-:W-:-:S05]  /*bb80*/  HADD2.F32 R0, -RZ, R0.H0_H0 ;  /* 0x20000000ff007230 */ /* 0x004fca0000004100 */
[----:B------:R-:W-:-:S04]  /*bb90*/  F2FP.BF16.F32.PACK_AB R0, RZ, R0 ;  /* 0x00000000ff00723e */ /* 0x000fc800000010ff */
[----:B------:R-:W-:Y:S01]  /*bba0*/  PRMT R5, R0, 0x7610, R5 ;  /* 0x0000761000057816 */ /* 0x000fe20000000005 */
[----:B------:R-:W-:Y:S06]  /*bbb0*/  BRA `(.L_x_27684) ;  /* 0x0000000c00387947 */ /* 0x000fec0003800000 */
.L_x_27687:
        /* <DEDUP_REMOVED lines=9> */
.L_x_27690:
[----:B------:R-:W2:Y:S02]  /*bc50*/  LDG.E.U16 R2, desc[UR36][R2.64] ;  /* 0x0000002402027981 */ /* 0x000ea4000c1e1500 */
[----:B--2---:R-:W-:-:S05]  /*bc60*/  HADD2.F32 R0, -RZ, R2.H0_H0 ;  /* 0x20000002ff007230 */ /* 0x004fca0000004100 */
[----:B------:R-:W-:-:S04]  /*bc70*/  F2FP.BF16.F32.PACK_AB R0, RZ, R0 ;  /* 0x00000000ff00723e */ /* 0x000fc800000010ff */
[----:B------:R-:W-:Y:S01]  /*bc80*/  PRMT R5, R0, 0x7610, R5 ;  /* 0x0000761000057816 */ /* 0x000fe20000000005 */
[----:B------:R-:W-:Y:S06]  /*bc90*/  BRA `(.L_x_27684) ;  /* 0x0000000c00007947 */ /* 0x000fec0003800000 */
.L_x_27689:
        /* <DEDUP_REMOVED lines=9> */
.L_x_27679:
        /* <DEDUP_REMOVED lines=14> */
.L_x_27693:
        /* <DEDUP_REMOVED lines=9> */
.L_x_27692:
        /* <DEDUP_REMOVED lines=27> */
.L_x_27695:
        /* <DEDUP_REMOVED lines=15> */
.L_x_27694:
[----:B------:R0:W5:Y:S01]  /*c140*/  LDG.E.U16 R5, desc[UR36][R2.64] ;  /* 0x0000002402057981 */ /* 0x000162000c1e1500 */
[----:B------:R-:W-:Y:S05]  /*c150*/  BRA `(.L_x_27684) ;  /* 0x0000000400d07947 */ /* 0x000fea0003800000 */
.L_x_27691:
        /* <DEDUP_REMOVED lines=13> */
.L_x_27698:
        /* <DEDUP_REMOVED lines=21> */
.L_x_27702:
[----:B------:R-:W-:Y:S05]  /*c380*/  BSYNC B1 ;  /* 0x0000000000017941 */ /* 0x000fea0003800000 */
.L_x_27701:
[----:B------:R-:W-:Y:S01]  /*c390*/  LEA R3, R0, 0x3b800000, 0x17 ;  /* 0x3b80000000037811 */ /* 0x000fe200078eb8ff */
[----:B------:R-:W-:-:S05]  /*c3a0*/  IMAD.SHL.U32 R0, R2, 0x100000, RZ ;  /* 0x0010000002007824 */ /* 0x000fca00078e00ff */
[----:B------:R-:W-:-:S07]  /*c3b0*/  LOP3.LUT R0, R3, R0, R4, 0xfe, !PT ;  /* 0x0000000003007212 */ /* 0x000fce00078efe04 */
.L_x_27700:
[----:B------:R-:W-:Y:S05]  /*c3c0*/  BSYNC B0 ;  /* 0x0000000000007941 */ /* 0x000fea0003800000 */
.L_x_27699:
[----:B------:R-:W-:-:S04]  /*c3d0*/  F2FP.BF16.F32.PACK_AB R0, RZ, R0 ;  /* 0x00000000ff00723e */ /* 0x000fc800000010ff */
[----:B------:R-:W-:Y:S01]  /*c3e0*/  PRMT R5, R0, 0x7610, R5 ;  /* 0x0000761000057816 */ /* 0x000fe20000000005 */
[----:B------:R-:W-:Y:S06]  /*c3f0*/  BRA `(.L_x_27684) ;  /* 0x0000000400287947 */ /* 0x000fec0003800000 */
.L_x_27697:
        /* <DEDUP_REMOVED lines=21> */
.L_x_27706:
[----:B------:R-:W-:Y:S05]  /*c550*/  BSYNC B1 ;  /* 0x0000000000017941 */ /* 0x000fea0003800000 */
.L_x_27705:
[----:B------:R-:W-:Y:S01]  /*c560*/  LEA R3, R0, 0x37800000, 0x17 ;  /* 0x3780000000037811 */ /* 0x000fe200078eb8ff */
[----:B------:R-:W-:-:S05]  /*c570*/  IMAD.SHL.U32 R0, R2, 0x200000, RZ ;  /* 0x0020000002007824 */ /* 0x000fca00078e00ff */
[----:B------:R-:W-:-:S07]  /*c580*/  LOP3.LUT R0, R3, R0, R4, 0xfe, !PT ;  /* 0x0000000003007212 */ /* 0x000fce00078efe04 */
.L_x_27704:
[----:B------:R-:W-:Y:S05]  /*c590*/  BSYNC B0 ;  /* 0x0000000000007941 */ /* 0x000fea0003800000 */
.L_x_27703:
[----:B------:R-:W-:-:S04]  /*c5a0*/  F2FP.BF16.F32.PACK_AB R0, RZ, R0 ;  /* 0x00000000ff00723e */ /* 0x000fc800000010ff */
[----:B------:R-:W-:Y:S01]  /*c5b0*/  PRMT R5, R0, 0x7610, R5 ;  /* 0x0000761000057816 */ /* 0x000fe20000000005 */
[----:B------:R-:W-:Y:S06]  /*c5c0*/  BRA `(.L_x_27684) ;  /* 0x0000000000b47947 */ /* 0x000fec0003800000 */
.L_x_27696:
        /* <DEDUP_REMOVED lines=14> */
.L_x_27710:
[----:B------:R-:W-:Y:S05]  /*c6b0*/  BSYNC B0 ;  /* 0x0000000000007941 */ /* 0x000fea0003800000 */
.L_x_27709:
[----:B------:R-:W-:-:S04]  /*c6c0*/  F2FP.BF16.F32.PACK_AB R0, RZ, R0 ;  /* 0x00000000ff00723e */ /* 0x000fc800000010ff */
[----:B------:R-:W-:Y:S01]  /*c6d0*/  PRMT R5, R0, 0x7610, R5 ;  /* 0x0000761000057816 */ /* 0x000fe20000000005 */
[----:B------:R-:W-:Y:S06]  /*c6e0*/  BRA `(.L_x_27684) ;  /* 0x00000000006c7947 */ /* 0x000fec0003800000 */
.L_x_27683:
        /* <DEDUP_REMOVED lines=16> */
.L_x_27711:
[----:B------:R-:W-:Y:S01]  /*c7f0*/  PRMT R5, RZ, 0x7610, R5 ;  /* 0x00007610ff057816 */ /* 0x000fe20000000005 */
[----:B------:R-:W-:Y:S06]  /*c800*/  BRA `(.L_x_27684) ;  /* 0x0000000000247947 */ /* 0x000fec0003800000 */
.L_x_27708:
[----:B------:R-:W2:Y:S02]  /*c810*/  LDG.E.64 R2, desc[UR36][R2.64] ;  /* 0x0000002402027981 */ /* 0x000ea4000c1e1b00 */
[----:B--2---:R-:W0:Y:S02]  /*c820*/  I2F.U64 R0, R2 ;  /* 0x0000000200007312 */ /* 0x004e240000301000 */
[----:B0-----:R-:W-:-:S04]  /*c830*/  F2FP.BF16.F32.PACK_AB R0, RZ, R0 ;  /* 0x00000000ff00723e */ /* 0x001fc800000010ff */
[----:B------:R-:W-:Y:S01]  /*c840*/  PRMT R5, R0, 0x7610, R5 ;  /* 0x0000761000057816 */ /* 0x000fe20000000005 */
[----:B------:R-:W-:Y:S06]  /*c850*/  BRA `(.L_x_27684) ;  /* 0x0000000000107947 */ /* 0x000fec0003800000 */
.L_x_27707:
[----:B------:R-:W2:Y:S02]  /*c860*/  LDG.E R2, desc[UR36][R2.64] ;  /* 0x0000002402027981 */ /* 0x000ea4000c1e1900 */
[----:B--2---:R-:W-:-:S04]  /*c870*/  I2FP.F32.U32 R0, R2 ;  /* 0x0000000200007245 */ /* 0x004fc80000201000 */
[----:B------:R-:W-:-:S04]  /*c880*/  F2FP.BF16.F32.PACK_AB R0, RZ, R0 ;  /* 0x00000000ff00723e */ /* 0x000fc800000010ff */
[----:B------:R-:W-:-:S07]  /*c890*/  PRMT R5, R0, 0x7610, R5 ;  /* 0x0000761000057816 */ /* 0x000fce0000000005 */
.L_x_27684:
        /* <DEDUP_REMOVED lines=11> */
.L_x_27713:
[----:B------:R-:W-:-:S07]  /*c950*/  PRMT R5, R22, 0x7610, R5 ;  /* 0x0000761016057816 */ /* 0x000fce0000000005 */
.L_x_27714:
[----:B------:R-:W-:Y:S05]  /*c960*/  BSYNC B0 ;  /* 0x0000000000007941 */ /* 0x000fea0003800000 */
.L_x_27712:
        /* <DEDUP_REMOVED lines=16> */
.L_x_27718:
[----:B------:R-:W-:-:S06]  /*ca70*/  IMAD.U32 R3, R5, 0x10000, RZ ;  /* 0x0001000005037824 */ /* 0x000fcc00078e00ff */
[----:B------:R-:W0:Y:S02]  /*ca80*/  F2I.S64.TRUNC R2, R3 ;  /* 0x0000000300027311 */ /* 0x000e24000020d900 */
[----:B0-----:R0:W-:Y:S01]  /*ca90*/  STG.E.U8 desc[UR36][R16.64], R2 ;  /* 0x0000000210007986 */ /* 0x0011e2000c101124 */
[----:B------:R-:W-:Y:S05]  /*caa0*/  BRA `(.L_x_27720) ;  /* 0x0000000c00847947 */ /* 0x000fea0003800000 */
.L_x_27717:
        /* <DEDUP_REMOVED lines=10> */
.L_x_27722:
[----:B------:R-:W-:-:S06]  /*cb50*/  IMAD.U32 R5, R5, 0x10000, RZ ;  /* 0x0001000005057824 */ /* 0x000fcc00078e00ff */
[----:B------:R-:W0:Y:S02]  /*cb60*/  F2I.FTZ.TRUNC.NTZ R5, R5 ;  /* 0x0000000500057305 */ /* 0x000e24000021f100 */
[----:B0-----:R0:W-:Y:S01]  /*cb70*/  STG.E desc[UR36][R16.64], R5 ;  /* 0x0000000510007986 */ /* 0x0011e2000c101924 */
[----:B------:R-:W-:Y:S05]  /*cb80*/  BRA `(.L_x_27720) ;  /* 0x0000000c004c7947 */ /* 0x000fea0003800000 */
.L_x_27721:
[----:B------:R-:W-:-:S06]  /*cb90*/  IMAD.U32 R5, R5, 0x10000, RZ ;  /* 0x0001000005057824 */ /* 0x000fcc00078e00ff */
[----:B------:R-:W0:Y:S02]  /*cba0*/  F2I.FTZ.TRUNC.NTZ R5, R5 ;  /* 0x0000000500057305 */ /* 0x000e24000021f100 */
[----:B0-----:R0:W-:Y:S01]  /*cbb0*/  STG.E.U16 desc[UR36][R16.64], R5 ;  /* 0x0000000510007986 */ /* 0x0011e2000c101524 */
[----:B------:R-:W-:Y:S05]  /*cbc0*/  BRA `(.L_x_27720) ;  /* 0x0000000c003c7947 */ /* 0x000fea0003800000 */
.L_x_27716:
        /* <DEDUP_REMOVED lines=9> */
.L_x_27724:
[----:B------:R-:W-:-:S05]  /*cc60*/  IMAD.U32 R0, R5, 0x10000, RZ ;  /* 0x0001000005007824 */ /* 0x000fca00078e00ff */
[----:B------:R-:W-:-:S05]  /*cc70*/  F2FP.F16.F32.PACK_AB R0, RZ, R0 ;  /* 0x00000000ff00723e */ /* 0x000fca00000000ff */
[----:B------:R0:W-:Y:S01]  /*cc80*/  STG.E.U16 desc[UR36][R16.64], R0 ;  /* 0x0000000010007986 */ /* 0x0001e2000c101524 */
[----:B------:R-:W-:Y:S05]  /*cc90*/  BRA `(.L_x_27720) ;  /* 0x0000000c00087947 */ /* 0x000fea0003800000 */
.L_x_27723:
        /* <DEDUP_REMOVED lines=10> */
.L_x_27726:
[----:B------:R-:W-:-:S05]  /*cd40*/  IMAD.U32 R5, R5, 0x10000, RZ ;  /* 0x0001000005057824 */ /* 0x000fca00078e00ff */
[----:B------:R-:W-:-:S04]  /*cd50*/  F2FP.F16.F32.PACK_AB R3, RZ, R5 ;  /* 0x00000005ff03723e */ /* 0x000fc800000000ff */
[----:B------:R-:W-:-:S05]  /*cd60*/  PRMT R3, R3, 0x5410, RZ ;  /* 0x0000541003037816 */ /* 0x000fca00000000ff */
[----:B------:R3:W-:Y:S01]  /*cd70*/  STG.E desc[UR36][R16.64], R3 ;  /* 0x0000000310007986 */ /* 0x0007e2000c101924 */
[----:B------:R-:W-:Y:S05]  /*cd80*/  BRA `(.L_x_27720) ;  /* 0x0000000800cc7947 */ /* 0x000fea0003800000 */
.L_x_27725:
[----:B------:R-:W-:-:S04]  /*cd90*/  IMAD.U32 R2, R5, 0x10000, RZ ;  /* 0x0001000005027824 */ /* 0x000fc800078e00ff */
[----:B------:R-:W-:-:S06]  /*cda0*/  FMUL.FTZ R2, R2, 1 ;  /* 0x3f80000002027820 */ /* 0x000fcc0000410000 */
[----:B------:R-:W0:Y:S02]  /*cdb0*/  F2F.F64.F32 R2, R2 ;  /* 0x0000000200027310 */ /* 0x000e240000201800 */
[----:B0-----:R4:W-:Y:S01]  /*cdc0*/  STG.E.64 desc[UR36][R16.64], R2 ;  /* 0x0000000210007986 */ /* 0x0019e2000c101b24 */
[----:B------:R-:W-:Y:S05]  /*cdd0*/  BRA `(.L_x_27720) ;  /* 0x0000000800b87947 */ /* 0x000fea0003800000 */
.L_x_27715:
        /* <DEDUP_REMOVED lines=13> */
.L_x_27729:
[----:B------:R-:W-:Y:S01]  /*ceb0*/  IMAD.U32 R5, R5, 0x10000, RZ ;  /* 0x0001000005057824 */ /* 0x000fe200078e00ff */
[----:B------:R-:W-:-:S03]  /*cec0*/  CS2R R6, SRZ ;  /* 0x0000000000067805 */ /* 0x000fc6000001ff00 */
[----:B------:R-:W-:-:S06]  /*ced0*/  FMUL.FTZ R5, R5, 1 ;  /* 0x3f80000005057820 */ /* 0x000fcc0000410000 */
[----:B------:R-:W0:Y:S02]  /*cee0*/  F2F.F64.F32 R4, R5 ;  /* 0x0000000500047310 */ /* 0x000e240000201800 */
[----:B0-----:R0:W-:Y:S01]  /*cef0*/  STG.E.128 desc[UR36][R16.64], R4 ;  /* 0x0000000410007986 */ /* 0x0011e2000c101d24 */
[----:B------:R-:W-:Y:S05]  /*cf00*/  BRA `(.L_x_27720) ;  /* 0x00000008006c7947 */ /* 0x000fea0003800000 */
.L_x_27728:
        /* <DEDUP_REMOVED lines=21> */
.L_x_27733:
[----:B------:R-:W-:Y:S05]  /*d060*/  BSYNC B0 ;  /* 0x0000000000007941 */ /* 0x000fea0003800000 */
.L_x_27732:
[----:B------:R-:W-:-:S05]  /*d070*/  LOP3.LUT R3, R0, R3, RZ, 0xfc, !PT ;  /* 0x0000000300037212 */ /* 0x000fca00078efcff */
[----:B------:R0:W-:Y:S01]  /*d080*/  STG.E.U8 desc[UR36][R16.64], R3 ;  /* 0x0000000310007986 */ /* 0x0001e2000c101124 */
[----:B------:R-:W-:Y:S05]  /*d090*/  BRA `(.L_x_27720) ;  /* 0x0000000800087947 */ /* 0x000fea0003800000 */
.L_x_27731:
        /* <DEDUP_REMOVED lines=13> */
.L_x_27735:
[----:B------:R-:W-:Y:S01]  /*d170*/  IMAD.MOV.U32 R0, RZ, RZ, 0x7f ;  /* 0x0000007fff007424 */ /* 0x000fe200078e00ff */
[----:B------:R-:W-:-:S04]  /*d180*/  ISETP.GT.U32.AND P0, PT, R2, 0x7f800000, PT ;  /* 0x7f8000000200780c */ /* 0x000fc80003f04070 */
[----:B------:R-:W-:-:S09]  /*d190*/  SEL R0, R0, 0x7c, P0 ;  /* 0x0000007c00007807 */ /* 0x000fd20000000000 */
.L_x_27736:
[----:B------:R-:W-:Y:S05]  /*d1a0*/  BSYNC B0 ;  /* 0x0000000000007941 */ /* 0x000fea0003800000 */
.L_x_27734:
[----:B------:R-:W-:-:S04]  /*d1b0*/  LOP3.LUT R2, R5, 0x80000000, RZ, 0xc0, !PT ;  /* 0x8000000005027812 */ /* 0x000fc800078ec0ff */
[----:B------:R-:W-:-:S04]  /*d1c0*/  SHF.R.U32.HI R3, RZ, 0x18, R2 ;  /* 0x00000018ff037819 */ /* 0x000fc80000011602 */
[----:B------:R-:W-:-:S05]  /*d1d0*/  LOP3.LUT R3, R0, R3, RZ, 0xfc, !PT ;  /* 0x0000000300037212 */ /* 0x000fca00078efcff */
[----:B------:R0:W-:Y:S01]  /*d1e0*/  STG.E.U8 desc[UR36][R16.64], R3 ;  /* 0x0000000310007986 */ /* 0x0001e2000c101124 */
[----:B------:R-:W-:Y:S05]  /*d1f0*/  BRA `(.L_x_27720) ;  /* 0x0000000400b07947 */ /* 0x000fea0003800000 */
.L_x_27730:
[----:B------:R0:W-:Y:S01]  /*d200*/  STG.E.U16 desc[UR36][R16.64], R5 ;  /* 0x0000000510007986 */ /* 0x0001e2000c101524 */
[----:B------:R-:W-:Y:S05]  /*d210*/  BRA `(.L_x_27720) ;  /* 0x0000000400a87947 */ /* 0x000fea0003800000 */
.L_x_27727:
        /* <DEDUP_REMOVED lines=12> */
.L_x_27739:
        /* <DEDUP_REMOVED lines=17> */
.L_x_27742:
[----:B------:R-:W-:-:S04]  /*d3f0*/  LOP3.LUT R2, R5, 0x80000000, RZ, 0xc0, !PT ;  /* 0x8000000005027812 */ /* 0x000fc800078ec0ff */
[----:B------:R-:W-:-:S04]  /*d400*/  SHF.R.U32.HI R3, RZ, 0x18, R2 ;  /* 0x00000018ff037819 */ /* 0x000fc80000011602 */
[----:B------:R-:W-:-:S04]  /*d410*/  LOP3.LUT R0, R0, R3, RZ, 0xfc, !PT ;  /* 0x0000000300007212 */ /* 0x000fc800078efcff */
[----:B------:R-:W-:-:S07]  /*d420*/  PRMT R8, R0, 0x7610, R8 ;  /* 0x0000761000087816 */ /* 0x000fce0000000008 */
.L_x_27741:
[----:B------:R-:W-:Y:S05]  /*d430*/  BSYNC B0 ;  /* 0x0000000000007941 */ /* 0x000fea0003800000 */
.L_x_27740:
[----:B------:R0:W-:Y:S01]  /*d440*/  STG.E.U8 desc[UR36][R16.64], R8 ;  /* 0x0000000810007986 */ /* 0x0001e2000c101124 */
[----:B------:R-:W-:Y:S05]  /*d450*/  BRA `(.L_x_27720) ;  /* 0x0000000400187947 */ /* 0x000fea0003800000 */
.L_x_27738:
        /* <DEDUP_REMOVED lines=17> */
.L_x_27745:
[----:B------:R-:W-:-:S04]  /*d570*/  LOP3.LUT R2, R5, 0x80000000, RZ, 0xc0, !PT ;  /* 0x8000000005027812 */ /* 0x000fc800078ec0ff */
[----:B------:R-:W-:-:S04]  /*d580*/  SHF.R.U32.HI R3, RZ, 0x18, R2 ;  /* 0x00000018ff037819 */ /* 0x000fc80000011602 */
[----:B------:R-:W-:-:S04]  /*d590*/  LOP3.LUT R0, R0, R3, RZ, 0xfc, !PT ;  /* 0x0000000300007212 */ /* 0x000fc800078efcff */
[----:B------:R-:W-:-:S07]  /*d5a0*/  PRMT R8, R0, 0x7610, R8 ;  /* 0x0000761000087816 */ /* 0x000fce0000000008 */
.L_x_27744:
[----:B------:R-:W-:Y:S05]  /*d5b0*/  BSYNC B0 ;  /* 0x0000000000007941 */ /* 0x000fea0003800000 */
.L_x_27743:
[----:B------:R0:W-:Y:S01]  /*d5c0*/  STG.E.U8 desc[UR36][R16.64], R8 ;  /* 0x0000000810007986 */ /* 0x0001e2000c101124 */
[----:B------:R-:W-:Y:S05]  /*d5d0*/  BRA `(.L_x_27720) ;  /* 0x0000000000b87947 */ /* 0x000fea0003800000 */
.L_x_27737:
        /* <DEDUP_REMOVED lines=22> */
.L_x_27719:
        /* <DEDUP_REMOVED lines=16> */
.L_x_27748:
[----:B------:R-:W-:Y:S05]  /*d840*/  BRA `(.L_x_27720) ;  /* 0x00000000001c7947 */ /* 0x000fea0003800000 */
.L_x_27747:
[----:B------:R-:W-:-:S06]  /*d850*/  IMAD.U32 R2, R5, 0x10000, RZ ;  /* 0x0001000005027824 */ /* 0x000fcc00078e00ff */
[----:B------:R-:W0:Y:S02]  /*d860*/  F2I.U64.TRUNC R2, R2 ;  /* 0x0000000200027311 */ /* 0x000e24000020d800 */
[----:B0-----:R0:W-:Y:S01]  /*d870*/  STG.E.64 desc[UR36][R16.64], R2 ;  /* 0x0000000210007986 */ /* 0x0011e2000c101b24 */
[----:B------:R-:W-:Y:S05]  /*d880*/  BRA `(.L_x_27720) ;  /* 0x00000000000c7947 */ /* 0x000fea0003800000 */
.L_x_27746:
[----:B------:R-:W-:-:S06]  /*d890*/  IMAD.U32 R5, R5, 0x10000, RZ ;  /* 0x0001000005057824 */ /* 0x000fcc00078e00ff */
[----:B------:R-:W0:Y:S02]  /*d8a0*/  F2I.FTZ.U32.TRUNC.NTZ R5, R5 ;  /* 0x0000000500057305 */ /* 0x000e24000021f000 */
[----:B0-----:R0:W-:Y:S02]  /*d8b0*/  STG.E desc[UR36][R16.64], R5 ;  /* 0x0000000510007986 */ /* 0x0011e4000c101924 */
.L_x_27720:
[----:B------:R-:W-:-:S07]  /*d8c0*/  VIADD R19, R19, 0x80 ;  /* 0x0000008013137836 */ /* 0x000fce0000000000 */
.L_x_27644:
[----:B------:R-:W-:Y:S05]  /*d8d0*/  BSYNC B6 ;  /* 0x0000000000067941 */ /* 0x000fea0003800000 */
.L_x_27643:
        /* <DEDUP_REMOVED lines=357> */
.L_x_27749:
        /* <DEDUP_REMOVED lines=23> */
.L_x_27753:
[----:B------:R-:W2:Y:S02]  /*f0a0*/  LDG.E.U8 R2, desc[UR36][R2.64] ;  /* 0x0000002402027981 */ /* 0x000ea4000c1e1100 */
[----:B--2---:R-:W-:-:S04]  /*f0b0*/  I2FP.F32.U32 R0, R2 ;  /* 0x0000000200007245 */ /* 0x004fc80000201000 */
[----:B------:R-:W-:-:S04]  /*f0c0*/  F2FP.BF16.F32.PACK_AB R0, RZ, R0 ;  /* 0x00000000ff00723e */ /* 0x000fc800000010ff */
[----:B------:R-:W-:Y:S01]  /*f0d0*/  PRMT R19, R0, 0x7610, R19 ;  /* 0x0000761000137816 */ /* 0x000fe20000000013 */
[----:B------:R-:W-:Y:S06]  /*f0e0*/  BRA `(.L_x_27755) ;  /* 0x0000000c00c87947 */ /* 0x000fec0003800000 */
.L_x_27752:
        /* <DEDUP_REMOVED lines=11> */
.L_x_27757:
[----:B------:R-:W2:Y:S02]  /*f1a0*/  LDG.E R2, desc[UR36][R2.64] ;  /* 0x0000002402027981 */ /* 0x000ea4000c1e1900 */
[----:B--2---:R-:W-:-:S04]  /*f1b0*/  I2FP.F32.S32 R0, R2 ;  /* 0x0000000200007245 */ /* 0x004fc80000201400 */
[----:B------:R-:W-:-:S04]  /*f1c0*/  F2FP.BF16.F32.PACK_AB R0, RZ, R0 ;  /* 0x00000000ff00723e */ /* 0x000fc800000010ff */
[----:B------:R-:W-:Y:S01]  /*f1d0*/  PRMT R19, R0, 0x7610, R19 ;  /* 0x0000761000137816 */ /* 0x000fe20000000013 */
[----:B------:R-:W-:Y:S06]  /*f1e0*/  BRA `(.L_x_27755) ;  /* 0x0000000c00887947 */ /* 0x000fec0003800000 */
.L_x_27756:
[----:B------:R-:W2:Y:S02]  /*f1f0*/  LDG.E.U16 R2, desc[UR36][R2.64] ;  /* 0x0000002402027981 */ /* 0x000ea4000c1e1500 */
[----:B--2---:R-:W0:Y:S02]  /*f200*/  I2F.S16 R0, R2 ;  /* 0x0000000200007306 */ /* 0x004e240000101400 */
[----:B0-----:R-:W-:-:S04]  /*f210*/  F2FP.BF16.F32.PACK_AB R0, RZ, R0 ;  /* 0x00000000ff00723e */ /* 0x001fc800000010ff */
[----:B------:R-:W-:Y:S01]  /*f220*/  PRMT R19, R0, 0x7610, R19 ;  /* 0x0000761000137816 */ /* 0x000fe20000000013 */
[----:B------:R-:W-:Y:S06]  /*f230*/  BRA `(.L_x_27755) ;  /* 0x0000000c00747947 */ /* 0x000fec0003800000 */
.L_x_27751:
        /* <DEDUP_REMOVED lines=9> */
.L_x_27759:
[----:B------:R-:W2:Y:S02]  /*f2d0*/  LDG.E.U16 R0, desc[UR36][R2.64] ;  /* 0x0000002402007981 */ /* 0x000ea4000c1e1500 */
[----:B--2---:R-:W-:-:S05]  /*f2e0*/  HADD2.F32 R0, -RZ, R0.H0_H0 ;  /* 0x20000000ff007230 */ /* 0x004fca0000004100 */
[----:B------:R-:W-:-:S04]  /*f2f0*/  F2FP.BF16.F32.PACK_AB R0, RZ, R0 ;  /* 0x00000000ff00723e */ /* 0x000fc800000010ff */
[----:B------:R-:W-:Y:S01]  /*f300*/  PRMT R19, R0, 0x7610, R19 ;  /* 0x0000761000137816 */ /* 0x000fe20000000013 */
[----:B------:R-:W-:Y:S06]  /*f310*/  BRA `(.L_x_27755) ;  /* 0x0000000c003c7947 */ /* 0x000fec0003800000 */
.L_x_27758:
        /* <DEDUP_REMOVED lines=9> */
.L_x_27761:
[----:B------:R-:W2:Y:S02]  /*f3b0*/  LDG.E.U16 R2, desc[UR36][R2.64] ;  /* 0x0000002402027981 */ /* 0x000ea4000c1e1500 */
[----:B--2---:R-:W-:-:S05]  /*f3c0*/  HADD2.F32 R0, -RZ, R2.H0_H0 ;  /* 0x20000002ff007230 */ /* 0x004fca0000004100 */
[----:B------:R-:W-:-:S04]  /*f3d0*/  F2FP.BF16.F32.PACK_AB R0, RZ, R0 ;  /* 0x00000000ff00723e */ /* 0x000fc800000010ff */
[----:B------:R-:W-:Y:S01]  /*f3e0*/  PRMT R19, R0, 0x7610, R19 ;  /* 0x0000761000137816 */ /* 0x000fe20000000013 */
[----:B------:R-:W-:Y:S06]  /*f3f0*/  BRA `(.L_x_27755) ;  /* 0x0000000c00047947 */ /* 0x000fec0003800000 */
.L_x_27760:
        /* <DEDUP_REMOVED lines=9> */
.L_x_27750:
        /* <DEDUP_REMOVED lines=14> */
.L_x_27764:
        /* <DEDUP_REMOVED lines=9> */
.L_x_27763:
        /* <DEDUP_REMOVED lines=28> */
.L_x_27766:
        /* <DEDUP_REMOVED lines=15> */
.L_x_27765:
[----:B------:R0:W5:Y:S01]  /*f8b0*/  LDG.E.U16 R19, desc[UR36][R2.64] ;  /* 0x0000002402137981 */ /* 0x000162000c1e1500 */
[----:B------:R-:W-:Y:S05]  /*f8c0*/  BRA `(.L_x_27755) ;  /* 0x0000000400d07947 */ /* 0x000fea0003800000 */
.L_x_27762:
        /* <DEDUP_REMOVED lines=13> */
.L_x_27769:
        /* <DEDUP_REMOVED lines=21> */
.L_x_27773:
[----:B------:R-:W-:Y:S05]  /*faf0*/  BSYNC B1 ;  /* 0x0000000000017941 */ /* 0x000fea0003800000 */
.L_x_27772:
[----:B------:R-:W-:Y:S01]  /*fb00*/  LEA R3, R0, 0x3b800000, 0x17 ;  /* 0x3b80000000037811 */ /* 0x000fe200078eb8ff */
[----:B------:R-:W-:-:S05]  /*fb10*/  IMAD.SHL.U32 R0, R2, 0x100000, RZ ;  /* 0x0010000002007824 */ /* 0x000fca00078e00ff */
[----:B------:R-:W-:-:S07]  /*fb20*/  LOP3.LUT R0, R3, R0, R4, 0xfe, !PT ;  /* 0x0000000003007212 */ /* 0x000fce00078efe04 */
.L_x_27771:
[----:B------:R-:W-:Y:S05]  /*fb30*/  BSYNC B0 ;  /* 0x0000000000007941 */ /* 0x000fea0003800000 */
.L_x_27770:
[----:B------:R-:W-:-:S04]  /*fb40*/  F2FP.BF16.F32.PACK_AB R0, RZ, R0 ;  /* 0x00000000ff00723e */ /* 0x000fc800000010ff */
[----:B------:R-:W-:Y:S01]  /*fb50*/  PRMT R19, R0, 0x7610, R19 ;  /* 0x0000761000137816 */ /* 0x000fe20000000013 */
[----:B------:R-:W-:Y:S06]  /*fb60*/  BRA `(.L_x_27755) ;  /* 0x0000000400287947 */ /* 0x000fec0003800000 */
.L_x_27768:
        /* <DEDUP_REMOVED lines=21> */
.L_x_27777:
[----:B------:R-:W-:Y:S05]  /*fcc0*/  BSYNC B1 ;  /* 0x0000000000017941 */ /* 0x000fea0003800000 */
.L_x_27776:
[----:B------:R-:W-:Y:S01]  /*fcd0*/  LEA R3, R0, 0x37800000, 0x17 ;  /* 0x3780000000037811 */ /* 0x000fe200078eb8ff */
[----:B------:R-:W-:-:S05]  /*fce0*/  IMAD.SHL.U32 R0, R2, 0x200000, RZ ;  /* 0x0020000002007824 */ /* 0x000fca00078e00ff */
[----:B------:R-:W-:-:S07]  /*fcf0*/  LOP3.LUT R0, R3, R0, R4, 0xfe, !PT ;  /* 0x0000000003007212 */ /* 0x000fce00078efe04 */
.L_x_27775:
[----:B------:R-:W-:Y:S05]  /*fd00*/  BSYNC B0 ;  /* 0x0000000000007941 */ /* 0x000fea0003800000 */
.L_x_27774:
[----:B------:R-:W-:-:S04]  /*fd10*/  F2FP.BF16.F32.PACK_AB R0, RZ, R0 ;  /* 0x00000000ff00723e */ /* 0x000fc800000010ff */
[----:B------:R-:W-:Y:S01]  /*fd20*/  PRMT R19, R0, 0x7610, R19 ;  /* 0x0000761000137816 */ /* 0x000fe20000000013 */
[----:B------:R-:W-:Y:S06]  /*fd30*/  BRA `(.L_x_27755) ;  /* 0x0000000000b47947 */ /* 0x000fec0003800000 */
.L_x_27767:
        /* <DEDUP_REMOVED lines=14> */
.L_x_27781:
[----:B------:R-:W-:Y:S05]  /*fe20*/  BSYNC B0 ;  /* 0x0000000000007941 */ /* 0x000fea0003800000 */
.L_x_27780:
[----:B------:R-:W-:-:S04]  /*fe30*/  F2FP.BF16.F32.PACK_AB R0, RZ, R0 ;  /* 0x00000000ff00723e */ /* 0x000fc800000010ff */
[----:B------:R-:W-:Y:S01]  /*fe40*/  PRMT R19, R0, 0x7610, R19 ;  /* 0x0000761000137816 */ /* 0x000fe20000000013 */
[----:B------:R-:W-:Y:S06]  /*fe50*/  BRA `(.L_x_27755) ;  /* 0x00000000006c7947 */ /* 0x000fec0003800000 */
.L_x_27754:
        /* <DEDUP_REMOVED lines=16> */
.L_x_27782:
[----:B------:R-:W-:Y:S01]  /*ff60*/  PRMT R19, RZ, 0x7610, R19 ;  /* 0x00007610ff137816 */ /* 0x000fe20000000013 */
[----:B------:R-:W-:Y:S06]  /*ff70*/  BRA `(.L_x_27755) ;  /* 0x0000000000247947 */ /* 0x000fec0003800000 */
.L_x_27779:
[----:B------:R-:W2:Y:S02]  /*ff80*/  LDG.E.64 R2, desc[UR36][R2.64] ;  /* 0x0000002402027981 */ /* 0x000ea4000c1e1b00 */
[----:B--2---:R-:W0:Y:S02]  /*ff90*/  I2F.U64 R0, R2 ;  /* 0x0000000200007312 */ /* 0x004e240000301000 */
[----:B0-----:R-:W-:-:S04]  /*ffa0*/  F2FP.BF16.F32.PACK_AB R0, RZ, R0 ;  /* 0x00000000ff00723e */ /* 0x001fc800000010ff */
[----:B------:R-:W-:Y:S01]  /*ffb0*/  PRMT R19, R0, 0x7610, R19 ;  /* 0x0000761000137816 */ /* 0x000fe20000000013 */
[----:B------:R-:W-:Y:S06]  /*ffc0*/  BRA `(.L_x_27755) ;  /* 0x0000000000107947 */ /* 0x000fec0003800000 */
.L_x_27778:
[----:B------:R-:W2:Y:S02]  /*ffd0*/  LDG.E R2, desc[UR36][R2.64] ;  /* 0x0000002402027981 */ /* 0x000ea4000c1e1900 */
[----:B--2---:R-:W-:-:S04]  /*ffe0*/  I2FP.F32.U32 R0, R2 ;  /* 0x0000000200007245 */ /* 0x004fc80000201000 */
[----:B------:R-:W-:-:S04]  /*fff0*/  F2FP.BF16.F32.PACK_AB R0, RZ, R0 ;  /* 0x00000000ff00723e */ /* 0x000fc800000010ff */
[----:B------:R-:W-:-:S07]  /*10000*/  PRMT R19, R0, 0x7610, R19 ;  /* 0x0000761000137816 */ /* 0x000fce0000000013 */
.L_x_27755:
        /* <DEDUP_REMOVED lines=20> */
.L_x_27786:
[----:B------:R-:W2:Y:S02]  /*10150*/  LDG.E.U8 R2, desc[UR36][R2.64] ;  /* 0x0000002402027981 */ /* 0x000ea4000c1e1100 */
[----:B--2---:R-:W-:-:S04]  /*10160*/  I2FP.F32.U32 R0, R2 ;  /* 0x0000000200007245 */ /* 0x004fc80000201000 */
[----:B------:R-:W-:-:S04]  /*10170*/  F2FP.BF16.F32.PACK_AB R0, RZ, R0 ;  /* 0x00000000ff00723e */ /* 0x000fc800000010ff */
[----:B------:R-:W-:Y:S01]  /*10180*/  PRMT R5, R0, 0x7610, R5 ;  /* 0x0000761000057816 */ /* 0x000fe20000000005 */
[----:B------:R-:W-:Y:S06]  /*10190*/  BRA `(.L_x_27788) ;  /* 0x0000000c00c47947 */ /* 0x000fec0003800000 */
.L_x_27785:
        /* <DEDUP_REMOVED lines=11> */
.L_x_27790:
[----:B------:R-:W2:Y:S02]  /*10250*/  LDG.E R2, desc[UR36][R2.64] ;  /* 0x0000002402027981 */ /* 0x000ea4000c1e1900 */
[----:B--2---:R-:W-:-:S04]  /*10260*/  I2FP.F32.S32 R0, R2 ;  /* 0x0000000200007245 */ /* 0x004fc80000201400 */
[----:B------:R-:W-:-:S04]  /*10270*/  F2FP.BF16.F32.PACK_AB R0, RZ, R0 ;  /* 0x00000000ff00723e */ /* 0x000fc800000010ff */
[----:B------:R-:W-:Y:S01]  /*10280*/  PRMT R5, R0, 0x7610, R5 ;  /* 0x0000761000057816 */ /* 0x000fe20000000005 */
[----:B------:R-:W-:Y:S06]  /*10290*/  BRA `(.L_x_27788) ;  /* 0x0000000c00847947 */ /* 0x000fec0003800000 */
.L_x_27789:
[----:B------:R-:W2:Y:S02]  /*102a0*/  LDG.E.U16 R2, desc[UR36][R2.64] ;  /* 0x0000002402027981 */ /* 0x000ea4000c1e1500 */
[----:B--2---:R-:W0:Y:S02]  /*102b0*/  I2F.S16 R0, R2 ;  /* 0x0000000200007306 */ /* 0x004e240000101400 */
[----:B0-----:R-:W-:-:S04]  /*102c0*/  F2FP.BF16.F32.PACK_AB R0, RZ, R0 ;  /* 0x00000000ff00723e */ /* 0x001fc800000010ff */
[----:B------:R-:W-:Y:S01]  /*102d0*/  PRMT R5, R0, 0x7610, R5 ;  /* 0x0000761000057816 */ /* 0x000fe20000000005 */
[----:B------:R-:W-:Y:S06]  /*102e0*/  BRA `(.L_x_27788) ;  /* 0x0000000c00707947 */ /* 0x000fec0003800000 */
.L_x_27784:
        /* <DEDUP_REMOVED lines=9> */
.L_x_27792:
[----:B------:R-:W2:Y:S02]  /*10380*/  LDG.E.U16 R0, desc[UR36][R2.64] ;  /* 0x0000002402007981 */ /* 0x000ea4000c1e1500 */
[----:B--2---:R-:W-:-:S05]  /*10390*/  HADD2.F32 R0, -RZ, R0.H0_H0 ;  /* 0x20000000ff007230 */ /* 0x004fca0000004100 */
[----:B------:R-:W-:-:S04]  /*103a0*/  F2FP.BF16.F32.PACK_AB R0, RZ, R0 ;  /* 0x00000000ff00723e */ /* 0x000fc800000010ff */
[----:B------:R-:W-:Y:S01]  /*103b0*/  PRMT R5, R0, 0x7610, R5 ;  /* 0x0000761000057816 */ /* 0x000fe20000000005 */
[----:B------:R-:W-:Y:S06]  /*103c0*/  BRA `(.L_x_27788) ;  /* 0x0000000c00387947 */ /* 0x000fec0003800000 */
.L_x_27791:
        /* <DEDUP_REMOVED lines=9> */
.L_x_27794:
[----:B------:R-:W2:Y:S02]  /*10460*/  LDG.E.U16 R2, desc[UR36][R2.64] ;  /* 0x0000002402027981 */ /* 0x000ea4000c1e1500 */
[----:B--2---:R-:W-:-:S05]  /*10470*/  HADD2.F32 R0, -RZ, R2.H0_H0 ;  /* 0x20000002ff007230 */ /* 0x004fca0000004100 */
[----:B------:R-:W-:-:S04]  /*10480*/  F2FP.BF16.F32.PACK_AB R0, RZ, R0 ;  /* 0x00000000ff00723e */ /* 0x000fc800000010ff */
[----:B------:R-:W-:Y:S01]  /*10490*/  PRMT R5, R0, 0x7610, R5 ;  /* 0x0000761000057816 */ /* 0x000fe20000000005 */
[----:B------:R-:W-:Y:S06]  /*104a0*/  BRA `(.L_x_27788) ;  /* 0x0000000c00007947 */ /* 0x000fec0003800000 */
.L_x_27793:
        /* <DEDUP_REMOVED lines=9> */
.L_x_27783:
        /* <DEDUP_REMOVED lines=14> */
.L_x_27797:
        /* <DEDUP_REMOVED lines=9> */
.L_x_27796:
        /* <DEDUP_REMOVED lines=27> */
.L_x_27799:
        /* <DEDUP_REMOVED lines=15> */
.L_x_27798:
[----:B------:R0:W5:Y:S01]  /*10950*/  LDG.E.U16 R5, desc[UR36][R2.64] ;  /* 0x0000002402057981 */ /* 0x000162000c1e1500 */
[----:B------:R-:W-:Y:S05]  /*10960*/  BRA `(.L_x_27788) ;  /* 0x0000000400d07947 */ /* 0x000fea0003800000 */
.L_x_27795:
        /* <DEDUP_REMOVED lines=13> */
.L_x_27802:
        /* <DEDUP_REMOVED lines=21> */
.L_x_27806:
[----:B------:R-:W-:Y:S05]  /*10b90*/  BSYNC B1 ;  /* 0x0000000000017941 */ /* 0x000fea0003800000 */
.L_x_27805:
[----:B------:R-:W-:Y:S01]  /*10ba0*/  LEA R3, R0, 0x3b800000, 0x17 ;  /* 0x3b80000000037811 */ /* 0x000fe200078eb8ff */
[----:B------:R-:W-:-:S05]  /*10bb0*/  IMAD.SHL.U32 R0, R2, 0x100000, RZ ;  /* 0x0010000002007824 */ /* 0x000fca00078e00ff */
[----:B------:R-:W-:-:S07]  /*10bc0*/  LOP3.LUT R0, R3, R0, R4, 0xfe, !PT ;  /* 0x0000000003007212 */ /* 0x000fce00078efe04 */
.L_x_27804:
[----:B------:R-:W-:Y:S05]  /*10bd0*/  BSYNC B0 ;  /* 0x0000000000007941 */ /* 0x000fea0003800000 */
.L_x_27803:
[----:B------:R-:W-:-:S04]  /*10be0*/  F2FP.BF16.F32.PACK_AB R0, RZ, R0 ;  /* 0x00000000ff00723e */ /* 0x000fc800000010ff */
[----:B------:R-:W-:Y:S01]  /*10bf0*/  PRMT R5, R0, 0x7610, R5 ;  /* 0x0000761000057816 */ /* 0x000fe20000000005 */
[----:B------:R-:W-:Y:S06]  /*10c00*/  BRA `(.L_x_27788) ;  /* 0x0000000400287947 */ /* 0x000fec0003800000 */
.L_x_27801:
        /* <DEDUP_REMOVED lines=21> */
.L_x_27810:
[----:B------:R-:W-:Y:S05]  /*10d60*/  BSYNC B1 ;  /* 0x0000000000017941 */ /* 0x000fea0003800000 */
.L_x_27809:
[----:B------:R-:W-:Y:S01]  /*10d70*/  LEA R3, R0, 0x37800000, 0x17 ;  /* 0x3780000000037811 */ /* 0x000fe200078eb8ff */
[----:B------:R-:W-:-:S05]  /*10d80*/  IMAD.SHL.U32 R0, R2, 0x200000, RZ ;  /* 0x0020000002007824 */ /* 0x000fca00078e00ff */
[----:B------:R-:W-:-:S07]  /*10d90*/  LOP3.LUT R0, R3, R0, R4, 0xfe, !PT ;  /* 0x0000000003007212 */ /* 0x000fce00078efe04 */
.L_x_27808:
[----:B------:R-:W-:Y:S05]  /*10da0*/  BSYNC B0 ;  /* 0x0000000000007941 */ /* 0x000fea0003800000 */
.L_x_27807:
[----:B------:R-:W-:-:S04]  /*10db0*/  F2FP.BF16.F32.PACK_AB R0, RZ, R0 ;  /* 0x00000000ff00723e */ /* 0x000fc800000010ff */
[----:B------:R-:W-:Y:S01]  /*10dc0*/  PRMT R5, R0, 0x7610, R5 ;  /* 0x0000761000057816 */ /* 0x000fe20000000005 */
[----:B------:R-:W-:Y:S06]  /*10dd0*/  BRA `(.L_x_27788) ;  /* 0x0000000000b47947 */ /* 0x000fec0003800000 */
.L_x_27800:
        /* <DEDUP_REMOVED lines=14> */
.L_x_27814:
[----:B------:R-:W-:Y:S05]  /*10ec0*/  BSYNC B0 ;  /* 0x0000000000007941 */ /* 0x000fea0003800000 */
.L_x_27813:
[----:B------:R-:W-:-:S04]  /*10ed0*/  F2FP.BF16.F32.PACK_AB R0, RZ, R0 ;  /* 0x00000000ff00723e */ /* 0x000fc800000010ff */
[----:B------:R-:W-:Y:S01]  /*10ee0*/  PRMT R5, R0, 0x7610, R5 ;  /* 0x0000761000057816 */ /* 0x000fe20000000005 */
[----:B------:R-:W-:Y:S06]  /*10ef0*/  BRA `(.L_x_27788) ;  /* 0x00000000006c7947 */ /* 0x000fec0003800000 */
.L_x_27787:
        /* <DEDUP_REMOVED lines=16> */
.L_x_27815:
[----:B------:R-:W-:Y:S01]  /*11000*/  PRMT R5, RZ, 0x7610, R5 ;  /* 0x00007610ff057816 */ /* 0x000fe20000000005 */
[----:B------:R-:W-:Y:S06]  /*11010*/  BRA `(.L_x_27788) ;  /* 0x0000000000247947 */ /* 0x000fec0003800000 */
.L_x_27812:
[----:B------:R-:W2:Y:S02]  /*11020*/  LDG.E.64 R2, desc[UR36][R2.64] ;  /* 0x0000002402027981 */ /* 0x000ea4000c1e1b00 */
[----:B--2---:R-:W0:Y:S02]  /*11030*/  I2F.U64 R0, R2 ;  /* 0x0000000200007312 */ /* 0x004e240000301000 */
[----:B0-----:R-:W-:-:S04]  /*11040*/  F2FP.BF16.F32.PACK_AB R0, RZ, R0 ;  /* 0x00000000ff00723e */ /* 0x001fc800000010ff */
[----:B------:R-:W-:Y:S01]  /*11050*/  PRMT R5, R0, 0x7610, R5 ;  /* 0x0000761000057816 */ /* 0x000fe20000000005 */
[----:B------:R-:W-:Y:S06]  /*11060*/  BRA `(.L_x_27788) ;  /* 0x0000000000107947 */ /* 0x000fec0003800000 */
.L_x_27811:
[----:B------:R-:W2:Y:S02]  /*11070*/  LDG.E R2, desc[UR36][R2.64] ;  /* 0x0000002402027981 */ /* 0x000ea4000c1e1900 */
[----:B--2---:R-:W-:-:S04]  /*11080*/  I2FP.F32.U32 R0, R2 ;  /* 0x0000000200007245 */ /* 0x004fc80000201000 */
[----:B------:R-:W-:-:S04]  /*11090*/  F2FP.BF16.F32.PACK_AB R0, RZ, R0 ;  /* 0x00000000ff00723e */ /* 0x000fc800000010ff */
[----:B------:R-:W-:-:S07]  /*110a0*/  PRMT R5, R0, 0x7610, R5 ;  /* 0x0000761000057816 */ /* 0x000fce0000000005 */
.L_x_27788:
        /* <DEDUP_REMOVED lines=11> */
.L_x_27817:
[----:B------:R-:W-:-:S07]  /*11160*/  PRMT R5, R19, 0x7610, R5 ;  /* 0x0000761013057816 */ /* 0x000fce0000000005 */
.L_x_27818:
[----:B------:R-:W-:Y:S05]  /*11170*/  BSYNC B0 ;  /* 0x0000000000007941 */ /* 0x000fea0003800000 */
.L_x_27816:
        /* <DEDUP_REMOVED lines=16> */
.L_x_27822:
[----:B------:R-:W-:-:S06]  /*11280*/  IMAD.U32 R3, R5, 0x10000, RZ ;  /* 0x0001000005037824 */ /* 0x000fcc00078e00ff */
[----:B------:R-:W0:Y:S02]  /*11290*/  F2I.S64.TRUNC R2, R3 ;  /* 0x0000000300027311 */ /* 0x000e24000020d900 */
[----:B0-----:R-:W-:Y:S01]  /*112a0*/  STG.E.U8 desc[UR36][R16.64], R2 ;  /* 0x0000000210007986 */ /* 0x001fe2000c101124 */
[----:B------:R-:W-:Y:S05]  /*112b0*/  EXIT ;  /* 0x000000000000794d */ /* 0x000fea0003800000 */
.L_x_27821:
        /* <DEDUP_REMOVED lines=10> */
.L_x_27825:
[----:B------:R-:W-:-:S06]  /*11360*/  IMAD.U32 R5, R5, 0x10000, RZ ;  /* 0x0001000005057824 */ /* 0x000fcc00078e00ff */
[----:B------:R-:W0:Y:S02]  /*11370*/  F2I.FTZ.TRUNC.NTZ R5, R5 ;  /* 0x0000000500057305 */ /* 0x000e24000021f100 */
[----:B0-----:R-:W-:Y:S01]  /*11380*/  STG.E desc[UR36][R16.64], R5 ;  /* 0x0000000510007986 */ /* 0x001fe2000c101924 */
[----:B------:R-:W-:Y:S05]  /*11390*/  EXIT ;  /* 0x000000000000794d */ /* 0x000fea0003800000 */
.L_x_27824:
[----:B------:R-:W-:-:S06]  /*113a0*/  IMAD.U32 R5, R5, 0x10000, RZ ;  /* 0x0001000005057824 */ /* 0x000fcc00078e00ff */
[----:B------:R-:W0:Y:S02]  /*113b0*/  F2I.FTZ.TRUNC.NTZ R5, R5 ;  /* 0x0000000500057305 */ /* 0x000e24000021f100 */
[----:B0-----:R-:W-:Y:S01]  /*113c0*/  STG.E.U16 desc[UR36][R16.64], R5 ;  /* 0x0000000510007986 */ /* 0x001fe2000c101524 */
[----:B------:R-:W-:Y:S05]  /*113d0*/  EXIT ;  /* 0x000000000000794d */ /* 0x000fea0003800000 */
.L_x_27820:
        /* <DEDUP_REMOVED lines=9> */
.L_x_27827:
[----:B------:R-:W-:-:S05]  /*11470*/  IMAD.U32 R0, R5, 0x10000, RZ ;  /* 0x0001000005007824 */ /* 0x000fca00078e00ff */
[----:B------:R-:W-:-:S05]  /*11480*/  F2FP.F16.F32.PACK_AB R0, RZ, R0 ;  /* 0x00000000ff00723e */ /* 0x000fca00000000ff */
[----:B------:R-:W-:Y:S01]  /*11490*/  STG.E.U16 desc[UR36][R16.64], R0 ;  /* 0x0000000010007986 */ /* 0x000fe2000c101524 */
[----:B------:R-:W-:Y:S05]  /*114a0*/  EXIT ;  /* 0x000000000000794d */ /* 0x000fea0003800000 */
.L_x_27826:
        /* <DEDUP_REMOVED lines=10> */
.L_x_27829:
[----:B------:R-:W-:-:S05]  /*11550*/  IMAD.U32 R5, R5, 0x10000, RZ ;  /* 0x0001000005057824 */ /* 0x000fca00078e00ff */
[----:B------:R-:W-:-:S04]  /*11560*/  F2FP.F16.F32.PACK_AB R3, RZ, R5 ;  /* 0x00000005ff03723e */ /* 0x000fc800000000ff */
[----:B------:R-:W-:-:S05]  /*11570*/  PRMT R3, R3, 0x5410, RZ ;  /* 0x0000541003037816 */ /* 0x000fca00000000ff */
[----:B------:R-:W-:Y:S01]  /*11580*/  STG.E desc[UR36][R16.64], R3 ;  /* 0x0000000310007986 */ /* 0x000fe2000c101924 */
[----:B------:R-:W-:Y:S05]  /*11590*/  EXIT ;  /* 0x000000000000794d */ /* 0x000fea0003800000 */
.L_x_27828:
[----:B------:R-:W-:-:S04]  /*115a0*/  IMAD.U32 R2, R5, 0x10000, RZ ;  /* 0x0001000005027824 */ /* 0x000fc800078e00ff */
[----:B------:R-:W-:-:S06]  /*115b0*/  FMUL.FTZ R2, R2, 1 ;  /* 0x3f80000002027820 */ /* 0x000fcc0000410000 */
[----:B------:R-:W0:Y:S02]  /*115c0*/  F2F.F64.F32 R2, R2 ;  /* 0x0000000200027310 */ /* 0x000e240000201800 */
[----:B0-----:R-:W-:Y:S01]  /*115d0*/  STG.E.64 desc[UR36][R16.64], R2 ;  /* 0x0000000210007986 */ /* 0x001fe2000c101b24 */
[----:B------:R-:W-:Y:S05]  /*115e0*/  EXIT ;  /* 0x000000000000794d */ /* 0x000fea0003800000 */
.L_x_27819:
        /* <DEDUP_REMOVED lines=13> */
.L_x_27832:
[----:B------:R-:W-:Y:S01]  /*116c0*/  IMAD.U32 R5, R5, 0x10000, RZ ;  /* 0x0001000005057824 */ /* 0x000fe200078e00ff */
[----:B------:R-:W-:-:S03]  /*116d0*/  CS2R R6, SRZ ;  /* 0x0000000000067805 */ /* 0x000fc6000001ff00 */
[----:B------:R-:W-:-:S06]  /*116e0*/  FMUL.FTZ R5, R5, 1 ;  /* 0x3f80000005057820 */ /* 0x000fcc0000410000 */
[----:B------:R-:W0:Y:S02]  /*116f0*/  F2F.F64.F32 R4, R5 ;  /* 0x0000000500047310 */ /* 0x000e240000201800 */
[----:B0-----:R-:W-:Y:S01]  /*11700*/  STG.E.128 desc[UR36][R16.64], R4 ;  /* 0x0000000410007986 */ /* 0x001fe2000c101d24 */
[----:B------:R-:W-:Y:S05]  /*11710*/  EXIT ;  /* 0x000000000000794d */ /* 0x000fea0003800000 */
.L_x_27831:
        /* <DEDUP_REMOVED lines=21> */
.L_x_27836:
[----:B------:R-:W-:Y:S05]  /*11870*/  BSYNC B0 ;  /* 0x0000000000007941 */ /* 0x000fea0003800000 */
.L_x_27835:
[----:B------:R-:W-:-:S05]  /*11880*/  LOP3.LUT R3, R0, R3, RZ, 0xfc, !PT ;  /* 0x0000000300037212 */ /* 0x000fca00078efcff */
[----:B------:R-:W-:Y:S01]  /*11890*/  STG.E.U8 desc[UR36][R16.64], R3 ;  /* 0x0000000310007986 */ /* 0x000fe2000c101124 */
[----:B------:R-:W-:Y:S05]  /*118a0*/  EXIT ;  /* 0x000000000000794d */ /* 0x000fea0003800000 */
.L_x_27834:
        /* <DEDUP_REMOVED lines=13> */
.L_x_27838:
[----:B------:R-:W-:Y:S01]  /*11980*/  IMAD.MOV.U32 R0, RZ, RZ, 0x7f ;  /* 0x0000007fff007424 */ /* 0x000fe200078e00ff */
[----:B------:R-:W-:-:S04]  /*11990*/  ISETP.GT.U32.AND P0, PT, R2, 0x7f800000, PT ;  /* 0x7f8000000200780c */ /* 0x000fc80003f04070 */
[----:B------:R-:W-:-:S09]  /*119a0*/  SEL R0, R0, 0x7c, P0 ;  /* 0x0000007c00007807 */ /* 0x000fd20000000000 */
.L_x_27839:
[----:B------:R-:W-:Y:S05]  /*119b0*/  BSYNC B0 ;  /* 0x0000000000007941 */ /* 0x000fea0003800000 */
.L_x_27837:
[----:B------:R-:W-:-:S04]  /*119c0*/  LOP3.LUT R2, R5, 0x80000000, RZ, 0xc0, !PT ;  /* 0x8000000005027812 */ /* 0x000fc800078ec0ff */
[----:B------:R-:W-:-:S04]  /*119d0*/  SHF.R.U32.HI R3, RZ, 0x18, R2 ;  /* 0x00000018ff037819 */ /* 0x000fc80000011602 */
[----:B------:R-:W-:-:S05]  /*119e0*/  LOP3.LUT R3, R0, R3, RZ, 0xfc, !PT ;  /* 0x0000000300037212 */ /* 0x000fca00078efcff */
[----:B------:R-:W-:Y:S01]  /*119f0*/  STG.E.U8 desc[UR36][R16.64], R3 ;  /* 0x0000000310007986 */ /* 0x000fe2000c101124 */
[----:B------:R-:W-:Y:S05]  /*11a00*/  EXIT ;  /* 0x000000000000794d */ /* 0x000fea0003800000 */
.L_x_27833:
[----:B------:R-:W-:Y:S01]  /*11a10*/  STG.E.U16 desc[UR36][R16.64], R5 ;  /* 0x0000000510007986 */ /* 0x000fe2000c101524 */
[----:B------:R-:W-:Y:S05]  /*11a20*/  EXIT ;  /* 0x000000000000794d */ /* 0x000fea0003800000 */
.L_x_27830:
        /* <DEDUP_REMOVED lines=12> */
.L_x_27842:
        /* <DEDUP_REMOVED lines=17> */
.L_x_27845:
[----:B------:R-:W-:-:S04]  /*11c00*/  LOP3.LUT R2, R5, 0x80000000, RZ, 0xc0, !PT ;  /* 0x8000000005027812 */ /* 0x000fc800078ec0ff */
[----:B------:R-:W-:-:S04]  /*11c10*/  SHF.R.U32.HI R3, RZ, 0x18, R2 ;  /* 0x00000018ff037819 */ /* 0x000fc80000011602 */
[----:B------:R-:W-:-:S04]  /*11c20*/  LOP3.LUT R0, R0, R3, RZ, 0xfc, !PT ;  /* 0x0000000300007212 */ /* 0x000fc800078efcff */
[----:B------:R-:W-:-:S07]  /*11c30*/  PRMT R8, R0, 0x7610, R8 ;  /* 0x0000761000087816 */ /* 0x000fce0000000008 */
.L_x_27844:
[----:B------:R-:W-:Y:S05]  /*11c40*/  BSYNC B0 ;  /* 0x0000000000007941 */ /* 0x000fea0003800000 */
.L_x_27843:
[----:B------:R-:W-:Y:S01]  /*11c50*/  STG.E.U8 desc[UR36][R16.64], R8 ;  /* 0x0000000810007986 */ /* 0x000fe2000c101124 */
[----:B------:R-:W-:Y:S05]  /*11c60*/  EXIT ;  /* 0x000000000000794d */ /* 0x000fea0003800000 */
.L_x_27841:
        /* <DEDUP_REMOVED lines=17> */
.L_x_27848:
[----:B------:R-:W-:-:S04]  /*11d80*/  LOP3.LUT R2, R5, 0x80000000, RZ, 0xc0, !PT ;  /* 0x8000000005027812 */ /* 0x000fc800078ec0ff */
[----:B------:R-:W-:-:S04]  /*11d90*/  SHF.R.U32.HI R3, RZ, 0x18, R2 ;  /* 0x00000018ff037819 */ /* 0x000fc80000011602 */
[----:B------:R-:W-:-:S04]  /*11da0*/  LOP3.LUT R0, R0, R3, RZ, 0xfc, !PT ;  /* 0x0000000300007212 */ /* 0x000fc800078efcff */
[----:B------:R-:W-:-:S07]  /*11db0*/  PRMT R8, R0, 0x7610, R8 ;  /* 0x0000761000087816 */ /* 0x000fce0000000008 */
.L_x_27847:
[----:B------:R-:W-:Y:S05]  /*11dc0*/  BSYNC B0 ;  /* 0x0000000000007941 */ /* 0x000fea0003800000 */
.L_x_27846:
[----:B------:R-:W-:Y:S01]  /*11dd0*/  STG.E.U8 desc[UR36][R16.64], R8 ;  /* 0x0000000810007986 */ /* 0x000fe2000c101124 */
[----:B------:R-:W-:Y:S05]  /*11de0*/  EXIT ;  /* 0x000000000000794d */ /* 0x000fea0003800000 */
.L_x_27840:
        /* <DEDUP_REMOVED lines=22> */
.L_x_27823:
        /* <DEDUP_REMOVED lines=16> */
.L_x_27851:
[----:B------:R-:W-:Y:S05]  /*12050*/  EXIT ;  /* 0x000000000000794d */ /* 0x000fea0003800000 */
.L_x_27850:
[----:B------:R-:W-:-:S06]  /*12060*/  IMAD.U32 R2, R5, 0x10000, RZ ;  /* 0x0001000005027824 */ /* 0x000fcc00078e00ff */
[----:B------:R-:W0:Y:S02]  /*12070*/  F2I.U64.TRUNC R2, R2 ;  /* 0x0000000200027311 */ /* 0x000e24000020d800 */
[----:B0-----:R-:W-:Y:S01]  /*12080*/  STG.E.64 desc[UR36][R16.64], R2 ;  /* 0x0000000210007986 */ /* 0x001fe2000c101b24 */
[----:B------:R-:W-:Y:S05]  /*12090*/  EXIT ;  /* 0x000000000000794d */ /* 0x000fea0003800000 */
.L_x_27849:
[----:B------:R-:W-:-:S06]  /*120a0*/  IMAD.U32 R5, R5, 0x10000, RZ ;  /* 0x0001000005057824 */ /* 0x000fcc00078e00ff */
[----:B------:R-:W0:Y:S02]  /*120b0*/  F2I.FTZ.U32.TRUNC.NTZ R5, R5 ;  /* 0x0000000500057305 */ /* 0x000e24000021f000 */
[----:B0-----:R-:W-:Y:S01]  /*120c0*/  STG.E desc[UR36][R16.64], R5 ;  /* 0x0000000510007986 */ /* 0x001fe2000c101924 */
[----:B------:R-:W-:Y:S05]  /*120d0*/  EXIT ;  /* 0x000000000000794d */ /* 0x000fea0003800000 */
.L_x_27852:
        /* <DEDUP_REMOVED lines=10> */
.L_x_42362:


//--------------------- .text._ZN2at6native27unrolled_elementwise_kernelINS0_13BinaryFunctorIN3c108BFloat16ES4_S4_ZZZNS0_19maximum_kernel_cudaERNS_18TensorIteratorBaseEENKUlvE0_clEvENKUlvE2_clEvEUlS4_S4_E_EESt5arrayIPcLm3EELi4E23TrivialOffsetCalculatorILi2EjESE_ILi1EjENS0_6memory12LoadWithCastILi2EEENSH_13StoreWithCastILi1EEEEEviT_T0_T2_T3_T4_T5_ --------------------------
	.section	.text._ZN2at6native27unrolled_elementwise_kernelINS0_13BinaryFunctorIN3c108BFloat16ES4_S4_ZZZNS0_19maximum_kernel_cudaERNS_18TensorIteratorBaseEENKUlvE0_clEvENKUlvE2_clEvEUlS4_S4_E_EESt5arrayIPcLm3EELi4E23TrivialOffsetCalculatorILi2EjESE_ILi1EjENS0_6memory12LoadWithCastILi2EEENSH_13StoreWithCastILi1EEEEEviT_T0_T2_T3_T4_T5_,"ax",@progbits
	.align	128
        .global         _ZN2at6native27unrolled_elementwise_kernelINS0_13BinaryFunctorIN3c108BFloat16ES4_S4_ZZZNS0_19maximum_kernel_cudaERNS_18TensorIteratorBaseEENKUlvE0_clEvENKUlvE2_clEvEUlS4_S4_E_EESt5arrayIPcLm3EELi4E23TrivialOffsetCalculatorILi2EjESE_ILi1EjENS0_6memory12LoadWithCastILi2EEENSH_13StoreWithCastILi1EEEEEviT_T0_T2_T3_T4_T5_
        .type           _ZN2at6native27unrolled_elementwise_kernelINS0_13BinaryFunctorIN3c108BFloat16ES4_S4_ZZZNS0_19maximum_kernel_cudaERNS_18TensorIteratorBaseEENKUlvE0_clEvENKUlvE2_clEvEUlS4_S4_E_EESt5arrayIPcLm3EELi4E23TrivialOffsetCalculatorILi2EjESE_ILi1EjENS0_6memory12LoadWithCastILi2EEENSH_13StoreWithCastILi1EEEEEviT_T0_T2_T3_T4_T5_,@function
        .size           _ZN2at6native27unrolled_elementwise_kernelINS0_13BinaryFunctorIN3c108BFloat16ES4_S4_ZZZNS0_19maximum_kernel_cudaERNS_18TensorIteratorBaseEENKUlvE0_clEvENKUlvE2_clEvEUlS4_S4_E_EESt5arrayIPcLm3EELi4E23TrivialOffsetCalculatorILi2EjESE_ILi1EjENS0_6memory12LoadWithCastILi2EEENSH_13StoreWithCastILi1EEEEEviT_T0_T2_T3_T4_T5_,(.L_x_42363 - _ZN2at6native27unrolled_elementwise_kernelINS0_13BinaryFunctorIN3c108BFloat16ES4_S4_ZZZNS0_19maximum_kernel_cudaERNS_18TensorIteratorBaseEENKUlvE0_clEvENKUlvE2_clEvEUlS4_S4_E_EESt5arrayIPcLm3EELi4E23TrivialOffsetCalculatorILi2EjESE_ILi1EjENS0_6memory12LoadWithCastILi2EEENSH_13StoreWithCastILi1EEEEEviT_T0_T2_T3_T4_T5_)
        .other          _ZN2at6native27unrolled_elementwise_kernelINS0_13BinaryFunctorIN3c108BFloat16ES4_S4_ZZZNS0_19maximum_kernel_cudaERNS_18TensorIteratorBaseEENKUlvE0_clEvENKUlvE2_clEvEUlS4_S4_E_EESt5arrayIPcLm3EELi4E23TrivialOffsetCalculatorILi2EjESE_ILi1EjENS0_6memory12LoadWithCastILi2EEENSH_13StoreWithCastILi1EEEEEviT_T0_T2_T3_T4_T5_,@"STO_CUDA_ENTRY STV_DEFAULT"
_ZN2at6native27unrolled_elementwise_kernelINS0_13BinaryFunctorIN3c108BFloat16ES4_S4_ZZZNS0_19maximum_kernel_cudaERNS_18TensorIteratorBaseEENKUlvE0_clEvENKUlvE2_clEvEUlS4_S4_E_EESt5arrayIPcLm3EELi4E23TrivialOffsetCalculatorILi2EjESE_ILi1EjENS0_6memory12LoadWithCastILi2EEENSH_13StoreWithCastILi1EEEEEviT_T0_T2_T3_T4_T5_:
.text._ZN2at6native27unrolled_elementwise_kernelINS0_13BinaryFunctorIN3c108BFloat16ES4_S4_ZZZNS0_19maximum_kernel_cudaERNS_18TensorIteratorBaseEENKUlvE0_clEvENKUlvE2_clEvEUlS4_S4_E_EESt5arrayIPcLm3EELi4E23TrivialOffsetCalculatorILi2EjESE_ILi1EjENS0_6memory12LoadWithCastILi2EEENSH_13StoreWithCastILi1EEEEEviT_T0_T2_T3_T4_T5_:
        /* <DEDUP_REMOVED lines=36> */
.L_x_27858:
[----:B------:R-:W2:Y:S02]  /*0240*/  LDG.E.U8 R4, desc[UR36][R4.64] ;  /* 0x0000002404047981 */ /* 0x000ea4000c1e1100 */
[----:B--2---:R-:W-:-:S04]  /*0250*/  I2FP.F32.U32 R0, R4 ;  /* 0x0000000400007245 */ /* 0x004fc80000201000 */
[----:B------:R-:W-:-:S04]  /*0260*/  F2FP.BF16.F32.PACK_AB R0, RZ, R0 ;  /* 0x00000000ff00723e */ /* 0x000fc800000010ff */
[----:B------:R-:W-:Y:S01]  /*0270*/  PRMT R25, R0, 0x7610, R25 ;  /* 0x0000761000197816 */ /* 0x000fe20000000019 */
[----:B------:R-:W-:Y:S06]  /*0280*/  BRA `(.L_x_27860) ;  /* 0x0000000c00c87947 */ /* 0x000fec0003800000 */
.L_x_27857:
        /* <DEDUP_REMOVED lines=11> */
.L_x_27862:
[----:B------:R-:W2:Y:S02]  /*0340*/  LDG.E R4, desc[UR36][R4.64] ;  /* 0x0000002404047981 */ /* 0x000ea4000c1e1900 */
[----:B--2---:R-:W-:-:S04]  /*0350*/  I2FP.F32.S32 R0, R4 ;  /* 0x0000000400007245 */ /* 0x004fc80000201400 */
[----:B------:R-:W-:-:S04]  /*0360*/  F2FP.BF16.F32.PACK_AB R0, RZ, R0 ;  /* 0x00000000ff00723e */ /* 0x000fc800000010ff */
[----:B------:R-:W-:Y:S01]  /*0370*/  PRMT R25, R0, 0x7610, R25 ;  /* 0x0000761000197816 */ /* 0x000fe20000000019 */
[----:B------:R-:W-:Y:S06]  /*0380*/  BRA `(.L_x_27860) ;  /* 0x0000000c00887947 */ /* 0x000fec0003800000 */
.L_x_27861:
[----:B------:R-:W2:Y:S02]  /*0390*/  LDG.E.U16 R4, desc[UR36][R4.64] ;  /* 0x0000002404047981 */ /* 0x000ea4000c1e1500 */
[----:B--2---:R-:W0:Y:S02]  /*03a0*/  I2F.S16 R0, R4 ;  /* 0x0000000400007306 */ /* 0x004e240000101400 */
[----:B0-----:R-:W-:-:S04]  /*03b0*/  F2FP.BF16.F32.PACK_AB R0, RZ, R0 ;  /* 0x00000000ff00723e */ /* 0x001fc800000010ff */
[----:B------:R-:W-:Y:S01]  /*03c0*/  PRMT R25, R0, 0x7610, R25 ;  /* 0x0000761000197816 */ /* 0x000fe20000000019 */
[----:B------:R-:W-:Y:S06]  /*03d0*/  BRA `(.L_x_27860) ;  /* 0x0000000c00747947 */ /* 0x000fec0003800000 */
.L_x_27856:
        /* <DEDUP_REMOVED lines=9> */
.L_x_27864:
[----:B------:R-:W2:Y:S02]  /*0470*/  LDG.E.U16 R0, desc[UR36][R4.64] ;  /* 0x0000002404007981 */ /* 0x000ea4000c1e1500 */
[----:B--2---:R-:W-:-:S05]  /*0480*/  HADD2.F32 R0, -RZ, R0.H0_H0 ;  /* 0x20000000ff007230 */ /* 0x004fca0000004100 */
[----:B------:R-:W-:-:S04]  /*0490*/  F2FP.BF16.F32.PACK_AB R0, RZ, R0 ;  /* 0x00000000ff00723e */ /* 0x000fc800000010ff */
[----:B------:R-:W-:Y:S01]  /*04a0*/  PRMT R25, R0, 0x7610, R25 ;  /* 0x0000761000197816 */ /* 0x000fe20000000019 */
[----:B------:R-:W-:Y:S06]  /*04b0*/  BRA `(.L_x_27860) ;  /* 0x0000000c003c7947 */ /* 0x000fec0003800000 */
.L_x_27863:
        /* <DEDUP_REMOVED lines=9> */
.L_x_27866:
[----:B------:R-:W2:Y:S02]  /*0550*/  LDG.E.U16 R4, desc[UR36][R4.64] ;  /* 0x0000002404047981 */ /* 0x000ea4000c1e1500 */
[----:B--2---:R-:W-:-:S05]  /*0560*/  HADD2.F32 R0, -RZ, R4.H0_H0 ;  /* 0x20000004ff007230 */ /* 0x004fca0000004100 */
[----:B------:R-:W-:-:S04]  /*0570*/  F2FP.BF16.F32.PACK_AB R0, RZ, R0 ;  /* 0x00000000ff00723e */ /* 0x000fc800000010ff */
[----:B------:R-:W-:Y:S01]  /*0580*/  PRMT R25, R0, 0x7610, R25 ;  /* 0x0000761000197816 */ /* 0x000fe20000000019 */
[----:B------:R-:W-:Y:S06]  /*0590*/  BRA `(.L_x_27860) ;  /* 0x0000000c00047947 */ /* 0x000fec0003800000 */
.L_x_27865:
        /* <DEDUP_REMOVED lines=9> */
.L_x_27855:
        /* <DEDUP_REMOVED lines=14> */
.L_x_27869:
        /* <DEDUP_REMOVED lines=9> */
.L_x_27868:
        /* <DEDUP_REMOVED lines=28> */
.L_x_27871:
        /* <DEDUP_REMOVED lines=15> */
.L_x_27870:
[----:B------:R0:W5:Y:S01]  /*0a50*/  LDG.E.U16 R25, desc[UR36][R4.64] ;  /* 0x0000002404197981 */ /* 0x000162000c1e1500 */
[----:B------:R-:W-:Y:S05]  /*0a60*/  BRA `(.L_x_27860) ;  /* 0x0000000400d07947 */ /* 0x000fea0003800000 */
.L_x_27867:
        /* <DEDUP_REMOVED lines=13> */
.L_x_27874:
        /* <DEDUP_REMOVED lines=21> */
.L_x_27878:
[----:B------:R-:W-:Y:S05]  /*0c90*/  BSYNC B1 ;  /* 0x0000000000017941 */ /* 0x000fea0003800000 */
.L_x_27877:
[----:B------:R-:W-:Y:S01]  /*0ca0*/  LEA R5, R0, 0x3b800000, 0x17 ;  /* 0x3b80000000057811 */ /* 0x000fe200078eb8ff */
[----:B------:R-:W-:-:S05]  /*0cb0*/  IMAD.SHL.U32 R0, R3, 0x100000, RZ ;  /* 0x0010000003007824 */ /* 0x000fca00078e00ff */
[----:B------:R-:W-:-:S07]  /*0cc0*/  LOP3.LUT R0, R5, R0, R6, 0xfe, !PT ;  /* 0x0000000005007212 */ /* 0x000fce00078efe06 */
.L_x_27876:
[----:B------:R-:W-:Y:S05]  /*0cd0*/  BSYNC B0 ;  /* 0x0000000000007941 */ /* 0x000fea0003800000 */
.L_x_27875:
[----:B------:R-:W-:-:S04]  /*0ce0*/  F2FP.BF16.F32.PACK_AB R0, RZ, R0 ;  /* 0x00000000ff00723e */ /* 0x000fc800000010ff */
[----:B------:R-:W-:Y:S01]  /*0cf0*/  PRMT R25, R0, 0x7610, R25 ;  /* 0x0000761000197816 */ /* 0x000fe20000000019 */
[----:B------:R-:W-:Y:S06]  /*0d00*/  BRA `(.L_x_27860) ;  /* 0x0000000400287947 */ /* 0x000fec0003800000 */
.L_x_27873:
        /* <DEDUP_REMOVED lines=21> */
.L_x_27882:
[----:B------:R-:W-:Y:S05]  /*0e60*/  BSYNC B1 ;  /* 0x0000000000017941 */ /* 0x000fea0003800000 */
.L_x_27881:
[----:B------:R-:W-:Y:S01]  /*0e70*/  LEA R5, R0, 0x37800000, 0x17 ;  /* 0x3780000000057811 */ /* 0x000fe200078eb8ff */
[----:B------:R-:W-:-:S05]  /*0e80*/  IMAD.SHL.U32 R0, R3, 0x200000, RZ ;  /* 0x0020000003007824 */ /* 0x000fca00078e00ff */
[----:B------:R-:W-:-:S07]  /*0e90*/  LOP3.LUT R0, R5, R0, R6, 0xfe, !PT ;  /* 0x0000000005007212 */ /* 0x000fce00078efe06 */
.L_x_27880:
[----:B------:R-:W-:Y:S05]  /*0ea0*/  BSYNC B0 ;  /* 0x0000000000007941 */ /* 0x000fea0003800000 */
.L_x_27879:
[----:B------:R-:W-:-:S04]  /*0eb0*/  F2FP.BF16.F32.PACK_AB R0, RZ, R0 ;  /* 0x00000000ff00723e */ /* 0x000fc800000010ff */
[----:B------:R-:W-:Y:S01]  /*0ec0*/  PRMT R25, R0, 0x7610, R25 ;  /* 0x0000761000197816 */ /* 0x000fe20000000019 */
[----:B------:R-:W-:Y:S06]  /*0ed0*/  BRA `(.L_x_27860) ;  /* 0x0000000000b47947 */ /* 0x000fec0003800000 */
.L_x_27872:
        /* <DEDUP_REMOVED lines=14> */
.L_x_27886:
[----:B------:R-:W-:Y:S05]  /*0fc0*/  BSYNC B0 ;  /* 0x0000000000007941 */ /* 0x000fea0003800000 */
.L_x_27885:
[----:B------:R-:W-:-:S04]  /*0fd0*/  F2FP.BF16.F32.PACK_AB R0, RZ, R0 ;  /* 0x00000000ff00723e */ /* 0x000fc800000010ff */
[----:B------:R-:W-:Y:S01]  /*0fe0*/  PRMT R25, R0, 0x7610, R25 ;  /* 0x0000761000197816 */ /* 0x000fe20000000019 */
[----:B------:R-:W-:Y:S06]  /*0ff0*/  BRA `(.L_x_27860) ;  /* 0x00000000006c7947 */ /* 0x000fec0003800000 */
.L_x_27859:
        /* <DEDUP_REMOVED lines=16> */
.L_x_27887:
[----:B------:R-:W-:Y:S01]  /*1100*/  PRMT R25, RZ, 0x7610, R25 ;  /* 0x00007610ff197816 */ /* 0x000fe20000000019 */
[----:B------:R-:W-:Y:S06]  /*1110*/  BRA `(.L_x_27860) ;  /* 0x0000000000247947 */ /* 0x000fec0003800000 */
.L_x_27884:
[----:B------:R-:W2:Y:S02]  /*1120*/  LDG.E.64 R4, desc[UR36][R4.64] ;  /* 0x0000002404047981 */ /* 0x000ea4000c1e1b00 */
[----:B--2---:R-:W0:Y:S02]  /*1130*/  I2F.U64 R0, R4 ;  /* 0x0000000400007312 */ /* 0x004e240000301000 */
[----:B0-----:R-:W-:-:S04]  /*1140*/  F2FP.BF16.F32.PACK_AB R0, RZ, R0 ;  /* 0x00000000ff00723e */ /* 0x001fc800000010ff */
[----:B------:R-:W-:Y:S01]  /*1150*/  PRMT R25, R0, 0x7610, R25 ;  /* 0x0000761000197816 */ /* 0x000fe20000000019 */
[----:B------:R-:W-:Y:S06]  /*1160*/  BRA `(.L_x_27860) ;  /* 0x0000000000107947 */ /* 0x000fec0003800000 */
.L_x_27883:
[----:B------:R-:W2:Y:S02]  /*1170*/  LDG.E R4, desc[UR36][R4.64] ;  /* 0x0000002404047981 */ /* 0x000ea4000c1e1900 */
[----:B--2---:R-:W-:-:S04]  /*1180*/  I2FP.F32.U32 R0, R4 ;  /* 0x0000000400007245 */ /* 0x004fc80000201000 */
[----:B------:R-:W-:-:S04]  /*1190*/  F2FP.BF16.F32.PACK_AB R0, RZ, R0 ;  /* 0x00000000ff00723e */ /* 0x000fc800000010ff */
[----:B------:R-:W-:-:S07]  /*11a0*/  PRMT R25, R0, 0x7610, R25 ;  /* 0x0000761000197816 */ /* 0x000fce0000000019 */
.L_x_27860:
        /* <DEDUP_REMOVED lines=21> */
.L_x_27891:
[----:B------:R-:W2:Y:S02]  /*1300*/  LDG.E.U8 R4, desc[UR36][R4.64] ;  /* 0x0000002404047981 */ /* 0x000ea4000c1e1100 */
[----:B--2---:R-:W-:-:S04]  /*1310*/  I2FP.F32.U32 R0, R4 ;  /* 0x0000000400007245 */ /* 0x004fc80000201000 */
[----:B------:R-:W-:-:S04]  /*1320*/  F2FP.BF16.F32.PACK_AB R0, RZ, R0 ;  /* 0x00000000ff00723e */ /* 0x000fc800000010ff */
[----:B------:R-:W-:Y:S01]  /*1330*/  PRMT R24, R0, 0x7610, R24 ;  /* 0x0000761000187816 */ /* 0x000fe20000000018 */
[----:B------:R-:W-:Y:S06]  /*1340*/  BRA `(.L_x_27893) ;  /* 0x0000000c00c87947 */ /* 0x000fec0003800000 */
.L_x_27890:
        /* <DEDUP_REMOVED lines=11> */
.L_x_27895:
[----:B------:R-:W2:Y:S02]  /*1400*/  LDG.E R4, desc[UR36][R4.64] ;  /* 0x0000002404047981 */ /* 0x000ea4000c1e1900 */
[----:B--2---:R-:W-:-:S04]  /*1410*/  I2FP.F32.S32 R0, R4 ;  /* 0x0000000400007245 */ /* 0x004fc80000201400 */
[----:B------:R-:W-:-:S04]  /*1420*/  F2FP.BF16.F32.PACK_AB R0, RZ, R0 ;  /* 0x00000000ff00723e */ /* 0x000fc800000010ff */
[----:B------:R-:W-:Y:S01]  /*1430*/  PRMT R24, R0, 0x7610, R24 ;  /* 0x0000761000187816 */ /* 0x000fe20000000018 */
[----:B------:R-:W-:Y:S06]  /*1440*/  BRA `(.L_x_27893) ;  /* 0x0000000c00887947 */ /* 0x000fec0003800000 */
.L_x_27894:
[----:B------:R-:W2:Y:S02]  /*1450*/  LDG.E.U16 R4, desc[UR36][R4.64] ;  /* 0x0000002404047981 */ /* 0x000ea4000c1e1500 */
[----:B--2---:R-:W0:Y:S02]  /*1460*/  I2F.S16 R0, R4 ;  /* 0x0000000400007306 */ /* 0x004e240000101400 */
[----:B0-----:R-:W-:-:S04]  /*1470*/  F2FP.BF16.F32.PACK_AB R0, RZ, R0 ;  /* 0x00000000ff00723e */ /* 0x001fc800000010ff */
[----:B------:R-:W-:Y:S01]  /*1480*/  PRMT R24, R0, 0x7610, R24 ;  /* 0x0000761000187816 */ /* 0x000fe20000000018 */
[----:B------:R-:W-:Y:S06]  /*1490*/  BRA `(.L_x_27893) ;  /* 0x0000000c00747947 */ /* 0x000fec0003800000 */
.L_x_27889:
        /* <DEDUP_REMOVED lines=9> */
.L_x_27897:
[----:B------:R-:W2:Y:S02]  /*1530*/  LDG.E.U16 R0, desc[UR36][R4.64] ;  /* 0x0000002404007981 */ /* 0x000ea4000c1e1500 */
[----:B--2---:R-:W-:-:S05]  /*1540*/  HADD2.F32 R0, -RZ, R0.H0_H0 ;  /* 0x20000000ff007230 */ /* 0x004fca0000004100 */
[----:B------:R-:W-:-:S04]  /*1550*/  F2FP.BF16.F32.PACK_AB R0, RZ, R0 ;  /* 0x00000000ff00723e */ /* 0x000fc800000010ff */
[----:B------:R-:W-:Y:S01]  /*1560*/  PRMT R24, R0, 0x7610, R24 ;  /* 0x0000761000187816 */ /* 0x000fe20000000018 */
[----:B------:R-:W-:Y:S06]  /*1570*/  BRA `(.L_x_27893) ;  /* 0x0000000c003c7947 */ /* 0x000fec0003800000 */
.L_x_27896:
        /* <DEDUP_REMOVED lines=9> */
.L_x_27899:
[----:B------:R-:W2:Y:S02]  /*1610*/  LDG.E.U16 R4, desc[UR36][R4.64] ;  /* 0x0000002404047981 */ /* 0x000ea4000c1e1500 */
[----:B--2---:R-:W-:-:S05]  /*1620*/  HADD2.F32 R0, -RZ, R4.H0_H0 ;  /* 0x20000004ff007230 */ /* 0x004fca0000004100 */
[----:B------:R-:W-:-:S04]  /*1630*/  F2FP.BF16.F32.PACK_AB R0, RZ, R0 ;  /* 0x00000000ff00723e */ /* 0x000fc800000010ff */
[----:B------:R-:W-:Y:S01]  /*1640*/  PRMT R24, R0, 0x7610, R24 ;  /* 0x0000761000187816 */ /* 0x000fe20000000018 */
[----:B------:R-:W-:Y:S06]  /*1650*/  BRA `(.L_x_27893) ;  /* 0x0000000c00047947 */ /* 0x000fec0003800000 */
.L_x_27898:
        /* <DEDUP_REMOVED lines=9> */
.L_x_27888:
        /* <DEDUP_REMOVED lines=14> */
.L_x_27902:
        /* <DEDUP_REMOVED lines=9> */
.L_x_27901:
        /* <DEDUP_REMOVED lines=28> */
.L_x_27904:
        /* <DEDUP_REMOVED lines=15> */
.L_x_27903:
[----:B------:R0:W5:Y:S01]  /*1b10*/  LDG.E.U16 R24, desc[UR36][R4.64] ;  /* 0x0000002404187981 */ /* 0x000162000c1e1500 */
[----:B------:R-:W-:Y:S05]  /*1b20*/  BRA `(.L_x_27893) ;  /* 0x0000000400d07947 */ /* 0x000fea0003800000 */
.L_x_27900:
        /* <DEDUP_REMOVED lines=13> */
.L_x_27907:
        /* <DEDUP_REMOVED lines=21> */
.L_x_27911:
[----:B------:R-:W-:Y:S05]  /*1d50*/  BSYNC B1 ;  /* 0x0000000000017941 */ /* 0x000fea0003800000 */
.L_x_27910:
[----:B------:R-:W-:Y:S01]  /*1d60*/  LEA R5, R0, 0x3b800000, 0x17 ;  /* 0x3b80000000057811 */ /* 0x000fe200078eb8ff */
[----:B------:R-:W-:-:S05]  /*1d70*/  IMAD.SHL.U32 R0, R3, 0x100000, RZ ;  /* 0x0010000003007824 */ /* 0x000fca00078e00ff */
[----:B------:R-:W-:-:S07]  /*1d80*/  LOP3.LUT R0, R5, R0, R6, 0xfe, !PT ;  /* 0x0000000005007212 */ /* 0x000fce00078efe06 */
.L_x_27909:
[----:B------:R-:W-:Y:S05]  /*1d90*/  BSYNC B0 ;  /* 0x0000000000007941 */ /* 0x000fea0003800000 */
.L_x_27908:
[----:B------:R-:W-:-:S04]  /*1da0*/  F2FP.BF16.F32.PACK_AB R0, RZ, R0 ;  /* 0x00000000ff00723e */ /* 0x000fc800000010ff */
[----:B------:R-:W-:Y:S01]  /*1db0*/  PRMT R24, R0, 0x7610, R24 ;  /* 0x0000761000187816 */ /* 0x000fe20000000018 */
[----:B------:R-:W-:Y:S06]  /*1dc0*/  BRA `(.L_x_27893) ;  /* 0x0000000400287947 */ /* 0x000fec0003800000 */
.L_x_27906:
        /* <DEDUP_REMOVED lines=21> */
.L_x_27915:
[----:B------:R-:W-:Y:S05]  /*1f20*/  BSYNC B1 ;  /* 0x0000000000017941 */ /* 0x000fea0003800000 */
.L_x_27914:
[----:B------:R-:W-:Y:S01]  /*1f30*/  LEA R5, R0, 0x37800000, 0x17 ;  /* 0x3780000000057811 */ /* 0x000fe200078eb8ff */
[----:B------:R-:W-:-:S05]  /*1f40*/  IMAD.SHL.U32 R0, R3, 0x200000, RZ ;  /* 0x0020000003007824 */ /* 0x000fca00078e00ff */
[----:B------:R-:W-:-:S07]  /*1f50*/  LOP3.LUT R0, R5, R0, R6, 0xfe, !PT ;  /* 0x0000000005007212 */ /* 0x000fce00078efe06 */
.L_x_27913:
[----:B------:R-:W-:Y:S05]  /*1f60*/  BSYNC B0 ;  /* 0x0000000000007941 */ /* 0x000fea0003800000 */
.L_x_27912:
[----:B------:R-:W-:-:S04]  /*1f70*/  F2FP.BF16.F32.PACK_AB R0, RZ, R0 ;  /* 0x00000000ff00723e */ /* 0x000fc800000010ff */
[----:B------:R-:W-:Y:S01]  /*1f80*/  PRMT R24, R0, 0x7610, R24 ;  /* 0x0000761000187816 */ /* 0x000fe20000000018 */
[----:B------:R-:W-:Y:S06]  /*1f90*/  BRA `(.L_x_27893) ;  /* 0x0000000000b47947 */ /* 0x000fec0003800000 */
.L_x_27905:
        /* <DEDUP_REMOVED lines=14> */
.L_x_27919:
[----:B------:R-:W-:Y:S05]  /*2080*/  BSYNC B0 ;  /* 0x0000000000007941 */ /* 0x000fea0003800000 */
.L_x_27918:
[----:B------:R-:W-:-:S04]  /*2090*/  F2FP.BF16.F32.PACK_AB R0, RZ, R0 ;  /* 0x00000000ff00723e */ /* 0x000fc800000010ff */
[----:B------:R-:W-:Y:S01]  /*20a0*/  PRMT R24, R0, 0x7610, R24 ;  /* 0x0000761000187816 */ /* 0x000fe20000000018 */
[----:B------:R-:W-:Y:S06]  /*20b0*/  BRA `(.L_x_27893) ;  /* 0x00000000006c7947 */ /* 0x000fec0003800000 */
.L_x_27892:
        /* <DEDUP_REMOVED lines=16> */
.L_x_27920:
[----:B------:R-:W-:Y:S01]  /*21c0*/  PRMT R24, RZ, 0x7610, R24 ;  /* 0x00007610ff187816 */ /* 0x000fe20000000018 */
[----:B------:R-:W-:Y:S06]  /*21d0*/  BRA `(.L_x_27893) ;  /* 0x0000000000247947 */ /* 0x000fec0003800000 */
.L_x_27917:
[----:B------:R-:W2:Y:S02]  /*21e0*/  LDG.E.64 R4, desc[UR36][R4.64] ;  /* 0x0000002404047981 */ /* 0x000ea4000c1e1b00 */
[----:B--2---:R-:W0:Y:S02]  /*21f0*/  I2F.U64 R0, R4 ;  /* 0x0000000400007312 */ /* 0x004e240000301000 */
[----:B0-----:R-:W-:-:S04]  /*2200*/  F2FP.BF16.F32.PACK_AB R0, RZ, R0 ;  /* 0x00000000ff00723e */ /* 0x001fc800000010ff */
[----:B------:R-:W-:Y:S01]  /*2210*/  PRMT R24, R0, 0x7610, R24 ;  /* 0x0000761000187816 */ /* 0x000fe20000000018 */
[----:B------:R-:W-:Y:S06]  /*2220*/  BRA `(.L_x_27893) ;  /* 0x0000000000107947 */ /* 0x000fec0003800000 */
.L_x_27916:
[----:B------:R-:W2:Y:S02]  /*2230*/  LDG.E R4, desc[UR36][R4.64] ;  /* 0x0000002404047981 */ /* 0x000ea4000c1e1900 */
[----:B--2---:R-:W-:-:S04]  /*2240*/  I2FP.F32.U32 R0, R4 ;  /* 0x0000000400007245 */ /* 0x004fc80000201000 */
[----:B------:R-:W-:-:S04]  /*2250*/  F2FP.BF16.F32.PACK_AB R0, RZ, R0 ;  /* 0x00000000ff00723e */ /* 0x000fc800000010ff */
[----:B------:R-:W-:-:S07]  /*2260*/  PRMT R24, R0, 0x7610, R24 ;  /* 0x0000761000187816 */ /* 0x000fce0000000018 */
.L_x_27893:
[----:B------:R-:W-:-:S07]  /*2270*/  VIADD R29, R29, 0x80 ;  /* 0x000000801d1d7836 */ /* 0x000fce0000000000 */
.L_x_27854:
[----:B------:R-:W-:Y:S05]  /*2280*/  BSYNC B6 ;  /* 0x0000000000067941 */ /* 0x000fea0003800000 */
.L_x_27853:
        /* <DEDUP_REMOVED lines=26> */
.L_x_27926:
[----:B------:R-:W2:Y:S02]  /*2430*/  LDG.E.U8 R4, desc[UR36][R4.64] ;  /* 0x0000002404047981 */ /* 0x000ea4000c1e1100 */
[----:B--2---:R-:W-:-:S04]  /*2440*/  I2FP.F32.U32 R0, R4 ;  /* 0x0000000400007245 */ /* 0x004fc80000201000 */
[----:B------:R-:W-:-:S04]  /*2450*/  F2FP.BF16.F32.PACK_AB R0, RZ, R0 ;  /* 0x00000000ff00723e */ /* 0x000fc800000010ff */
[----:B------:R-:W-:Y:S01]  /*2460*/  PRMT R19, R0, 0x7610, R19 ;  /* 0x0000761000137816 */ /* 0x000fe20000000013 */
[----:B------:R-:W-:Y:S06]  /*2470*/  BRA `(.L_x_27928) ;  /* 0x0000000c00cc7947 */ /* 0x000fec0003800000 */
.L_x_27925:
        /* <DEDUP_REMOVED lines=11> */
.L_x_27930:
[----:B------:R-:W2:Y:S02]  /*2530*/  LDG.E R4, desc[UR36][R4.64] ;  /* 0x0000002404047981 */ /* 0x000ea4000c1e1900 */
[----:B--2---:R-:W-:-:S04]  /*2540*/  I2FP.F32.S32 R0, R4 ;  /* 0x0000000400007245 */ /* 0x004fc80000201400 */
[----:B------:R-:W-:-:S04]  /*2550*/  F2FP.BF16.F32.PACK_AB R0, RZ, R0 ;  /* 0x00000000ff00723e */ /* 0x000fc800000010ff */
[----:B------:R-:W-:Y:S01]  /*2560*/  PRMT R19, R0, 0x7610, R19 ;  /* 0x0000761000137816 */ /* 0x000fe20000000013 */
[----:B------:R-:W-:Y:S06]  /*2570*/  BRA `(.L_x_27928) ;  /* 0x0000000c008c7947 */ /* 0x000fec0003800000 */
.L_x_27929:
[----:B------:R-:W2:Y:S02]  /*2580*/  LDG.E.U16 R4, desc[UR36][R4.64] ;  /* 0x0000002404047981 */ /* 0x000ea4000c1e1500 */
[----:B--2---:R-:W0:Y:S02]  /*2590*/  I2F.S16 R0, R4 ;  /* 0x0000000400007306 */ /* 0x004e240000101400 */
[----:B0-----:R-:W-:-:S04]  /*25a0*/  F2FP.BF16.F32.PACK_AB R0, RZ, R0 ;  /* 0x00000000ff00723e */ /* 0x001fc800000010ff */
[----:B------:R-:W-:Y:S01]  /*25b0*/  PRMT R19, R0, 0x7610, R19 ;  /* 0x0000761000137816 */ /* 0x000fe20000000013 */
[----:B------:R-:W-:Y:S06]  /*25c0*/  BRA `(.L_x_27928) ;  /* 0x0000000c00787947 */ /* 0x000fec0003800000 */
.L_x_27924:
        /* <DEDUP_REMOVED lines=9> */
.L_x_27932:
[----:B------:R-:W2:Y:S02]  /*2660*/  LDG.E.U16 R0, desc[UR36][R4.64] ;  /* 0x0000002404007981 */ /* 0x000ea4000c1e1500 */
[----:B--2---:R-:W-:-:S05]  /*2670*/  HADD2.F32 R0, -RZ, R0.H0_H0 ;  /* 0x20000000ff007230 */ /* 0x004fca0000004100 */
[----:B------:R-:W-:-:S04]  /*2680*/  F2FP.BF16.F32.PACK_AB R0, RZ, R0 ;  /* 0x00000000ff00723e */ /* 0x000fc800000010ff */
[----:B------:R-:W-:Y:S01]  /*2690*/  PRMT R19, R0, 0x7610, R19 ;  /* 0x0000761000137816 */ /* 0x000fe20000000013 */
[----:B------:R-:W-:Y:S06]  /*26a0*/  BRA `(.L_x_27928) ;  /* 0x0000000c00407947 */ /* 0x000fec0003800000 */
.L_x_27931:
        /* <DEDUP_REMOVED lines=9> */
.L_x_27934:
[----:B------:R-:W2:Y:S02]  /*2740*/  LDG.E.U16 R4, desc[UR36][R4.64] ;  /* 0x0000002404047981 */ /* 0x000ea4000c1e1500 */
[----:B--2---:R-:W-:-:S05]  /*2750*/  HADD2.F32 R0, -RZ, R4.H0_H0 ;  /* 0x20000004ff007230 */ /* 0x004fca0000004100 */
[----:B------:R-:W-:-:S04]  /*2760*/  F2FP.BF16.F32.PACK_AB R0, RZ, R0 ;  /* 0x00000000ff00723e */ /* 0x000fc800000010ff */
[----:B------:R-:W-:Y:S01]  /*2770*/  PRMT R19, R0, 0x7610, R19 ;  /* 0x0000761000137816 */ /* 0x000fe20000000013 */
[----:B------:R-:W-:Y:S06]  /*2780*/  BRA `(.L_x_27928) ;  /* 0x0000000c00087947 */ /* 0x000fec0003800000 */
.L_x_27933:
        /* <DEDUP_REMOVED lines=9> */
.L_x_27923:
        /* <DEDUP_REMOVED lines=14> */
.L_x_27937:
        /* <DEDUP_REMOVED lines=9> */
.L_x_27936:
        /* <DEDUP_REMOVED lines=28> */
.L_x_27939:
        /* <DEDUP_REMOVED lines=16> */
.L_x_27938:
[----:B------:R0:W5:Y:S01]  /*2c50*/  LDG.E.U16 R19, desc[UR36][R4.64] ;  /* 0x0000002404137981 */ /* 0x000162000c1e1500 */
[----:B------:R-:W-:Y:S05]  /*2c60*/  BRA `(.L_x_27928) ;  /* 0x0000000400d07947 */ /* 0x000fea0003800000 */
.L_x_27935:
        /* <DEDUP_REMOVED lines=13> */
.L_x_27942:
        /* <DEDUP_REMOVED lines=21> */
.L_x_27946:
[----:B------:R-:W-:Y:S05]  /*2e90*/  BSYNC B1 ;  /* 0x0000000000017941 */ /* 0x000fea0003800000 */
.L_x_27945:
[----:B------:R-:W-:Y:S01]  /*2ea0*/  LEA R5, R0, 0x3b800000, 0x17 ;  /* 0x3b80000000057811 */ /* 0x000fe200078eb8ff */
[----:B------:R-:W-:-:S05]  /*2eb0*/  IMAD.SHL.U32 R0, R3, 0x100000, RZ ;  /* 0x0010000003007824 */ /* 0x000fca00078e00ff */
[----:B------:R-:W-:-:S07]  /*2ec0*/  LOP3.LUT R0, R5, R0, R6, 0xfe, !PT ;  /* 0x0000000005007212 */ /* 0x000fce00078efe06 */
.L_x_27944:
[----:B------:R-:W-:Y:S05]  /*2ed0*/  BSYNC B0 ;  /* 0x0000000000007941 */ /* 0x000fea0003800000 */
.L_x_27943:
[----:B------:R-:W-:-:S04]  /*2ee0*/  F2FP.BF16.F32.PACK_AB R0, RZ, R0 ;  /* 0x00000000ff00723e */ /* 0x000fc800000010ff */
[----:B------:R-:W-:Y:S01]  /*2ef0*/  PRMT R19, R0, 0x7610, R19 ;  /* 0x0000761000137816 */ /* 0x000fe20000000013 */
[----:B------:R-:W-:Y:S06]  /*2f00*/  BRA `(.L_x_27928) ;  /* 0x0000000400287947 */ /* 0x000fec0003800000 */
.L_x_27941:
        /* <DEDUP_REMOVED lines=21> */
.L_x_27950:
[----:B------:R-:W-:Y:S05]  /*3060*/  BSYNC B1 ;  /* 0x0000000000017941 */ /* 0x000fea0003800000 */
.L_x_27949:
[----:B------:R-:W-:Y:S01]  /*3070*/  LEA R5, R0, 0x37800000, 0x17 ;  /* 0x3780000000057811 */ /* 0x000fe200078eb8ff */
[----:B------:R-:W-:-:S05]  /*3080*/  IMAD.SHL.U32 R0, R3, 0x200000, RZ ;  /* 0x0020000003007824 */ /* 0x000fca00078e00ff */
[----:B------:R-:W-:-:S07]  /*3090*/  LOP3.LUT R0, R5, R0, R6, 0xfe, !PT ;  /* 0x0000000005007212 */ /* 0x000fce00078efe06 */
.L_x_27948:
[----:B------:R-:W-:Y:S05]  /*30a0*/  BSYNC B0 ;  /* 0x0000000000007941 */ /* 0x000fea0003800000 */
.L_x_27947:
[----:B------:R-:W-:-:S04]  /*30b0*/  F2FP.BF16.F32.PACK_AB R0, RZ, R0 ;  /* 0x00000000ff00723e */ /* 0x000fc800000010ff */
[----:B------:R-:W-:Y:S01]  /*30c0*/  PRMT R19, R0, 0x7610, R19 ;  /* 0x0000761000137816 */ /* 0x000fe20000000013 */
[----:B------:R-:W-:Y:S06]  /*30d0*/  BRA `(.L_x_27928) ;  /* 0x0000000000b47947 */ /* 0x000fec0003800000 */
.L_x_27940:
        /* <DEDUP_REMOVED lines=14> */
.L_x_27954:
[----:B------:R-:W-:Y:S05]  /*31c0*/  BSYNC B0 ;  /* 0x0000000000007941 */ /* 0x000fea0003800000 */
.L_x_27953:
[----:B------:R-:W-:-:S04]  /*31d0*/  F2FP.BF16.F32.PACK_AB R0, RZ, R0 ;  /* 0x00000000ff00723e */ /* 0x000fc800000010ff */
[----:B------:R-:W-:Y:S01]  /*31e0*/  PRMT R19, R0, 0x7610, R19 ;  /* 0x0000761000137816 */ /* 0x000fe20000000013 */
[----:B------:R-:W-:Y:S06]  /*31f0*/  BRA `(.L_x_27928) ;  /* 0x00000000006c7947 */ /* 0x000fec0003800000 */
.L_x_27927:
        /* <DEDUP_REMOVED lines=16> */
.L_x_27955:
[----:B------:R-:W-:Y:S01]  /*3300*/  PRMT R19, RZ, 0x7610, R19 ;  /* 0x00007610ff137816 */ /* 0x000fe20000000013 */
[----:B------:R-:W-:Y:S06]  /*3310*/  BRA `(.L_x_27928) ;  /* 0x0000000000247947 */ /* 0x000fec0003800000 */
.L_x_27952:
[----:B------:R-:W2:Y:S02]  /*3320*/  LDG.E.64 R4, desc[UR36][R4.64] ;  /* 0x0000002404047981 */ /* 0x000ea4000c1e1b00 */
[----:B--2---:R-:W0:Y:S02]  /*3330*/  I2F.U64 R0, R4 ;  /* 0x0000000400007312 */ /* 0x004e240000301000 */
[----:B0-----:R-:W-:-:S04]  /*3340*/  F2FP.BF16.F32.PACK_AB R0, RZ, R0 ;  /* 0x00000000ff00723e */ /* 0x001fc800000010ff */
[----:B------:R-:W-:Y:S01]  /*3350*/  PRMT R19, R0, 0x7610, R19 ;  /* 0x0000761000137816 */ /* 0x000fe20000000013 */
[----:B------:R-:W-:Y:S06]  /*3360*/  BRA `(.L_x_27928) ;  /* 0x0000000000107947 */ /* 0x000fec0003800000 */
.L_x_27951:
[----:B------:R-:W2:Y:S02]  /*3370*/  LDG.E R4, desc[UR36][R4.64] ;  /* 0x0000002404047981 */ /* 0x000ea4000c1e1900 */
[----:B--2---:R-:W-:-:S04]  /*3380*/  I2FP.F32.U32 R0, R4 ;  /* 0x0000000400007245 */ /* 0x004fc80000201000 */
[----:B------:R-:W-:-:S04]  /*3390*/  F2FP.BF16.F32.PACK_AB R0, RZ, R0 ;  /* 0x00000000ff00723e */ /* 0x000fc800000010ff */
[----:B------:R-:W-:-:S07]  /*33a0*/  PRMT R19, R0, 0x7610, R19 ;  /* 0x0000761000137816 */ /* 0x000fce0000000013 */
.L_x_27928:
        /* <DEDUP_REMOVED lines=21> */
.L_x_27959:
[----:B------:R-:W2:Y:S02]  /*3500*/  LDG.E.U8 R4, desc[UR36][R4.64] ;  /* 0x0000002404047981 */ /* 0x000ea4000c1e1100 */
[----:B--2---:R-:W-:-:S04]  /*3510*/  I2FP.F32.U32 R0, R4 ;  /* 0x0000000400007245 */ /* 0x004fc80000201000 */
[----:B------:R-:W-:-:S04]  /*3520*/  F2FP.BF16.F32.PACK_AB R0, RZ, R0 ;  /* 0x00000000ff00723e */ /* 0x000fc800000010ff */
[----:B------:R-:W-:Y:S01]  /*3530*/  PRMT R22, R0, 0x7610, R22 ;  /* 0x0000761000167816 */ /* 0x000fe20000000016 */
[----:B------:R-:W-:Y:S06]  /*3540*/  BRA `(.L_x_27961) ;  /* 0x0000000c00c87947 */ /* 0x000fec0003800000 */
.L_x_27958:
        /* <DEDUP_REMOVED lines=11> */
.L_x_27963:
[----:B------:R-:W2:Y:S02]  /*3600*/  LDG.E R4, desc[UR36][R4.64] ;  /* 0x0000002404047981 */ /* 0x000ea4000c1e1900 */
[----:B--2---:R-:W-:-:S04]  /*3610*/  I2FP.F32.S32 R0, R4 ;  /* 0x0000000400007245 */ /* 0x004fc80000201400 */
[----:B------:R-:W-:-:S04]  /*3620*/  F2FP.BF16.F32.PACK_AB R0, RZ, R0 ;  /* 0x00000000ff00723e */ /* 0x000fc800000010ff */
[----:B------:R-:W-:Y:S01]  /*3630*/  PRMT R22, R0, 0x7610, R22 ;  /* 0x0000761000167816 */ /* 0x000fe20000000016 */
[----:B------:R-:W-:Y:S06]  /*3640*/  BRA `(.L_x_27961) ;  /* 0x0000000c00887947 */ /* 0x000fec0003800000 */
.L_x_27962:
[----:B------:R-:W2:Y:S02]  /*3650*/  LDG.E.U16 R4, desc[UR36][R4.64] ;  /* 0x0000002404047981 */ /* 0x000ea4000c1e1500 */
[----:B--2---:R-:W0:Y:S02]  /*3660*/  I2F.S16 R0, R4 ;  /* 0x0000000400007306 */ /* 0x004e240000101400 */
[----:B0-----:R-:W-:-:S04]  /*3670*/  F2FP.BF16.F32.PACK_AB R0, RZ, R0 ;  /* 0x00000000ff00723e */ /* 0x001fc800000010ff */
[----:B------:R-:W-:Y:S01]  /*3680*/  PRMT R22, R0, 0x7610, R22 ;  /* 0x0000761000167816 */ /* 0x000fe20000000016 */
[----:B------:R-:W-:Y:S06]  /*3690*/  BRA `(.L_x_27961) ;  /* 0x0000000c00747947 */ /* 0x000fec0003800000 */
.L_x_27957:
        /* <DEDUP_REMOVED lines=9> */
.L_x_27965:
[----:B------:R-:W2:Y:S02]  /*3730*/  LDG.E.U16 R0, desc[UR36][R4.64] ;  /* 0x0000002404007981 */ /* 0x000ea4000c1e1500 */
[----:B--2---:R-:W-:-:S05]  /*3740*/  HADD2.F32 R0, -RZ, R0.H0_H0 ;  /* 0x20000000ff007230 */ /* 0x004fca0000004100 */
[----:B------:R-:W-:-:S04]  /*3750*/  F2FP.BF16.F32.PACK_AB R0, RZ, R0 ;  /* 0x00000000ff00723e */ /* 0x000fc800000010ff */
[----:B------:R-:W-:Y:S01]  /*3760*/  PRMT R22, R0, 0x7610, R22 ;  /* 0x0000761000167816 */ /* 0x000fe20000000016 */
[----:B------:R-:W-:Y:S06]  /*3770*/  BRA `(.L_x_27961) ;  /* 0x0000000c003c7947 */ /* 0x000fec0003800000 */
.L_x_27964:
        /* <DEDUP_REMOVED lines=9> */
.L_x_27967:
[----:B------:R-:W2:Y:S02]  /*3810*/  LDG.E.U16 R4, desc[UR36][R4.64] ;  /* 0x0000002404047981 */ /* 0x000ea4000c1e1500 */
[----:B--2---:R-:W-:-:S05]  /*3820*/  HADD2.F32 R0, -RZ, R4.H0_H0 ;  /* 0x20000004ff007230 */ /* 0x004fca0000004100 */
[----:B------:R-:W-:-:S04]  /*3830*/  F2FP.BF16.F32.PACK_AB R0, RZ, R0 ;  /* 0x00000000ff00723e */ /* 0x000fc800000010ff */
[----:B------:R-:W-:Y:S01]  /*3840*/  PRMT R22, R0, 0x7610, R22 ;  /* 0x0000761000167816 */ /* 0x000fe20000000016 */
[----:B------:R-:W-:Y:S06]  /*3850*/  BRA `(.L_x_27961) ;  /* 0x0000000c00047947 */ /* 0x000fec0003800000 */
.L_x_27966:
        /* <DEDUP_REMOVED lines=9> */
.L_x_27956:
        /* <DEDUP_REMOVED lines=14> */
.L_x_27970:
        /* <DEDUP_REMOVED lines=9> */
.L_x_27969:
        /* <DEDUP_REMOVED lines=28> */
.L_x_27972:
        /* <DEDUP_REMOVED lines=15> */
.L_x_27971:
[----:B------:R0:W5:Y:S01]  /*3d10*/  LDG.E.U16 R22, desc[UR36][R4.64] ;  /* 0x0000002404167981 */ /* 0x000162000c1e1500 */
[----:B------:R-:W-:Y:S05]  /*3d20*/  BRA `(.L_x_27961) ;  /* 0x0000000400d07947 */ /* 0x000fea0003800000 */
.L_x_27968:
        /* <DEDUP_REMOVED lines=13> */
.L_x_27975:
        /* <DEDUP_REMOVED lines=21> */
.L_x_27979:
[----:B------:R-:W-:Y:S05]  /*3f50*/  BSYNC B1 ;  /* 0x0000000000017941 */ /* 0x000fea0003800000 */
.L_x_27978:
[----:B------:R-:W-:Y:S01]  /*3f60*/  LEA R5, R0, 0x3b800000, 0x17 ;  /* 0x3b80000000057811 */ /* 0x000fe200078eb8ff */
[----:B------:R-:W-:-:S05]  /*3f70*/  IMAD.SHL.U32 R0, R3, 0x100000, RZ ;  /* 0x0010000003007824 */ /* 0x000fca00078e00ff */
[----:B------:R-:W-:-:S07]  /*3f80*/  LOP3.LUT R0, R5, R0, R6, 0xfe, !PT ;  /* 0x0000000005007212 */ /* 0x000fce00078efe06 */
.L_x_27977:
[----:B------:R-:W-:Y:S05]  /*3f90*/  BSYNC B0 ;  /* 0x0000000000007941 */ /* 0x000fea0003800000 */
.L_x_27976:
[----:B------:R-:W-:-:S04]  /*3fa0*/  F2FP.BF16.F32.PACK_AB R0, RZ, R0 ;  /* 0x00000000ff00723e */ /* 0x000fc800000010ff */
[----:B------:R-:W-:Y:S01]  /*3fb0*/  PRMT R22, R0, 0x7610, R22 ;  /* 0x0000761000167816 */ /* 0x000fe20000000016 */
[----:B------:R-:W-:Y:S06]  /*3fc0*/  BRA `(.L_x_27961) ;  /* 0x0000000400287947 */ /* 0x000fec0003800000 */
.L_x_27974:
        /* <DEDUP_REMOVED lines=21> */
.L_x_27983:
[----:B------:R-:W-:Y:S05]  /*4120*/  BSYNC B1 ;  /* 0x0000000000017941 */ /* 0x000fea0003800000 */
.L_x_27982:
[----:B------:R-:W-:Y:S01]  /*4130*/  LEA R5, R0, 0x37800000, 0x17 ;  /* 0x3780000000057811 */ /* 0x000fe200078eb8ff */
[----:B------:R-:W-:-:S05]  /*4140*/  IMAD.SHL.U32 R0, R3, 0x200000, RZ ;  /* 0x0020000003007824 */ /* 0x000fca00078e00ff */
[----:B------:R-:W-:-:S07]  /*4150*/  LOP3.LUT R0, R5, R0, R6, 0xfe, !PT ;  /* 0x0000000005007212 */ /* 0x000fce00078efe06 */
.L_x_27981:
[----:B------:R-:W-:Y:S05]  /*4160*/  BSYNC B0 ;  /* 0x0000000000007941 */ /* 0x000fea0003800000 */
.L_x_27980:
[----:B------:R-:W-:-:S04]  /*4170*/  F2FP.BF16.F32.PACK_AB R0, RZ, R0 ;  /* 0x00000000ff00723e */ /* 0x000fc800000010ff */
[----:B------:R-:W-:Y:S01]  /*4180*/  PRMT R22, R0, 0x7610, R22 ;  /* 0x0000761000167816 */ /* 0x000fe20000000016 */
[----:B------:R-:W-:Y:S06]  /*4190*/  BRA `(.L_x_27961) ;  /* 0x0000000000b47947 */ /* 0x000fec0003800000 */
.L_x_27973:
        /* <DEDUP_REMOVED lines=14> */
.L_x_27987:
[----:B------:R-:W-:Y:S05]  /*4280*/  BSYNC B0 ;  /* 0x0000000000007941 */ /* 0x000fea0003800000 */
.L_x_27986:
[----:B------:R-:W-:-:S04]  /*4290*/  F2FP.BF16.F32.PACK_AB R0, RZ, R0 ;  /* 0x00000000ff00723e */ /* 0x000fc800000010ff */
[----:B------:R-:W-:Y:S01]  /*42a0*/  PRMT R22, R0, 0x7610, R22 ;  /* 0x0000761000167816 */ /* 0x000fe20000000016 */
[----:B------:R-:W-:Y:S06]  /*42b0*/  BRA `(.L_x_27961) ;  /* 0x00000000006c7947 */ /* 0x000fec0003800000 */
.L_x_27960:
        /* <DEDUP_REMOVED lines=16> */
.L_x_27988:
[----:B------:R-:W-:Y:S01]  /*43c0*/  PRMT R22, RZ, 0x7610, R22 ;  /* 0x00007610ff167816 */ /* 0x000fe20000000016 */
[----:B------:R-:W-:Y:S06]  /*43d0*/  BRA `(.L_x_27961) ;  /* 0x0000000000247947 */ /* 0x000fec0003800000 */
.L_x_27985:
[----:B------:R-:W2:Y:S02]  /*43e0*/  LDG.E.64 R4, desc[UR36][R4.64] ;  /* 0x0000002404047981 */ /* 0x000ea4000c1e1b00 */
[----:B--2---:R-:W0:Y:S02]  /*43f0*/  I2F.U64 R0, R4 ;  /* 0x0000000400007312 */ /* 0x004e240000301000 */
[----:B0-----:R-:W-:-:S04]  /*4400*/  F2FP.BF16.F32.PACK_AB R0, RZ, R0 ;  /* 0x00000000ff00723e */ /* 0x001fc800000010ff */
[----:B------:R-:W-:Y:S01]  /*4410*/  PRMT R22, R0, 0x7610, R22 ;  /* 0x0000761000167816 */ /* 0x000fe20000000016 */
[----:B------:R-:W-:Y:S06]  /*4420*/  BRA `(.L_x_27961) ;  /* 0x0000000000107947 */ /* 0x000fec0003800000 */
.L_x_27984:
[----:B------:R-:W2:Y:S02]  /*4430*/  LDG.E R4, desc[UR36][R4.64] ;  /* 0x0000002404047981 */ /* 0x000ea4000c1e1900 */
[----:B--2---:R-:W-:-:S04]  /*4440*/  I2FP.F32.U32 R0, R4 ;  /* 0x0000000400007245 */ /* 0x004fc80000201000 */
[----:B------:R-:W-:-:S04]  /*4450*/  F2FP.BF16.F32.PACK_AB R0, RZ, R0 ;  /* 0x00000000ff00723e */ /* 0x000fc800000010ff */
[----:B------:R-:W-:-:S07]  /*4460*/  PRMT R22, R0, 0x7610, R22 ;  /* 0x0000761000167816 */ /* 0x000fce0000000016 */
.L_x_27961:
[----:B------:R-:W-:-:S07]  /*4470*/  VIADD R29, R29, 0x80 ;  /* 0x000000801d1d7836 */ /* 0x000fce0000000000 */
.L_x_27922:
[----:B------:R-:W-:Y:S05]  /*4480*/  BSYNC B6 ;  /* 0x0000000000067941 */ /* 0x000fea0003800000 */
.L_x_27921:
        /* <DEDUP_REMOVED lines=28> */
.L_x_27994:
[----:B------:R-:W2:Y:S02]  /*4650*/  LDG.E.U8 R4, desc[UR36][R4.64] ;  /* 0x0000002404047981 */ /* 0x000ea4000c1e1100 */
[----:B--2---:R-:W-:-:S04]  /*4660*/  I2FP.F32.U32 R0, R4 ;  /* 0x0000000400007245 */ /* 0x004fc80000201000 */
[----:B------:R-:W-:-:S04]  /*4670*/  F2FP.BF16.F32.PACK_AB R0, RZ, R0 ;  /* 0x00000000ff00723e */ /* 0x000fc800000010ff */
[----:B------:R-:W-:Y:S01]  /*4680*/  PRMT R27, R0, 0x7610, R27 ;  /* 0x00007610001b7816 */ /* 0x000fe2000000001b */
[----:B------:R-:W-:Y:S06]  /*4690*/  BRA `(.L_x_27996) ;  /* 0x0000000c00c87947 */ /* 0x000fec0003800000 */
.L_x_27993:
        /* <DEDUP_REMOVED lines=11> */
.L_x_27998:
[----:B------:R-:W2:Y:S02]  /*4750*/  LDG.E R4, desc[UR36][R4.64] ;  /* 0x0000002404047981 */ /* 0x000ea4000c1e1900 */
[----:B--2---:R-:W-:-:S04]  /*4760*/  I2FP.F32.S32 R0, R4 ;  /* 0x0000000400007245 */ /* 0x004fc80000201400 */
[----:B------:R-:W-:-:S04]  /*4770*/  F2FP.BF16.F32.PACK_AB R0, RZ, R0 ;  /* 0x00000000ff00723e */ /* 0x000fc800000010ff */
[----:B------:R-:W-:Y:S01]  /*4780*/  PRMT R27, R0, 0x7610, R27 ;  /* 0x00007610001b7816 */ /* 0x000fe2000000001b */
[----:B------:R-:W-:Y:S06]  /*4790*/  BRA `(.L_x_27996) ;  /* 0x0000000c00887947 */ /* 0x000fec0003800000 */
.L_x_27997:
[----:B------:R-:W2:Y:S02]  /*47a0*/  LDG.E.U16 R4, desc[UR36][R4.64] ;  /* 0x0000002404047981 */ /* 0x000ea4000c1e1500 */
[----:B--2---:R-:W0:Y:S02]  /*47b0*/  I2F.S16 R0, R4 ;  /* 0x0000000400007306 */ /* 0x004e240000101400 */
[----:B0-----:R-:W-:-:S04]  /*47c0*/  F2FP.BF16.F32.PACK_AB R0, RZ, R0 ;  /* 0x00000000ff00723e */ /* 0x001fc800000010ff */
[----:B------:R-:W-:Y:S01]  /*47d0*/  PRMT R27, R0, 0x7610, R27 ;  /* 0x00007610001b7816 */ /* 0x000fe2000000001b */
[----:B------:R-:W-:Y:S06]  /*47e0*/  BRA `(.L_x_27996) ;  /* 0x0000000c00747947 */ /* 0x000fec0003800000 */
.L_x_27992:
        /* <DEDUP_REMOVED lines=9> */
.L_x_28000:
[----:B------:R-:W2:Y:S02]  /*4880*/  LDG.E.U16 R0, desc[UR36][R4.64] ;  /* 0x0000002404007981 */ /* 0x000ea4000c1e1500 */
[----:B--2---:R-:W-:-:S05]  /*4890*/  HADD2.F32 R0, -RZ, R0.H0_H0 ;  /* 0x20000000ff007230 */ /* 0x004fca0000004100 */
[----:B------:R-:W-:-:S04]  /*48a0*/  F2FP.BF16.F32.PACK_AB R0, RZ, R0 ;  /* 0x00000000ff00723e */ /* 0x000fc800000010ff */
[----:B------:R-:W-:Y:S01]  /*48b0*/  PRMT R27, R0, 0x7610, R27 ;  /* 0x00007610001b7816 */ /* 0x000fe2000000001b */
[----:B------:R-:W-:Y:S06]  /*48c0*/  BRA `(.L_x_27996) ;  /* 0x0000000c003c7947 */ /* 0x000fec0003800000 */
.L_x_27999:
        /* <DEDUP_REMOVED lines=9> */
.L_x_28002:
[----:B------:R-:W2:Y:S02]  /*4960*/  LDG.E.U16 R4, desc[UR36][R4.64] ;  /* 0x0000002404047981 */ /* 0x000ea4000c1e1500 */
[----:B--2---:R-:W-:-:S05]  /*4970*/  HADD2.F32 R0, -RZ, R4.H0_H0 ;  /* 0x20000004ff007230 */ /* 0x004fca0000004100 */
[----:B------:R-:W-:-:S04]  /*4980*/  F2FP.BF16.F32.PACK_AB R0, RZ, R0 ;  /* 0x00000000ff00723e */ /* 0x000fc800000010ff */
[----:B------:R-:W-:Y:S01]  /*4990*/  PRMT R27, R0, 0x7610, R27 ;  /* 0x00007610001b7816 */ /* 0x000fe2000000001b */
[----:B------:R-:W-:Y:S06]  /*49a0*/  BRA `(.L_x_27996) ;  /* 0x0000000c00047947 */ /* 0x000fec0003800000 */
.L_x_28001:
        /* <DEDUP_REMOVED lines=9> */
.L_x_27991:
        /* <DEDUP_REMOVED lines=14> */
.L_x_28005:
        /* <DEDUP_REMOVED lines=9> */
.L_x_28004:
        /* <DEDUP_REMOVED lines=28> */
.L_x_28007:
        /* <DEDUP_REMOVED lines=15> */
.L_x_28006:
[----:B------:R0:W5:Y:S01]  /*4e60*/  LDG.E.U16 R27, desc[UR36][R4.64] ;  /* 0x00000024041b7981 */ /* 0x000162000c1e1500 */
[----:B------:R-:W-:Y:S05]  /*4e70*/  BRA `(.L_x_27996) ;  /* 0x0000000400d07947 */ /* 0x000fea0003800000 */
.L_x_28003:
        /* <DEDUP_REMOVED lines=13> */
.L_x_28010:
        /* <DEDUP_REMOVED lines=21> */
.L_x_28014:
[----:B------:R-:W-:Y:S05]  /*50a0*/  BSYNC B1 ;  /* 0x0000000000017941 */ /* 0x000fea0003800000 */
.L_x_28013:
[----:B------:R-:W-:Y:S01]  /*50b0*/  LEA R5, R0, 0x3b800000, 0x17 ;  /* 0x3b80000000057811 */ /* 0x000fe200078eb8ff */
[----:B------:R-:W-:-:S05]  /*50c0*/  IMAD.SHL.U32 R0, R3, 0x100000, RZ ;  /* 0x0010000003007824 */ /* 0x000fca00078e00ff */
[----:B------:R-:W-:-:S07]  /*50d0*/  LOP3.LUT R0, R5, R0, R6, 0xfe, !PT ;  /* 0x0000000005007212 */ /* 0x000fce00078efe06 */
.L_x_28012:
[----:B------:R-:W-:Y:S05]  /*50e0*/  BSYNC B0 ;  /* 0x0000000000007941 */ /* 0x000fea0003800000 */
.L_x_28011:
[----:B------:R-:W-:-:S04]  /*50f0*/  F2FP.BF16.F32.PACK_AB R0, RZ, R0 ;  /* 0x00000000ff00723e */ /* 0x000fc800000010ff */
[----:B------:R-:W-:Y:S01]  /*5100*/  PRMT R27, R0, 0x7610, R27 ;  /* 0x00007610001b7816 */ /* 0x000fe2000000001b */
[----:B------:R-:W-:Y:S06]  /*5110*/  BRA `(.L_x_27996) ;  /* 0x0000000400287947 */ /* 0x000fec0003800000 */
.L_x_28009:
        /* <DEDUP_REMOVED lines=21> */
.L_x_28018:
[----:B------:R-:W-:Y:S05]  /*5270*/  BSYNC B1 ;  /* 0x0000000000017941 */ /* 0x000fea0003800000 */
.L_x_28017:
[----:B------:R-:W-:Y:S01]  /*5280*/  LEA R5, R0, 0x37800000, 0x17 ;  /* 0x3780000000057811 */ /* 0x000fe200078eb8ff */
[----:B------:R-:W-:-:S05]  /*5290*/  IMAD.SHL.U32 R0, R3, 0x200000, RZ ;  /* 0x0020000003007824 */ /* 0x000fca00078e00ff */
[----:B------:R-:W-:-:S07]  /*52a0*/  LOP3.LUT R0, R5, R0, R6, 0xfe, !PT ;  /* 0x0000000005007212 */ /* 0x000fce00078efe06 */
.L_x_28016:
[----:B------:R-:W-:Y:S05]  /*52b0*/  BSYNC B0 ;  /* 0x0000000000007941 */ /* 0x000fea0003800000 */
.L_x_28015:
[----:B------:R-:W-:-:S04]  /*52c0*/  F2FP.BF16.F32.PACK_AB R0, RZ, R0 ;  /* 0x00000000ff00723e */ /* 0x000fc800000010ff */
[----:B------:R-:W-:Y:S01]  /*52d0*/  PRMT R27, R0, 0x7610, R27 ;  /* 0x00007610001b7816 */ /* 0x000fe2000000001b */
[----:B------:R-:W-:Y:S06]  /*52e0*/  BRA `(.L_x_27996) ;  /* 0x0000000000b47947 */ /* 0x000fec0003800000 */
.L_x_28008:
        /* <DEDUP_REMOVED lines=14> */
.L_x_28022:
[----:B------:R-:W-:Y:S05]  /*53d0*/  BSYNC B0 ;  /* 0x0000000000007941 */ /* 0x000fea0003800000 */
.L_x_28021:
[----:B------:R-:W-:-:S04]  /*53e0*/  F2FP.BF16.F32.PACK_AB R0, RZ, R0 ;  /* 0x00000000ff00723e */ /* 0x000fc800000010ff */
[----:B------:R-:W-:Y:S01]  /*53f0*/  PRMT R27, R0, 0x7610, R27 ;  /* 0x00007610001b7816 */ /* 0x000fe2000000001b */
[----:B------:R-:W-:Y:S06]  /*5400*/  BRA `(.L_x_27996) ;  /* 0x00000000006c7947 */ /* 0x000fec0003800000 */
.L_x_27995:
        /* <DEDUP_REMOVED lines=16> */
.L_x_28023:
[----:B------:R-:W-:Y:S01]  /*5510*/  PRMT R27, RZ, 0x7610, R27 ;  /* 0x00007610ff1b7816 */ /* 0x000fe2000000001b */
[----:B------:R-:W-:Y:S06]  /*5520*/  BRA `(.L_x_27996) ;  /* 0x0000000000247947 */ /* 0x000fec0003800000 */
.L_x_28020:
[----:B------:R-:W2:Y:S02]  /*5530*/  LDG.E.64 R4, desc[UR36][R4.64] ;  /* 0x0000002404047981 */ /* 0x000ea4000c1e1b00 */
[----:B--2---:R-:W0:Y:S02]  /*5540*/  I2F.U64 R0, R4 ;  /* 0x0000000400007312 */ /* 0x004e240000301000 */
[----:B0-----:R-:W-:-:S04]  /*5550*/  F2FP.BF16.F32.PACK_AB R0, RZ, R0 ;  /* 0x00000000ff00723e */ /* 0x001fc800000010ff */
[----:B------:R-:W-:Y:S01]  /*5560*/  PRMT R27, R0, 0x7610, R27 ;  /* 0x00007610001b7816 */ /* 0x000fe2000000001b */
[----:B------:R-:W-:Y:S06]  /*5570*/  BRA `(.L_x_27996) ;  /* 0x0000000000107947 */ /* 0x000fec0003800000 */
.L_x_28019:
[----:B------:R-:W2:Y:S02]  /*5580*/  LDG.E R4, desc[UR36][R4.64] ;  /* 0x0000002404047981 */ /* 0x000ea4000c1e1900 */
[----:B--2---:R-:W-:-:S04]  /*5590*/  I2FP.F32.U32 R0, R4 ;  /* 0x0000000400007245 */ /* 0x004fc80000201000 */
[----:B------:R-:W-:-:S04]  /*55a0*/  F2FP.BF16.F32.PACK_AB R0, RZ, R0 ;  /* 0x00000000ff00723e */ /* 0x000fc800000010ff */
[----:B------:R-:W-:-:S07]  /*55b0*/  PRMT R27, R0, 0x7610, R27 ;  /* 0x00007610001b7816 */ /* 0x000fce000000001b */
.L_x_27996:
        /* <DEDUP_REMOVED lines=22> */
.L_x_28027:
[----:B------:R-:W2:Y:S02]  /*5720*/  LDG.E.U8 R4, desc[UR36][R4.64] ;  /* 0x0000002404047981 */ /* 0x000ea4000c1e1100 */
[----:B--2---:R-:W-:-:S04]  /*5730*/  I2FP.F32.U32 R0, R4 ;  /* 0x0000000400007245 */ /* 0x004fc80000201000 */
[----:B------:R-:W-:-:S04]  /*5740*/  F2FP.BF16.F32.PACK_AB R0, RZ, R0 ;  /* 0x00000000ff00723e */ /* 0x000fc800000010ff */
[----:B------:R-:W-:Y:S01]  /*5750*/  PRMT R17, R0, 0x7610, R17 ;  /* 0x0000761000117816 */ /* 0x000fe20000000011 */
[----:B------:R-:W-:Y:S06]  /*5760*/  BRA `(.L_x_28029) ;  /* 0x0000000c00c87947 */ /* 0x000fec0003800000 */
.L_x_28026:
        /* <DEDUP_REMOVED lines=11> */
.L_x_28031:
[----:B------:R-:W2:Y:S02]  /*5820*/  LDG.E R4, desc[UR36][R4.64] ;  /* 0x0000002404047981 */ /* 0x000ea4000c1e1900 */
[----:B--2---:R-:W-:-:S04]  /*5830*/  I2FP.F32.S32 R0, R4 ;  /* 0x0000000400007245 */ /* 0x004fc80000201400 */
[----:B------:R-:W-:-:S04]  /*5840*/  F2FP.BF16.F32.PACK_AB R0, RZ, R0 ;  /* 0x00000000ff00723e */ /* 0x000fc800000010ff */
[----:B------:R-:W-:Y:S01]  /*5850*/  PRMT R17, R0, 0x7610, R17 ;  /* 0x0000761000117816 */ /* 0x000fe20000000011 */
[----:B------:R-:W-:Y:S06]  /*5860*/  BRA `(.L_x_28029) ;  /* 0x0000000c00887947 */ /* 0x000fec0003800000 */
.L_x_28030:
[----:B------:R-:W2:Y:S02]  /*5870*/  LDG.E.U16 R4, desc[UR36][R4.64] ;  /* 0x0000002404047981 */ /* 0x000ea4000c1e1500 */
[----:B--2---:R-:W0:Y:S02]  /*5880*/  I2F.S16 R0, R4 ;  /* 0x0000000400007306 */ /* 0x004e240000101400 */
[----:B0-----:R-:W-:-:S04]  /*5890*/  F2FP.BF16.F32.PACK_AB R0, RZ, R0 ;  /* 0x00000000ff00723e */ /* 0x001fc800000010ff */
[----:B------:R-:W-:Y:S01]  /*58a0*/  PRMT R17, R0, 0x7610, R17 ;  /* 0x0000761000117816 */ /* 0x000fe20000000011 */
[----:B------:R-:W-:Y:S06]  /*58b0*/  BRA `(.L_x_28029) ;  /* 0x0000000c00747947 */ /* 0x000fec0003800000 */
.L_x_28025:
        /* <DEDUP_REMOVED lines=9> */
.L_x_28033:
[----:B------:R-:W2:Y:S02]  /*5950*/  LDG.E.U16 R0, desc[UR36][R4.64] ;  /* 0x0000002404007981 */ /* 0x000ea4000c1e1500 */
[----:B--2---:R-:W-:-:S05]  /*5960*/  HADD2.F32 R0, -RZ, R0.H0_H0 ;  /* 0x20000000ff007230 */ /* 0x004fca0000004100 */
[----:B------:R-:W-:-:S04]  /*5970*/  F2FP.BF16.F32.PACK_AB R0, RZ, R0 ;  /* 0x00000000ff00723e */ /* 0x000fc800000010ff */
[----:B------:R-:W-:Y:S01]  /*5980*/  PRMT R17, R0, 0x7610, R17 ;  /* 0x0000761000117816 */ /* 0x000fe20000000011 */
[----:B------:R-:W-:Y:S06]  /*5990*/  BRA `(.L_x_28029) ;  /* 0x0000000c003c7947 */ /* 0x000fec0003800000 */
.L_x_28032:
        /* <DEDUP_REMOVED lines=9> */
.L_x_28035:
[----:B------:R-:W2:Y:S02]  /*5a30*/  LDG.E.U16 R4, desc[UR36][R4.64] ;  /* 0x0000002404047981 */ /* 0x000ea4000c1e1500 */
[----:B--2---:R-:W-:-:S05]  /*5a40*/  HADD2.F32 R0, -RZ, R4.H0_H0 ;  /* 0x20000004ff007230 */ /* 0x004fca0000004100 */
[----:B------:R-:W-:-:S04]  /*5a50*/  F2FP.BF16.F32.PACK_AB R0, RZ, R0 ;  /* 0x00000000ff00723e */ /* 0x000fc800000010ff */
[----:B------:R-:W-:Y:S01]  /*5a60*/  PRMT R17, R0, 0x7610, R17 ;  /* 0x0000761000117816 */ /* 0x000fe20000000011 */
[----:B------:R-:W-:Y:S06]  /*5a70*/  BRA `(.L_x_28029) ;  /* 0x0000000c00047947 */ /* 0x000fec0003800000 */
.L_x_28034:
        /* <DEDUP_REMOVED lines=9> */
.L_x_28024:
        /* <DEDUP_REMOVED lines=14> */
.L_x_28038:
        /* <DEDUP_REMOVED lines=9> */
.L_x_28037:
        /* <DEDUP_REMOVED lines=28> */
.L_x_28040:
        /* <DEDUP_REMOVED lines=15> */
.L_x_28039:
[----:B------:R0:W5:Y:S01]  /*5f30*/  LDG.E.U16 R17, desc[UR36][R4.64] ;  /* 0x0000002404117981 */ /* 0x000162000c1e1500 */
[----:B------:R-:W-:Y:S05]  /*5f40*/  BRA `(.L_x_28029) ;  /* 0x0000000400d07947 */ /* 0x000fea0003800000 */
.L_x_28036:
        /* <DEDUP_REMOVED lines=13> */
.L_x_28043:
        /* <DEDUP_REMOVED lines=21> */
.L_x_28047:
[----:B------:R-:W-:Y:S05]  /*6170*/  BSYNC B1 ;  /* 0x0000000000017941 */ /* 0x000fea0003800000 */
.L_x_28046:
[----:B------:R-:W-:Y:S01]  /*6180*/  LEA R5, R0, 0x3b800000, 0x17 ;  /* 0x3b80000000057811 */ /* 0x000fe200078eb8ff */
[----:B------:R-:W-:-:S05]  /*6190*/  IMAD.SHL.U32 R0, R3, 0x100000, RZ ;  /* 0x0010000003007824 */ /* 0x000fca00078e00ff */
[----:B------:R-:W-:-:S07]  /*61a0*/  LOP3.LUT R0, R5, R0, R6, 0xfe, !PT ;  /* 0x0000000005007212 */ /* 0x000fce00078efe06 */
.L_x_28045:
[----:B------:R-:W-:Y:S05]  /*61b0*/  BSYNC B0 ;  /* 0x0000000000007941 */ /* 0x000fea0003800000 */
.L_x_28044:
[----:B------:R-:W-:-:S04]  /*61c0*/  F2FP.BF16.F32.PACK_AB R0, RZ, R0 ;  /* 0x00000000ff00723e */ /* 0x000fc800000010ff */
[----:B------:R-:W-:Y:S01]  /*61d0*/  PRMT R17, R0, 0x7610, R17 ;  /* 0x0000761000117816 */ /* 0x000fe20000000011 */
[----:B------:R-:W-:Y:S06]  /*61e0*/  BRA `(.L_x_28029) ;  /* 0x0000000400287947 */ /* 0x000fec0003800000 */
.L_x_28042:
        /* <DEDUP_REMOVED lines=21> */
.L_x_28051:
[----:B------:R-:W-:Y:S05]  /*6340*/  BSYNC B1 ;  /* 0x0000000000017941 */ /* 0x000fea0003800000 */
.L_x_28050:
[----:B------:R-:W-:Y:S01]  /*6350*/  LEA R5, R0, 0x37800000, 0x17 ;  /* 0x3780000000057811 */ /* 0x000fe200078eb8ff */
[----:B------:R-:W-:-:S05]  /*6360*/  IMAD.SHL.U32 R0, R3, 0x200000, RZ ;  /* 0x0020000003007824 */ /* 0x000fca00078e00ff */
[----:B------:R-:W-:-:S07]  /*6370*/  LOP3.LUT R0, R5, R0, R6, 0xfe, !PT ;  /* 0x0000000005007212 */ /* 0x000fce00078efe06 */
.L_x_28049:
[----:B------:R-:W-:Y:S05]  /*6380*/  BSYNC B0 ;  /* 0x0000000000007941 */ /* 0x000fea0003800000 */
.L_x_28048:
[----:B------:R-:W-:-:S04]  /*6390*/  F2FP.BF16.F32.PACK_AB R0, RZ, R0 ;  /* 0x00000000ff00723e */ /* 0x000fc800000010ff */
[----:B------:R-:W-:Y:S01]  /*63a0*/  PRMT R17, R0, 0x7610, R17 ;  /* 0x0000761000117816 */ /* 0x000fe20000000011 */
[----:B------:R-:W-:Y:S06]  /*63b0*/  BRA `(.L_x_28029) ;  /* 0x0000000000b47947 */ /* 0x000fec0003800000 */
.L_x_28041:
        /* <DEDUP_REMOVED lines=14> */
.L_x_28055:
[----:B------:R-:W-:Y:S05]  /*64a0*/  BSYNC B0 ;  /* 0x0000000000007941 */ /* 0x000fea0003800000 */
.L_x_28054:
[----:B------:R-:W-:-:S04]  /*64b0*/  F2FP.BF16.F32.PACK_AB R0, RZ, R0 ;  /* 0x00000000ff00723e */ /* 0x000fc800000010ff */
[----:B------:R-:W-:Y:S01]  /*64c0*/  PRMT R17, R0, 0x7610, R17 ;  /* 0x0000761000117816 */ /* 0x000fe20000000011 */
[----:B------:R-:W-:Y:S06]  /*64d0*/  BRA `(.L_x_28029) ;  /* 0x00000000006c7947 */ /* 0x000fec0003800000 */
.L_x_28028:
        /* <DEDUP_REMOVED lines=16> */
.L_x_28056:
[----:B------:R-:W-:Y:S01]  /*65e0*/  PRMT R17, RZ, 0x7610, R17 ;  /* 0x00007610ff117816 */ /* 0x000fe20000000011 */
[----:B------:R-:W-:Y:S06]  /*65f0*/  BRA `(.L_x_28029) ;  /* 0x0000000000247947 */ /* 0x000fec0003800000 */
.L_x_28053:
[----:B------:R-:W2:Y:S02]  /*6600*/  LDG.E.64 R4, desc[UR36][R4.64] ;  /* 0x0000002404047981 */ /* 0x000ea4000c1e1b00 */
[----:B--2---:R-:W0:Y:S02]  /*6610*/  I2F.U64 R0, R4 ;  /* 0x0000000400007312 */ /* 0x004e240000301000 */
[----:B0-----:R-:W-:-:S04]  /*6620*/  F2FP.BF16.F32.PACK_AB R0, RZ, R0 ;  /* 0x00000000ff00723e */ /* 0x001fc800000010ff */
[----:B------:R-:W-:Y:S01]  /*6630*/  PRMT R17, R0, 0x7610, R17 ;  /* 0x0000761000117816 */ /* 0x000fe20000000011 */
[----:B------:R-:W-:Y:S06]  /*6640*/  BRA `(.L_x_28029) ;  /* 0x0000000000107947 */ /* 0x000fec0003800000 */
.L_x_28052:
[----:B------:R-:W2:Y:S02]  /*6650*/  LDG.E R4, desc[UR36][R4.64] ;  /* 0x0000002404047981 */ /* 0x000ea4000c1e1900 */
[----:B--2---:R-:W-:-:S04]  /*6660*/  I2FP.F32.U32 R0, R4 ;  /* 0x0000000400007245 */ /* 0x004fc80000201000 */
[----:B------:R-:W-:-:S04]  /*6670*/  F2FP.BF16.F32.PACK_AB R0, RZ, R0 ;  /* 0x00000000ff00723e */ /* 0x000fc800000010ff */
[----:B------:R-:W-:-:S07]  /*6680*/  PRMT R17, R0, 0x7610, R17 ;  /* 0x0000761000117816 */ /* 0x000fce0000000011 */
.L_x_28029:
[----:B------:R-:W-:-:S07]  /*6690*/  VIADD R29, R29, 0x80 ;  /* 0x000000801d1d7836 */ /* 0x000fce0000000000 */
.L_x_27990:
[----:B------:R-:W-:Y:S05]  /*66a0*/  BSYNC B6 ;  /* 0x0000000000067941 */ /* 0x000fea0003800000 */
.L_x_27989:
        /* <DEDUP_REMOVED lines=26> */
.L_x_28062:
[----:B------:R-:W2:Y:S02]  /*6850*/  LDG.E.U8 R4, desc[UR36][R4.64] ;  /* 0x0000002404047981 */ /* 0x000ea4000c1e1100 */
[----:B--2---:R-:W-:-:S04]  /*6860*/  I2FP.F32.U32 R0, R4 ;  /* 0x0000000400007245 */ /* 0x004fc80000201000 */
[----:B------:R-:W-:-:S04]  /*6870*/  F2FP.BF16.F32.PACK_AB R0, RZ, R0 ;  /* 0x00000000ff00723e */ /* 0x000fc800000010ff */
[----:B------:R-:W-:Y:S01]  /*6880*/  PRMT R26, R0, 0x7610, R26 ;  /* 0x00007610001a7816 */ /* 0x000fe2000000001a */
[----:B------:R-:W-:Y:S06]  /*6890*/  BRA `(.L_x_28064) ;  /* 0x0000000c00c87947 */ /* 0x000fec0003800000 */
.L_x_28061:
        /* <DEDUP_REMOVED lines=11> */
.L_x_28066:
[----:B------:R-:W2:Y:S02]  /*6950*/  LDG.E R4, desc[UR36][R4.64] ;  /* 0x0000002404047981 */ /* 0x000ea4000c1e1900 */
[----:B--2---:R-:W-:-:S04]  /*6960*/  I2FP.F32.S32 R0, R4 ;  /* 0x0000000400007245 */ /* 0x004fc80000201400 */
[----:B------:R-:W-:-:S04]  /*6970*/  F2FP.BF16.F32.PACK_AB R0, RZ, R0 ;  /* 0x00000000ff00723e */ /* 0x000fc800000010ff */
[----:B------:R-:W-:Y:S01]  /*6980*/  PRMT R26, R0, 0x7610, R26 ;  /* 0x00007610001a7816 */ /* 0x000fe2000000001a */
[----:B------:R-:W-:Y:S06]  /*6990*/  BRA `(.L_x_28064) ;  /* 0x0000000c00887947 */ /* 0x000fec0003800000 */
.L_x_28065:
[----:B------:R-:W2:Y:S02]  /*69a0*/  LDG.E.U16 R4, desc[UR36][R4.64] ;  /* 0x0000002404047981 */ /* 0x000ea4000c1e1500 */
[----:B--2---:R-:W0:Y:S02]  /*69b0*/  I2F.S16 R0, R4 ;  /* 0x0000000400007306 */ /* 0x004e240000101400 */
[----:B0-----:R-:W-:-:S04]  /*69c0*/  F2FP.BF16.F32.PACK_AB R0, RZ, R0 ;  /* 0x00000000ff00723e */ /* 0x001fc800000010ff */
[----:B------:R-:W-:Y:S01]  /*69d0*/  PRMT R26, R0, 0x7610, R26 ;  /* 0x00007610001a7816 */ /* 0x000fe2000000001a */
[----:B------:R-:W-:Y:S06]  /*69e0*/  BRA `(.L_x_28064) ;  /* 0x0000000c00747947 */ /* 0x000fec0003800000 */
.L_x_28060:
        /* <DEDUP_REMOVED lines=9> */
.L_x_28068:
[----:B------:R-:W2:Y:S02]  /*6a80*/  LDG.E.U16 R0, desc[UR36][R4.64] ;  /* 0x0000002404007981 */ /* 0x000ea4000c1e1500 */
[----:B--2---:R-:W-:-:S05]  /*6a90*/  HADD2.F32 R0, -RZ, R0.H0_H0 ;  /* 0x20000000ff007230 */ /* 0x004fca0000004100 */
[----:B------:R-:W-:-:S04]  /*6aa0*/  F2FP.BF16.F32.PACK_AB R0, RZ, R0 ;  /* 0x00000000ff00723e */ /* 0x000fc800000010ff */
[----:B------:R-:W-:Y:S01]  /*6ab0*/  PRMT R26, R0, 0x7610, R26 ;  /* 0x00007610001a7816 */ /* 0x000fe2000000001a */
[----:B------:R-:W-:Y:S06]  /*6ac0*/  BRA `(.L_x_28064) ;  /* 0x0000000c003c7947 */ /* 0x000fec0003800000 */
.L_x_28067:
        /* <DEDUP_REMOVED lines=9> */
.L_x_28070:
[----:B------:R-:W2:Y:S02]  /*6b60*/  LDG.E.U16 R4, desc[UR36][R4.64] ;  /* 0x0000002404047981 */ /* 0x000ea4000c1e1500 */
[----:B--2---:R-:W-:-:S05]  /*6b70*/  HADD2.F32 R0, -RZ, R4.H0_H0 ;  /* 0x20000004ff007230 */ /* 0x004fca0000004100 */
[----:B------:R-:W-:-:S04]  /*6b80*/  F2FP.BF16.F32.PACK_AB R0, RZ, R0 ;  /* 0x00000000ff00723e */ /* 0x000fc800000010ff */
[----:B------:R-:W-:Y:S01]  /*6b90*/  PRMT R26, R0, 0x7610, R26 ;  /* 0x00007610001a7816 */ /* 0x000fe2000000001a */
[----:B------:R-:W-:Y:S06]  /*6ba0*/  BRA `(.L_x_28064) ;  /* 0x0000000c00047947 */ /* 0x000fec0003800000 */
.L_x_28069:
        /* <DEDUP_REMOVED lines=9> */
.L_x_28059:
        /* <DEDUP_REMOVED lines=14> */
.L_x_28073:
        /* <DEDUP_REMOVED lines=9> */
.L_x_28072:
        /* <DEDUP_REMOVED lines=28> */
.L_x_28075:
        /* <DEDUP_REMOVED lines=15> */
.L_x_28074:
[----:B------:R0:W5:Y:S01]  /*7060*/  LDG.E.U16 R26, desc[UR36][R4.64] ;  /* 0x00000024041a7981 */ /* 0x000162000c1e1500 */
[----:B------:R-:W-:Y:S05]  /*7070*/  BRA `(.L_x_28064) ;  /* 0x0000000400d07947 */ /* 0x000fea0003800000 */
.L_x_28071:
        /* <DEDUP_REMOVED lines=13> */
.L_x_28078:
        /* <DEDUP_REMOVED lines=21> */
.L_x_28082:
[----:B------:R-:W-:Y:S05]  /*72a0*/  BSYNC B1 ;  /* 0x0000000000017941 */ /* 0x000fea0003800000 */
.L_x_28081:
[----:B------:R-:W-:Y:S01]  /*72b0*/  LEA R5, R0, 0x3b800000, 0x17 ;  /* 0x3b80000000057811 */ /* 0x000fe200078eb8ff */
[----:B------:R-:W-:-:S05]  /*72c0*/  IMAD.SHL.U32 R0, R3, 0x100000, RZ ;  /* 0x0010000003007824 */ /* 0x000fca00078e00ff */
[----:B------:R-:W-:-:S07]  /*72d0*/  LOP3.LUT R0, R5, R0, R6, 0xfe, !PT ;  /* 0x0000000005007212 */ /* 0x000fce00078efe06 */
.L_x_28080:
[----:B------:R-:W-:Y:S05]  /*72e0*/  BSYNC B0 ;  /* 0x0000000000007941 */ /* 0x000fea0003800000 */
.L_x_28079:
[----:B------:R-:W-:-:S04]  /*72f0*/  F2FP.BF16.F32.PACK_AB R0, RZ, R0 ;  /* 0x00000000ff00723e */ /* 0x000fc800000010ff */
[----:B------:R-:W-:Y:S01]  /*7300*/  PRMT R26, R0, 0x7610, R26 ;  /* 0x00007610001a7816 */ /* 0x000fe2000000001a */
[----:B------:R-:W-:Y:S06]  /*7310*/  BRA `(.L_x_28064) ;  /* 0x0000000400287947 */ /* 0x000fec0003800000 */
.L_x_28077:
        /* <DEDUP_REMOVED lines=21> */
.L_x_28086:
[----:B------:R-:W-:Y:S05]  /*7470*/  BSYNC B1 ;  /* 0x0000000000017941 */ /* 0x000fea0003800000 */
.L_x_28085:
[----:B------:R-:W-:Y:S01]  /*7480*/  LEA R5, R0, 0x37800000, 0x17 ;  /* 0x3780000000057811 */ /* 0x000fe200078eb8ff */
[----:B------:R-:W-:-:S05]  /*7490*/  IMAD.SHL.U32 R0, R3, 0x200000, RZ ;  /* 0x0020000003007824 */ /* 0x000fca00078e00ff */
[----:B------:R-:W-:-:S07]  /*74a0*/  LOP3.LUT R0, R5, R0, R6, 0xfe, !PT ;  /* 0x0000000005007212 */ /* 0x000fce00078efe06 */
.L_x_28084:
[----:B------:R-:W-:Y:S05]  /*74b0*/  BSYNC B0 ;  /* 0x0000000000007941 */ /* 0x000fea0003800000 */
.L_x_28083:
[----:B------:R-:W-:-:S04]  /*74c0*/  F2FP.BF16.F32.PACK_AB R0, RZ, R0 ;  /* 0x00000000ff00723e */ /* 0x000fc800000010ff */
[----:B------:R-:W-:Y:S01]  /*74d0*/  PRMT R26, R0, 0x7610, R26 ;  /* 0x00007610001a7816 */ /* 0x000fe2000000001a */
[----:B------:R-:W-:Y:S06]  /*74e0*/  BRA `(.L_x_28064) ;  /* 0x0000000000b47947 */ /* 0x000fec0003800000 */
.L_x_28076:
        /* <DEDUP_REMOVED lines=14> */
.L_x_28090:
[----:B------:R-:W-:Y:S05]  /*75d0*/  BSYNC B0 ;  /* 0x0000000000007941 */ /* 0x000fea0003800000 */
.L_x_28089:
[----:B------:R-:W-:-:S04]  /*75e0*/  F2FP.BF16.F32.PACK_AB R0, RZ, R0 ;  /* 0x00000000ff00723e */ /* 0x000fc800000010ff */
[----:B------:R-:W-:Y:S01]  /*75f0*/  PRMT R26, R0, 0x7610, R26 ;  /* 0x00007610001a7816 */ /* 0x000fe2000000001a */
[----:B------:R-:W-:Y:S06]  /*7600*/  BRA `(.L_x_28064) ;  /* 0x00000000006c7947 */ /* 0x000fec0003800000 */
.L_x_28063:
        /* <DEDUP_REMOVED lines=16> */
.L_x_28091:
[----:B------:R-:W-:Y:S01]  /*7710*/  PRMT R26, RZ, 0x7610, R26 ;  /* 0x00007610ff1a7816 */ /* 0x000fe2000000001a */
[----:B------:R-:W-:Y:S06]  /*7720*/  BRA `(.L_x_28064) ;  /* 0x0000000000247947 */ /* 0x000fec0003800000 */
.L_x_28088:
[----:B------:R-:W2:Y:S02]  /*7730*/  LDG.E.64 R4, desc[UR36][R4.64] ;  /* 0x0000002404047981 */ /* 0x000ea4000c1e1b00 */
[----:B--2---:R-:W0:Y:S02]  /*7740*/  I2F.U64 R0, R4 ;  /* 0x0000000400007312 */ /* 0x004e240000301000 */
[----:B0-----:R-:W-:-:S04]  /*7750*/  F2FP.BF16.F32.PACK_AB R0, RZ, R0 ;  /* 0x00000000ff00723e */ /* 0x001fc800000010ff */
[----:B------:R-:W-:Y:S01]  /*7760*/  PRMT R26, R0, 0x7610, R26 ;  /* 0x00007610001a7816 */ /* 0x000fe2000000001a */
[----:B------:R-:W-:Y:S06]  /*7770*/  BRA `(.L_x_28064) ;  /* 0x0000000000107947 */ /* 0x000fec0003800000 */
.L_x_28087:
[----:B------:R-:W2:Y:S02]  /*7780*/  LDG.E R4, desc[UR36][R4.64] ;  /* 0x0000002404047981 */ /* 0x000ea4000c1e1900 */
[----:B--2---:R-:W-:-:S04]  /*7790*/  I2FP.F32.U32 R0, R4 ;  /* 0x0000000400007245 */ /* 0x004fc80000201000 */
[----:B------:R-:W-:-:S04]  /*77a0*/  F2FP.BF16.F32.PACK_AB R0, RZ, R0 ;  /* 0x00000000ff00723e */ /* 0x000fc800000010ff */
[----:B------:R-:W-:-:S07]  /*77b0*/  PRMT R26, R0, 0x7610, R26 ;  /* 0x00007610001a7816 */ /* 0x000fce000000001a */
.L_x_28064:
        /* <DEDUP_REMOVED lines=22> */
.L_x_28095:
[----:B------:R-:W2:Y:S02]  /*7920*/  LDG.E.U8 R4, desc[UR36][R4.64] ;  /* 0x0000002404047981 */ /* 0x000ea4000c1e1100 */
[----:B--2---:R-:W-:-:S04]  /*7930*/  I2FP.F32.U32 R0, R4 ;  /* 0x0000000400007245 */ /* 0x004fc80000201000 */
[----:B------:R-:W-:-:S04]  /*7940*/  F2FP.BF16.F32.PACK_AB R0, RZ, R0 ;  /* 0x00000000ff00723e */ /* 0x000fc800000010ff */
[----:B------:R-:W-:Y:S01]  /*7950*/  PRMT R18, R0, 0x7610, R18 ;  /* 0x0000761000127816 */ /* 0x000fe20000000012 */
[----:B------:R-:W-:Y:S06]  /*7960*/  BRA `(.L_x_28058) ;  /* 0x0000000c00c87947 */ /* 0x000fec0003800000 */
.L_x_28094:
        /* <DEDUP_REMOVED lines=11> */
.L_x_28098:
[----:B------:R-:W2:Y:S02]  /*7a20*/  LDG.E R4, desc[UR36][R4.64] ;  /* 0x0000002404047981 */ /* 0x000ea4000c1e1900 */
[----:B--2---:R-:W-:-:S04]  /*7a30*/  I2FP.F32.S32 R0, R4 ;  /* 0x0000000400007245 */ /* 0x004fc80000201400 */
[----:B------:R-:W-:-:S04]  /*7a40*/  F2FP.BF16.F32.PACK_AB R0, RZ, R0 ;  /* 0x00000000ff00723e */ /* 0x000fc800000010ff */
[----:B------:R-:W-:Y:S01]  /*7a50*/  PRMT R18, R0, 0x7610, R18 ;  /* 0x0000761000127816 */ /* 0x000fe20000000012 */
[----:B------:R-:W-:Y:S06]  /*7a60*/  BRA `(.L_x_28058) ;  /* 0x0000000c00887947 */ /* 0x000fec0003800000 */
.L_x_28097:
[----:B------:R-:W2:Y:S02]  /*7a70*/  LDG.E.U16 R4, desc[UR36][R4.64] ;  /* 0x0000002404047981 */ /* 0x000ea4000c1e1500 */
[----:B--2---:R-:W0:Y:S02]  /*7a80*/  I2F.S16 R0, R4 ;  /* 0x0000000400007306 */ /* 0x004e240000101400 */
[----:B0-----:R-:W-:-:S04]  /*7a90*/  F2FP.BF16.F32.PACK_AB R0, RZ, R0 ;  /* 0x00000000ff00723e */ /* 0x001fc800000010ff */
[----:B------:R-:W-:Y:S01]  /*7aa0*/  PRMT R18, R0, 0x7610, R18 ;  /* 0x0000761000127816 */ /* 0x000fe20000000012 */
[----:B------:R-:W-:Y:S06]  /*7ab0*/  BRA `(.L_x_28058) ;  /* 0x0000000c00747947 */ /* 0x000fec0003800000 */
.L_x_28093:
        /* <DEDUP_REMOVED lines=9> */
.L_x_28100:
[----:B------:R-:W2:Y:S02]  /*7b50*/  LDG.E.U16 R0, desc[UR36][R4.64] ;  /* 0x0000002404007981 */ /* 0x000ea4000c1e1500 */
[----:B--2---:R-:W-:-:S05]  /*7b60*/  HADD2.F32 R0, -RZ, R0.H0_H0 ;  /* 0x20000000ff007230 */ /* 0x004fca0000004100 */
[----:B------:R-:W-:-:S04]  /*7b70*/  F2FP.BF16.F32.PACK_AB R0, RZ, R0 ;  /* 0x00000000ff00723e */ /* 0x000fc800000010ff */
[----:B------:R-:W-:Y:S01]  /*7b80*/  PRMT R18, R0, 0x7610, R18 ;  /* 0x0000761000127816 */ /* 0x000fe20000000012 */
[----:B------:R-:W-:Y:S06]  /*7b90*/  BRA `(.L_x_28058) ;  /* 0x0000000c003c7947 */ /* 0x000fec0003800000 */
.L_x_28099:
        /* <DEDUP_REMOVED lines=9> */
.L_x_28102:
[----:B------:R-:W2:Y:S02]  /*7c30*/  LDG.E.U16 R4, desc[UR36][R4.64] ;  /* 0x0000002404047981 */ /* 0x000ea4000c1e1500 */
[----:B--2---:R-:W-:-:S05]  /*7c40*/  HADD2.F32 R0, -RZ, R4.H0_H0 ;  /* 0x20000004ff007230 */ /* 0x004fca0000004100 */
[----:B------:R-:W-:-:S04]  /*7c50*/  F2FP.BF16.F32.PACK_AB R0, RZ, R0 ;  /* 0x00000000ff00723e */ /* 0x000fc800000010ff */
[----:B------:R-:W-:Y:S01]  /*7c60*/  PRMT R18, R0, 0x7610, R18 ;  /* 0x0000761000127816 */ /* 0x000fe20000000012 */
[----:B------:R-:W-:Y:S06]  /*7c70*/  BRA `(.L_x_28058) ;  /* 0x0000000c00047947 */ /* 0x000fec0003800000 */
.L_x_28101:
        /* <DEDUP_REMOVED lines=9> */
.L_x_28092:
        /* <DEDUP_REMOVED lines=14> */
.L_x_28105:
        /* <DEDUP_REMOVED lines=9> */
.L_x_28104:
        /* <DEDUP_REMOVED lines=28> */
.L_x_28107:
        /* <DEDUP_REMOVED lines=15> */
.L_x_28106:
[----:B------:R1:W5:Y:S01]  /*8130*/  LDG.E.U16 R18, desc[UR36][R4.64] ;  /* 0x0000002404127981 */ /* 0x000362000c1e1500 */
[----:B------:R-:W-:Y:S05]  /*8140*/  BRA `(.L_x_28058) ;  /* 0x0000000400d07947 */ /* 0x000fea0003800000 */
.L_x_28103:
        /* <DEDUP_REMOVED lines=13> */
.L_x_28110:
        /* <DEDUP_REMOVED lines=21> */
.L_x_28114:
[----:B------:R-:W-:Y:S05]  /*8370*/  BSYNC B1 ;  /* 0x0000000000017941 */ /* 0x000fea0003800000 */
.L_x_28113:
[----:B------:R-:W-:Y:S01]  /*8380*/  LEA R5, R0, 0x3b800000, 0x17 ;  /* 0x3b80000000057811 */ /* 0x000fe200078eb8ff */
[----:B------:R-:W-:-:S05]  /*8390*/  IMAD.SHL.U32 R0, R3, 0x100000, RZ ;  /* 0x0010000003007824 */ /* 0x000fca00078e00ff */
[----:B------:R-:W-:-:S07]  /*83a0*/  LOP3.LUT R0, R5, R0, R6, 0xfe, !PT ;  /* 0x0000000005007212 */ /* 0x000fce00078efe06 */
.L_x_28112:
[----:B------:R-:W-:Y:S05]  /*83b0*/  BSYNC B0 ;  /* 0x0000000000007941 */ /* 0x000fea0003800000 */
.L_x_28111:
[----:B------:R-:W-:-:S04]  /*83c0*/  F2FP.BF16.F32.PACK_AB R0, RZ, R0 ;  /* 0x00000000ff00723e */ /* 0x000fc800000010ff */
[----:B------:R-:W-:Y:S01]  /*83d0*/  PRMT R18, R0, 0x7610, R18 ;  /* 0x0000761000127816 */ /* 0x000fe20000000012 */
[----:B------:R-:W-:Y:S06]  /*83e0*/  BRA `(.L_x_28058) ;  /* 0x0000000400287947 */ /* 0x000fec0003800000 */
.L_x_28109:
        /* <DEDUP_REMOVED lines=21> */
.L_x_28118:
[----:B------:R-:W-:Y:S05]  /*8540*/  BSYNC B1 ;  /* 0x0000000000017941 */ /* 0x000fea0003800000 */
.L_x_28117:
[----:B------:R-:W-:Y:S01]  /*8550*/  LEA R5, R0, 0x37800000, 0x17 ;  /* 0x3780000000057811 */ /* 0x000fe200078eb8ff */
[----:B------:R-:W-:-:S05]  /*8560*/  IMAD.SHL.U32 R0, R3, 0x200000, RZ ;  /* 0x0020000003007824 */ /* 0x000fca00078e00ff */
[----:B------:R-:W-:-:S07]  /*8570*/  LOP3.LUT R0, R5, R0, R6, 0xfe, !PT ;  /* 0x0000000005007212 */ /* 0x000fce00078efe06 */
.L_x_28116:
[----:B------:R-:W-:Y:S05]  /*8580*/  BSYNC B0 ;  /* 0x0000000000007941 */ /* 0x000fea0003800000 */
.L_x_28115:
[----:B------:R-:W-:-:S04]  /*8590*/  F2FP.BF16.F32.PACK_AB R0, RZ, R0 ;  /* 0x00000000ff00723e */ /* 0x000fc800000010ff */
[----:B------:R-:W-:Y:S01]  /*85a0*/  PRMT R18, R0, 0x7610, R18 ;  /* 0x0000761000127816 */ /* 0x000fe20000000012 */
[----:B------:R-:W-:Y:S06]  /*85b0*/  BRA `(.L_x_28058) ;  /* 0x0000000000b47947 */ /* 0x000fec0003800000 */
.L_x_28108:
        /* <DEDUP_REMOVED lines=14> */
.L_x_28122:
[----:B------:R-:W-:Y:S05]  /*86a0*/  BSYNC B0 ;  /* 0x0000000000007941 */ /* 0x000fea0003800000 */
.L_x_28121:
[----:B------:R-:W-:-:S04]  /*86b0*/  F2FP.BF16.F32.PACK_AB R0, RZ, R0 ;  /* 0x00000000ff00723e */ /* 0x000fc800000010ff */
[----:B------:R-:W-:Y:S01]  /*86c0*/  PRMT R18, R0, 0x7610, R18 ;  /* 0x0000761000127816 */ /* 0x000fe20000000012 */
[----:B------:R-:W-:Y:S06]  /*86d0*/  BRA `(.L_x_28058) ;  /* 0x00000000006c7947 */ /* 0x000fec0003800000 */
.L_x_28096:
        /* <DEDUP_REMOVED lines=16> */
.L_x_28123:
[----:B------:R-:W-:Y:S01]  /*87e0*/  PRMT R18, RZ, 0x7610, R18 ;  /* 0x00007610ff127816 */ /* 0x000fe20000000012 */
[----:B------:R-:W-:Y:S06]  /*87f0*/  BRA `(.L_x_28058) ;  /* 0x0000000000247947 */ /* 0x000fec0003800000 */
.L_x_28120:
[----:B------:R-:W2:Y:S02]  /*8800*/  LDG.E.64 R4, desc[UR36][R4.64] ;  /* 0x0000002404047981 */ /* 0x000ea4000c1e1b00 */
[----:B--2---:R-:W0:Y:S02]  /*8810*/  I2F.U64 R0, R4 ;  /* 0x0000000400007312 */ /* 0x004e240000301000 */
[----:B0-----:R-:W-:-:S04]  /*8820*/  F2FP.BF16.F32.PACK_AB R0, RZ, R0 ;  /* 0x00000000ff00723e */ /* 0x001fc800000010ff */
[----:B------:R-:W-:Y:S01]  /*8830*/  PRMT R18, R0, 0x7610, R18 ;  /* 0x0000761000127816 */ /* 0x000fe20000000012 */
[----:B------:R-:W-:Y:S06]  /*8840*/  BRA `(.L_x_28058) ;  /* 0x0000000000107947 */ /* 0x000fec0003800000 */
.L_x_28119:
[----:B------:R-:W2:Y:S02]  /*8850*/  LDG.E R4, desc[UR36][R4.64] ;  /* 0x0000002404047981 */ /* 0x000ea4000c1e1900 */
[----:B--2---:R-:W-:-:S04]  /*8860*/  I2FP.F32.U32 R0, R4 ;  /* 0x0000000400007245 */ /* 0x004fc80000201000 */
[----:B------:R-:W-:-:S04]  /*8870*/  F2FP.BF16.F32.PACK_AB R0, RZ, R0 ;  /* 0x00000000ff00723e */ /* 0x000fc800000010ff */
[----:B------:R-:W-:-:S07]  /*8880*/  PRMT R18, R0, 0x7610, R18 ;  /* 0x0000761000127816 */ /* 0x000fce0000000012 */
.L_x_28058:
[----:B------:R-:W-:Y:S05]  /*8890*/  BSYNC B6 ;  /* 0x0000000000067941 */ /* 0x000fea0003800000 */
.L_x_28057:
        /* <DEDUP_REMOVED lines=10> */
[----:B------:R-:W-:-:S04]  /*8940*/  FMNMX.FTZ R0, R0, R3, !PT ;  /* 0x0000000300007209 */ /* 0x000fc80007810000 */
[----:B------:R-:W-:-:S04]  /*8950*/  F2FP.BF16.F32.PACK_AB R0, RZ, R0 ;  /* 0x00000000ff00723e */ /* 0x000fc800000010ff */
[----:B------:R-:W-:Y:S01]  /*8960*/  PRMT R24, R0, 0x7610, R24 ;  /* 0x0000761000187816 */ /* 0x000fe20000000018 */
[----:B------:R-:W-:Y:S06]  /*8970*/  BRA `(.L_x_28125) ;  /* 0x0000000000047947 */ /* 0x000fec0003800000 */
.L_x_28126:
[----:B------:R-:W-:-:S07]  /*8980*/  PRMT R24, R25, 0x7610, R24 ;  /* 0x0000761019187816 */ /* 0x000fce0000000018 */
.L_x_28125:
[----:B------:R-:W-:Y:S05]  /*8990*/  BSYNC B0 ;  /* 0x0000000000007941 */ /* 0x000fea0003800000 */
.L_x_28124:
        /* <DEDUP_REMOVED lines=14> */
.L_x_28129:
[----:B------:R-:W-:-:S07]  /*8a80*/  PRMT R22, R19, 0x7610, R22 ;  /* 0x0000761013167816 */ /* 0x000fce0000000016 */
.L_x_28128:
[----:B------:R-:W-:Y:S05]  /*8a90*/  BSYNC B0 ;  /* 0x0000000000007941 */ /* 0x000fea0003800000 */
.L_x_28127:
        /* <DEDUP_REMOVED lines=14> */
.L_x_28132:
[----:B------:R-:W-:-:S07]  /*8b80*/  PRMT R17, R27, 0x7610, R17 ;  /* 0x000076101b117816 */ /* 0x000fce0000000011 */
.L_x_28131:
[----:B------:R-:W-:Y:S05]  /*8b90*/  BSYNC B0 ;  /* 0x0000000000007941 */ /* 0x000fea0003800000 */
.L_x_28130:
        /* <DEDUP_REMOVED lines=14> */
.L_x_28135:
[----:B------:R-:W-:-:S07]  /*8c80*/  PRMT R18, R26, 0x7610, R18 ;  /* 0x000076101a127816 */ /* 0x000fce0000000012 */
.L_x_28134:
[----:B------:R-:W-:Y:S05]  /*8c90*/  BSYNC B0 ;  /* 0x0000000000007941 */ /* 0x000fea0003800000 */
.L_x_28133:
        /* <DEDUP_REMOVED lines=25> */
.L_x_28141:
[----:B01----:R-:W-:Y:S02]  /*8e30*/  IMAD.U32 R5, R24, 0x10000, RZ ;  /* 0x0001000018057824 */ /* 0x003fe400078e00ff */
[----:B------:R-:W-:-:S04]  /*8e40*/  IMAD.MOV.U32 R23, RZ, RZ, R25 ;  /* 0x000000ffff177224 */ /* 0x000fc800078e0019 */
[----:B------:R-:W0:Y:S02]  /*8e50*/  F2I.S64.TRUNC R4, R5 ;  /* 0x0000000500047311 */ /* 0x000e24000020d900 */
[----:B0-----:R0:W-:Y:S01]  /*8e60*/  STG.E.U8 desc[UR36][R8.64], R4 ;  /* 0x0000000408007986 */ /* 0x0011e2000c101124 */
[----:B------:R-:W-:Y:S05]  /*8e70*/  BRA `(.L_x_28137) ;  /* 0x0000000c00d47947 */ /* 0x000fea0003800000 */
.L_x_28140:
        /* <DEDUP_REMOVED lines=11> */
.L_x_28144:
[----:B------:R-:W-:Y:S02]  /*8f30*/  IMAD.U32 R24, R24, 0x10000, RZ ;  /* 0x0001000018187824 */ /* 0x000fe400078e00ff */
[----:B------:R-:W-:Y:S02]  /*8f40*/  IMAD.MOV.U32 R23, RZ, RZ, R25 ;  /* 0x000000ffff177224 */ /* 0x000fe400078e0019 */
[----:B------:R-:W2:Y:S02]  /*8f50*/  F2I.FTZ.TRUNC.NTZ R3, R24 ;  /* 0x0000001800037305 */ /* 0x000ea4000021f100 */
[----:B--2---:R2:W-:Y:S01]  /*8f60*/  STG.E desc[UR36][R8.64], R3 ;  /* 0x0000000308007986 */ /* 0x0045e2000c101924 */
[----:B------:R-:W-:Y:S05]  /*8f70*/  BRA `(.L_x_28137) ;  /* 0x0000000c00947947 */ /* 0x000fea0003800000 */
.L_x_28143:
[----:B------:R-:W-:Y:S02]  /*8f80*/  IMAD.U32 R24, R24, 0x10000, RZ ;  /* 0x0001000018187824 */ /* 0x000fe400078e00ff */
[----:B------:R-:W-:Y:S02]  /*8f90*/  IMAD.MOV.U32 R23, RZ, RZ, R25 ;  /* 0x000000ffff177224 */ /* 0x000fe400078e0019 */
[----:B------:R-:W2:Y:S02]  /*8fa0*/  F2I.FTZ.TRUNC.NTZ R3, R24 ;  /* 0x0000001800037305 */ /* 0x000ea4000021f100 */
[----:B--2---:R2:W-:Y:S01]  /*8fb0*/  STG.E.U16 desc[UR36][R8.64], R3 ;  /* 0x0000000308007986 */ /* 0x0045e2000c101524 */
[----:B------:R-:W-:Y:S05]  /*8fc0*/  BRA `(.L_x_28137) ;  /* 0x0000000c00807947 */ /* 0x000fea0003800000 */
.L_x_28139:
        /* <DEDUP_REMOVED lines=10> */
.L_x_28146:
[----:B------:R-:W-:Y:S02]  /*9070*/  IMAD.U32 R0, R24, 0x10000, RZ ;  /* 0x0001000018007824 */ /* 0x000fe400078e00ff */
[----:B------:R-:W-:-:S03]  /*9080*/  IMAD.MOV.U32 R23, RZ, RZ, R25 ;  /* 0x000000ffff177224 */ /* 0x000fc600078e0019 */
[----:B------:R-:W-:-:S05]  /*9090*/  F2FP.F16.F32.PACK_AB R0, RZ, R0 ;  /* 0x00000000ff00723e */ /* 0x000fca00000000ff */
[----:B------:R3:W-:Y:S01]  /*90a0*/  STG.E.U16 desc[UR36][R8.64], R0 ;  /* 0x0000000008007986 */ /* 0x0007e2000c101524 */
[----:B------:R-:W-:Y:S05]  /*90b0*/  BRA `(.L_x_28137) ;  /* 0x0000000c00447947 */ /* 0x000fea0003800000 */
.L_x_28145:
        /* <DEDUP_REMOVED lines=11> */
.L_x_28148:
[----:B------:R-:W-:Y:S02]  /*9170*/  IMAD.U32 R24, R24, 0x10000, RZ ;  /* 0x0001000018187824 */ /* 0x000fe400078e00ff */
[----:B------:R-:W-:-:S03]  /*9180*/  IMAD.MOV.U32 R23, RZ, RZ, R25 ;  /* 0x000000ffff177224 */ /* 0x000fc600078e0019 */
[----:B------:R-:W-:-:S04]  /*9190*/  F2FP.F16.F32.PACK_AB R3, RZ, R24 ;  /* 0x00000018ff03723e */ /* 0x000fc800000000ff */
[----:B------:R-:W-:-:S05]  /*91a0*/  PRMT R3, R3, 0x5410, RZ ;  /* 0x0000541003037816 */ /* 0x000fca00000000ff */
[----:B------:R2:W-:Y:S01]  /*91b0*/  STG.E desc[UR36][R8.64], R3 ;  /* 0x0000000308007986 */ /* 0x0005e2000c101924 */
[----:B------:R-:W-:Y:S05]  /*91c0*/  BRA `(.L_x_28137) ;  /* 0x0000000c00007947 */ /* 0x000fea0003800000 */
.L_x_28147:
[----:B01----:R-:W-:Y:S02]  /*91d0*/  IMAD.U32 R4, R24, 0x10000, RZ ;  /* 0x0001000018047824 */ /* 0x003fe400078e00ff */
[----:B------:R-:W-:Y:S02]  /*91e0*/  IMAD.MOV.U32 R23, RZ, RZ, R25 ;  /* 0x000000ffff177224 */ /* 0x000fe400078e0019 */
[----:B------:R-:W-:-:S06]  /*91f0*/  FMUL.FTZ R4, R4, 1 ;  /* 0x3f80000004047820 */ /* 0x000fcc0000410000 */
[----:B------:R-:W0:Y:S02]  /*9200*/  F2F.F64.F32 R4, R4 ;  /* 0x0000000400047310 */ /* 0x000e240000201800 */
[----:B0-----:R0:W-:Y:S01]  /*9210*/  STG.E.64 desc[UR36][R8.64], R4 ;  /* 0x0000000408007986 */ /* 0x0011e2000c101b24 */
[----:B------:R-:W-:Y:S05]  /*9220*/  BRA `(.L_x_28137) ;  /* 0x0000000800e87947 */ /* 0x000fea0003800000 */
.L_x_28138:
        /* <DEDUP_REMOVED lines=14> */
.L_x_28151:
[----:B------:R-:W-:Y:S01]  /*9310*/  IMAD.U32 R24, R24, 0x10000, RZ ;  /* 0x0001000018187824 */ /* 0x000fe200078e00ff */
[----:B------:R-:W-:Y:S01]  /*9320*/  CS2R R6, SRZ ;  /* 0x0000000000067805 */ /* 0x000fe2000001ff00 */
[----:B------:R-:W-:Y:S02]  /*9330*/  IMAD.MOV.U32 R23, RZ, RZ, R25 ;  /* 0x000000ffff177224 */ /* 0x000fe400078e0019 */
[----:B01----:R-:W-:-:S06]  /*9340*/  FMUL.FTZ R4, R24, 1 ;  /* 0x3f80000018047820 */ /* 0x003fcc0000410000 */
[----:B------:R-:W0:Y:S02]  /*9350*/  F2F.F64.F32 R4, R4 ;  /* 0x0000000400047310 */ /* 0x000e240000201800 */
[----:B0-----:R0:W-:Y:S01]  /*9360*/  STG.E.128 desc[UR36][R8.64], R4 ;  /* 0x0000000408007986 */ /* 0x0011e2000c101d24 */
[----:B------:R-:W-:Y:S05]  /*9370*/  BRA `(.L_x_28137) ;  /* 0x0000000800947947 */ /* 0x000fea0003800000 */
.L_x_28150:
        /* <DEDUP_REMOVED lines=21> */
.L_x_28155:
[----:B------:R-:W-:Y:S05]  /*94d0*/  BSYNC B0 ;  /* 0x0000000000007941 */ /* 0x000fea0003800000 */
.L_x_28154:
[----:B------:R-:W-:Y:S01]  /*94e0*/  LOP3.LUT R5, R0, R5, RZ, 0xfc, !PT ;  /* 0x0000000500057212 */ /* 0x000fe200078efcff */
[----:B------:R-:W-:-:S04]  /*94f0*/  IMAD.MOV.U32 R23, RZ, RZ, R25 ;  /* 0x000000ffff177224 */ /* 0x000fc800078e0019 */
[----:B------:R0:W-:Y:S01]  /*9500*/  STG.E.U8 desc[UR36][R8.64], R5 ;  /* 0x0000000508007986 */ /* 0x0001e2000c101124 */
[----:B------:R-:W-:Y:S05]  /*9510*/  BRA `(.L_x_28137) ;  /* 0x00000008002c7947 */ /* 0x000fea0003800000 */
.L_x_28153:
        /* <DEDUP_REMOVED lines=13> */
.L_x_28157:
[----:B------:R-:W-:Y:S01]  /*95f0*/  IMAD.MOV.U32 R0, RZ, RZ, 0x7f ;  /* 0x0000007fff007424 */ /* 0x000fe200078e00ff */
[----:B------:R-:W-:-:S04]  /*9600*/  ISETP.GT.U32.AND P0, PT, R3, 0x7f800000, PT ;  /* 0x7f8000000300780c */ /* 0x000fc80003f04070 */
[----:B------:R-:W-:-:S09]  /*9610*/  SEL R0, R0, 0x7c, P0 ;  /* 0x0000007c00007807 */ /* 0x000fd20000000000 */
.L_x_28158:
[----:B------:R-:W-:Y:S05]  /*9620*/  BSYNC B0 ;  /* 0x0000000000007941 */ /* 0x000fea0003800000 */
.L_x_28156:
[----:B------:R-:W-:Y:S01]  /*9630*/  LOP3.LUT R3, R5, 0x80000000, RZ, 0xc0, !PT ;  /* 0x8000000005037812 */ /* 0x000fe200078ec0ff */
[----:B------:R-:W-:-:S03]  /*9640*/  IMAD.MOV.U32 R23, RZ, RZ, R25 ;  /* 0x000000ffff177224 */ /* 0x000fc600078e0019 */
[----:B------:R-:W-:-:S04]  /*9650*/  SHF.R.U32.HI R3, RZ, 0x18, R3 ;  /* 0x00000018ff037819 */ /* 0x000fc80000011603 */
[----:B------:R-:W-:-:S05]  /*9660*/  LOP3.LUT R3, R0, R3, RZ, 0xfc, !PT ;  /* 0x0000000300037212 */ /* 0x000fca00078efcff */
[----:B------:R0:W-:Y:S01]  /*9670*/  STG.E.U8 desc[UR36][R8.64], R3 ;  /* 0x0000000308007986 */ /* 0x0001e2000c101124 */
[----:B------:R-:W-:Y:S05]  /*9680*/  BRA `(.L_x_28137) ;  /* 0x0000000400d07947 */ /* 0x000fea0003800000 */
.L_x_28152:
[----:B------:R2:W-:Y:S01]  /*9690*/  STG.E.U16 desc[UR36][R8.64], R24 ;  /* 0x0000001808007986 */ /* 0x0005e2000c101524 */
[----:B------:R-:W-:Y:S01]  /*96a0*/  IMAD.MOV.U32 R23, RZ, RZ, R25 ;  /* 0x000000ffff177224 */ /* 0x000fe200078e0019 */
[----:B------:R-:W-:Y:S06]  /*96b0*/  BRA `(.L_x_28137) ;  /* 0x0000000400c47947 */ /* 0x000fec0003800000 */
.L_x_28149:
        /* <DEDUP_REMOVED lines=13> */
.L_x_28161:
        /* <DEDUP_REMOVED lines=17> */
.L_x_28164:
[----:B------:R-:W-:-:S04]  /*98a0*/  LOP3.LUT R3, R5, 0x80000000, RZ, 0xc0, !PT ;  /* 0x8000000005037812 */ /* 0x000fc800078ec0ff */
[----:B------:R-:W-:-:S04]  /*98b0*/  SHF.R.U32.HI R3, RZ, 0x18, R3 ;  /* 0x00000018ff037819 */ /* 0x000fc80000011603 */
[----:B------:R-:W-:-:S04]  /*98c0*/  LOP3.LUT R0, R0, R3, RZ, 0xfc, !PT ;  /* 0x0000000300007212 */ /* 0x000fc800078efcff */
[----:B------:R-:W-:-:S07]  /*98d0*/  PRMT R4, R0, 0x7610, R4 ;  /* 0x0000761000047816 */ /* 0x000fce0000000004 */
.L_x_28163:
[----:B------:R-:W-:Y:S05]  /*98e0*/  BSYNC B0 ;  /* 0x0000000000007941 */ /* 0x000fea0003800000 */
.L_x_28162:
[----:B------:R0:W-:Y:S01]  /*98f0*/  STG.E.U8 desc[UR36][R8.64], R4 ;  /* 0x0000000408007986 */ /* 0x0001e2000c101124 */
[----:B------:R-:W-:Y:S01]  /*9900*/  IMAD.MOV.U32 R23, RZ, RZ, R25 ;  /* 0x000000ffff177224 */ /* 0x000fe200078e0019 */
[----:B------:R-:W-:Y:S06]  /*9910*/  BRA `(.L_x_28137) ;  /* 0x00000004002c7947 */ /* 0x000fec0003800000 */
.L_x_28160:
        /* <DEDUP_REMOVED lines=17> */
.L_x_28167:
[----:B------:R-:W-:-:S04]  /*9a30*/  LOP3.LUT R3, R5, 0x80000000, RZ, 0xc0, !PT ;  /* 0x8000000005037812 */ /* 0x000fc800078ec0ff */
[----:B------:R-:W-:-:S04]  /*9a40*/  SHF.R.U32.HI R3, RZ, 0x18, R3 ;  /* 0x00000018ff037819 */ /* 0x000fc80000011603 */
[----:B------:R-:W-:-:S04]  /*9a50*/  LOP3.LUT R0, R0, R3, RZ, 0xfc, !PT ;  /* 0x0000000300007212 */ /* 0x000fc800078efcff */
[----:B------:R-:W-:-:S07]  /*9a60*/  PRMT R4, R0, 0x7610, R4 ;  /* 0x0000761000047816 */ /* 0x000fce0000000004 */
.L_x_28166:
[----:B------:R-:W-:Y:S05]  /*9a70*/  BSYNC B0 ;  /* 0x0000000000007941 */ /* 0x000fea0003800000 */
.L_x_28165:
[----:B------:R0:W-:Y:S01]  /*9a80*/  STG.E.U8 desc[UR36][R8.64], R4 ;  /* 0x0000000408007986 */ /* 0x0001e2000c101124 */
[----:B------:R-:W-:Y:S01]  /*9a90*/  IMAD.MOV.U32 R23, RZ, RZ, R25 ;  /* 0x000000ffff177224 */ /* 0x000fe200078e0019 */
[----:B------:R-:W-:Y:S06]  /*9aa0*/  BRA `(.L_x_28137) ;  /* 0x0000000000c87947 */ /* 0x000fec0003800000 */
.L_x_28159:
        /* <DEDUP_REMOVED lines=23> */
.L_x_28142:
        /* <DEDUP_REMOVED lines=16> */
.L_x_28170:
[----:B------:R-:W-:Y:S01]  /*9d20*/  IMAD.MOV.U32 R23, RZ, RZ, R25 ;  /* 0x000000ffff177224 */ /* 0x000fe200078e0019 */
[----:B------:R-:W-:Y:S06]  /*9d30*/  BRA `(.L_x_28137) ;  /* 0x0000000000247947 */ /* 0x000fec0003800000 */
.L_x_28169:
[----:B01----:R-:W-:Y:S02]  /*9d40*/  IMAD.U32 R4, R24, 0x10000, RZ ;  /* 0x0001000018047824 */ /* 0x003fe400078e00ff */
[----:B------:R-:W-:-:S04]  /*9d50*/  IMAD.MOV.U32 R23, RZ, RZ, R25 ;  /* 0x000000ffff177224 */ /* 0x000fc800078e0019 */
[----:B------:R-:W0:Y:S02]  /*9d60*/  F2I.U64.TRUNC R4, R4 ;  /* 0x0000000400047311 */ /* 0x000e24000020d800 */
[----:B0-----:R0:W-:Y:S01]  /*9d70*/  STG.E.64 desc[UR36][R8.64], R4 ;  /* 0x0000000408007986 */ /* 0x0011e2000c101b24 */
[----:B------:R-:W-:Y:S05]  /*9d80*/  BRA `(.L_x_28137) ;  /* 0x0000000000107947 */ /* 0x000fea0003800000 */
.L_x_28168:
[----:B------:R-:W-:Y:S02]  /*9d90*/  IMAD.U32 R24, R24, 0x10000, RZ ;  /* 0x0001000018187824 */ /* 0x000fe400078e00ff */
[----:B------:R-:W-:Y:S02]  /*9da0*/  IMAD.MOV.U32 R23, RZ, RZ, R25 ;  /* 0x000000ffff177224 */ /* 0x000fe400078e0019 */
[----:B------:R-:W2:Y:S02]  /*9db0*/  F2I.FTZ.U32.TRUNC.NTZ R3, R24 ;  /* 0x0000001800037305 */ /* 0x000ea4000021f000 */
[----:B--2---:R2:W-:Y:S03]  /*9dc0*/  STG.E desc[UR36][R8.64], R3 ;  /* 0x0000000308007986 */ /* 0x0045e6000c101924 */
.L_x_28137:
[----:B------:R-:W-:Y:S05]  /*9dd0*/  BSYNC B6 ;  /* 0x0000000000067941 */ /* 0x000fea0003800000 */
.L_x_28136:
        /* <DEDUP_REMOVED lines=25> */
.L_x_28176:
[----:B------:R-:W-:-:S06]  /*9f70*/  IMAD.U32 R5, R22, 0x10000, RZ ;  /* 0x0001000016057824 */ /* 0x000fcc00078e00ff */
[----:B------:R-:W0:Y:S02]  /*9f80*/  F2I.S64.TRUNC R4, R5 ;  /* 0x0000000500047311 */ /* 0x000e24000020d900 */
[----:B0-----:R0:W-:Y:S01]  /*9f90*/  STG.E.U8 desc[UR36][R8.64], R4 ;  /* 0x0000000408007986 */ /* 0x0011e2000c101124 */
[----:B------:R-:W-:Y:S05]  /*9fa0*/  BRA `(.L_x_28178) ;  /* 0x0000000c00847947 */ /* 0x000fea0003800000 */
.L_x_28175:
        /* <DEDUP_REMOVED lines=10> */
.L_x_28180:
[----:B------:R-:W-:-:S04]  /*a050*/  IMAD.U32 R22, R22, 0x10000, RZ ;  /* 0x0001000016167824 */ /* 0x000fc800078e00ff */
[----:B------:R-:W0:Y:S02]  /*a060*/  F2I.FTZ.TRUNC.NTZ R3, R22 ;  /* 0x0000001600037305 */ /* 0x000e24000021f100 */
[----:B0-----:R0:W-:Y:S01]  /*a070*/  STG.E desc[UR36][R8.64], R3 ;  /* 0x0000000308007986 */ /* 0x0011e2000c101924 */
[----:B------:R-:W-:Y:S05]  /*a080*/  BRA `(.L_x_28178) ;  /* 0x0000000c004c7947 */ /* 0x000fea0003800000 */
.L_x_28179:
[----:B------:R-:W-:-:S04]  /*a090*/  IMAD.U32 R22, R22, 0x10000, RZ ;  /* 0x0001000016167824 */ /* 0x000fc800078e00ff */
[----:B------:R-:W0:Y:S02]  /*a0a0*/  F2I.FTZ.TRUNC.NTZ R3, R22 ;  /* 0x0000001600037305 */ /* 0x000e24000021f100 */
[----:B0-----:R0:W-:Y:S01]  /*a0b0*/  STG.E.U16 desc[UR36][R8.64], R3 ;  /* 0x0000000308007986 */ /* 0x0011e2000c101524 */
[----:B------:R-:W-:Y:S05]  /*a0c0*/  BRA `(.L_x_28178) ;  /* 0x0000000c003c7947 */ /* 0x000fea0003800000 */
.L_x_28174:
        /* <DEDUP_REMOVED lines=9> */
.L_x_28182:
[----:B------:R-:W-:-:S05]  /*a160*/  IMAD.U32 R0, R22, 0x10000, RZ ;  /* 0x0001000016007824 */ /* 0x000fca00078e00ff */
[----:B------:R-:W-:-:S05]  /*a170*/  F2FP.F16.F32.PACK_AB R0, RZ, R0 ;  /* 0x00000000ff00723e */ /* 0x000fca00000000ff */
[----:B------:R0:W-:Y:S01]  /*a180*/  STG.E.U16 desc[UR36][R8.64], R0 ;  /* 0x0000000008007986 */ /* 0x0001e2000c101524 */
[----:B------:R-:W-:Y:S05]  /*a190*/  BRA `(.L_x_28178) ;  /* 0x0000000c00087947 */ /* 0x000fea0003800000 */
.L_x_28181:
        /* <DEDUP_REMOVED lines=10> */
.L_x_28184:
[----:B------:R-:W-:-:S05]  /*a240*/  IMAD.U32 R22, R22, 0x10000, RZ ;  /* 0x0001000016167824 */ /* 0x000fca00078e00ff */
[----:B------:R-:W-:-:S04]  /*a250*/  F2FP.F16.F32.PACK_AB R3, RZ, R22 ;  /* 0x00000016ff03723e */ /* 0x000fc800000000ff */
[----:B------:R-:W-:-:S05]  /*a260*/  PRMT R3, R3, 0x5410, RZ ;  /* 0x0000541003037816 */ /* 0x000fca00000000ff */
[----:B------:R3:W-:Y:S01]  /*a270*/  STG.E desc[UR36][R8.64], R3 ;  /* 0x0000000308007986 */ /* 0x0007e2000c101924 */
[----:B------:R-:W-:Y:S05]  /*a280*/  BRA `(.L_x_28178) ;  /* 0x0000000800cc7947 */ /* 0x000fea0003800000 */
.L_x_28183:
[----:B------:R-:W-:-:S04]  /*a290*/  IMAD.U32 R4, R22, 0x10000, RZ ;  /* 0x0001000016047824 */ /* 0x000fc800078e00ff */
[----:B------:R-:W-:-:S06]  /*a2a0*/  FMUL.FTZ R4, R4, 1 ;  /* 0x3f80000004047820 */ /* 0x000fcc0000410000 */
[----:B------:R-:W0:Y:S02]  /*a2b0*/  F2F.F64.F32 R4, R4 ;  /* 0x0000000400047310 */ /* 0x000e240000201800 */
[----:B0-----:R4:W-:Y:S01]  /*a2c0*/  STG.E.64 desc[UR36][R8.64], R4 ;  /* 0x0000000408007986 */ /* 0x0019e2000c101b24 */
[----:B------:R-:W-:Y:S05]  /*a2d0*/  BRA `(.L_x_28178) ;  /* 0x0000000800b87947 */ /* 0x000fea0003800000 */
.L_x_28173:
        /* <DEDUP_REMOVED lines=13> */
.L_x_28187:
[----:B------:R-:W-:Y:S01]  /*a3b0*/  IMAD.U32 R22, R22, 0x10000, RZ ;  /* 0x0001000016167824 */ /* 0x000fe200078e00ff */
[----:B------:R-:W-:-:S03]  /*a3c0*/  CS2R R6, SRZ ;  /* 0x0000000000067805 */ /* 0x000fc6000001ff00 */
[----:B------:R-:W-:-:S06]  /*a3d0*/  FMUL.FTZ R4, R22, 1 ;  /* 0x3f80000016047820 */ /* 0x000fcc0000410000 */
[----:B------:R-:W0:Y:S02]  /*a3e0*/  F2F.F64.F32 R4, R4 ;  /* 0x0000000400047310 */ /* 0x000e240000201800 */
[----:B0-----:R0:W-:Y:S01]  /*a3f0*/  STG.E.128 desc[UR36][R8.64], R4 ;  /* 0x0000000408007986 */ /* 0x0011e2000c101d24 */
[----:B------:R-:W-:Y:S05]  /*a400*/  BRA `(.L_x_28178) ;  /* 0x00000008006c7947 */ /* 0x000fea0003800000 */
.L_x_28186:
        /* <DEDUP_REMOVED lines=21> */
.L_x_28191:
[----:B------:R-:W-:Y:S05]  /*a560*/  BSYNC B0 ;  /* 0x0000000000007941 */ /* 0x000fea0003800000 */
.L_x_28190:
[----:B------:R-:W-:-:S05]  /*a570*/  LOP3.LUT R5, R0, R5, RZ, 0xfc, !PT ;  /* 0x0000000500057212 */ /* 0x000fca00078efcff */
[----:B------:R0:W-:Y:S01]  /*a580*/  STG.E.U8 desc[UR36][R8.64], R5 ;  /* 0x0000000508007986 */ /* 0x0001e2000c101124 */
[----:B------:R-:W-:Y:S05]  /*a590*/  BRA `(.L_x_28178) ;  /* 0x0000000800087947 */ /* 0x000fea0003800000 */
.L_x_28189:
        /* <DEDUP_REMOVED lines=13> */
.L_x_28193:
[----:B------:R-:W-:Y:S01]  /*a670*/  IMAD.MOV.U32 R0, RZ, RZ, 0x7f ;  /* 0x0000007fff007424 */ /* 0x000fe200078e00ff */
[----:B------:R-:W-:-:S04]  /*a680*/  ISETP.GT.U32.AND P0, PT, R3, 0x7f800000, PT ;  /* 0x7f8000000300780c */ /* 0x000fc80003f04070 */
[----:B------:R-:W-:-:S09]  /*a690*/  SEL R0, R0, 0x7c, P0 ;  /* 0x0000007c00007807 */ /* 0x000fd20000000000 */
.L_x_28194:
[----:B------:R-:W-:Y:S05]  /*a6a0*/  BSYNC B0 ;  /* 0x0000000000007941 */ /* 0x000fea0003800000 */
.L_x_28192:
[----:B------:R-:W-:-:S04]  /*a6b0*/  LOP3.LUT R3, R5, 0x80000000, RZ, 0xc0, !PT ;  /* 0x8000000005037812 */ /* 0x000fc800078ec0ff */
[----:B------:R-:W-:-:S04]  /*a6c0*/  SHF.R.U32.HI R3, RZ, 0x18, R3 ;  /* 0x00000018ff037819 */ /* 0x000fc80000011603 */
[----:B------:R-:W-:-:S05]  /*a6d0*/  LOP3.LUT R3, R0, R3, RZ, 0xfc, !PT ;  /* 0x0000000300037212 */ /* 0x000fca00078efcff */
[----:B------:R0:W-:Y:S01]  /*a6e0*/  STG.E.U8 desc[UR36][R8.64], R3 ;  /* 0x0000000308007986 */ /* 0x0001e2000c101124 */
[----:B------:R-:W-:Y:S05]  /*a6f0*/  BRA `(.L_x_28178) ;  /* 0x0000000400b07947 */ /* 0x000fea0003800000 */
.L_x_28188:
[----:B------:R0:W-:Y:S01]  /*a700*/  STG.E.U16 desc[UR36][R8.64], R22 ;  /* 0x0000001608007986 */ /* 0x0001e2000c101524 */
[----:B------:R-:W-:Y:S05]  /*a710*/  BRA `(.L_x_28178) ;  /* 0x0000000400a87947 */ /* 0x000fea0003800000 */
.L_x_28185:
        /* <DEDUP_REMOVED lines=12> */
.L_x_28197:
        /* <DEDUP_REMOVED lines=17> */
.L_x_28200:
[----:B------:R-:W-:-:S04]  /*a8f0*/  LOP3.LUT R3, R5, 0x80000000, RZ, 0xc0, !PT ;  /* 0x8000000005037812 */ /* 0x000fc800078ec0ff */
[----:B------:R-:W-:-:S04]  /*a900*/  SHF.R.U32.HI R3, RZ, 0x18, R3 ;  /* 0x00000018ff037819 */ /* 0x000fc80000011603 */
[----:B------:R-:W-:-:S04]  /*a910*/  LOP3.LUT R0, R0, R3, RZ, 0xfc, !PT ;  /* 0x0000000300007212 */ /* 0x000fc800078efcff */
[----:B------:R-:W-:-:S07]  /*a920*/  PRMT R4, R0, 0x7610, R4 ;  /* 0x0000761000047816 */ /* 0x000fce0000000004 */
.L_x_28199:
[----:B------:R-:W-:Y:S05]  /*a930*/  BSYNC B0 ;  /* 0x0000000000007941 */ /* 0x000fea0003800000 */
.L_x_28198:
[----:B------:R0:W-:Y:S01]  /*a940*/  STG.E.U8 desc[UR36][R8.64], R4 ;  /* 0x0000000408007986 */ /* 0x0001e2000c101124 */
[----:B------:R-:W-:Y:S05]  /*a950*/  BRA `(.L_x_28178) ;  /* 0x0000000400187947 */ /* 0x000fea0003800000 */
.L_x_28196:
        /* <DEDUP_REMOVED lines=17> */
.L_x_28203:
[----:B------:R-:W-:-:S04]  /*aa70*/  LOP3.LUT R3, R5, 0x80000000, RZ, 0xc0, !PT ;  /* 0x8000000005037812 */ /* 0x000fc800078ec0ff */
[----:B------:R-:W-:-:S04]  /*aa80*/  SHF.R.U32.HI R3, RZ, 0x18, R3 ;  /* 0x00000018ff037819 */ /* 0x000fc80000011603 */
[----:B------:R-:W-:-:S04]  /*aa90*/  LOP3.LUT R0, R0, R3, RZ, 0xfc, !PT ;  /* 0x0000000300007212 */ /* 0x000fc800078efcff */
[----:B------:R-:W-:-:S07]  /*aaa0*/  PRMT R4, R0, 0x7610, R4 ;  /* 0x0000761000047816 */ /* 0x000fce0000000004 */
.L_x_28202:
[----:B------:R-:W-:Y:S05]  /*aab0*/  BSYNC B0 ;  /* 0x0000000000007941 */ /* 0x000fea0003800000 */
.L_x_28201:
[----:B------:R0:W-:Y:S01]  /*aac0*/  STG.E.U8 desc[UR36][R8.64], R4 ;  /* 0x0000000408007986 */ /* 0x0001e2000c101124 */
[----:B------:R-:W-:Y:S05]  /*aad0*/  BRA `(.L_x_28178) ;  /* 0x0000000000b87947 */ /* 0x000fea0003800000 */
.L_x_28195:
        /* <DEDUP_REMOVED lines=22> */
.L_x_28177:
        /* <DEDUP_REMOVED lines=16> */
.L_x_28206:
[----:B------:R-:W-:Y:S05]  /*ad40*/  BRA `(.L_x_28178) ;  /* 0x00000000001c7947 */ /* 0x000fea0003800000 */
.L_x_28205:
[----:B------:R-:W-:-:S06]  /*ad50*/  IMAD.U32 R4, R22, 0x10000, RZ ;  /* 0x0001000016047824 */ /* 0x000fcc00078e00ff */
[----:B------:R-:W0:Y:S02]  /*ad60*/  F2I.U64.TRUNC R4, R4 ;  /* 0x0000000400047311 */ /* 0x000e24000020d800 */
[----:B0-----:R0:W-:Y:S01]  /*ad70*/  STG.E.64 desc[UR36][R8.64], R4 ;  /* 0x0000000408007986 */ /* 0x0011e2000c101b24 */
[----:B------:R-:W-:Y:S05]  /*ad80*/  BRA `(.L_x_28178) ;  /* 0x00000000000c7947 */ /* 0x000fea0003800000 */
.L_x_28204:
[----:B------:R-:W-:-:S04]  /*ad90*/  IMAD.U32 R22, R22, 0x10000, RZ ;  /* 0x0001000016167824 */ /* 0x000fc800078e00ff */
[----:B------:R-:W0:Y:S02]  /*ada0*/  F2I.FTZ.U32.TRUNC.NTZ R3, R22 ;  /* 0x0000001600037305 */ /* 0x000e24000021f000 */
[----:B0-----:R0:W-:Y:S02]  /*adb0*/  STG.E desc[UR36][R8.64], R3 ;  /* 0x0000000308007986 */ /* 0x0011e4000c101924 */
.L_x_28178:
        /* <DEDUP_REMOVED lines=25> */
.L_x_28210:
[----:B------:R-:W-:-:S06]  /*af50*/  IMAD.U32 R5, R17, 0x10000, RZ ;  /* 0x0001000011057824 */ /* 0x000fcc00078e00ff */
[----:B------:R-:W0:Y:S02]  /*af60*/  F2I.S64.TRUNC R4, R5 ;  /* 0x0000000500047311 */ /* 0x000e24000020d900 */
[----:B0-----:R0:W-:Y:S01]  /*af70*/  STG.E.U8 desc[UR36][R8.64], R4 ;  /* 0x0000000408007986 */ /* 0x0011e2000c101124 */
[----:B------:R-:W-:Y:S05]  /*af80*/  BRA `(.L_x_28212) ;  /* 0x0000000c00847947 */ /* 0x000fea0003800000 */
.L_x_28209:
        /* <DEDUP_REMOVED lines=10> */
.L_x_28214:
[----:B------:R-:W-:-:S06]  /*b030*/  IMAD.U32 R17, R17, 0x10000, RZ ;  /* 0x0001000011117824 */ /* 0x000fcc00078e00ff */
[----:B------:R-:W0:Y:S02]  /*b040*/  F2I.FTZ.TRUNC.NTZ R17, R17 ;  /* 0x0000001100117305 */ /* 0x000e24000021f100 */
[----:B0-----:R0:W-:Y:S01]  /*b050*/  STG.E desc[UR36][R8.64], R17 ;  /* 0x0000001108007986 */ /* 0x0011e2000c101924 */
[----:B------:R-:W-:Y:S05]  /*b060*/  BRA `(.L_x_28212) ;  /* 0x0000000c004c7947 */ /* 0x000fea0003800000 */
.L_x_28213:
[----:B------:R-:W-:-:S06]  /*b070*/  IMAD.U32 R17, R17, 0x10000, RZ ;  /* 0x0001000011117824 */ /* 0x000fcc00078e00ff */
[----:B------:R-:W0:Y:S02]  /*b080*/  F2I.FTZ.TRUNC.NTZ R17, R17 ;  /* 0x0000001100117305 */ /* 0x000e24000021f100 */
[----:B0-----:R0:W-:Y:S01]  /*b090*/  STG.E.U16 desc[UR36][R8.64], R17 ;  /* 0x0000001108007986 */ /* 0x0011e2000c101524 */
[----:B------:R-:W-:Y:S05]  /*b0a0*/  BRA `(.L_x_28212) ;  /* 0x0000000c003c7947 */ /* 0x000fea0003800000 */
.L_x_28208:
        /* <DEDUP_REMOVED lines=9> */
.L_x_28216:
[----:B------:R-:W-:-:S05]  /*b140*/  IMAD.U32 R0, R17, 0x10000, RZ ;  /* 0x0001000011007824 */ /* 0x000fca00078e00ff */
[----:B------:R-:W-:-:S05]  /*b150*/  F2FP.F16.F32.PACK_AB R0, RZ, R0 ;  /* 0x00000000ff00723e */ /* 0x000fca00000000ff */
[----:B------:R4:W-:Y:S01]  /*b160*/  STG.E.U16 desc[UR36][R8.64], R0 ;  /* 0x0000000008007986 */ /* 0x0009e2000c101524 */
[----:B------:R-:W-:Y:S05]  /*b170*/  BRA `(.L_x_28212) ;  /* 0x0000000c00087947 */ /* 0x000fea0003800000 */
.L_x_28215:
        /* <DEDUP_REMOVED lines=10> */
.L_x_28218:
[----:B------:R-:W-:-:S05]  /*b220*/  IMAD.U32 R17, R17, 0x10000, RZ ;  /* 0x0001000011117824 */ /* 0x000fca00078e00ff */
[----:B------:R-:W-:-:S04]  /*b230*/  F2FP.F16.F32.PACK_AB R3, RZ, R17 ;  /* 0x00000011ff03723e */ /* 0x000fc800000000ff */
[----:B------:R-:W-:-:S05]  /*b240*/  PRMT R3, R3, 0x5410, RZ ;  /* 0x0000541003037816 */ /* 0x000fca00000000ff */
[----:B------:R2:W-:Y:S01]  /*b250*/  STG.E desc[UR36][R8.64], R3 ;  /* 0x0000000308007986 */ /* 0x0005e2000c101924 */
[----:B------:R-:W-:Y:S05]  /*b260*/  BRA `(.L_x_28212) ;  /* 0x0000000800cc7947 */ /* 0x000fea0003800000 */
.L_x_28217:
[----:B------:R-:W-:-:S04]  /*b270*/  IMAD.U32 R4, R17, 0x10000, RZ ;  /* 0x0001000011047824 */ /* 0x000fc800078e00ff */
[----:B------:R-:W-:-:S06]  /*b280*/  FMUL.FTZ R4, R4, 1 ;  /* 0x3f80000004047820 */ /* 0x000fcc0000410000 */
[----:B------:R-:W0:Y:S02]  /*b290*/  F2F.F64.F32 R4, R4 ;  /* 0x0000000400047310 */ /* 0x000e240000201800 */
[----:B0-----:R0:W-:Y:S01]  /*b2a0*/  STG.E.64 desc[UR36][R8.64], R4 ;  /* 0x0000000408007986 */ /* 0x0011e2000c101b24 */
[----:B------:R-:W-:Y:S05]  /*b2b0*/  BRA `(.L_x_28212) ;  /* 0x0000000800b87947 */ /* 0x000fea0003800000 */
.L_x_28207:
        /* <DEDUP_REMOVED lines=13> */
.L_x_28221:
[----:B------:R-:W-:Y:S01]  /*b390*/  IMAD.U32 R17, R17, 0x10000, RZ ;  /* 0x0001000011117824 */ /* 0x000fe200078e00ff */
[----:B------:R-:W-:-:S03]  /*b3a0*/  CS2R R6, SRZ ;  /* 0x0000000000067805 */ /* 0x000fc6000001ff00 */
[----:B------:R-:W-:-:S06]  /*b3b0*/  FMUL.FTZ R4, R17, 1 ;  /* 0x3f80000011047820 */ /* 0x000fcc0000410000 */
[----:B------:R-:W0:Y:S02]  /*b3c0*/  F2F.F64.F32 R4, R4 ;  /* 0x0000000400047310 */ /* 0x000e240000201800 */
[----:B0-----:R0:W-:Y:S01]  /*b3d0*/  STG.E.128 desc[UR36][R8.64], R4 ;  /* 0x0000000408007986 */ /* 0x0011e2000c101d24 */
[----:B------:R-:W-:Y:S05]  /*b3e0*/  BRA `(.L_x_28212) ;  /* 0x00000008006c7947 */ /* 0x000fea0003800000 */
.L_x_28220:
        /* <DEDUP_REMOVED lines=21> */
.L_x_28225:
[----:B------:R-:W-:Y:S05]  /*b540*/  BSYNC B0 ;  /* 0x0000000000007941 */ /* 0x000fea0003800000 */
.L_x_28224:
[----:B------:R-:W-:-:S05]  /*b550*/  LOP3.LUT R5, R0, R5, RZ, 0xfc, !PT ;  /* 0x0000000500057212 */ /* 0x000fca00078efcff */
[----:B------:R0:W-:Y:S01]  /*b560*/  STG.E.U8 desc[UR36][R8.64], R5 ;  /* 0x0000000508007986 */ /* 0x0001e2000c101124 */
[----:B------:R-:W-:Y:S05]  /*b570*/  BRA `(.L_x_28212) ;  /* 0x0000000800087947 */ /* 0x000fea0003800000 */
.L_x_28223:
        /* <DEDUP_REMOVED lines=13> */
.L_x_28227:
[----:B------:R-:W-:Y:S01]  /*b650*/  IMAD.MOV.U32 R0, RZ, RZ, 0x7f ;  /* 0x0000007fff007424 */ /* 0x000fe200078e00ff */
[----:B------:R-:W-:-:S04]  /*b660*/  ISETP.GT.U32.AND P0, PT, R3, 0x7f800000, PT ;  /* 0x7f8000000300780c */ /* 0x000fc80003f04070 */
[----:B------:R-:W-:-:S09]  /*b670*/  SEL R0, R0, 0x7c, P0 ;  /* 0x0000007c00007807 */ /* 0x000fd20000000000 */
.L_x_28228:
[----:B------:R-:W-:Y:S05]  /*b680*/  BSYNC B0 ;  /* 0x0000000000007941 */ /* 0x000fea0003800000 */
.L_x_28226:
[----:B------:R-:W-:-:S04]  /*b690*/  LOP3.LUT R3, R17, 0x80000000, RZ, 0xc0, !PT ;  /* 0x8000000011037812 */ /* 0x000fc800078ec0ff */
[----:B------:R-:W-:-:S04]  /*b6a0*/  SHF.R.U32.HI R3, RZ, 0x18, R3 ;  /* 0x00000018ff037819 */ /* 0x000fc80000011603 */
[----:B------:R-:W-:-:S05]  /*b6b0*/  LOP3.LUT R3, R0, R3, RZ, 0xfc, !PT ;  /* 0x0000000300037212 */ /* 0x000fca00078efcff */
[----:B------:R0:W-:Y:S01]  /*b6c0*/  STG.E.U8 desc[UR36][R8.64], R3 ;  /* 0x0000000308007986 */ /* 0x0001e2000c101124 */
[----:B------:R-:W-:Y:S05]  /*b6d0*/  BRA `(.L_x_28212) ;  /* 0x0000000400b07947 */ /* 0x000fea0003800000 */
.L_x_28222:
[----:B------:R0:W-:Y:S01]  /*b6e0*/  STG.E.U16 desc[UR36][R8.64], R17 ;  /* 0x0000001108007986 */ /* 0x0001e2000c101524 */
[----:B------:R-:W-:Y:S05]  /*b6f0*/  BRA `(.L_x_28212) ;  /* 0x0000000400a87947 */ /* 0x000fea0003800000 */
.L_x_28219:
        /* <DEDUP_REMOVED lines=12> */
.L_x_28231:
        /* <DEDUP_REMOVED lines=17> */
.L_x_28234:
[----:B------:R-:W-:-:S04]  /*b8d0*/  LOP3.LUT R3, R17, 0x80000000, RZ, 0xc0, !PT ;  /* 0x8000000011037812 */ /* 0x000fc800078ec0ff */
[----:B------:R-:W-:-:S04]  /*b8e0*/  SHF.R.U32.HI R3, RZ, 0x18, R3 ;  /* 0x00000018ff037819 */ /* 0x000fc80000011603 */
[----:B------:R-:W-:-:S04]  /*b8f0*/  LOP3.LUT R0, R0, R3, RZ, 0xfc, !PT ;  /* 0x0000000300007212 */ /* 0x000fc800078efcff */
[----:B------:R-:W-:-:S07]  /*b900*/  PRMT R4, R0, 0x7610, R4 ;  /* 0x0000761000047816 */ /* 0x000fce0000000004 */
.L_x_28233:
[----:B------:R-:W-:Y:S05]  /*b910*/  BSYNC B0 ;  /* 0x0000000000007941 */ /* 0x000fea0003800000 */
.L_x_28232:
[----:B------:R0:W-:Y:S01]  /*b920*/  STG.E.U8 desc[UR36][R8.64], R4 ;  /* 0x0000000408007986 */ /* 0x0001e2000c101124 */
[----:B------:R-:W-:Y:S05]  /*b930*/  BRA `(.L_x_28212) ;  /* 0x0000000400187947 */ /* 0x000fea0003800000 */
.L_x_28230:
        /* <DEDUP_REMOVED lines=17> */
.L_x_28237:
[----:B------:R-:W-:-:S04]  /*ba50*/  LOP3.LUT R3, R17, 0x80000000, RZ, 0xc0, !PT ;  /* 0x8000000011037812 */ /* 0x000fc800078ec0ff */
[----:B------:R-:W-:-:S04]  /*ba60*/  SHF.R.U32.HI R3, RZ, 0x18, R3 ;  /* 0x00000018ff037819 */ /* 0x000fc80000011603 */
[----:B------:R-:W-:-:S04]  /*ba70*/  LOP3.LUT R0, R0, R3, RZ, 0xfc, !PT ;  /* 0x0000000300007212 */ /* 0x000fc800078efcff */
[----:B------:R-:W-:-:S07]  /*ba80*/  PRMT R4, R0, 0x7610, R4 ;  /* 0x0000761000047816 */ /* 0x000fce0000000004 */
.L_x_28236:
[----:B------:R-:W-:Y:S05]  /*ba90*/  BSYNC B0 ;  /* 0x0000000000007941 */ /* 0x000fea0003800000 */
.L_x_28235:
[----:B------:R0:W-:Y:S01]  /*baa0*/  STG.E.U8 desc[UR36][R8.64], R4 ;  /* 0x0000000408007986 */ /* 0x0001e2000c101124 */
[----:B------:R-:W-:Y:S05]  /*bab0*/  BRA `(.L_x_28212) ;  /* 0x0000000000b87947 */ /* 0x000fea0003800000 */
.L_x_28229:
        /* <DEDUP_REMOVED lines=22> */
.L_x_28211:
        /* <DEDUP_REMOVED lines=16> */
.L_x_28240:
[----:B------:R-:W-:Y:S05]  /*bd20*/  BRA `(.L_x_28212) ;  /* 0x00000000001c7947 */ /* 0x000fea0003800000 */
.L_x_28239:
[----:B------:R-:W-:-:S06]  /*bd30*/  IMAD.U32 R4, R17, 0x10000, RZ ;  /* 0x0001000011047824 */ /* 0x000fcc00078e00ff */
[----:B------:R-:W0:Y:S02]  /*bd40*/  F2I.U64.TRUNC R4, R4 ;  /* 0x0000000400047311 */ /* 0x000e24000020d800 */
[----:B0-----:R0:W-:Y:S01]  /*bd50*/  STG.E.64 desc[UR36][R8.64], R4 ;  /* 0x0000000408007986 */ /* 0x0011e2000c101b24 */
[----:B------:R-:W-:Y:S05]  /*bd60*/  BRA `(.L_x_28212) ;  /* 0x00000000000c7947 */ /* 0x000fea0003800000 */
.L_x_28238:
[----:B------:R-:W-:-:S06]  /*bd70*/  IMAD.U32 R17, R17, 0x10000, RZ ;  /* 0x0001000011117824 */ /* 0x000fcc00078e00ff */
[----:B------:R-:W0:Y:S02]  /*bd80*/  F2I.FTZ.U32.TRUNC.NTZ R17, R17 ;  /* 0x0000001100117305 */ /* 0x000e24000021f000 */
[----:B0-----:R0:W-:Y:S02]  /*bd90*/  STG.E desc[UR36][R8.64], R17 ;  /* 0x0000001108007986 */ /* 0x0011e4000c101924 */
.L_x_28212:
[----:B------:R-:W-:-:S07]  /*bda0*/  VIADD R23, R23, 0x80 ;  /* 0x0000008017177836 */ /* 0x000fce0000000000 */
.L_x_28172:
[----:B------:R-:W-:Y:S05]  /*bdb0*/  BSYNC B6 ;  /* 0x0000000000067941 */ /* 0x000fea0003800000 */
.L_x_28171:
        /* <DEDUP_REMOVED lines=23> */
.L_x_28244:
[----:B------:R-:W-:-:S06]  /*bf30*/  IMAD.U32 R5, R18, 0x10000, RZ ;  /* 0x0001000012057824 */ /* 0x000fcc00078e00ff */
[----:B------:R-:W0:Y:S02]  /*bf40*/  F2I.S64.TRUNC R4, R5 ;  /* 0x0000000500047311 */ /* 0x000e24000020d900 */
[----:B0-----:R-:W-:Y:S01]  /*bf50*/  STG.E.U8 desc[UR36][R2.64], R4 ;  /* 0x0000000402007986 */ /* 0x001fe2000c101124 */
[----:B------:R-:W-:Y:S05]  /*bf60*/  EXIT ;  /* 0x000000000000794d */ /* 0x000fea0003800000 */
.L_x_28243:
        /* <DEDUP_REMOVED lines=10> */
.L_x_28247:
[----:B------:R-:W-:-:S04]  /*c010*/  IMAD.U32 R18, R18, 0x10000, RZ ;  /* 0x0001000012127824 */ /* 0x000fc800078e00ff */
[----:B------:R-:W0:Y:S02]  /*c020*/  F2I.FTZ.TRUNC.NTZ R5, R18 ;  /* 0x0000001200057305 */ /* 0x000e24000021f100 */
[----:B0-----:R-:W-:Y:S01]  /*c030*/  STG.E desc[UR36][R2.64], R5 ;  /* 0x0000000502007986 */ /* 0x001fe2000c101924 */
[----:B------:R-:W-:Y:S05]  /*c040*/  EXIT ;  /* 0x000000000000794d */ /* 0x000fea0003800000 */
.L_x_28246:
[----:B------:R-:W-:-:S04]  /*c050*/  IMAD.U32 R18, R18, 0x10000, RZ ;  /* 0x0001000012127824 */ /* 0x000fc800078e00ff */
[----:B------:R-:W0:Y:S02]  /*c060*/  F2I.FTZ.TRUNC.NTZ R5, R18 ;  /* 0x0000001200057305 */ /* 0x000e24000021f100 */
[----:B0-----:R-:W-:Y:S01]  /*c070*/  STG.E.U16 desc[UR36][R2.64], R5 ;  /* 0x0000000502007986 */ /* 0x001fe2000c101524 */
[----:B------:R-:W-:Y:S05]  /*c080*/  EXIT ;  /* 0x000000000000794d */ /* 0x000fea0003800000 */
.L_x_28242:
        /* <DEDUP_REMOVED lines=9> */
.L_x_28249:
[----:B------:R-:W-:-:S05]  /*c120*/  IMAD.U32 R0, R18, 0x10000, RZ ;  /* 0x0001000012007824 */ /* 0x000fca00078e00ff */
[----:B------:R-:W-:-:S05]  /*c130*/  F2FP.F16.F32.PACK_AB R0, RZ, R0 ;  /* 0x00000000ff00723e */ /* 0x000fca00000000ff */
[----:B------:R-:W-:Y:S01]  /*c140*/  STG.E.U16 desc[UR36][R2.64], R0 ;  /* 0x0000000002007986 */ /* 0x000fe2000c101524 */
[----:B------:R-:W-:Y:S05]  /*c150*/  EXIT ;  /* 0x000000000000794d */ /* 0x000fea0003800000 */
.L_x_28248:
        /* <DEDUP_REMOVED lines=10> */
.L_x_28251:
[----:B------:R-:W-:-:S05]  /*c200*/  IMAD.U32 R18, R18, 0x10000, RZ ;  /* 0x0001000012127824 */ /* 0x000fca00078e00ff */
[----:B------:R-:W-:-:S04]  /*c210*/  F2FP.F16.F32.PACK_AB R5, RZ, R18 ;  /* 0x00000012ff05723e */ /* 0x000fc800000000ff */
[----:B------:R-:W-:-:S05]  /*c220*/  PRMT R5, R5, 0x5410, RZ ;  /* 0x0000541005057816 */ /* 0x000fca00000000ff */
[----:B------:R-:W-:Y:S01]  /*c230*/  STG.E desc[UR36][R2.64], R5 ;  /* 0x0000000502007986 */ /* 0x000fe2000c101924 */
[----:B------:R-:W-:Y:S05]  /*c240*/  EXIT ;  /* 0x000000000000794d */ /* 0x000fea0003800000 */
.L_x_28250:
[----:B------:R-:W-:-:S04]  /*c250*/  IMAD.U32 R4, R18, 0x10000, RZ ;  /* 0x0001000012047824 */ /* 0x000fc800078e00ff */
[----:B------:R-:W-:-:S06]  /*c260*/  FMUL.FTZ R4, R4, 1 ;  /* 0x3f80000004047820 */ /* 0x000fcc0000410000 */
[----:B------:R-:W0:Y:S02]  /*c270*/  F2F.F64.F32 R4, R4 ;  /* 0x0000000400047310 */ /* 0x000e240000201800 */
[----:B0-----:R-:W-:Y:S01]  /*c280*/  STG.E.64 desc[UR36][R2.64], R4 ;  /* 0x0000000402007986 */ /* 0x001fe2000c101b24 */
[----:B------:R-:W-:Y:S05]  /*c290*/  EXIT ;  /* 0x000000000000794d */ /* 0x000fea0003800000 */
.L_x_28241:
        /* <DEDUP_REMOVED lines=13> */
.L_x_28254:
[----:B------:R-:W-:Y:S01]  /*c370*/  IMAD.U32 R18, R18, 0x10000, RZ ;  /* 0x0001000012127824 */ /* 0x000fe200078e00ff */
[----:B------:R-:W-:-:S03]  /*c380*/  CS2R R6, SRZ ;  /* 0x0000000000067805 */ /* 0x000fc6000001ff00 */
[----:B------:R-:W-:-:S06]  /*c390*/  FMUL.FTZ R4, R18, 1 ;  /* 0x3f80000012047820 */ /* 0x000fcc0000410000 */
[----:B------:R-:W0:Y:S02]  /*c3a0*/  F2F.F64.F32 R4, R4 ;  /* 0x0000000400047310 */ /* 0x000e240000201800 */
[----:B0-----:R-:W-:Y:S01]  /*c3b0*/  STG.E.128 desc[UR36][R2.64], R4 ;  /* 0x0000000402007986 */ /* 0x001fe2000c101d24 */
[----:B------:R-:W-:Y:S05]  /*c3c0*/  EXIT ;  /* 0x000000000000794d */ /* 0x000fea0003800000 */
.L_x_28253:
        /* <DEDUP_REMOVED lines=21> */
.L_x_28258:
[----:B------:R-:W-:Y:S05]  /*c520*/  BSYNC B0 ;  /* 0x0000000000007941 */ /* 0x000fea0003800000 */
.L_x_28257:
[----:B------:R-:W-:-:S05]  /*c530*/  LOP3.LUT R5, R0, R5, RZ, 0xfc, !PT ;  /* 0x0000000500057212 */ /* 0x000fca00078efcff */
[----:B------:R-:W-:Y:S01]  /*c540*/  STG.E.U8 desc[UR36][R2.64], R5 ;  /* 0x0000000502007986 */ /* 0x000fe2000c101124 */
[----:B------:R-:W-:Y:S05]  /*c550*/  EXIT ;  /* 0x000000000000794d */ /* 0x000fea0003800000 */
.L_x_28256:
        /* <DEDUP_REMOVED lines=13> */
.L_x_28260:
[----:B------:R-:W-:Y:S01]  /*c630*/  IMAD.MOV.U32 R0, RZ, RZ, 0x7f ;  /* 0x0000007fff007424 */ /* 0x000fe200078e00ff */
[----:B------:R-:W-:-:S04]  /*c640*/  ISETP.GT.U32.AND P0, PT, R4, 0x7f800000, PT ;  /* 0x7f8000000400780c */ /* 0x000fc80003f04070 */
[----:B------:R-:W-:-:S09]  /*c650*/  SEL R0, R0, 0x7c, P0 ;  /* 0x0000007c00007807 */ /* 0x000fd20000000000 */
.L_x_28261:
[----:B------:R-:W-:Y:S05]  /*c660*/  BSYNC B0 ;  /* 0x0000000000007941 */ /* 0x000fea0003800000 */
.L_x_28259:
[----:B------:R-:W-:-:S04]  /*c670*/  LOP3.LUT R4, R5, 0x80000000, RZ, 0xc0, !PT ;  /* 0x8000000005047812 */ /* 0x000fc800078ec0ff */
[----:B------:R-:W-:-:S04]  /*c680*/  SHF.R.U32.HI R5, RZ, 0x18, R4 ;  /* 0x00000018ff057819 */ /* 0x000fc80000011604 */
[----:B------:R-:W-:-:S05]  /*c690*/  LOP3.LUT R5, R0, R5, RZ, 0xfc, !PT ;  /* 0x0000000500057212 */ /* 0x000fca00078efcff */
[----:B------:R-:W-:Y:S01]  /*c6a0*/  STG.E.U8 desc[UR36][R2.64], R5 ;  /* 0x0000000502007986 */ /* 0x000fe2000c101124 */
[----:B------:R-:W-:Y:S05]  /*c6b0*/  EXIT ;  /* 0x000000000000794d */ /* 0x000fea0003800000 */
.L_x_28255:
[----:B------:R-:W-:Y:S01]  /*c6c0*/  STG.E.U16 desc[UR36][R2.64], R18 ;  /* 0x0000001202007986 */ /* 0x000fe2000c101524 */
[----:B------:R-:W-:Y:S05]  /*c6d0*/  EXIT ;  /* 0x000000000000794d */ /* 0x000fea0003800000 */
.L_x_28252:
        /* <DEDUP_REMOVED lines=12> */
.L_x_28264:
        /* <DEDUP_REMOVED lines=17> */
.L_x_28267:
[----:B------:R-:W-:-:S04]  /*c8b0*/  LOP3.LUT R0, R7, 0x80000000, RZ, 0xc0, !PT ;  /* 0x8000000007007812 */ /* 0x000fc800078ec0ff */
[----:B------:R-:W-:-:S04]  /*c8c0*/  SHF.R.U32.HI R5, RZ, 0x18, R0 ;  /* 0x00000018ff057819 */ /* 0x000fc80000011600 */
[----:B------:R-:W-:-:S04]  /*c8d0*/  LOP3.LUT R4, R4, R5, RZ, 0xfc, !PT ;  /* 0x0000000504047212 */ /* 0x000fc800078efcff */
[----:B------:R-:W-:-:S07]  /*c8e0*/  PRMT R0, R4, 0x7610, R0 ;  /* 0x0000761004007816 */ /* 0x000fce0000000000 */
.L_x_28266:
[----:B------:R-:W-:Y:S05]  /*c8f0*/  BSYNC B0 ;  /* 0x0000000000007941 */ /* 0x000fea0003800000 */
.L_x_28265:
[----:B------:R-:W-:Y:S01]  /*c900*/  STG.E.U8 desc[UR36][R2.64], R0 ;  /* 0x0000000002007986 */ /* 0x000fe2000c101124 */
[----:B------:R-:W-:Y:S05]  /*c910*/  EXIT ;  /* 0x000000000000794d */ /* 0x000fea0003800000 */
.L_x_28263:
        /* <DEDUP_REMOVED lines=17> */
.L_x_28270:
[----:B------:R-:W-:-:S04]  /*ca30*/  LOP3.LUT R0, R7, 0x80000000, RZ, 0xc0, !PT ;  /* 0x8000000007007812 */ /* 0x000fc800078ec0ff */
[----:B------:R-:W-:-:S04]  /*ca40*/  SHF.R.U32.HI R5, RZ, 0x18, R0 ;  /* 0x00000018ff057819 */ /* 0x000fc80000011600 */
[----:B------:R-:W-:-:S04]  /*ca50*/  LOP3.LUT R4, R4, R5, RZ, 0xfc, !PT ;  /* 0x0000000504047212 */ /* 0x000fc800078efcff */
[----:B------:R-:W-:-:S07]  /*ca60*/  PRMT R0, R4, 0x7610, R0 ;  /* 0x0000761004007816 */ /* 0x000fce0000000000 */
.L_x_28269:
[----:B------:R-:W-:Y:S05]  /*ca70*/  BSYNC B0 ;  /* 0x0000000000007941 */ /* 0x000fea0003800000 */
.L_x_28268:
[----:B------:R-:W-:Y:S01]  /*ca80*/  STG.E.U8 desc[UR36][R2.64], R0 ;  /* 0x0000000002007986 */ /* 0x000fe2000c101124 */
[----:B------:R-:W-:Y:S05]  /*ca90*/  EXIT ;  /* 0x000000000000794d */ /* 0x000fea0003800000 */
.L_x_28262:
        /* <DEDUP_REMOVED lines=22> */
.L_x_28245:
        /* <DEDUP_REMOVED lines=16> */
.L_x_28273:
[----:B------:R-:W-:Y:S05]  /*cd00*/  EXIT ;  /* 0x000000000000794d */ /* 0x000fea0003800000 */
.L_x_28272:
[----:B------:R-:W-:-:S06]  /*cd10*/  IMAD.U32 R4, R18, 0x10000, RZ ;  /* 0x0001000012047824 */ /* 0x000fcc00078e00ff */
[----:B------:R-:W0:Y:S02]  /*cd20*/  F2I.U64.TRUNC R4, R4 ;  /* 0x0000000400047311 */ /* 0x000e24000020d800 */
[----:B0-----:R-:W-:Y:S01]  /*cd30*/  STG.E.64 desc[UR36][R2.64], R4 ;  /* 0x0000000402007986 */ /* 0x001fe2000c101b24 */
[----:B------:R-:W-:Y:S05]  /*cd40*/  EXIT ;  /* 0x000000000000794d */ /* 0x000fea0003800000 */
.L_x_28271:
[----:B------:R-:W-:-:S04]  /*cd50*/  IMAD.U32 R18, R18, 0x10000, RZ ;  /* 0x0001000012127824 */ /* 0x000fc800078e00ff */
[----:B------:R-:W0:Y:S02]  /*cd60*/  F2I.FTZ.U32.TRUNC.NTZ R5, R18 ;  /* 0x0000001200057305 */ /* 0x000e24000021f000 */
[----:B0-----:R-:W-:Y:S01]  /*cd70*/  STG.E desc[UR36][R2.64], R5 ;  /* 0x0000000502007986 */ /* 0x001fe2000c101924 */
[----:B------:R-:W-:Y:S05]  /*cd80*/  EXIT ;  /* 0x000000000000794d */ /* 0x000fea0003800000 */
.L_x_28274:
        /* <DEDUP_REMOVED lines=15> */
.L_x_42363:


//--------------------- .text._ZN2at6native18elementwise_kernelILi128ELi4EZNS0_22gpu_kernel_impl_nocastINS0_13BinaryFunctorIN3c108BFloat16ES5_S5_ZZZNS0_19maximum_kernel_cudaERNS_18TensorIteratorBaseEENKUlvE0_clEvENKUlvE2_clEvEUlS5_S5_E_EEEEvS7_RKT_EUliE_EEviT1_ --------------------------
	.section	.text._ZN2at6native18elementwise_kernelILi128ELi4EZNS0_22gpu_kernel_impl_nocastINS0_13BinaryFunctorIN3c108BFloat16ES5_S5_ZZZNS0_19maximum_kernel_cudaERNS_18TensorIteratorBaseEENKUlvE0_clEvENKUlvE2_clEvEUlS5_S5_E_EEEEvS7_RKT_EUliE_EEviT1_,"ax",@progbits
	.align	128
        .global         _ZN2at6native18elementwise_kernelILi128ELi4EZNS0_22gpu_kernel_impl_nocastINS0_13BinaryFunctorIN3c108BFloat16ES5_S5_ZZZNS0_19maximum_kernel_cudaERNS_18TensorIteratorBaseEENKUlvE0_clEvENKUlvE2_clEvEUlS5_S5_E_EEEEvS7_RKT_EUliE_EEviT1_
        .type           _ZN2at6native18elementwise_kernelILi128ELi4EZNS0_22gpu_kernel_impl_nocastINS0_13BinaryFunctorIN3c108BFloat16ES5_S5_ZZZNS0_19maximum_kernel_cudaERNS_18TensorIteratorBaseEENKUlvE0_clEvENKUlvE2_clEvEUlS5_S5_E_EEEEvS7_RKT_EUliE_EEviT1_,@function
        .size           _ZN2at6native18elementwise_kernelILi128ELi4EZNS0_22gpu_kernel_impl_nocastINS0_13BinaryFunctorIN3c108BFloat16ES5_S5_ZZZNS0_19maximum_kernel_cudaERNS_18TensorIteratorBaseEENKUlvE0_clEvENKUlvE2_clEvEUlS5_S5_E_EEEEvS7_RKT_EUliE_EEviT1_,(.L_x_42364 - _ZN2at6native18elementwise_kernelILi128ELi4EZNS0_22gpu_kernel_impl_nocastINS0_13BinaryFunctorIN3c108BFloat16ES5_S5_ZZZNS0_19maximum_kernel_cudaERNS_18TensorIteratorBaseEENKUlvE0_clEvENKUlvE2_clEvEUlS5_S5_E_EEEEvS7_RKT_EUliE_EEviT1_)
        .other          _ZN2at6native18elementwise_kernelILi128ELi4EZNS0_22gpu_kernel_impl_nocastINS0_13BinaryFunctorIN3c108BFloat16ES5_S5_ZZZNS0_19maximum_kernel_cudaERNS_18TensorIteratorBaseEENKUlvE0_clEvENKUlvE2_clEvEUlS5_S5_E_EEEEvS7_RKT_EUliE_EEviT1_,@"STO_CUDA_ENTRY STV_DEFAULT"
_ZN2at6native18elementwise_kernelILi128ELi4EZNS0_22gpu_kernel_impl_nocastINS0_13BinaryFunctorIN3c108BFloat16ES5_S5_ZZZNS0_19maximum_kernel_cudaERNS_18TensorIteratorBaseEENKUlvE0_clEvENKUlvE2_clEvEUlS5_S5_E_EEEEvS7_RKT_EUliE_EEviT1_:
.text._ZN2at6native18elementwise_kernelILi128ELi4EZNS0_22gpu_kernel_impl_nocastINS0_13BinaryFunctorIN3c108BFloat16ES5_S5_ZZZNS0_19maximum_kernel_cudaERNS_18TensorIteratorBaseEENKUlvE0_clEvENKUlvE2_clEvEUlS5_S5_E_EEEEvS7_RKT_EUliE_EEviT1_:
        /* <DEDUP_REMOVED lines=363> */
.L_x_28277:
        /* <DEDUP_REMOVED lines=18> */
[----:B------:R-:W-:-:S04]  /*17d0*/  FMNMX.FTZ R2, R2, R7, !PT ;  /* 0x0000000702027209 */ /* 0x000fc80007810000 */
[----:B------:R-:W-:-:S04]  /*17e0*/  F2FP.BF16.F32.PACK_AB R2, RZ, R2 ;  /* 0x00000002ff02723e */ /* 0x000fc800000010ff */
[----:B------:R-:W-:Y:S01]  /*17f0*/  PRMT R5, R2, 0x7610, R5 ;  /* 0x0000761002057816 */ /* 0x000fe20000000005 */
[----:B------:R-:W-:Y:S06]  /*1800*/  BRA `(.L_x_28280) ;  /* 0x0000000000047947 */ /* 0x000fec0003800000 */
.L_x_28279:
[----:B------:R-:W-:-:S07]  /*1810*/  PRMT R5, R6, 0x7610, R5 ;  /* 0x0000761006057816 */ /* 0x000fce0000000005 */
.L_x_28280:
[----:B------:R-:W-:Y:S05]  /*1820*/  BSYNC B1 ;  /* 0x0000000000017941 */ /* 0x000fea0003800000 */
.L_x_28278:
[----:B------:R0:W-:Y:S01]  /*1830*/  STG.E.U16 desc[UR4][R8.64], R5 ;  /* 0x0000000508007986 */ /* 0x0001e2000c101504 */
[----:B------:R-:W-:-:S07]  /*1840*/  IADD3 R3, R3, 0x80, RZ ;  /* 0x0000008003037810 */ /* 0x000fce0007ffe0ff */
.L_x_28276:
[----:B------:R-:W-:Y:S05]  /*1850*/  BSYNC B0 ;  /* 0x0000000000007941 */ /* 0x000fea0003800000 */
.L_x_28275:
        /* <DEDUP_REMOVED lines=356> */
.L_x_28283:
        /* <DEDUP_REMOVED lines=22> */
.L_x_28285:
[----:B------:R-:W-:-:S07]  /*3000*/  PRMT R5, R6, 0x7610, R5 ;  /* 0x0000761006057816 */ /* 0x000fce0000000005 */
.L_x_28286:
[----:B------:R-:W-:Y:S05]  /*3010*/  BSYNC B1 ;  /* 0x0000000000017941 */ /* 0x000fea0003800000 */
.L_x_28284:
        /* <DEDUP_REMOVED lines=357> */
.L_x_28287:
        /* <DEDUP_REMOVED lines=22> */
.L_x_28289:
[----:B------:R-:W-:-:S07]  /*47d0*/  PRMT R5, R6, 0x7610, R5 ;  /* 0x0000761006057816 */ /* 0x000fce0000000005 */
.L_x_28290:
[----:B------:R-:W-:Y:S05]  /*47e0*/  BSYNC B1 ;  /* 0x0000000000017941 */ /* 0x000fea0003800000 */
.L_x_28288:
[----:B------:R1:W-:Y:S01]  /*47f0*/  STG.E.U16 desc[UR4][R8.64], R5 ;  /* 0x0000000508007986 */ /* 0x0003e2000c101504 */
[----:B------:R-:W-:-:S07]  /*4800*/  IADD3 R3, R3, 0x80, RZ ;  /* 0x0000008003037810 */ /* 0x000fce0007ffe0ff */
.L_x_28282:
[----:B------:R-:W-:Y:S05]  /*4810*/  BSYNC B0 ;  /* 0x0000000000007941 */ /* 0x000fea0003800000 */
.L_x_28281:
        /* <DEDUP_REMOVED lines=355> */
.L_x_28291:
        /* <DEDUP_REMOVED lines=22> */
.L_x_28293:
[----:B------:R-:W-:-:S07]  /*5fb0*/  PRMT R5, R2, 0x7610, R5 ;  /* 0x0000761002057816 */ /* 0x000fce0000000005 */
.L_x_28294:
[----:B------:R-:W-:Y:S05]  /*5fc0*/  BSYNC B0 ;  /* 0x0000000000007941 */ /* 0x000fea0003800000 */
.L_x_28292:
[----:B------:R-:W-:Y:S01]  /*5fd0*/  STG.E.U16 desc[UR4][R6.64], R5 ;  /* 0x0000000506007986 */ /* 0x000fe2000c101504 */
[----:B------:R-:W-:Y:S05]  /*5fe0*/  EXIT ;  /* 0x000000000000794d */ /* 0x000fea0003800000 */
.L_x_28295:
        /* <DEDUP_REMOVED lines=9> */
.L_x_42364:


//--------------------- .text._ZN2at6native27unrolled_elementwise_kernelINS0_13BinaryFunctorIN3c108BFloat16ES4_S4_ZZZNS0_19maximum_kernel_cudaERNS_18TensorIteratorBaseEENKUlvE0_clEvENKUlvE2_clEvEUlS4_S4_E_EESt5arrayIPcLm3EELi4E23TrivialOffsetCalculatorILi2EjESE_ILi1EjENS0_6memory15LoadWithoutCastENSH_16StoreWithoutCastEEEviT_T0_T2_T3_T4_T5_ --------------------------
	.section	.text._ZN2at6native27unrolled_elementwise_kernelINS0_13BinaryFunctorIN3c108BFloat16ES4_S4_ZZZNS0_19maximum_kernel_cudaERNS_18TensorIteratorBaseEENKUlvE0_clEvENKUlvE2_clEvEUlS4_S4_E_EESt5arrayIPcLm3EELi4E23TrivialOffsetCalculatorILi2EjESE_ILi1EjENS0_6memory15LoadWithoutCastENSH_16StoreWithoutCastEEEviT_T0_T2_T3_T4_T5_,"ax",@progbits
	.align	128
        .global         _ZN2at6native27unrolled_elementwise_kernelINS0_13BinaryFunctorIN3c108BFloat16ES4_S4_ZZZNS0_19maximum_kernel_cudaERNS_18TensorIteratorBaseEENKUlvE0_clEvENKUlvE2_clEvEUlS4_S4_E_EESt5arrayIPcLm3EELi4E23TrivialOffsetCalculatorILi2EjESE_ILi1EjENS0_6memory15LoadWithoutCastENSH_16StoreWithoutCastEEEviT_T0_T2_T3_T4_T5_
        .type           _ZN2at6native27unrolled_elementwise_kernelINS0_13BinaryFunctorIN3c108BFloat16ES4_S4_ZZZNS0_19maximum_kernel_cudaERNS_18TensorIteratorBaseEENKUlvE0_clEvENKUlvE2_clEvEUlS4_S4_E_EESt5arrayIPcLm3EELi4E23TrivialOffsetCalculatorILi2EjESE_ILi1EjENS0_6memory15LoadWithoutCastENSH_16StoreWithoutCastEEEviT_T0_T2_T3_T4_T5_,@function
        .size           _ZN2at6native27unrolled_elementwise_kernelINS0_13BinaryFunctorIN3c108BFloat16ES4_S4_ZZZNS0_19maximum_kernel_cudaERNS_18TensorIteratorBaseEENKUlvE0_clEvENKUlvE2_clEvEUlS4_S4_E_EESt5arrayIPcLm3EELi4E23TrivialOffsetCalculatorILi2EjESE_ILi1EjENS0_6memory15LoadWithoutCastENSH_16StoreWithoutCastEEEviT_T0_T2_T3_T4_T5_,(.L_x_42365 - _ZN2at6native27unrolled_elementwise_kernelINS0_13BinaryFunctorIN3c108BFloat16ES4_S4_ZZZNS0_19maximum_kernel_cudaERNS_18TensorIteratorBaseEENKUlvE0_clEvENKUlvE2_clEvEUlS4_S4_E_EESt5arrayIPcLm3EELi4E23TrivialOffsetCalculatorILi2EjESE_ILi1EjENS0_6memory15LoadWithoutCastENSH_16StoreWithoutCastEEEviT_T0_T2_T3_T4_T5_)
        .other          _ZN2at6native27unrolled_elementwise_kernelINS0_13BinaryFunctorIN3c108BFloat16ES4_S4_ZZZNS0_19maximum_kernel_cudaERNS_18TensorIteratorBaseEENKUlvE0_clEvENKUlvE2_clEvEUlS4_S4_E_EESt5arrayIPcLm3EELi4E23TrivialOffsetCalculatorILi2EjESE_ILi1EjENS0_6memory15LoadWithoutCastENSH_16StoreWithoutCastEEEviT_T0_T2_T3_T4_T5_,@"STO_CUDA_ENTRY STV_DEFAULT"
_ZN2at6native27unrolled_elementwise_kernelINS0_13BinaryFunctorIN3c108BFloat16ES4_S4_ZZZNS0_19maximum_kernel_cudaERNS_18TensorIteratorBaseEENKUlvE0_clEvENKUlvE2_clEvEUlS4_S4_E_EESt5arrayIPcLm3EELi4E23TrivialOffsetCalculatorILi2EjESE_ILi1EjENS0_6memory15LoadWithoutCastENSH_16StoreWithoutCastEEEviT_T0_T2_T3_T4_T5_:
.text._ZN2at6native27unrolled_elementwise_kernelINS0_13BinaryFunctorIN3c108BFloat16ES4_S4_ZZZNS0_19maximum_kernel_cudaERNS_18TensorIteratorBaseEENKUlvE0_clEvENKUlvE2_clEvEUlS4_S4_E_EESt5arrayIPcLm3EELi4E23TrivialOffsetCalculatorILi2EjESE_ILi1EjENS0_6memory15LoadWithoutCastENSH_16StoreWithoutCastEEEviT_T0_T2_T3_T4_T5_:
        /* <DEDUP_REMOVED lines=63> */
.L_x_28298:
[----:B------:R-:W-:-:S07]  /*03f0*/  PRMT R21, R20, 0x7610, R21 ;  /* 0x0000761014157816 */ /* 0x000fce0000000015 */
.L_x_28297:
[----:B------:R-:W-:Y:S05]  /*0400*/  BSYNC B0 ;  /* 0x0000000000007941 */ /* 0x000fea0003800000 */
.L_x_28296:
        /* <DEDUP_REMOVED lines=14> */
.L_x_28301:
[----:B------:R-:W-:-:S07]  /*04f0*/  PRMT R23, R22, 0x7610, R23 ;  /* 0x0000761016177816 */ /* 0x000fce0000000017 */
.L_x_28300:
[----:B------:R-:W-:Y:S05]  /*0500*/  BSYNC B0 ;  /* 0x0000000000007941 */ /* 0x000fea0003800000 */
.L_x_28299:
        /* <DEDUP_REMOVED lines=14> */
.L_x_28304:
[----:B------:R-:W-:-:S07]  /*05f0*/  PRMT R13, R24, 0x7610, R13 ;  /* 0x00007610180d7816 */ /* 0x000fce000000000d */
.L_x_28303:
[----:B------:R-:W-:Y:S05]  /*0600*/  BSYNC B0 ;  /* 0x0000000000007941 */ /* 0x000fea0003800000 */
.L_x_28302:
        /* <DEDUP_REMOVED lines=14> */
.L_x_28307:
[----:B------:R-:W-:-:S07]  /*06f0*/  PRMT R12, R14, 0x7610, R12 ;  /* 0x000076100e0c7816 */ /* 0x000fce000000000c */
.L_x_28306:
[----:B------:R-:W-:Y:S05]  /*0700*/  BSYNC B0 ;  /* 0x0000000000007941 */ /* 0x000fea0003800000 */
.L_x_28305:
        /* <DEDUP_REMOVED lines=18> */
.L_x_28309:
[----:B------:R-:W-:Y:S05]  /*0830*/  BSYNC B0 ;  /* 0x0000000000007941 */ /* 0x000fea0003800000 */
.L_x_28308:
[----:B------:R-:W-:-:S13]  /*0840*/  ISETP.GE.AND P0, PT, R15, R18, PT ;  /* 0x000000120f00720c */ /* 0x000fda0003f06270 */
[----:B------:R-:W-:Y:S05]  /*0850*/  @P0 EXIT ;  /* 0x000000000000094d */ /* 0x000fea0003800000 */
[----:B01----:R-:W0:Y:S01]  /*0860*/  LDC.64 R2, c[0x0][0x218] ;  /* 0x00008600ff027b82 */ /* 0x003e220000000a00 */
[----:B------:R-:W-:-:S04]  /*0870*/  IMAD R15, R0, 0x200, R15 ;  /* 0x00000200000f7824 */ /* 0x000fc800078e020f */
[----:B0-----:R-:W-:-:S05]  /*0880*/  IMAD.WIDE.U32 R2, R15, 0x2, R2 ;  /* 0x000000020f027825 */ /* 0x001fca00078e0002 */
[----:B------:R-:W-:Y:S01]  /*0890*/  STG.E.U16 desc[UR4][R2.64], R12 ;  /* 0x0000000c02007986 */ /* 0x000fe2000c101504 */
[----:B------:R-:W-:Y:S05]  /*08a0*/  EXIT ;  /* 0x000000000000794d */ /* 0x000fea0003800000 */
.L_x_28310:
        /* <DEDUP_REMOVED lines=13> */
.L_x_42365:


//--------------------- .text._ZN2at6native29vectorized_elementwise_kernelILi2ENS0_13BinaryFunctorIN3c108BFloat16ES4_S4_ZZZNS0_19maximum_kernel_cudaERNS_18TensorIteratorBaseEENKUlvE0_clEvENKUlvE2_clEvEUlS4_S4_E_EESt5arrayIPcLm3EEEEviT0_T1_ --------------------------
	.section	.text._ZN2at6native29vectorized_elementwise_kernelILi2ENS0_13BinaryFunctorIN3c108BFloat16ES4_S4_ZZZNS0_19maximum_kernel_cudaERNS_18TensorIteratorBaseEENKUlvE0_clEvENKUlvE2_clEvEUlS4_S4_E_EESt5arrayIPcLm3EEEEviT0_T1_,"ax",@progbits
	.align	128
        .global         _ZN2at6native29vectorized_elementwise_kernelILi2ENS0_13BinaryFunctorIN3c108BFloat16ES4_S4_ZZZNS0_19maximum_kernel_cudaERNS_18TensorIteratorBaseEENKUlvE0_clEvENKUlvE2_clEvEUlS4_S4_E_EESt5arrayIPcLm3EEEEviT0_T1_
        .type           _ZN2at6native29vectorized_elementwise_kernelILi2ENS0_13BinaryFunctorIN3c108BFloat16ES4_S4_ZZZNS0_19maximum_kernel_cudaERNS_18TensorIteratorBaseEENKUlvE0_clEvENKUlvE2_clEvEUlS4_S4_E_EESt5arrayIPcLm3EEEEviT0_T1_,@function
        .size           _ZN2at6native29vectorized_elementwise_kernelILi2ENS0_13BinaryFunctorIN3c108BFloat16ES4_S4_ZZZNS0_19maximum_kernel_cudaERNS_18TensorIteratorBaseEENKUlvE0_clEvENKUlvE2_clEvEUlS4_S4_E_EESt5arrayIPcLm3EEEEviT0_T1_,(.L_x_42366 - _ZN2at6native29vectorized_elementwise_kernelILi2ENS0_13BinaryFunctorIN3c108BFloat16ES4_S4_ZZZNS0_19maximum_kernel_cudaERNS_18TensorIteratorBaseEENKUlvE0_clEvENKUlvE2_clEvEUlS4_S4_E_EESt5arrayIPcLm3EEEEviT0_T1_)
        .other          _ZN2at6native29vectorized_elementwise_kernelILi2ENS0_13BinaryFunctorIN3c108BFloat16ES4_S4_ZZZNS0_19maximum_kernel_cudaERNS_18TensorIteratorBaseEENKUlvE0_clEvENKUlvE2_clEvEUlS4_S4_E_EESt5arrayIPcLm3EEEEviT0_T1_,@"STO_CUDA_ENTRY STV_DEFAULT"
_ZN2at6native29vectorized_elementwise_kernelILi2ENS0_13BinaryFunctorIN3c108BFloat16ES4_S4_ZZZNS0_19maximum_kernel_cudaERNS_18TensorIteratorBaseEENKUlvE0_clEvENKUlvE2_clEvEUlS4_S4_E_EESt5arrayIPcLm3EEEEviT0_T1_:
.text._ZN2at6native29vectorized_elementwise_kernelILi2ENS0_13BinaryFunctorIN3c108BFloat16ES4_S4_ZZZNS0_19maximum_kernel_cudaERNS_18TensorIteratorBaseEENKUlvE0_clEvENKUlvE2_clEvEUlS4_S4_E_EESt5arrayIPcLm3EEEEviT0_T1_:
        /* <DEDUP_REMOVED lines=38> */
[----:B------:R-:W-:-:S04]  /*0260*/  FMNMX.FTZ R15, R16, R15, !PT ;  /* 0x0000000f100f7209 */ /* 0x000fc80007810000 */
[----:B------:R-:W-:-:S04]  /*0270*/  F2FP.BF16.F32.PACK_AB R15, RZ, R15 ;  /* 0x0000000fff0f723e */ /* 0x000fc800000010ff */
[----:B------:R-:W-:Y:S01]  /*0280*/  PRMT R8, R15, 0x7610, R8 ;  /* 0x000076100f087816 */ /* 0x000fe20000000008 */
[----:B------:R-:W-:Y:S06]  /*0290*/  BRA `(.L_x_28314) ;  /* 0x0000000000047947 */ /* 0x000fec0003800000 */
.L_x_28313:
[----:B------:R-:W-:-:S07]  /*02a0*/  PRMT R8, R18, 0x7610, R8 ;  /* 0x0000761012087816 */ /* 0x000fce0000000008 */
.L_x_28314:
[----:B------:R-:W-:Y:S05]  /*02b0*/  BSYNC B0 ;  /* 0x0000000000007941 */ /* 0x000fea0003800000 */
.L_x_28312:
[----:B------:R-:W-:Y:S01]  /*02c0*/  IMAD.U32 R17, R17, 0x10000, RZ ;  /* 0x0001000011117824 */ /* 0x000fe200078e00ff */
[----:B------:R-:W-:Y:S04]  /*02d0*/  BSSY B0, `(.L_x_28315) ;  /* 0x000000b000007945 */ /* 0x000fe80003800000 */
        /* <DEDUP_REMOVED lines=9> */
.L_x_28316:
[----:B------:R-:W-:-:S07]  /*0370*/  PRMT R9, R18, 0x7632, R9 ;  /* 0x0000763212097816 */ /* 0x000fce0000000009 */
.L_x_28317:
[----:B------:R-:W-:Y:S05]  /*0380*/  BSYNC B0 ;  /* 0x0000000000007941 */ /* 0x000fea0003800000 */
.L_x_28315:
        /* <DEDUP_REMOVED lines=12> */
.L_x_28319:
[----:B------:R-:W-:-:S07]  /*0450*/  PRMT R10, R13, 0x7610, R10 ;  /* 0x000076100d0a7816 */ /* 0x000fce000000000a */
.L_x_28320:
[----:B------:R-:W-:Y:S05]  /*0460*/  BSYNC B0 ;  /* 0x0000000000007941 */ /* 0x000fea0003800000 */
.L_x_28318:
        /* <DEDUP_REMOVED lines=11> */
.L_x_28322:
[----:B------:R-:W-:-:S07]  /*0520*/  PRMT R7, R13, 0x7632, R7 ;  /* 0x000076320d077816 */ /* 0x000fce0000000007 */
.L_x_28323:
[----:B------:R-:W-:Y:S05]  /*0530*/  BSYNC B0 ;  /* 0x0000000000007941 */ /* 0x000fea0003800000 */
.L_x_28321:
        /* <DEDUP_REMOVED lines=12> */
.L_x_28325:
[----:B------:R-:W-:-:S07]  /*0600*/  PRMT R6, R11, 0x7610, R6 ;  /* 0x000076100b067816 */ /* 0x000fce0000000006 */
.L_x_28326:
[----:B------:R-:W-:Y:S05]  /*0610*/  BSYNC B0 ;  /* 0x0000000000007941 */ /* 0x000fea0003800000 */
.L_x_28324:
        /* <DEDUP_REMOVED lines=11> */
.L_x_28328:
[----:B------:R-:W-:-:S07]  /*06d0*/  PRMT R5, R11, 0x7632, R5 ;  /* 0x000076320b057816 */ /* 0x000fce0000000005 */
.L_x_28329:
[----:B------:R-:W-:Y:S05]  /*06e0*/  BSYNC B0 ;  /* 0x0000000000007941 */ /* 0x000fea0003800000 */
.L_x_28327:
        /* <DEDUP_REMOVED lines=12> */
.L_x_28331:
[----:B------:R-:W-:-:S07]  /*07b0*/  PRMT R3, R12, 0x7610, R3 ;  /* 0x000076100c037816 */ /* 0x000fce0000000003 */
.L_x_28332:
[----:B------:R-:W-:Y:S05]  /*07c0*/  BSYNC B0 ;  /* 0x0000000000007941 */ /* 0x000fea0003800000 */
.L_x_28330:
        /* <DEDUP_REMOVED lines=11> */
.L_x_28334:
[----:B------:R-:W-:-:S07]  /*0880*/  PRMT R2, R12, 0x7632, R2 ;  /* 0x000076320c027816 */ /* 0x000fce0000000002 */
.L_x_28335:
[----:B------:R-:W-:Y:S05]  /*0890*/  BSYNC B0 ;  /* 0x0000000000007941 */ /* 0x000fea0003800000 */
.L_x_28333:
        /* <DEDUP_REMOVED lines=12> */
.L_x_28311:
        /* <DEDUP_REMOVED lines=101> */
.L_x_28338:
[----:B------:R-:W-:-:S07]  /*0fb0*/  PRMT R8, R7, 0x7610, R8 ;  /* 0x0000761007087816 */ /* 0x000fce0000000008 */
.L_x_28337:
[----:B------:R-:W-:Y:S05]  /*0fc0*/  BSYNC B0 ;  /* 0x0000000000007941 */ /* 0x000fea0003800000 */
.L_x_28336:
        /* <DEDUP_REMOVED lines=14> */
.L_x_28341:
[----:B------:R-:W-:-:S07]  /*10b0*/  PRMT R10, R9, 0x7610, R10 ;  /* 0x00007610090a7816 */ /* 0x000fce000000000a */
.L_x_28340:
[----:B------:R-:W-:Y:S05]  /*10c0*/  BSYNC B0 ;  /* 0x0000000000007941 */ /* 0x000fea0003800000 */
.L_x_28339:
        /* <DEDUP_REMOVED lines=14> */
.L_x_28344:
[----:B------:R-:W-:-:S07]  /*11b0*/  PRMT R20, R11, 0x7610, R20 ;  /* 0x000076100b147816 */ /* 0x000fce0000000014 */
.L_x_28343:
[----:B------:R-:W-:Y:S05]  /*11c0*/  BSYNC B0 ;  /* 0x0000000000007941 */ /* 0x000fea0003800000 */
.L_x_28342:
        /* <DEDUP_REMOVED lines=14> */
.L_x_28347:
[----:B------:R-:W-:-:S07]  /*12b0*/  PRMT R24, R21, 0x7610, R24 ;  /* 0x0000761015187816 */ /* 0x000fce0000000018 */
.L_x_28346:
[----:B------:R-:W-:Y:S05]  /*12c0*/  BSYNC B0 ;  /* 0x0000000000007941 */ /* 0x000fea0003800000 */
.L_x_28345:
        /* <DEDUP_REMOVED lines=14> */
.L_x_28350:
[----:B------:R-:W-:-:S07]  /*13b0*/  PRMT R0, R25, 0x7610, R0 ;  /* 0x0000761019007816 */ /* 0x000fce0000000000 */
.L_x_28349:
[----:B------:R-:W-:Y:S05]  /*13c0*/  BSYNC B0 ;  /* 0x0000000000007941 */ /* 0x000fea0003800000 */
.L_x_28348:
        /* <DEDUP_REMOVED lines=14> */
.L_x_28353:
[----:B------:R-:W-:-:S07]  /*14b0*/  PRMT R2, R3, 0x7610, R2 ;  /* 0x0000761003027816 */ /* 0x000fce0000000002 */
.L_x_28352:
[----:B------:R-:W-:Y:S05]  /*14c0*/  BSYNC B0 ;  /* 0x0000000000007941 */ /* 0x000fea0003800000 */
.L_x_28351:
        /* <DEDUP_REMOVED lines=14> */
.L_x_28356:
[----:B------:R-:W-:-:S07]  /*15b0*/  PRMT R12, R26, 0x7610, R12 ;  /* 0x000076101a0c7816 */ /* 0x000fce000000000c */
.L_x_28355:
[----:B------:R-:W-:Y:S05]  /*15c0*/  BSYNC B0 ;  /* 0x0000000000007941 */ /* 0x000fea0003800000 */
.L_x_28354:
        /* <DEDUP_REMOVED lines=14> */
.L_x_28359:
[----:B------:R-:W-:-:S07]  /*16b0*/  PRMT R13, R22, 0x7610, R13 ;  /* 0x00007610160d7816 */ /* 0x000fce000000000d */
.L_x_28358:
[----:B------:R-:W-:Y:S05]  /*16c0*/  BSYNC B0 ;  /* 0x0000000000007941 */ /* 0x000fea0003800000 */
.L_x_28357:
        /* <DEDUP_REMOVED lines=21> */
.L_x_28362:
[----:B------:R-:W-:-:S13]  /*1820*/  ISETP.GE.AND P0, PT, R6, R5, PT ;  /* 0x000000050600720c */ /* 0x000fda0003f06270 */
[----:B------:R-:W-:Y:S05]  /*1830*/  @P0 BRA `(.L_x_28364) ;  /* 0x0000000000300947 */ /* 0x000fea0003800000 */
[----:B0-----:R-:W0:Y:S01]  /*1840*/  LDC.64 R8, c[0x0][0x218] ;  /* 0x00008600ff087b82 */ /* 0x001e220000000a00 */
[----:B------:R-:W-:Y:S02]  /*1850*/  IMAD.IADD R3, R4, 0x1, R6 ;  /* 0x0000000104037824 */ /* 0x000fe400078e0206 */
[----:B------:R-:W-:Y:S02]  /*1860*/  VIADD R6, R6, 0x80 ;  /* 0x0000008006067836 */ /* 0x000fe40000000000 */
[----:B0-----:R-:W-:-:S05]  /*1870*/  IMAD.WIDE.U32 R8, R3, 0x2, R8 ;  /* 0x0000000203087825 */ /* 0x001fca00078e0008 */
[----:B------:R1:W-:Y:S02]  /*1880*/  STG.E.U16 desc[UR4][R8.64], R24 ;  /* 0x0000001808007986 */ /* 0x0003e4000c101504 */
.L_x_28363:
[----:B------:R-:W-:-:S13]  /*1890*/  ISETP.GE.AND P0, PT, R6, R5, PT ;  /* 0x000000050600720c */ /* 0x000fda0003f06270 */
[----:B------:R-:W-:Y:S05]  /*18a0*/  @P0 BRA `(.L_x_28365) ;  /* 0x0000000000340947 */ /* 0x000fea0003800000 */
[----:B01----:R-:W0:Y:S01]  /*18b0*/  LDC.64 R8, c[0x0][0x218] ;  /* 0x00008600ff087b82 */ /* 0x003e220000000a00 */
[----:B------:R-:W-:Y:S02]  /*18c0*/  IMAD.IADD R3, R4, 0x1, R6 ;  /* 0x0000000104037824 */ /* 0x000fe400078e0206 */
[----:B------:R-:W-:Y:S02]  /*18d0*/  VIADD R6, R6, 0x80 ;  /* 0x0000008006067836 */ /* 0x000fe40000000000 */
[----:B0-----:R-:W-:-:S05]  /*18e0*/  IMAD.WIDE.U32 R8, R3, 0x2, R8 ;  /* 0x0000000203087825 */ /* 0x001fca00078e0008 */
[----:B------:R1:W-:Y:S02]  /*18f0*/  STG.E.U16 desc[UR4][R8.64], R0 ;  /* 0x0000000008007986 */ /* 0x0003e4000c101504 */
.L_x_28364:
        /* <DEDUP_REMOVED lines=8> */
.L_x_28365:
[----:B------:R-:W-:Y:S05]  /*1980*/  BSYNC B1 ;  /* 0x0000000000017941 */ /* 0x000fea0003800000 */
.L_x_28361:
[----:B------:R-:W-:-:S13]  /*1990*/  ISETP.GE.AND P0, PT, R6, R5, PT ;  /* 0x000000050600720c */ /* 0x000fda0003f06270 */
[----:B--2---:R-:W2:Y:S01]  /*19a0*/  @!P0 LDC.64 R2, c[0x0][0x218] ;  /* 0x00008600ff028b82 */ /* 0x004ea20000000a00 */
[----:B------:R-:W-:Y:S02]  /*19b0*/  @!P0 IMAD.IADD R7, R4, 0x1, R6 ;  /* 0x0000000104078824 */ /* 0x000fe400078e0206 */
[----:B------:R-:W-:Y:S02]  /*19c0*/  @!P0 VIADD R6, R6, 0x80 ;  /* 0x0000008006068836 */ /* 0x000fe40000000000 */
[----:B--2---:R-:W-:-:S05]  /*19d0*/  @!P0 IMAD.WIDE.U32 R2, R7, 0x2, R2 ;  /* 0x0000000207028825 */ /* 0x004fca00078e0002 */
[----:B------:R2:W-:Y:S02]  /*19e0*/  @!P0 STG.E.U16 desc[UR4][R2.64], R12 ;  /* 0x0000000c02008986 */ /* 0x0005e4000c101504 */
.L_x_28366:
[----:B------:R-:W-:Y:S05]  /*19f0*/  BSYNC B0 ;  /* 0x0000000000007941 */ /* 0x000fea0003800000 */
.L_x_28360:
        /* <DEDUP_REMOVED lines=8> */
.L_x_28367:
        /* <DEDUP_REMOVED lines=16> */
.L_x_42366:


//--------------------- .text._ZN2at6native29vectorized_elementwise_kernelILi4ENS0_13BinaryFunctorIN3c108BFloat16ES4_S4_ZZZNS0_19maximum_kernel_cudaERNS_18TensorIteratorBaseEENKUlvE0_clEvENKUlvE2_clEvEUlS4_S4_E_EESt5arrayIPcLm3EEEEviT0_T1_ --------------------------
	.section	.text._ZN2at6native29vectorized_elementwise_kernelILi4ENS0_13BinaryFunctorIN3c108BFloat16ES4_S4_ZZZNS0_19maximum_kernel_cudaERNS_18TensorIteratorBaseEENKUlvE0_clEvENKUlvE2_clEvEUlS4_S4_E_EESt5arrayIPcLm3EEEEviT0_T1_,"ax",@progbits
	.align	128
        .global         _ZN2at6native29vectorized_elementwise_kernelILi4ENS0_13BinaryFunctorIN3c108BFloat16ES4_S4_ZZZNS0_19maximum_kernel_cudaERNS_18TensorIteratorBaseEENKUlvE0_clEvENKUlvE2_clEvEUlS4_S4_E_EESt5arrayIPcLm3EEEEviT0_T1_
        .type           _ZN2at6native29vectorized_elementwise_kernelILi4ENS0_13BinaryFunctorIN3c108BFloat16ES4_S4_ZZZNS0_19maximum_kernel_cudaERNS_18TensorIteratorBaseEENKUlvE0_clEvENKUlvE2_clEvEUlS4_S4_E_EESt5arrayIPcLm3EEEEviT0_T1_,@function
        .size           _ZN2at6native29vectorized_elementwise_kernelILi4ENS0_13BinaryFunctorIN3c108BFloat16ES4_S4_ZZZNS0_19maximum_kernel_cudaERNS_18TensorIteratorBaseEENKUlvE0_clEvENKUlvE2_clEvEUlS4_S4_E_EESt5arrayIPcLm3EEEEviT0_T1_,(.L_x_42367 - _ZN2at6native29vectorized_elementwise_kernelILi4ENS0_13BinaryFunctorIN3c108BFloat16ES4_S4_ZZZNS0_19maximum_kernel_cudaERNS_18TensorIteratorBaseEENKUlvE0_clEvENKUlvE2_clEvEUlS4_S4_E_EESt5arrayIPcLm3EEEEviT0_T1_)
        .other          _ZN2at6native29vectorized_elementwise_kernelILi4ENS0_13BinaryFunctorIN3c108BFloat16ES4_S4_ZZZNS0_19maximum_kernel_cudaERNS_18TensorIteratorBaseEENKUlvE0_clEvENKUlvE2_clEvEUlS4_S4_E_EESt5arrayIPcLm3EEEEviT0_T1_,@"STO_CUDA_ENTRY STV_DEFAULT"
_ZN2at6native29vectorized_elementwise_kernelILi4ENS0_13BinaryFunctorIN3c108BFloat16ES4_S4_ZZZNS0_19maximum_kernel_cudaERNS_18TensorIteratorBaseEENKUlvE0_clEvENKUlvE2_clEvEUlS4_S4_E_EESt5arrayIPcLm3EEEEviT0_T1_:
.text._ZN2at6native29vectorized_elementwise_kernelILi4ENS0_13BinaryFunctorIN3c108BFloat16ES4_S4_ZZZNS0_19maximum_kernel_cudaERNS_18TensorIteratorBaseEENKUlvE0_clEvENKUlvE2_clEvEUlS4_S4_E_EESt5arrayIPcLm3EEEEviT0_T1_:
        /* <DEDUP_REMOVED lines=37> */
.L_x_28370:
[----:B------:R-:W-:-:S07]  /*0250*/  PRMT R8, R2, 0x7610, R8 ;  /* 0x0000761002087816 */ /* 0x000fce0000000008 */
.L_x_28371:
[----:B------:R-:W-:Y:S05]  /*0260*/  BSYNC B0 ;  /* 0x0000000000007941 */ /* 0x000fea0003800000 */
.L_x_28369:
        /* <DEDUP_REMOVED lines=11> */
.L_x_28373:
[----:B------:R-:W-:-:S07]  /*0320*/  PRMT R13, R2, 0x7632, R13 ;  /* 0x00007632020d7816 */ /* 0x000fce000000000d */
.L_x_28374:
[----:B------:R-:W-:Y:S05]  /*0330*/  BSYNC B0 ;  /* 0x0000000000007941 */ /* 0x000fea0003800000 */
.L_x_28372:
        /* <DEDUP_REMOVED lines=12> */
.L_x_28376:
[----:B------:R-:W-:-:S07]  /*0400*/  PRMT R14, R3, 0x7610, R14 ;  /* 0x00007610030e7816 */ /* 0x000fce000000000e */
.L_x_28377:
[----:B------:R-:W-:Y:S05]  /*0410*/  BSYNC B0 ;  /* 0x0000000000007941 */ /* 0x000fea0003800000 */
.L_x_28375:
        /* <DEDUP_REMOVED lines=11> */
.L_x_28379:
[----:B------:R-:W-:-:S07]  /*04d0*/  PRMT R9, R3, 0x7632, R9 ;  /* 0x0000763203097816 */ /* 0x000fce0000000009 */
.L_x_28380:
[----:B------:R-:W-:Y:S05]  /*04e0*/  BSYNC B0 ;  /* 0x0000000000007941 */ /* 0x000fea0003800000 */
.L_x_28378:
        /* <DEDUP_REMOVED lines=12> */
.L_x_28382:
[----:B------:R-:W-:-:S07]  /*05b0*/  PRMT R12, R6, 0x7610, R12 ;  /* 0x00007610060c7816 */ /* 0x000fce000000000c */
.L_x_28383:
[----:B------:R-:W-:Y:S05]  /*05c0*/  BSYNC B0 ;  /* 0x0000000000007941 */ /* 0x000fea0003800000 */
.L_x_28381:
        /* <DEDUP_REMOVED lines=11> */
.L_x_28385:
[----:B------:R-:W-:-:S07]  /*0680*/  PRMT R11, R6, 0x7632, R11 ;  /* 0x00007632060b7816 */ /* 0x000fce000000000b */
.L_x_28386:
[----:B------:R-:W-:Y:S05]  /*0690*/  BSYNC B0 ;  /* 0x0000000000007941 */ /* 0x000fea0003800000 */
.L_x_28384:
        /* <DEDUP_REMOVED lines=12> */
.L_x_28388:
[----:B------:R-:W-:-:S07]  /*0760*/  PRMT R10, R7, 0x7610, R10 ;  /* 0x00007610070a7816 */ /* 0x000fce000000000a */
.L_x_28389:
[----:B------:R-:W-:Y:S05]  /*0770*/  BSYNC B0 ;  /* 0x0000000000007941 */ /* 0x000fea0003800000 */
.L_x_28387:
        /* <DEDUP_REMOVED lines=11> */
.L_x_28391:
[----:B------:R-:W-:-:S07]  /*0830*/  PRMT R5, R7, 0x7632, R5 ;  /* 0x0000763207057816 */ /* 0x000fce0000000005 */
.L_x_28392:
[----:B------:R-:W-:Y:S05]  /*0840*/  BSYNC B0 ;  /* 0x0000000000007941 */ /* 0x000fea0003800000 */
.L_x_28390:
        /* <DEDUP_REMOVED lines=10> */
.L_x_28368:
        /* <DEDUP_REMOVED lines=101> */
.L_x_28395:
[----:B------:R-:W-:-:S07]  /*0f40*/  PRMT R8, R7, 0x7610, R8 ;  /* 0x0000761007087816 */ /* 0x000fce0000000008 */
.L_x_28394:
[----:B------:R-:W-:Y:S05]  /*0f50*/  BSYNC B0 ;  /* 0x0000000000007941 */ /* 0x000fea0003800000 */
.L_x_28393:
        /* <DEDUP_REMOVED lines=14> */
.L_x_28398:
[----:B------:R-:W-:-:S07]  /*1040*/  PRMT R10, R9, 0x7610, R10 ;  /* 0x00007610090a7816 */ /* 0x000fce000000000a */
.L_x_28397:
[----:B------:R-:W-:Y:S05]  /*1050*/  BSYNC B0 ;  /* 0x0000000000007941 */ /* 0x000fea0003800000 */
.L_x_28396:
        /* <DEDUP_REMOVED lines=14> */
.L_x_28401:
[----:B------:R-:W-:-:S07]  /*1140*/  PRMT R20, R11, 0x7610, R20 ;  /* 0x000076100b147816 */ /* 0x000fce0000000014 */
.L_x_28400:
[----:B------:R-:W-:Y:S05]  /*1150*/  BSYNC B0 ;  /* 0x0000000000007941 */ /* 0x000fea0003800000 */
.L_x_28399:
        /* <DEDUP_REMOVED lines=14> */
.L_x_28404:
[----:B------:R-:W-:-:S07]  /*1240*/  PRMT R24, R21, 0x7610, R24 ;  /* 0x0000761015187816 */ /* 0x000fce0000000018 */
.L_x_28403:
[----:B------:R-:W-:Y:S05]  /*1250*/  BSYNC B0 ;  /* 0x0000000000007941 */ /* 0x000fea0003800000 */
.L_x_28402:
        /* <DEDUP_REMOVED lines=14> */
.L_x_28407:
[----:B------:R-:W-:-:S07]  /*1340*/  PRMT R0, R25, 0x7610, R0 ;  /* 0x0000761019007816 */ /* 0x000fce0000000000 */
.L_x_28406:
[----:B------:R-:W-:Y:S05]  /*1350*/  BSYNC B0 ;  /* 0x0000000000007941 */ /* 0x000fea0003800000 */
.L_x_28405:
        /* <DEDUP_REMOVED lines=14> */
.L_x_28410:
[----:B------:R-:W-:-:S07]  /*1440*/  PRMT R2, R3, 0x7610, R2 ;  /* 0x0000761003027816 */ /* 0x000fce0000000002 */
.L_x_28409:
[----:B------:R-:W-:Y:S05]  /*1450*/  BSYNC B0 ;  /* 0x0000000000007941 */ /* 0x000fea0003800000 */
.L_x_28408:
        /* <DEDUP_REMOVED lines=14> */
.L_x_28413:
[----:B------:R-:W-:-:S07]  /*1540*/  PRMT R12, R26, 0x7610, R12 ;  /* 0x000076101a0c7816 */ /* 0x000fce000000000c */
.L_x_28412:
[----:B------:R-:W-:Y:S05]  /*1550*/  BSYNC B0 ;  /* 0x0000000000007941 */ /* 0x000fea0003800000 */
.L_x_28411:
        /* <DEDUP_REMOVED lines=14> */
.L_x_28416:
[----:B------:R-:W-:-:S07]  /*1640*/  PRMT R13, R22, 0x7610, R13 ;  /* 0x00007610160d7816 */ /* 0x000fce000000000d */
.L_x_28415:
[----:B------:R-:W-:Y:S05]  /*1650*/  BSYNC B0 ;  /* 0x0000000000007941 */ /* 0x000fea0003800000 */
.L_x_28414:
        /* <DEDUP_REMOVED lines=21> */
.L_x_28419:
[----:B------:R-:W-:-:S13]  /*17b0*/  ISETP.GE.AND P0, PT, R6, R5, PT ;  /* 0x000000050600720c */ /* 0x000fda0003f06270 */
[----:B------:R-:W-:Y:S05]  /*17c0*/  @P0 BRA `(.L_x_28421) ;  /* 0x0000000000300947 */ /* 0x000fea0003800000 */
[----:B0-----:R-:W0:Y:S01]  /*17d0*/  LDC.64 R8, c[0x0][0x218] ;  /* 0x00008600ff087b82 */ /* 0x001e220000000a00 */
[----:B------:R-:W-:Y:S02]  /*17e0*/  IMAD.IADD R3, R4, 0x1, R6 ;  /* 0x0000000104037824 */ /* 0x000fe400078e0206 */
[----:B------:R-:W-:Y:S02]  /*17f0*/  VIADD R6, R6, 0x80 ;  /* 0x0000008006067836 */ /* 0x000fe40000000000 */
[----:B0-----:R-:W-:-:S05]  /*1800*/  IMAD.WIDE.U32 R8, R3, 0x2, R8 ;  /* 0x0000000203087825 */ /* 0x001fca00078e0008 */
[----:B------:R1:W-:Y:S02]  /*1810*/  STG.E.U16 desc[UR4][R8.64], R24 ;  /* 0x0000001808007986 */ /* 0x0003e4000c101504 */
.L_x_28420:
[----:B------:R-:W-:-:S13]  /*1820*/  ISETP.GE.AND P0, PT, R6, R5, PT ;  /* 0x000000050600720c */ /* 0x000fda0003f06270 */
[----:B------:R-:W-:Y:S05]  /*1830*/  @P0 BRA `(.L_x_28422) ;  /* 0x0000000000340947 */ /* 0x000fea0003800000 */
[----:B01----:R-:W0:Y:S01]  /*1840*/  LDC.64 R8, c[0x0][0x218] ;  /* 0x00008600ff087b82 */ /* 0x003e220000000a00 */
[----:B------:R-:W-:Y:S02]  /*1850*/  IMAD.IADD R3, R4, 0x1, R6 ;  /* 0x0000000104037824 */ /* 0x000fe400078e0206 */
[----:B------:R-:W-:Y:S02]  /*1860*/  VIADD R6, R6, 0x80 ;  /* 0x0000008006067836 */ /* 0x000fe40000000000 */
[----:B0-----:R-:W-:-:S05]  /*1870*/  IMAD.WIDE.U32 R8, R3, 0x2, R8 ;  /* 0x0000000203087825 */ /* 0x001fca00078e0008 */
[----:B------:R1:W-:Y:S02]  /*1880*/  STG.E.U16 desc[UR4][R8.64], R0 ;  /* 0x0000000008007986 */ /* 0x0003e4000c101504 */
.L_x_28421:
        /* <DEDUP_REMOVED lines=8> */
.L_x_28422:
[----:B------:R-:W-:Y:S05]  /*1910*/  BSYNC B1 ;  /* 0x0000000000017941 */ /* 0x000fea0003800000 */
.L_x_28418:
[----:B------:R-:W-:-:S13]  /*1920*/  ISETP.GE.AND P0, PT, R6, R5, PT ;  /* 0x000000050600720c */ /* 0x000fda0003f06270 */
[----:B--2---:R-:W2:Y:S01]  /*1930*/  @!P0 LDC.64 R2, c[0x0][0x218] ;  /* 0x00008600ff028b82 */ /* 0x004ea20000000a00 */
[----:B------:R-:W-:Y:S02]  /*1940*/  @!P0 IMAD.IADD R7, R4, 0x1, R6 ;  /* 0x0000000104078824 */ /* 0x000fe400078e0206 */
[----:B------:R-:W-:Y:S02]  /*1950*/  @!P0 VIADD R6, R6, 0x80 ;  /* 0x0000008006068836 */ /* 0x000fe40000000000 */
[----:B--2---:R-:W-:-:S05]  /*1960*/  @!P0 IMAD.WIDE.U32 R2, R7, 0x2, R2 ;  /* 0x0000000207028825 */ /* 0x004fca00078e0002 */
[----:B------:R2:W-:Y:S02]  /*1970*/  @!P0 STG.E.U16 desc[UR4][R2.64], R12 ;  /* 0x0000000c02008986 */ /* 0x0005e4000c101504 */
.L_x_28423:
[----:B------:R-:W-:Y:S05]  /*1980*/  BSYNC B0 ;  /* 0x0000000000007941 */ /* 0x000fea0003800000 */
.L_x_28417:
        /* <DEDUP_REMOVED lines=8> */
.L_x_28424:
        /* <DEDUP_REMOVED lines=15> */
.L_x_42367:


//--------------------- .text._ZN2at6native29vectorized_elementwise_kernelILi8ENS0_13BinaryFunctorIN3c108BFloat16ES4_S4_ZZZNS0_19maximum_kernel_cudaERNS_18TensorIteratorBaseEENKUlvE0_clEvENKUlvE2_clEvEUlS4_S4_E_EESt5arrayIPcLm3EEEEviT0_T1_ --------------------------
	.section	.text._ZN2at6native29vectorized_elementwise_kernelILi8ENS0_13BinaryFunctorIN3c108BFloat16ES4_S4_ZZZNS0_19maximum_kernel_cudaERNS_18TensorIteratorBaseEENKUlvE0_clEvENKUlvE2_clEvEUlS4_S4_E_EESt5arrayIPcLm3EEEEviT0_T1_,"ax",@progbits
	.align	128
        .global         _ZN2at6native29vectorized_elementwise_kernelILi8ENS0_13BinaryFunctorIN3c108BFloat16ES4_S4_ZZZNS0_19maximum_kernel_cudaERNS_18TensorIteratorBaseEENKUlvE0_clEvENKUlvE2_clEvEUlS4_S4_E_EESt5arrayIPcLm3EEEEviT0_T1_
        .type           _ZN2at6native29vectorized_elementwise_kernelILi8ENS0_13BinaryFunctorIN3c108BFloat16ES4_S4_ZZZNS0_19maximum_kernel_cudaERNS_18TensorIteratorBaseEENKUlvE0_clEvENKUlvE2_clEvEUlS4_S4_E_EESt5arrayIPcLm3EEEEviT0_T1_,@function
        .size           _ZN2at6native29vectorized_elementwise_kernelILi8ENS0_13BinaryFunctorIN3c108BFloat16ES4_S4_ZZZNS0_19maximum_kernel_cudaERNS_18TensorIteratorBaseEENKUlvE0_clEvENKUlvE2_clEvEUlS4_S4_E_EESt5arrayIPcLm3EEEEviT0_T1_,(.L_x_42368 - _ZN2at6native29vectorized_elementwise_kernelILi8ENS0_13BinaryFunctorIN3c108BFloat16ES4_S4_ZZZNS0_19maximum_kernel_cudaERNS_18TensorIteratorBaseEENKUlvE0_clEvENKUlvE2_clEvEUlS4_S4_E_EESt5arrayIPcLm3EEEEviT0_T1_)
        .other          _ZN2at6native29vectorized_elementwise_kernelILi8ENS0_13BinaryFunctorIN3c108BFloat16ES4_S4_ZZZNS0_19maximum_kernel_cudaERNS_18TensorIteratorBaseEENKUlvE0_clEvENKUlvE2_clEvEUlS4_S4_E_EESt5arrayIPcLm3EEEEviT0_T1_,@"STO_CUDA_ENTRY STV_DEFAULT"
_ZN2at6native29vectorized_elementwise_kernelILi8ENS0_13BinaryFunctorIN3c108BFloat16ES4_S4_ZZZNS0_19maximum_kernel_cudaERNS_18TensorIteratorBaseEENKUlvE0_clEvENKUlvE2_clEvEUlS4_S4_E_EESt5arrayIPcLm3EEEEviT0_T1_:
.text._ZN2at6native29vectorized_elementwise_kernelILi8ENS0_13BinaryFunctorIN3c108BFloat16ES4_S4_ZZZNS0_19maximum_kernel_cudaERNS_18TensorIteratorBaseEENKUlvE0_clEvENKUlvE2_clEvEUlS4_S4_E_EESt5arrayIPcLm3EEEEviT0_T1_:
        /* <DEDUP_REMOVED lines=32> */
[----:B------:R-:W-:-:S04]  /*0200*/  FMNMX.FTZ R17, R18, R17, !PT ;  /* 0x0000001112117209 */ /* 0x000fc80007810000 */
[----:B------:R-:W-:-:S04]  /*0210*/  F2FP.BF16.F32.PACK_AB R17, RZ, R17 ;  /* 0x00000011ff11723e */ /* 0x000fc800000010ff */
[----:B------:R-:W-:Y:S01]  /*0220*/  PRMT R12, R17, 0x7610, R12 ;  /* 0x00007610110c7816 */ /* 0x000fe2000000000c */
[----:B------:R-:W-:Y:S06]  /*0230*/  BRA `(.L_x_28428) ;  /* 0x0000000000047947 */ /* 0x000fec0003800000 */
.L_x_28427:
[----:B------:R-:W-:-:S07]  /*0240*/  PRMT R12, R8, 0x7610, R12 ;  /* 0x00007610080c7816 */ /* 0x000fce000000000c */
.L_x_28428:
[----:B------:R-:W-:Y:S05]  /*0250*/  BSYNC B0 ;  /* 0x0000000000007941 */ /* 0x000fea0003800000 */
.L_x_28426:
        /* <DEDUP_REMOVED lines=11> */
.L_x_28430:
[----:B------:R-:W-:-:S07]  /*0310*/  PRMT R3, R8, 0x7632, R3 ;  /* 0x0000763208037816 */ /* 0x000fce0000000003 */
.L_x_28431:
[----:B------:R-:W-:Y:S05]  /*0320*/  BSYNC B0 ;  /* 0x0000000000007941 */ /* 0x000fea0003800000 */
.L_x_28429:
        /* <DEDUP_REMOVED lines=12> */
.L_x_28433:
[----:B------:R-:W-:-:S07]  /*03f0*/  PRMT R2, R9, 0x7610, R2 ;  /* 0x0000761009027816 */ /* 0x000fce0000000002 */
.L_x_28434:
[----:B------:R-:W-:Y:S05]  /*0400*/  BSYNC B0 ;  /* 0x0000000000007941 */ /* 0x000fea0003800000 */
.L_x_28432:
        /* <DEDUP_REMOVED lines=11> */
.L_x_28436:
[----:B------:R-:W-:-:S07]  /*04c0*/  PRMT R5, R9, 0x7632, R5 ;  /* 0x0000763209057816 */ /* 0x000fce0000000005 */
.L_x_28437:
[----:B------:R-:W-:Y:S05]  /*04d0*/  BSYNC B0 ;  /* 0x0000000000007941 */ /* 0x000fea0003800000 */
.L_x_28435:
        /* <DEDUP_REMOVED lines=12> */
.L_x_28439:
[----:B------:R-:W-:-:S07]  /*05a0*/  PRMT R6, R10, 0x7610, R6 ;  /* 0x000076100a067816 */ /* 0x000fce0000000006 */
.L_x_28440:
[----:B------:R-:W-:Y:S05]  /*05b0*/  BSYNC B0 ;  /* 0x0000000000007941 */ /* 0x000fea0003800000 */
.L_x_28438:
        /* <DEDUP_REMOVED lines=11> */
.L_x_28442:
[----:B------:R-:W-:-:S07]  /*0670*/  PRMT R13, R10, 0x7632, R13 ;  /* 0x000076320a0d7816 */ /* 0x000fce000000000d */
.L_x_28443:
[----:B------:R-:W-:Y:S05]  /*0680*/  BSYNC B0 ;  /* 0x0000000000007941 */ /* 0x000fea0003800000 */
.L_x_28441:
        /* <DEDUP_REMOVED lines=12> */
.L_x_28445:
[----:B------:R-:W-:-:S07]  /*0750*/  PRMT R14, R11, 0x7610, R14 ;  /* 0x000076100b0e7816 */ /* 0x000fce000000000e */
.L_x_28446:
[----:B------:R-:W-:Y:S05]  /*0760*/  BSYNC B0 ;  /* 0x0000000000007941 */ /* 0x000fea0003800000 */
.L_x_28444:
        /* <DEDUP_REMOVED lines=11> */
.L_x_28448:
[----:B------:R-:W-:-:S07]  /*0820*/  PRMT R7, R11, 0x7632, R7 ;  /* 0x000076320b077816 */ /* 0x000fce0000000007 */
.L_x_28449:
[----:B------:R-:W-:Y:S05]  /*0830*/  BSYNC B0 ;  /* 0x0000000000007941 */ /* 0x000fea0003800000 */
.L_x_28447:
        /* <DEDUP_REMOVED lines=9> */
.L_x_28425:
        /* <DEDUP_REMOVED lines=101> */
.L_x_28452:
[----:B------:R-:W-:-:S07]  /*0f20*/  PRMT R8, R7, 0x7610, R8 ;  /* 0x0000761007087816 */ /* 0x000fce0000000008 */
.L_x_28451:
[----:B------:R-:W-:Y:S05]  /*0f30*/  BSYNC B0 ;  /* 0x0000000000007941 */ /* 0x000fea0003800000 */
.L_x_28450:
        /* <DEDUP_REMOVED lines=14> */
.L_x_28455:
[----:B------:R-:W-:-:S07]  /*1020*/  PRMT R10, R9, 0x7610, R10 ;  /* 0x00007610090a7816 */ /* 0x000fce000000000a */
.L_x_28454:
[----:B------:R-:W-:Y:S05]  /*1030*/  BSYNC B0 ;  /* 0x0000000000007941 */ /* 0x000fea0003800000 */
.L_x_28453:
        /* <DEDUP_REMOVED lines=14> */
.L_x_28458:
[----:B------:R-:W-:-:S07]  /*1120*/  PRMT R20, R11, 0x7610, R20 ;  /* 0x000076100b147816 */ /* 0x000fce0000000014 */
.L_x_28457:
[----:B------:R-:W-:Y:S05]  /*1130*/  BSYNC B0 ;  /* 0x0000000000007941 */ /* 0x000fea0003800000 */
.L_x_28456:
        /* <DEDUP_REMOVED lines=14> */
.L_x_28461:
[----:B------:R-:W-:-:S07]  /*1220*/  PRMT R24, R21, 0x7610, R24 ;  /* 0x0000761015187816 */ /* 0x000fce0000000018 */
.L_x_28460:
[----:B------:R-:W-:Y:S05]  /*1230*/  BSYNC B0 ;  /* 0x0000000000007941 */ /* 0x000fea0003800000 */
.L_x_28459:
        /* <DEDUP_REMOVED lines=14> */
.L_x_28464:
[----:B------:R-:W-:-:S07]  /*1320*/  PRMT R0, R25, 0x7610, R0 ;  /* 0x0000761019007816 */ /* 0x000fce0000000000 */
.L_x_28463:
[----:B------:R-:W-:Y:S05]  /*1330*/  BSYNC B0 ;  /* 0x0000000000007941 */ /* 0x000fea0003800000 */
.L_x_28462:
        /* <DEDUP_REMOVED lines=14> */
.L_x_28467:
[----:B------:R-:W-:-:S07]  /*1420*/  PRMT R2, R3, 0x7610, R2 ;  /* 0x0000761003027816 */ /* 0x000fce0000000002 */
.L_x_28466:
[----:B------:R-:W-:Y:S05]  /*1430*/  BSYNC B0 ;  /* 0x0000000000007941 */ /* 0x000fea0003800000 */
.L_x_28465:
        /* <DEDUP_REMOVED lines=14> */
.L_x_28470:
[----:B------:R-:W-:-:S07]  /*1520*/  PRMT R12, R26, 0x7610, R12 ;  /* 0x000076101a0c7816 */ /* 0x000fce000000000c */
.L_x_28469:
[----:B------:R-:W-:Y:S05]  /*1530*/  BSYNC B0 ;  /* 0x0000000000007941 */ /* 0x000fea0003800000 */
.L_x_28468:
        /* <DEDUP_REMOVED lines=14> */
.L_x_28473:
[----:B------:R-:W-:-:S07]  /*1620*/  PRMT R13, R22, 0x7610, R13 ;  /* 0x00007610160d7816 */ /* 0x000fce000000000d */
.L_x_28472:
[----:B------:R-:W-:Y:S05]  /*1630*/  BSYNC B0 ;  /* 0x0000000000007941 */ /* 0x000fea0003800000 */
.L_x_28471:
        /* <DEDUP_REMOVED lines=21> */
.L_x_28476:
[----:B------:R-:W-:-:S13]  /*1790*/  ISETP.GE.AND P0, PT, R6, R5, PT ;  /* 0x000000050600720c */ /* 0x000fda0003f06270 */
[----:B------:R-:W-:Y:S05]  /*17a0*/  @P0 BRA `(.L_x_28478) ;  /* 0x0000000000300947 */ /* 0x000fea0003800000 */
[----:B0-----:R-:W0:Y:S01]  /*17b0*/  LDC.64 R8, c[0x0][0x218] ;  /* 0x00008600ff087b82 */ /* 0x001e220000000a00 */
[----:B------:R-:W-:Y:S02]  /*17c0*/  IMAD.IADD R3, R4, 0x1, R6 ;  /* 0x0000000104037824 */ /* 0x000fe400078e0206 */
[----:B------:R-:W-:Y:S02]  /*17d0*/  VIADD R6, R6, 0x80 ;  /* 0x0000008006067836 */ /* 0x000fe40000000000 */
[----:B0-----:R-:W-:-:S05]  /*17e0*/  IMAD.WIDE.U32 R8, R3, 0x2, R8 ;  /* 0x0000000203087825 */ /* 0x001fca00078e0008 */
[----:B------:R1:W-:Y:S02]  /*17f0*/  STG.E.U16 desc[UR4][R8.64], R24 ;  /* 0x0000001808007986 */ /* 0x0003e4000c101504 */
.L_x_28477:
[----:B------:R-:W-:-:S13]  /*1800*/  ISETP.GE.AND P0, PT, R6, R5, PT ;  /* 0x000000050600720c */ /* 0x000fda0003f06270 */
[----:B------:R-:W-:Y:S05]  /*1810*/  @P0 BRA `(.L_x_28479) ;  /* 0x0000000000340947 */ /* 0x000fea0003800000 */
[----:B01----:R-:W0:Y:S01]  /*1820*/  LDC.64 R8, c[0x0][0x218] ;  /* 0x00008600ff087b82 */ /* 0x003e220000000a00 */
[----:B------:R-:W-:Y:S02]  /*1830*/  IMAD.IADD R3, R4, 0x1, R6 ;  /* 0x0000000104037824 */ /* 0x000fe400078e0206 */
[----:B------:R-:W-:Y:S02]  /*1840*/  VIADD R6, R6, 0x80 ;  /* 0x0000008006067836 */ /* 0x000fe40000000000 */
[----:B0-----:R-:W-:-:S05]  /*1850*/  IMAD.WIDE.U32 R8, R3, 0x2, R8 ;  /* 0x0000000203087825 */ /* 0x001fca00078e0008 */
[----:B------:R1:W-:Y:S02]  /*1860*/  STG.E.U16 desc[UR4][R8.64], R0 ;  /* 0x0000000008007986 */ /* 0x0003e4000c101504 */
.L_x_28478:
        /* <DEDUP_REMOVED lines=8> */
.L_x_28479:
[----:B------:R-:W-:Y:S05]  /*18f0*/  BSYNC B1 ;  /* 0x0000000000017941 */ /* 0x000fea0003800000 */
.L_x_28475:
[----:B------:R-:W-:-:S13]  /*1900*/  ISETP.GE.AND P0, PT, R6, R5, PT ;  /* 0x000000050600720c */ /* 0x000fda0003f06270 */
[----:B--2---:R-:W2:Y:S01]  /*1910*/  @!P0 LDC.64 R2, c[0x0][0x218] ;  /* 0x00008600ff028b82 */ /* 0x004ea20000000a00 */
[----:B------:R-:W-:Y:S02]  /*1920*/  @!P0 IMAD.IADD R7, R4, 0x1, R6 ;  /* 0x0000000104078824 */ /* 0x000fe400078e0206 */
[----:B------:R-:W-:Y:S02]  /*1930*/  @!P0 VIADD R6, R6, 0x80 ;  /* 0x0000008006068836 */ /* 0x000fe40000000000 */
[----:B--2---:R-:W-:-:S05]  /*1940*/  @!P0 IMAD.WIDE.U32 R2, R7, 0x2, R2 ;  /* 0x0000000207028825 */ /* 0x004fca00078e0002 */
[----:B------:R2:W-:Y:S02]  /*1950*/  @!P0 STG.E.U16 desc[UR4][R2.64], R12 ;  /* 0x0000000c02008986 */ /* 0x0005e4000c101504 */
.L_x_28480:
[----:B------:R-:W-:Y:S05]  /*1960*/  BSYNC B0 ;  /* 0x0000000000007941 */ /* 0x000fea0003800000 */
.L_x_28474:
        /* <DEDUP_REMOVED lines=8> */
.L_x_28481:
        /* <DEDUP_REMOVED lines=9> */
.L_x_42368:


//--------------------- .text._ZN2at6native18elementwise_kernelILi128ELi4EZNS0_15gpu_kernel_implINS0_13AUnaryFunctorIN3c104HalfES5_S5_ZZZNS0_19maximum_kernel_cudaERNS_18TensorIteratorBaseEENKUlvE0_clEvENKUlvE1_clEvEUlS5_S5_E_EEEEvS7_RKT_EUliE_EEviT1_ --------------------------
	.section	.text._ZN2at6native18elementwise_kernelILi128ELi4EZNS0_15gpu_kernel_implINS0_13AUnaryFunctorIN3c104HalfES5_S5_ZZZNS0_19maximum_kernel_cudaERNS_18TensorIteratorBaseEENKUlvE0_clEvENKUlvE1_clEvEUlS5_S5_E_EEEEvS7_RKT_EUliE_EEviT1_,"ax",@progbits
	.align	128
        .global         _ZN2at6native18elementwise_kernelILi128ELi4EZNS0_15gpu_kernel_implINS0_13AUnaryFunctorIN3c104HalfES5_S5_ZZZNS0_19maximum_kernel_cudaERNS_18TensorIteratorBaseEENKUlvE0_clEvENKUlvE1_clEvEUlS5_S5_E_EEEEvS7_RKT_EUliE_EEviT1_
        .type           _ZN2at6native18elementwise_kernelILi128ELi4EZNS0_15gpu_kernel_implINS0_13AUnaryFunctorIN3c104HalfES5_S5_ZZZNS0_19maximum_kernel_cudaERNS_18TensorIteratorBaseEENKUlvE0_clEvENKUlvE1_clEvEUlS5_S5_E_EEEEvS7_RKT_EUliE_EEviT1_,@function
        .size           _ZN2at6native18elementwise_kernelILi128ELi4EZNS0_15gpu_kernel_implINS0_13AUnaryFunctorIN3c104HalfES5_S5_ZZZNS0_19maximum_kernel_cudaERNS_18TensorIteratorBaseEENKUlvE0_clEvENKUlvE1_clEvEUlS5_S5_E_EEEEvS7_RKT_EUliE_EEviT1_,(.L_x_42369 - _ZN2at6native18elementwise_kernelILi128ELi4EZNS0_15gpu_kernel_implINS0_13AUnaryFunctorIN3c104HalfES5_S5_ZZZNS0_19maximum_kernel_cudaERNS_18TensorIteratorBaseEENKUlvE0_clEvENKUlvE1_clEvEUlS5_S5_E_EEEEvS7_RKT_EUliE_EEviT1_)
        .other          _ZN2at6native18elementwise_kernelILi128ELi4EZNS0_15gpu_kernel_implINS0_13AUnaryFunctorIN3c104HalfES5_S5_ZZZNS0_19maximum_kernel_cudaERNS_18TensorIteratorBaseEENKUlvE0_clEvENKUlvE1_clEvEUlS5_S5_E_EEEEvS7_RKT_EUliE_EEviT1_,@"STO_CUDA_ENTRY STV_DEFAULT"
_ZN2at6native18elementwise_kernelILi128ELi4EZNS0_15gpu_kernel_implINS0_13AUnaryFunctorIN3c104HalfES5_S5_ZZZNS0_19maximum_kernel_cudaERNS_18TensorIteratorBaseEENKUlvE0_clEvENKUlvE1_clEvEUlS5_S5_E_EEEEvS7_RKT_EUliE_EEviT1_:
.text._ZN2at6native18elementwise_kernelILi128ELi4EZNS0_15gpu_kernel_implINS0_13AUnaryFunctorIN3c104HalfES5_S5_ZZZNS0_19maximum_kernel_cudaERNS_18TensorIteratorBaseEENKUlvE0_clEvENKUlvE1_clEvEUlS5_S5_E_EEEEvS7_RKT_EUliE_EEviT1_:
        /* <DEDUP_REMOVED lines=313> */
.L_x_28484:
        /* <DEDUP_REMOVED lines=23> */
.L_x_28488:
[----:B------:R-:W2:Y:S02]  /*1500*/  LDG.E.U8 R2, desc[UR36][R2.64] ;  /* 0x0000002402027981 */ /* 0x000ea4000c1e1100 */
[----:B--2---:R-:W-:-:S04]  /*1510*/  I2FP.F32.U32 R0, R2 ;  /* 0x0000000200007245 */ /* 0x004fc80000201000 */
[----:B------:R-:W-:-:S04]  /*1520*/  F2FP.F16.F32.PACK_AB R0, RZ, R0 ;  /* 0x00000000ff00723e */ /* 0x000fc800000000ff */
[----:B------:R-:W-:Y:S01]  /*1530*/  PRMT R5, R0, 0x7610, R5 ;  /* 0x0000761000057816 */ /* 0x000fe20000000005 */
[----:B------:R-:W-:Y:S06]  /*1540*/  BRA `(.L_x_28490) ;  /* 0x0000000c00b87947 */ /* 0x000fec0003800000 */
.L_x_28487:
        /* <DEDUP_REMOVED lines=11> */
.L_x_28492:
[----:B------:R-:W2:Y:S02]  /*1600*/  LDG.E R2, desc[UR36][R2.64] ;  /* 0x0000002402027981 */ /* 0x000ea4000c1e1900 */
[----:B--2---:R-:W-:-:S04]  /*1610*/  I2FP.F32.S32 R0, R2 ;  /* 0x0000000200007245 */ /* 0x004fc80000201400 */
[----:B------:R-:W-:-:S04]  /*1620*/  F2FP.F16.F32.PACK_AB R0, RZ, R0 ;  /* 0x00000000ff00723e */ /* 0x000fc800000000ff */
[----:B------:R-:W-:Y:S01]  /*1630*/  PRMT R5, R0, 0x7610, R5 ;  /* 0x0000761000057816 */ /* 0x000fe20000000005 */
[----:B------:R-:W-:Y:S06]  /*1640*/  BRA `(.L_x_28490) ;  /* 0x0000000c00787947 */ /* 0x000fec0003800000 */
.L_x_28491:
[----:B------:R-:W2:Y:S02]  /*1650*/  LDG.E.U16 R2, desc[UR36][R2.64] ;  /* 0x0000002402027981 */ /* 0x000ea4000c1e1500 */
[----:B--2---:R-:W0:Y:S02]  /*1660*/  I2F.S16 R0, R2 ;  /* 0x0000000200007306 */ /* 0x004e240000101400 */
[----:B0-----:R-:W-:-:S04]  /*1670*/  F2FP.F16.F32.PACK_AB R0, RZ, R0 ;  /* 0x00000000ff00723e */ /* 0x001fc800000000ff */
[----:B------:R-:W-:Y:S01]  /*1680*/  PRMT R5, R0, 0x7610, R5 ;  /* 0x0000761000057816 */ /* 0x000fe20000000005 */
[----:B------:R-:W-:Y:S06]  /*1690*/  BRA `(.L_x_28490) ;  /* 0x0000000c00647947 */ /* 0x000fec0003800000 */
.L_x_28486:
        /* <DEDUP_REMOVED lines=9> */
.L_x_28494:
[----:B------:R0:W5:Y:S01]  /*1730*/  LDG.E.U16 R5, desc[UR36][R2.64] ;  /* 0x0000002402057981 */ /* 0x000162000c1e1500 */
[----:B------:R-:W-:Y:S05]  /*1740*/  BRA `(.L_x_28490) ;  /* 0x0000000c00387947 */ /* 0x000fea0003800000 */
.L_x_28493:
        /* <DEDUP_REMOVED lines=9> */
.L_x_28496:
[----:B------:R1:W5:Y:S01]  /*17e0*/  LDG.E.U16 R5, desc[UR36][R2.64] ;  /* 0x0000002402057981 */ /* 0x000362000c1e1500 */
[----:B------:R-:W-:Y:S05]  /*17f0*/  BRA `(.L_x_28490) ;  /* 0x0000000c000c7947 */ /* 0x000fea0003800000 */
.L_x_28495:
        /* <DEDUP_REMOVED lines=9> */
.L_x_28485:
        /* <DEDUP_REMOVED lines=14> */
.L_x_28499:
        /* <DEDUP_REMOVED lines=9> */
.L_x_28498:
        /* <DEDUP_REMOVED lines=27> */
.L_x_28501:
        /* <DEDUP_REMOVED lines=15> */
.L_x_28500:
[----:B------:R-:W2:Y:S02]  /*1ca0*/  LDG.E.U16 R0, desc[UR36][R2.64] ;  /* 0x0000002402007981 */ /* 0x000ea4000c1e1500 */
[----:B--2---:R-:W-:-:S05]  /*1cb0*/  IMAD.U32 R0, R0, 0x10000, RZ ;  /* 0x0001000000007824 */ /* 0x004fca00078e00ff */
[----:B------:R-:W-:-:S04]  /*1cc0*/  F2FP.F16.F32.PACK_AB R0, RZ, R0 ;  /* 0x00000000ff00723e */ /* 0x000fc800000000ff */
[----:B------:R-:W-:Y:S01]  /*1cd0*/  PRMT R5, R0, 0x7610, R5 ;  /* 0x0000761000057816 */ /* 0x000fe20000000005 */
[----:B------:R-:W-:Y:S06]  /*1ce0*/  BRA `(.L_x_28490) ;  /* 0x0000000400d07947 */ /* 0x000fec0003800000 */
.L_x_28497:
        /* <DEDUP_REMOVED lines=13> */
.L_x_28504:
        /* <DEDUP_REMOVED lines=21> */
.L_x_28508:
[----:B------:R-:W-:Y:S05]  /*1f10*/  BSYNC B1 ;  /* 0x0000000000017941 */ /* 0x000fea0003800000 */
.L_x_28507:
[----:B------:R-:W-:Y:S01]  /*1f20*/  LEA R3, R0, 0x3b800000, 0x17 ;  /* 0x3b80000000037811 */ /* 0x000fe200078eb8ff */
[----:B------:R-:W-:-:S05]  /*1f30*/  IMAD.SHL.U32 R0, R2, 0x100000, RZ ;  /* 0x0010000002007824 */ /* 0x000fca00078e00ff */
[----:B------:R-:W-:-:S07]  /*1f40*/  LOP3.LUT R0, R3, R0, R4, 0xfe, !PT ;  /* 0x0000000003007212 */ /* 0x000fce00078efe04 */
.L_x_28506:
[----:B------:R-:W-:Y:S05]  /*1f50*/  BSYNC B0 ;  /* 0x0000000000007941 */ /* 0x000fea0003800000 */
.L_x_28505:
[----:B------:R-:W-:-:S04]  /*1f60*/  F2FP.F16.F32.PACK_AB R0, RZ, R0 ;  /* 0x00000000ff00723e */ /* 0x000fc800000000ff */
[----:B------:R-:W-:Y:S01]  /*1f70*/  PRMT R5, R0, 0x7610, R5 ;  /* 0x0000761000057816 */ /* 0x000fe20000000005 */
[----:B------:R-:W-:Y:S06]  /*1f80*/  BRA `(.L_x_28490) ;  /* 0x0000000400287947 */ /* 0x000fec0003800000 */
.L_x_28503:
        /* <DEDUP_REMOVED lines=21> */
.L_x_28512:
[----:B------:R-:W-:Y:S05]  /*20e0*/  BSYNC B1 ;  /* 0x0000000000017941 */ /* 0x000fea0003800000 */
.L_x_28511:
[----:B------:R-:W-:Y:S01]  /*20f0*/  LEA R3, R0, 0x37800000, 0x17 ;  /* 0x3780000000037811 */ /* 0x000fe200078eb8ff */
[----:B------:R-:W-:-:S05]  /*2100*/  IMAD.SHL.U32 R0, R2, 0x200000, RZ ;  /* 0x0020000002007824 */ /* 0x000fca00078e00ff */
[----:B------:R-:W-:-:S07]  /*2110*/  LOP3.LUT R0, R3, R0, R4, 0xfe, !PT ;  /* 0x0000000003007212 */ /* 0x000fce00078efe04 */
.L_x_28510:
[----:B------:R-:W-:Y:S05]  /*2120*/  BSYNC B0 ;  /* 0x0000000000007941 */ /* 0x000fea0003800000 */
.L_x_28509:
[----:B------:R-:W-:-:S04]  /*2130*/  F2FP.F16.F32.PACK_AB R0, RZ, R0 ;  /* 0x00000000ff00723e */ /* 0x000fc800000000ff */
[----:B------:R-:W-:Y:S01]  /*2140*/  PRMT R5, R0, 0x7610, R5 ;  /* 0x0000761000057816 */ /* 0x000fe20000000005 */
[----:B------:R-:W-:Y:S06]  /*2150*/  BRA `(.L_x_28490) ;  /* 0x0000000000b47947 */ /* 0x000fec0003800000 */
.L_x_28502:
        /* <DEDUP_REMOVED lines=14> */
.L_x_28516:
[----:B------:R-:W-:Y:S05]  /*2240*/  BSYNC B0 ;  /* 0x0000000000007941 */ /* 0x000fea0003800000 */
.L_x_28515:
[----:B------:R-:W-:-:S04]  /*2250*/  F2FP.F16.F32.PACK_AB R0, RZ, R0 ;  /* 0x00000000ff00723e */ /* 0x000fc800000000ff */
[----:B------:R-:W-:Y:S01]  /*2260*/  PRMT R5, R0, 0x7610, R5 ;  /* 0x0000761000057816 */ /* 0x000fe20000000005 */
[----:B------:R-:W-:Y:S06]  /*2270*/  BRA `(.L_x_28490) ;  /* 0x00000000006c7947 */ /* 0x000fec0003800000 */
.L_x_28489:
        /* <DEDUP_REMOVED lines=16> */
.L_x_28517:
[----:B------:R-:W-:Y:S01]  /*2380*/  PRMT R5, RZ, 0x7610, R5 ;  /* 0x00007610ff057816 */ /* 0x000fe20000000005 */
[----:B------:R-:W-:Y:S06]  /*2390*/  BRA `(.L_x_28490) ;  /* 0x0000000000247947 */ /* 0x000fec0003800000 */
.L_x_28514:
[----:B------:R-:W2:Y:S02]  /*23a0*/  LDG.E.64 R2, desc[UR36][R2.64] ;  /* 0x0000002402027981 */ /* 0x000ea4000c1e1b00 */
[----:B--2---:R-:W0:Y:S02]  /*23b0*/  I2F.U64 R0, R2 ;  /* 0x0000000200007312 */ /* 0x004e240000301000 */
[----:B0-----:R-:W-:-:S04]  /*23c0*/  F2FP.F16.F32.PACK_AB R0, RZ, R0 ;  /* 0x00000000ff00723e */ /* 0x001fc800000000ff */
[----:B------:R-:W-:Y:S01]  /*23d0*/  PRMT R5, R0, 0x7610, R5 ;  /* 0x0000761000057816 */ /* 0x000fe20000000005 */
[----:B------:R-:W-:Y:S06]  /*23e0*/  BRA `(.L_x_28490) ;  /* 0x0000000000107947 */ /* 0x000fec0003800000 */
.L_x_28513:
[----:B------:R-:W2:Y:S02]  /*23f0*/  LDG.E R2, desc[UR36][R2.64] ;  /* 0x0000002402027981 */ /* 0x000ea4000c1e1900 */
[----:B--2---:R-:W-:-:S04]  /*2400*/  I2FP.F32.U32 R0, R2 ;  /* 0x0000000200007245 */ /* 0x004fc80000201000 */
[----:B------:R-:W-:-:S04]  /*2410*/  F2FP.F16.F32.PACK_AB R0, RZ, R0 ;  /* 0x00000000ff00723e */ /* 0x000fc800000000ff */
[----:B------:R-:W-:-:S07]  /*2420*/  PRMT R5, R0, 0x7610, R5 ;  /* 0x0000761000057816 */ /* 0x000fce0000000005 */
.L_x_28490:
        /* <DEDUP_REMOVED lines=8> */
[----:B------:R-:W-:-:S04]  /*24b0*/  FMNMX.FTZ R0, R0, R3, !PT ;  /* 0x0000000300007209 */ /* 0x000fc80007810000 */
[----:B------:R-:W-:-:S04]  /*24c0*/  F2FP.F16.F32.PACK_AB R0, RZ, R0 ;  /* 0x00000000ff00723e */ /* 0x000fc800000000ff */
[----:B------:R-:W-:Y:S01]  /*24d0*/  PRMT R5, R0, 0x7610, R5 ;  /* 0x0000761000057816 */ /* 0x000fe20000000005 */
[----:B------:R-:W-:Y:S06]  /*24e0*/  BRA `(.L_x_28520) ;  /* 0x0000000000047947 */ /* 0x000fec0003800000 */
.L_x_28519:
[----:B-----5:R-:W-:-:S07]  /*24f0*/  IMAD.MOV.U32 R5, RZ, RZ, R2 ;  /* 0x000000ffff057224 */ /* 0x020fce00078e0002 */
.L_x_28520:
[----:B------:R-:W-:Y:S05]  /*2500*/  BSYNC B0 ;  /* 0x0000000000007941 */ /* 0x000fea0003800000 */
.L_x_28518:
        /* <DEDUP_REMOVED lines=16> */
.L_x_28524:
[----:B------:R-:W-:-:S06]  /*2610*/  HADD2.F32 R3, -RZ, R5.H0_H0 ;  /* 0x20000005ff037230 */ /* 0x000fcc0000004100 */
[----:B------:R-:W0:Y:S02]  /*2620*/  F2I.S64.TRUNC R2, R3 ;  /* 0x0000000300027311 */ /* 0x000e24000020d900 */
[----:B0-----:R0:W-:Y:S01]  /*2630*/  STG.E.U8 desc[UR36][R16.64], R2 ;  /* 0x0000000210007986 */ /* 0x0011e2000c101124 */
[----:B------:R-:W-:Y:S05]  /*2640*/  BRA `(.L_x_28526) ;  /* 0x0000000c00847947 */ /* 0x000fea0003800000 */
.L_x_28523:
        /* <DEDUP_REMOVED lines=10> */
.L_x_28528:
[----:B------:R-:W-:-:S06]  /*26f0*/  HADD2.F32 R5, -RZ, R5.H0_H0 ;  /* 0x20000005ff057230 */ /* 0x000fcc0000004100 */
[----:B------:R-:W0:Y:S02]  /*2700*/  F2I.FTZ.TRUNC.NTZ R5, R5 ;  /* 0x0000000500057305 */ /* 0x000e24000021f100 */
[----:B0-----:R0:W-:Y:S01]  /*2710*/  STG.E desc[UR36][R16.64], R5 ;  /* 0x0000000510007986 */ /* 0x0011e2000c101924 */
[----:B------:R-:W-:Y:S05]  /*2720*/  BRA `(.L_x_28526) ;  /* 0x0000000c004c7947 */ /* 0x000fea0003800000 */
.L_x_28527:
[----:B------:R-:W-:-:S06]  /*2730*/  HADD2.F32 R5, -RZ, R5.H0_H0 ;  /* 0x20000005ff057230 */ /* 0x000fcc0000004100 */
[----:B------:R-:W0:Y:S02]  /*2740*/  F2I.FTZ.TRUNC.NTZ R5, R5 ;  /* 0x0000000500057305 */ /* 0x000e24000021f100 */
[----:B0-----:R0:W-:Y:S01]  /*2750*/  STG.E.U16 desc[UR36][R16.64], R5 ;  /* 0x0000000510007986 */ /* 0x0011e2000c101524 */
[----:B------:R-:W-:Y:S05]  /*2760*/  BRA `(.L_x_28526) ;  /* 0x0000000c003c7947 */ /* 0x000fea0003800000 */
.L_x_28522:
        /* <DEDUP_REMOVED lines=9> */
.L_x_28530:
[----:B------:R0:W-:Y:S01]  /*2800*/  STG.E.U16 desc[UR36][R16.64], R5 ;  /* 0x0000000510007986 */ /* 0x0001e2000c101524 */
[----:B------:R-:W-:Y:S05]  /*2810*/  BRA `(.L_x_28526) ;  /* 0x0000000c00107947 */ /* 0x000fea0003800000 */
.L_x_28529:
        /* <DEDUP_REMOVED lines=10> */
.L_x_28532:
[----:B------:R-:W-:-:S05]  /*28c0*/  HADD2.F32 R0, -RZ, R5.H0_H0 ;  /* 0x20000005ff007230 */ /* 0x000fca0000004100 */
[----:B------:R-:W-:-:S04]  /*28d0*/  F2FP.F16.F32.PACK_AB R0, RZ, R0 ;  /* 0x00000000ff00723e */ /* 0x000fc800000000ff */
[----:B------:R-:W-:-:S05]  /*28e0*/  PRMT R0, R0, 0x5410, RZ ;  /* 0x0000541000007816 */ /* 0x000fca00000000ff */
[----:B------:R0:W-:Y:S01]  /*28f0*/  STG.E desc[UR36][R16.64], R0 ;  /* 0x0000000010007986 */ /* 0x0001e2000c101924 */
[----:B------:R-:W-:Y:S05]  /*2900*/  BRA `(.L_x_28526) ;  /* 0x0000000800d47947 */ /* 0x000fea0003800000 */
.L_x_28531:
[----:B------:R-:W-:-:S05]  /*2910*/  HADD2.F32 R2, -RZ, R5.H0_H0 ;  /* 0x20000005ff027230 */ /* 0x000fca0000004100 */
[----:B------:R-:W-:-:S06]  /*2920*/  FMUL.FTZ R2, R2, 1 ;  /* 0x3f80000002027820 */ /* 0x000fcc0000410000 */
[----:B------:R-:W0:Y:S02]  /*2930*/  F2F.F64.F32 R2, R2 ;  /* 0x0000000200027310 */ /* 0x000e240000201800 */
[----:B0-----:R0:W-:Y:S01]  /*2940*/  STG.E.64 desc[UR36][R16.64], R2 ;  /* 0x0000000210007986 */ /* 0x0011e2000c101b24 */
[----:B------:R-:W-:Y:S05]  /*2950*/  BRA `(.L_x_28526) ;  /* 0x0000000800c07947 */ /* 0x000fea0003800000 */
.L_x_28521:
        /* <DEDUP_REMOVED lines=13> */
.L_x_28535:
[----:B------:R-:W-:Y:S01]  /*2a30*/  HADD2.F32 R5, -RZ, R5.H0_H0 ;  /* 0x20000005ff057230 */ /* 0x000fe20000004100 */
[----:B------:R-:W-:-:S04]  /*2a40*/  CS2R R6, SRZ ;  /* 0x0000000000067805 */ /* 0x000fc8000001ff00 */
[----:B------:R-:W-:-:S06]  /*2a50*/  FMUL.FTZ R5, R5, 1 ;  /* 0x3f80000005057820 */ /* 0x000fcc0000410000 */
[----:B------:R-:W0:Y:S02]  /*2a60*/  F2F.F64.F32 R4, R5 ;  /* 0x0000000500047310 */ /* 0x000e240000201800 */
[----:B0-----:R0:W-:Y:S01]  /*2a70*/  STG.E.128 desc[UR36][R16.64], R4 ;  /* 0x0000000410007986 */ /* 0x0011e2000c101d24 */
[----:B------:R-:W-:Y:S05]  /*2a80*/  BRA `(.L_x_28526) ;  /* 0x0000000800747947 */ /* 0x000fea0003800000 */
.L_x_28534:
        /* <DEDUP_REMOVED lines=21> */
.L_x_28539:
[----:B------:R-:W-:Y:S05]  /*2be0*/  BSYNC B0 ;  /* 0x0000000000007941 */ /* 0x000fea0003800000 */
.L_x_28538:
[----:B------:R-:W-:-:S05]  /*2bf0*/  LOP3.LUT R3, R0, R3, RZ, 0xfc, !PT ;  /* 0x0000000300037212 */ /* 0x000fca00078efcff */
[----:B------:R0:W-:Y:S01]  /*2c00*/  STG.E.U8 desc[UR36][R16.64], R3 ;  /* 0x0000000310007986 */ /* 0x0001e2000c101124 */
[----:B------:R-:W-:Y:S05]  /*2c10*/  BRA `(.L_x_28526) ;  /* 0x0000000800107947 */ /* 0x000fea0003800000 */
.L_x_28537:
        /* <DEDUP_REMOVED lines=13> */
.L_x_28541:
[----:B------:R-:W-:Y:S01]  /*2cf0*/  IMAD.MOV.U32 R0, RZ, RZ, 0x7f ;  /* 0x0000007fff007424 */ /* 0x000fe200078e00ff */
[----:B------:R-:W-:-:S04]  /*2d00*/  ISETP.GT.U32.AND P0, PT, R2, 0x7f800000, PT ;  /* 0x7f8000000200780c */ /* 0x000fc80003f04070 */
[----:B------:R-:W-:-:S09]  /*2d10*/  SEL R0, R0, 0x7c, P0 ;  /* 0x0000007c00007807 */ /* 0x000fd20000000000 */
.L_x_28542:
[----:B------:R-:W-:Y:S05]  /*2d20*/  BSYNC B0 ;  /* 0x0000000000007941 */ /* 0x000fea0003800000 */
.L_x_28540:
[----:B------:R-:W-:-:S04]  /*2d30*/  LOP3.LUT R2, R5, 0x80000000, RZ, 0xc0, !PT ;  /* 0x8000000005027812 */ /* 0x000fc800078ec0ff */
[----:B------:R-:W-:-:S04]  /*2d40*/  SHF.R.U32.HI R3, RZ, 0x18, R2 ;  /* 0x00000018ff037819 */ /* 0x000fc80000011602 */
[----:B------:R-:W-:-:S05]  /*2d50*/  LOP3.LUT R3, R0, R3, RZ, 0xfc, !PT ;  /* 0x0000000300037212 */ /* 0x000fca00078efcff */
[----:B------:R0:W-:Y:S01]  /*2d60*/  STG.E.U8 desc[UR36][R16.64], R3 ;  /* 0x0000000310007986 */ /* 0x0001e2000c101124 */
[----:B------:R-:W-:Y:S05]  /*2d70*/  BRA `(.L_x_28526) ;  /* 0x0000000400b87947 */ /* 0x000fea0003800000 */
.L_x_28536:
[----:B------:R-:W-:-:S05]  /*2d80*/  HADD2.F32 R0, -RZ, R5.H0_H0 ;  /* 0x20000005ff007230 */ /* 0x000fca0000004100 */
[----:B------:R-:W-:-:S05]  /*2d90*/  F2FP.BF16.F32.PACK_AB R0, RZ, R0 ;  /* 0x00000000ff00723e */ /* 0x000fca00000010ff */
[----:B------:R0:W-:Y:S01]  /*2da0*/  STG.E.U16 desc[UR36][R16.64], R0 ;  /* 0x0000000010007986 */ /* 0x0001e2000c101524 */
[----:B------:R-:W-:Y:S05]  /*2db0*/  BRA `(.L_x_28526) ;  /* 0x0000000400a87947 */ /* 0x000fea0003800000 */
.L_x_28533:
        /* <DEDUP_REMOVED lines=12> */
.L_x_28545:
        /* <DEDUP_REMOVED lines=17> */
.L_x_28548:
[----:B------:R-:W-:-:S04]  /*2f90*/  LOP3.LUT R2, R5, 0x80000000, RZ, 0xc0, !PT ;  /* 0x8000000005027812 */ /* 0x000fc800078ec0ff */
[----:B------:R-:W-:-:S04]  /*2fa0*/  SHF.R.U32.HI R3, RZ, 0x18, R2 ;  /* 0x00000018ff037819 */ /* 0x000fc80000011602 */
[----:B------:R-:W-:-:S04]  /*2fb0*/  LOP3.LUT R0, R0, R3, RZ, 0xfc, !PT ;  /* 0x0000000300007212 */ /* 0x000fc800078efcff */
[----:B------:R-:W-:-:S07]  /*2fc0*/  PRMT R8, R0, 0x7610, R8 ;  /* 0x0000761000087816 */ /* 0x000fce0000000008 */
.L_x_28547:
[----:B------:R-:W-:Y:S05]  /*2fd0*/  BSYNC B0 ;  /* 0x0000000000007941 */ /* 0x000fea0003800000 */
.L_x_28546:
[----:B------:R3:W-:Y:S01]  /*2fe0*/  STG.E.U8 desc[UR36][R16.64], R8 ;  /* 0x0000000810007986 */ /* 0x0007e2000c101124 */
[----:B------:R-:W-:Y:S05]  /*2ff0*/  BRA `(.L_x_28526) ;  /* 0x0000000400187947 */ /* 0x000fea0003800000 */
.L_x_28544:
        /* <DEDUP_REMOVED lines=17> */
.L_x_28551:
[----:B------:R-:W-:-:S04]  /*3110*/  LOP3.LUT R2, R5, 0x80000000, RZ, 0xc0, !PT ;  /* 0x8000000005027812 */ /* 0x000fc800078ec0ff */
[----:B------:R-:W-:-:S04]  /*3120*/  SHF.R.U32.HI R3, RZ, 0x18, R2 ;  /* 0x00000018ff037819 */ /* 0x000fc80000011602 */
[----:B------:R-:W-:-:S04]  /*3130*/  LOP3.LUT R0, R0, R3, RZ, 0xfc, !PT ;  /* 0x0000000300007212 */ /* 0x000fc800078efcff */
[----:B------:R-:W-:-:S07]  /*3140*/  PRMT R8, R0, 0x7610, R8 ;  /* 0x0000761000087816 */ /* 0x000fce0000000008 */
.L_x_28550:
[----:B------:R-:W-:Y:S05]  /*3150*/  BSYNC B0 ;  /* 0x0000000000007941 */ /* 0x000fea0003800000 */
.L_x_28549:
[----:B------:R0:W-:Y:S01]  /*3160*/  STG.E.U8 desc[UR36][R16.64], R8 ;  /* 0x0000000810007986 */ /* 0x0001e2000c101124 */
[----:B------:R-:W-:Y:S05]  /*3170*/  BRA `(.L_x_28526) ;  /* 0x0000000000b87947 */ /* 0x000fea0003800000 */
.L_x_28543:
        /* <DEDUP_REMOVED lines=22> */
.L_x_28525:
        /* <DEDUP_REMOVED lines=16> */
.L_x_28554:
[----:B------:R-:W-:Y:S05]  /*33e0*/  BRA `(.L_x_28526) ;  /* 0x00000000001c7947 */ /* 0x000fea0003800000 */
.L_x_28553:
[----:B------:R-:W-:-:S06]  /*33f0*/  HADD2.F32 R2, -RZ, R5.H0_H0 ;  /* 0x20000005ff027230 */ /* 0x000fcc0000004100 */
[----:B------:R-:W0:Y:S02]  /*3400*/  F2I.U64.TRUNC R2, R2 ;  /* 0x0000000200027311 */ /* 0x000e24000020d800 */
[----:B0-----:R1:W-:Y:S01]  /*3410*/  STG.E.64 desc[UR36][R16.64], R2 ;  /* 0x0000000210007986 */ /* 0x0013e2000c101b24 */
[----:B------:R-:W-:Y:S05]  /*3420*/  BRA `(.L_x_28526) ;  /* 0x00000000000c7947 */ /* 0x000fea0003800000 */
.L_x_28552:
[----:B------:R-:W-:-:S06]  /*3430*/  HADD2.F32 R5, -RZ, R5.H0_H0 ;  /* 0x20000005ff057230 */ /* 0x000fcc0000004100 */
[----:B------:R-:W0:Y:S02]  /*3440*/  F2I.FTZ.U32.TRUNC.NTZ R5, R5 ;  /* 0x0000000500057305 */ /* 0x000e24000021f000 */
[----:B0-----:R0:W-:Y:S02]  /*3450*/  STG.E desc[UR36][R16.64], R5 ;  /* 0x0000000510007986 */ /* 0x0011e4000c101924 */
.L_x_28526:
[----:B------:R-:W-:-:S04]  /*3460*/  IMAD R18, R23, 0x200, R18 ;  /* 0x0000020017127824 */ /* 0x000fc800078e0212 */
[----:B------:R-:W-:-:S07]  /*3470*/  VIADD R19, R18, 0x80 ;  /* 0x0000008012137836 */ /* 0x000fce0000000000 */
.L_x_28483:
[----:B------:R-:W-:Y:S05]  /*3480*/  BSYNC B6 ;  /* 0x0000000000067941 */ /* 0x000fea0003800000 */
.L_x_28482:
        /* <DEDUP_REMOVED lines=307> */
.L_x_28557:
        /* <DEDUP_REMOVED lines=23> */
.L_x_28561:
[----:B------:R-:W2:Y:S02]  /*4930*/  LDG.E.U8 R2, desc[UR36][R2.64] ;  /* 0x0000002402027981 */ /* 0x000ea4000c1e1100 */
[----:B--2---:R-:W-:-:S04]  /*4940*/  I2FP.F32.U32 R0, R2 ;  /* 0x0000000200007245 */ /* 0x004fc80000201000 */
[----:B------:R-:W-:-:S04]  /*4950*/  F2FP.F16.F32.PACK_AB R0, RZ, R0 ;  /* 0x00000000ff00723e */ /* 0x000fc800000000ff */
[----:B------:R-:W-:Y:S01]  /*4960*/  PRMT R5, R0, 0x7610, R5 ;  /* 0x0000761000057816 */ /* 0x000fe20000000005 */
[----:B------:R-:W-:Y:S06]  /*4970*/  BRA `(.L_x_28563) ;  /* 0x0000000c00b87947 */ /* 0x000fec0003800000 */
.L_x_28560:
        /* <DEDUP_REMOVED lines=11> */
.L_x_28565:
[----:B------:R-:W2:Y:S02]  /*4a30*/  LDG.E R2, desc[UR36][R2.64] ;  /* 0x0000002402027981 */ /* 0x000ea4000c1e1900 */
[----:B--2---:R-:W-:-:S04]  /*4a40*/  I2FP.F32.S32 R0, R2 ;  /* 0x0000000200007245 */ /* 0x004fc80000201400 */
[----:B------:R-:W-:-:S04]  /*4a50*/  F2FP.F16.F32.PACK_AB R0, RZ, R0 ;  /* 0x00000000ff00723e */ /* 0x000fc800000000ff */
[----:B------:R-:W-:Y:S01]  /*4a60*/  PRMT R5, R0, 0x7610, R5 ;  /* 0x0000761000057816 */ /* 0x000fe20000000005 */
[----:B------:R-:W-:Y:S06]  /*4a70*/  BRA `(.L_x_28563) ;  /* 0x0000000c00787947 */ /* 0x000fec0003800000 */
.L_x_28564:
[----:B------:R-:W2:Y:S02]  /*4a80*/  LDG.E.U16 R2, desc[UR36][R2.64] ;  /* 0x0000002402027981 */ /* 0x000ea4000c1e1500 */
[----:B--2---:R-:W0:Y:S02]  /*4a90*/  I2F.S16 R0, R2 ;  /* 0x0000000200007306 */ /* 0x004e240000101400 */
[----:B0-----:R-:W-:-:S04]  /*4aa0*/  F2FP.F16.F32.PACK_AB R0, RZ, R0 ;  /* 0x00000000ff00723e */ /* 0x001fc800000000ff */
[----:B------:R-:W-:Y:S01]  /*4ab0*/  PRMT R5, R0, 0x7610, R5 ;  /* 0x0000761000057816 */ /* 0x000fe20000000005 */
[----:B------:R-:W-:Y:S06]  /*4ac0*/  BRA `(.L_x_28563) ;  /* 0x0000000c00647947 */ /* 0x000fec0003800000 */
.L_x_28559:
        /* <DEDUP_REMOVED lines=9> */
.L_x_28567:
[----:B------:R1:W5:Y:S01]  /*4b60*/  LDG.E.U16 R5, desc[UR36][R2.64] ;  /* 0x0000002402057981 */ /* 0x000362000c1e1500 */
[----:B------:R-:W-:Y:S05]  /*4b70*/  BRA `(.L_x_28563) ;  /* 0x0000000c00387947 */ /* 0x000fea0003800000 */
.L_x_28566:
        /* <DEDUP_REMOVED lines=9> */
.L_x_28569:
[----:B------:R0:W5:Y:S01]  /*4c10*/  LDG.E.U16 R5, desc[UR36][R2.64] ;  /* 0x0000002402057981 */ /* 0x000162000c1e1500 */
[----:B------:R-:W-:Y:S05]  /*4c20*/  BRA `(.L_x_28563) ;  /* 0x0000000c000c7947 */ /* 0x000fea0003800000 */
.L_x_28568:
        /* <DEDUP_REMOVED lines=9> */
.L_x_28558:
        /* <DEDUP_REMOVED lines=14> */
.L_x_28572:
        /* <DEDUP_REMOVED lines=9> */
.L_x_28571:
        /* <DEDUP_REMOVED lines=27> */
.L_x_28574:
        /* <DEDUP_REMOVED lines=15> */
.L_x_28573:
[----:B------:R-:W2:Y:S02]  /*50d0*/  LDG.E.U16 R0, desc[UR36][R2.64] ;  /* 0x0000002402007981 */ /* 0x000ea4000c1e1500 */
[----:B--2---:R-:W-:-:S05]  /*50e0*/  IMAD.U32 R0, R0, 0x10000, RZ ;  /* 0x0001000000007824 */ /* 0x004fca00078e00ff */
[----:B------:R-:W-:-:S04]  /*50f0*/  F2FP.F16.F32.PACK_AB R0, RZ, R0 ;  /* 0x00000000ff00723e */ /* 0x000fc800000000ff */
[----:B------:R-:W-:Y:S01]  /*5100*/  PRMT R5, R0, 0x7610, R5 ;  /* 0x0000761000057816 */ /* 0x000fe20000000005 */
[----:B------:R-:W-:Y:S06]  /*5110*/  BRA `(.L_x_28563) ;  /* 0x0000000400d07947 */ /* 0x000fec0003800000 */
.L_x_28570:
        /* <DEDUP_REMOVED lines=13> */
.L_x_28577:
        /* <DEDUP_REMOVED lines=21> */
.L_x_28581:
[----:B------:R-:W-:Y:S05]  /*5340*/  BSYNC B1 ;  /* 0x0000000000017941 */ /* 0x000fea0003800000 */
.L_x_28580:
[----:B------:R-:W-:Y:S01]  /*5350*/  LEA R3, R0, 0x3b800000, 0x17 ;  /* 0x3b80000000037811 */ /* 0x000fe200078eb8ff */
[----:B------:R-:W-:-:S05]  /*5360*/  IMAD.SHL.U32 R0, R2, 0x100000, RZ ;  /* 0x0010000002007824 */ /* 0x000fca00078e00ff */
[----:B------:R-:W-:-:S07]  /*5370*/  LOP3.LUT R0, R3, R0, R4, 0xfe, !PT ;  /* 0x0000000003007212 */ /* 0x000fce00078efe04 */
.L_x_28579:
[----:B------:R-:W-:Y:S05]  /*5380*/  BSYNC B0 ;  /* 0x0000000000007941 */ /* 0x000fea0003800000 */
.L_x_28578:
[----:B------:R-:W-:-:S04]  /*5390*/  F2FP.F16.F32.PACK_AB R0, RZ, R0 ;  /* 0x00000000ff00723e */ /* 0x000fc800000000ff */
[----:B------:R-:W-:Y:S01]  /*53a0*/  PRMT R5, R0, 0x7610, R5 ;  /* 0x0000761000057816 */ /* 0x000fe20000000005 */
[----:B------:R-:W-:Y:S06]  /*53b0*/  BRA `(.L_x_28563) ;  /* 0x0000000400287947 */ /* 0x000fec0003800000 */
.L_x_28576:
        /* <DEDUP_REMOVED lines=21> */
.L_x_28585:
[----:B------:R-:W-:Y:S05]  /*5510*/  BSYNC B1 ;  /* 0x0000000000017941 */ /* 0x000fea0003800000 */
.L_x_28584:
[----:B------:R-:W-:Y:S01]  /*5520*/  LEA R3, R0, 0x37800000, 0x17 ;  /* 0x3780000000037811 */ /* 0x000fe200078eb8ff */
[----:B------:R-:W-:-:S05]  /*5530*/  IMAD.SHL.U32 R0, R2, 0x200000, RZ ;  /* 0x0020000002007824 */ /* 0x000fca00078e00ff */
[----:B------:R-:W-:-:S07]  /*5540*/  LOP3.LUT R0, R3, R0, R4, 0xfe, !PT ;  /* 0x0000000003007212 */ /* 0x000fce00078efe04 */
.L_x_28583:
[----:B------:R-:W-:Y:S05]  /*5550*/  BSYNC B0 ;  /* 0x0000000000007941 */ /* 0x000fea0003800000 */
.L_x_28582:
[----:B------:R-:W-:-:S04]  /*5560*/  F2FP.F16.F32.PACK_AB R0, RZ, R0 ;  /* 0x00000000ff00723e */ /* 0x000fc800000000ff */
[----:B------:R-:W-:Y:S01]  /*5570*/  PRMT R5, R0, 0x7610, R5 ;  /* 0x0000761000057816 */ /* 0x000fe20000000005 */
[----:B------:R-:W-:Y:S06]  /*5580*/  BRA `(.L_x_28563) ;  /* 0x0000000000b47947 */ /* 0x000fec0003800000 */
.L_x_28575:
        /* <DEDUP_REMOVED lines=14> */
.L_x_28589:
[----:B------:R-:W-:Y:S05]  /*5670*/  BSYNC B0 ;  /* 0x0000000000007941 */ /* 0x000fea0003800000 */
.L_x_28588:
[----:B------:R-:W-:-:S04]  /*5680*/  F2FP.F16.F32.PACK_AB R0, RZ, R0 ;  /* 0x00000000ff00723e */ /* 0x000fc800000000ff */
[----:B------:R-:W-:Y:S01]  /*5690*/  PRMT R5, R0, 0x7610, R5 ;  /* 0x0000761000057816 */ /* 0x000fe20000000005 */
[----:B------:R-:W-:Y:S06]  /*56a0*/  BRA `(.L_x_28563) ;  /* 0x00000000006c7947 */ /* 0x000fec0003800000 */
.L_x_28562:
        /* <DEDUP_REMOVED lines=16> */
.L_x_28590:
[----:B------:R-:W-:Y:S01]  /*57b0*/  PRMT R5, RZ, 0x7610, R5 ;  /* 0x00007610ff057816 */ /* 0x000fe20000000005 */
[----:B------:R-:W-:Y:S06]  /*57c0*/  BRA `(.L_x_28563) ;  /* 0x0000000000247947 */ /* 0x000fec0003800000 */
.L_x_28587:
[----:B------:R-:W2:Y:S02]  /*57d0*/  LDG.E.64 R2, desc[UR36][R2.64] ;  /* 0x0000002402027981 */ /* 0x000ea4000c1e1b00 */
[----:B--2---:R-:W0:Y:S02]  /*57e0*/  I2F.U64 R0, R2 ;  /* 0x0000000200007312 */ /* 0x004e240000301000 */
[----:B0-----:R-:W-:-:S04]  /*57f0*/  F2FP.F16.F32.PACK_AB R0, RZ, R0 ;  /* 0x00000000ff00723e */ /* 0x001fc800000000ff */
[----:B------:R-:W-:Y:S01]  /*5800*/  PRMT R5, R0, 0x7610, R5 ;  /* 0x0000761000057816 */ /* 0x000fe20000000005 */
[----:B------:R-:W-:Y:S06]  /*5810*/  BRA `(.L_x_28563) ;  /* 0x0000000000107947 */ /* 0x000fec0003800000 */
.L_x_28586:
[----:B------:R-:W2:Y:S02]  /*5820*/  LDG.E R2, desc[UR36][R2.64] ;  /* 0x0000002402027981 */ /* 0x000ea4000c1e1900 */
[----:B--2---:R-:W-:-:S04]  /*5830*/  I2FP.F32.U32 R0, R2 ;  /* 0x0000000200007245 */ /* 0x004fc80000201000 */
[----:B------:R-:W-:-:S04]  /*5840*/  F2FP.F16.F32.PACK_AB R0, RZ, R0 ;  /* 0x00000000ff00723e */ /* 0x000fc800000000ff */
[----:B------:R-:W-:-:S07]  /*5850*/  PRMT R5, R0, 0x7610, R5 ;  /* 0x0000761000057816 */ /* 0x000fce0000000005 */
.L_x_28563:
        /* <DEDUP_REMOVED lines=12> */
.L_x_28592:
[----:B-----5:R-:W-:-:S07]  /*5920*/  IMAD.MOV.U32 R5, RZ, RZ, R0 ;  /* 0x000000ffff057224 */ /* 0x020fce00078e0000 */
.L_x_28593:
[----:B------:R-:W-:Y:S05]  /*5930*/  BSYNC B0 ;  /* 0x0000000000007941 */ /* 0x000fea0003800000 */
.L_x_28591:
        /* <DEDUP_REMOVED lines=16> */
.L_x_28597:
[----:B------:R-:W-:-:S06]  /*5a40*/  HADD2.F32 R3, -RZ, R5.H0_H0 ;  /* 0x20000005ff037230 */ /* 0x000fcc0000004100 */
[----:B------:R-:W0:Y:S02]  /*5a50*/  F2I.S64.TRUNC R2, R3 ;  /* 0x0000000300027311 */ /* 0x000e24000020d900 */
[----:B0-----:R0:W-:Y:S01]  /*5a60*/  STG.E.U8 desc[UR36][R16.64], R2 ;  /* 0x0000000210007986 */ /* 0x0011e2000c101124 */
[----:B------:R-:W-:Y:S05]  /*5a70*/  BRA `(.L_x_28599) ;  /* 0x0000000c00847947 */ /* 0x000fea0003800000 */
.L_x_28596:
        /* <DEDUP_REMOVED lines=10> */
.L_x_28601:
[----:B------:R-:W-:-:S06]  /*5b20*/  HADD2.F32 R5, -RZ, R5.H0_H0 ;  /* 0x20000005ff057230 */ /* 0x000fcc0000004100 */
[----:B------:R-:W0:Y:S02]  /*5b30*/  F2I.FTZ.TRUNC.NTZ R5, R5 ;  /* 0x0000000500057305 */ /* 0x000e24000021f100 */
[----:B0-----:R0:W-:Y:S01]  /*5b40*/  STG.E desc[UR36][R16.64], R5 ;  /* 0x0000000510007986 */ /* 0x0011e2000c101924 */
[----:B------:R-:W-:Y:S05]  /*5b50*/  BRA `(.L_x_28599) ;  /* 0x0000000c004c7947 */ /* 0x000fea0003800000 */
.L_x_28600:
[----:B------:R-:W-:-:S06]  /*5b60*/  HADD2.F32 R5, -RZ, R5.H0_H0 ;  /* 0x20000005ff057230 */ /* 0x000fcc0000004100 */
[----:B------:R-:W0:Y:S02]  /*5b70*/  F2I.FTZ.TRUNC.NTZ R5, R5 ;  /* 0x0000000500057305 */ /* 0x000e24000021f100 */
[----:B0-----:R0:W-:Y:S01]  /*5b80*/  STG.E.U16 desc[UR36][R16.64], R5 ;  /* 0x0000000510007986 */ /* 0x0011e2000c101524 */
[----:B------:R-:W-:Y:S05]  /*5b90*/  BRA `(.L_x_28599) ;  /* 0x0000000c003c7947 */ /* 0x000fea0003800000 */
.L_x_28595:
        /* <DEDUP_REMOVED lines=9> */
.L_x_28603:
[----:B------:R0:W-:Y:S01]  /*5c30*/  STG.E.U16 desc[UR36][R16.64], R5 ;  /* 0x0000000510007986 */ /* 0x0001e2000c101524 */
[----:B------:R-:W-:Y:S05]  /*5c40*/  BRA `(.L_x_28599) ;  /* 0x0000000c00107947 */ /* 0x000fea0003800000 */
.L_x_28602:
        /* <DEDUP_REMOVED lines=10> */
.L_x_28605:
[----:B------:R-:W-:-:S05]  /*5cf0*/  HADD2.F32 R0, -RZ, R5.H0_H0 ;  /* 0x20000005ff007230 */ /* 0x000fca0000004100 */
[----:B------:R-:W-:-:S04]  /*5d00*/  F2FP.F16.F32.PACK_AB R0, RZ, R0 ;  /* 0x00000000ff00723e */ /* 0x000fc800000000ff */
[----:B------:R-:W-:-:S05]  /*5d10*/  PRMT R0, R0, 0x5410, RZ ;  /* 0x0000541000007816 */ /* 0x000fca00000000ff */
[----:B------:R0:W-:Y:S01]  /*5d20*/  STG.E desc[UR36][R16.64], R0 ;  /* 0x0000000010007986 */ /* 0x0001e2000c101924 */
[----:B------:R-:W-:Y:S05]  /*5d30*/  BRA `(.L_x_28599) ;  /* 0x0000000800d47947 */ /* 0x000fea0003800000 */
.L_x_28604:
[----:B------:R-:W-:-:S05]  /*5d40*/  HADD2.F32 R2, -RZ, R5.H0_H0 ;  /* 0x20000005ff027230 */ /* 0x000fca0000004100 */
[----:B------:R-:W-:-:S06]  /*5d50*/  FMUL.FTZ R2, R2, 1 ;  /* 0x3f80000002027820 */ /* 0x000fcc0000410000 */
[----:B------:R-:W0:Y:S02]  /*5d60*/  F2F.F64.F32 R2, R2 ;  /* 0x0000000200027310 */ /* 0x000e240000201800 */
[----:B0-----:R0:W-:Y:S01]  /*5d70*/  STG.E.64 desc[UR36][R16.64], R2 ;  /* 0x0000000210007986 */ /* 0x0011e2000c101b24 */
[----:B------:R-:W-:Y:S05]  /*5d80*/  BRA `(.L_x_28599) ;  /* 0x0000000800c07947 */ /* 0x000fea0003800000 */
.L_x_28594:
        /* <DEDUP_REMOVED lines=13> */
.L_x_28608:
[----:B------:R-:W-:Y:S01]  /*5e60*/  HADD2.F32 R5, -RZ, R5.H0_H0 ;  /* 0x20000005ff057230 */ /* 0x000fe20000004100 */
[----:B------:R-:W-:-:S04]  /*5e70*/  CS2R R6, SRZ ;  /* 0x0000000000067805 */ /* 0x000fc8000001ff00 */
[----:B------:R-:W-:-:S06]  /*5e80*/  FMUL.FTZ R5, R5, 1 ;  /* 0x3f80000005057820 */ /* 0x000fcc0000410000 */
[----:B------:R-:W0:Y:S02]  /*5e90*/  F2F.F64.F32 R4, R5 ;  /* 0x0000000500047310 */ /* 0x000e240000201800 */
[----:B0-----:R0:W-:Y:S01]  /*5ea0*/  STG.E.128 desc[UR36][R16.64], R4 ;  /* 0x0000000410007986 */ /* 0x0011e2000c101d24 */
[----:B------:R-:W-:Y:S05]  /*5eb0*/  BRA `(.L_x_28599) ;  /* 0x0000000800747947 */ /* 0x000fea0003800000 */
.L_x_28607:
        /* <DEDUP_REMOVED lines=21> */
.L_x_28612:
[----:B------:R-:W-:Y:S05]  /*6010*/  BSYNC B0 ;  /* 0x0000000000007941 */ /* 0x000fea0003800000 */
.L_x_28611:
[----:B------:R-:W-:-:S05]  /*6020*/  LOP3.LUT R3, R0, R3, RZ, 0xfc, !PT ;  /* 0x0000000300037212 */ /* 0x000fca00078efcff */
[----:B------:R0:W-:Y:S01]  /*6030*/  STG.E.U8 desc[UR36][R16.64], R3 ;  /* 0x0000000310007986 */ /* 0x0001e2000c101124 */
[----:B------:R-:W-:Y:S05]  /*6040*/  BRA `(.L_x_28599) ;  /* 0x0000000800107947 */ /* 0x000fea0003800000 */
.L_x_28610:
        /* <DEDUP_REMOVED lines=13> */
.L_x_28614:
[----:B------:R-:W-:Y:S01]  /*6120*/  IMAD.MOV.U32 R0, RZ, RZ, 0x7f ;  /* 0x0000007fff007424 */ /* 0x000fe200078e00ff */
[----:B------:R-:W-:-:S04]  /*6130*/  ISETP.GT.U32.AND P0, PT, R2, 0x7f800000, PT ;  /* 0x7f8000000200780c */ /* 0x000fc80003f04070 */
[----:B------:R-:W-:-:S09]  /*6140*/  SEL R0, R0, 0x7c, P0 ;  /* 0x0000007c00007807 */ /* 0x000fd20000000000 */
.L_x_28615:
[----:B------:R-:W-:Y:S05]  /*6150*/  BSYNC B0 ;  /* 0x0000000000007941 */ /* 0x000fea0003800000 */
.L_x_28613:
[----:B------:R-:W-:-:S04]  /*6160*/  LOP3.LUT R2, R5, 0x80000000, RZ, 0xc0, !PT ;  /* 0x8000000005027812 */ /* 0x000fc800078ec0ff */
[----:B------:R-:W-:-:S04]  /*6170*/  SHF.R.U32.HI R3, RZ, 0x18, R2 ;  /* 0x00000018ff037819 */ /* 0x000fc80000011602 */
[----:B------:R-:W-:-:S05]  /*6180*/  LOP3.LUT R3, R0, R3, RZ, 0xfc, !PT ;  /* 0x0000000300037212 */ /* 0x000fca00078efcff */
[----:B------:R0:W-:Y:S01]  /*6190*/  STG.E.U8 desc[UR36][R16.64], R3 ;  /* 0x0000000310007986 */ /* 0x0001e2000c101124 */
[----:B------:R-:W-:Y:S05]  /*61a0*/  BRA `(.L_x_28599) ;  /* 0x0000000400b87947 */ /* 0x000fea0003800000 */
.L_x_28609:
[----:B------:R-:W-:-:S05]  /*61b0*/  HADD2.F32 R0, -RZ, R5.H0_H0 ;  /* 0x20000005ff007230 */ /* 0x000fca0000004100 */
[----:B------:R-:W-:-:S05]  /*61c0*/  F2FP.BF16.F32.PACK_AB R0, RZ, R0 ;  /* 0x00000000ff00723e */ /* 0x000fca00000010ff */
[----:B------:R0:W-:Y:S01]  /*61d0*/  STG.E.U16 desc[UR36][R16.64], R0 ;  /* 0x0000000010007986 */ /* 0x0001e2000c101524 */
[----:B------:R-:W-:Y:S05]  /*61e0*/  BRA `(.L_x_28599) ;  /* 0x0000000400a87947 */ /* 0x000fea0003800000 */
.L_x_28606:
        /* <DEDUP_REMOVED lines=12> */
.L_x_28618:
        /* <DEDUP_REMOVED lines=17> */
.L_x_28621:
[----:B------:R-:W-:-:S04]  /*63c0*/  LOP3.LUT R2, R5, 0x80000000, RZ, 0xc0, !PT ;  /* 0x8000000005027812 */ /* 0x000fc800078ec0ff */
[----:B------:R-:W-:-:S04]  /*63d0*/  SHF.R.U32.HI R3, RZ, 0x18, R2 ;  /* 0x00000018ff037819 */ /* 0x000fc80000011602 */
[----:B------:R-:W-:-:S04]  /*63e0*/  LOP3.LUT R0, R0, R3, RZ, 0xfc, !PT ;  /* 0x0000000300007212 */ /* 0x000fc800078efcff */
[----:B------:R-:W-:-:S07]  /*63f0*/  PRMT R8, R0, 0x7610, R8 ;  /* 0x0000761000087816 */ /* 0x000fce0000000008 */
.L_x_28620:
[----:B------:R-:W-:Y:S05]  /*6400*/  BSYNC B0 ;  /* 0x0000000000007941 */ /* 0x000fea0003800000 */
.L_x_28619:
[----:B------:R3:W-:Y:S01]  /*6410*/  STG.E.U8 desc[UR36][R16.64], R8 ;  /* 0x0000000810007986 */ /* 0x0007e2000c101124 */
[----:B------:R-:W-:Y:S05]  /*6420*/  BRA `(.L_x_28599) ;  /* 0x0000000400187947 */ /* 0x000fea0003800000 */
.L_x_28617:
        /* <DEDUP_REMOVED lines=17> */
.L_x_28624:
[----:B------:R-:W-:-:S04]  /*6540*/  LOP3.LUT R2, R5, 0x80000000, RZ, 0xc0, !PT ;  /* 0x8000000005027812 */ /* 0x000fc800078ec0ff */
[----:B------:R-:W-:-:S04]  /*6550*/  SHF.R.U32.HI R3, RZ, 0x18, R2 ;  /* 0x00000018ff037819 */ /* 0x000fc80000011602 */
[----:B------:R-:W-:-:S04]  /*6560*/  LOP3.LUT R0, R0, R3, RZ, 0xfc, !PT ;  /* 0x0000000300007212 */ /* 0x000fc800078efcff */
[----:B------:R-:W-:-:S07]  /*6570*/  PRMT R8, R0, 0x7610, R8 ;  /* 0x0000761000087816 */ /* 0x000fce0000000008 */
.L_x_28623:
[----:B------:R-:W-:Y:S05]  /*6580*/  BSYNC B0 ;  /* 0x0000000000007941 */ /* 0x000fea0003800000 */
.L_x_28622:
[----:B------:R0:W-:Y:S01]  /*6590*/  STG.E.U8 desc[UR36][R16.64], R8 ;  /* 0x0000000810007986 */ /* 0x0001e2000c101124 */
[----:B------:R-:W-:Y:S05]  /*65a0*/  BRA `(.L_x_28599) ;  /* 0x0000000000b87947 */ /* 0x000fea0003800000 */
.L_x_28616:
        /* <DEDUP_REMOVED lines=22> */
.L_x_28598:
        /* <DEDUP_REMOVED lines=16> */
.L_x_28627:
[----:B------:R-:W-:Y:S05]  /*6810*/  BRA `(.L_x_28599) ;  /* 0x00000000001c7947 */ /* 0x000fea0003800000 */
.L_x_28626:
[----:B------:R-:W-:-:S06]  /*6820*/  HADD2.F32 R2, -RZ, R5.H0_H0 ;  /* 0x20000005ff027230 */ /* 0x000fcc0000004100 */
[----:B------:R-:W0:Y:S02]  /*6830*/  F2I.U64.TRUNC R2, R2 ;  /* 0x0000000200027311 */ /* 0x000e24000020d800 */
[----:B0-----:R2:W-:Y:S01]  /*6840*/  STG.E.64 desc[UR36][R16.64], R2 ;  /* 0x0000000210007986 */ /* 0x0015e2000c101b24 */
[----:B------:R-:W-:Y:S05]  /*6850*/  BRA `(.L_x_28599) ;  /* 0x00000000000c7947 */ /* 0x000fea0003800000 */
.L_x_28625:
[----:B------:R-:W-:-:S06]  /*6860*/  HADD2.F32 R5, -RZ, R5.H0_H0 ;  /* 0x20000005ff057230 */ /* 0x000fcc0000004100 */
[----:B------:R-:W0:Y:S02]  /*6870*/  F2I.FTZ.U32.TRUNC.NTZ R5, R5 ;  /* 0x0000000500057305 */ /* 0x000e24000021f000 */
[----:B0-----:R0:W-:Y:S02]  /*6880*/  STG.E desc[UR36][R16.64], R5 ;  /* 0x0000000510007986 */ /* 0x0011e4000c101924 */
.L_x_28599:
[----:B------:R-:W-:-:S07]  /*6890*/  VIADD R19, R19, 0x80 ;  /* 0x0000008013137836 */ /* 0x000fce0000000000 */
.L_x_28556:
[----:B------:R-:W-:Y:S05]  /*68a0*/  BSYNC B6 ;  /* 0x0000000000067941 */ /* 0x000fea0003800000 */
.L_x_28555:
        /* <DEDUP_REMOVED lines=307> */
.L_x_28630:
        /* <DEDUP_REMOVED lines=23> */
.L_x_28634:
[----:B------:R-:W2:Y:S02]  /*7d50*/  LDG.E.U8 R2, desc[UR36][R2.64] ;  /* 0x0000002402027981 */ /* 0x000ea4000c1e1100 */
[----:B--2---:R-:W-:-:S04]  /*7d60*/  I2FP.F32.U32 R0, R2 ;  /* 0x0000000200007245 */ /* 0x004fc80000201000 */
[----:B------:R-:W-:-:S04]  /*7d70*/  F2FP.F16.F32.PACK_AB R0, RZ, R0 ;  /* 0x00000000ff00723e */ /* 0x000fc800000000ff */
[----:B------:R-:W-:Y:S01]  /*7d80*/  PRMT R5, R0, 0x7610, R5 ;  /* 0x0000761000057816 */ /* 0x000fe20000000005 */
[----:B------:R-:W-:Y:S06]  /*7d90*/  BRA `(.L_x_28636) ;  /* 0x0000000c00b87947 */ /* 0x000fec0003800000 */
.L_x_28633:
        /* <DEDUP_REMOVED lines=11> */
.L_x_28638:
[----:B------:R-:W2:Y:S02]  /*7e50*/  LDG.E R2, desc[UR36][R2.64] ;  /* 0x0000002402027981 */ /* 0x000ea4000c1e1900 */
[----:B--2---:R-:W-:-:S04]  /*7e60*/  I2FP.F32.S32 R0, R2 ;  /* 0x0000000200007245 */ /* 0x004fc80000201400 */
[----:B------:R-:W-:-:S04]  /*7e70*/  F2FP.F16.F32.PACK_AB R0, RZ, R0 ;  /* 0x00000000ff00723e */ /* 0x000fc800000000ff */
[----:B------:R-:W-:Y:S01]  /*7e80*/  PRMT R5, R0, 0x7610, R5 ;  /* 0x0000761000057816 */ /* 0x000fe20000000005 */
[----:B------:R-:W-:Y:S06]  /*7e90*/  BRA `(.L_x_28636) ;  /* 0x0000000c00787947 */ /* 0x000fec0003800000 */
.L_x_28637:
[----:B------:R-:W2:Y:S02]  /*7ea0*/  LDG.E.U16 R2, desc[UR36][R2.64] ;  /* 0x0000002402027981 */ /* 0x000ea4000c1e1500 */
[----:B--2---:R-:W0:Y:S02]  /*7eb0*/  I2F.S16 R0, R2 ;  /* 0x0000000200007306 */ /* 0x004e240000101400 */
[----:B0-----:R-:W-:-:S04]  /*7ec0*/  F2FP.F16.F32.PACK_AB R0, RZ, R0 ;  /* 0x00000000ff00723e */ /* 0x001fc800000000ff */
[----:B------:R-:W-:Y:S01]  /*7ed0*/  PRMT R5, R0, 0x7610, R5 ;  /* 0x0000761000057816 */ /* 0x000fe20000000005 */
[----:B------:R-:W-:Y:S06]  /*7ee0*/  BRA `(.L_x_28636) ;  /* 0x0000000c00647947 */ /* 0x000fec0003800000 */
.L_x_28632:
        /* <DEDUP_REMOVED lines=9> */
.L_x_28640:
[----:B------:R1:W5:Y:S01]  /*7f80*/  LDG.E.U16 R5, desc[UR36][R2.64] ;  /* 0x0000002402057981 */ /* 0x000362000c1e1500 */
[----:B------:R-:W-:Y:S05]  /*7f90*/  BRA `(.L_x_28636) ;  /* 0x0000000c00387947 */ /* 0x000fea0003800000 */
.L_x_28639:
        /* <DEDUP_REMOVED lines=9> */
.L_x_28642:
[----:B------:R0:W5:Y:S01]  /*8030*/  LDG.E.U16 R5, desc[UR36][R2.64] ;  /* 0x0000002402057981 */ /* 0x000162000c1e1500 */
[----:B------:R-:W-:Y:S05]  /*8040*/  BRA `(.L_x_28636) ;  /* 0x0000000c000c7947 */ /* 0x000fea0003800000 */
.L_x_28641:
        /* <DEDUP_REMOVED lines=9> */
.L_x_28631:
        /* <DEDUP_REMOVED lines=14> */
.L_x_28645:
        /* <DEDUP_REMOVED lines=9> */
.L_x_28644:
        /* <DEDUP_REMOVED lines=27> */
.L_x_28647:
        /* <DEDUP_REMOVED lines=15> */
.L_x_28646:
[----:B------:R-:W2:Y:S02]  /*84f0*/  LDG.E.U16 R0, desc[UR36][R2.64] ;  /* 0x0000002402007981 */ /* 0x000ea4000c1e1500 */
[----:B--2---:R-:W-:-:S05]  /*8500*/  IMAD.U32 R0, R0, 0x10000, RZ ;  /* 0x0001000000007824 */ /* 0x004fca00078e00ff */
[----:B------:R-:W-:-:S04]  /*8510*/  F2FP.F16.F32.PACK_AB R0, RZ, R0 ;  /* 0x00000000ff00723e */ /* 0x000fc800000000ff */
[----:B------:R-:W-:Y:S01]  /*8520*/  PRMT R5, R0, 0x7610, R5 ;  /* 0x0000761000057816 */ /* 0x000fe20000000005 */
[----:B------:R-:W-:Y:S06]  /*8530*/  BRA `(.L_x_28636) ;  /* 0x0000000400d07947 */ /* 0x000fec0003800000 */
.L_x_28643:
        /* <DEDUP_REMOVED lines=13> */
.L_x_28650:
        /* <DEDUP_REMOVED lines=21> */
.L_x_28654:
[----:B------:R-:W-:Y:S05]  /*8760*/  BSYNC B1 ;  /* 0x0000000000017941 */ /* 0x000fea0003800000 */
.L_x_28653:
[----:B------:R-:W-:Y:S01]  /*8770*/  LEA R3, R0, 0x3b800000, 0x17 ;  /* 0x3b80000000037811 */ /* 0x000fe200078eb8ff */
[----:B------:R-:W-:-:S05]  /*8780*/  IMAD.SHL.U32 R0, R2, 0x100000, RZ ;  /* 0x0010000002007824 */ /* 0x000fca00078e00ff */
[----:B------:R-:W-:-:S07]  /*8790*/  LOP3.LUT R0, R3, R0, R4, 0xfe, !PT ;  /* 0x0000000003007212 */ /* 0x000fce00078efe04 */
.L_x_28652:
[----:B------:R-:W-:Y:S05]  /*87a0*/  BSYNC B0 ;  /* 0x0000000000007941 */ /* 0x000fea0003800000 */
.L_x_28651:
[----:B------:R-:W-:-:S04]  /*87b0*/  F2FP.F16.F32.PACK_AB R0, RZ, R0 ;  /* 0x00000000ff00723e */ /* 0x000fc800000000ff */
[----:B------:R-:W-:Y:S01]  /*87c0*/  PRMT R5, R0, 0x7610, R5 ;  /* 0x0000761000057816 */ /* 0x000fe20000000005 */
[----:B------:R-:W-:Y:S06]  /*87d0*/  BRA `(.L_x_28636) ;  /* 0x0000000400287947 */ /* 0x000fec0003800000 */
.L_x_28649:
        /* <DEDUP_REMOVED lines=21> */
.L_x_28658:
[----:B------:R-:W-:Y:S05]  /*8930*/  BSYNC B1 ;  /* 0x0000000000017941 */ /* 0x000fea0003800000 */
.L_x_28657:
[----:B------:R-:W-:Y:S01]  /*8940*/  LEA R3, R0, 0x37800000, 0x17 ;  /* 0x3780000000037811 */ /* 0x000fe200078eb8ff */
[----:B------:R-:W-:-:S05]  /*8950*/  IMAD.SHL.U32 R0, R2, 0x200000, RZ ;  /* 0x0020000002007824 */ /* 0x000fca00078e00ff */
[----:B------:R-:W-:-:S07]  /*8960*/  LOP3.LUT R0, R3, R0, R4, 0xfe, !PT ;  /* 0x0000000003007212 */ /* 0x000fce00078efe04 */
.L_x_28656:
[----:B------:R-:W-:Y:S05]  /*8970*/  BSYNC B0 ;  /* 0x0000000000007941 */ /* 0x000fea0003800000 */
.L_x_28655:
[----:B------:R-:W-:-:S04]  /*8980*/  F2FP.F16.F32.PACK_AB R0, RZ, R0 ;  /* 0x00000000ff00723e */ /* 0x000fc800000000ff */
[----:B------:R-:W-:Y:S01]  /*8990*/  PRMT R5, R0, 0x7610, R5 ;  /* 0x0000761000057816 */ /* 0x000fe20000000005 */
[----:B------:R-:W-:Y:S06]  /*89a0*/  BRA `(.L_x_28636) ;  /* 0x0000000000b47947 */ /* 0x000fec0003800000 */
.L_x_28648:
        /* <DEDUP_REMOVED lines=14> */
.L_x_28662:
[----:B------:R-:W-:Y:S05]  /*8a90*/  BSYNC B0 ;  /* 0x0000000000007941 */ /* 0x000fea0003800000 */
.L_x_28661:
[----:B------:R-:W-:-:S04]  /*8aa0*/  F2FP.F16.F32.PACK_AB R0, RZ, R0 ;  /* 0x00000000ff00723e */ /* 0x000fc800000000ff */
[----:B------:R-:W-:Y:S01]  /*8ab0*/  PRMT R5, R0, 0x7610, R5 ;  /* 0x0000761000057816 */ /* 0x000fe20000000005 */
[----:B------:R-:W-:Y:S06]  /*8ac0*/  BRA `(.L_x_28636) ;  /* 0x00000000006c7947 */ /* 0x000fec0003800000 */
.L_x_28635:
        /* <DEDUP_REMOVED lines=16> */
.L_x_28663:
[----:B------:R-:W-:Y:S01]  /*8bd0*/  PRMT R5, RZ, 0x7610, R5 ;  /* 0x00007610ff057816 */ /* 0x000fe20000000005 */
[----:B------:R-:W-:Y:S06]  /*8be0*/  BRA `(.L_x_28636) ;  /* 0x0000000000247947 */ /* 0x000fec0003800000 */
.L_x_28660:
[----:B------:R-:W2:Y:S02]  /*8bf0*/  LDG.E.64 R2, desc[UR36][R2.64] ;  /* 0x0000002402027981 */ /* 0x000ea4000c1e1b00 */
[----:B--2---:R-:W0:Y:S02]  /*8c00*/  I2F.U64 R0, R2 ;  /* 0x0000000200007312 */ /* 0x004e240000301000 */
[----:B0-----:R-:W-:-:S04]  /*8c10*/  F2FP.F16.F32.PACK_AB R0, RZ, R0 ;  /* 0x00000000ff00723e */ /* 0x001fc800000000ff */
[----:B------:R-:W-:Y:S01]  /*8c20*/  PRMT R5, R0, 0x7610, R5 ;  /* 0x0000761000057816 */ /* 0x000fe20000000005 */
[----:B------:R-:W-:Y:S06]  /*8c30*/  BRA `(.L_x_28636) ;  /* 0x0000000000107947 */ /* 0x000fec0003800000 */
.L_x_28659:
[----:B------:R-:W2:Y:S02]  /*8c40*/  LDG.E R2, desc[UR36][R2.64] ;  /* 0x0000002402027981 */ /* 0x000ea4000c1e1900 */
[----:B--2---:R-:W-:-:S04]  /*8c50*/  I2FP.F32.U32 R0, R2 ;  /* 0x0000000200007245 */ /* 0x004fc80000201000 */
[----:B------:R-:W-:-:S04]  /*8c60*/  F2FP.F16.F32.PACK_AB R0, RZ, R0 ;  /* 0x00000000ff00723e */ /* 0x000fc800000000ff */
[----:B------:R-:W-:-:S07]  /*8c70*/  PRMT R5, R0, 0x7610, R5 ;  /* 0x0000761000057816 */ /* 0x000fce0000000005 */
.L_x_28636:
        /* <DEDUP_REMOVED lines=12> */
.L_x_28665:
[----:B-----5:R-:W-:-:S07]  /*8d40*/  IMAD.MOV.U32 R5, RZ, RZ, R0 ;  /* 0x000000ffff057224 */ /* 0x020fce00078e0000 */
.L_x_28666:
[----:B------:R-:W-:Y:S05]  /*8d50*/  BSYNC B0 ;  /* 0x0000000000007941 */ /* 0x000fea0003800000 */
.L_x_28664:
        /* <DEDUP_REMOVED lines=16> */
.L_x_28670:
[----:B------:R-:W-:-:S06]  /*8e60*/  HADD2.F32 R3, -RZ, R5.H0_H0 ;  /* 0x20000005ff037230 */ /* 0x000fcc0000004100 */
[----:B------:R-:W0:Y:S02]  /*8e70*/  F2I.S64.TRUNC R2, R3 ;  /* 0x0000000300027311 */ /* 0x000e24000020d900 */
[----:B0-----:R0:W-:Y:S01]  /*8e80*/  STG.E.U8 desc[UR36][R16.64], R2 ;  /* 0x0000000210007986 */ /* 0x0011e2000c101124 */
[----:B------:R-:W-:Y:S05]  /*8e90*/  BRA `(.L_x_28672) ;  /* 0x0000000c00847947 */ /* 0x000fea0003800000 */
.L_x_28669:
        /* <DEDUP_REMOVED lines=10> */
.L_x_28674:
[----:B------:R-:W-:-:S06]  /*8f40*/  HADD2.F32 R5, -RZ, R5.H0_H0 ;  /* 0x20000005ff057230 */ /* 0x000fcc0000004100 */
[----:B------:R-:W0:Y:S02]  /*8f50*/  F2I.FTZ.TRUNC.NTZ R5, R5 ;  /* 0x0000000500057305 */ /* 0x000e24000021f100 */
[----:B0-----:R0:W-:Y:S01]  /*8f60*/  STG.E desc[UR36][R16.64], R5 ;  /* 0x0000000510007986 */ /* 0x0011e2000c101924 */
[----:B------:R-:W-:Y:S05]  /*8f70*/  BRA `(.L_x_28672) ;  /* 0x0000000c004c7947 */ /* 0x000fea0003800000 */
.L_x_28673:
[----:B------:R-:W-:-:S06]  /*8f80*/  HADD2.F32 R5, -RZ, R5.H0_H0 ;  /* 0x20000005ff057230 */ /* 0x000fcc0000004100 */
[----:B------:R-:W0:Y:S02]  /*8f90*/  F2I.FTZ.TRUNC.NTZ R5, R5 ;  /* 0x0000000500057305 */ /* 0x000e24000021f100 */
[----:B0-----:R0:W-:Y:S01]  /*8fa0*/  STG.E.U16 desc[UR36][R16.64], R5 ;  /* 0x0000000510007986 */ /* 0x0011e2000c101524 */
[----:B------:R-:W-:Y:S05]  /*8fb0*/  BRA `(.L_x_28672) ;  /* 0x0000000c003c7947 */ /* 0x000fea0003800000 */
.L_x_28668:
        /* <DEDUP_REMOVED lines=9> */
.L_x_28676:
[----:B------:R0:W-:Y:S01]  /*9050*/  STG.E.U16 desc[UR36][R16.64], R5 ;  /* 0x0000000510007986 */ /* 0x0001e2000c101524 */
[----:B------:R-:W-:Y:S05]  /*9060*/  BRA `(.L_x_28672) ;  /* 0x0000000c00107947 */ /* 0x000fea0003800000 */
.L_x_28675:
        /* <DEDUP_REMOVED lines=10> */
.L_x_28678:
[----:B------:R-:W-:-:S05]  /*9110*/  HADD2.F32 R0, -RZ, R5.H0_H0 ;  /* 0x20000005ff007230 */ /* 0x000fca0000004100 */
[----:B------:R-:W-:-:S04]  /*9120*/  F2FP.F16.F32.PACK_AB R0, RZ, R0 ;  /* 0x00000000ff00723e */ /* 0x000fc800000000ff */
[----:B------:R-:W-:-:S05]  /*9130*/  PRMT R0, R0, 0x5410, RZ ;  /* 0x0000541000007816 */ /* 0x000fca00000000ff */
[----:B------:R0:W-:Y:S01]  /*9140*/  STG.E desc[UR36][R16.64], R0 ;  /* 0x0000000010007986 */ /* 0x0001e2000c101924 */
[----:B------:R-:W-:Y:S05]  /*9150*/  BRA `(.L_x_28672) ;  /* 0x0000000800d47947 */ /* 0x000fea0003800000 */
.L_x_28677:
[----:B------:R-:W-:-:S05]  /*9160*/  HADD2.F32 R2, -RZ, R5.H0_H0 ;  /* 0x20000005ff027230 */ /* 0x000fca0000004100 */
[----:B------:R-:W-:-:S06]  /*9170*/  FMUL.FTZ R2, R2, 1 ;  /* 0x3f80000002027820 */ /* 0x000fcc0000410000 */
[----:B------:R-:W0:Y:S02]  /*9180*/  F2F.F64.F32 R2, R2 ;  /* 0x0000000200027310 */ /* 0x000e240000201800 */
[----:B0-----:R0:W-:Y:S01]  /*9190*/  STG.E.64 desc[UR36][R16.64], R2 ;  /* 0x0000000210007986 */ /* 0x0011e2000c101b24 */
[----:B------:R-:W-:Y:S05]  /*91a0*/  BRA `(.L_x_28672) ;  /* 0x0000000800c07947 */ /* 0x000fea0003800000 */
.L_x_28667:
        /* <DEDUP_REMOVED lines=13> */
.L_x_28681:
[----:B------:R-:W-:Y:S01]  /*9280*/  HADD2.F32 R5, -RZ, R5.H0_H0 ;  /* 0x20000005ff057230 */ /* 0x000fe20000004100 */
[----:B------:R-:W-:-:S04]  /*9290*/  CS2R R6, SRZ ;  /* 0x0000000000067805 */ /* 0x000fc8000001ff00 */
[----:B------:R-:W-:-:S06]  /*92a0*/  FMUL.FTZ R5, R5, 1 ;  /* 0x3f80000005057820 */ /* 0x000fcc0000410000 */
[----:B------:R-:W0:Y:S02]  /*92b0*/  F2F.F64.F32 R4, R5 ;  /* 0x0000000500047310 */ /* 0x000e240000201800 */
[----:B0-----:R0:W-:Y:S01]  /*92c0*/  STG.E.128 desc[UR36][R16.64], R4 ;  /* 0x0000000410007986 */ /* 0x0011e2000c101d24 */
[----:B------:R-:W-:Y:S05]  /*92d0*/  BRA `(.L_x_28672) ;  /* 0x0000000800747947 */ /* 0x000fea0003800000 */
.L_x_28680:
        /* <DEDUP_REMOVED lines=21> */
.L_x_28685:
[----:B------:R-:W-:Y:S05]  /*9430*/  BSYNC B0 ;  /* 0x0000000000007941 */ /* 0x000fea0003800000 */
.L_x_28684:
[----:B------:R-:W-:-:S05]  /*9440*/  LOP3.LUT R3, R0, R3, RZ, 0xfc, !PT ;  /* 0x0000000300037212 */ /* 0x000fca00078efcff */
[----:B------:R0:W-:Y:S01]  /*9450*/  STG.E.U8 desc[UR36][R16.64], R3 ;  /* 0x0000000310007986 */ /* 0x0001e2000c101124 */
[----:B------:R-:W-:Y:S05]  /*9460*/  BRA `(.L_x_28672) ;  /* 0x0000000800107947 */ /* 0x000fea0003800000 */
.L_x_28683:
        /* <DEDUP_REMOVED lines=13> */
.L_x_28687:
[----:B------:R-:W-:Y:S01]  /*9540*/  IMAD.MOV.U32 R0, RZ, RZ, 0x7f ;  /* 0x0000007fff007424 */ /* 0x000fe200078e00ff */
[----:B------:R-:W-:-:S04]  /*9550*/  ISETP.GT.U32.AND P0, PT, R2, 0x7f800000, PT ;  /* 0x7f8000000200780c */ /* 0x000fc80003f04070 */
[----:B------:R-:W-:-:S09]  /*9560*/  SEL R0, R0, 0x7c, P0 ;  /* 0x0000007c00007807 */ /* 0x000fd20000000000 */
.L_x_28688:
[----:B------:R-:W-:Y:S05]  /*9570*/  BSYNC B0 ;  /* 0x0000000000007941 */ /* 0x000fea0003800000 */
.L_x_28686:
[----:B------:R-:W-:-:S04]  /*9580*/  LOP3.LUT R2, R5, 0x80000000, RZ, 0xc0, !PT ;  /* 0x8000000005027812 */ /* 0x000fc800078ec0ff */
[----:B------:R-:W-:-:S04]  /*9590*/  SHF.R.U32.HI R3, RZ, 0x18, R2 ;  /* 0x00000018ff037819 */ /* 0x000fc80000011602 */
[----:B------:R-:W-:-:S05]  /*95a0*/  LOP3.LUT R3, R0, R3, RZ, 0xfc, !PT ;  /* 0x0000000300037212 */ /* 0x000fca00078efcff */
[----:B------:R0:W-:Y:S01]  /*95b0*/  STG.E.U8 desc[UR36][R16.64], R3 ;  /* 0x0000000310007986 */ /* 0x0001e2000c101124 */
[----:B------:R-:W-:Y:S05]  /*95c0*/  BRA `(.L_x_28672) ;  /* 0x0000000400b87947 */ /* 0x000fea0003800000 */
.L_x_28682:
[----:B------:R-:W-:-:S05]  /*95d0*/  HADD2.F32 R0, -RZ, R5.H0_H0 ;  /* 0x20000005ff007230 */ /* 0x000fca0000004100 */
[----:B------:R-:W-:-:S05]  /*95e0*/  F2FP.BF16.F32.PACK_AB R0, RZ, R0 ;  /* 0x00000000ff00723e */ /* 0x000fca00000010ff */
[----:B------:R0:W-:Y:S01]  /*95f0*/  STG.E.U16 desc[UR36][R16.64], R0 ;  /* 0x0000000010007986 */ /* 0x0001e2000c101524 */
[----:B------:R-:W-:Y:S05]  /*9600*/  BRA `(.L_x_28672) ;  /* 0x0000000400a87947 */ /* 0x000fea0003800000 */
.L_x_28679:
        /* <DEDUP_REMOVED lines=12> */
.L_x_28691:
        /* <DEDUP_REMOVED lines=17> */
.L_x_28694:
[----:B------:R-:W-:-:S04]  /*97e0*/  LOP3.LUT R2, R5, 0x80000000, RZ, 0xc0, !PT ;  /* 0x8000000005027812 */ /* 0x000fc800078ec0ff */
[----:B------:R-:W-:-:S04]  /*97f0*/  SHF.R.U32.HI R3, RZ, 0x18, R2 ;  /* 0x00000018ff037819 */ /* 0x000fc80000011602 */
[----:B------:R-:W-:-:S04]  /*9800*/  LOP3.LUT R0, R0, R3, RZ, 0xfc, !PT ;  /* 0x0000000300007212 */ /* 0x000fc800078efcff */
[----:B------:R-:W-:-:S07]  /*9810*/  PRMT R8, R0, 0x7610, R8 ;  /* 0x0000761000087816 */ /* 0x000fce0000000008 */
.L_x_28693:
[----:B------:R-:W-:Y:S05]  /*9820*/  BSYNC B0 ;  /* 0x0000000000007941 */ /* 0x000fea0003800000 */
.L_x_28692:
[----:B------:R3:W-:Y:S01]  /*9830*/  STG.E.U8 desc[UR36][R16.64], R8 ;  /* 0x0000000810007986 */ /* 0x0007e2000c101124 */
[----:B------:R-:W-:Y:S05]  /*9840*/  BRA `(.L_x_28672) ;  /* 0x0000000400187947 */ /* 0x000fea0003800000 */
.L_x_28690:
        /* <DEDUP_REMOVED lines=17> */
.L_x_28697:
[----:B------:R-:W-:-:S04]  /*9960*/  LOP3.LUT R2, R5, 0x80000000, RZ, 0xc0, !PT ;  /* 0x8000000005027812 */ /* 0x000fc800078ec0ff */
[----:B------:R-:W-:-:S04]  /*9970*/  SHF.R.U32.HI R3, RZ, 0x18, R2 ;  /* 0x00000018ff037819 */ /* 0x000fc80000011602 */
[----:B------:R-:W-:-:S04]  /*9980*/  LOP3.LUT R0, R0, R3, RZ, 0xfc, !PT ;  /* 0x0000000300007212 */ /* 0x000fc800078efcff */
[----:B------:R-:W-:-:S07]  /*9990*/  PRMT R8, R0, 0x7610, R8 ;  /* 0x0000761000087816 */ /* 0x000fce0000000008 */
.L_x_28696:
[----:B------:R-:W-:Y:S05]  /*99a0*/  BSYNC B0 ;  /* 0x0000000000007941 */ /* 0x000fea0003800000 */
.L_x_28695:
[----:B------:R0:W-:Y:S01]  /*99b0*/  STG.E.U8 desc[UR36][R16.64], R8 ;  /* 0x0000000810007986 */ /* 0x0001e2000c101124 */
[----:B------:R-:W-:Y:S05]  /*99c0*/  BRA `(.L_x_28672) ;  /* 0x0000000000b87947 */ /* 0x000fea0003800000 */
.L_x_28689:
        /* <DEDUP_REMOVED lines=22> */
.L_x_28671:
        /* <DEDUP_REMOVED lines=16> */
.L_x_28700:
[----:B------:R-:W-:Y:S05]  /*9c30*/  BRA `(.L_x_28672) ;  /* 0x00000000001c7947 */ /* 0x000fea0003800000 */
.L_x_28699:
[----:B------:R-:W-:-:S06]  /*9c40*/  HADD2.F32 R2, -RZ, R5.H0_H0 ;  /* 0x20000005ff027230 */ /* 0x000fcc0000004100 */
[----:B------:R-:W0:Y:S02]  /*9c50*/  F2I.U64.TRUNC R2, R2 ;  /* 0x0000000200027311 */ /* 0x000e24000020d800 */
[----:B0-----:R1:W-:Y:S01]  /*9c60*/  STG.E.64 desc[UR36][R16.64], R2 ;  /* 0x0000000210007986 */ /* 0x0013e2000c101b24 */
[----:B------:R-:W-:Y:S05]  /*9c70*/  BRA `(.L_x_28672) ;  /* 0x00000000000c7947 */ /* 0x000fea0003800000 */
.L_x_28698:
[----:B------:R-:W-:-:S06]  /*9c80*/  HADD2.F32 R5, -RZ, R5.H0_H0 ;  /* 0x20000005ff057230 */ /* 0x000fcc0000004100 */
[----:B------:R-:W0:Y:S02]  /*9c90*/  F2I.FTZ.U32.TRUNC.NTZ R5, R5 ;  /* 0x0000000500057305 */ /* 0x000e24000021f000 */
[----:B0-----:R2:W-:Y:S02]  /*9ca0*/  STG.E desc[UR36][R16.64], R5 ;  /* 0x0000000510007986 */ /* 0x0015e4000c101924 */
.L_x_28672:
[----:B------:R-:W-:-:S07]  /*9cb0*/  VIADD R19, R19, 0x80 ;  /* 0x0000008013137836 */ /* 0x000fce0000000000 */
.L_x_28629:
[----:B------:R-:W-:Y:S05]  /*9cc0*/  BSYNC B6 ;  /* 0x0000000000067941 */ /* 0x000fea0003800000 */
.L_x_28628:
        /* <DEDUP_REMOVED lines=306> */
.L_x_28701:
        /* <DEDUP_REMOVED lines=23> */
.L_x_28705:
[----:B------:R-:W2:Y:S02]  /*b160*/  LDG.E.U8 R2, desc[UR36][R2.64] ;  /* 0x0000002402027981 */ /* 0x000ea4000c1e1100 */
[----:B--2---:R-:W-:-:S04]  /*b170*/  I2FP.F32.U32 R0, R2 ;  /* 0x0000000200007245 */ /* 0x004fc80000201000 */
[----:B------:R-:W-:-:S04]  /*b180*/  F2FP.F16.F32.PACK_AB R0, RZ, R0 ;  /* 0x00000000ff00723e */ /* 0x000fc800000000ff */
[----:B------:R-:W-:Y:S01]  /*b190*/  PRMT R5, R0, 0x7610, R5 ;  /* 0x0000761000057816 */ /* 0x000fe20000000005 */
[----:B------:R-:W-:Y:S06]  /*b1a0*/  BRA `(.L_x_28707) ;  /* 0x0000000c00b87947 */ /* 0x000fec0003800000 */
.L_x_28704:
        /* <DEDUP_REMOVED lines=11> */
.L_x_28709:
[----:B------:R-:W2:Y:S02]  /*b260*/  LDG.E R2, desc[UR36][R2.64] ;  /* 0x0000002402027981 */ /* 0x000ea4000c1e1900 */
[----:B--2---:R-:W-:-:S04]  /*b270*/  I2FP.F32.S32 R0, R2 ;  /* 0x0000000200007245 */ /* 0x004fc80000201400 */
[----:B------:R-:W-:-:S04]  /*b280*/  F2FP.F16.F32.PACK_AB R0, RZ, R0 ;  /* 0x00000000ff00723e */ /* 0x000fc800000000ff */
[----:B------:R-:W-:Y:S01]  /*b290*/  PRMT R5, R0, 0x7610, R5 ;  /* 0x0000761000057816 */ /* 0x000fe20000000005 */
[----:B------:R-:W-:Y:S06]  /*b2a0*/  BRA `(.L_x_28707) ;  /* 0x0000000c00787947 */ /* 0x000fec0003800000 */
.L_x_28708:
[----:B------:R-:W2:Y:S02]  /*b2b0*/  LDG.E.U16 R2, desc[UR36][R2.64] ;  /* 0x0000002402027981 */ /* 0x000ea4000c1e1500 */
[----:B--2---:R-:W0:Y:S02]  /*b2c0*/  I2F.S16 R0, R2 ;  /* 0x0000000200007306 */ /* 0x004e240000101400 */
[----:B0-----:R-:W-:-:S04]  /*b2d0*/  F2FP.F16.F32.PACK_AB R0, RZ, R0 ;  /* 0x00000000ff00723e */ /* 0x001fc800000000ff */
[----:B------:R-:W-:Y:S01]  /*b2e0*/  PRMT R5, R0, 0x7610, R5 ;  /* 0x0000761000057816 */ /* 0x000fe20000000005 */
[----:B------:R-:W-:Y:S06]  /*b2f0*/  BRA `(.L_x_28707) ;  /* 0x0000000c00647947 */ /* 0x000fec0003800000 */
.L_x_28703:
        /* <DEDUP_REMOVED lines=9> */
.L_x_28711:
[----:B------:R1:W5:Y:S01]  /*b390*/  LDG.E.U16 R5, desc[UR36][R2.64] ;  /* 0x0000002402057981 */ /* 0x000362000c1e1500 */
[----:B------:R-:W-:Y:S05]  /*b3a0*/  BRA `(.L_x_28707) ;  /* 0x0000000c00387947 */ /* 0x000fea0003800000 */
.L_x_28710:
        /* <DEDUP_REMOVED lines=9> */
.L_x_28713:
[----:B------:R0:W5:Y:S01]  /*b440*/  LDG.E.U16 R5, desc[UR36][R2.64] ;  /* 0x0000002402057981 */ /* 0x000162000c1e1500 */
[----:B------:R-:W-:Y:S05]  /*b450*/  BRA `(.L_x_28707) ;  /* 0x0000000c000c7947 */ /* 0x000fea0003800000 */
.L_x_28712:
        /* <DEDUP_REMOVED lines=9> */
.L_x_28702:
        /* <DEDUP_REMOVED lines=14> */
.L_x_28716:
        /* <DEDUP_REMOVED lines=9> */
.L_x_28715:
        /* <DEDUP_REMOVED lines=27> */
.L_x_28718:
        /* <DEDUP_REMOVED lines=15> */
.L_x_28717:
[----:B------:R-:W2:Y:S02]  /*b900*/  LDG.E.U16 R0, desc[UR36][R2.64] ;  /* 0x0000002402007981 */ /* 0x000ea4000c1e1500 */
[----:B--2---:R-:W-:-:S05]  /*b910*/  IMAD.U32 R0, R0, 0x10000, RZ ;  /* 0x0001000000007824 */ /* 0x004fca00078e00ff */
[----:B------:R-:W-:-:S04]  /*b920*/  F2FP.F16.F32.PACK_AB R0, RZ, R0 ;  /* 0x00000000ff00723e */ /* 0x000fc800000000ff */
[----:B------:R-:W-:Y:S01]  /*b930*/  PRMT R5, R0, 0x7610, R5 ;  /* 0x0000761000057816 */ /* 0x000fe20000000005 */
[----:B------:R-:W-:Y:S06]  /*b940*/  BRA `(.L_x_28707) ;  /* 0x0000000400d07947 */ /* 0x000fec0003800000 */
.L_x_28714:
        /* <DEDUP_REMOVED lines=13> */
.L_x_28721:
        /* <DEDUP_REMOVED lines=21> */
.L_x_28725:
[----:B------:R-:W-:Y:S05]  /*bb70*/  BSYNC B1 ;  /* 0x0000000000017941 */ /* 0x000fea0003800000 */
.L_x_28724:
[----:B------:R-:W-:Y:S01]  /*bb80*/  LEA R3, R0, 0x3b800000, 0x17 ;  /* 0x3b80000000037811 */ /* 0x000fe200078eb8ff */
[----:B------:R-:W-:-:S05]  /*bb90*/  IMAD.SHL.U32 R0, R2, 0x100000, RZ ;  /* 0x0010000002007824 */ /* 0x000fca00078e00ff */
[----:B------:R-:W-:-:S07]  /*bba0*/  LOP3.LUT R0, R3, R0, R4, 0xfe, !PT ;  /* 0x0000000003007212 */ /* 0x000fce00078efe04 */
.L_x_28723:
[----:B------:R-:W-:Y:S05]  /*bbb0*/  BSYNC B0 ;  /* 0x0000000000007941 */ /* 0x000fea0003800000 */
.L_x_28722:
[----:B------:R-:W-:-:S04]  /*bbc0*/  F2FP.F16.F32.PACK_AB R0, RZ, R0 ;  /* 0x00000000ff00723e */ /* 0x000fc800000000ff */
[----:B------:R-:W-:Y:S01]  /*bbd0*/  PRMT R5, R0, 0x7610, R5 ;  /* 0x0000761000057816 */ /* 0x000fe20000000005 */
[----:B------:R-:W-:Y:S06]  /*bbe0*/  BRA `(.L_x_28707) ;  /* 0x0000000400287947 */ /* 0x000fec0003800000 */
.L_x_28720:
        /* <DEDUP_REMOVED lines=21> */
.L_x_28729:
[----:B------:R-:W-:Y:S05]  /*bd40*/  BSYNC B1 ;  /* 0x0000000000017941 */ /* 0x000fea0003800000 */
.L_x_28728:
[----:B------:R-:W-:Y:S01]  /*bd50*/  LEA R3, R0, 0x37800000, 0x17 ;  /* 0x3780000000037811 */ /* 0x000fe200078eb8ff */
[----:B------:R-:W-:-:S05]  /*bd60*/  IMAD.SHL.U32 R0, R2, 0x200000, RZ ;  /* 0x0020000002007824 */ /* 0x000fca00078e00ff */
[----:B------:R-:W-:-:S07]  /*bd70*/  LOP3.LUT R0, R3, R0, R4, 0xfe, !PT ;  /* 0x0000000003007212 */ /* 0x000fce00078efe04 */
.L_x_28727:
[----:B------:R-:W-:Y:S05]  /*bd80*/  BSYNC B0 ;  /* 0x0000000000007941 */ /* 0x000fea0003800000 */
.L_x_28726:
[----:B------:R-:W-:-:S04]  /*bd90*/  F2FP.F16.F32.PACK_AB R0, RZ, R0 ;  /* 0x00000000ff00723e */ /* 0x000fc800000000ff */
[----:B------:R-:W-:Y:S01]  /*bda0*/  PRMT R5, R0, 0x7610, R5 ;  /* 0x0000761000057816 */ /* 0x000fe20000000005 */
[----:B------:R-:W-:Y:S06]  /*bdb0*/  BRA `(.L_x_28707) ;  /* 0x0000000000b47947 */ /* 0x000fec0003800000 */
.L_x_28719:
        /* <DEDUP_REMOVED lines=14> */
.L_x_28733:
[----:B------:R-:W-:Y:S05]  /*bea0*/  BSYNC B0 ;  /* 0x0000000000007941 */ /* 0x000fea0003800000 */
.L_x_28732:
[----:B------:R-:W-:-:S04]  /*beb0*/  F2FP.F16.F32.PACK_AB R0, RZ, R0 ;  /* 0x00000000ff00723e */ /* 0x000fc800000000ff */
[----:B------:R-:W-:Y:S01]  /*bec0*/  PRMT R5, R0, 0x7610, R5 ;  /* 0x0000761000057816 */ /* 0x000fe20000000005 */
[----:B------:R-:W-:Y:S06]  /*bed0*/  BRA `(.L_x_28707) ;  /* 0x00000000006c7947 */ /* 0x000fec0003800000 */
.L_x_28706:
        /* <DEDUP_REMOVED lines=16> */
.L_x_28734:
[----:B------:R-:W-:Y:S01]  /*bfe0*/  PRMT R5, RZ, 0x7610, R5 ;  /* 0x00007610ff057816 */ /* 0x000fe20000000005 */
[----:B------:R-:W-:Y:S06]  /*bff0*/  BRA `(.L_x_28707) ;  /* 0x0000000000247947 */ /* 0x000fec0003800000 */
.L_x_28731:
[----:B------:R-:W2:Y:S02]  /*c000*/  LDG.E.64 R2, desc[UR36][R2.64] ;  /* 0x0000002402027981 */ /* 0x000ea4000c1e1b00 */
[----:B--2---:R-:W0:Y:S02]  /*c010*/  I2F.U64 R0, R2 ;  /* 0x0000000200007312 */ /* 0x004e240000301000 */
[----:B0-----:R-:W-:-:S04]  /*c020*/  F2FP.F16.F32.PACK_AB R0, RZ, R0 ;  /* 0x00000000ff00723e */ /* 0x001fc800000000ff */
[----:B------:R-:W-:Y:S01]  /*c030*/  PRMT R5, R0, 0x7610, R5 ;  /* 0x0000761000057816 */ /* 0x000fe20000000005 */
[----:B------:R-:W-:Y:S06]  /*c040*/  BRA `(.L_x_28707) ;  /* 0x0000000000107947 */ /* 0x000fec0003800000 */
.L_x_28730:
[----:B------:R-:W2:Y:S02]  /*c050*/  LDG.E R2, desc[UR36][R2.64] ;  /* 0x0000002402027981 */ /* 0x000ea4000c1e1900 */
[----:B--2---:R-:W-:-:S04]  /*c060*/  I2FP.F32.U32 R0, R2 ;  /* 0x0000000200007245 */ /* 0x004fc80000201000 */
[----:B------:R-:W-:-:S04]  /*c070*/  F2FP.F16.F32.PACK_AB R0, RZ, R0 ;  /* 0x00000000ff00723e */ /* 0x000fc800000000ff */
[----:B------:R-:W-:-:S07]  /*c080*/  PRMT R5, R0, 0x7610, R5 ;  /* 0x0000761000057816 */ /* 0x000fce0000000005 */
.L_x_28707:
        /* <DEDUP_REMOVED lines=12> */
.L_x_28736:
[----:B-----5:R-:W-:-:S07]  /*c150*/  IMAD.MOV.U32 R5, RZ, RZ, R0 ;  /* 0x000000ffff057224 */ /* 0x020fce00078e0000 */
.L_x_28737:
[----:B------:R-:W-:Y:S05]  /*c160*/  BSYNC B0 ;  /* 0x0000000000007941 */ /* 0x000fea0003800000 */
.L_x_28735:
        /* <DEDUP_REMOVED lines=16> */
.L_x_28741:
[----:B------:R-:W-:-:S06]  /*c270*/  HADD2.F32 R3, -RZ, R5.H0_H0 ;  /* 0x20000005ff037230 */ /* 0x000fcc0000004100 */
[----:B------:R-:W0:Y:S02]  /*c280*/  F2I.S64.TRUNC R2, R3 ;  /* 0x0000000300027311 */ /* 0x000e24000020d900 */
[----:B0-----:R-:W-:Y:S01]  /*c290*/  STG.E.U8 desc[UR36][R16.64], R2 ;  /* 0x0000000210007986 */ /* 0x001fe2000c101124 */
[----:B------:R-:W-:Y:S05]  /*c2a0*/  EXIT ;  /* 0x000000000000794d */ /* 0x000fea0003800000 */
.L_x_28740:
        /* <DEDUP_REMOVED lines=10> */
.L_x_28744:
[----:B------:R-:W-:-:S06]  /*c350*/  HADD2.F32 R5, -RZ, R5.H0_H0 ;  /* 0x20000005ff057230 */ /* 0x000fcc0000004100 */
[----:B------:R-:W0:Y:S02]  /*c360*/  F2I.FTZ.TRUNC.NTZ R5, R5 ;  /* 0x0000000500057305 */ /* 0x000e24000021f100 */
[----:B0-----:R-:W-:Y:S01]  /*c370*/  STG.E desc[UR36][R16.64], R5 ;  /* 0x0000000510007986 */ /* 0x001fe2000c101924 */
[----:B------:R-:W-:Y:S05]  /*c380*/  EXIT ;  /* 0x000000000000794d */ /* 0x000fea0003800000 */
.L_x_28743:
[----:B------:R-:W-:-:S06]  /*c390*/  HADD2.F32 R5, -RZ, R5.H0_H0 ;  /* 0x20000005ff057230 */ /* 0x000fcc0000004100 */
[----:B------:R-:W0:Y:S02]  /*c3a0*/  F2I.FTZ.TRUNC.NTZ R5, R5 ;  /* 0x0000000500057305 */ /* 0x000e24000021f100 */
[----:B0-----:R-:W-:Y:S01]  /*c3b0*/  STG.E.U16 desc[UR36][R16.64], R5 ;  /* 0x0000000510007986 */ /* 0x001fe2000c101524 */
[----:B------:R-:W-:Y:S05]  /*c3c0*/  EXIT ;  /* 0x000000000000794d */ /* 0x000fea0003800000 */
.L_x_28739:
        /* <DEDUP_REMOVED lines=9> */
.L_x_28746:
[----:B------:R-:W-:Y:S01]  /*c460*/  STG.E.U16 desc[UR36][R16.64], R5 ;  /* 0x0000000510007986 */ /* 0x000fe2000c101524 */
[----:B------:R-:W-:Y:S05]  /*c470*/  EXIT ;  /* 0x000000000000794d */ /* 0x000fea0003800000 */
.L_x_28745:
        /* <DEDUP_REMOVED lines=10> */
.L_x_28748:
[----:B------:R-:W-:-:S05]  /*c520*/  HADD2.F32 R0, -RZ, R5.H0_H0 ;  /* 0x20000005ff007230 */ /* 0x000fca0000004100 */
[----:B------:R-:W-:-:S04]  /*c530*/  F2FP.F16.F32.PACK_AB R0, RZ, R0 ;  /* 0x00000000ff00723e */ /* 0x000fc800000000ff */
[----:B------:R-:W-:-:S05]  /*c540*/  PRMT R0, R0, 0x5410, RZ ;  /* 0x0000541000007816 */ /* 0x000fca00000000ff */
[----:B------:R-:W-:Y:S01]  /*c550*/  STG.E desc[UR36][R16.64], R0 ;  /* 0x0000000010007986 */ /* 0x000fe2000c101924 */
[----:B------:R-:W-:Y:S05]  /*c560*/  EXIT ;  /* 0x000000000000794d */ /* 0x000fea0003800000 */
.L_x_28747:
[----:B------:R-:W-:-:S05]  /*c570*/  HADD2.F32 R2, -RZ, R5.H0_H0 ;  /* 0x20000005ff027230 */ /* 0x000fca0000004100 */
[----:B------:R-:W-:-:S06]  /*c580*/  FMUL.FTZ R2, R2, 1 ;  /* 0x3f80000002027820 */ /* 0x000fcc0000410000 */
[----:B------:R-:W0:Y:S02]  /*c590*/  F2F.F64.F32 R2, R2 ;  /* 0x0000000200027310 */ /* 0x000e240000201800 */
[----:B0-----:R-:W-:Y:S01]  /*c5a0*/  STG.E.64 desc[UR36][R16.64], R2 ;  /* 0x0000000210007986 */ /* 0x001fe2000c101b24 */
[----:B------:R-:W-:Y:S05]  /*c5b0*/  EXIT ;  /* 0x000000000000794d */ /* 0x000fea0003800000 */
.L_x_28738:
        /* <DEDUP_REMOVED lines=13> */
.L_x_28751:
[----:B------:R-:W-:Y:S01]  /*c690*/  HADD2.F32 R5, -RZ, R5.H0_H0 ;  /* 0x20000005ff057230 */ /* 0x000fe20000004100 */
[----:B------:R-:W-:-:S04]  /*c6a0*/  CS2R R6, SRZ ;  /* 0x0000000000067805 */ /* 0x000fc8000001ff00 */
[----:B------:R-:W-:-:S06]  /*c6b0*/  FMUL.FTZ R5, R5, 1 ;  /* 0x3f80000005057820 */ /* 0x000fcc0000410000 */
[----:B------:R-:W0:Y:S02]  /*c6c0*/  F2F.F64.F32 R4, R5 ;  /* 0x0000000500047310 */ /* 0x000e240000201800 */
[----:B0-----:R-:W-:Y:S01]  /*c6d0*/  STG.E.128 desc[UR36][R16.64], R4 ;  /* 0x0000000410007986 */ /* 0x001fe2000c101d24 */
[----:B------:R-:W-:Y:S05]  /*c6e0*/  EXIT ;  /* 0x000000000000794d */ /* 0x000fea0003800000 */
.L_x_28750:
        /* <DEDUP_REMOVED lines=21> */
.L_x_28755:
[----:B------:R-:W-:Y:S05]  /*c840*/  BSYNC B0 ;  /* 0x0000000000007941 */ /* 0x000fea0003800000 */
.L_x_28754:
[----:B------:R-:W-:-:S05]  /*c850*/  LOP3.LUT R3, R0, R3, RZ, 0xfc, !PT ;  /* 0x0000000300037212 */ /* 0x000fca00078efcff */
[----:B------:R-:W-:Y:S01]  /*c860*/  STG.E.U8 desc[UR36][R16.64], R3 ;  /* 0x0000000310007986 */ /* 0x000fe2000c101124 */
[----:B------:R-:W-:Y:S05]  /*c870*/  EXIT ;  /* 0x000000000000794d */ /* 0x000fea0003800000 */
.L_x_28753:
        /* <DEDUP_REMOVED lines=13> */
.L_x_28757:
[----:B------:R-:W-:Y:S01]  /*c950*/  IMAD.MOV.U32 R0, RZ, RZ, 0x7f ;  /* 0x0000007fff007424 */ /* 0x000fe200078e00ff */
[----:B------:R-:W-:-:S04]  /*c960*/  ISETP.GT.U32.AND P0, PT, R2, 0x7f800000, PT ;  /* 0x7f8000000200780c */ /* 0x000fc80003f04070 */
[----:B------:R-:W-:-:S09]  /*c970*/  SEL R0, R0, 0x7c, P0 ;  /* 0x0000007c00007807 */ /* 0x000fd20000000000 */
.L_x_28758:
[----:B------:R-:W-:Y:S05]  /*c980*/  BSYNC B0 ;  /* 0x0000000000007941 */ /* 0x000fea0003800000 */
.L_x_28756:
[----:B------:R-:W-:-:S04]  /*c990*/  LOP3.LUT R2, R5, 0x80000000, RZ, 0xc0, !PT ;  /* 0x8000000005027812 */ /* 0x000fc800078ec0ff */
[----:B------:R-:W-:-:S04]  /*c9a0*/  SHF.R.U32.HI R3, RZ, 0x18, R2 ;  /* 0x00000018ff037819 */ /* 0x000fc80000011602 */
[----:B------:R-:W-:-:S05]  /*c9b0*/  LOP3.LUT R3, R0, R3, RZ, 0xfc, !PT ;  /* 0x0000000300037212 */ /* 0x000fca00078efcff */
[----:B------:R-:W-:Y:S01]  /*c9c0*/  STG.E.U8 desc[UR36][R16.64], R3 ;  /* 0x0000000310007986 */ /* 0x000fe2000c101124 */
[----:B------:R-:W-:Y:S05]  /*c9d0*/  EXIT ;  /* 0x000000000000794d */ /* 0x000fea0003800000 */
.L_x_28752:
[----:B------:R-:W-:-:S05]  /*c9e0*/  HADD2.F32 R0, -RZ, R5.H0_H0 ;  /* 0x20000005ff007230 */ /* 0x000fca0000004100 */
[----:B------:R-:W-:-:S05]  /*c9f0*/  F2FP.BF16.F32.PACK_AB R0, RZ, R0 ;  /* 0x00000000ff00723e */ /* 0x000fca00000010ff */
[----:B------:R-:W-:Y:S01]  /*ca00*/  STG.E.U16 desc[UR36][R16.64], R0 ;  /* 0x0000000010007986 */ /* 0x000fe2000c101524 */
[----:B------:R-:W-:Y:S05]  /*ca10*/  EXIT ;  /* 0x000000000000794d */ /* 0x000fea0003800000 */
.L_x_28749:
        /* <DEDUP_REMOVED lines=12> */
.L_x_28761:
        /* <DEDUP_REMOVED lines=17> */
.L_x_28764:
[----:B------:R-:W-:-:S04]  /*cbf0*/  LOP3.LUT R2, R5, 0x80000000, RZ, 0xc0, !PT ;  /* 0x8000000005027812 */ /* 0x000fc800078ec0ff */
[----:B------:R-:W-:-:S04]  /*cc00*/  SHF.R.U32.HI R3, RZ, 0x18, R2 ;  /* 0x00000018ff037819 */ /* 0x000fc80000011602 */
[----:B------:R-:W-:-:S04]  /*cc10*/  LOP3.LUT R0, R0, R3, RZ, 0xfc, !PT ;  /* 0x0000000300007212 */ /* 0x000fc800078efcff */
[----:B------:R-:W-:-:S07]  /*cc20*/  PRMT R8, R0, 0x7610, R8 ;  /* 0x0000761000087816 */ /* 0x000fce0000000008 */
.L_x_28763:
[----:B------:R-:W-:Y:S05]  /*cc30*/  BSYNC B0 ;  /* 0x0000000000007941 */ /* 0x000fea0003800000 */
.L_x_28762:
[----:B------:R-:W-:Y:S01]  /*cc40*/  STG.E.U8 desc[UR36][R16.64], R8 ;  /* 0x0000000810007986 */ /* 0x000fe2000c101124 */
[----:B------:R-:W-:Y:S05]  /*cc50*/  EXIT ;  /* 0x000000000000794d */ /* 0x000fea0003800000 */
.L_x_28760:
        /* <DEDUP_REMOVED lines=17> */
.L_x_28767:
[----:B------:R-:W-:-:S04]  /*cd70*/  LOP3.LUT R2, R5, 0x80000000, RZ, 0xc0, !PT ;  /* 0x8000000005027812 */ /* 0x000fc800078ec0ff */
[----:B------:R-:W-:-:S04]  /*cd80*/  SHF.R.U32.HI R3, RZ, 0x18, R2 ;  /* 0x00000018ff037819 */ /* 0x000fc80000011602 */
[----:B------:R-:W-:-:S04]  /*cd90*/  LOP3.LUT R0, R0, R3, RZ, 0xfc, !PT ;  /* 0x0000000300007212 */ /* 0x000fc800078efcff */
[----:B------:R-:W-:-:S07]  /*cda0*/  PRMT R8, R0, 0x7610, R8 ;  /* 0x0000761000087816 */ /* 0x000fce0000000008 */
.L_x_28766:
[----:B------:R-:W-:Y:S05]  /*cdb0*/  BSYNC B0 ;  /* 0x0000000000007941 */ /* 0x000fea0003800000 */
.L_x_28765:
[----:B------:R-:W-:Y:S01]  /*cdc0*/  STG.E.U8 desc[UR36][R16.64], R8 ;  /* 0x0000000810007986 */ /* 0x000fe2000c101124 */
[----:B------:R-:W-:Y:S05]  /*cdd0*/  EXIT ;  /* 0x000000000000794d */ /* 0x000fea0003800000 */
.L_x_28759:
        /* <DEDUP_REMOVED lines=22> */
.L_x_28742:
        /* <DEDUP_REMOVED lines=16> */
.L_x_28770:
[----:B------:R-:W-:Y:S05]  /*d040*/  EXIT ;  /* 0x000000000000794d */ /* 0x000fea0003800000 */
.L_x_28769:
[----:B------:R-:W-:-:S06]  /*d050*/  HADD2.F32 R2, -RZ, R5.H0_H0 ;  /* 0x20000005ff027230 */ /* 0x000fcc0000004100 */
[----:B------:R-:W0:Y:S02]  /*d060*/  F2I.U64.TRUNC R2, R2 ;  /* 0x0000000200027311 */ /* 0x000e24000020d800 */
[----:B0-----:R-:W-:Y:S01]  /*d070*/  STG.E.64 desc[UR36][R16.64], R2 ;  /* 0x0000000210007986 */ /* 0x001fe2000c101b24 */
[----:B------:R-:W-:Y:S05]  /*d080*/  EXIT ;  /* 0x000000000000794d */ /* 0x000fea0003800000 */
.L_x_28768:
[----:B------:R-:W-:-:S06]  /*d090*/  HADD2.F32 R5, -RZ, R5.H0_H0 ;  /* 0x20000005ff057230 */ /* 0x000fcc0000004100 */
[----:B------:R-:W0:Y:S02]  /*d0a0*/  F2I.FTZ.U32.TRUNC.NTZ R5, R5 ;  /* 0x0000000500057305 */ /* 0x000e24000021f000 */
[----:B0-----:R-:W-:Y:S01]  /*d0b0*/  STG.E desc[UR36][R16.64], R5 ;  /* 0x0000000510007986 */ /* 0x001fe2000c101924 */
[----:B------:R-:W-:Y:S05]  /*d0c0*/  EXIT ;  /* 0x000000000000794d */ /* 0x000fea0003800000 */
.L_x_28771:
        /* <DEDUP_REMOVED lines=11> */
.L_x_42369:


//--------------------- .text._ZN2at6native27unrolled_elementwise_kernelINS0_13AUnaryFunctorIN3c104HalfES4_S4_ZZZNS0_19maximum_kernel_cudaERNS_18TensorIteratorBaseEENKUlvE0_clEvENKUlvE1_clEvEUlS4_S4_E_EESt5arrayIPcLm2EELi4E23TrivialOffsetCalculatorILi1EjESF_NS0_6memory12LoadWithCastILi1EEENSG_13StoreWithCastILi1EEEEEviT_T0_T2_T3_T4_T5_ --------------------------
	.section	.text._ZN2at6native27unrolled_elementwise_kernelINS0_13AUnaryFunctorIN3c104HalfES4_S4_ZZZNS0_19maximum_kernel_cudaERNS_18TensorIteratorBaseEENKUlvE0_clEvENKUlvE1_clEvEUlS4_S4_E_EESt5arrayIPcLm2EELi4E23TrivialOffsetCalculatorILi1EjESF_NS0_6memory12LoadWithCastILi1EEENSG_13StoreWithCastILi1EEEEEviT_T0_T2_T3_T4_T5_,"ax",@progbits
	.align	128
        .global         _ZN2at6native27unrolled_elementwise_kernelINS0_13AUnaryFunctorIN3c104HalfES4_S4_ZZZNS0_19maximum_kernel_cudaERNS_18TensorIteratorBaseEENKUlvE0_clEvENKUlvE1_clEvEUlS4_S4_E_EESt5arrayIPcLm2EELi4E23TrivialOffsetCalculatorILi1EjESF_NS0_6memory12LoadWithCastILi1EEENSG_13StoreWithCastILi1EEEEEviT_T0_T2_T3_T4_T5_
        .type           _ZN2at6native27unrolled_elementwise_kernelINS0_13AUnaryFunctorIN3c104HalfES4_S4_ZZZNS0_19maximum_kernel_cudaERNS_18TensorIteratorBaseEENKUlvE0_clEvENKUlvE1_clEvEUlS4_S4_E_EESt5arrayIPcLm2EELi4E23TrivialOffsetCalculatorILi1EjESF_NS0_6memory12LoadWithCastILi1EEENSG_13StoreWithCastILi1EEEEEviT_T0_T2_T3_T4_T5_,@function
        .size           _ZN2at6native27unrolled_elementwise_kernelINS0_13AUnaryFunctorIN3c104HalfES4_S4_ZZZNS0_19maximum_kernel_cudaERNS_18TensorIteratorBaseEENKUlvE0_clEvENKUlvE1_clEvEUlS4_S4_E_EESt5arrayIPcLm2EELi4E23TrivialOffsetCalculatorILi1EjESF_NS0_6memory12LoadWithCastILi1EEENSG_13StoreWithCastILi1EEEEEviT_T0_T2_T3_T4_T5_,(.L_x_42370 - _ZN2at6native27unrolled_elementwise_kernelINS0_13AUnaryFunctorIN3c104HalfES4_S4_ZZZNS0_19maximum_kernel_cudaERNS_18TensorIteratorBaseEENKUlvE0_clEvENKUlvE1_clEvEUlS4_S4_E_EESt5arrayIPcLm2EELi4E23TrivialOffsetCalculatorILi1EjESF_NS0_6memory12LoadWithCastILi1EEENSG_13StoreWithCastILi1EEEEEviT_T0_T2_T3_T4_T5_)
        .other          _ZN2at6native27unrolled_elementwise_kernelINS0_13AUnaryFunctorIN3c104HalfES4_S4_ZZZNS0_19maximum_kernel_cudaERNS_18TensorIteratorBaseEENKUlvE0_clEvENKUlvE1_clEvEUlS4_S4_E_EESt5arrayIPcLm2EELi4E23TrivialOffsetCalculatorILi1EjESF_NS0_6memory12LoadWithCastILi1EEENSG_13StoreWithCastILi1EEEEEviT_T0_T2_T3_T4_T5_,@"STO_CUDA_ENTRY STV_DEFAULT"
_ZN2at6native27unrolled_elementwise_kernelINS0_13AUnaryFunctorIN3c104HalfES4_S4_ZZZNS0_19maximum_kernel_cudaERNS_18TensorIteratorBaseEENKUlvE0_clEvENKUlvE1_clEvEUlS4_S4_E_EESt5arrayIPcLm2EELi4E23TrivialOffsetCalculatorILi1EjESF_NS0_6memory12LoadWithCastILi1EEENSG_13StoreWithCastILi1EEEEEviT_T0_T2_T3_T4_T5_:
.text._ZN2at6native27unrolled_elementwise_kernelINS0_13AUnaryFunctorIN3c104HalfES4_S4_ZZZNS0_19maximum_kernel_cudaERNS_18TensorIteratorBaseEENKUlvE0_clEvENKUlvE1_clEvEUlS4_S4_E_EESt5arrayIPcLm2EELi4E23TrivialOffsetCalculatorILi1EjESF_NS0_6memory12LoadWithCastILi1EEENSG_13StoreWithCastILi1EEEEEviT_T0_T2_T3_T4_T5_:
        /* <DEDUP_REMOVED lines=36> */
.L_x_28777:
[----:B------:R-:W2:Y:S02]  /*0240*/  LDG.E.U8 R4, desc[UR36][R4.64] ;  /* 0x0000002404047981 */ /* 0x000ea4000c1e1100 */
[----:B--2---:R-:W-:-:S04]  /*0250*/  I2FP.F32.U32 R0, R4 ;  /* 0x0000000400007245 */ /* 0x004fc80000201000 */
[----:B------:R-:W-:-:S04]  /*0260*/  F2FP.F16.F32.PACK_AB R0, RZ, R0 ;  /* 0x00000000ff00723e */ /* 0x000fc800000000ff */
[----:B------:R-:W-:Y:S01]  /*0270*/  PRMT R22, R0, 0x7610, R22 ;  /* 0x0000761000167816 */ /* 0x000fe20000000016 */
[----:B------:R-:W-:Y:S06]  /*0280*/  BRA `(.L_x_28779) ;  /* 0x0000000c00c07947 */ /* 0x000fec0003800000 */
.L_x_28776:
        /* <DEDUP_REMOVED lines=11> */
.L_x_28781:
[----:B------:R-:W2:Y:S02]  /*0340*/  LDG.E R4, desc[UR36][R4.64] ;  /* 0x0000002404047981 */ /* 0x000ea4000c1e1900 */
[----:B--2---:R-:W-:-:S04]  /*0350*/  I2FP.F32.S32 R0, R4 ;  /* 0x0000000400007245 */ /* 0x004fc80000201400 */
[----:B------:R-:W-:-:S04]  /*0360*/  F2FP.F16.F32.PACK_AB R0, RZ, R0 ;  /* 0x00000000ff00723e */ /* 0x000fc800000000ff */
[----:B------:R-:W-:Y:S01]  /*0370*/  PRMT R22, R0, 0x7610, R22 ;  /* 0x0000761000167816 */ /* 0x000fe20000000016 */
[----:B------:R-:W-:Y:S06]  /*0380*/  BRA `(.L_x_28779) ;  /* 0x0000000c00807947 */ /* 0x000fec0003800000 */
.L_x_28780:
[----:B------:R-:W2:Y:S02]  /*0390*/  LDG.E.U16 R4, desc[UR36][R4.64] ;  /* 0x0000002404047981 */ /* 0x000ea4000c1e1500 */
[----:B--2---:R-:W0:Y:S02]  /*03a0*/  I2F.S16 R0, R4 ;  /* 0x0000000400007306 */ /* 0x004e240000101400 */
[----:B0-----:R-:W-:-:S04]  /*03b0*/  F2FP.F16.F32.PACK_AB R0, RZ, R0 ;  /* 0x00000000ff00723e */ /* 0x001fc800000000ff */
[----:B------:R-:W-:Y:S01]  /*03c0*/  PRMT R22, R0, 0x7610, R22 ;  /* 0x0000761000167816 */ /* 0x000fe20000000016 */
[----:B------:R-:W-:Y:S06]  /*03d0*/  BRA `(.L_x_28779) ;  /* 0x0000000c006c7947 */ /* 0x000fec0003800000 */
.L_x_28775:
        /* <DEDUP_REMOVED lines=9> */
.L_x_28783:
[----:B------:R1:W5:Y:S01]  /*0470*/  LDG.E.U16 R22, desc[UR36][R4.64] ;  /* 0x0000002404167981 */ /* 0x000362000c1e1500 */
[----:B------:R-:W-:Y:S05]  /*0480*/  BRA `(.L_x_28779) ;  /* 0x0000000c00407947 */ /* 0x000fea0003800000 */
.L_x_28782:
        /* <DEDUP_REMOVED lines=9> */
.L_x_28785:
[----:B------:R0:W5:Y:S01]  /*0520*/  LDG.E.U16 R22, desc[UR36][R4.64] ;  /* 0x0000002404167981 */ /* 0x000162000c1e1500 */
[----:B------:R-:W-:Y:S05]  /*0530*/  BRA `(.L_x_28779) ;  /* 0x0000000c00147947 */ /* 0x000fea0003800000 */
.L_x_28784:
        /* <DEDUP_REMOVED lines=9> */
.L_x_28774:
        /* <DEDUP_REMOVED lines=14> */
.L_x_28788:
        /* <DEDUP_REMOVED lines=9> */
.L_x_28787:
        /* <DEDUP_REMOVED lines=28> */
.L_x_28790:
        /* <DEDUP_REMOVED lines=16> */
.L_x_28789:
[----:B------:R-:W2:Y:S02]  /*0a00*/  LDG.E.U16 R0, desc[UR36][R4.64] ;  /* 0x0000002404007981 */ /* 0x000ea4000c1e1500 */
[----:B--2---:R-:W-:-:S05]  /*0a10*/  IMAD.U32 R0, R0, 0x10000, RZ ;  /* 0x0001000000007824 */ /* 0x004fca00078e00ff */
[----:B------:R-:W-:-:S04]  /*0a20*/  F2FP.F16.F32.PACK_AB R0, RZ, R0 ;  /* 0x00000000ff00723e */ /* 0x000fc800000000ff */
[----:B------:R-:W-:Y:S01]  /*0a30*/  PRMT R22, R0, 0x7610, R22 ;  /* 0x0000761000167816 */ /* 0x000fe20000000016 */
[----:B------:R-:W-:Y:S06]  /*0a40*/  BRA `(.L_x_28779) ;  /* 0x0000000400d07947 */ /* 0x000fec0003800000 */
.L_x_28786:
        /* <DEDUP_REMOVED lines=13> */
.L_x_28793:
        /* <DEDUP_REMOVED lines=21> */
.L_x_28797:
[----:B------:R-:W-:Y:S05]  /*0c70*/  BSYNC B1 ;  /* 0x0000000000017941 */ /* 0x000fea0003800000 */
.L_x_28796:
[----:B------:R-:W-:Y:S01]  /*0c80*/  LEA R5, R0, 0x3b800000, 0x17 ;  /* 0x3b80000000057811 */ /* 0x000fe200078eb8ff */
[----:B------:R-:W-:-:S05]  /*0c90*/  IMAD.SHL.U32 R0, R3, 0x100000, RZ ;  /* 0x0010000003007824 */ /* 0x000fca00078e00ff */
[----:B------:R-:W-:-:S07]  /*0ca0*/  LOP3.LUT R0, R5, R0, R6, 0xfe, !PT ;  /* 0x0000000005007212 */ /* 0x000fce00078efe06 */
.L_x_28795:
[----:B------:R-:W-:Y:S05]  /*0cb0*/  BSYNC B0 ;  /* 0x0000000000007941 */ /* 0x000fea0003800000 */
.L_x_28794:
[----:B------:R-:W-:-:S04]  /*0cc0*/  F2FP.F16.F32.PACK_AB R0, RZ, R0 ;  /* 0x00000000ff00723e */ /* 0x000fc800000000ff */
[----:B------:R-:W-:Y:S01]  /*0cd0*/  PRMT R22, R0, 0x7610, R22 ;  /* 0x0000761000167816 */ /* 0x000fe20000000016 */
[----:B------:R-:W-:Y:S06]  /*0ce0*/  BRA `(.L_x_28779) ;  /* 0x0000000400287947 */ /* 0x000fec0003800000 */
.L_x_28792:
        /* <DEDUP_REMOVED lines=21> */
.L_x_28801:
[----:B------:R-:W-:Y:S05]  /*0e40*/  BSYNC B1 ;  /* 0x0000000000017941 */ /* 0x000fea0003800000 */
.L_x_28800:
[----:B------:R-:W-:Y:S01]  /*0e50*/  LEA R5, R0, 0x37800000, 0x17 ;  /* 0x3780000000057811 */ /* 0x000fe200078eb8ff */
[----:B------:R-:W-:-:S05]  /*0e60*/  IMAD.SHL.U32 R0, R3, 0x200000, RZ ;  /* 0x0020000003007824 */ /* 0x000fca00078e00ff */
[----:B------:R-:W-:-:S07]  /*0e70*/  LOP3.LUT R0, R5, R0, R6, 0xfe, !PT ;  /* 0x0000000005007212 */ /* 0x000fce00078efe06 */
.L_x_28799:
[----:B------:R-:W-:Y:S05]  /*0e80*/  BSYNC B0 ;  /* 0x0000000000007941 */ /* 0x000fea0003800000 */
.L_x_28798:
[----:B------:R-:W-:-:S04]  /*0e90*/  F2FP.F16.F32.PACK_AB R0, RZ, R0 ;  /* 0x00000000ff00723e */ /* 0x000fc800000000ff */
[----:B------:R-:W-:Y:S01]  /*0ea0*/  PRMT R22, R0, 0x7610, R22 ;  /* 0x0000761000167816 */ /* 0x000fe20000000016 */
[----:B------:R-:W-:Y:S06]  /*0eb0*/  BRA `(.L_x_28779) ;  /* 0x0000000000b47947 */ /* 0x000fec0003800000 */
.L_x_28791:
        /* <DEDUP_REMOVED lines=14> */
.L_x_28805:
[----:B------:R-:W-:Y:S05]  /*0fa0*/  BSYNC B0 ;  /* 0x0000000000007941 */ /* 0x000fea0003800000 */
.L_x_28804:
[----:B------:R-:W-:-:S04]  /*0fb0*/  F2FP.F16.F32.PACK_AB R0, RZ, R0 ;  /* 0x00000000ff00723e */ /* 0x000fc800000000ff */
[----:B------:R-:W-:Y:S01]  /*0fc0*/  PRMT R22, R0, 0x7610, R22 ;  /* 0x0000761000167816 */ /* 0x000fe20000000016 */
[----:B------:R-:W-:Y:S06]  /*0fd0*/  BRA `(.L_x_28779) ;  /* 0x00000000006c7947 */ /* 0x000fec0003800000 */
.L_x_28778:
        /* <DEDUP_REMOVED lines=16> */
.L_x_28806:
[----:B------:R-:W-:Y:S01]  /*10e0*/  PRMT R22, RZ, 0x7610, R22 ;  /* 0x00007610ff167816 */ /* 0x000fe20000000016 */
[----:B------:R-:W-:Y:S06]  /*10f0*/  BRA `(.L_x_28779) ;  /* 0x0000000000247947 */ /* 0x000fec0003800000 */
.L_x_28803:
[----:B------:R-:W2:Y:S02]  /*1100*/  LDG.E.64 R4, desc[UR36][R4.64] ;  /* 0x0000002404047981 */ /* 0x000ea4000c1e1b00 */
[----:B--2---:R-:W0:Y:S02]  /*1110*/  I2F.U64 R0, R4 ;  /* 0x0000000400007312 */ /* 0x004e240000301000 */
[----:B0-----:R-:W-:-:S04]  /*1120*/  F2FP.F16.F32.PACK_AB R0, RZ, R0 ;  /* 0x00000000ff00723e */ /* 0x001fc800000000ff */
[----:B------:R-:W-:Y:S01]  /*1130*/  PRMT R22, R0, 0x7610, R22 ;  /* 0x0000761000167816 */ /* 0x000fe20000000016 */
[----:B------:R-:W-:Y:S06]  /*1140*/  BRA `(.L_x_28779) ;  /* 0x0000000000107947 */ /* 0x000fec0003800000 */
.L_x_28802:
[----:B------:R-:W2:Y:S02]  /*1150*/  LDG.E R4, desc[UR36][R4.64] ;  /* 0x0000002404047981 */ /* 0x000ea4000c1e1900 */
[----:B--2---:R-:W-:-:S04]  /*1160*/  I2FP.F32.U32 R0, R4 ;  /* 0x0000000400007245 */ /* 0x004fc80000201000 */
[----:B------:R-:W-:-:S04]  /*1170*/  F2FP.F16.F32.PACK_AB R0, RZ, R0 ;  /* 0x00000000ff00723e */ /* 0x000fc800000000ff */
[----:B------:R-:W-:-:S07]  /*1180*/  PRMT R22, R0, 0x7610, R22 ;  /* 0x0000761000167816 */ /* 0x000fce0000000016 */
.L_x_28779:
[----:B------:R-:W2:Y:S02]  /*1190*/  S2R R23, SR_TID.X ;  /* 0x0000000000177919 */ /* 0x000ea40000002100 */
[----:B--2---:R-:W-:-:S07]  /*11a0*/  VIADD R23, R23, 0x80 ;  /* 0x0000008017177836 */ /* 0x004fce0000000000 */
.L_x_28773:
[----:B------:R-:W-:Y:S05]  /*11b0*/  BSYNC B6 ;  /* 0x0000000000067941 */ /* 0x000fea0003800000 */
.L_x_28772:
        /* <DEDUP_REMOVED lines=26> */
.L_x_28812:
[----:B------:R-:W2:Y:S02]  /*1360*/  LDG.E.U8 R4, desc[UR36][R4.64] ;  /* 0x0000002404047981 */ /* 0x000ea4000c1e1100 */
[----:B--2---:R-:W-:-:S04]  /*1370*/  I2FP.F32.U32 R0, R4 ;  /* 0x0000000400007245 */ /* 0x004fc80000201000 */
[----:B------:R-:W-:-:S04]  /*1380*/  F2FP.F16.F32.PACK_AB R0, RZ, R0 ;  /* 0x00000000ff00723e */ /* 0x000fc800000000ff */
[----:B------:R-:W-:Y:S01]  /*1390*/  PRMT R19, R0, 0x7610, R19 ;  /* 0x0000761000137816 */ /* 0x000fe20000000013 */
[----:B------:R-:W-:Y:S06]  /*13a0*/  BRA `(.L_x_28814) ;  /* 0x0000000c00bc7947 */ /* 0x000fec0003800000 */
.L_x_28811:
        /* <DEDUP_REMOVED lines=11> */
.L_x_28816:
[----:B------:R-:W2:Y:S02]  /*1460*/  LDG.E R4, desc[UR36][R4.64] ;  /* 0x0000002404047981 */ /* 0x000ea4000c1e1900 */
[----:B--2---:R-:W-:-:S04]  /*1470*/  I2FP.F32.S32 R0, R4 ;  /* 0x0000000400007245 */ /* 0x004fc80000201400 */
[----:B------:R-:W-:-:S04]  /*1480*/  F2FP.F16.F32.PACK_AB R0, RZ, R0 ;  /* 0x00000000ff00723e */ /* 0x000fc800000000ff */
[----:B------:R-:W-:Y:S01]  /*1490*/  PRMT R19, R0, 0x7610, R19 ;  /* 0x0000761000137816 */ /* 0x000fe20000000013 */
[----:B------:R-:W-:Y:S06]  /*14a0*/  BRA `(.L_x_28814) ;  /* 0x0000000c007c7947 */ /* 0x000fec0003800000 */
.L_x_28815:
[----:B------:R-:W2:Y:S02]  /*14b0*/  LDG.E.U16 R4, desc[UR36][R4.64] ;  /* 0x0000002404047981 */ /* 0x000ea4000c1e1500 */
[----:B--2---:R-:W0:Y:S02]  /*14c0*/  I2F.S16 R0, R4 ;  /* 0x0000000400007306 */ /* 0x004e240000101400 */
[----:B0-----:R-:W-:-:S04]  /*14d0*/  F2FP.F16.F32.PACK_AB R0, RZ, R0 ;  /* 0x00000000ff00723e */ /* 0x001fc800000000ff */
[----:B------:R-:W-:Y:S01]  /*14e0*/  PRMT R19, R0, 0x7610, R19 ;  /* 0x0000761000137816 */ /* 0x000fe20000000013 */
[----:B------:R-:W-:Y:S06]  /*14f0*/  BRA `(.L_x_28814) ;  /* 0x0000000c00687947 */ /* 0x000fec0003800000 */
.L_x_28810:
        /* <DEDUP_REMOVED lines=9> */
.L_x_28818:
[----:B------:R0:W5:Y:S01]  /*1590*/  LDG.E.U16 R19, desc[UR36][R4.64] ;  /* 0x0000002404137981 */ /* 0x000162000c1e1500 */
[----:B------:R-:W-:Y:S05]  /*15a0*/  BRA `(.L_x_28814) ;  /* 0x0000000c003c7947 */ /* 0x000fea0003800000 */
.L_x_28817:
        /* <DEDUP_REMOVED lines=9> */
.L_x_28820:
[----:B------:R1:W5:Y:S01]  /*1640*/  LDG.E.U16 R19, desc[UR36][R4.64] ;  /* 0x0000002404137981 */ /* 0x000362000c1e1500 */
[----:B------:R-:W-:Y:S05]  /*1650*/  BRA `(.L_x_28814) ;  /* 0x0000000c00107947 */ /* 0x000fea0003800000 */
.L_x_28819:
        /* <DEDUP_REMOVED lines=9> */
.L_x_28809:
        /* <DEDUP_REMOVED lines=14> */
.L_x_28823:
        /* <DEDUP_REMOVED lines=9> */
.L_x_28822:
        /* <DEDUP_REMOVED lines=28> */
.L_x_28825:
        /* <DEDUP_REMOVED lines=15> */
.L_x_28824:
[----:B------:R-:W2:Y:S02]  /*1b10*/  LDG.E.U16 R0, desc[UR36][R4.64] ;  /* 0x0000002404007981 */ /* 0x000ea4000c1e1500 */
[----:B--2---:R-:W-:-:S05]  /*1b20*/  IMAD.U32 R0, R0, 0x10000, RZ ;  /* 0x0001000000007824 */ /* 0x004fca00078e00ff */
[----:B------:R-:W-:-:S04]  /*1b30*/  F2FP.F16.F32.PACK_AB R0, RZ, R0 ;  /* 0x00000000ff00723e */ /* 0x000fc800000000ff */
[----:B------:R-:W-:Y:S01]  /*1b40*/  PRMT R19, R0, 0x7610, R19 ;  /* 0x0000761000137816 */ /* 0x000fe20000000013 */
[----:B------:R-:W-:Y:S06]  /*1b50*/  BRA `(.L_x_28814) ;  /* 0x0000000400d07947 */ /* 0x000fec0003800000 */
.L_x_28821:
        /* <DEDUP_REMOVED lines=13> */
.L_x_28828:
        /* <DEDUP_REMOVED lines=21> */
.L_x_28832:
[----:B------:R-:W-:Y:S05]  /*1d80*/  BSYNC B1 ;  /* 0x0000000000017941 */ /* 0x000fea0003800000 */
.L_x_28831:
[----:B------:R-:W-:Y:S01]  /*1d90*/  LEA R5, R0, 0x3b800000, 0x17 ;  /* 0x3b80000000057811 */ /* 0x000fe200078eb8ff */
[----:B------:R-:W-:-:S05]  /*1da0*/  IMAD.SHL.U32 R0, R3, 0x100000, RZ ;  /* 0x0010000003007824 */ /* 0x000fca00078e00ff */
[----:B------:R-:W-:-:S07]  /*1db0*/  LOP3.LUT R0, R5, R0, R6, 0xfe, !PT ;  /* 0x0000000005007212 */ /* 0x000fce00078efe06 */
.L_x_28830:
[----:B------:R-:W-:Y:S05]  /*1dc0*/  BSYNC B0 ;  /* 0x0000000000007941 */ /* 0x000fea0003800000 */
.L_x_28829:
[----:B------:R-:W-:-:S04]  /*1dd0*/  F2FP.F16.F32.PACK_AB R0, RZ, R0 ;  /* 0x00000000ff00723e */ /* 0x000fc800000000ff */
[----:B------:R-:W-:Y:S01]  /*1de0*/  PRMT R19, R0, 0x7610, R19 ;  /* 0x0000761000137816 */ /* 0x000fe20000000013 */
[----:B------:R-:W-:Y:S06]  /*1df0*/  BRA `(.L_x_28814) ;  /* 0x0000000400287947 */ /* 0x000fec0003800000 */
.L_x_28827:
        /* <DEDUP_REMOVED lines=21> */
.L_x_28836:
[----:B------:R-:W-:Y:S05]  /*1f50*/  BSYNC B1 ;  /* 0x0000000000017941 */ /* 0x000fea0003800000 */
.L_x_28835:
[----:B------:R-:W-:Y:S01]  /*1f60*/  LEA R5, R0, 0x37800000, 0x17 ;  /* 0x3780000000057811 */ /* 0x000fe200078eb8ff */
[----:B------:R-:W-:-:S05]  /*1f70*/  IMAD.SHL.U32 R0, R3, 0x200000, RZ ;  /* 0x0020000003007824 */ /* 0x000fca00078e00ff */
[----:B------:R-:W-:-:S07]  /*1f80*/  LOP3.LUT R0, R5, R0, R6, 0xfe, !PT ;  /* 0x0000000005007212 */ /* 0x000fce00078efe06 */
.L_x_28834:
[----:B------:R-:W-:Y:S05]  /*1f90*/  BSYNC B0 ;  /* 0x0000000000007941 */ /* 0x000fea0003800000 */
.L_x_28833:
[----:B------:R-:W-:-:S04]  /*1fa0*/  F2FP.F16.F32.PACK_AB R0, RZ, R0 ;  /* 0x00000000ff00723e */ /* 0x000fc800000000ff */
[----:B------:R-:W-:Y:S01]  /*1fb0*/  PRMT R19, R0, 0x7610, R19 ;  /* 0x0000761000137816 */ /* 0x000fe20000000013 */
[----:B------:R-:W-:Y:S06]  /*1fc0*/  BRA `(.L_x_28814) ;  /* 0x0000000000b47947 */ /* 0x000fec0003800000 */
.L_x_28826:
        /* <DEDUP_REMOVED lines=14> */
.L_x_28840:
[----:B------:R-:W-:Y:S05]  /*20b0*/  BSYNC B0 ;  /* 0x0000000000007941 */ /* 0x000fea0003800000 */
.L_x_28839:
[----:B------:R-:W-:-:S04]  /*20c0*/  F2FP.F16.F32.PACK_AB R0, RZ, R0 ;  /* 0x00000000ff00723e */ /* 0x000fc800000000ff */
[----:B------:R-:W-:Y:S01]  /*20d0*/  PRMT R19, R0, 0x7610, R19 ;  /* 0x0000761000137816 */ /* 0x000fe20000000013 */
[----:B------:R-:W-:Y:S06]  /*20e0*/  BRA `(.L_x_28814) ;  /* 0x00000000006c7947 */ /* 0x000fec0003800000 */
.L_x_28813:
        /* <DEDUP_REMOVED lines=16> */
.L_x_28841:
[----:B------:R-:W-:Y:S01]  /*21f0*/  PRMT R19, RZ, 0x7610, R19 ;  /* 0x00007610ff137816 */ /* 0x000fe20000000013 */
[----:B------:R-:W-:Y:S06]  /*2200*/  BRA `(.L_x_28814) ;  /* 0x0000000000247947 */ /* 0x000fec0003800000 */
.L_x_28838:
[----:B------:R-:W2:Y:S02]  /*2210*/  LDG.E.64 R4, desc[UR36][R4.64] ;  /* 0x0000002404047981 */ /* 0x000ea4000c1e1b00 */
[----:B--2---:R-:W0:Y:S02]  /*2220*/  I2F.U64 R0, R4 ;  /* 0x0000000400007312 */ /* 0x004e240000301000 */
[----:B0-----:R-:W-:-:S04]  /*2230*/  F2FP.F16.F32.PACK_AB R0, RZ, R0 ;  /* 0x00000000ff00723e */ /* 0x001fc800000000ff */
[----:B------:R-:W-:Y:S01]  /*2240*/  PRMT R19, R0, 0x7610, R19 ;  /* 0x0000761000137816 */ /* 0x000fe20000000013 */
[----:B------:R-:W-:Y:S06]  /*2250*/  BRA `(.L_x_28814) ;  /* 0x0000000000107947 */ /* 0x000fec0003800000 */
.L_x_28837:
[----:B------:R-:W2:Y:S02]  /*2260*/  LDG.E R4, desc[UR36][R4.64] ;  /* 0x0000002404047981 */ /* 0x000ea4000c1e1900 */
[----:B--2---:R-:W-:-:S04]  /*2270*/  I2FP.F32.U32 R0, R4 ;  /* 0x0000000400007245 */ /* 0x004fc80000201000 */
[----:B------:R-:W-:-:S04]  /*2280*/  F2FP.F16.F32.PACK_AB R0, RZ, R0 ;  /* 0x00000000ff00723e */ /* 0x000fc800000000ff */
[----:B------:R-:W-:-:S07]  /*2290*/  PRMT R19, R0, 0x7610, R19 ;  /* 0x0000761000137816 */ /* 0x000fce0000000013 */
.L_x_28814:
[----:B------:R-:W-:-:S07]  /*22a0*/  VIADD R23, R23, 0x80 ;  /* 0x0000008017177836 */ /* 0x000fce0000000000 */
.L_x_28808:
[----:B------:R-:W-:Y:S05]  /*22b0*/  BSYNC B6 ;  /* 0x0000000000067941 */ /* 0x000fea0003800000 */
.L_x_28807:
        /* <DEDUP_REMOVED lines=28> */
.L_x_28847:
[----:B------:R-:W2:Y:S02]  /*2480*/  LDG.E.U8 R4, desc[UR36][R4.64] ;  /* 0x0000002404047981 */ /* 0x000ea4000c1e1100 */
[----:B--2---:R-:W-:-:S04]  /*2490*/  I2FP.F32.U32 R0, R4 ;  /* 0x0000000400007245 */ /* 0x004fc80000201000 */
[----:B------:R-:W-:-:S04]  /*24a0*/  F2FP.F16.F32.PACK_AB R0, RZ, R0 ;  /* 0x00000000ff00723e */ /* 0x000fc800000000ff */
[----:B------:R-:W-:Y:S01]  /*24b0*/  PRMT R26, R0, 0x7610, R26 ;  /* 0x00007610001a7816 */ /* 0x000fe2000000001a */
[----:B------:R-:W-:Y:S06]  /*24c0*/  BRA `(.L_x_28849) ;  /* 0x0000000c00bc7947 */ /* 0x000fec0003800000 */
.L_x_28846:
        /* <DEDUP_REMOVED lines=11> */
.L_x_28851:
[----:B------:R-:W2:Y:S02]  /*2580*/  LDG.E R4, desc[UR36][R4.64] ;  /* 0x0000002404047981 */ /* 0x000ea4000c1e1900 */
[----:B--2---:R-:W-:-:S04]  /*2590*/  I2FP.F32.S32 R0, R4 ;  /* 0x0000000400007245 */ /* 0x004fc80000201400 */
[----:B------:R-:W-:-:S04]  /*25a0*/  F2FP.F16.F32.PACK_AB R0, RZ, R0 ;  /* 0x00000000ff00723e */ /* 0x000fc800000000ff */
[----:B------:R-:W-:Y:S01]  /*25b0*/  PRMT R26, R0, 0x7610, R26 ;  /* 0x00007610001a7816 */ /* 0x000fe2000000001a */
[----:B------:R-:W-:Y:S06]  /*25c0*/  BRA `(.L_x_28849) ;  /* 0x0000000c007c7947 */ /* 0x000fec0003800000 */
.L_x_28850:
[----:B------:R-:W2:Y:S02]  /*25d0*/  LDG.E.U16 R4, desc[UR36][R4.64] ;  /* 0x0000002404047981 */ /* 0x000ea4000c1e1500 */
[----:B--2---:R-:W0:Y:S02]  /*25e0*/  I2F.S16 R0, R4 ;  /* 0x0000000400007306 */ /* 0x004e240000101400 */
[----:B0-----:R-:W-:-:S04]  /*25f0*/  F2FP.F16.F32.PACK_AB R0, RZ, R0 ;  /* 0x00000000ff00723e */ /* 0x001fc800000000ff */
[----:B------:R-:W-:Y:S01]  /*2600*/  PRMT R26, R0, 0x7610, R26 ;  /* 0x00007610001a7816 */ /* 0x000fe2000000001a */
[----:B------:R-:W-:Y:S06]  /*2610*/  BRA `(.L_x_28849) ;  /* 0x0000000c00687947 */ /* 0x000fec0003800000 */
.L_x_28845:
        /* <DEDUP_REMOVED lines=9> */
.L_x_28853:
[----:B------:R0:W5:Y:S01]  /*26b0*/  LDG.E.U16 R26, desc[UR36][R4.64] ;  /* 0x00000024041a7981 */ /* 0x000162000c1e1500 */
[----:B------:R-:W-:Y:S05]  /*26c0*/  BRA `(.L_x_28849) ;  /* 0x0000000c003c7947 */ /* 0x000fea0003800000 */
.L_x_28852:
        /* <DEDUP_REMOVED lines=9> */
.L_x_28855:
[----:B------:R1:W5:Y:S01]  /*2760*/  LDG.E.U16 R26, desc[UR36][R4.64] ;  /* 0x00000024041a7981 */ /* 0x000362000c1e1500 */
[----:B------:R-:W-:Y:S05]  /*2770*/  BRA `(.L_x_28849) ;  /* 0x0000000c00107947 */ /* 0x000fea0003800000 */
.L_x_28854:
        /* <DEDUP_REMOVED lines=9> */
.L_x_28844:
        /* <DEDUP_REMOVED lines=14> */
.L_x_28858:
        /* <DEDUP_REMOVED lines=9> */
.L_x_28857:
        /* <DEDUP_REMOVED lines=28> */
.L_x_28860:
        /* <DEDUP_REMOVED lines=15> */
.L_x_28859:
[----:B------:R-:W2:Y:S02]  /*2c30*/  LDG.E.U16 R0, desc[UR36][R4.64] ;  /* 0x0000002404007981 */ /* 0x000ea4000c1e1500 */
[----:B--2---:R-:W-:-:S05]  /*2c40*/  IMAD.U32 R0, R0, 0x10000, RZ ;  /* 0x0001000000007824 */ /* 0x004fca00078e00ff */
[----:B------:R-:W-:-:S04]  /*2c50*/  F2FP.F16.F32.PACK_AB R0, RZ, R0 ;  /* 0x00000000ff00723e */ /* 0x000fc800000000ff */
[----:B------:R-:W-:Y:S01]  /*2c60*/  PRMT R26, R0, 0x7610, R26 ;  /* 0x00007610001a7816 */ /* 0x000fe2000000001a */
[----:B------:R-:W-:Y:S06]  /*2c70*/  BRA `(.L_x_28849) ;  /* 0x0000000400d07947 */ /* 0x000fec0003800000 */
.L_x_28856:
        /* <DEDUP_REMOVED lines=13> */
.L_x_28863:
        /* <DEDUP_REMOVED lines=21> */
.L_x_28867:
[----:B------:R-:W-:Y:S05]  /*2ea0*/  BSYNC B1 ;  /* 0x0000000000017941 */ /* 0x000fea0003800000 */
.L_x_28866:
[----:B------:R-:W-:Y:S01]  /*2eb0*/  LEA R5, R0, 0x3b800000, 0x17 ;  /* 0x3b80000000057811 */ /* 0x000fe200078eb8ff */
[----:B------:R-:W-:-:S05]  /*2ec0*/  IMAD.SHL.U32 R0, R3, 0x100000, RZ ;  /* 0x0010000003007824 */ /* 0x000fca00078e00ff */
[----:B------:R-:W-:-:S07]  /*2ed0*/  LOP3.LUT R0, R5, R0, R6, 0xfe, !PT ;  /* 0x0000000005007212 */ /* 0x000fce00078efe06 */
.L_x_28865:
[----:B------:R-:W-:Y:S05]  /*2ee0*/  BSYNC B0 ;  /* 0x0000000000007941 */ /* 0x000fea0003800000 */
.L_x_28864:
[----:B------:R-:W-:-:S04]  /*2ef0*/  F2FP.F16.F32.PACK_AB R0, RZ, R0 ;  /* 0x00000000ff00723e */ /* 0x000fc800000000ff */
[----:B------:R-:W-:Y:S01]  /*2f00*/  PRMT R26, R0, 0x7610, R26 ;  /* 0x00007610001a7816 */ /* 0x000fe2000000001a */
[----:B------:R-:W-:Y:S06]  /*2f10*/  BRA `(.L_x_28849) ;  /* 0x0000000400287947 */ /* 0x000fec0003800000 */
.L_x_28862:
        /* <DEDUP_REMOVED lines=21> */
.L_x_28871:
[----:B------:R-:W-:Y:S05]  /*3070*/  BSYNC B1 ;  /* 0x0000000000017941 */ /* 0x000fea0003800000 */
.L_x_28870:
[----:B------:R-:W-:Y:S01]  /*3080*/  LEA R5, R0, 0x37800000, 0x17 ;  /* 0x3780000000057811 */ /* 0x000fe200078eb8ff */
[----:B------:R-:W-:-:S05]  /*3090*/  IMAD.SHL.U32 R0, R3, 0x200000, RZ ;  /* 0x0020000003007824 */ /* 0x000fca00078e00ff */
[----:B------:R-:W-:-:S07]  /*30a0*/  LOP3.LUT R0, R5, R0, R6, 0xfe, !PT ;  /* 0x0000000005007212 */ /* 0x000fce00078efe06 */
.L_x_28869:
[----:B------:R-:W-:Y:S05]  /*30b0*/  BSYNC B0 ;  /* 0x0000000000007941 */ /* 0x000fea0003800000 */
.L_x_28868:
[----:B------:R-:W-:-:S04]  /*30c0*/  F2FP.F16.F32.PACK_AB R0, RZ, R0 ;  /* 0x00000000ff00723e */ /* 0x000fc800000000ff */
[----:B------:R-:W-:Y:S01]  /*30d0*/  PRMT R26, R0, 0x7610, R26 ;  /* 0x00007610001a7816 */ /* 0x000fe2000000001a */
[----:B------:R-:W-:Y:S06]  /*30e0*/  BRA `(.L_x_28849) ;  /* 0x0000000000b47947 */ /* 0x000fec0003800000 */
.L_x_28861:
        /* <DEDUP_REMOVED lines=14> */
.L_x_28875:
[----:B------:R-:W-:Y:S05]  /*31d0*/  BSYNC B0 ;  /* 0x0000000000007941 */ /* 0x000fea0003800000 */
.L_x_28874:
[----:B------:R-:W-:-:S04]  /*31e0*/  F2FP.F16.F32.PACK_AB R0, RZ, R0 ;  /* 0x00000000ff00723e */ /* 0x000fc800000000ff */
[----:B------:R-:W-:Y:S01]  /*31f0*/  PRMT R26, R0, 0x7610, R26 ;  /* 0x00007610001a7816 */ /* 0x000fe2000000001a */
[----:B------:R-:W-:Y:S06]  /*3200*/  BRA `(.L_x_28849) ;  /* 0x00000000006c7947 */ /* 0x000fec0003800000 */
.L_x_28848:
        /* <DEDUP_REMOVED lines=16> */
.L_x_28876:
[----:B------:R-:W-:Y:S01]  /*3310*/  PRMT R26, RZ, 0x7610, R26 ;  /* 0x00007610ff1a7816 */ /* 0x000fe2000000001a */
[----:B------:R-:W-:Y:S06]  /*3320*/  BRA `(.L_x_28849) ;  /* 0x0000000000247947 */ /* 0x000fec0003800000 */
.L_x_28873:
[----:B------:R-:W2:Y:S02]  /*3330*/  LDG.E.64 R4, desc[UR36][R4.64] ;  /* 0x0000002404047981 */ /* 0x000ea4000c1e1b00 */
[----:B--2---:R-:W0:Y:S02]  /*3340*/  I2F.U64 R0, R4 ;  /* 0x0000000400007312 */ /* 0x004e240000301000 */
[----:B0-----:R-:W-:-:S04]  /*3350*/  F2FP.F16.F32.PACK_AB R0, RZ, R0 ;  /* 0x00000000ff00723e */ /* 0x001fc800000000ff */
[----:B------:R-:W-:Y:S01]  /*3360*/  PRMT R26, R0, 0x7610, R26 ;  /* 0x00007610001a7816 */ /* 0x000fe2000000001a */
[----:B------:R-:W-:Y:S06]  /*3370*/  BRA `(.L_x_28849) ;  /* 0x0000000000107947 */ /* 0x000fec0003800000 */
.L_x_28872:
[----:B------:R-:W2:Y:S02]  /*3380*/  LDG.E R4, desc[UR36][R4.64] ;  /* 0x0000002404047981 */ /* 0x000ea4000c1e1900 */
[----:B--2---:R-:W-:-:S04]  /*3390*/  I2FP.F32.U32 R0, R4 ;  /* 0x0000000400007245 */ /* 0x004fc80000201000 */
[----:B------:R-:W-:-:S04]  /*33a0*/  F2FP.F16.F32.PACK_AB R0, RZ, R0 ;  /* 0x00000000ff00723e */ /* 0x000fc800000000ff */
[----:B------:R-:W-:-:S07]  /*33b0*/  PRMT R26, R0, 0x7610, R26 ;  /* 0x00007610001a7816 */ /* 0x000fce000000001a */
.L_x_28849:
[----:B------:R-:W-:-:S07]  /*33c0*/  VIADD R23, R23, 0x80 ;  /* 0x0000008017177836 */ /* 0x000fce0000000000 */
.L_x_28843:
[----:B------:R-:W-:Y:S05]  /*33d0*/  BSYNC B6 ;  /* 0x0000000000067941 */ /* 0x000fea0003800000 */
.L_x_28842:
        /* <DEDUP_REMOVED lines=25> */
.L_x_28882:
[----:B------:R-:W2:Y:S02]  /*3570*/  LDG.E.U8 R4, desc[UR36][R4.64] ;  /* 0x0000002404047981 */ /* 0x000ea4000c1e1100 */
[----:B--2---:R-:W-:-:S04]  /*3580*/  I2FP.F32.U32 R0, R4 ;  /* 0x0000000400007245 */ /* 0x004fc80000201000 */
[----:B------:R-:W-:-:S04]  /*3590*/  F2FP.F16.F32.PACK_AB R0, RZ, R0 ;  /* 0x00000000ff00723e */ /* 0x000fc800000000ff */
[----:B------:R-:W-:Y:S01]  /*35a0*/  PRMT R24, R0, 0x7610, R24 ;  /* 0x0000761000187816 */ /* 0x000fe20000000018 */
[----:B------:R-:W-:Y:S06]  /*35b0*/  BRA `(.L_x_28878) ;  /* 0x0000000c00bc7947 */ /* 0x000fec0003800000 */
.L_x_28881:
        /* <DEDUP_REMOVED lines=11> */
.L_x_28885:
[----:B------:R-:W2:Y:S02]  /*3670*/  LDG.E R4, desc[UR36][R4.64] ;  /* 0x0000002404047981 */ /* 0x000ea4000c1e1900 */
[----:B--2---:R-:W-:-:S04]  /*3680*/  I2FP.F32.S32 R0, R4 ;  /* 0x0000000400007245 */ /* 0x004fc80000201400 */
[----:B------:R-:W-:-:S04]  /*3690*/  F2FP.F16.F32.PACK_AB R0, RZ, R0 ;  /* 0x00000000ff00723e */ /* 0x000fc800000000ff */
[----:B------:R-:W-:Y:S01]  /*36a0*/  PRMT R24, R0, 0x7610, R24 ;  /* 0x0000761000187816 */ /* 0x000fe20000000018 */
[----:B------:R-:W-:Y:S06]  /*36b0*/  BRA `(.L_x_28878) ;  /* 0x0000000c007c7947 */ /* 0x000fec0003800000 */
.L_x_28884:
[----:B------:R-:W2:Y:S02]  /*36c0*/  LDG.E.U16 R4, desc[UR36][R4.64] ;  /* 0x0000002404047981 */ /* 0x000ea4000c1e1500 */
[----:B--2---:R-:W0:Y:S02]  /*36d0*/  I2F.S16 R0, R4 ;  /* 0x0000000400007306 */ /* 0x004e240000101400 */
[----:B0-----:R-:W-:-:S04]  /*36e0*/  F2FP.F16.F32.PACK_AB R0, RZ, R0 ;  /* 0x00000000ff00723e */ /* 0x001fc800000000ff */
[----:B------:R-:W-:Y:S01]  /*36f0*/  PRMT R24, R0, 0x7610, R24 ;  /* 0x0000761000187816 */ /* 0x000fe20000000018 */
[----:B------:R-:W-:Y:S06]  /*3700*/  BRA `(.L_x_28878) ;  /* 0x0000000c00687947 */ /* 0x000fec0003800000 */
.L_x_28880:
        /* <DEDUP_REMOVED lines=9> */
.L_x_28887:
[----:B------:R2:W5:Y:S01]  /*37a0*/  LDG.E.U16 R24, desc[UR36][R4.64] ;  /* 0x0000002404187981 */ /* 0x000562000c1e1500 */
[----:B------:R-:W-:Y:S05]  /*37b0*/  BRA `(.L_x_28878) ;  /* 0x0000000c003c7947 */ /* 0x000fea0003800000 */
.L_x_28886:
        /* <DEDUP_REMOVED lines=9> */
.L_x_28889:
[----:B------:R3:W5:Y:S01]  /*3850*/  LDG.E.U16 R24, desc[UR36][R4.64] ;  /* 0x0000002404187981 */ /* 0x000762000c1e1500 */
[----:B------:R-:W-:Y:S05]  /*3860*/  BRA `(.L_x_28878) ;  /* 0x0000000c00107947 */ /* 0x000fea0003800000 */
.L_x_28888:
        /* <DEDUP_REMOVED lines=9> */
.L_x_28879:
        /* <DEDUP_REMOVED lines=14> */
.L_x_28892:
        /* <DEDUP_REMOVED lines=9> */
.L_x_28891:
        /* <DEDUP_REMOVED lines=28> */
.L_x_28894:
        /* <DEDUP_REMOVED lines=15> */
.L_x_28893:
[----:B------:R-:W2:Y:S02]  /*3d20*/  LDG.E.U16 R0, desc[UR36][R4.64] ;  /* 0x0000002404007981 */ /* 0x000ea4000c1e1500 */
[----:B--2---:R-:W-:-:S05]  /*3d30*/  IMAD.U32 R0, R0, 0x10000, RZ ;  /* 0x0001000000007824 */ /* 0x004fca00078e00ff */
[----:B------:R-:W-:-:S04]  /*3d40*/  F2FP.F16.F32.PACK_AB R0, RZ, R0 ;  /* 0x00000000ff00723e */ /* 0x000fc800000000ff */
[----:B------:R-:W-:Y:S01]  /*3d50*/  PRMT R24, R0, 0x7610, R24 ;  /* 0x0000761000187816 */ /* 0x000fe20000000018 */
[----:B------:R-:W-:Y:S06]  /*3d60*/  BRA `(.L_x_28878) ;  /* 0x0000000400d07947 */ /* 0x000fec0003800000 */
.L_x_28890:
        /* <DEDUP_REMOVED lines=13> */
.L_x_28897:
        /* <DEDUP_REMOVED lines=21> */
.L_x_28901:
[----:B------:R-:W-:Y:S05]  /*3f90*/  BSYNC B1 ;  /* 0x0000000000017941 */ /* 0x000fea0003800000 */
.L_x_28900:
[----:B------:R-:W-:Y:S01]  /*3fa0*/  LEA R5, R0, 0x3b800000, 0x17 ;  /* 0x3b80000000057811 */ /* 0x000fe200078eb8ff */
[----:B------:R-:W-:-:S05]  /*3fb0*/  IMAD.SHL.U32 R0, R3, 0x100000, RZ ;  /* 0x0010000003007824 */ /* 0x000fca00078e00ff */
[----:B------:R-:W-:-:S07]  /*3fc0*/  LOP3.LUT R0, R5, R0, R6, 0xfe, !PT ;  /* 0x0000000005007212 */ /* 0x000fce00078efe06 */
.L_x_28899:
[----:B------:R-:W-:Y:S05]  /*3fd0*/  BSYNC B0 ;  /* 0x0000000000007941 */ /* 0x000fea0003800000 */
.L_x_28898:
[----:B------:R-:W-:-:S04]  /*3fe0*/  F2FP.F16.F32.PACK_AB R0, RZ, R0 ;  /* 0x00000000ff00723e */ /* 0x000fc800000000ff */
[----:B------:R-:W-:Y:S01]  /*3ff0*/  PRMT R24, R0, 0x7610, R24 ;  /* 0x0000761000187816 */ /* 0x000fe20000000018 */
[----:B------:R-:W-:Y:S06]  /*4000*/  BRA `(.L_x_28878) ;  /* 0x0000000400287947 */ /* 0x000fec0003800000 */
.L_x_28896:
        /* <DEDUP_REMOVED lines=21> */
.L_x_28905:
[----:B------:R-:W-:Y:S05]  /*4160*/  BSYNC B1 ;  /* 0x0000000000017941 */ /* 0x000fea0003800000 */
.L_x_28904:
[----:B------:R-:W-:Y:S01]  /*4170*/  LEA R5, R0, 0x37800000, 0x17 ;  /* 0x3780000000057811 */ /* 0x000fe200078eb8ff */
[----:B------:R-:W-:-:S05]  /*4180*/  IMAD.SHL.U32 R0, R3, 0x200000, RZ ;  /* 0x0020000003007824 */ /* 0x000fca00078e00ff */
[----:B------:R-:W-:-:S07]  /*4190*/  LOP3.LUT R0, R5, R0, R6, 0xfe, !PT ;  /* 0x0000000005007212 */ /* 0x000fce00078efe06 */
.L_x_28903:
[----:B------:R-:W-:Y:S05]  /*41a0*/  BSYNC B0 ;  /* 0x0000000000007941 */ /* 0x000fea0003800000 */
.L_x_28902:
[----:B------:R-:W-:-:S04]  /*41b0*/  F2FP.F16.F32.PACK_AB R0, RZ, R0 ;  /* 0x00000000ff00723e */ /* 0x000fc800000000ff */
[----:B------:R-:W-:Y:S01]  /*41c0*/  PRMT R24, R0, 0x7610, R24 ;  /* 0x0000761000187816 */ /* 0x000fe20000000018 */
[----:B------:R-:W-:Y:S06]  /*41d0*/  BRA `(.L_x_28878) ;  /* 0x0000000000b47947 */ /* 0x000fec0003800000 */
.L_x_28895:
        /* <DEDUP_REMOVED lines=14> */
.L_x_28909:
[----:B------:R-:W-:Y:S05]  /*42c0*/  BSYNC B0 ;  /* 0x0000000000007941 */ /* 0x000fea0003800000 */
.L_x_28908:
[----:B------:R-:W-:-:S04]  /*42d0*/  F2FP.F16.F32.PACK_AB R0, RZ, R0 ;  /* 0x00000000ff00723e */ /* 0x000fc800000000ff */
[----:B------:R-:W-:Y:S01]  /*42e0*/  PRMT R24, R0, 0x7610, R24 ;  /* 0x0000761000187816 */ /* 0x000fe20000000018 */
[----:B------:R-:W-:Y:S06]  /*42f0*/  BRA `(.L_x_28878) ;  /* 0x00000000006c7947 */ /* 0x000fec0003800000 */
.L_x_28883:
        /* <DEDUP_REMOVED lines=16> */
.L_x_28910:
[----:B------:R-:W-:Y:S01]  /*4400*/  PRMT R24, RZ, 0x7610, R24 ;  /* 0x00007610ff187816 */ /* 0x000fe20000000018 */
[----:B------:R-:W-:Y:S06]  /*4410*/  BRA `(.L_x_28878) ;  /* 0x0000000000247947 */ /* 0x000fec0003800000 */
.L_x_28907:
[----:B------:R-:W2:Y:S02]  /*4420*/  LDG.E.64 R4, desc[UR36][R4.64] ;  /* 0x0000002404047981 */ /* 0x000ea4000c1e1b00 */
[----:B--2---:R-:W0:Y:S02]  /*4430*/  I2F.U64 R0, R4 ;  /* 0x0000000400007312 */ /* 0x004e240000301000 */
[----:B0-----:R-:W-:-:S04]  /*4440*/  F2FP.F16.F32.PACK_AB R0, RZ, R0 ;  /* 0x00000000ff00723e */ /* 0x001fc800000000ff */
[----:B------:R-:W-:Y:S01]  /*4450*/  PRMT R24, R0, 0x7610, R24 ;  /* 0x0000761000187816 */ /* 0x000fe20000000018 */
[----:B------:R-:W-:Y:S06]  /*4460*/  BRA `(.L_x_28878) ;  /* 0x0000000000107947 */ /* 0x000fec0003800000 */
.L_x_28906:
[----:B------:R-:W2:Y:S02]  /*4470*/  LDG.E R4, desc[UR36][R4.64] ;  /* 0x0000002404047981 */ /* 0x000ea4000c1e1900 */
[----:B--2---:R-:W-:-:S04]  /*4480*/  I2FP.F32.U32 R0, R4 ;  /* 0x0000000400007245 */ /* 0x004fc80000201000 */
[----:B------:R-:W-:-:S04]  /*4490*/  F2FP.F16.F32.PACK_AB R0, RZ, R0 ;  /* 0x00000000ff00723e */ /* 0x000fc800000000ff */
[----:B------:R-:W-:-:S07]  /*44a0*/  PRMT R24, R0, 0x7610, R24 ;  /* 0x0000761000187816 */ /* 0x000fce0000000018 */
.L_x_28878:
[----:B------:R-:W-:Y:S05]  /*44b0*/  BSYNC B6 ;  /* 0x0000000000067941 */ /* 0x000fea0003800000 */
.L_x_28877:
        /* <DEDUP_REMOVED lines=20> */
[----:B------:R-:W-:-:S04]  /*4600*/  @!P4 FMNMX.FTZ R3, R4, R3, !PT ;  /* 0x000000030403c209 */ /* 0x000fc80007810000 */
[----:B------:R-:W-:-:S04]  /*4610*/  @!P4 F2FP.F16.F32.PACK_AB R3, RZ, R3 ;  /* 0x00000003ff03c23e */ /* 0x000fc800000000ff */
[----:B------:R-:W-:-:S07]  /*4620*/  @P4 PRMT R3, R22, 0x7610, R3 ;  /* 0x0000761016034816 */ /* 0x000fce0000000003 */
.L_x_28912:
[----:B------:R-:W-:Y:S05]  /*4630*/  BSYNC B0 ;  /* 0x0000000000007941 */ /* 0x000fea0003800000 */
.L_x_28911:
        /* <DEDUP_REMOVED lines=8> */
[----:B------:R-:W-:-:S04]  /*46c0*/  @!P3 FMNMX.FTZ R4, R5, R4, !PT ;  /* 0x000000040504b209 */ /* 0x000fc80007810000 */
[----:B------:R-:W-:-:S04]  /*46d0*/  @!P3 F2FP.F16.F32.PACK_AB R4, RZ, R4 ;  /* 0x00000004ff04b23e */ /* 0x000fc800000000ff */
[----:B------:R-:W-:-:S04]  /*46e0*/  @!P3 PRMT R22, R4, 0x7610, R22 ;  /* 0x000076100416b816 */ /* 0x000fc80000000016 */
[----:B------:R-:W-:-:S07]  /*46f0*/  @P3 PRMT R22, R19, 0x7610, R22 ;  /* 0x0000761013163816 */ /* 0x000fce0000000016 */
.L_x_28914:
[----:B------:R-:W-:Y:S05]  /*4700*/  BSYNC B0 ;  /* 0x0000000000007941 */ /* 0x000fea0003800000 */
.L_x_28913:
        /* <DEDUP_REMOVED lines=12> */
.L_x_28916:
[----:B------:R-:W-:Y:S05]  /*47d0*/  BSYNC B0 ;  /* 0x0000000000007941 */ /* 0x000fea0003800000 */
.L_x_28915:
[----:B------:R-:W-:Y:S04]  /*47e0*/  BSSY B0, `(.L_x_28917) ;  /* 0x0000008000007945 */ /* 0x000fe80003800000 */
[----:B------:R-:W-:Y:S05]  /*47f0*/  @P0 BRA `(.L_x_28918) ;  /* 0x0000000000180947 */ /* 0x000fea0003800000 */
[----:B-----5:R-:W-:-:S05]  /*4800*/  HADD2.F32 R5, -RZ, R24.H0_H0 ;  /* 0x20000018ff057230 */ /* 0x020fca0000004100 */
[----:B------:R-:W-:-:S13]  /*4810*/  FSETP.NEU.FTZ.AND P0, PT, R5, R5, PT ;  /* 0x000000050500720b */ /* 0x000fda0003f1d000 */
[----:B------:R-:W-:-:S04]  /*4820*/  @!P0 FMNMX.FTZ R0, R0, R5, !PT ;  /* 0x0000000500008209 */ /* 0x000fc80007810000 */
[----:B------:R-:W-:-:S04]  /*4830*/  @!P0 F2FP.F16.F32.PACK_AB R0, RZ, R0 ;  /* 0x00000000ff00823e */ /* 0x000fc800000000ff */
[----:B------:R-:W-:-:S04]  /*4840*/  @!P0 PRMT R17, R0, 0x7610, R17 ;  /* 0x0000761000118816 */ /* 0x000fc80000000011 */
[----:B------:R-:W-:-:S07]  /*4850*/  @P0 PRMT R17, R24, 0x7610, R17 ;  /* 0x0000761018110816 */ /* 0x000fce0000000011 */
.L_x_28918:
[----:B------:R-:W-:Y:S05]  /*4860*/  BSYNC B0 ;  /* 0x0000000000007941 */ /* 0x000fea0003800000 */
.L_x_28917:
        /* <DEDUP_REMOVED lines=24> */
.L_x_28924:
[----:B------:R-:W-:Y:S02]  /*49f0*/  HADD2.F32 R5, -RZ, R3.H0_H0 ;  /* 0x20000003ff057230 */ /* 0x000fe40000004100 */
[----:B------:R-:W-:-:S04]  /*4a00*/  IMAD.MOV.U32 R25, RZ, RZ, R23 ;  /* 0x000000ffff197224 */ /* 0x000fc800078e0017 */
[----:B------:R-:W0:Y:S02]  /*4a10*/  F2I.S64.TRUNC R4, R5 ;  /* 0x0000000500047311 */ /* 0x000e24000020d900 */
[----:B0-----:R3:W-:Y:S01]  /*4a20*/  STG.E.U8 desc[UR36][R8.64], R4 ;  /* 0x0000000408007986 */ /* 0x0017e2000c101124 */
[----:B------:R-:W-:Y:S05]  /*4a30*/  BRA `(.L_x_28920) ;  /* 0x0000000c00d47947 */ /* 0x000fea0003800000 */
.L_x_28923:
        /* <DEDUP_REMOVED lines=11> */
.L_x_28927:
[----:B------:R-:W-:Y:S02]  /*4af0*/  HADD2.F32 R3, -RZ, R3.H0_H0 ;  /* 0x20000003ff037230 */ /* 0x000fe40000004100 */
[----:B------:R-:W-:-:S04]  /*4b00*/  IMAD.MOV.U32 R25, RZ, RZ, R23 ;  /* 0x000000ffff197224 */ /* 0x000fc800078e0017 */
[----:B------:R-:W0:Y:S02]  /*4b10*/  F2I.FTZ.TRUNC.NTZ R3, R3 ;  /* 0x0000000300037305 */ /* 0x000e24000021f100 */
[----:B0-----:R2:W-:Y:S01]  /*4b20*/  STG.E desc[UR36][R8.64], R3 ;  /* 0x0000000308007986 */ /* 0x0015e2000c101924 */
[----:B------:R-:W-:Y:S05]  /*4b30*/  BRA `(.L_x_28920) ;  /* 0x0000000c00947947 */ /* 0x000fea0003800000 */
.L_x_28926:
[----:B------:R-:W-:Y:S02]  /*4b40*/  HADD2.F32 R3, -RZ, R3.H0_H0 ;  /* 0x20000003ff037230 */ /* 0x000fe40000004100 */
[----:B------:R-:W-:-:S04]  /*4b50*/  IMAD.MOV.U32 R25, RZ, RZ, R23 ;  /* 0x000000ffff197224 */ /* 0x000fc800078e0017 */
[----:B------:R-:W0:Y:S02]  /*4b60*/  F2I.FTZ.TRUNC.NTZ R3, R3 ;  /* 0x0000000300037305 */ /* 0x000e24000021f100 */
[----:B0-----:R0:W-:Y:S01]  /*4b70*/  STG.E.U16 desc[UR36][R8.64], R3 ;  /* 0x0000000308007986 */ /* 0x0011e2000c101524 */
[----:B------:R-:W-:Y:S05]  /*4b80*/  BRA `(.L_x_28920) ;  /* 0x0000000c00807947 */ /* 0x000fea0003800000 */
.L_x_28922:
        /* <DEDUP_REMOVED lines=10> */
.L_x_28929:
[----:B------:R0:W-:Y:S01]  /*4c30*/  STG.E.U16 desc[UR36][R8.64], R3 ;  /* 0x0000000308007986 */ /* 0x0001e2000c101524 */
[----:B------:R-:W-:Y:S01]  /*4c40*/  IMAD.MOV.U32 R25, RZ, RZ, R23 ;  /* 0x000000ffff197224 */ /* 0x000fe200078e0017 */
[----:B------:R-:W-:Y:S06]  /*4c50*/  BRA `(.L_x_28920) ;  /* 0x0000000c004c7947 */ /* 0x000fec0003800000 */
.L_x_28928:
        /* <DEDUP_REMOVED lines=11> */
.L_x_28931:
[----:B------:R-:W-:Y:S02]  /*4d10*/  HADD2.F32 R0, -RZ, R3.H0_H0 ;  /* 0x20000003ff007230 */ /* 0x000fe40000004100 */
[----:B------:R-:W-:-:S03]  /*4d20*/  IMAD.MOV.U32 R25, RZ, RZ, R23 ;  /* 0x000000ffff197224 */ /* 0x000fc600078e0017 */
[----:B------:R-:W-:-:S04]  /*4d30*/  F2FP.F16.F32.PACK_AB R0, RZ, R0 ;  /* 0x00000000ff00723e */ /* 0x000fc800000000ff */
[----:B------:R-:W-:-:S05]  /*4d40*/  PRMT R0, R0, 0x5410, RZ ;  /* 0x0000541000007816 */ /* 0x000fca00000000ff */
[----:B------:R0:W-:Y:S01]  /*4d50*/  STG.E desc[UR36][R8.64], R0 ;  /* 0x0000000008007986 */ /* 0x0001e2000c101924 */
[----:B------:R-:W-:Y:S05]  /*4d60*/  BRA `(.L_x_28920) ;  /* 0x0000000c00087947 */ /* 0x000fea0003800000 */
.L_x_28930:
[----:B------:R-:W-:Y:S02]  /*4d70*/  HADD2.F32 R4, -RZ, R3.H0_H0 ;  /* 0x20000003ff047230 */ /* 0x000fe40000004100 */
[----:B------:R-:W-:-:S03]  /*4d80*/  IMAD.MOV.U32 R25, RZ, RZ, R23 ;  /* 0x000000ffff197224 */ /* 0x000fc600078e0017 */
[----:B------:R-:W-:-:S06]  /*4d90*/  FMUL.FTZ R4, R4, 1 ;  /* 0x3f80000004047820 */ /* 0x000fcc0000410000 */
[----:B------:R-:W0:Y:S02]  /*4da0*/  F2F.F64.F32 R4, R4 ;  /* 0x0000000400047310 */ /* 0x000e240000201800 */
[----:B0-----:R0:W-:Y:S01]  /*4db0*/  STG.E.64 desc[UR36][R8.64], R4 ;  /* 0x0000000408007986 */ /* 0x0011e2000c101b24 */
[----:B------:R-:W-:Y:S05]  /*4dc0*/  BRA `(.L_x_28920) ;  /* 0x0000000800f07947 */ /* 0x000fea0003800000 */
.L_x_28921:
        /* <DEDUP_REMOVED lines=14> */
.L_x_28934:
[----:B------:R-:W-:Y:S01]  /*4eb0*/  HADD2.F32 R3, -RZ, R3.H0_H0 ;  /* 0x20000003ff037230 */ /* 0x000fe20000004100 */
[----:B------:R-:W-:Y:S01]  /*4ec0*/  CS2R R6, SRZ ;  /* 0x0000000000067805 */ /* 0x000fe2000001ff00 */
[----:B------:R-:W-:-:S03]  /*4ed0*/  IMAD.MOV.U32 R25, RZ, RZ, R23 ;  /* 0x000000ffff197224 */ /* 0x000fc600078e0017 */
[----:B------:R-:W-:-:S04]  /*4ee0*/  FMUL.FTZ R3, R3, 1 ;  /* 0x3f80000003037820 */ /* 0x000fc80000410000 */
[----:B------:R-:W0:Y:S02]  /*4ef0*/  F2F.F64.F32 R4, R3 ;  /* 0x0000000300047310 */ /* 0x000e240000201800 */
[----:B0-----:R0:W-:Y:S01]  /*4f00*/  STG.E.128 desc[UR36][R8.64], R4 ;  /* 0x0000000408007986 */ /* 0x0011e2000c101d24 */
[----:B------:R-:W-:Y:S05]  /*4f10*/  BRA `(.L_x_28920) ;  /* 0x00000008009c7947 */ /* 0x000fea0003800000 */
.L_x_28933:
        /* <DEDUP_REMOVED lines=21> */
.L_x_28938:
[----:B------:R-:W-:Y:S05]  /*5070*/  BSYNC B0 ;  /* 0x0000000000007941 */ /* 0x000fea0003800000 */
.L_x_28937:
[----:B------:R-:W-:Y:S01]  /*5080*/  LOP3.LUT R5, R0, R5, RZ, 0xfc, !PT ;  /* 0x0000000500057212 */ /* 0x000fe200078efcff */
[----:B------:R-:W-:-:S04]  /*5090*/  IMAD.MOV.U32 R25, RZ, RZ, R23 ;  /* 0x000000ffff197224 */ /* 0x000fc800078e0017 */
[----:B------:R0:W-:Y:S01]  /*50a0*/  STG.E.U8 desc[UR36][R8.64], R5 ;  /* 0x0000000508007986 */ /* 0x0001e2000c101124 */
[----:B------:R-:W-:Y:S05]  /*50b0*/  BRA `(.L_x_28920) ;  /* 0x0000000800347947 */ /* 0x000fea0003800000 */
.L_x_28936:
        /* <DEDUP_REMOVED lines=13> */
.L_x_28940:
[----:B------:R-:W-:Y:S01]  /*5190*/  IMAD.MOV.U32 R0, RZ, RZ, 0x7f ;  /* 0x0000007fff007424 */ /* 0x000fe200078e00ff */
[----:B------:R-:W-:-:S04]  /*51a0*/  ISETP.GT.U32.AND P0, PT, R3, 0x7f800000, PT ;  /* 0x7f8000000300780c */ /* 0x000fc80003f04070 */
[----:B------:R-:W-:-:S09]  /*51b0*/  SEL R0, R0, 0x7c, P0 ;  /* 0x0000007c00007807 */ /* 0x000fd20000000000 */
.L_x_28941:
[----:B------:R-:W-:Y:S05]  /*51c0*/  BSYNC B0 ;  /* 0x0000000000007941 */ /* 0x000fea0003800000 */
.L_x_28939:
[----:B------:R-:W-:Y:S01]  /*51d0*/  LOP3.LUT R3, R5, 0x80000000, RZ, 0xc0, !PT ;  /* 0x8000000005037812 */ /* 0x000fe200078ec0ff */
[----:B------:R-:W-:-:S03]  /*51e0*/  IMAD.MOV.U32 R25, RZ, RZ, R23 ;  /* 0x000000ffff197224 */ /* 0x000fc600078e0017 */
[----:B------:R-:W-:-:S04]  /*51f0*/  SHF.R.U32.HI R3, RZ, 0x18, R3 ;  /* 0x00000018ff037819 */ /* 0x000fc80000011603 */
[----:B------:R-:W-:-:S05]  /*5200*/  LOP3.LUT R3, R0, R3, RZ, 0xfc, !PT ;  /* 0x0000000300037212 */ /* 0x000fca00078efcff */
[----:B------:R0:W-:Y:S01]  /*5210*/  STG.E.U8 desc[UR36][R8.64], R3 ;  /* 0x0000000308007986 */ /* 0x0001e2000c101124 */
[----:B------:R-:W-:Y:S05]  /*5220*/  BRA `(.L_x_28920) ;  /* 0x0000000400d87947 */ /* 0x000fea0003800000 */
.L_x_28935:
[----:B------:R-:W-:Y:S02]  /*5230*/  HADD2.F32 R0, -RZ, R3.H0_H0 ;  /* 0x20000003ff007230 */ /* 0x000fe40000004100 */
[----:B------:R-:W-:-:S03]  /*5240*/  IMAD.MOV.U32 R25, RZ, RZ, R23 ;  /* 0x000000ffff197224 */ /* 0x000fc600078e0017 */
[----:B------:R-:W-:-:S05]  /*5250*/  F2FP.BF16.F32.PACK_AB R0, RZ, R0 ;  /* 0x00000000ff00723e */ /* 0x000fca00000010ff */
[----:B------:R0:W-:Y:S01]  /*5260*/  STG.E.U16 desc[UR36][R8.64], R0 ;  /* 0x0000000008007986 */ /* 0x0001e2000c101524 */
[----:B------:R-:W-:Y:S05]  /*5270*/  BRA `(.L_x_28920) ;  /* 0x0000000400c47947 */ /* 0x000fea0003800000 */
.L_x_28932:
        /* <DEDUP_REMOVED lines=13> */
.L_x_28944:
        /* <DEDUP_REMOVED lines=17> */
.L_x_28947:
[----:B------:R-:W-:-:S04]  /*5460*/  LOP3.LUT R3, R5, 0x80000000, RZ, 0xc0, !PT ;  /* 0x8000000005037812 */ /* 0x000fc800078ec0ff */
[----:B------:R-:W-:-:S04]  /*5470*/  SHF.R.U32.HI R3, RZ, 0x18, R3 ;  /* 0x00000018ff037819 */ /* 0x000fc80000011603 */
[----:B------:R-:W-:-:S04]  /*5480*/  LOP3.LUT R0, R0, R3, RZ, 0xfc, !PT ;  /* 0x0000000300007212 */ /* 0x000fc800078efcff */
[----:B------:R-:W-:-:S07]  /*5490*/  PRMT R4, R0, 0x7610, R4 ;  /* 0x0000761000047816 */ /* 0x000fce0000000004 */
.L_x_28946:
[----:B------:R-:W-:Y:S05]  /*54a0*/  BSYNC B0 ;  /* 0x0000000000007941 */ /* 0x000fea0003800000 */
.L_x_28945:
[----:B------:R0:W-:Y:S01]  /*54b0*/  STG.E.U8 desc[UR36][R8.64], R4 ;  /* 0x0000000408007986 */ /* 0x0001e2000c101124 */
[----:B------:R-:W-:Y:S01]  /*54c0*/  IMAD.MOV.U32 R25, RZ, RZ, R23 ;  /* 0x000000ffff197224 */ /* 0x000fe200078e0017 */
[----:B------:R-:W-:Y:S06]  /*54d0*/  BRA `(.L_x_28920) ;  /* 0x00000004002c7947 */ /* 0x000fec0003800000 */
.L_x_28943:
        /* <DEDUP_REMOVED lines=17> */
.L_x_28950:
[----:B------:R-:W-:-:S04]  /*55f0*/  LOP3.LUT R3, R5, 0x80000000, RZ, 0xc0, !PT ;  /* 0x8000000005037812 */ /* 0x000fc800078ec0ff */
[----:B------:R-:W-:-:S04]  /*5600*/  SHF.R.U32.HI R3, RZ, 0x18, R3 ;  /* 0x00000018ff037819 */ /* 0x000fc80000011603 */
[----:B------:R-:W-:-:S04]  /*5610*/  LOP3.LUT R0, R0, R3, RZ, 0xfc, !PT ;  /* 0x0000000300007212 */ /* 0x000fc800078efcff */
[----:B------:R-:W-:-:S07]  /*5620*/  PRMT R4, R0, 0x7610, R4 ;  /* 0x0000761000047816 */ /* 0x000fce0000000004 */
.L_x_28949:
[----:B------:R-:W-:Y:S05]  /*5630*/  BSYNC B0 ;  /* 0x0000000000007941 */ /* 0x000fea0003800000 */
.L_x_28948:
[----:B------:R0:W-:Y:S01]  /*5640*/  STG.E.U8 desc[UR36][R8.64], R4 ;  /* 0x0000000408007986 */ /* 0x0001e2000c101124 */
[----:B------:R-:W-:Y:S01]  /*5650*/  IMAD.MOV.U32 R25, RZ, RZ, R23 ;  /* 0x000000ffff197224 */ /* 0x000fe200078e0017 */
[----:B------:R-:W-:Y:S06]  /*5660*/  BRA `(.L_x_28920) ;  /* 0x0000000000c87947 */ /* 0x000fec0003800000 */
.L_x_28942:
        /* <DEDUP_REMOVED lines=23> */
.L_x_28925:
        /* <DEDUP_REMOVED lines=16> */
.L_x_28953:
[----:B------:R-:W-:Y:S01]  /*58e0*/  IMAD.MOV.U32 R25, RZ, RZ, R23 ;  /* 0x000000ffff197224 */ /* 0x000fe200078e0017 */
[----:B------:R-:W-:Y:S06]  /*58f0*/  BRA `(.L_x_28920) ;  /* 0x0000000000247947 */ /* 0x000fec0003800000 */
.L_x_28952:
[----:B------:R-:W-:Y:S02]  /*5900*/  HADD2.F32 R4, -RZ, R3.H0_H0 ;  /* 0x20000003ff047230 */ /* 0x000fe40000004100 */
[----:B------:R-:W-:-:S04]  /*5910*/  IMAD.MOV.U32 R25, RZ, RZ, R23 ;  /* 0x000000ffff197224 */ /* 0x000fc800078e0017 */
[----:B------:R-:W0:Y:S02]  /*5920*/  F2I.U64.TRUNC R4, R4 ;  /* 0x0000000400047311 */ /* 0x000e24000020d800 */
[----:B0-----:R0:W-:Y:S01]  /*5930*/  STG.E.64 desc[UR36][R8.64], R4 ;  /* 0x0000000408007986 */ /* 0x0011e2000c101b24 */
[----:B------:R-:W-:Y:S05]  /*5940*/  BRA `(.L_x_28920) ;  /* 0x0000000000107947 */ /* 0x000fea0003800000 */
.L_x_28951:
[----:B------:R-:W-:Y:S02]  /*5950*/  HADD2.F32 R3, -RZ, R3.H0_H0 ;  /* 0x20000003ff037230 */ /* 0x000fe40000004100 */
[----:B------:R-:W-:-:S04]  /*5960*/  IMAD.MOV.U32 R25, RZ, RZ, R23 ;  /* 0x000000ffff197224 */ /* 0x000fc800078e0017 */
[----:B------:R-:W0:Y:S02]  /*5970*/  F2I.FTZ.U32.TRUNC.NTZ R3, R3 ;  /* 0x0000000300037305 */ /* 0x000e24000021f000 */
[----:B0-----:R0:W-:Y:S02]  /*5980*/  STG.E desc[UR36][R8.64], R3 ;  /* 0x0000000308007986 */ /* 0x0011e4000c101924 */
.L_x_28920:
[----:B------:R-:W-:Y:S05]  /*5990*/  BSYNC B6 ;  /* 0x0000000000067941 */ /* 0x000fea0003800000 */
.L_x_28919:
        /* <DEDUP_REMOVED lines=25> */
.L_x_28959:
[----:B-----5:R-:W-:-:S06]  /*5b30*/  HADD2.F32 R5, -RZ, R22.H0_H0 ;  /* 0x20000016ff057230 */ /* 0x020fcc0000004100 */
[----:B------:R-:W0:Y:S02]  /*5b40*/  F2I.S64.TRUNC R4, R5 ;  /* 0x0000000500047311 */ /* 0x000e24000020d900 */
[----:B0-----:R3:W-:Y:S01]  /*5b50*/  STG.E.U8 desc[UR36][R8.64], R4 ;  /* 0x0000000408007986 */ /* 0x0017e2000c101124 */
[----:B------:R-:W-:Y:S05]  /*5b60*/  BRA `(.L_x_28961) ;  /* 0x0000000c00847947 */ /* 0x000fea0003800000 */
.L_x_28958:
        /* <DEDUP_REMOVED lines=10> */
.L_x_28963:
[----:B-----5:R-:W-:-:S04]  /*5c10*/  HADD2.F32 R22, -RZ, R22.H0_H0 ;  /* 0x20000016ff167230 */ /* 0x020fc80000004100 */
[----:B------:R-:W0:Y:S02]  /*5c20*/  F2I.FTZ.TRUNC.NTZ R3, R22 ;  /* 0x0000001600037305 */ /* 0x000e24000021f100 */
[----:B0-----:R2:W-:Y:S01]  /*5c30*/  STG.E desc[UR36][R8.64], R3 ;  /* 0x0000000308007986 */ /* 0x0015e2000c101924 */
[----:B------:R-:W-:Y:S05]  /*5c40*/  BRA `(.L_x_28961) ;  /* 0x0000000c004c7947 */ /* 0x000fea0003800000 */
.L_x_28962:
[----:B-----5:R-:W-:-:S04]  /*5c50*/  HADD2.F32 R22, -RZ, R22.H0_H0 ;  /* 0x20000016ff167230 */ /* 0x020fc80000004100 */
[----:B------:R-:W0:Y:S02]  /*5c60*/  F2I.FTZ.TRUNC.NTZ R3, R22 ;  /* 0x0000001600037305 */ /* 0x000e24000021f100 */
[----:B0-----:R0:W-:Y:S01]  /*5c70*/  STG.E.U16 desc[UR36][R8.64], R3 ;  /* 0x0000000308007986 */ /* 0x0011e2000c101524 */
[----:B------:R-:W-:Y:S05]  /*5c80*/  BRA `(.L_x_28961) ;  /* 0x0000000c003c7947 */ /* 0x000fea0003800000 */
.L_x_28957:
        /* <DEDUP_REMOVED lines=9> */
.L_x_28965:
[----:B-----5:R0:W-:Y:S01]  /*5d20*/  STG.E.U16 desc[UR36][R8.64], R22 ;  /* 0x0000001608007986 */ /* 0x0201e2000c101524 */
[----:B------:R-:W-:Y:S05]  /*5d30*/  BRA `(.L_x_28961) ;  /* 0x0000000c00107947 */ /* 0x000fea0003800000 */
.L_x_28964:
        /* <DEDUP_REMOVED lines=10> */
.L_x_28967:
[----:B-----5:R-:W-:-:S05]  /*5de0*/  HADD2.F32 R0, -RZ, R22.H0_H0 ;  /* 0x20000016ff007230 */ /* 0x020fca0000004100 */
[----:B------:R-:W-:-:S04]  /*5df0*/  F2FP.F16.F32.PACK_AB R0, RZ, R0 ;  /* 0x00000000ff00723e */ /* 0x000fc800000000ff */
[----:B------:R-:W-:-:S05]  /*5e00*/  PRMT R0, R0, 0x5410, RZ ;  /* 0x0000541000007816 */ /* 0x000fca00000000ff */
[----:B------:R0:W-:Y:S01]  /*5e10*/  STG.E desc[UR36][R8.64], R0 ;  /* 0x0000000008007986 */ /* 0x0001e2000c101924 */
[----:B------:R-:W-:Y:S05]  /*5e20*/  BRA `(.L_x_28961) ;  /* 0x0000000800d47947 */ /* 0x000fea0003800000 */
.L_x_28966:
[----:B-----5:R-:W-:-:S05]  /*5e30*/  HADD2.F32 R4, -RZ, R22.H0_H0 ;  /* 0x20000016ff047230 */ /* 0x020fca0000004100 */
[----:B------:R-:W-:-:S06]  /*5e40*/  FMUL.FTZ R4, R4, 1 ;  /* 0x3f80000004047820 */ /* 0x000fcc0000410000 */
[----:B------:R-:W0:Y:S02]  /*5e50*/  F2F.F64.F32 R4, R4 ;  /* 0x0000000400047310 */ /* 0x000e240000201800 */
[----:B0-----:R0:W-:Y:S01]  /*5e60*/  STG.E.64 desc[UR36][R8.64], R4 ;  /* 0x0000000408007986 */ /* 0x0011e2000c101b24 */
[----:B------:R-:W-:Y:S05]  /*5e70*/  BRA `(.L_x_28961) ;  /* 0x0000000800c07947 */ /* 0x000fea0003800000 */
.L_x_28956:
        /* <DEDUP_REMOVED lines=13> */
.L_x_28970:
[----:B-----5:R-:W-:Y:S01]  /*5f50*/  HADD2.F32 R22, -RZ, R22.H0_H0 ;  /* 0x20000016ff167230 */ /* 0x020fe20000004100 */
[----:B------:R-:W-:-:S04]  /*5f60*/  CS2R R6, SRZ ;  /* 0x0000000000067805 */ /* 0x000fc8000001ff00 */
[----:B------:R-:W-:-:S06]  /*5f70*/  FMUL.FTZ R4, R22, 1 ;  /* 0x3f80000016047820 */ /* 0x000fcc0000410000 */
[----:B------:R-:W0:Y:S02]  /*5f80*/  F2F.F64.F32 R4, R4 ;  /* 0x0000000400047310 */ /* 0x000e240000201800 */
[----:B0-----:R0:W-:Y:S01]  /*5f90*/  STG.E.128 desc[UR36][R8.64], R4 ;  /* 0x0000000408007986 */ /* 0x0011e2000c101d24 */
[----:B------:R-:W-:Y:S05]  /*5fa0*/  BRA `(.L_x_28961) ;  /* 0x0000000800747947 */ /* 0x000fea0003800000 */
.L_x_28969:
        /* <DEDUP_REMOVED lines=21> */
.L_x_28974:
[----:B------:R-:W-:Y:S05]  /*6100*/  BSYNC B0 ;  /* 0x0000000000007941 */ /* 0x000fea0003800000 */
.L_x_28973:
[----:B------:R-:W-:-:S05]  /*6110*/  LOP3.LUT R5, R0, R5, RZ, 0xfc, !PT ;  /* 0x0000000500057212 */ /* 0x000fca00078efcff */
[----:B------:R0:W-:Y:S01]  /*6120*/  STG.E.U8 desc[UR36][R8.64], R5 ;  /* 0x0000000508007986 */ /* 0x0001e2000c101124 */
[----:B------:R-:W-:Y:S05]  /*6130*/  BRA `(.L_x_28961) ;  /* 0x0000000800107947 */ /* 0x000fea0003800000 */
.L_x_28972:
        /* <DEDUP_REMOVED lines=13> */
.L_x_28976:
[----:B------:R-:W-:Y:S01]  /*6210*/  IMAD.MOV.U32 R0, RZ, RZ, 0x7f ;  /* 0x0000007fff007424 */ /* 0x000fe200078e00ff */
[----:B------:R-:W-:-:S04]  /*6220*/  ISETP.GT.U32.AND P0, PT, R3, 0x7f800000, PT ;  /* 0x7f8000000300780c */ /* 0x000fc80003f04070 */
[----:B------:R-:W-:-:S09]  /*6230*/  SEL R0, R0, 0x7c, P0 ;  /* 0x0000007c00007807 */ /* 0x000fd20000000000 */
.L_x_28977:
[----:B------:R-:W-:Y:S05]  /*6240*/  BSYNC B0 ;  /* 0x0000000000007941 */ /* 0x000fea0003800000 */
.L_x_28975:
[----:B------:R-:W-:-:S04]  /*6250*/  LOP3.LUT R3, R5, 0x80000000, RZ, 0xc0, !PT ;  /* 0x8000000005037812 */ /* 0x000fc800078ec0ff */
[----:B------:R-:W-:-:S04]  /*6260*/  SHF.R.U32.HI R3, RZ, 0x18, R3 ;  /* 0x00000018ff037819 */ /* 0x000fc80000011603 */
[----:B------:R-:W-:-:S05]  /*6270*/  LOP3.LUT R3, R0, R3, RZ, 0xfc, !PT ;  /* 0x0000000300037212 */ /* 0x000fca00078efcff */
[----:B------:R0:W-:Y:S01]  /*6280*/  STG.E.U8 desc[UR36][R8.64], R3 ;  /* 0x0000000308007986 */ /* 0x0001e2000c101124 */
[----:B------:R-:W-:Y:S05]  /*6290*/  BRA `(.L_x_28961) ;  /* 0x0000000400b87947 */ /* 0x000fea0003800000 */
.L_x_28971:
[----:B-----5:R-:W-:-:S05]  /*62a0*/  HADD2.F32 R0, -RZ, R22.H0_H0 ;  /* 0x20000016ff007230 */ /* 0x020fca0000004100 */
[----:B------:R-:W-:-:S05]  /*62b0*/  F2FP.BF16.F32.PACK_AB R0, RZ, R0 ;  /* 0x00000000ff00723e */ /* 0x000fca00000010ff */
[----:B------:R0:W-:Y:S01]  /*62c0*/  STG.E.U16 desc[UR36][R8.64], R0 ;  /* 0x0000000008007986 */ /* 0x0001e2000c101524 */
[----:B------:R-:W-:Y:S05]  /*62d0*/  BRA `(.L_x_28961) ;  /* 0x0000000400a87947 */ /* 0x000fea0003800000 */
.L_x_28968:
        /* <DEDUP_REMOVED lines=12> */
.L_x_28980:
        /* <DEDUP_REMOVED lines=17> */
.L_x_28983:
[----:B------:R-:W-:-:S04]  /*64b0*/  LOP3.LUT R3, R5, 0x80000000, RZ, 0xc0, !PT ;  /* 0x8000000005037812 */ /* 0x000fc800078ec0ff */
[----:B------:R-:W-:-:S04]  /*64c0*/  SHF.R.U32.HI R3, RZ, 0x18, R3 ;  /* 0x00000018ff037819 */ /* 0x000fc80000011603 */
[----:B------:R-:W-:-:S04]  /*64d0*/  LOP3.LUT R0, R0, R3, RZ, 0xfc, !PT ;  /* 0x0000000300007212 */ /* 0x000fc800078efcff */
[----:B------:R-:W-:-:S07]  /*64e0*/  PRMT R4, R0, 0x7610, R4 ;  /* 0x0000761000047816 */ /* 0x000fce0000000004 */
.L_x_28982:
[----:B------:R-:W-:Y:S05]  /*64f0*/  BSYNC B0 ;  /* 0x0000000000007941 */ /* 0x000fea0003800000 */
.L_x_28981:
[----:B------:R0:W-:Y:S01]  /*6500*/  STG.E.U8 desc[UR36][R8.64], R4 ;  /* 0x0000000408007986 */ /* 0x0001e2000c101124 */
[----:B------:R-:W-:Y:S05]  /*6510*/  BRA `(.L_x_28961) ;  /* 0x0000000400187947 */ /* 0x000fea0003800000 */
.L_x_28979:
        /* <DEDUP_REMOVED lines=17> */
.L_x_28986:
[----:B------:R-:W-:-:S04]  /*6630*/  LOP3.LUT R3, R5, 0x80000000, RZ, 0xc0, !PT ;  /* 0x8000000005037812 */ /* 0x000fc800078ec0ff */
[----:B------:R-:W-:-:S04]  /*6640*/  SHF.R.U32.HI R3, RZ, 0x18, R3 ;  /* 0x00000018ff037819 */ /* 0x000fc80000011603 */
[----:B------:R-:W-:-:S04]  /*6650*/  LOP3.LUT R0, R0, R3, RZ, 0xfc, !PT ;  /* 0x0000000300007212 */ /* 0x000fc800078efcff */
[----:B------:R-:W-:-:S07]  /*6660*/  PRMT R4, R0, 0x7610, R4 ;  /* 0x0000761000047816 */ /* 0x000fce0000000004 */
.L_x_28985:
[----:B------:R-:W-:Y:S05]  /*6670*/  BSYNC B0 ;  /* 0x0000000000007941 */ /* 0x000fea0003800000 */
.L_x_28984:
[----:B------:R0:W-:Y:S01]  /*6680*/  STG.E.U8 desc[UR36][R8.64], R4 ;  /* 0x0000000408007986 */ /* 0x0001e2000c101124 */
[----:B------:R-:W-:Y:S05]  /*6690*/  BRA `(.L_x_28961) ;  /* 0x0000000000b87947 */ /* 0x000fea0003800000 */
.L_x_28978:
        /* <DEDUP_REMOVED lines=22> */
.L_x_28960:
        /* <DEDUP_REMOVED lines=16> */
.L_x_28989:
[----:B------:R-:W-:Y:S05]  /*6900*/  BRA `(.L_x_28961) ;  /* 0x00000000001c7947 */ /* 0x000fea0003800000 */
.L_x_28988:
[----:B-----5:R-:W-:-:S06]  /*6910*/  HADD2.F32 R4, -RZ, R22.H0_H0 ;  /* 0x20000016ff047230 */ /* 0x020fcc0000004100 */
[----:B------:R-:W0:Y:S02]  /*6920*/  F2I.U64.TRUNC R4, R4 ;  /* 0x0000000400047311 */ /* 0x000e24000020d800 */
[----:B0-----:R0:W-:Y:S01]  /*6930*/  STG.E.64 desc[UR36][R8.64], R4 ;  /* 0x0000000408007986 */ /* 0x0011e2000c101b24 */
[----:B------:R-:W-:Y:S05]  /*6940*/  BRA `(.L_x_28961) ;  /* 0x00000000000c7947 */ /* 0x000fea0003800000 */
.L_x_28987:
[----:B-----5:R-:W-:-:S04]  /*6950*/  HADD2.F32 R22, -RZ, R22.H0_H0 ;  /* 0x20000016ff167230 */ /* 0x020fc80000004100 */
[----:B------:R-:W0:Y:S02]  /*6960*/  F2I.FTZ.U32.TRUNC.NTZ R3, R22 ;  /* 0x0000001600037305 */ /* 0x000e24000021f000 */
[----:B0-----:R0:W-:Y:S02]  /*6970*/  STG.E desc[UR36][R8.64], R3 ;  /* 0x0000000308007986 */ /* 0x0011e4000c101924 */
.L_x_28961:
        /* <DEDUP_REMOVED lines=25> */
.L_x_28993:
[----:B------:R-:W-:-:S06]  /*6b10*/  HADD2.F32 R5, -RZ, R19.H0_H0 ;  /* 0x20000013ff057230 */ /* 0x000fcc0000004100 */
[----:B------:R-:W0:Y:S02]  /*6b20*/  F2I.S64.TRUNC R4, R5 ;  /* 0x0000000500047311 */ /* 0x000e24000020d900 */
[----:B0-----:R0:W-:Y:S01]  /*6b30*/  STG.E.U8 desc[UR36][R8.64], R4 ;  /* 0x0000000408007986 */ /* 0x0011e2000c101124 */
[----:B------:R-:W-:Y:S05]  /*6b40*/  BRA `(.L_x_28995) ;  /* 0x0000000c00847947 */ /* 0x000fea0003800000 */
.L_x_28992:
        /* <DEDUP_REMOVED lines=10> */
.L_x_28997:
[----:B------:R-:W-:-:S06]  /*6bf0*/  HADD2.F32 R19, -RZ, R19.H0_H0 ;  /* 0x20000013ff137230 */ /* 0x000fcc0000004100 */
[----:B------:R-:W0:Y:S02]  /*6c00*/  F2I.FTZ.TRUNC.NTZ R19, R19 ;  /* 0x0000001300137305 */ /* 0x000e24000021f100 */
[----:B0-----:R0:W-:Y:S01]  /*6c10*/  STG.E desc[UR36][R8.64], R19 ;  /* 0x0000001308007986 */ /* 0x0011e2000c101924 */
[----:B------:R-:W-:Y:S05]  /*6c20*/  BRA `(.L_x_28995) ;  /* 0x0000000c004c7947 */ /* 0x000fea0003800000 */
.L_x_28996:
[----:B------:R-:W-:-:S06]  /*6c30*/  HADD2.F32 R19, -RZ, R19.H0_H0 ;  /* 0x20000013ff137230 */ /* 0x000fcc0000004100 */
[----:B------:R-:W0:Y:S02]  /*6c40*/  F2I.FTZ.TRUNC.NTZ R19, R19 ;  /* 0x0000001300137305 */ /* 0x000e24000021f100 */
[----:B0-----:R0:W-:Y:S01]  /*6c50*/  STG.E.U16 desc[UR36][R8.64], R19 ;  /* 0x0000001308007986 */ /* 0x0011e2000c101524 */
[----:B------:R-:W-:Y:S05]  /*6c60*/  BRA `(.L_x_28995) ;  /* 0x0000000c003c7947 */ /* 0x000fea0003800000 */
.L_x_28991:
        /* <DEDUP_REMOVED lines=9> */
.L_x_28999:
[----:B------:R0:W-:Y:S01]  /*6d00*/  STG.E.U16 desc[UR36][R8.64], R19 ;  /* 0x0000001308007986 */ /* 0x0001e2000c101524 */
[----:B------:R-:W-:Y:S05]  /*6d10*/  BRA `(.L_x_28995) ;  /* 0x0000000c00107947 */ /* 0x000fea0003800000 */
.L_x_28998:
        /* <DEDUP_REMOVED lines=10> */
.L_x_29001:
[----:B------:R-:W-:-:S05]  /*6dc0*/  HADD2.F32 R0, -RZ, R19.H0_H0 ;  /* 0x20000013ff007230 */ /* 0x000fca0000004100 */
[----:B------:R-:W-:-:S04]  /*6dd0*/  F2FP.F16.F32.PACK_AB R0, RZ, R0 ;  /* 0x00000000ff00723e */ /* 0x000fc800000000ff */
[----:B------:R-:W-:-:S05]  /*6de0*/  PRMT R0, R0, 0x5410, RZ ;  /* 0x0000541000007816 */ /* 0x000fca00000000ff */
[----:B------:R0:W-:Y:S01]  /*6df0*/  STG.E desc[UR36][R8.64], R0 ;  /* 0x0000000008007986 */ /* 0x0001e2000c101924 */
[----:B------:R-:W-:Y:S05]  /*6e00*/  BRA `(.L_x_28995) ;  /* 0x0000000800d47947 */ /* 0x000fea0003800000 */
.L_x_29000:
[----:B------:R-:W-:-:S05]  /*6e10*/  HADD2.F32 R4, -RZ, R19.H0_H0 ;  /* 0x20000013ff047230 */ /* 0x000fca0000004100 */
[----:B------:R-:W-:-:S06]  /*6e20*/  FMUL.FTZ R4, R4, 1 ;  /* 0x3f80000004047820 */ /* 0x000fcc0000410000 */
[----:B------:R-:W0:Y:S02]  /*6e30*/  F2F.F64.F32 R4, R4 ;  /* 0x0000000400047310 */ /* 0x000e240000201800 */
[----:B0-----:R0:W-:Y:S01]  /*6e40*/  STG.E.64 desc[UR36][R8.64], R4 ;  /* 0x0000000408007986 */ /* 0x0011e2000c101b24 */
[----:B------:R-:W-:Y:S05]  /*6e50*/  BRA `(.L_x_28995) ;  /* 0x0000000800c07947 */ /* 0x000fea0003800000 */
.L_x_28990:
        /* <DEDUP_REMOVED lines=13> */
.L_x_29004:
[----:B------:R-:W-:Y:S01]  /*6f30*/  HADD2.F32 R19, -RZ, R19.H0_H0 ;  /* 0x20000013ff137230 */ /* 0x000fe20000004100 */
[----:B------:R-:W-:-:S04]  /*6f40*/  CS2R R6, SRZ ;  /* 0x0000000000067805 */ /* 0x000fc8000001ff00 */
[----:B------:R-:W-:-:S06]  /*6f50*/  FMUL.FTZ R4, R19, 1 ;  /* 0x3f80000013047820 */ /* 0x000fcc0000410000 */
[----:B------:R-:W0:Y:S02]  /*6f60*/  F2F.F64.F32 R4, R4 ;  /* 0x0000000400047310 */ /* 0x000e240000201800 */
[----:B0-----:R0:W-:Y:S01]  /*6f70*/  STG.E.128 desc[UR36][R8.64], R4 ;  /* 0x0000000408007986 */ /* 0x0011e2000c101d24 */
[----:B------:R-:W-:Y:S05]  /*6f80*/  BRA `(.L_x_28995) ;  /* 0x0000000800747947 */ /* 0x000fea0003800000 */
.L_x_29003:
        /* <DEDUP_REMOVED lines=21> */
.L_x_29008:
[----:B------:R-:W-:Y:S05]  /*70e0*/  BSYNC B0 ;  /* 0x0000000000007941 */ /* 0x000fea0003800000 */
.L_x_29007:
[----:B------:R-:W-:-:S05]  /*70f0*/  LOP3.LUT R5, R0, R5, RZ, 0xfc, !PT ;  /* 0x0000000500057212 */ /* 0x000fca00078efcff */
[----:B------:R0:W-:Y:S01]  /*7100*/  STG.E.U8 desc[UR36][R8.64], R5 ;  /* 0x0000000508007986 */ /* 0x0001e2000c101124 */
[----:B------:R-:W-:Y:S05]  /*7110*/  BRA `(.L_x_28995) ;  /* 0x0000000800107947 */ /* 0x000fea0003800000 */
.L_x_29006:
        /* <DEDUP_REMOVED lines=13> */
.L_x_29010:
[----:B------:R-:W-:Y:S01]  /*71f0*/  IMAD.MOV.U32 R0, RZ, RZ, 0x7f ;  /* 0x0000007fff007424 */ /* 0x000fe200078e00ff */
[----:B------:R-:W-:-:S04]  /*7200*/  ISETP.GT.U32.AND P0, PT, R3, 0x7f800000, PT ;  /* 0x7f8000000300780c */ /* 0x000fc80003f04070 */
[----:B------:R-:W-:-:S09]  /*7210*/  SEL R0, R0, 0x7c, P0 ;  /* 0x0000007c00007807 */ /* 0x000fd20000000000 */
.L_x_29011:
[----:B------:R-:W-:Y:S05]  /*7220*/  BSYNC B0 ;  /* 0x0000000000007941 */ /* 0x000fea0003800000 */
.L_x_29009:
[----:B------:R-:W-:-:S04]  /*7230*/  LOP3.LUT R3, R19, 0x80000000, RZ, 0xc0, !PT ;  /* 0x8000000013037812 */ /* 0x000fc800078ec0ff */
[----:B------:R-:W-:-:S04]  /*7240*/  SHF.R.U32.HI R3, RZ, 0x18, R3 ;  /* 0x00000018ff037819 */ /* 0x000fc80000011603 */
[----:B------:R-:W-:-:S05]  /*7250*/  LOP3.LUT R3, R0, R3, RZ, 0xfc, !PT ;  /* 0x0000000300037212 */ /* 0x000fca00078efcff */
[----:B------:R0:W-:Y:S01]  /*7260*/  STG.E.U8 desc[UR36][R8.64], R3 ;  /* 0x0000000308007986 */ /* 0x0001e2000c101124 */
[----:B------:R-:W-:Y:S05]  /*7270*/  BRA `(.L_x_28995) ;  /* 0x0000000400b87947 */ /* 0x000fea0003800000 */
.L_x_29005:
[----:B------:R-:W-:-:S05]  /*7280*/  HADD2.F32 R0, -RZ, R19.H0_H0 ;  /* 0x20000013ff007230 */ /* 0x000fca0000004100 */
[----:B------:R-:W-:-:S05]  /*7290*/  F2FP.BF16.F32.PACK_AB R0, RZ, R0 ;  /* 0x00000000ff00723e */ /* 0x000fca00000010ff */
[----:B------:R0:W-:Y:S01]  /*72a0*/  STG.E.U16 desc[UR36][R8.64], R0 ;  /* 0x0000000008007986 */ /* 0x0001e2000c101524 */
[----:B------:R-:W-:Y:S05]  /*72b0*/  BRA `(.L_x_28995) ;  /* 0x0000000400a87947 */ /* 0x000fea0003800000 */
.L_x_29002:
        /* <DEDUP_REMOVED lines=12> */
.L_x_29014:
        /* <DEDUP_REMOVED lines=17> */
.L_x_29017:
[----:B------:R-:W-:-:S04]  /*7490*/  LOP3.LUT R3, R19, 0x80000000, RZ, 0xc0, !PT ;  /* 0x8000000013037812 */ /* 0x000fc800078ec0ff */
[----:B------:R-:W-:-:S04]  /*74a0*/  SHF.R.U32.HI R3, RZ, 0x18, R3 ;  /* 0x00000018ff037819 */ /* 0x000fc80000011603 */
[----:B------:R-:W-:-:S04]  /*74b0*/  LOP3.LUT R0, R0, R3, RZ, 0xfc, !PT ;  /* 0x0000000300007212 */ /* 0x000fc800078efcff */
[----:B------:R-:W-:-:S07]  /*74c0*/  PRMT R4, R0, 0x7610, R4 ;  /* 0x0000761000047816 */ /* 0x000fce0000000004 */
.L_x_29016:
[----:B------:R-:W-:Y:S05]  /*74d0*/  BSYNC B0 ;  /* 0x0000000000007941 */ /* 0x000fea0003800000 */
.L_x_29015:
[----:B------:R3:W-:Y:S01]  /*74e0*/  STG.E.U8 desc[UR36][R8.64], R4 ;  /* 0x0000000408007986 */ /* 0x0007e2000c101124 */
[----:B------:R-:W-:Y:S05]  /*74f0*/  BRA `(.L_x_28995) ;  /* 0x0000000400187947 */ /* 0x000fea0003800000 */
.L_x_29013:
        /* <DEDUP_REMOVED lines=17> */
.L_x_29020:
[----:B------:R-:W-:-:S04]  /*7610*/  LOP3.LUT R3, R19, 0x80000000, RZ, 0xc0, !PT ;  /* 0x8000000013037812 */ /* 0x000fc800078ec0ff */
[----:B------:R-:W-:-:S04]  /*7620*/  SHF.R.U32.HI R3, RZ, 0x18, R3 ;  /* 0x00000018ff037819 */ /* 0x000fc80000011603 */
[----:B------:R-:W-:-:S04]  /*7630*/  LOP3.LUT R0, R0, R3, RZ, 0xfc, !PT ;  /* 0x0000000300007212 */ /* 0x000fc800078efcff */
[----:B------:R-:W-:-:S07]  /*7640*/  PRMT R4, R0, 0x7610, R4 ;  /* 0x0000761000047816 */ /* 0x000fce0000000004 */
.L_x_29019:
[----:B------:R-:W-:Y:S05]  /*7650*/  BSYNC B0 ;  /* 0x0000000000007941 */ /* 0x000fea0003800000 */
.L_x_29018:
[----:B------:R0:W-:Y:S01]  /*7660*/  STG.E.U8 desc[UR36][R8.64], R4 ;  /* 0x0000000408007986 */ /* 0x0001e2000c101124 */
[----:B------:R-:W-:Y:S05]  /*7670*/  BRA `(.L_x_28995) ;  /* 0x0000000000b87947 */ /* 0x000fea0003800000 */
.L_x_29012:
        /* <DEDUP_REMOVED lines=22> */
.L_x_28994:
        /* <DEDUP_REMOVED lines=16> */
.L_x_29023:
[----:B------:R-:W-:Y:S05]  /*78e0*/  BRA `(.L_x_28995) ;  /* 0x00000000001c7947 */ /* 0x000fea0003800000 */
.L_x_29022:
[----:B------:R-:W-:-:S06]  /*78f0*/  HADD2.F32 R4, -RZ, R19.H0_H0 ;  /* 0x20000013ff047230 */ /* 0x000fcc0000004100 */
[----:B------:R-:W0:Y:S02]  /*7900*/  F2I.U64.TRUNC R4, R4 ;  /* 0x0000000400047311 */ /* 0x000e24000020d800 */
[----:B0-----:R1:W-:Y:S01]  /*7910*/  STG.E.64 desc[UR36][R8.64], R4 ;  /* 0x0000000408007986 */ /* 0x0013e2000c101b24 */
[----:B------:R-:W-:Y:S05]  /*7920*/  BRA `(.L_x_28995) ;  /* 0x00000000000c7947 */ /* 0x000fea0003800000 */
.L_x_29021:
[----:B------:R-:W-:-:S06]  /*7930*/  HADD2.F32 R19, -RZ, R19.H0_H0 ;  /* 0x20000013ff137230 */ /* 0x000fcc0000004100 */
[----:B------:R-:W0:Y:S02]  /*7940*/  F2I.FTZ.U32.TRUNC.NTZ R19, R19 ;  /* 0x0000001300137305 */ /* 0x000e24000021f000 */
[----:B0-----:R2:W-:Y:S02]  /*7950*/  STG.E desc[UR36][R8.64], R19 ;  /* 0x0000001308007986 */ /* 0x0015e4000c101924 */
.L_x_28995:
[----:B------:R-:W-:-:S07]  /*7960*/  VIADD R25, R25, 0x80 ;  /* 0x0000008019197836 */ /* 0x000fce0000000000 */
.L_x_28955:
[----:B------:R-:W-:Y:S05]  /*7970*/  BSYNC B6 ;  /* 0x0000000000067941 */ /* 0x000fea0003800000 */
.L_x_28954:
        /* <DEDUP_REMOVED lines=23> */
.L_x_29027:
[----:B------:R-:W-:-:S06]  /*7af0*/  HADD2.F32 R5, -RZ, R17.H0_H0 ;  /* 0x20000011ff057230 */ /* 0x000fcc0000004100 */
[----:B------:R-:W0:Y:S02]  /*7b00*/  F2I.S64.TRUNC R4, R5 ;  /* 0x0000000500047311 */ /* 0x000e24000020d900 */
[----:B0-----:R-:W-:Y:S01]  /*7b10*/  STG.E.U8 desc[UR36][R2.64], R4 ;  /* 0x0000000402007986 */ /* 0x001fe2000c101124 */
[----:B------:R-:W-:Y:S05]  /*7b20*/  EXIT ;  /* 0x000000000000794d */ /* 0x000fea0003800000 */
.L_x_29026:
        /* <DEDUP_REMOVED lines=10> */
.L_x_29030:
[----:B------:R-:W-:-:S06]  /*7bd0*/  HADD2.F32 R17, -RZ, R17.H0_H0 ;  /* 0x20000011ff117230 */ /* 0x000fcc0000004100 */
[----:B------:R-:W0:Y:S02]  /*7be0*/  F2I.FTZ.TRUNC.NTZ R17, R17 ;  /* 0x0000001100117305 */ /* 0x000e24000021f100 */
[----:B0-----:R-:W-:Y:S01]  /*7bf0*/  STG.E desc[UR36][R2.64], R17 ;  /* 0x0000001102007986 */ /* 0x001fe2000c101924 */
[----:B------:R-:W-:Y:S05]  /*7c00*/  EXIT ;  /* 0x000000000000794d */ /* 0x000fea0003800000 */
.L_x_29029:
[----:B------:R-:W-:-:S06]  /*7c10*/  HADD2.F32 R17, -RZ, R17.H0_H0 ;  /* 0x20000011ff117230 */ /* 0x000fcc0000004100 */
[----:B------:R-:W0:Y:S02]  /*7c20*/  F2I.FTZ.TRUNC.NTZ R17, R17 ;  /* 0x0000001100117305 */ /* 0x000e24000021f100 */
[----:B0-----:R-:W-:Y:S01]  /*7c30*/  STG.E.U16 desc[UR36][R2.64], R17 ;  /* 0x0000001102007986 */ /* 0x001fe2000c101524 */
[----:B------:R-:W-:Y:S05]  /*7c40*/  EXIT ;  /* 0x000000000000794d */ /* 0x000fea0003800000 */
.L_x_29025:
        /* <DEDUP_REMOVED lines=9> */
.L_x_29032:
[----:B------:R-:W-:Y:S01]  /*7ce0*/  STG.E.U16 desc[UR36][R2.64], R17 ;  /* 0x0000001102007986 */ /* 0x000fe2000c101524 */
[----:B------:R-:W-:Y:S05]  /*7cf0*/  EXIT ;  /* 0x000000000000794d */ /* 0x000fea0003800000 */
.L_x_29031:
        /* <DEDUP_REMOVED lines=10> */
.L_x_29034:
[----:B------:R-:W-:-:S05]  /*7da0*/  HADD2.F32 R0, -RZ, R17.H0_H0 ;  /* 0x20000011ff007230 */ /* 0x000fca0000004100 */
[----:B------:R-:W-:-:S04]  /*7db0*/  F2FP.F16.F32.PACK_AB R0, RZ, R0 ;  /* 0x00000000ff00723e */ /* 0x000fc800000000ff */
[----:B------:R-:W-:-:S05]  /*7dc0*/  PRMT R0, R0, 0x5410, RZ ;  /* 0x0000541000007816 */ /* 0x000fca00000000ff */
[----:B------:R-:W-:Y:S01]  /*7dd0*/  STG.E desc[UR36][R2.64], R0 ;  /* 0x0000000002007986 */ /* 0x000fe2000c101924 */
[----:B------:R-:W-:Y:S05]  /*7de0*/  EXIT ;  /* 0x000000000000794d */ /* 0x000fea0003800000 */
.L_x_29033:
[----:B------:R-:W-:-:S05]  /*7df0*/  HADD2.F32 R4, -RZ, R17.H0_H0 ;  /* 0x20000011ff047230 */ /* 0x000fca0000004100 */
[----:B------:R-:W-:-:S06]  /*7e00*/  FMUL.FTZ R4, R4, 1 ;  /* 0x3f80000004047820 */ /* 0x000fcc0000410000 */
[----:B------:R-:W0:Y:S02]  /*7e10*/  F2F.F64.F32 R4, R4 ;  /* 0x0000000400047310 */ /* 0x000e240000201800 */
[----:B0-----:R-:W-:Y:S01]  /*7e20*/  STG.E.64 desc[UR36][R2.64], R4 ;  /* 0x0000000402007986 */ /* 0x001fe2000c101b24 */
[----:B------:R-:W-:Y:S05]  /*7e30*/  EXIT ;  /* 0x000000000000794d */ /* 0x000fea0003800000 */
.L_x_29024:
        /* <DEDUP_REMOVED lines=13> */
.L_x_29037:
[----:B------:R-:W-:Y:S01]  /*7f10*/  HADD2.F32 R17, -RZ, R17.H0_H0 ;  /* 0x20000011ff117230 */ /* 0x000fe20000004100 */
[----:B------:R-:W-:-:S04]  /*7f20*/  CS2R R6, SRZ ;  /* 0x0000000000067805 */ /* 0x000fc8000001ff00 */
[----:B------:R-:W-:-:S06]  /*7f30*/  FMUL.FTZ R4, R17, 1 ;  /* 0x3f80000011047820 */ /* 0x000fcc0000410000 */
[----:B------:R-:W0:Y:S02]  /*7f40*/  F2F.F64.F32 R4, R4 ;  /* 0x0000000400047310 */ /* 0x000e240000201800 */
[----:B0-----:R-:W-:Y:S01]  /*7f50*/  STG.E.128 desc[UR36][R2.64], R4 ;  /* 0x0000000402007986 */ /* 0x001fe2000c101d24 */
[----:B------:R-:W-:Y:S05]  /*7f60*/  EXIT ;  /* 0x000000000000794d */ /* 0x000fea0003800000 */
.L_x_29036:
        /* <DEDUP_REMOVED lines=21> */
.L_x_29041:
[----:B------:R-:W-:Y:S05]  /*80c0*/  BSYNC B0 ;  /* 0x0000000000007941 */ /* 0x000fea0003800000 */
.L_x_29040:
[----:B------:R-:W-:-:S05]  /*80d0*/  LOP3.LUT R5, R0, R5, RZ, 0xfc, !PT ;  /* 0x0000000500057212 */ /* 0x000fca00078efcff */
[----:B------:R-:W-:Y:S01]  /*80e0*/  STG.E.U8 desc[UR36][R2.64], R5 ;  /* 0x0000000502007986 */ /* 0x000fe2000c101124 */
[----:B------:R-:W-:Y:S05]  /*80f0*/  EXIT ;  /* 0x000000000000794d */ /* 0x000fea0003800000 */
.L_x_29039:
        /* <DEDUP_REMOVED lines=13> */
.L_x_29043:
[----:B------:R-:W-:Y:S01]  /*81d0*/  IMAD.MOV.U32 R0, RZ, RZ, 0x7f ;  /* 0x0000007fff007424 */ /* 0x000fe200078e00ff */
[----:B------:R-:W-:-:S04]  /*81e0*/  ISETP.GT.U32.AND P0, PT, R4, 0x7f800000, PT ;  /* 0x7f8000000400780c */ /* 0x000fc80003f04070 */
[----:B------:R-:W-:-:S09]  /*81f0*/  SEL R0, R0, 0x7c, P0 ;  /* 0x0000007c00007807 */ /* 0x000fd20000000000 */
.L_x_29044:
[----:B------:R-:W-:Y:S05]  /*8200*/  BSYNC B0 ;  /* 0x0000000000007941 */ /* 0x000fea0003800000 */
.L_x_29042:
[----:B------:R-:W-:-:S04]  /*8210*/  LOP3.LUT R4, R17, 0x80000000, RZ, 0xc0, !PT ;  /* 0x8000000011047812 */ /* 0x000fc800078ec0ff */
[----:B------:R-:W-:-:S04]  /*8220*/  SHF.R.U32.HI R5, RZ, 0x18, R4 ;  /* 0x00000018ff057819 */ /* 0x000fc80000011604 */
[----:B------:R-:W-:-:S05]  /*8230*/  LOP3.LUT R5, R0, R5, RZ, 0xfc, !PT ;  /* 0x0000000500057212 */ /* 0x000fca00078efcff */
[----:B------:R-:W-:Y:S01]  /*8240*/  STG.E.U8 desc[UR36][R2.64], R5 ;  /* 0x0000000502007986 */ /* 0x000fe2000c101124 */
[----:B------:R-:W-:Y:S05]  /*8250*/  EXIT ;  /* 0x000000000000794d */ /* 0x000fea0003800000 */
.L_x_29038:
[----:B------:R-:W-:-:S05]  /*8260*/  HADD2.F32 R0, -RZ, R17.H0_H0 ;  /* 0x20000011ff007230 */ /* 0x000fca0000004100 */
[----:B------:R-:W-:-:S05]  /*8270*/  F2FP.BF16.F32.PACK_AB R0, RZ, R0 ;  /* 0x00000000ff00723e */ /* 0x000fca00000010ff */
[----:B------:R-:W-:Y:S01]  /*8280*/  STG.E.U16 desc[UR36][R2.64], R0 ;  /* 0x0000000002007986 */ /* 0x000fe2000c101524 */
[----:B------:R-:W-:Y:S05]  /*8290*/  EXIT ;  /* 0x000000000000794d */ /* 0x000fea0003800000 */
.L_x_29035:
        /* <DEDUP_REMOVED lines=12> */
.L_x_29047:
        /* <DEDUP_REMOVED lines=17> */
.L_x_29050:
[----:B------:R-:W-:-:S04]  /*8470*/  LOP3.LUT R0, R17, 0x80000000, RZ, 0xc0, !PT ;  /* 0x8000000011007812 */ /* 0x000fc800078ec0ff */
[----:B------:R-:W-:-:S04]  /*8480*/  SHF.R.U32.HI R5, RZ, 0x18, R0 ;  /* 0x00000018ff057819 */ /* 0x000fc80000011600 */
[----:B------:R-:W-:-:S04]  /*8490*/  LOP3.LUT R4, R4, R5, RZ, 0xfc, !PT ;  /* 0x0000000504047212 */ /* 0x000fc800078efcff */
[----:B------:R-:W-:-:S07]  /*84a0*/  PRMT R0, R4, 0x7610, R0 ;  /* 0x0000761004007816 */ /* 0x000fce0000000000 */
.L_x_29049:
[----:B------:R-:W-:Y:S05]  /*84b0*/  BSYNC B0 ;  /* 0x0000000000007941 */ /* 0x000fea0003800000 */
.L_x_29048:
[----:B------:R-:W-:Y:S01]  /*84c0*/  STG.E.U8 desc[UR36][R2.64], R0 ;  /* 0x0000000002007986 */ /* 0x000fe2000c101124 */
[----:B------:R-:W-:Y:S05]  /*84d0*/  EXIT ;  /* 0x000000000000794d */ /* 0x000fea0003800000 */
.L_x_29046:
        /* <DEDUP_REMOVED lines=17> */
.L_x_29053:
[----:B------:R-:W-:-:S04]  /*85f0*/  LOP3.LUT R0, R17, 0x80000000, RZ, 0xc0, !PT ;  /* 0x8000000011007812 */ /* 0x000fc800078ec0ff */
[----:B------:R-:W-:-:S04]  /*8600*/  SHF.R.U32.HI R5, RZ, 0x18, R0 ;  /* 0x00000018ff057819 */ /* 0x000fc80000011600 */
[----:B------:R-:W-:-:S04]  /*8610*/  LOP3.LUT R4, R4, R5, RZ, 0xfc, !PT ;  /* 0x0000000504047212 */ /* 0x000fc800078efcff */
[----:B------:R-:W-:-:S07]  /*8620*/  PRMT R0, R4, 0x7610, R0 ;  /* 0x0000761004007816 */ /* 0x000fce0000000000 */
.L_x_29052:
[----:B------:R-:W-:Y:S05]  /*8630*/  BSYNC B0 ;  /* 0x0000000000007941 */ /* 0x000fea0003800000 */
.L_x_29051:
[----:B------:R-:W-:Y:S01]  /*8640*/  STG.E.U8 desc[UR36][R2.64], R0 ;  /* 0x0000000002007986 */ /* 0x000fe2000c101124 */
[----:B------:R-:W-:Y:S05]  /*8650*/  EXIT ;  /* 0x000000000000794d */ /* 0x000fea0003800000 */
.L_x_29045:
        /* <DEDUP_REMOVED lines=22> */
.L_x_29028:
        /* <DEDUP_REMOVED lines=16> */
.L_x_29056:
[----:B------:R-:W-:Y:S05]  /*88c0*/  EXIT ;  /* 0x000000000000794d */ /* 0x000fea0003800000 */
.L_x_29055:
[----:B------:R-:W-:-:S06]  /*88d0*/  HADD2.F32 R4, -RZ, R17.H0_H0 ;  /* 0x20000011ff047230 */ /* 0x000fcc0000004100 */
[----:B------:R-:W0:Y:S02]  /*88e0*/  F2I.U64.TRUNC R4, R4 ;  /* 0x0000000400047311 */ /* 0x000e24000020d800 */
[----:B0-----:R-:W-:Y:S01]  /*88f0*/  STG.E.64 desc[UR36][R2.64], R4 ;  /* 0x0000000402007986 */ /* 0x001fe2000c101b24 */
[----:B------:R-:W-:Y:S05]  /*8900*/  EXIT ;  /* 0x000000000000794d */ /* 0x000fea0003800000 */
.L_x_29054:
[----:B------:R-:W-:-:S06]  /*8910*/  HADD2.F32 R17, -RZ, R17.H0_H0 ;  /* 0x20000011ff117230 */ /* 0x000fcc0000004100 */
[----:B------:R-:W0:Y:S02]  /*8920*/  F2I.FTZ.U32.TRUNC.NTZ R17, R17 ;  /* 0x0000001100117305 */ /* 0x000e24000021f000 */
[----:B0-----:R-:W-:Y:S01]  /*8930*/  STG.E desc[UR36][R2.64], R17 ;  /* 0x0000001102007986 */ /* 0x001fe2000c101924 */
[----:B------:R-:W-:Y:S05]  /*8940*/  EXIT ;  /* 0x000000000000794d */ /* 0x000fea0003800000 */
.L_x_29057:
        /* <DEDUP_REMOVED lines=11> */
.L_x_42370:


//--------------------- .text._ZN2at6native18elementwise_kernelILi128ELi4EZNS0_22gpu_kernel_impl_nocastINS0_13AUnaryFunctorIN3c104HalfES5_S5_ZZZNS0_19maximum_kernel_cudaERNS_18TensorIteratorBaseEENKUlvE0_clEvENKUlvE1_clEvEUlS5_S5_E_EEEEvS7_RKT_EUliE_EEviT1_ --------------------------
	.section	.text._ZN2at6native18elementwise_kernelILi128ELi4EZNS0_22gpu_kernel_impl_nocastINS0_13AUnaryFunctorIN3c104HalfES5_S5_ZZZNS0_19maximum_kernel_cudaERNS_18TensorIteratorBaseEENKUlvE0_clEvENKUlvE1_clEvEUlS5_S5_E_EEEEvS7_RKT_EUliE_EEviT1_,"ax",@progbits
	.align	128
        .global         _ZN2at6native18elementwise_kernelILi128ELi4EZNS0_22gpu_kernel_impl_nocastINS0_13AUnaryFunctorIN3c104HalfES5_S5_ZZZNS0_19maximum_kernel_cudaERNS_18TensorIteratorBaseEENKUlvE0_clEvENKUlvE1_clEvEUlS5_S5_E_EEEEvS7_RKT_EUliE_EEviT1_
        .type           _ZN2at6native18elementwise_kernelILi128ELi4EZNS0_22gpu_kernel_impl_nocastINS0_13AUnaryFunctorIN3c104HalfES5_S5_ZZZNS0_19maximum_kernel_cudaERNS_18TensorIteratorBaseEENKUlvE0_clEvENKUlvE1_clEvEUlS5_S5_E_EEEEvS7_RKT_EUliE_EEviT1_,@function
        .size           _ZN2at6native18elementwise_kernelILi128ELi4EZNS0_22gpu_kernel_impl_nocastINS0_13AUnaryFunctorIN3c104HalfES5_S5_ZZZNS0_19maximum_kernel_cudaERNS_18TensorIteratorBaseEENKUlvE0_clEvENKUlvE1_clEvEUlS5_S5_E_EEEEvS7_RKT_EUliE_EEviT1_,(.L_x_42371 - _ZN2at6native18elementwise_kernelILi128ELi4EZNS0_22gpu_kernel_impl_nocastINS0_13AUnaryFunctorIN3c104HalfES5_S5_ZZZNS0_19maximum_kernel_cudaERNS_18TensorIteratorBaseEENKUlvE0_clEvENKUlvE1_clEvEUlS5_S5_E_EEEEvS7_RKT_EUliE_EEviT1_)
        .other          _ZN2at6native18elementwise_kernelILi128ELi4EZNS0_22gpu_kernel_impl_nocastINS0_13AUnaryFunctorIN3c104HalfES5_S5_ZZZNS0_19maximum_kernel_cudaERNS_18TensorIteratorBaseEENKUlvE0_clEvENKUlvE1_clEvEUlS5_S5_E_EEEEvS7_RKT_EUliE_EEviT1_,@"STO_CUDA_ENTRY STV_DEFAULT"
_ZN2at6native18elementwise_kernelILi128ELi4EZNS0_22gpu_kernel_impl_nocastINS0_13AUnaryFunctorIN3c104HalfES5_S5_ZZZNS0_19maximum_kernel_cudaERNS_18TensorIteratorBaseEENKUlvE0_clEvENKUlvE1_clEvEUlS5_S5_E_EEEEvS7_RKT_EUliE_EEviT1_:
.text._ZN2at6native18elementwise_kernelILi128ELi4EZNS0_22gpu_kernel_impl_nocastINS0_13AUnaryFunctorIN3c104HalfES5_S5_ZZZNS0_19maximum_kernel_cudaERNS_18TensorIteratorBaseEENKUlvE0_clEvENKUlvE1_clEvEUlS5_S5_E_EEEEvS7_RKT_EUliE_EEviT1_:
        /* <DEDUP_REMOVED lines=313> */
.L_x_29060:
        /* <DEDUP_REMOVED lines=13> */
[----:B------:R-:W-:-:S04]  /*1460*/  @!P0 FMNMX.FTZ R8, R8, R9, !PT ;  /* 0x0000000908088209 */ /* 0x000fc80007810000 */
[----:B------:R-:W-:-:S04]  /*1470*/  @!P0 F2FP.F16.F32.PACK_AB R8, RZ, R8 ;  /* 0x00000008ff08823e */ /* 0x000fc800000000ff */
[----:B------:R-:W-:-:S04]  /*1480*/  @!P0 PRMT R9, R8, 0x7610, R9 ;  /* 0x0000761008098816 */ /* 0x000fc80000000009 */
[----:B------:R-:W-:-:S07]  /*1490*/  @P0 PRMT R9, R4, 0x7610, R9 ;  /* 0x0000761004090816 */ /* 0x000fce0000000009 */
.L_x_29061:
[----:B------:R0:W-:Y:S01]  /*14a0*/  STG.E.U16 desc[UR4][R6.64], R9 ;  /* 0x0000000906007986 */ /* 0x0001e2000c101504 */
[----:B------:R-:W-:-:S07]  /*14b0*/  IADD3 R3, R3, 0x80, RZ ;  /* 0x0000008003037810 */ /* 0x000fce0007ffe0ff */
.L_x_29059:
[----:B------:R-:W-:Y:S05]  /*14c0*/  BSYNC B0 ;  /* 0x0000000000007941 */ /* 0x000fea0003800000 */
.L_x_29058:
        /* <DEDUP_REMOVED lines=305> */
.L_x_29064:
        /* <DEDUP_REMOVED lines=17> */
.L_x_29065:
        /* <DEDUP_REMOVED lines=306> */
.L_x_29066:
        /* <DEDUP_REMOVED lines=17> */
.L_x_29067:
[----:B------:R1:W-:Y:S01]  /*3d20*/  STG.E.U16 desc[UR4][R6.64], R9 ;  /* 0x0000000906007986 */ /* 0x0003e2000c101504 */
[----:B------:R-:W-:-:S07]  /*3d30*/  IADD3 R3, R3, 0x80, RZ ;  /* 0x0000008003037810 */ /* 0x000fce0007ffe0ff */
.L_x_29063:
[----:B------:R-:W-:Y:S05]  /*3d40*/  BSYNC B0 ;  /* 0x0000000000007941 */ /* 0x000fea0003800000 */
.L_x_29062:
        /* <DEDUP_REMOVED lines=304> */
.L_x_29068:
        /* <DEDUP_REMOVED lines=12> */
[----:B------:R-:W-:-:S04]  /*5110*/  @!P0 FMNMX.FTZ R0, R7, R0, !PT ;  /* 0x0000000007008209 */ /* 0x000fc80007810000 */
[----:B------:R-:W-:-:S04]  /*5120*/  @!P0 F2FP.F16.F32.PACK_AB R0, RZ, R0 ;  /* 0x00000000ff00823e */ /* 0x000fc800000000ff */
[----:B------:R-:W-:-:S07]  /*5130*/  @P0 PRMT R0, R2, 0x7610, R0 ;  /* 0x0000761002000816 */ /* 0x000fce0000000000 */
.L_x_29069:
[----:B------:R-:W-:Y:S01]  /*5140*/  STG.E.U16 desc[UR4][R4.64], R0 ;  /* 0x0000000004007986 */ /* 0x000fe2000c101504 */
[----:B------:R-:W-:Y:S05]  /*5150*/  EXIT ;  /* 0x000000000000794d */ /* 0x000fea0003800000 */
.L_x_29070:
        /* <DEDUP_REMOVED lines=10> */
.L_x_42371:


//--------------------- .text._ZN2at6native27unrolled_elementwise_kernelINS0_13AUnaryFunctorIN3c104HalfES4_S4_ZZZNS0_19maximum_kernel_cudaERNS_18TensorIteratorBaseEENKUlvE0_clEvENKUlvE1_clEvEUlS4_S4_E_EESt5arrayIPcLm2EELi4E23TrivialOffsetCalculatorILi1EjESF_NS0_6memory15LoadWithoutCastENSG_16StoreWithoutCastEEEviT_T0_T2_T3_T4_T5_ --------------------------
	.section	.text._ZN2at6native27unrolled_elementwise_kernelINS0_13AUnaryFunctorIN3c104HalfES4_S4_ZZZNS0_19maximum_kernel_cudaERNS_18TensorIteratorBaseEENKUlvE0_clEvENKUlvE1_clEvEUlS4_S4_E_EESt5arrayIPcLm2EELi4E23TrivialOffsetCalculatorILi1EjESF_NS0_6memory15LoadWithoutCastENSG_16StoreWithoutCastEEEviT_T0_T2_T3_T4_T5_,"ax",@progbits
	.align	128
        .global         _ZN2at6native27unrolled_elementwise_kernelINS0_13AUnaryFunctorIN3c104HalfES4_S4_ZZZNS0_19maximum_kernel_cudaERNS_18TensorIteratorBaseEENKUlvE0_clEvENKUlvE1_clEvEUlS4_S4_E_EESt5arrayIPcLm2EELi4E23TrivialOffsetCalculatorILi1EjESF_NS0_6memory15LoadWithoutCastENSG_16StoreWithoutCastEEEviT_T0_T2_T3_T4_T5_
        .type           _ZN2at6native27unrolled_elementwise_kernelINS0_13AUnaryFunctorIN3c104HalfES4_S4_ZZZNS0_19maximum_kernel_cudaERNS_18TensorIteratorBaseEENKUlvE0_clEvENKUlvE1_clEvEUlS4_S4_E_EESt5arrayIPcLm2EELi4E23TrivialOffsetCalculatorILi1EjESF_NS0_6memory15LoadWithoutCastENSG_16StoreWithoutCastEEEviT_T0_T2_T3_T4_T5_,@function
        .size           _ZN2at6native27unrolled_elementwise_kernelINS0_13AUnaryFunctorIN3c104HalfES4_S4_ZZZNS0_19maximum_kernel_cudaERNS_18TensorIteratorBaseEENKUlvE0_clEvENKUlvE1_clEvEUlS4_S4_E_EESt5arrayIPcLm2EELi4E23TrivialOffsetCalculatorILi1EjESF_NS0_6memory15LoadWithoutCastENSG_16StoreWithoutCastEEEviT_T0_T2_T3_T4_T5_,(.L_x_42372 - _ZN2at6native27unrolled_elementwise_kernelINS0_13AUnaryFunctorIN3c104HalfES4_S4_ZZZNS0_19maximum_kernel_cudaERNS_18TensorIteratorBaseEENKUlvE0_clEvENKUlvE1_clEvEUlS4_S4_E_EESt5arrayIPcLm2EELi4E23TrivialOffsetCalculatorILi1EjESF_NS0_6memory15LoadWithoutCastENSG_16StoreWithoutCastEEEviT_T0_T2_T3_T4_T5_)
        .other          _ZN2at6native27unrolled_elementwise_kernelINS0_13AUnaryFunctorIN3c104HalfES4_S4_ZZZNS0_19maximum_kernel_cudaERNS_18TensorIteratorBaseEENKUlvE0_clEvENKUlvE1_clEvEUlS4_S4_E_EESt5arrayIPcLm2EELi4E23TrivialOffsetCalculatorILi1EjESF_NS0_6memory15LoadWithoutCastENSG_16StoreWithoutCastEEEviT_T0_T2_T3_T4_T5_,@"STO_CUDA_ENTRY STV_DEFAULT"
_ZN2at6native27unrolled_elementwise_kernelINS0_13AUnaryFunctorIN3c104HalfES4_S4_ZZZNS0_19maximum_kernel_cudaERNS_18TensorIteratorBaseEENKUlvE0_clEvENKUlvE1_clEvEUlS4_S4_E_EESt5arrayIPcLm2EELi4E23TrivialOffsetCalculatorILi1EjESF_NS0_6memory15LoadWithoutCastENSG_16StoreWithoutCastEEEviT_T0_T2_T3_T4_T5_:
.text._ZN2at6native27unrolled_elementwise_kernelINS0_13AUnaryFunctorIN3c104HalfES4_S4_ZZZNS0_19maximum_kernel_cudaERNS_18TensorIteratorBaseEENKUlvE0_clEvENKUlvE1_clEvEUlS4_S4_E_EESt5arrayIPcLm2EELi4E23TrivialOffsetCalculatorILi1EjESF_NS0_6memory15LoadWithoutCastENSG_16StoreWithoutCastEEEviT_T0_T2_T3_T4_T5_:
        /* <DEDUP_REMOVED lines=58> */
[----:B------:R-:W-:-:S04]  /*03a0*/  @!P5 FMNMX.FTZ R10, R10, R11, !PT ;  /* 0x0000000b0a0ad209 */ /* 0x000fc80007810000 */
[----:B------:R-:W-:-:S04]  /*03b0*/  @!P5 F2FP.F16.F32.PACK_AB R10, RZ, R10 ;  /* 0x0000000aff0ad23e */ /* 0x000fc800000000ff */
[----:B------:R-:W-:-:S04]  /*03c0*/  @!P5 PRMT R11, R10, 0x7610, R11 ;  /* 0x000076100a0bd816 */ /* 0x000fc8000000000b */
[----:B------:R-:W-:-:S07]  /*03d0*/  @P5 PRMT R11, R18, 0x7610, R11 ;  /* 0x00007610120b5816 */ /* 0x000fce000000000b */
.L_x_29072:
[----:B------:R-:W-:Y:S05]  /*03e0*/  BSYNC B0 ;  /* 0x0000000000007941 */ /* 0x000fea0003800000 */
.L_x_29071:
        /* <DEDUP_REMOVED lines=10> */
[----:B------:R-:W-:-:S07]  /*0490*/  @P2 PRMT R10, R20, 0x7610, R10 ;  /* 0x00007610140a2816 */ /* 0x000fce000000000a */
.L_x_29074:
[----:B------:R-:W-:Y:S05]  /*04a0*/  BSYNC B0 ;  /* 0x0000000000007941 */ /* 0x000fea0003800000 */
.L_x_29073:
        /* <DEDUP_REMOVED lines=12> */
.L_x_29076:
[----:B------:R-:W-:Y:S05]  /*0570*/  BSYNC B0 ;  /* 0x0000000000007941 */ /* 0x000fea0003800000 */
.L_x_29075:
[----:B------:R-:W-:Y:S04]  /*0580*/  BSSY B0, `(.L_x_29077) ;  /* 0x0000007000007945 */ /* 0x000fe80003800000 */
[----:B------:R-:W-:Y:S05]  /*0590*/  @P0 BRA `(.L_x_29078) ;  /* 0x0000000000140947 */ /* 0x000fea0003800000 */
[----:B-----5:R-:W-:-:S05]  /*05a0*/  HADD2.F32 R3, -RZ, R5.H0_H0 ;  /* 0x20000005ff037230 */ /* 0x020fca0000004100 */
[----:B------:R-:W-:-:S13]  /*05b0*/  FSETP.NEU.FTZ.AND P0, PT, R3, R3, PT ;  /* 0x000000030300720b */ /* 0x000fda0003f1d000 */
[----:B------:R-:W-:-:S04]  /*05c0*/  @!P0 FMNMX.FTZ R3, R8, R3, !PT ;  /* 0x0000000308038209 */ /* 0x000fc80007810000 */
[----:B------:R-:W-:-:S04]  /*05d0*/  @!P0 F2FP.F16.F32.PACK_AB R3, RZ, R3 ;  /* 0x00000003ff03823e */ /* 0x000fc800000000ff */
[----:B------:R-:W-:-:S07]  /*05e0*/  @P0 PRMT R3, R5, 0x7610, R3 ;  /* 0x0000761005030816 */ /* 0x000fce0000000003 */
.L_x_29078:
[----:B------:R-:W-:Y:S05]  /*05f0*/  BSYNC B0 ;  /* 0x0000000000007941 */ /* 0x000fea0003800000 */
.L_x_29077:
        /* <DEDUP_REMOVED lines=13> */
.L_x_29080:
[----:B------:R-:W-:Y:S05]  /*06d0*/  BSYNC B0 ;  /* 0x0000000000007941 */ /* 0x000fea0003800000 */
.L_x_29079:
[----:B------:R-:W-:-:S13]  /*06e0*/  ISETP.GE.AND P0, PT, R9, R2, PT ;  /* 0x000000020900720c */ /* 0x000fda0003f06270 */
[----:B------:R-:W-:Y:S05]  /*06f0*/  @P0 EXIT ;  /* 0x000000000000094d */ /* 0x000fea0003800000 */
[----:B-1---5:R-:W1:Y:S01]  /*0700*/  LDC.64 R4, c[0x0][0x218] ;  /* 0x00008600ff047b82 */ /* 0x022e620000000a00 */
[----:B------:R-:W-:-:S04]  /*0710*/  IMAD R9, R0, 0x200, R9 ;  /* 0x0000020000097824 */ /* 0x000fc800078e0209 */
[----:B-1----:R-:W-:-:S05]  /*0720*/  IMAD.WIDE.U32 R4, R9, 0x2, R4 ;  /* 0x0000000209047825 */ /* 0x002fca00078e0004 */
[----:B------:R-:W-:Y:S01]  /*0730*/  STG.E.U16 desc[UR4][R4.64], R3 ;  /* 0x0000000304007986 */ /* 0x000fe2000c101504 */
[----:B------:R-:W-:Y:S05]  /*0740*/  EXIT ;  /* 0x000000000000794d */ /* 0x000fea0003800000 */
.L_x_29081:
        /* <DEDUP_REMOVED lines=11> */
.L_x_42372:


//--------------------- .text._ZN2at6native29vectorized_elementwise_kernelILi2ENS0_13AUnaryFunctorIN3c104HalfES4_S4_ZZZNS0_19maximum_kernel_cudaERNS_18TensorIteratorBaseEENKUlvE0_clEvENKUlvE1_clEvEUlS4_S4_E_EESt5arrayIPcLm2EEEEviT0_T1_ --------------------------
	.section	.text._ZN2at6native29vectorized_elementwise_kernelILi2ENS0_13AUnaryFunctorIN3c104HalfES4_S4_ZZZNS0_19maximum_kernel_cudaERNS_18TensorIteratorBaseEENKUlvE0_clEvENKUlvE1_clEvEUlS4_S4_E_EESt5arrayIPcLm2EEEEviT0_T1_,"ax",@progbits
	.align	128
        .global         _ZN2at6native29vectorized_elementwise_kernelILi2ENS0_13AUnaryFunctorIN3c104HalfES4_S4_ZZZNS0_19maximum_kernel_cudaERNS_18TensorIteratorBaseEENKUlvE0_clEvENKUlvE1_clEvEUlS4_S4_E_EESt5arrayIPcLm2EEEEviT0_T1_
        .type           _ZN2at6native29vectorized_elementwise_kernelILi2ENS0_13AUnaryFunctorIN3c104HalfES4_S4_ZZZNS0_19maximum_kernel_cudaERNS_18TensorIteratorBaseEENKUlvE0_clEvENKUlvE1_clEvEUlS4_S4_E_EESt5arrayIPcLm2EEEEviT0_T1_,@function
        .size           _ZN2at6native29vectorized_elementwise_kernelILi2ENS0_13AUnaryFunctorIN3c104HalfES4_S4_ZZZNS0_19maximum_kernel_cudaERNS_18TensorIteratorBaseEENKUlvE0_clEvENKUlvE1_clEvEUlS4_S4_E_EESt5arrayIPcLm2EEEEviT0_T1_,(.L_x_42373 - _ZN2at6native29vectorized_elementwise_kernelILi2ENS0_13AUnaryFunctorIN3c104HalfES4_S4_ZZZNS0_19maximum_kernel_cudaERNS_18TensorIteratorBaseEENKUlvE0_clEvENKUlvE1_clEvEUlS4_S4_E_EESt5arrayIPcLm2EEEEviT0_T1_)
        .other          _ZN2at6native29vectorized_elementwise_kernelILi2ENS0_13AUnaryFunctorIN3c104HalfES4_S4_ZZZNS0_19maximum_kernel_cudaERNS_18TensorIteratorBaseEENKUlvE0_clEvENKUlvE1_clEvEUlS4_S4_E_EESt5arrayIPcLm2EEEEviT0_T1_,@"STO_CUDA_ENTRY STV_DEFAULT"
_ZN2at6native29vectorized_elementwise_kernelILi2ENS0_13AUnaryFunctorIN3c104HalfES4_S4_ZZZNS0_19maximum_kernel_cudaERNS_18TensorIteratorBaseEENKUlvE0_clEvENKUlvE1_clEvEUlS4_S4_E_EESt5arrayIPcLm2EEEEviT0_T1_:
.text._ZN2at6native29vectorized_elementwise_kernelILi2ENS0_13AUnaryFunctorIN3c104HalfES4_S4_ZZZNS0_19maximum_kernel_cudaERNS_18TensorIteratorBaseEENKUlvE0_clEvENKUlvE1_clEvEUlS4_S4_E_EESt5arrayIPcLm2EEEEviT0_T1_:
        /* <DEDUP_REMOVED lines=25> */
[----:B------:R-:W-:-:S04]  /*0190*/  @!P1 FMNMX.FTZ R7, R6, R7, !PT ;  /* 0x0000000706079209 */ /* 0x000fc80007810000 */
[----:B------:R-:W-:-:S04]  /*01a0*/  @!P1 F2FP.F16.F32.PACK_AB R7, RZ, R7 ;  /* 0x00000007ff07923e */ /* 0x000fc800000000ff */
[----:B------:R-:W-:-:S07]  /*01b0*/  @P1 PRMT R7, R12, 0x7610, R7 ;  /* 0x000076100c071816 */ /* 0x000fce0000000007 */
.L_x_29083:
[----:B------:R-:W-:Y:S05]  /*01c0*/  @P0 BRA `(.L_x_29084) ;  /* 0x0000000000180947 */ /* 0x000fea0003800000 */
[----:B-----5:R-:W-:-:S05]  /*01d0*/  HADD2.F32 R11, -RZ, R12.H1_H1 ;  /* 0x3000000cff0b7230 */ /* 0x020fca0000004100 */
[----:B------:R-:W-:-:S13]  /*01e0*/  FSETP.NEU.FTZ.AND P1, PT, R11, R11, PT ;  /* 0x0000000b0b00720b */ /* 0x000fda0003f3d000 */
[----:B------:R-:W-:-:S04]  /*01f0*/  @!P1 FMNMX.FTZ R11, R6, R11, !PT ;  /* 0x0000000b060b9209 */ /* 0x000fc80007810000 */
[----:B------:R-:W-:-:S04]  /*0200*/  @!P1 F2FP.F16.F32.PACK_AB R11, RZ, R11 ;  /* 0x0000000bff0b923e */ /* 0x000fc800000000ff */
[----:B------:R-:W-:-:S04]  /*0210*/  @!P1 PRMT R8, R11, 0x7610, R8 ;  /* 0x000076100b089816 */ /* 0x000fc80000000008 */
[----:B------:R-:W-:-:S07]  /*0220*/  @P1 PRMT R8, R12, 0x7632, R8 ;  /* 0x000076320c081816 */ /* 0x000fce0000000008 */
.L_x_29084:
[----:B0-----:R-:W-:-:S04]  /*0230*/  IMAD.WIDE.U32 R2, R0, 0x2, R2 ;  /* 0x0000000200027825 */ /* 0x001fc800078e0002 */
[--C-:B------:R-:W-:Y:S02]  /*0240*/  IMAD.MOV.U32 R0, RZ, RZ, R16.reuse ;  /* 0x000000ffff007224 */ /* 0x100fe400078e0010 */
[----:B------:R-:W-:Y:S01]  /*0250*/  IMAD.MOV.U32 R11, RZ, RZ, R16 ;  /* 0x000000ffff0b7224 */ /* 0x000fe200078e0010 */
[----:B------:R-:W-:Y:S06]  /*0260*/  @P0 BRA `(.L_x_29085) ;  /* 0x0000000000140947 */ /* 0x000fec0003800000 */
[----:B-----5:R-:W-:-:S05]  /*0270*/  HADD2.F32 R11, -RZ, R14.H0_H0 ;  /* 0x2000000eff0b7230 */ /* 0x020fca0000004100 */
[----:B------:R-:W-:-:S13]  /*0280*/  FSETP.NEU.FTZ.AND P1, PT, R11, R11, PT ;  /* 0x0000000b0b00720b */ /* 0x000fda0003f3d000 */
[----:B------:R-:W-:-:S04]  /*0290*/  @!P1 FMNMX.FTZ R11, R6, R11, !PT ;  /* 0x0000000b060b9209 */ /* 0x000fc80007810000 */
[----:B------:R-:W-:-:S04]  /*02a0*/  @!P1 F2FP.F16.F32.PACK_AB R11, RZ, R11 ;  /* 0x0000000bff0b923e */ /* 0x000fc800000000ff */
[----:B------:R-:W-:-:S07]  /*02b0*/  @P1 PRMT R11, R14, 0x7610, R11 ;  /* 0x000076100e0b1816 */ /* 0x000fce000000000b */
.L_x_29085:
[----:B------:R-:W-:Y:S05]  /*02c0*/  @P0 BRA `(.L_x_29086) ;  /* 0x0000000000180947 */ /* 0x000fea0003800000 */
[----:B-----5:R-:W-:-:S05]  /*02d0*/  HADD2.F32 R13, -RZ, R14.H1_H1 ;  /* 0x3000000eff0d7230 */ /* 0x020fca0000004100 */
[----:B------:R-:W-:-:S13]  /*02e0*/  FSETP.NEU.FTZ.AND P1, PT, R13, R13, PT ;  /* 0x0000000d0d00720b */ /* 0x000fda0003f3d000 */
[----:B------:R-:W-:-:S04]  /*02f0*/  @!P1 FMNMX.FTZ R13, R6, R13, !PT ;  /* 0x0000000d060d9209 */ /* 0x000fc80007810000 */
[----:B------:R-:W-:-:S04]  /*0300*/  @!P1 F2FP.F16.F32.PACK_AB R13, RZ, R13 ;  /* 0x0000000dff0d923e */ /* 0x000fc800000000ff */
[----:B------:R-:W-:-:S04]  /*0310*/  @!P1 PRMT R0, R13, 0x7610, R0 ;  /* 0x000076100d009816 */ /* 0x000fc80000000000 */
[----:B------:R-:W-:-:S07]  /*0320*/  @P1 PRMT R0, R14, 0x7632, R0 ;  /* 0x000076320e001816 */ /* 0x000fce0000000000 */
.L_x_29086:
[----:B------:R-:W-:-:S04]  /*0330*/  IMAD.WIDE R2, R9, 0x4, R2 ;  /* 0x0000000409027825 */ /* 0x000fc800078e0202 */
        /* <DEDUP_REMOVED lines=8> */
.L_x_29087:
[----:B------:R-:W-:Y:S05]  /*03c0*/  @P0 BRA `(.L_x_29088) ;  /* 0x0000000000180947 */ /* 0x000fea0003800000 */
[----:B-----5:R-:W-:-:S05]  /*03d0*/  HADD2.F32 R13, -RZ, R4.H1_H1 ;  /* 0x30000004ff0d7230 */ /* 0x020fca0000004100 */
[----:B------:R-:W-:-:S13]  /*03e0*/  FSETP.NEU.FTZ.AND P1, PT, R13, R13, PT ;  /* 0x0000000d0d00720b */ /* 0x000fda0003f3d000 */
[----:B------:R-:W-:-:S04]  /*03f0*/  @!P1 FMNMX.FTZ R13, R6, R13, !PT ;  /* 0x0000000d060d9209 */ /* 0x000fc80007810000 */
[----:B------:R-:W-:-:S04]  /*0400*/  @!P1 F2FP.F16.F32.PACK_AB R13, RZ, R13 ;  /* 0x0000000dff0d923e */ /* 0x000fc800000000ff */
[----:B------:R-:W-:-:S04]  /*0410*/  @!P1 PRMT R10, R13, 0x7610, R10 ;  /* 0x000076100d0a9816 */ /* 0x000fc8000000000a */
[----:B------:R-:W-:-:S07]  /*0420*/  @P1 PRMT R10, R4, 0x7632, R10 ;  /* 0x00007632040a1816 */ /* 0x000fce000000000a */
.L_x_29088:
[----:B------:R-:W-:Y:S01]  /*0430*/  IMAD.MOV.U32 R13, RZ, RZ, R16 ;  /* 0x000000ffff0d7224 */ /* 0x000fe200078e0010 */
[----:B------:R-:W-:Y:S06]  /*0440*/  @P0 BRA `(.L_x_29089) ;  /* 0x0000000000140947 */ /* 0x000fec0003800000 */
[----:B-----5:R-:W-:-:S05]  /*0450*/  HADD2.F32 R13, -RZ, R5.H0_H0 ;  /* 0x20000005ff0d7230 */ /* 0x020fca0000004100 */
[----:B------:R-:W-:-:S13]  /*0460*/  FSETP.NEU.FTZ.AND P1, PT, R13, R13, PT ;  /* 0x0000000d0d00720b */ /* 0x000fda0003f3d000 */
[----:B------:R-:W-:-:S04]  /*0470*/  @!P1 FMNMX.FTZ R13, R6, R13, !PT ;  /* 0x0000000d060d9209 */ /* 0x000fc80007810000 */
[----:B------:R-:W-:-:S04]  /*0480*/  @!P1 F2FP.F16.F32.PACK_AB R13, RZ, R13 ;  /* 0x0000000dff0d923e */ /* 0x000fc800000000ff */
[----:B------:R-:W-:-:S07]  /*0490*/  @P1 PRMT R13, R5, 0x7610, R13 ;  /* 0x00007610050d1816 */ /* 0x000fce000000000d */
.L_x_29089:
[----:B------:R-:W-:Y:S05]  /*04a0*/  @P0 BRA `(.L_x_29090) ;  /* 0x0000000000180947 */ /* 0x000fea0003800000 */
[----:B-----5:R-:W-:-:S05]  /*04b0*/  HADD2.F32 R15, -RZ, R5.H1_H1 ;  /* 0x30000005ff0f7230 */ /* 0x020fca0000004100 */
[----:B------:R-:W-:-:S13]  /*04c0*/  FSETP.NEU.FTZ.AND P0, PT, R15, R15, PT ;  /* 0x0000000f0f00720b */ /* 0x000fda0003f1d000 */
[----:B------:R-:W-:-:S04]  /*04d0*/  @!P0 FMNMX.FTZ R6, R6, R15, !PT ;  /* 0x0000000f06068209 */ /* 0x000fc80007810000 */
[----:B------:R-:W-:-:S04]  /*04e0*/  @!P0 F2FP.F16.F32.PACK_AB R6, RZ, R6 ;  /* 0x00000006ff06823e */ /* 0x000fc800000000ff */
[----:B------:R-:W-:-:S04]  /*04f0*/  @!P0 PRMT R16, R6, 0x7610, R16 ;  /* 0x0000761006108816 */ /* 0x000fc80000000010 */
[----:B------:R-:W-:-:S07]  /*0500*/  @P0 PRMT R16, R5, 0x7632, R16 ;  /* 0x0000763205100816 */ /* 0x000fce0000000010 */
.L_x_29090:
        /* <DEDUP_REMOVED lines=9> */
.L_x_29082:
        /* <DEDUP_REMOVED lines=79> */
.L_x_29092:
[----:B------:R-:W-:Y:S05]  /*0a90*/  BSYNC B0 ;  /* 0x0000000000007941 */ /* 0x000fea0003800000 */
.L_x_29091:
        /* <DEDUP_REMOVED lines=12> */
.L_x_29094:
[----:B------:R-:W-:Y:S05]  /*0b60*/  BSYNC B0 ;  /* 0x0000000000007941 */ /* 0x000fea0003800000 */
.L_x_29093:
        /* <DEDUP_REMOVED lines=17> */
[----:B------:R-:W-:-:S04]  /*0c80*/  @!P6 FMNMX.FTZ R4, R5, R4, !PT ;  /* 0x000000040504e209 */ /* 0x000fc80007810000 */
[----:B------:R-:W-:-:S04]  /*0c90*/  @!P6 F2FP.F16.F32.PACK_AB R4, RZ, R4 ;  /* 0x00000004ff04e23e */ /* 0x000fc800000000ff */
[----:B------:R-:W-:-:S07]  /*0ca0*/  @P6 PRMT R4, R12, 0x7610, R4 ;  /* 0x000076100c046816 */ /* 0x000fce0000000004 */
.L_x_29096:
[----:B------:R-:W-:Y:S05]  /*0cb0*/  BSYNC B0 ;  /* 0x0000000000007941 */ /* 0x000fea0003800000 */
.L_x_29095:
        /* <DEDUP_REMOVED lines=12> */
.L_x_29098:
[----:B------:R-:W-:Y:S05]  /*0d80*/  BSYNC B0 ;  /* 0x0000000000007941 */ /* 0x000fea0003800000 */
.L_x_29097:
        /* <DEDUP_REMOVED lines=11> */
.L_x_29100:
[----:B------:R-:W-:Y:S05]  /*0e40*/  BSYNC B0 ;  /* 0x0000000000007941 */ /* 0x000fea0003800000 */
.L_x_29099:
        /* <DEDUP_REMOVED lines=11> */
.L_x_29102:
[----:B------:R-:W-:Y:S05]  /*0f00*/  BSYNC B0 ;  /* 0x0000000000007941 */ /* 0x000fea0003800000 */
.L_x_29101:
        /* <DEDUP_REMOVED lines=11> */
.L_x_29104:
[----:B------:R-:W-:Y:S05]  /*0fc0*/  BSYNC B0 ;  /* 0x0000000000007941 */ /* 0x000fea0003800000 */
.L_x_29103:
[----:B------:R-:W-:Y:S04]  /*0fd0*/  BSSY B0, `(.L_x_29105) ;  /* 0x0000008000007945 */ /* 0x000fe80003800000 */
[----:B------:R-:W-:Y:S05]  /*0fe0*/  @P0 BRA `(.L_x_29106) ;  /* 0x0000000000180947 */ /* 0x000fea0003800000 */
[----:B------:R-:W-:-:S05]  /*0ff0*/  HADD2.F32 R12, -RZ, R6.H0_H0 ;  /* 0x20000006ff0c7230 */ /* 0x000fca0000004100 */
[----:B------:R-:W-:-:S13]  /*1000*/  FSETP.NEU.FTZ.AND P0, PT, R12, R12, PT ;  /* 0x0000000c0c00720b */ /* 0x000fda0003f1d000 */
[----:B------:R-:W-:-:S04]  /*1010*/  @!P0 FMNMX.FTZ R12, R13, R12, !PT ;  /* 0x0000000c0d0c8209 */ /* 0x000fc80007810000 */
[----:B------:R-:W-:-:S04]  /*1020*/  @!P0 F2FP.F16.F32.PACK_AB R12, RZ, R12 ;  /* 0x0000000cff0c823e */ /* 0x000fc800000000ff */
[----:B------:R-:W-:-:S04]  /*1030*/  @!P0 PRMT R16, R12, 0x7610, R16 ;  /* 0x000076100c108816 */ /* 0x000fc80000000010 */
[----:B------:R-:W-:-:S07]  /*1040*/  @P0 PRMT R16, R6, 0x7610, R16 ;  /* 0x0000761006100816 */ /* 0x000fce0000000010 */
.L_x_29106:
[----:B------:R-:W-:Y:S05]  /*1050*/  BSYNC B0 ;  /* 0x0000000000007941 */ /* 0x000fea0003800000 */
.L_x_29105:
        /* <DEDUP_REMOVED lines=18> */
.L_x_29109:
[----:B------:R-:W-:-:S13]  /*1180*/  ISETP.GE.AND P0, PT, R11, R10, PT ;  /* 0x0000000a0b00720c */ /* 0x000fda0003f06270 */
[----:B------:R-:W-:Y:S05]  /*1190*/  @P0 BRA `(.L_x_29111) ;  /* 0x0000000000300947 */ /* 0x000fea0003800000 */
[----:B0-----:R-:W0:Y:S01]  /*11a0*/  LDC.64 R2, c[0x0][0x218] ;  /* 0x00008600ff027b82 */ /* 0x001e220000000a00 */
[----:B------:R-:W-:Y:S02]  /*11b0*/  IMAD.IADD R13, R0, 0x1, R11 ;  /* 0x00000001000d7824 */ /* 0x000fe400078e020b */
[----:B------:R-:W-:Y:S02]  /*11c0*/  VIADD R11, R11, 0x80 ;  /* 0x000000800b0b7836 */ /* 0x000fe40000000000 */
[----:B0-----:R-:W-:-:S05]  /*11d0*/  IMAD.WIDE.U32 R2, R13, 0x2, R2 ;  /* 0x000000020d027825 */ /* 0x001fca00078e0002 */
[----:B------:R1:W-:Y:S02]  /*11e0*/  STG.E.U16 desc[UR4][R2.64], R7 ;  /* 0x0000000702007986 */ /* 0x0003e4000c101504 */
.L_x_29110:
[----:B------:R-:W-:-:S13]  /*11f0*/  ISETP.GE.AND P0, PT, R11, R10, PT ;  /* 0x0000000a0b00720c */ /* 0x000fda0003f06270 */
[----:B------:R-:W-:Y:S05]  /*1200*/  @P0 BRA `(.L_x_29112) ;  /* 0x0000000000340947 */ /* 0x000fea0003800000 */
[----:B01----:R-:W0:Y:S01]  /*1210*/  LDC.64 R2, c[0x0][0x218] ;  /* 0x00008600ff027b82 */ /* 0x003e220000000a00 */
[----:B------:R-:W-:Y:S02]  /*1220*/  IMAD.IADD R7, R0, 0x1, R11 ;  /* 0x0000000100077824 */ /* 0x000fe400078e020b */
[----:B------:R-:W-:Y:S02]  /*1230*/  VIADD R11, R11, 0x80 ;  /* 0x000000800b0b7836 */ /* 0x000fe40000000000 */
[----:B0-----:R-:W-:-:S05]  /*1240*/  IMAD.WIDE.U32 R2, R7, 0x2, R2 ;  /* 0x0000000207027825 */ /* 0x001fca00078e0002 */
[----:B------:R1:W-:Y:S02]  /*1250*/  STG.E.U16 desc[UR4][R2.64], R5 ;  /* 0x0000000502007986 */ /* 0x0003e4000c101504 */
.L_x_29111:
        /* <DEDUP_REMOVED lines=8> */
.L_x_29112:
[----:B------:R-:W-:Y:S05]  /*12e0*/  BSYNC B1 ;  /* 0x0000000000017941 */ /* 0x000fea0003800000 */
.L_x_29108:
[----:B------:R-:W-:-:S13]  /*12f0*/  ISETP.GE.AND P0, PT, R11, R10, PT ;  /* 0x0000000a0b00720c */ /* 0x000fda0003f06270 */
[----:B012---:R-:W0:Y:S01]  /*1300*/  @!P0 LDC.64 R2, c[0x0][0x218] ;  /* 0x00008600ff028b82 */ /* 0x007e220000000a00 */
[----:B------:R-:W-:Y:S02]  /*1310*/  @!P0 IMAD.IADD R5, R0, 0x1, R11 ;  /* 0x0000000100058824 */ /* 0x000fe400078e020b */
[----:B------:R-:W-:Y:S02]  /*1320*/  @!P0 VIADD R11, R11, 0x80 ;  /* 0x000000800b0b8836 */ /* 0x000fe40000000000 */
[----:B0-----:R-:W-:-:S05]  /*1330*/  @!P0 IMAD.WIDE.U32 R2, R5, 0x2, R2 ;  /* 0x0000000205028825 */ /* 0x001fca00078e0002 */
[----:B------:R2:W-:Y:S02]  /*1340*/  @!P0 STG.E.U16 desc[UR4][R2.64], R9 ;  /* 0x0000000902008986 */ /* 0x0005e4000c101504 */
.L_x_29113:
[----:B------:R-:W-:Y:S05]  /*1350*/  BSYNC B0 ;  /* 0x0000000000007941 */ /* 0x000fea0003800000 */
.L_x_29107:
        /* <DEDUP_REMOVED lines=8> */
.L_x_29114:
        /* <DEDUP_REMOVED lines=10> */
.L_x_42373:


//--------------------- .text._ZN2at6native29vectorized_elementwise_kernelILi4ENS0_13AUnaryFunctorIN3c104HalfES4_S4_ZZZNS0_19maximum_kernel_cudaERNS_18TensorIteratorBaseEENKUlvE0_clEvENKUlvE1_clEvEUlS4_S4_E_EESt5arrayIPcLm2EEEEviT0_T1_ --------------------------
	.section	.text._ZN2at6native29vectorized_elementwise_kernelILi4ENS0_13AUnaryFunctorIN3c104HalfES4_S4_ZZZNS0_19maximum_kernel_cudaERNS_18TensorIteratorBaseEENKUlvE0_clEvENKUlvE1_clEvEUlS4_S4_E_EESt5arrayIPcLm2EEEEviT0_T1_,"ax",@progbits
	.align	128
        .global         _ZN2at6native29vectorized_elementwise_kernelILi4ENS0_13AUnaryFunctorIN3c104HalfES4_S4_ZZZNS0_19maximum_kernel_cudaERNS_18TensorIteratorBaseEENKUlvE0_clEvENKUlvE1_clEvEUlS4_S4_E_EESt5arrayIPcLm2EEEEviT0_T1_
        .type           _ZN2at6native29vectorized_elementwise_kernelILi4ENS0_13AUnaryFunctorIN3c104HalfES4_S4_ZZZNS0_19maximum_kernel_cudaERNS_18TensorIteratorBaseEENKUlvE0_clEvENKUlvE1_clEvEUlS4_S4_E_EESt5arrayIPcLm2EEEEviT0_T1_,@function
        .size           _ZN2at6native29vectorized_elementwise_kernelILi4ENS0_13AUnaryFunctorIN3c104HalfES4_S4_ZZZNS0_19maximum_kernel_cudaERNS_18TensorIteratorBaseEENKUlvE0_clEvENKUlvE1_clEvEUlS4_S4_E_EESt5arrayIPcLm2EEEEviT0_T1_,(.L_x_42374 - _ZN2at6native29vectorized_elementwise_kernelILi4ENS0_13AUnaryFunctorIN3c104HalfES4_S4_ZZZNS0_19maximum_kernel_cudaERNS_18TensorIteratorBaseEENKUlvE0_clEvENKUlvE1_clEvEUlS4_S4_E_EESt5arrayIPcLm2EEEEviT0_T1_)
        .other          _ZN2at6native29vectorized_elementwise_kernelILi4ENS0_13AUnaryFunctorIN3c104HalfES4_S4_ZZZNS0_19maximum_kernel_cudaERNS_18TensorIteratorBaseEENKUlvE0_clEvENKUlvE1_clEvEUlS4_S4_E_EESt5arrayIPcLm2EEEEviT0_T1_,@"STO_CUDA_ENTRY STV_DEFAULT"
_ZN2at6native29vectorized_elementwise_kernelILi4ENS0_13AUnaryFunctorIN3c104HalfES4_S4_ZZZNS0_19maximum_kernel_cudaERNS_18TensorIteratorBaseEENKUlvE0_clEvENKUlvE1_clEvEUlS4_S4_E_EESt5arrayIPcLm2EEEEviT0_T1_:
.text._ZN2at6native29vectorized_elementwise_kernelILi4ENS0_13AUnaryFunctorIN3c104HalfES4_S4_ZZZNS0_19maximum_kernel_cudaERNS_18TensorIteratorBaseEENKUlvE0_clEvENKUlvE1_clEvEUlS4_S4_E_EESt5arrayIPcLm2EEEEviT0_T1_:
        /* <DEDUP_REMOVED lines=25> */
[----:B------:R-:W-:-:S04]  /*0190*/  @!P1 FMNMX.FTZ R7, R6, R7, !PT ;  /* 0x0000000706079209 */ /* 0x000fc80007810000 */
[----:B------:R-:W-:-:S04]  /*01a0*/  @!P1 F2FP.F16.F32.PACK_AB R7, RZ, R7 ;  /* 0x00000007ff07923e */ /* 0x000fc800000000ff */
[----:B------:R-:W-:-:S07]  /*01b0*/  @P1 PRMT R7, R2, 0x7610, R7 ;  /* 0x0000761002071816 */ /* 0x000fce0000000007 */
.L_x_29116:
[----:B------:R-:W-:Y:S05]  /*01c0*/  @P0 BRA `(.L_x_29117) ;  /* 0x0000000000180947 */ /* 0x000fea0003800000 */
[----:B-----5:R-:W-:-:S05]  /*01d0*/  HADD2.F32 R9, -RZ, R2.H1_H1 ;  /* 0x30000002ff097230 */ /* 0x020fca0000004100 */
[----:B------:R-:W-:-:S13]  /*01e0*/  FSETP.NEU.FTZ.AND P1, PT, R9, R9, PT ;  /* 0x000000090900720b */ /* 0x000fda0003f3d000 */
[----:B------:R-:W-:-:S04]  /*01f0*/  @!P1 FMNMX.FTZ R9, R6, R9, !PT ;  /* 0x0000000906099209 */ /* 0x000fc80007810000 */
[----:B------:R-:W-:-:S04]  /*0200*/  @!P1 F2FP.F16.F32.PACK_AB R9, RZ, R9 ;  /* 0x00000009ff09923e */ /* 0x000fc800000000ff */
[----:B------:R-:W-:-:S04]  /*0210*/  @!P1 PRMT R0, R9, 0x7610, R0 ;  /* 0x0000761009009816 */ /* 0x000fc80000000000 */
[----:B------:R-:W-:-:S07]  /*0220*/  @P1 PRMT R0, R2, 0x7632, R0 ;  /* 0x0000763202001816 */ /* 0x000fce0000000000 */
.L_x_29117:
[--C-:B-----5:R-:W-:Y:S02]  /*0230*/  IMAD.MOV.U32 R2, RZ, RZ, R16.reuse ;  /* 0x000000ffff027224 */ /* 0x120fe400078e0010 */
[----:B------:R-:W-:Y:S01]  /*0240*/  IMAD.MOV.U32 R9, RZ, RZ, R16 ;  /* 0x000000ffff097224 */ /* 0x000fe200078e0010 */
[----:B------:R-:W-:Y:S06]  /*0250*/  @P0 BRA `(.L_x_29118) ;  /* 0x0000000000140947 */ /* 0x000fec0003800000 */
[----:B------:R-:W-:-:S05]  /*0260*/  HADD2.F32 R9, -RZ, R3.H0_H0 ;  /* 0x20000003ff097230 */ /* 0x000fca0000004100 */
[----:B------:R-:W-:-:S13]  /*0270*/  FSETP.NEU.FTZ.AND P1, PT, R9, R9, PT ;  /* 0x000000090900720b */ /* 0x000fda0003f3d000 */
[----:B------:R-:W-:-:S04]  /*0280*/  @!P1 FMNMX.FTZ R9, R6, R9, !PT ;  /* 0x0000000906099209 */ /* 0x000fc80007810000 */
[----:B------:R-:W-:-:S04]  /*0290*/  @!P1 F2FP.F16.F32.PACK_AB R9, RZ, R9 ;  /* 0x00000009ff09923e */ /* 0x000fc800000000ff */
[----:B------:R-:W-:-:S07]  /*02a0*/  @P1 PRMT R9, R3, 0x7610, R9 ;  /* 0x0000761003091816 */ /* 0x000fce0000000009 */
.L_x_29118:
[----:B------:R-:W-:Y:S05]  /*02b0*/  @P0 BRA `(.L_x_29119) ;  /* 0x0000000000180947 */ /* 0x000fea0003800000 */
[----:B------:R-:W-:-:S05]  /*02c0*/  HADD2.F32 R13, -RZ, R3.H1_H1 ;  /* 0x30000003ff0d7230 */ /* 0x000fca0000004100 */
[----:B------:R-:W-:-:S13]  /*02d0*/  FSETP.NEU.FTZ.AND P1, PT, R13, R13, PT ;  /* 0x0000000d0d00720b */ /* 0x000fda0003f3d000 */
[----:B------:R-:W-:-:S04]  /*02e0*/  @!P1 FMNMX.FTZ R13, R6, R13, !PT ;  /* 0x0000000d060d9209 */ /* 0x000fc80007810000 */
[----:B------:R-:W-:-:S04]  /*02f0*/  @!P1 F2FP.F16.F32.PACK_AB R13, RZ, R13 ;  /* 0x0000000dff0d923e */ /* 0x000fc800000000ff */
[----:B------:R-:W-:-:S04]  /*0300*/  @!P1 PRMT R2, R13, 0x7610, R2 ;  /* 0x000076100d029816 */ /* 0x000fc80000000002 */
[----:B------:R-:W-:-:S07]  /*0310*/  @P1 PRMT R2, R3, 0x7632, R2 ;  /* 0x0000763203021816 */ /* 0x000fce0000000002 */
.L_x_29119:
[--C-:B------:R-:W-:Y:S02]  /*0320*/  IMAD.MOV.U32 R8, RZ, RZ, R16.reuse ;  /* 0x000000ffff087224 */ /* 0x100fe400078e0010 */
[--C-:B------:R-:W-:Y:S02]  /*0330*/  IMAD.MOV.U32 R15, RZ, RZ, R16.reuse ;  /* 0x000000ffff0f7224 */ /* 0x100fe400078e0010 */
[----:B------:R-:W-:Y:S01]  /*0340*/  IMAD.MOV.U32 R3, RZ, RZ, R16 ;  /* 0x000000ffff037224 */ /* 0x000fe200078e0010 */
[----:B------:R-:W-:Y:S06]  /*0350*/  @P0 BRA `(.L_x_29120) ;  /* 0x0000000000140947 */ /* 0x000fec0003800000 */
[----:B------:R-:W-:-:S05]  /*0360*/  HADD2.F32 R3, -RZ, R10.H0_H0 ;  /* 0x2000000aff037230 */ /* 0x000fca0000004100 */
[----:B------:R-:W-:-:S13]  /*0370*/  FSETP.NEU.FTZ.AND P1, PT, R3, R3, PT ;  /* 0x000000030300720b */ /* 0x000fda0003f3d000 */
[----:B------:R-:W-:-:S04]  /*0380*/  @!P1 FMNMX.FTZ R3, R6, R3, !PT ;  /* 0x0000000306039209 */ /* 0x000fc80007810000 */
[----:B------:R-:W-:-:S04]  /*0390*/  @!P1 F2FP.F16.F32.PACK_AB R3, RZ, R3 ;  /* 0x00000003ff03923e */ /* 0x000fc800000000ff */
[----:B------:R-:W-:-:S07]  /*03a0*/  @P1 PRMT R3, R10, 0x7610, R3 ;  /* 0x000076100a031816 */ /* 0x000fce0000000003 */
.L_x_29120:
[----:B------:R-:W-:Y:S05]  /*03b0*/  @P0 BRA `(.L_x_29121) ;  /* 0x0000000000180947 */ /* 0x000fea0003800000 */
[----:B------:R-:W-:-:S05]  /*03c0*/  HADD2.F32 R13, -RZ, R10.H1_H1 ;  /* 0x3000000aff0d7230 */ /* 0x000fca0000004100 */
[----:B------:R-:W-:-:S13]  /*03d0*/  FSETP.NEU.FTZ.AND P1, PT, R13, R13, PT ;  /* 0x0000000d0d00720b */ /* 0x000fda0003f3d000 */
[----:B------:R-:W-:-:S04]  /*03e0*/  @!P1 FMNMX.FTZ R13, R6, R13, !PT ;  /* 0x0000000d060d9209 */ /* 0x000fc80007810000 */
[----:B------:R-:W-:-:S04]  /*03f0*/  @!P1 F2FP.F16.F32.PACK_AB R13, RZ, R13 ;  /* 0x0000000dff0d923e */ /* 0x000fc800000000ff */
[----:B------:R-:W-:-:S04]  /*0400*/  @!P1 PRMT R8, R13, 0x7610, R8 ;  /* 0x000076100d089816 */ /* 0x000fc80000000008 */
[----:B------:R-:W-:-:S07]  /*0410*/  @P1 PRMT R8, R10, 0x7632, R8 ;  /* 0x000076320a081816 */ /* 0x000fce0000000008 */
.L_x_29121:
[----:B------:R-:W-:Y:S05]  /*0420*/  @P0 BRA `(.L_x_29122) ;  /* 0x0000000000180947 */ /* 0x000fea0003800000 */
[----:B------:R-:W-:-:S05]  /*0430*/  HADD2.F32 R13, -RZ, R11.H0_H0 ;  /* 0x2000000bff0d7230 */ /* 0x000fca0000004100 */
[----:B------:R-:W-:-:S13]  /*0440*/  FSETP.NEU.FTZ.AND P1, PT, R13, R13, PT ;  /* 0x0000000d0d00720b */ /* 0x000fda0003f3d000 */
[----:B------:R-:W-:-:S04]  /*0450*/  @!P1 FMNMX.FTZ R13, R6, R13, !PT ;  /* 0x0000000d060d9209 */ /* 0x000fc80007810000 */
[----:B------:R-:W-:-:S04]  /*0460*/  @!P1 F2FP.F16.F32.PACK_AB R13, RZ, R13 ;  /* 0x0000000dff0d923e */ /* 0x000fc800000000ff */
[----:B------:R-:W-:-:S04]  /*0470*/  @!P1 PRMT R15, R13, 0x7610, R15 ;  /* 0x000076100d0f9816 */ /* 0x000fc8000000000f */
[----:B------:R-:W-:-:S07]  /*0480*/  @P1 PRMT R15, R11, 0x7610, R15 ;  /* 0x000076100b0f1816 */ /* 0x000fce000000000f */
.L_x_29122:
[----:B------:R-:W-:Y:S05]  /*0490*/  @P0 BRA `(.L_x_29123) ;  /* 0x0000000000180947 */ /* 0x000fea0003800000 */
[----:B------:R-:W-:-:S05]  /*04a0*/  HADD2.F32 R13, -RZ, R11.H1_H1 ;  /* 0x3000000bff0d7230 */ /* 0x000fca0000004100 */
[----:B------:R-:W-:-:S13]  /*04b0*/  FSETP.NEU.FTZ.AND P0, PT, R13, R13, PT ;  /* 0x0000000d0d00720b */ /* 0x000fda0003f1d000 */
[----:B------:R-:W-:-:S04]  /*04c0*/  @!P0 FMNMX.FTZ R6, R6, R13, !PT ;  /* 0x0000000d06068209 */ /* 0x000fc80007810000 */
[----:B------:R-:W-:-:S04]  /*04d0*/  @!P0 F2FP.F16.F32.PACK_AB R6, RZ, R6 ;  /* 0x00000006ff06823e */ /* 0x000fc800000000ff */
[----:B------:R-:W-:-:S04]  /*04e0*/  @!P0 PRMT R16, R6, 0x7610, R16 ;  /* 0x0000761006108816 */ /* 0x000fc80000000010 */
[----:B------:R-:W-:-:S07]  /*04f0*/  @P0 PRMT R16, R11, 0x7632, R16 ;  /* 0x000076320b100816 */ /* 0x000fce0000000010 */
.L_x_29123:
[----:B------:R-:W-:Y:S02]  /*0500*/  PRMT R6, R7, 0x5410, R0 ;  /* 0x0000541007067816 */ /* 0x000fe40000000000 */
[----:B------:R-:W-:Y:S02]  /*0510*/  PRMT R7, R9, 0x5410, R2 ;  /* 0x0000541009077816 */ /* 0x000fe40000000002 */
[----:B------:R-:W-:Y:S02]  /*0520*/  PRMT R8, R3, 0x5410, R8 ;  /* 0x0000541003087816 */ /* 0x000fe40000000008 */
[----:B------:R-:W-:Y:S01]  /*0530*/  PRMT R9, R15, 0x5410, R16 ;  /* 0x000054100f097816 */ /* 0x000fe20000000010 */
[----:B------:R-:W-:Y:S04]  /*0540*/  STG.E.64 desc[UR4][R4.64], R6 ;  /* 0x0000000604007986 */ /* 0x000fe8000c101b04 */
[----:B------:R-:W-:Y:S01]  /*0550*/  STG.E.64 desc[UR4][R4.64+0x400], R8 ;  /* 0x0004000804007986 */ /* 0x000fe2000c101b04 */
[----:B------:R-:W-:Y:S05]  /*0560*/  EXIT ;  /* 0x000000000000794d */ /* 0x000fea0003800000 */
.L_x_29115:
        /* <DEDUP_REMOVED lines=79> */
.L_x_29125:
[----:B------:R-:W-:Y:S05]  /*0a60*/  BSYNC B0 ;  /* 0x0000000000007941 */ /* 0x000fea0003800000 */
.L_x_29124:
        /* <DEDUP_REMOVED lines=12> */
.L_x_29127:
[----:B------:R-:W-:Y:S05]  /*0b30*/  BSYNC B0 ;  /* 0x0000000000007941 */ /* 0x000fea0003800000 */
.L_x_29126:
        /* <DEDUP_REMOVED lines=20> */
.L_x_29129:
[----:B------:R-:W-:Y:S05]  /*0c80*/  BSYNC B0 ;  /* 0x0000000000007941 */ /* 0x000fea0003800000 */
.L_x_29128:
        /* <DEDUP_REMOVED lines=12> */
.L_x_29131:
[----:B------:R-:W-:Y:S05]  /*0d50*/  BSYNC B0 ;  /* 0x0000000000007941 */ /* 0x000fea0003800000 */
.L_x_29130:
        /* <DEDUP_REMOVED lines=11> */
.L_x_29133:
[----:B------:R-:W-:Y:S05]  /*0e10*/  BSYNC B0 ;  /* 0x0000000000007941 */ /* 0x000fea0003800000 */
.L_x_29132:
        /* <DEDUP_REMOVED lines=11> */
.L_x_29135:
[----:B------:R-:W-:Y:S05]  /*0ed0*/  BSYNC B0 ;  /* 0x0000000000007941 */ /* 0x000fea0003800000 */
.L_x_29134:
        /* <DEDUP_REMOVED lines=11> */
.L_x_29137:
[----:B------:R-:W-:Y:S05]  /*0f90*/  BSYNC B0 ;  /* 0x0000000000007941 */ /* 0x000fea0003800000 */
.L_x_29136:
        /* <DEDUP_REMOVED lines=8> */
.L_x_29139:
[----:B------:R-:W-:Y:S05]  /*1020*/  BSYNC B0 ;  /* 0x0000000000007941 */ /* 0x000fea0003800000 */
.L_x_29138:
        /* <DEDUP_REMOVED lines=18> */
.L_x_29142:
[----:B------:R-:W-:-:S13]  /*1150*/  ISETP.GE.AND P0, PT, R11, R10, PT ;  /* 0x0000000a0b00720c */ /* 0x000fda0003f06270 */
[----:B------:R-:W-:Y:S05]  /*1160*/  @P0 BRA `(.L_x_29144) ;  /* 0x0000000000300947 */ /* 0x000fea0003800000 */
[----:B0-----:R-:W0:Y:S01]  /*1170*/  LDC.64 R2, c[0x0][0x218] ;  /* 0x00008600ff027b82 */ /* 0x001e220000000a00 */
[----:B------:R-:W-:Y:S02]  /*1180*/  IMAD.IADD R13, R0, 0x1, R11 ;  /* 0x00000001000d7824 */ /* 0x000fe400078e020b */
[----:B------:R-:W-:Y:S02]  /*1190*/  VIADD R11, R11, 0x80 ;  /* 0x000000800b0b7836 */ /* 0x000fe40000000000 */
[----:B0-----:R-:W-:-:S05]  /*11a0*/  IMAD.WIDE.U32 R2, R13, 0x2, R2 ;  /* 0x000000020d027825 */ /* 0x001fca00078e0002 */
[----:B------:R1:W-:Y:S02]  /*11b0*/  STG.E.U16 desc[UR4][R2.64], R7 ;  /* 0x0000000702007986 */ /* 0x0003e4000c101504 */
.L_x_29143:
[----:B------:R-:W-:-:S13]  /*11c0*/  ISETP.GE.AND P0, PT, R11, R10, PT ;  /* 0x0000000a0b00720c */ /* 0x000fda0003f06270 */
[----:B------:R-:W-:Y:S05]  /*11d0*/  @P0 BRA `(.L_x_29145) ;  /* 0x0000000000340947 */ /* 0x000fea0003800000 */
[----:B01----:R-:W0:Y:S01]  /*11e0*/  LDC.64 R2, c[0x0][0x218] ;  /* 0x00008600ff027b82 */ /* 0x003e220000000a00 */
[----:B------:R-:W-:Y:S02]  /*11f0*/  IMAD.IADD R7, R0, 0x1, R11 ;  /* 0x0000000100077824 */ /* 0x000fe400078e020b */
[----:B------:R-:W-:Y:S02]  /*1200*/  VIADD R11, R11, 0x80 ;  /* 0x000000800b0b7836 */ /* 0x000fe40000000000 */
[----:B0-----:R-:W-:-:S05]  /*1210*/  IMAD.WIDE.U32 R2, R7, 0x2, R2 ;  /* 0x0000000207027825 */ /* 0x001fca00078e0002 */
[----:B------:R1:W-:Y:S02]  /*1220*/  STG.E.U16 desc[UR4][R2.64], R5 ;  /* 0x0000000502007986 */ /* 0x0003e4000c101504 */
.L_x_29144:
        /* <DEDUP_REMOVED lines=8> */
.L_x_29145:
[----:B------:R-:W-:Y:S05]  /*12b0*/  BSYNC B1 ;  /* 0x0000000000017941 */ /* 0x000fea0003800000 */
.L_x_29141:
[----:B------:R-:W-:-:S13]  /*12c0*/  ISETP.GE.AND P0, PT, R11, R10, PT ;  /* 0x0000000a0b00720c */ /* 0x000fda0003f06270 */
[----:B012---:R-:W0:Y:S01]  /*12d0*/  @!P0 LDC.64 R2, c[0x0][0x218] ;  /* 0x00008600ff028b82 */ /* 0x007e220000000a00 */
[----:B------:R-:W-:Y:S02]  /*12e0*/  @!P0 IMAD.IADD R5, R0, 0x1, R11 ;  /* 0x0000000100058824 */ /* 0x000fe400078e020b */
[----:B------:R-:W-:Y:S02]  /*12f0*/  @!P0 VIADD R11, R11, 0x80 ;  /* 0x000000800b0b8836 */ /* 0x000fe40000000000 */
[----:B0-----:R-:W-:-:S05]  /*1300*/  @!P0 IMAD.WIDE.U32 R2, R5, 0x2, R2 ;  /* 0x0000000205028825 */ /* 0x001fca00078e0002 */
[----:B------:R2:W-:Y:S02]  /*1310*/  @!P0 STG.E.U16 desc[UR4][R2.64], R9 ;  /* 0x0000000902008986 */ /* 0x0005e4000c101504 */
.L_x_29146:
[----:B------:R-:W-:Y:S05]  /*1320*/  BSYNC B0 ;  /* 0x0000000000007941 */ /* 0x000fea0003800000 */
.L_x_29140:
        /* <DEDUP_REMOVED lines=8> */
.L_x_29147:
        /* <DEDUP_REMOVED lines=13> */
.L_x_42374:


//--------------------- .text._ZN2at6native29vectorized_elementwise_kernelILi8ENS0_13AUnaryFunctorIN3c104HalfES4_S4_ZZZNS0_19maximum_kernel_cudaERNS_18TensorIteratorBaseEENKUlvE0_clEvENKUlvE1_clEvEUlS4_S4_E_EESt5arrayIPcLm2EEEEviT0_T1_ --------------------------
	.section	.text._ZN2at6native29vectorized_elementwise_kernelILi8ENS0_13AUnaryFunctorIN3c104HalfES4_S4_ZZZNS0_19maximum_kernel_cudaERNS_18TensorIteratorBaseEENKUlvE0_clEvENKUlvE1_clEvEUlS4_S4_E_EESt5arrayIPcLm2EEEEviT0_T1_,"ax",@progbits
	.align	128
        .global         _ZN2at6native29vectorized_elementwise_kernelILi8ENS0_13AUnaryFunctorIN3c104HalfES4_S4_ZZZNS0_19maximum_kernel_cudaERNS_18TensorIteratorBaseEENKUlvE0_clEvENKUlvE1_clEvEUlS4_S4_E_EESt5arrayIPcLm2EEEEviT0_T1_
        .type           _ZN2at6native29vectorized_elementwise_kernelILi8ENS0_13AUnaryFunctorIN3c104HalfES4_S4_ZZZNS0_19maximum_kernel_cudaERNS_18TensorIteratorBaseEENKUlvE0_clEvENKUlvE1_clEvEUlS4_S4_E_EESt5arrayIPcLm2EEEEviT0_T1_,@function
        .size           _ZN2at6native29vectorized_elementwise_kernelILi8ENS0_13AUnaryFunctorIN3c104HalfES4_S4_ZZZNS0_19maximum_kernel_cudaERNS_18TensorIteratorBaseEENKUlvE0_clEvENKUlvE1_clEvEUlS4_S4_E_EESt5arrayIPcLm2EEEEviT0_T1_,(.L_x_42375 - _ZN2at6native29vectorized_elementwise_kernelILi8ENS0_13AUnaryFunctorIN3c104HalfES4_S4_ZZZNS0_19maximum_kernel_cudaERNS_18TensorIteratorBaseEENKUlvE0_clEvENKUlvE1_clEvEUlS4_S4_E_EESt5arrayIPcLm2EEEEviT0_T1_)
        .other          _ZN2at6native29vectorized_elementwise_kernelILi8ENS0_13AUnaryFunctorIN3c104HalfES4_S4_ZZZNS0_19maximum_kernel_cudaERNS_18TensorIteratorBaseEENKUlvE0_clEvENKUlvE1_clEvEUlS4_S4_E_EESt5arrayIPcLm2EEEEviT0_T1_,@"STO_CUDA_ENTRY STV_DEFAULT"
_ZN2at6native29vectorized_elementwise_kernelILi8ENS0_13AUnaryFunctorIN3c104HalfES4_S4_ZZZNS0_19maximum_kernel_cudaERNS_18TensorIteratorBaseEENKUlvE0_clEvENKUlvE1_clEvEUlS4_S4_E_EESt5arrayIPcLm2EEEEviT0_T1_:
.text._ZN2at6native29vectorized_elementwise_kernelILi8ENS0_13AUnaryFunctorIN3c104HalfES4_S4_ZZZNS0_19maximum_kernel_cudaERNS_18TensorIteratorBaseEENKUlvE0_clEvENKUlvE1_clEvEUlS4_S4_E_EESt5arrayIPcLm2EEEEviT0_T1_:
        /* <DEDUP_REMOVED lines=25> */
[----:B------:R-:W-:-:S04]  /*0190*/  @!P1 FMNMX.FTZ R9, R8, R9, !PT ;  /* 0x0000000908099209 */ /* 0x000fc80007810000 */
[----:B------:R-:W-:-:S04]  /*01a0*/  @!P1 F2FP.F16.F32.PACK_AB R9, RZ, R9 ;  /* 0x00000009ff09923e */ /* 0x000fc800000000ff */
[----:B------:R-:W-:-:S07]  /*01b0*/  @P1 PRMT R9, R4, 0x7610, R9 ;  /* 0x0000761004091816 */ /* 0x000fce0000000009 */
.L_x_29149:
[----:B------:R-:W-:Y:S05]  /*01c0*/  @P0 BRA `(.L_x_29150) ;  /* 0x0000000000180947 */ /* 0x000fea0003800000 */
[----:B-----5:R-:W-:-:S05]  /*01d0*/  HADD2.F32 R11, -RZ, R4.H1_H1 ;  /* 0x30000004ff0b7230 */ /* 0x020fca0000004100 */
[----:B------:R-:W-:-:S13]  /*01e0*/  FSETP.NEU.FTZ.AND P1, PT, R11, R11, PT ;  /* 0x0000000b0b00720b */ /* 0x000fda0003f3d000 */
[----:B------:R-:W-:-:S04]  /*01f0*/  @!P1 FMNMX.FTZ R11, R8, R11, !PT ;  /* 0x0000000b080b9209 */ /* 0x000fc80007810000 */
[----:B------:R-:W-:-:S04]  /*0200*/  @!P1 F2FP.F16.F32.PACK_AB R11, RZ, R11 ;  /* 0x0000000bff0b923e */ /* 0x000fc800000000ff */
[----:B------:R-:W-:-:S04]  /*0210*/  @!P1 PRMT R0, R11, 0x7610, R0 ;  /* 0x000076100b009816 */ /* 0x000fc80000000000 */
[----:B------:R-:W-:-:S07]  /*0220*/  @P1 PRMT R0, R4, 0x7632, R0 ;  /* 0x0000763204001816 */ /* 0x000fce0000000000 */
.L_x_29150:
        /* <DEDUP_REMOVED lines=8> */
.L_x_29151:
[----:B------:R-:W-:Y:S05]  /*02b0*/  @P0 BRA `(.L_x_29152) ;  /* 0x0000000000180947 */ /* 0x000fea0003800000 */
[----:B------:R-:W-:-:S05]  /*02c0*/  HADD2.F32 R13, -RZ, R5.H1_H1 ;  /* 0x30000005ff0d7230 */ /* 0x000fca0000004100 */
[----:B------:R-:W-:-:S13]  /*02d0*/  FSETP.NEU.FTZ.AND P1, PT, R13, R13, PT ;  /* 0x0000000d0d00720b */ /* 0x000fda0003f3d000 */
[----:B------:R-:W-:-:S04]  /*02e0*/  @!P1 FMNMX.FTZ R13, R8, R13, !PT ;  /* 0x0000000d080d9209 */ /* 0x000fc80007810000 */
[----:B------:R-:W-:-:S04]  /*02f0*/  @!P1 F2FP.F16.F32.PACK_AB R13, RZ, R13 ;  /* 0x0000000dff0d923e */ /* 0x000fc800000000ff */
[----:B------:R-:W-:-:S04]  /*0300*/  @!P1 PRMT R10, R13, 0x7610, R10 ;  /* 0x000076100d0a9816 */ /* 0x000fc8000000000a */
[----:B------:R-:W-:-:S07]  /*0310*/  @P1 PRMT R10, R5, 0x7632, R10 ;  /* 0x00007632050a1816 */ /* 0x000fce000000000a */
.L_x_29152:
        /* <DEDUP_REMOVED lines=8> */
.L_x_29153:
[----:B------:R-:W-:Y:S05]  /*03a0*/  @P0 BRA `(.L_x_29154) ;  /* 0x0000000000180947 */ /* 0x000fea0003800000 */
[----:B------:R-:W-:-:S05]  /*03b0*/  HADD2.F32 R13, -RZ, R6.H1_H1 ;  /* 0x30000006ff0d7230 */ /* 0x000fca0000004100 */
[----:B------:R-:W-:-:S13]  /*03c0*/  FSETP.NEU.FTZ.AND P1, PT, R13, R13, PT ;  /* 0x0000000d0d00720b */ /* 0x000fda0003f3d000 */
[----:B------:R-:W-:-:S04]  /*03d0*/  @!P1 FMNMX.FTZ R13, R8, R13, !PT ;  /* 0x0000000d080d9209 */ /* 0x000fc80007810000 */
[----:B------:R-:W-:-:S04]  /*03e0*/  @!P1 F2FP.F16.F32.PACK_AB R13, RZ, R13 ;  /* 0x0000000dff0d923e */ /* 0x000fc800000000ff */
[----:B------:R-:W-:-:S04]  /*03f0*/  @!P1 PRMT R4, R13, 0x7610, R4 ;  /* 0x000076100d049816 */ /* 0x000fc80000000004 */
[----:B------:R-:W-:-:S07]  /*0400*/  @P1 PRMT R4, R6, 0x7632, R4 ;  /* 0x0000763206041816 */ /* 0x000fce0000000004 */
.L_x_29154:
[----:B------:R-:W-:Y:S05]  /*0410*/  @P0 BRA `(.L_x_29155) ;  /* 0x0000000000180947 */ /* 0x000fea0003800000 */
[----:B------:R-:W-:-:S05]  /*0420*/  HADD2.F32 R13, -RZ, R7.H0_H0 ;  /* 0x20000007ff0d7230 */ /* 0x000fca0000004100 */
[----:B------:R-:W-:-:S13]  /*0430*/  FSETP.NEU.FTZ.AND P1, PT, R13, R13, PT ;  /* 0x0000000d0d00720b */ /* 0x000fda0003f3d000 */
[----:B------:R-:W-:-:S04]  /*0440*/  @!P1 FMNMX.FTZ R13, R8, R13, !PT ;  /* 0x0000000d080d9209 */ /* 0x000fc80007810000 */
[----:B------:R-:W-:-:S04]  /*0450*/  @!P1 F2FP.F16.F32.PACK_AB R13, RZ, R13 ;  /* 0x0000000dff0d923e */ /* 0x000fc800000000ff */
[----:B------:R-:W-:-:S04]  /*0460*/  @!P1 PRMT R15, R13, 0x7610, R15 ;  /* 0x000076100d0f9816 */ /* 0x000fc8000000000f */
[----:B------:R-:W-:-:S07]  /*0470*/  @P1 PRMT R15, R7, 0x7610, R15 ;  /* 0x00007610070f1816 */ /* 0x000fce000000000f */
.L_x_29155:
[----:B------:R-:W-:Y:S05]  /*0480*/  @P0 BRA `(.L_x_29156) ;  /* 0x0000000000180947 */ /* 0x000fea0003800000 */
[----:B------:R-:W-:-:S05]  /*0490*/  HADD2.F32 R13, -RZ, R7.H1_H1 ;  /* 0x30000007ff0d7230 */ /* 0x000fca0000004100 */
[----:B------:R-:W-:-:S13]  /*04a0*/  FSETP.NEU.FTZ.AND P0, PT, R13, R13, PT ;  /* 0x0000000d0d00720b */ /* 0x000fda0003f1d000 */
[----:B------:R-:W-:-:S04]  /*04b0*/  @!P0 FMNMX.FTZ R8, R8, R13, !PT ;  /* 0x0000000d08088209 */ /* 0x000fc80007810000 */
[----:B------:R-:W-:-:S04]  /*04c0*/  @!P0 F2FP.F16.F32.PACK_AB R8, RZ, R8 ;  /* 0x00000008ff08823e */ /* 0x000fc800000000ff */
[----:B------:R-:W-:-:S04]  /*04d0*/  @!P0 PRMT R16, R8, 0x7610, R16 ;  /* 0x0000761008108816 */ /* 0x000fc80000000010 */
[----:B------:R-:W-:-:S07]  /*04e0*/  @P0 PRMT R16, R7, 0x7632, R16 ;  /* 0x0000763207100816 */ /* 0x000fce0000000010 */
.L_x_29156:
[----:B------:R-:W-:Y:S02]  /*04f0*/  PRMT R6, R5, 0x5410, R4 ;  /* 0x0000541005067816 */ /* 0x000fe40000000004 */
[----:B------:R-:W-:Y:S02]  /*0500*/  PRMT R7, R15, 0x5410, R16 ;  /* 0x000054100f077816 */ /* 0x000fe40000000010 */
[----:B------:R-:W-:Y:S02]  /*0510*/  PRMT R5, R11, 0x5410, R10 ;  /* 0x000054100b057816 */ /* 0x000fe4000000000a */
[----:B------:R-:W-:-:S05]  /*0520*/  PRMT R4, R9, 0x5410, R0 ;  /* 0x0000541009047816 */ /* 0x000fca0000000000 */
[----:B------:R-:W-:Y:S01]  /*0530*/  STG.E.128 desc[UR4][R2.64], R4 ;  /* 0x0000000402007986 */ /* 0x000fe2000c101d04 */
[----:B------:R-:W-:Y:S05]  /*0540*/  EXIT ;  /* 0x000000000000794d */ /* 0x000fea0003800000 */
.L_x_29148:
        /* <DEDUP_REMOVED lines=79> */
.L_x_29158:
[----:B------:R-:W-:Y:S05]  /*0a40*/  BSYNC B0 ;  /* 0x0000000000007941 */ /* 0x000fea0003800000 */
.L_x_29157:
        /* <DEDUP_REMOVED lines=12> */
.L_x_29160:
[----:B------:R-:W-:Y:S05]  /*0b10*/  BSYNC B0 ;  /* 0x0000000000007941 */ /* 0x000fea0003800000 */
.L_x_29159:
        /* <DEDUP_REMOVED lines=20> */
.L_x_29162:
[----:B------:R-:W-:Y:S05]  /*0c60*/  BSYNC B0 ;  /* 0x0000000000007941 */ /* 0x000fea0003800000 */
.L_x_29161:
        /* <DEDUP_REMOVED lines=12> */
.L_x_29164:
[----:B------:R-:W-:Y:S05]  /*0d30*/  BSYNC B0 ;  /* 0x0000000000007941 */ /* 0x000fea0003800000 */
.L_x_29163:
        /* <DEDUP_REMOVED lines=11> */
.L_x_29166:
[----:B------:R-:W-:Y:S05]  /*0df0*/  BSYNC B0 ;  /* 0x0000000000007941 */ /* 0x000fea0003800000 */
.L_x_29165:
        /* <DEDUP_REMOVED lines=11> */
.L_x_29168:
[----:B------:R-:W-:Y:S05]  /*0eb0*/  BSYNC B0 ;  /* 0x0000000000007941 */ /* 0x000fea0003800000 */
.L_x_29167:
        /* <DEDUP_REMOVED lines=11> */
.L_x_29170:
[----:B------:R-:W-:Y:S05]  /*0f70*/  BSYNC B0 ;  /* 0x0000000000007941 */ /* 0x000fea0003800000 */
.L_x_29169:
        /* <DEDUP_REMOVED lines=8> */
.L_x_29172:
[----:B------:R-:W-:Y:S05]  /*1000*/  BSYNC B0 ;  /* 0x0000000000007941 */ /* 0x000fea0003800000 */
.L_x_29171:
        /* <DEDUP_REMOVED lines=18> */
.L_x_29175:
[----:B------:R-:W-:-:S13]  /*1130*/  ISETP.GE.AND P0, PT, R11, R10, PT ;  /* 0x0000000a0b00720c */ /* 0x000fda0003f06270 */
[----:B------:R-:W-:Y:S05]  /*1140*/  @P0 BRA `(.L_x_29177) ;  /* 0x0000000000300947 */ /* 0x000fea0003800000 */
[----:B0-----:R-:W0:Y:S01]  /*1150*/  LDC.64 R2, c[0x0][0x218] ;  /* 0x00008600ff027b82 */ /* 0x001e220000000a00 */
[----:B------:R-:W-:Y:S02]  /*1160*/  IMAD.IADD R13, R0, 0x1, R11 ;  /* 0x00000001000d7824 */ /* 0x000fe400078e020b */
[----:B------:R-:W-:Y:S02]  /*1170*/  VIADD R11, R11, 0x80 ;  /* 0x000000800b0b7836 */ /* 0x000fe40000000000 */
[----:B0-----:R-:W-:-:S05]  /*1180*/  IMAD.WIDE.U32 R2, R13, 0x2, R2 ;  /* 0x000000020d027825 */ /* 0x001fca00078e0002 */
[----:B------:R1:W-:Y:S02]  /*1190*/  STG.E.U16 desc[UR4][R2.64], R7 ;  /* 0x0000000702007986 */ /* 0x0003e4000c101504 */
.L_x_29176:
[----:B------:R-:W-:-:S13]  /*11a0*/  ISETP.GE.AND P0, PT, R11, R10, PT ;  /* 0x0000000a0b00720c */ /* 0x000fda0003f06270 */
[----:B------:R-:W-:Y:S05]  /*11b0*/  @P0 BRA `(.L_x_29178) ;  /* 0x0000000000340947 */ /* 0x000fea0003800000 */
[----:B01----:R-:W0:Y:S01]  /*11c0*/  LDC.64 R2, c[0x0][0x218] ;  /* 0x00008600ff027b82 */ /* 0x003e220000000a00 */
[----:B------:R-:W-:Y:S02]  /*11d0*/  IMAD.IADD R7, R0, 0x1, R11 ;  /* 0x0000000100077824 */ /* 0x000fe400078e020b */
[----:B------:R-:W-:Y:S02]  /*11e0*/  VIADD R11, R11, 0x80 ;  /* 0x000000800b0b7836 */ /* 0x000fe40000000000 */
[----:B0-----:R-:W-:-:S05]  /*11f0*/  IMAD.WIDE.U32 R2, R7, 0x2, R2 ;  /* 0x0000000207027825 */ /* 0x001fca00078e0002 */
[----:B------:R1:W-:Y:S02]  /*1200*/  STG.E.U16 desc[UR4][R2.64], R5 ;  /* 0x0000000502007986 */ /* 0x0003e4000c101504 */
.L_x_29177:
        /* <DEDUP_REMOVED lines=8> */
.L_x_29178:
[----:B------:R-:W-:Y:S05]  /*1290*/  BSYNC B1 ;  /* 0x0000000000017941 */ /* 0x000fea0003800000 */
.L_x_29174:
[----:B------:R-:W-:-:S13]  /*12a0*/  ISETP.GE.AND P0, PT, R11, R10, PT ;  /* 0x0000000a0b00720c */ /* 0x000fda0003f06270 */
[----:B012---:R-:W0:Y:S01]  /*12b0*/  @!P0 LDC.64 R2, c[0x0][0x218] ;  /* 0x00008600ff028b82 */ /* 0x007e220000000a00 */
[----:B------:R-:W-:Y:S02]  /*12c0*/  @!P0 IMAD.IADD R5, R0, 0x1, R11 ;  /* 0x0000000100058824 */ /* 0x000fe400078e020b */
[----:B------:R-:W-:Y:S02]  /*12d0*/  @!P0 VIADD R11, R11, 0x80 ;  /* 0x000000800b0b8836 */ /* 0x000fe40000000000 */
[----:B0-----:R-:W-:-:S05]  /*12e0*/  @!P0 IMAD.WIDE.U32 R2, R5, 0x2, R2 ;  /* 0x0000000205028825 */ /* 0x001fca00078e0002 */
[----:B------:R2:W-:Y:S02]  /*12f0*/  @!P0 STG.E.U16 desc[UR4][R2.64], R9 ;  /* 0x0000000902008986 */ /* 0x0005e4000c101504 */
.L_x_29179:
[----:B------:R-:W-:Y:S05]  /*1300*/  BSYNC B0 ;  /* 0x0000000000007941 */ /* 0x000fea0003800000 */
.L_x_29173:
        /* <DEDUP_REMOVED lines=8> */
.L_x_29180:
        /* <DEDUP_REMOVED lines=15> */
.L_x_42375:


//--------------------- .text._ZN2at6native18elementwise_kernelILi128ELi4EZNS0_15gpu_kernel_implINS0_13BinaryFunctorIN3c104HalfES5_S5_ZZZNS0_19maximum_kernel_cudaERNS_18TensorIteratorBaseEENKUlvE0_clEvENKUlvE1_clEvEUlS5_S5_E_EEEEvS7_RKT_EUliE_EEviT1_ --------------------------
	.section	.text._ZN2at6native18elementwise_kernelILi128ELi4EZNS0_15gpu_kernel_implINS0_13BinaryFunctorIN3c104HalfES5_S5_ZZZNS0_19maximum_kernel_cudaERNS_18TensorIteratorBaseEENKUlvE0_clEvENKUlvE1_clEvEUlS5_S5_E_EEEEvS7_RKT_EUliE_EEviT1_,"ax",@progbits
	.align	128
        .global         _ZN2at6native18elementwise_kernelILi128ELi4EZNS0_15gpu_kernel_implINS0_13BinaryFunctorIN3c104HalfES5_S5_ZZZNS0_19maximum_kernel_cudaERNS_18TensorIteratorBaseEENKUlvE0_clEvENKUlvE1_clEvEUlS5_S5_E_EEEEvS7_RKT_EUliE_EEviT1_
        .type           _ZN2at6native18elementwise_kernelILi128ELi4EZNS0_15gpu_kernel_implINS0_13BinaryFunctorIN3c104HalfES5_S5_ZZZNS0_19maximum_kernel_cudaERNS_18TensorIteratorBaseEENKUlvE0_clEvENKUlvE1_clEvEUlS5_S5_E_EEEEvS7_RKT_EUliE_EEviT1_,@function
        .size           _ZN2at6native18elementwise_kernelILi128ELi4EZNS0_15gpu_kernel_implINS0_13BinaryFunctorIN3c104HalfES5_S5_ZZZNS0_19maximum_kernel_cudaERNS_18TensorIteratorBaseEENKUlvE0_clEvENKUlvE1_clEvEUlS5_S5_E_EEEEvS7_RKT_EUliE_EEviT1_,(.L_x_42376 - _ZN2at6native18elementwise_kernelILi128ELi4EZNS0_15gpu_kernel_implINS0_13BinaryFunctorIN3c104HalfES5_S5_ZZZNS0_19maximum_kernel_cudaERNS_18TensorIteratorBaseEENKUlvE0_clEvENKUlvE1_clEvEUlS5_S5_E_EEEEvS7_RKT_EUliE_EEviT1_)
        .other          _ZN2at6native18elementwise_kernelILi128ELi4EZNS0_15gpu_kernel_implINS0_13BinaryFunctorIN3c104HalfES5_S5_ZZZNS0_19maximum_kernel_cudaERNS_18TensorIteratorBaseEENKUlvE0_clEvENKUlvE1_clEvEUlS5_S5_E_EEEEvS7_RKT_EUliE_EEviT1_,@"STO_CUDA_ENTRY STV_DEFAULT"
_ZN2at6native18elementwise_kernelILi128ELi4EZNS0_15gpu_kernel_implINS0_13BinaryFunctorIN3c104HalfES5_S5_ZZZNS0_19maximum_kernel_cudaERNS_18TensorIteratorBaseEENKUlvE0_clEvENKUlvE1_clEvEUlS5_S5_E_EEEEvS7_RKT_EUliE_EEviT1_:
.text._ZN2at6native18elementwise_kernelILi128ELi4EZNS0_15gpu_kernel_implINS0_13BinaryFunctorIN3c104HalfES5_S5_ZZZNS0_19maximum_kernel_cudaERNS_18TensorIteratorBaseEENKUlvE0_clEvENKUlvE1_clEvEUlS5_S5_E_EEEEvS7_RKT_EUliE_EEviT1_:
        /* <DEDUP_REMOVED lines=365> */
.L_x_29183:
        /* <DEDUP_REMOVED lines=23> */
.L_x_29187:
[----:B------:R-:W2:Y:S02]  /*1840*/  LDG.E.U8 R2, desc[UR36][R2.64] ;  /* 0x0000002402027981 */ /* 0x000ea4000c1e1100 */
[----:B--2---:R-:W-:-:S04]  /*1850*/  I2FP.F32.U32 R0, R2 ;  /* 0x0000000200007245 */ /* 0x004fc80000201000 */
[----:B------:R-:W-:-:S04]  /*1860*/  F2FP.F16.F32.PACK_AB R0, RZ, R0 ;  /* 0x00000000ff00723e */ /* 0x000fc800000000ff */
[----:B------:R-:W-:Y:S01]  /*1870*/  PRMT R19, R0, 0x7610, R19 ;  /* 0x0000761000137816 */ /* 0x000fe20000000013 */
[----:B------:R-:W-:Y:S06]  /*1880*/  BRA `(.L_x_29189) ;  /* 0x0000000c00bc7947 */ /* 0x000fec0003800000 */
.L_x_29186:
        /* <DEDUP_REMOVED lines=11> */
.L_x_29191:
[----:B------:R-:W2:Y:S02]  /*1940*/  LDG.E R2, desc[UR36][R2.64] ;  /* 0x0000002402027981 */ /* 0x000ea4000c1e1900 */
[----:B--2---:R-:W-:-:S04]  /*1950*/  I2FP.F32.S32 R0, R2 ;  /* 0x0000000200007245 */ /* 0x004fc80000201400 */
[----:B------:R-:W-:-:S04]  /*1960*/  F2FP.F16.F32.PACK_AB R0, RZ, R0 ;  /* 0x00000000ff00723e */ /* 0x000fc800000000ff */
[----:B------:R-:W-:Y:S01]  /*1970*/  PRMT R19, R0, 0x7610, R19 ;  /* 0x0000761000137816 */ /* 0x000fe20000000013 */
[----:B------:R-:W-:Y:S06]  /*1980*/  BRA `(.L_x_29189) ;  /* 0x0000000c007c7947 */ /* 0x000fec0003800000 */
.L_x_29190:
[----:B------:R-:W2:Y:S02]  /*1990*/  LDG.E.U16 R2, desc[UR36][R2.64] ;  /* 0x0000002402027981 */ /* 0x000ea4000c1e1500 */
[----:B--2---:R-:W0:Y:S02]  /*19a0*/  I2F.S16 R0, R2 ;  /* 0x0000000200007306 */ /* 0x004e240000101400 */
[----:B0-----:R-:W-:-:S04]  /*19b0*/  F2FP.F16.F32.PACK_AB R0, RZ, R0 ;  /* 0x00000000ff00723e */ /* 0x001fc800000000ff */
[----:B------:R-:W-:Y:S01]  /*19c0*/  PRMT R19, R0, 0x7610, R19 ;  /* 0x0000761000137816 */ /* 0x000fe20000000013 */
[----:B------:R-:W-:Y:S06]  /*19d0*/  BRA `(.L_x_29189) ;  /* 0x0000000c00687947 */ /* 0x000fec0003800000 */
.L_x_29185:
        /* <DEDUP_REMOVED lines=9> */
.L_x_29193:
[----:B------:R0:W5:Y:S01]  /*1a70*/  LDG.E.U16 R19, desc[UR36][R2.64] ;  /* 0x0000002402137981 */ /* 0x000162000c1e1500 */
[----:B------:R-:W-:Y:S05]  /*1a80*/  BRA `(.L_x_29189) ;  /* 0x0000000c003c7947 */ /* 0x000fea0003800000 */
.L_x_29192:
        /* <DEDUP_REMOVED lines=9> */
.L_x_29195:
[----:B------:R1:W5:Y:S01]  /*1b20*/  LDG.E.U16 R19, desc[UR36][R2.64] ;  /* 0x0000002402137981 */ /* 0x000362000c1e1500 */
[----:B------:R-:W-:Y:S05]  /*1b30*/  BRA `(.L_x_29189) ;  /* 0x0000000c00107947 */ /* 0x000fea0003800000 */
.L_x_29194:
        /* <DEDUP_REMOVED lines=9> */
.L_x_29184:
        /* <DEDUP_REMOVED lines=14> */
.L_x_29198:
        /* <DEDUP_REMOVED lines=9> */
.L_x_29197:
        /* <DEDUP_REMOVED lines=28> */
.L_x_29200:
        /* <DEDUP_REMOVED lines=15> */
.L_x_29199:
[----:B------:R-:W2:Y:S02]  /*1ff0*/  LDG.E.U16 R0, desc[UR36][R2.64] ;  /* 0x0000002402007981 */ /* 0x000ea4000c1e1500 */
[----:B--2---:R-:W-:-:S05]  /*2000*/  IMAD.U32 R0, R0, 0x10000, RZ ;  /* 0x0001000000007824 */ /* 0x004fca00078e00ff */
[----:B------:R-:W-:-:S04]  /*2010*/  F2FP.F16.F32.PACK_AB R0, RZ, R0 ;  /* 0x00000000ff00723e */ /* 0x000fc800000000ff */
[----:B------:R-:W-:Y:S01]  /*2020*/  PRMT R19, R0, 0x7610, R19 ;  /* 0x0000761000137816 */ /* 0x000fe20000000013 */
[----:B------:R-:W-:Y:S06]  /*2030*/  BRA `(.L_x_29189) ;  /* 0x0000000400d07947 */ /* 0x000fec0003800000 */
.L_x_29196:
        /* <DEDUP_REMOVED lines=13> */
.L_x_29203:
        /* <DEDUP_REMOVED lines=21> */
.L_x_29207:
[----:B------:R-:W-:Y:S05]  /*2260*/  BSYNC B1 ;  /* 0x0000000000017941 */ /* 0x000fea0003800000 */
.L_x_29206:
[----:B------:R-:W-:Y:S01]  /*2270*/  LEA R3, R0, 0x3b800000, 0x17 ;  /* 0x3b80000000037811 */ /* 0x000fe200078eb8ff */
[----:B------:R-:W-:-:S05]  /*2280*/  IMAD.SHL.U32 R0, R2, 0x100000, RZ ;  /* 0x0010000002007824 */ /* 0x000fca00078e00ff */
[----:B------:R-:W-:-:S07]  /*2290*/  LOP3.LUT R0, R3, R0, R4, 0xfe, !PT ;  /* 0x0000000003007212 */ /* 0x000fce00078efe04 */
.L_x_29205:
[----:B------:R-:W-:Y:S05]  /*22a0*/  BSYNC B0 ;  /* 0x0000000000007941 */ /* 0x000fea0003800000 */
.L_x_29204:
[----:B------:R-:W-:-:S04]  /*22b0*/  F2FP.F16.F32.PACK_AB R0, RZ, R0 ;  /* 0x00000000ff00723e */ /* 0x000fc800000000ff */
[----:B------:R-:W-:Y:S01]  /*22c0*/  PRMT R19, R0, 0x7610, R19 ;  /* 0x0000761000137816 */ /* 0x000fe20000000013 */
[----:B------:R-:W-:Y:S06]  /*22d0*/  BRA `(.L_x_29189) ;  /* 0x0000000400287947 */ /* 0x000fec0003800000 */
.L_x_29202:
        /* <DEDUP_REMOVED lines=21> */
.L_x_29211:
[----:B------:R-:W-:Y:S05]  /*2430*/  BSYNC B1 ;  /* 0x0000000000017941 */ /* 0x000fea0003800000 */
.L_x_29210:
[----:B------:R-:W-:Y:S01]  /*2440*/  LEA R3, R0, 0x37800000, 0x17 ;  /* 0x3780000000037811 */ /* 0x000fe200078eb8ff */
[----:B------:R-:W-:-:S05]  /*2450*/  IMAD.SHL.U32 R0, R2, 0x200000, RZ ;  /* 0x0020000002007824 */ /* 0x000fca00078e00ff */
[----:B------:R-:W-:-:S07]  /*2460*/  LOP3.LUT R0, R3, R0, R4, 0xfe, !PT ;  /* 0x0000000003007212 */ /* 0x000fce00078efe04 */
.L_x_29209:
[----:B------:R-:W-:Y:S05]  /*2470*/  BSYNC B0 ;  /* 0x0000000000007941 */ /* 0x000fea0003800000 */
.L_x_29208:
[----:B------:R-:W-:-:S04]  /*2480*/  F2FP.F16.F32.PACK_AB R0, RZ, R0 ;  /* 0x00000000ff00723e */ /* 0x000fc800000000ff */
[----:B------:R-:W-:Y:S01]  /*2490*/  PRMT R19, R0, 0x7610, R19 ;  /* 0x0000761000137816 */ /* 0x000fe20000000013 */
[----:B------:R-:W-:Y:S06]  /*24a0*/  BRA `(.L_x_29189) ;  /* 0x0000000000b47947 */ /* 0x000fec0003800000 */
.L_x_29201:
        /* <DEDUP_REMOVED lines=14> */
.L_x_29215:
[----:B------:R-:W-:Y:S05]  /*2590*/  BSYNC B0 ;  /* 0x0000000000007941 */ /* 0x000fea0003800000 */
.L_x_29214:
[----:B------:R-:W-:-:S04]  /*25a0*/  F2FP.F16.F32.PACK_AB R0, RZ, R0 ;  /* 0x00000000ff00723e */ /* 0x000fc800000000ff */
[----:B------:R-:W-:Y:S01]  /*25b0*/  PRMT R19, R0, 0x7610, R19 ;  /* 0x0000761000137816 */ /* 0x000fe20000000013 */
[----:B------:R-:W-:Y:S06]  /*25c0*/  BRA `(.L_x_29189) ;  /* 0x00000000006c7947 */ /* 0x000fec0003800000 */
.L_x_29188:
        /* <DEDUP_REMOVED lines=16> */
.L_x_29216:
[----:B------:R-:W-:Y:S01]  /*26d0*/  PRMT R19, RZ, 0x7610, R19 ;  /* 0x00007610ff137816 */ /* 0x000fe20000000013 */
[----:B------:R-:W-:Y:S06]  /*26e0*/  BRA `(.L_x_29189) ;  /* 0x0000000000247947 */ /* 0x000fec0003800000 */
.L_x_29213:
[----:B------:R-:W2:Y:S02]  /*26f0*/  LDG.E.64 R2, desc[UR36][R2.64] ;  /* 0x0000002402027981 */ /* 0x000ea4000c1e1b00 */
[----:B--2---:R-:W0:Y:S02]  /*2700*/  I2F.U64 R0, R2 ;  /* 0x0000000200007312 */ /* 0x004e240000301000 */
[----:B0-----:R-:W-:-:S04]  /*2710*/  F2FP.F16.F32.PACK_AB R0, RZ, R0 ;  /* 0x00000000ff00723e */ /* 0x001fc800000000ff */
[----:B------:R-:W-:Y:S01]  /*2720*/  PRMT R19, R0, 0x7610, R19 ;  /* 0x0000761000137816 */ /* 0x000fe20000000013 */
[----:B------:R-:W-:Y:S06]  /*2730*/  BRA `(.L_x_29189) ;  /* 0x0000000000107947 */ /* 0x000fec0003800000 */
.L_x_29212:
[----:B------:R-:W2:Y:S02]  /*2740*/  LDG.E R2, desc[UR36][R2.64] ;  /* 0x0000002402027981 */ /* 0x000ea4000c1e1900 */
[----:B--2---:R-:W-:-:S04]  /*2750*/  I2FP.F32.U32 R0, R2 ;  /* 0x0000000200007245 */ /* 0x004fc80000201000 */
[----:B------:R-:W-:-:S04]  /*2760*/  F2FP.F16.F32.PACK_AB R0, RZ, R0 ;  /* 0x00000000ff00723e */ /* 0x000fc800000000ff */
[----:B------:R-:W-:-:S07]  /*2770*/  PRMT R19, R0, 0x7610, R19 ;  /* 0x0000761000137816 */ /* 0x000fce0000000013 */
.L_x_29189:
        /* <DEDUP_REMOVED lines=20> */
.L_x_29220:
[----:B------:R-:W2:Y:S02]  /*28c0*/  LDG.E.U8 R2, desc[UR36][R2.64] ;  /* 0x0000002402027981 */ /* 0x000ea4000c1e1100 */
[----:B--2---:R-:W-:-:S04]  /*28d0*/  I2FP.F32.U32 R0, R2 ;  /* 0x0000000200007245 */ /* 0x004fc80000201000 */
[----:B------:R-:W-:-:S04]  /*28e0*/  F2FP.F16.F32.PACK_AB R0, RZ, R0 ;  /* 0x00000000ff00723e */ /* 0x000fc800000000ff */
[----:B------:R-:W-:Y:S01]  /*28f0*/  PRMT R5, R0, 0x7610, R5 ;  /* 0x0000761000057816 */ /* 0x000fe20000000005 */
[----:B------:R-:W-:Y:S06]  /*2900*/  BRA `(.L_x_29222) ;  /* 0x0000000c00b87947 */ /* 0x000fec0003800000 */
.L_x_29219:
        /* <DEDUP_REMOVED lines=11> */
.L_x_29224:
[----:B------:R-:W2:Y:S02]  /*29c0*/  LDG.E R2, desc[UR36][R2.64] ;  /* 0x0000002402027981 */ /* 0x000ea4000c1e1900 */
[----:B--2---:R-:W-:-:S04]  /*29d0*/  I2FP.F32.S32 R0, R2 ;  /* 0x0000000200007245 */ /* 0x004fc80000201400 */
[----:B------:R-:W-:-:S04]  /*29e0*/  F2FP.F16.F32.PACK_AB R0, RZ, R0 ;  /* 0x00000000ff00723e */ /* 0x000fc800000000ff */
[----:B------:R-:W-:Y:S01]  /*29f0*/  PRMT R5, R0, 0x7610, R5 ;  /* 0x0000761000057816 */ /* 0x000fe20000000005 */
[----:B------:R-:W-:Y:S06]  /*2a00*/  BRA `(.L_x_29222) ;  /* 0x0000000c00787947 */ /* 0x000fec0003800000 */
.L_x_29223:
[----:B------:R-:W2:Y:S02]  /*2a10*/  LDG.E.U16 R2, desc[UR36][R2.64] ;  /* 0x0000002402027981 */ /* 0x000ea4000c1e1500 */
[----:B--2---:R-:W0:Y:S02]  /*2a20*/  I2F.S16 R0, R2 ;  /* 0x0000000200007306 */ /* 0x004e240000101400 */
[----:B0-----:R-:W-:-:S04]  /*2a30*/  F2FP.F16.F32.PACK_AB R0, RZ, R0 ;  /* 0x00000000ff00723e */ /* 0x001fc800000000ff */
[----:B------:R-:W-:Y:S01]  /*2a40*/  PRMT R5, R0, 0x7610, R5 ;  /* 0x0000761000057816 */ /* 0x000fe20000000005 */
[----:B------:R-:W-:Y:S06]  /*2a50*/  BRA `(.L_x_29222) ;  /* 0x0000000c00647947 */ /* 0x000fec0003800000 */
.L_x_29218:
        /* <DEDUP_REMOVED lines=9> */
.L_x_29226:
[----:B------:R1:W5:Y:S01]  /*2af0*/  LDG.E.U16 R5, desc[UR36][R2.64] ;  /* 0x0000002402057981 */ /* 0x000362000c1e1500 */
[----:B------:R-:W-:Y:S05]  /*2b00*/  BRA `(.L_x_29222) ;  /* 0x0000000c00387947 */ /* 0x000fea0003800000 */
.L_x_29225:
        /* <DEDUP_REMOVED lines=9> */
.L_x_29228:
[----:B------:R0:W5:Y:S01]  /*2ba0*/  LDG.E.U16 R5, desc[UR36][R2.64] ;  /* 0x0000002402057981 */ /* 0x000162000c1e1500 */
[----:B------:R-:W-:Y:S05]  /*2bb0*/  BRA `(.L_x_29222) ;  /* 0x0000000c000c7947 */ /* 0x000fea0003800000 */
.L_x_29227:
        /* <DEDUP_REMOVED lines=9> */
.L_x_29217:
        /* <DEDUP_REMOVED lines=14> */
.L_x_29231:
        /* <DEDUP_REMOVED lines=9> */
.L_x_29230:
        /* <DEDUP_REMOVED lines=27> */
.L_x_29233:
        /* <DEDUP_REMOVED lines=15> */
.L_x_29232:
[----:B------:R-:W2:Y:S02]  /*3060*/  LDG.E.U16 R0, desc[UR36][R2.64] ;  /* 0x0000002402007981 */ /* 0x000ea4000c1e1500 */
[----:B--2---:R-:W-:-:S05]  /*3070*/  IMAD.U32 R0, R0, 0x10000, RZ ;  /* 0x0001000000007824 */ /* 0x004fca00078e00ff */
[----:B------:R-:W-:-:S04]  /*3080*/  F2FP.F16.F32.PACK_AB R0, RZ, R0 ;  /* 0x00000000ff00723e */ /* 0x000fc800000000ff */
[----:B------:R-:W-:Y:S01]  /*3090*/  PRMT R5, R0, 0x7610, R5 ;  /* 0x0000761000057816 */ /* 0x000fe20000000005 */
[----:B------:R-:W-:Y:S06]  /*30a0*/  BRA `(.L_x_29222) ;  /* 0x0000000400d07947 */ /* 0x000fec0003800000 */
.L_x_29229:
        /* <DEDUP_REMOVED lines=13> */
.L_x_29236:
        /* <DEDUP_REMOVED lines=21> */
.L_x_29240:
[----:B------:R-:W-:Y:S05]  /*32d0*/  BSYNC B1 ;  /* 0x0000000000017941 */ /* 0x000fea0003800000 */
.L_x_29239:
[----:B------:R-:W-:Y:S01]  /*32e0*/  LEA R3, R0, 0x3b800000, 0x17 ;  /* 0x3b80000000037811 */ /* 0x000fe200078eb8ff */
[----:B------:R-:W-:-:S05]  /*32f0*/  IMAD.SHL.U32 R0, R2, 0x100000, RZ ;  /* 0x0010000002007824 */ /* 0x000fca00078e00ff */
[----:B------:R-:W-:-:S07]  /*3300*/  LOP3.LUT R0, R3, R0, R4, 0xfe, !PT ;  /* 0x0000000003007212 */ /* 0x000fce00078efe04 */
.L_x_29238:
[----:B------:R-:W-:Y:S05]  /*3310*/  BSYNC B0 ;  /* 0x0000000000007941 */ /* 0x000fea0003800000 */
.L_x_29237:
[----:B------:R-:W-:-:S04]  /*3320*/  F2FP.F16.F32.PACK_AB R0, RZ, R0 ;  /* 0x00000000ff00723e */ /* 0x000fc800000000ff */
[----:B------:R-:W-:Y:S01]  /*3330*/  PRMT R5, R0, 0x7610, R5 ;  /* 0x0000761000057816 */ /* 0x000fe20000000005 */
[----:B------:R-:W-:Y:S06]  /*3340*/  BRA `(.L_x_29222) ;  /* 0x0000000400287947 */ /* 0x000fec0003800000 */
.L_x_29235:
        /* <DEDUP_REMOVED lines=21> */
.L_x_29244:
[----:B------:R-:W-:Y:S05]  /*34a0*/  BSYNC B1 ;  /* 0x0000000000017941 */ /* 0x000fea0003800000 */
.L_x_29243:
[----:B------:R-:W-:Y:S01]  /*34b0*/  LEA R3, R0, 0x37800000, 0x17 ;  /* 0x3780000000037811 */ /* 0x000fe200078eb8ff */
[----:B------:R-:W-:-:S05]  /*34c0*/  IMAD.SHL.U32 R0, R2, 0x200000, RZ ;  /* 0x0020000002007824 */ /* 0x000fca00078e00ff */
[----:B------:R-:W-:-:S07]  /*34d0*/  LOP3.LUT R0, R3, R0, R4, 0xfe, !PT ;  /* 0x0000000003007212 */ /* 0x000fce00078efe04 */
.L_x_29242:
[----:B------:R-:W-:Y:S05]  /*34e0*/  BSYNC B0 ;  /* 0x0000000000007941 */ /* 0x000fea0003800000 */
.L_x_29241:
[----:B------:R-:W-:-:S04]  /*34f0*/  F2FP.F16.F32.PACK_AB R0, RZ, R0 ;  /* 0x00000000ff00723e */ /* 0x000fc800000000ff */
[----:B------:R-:W-:Y:S01]  /*3500*/  PRMT R5, R0, 0x7610, R5 ;  /* 0x0000761000057816 */ /* 0x000fe20000000005 */
[----:B------:R-:W-:Y:S06]  /*3510*/  BRA `(.L_x_29222) ;  /* 0x0000000000b47947 */ /* 0x000fec0003800000 */
.L_x_29234:
        /* <DEDUP_REMOVED lines=14> */
.L_x_29248:
[----:B------:R-:W-:Y:S05]  /*3600*/  BSYNC B0 ;  /* 0x0000000000007941 */ /* 0x000fea0003800000 */
.L_x_29247:
[----:B------:R-:W-:-:S04]  /*3610*/  F2FP.F16.F32.PACK_AB R0, RZ, R0 ;  /* 0x00000000ff00723e */ /* 0x000fc800000000ff */
[----:B------:R-:W-:Y:S01]  /*3620*/  PRMT R5, R0, 0x7610, R5 ;  /* 0x0000761000057816 */ /* 0x000fe20000000005 */
[----:B------:R-:W-:Y:S06]  /*3630*/  BRA `(.L_x_29222) ;  /* 0x00000000006c7947 */ /* 0x000fec0003800000 */
.L_x_29221:
        /* <DEDUP_REMOVED lines=16> */
.L_x_29249:
[----:B------:R-:W-:Y:S01]  /*3740*/  PRMT R5, RZ, 0x7610, R5 ;  /* 0x00007610ff057816 */ /* 0x000fe20000000005 */
[----:B------:R-:W-:Y:S06]  /*3750*/  BRA `(.L_x_29222) ;  /* 0x0000000000247947 */ /* 0x000fec0003800000 */
.L_x_29246:
[----:B------:R-:W2:Y:S02]  /*3760*/  LDG.E.64 R2, desc[UR36][R2.64] ;  /* 0x0000002402027981 */ /* 0x000ea4000c1e1b00 */
[----:B--2---:R-:W0:Y:S02]  /*3770*/  I2F.U64 R0, R2 ;  /* 0x0000000200007312 */ /* 0x004e240000301000 */
[----:B0-----:R-:W-:-:S04]  /*3780*/  F2FP.F16.F32.PACK_AB R0, RZ, R0 ;  /* 0x00000000ff00723e */ /* 0x001fc800000000ff */
[----:B------:R-:W-:Y:S01]  /*3790*/  PRMT R5, R0, 0x7610, R5 ;  /* 0x0000761000057816 */ /* 0x000fe20000000005 */
[----:B------:R-:W-:Y:S06]  /*37a0*/  BRA `(.L_x_29222) ;  /* 0x0000000000107947 */ /* 0x000fec0003800000 */
.L_x_29245:
[----:B------:R-:W2:Y:S02]  /*37b0*/  LDG.E R2, desc[UR36][R2.64] ;  /* 0x0000002402027981 */ /* 0x000ea4000c1e1900 */
[----:B--2---:R-:W-:-:S04]  /*37c0*/  I2FP.F32.U32 R0, R2 ;  /* 0x0000000200007245 */ /* 0x004fc80000201000 */
[----:B------:R-:W-:-:S04]  /*37d0*/  F2FP.F16.F32.PACK_AB R0, RZ, R0 ;  /* 0x00000000ff00723e */ /* 0x000fc800000000ff */
[----:B------:R-:W-:-:S07]  /*37e0*/  PRMT R5, R0, 0x7610, R5 ;  /* 0x0000761000057816 */ /* 0x000fce0000000005 */
.L_x_29222:
[----:B-----5:R-:W-:Y:S01]  /*37f0*/  HADD2.F32 R0, -RZ, R19.H0_H0 ;  /* 0x20000013ff007230 */ /* 0x020fe20000004100 */
[----:B------:R-:W-:Y:S04]  /*3800*/  BSSY B0, `(.L_x_29250) ;  /* 0x000000b000007945 */ /* 0x000fe80003800000 */
[----:B------:R-:W-:-:S13]  /*3810*/  FSETP.NEU.FTZ.AND P0, PT, R0, R0, PT ;  /* 0x000000000000720b */ /* 0x000fda0003f1d000 */
[----:B------:R-:W-:Y:S05]  /*3820*/  @P0 BRA `(.L_x_29251) ;  /* 0x00000000001c0947 */ /* 0x000fea0003800000 */
[----:B01----:R-:W-:-:S05]  /*3830*/  HADD2.F32 R3, -RZ, R5.H0_H0 ;  /* 0x20000005ff037230 */ /* 0x003fca0000004100 */
[----:B------:R-:W-:-:S13]  /*3840*/  FSETP.NEU.FTZ.AND P0, PT, R3, R3, PT ;  /* 0x000000030300720b */ /* 0x000fda0003f1d000 */
[----:B------:R-:W-:Y:S05]  /*3850*/  @P0 BRA `(.L_x_29252) ;  /* 0x0000000000140947 */ /* 0x000fea0003800000 */
[----:B------:R-:W-:-:S04]  /*3860*/  FMNMX.FTZ R0, R0, R3, !PT ;  /* 0x0000000300007209 */ /* 0x000fc80007810000 */
[----:B------:R-:W-:-:S04]  /*3870*/  F2FP.F16.F32.PACK_AB R0, RZ, R0 ;  /* 0x00000000ff00723e */ /* 0x000fc800000000ff */
[----:B------:R-:W-:Y:S01]  /*3880*/  PRMT R5, R0, 0x7610, R5 ;  /* 0x0000761000057816 */ /* 0x000fe20000000005 */
[----:B------:R-:W-:Y:S06]  /*3890*/  BRA `(.L_x_29252) ;  /* 0x0000000000047947 */ /* 0x000fec0003800000 */
.L_x_29251:
[----:B------:R-:W-:-:S07]  /*38a0*/  PRMT R5, R19, 0x7610, R5 ;  /* 0x0000761013057816 */ /* 0x000fce0000000005 */
.L_x_29252:
[----:B------:R-:W-:Y:S05]  /*38b0*/  BSYNC B0 ;  /* 0x0000000000007941 */ /* 0x000fea0003800000 */
.L_x_29250:
        /* <DEDUP_REMOVED lines=16> */
.L_x_29256:
[----:B------:R-:W-:-:S06]  /*39c0*/  HADD2.F32 R3, -RZ, R5.H0_H0 ;  /* 0x20000005ff037230 */ /* 0x000fcc0000004100 */
[----:B------:R-:W0:Y:S02]  /*39d0*/  F2I.S64.TRUNC R2, R3 ;  /* 0x0000000300027311 */ /* 0x000e24000020d900 */
[----:B0-----:R0:W-:Y:S01]  /*39e0*/  STG.E.U8 desc[UR36][R16.64], R2 ;  /* 0x0000000210007986 */ /* 0x0011e2000c101124 */
[----:B------:R-:W-:Y:S05]  /*39f0*/  BRA `(.L_x_29258) ;  /* 0x0000000c00847947 */ /* 0x000fea0003800000 */
.L_x_29255:
        /* <DEDUP_REMOVED lines=10> */
.L_x_29260:
[----:B------:R-:W-:-:S06]  /*3aa0*/  HADD2.F32 R5, -RZ, R5.H0_H0 ;  /* 0x20000005ff057230 */ /* 0x000fcc0000004100 */
[----:B------:R-:W0:Y:S02]  /*3ab0*/  F2I.FTZ.TRUNC.NTZ R5, R5 ;  /* 0x0000000500057305 */ /* 0x000e24000021f100 */
[----:B0-----:R0:W-:Y:S01]  /*3ac0*/  STG.E desc[UR36][R16.64], R5 ;  /* 0x0000000510007986 */ /* 0x0011e2000c101924 */
[----:B------:R-:W-:Y:S05]  /*3ad0*/  BRA `(.L_x_29258) ;  /* 0x0000000c004c7947 */ /* 0x000fea0003800000 */
.L_x_29259:
[----:B------:R-:W-:-:S06]  /*3ae0*/  HADD2.F32 R5, -RZ, R5.H0_H0 ;  /* 0x20000005ff057230 */ /* 0x000fcc0000004100 */
[----:B------:R-:W0:Y:S02]  /*3af0*/  F2I.FTZ.TRUNC.NTZ R5, R5 ;  /* 0x0000000500057305 */ /* 0x000e24000021f100 */
[----:B0-----:R0:W-:Y:S01]  /*3b00*/  STG.E.U16 desc[UR36][R16.64], R5 ;  /* 0x0000000510007986 */ /* 0x0011e2000c101524 */
[----:B------:R-:W-:Y:S05]  /*3b10*/  BRA `(.L_x_29258) ;  /* 0x0000000c003c7947 */ /* 0x000fea0003800000 */
.L_x_29254:
        /* <DEDUP_REMOVED lines=9> */
.L_x_29262:
[----:B------:R0:W-:Y:S01]  /*3bb0*/  STG.E.U16 desc[UR36][R16.64], R5 ;  /* 0x0000000510007986 */ /* 0x0001e2000c101524 */
[----:B------:R-:W-:Y:S05]  /*3bc0*/  BRA `(.L_x_29258) ;  /* 0x0000000c00107947 */ /* 0x000fea0003800000 */
.L_x_29261:
        /* <DEDUP_REMOVED lines=10> */
.L_x_29264:
[----:B------:R-:W-:-:S05]  /*3c70*/  HADD2.F32 R0, -RZ, R5.H0_H0 ;  /* 0x20000005ff007230 */ /* 0x000fca0000004100 */
[----:B------:R-:W-:-:S04]  /*3c80*/  F2FP.F16.F32.PACK_AB R0, RZ, R0 ;  /* 0x00000000ff00723e */ /* 0x000fc800000000ff */
[----:B------:R-:W-:-:S05]  /*3c90*/  PRMT R0, R0, 0x5410, RZ ;  /* 0x0000541000007816 */ /* 0x000fca00000000ff */
[----:B------:R0:W-:Y:S01]  /*3ca0*/  STG.E desc[UR36][R16.64], R0 ;  /* 0x0000000010007986 */ /* 0x0001e2000c101924 */
[----:B------:R-:W-:Y:S05]  /*3cb0*/  BRA `(.L_x_29258) ;  /* 0x0000000800d47947 */ /* 0x000fea0003800000 */
.L_x_29263:
[----:B------:R-:W-:-:S05]  /*3cc0*/  HADD2.F32 R2, -RZ, R5.H0_H0 ;  /* 0x20000005ff027230 */ /* 0x000fca0000004100 */
[----:B------:R-:W-:-:S06]  /*3cd0*/  FMUL.FTZ R2, R2, 1 ;  /* 0x3f80000002027820 */ /* 0x000fcc0000410000 */
[----:B------:R-:W0:Y:S02]  /*3ce0*/  F2F.F64.F32 R2, R2 ;  /* 0x0000000200027310 */ /* 0x000e240000201800 */
[----:B0-----:R0:W-:Y:S01]  /*3cf0*/  STG.E.64 desc[UR36][R16.64], R2 ;  /* 0x0000000210007986 */ /* 0x0011e2000c101b24 */
[----:B------:R-:W-:Y:S05]  /*3d00*/  BRA `(.L_x_29258) ;  /* 0x0000000800c07947 */ /* 0x000fea0003800000 */
.L_x_29253:
        /* <DEDUP_REMOVED lines=13> */
.L_x_29267:
[----:B------:R-:W-:Y:S01]  /*3de0*/  HADD2.F32 R5, -RZ, R5.H0_H0 ;  /* 0x20000005ff057230 */ /* 0x000fe20000004100 */
[----:B------:R-:W-:-:S04]  /*3df0*/  CS2R R6, SRZ ;  /* 0x0000000000067805 */ /* 0x000fc8000001ff00 */
[----:B------:R-:W-:-:S06]  /*3e00*/  FMUL.FTZ R5, R5, 1 ;  /* 0x3f80000005057820 */ /* 0x000fcc0000410000 */
[----:B------:R-:W0:Y:S02]  /*3e10*/  F2F.F64.F32 R4, R5 ;  /* 0x0000000500047310 */ /* 0x000e240000201800 */
[----:B0-----:R0:W-:Y:S01]  /*3e20*/  STG.E.128 desc[UR36][R16.64], R4 ;  /* 0x0000000410007986 */ /* 0x0011e2000c101d24 */
[----:B------:R-:W-:Y:S05]  /*3e30*/  BRA `(.L_x_29258) ;  /* 0x0000000800747947 */ /* 0x000fea0003800000 */
.L_x_29266:
        /* <DEDUP_REMOVED lines=21> */
.L_x_29271:
[----:B------:R-:W-:Y:S05]  /*3f90*/  BSYNC B0 ;  /* 0x0000000000007941 */ /* 0x000fea0003800000 */
.L_x_29270:
[----:B------:R-:W-:-:S05]  /*3fa0*/  LOP3.LUT R3, R0, R3, RZ, 0xfc, !PT ;  /* 0x0000000300037212 */ /* 0x000fca00078efcff */
[----:B------:R0:W-:Y:S01]  /*3fb0*/  STG.E.U8 desc[UR36][R16.64], R3 ;  /* 0x0000000310007986 */ /* 0x0001e2000c101124 */
[----:B------:R-:W-:Y:S05]  /*3fc0*/  BRA `(.L_x_29258) ;  /* 0x0000000800107947 */ /* 0x000fea0003800000 */
.L_x_29269:
        /* <DEDUP_REMOVED lines=13> */
.L_x_29273:
[----:B------:R-:W-:Y:S01]  /*40a0*/  IMAD.MOV.U32 R0, RZ, RZ, 0x7f ;  /* 0x0000007fff007424 */ /* 0x000fe200078e00ff */
[----:B------:R-:W-:-:S04]  /*40b0*/  ISETP.GT.U32.AND P0, PT, R2, 0x7f800000, PT ;  /* 0x7f8000000200780c */ /* 0x000fc80003f04070 */
[----:B------:R-:W-:-:S09]  /*40c0*/  SEL R0, R0, 0x7c, P0 ;  /* 0x0000007c00007807 */ /* 0x000fd20000000000 */
.L_x_29274:
[----:B------:R-:W-:Y:S05]  /*40d0*/  BSYNC B0 ;  /* 0x0000000000007941 */ /* 0x000fea0003800000 */
.L_x_29272:
[----:B------:R-:W-:-:S04]  /*40e0*/  LOP3.LUT R2, R5, 0x80000000, RZ, 0xc0, !PT ;  /* 0x8000000005027812 */ /* 0x000fc800078ec0ff */
[----:B------:R-:W-:-:S04]  /*40f0*/  SHF.R.U32.HI R3, RZ, 0x18, R2 ;  /* 0x00000018ff037819 */ /* 0x000fc80000011602 */
[----:B------:R-:W-:-:S05]  /*4100*/  LOP3.LUT R3, R0, R3, RZ, 0xfc, !PT ;  /* 0x0000000300037212 */ /* 0x000fca00078efcff */
[----:B------:R0:W-:Y:S01]  /*4110*/  STG.E.U8 desc[UR36][R16.64], R3 ;  /* 0x0000000310007986 */ /* 0x0001e2000c101124 */
[----:B------:R-:W-:Y:S05]  /*4120*/  BRA `(.L_x_29258) ;  /* 0x0000000400b87947 */ /* 0x000fea0003800000 */
.L_x_29268:
[----:B------:R-:W-:-:S05]  /*4130*/  HADD2.F32 R0, -RZ, R5.H0_H0 ;  /* 0x20000005ff007230 */ /* 0x000fca0000004100 */
[----:B------:R-:W-:-:S05]  /*4140*/  F2FP.BF16.F32.PACK_AB R0, RZ, R0 ;  /* 0x00000000ff00723e */ /* 0x000fca00000010ff */
[----:B------:R0:W-:Y:S01]  /*4150*/  STG.E.U16 desc[UR36][R16.64], R0 ;  /* 0x0000000010007986 */ /* 0x0001e2000c101524 */
[----:B------:R-:W-:Y:S05]  /*4160*/  BRA `(.L_x_29258) ;  /* 0x0000000400a87947 */ /* 0x000fea0003800000 */
.L_x_29265:
        /* <DEDUP_REMOVED lines=12> */
.L_x_29277:
        /* <DEDUP_REMOVED lines=17> */
.L_x_29280:
[----:B------:R-:W-:-:S04]  /*4340*/  LOP3.LUT R2, R5, 0x80000000, RZ, 0xc0, !PT ;  /* 0x8000000005027812 */ /* 0x000fc800078ec0ff */
[----:B------:R-:W-:-:S04]  /*4350*/  SHF.R.U32.HI R3, RZ, 0x18, R2 ;  /* 0x00000018ff037819 */ /* 0x000fc80000011602 */
[----:B------:R-:W-:-:S04]  /*4360*/  LOP3.LUT R0, R0, R3, RZ, 0xfc, !PT ;  /* 0x0000000300007212 */ /* 0x000fc800078efcff */
[----:B------:R-:W-:-:S07]  /*4370*/  PRMT R8, R0, 0x7610, R8 ;  /* 0x0000761000087816 */ /* 0x000fce0000000008 */
.L_x_29279:
[----:B------:R-:W-:Y:S05]  /*4380*/  BSYNC B0 ;  /* 0x0000000000007941 */ /* 0x000fea0003800000 */
.L_x_29278:
[----:B------:R0:W-:Y:S01]  /*4390*/  STG.E.U8 desc[UR36][R16.64], R8 ;  /* 0x0000000810007986 */ /* 0x0001e2000c101124 */
[----:B------:R-:W-:Y:S05]  /*43a0*/  BRA `(.L_x_29258) ;  /* 0x0000000400187947 */ /* 0x000fea0003800000 */
.L_x_29276:
        /* <DEDUP_REMOVED lines=17> */
.L_x_29283:
[----:B------:R-:W-:-:S04]  /*44c0*/  LOP3.LUT R2, R5, 0x80000000, RZ, 0xc0, !PT ;  /* 0x8000000005027812 */ /* 0x000fc800078ec0ff */
[----:B------:R-:W-:-:S04]  /*44d0*/  SHF.R.U32.HI R3, RZ, 0x18, R2 ;  /* 0x00000018ff037819 */ /* 0x000fc80000011602 */
[----:B------:R-:W-:-:S04]  /*44e0*/  LOP3.LUT R0, R0, R3, RZ, 0xfc, !PT ;  /* 0x0000000300007212 */ /* 0x000fc800078efcff */
[----:B------:R-:W-:-:S07]  /*44f0*/  PRMT R8, R0, 0x7610, R8 ;  /* 0x0000761000087816 */ /* 0x000fce0000000008 */
.L_x_29282:
[----:B------:R-:W-:Y:S05]  /*4500*/  BSYNC B0 ;  /* 0x0000000000007941 */ /* 0x000fea0003800000 */
.L_x_29281:
[----:B------:R3:W-:Y:S01]  /*4510*/  STG.E.U8 desc[UR36][R16.64], R8 ;  /* 0x0000000810007986 */ /* 0x0007e2000c101124 */
[----:B------:R-:W-:Y:S05]  /*4520*/  BRA `(.L_x_29258) ;  /* 0x0000000000b87947 */ /* 0x000fea0003800000 */
.L_x_29275:
        /* <DEDUP_REMOVED lines=22> */
.L_x_29257:
        /* <DEDUP_REMOVED lines=16> */
.L_x_29286:
[----:B------:R-:W-:Y:S05]  /*4790*/  BRA `(.L_x_29258) ;  /* 0x00000000001c7947 */ /* 0x000fea0003800000 */
.L_x_29285:
[----:B------:R-:W-:-:S06]  /*47a0*/  HADD2.F32 R2, -RZ, R5.H0_H0 ;  /* 0x20000005ff027230 */ /* 0x000fcc0000004100 */
[----:B------:R-:W0:Y:S02]  /*47b0*/  F2I.U64.TRUNC R2, R2 ;  /* 0x0000000200027311 */ /* 0x000e24000020d800 */
[----:B0-----:R2:W-:Y:S01]  /*47c0*/  STG.E.64 desc[UR36][R16.64], R2 ;  /* 0x0000000210007986 */ /* 0x0015e2000c101b24 */
[----:B------:R-:W-:Y:S05]  /*47d0*/  BRA `(.L_x_29258) ;  /* 0x00000000000c7947 */ /* 0x000fea0003800000 */
.L_x_29284:
[----:B------:R-:W-:-:S06]  /*47e0*/  HADD2.F32 R5, -RZ, R5.H0_H0 ;  /* 0x20000005ff057230 */ /* 0x000fcc0000004100 */
[----:B------:R-:W0:Y:S02]  /*47f0*/  F2I.FTZ.U32.TRUNC.NTZ R5, R5 ;  /* 0x0000000500057305 */ /* 0x000e24000021f000 */
[----:B0-----:R0:W-:Y:S02]  /*4800*/  STG.E desc[UR36][R16.64], R5 ;  /* 0x0000000510007986 */ /* 0x0011e4000c101924 */
.L_x_29258:
[----:B------:R-:W-:-:S04]  /*4810*/  IMAD R18, R18, 0x200, R23 ;  /* 0x0000020012127824 */ /* 0x000fc800078e0217 */
[----:B------:R-:W-:-:S07]  /*4820*/  VIADD R19, R18, 0x80 ;  /* 0x0000008012137836 */ /* 0x000fce0000000000 */
.L_x_29182:
[----:B------:R-:W-:Y:S05]  /*4830*/  BSYNC B6 ;  /* 0x0000000000067941 */ /* 0x000fea0003800000 */
.L_x_29181:
        /* <DEDUP_REMOVED lines=358> */
.L_x_29289:
        /* <DEDUP_REMOVED lines=23> */
.L_x_29293:
[----:B------:R-:W2:Y:S02]  /*6010*/  LDG.E.U8 R2, desc[UR36][R2.64] ;  /* 0x0000002402027981 */ /* 0x000ea4000c1e1100 */
[----:B--2---:R-:W-:-:S04]  /*6020*/  I2FP.F32.U32 R0, R2 ;  /* 0x0000000200007245 */ /* 0x004fc80000201000 */
[----:B------:R-:W-:-:S04]  /*6030*/  F2FP.F16.F32.PACK_AB R0, RZ, R0 ;  /* 0x00000000ff00723e */ /* 0x000fc800000000ff */
[----:B------:R-:W-:Y:S01]  /*6040*/  PRMT R22, R0, 0x7610, R22 ;  /* 0x0000761000167816 */ /* 0x000fe20000000016 */
[----:B------:R-:W-:Y:S06]  /*6050*/  BRA `(.L_x_29295) ;  /* 0x0000000c00bc7947 */ /* 0x000fec0003800000 */
.L_x_29292:
        /* <DEDUP_REMOVED lines=11> */
.L_x_29297:
[----:B------:R-:W2:Y:S02]  /*6110*/  LDG.E R2, desc[UR36][R2.64] ;  /* 0x0000002402027981 */ /* 0x000ea4000c1e1900 */
[----:B--2---:R-:W-:-:S04]  /*6120*/  I2FP.F32.S32 R0, R2 ;  /* 0x0000000200007245 */ /* 0x004fc80000201400 */
[----:B------:R-:W-:-:S04]  /*6130*/  F2FP.F16.F32.PACK_AB R0, RZ, R0 ;  /* 0x00000000ff00723e */ /* 0x000fc800000000ff */
[----:B------:R-:W-:Y:S01]  /*6140*/  PRMT R22, R0, 0x7610, R22 ;  /* 0x0000761000167816 */ /* 0x000fe20000000016 */
[----:B------:R-:W-:Y:S06]  /*6150*/  BRA `(.L_x_29295) ;  /* 0x0000000c007c7947 */ /* 0x000fec0003800000 */
.L_x_29296:
[----:B------:R-:W2:Y:S02]  /*6160*/  LDG.E.U16 R2, desc[UR36][R2.64] ;  /* 0x0000002402027981 */ /* 0x000ea4000c1e1500 */
[----:B--2---:R-:W0:Y:S02]  /*6170*/  I2F.S16 R0, R2 ;  /* 0x0000000200007306 */ /* 0x004e240000101400 */
[----:B0-----:R-:W-:-:S04]  /*6180*/  F2FP.F16.F32.PACK_AB R0, RZ, R0 ;  /* 0x00000000ff00723e */ /* 0x001fc800000000ff */
[----:B------:R-:W-:Y:S01]  /*6190*/  PRMT R22, R0, 0x7610, R22 ;  /* 0x0000761000167816 */ /* 0x000fe20000000016 */
[----:B------:R-:W-:Y:S06]  /*61a0*/  BRA `(.L_x_29295) ;  /* 0x0000000c00687947 */ /* 0x000fec0003800000 */
.L_x_29291:
        /* <DEDUP_REMOVED lines=9> */
.L_x_29299:
[----:B------:R1:W5:Y:S01]  /*6240*/  LDG.E.U16 R22, desc[UR36][R2.64] ;  /* 0x0000002402167981 */ /* 0x000362000c1e1500 */
[----:B------:R-:W-:Y:S05]  /*6250*/  BRA `(.L_x_29295) ;  /* 0x0000000c003c7947 */ /* 0x000fea0003800000 */
.L_x_29298:
        /* <DEDUP_REMOVED lines=9> */
.L_x_29301:
[----:B------:R0:W5:Y:S01]  /*62f0*/  LDG.E.U16 R22, desc[UR36][R2.64] ;  /* 0x0000002402167981 */ /* 0x000162000c1e1500 */
[----:B------:R-:W-:Y:S05]  /*6300*/  BRA `(.L_x_29295) ;  /* 0x0000000c00107947 */ /* 0x000fea0003800000 */
.L_x_29300:
        /* <DEDUP_REMOVED lines=9> */
.L_x_29290:
        /* <DEDUP_REMOVED lines=14> */
.L_x_29304:
        /* <DEDUP_REMOVED lines=9> */
.L_x_29303:
        /* <DEDUP_REMOVED lines=28> */
.L_x_29306:
        /* <DEDUP_REMOVED lines=15> */
.L_x_29305:
[----:B------:R-:W2:Y:S02]  /*67c0*/  LDG.E.U16 R0, desc[UR36][R2.64] ;  /* 0x0000002402007981 */ /* 0x000ea4000c1e1500 */
[----:B--2---:R-:W-:-:S05]  /*67d0*/  IMAD.U32 R0, R0, 0x10000, RZ ;  /* 0x0001000000007824 */ /* 0x004fca00078e00ff */
[----:B------:R-:W-:-:S04]  /*67e0*/  F2FP.F16.F32.PACK_AB R0, RZ, R0 ;  /* 0x00000000ff00723e */ /* 0x000fc800000000ff */
[----:B------:R-:W-:Y:S01]  /*67f0*/  PRMT R22, R0, 0x7610, R22 ;  /* 0x0000761000167816 */ /* 0x000fe20000000016 */
[----:B------:R-:W-:Y:S06]  /*6800*/  BRA `(.L_x_29295) ;  /* 0x0000000400d07947 */ /* 0x000fec0003800000 */
.L_x_29302:
        /* <DEDUP_REMOVED lines=13> */
.L_x_29309:
        /* <DEDUP_REMOVED lines=21> */
.L_x_29313:
[----:B------:R-:W-:Y:S05]  /*6a30*/  BSYNC B1 ;  /* 0x0000000000017941 */ /* 0x000fea0003800000 */
.L_x_29312:
[----:B------:R-:W-:Y:S01]  /*6a40*/  LEA R3, R0, 0x3b800000, 0x17 ;  /* 0x3b80000000037811 */ /* 0x000fe200078eb8ff */
[----:B------:R-:W-:-:S05]  /*6a50*/  IMAD.SHL.U32 R0, R2, 0x100000, RZ ;  /* 0x0010000002007824 */ /* 0x000fca00078e00ff */
[----:B------:R-:W-:-:S07]  /*6a60*/  LOP3.LUT R0, R3, R0, R4, 0xfe, !PT ;  /* 0x0000000003007212 */ /* 0x000fce00078efe04 */
.L_x_29311:
[----:B------:R-:W-:Y:S05]  /*6a70*/  BSYNC B0 ;  /* 0x0000000000007941 */ /* 0x000fea0003800000 */
.L_x_29310:
[----:B------:R-:W-:-:S04]  /*6a80*/  F2FP.F16.F32.PACK_AB R0, RZ, R0 ;  /* 0x00000000ff00723e */ /* 0x000fc800000000ff */
[----:B------:R-:W-:Y:S01]  /*6a90*/  PRMT R22, R0, 0x7610, R22 ;  /* 0x0000761000167816 */ /* 0x000fe20000000016 */
[----:B------:R-:W-:Y:S06]  /*6aa0*/  BRA `(.L_x_29295) ;  /* 0x0000000400287947 */ /* 0x000fec0003800000 */
.L_x_29308:
        /* <DEDUP_REMOVED lines=21> */
.L_x_29317:
[----:B------:R-:W-:Y:S05]  /*6c00*/  BSYNC B1 ;  /* 0x0000000000017941 */ /* 0x000fea0003800000 */
.L_x_29316:
[----:B------:R-:W-:Y:S01]  /*6c10*/  LEA R3, R0, 0x37800000, 0x17 ;  /* 0x3780000000037811 */ /* 0x000fe200078eb8ff */
[----:B------:R-:W-:-:S05]  /*6c20*/  IMAD.SHL.U32 R0, R2, 0x200000, RZ ;  /* 0x0020000002007824 */ /* 0x000fca00078e00ff */
[----:B------:R-:W-:-:S07]  /*6c30*/  LOP3.LUT R0, R3, R0, R4, 0xfe, !PT ;  /* 0x0000000003007212 */ /* 0x000fce00078efe04 */
.L_x_29315:
[----:B------:R-:W-:Y:S05]  /*6c40*/  BSYNC B0 ;  /* 0x0000000000007941 */ /* 0x000fea0003800000 */
.L_x_29314:
[----:B------:R-:W-:-:S04]  /*6c50*/  F2FP.F16.F32.PACK_AB R0, RZ, R0 ;  /* 0x00000000ff00723e */ /* 0x000fc800000000ff */
[----:B------:R-:W-:Y:S01]  /*6c60*/  PRMT R22, R0, 0x7610, R22 ;  /* 0x0000761000167816 */ /* 0x000fe20000000016 */
[----:B------:R-:W-:Y:S06]  /*6c70*/  BRA `(.L_x_29295) ;  /* 0x0000000000b47947 */ /* 0x000fec0003800000 */
.L_x_29307:
        /* <DEDUP_REMOVED lines=14> */
.L_x_29321:
[----:B------:R-:W-:Y:S05]  /*6d60*/  BSYNC B0 ;  /* 0x0000000000007941 */ /* 0x000fea0003800000 */
.L_x_29320:
[----:B------:R-:W-:-:S04]  /*6d70*/  F2FP.F16.F32.PACK_AB R0, RZ, R0 ;  /* 0x00000000ff00723e */ /* 0x000fc800000000ff */
[----:B------:R-:W-:Y:S01]  /*6d80*/  PRMT R22, R0, 0x7610, R22 ;  /* 0x0000761000167816 */ /* 0x000fe20000000016 */
[----:B------:R-:W-:Y:S06]  /*6d90*/  BRA `(.L_x_29295) ;  /* 0x00000000006c7947 */ /* 0x000fec0003800000 */
.L_x_29294:
        /* <DEDUP_REMOVED lines=16> */
.L_x_29322:
[----:B------:R-:W-:Y:S01]  /*6ea0*/  PRMT R22, RZ, 0x7610, R22 ;  /* 0x00007610ff167816 */ /* 0x000fe20000000016 */
[----:B------:R-:W-:Y:S06]  /*6eb0*/  BRA `(.L_x_29295) ;  /* 0x0000000000247947 */ /* 0x000fec0003800000 */
.L_x_29319:
[----:B------:R-:W2:Y:S02]  /*6ec0*/  LDG.E.64 R2, desc[UR36][R2.64] ;  /* 0x0000002402027981 */ /* 0x000ea4000c1e1b00 */
[----:B--2---:R-:W0:Y:S02]  /*6ed0*/  I2F.U64 R0, R2 ;  /* 0x0000000200007312 */ /* 0x004e240000301000 */
[----:B0-----:R-:W-:-:S04]  /*6ee0*/  F2FP.F16.F32.PACK_AB R0, RZ, R0 ;  /* 0x00000000ff00723e */ /* 0x001fc800000000ff */
[----:B------:R-:W-:Y:S01]  /*6ef0*/  PRMT R22, R0, 0x7610, R22 ;  /* 0x0000761000167816 */ /* 0x000fe20000000016 */
[----:B------:R-:W-:Y:S06]  /*6f00*/  BRA `(.L_x_29295) ;  /* 0x0000000000107947 */ /* 0x000fec0003800000 */
.L_x_29318:
[----:B------:R-:W2:Y:S02]  /*6f10*/  LDG.E R2, desc[UR36][R2.64] ;  /* 0x0000002402027981 */ /* 0x000ea4000c1e1900 */
[----:B--2---:R-:W-:-:S04]  /*6f20*/  I2FP.F32.U32 R0, R2 ;  /* 0x0000000200007245 */ /* 0x004fc80000201000 */
[----:B------:R-:W-:-:S04]  /*6f30*/  F2FP.F16.F32.PACK_AB R0, RZ, R0 ;  /* 0x00000000ff00723e */ /* 0x000fc800000000ff */
[----:B------:R-:W-:-:S07]  /*6f40*/  PRMT R22, R0, 0x7610, R22 ;  /* 0x0000761000167816 */ /* 0x000fce0000000016 */
.L_x_29295:
        /* <DEDUP_REMOVED lines=20> */
.L_x_29326:
[----:B------:R-:W2:Y:S02]  /*7090*/  LDG.E.U8 R2, desc[UR36][R2.64] ;  /* 0x0000002402027981 */ /* 0x000ea4000c1e1100 */
[----:B--2---:R-:W-:-:S04]  /*70a0*/  I2FP.F32.U32 R0, R2 ;  /* 0x0000000200007245 */ /* 0x004fc80000201000 */
[----:B------:R-:W-:-:S04]  /*70b0*/  F2FP.F16.F32.PACK_AB R0, RZ, R0 ;  /* 0x00000000ff00723e */ /* 0x000fc800000000ff */
[----:B------:R-:W-:Y:S01]  /*70c0*/  PRMT R5, R0, 0x7610, R5 ;  /* 0x0000761000057816 */ /* 0x000fe20000000005 */
[----:B------:R-:W-:Y:S06]  /*70d0*/  BRA `(.L_x_29328) ;  /* 0x0000000c00b87947 */ /* 0x000fec0003800000 */
.L_x_29325:
        /* <DEDUP_REMOVED lines=11> */
.L_x_29330:
[----:B------:R-:W2:Y:S02]  /*7190*/  LDG.E R2, desc[UR36][R2.64] ;  /* 0x0000002402027981 */ /* 0x000ea4000c1e1900 */
[----:B--2---:R-:W-:-:S04]  /*71a0*/  I2FP.F32.S32 R0, R2 ;  /* 0x0000000200007245 */ /* 0x004fc80000201400 */
[----:B------:R-:W-:-:S04]  /*71b0*/  F2FP.F16.F32.PACK_AB R0, RZ, R0 ;  /* 0x00000000ff00723e */ /* 0x000fc800000000ff */
[----:B------:R-:W-:Y:S01]  /*71c0*/  PRMT R5, R0, 0x7610, R5 ;  /* 0x0000761000057816 */ /* 0x000fe20000000005 */
[----:B------:R-:W-:Y:S06]  /*71d0*/  BRA `(.L_x_29328) ;  /* 0x0000000c00787947 */ /* 0x000fec0003800000 */
.L_x_29329:
[----:B------:R-:W2:Y:S02]  /*71e0*/  LDG.E.U16 R2, desc[UR36][R2.64] ;  /* 0x0000002402027981 */ /* 0x000ea4000c1e1500 */
[----:B--2---:R-:W0:Y:S02]  /*71f0*/  I2F.S16 R0, R2 ;  /* 0x0000000200007306 */ /* 0x004e240000101400 */
[----:B0-----:R-:W-:-:S04]  /*7200*/  F2FP.F16.F32.PACK_AB R0, RZ, R0 ;  /* 0x00000000ff00723e */ /* 0x001fc800000000ff */
[----:B------:R-:W-:Y:S01]  /*7210*/  PRMT R5, R0, 0x7610, R5 ;  /* 0x0000761000057816 */ /* 0x000fe20000000005 */
[----:B------:R-:W-:Y:S06]  /*7220*/  BRA `(.L_x_29328) ;  /* 0x0000000c00647947 */ /* 0x000fec0003800000 */
.L_x_29324:
        /* <DEDUP_REMOVED lines=9> */
.L_x_29332:
[----:B------:R1:W5:Y:S01]  /*72c0*/  LDG.E.U16 R5, desc[UR36][R2.64] ;  /* 0x0000002402057981 */ /* 0x000362000c1e1500 */
[----:B------:R-:W-:Y:S05]  /*72d0*/  BRA `(.L_x_29328) ;  /* 0x0000000c00387947 */ /* 0x000fea0003800000 */
.L_x_29331:
        /* <DEDUP_REMOVED lines=9> */
.L_x_29334:
[----:B------:R0:W5:Y:S01]  /*7370*/  LDG.E.U16 R5, desc[UR36][R2.64] ;  /* 0x0000002402057981 */ /* 0x000162000c1e1500 */
[----:B------:R-:W-:Y:S05]  /*7380*/  BRA `(.L_x_29328) ;  /* 0x0000000c000c7947 */ /* 0x000fea0003800000 */
.L_x_29333:
        /* <DEDUP_REMOVED lines=9> */
.L_x_29323:
        /* <DEDUP_REMOVED lines=14> */
.L_x_29337:
        /* <DEDUP_REMOVED lines=9> */
.L_x_29336:
        /* <DEDUP_REMOVED lines=27> */
.L_x_29339:
        /* <DEDUP_REMOVED lines=15> */
.L_x_29338:
[----:B------:R-:W2:Y:S02]  /*7830*/  LDG.E.U16 R0, desc[UR36][R2.64] ;  /* 0x0000002402007981 */ /* 0x000ea4000c1e1500 */
[----:B--2---:R-:W-:-:S05]  /*7840*/  IMAD.U32 R0, R0, 0x10000, RZ ;  /* 0x0001000000007824 */ /* 0x004fca00078e00ff */
[----:B------:R-:W-:-:S04]  /*7850*/  F2FP.F16.F32.PACK_AB R0, RZ, R0 ;  /* 0x00000000ff00723e */ /* 0x000fc800000000ff */
[----:B------:R-:W-:Y:S01]  /*7860*/  PRMT R5, R0, 0x7610, R5 ;  /* 0x0000761000057816 */ /* 0x000fe20000000005 */
[----:B------:R-:W-:Y:S06]  /*7870*/  BRA `(.L_x_29328) ;  /* 0x0000000400d07947 */ /* 0x000fec0003800000 */
.L_x_29335:
        /* <DEDUP_REMOVED lines=13> */
.L_x_29342:
        /* <DEDUP_REMOVED lines=21> */
.L_x_29346:
[----:B------:R-:W-:Y:S05]  /*7aa0*/  BSYNC B1 ;  /* 0x0000000000017941 */ /* 0x000fea0003800000 */
.L_x_29345:
[----:B------:R-:W-:Y:S01]  /*7ab0*/  LEA R3, R0, 0x3b800000, 0x17 ;  /* 0x3b80000000037811 */ /* 0x000fe200078eb8ff */
[----:B------:R-:W-:-:S05]  /*7ac0*/  IMAD.SHL.U32 R0, R2, 0x100000, RZ ;  /* 0x0010000002007824 */ /* 0x000fca00078e00ff */
[----:B------:R-:W-:-:S07]  /*7ad0*/  LOP3.LUT R0, R3, R0, R4, 0xfe, !PT ;  /* 0x0000000003007212 */ /* 0x000fce00078efe04 */
.L_x_29344:
[----:B------:R-:W-:Y:S05]  /*7ae0*/  BSYNC B0 ;  /* 0x0000000000007941 */ /* 0x000fea0003800000 */
.L_x_29343:
[----:B------:R-:W-:-:S04]  /*7af0*/  F2FP.F16.F32.PACK_AB R0, RZ, R0 ;  /* 0x00000000ff00723e */ /* 0x000fc800000000ff */
[----:B------:R-:W-:Y:S01]  /*7b00*/  PRMT R5, R0, 0x7610, R5 ;  /* 0x0000761000057816 */ /* 0x000fe20000000005 */
[----:B------:R-:W-:Y:S06]  /*7b10*/  BRA `(.L_x_29328) ;  /* 0x0000000400287947 */ /* 0x000fec0003800000 */
.L_x_29341:
        /* <DEDUP_REMOVED lines=21> */
.L_x_29350:
[----:B------:R-:W-:Y:S05]  /*7c70*/  BSYNC B1 ;  /* 0x0000000000017941 */ /* 0x000fea0003800000 */
.L_x_29349:
[----:B------:R-:W-:Y:S01]  /*7c80*/  LEA R3, R0, 0x37800000, 0x17 ;  /* 0x3780000000037811 */ /* 0x000fe200078eb8ff */
[----:B------:R-:W-:-:S05]  /*7c90*/  IMAD.SHL.U32 R0, R2, 0x200000, RZ ;  /* 0x0020000002007824 */ /* 0x000fca00078e00ff */
[----:B------:R-:W-:-:S07]  /*7ca0*/  LOP3.LUT R0, R3, R0, R4, 0xfe, !PT ;  /* 0x0000000003007212 */ /* 0x000fce00078efe04 */
.L_x_29348:
[----:B------:R-:W-:Y:S05]  /*7cb0*/  BSYNC B0 ;  /* 0x0000000000007941 */ /* 0x000fea0003800000 */
.L_x_29347:
[----:B------:R-:W-:-:S04]  /*7cc0*/  F2FP.F16.F32.PACK_AB R0, RZ, R0 ;  /* 0x00000000ff00723e */ /* 0x000fc800000000ff */
[----:B------:R-:W-:Y:S01]  /*7cd0*/  PRMT R5, R0, 0x7610, R5 ;  /* 0x0000761000057816 */ /* 0x000fe20000000005 */
[----:B------:R-:W-:Y:S06]  /*7ce0*/  BRA `(.L_x_29328) ;  /* 0x0000000000b47947 */ /* 0x000fec0003800000 */
.L_x_29340:
        /* <DEDUP_REMOVED lines=14> */
.L_x_29354:
[----:B------:R-:W-:Y:S05]  /*7dd0*/  BSYNC B0 ;  /* 0x0000000000007941 */ /* 0x000fea0003800000 */
.L_x_29353:
[----:B------:R-:W-:-:S04]  /*7de0*/  F2FP.F16.F32.PACK_AB R0, RZ, R0 ;  /* 0x00000000ff00723e */ /* 0x000fc800000000ff */
[----:B------:R-:W-:Y:S01]  /*7df0*/  PRMT R5, R0, 0x7610, R5 ;  /* 0x0000761000057816 */ /* 0x000fe20000000005 */
[----:B------:R-:W-:Y:S06]  /*7e00*/  BRA `(.L_x_29328) ;  /* 0x00000000006c7947 */ /* 0x000fec0003800000 */
.L_x_29327:
        /* <DEDUP_REMOVED lines=16> */
.L_x_29355:
[----:B------:R-:W-:Y:S01]  /*7f10*/  PRMT R5, RZ, 0x7610, R5 ;  /* 0x00007610ff057816 */ /* 0x000fe20000000005 */
[----:B------:R-:W-:Y:S06]  /*7f20*/  BRA `(.L_x_29328) ;  /* 0x0000000000247947 */ /* 0x000fec0003800000 */
.L_x_29352:
[----:B------:R-:W2:Y:S02]  /*7f30*/  LDG.E.64 R2, desc[UR36][R2.64] ;  /* 0x0000002402027981 */ /* 0x000ea4000c1e1b00 */
[----:B--2---:R-:W0:Y:S02]  /*7f40*/  I2F.U64 R0, R2 ;  /* 0x0000000200007312 */ /* 0x004e240000301000 */
[----:B0-----:R-:W-:-:S04]  /*7f50*/  F2FP.F16.F32.PACK_AB R0, RZ, R0 ;  /* 0x00000000ff00723e */ /* 0x001fc800000000ff */
[----:B------:R-:W-:Y:S01]  /*7f60*/  PRMT R5, R0, 0x7610, R5 ;  /* 0x0000761000057816 */ /* 0x000fe20000000005 */
[----:B------:R-:W-:Y:S06]  /*7f70*/  BRA `(.L_x_29328) ;  /* 0x0000000000107947 */ /* 0x000fec0003800000 */
.L_x_29351:
[----:B------:R-:W2:Y:S02]  /*7f80*/  LDG.E R2, desc[UR36][R2.64] ;  /* 0x0000002402027981 */ /* 0x000ea4000c1e1900 */
[----:B--2---:R-:W-:-:S04]  /*7f90*/  I2FP.F32.U32 R0, R2 ;  /* 0x0000000200007245 */ /* 0x004fc80000201000 */
[----:B------:R-:W-:-:S04]  /*7fa0*/  F2FP.F16.F32.PACK_AB R0, RZ, R0 ;  /* 0x00000000ff00723e */ /* 0x000fc800000000ff */
[----:B------:R-:W-:-:S07]  /*7fb0*/  PRMT R5, R0, 0x7610, R5 ;  /* 0x0000761000057816 */ /* 0x000fce0000000005 */
.L_x_29328:
        /* <DEDUP_REMOVED lines=11> */
.L_x_29357:
[----:B------:R-:W-:-:S07]  /*8070*/  PRMT R5, R22, 0x7610, R5 ;  /* 0x0000761016057816 */ /* 0x000fce0000000005 */
.L_x_29358:
[----:B------:R-:W-:Y:S05]  /*8080*/  BSYNC B0 ;  /* 0x0000000000007941 */ /* 0x000fea0003800000 */
.L_x_29356:
        /* <DEDUP_REMOVED lines=16> */
.L_x_29362:
[----:B------:R-:W-:-:S06]  /*8190*/  HADD2.F32 R3, -RZ, R5.H0_H0 ;  /* 0x20000005ff037230 */ /* 0x000fcc0000004100 */
[----:B------:R-:W0:Y:S02]  /*81a0*/  F2I.S64.TRUNC R2, R3 ;  /* 0x0000000300027311 */ /* 0x000e24000020d900 */
[----:B0-----:R4:W-:Y:S01]  /*81b0*/  STG.E.U8 desc[UR36][R16.64], R2 ;  /* 0x0000000210007986 */ /* 0x0019e2000c101124 */
[----:B------:R-:W-:Y:S05]  /*81c0*/  BRA `(.L_x_29364) ;  /* 0x0000000c00847947 */ /* 0x000fea0003800000 */
.L_x_29361:
        /* <DEDUP_REMOVED lines=10> */
.L_x_29366:
[----:B------:R-:W-:-:S06]  /*8270*/  HADD2.F32 R5, -RZ, R5.H0_H0 ;  /* 0x20000005ff057230 */ /* 0x000fcc0000004100 */
[----:B------:R-:W0:Y:S02]  /*8280*/  F2I.FTZ.TRUNC.NTZ R5, R5 ;  /* 0x0000000500057305 */ /* 0x000e24000021f100 */
[----:B0-----:R2:W-:Y:S01]  /*8290*/  STG.E desc[UR36][R16.64], R5 ;  /* 0x0000000510007986 */ /* 0x0015e2000c101924 */
[----:B------:R-:W-:Y:S05]  /*82a0*/  BRA `(.L_x_29364) ;  /* 0x0000000c004c7947 */ /* 0x000fea0003800000 */
.L_x_29365:
[----:B------:R-:W-:-:S06]  /*82b0*/  HADD2.F32 R5, -RZ, R5.H0_H0 ;  /* 0x20000005ff057230 */ /* 0x000fcc0000004100 */
[----:B------:R-:W0:Y:S02]  /*82c0*/  F2I.FTZ.TRUNC.NTZ R5, R5 ;  /* 0x0000000500057305 */ /* 0x000e24000021f100 */
[----:B0-----:R0:W-:Y:S01]  /*82d0*/  STG.E.U16 desc[UR36][R16.64], R5 ;  /* 0x0000000510007986 */ /* 0x0011e2000c101524 */
[----:B------:R-:W-:Y:S05]  /*82e0*/  BRA `(.L_x_29364) ;  /* 0x0000000c003c7947 */ /* 0x000fea0003800000 */
.L_x_29360:
        /* <DEDUP_REMOVED lines=9> */
.L_x_29368:
[----:B------:R0:W-:Y:S01]  /*8380*/  STG.E.U16 desc[UR36][R16.64], R5 ;  /* 0x0000000510007986 */ /* 0x0001e2000c101524 */
[----:B------:R-:W-:Y:S05]  /*8390*/  BRA `(.L_x_29364) ;  /* 0x0000000c00107947 */ /* 0x000fea0003800000 */
.L_x_29367:
        /* <DEDUP_REMOVED lines=10> */
.L_x_29370:
[----:B------:R-:W-:-:S05]  /*8440*/  HADD2.F32 R0, -RZ, R5.H0_H0 ;  /* 0x20000005ff007230 */ /* 0x000fca0000004100 */
[----:B------:R-:W-:-:S04]  /*8450*/  F2FP.F16.F32.PACK_AB R0, RZ, R0 ;  /* 0x00000000ff00723e */ /* 0x000fc800000000ff */
[----:B------:R-:W-:-:S05]  /*8460*/  PRMT R0, R0, 0x5410, RZ ;  /* 0x0000541000007816 */ /* 0x000fca00000000ff */
[----:B------:R0:W-:Y:S01]  /*8470*/  STG.E desc[UR36][R16.64], R0 ;  /* 0x0000000010007986 */ /* 0x0001e2000c101924 */
[----:B------:R-:W-:Y:S05]  /*8480*/  BRA `(.L_x_29364) ;  /* 0x0000000800d47947 */ /* 0x000fea0003800000 */
.L_x_29369:
[----:B------:R-:W-:-:S05]  /*8490*/  HADD2.F32 R2, -RZ, R5.H0_H0 ;  /* 0x20000005ff027230 */ /* 0x000fca0000004100 */
[----:B------:R-:W-:-:S06]  /*84a0*/  FMUL.FTZ R2, R2, 1 ;  /* 0x3f80000002027820 */ /* 0x000fcc0000410000 */
[----:B------:R-:W0:Y:S02]  /*84b0*/  F2F.F64.F32 R2, R2 ;  /* 0x0000000200027310 */ /* 0x000e240000201800 */
[----:B0-----:R0:W-:Y:S01]  /*84c0*/  STG.E.64 desc[UR36][R16.64], R2 ;  /* 0x0000000210007986 */ /* 0x0011e2000c101b24 */
[----:B------:R-:W-:Y:S05]  /*84d0*/  BRA `(.L_x_29364) ;  /* 0x0000000800c07947 */ /* 0x000fea0003800000 */
.L_x_29359:
        /* <DEDUP_REMOVED lines=13> */
.L_x_29373:
[----:B------:R-:W-:Y:S01]  /*85b0*/  HADD2.F32 R5, -RZ, R5.H0_H0 ;  /* 0x20000005ff057230 */ /* 0x000fe20000004100 */
[----:B------:R-:W-:-:S04]  /*85c0*/  CS2R R6, SRZ ;  /* 0x0000000000067805 */ /* 0x000fc8000001ff00 */
[----:B------:R-:W-:-:S06]  /*85d0*/  FMUL.FTZ R5, R5, 1 ;  /* 0x3f80000005057820 */ /* 0x000fcc0000410000 */
[----:B------:R-:W0:Y:S02]  /*85e0*/  F2F.F64.F32 R4, R5 ;  /* 0x0000000500047310 */ /* 0x000e240000201800 */
[----:B0-----:R0:W-:Y:S01]  /*85f0*/  STG.E.128 desc[UR36][R16.64], R4 ;  /* 0x0000000410007986 */ /* 0x0011e2000c101d24 */
[----:B------:R-:W-:Y:S05]  /*8600*/  BRA `(.L_x_29364) ;  /* 0x0000000800747947 */ /* 0x000fea0003800000 */
.L_x_29372:
        /* <DEDUP_REMOVED lines=21> */
.L_x_29377:
[----:B------:R-:W-:Y:S05]  /*8760*/  BSYNC B0 ;  /* 0x0000000000007941 */ /* 0x000fea0003800000 */
.L_x_29376:
[----:B------:R-:W-:-:S05]  /*8770*/  LOP3.LUT R3, R0, R3, RZ, 0xfc, !PT ;  /* 0x0000000300037212 */ /* 0x000fca00078efcff */
[----:B------:R0:W-:Y:S01]  /*8780*/  STG.E.U8 desc[UR36][R16.64], R3 ;  /* 0x0000000310007986 */ /* 0x0001e2000c101124 */
[----:B------:R-:W-:Y:S05]  /*8790*/  BRA `(.L_x_29364) ;  /* 0x0000000800107947 */ /* 0x000fea0003800000 */
.L_x_29375:
        /* <DEDUP_REMOVED lines=13> */
.L_x_29379:
[----:B------:R-:W-:Y:S01]  /*8870*/  IMAD.MOV.U32 R0, RZ, RZ, 0x7f ;  /* 0x0000007fff007424 */ /* 0x000fe200078e00ff */
[----:B------:R-:W-:-:S04]  /*8880*/  ISETP.GT.U32.AND P0, PT, R2, 0x7f800000, PT ;  /* 0x7f8000000200780c */ /* 0x000fc80003f04070 */
[----:B------:R-:W-:-:S09]  /*8890*/  SEL R0, R0, 0x7c, P0 ;  /* 0x0000007c00007807 */ /* 0x000fd20000000000 */
.L_x_29380:
[----:B------:R-:W-:Y:S05]  /*88a0*/  BSYNC B0 ;  /* 0x0000000000007941 */ /* 0x000fea0003800000 */
.L_x_29378:
[----:B------:R-:W-:-:S04]  /*88b0*/  LOP3.LUT R2, R5, 0x80000000, RZ, 0xc0, !PT ;  /* 0x8000000005027812 */ /* 0x000fc800078ec0ff */
[----:B------:R-:W-:-:S04]  /*88c0*/  SHF.R.U32.HI R3, RZ, 0x18, R2 ;  /* 0x00000018ff037819 */ /* 0x000fc80000011602 */
[----:B------:R-:W-:-:S05]  /*88d0*/  LOP3.LUT R3, R0, R3, RZ, 0xfc, !PT ;  /* 0x0000000300037212 */ /* 0x000fca00078efcff */
[----:B------:R0:W-:Y:S01]  /*88e0*/  STG.E.U8 desc[UR36][R16.64], R3 ;  /* 0x0000000310007986 */ /* 0x0001e2000c101124 */
[----:B------:R-:W-:Y:S05]  /*88f0*/  BRA `(.L_x_29364) ;  /* 0x0000000400b87947 */ /* 0x000fea0003800000 */
.L_x_29374:
[----:B------:R-:W-:-:S05]  /*8900*/  HADD2.F32 R0, -RZ, R5.H0_H0 ;  /* 0x20000005ff007230 */ /* 0x000fca0000004100 */
[----:B------:R-:W-:-:S05]  /*8910*/  F2FP.BF16.F32.PACK_AB R0, RZ, R0 ;  /* 0x00000000ff00723e */ /* 0x000fca00000010ff */
[----:B------:R0:W-:Y:S01]  /*8920*/  STG.E.U16 desc[UR36][R16.64], R0 ;  /* 0x0000000010007986 */ /* 0x0001e2000c101524 */
[----:B------:R-:W-:Y:S05]  /*8930*/  BRA `(.L_x_29364) ;  /* 0x0000000400a87947 */ /* 0x000fea0003800000 */
.L_x_29371:
        /* <DEDUP_REMOVED lines=12> */
.L_x_29383:
        /* <DEDUP_REMOVED lines=17> */
.L_x_29386:
[----:B------:R-:W-:-:S04]  /*8b10*/  LOP3.LUT R2, R5, 0x80000000, RZ, 0xc0, !PT ;  /* 0x8000000005027812 */ /* 0x000fc800078ec0ff */
[----:B------:R-:W-:-:S04]  /*8b20*/  SHF.R.U32.HI R3, RZ, 0x18, R2 ;  /* 0x00000018ff037819 */ /* 0x000fc80000011602 */
[----:B------:R-:W-:-:S04]  /*8b30*/  LOP3.LUT R0, R0, R3, RZ, 0xfc, !PT ;  /* 0x0000000300007212 */ /* 0x000fc800078efcff */
[----:B------:R-:W-:-:S07]  /*8b40*/  PRMT R8, R0, 0x7610, R8 ;  /* 0x0000761000087816 */ /* 0x000fce0000000008 */
.L_x_29385:
[----:B------:R-:W-:Y:S05]  /*8b50*/  BSYNC B0 ;  /* 0x0000000000007941 */ /* 0x000fea0003800000 */
.L_x_29384:
[----:B------:R0:W-:Y:S01]  /*8b60*/  STG.E.U8 desc[UR36][R16.64], R8 ;  /* 0x0000000810007986 */ /* 0x0001e2000c101124 */
[----:B------:R-:W-:Y:S05]  /*8b70*/  BRA `(.L_x_29364) ;  /* 0x0000000400187947 */ /* 0x000fea0003800000 */
.L_x_29382:
        /* <DEDUP_REMOVED lines=17> */
.L_x_29389:
[----:B------:R-:W-:-:S04]  /*8c90*/  LOP3.LUT R2, R5, 0x80000000, RZ, 0xc0, !PT ;  /* 0x8000000005027812 */ /* 0x000fc800078ec0ff */
[----:B------:R-:W-:-:S04]  /*8ca0*/  SHF.R.U32.HI R3, RZ, 0x18, R2 ;  /* 0x00000018ff037819 */ /* 0x000fc80000011602 */
[----:B------:R-:W-:-:S04]  /*8cb0*/  LOP3.LUT R0, R0, R3, RZ, 0xfc, !PT ;  /* 0x0000000300007212 */ /* 0x000fc800078efcff */
[----:B------:R-:W-:-:S07]  /*8cc0*/  PRMT R8, R0, 0x7610, R8 ;  /* 0x0000761000087816 */ /* 0x000fce0000000008 */
.L_x_29388:
[----:B------:R-:W-:Y:S05]  /*8cd0*/  BSYNC B0 ;  /* 0x0000000000007941 */ /* 0x000fea0003800000 */
.L_x_29387:
[----:B------:R0:W-:Y:S01]  /*8ce0*/  STG.E.U8 desc[UR36][R16.64], R8 ;  /* 0x0000000810007986 */ /* 0x0001e2000c101124 */
[----:B------:R-:W-:Y:S05]  /*8cf0*/  BRA `(.L_x_29364) ;  /* 0x0000000000b87947 */ /* 0x000fea0003800000 */
.L_x_29381:
        /* <DEDUP_REMOVED lines=22> */
.L_x_29363:
        /* <DEDUP_REMOVED lines=16> */
.L_x_29392:
[----:B------:R-:W-:Y:S05]  /*8f60*/  BRA `(.L_x_29364) ;  /* 0x00000000001c7947 */ /* 0x000fea0003800000 */
.L_x_29391:
[----:B------:R-:W-:-:S06]  /*8f70*/  HADD2.F32 R2, -RZ, R5.H0_H0 ;  /* 0x20000005ff027230 */ /* 0x000fcc0000004100 */
[----:B------:R-:W0:Y:S02]  /*8f80*/  F2I.U64.TRUNC R2, R2 ;  /* 0x0000000200027311 */ /* 0x000e24000020d800 */
[----:B0-----:R0:W-:Y:S01]  /*8f90*/  STG.E.64 desc[UR36][R16.64], R2 ;  /* 0x0000000210007986 */ /* 0x0011e2000c101b24 */
[----:B------:R-:W-:Y:S05]  /*8fa0*/  BRA `(.L_x_29364) ;  /* 0x00000000000c7947 */ /* 0x000fea0003800000 */
.L_x_29390:
[----:B------:R-:W-:-:S06]  /*8fb0*/  HADD2.F32 R5, -RZ, R5.H0_H0 ;  /* 0x20000005ff057230 */ /* 0x000fcc0000004100 */
[----:B------:R-:W0:Y:S02]  /*8fc0*/  F2I.FTZ.U32.TRUNC.NTZ R5, R5 ;  /* 0x0000000500057305 */ /* 0x000e24000021f000 */
[----:B0-----:R0:W-:Y:S02]  /*8fd0*/  STG.E desc[UR36][R16.64], R5 ;  /* 0x0000000510007986 */ /* 0x0011e4000c101924 */
.L_x_29364:
[----:B------:R-:W-:-:S07]  /*8fe0*/  VIADD R19, R19, 0x80 ;  /* 0x0000008013137836 */ /* 0x000fce0000000000 */
.L_x_29288:
[----:B------:R-:W-:Y:S05]  /*8ff0*/  BSYNC B6 ;  /* 0x0000000000067941 */ /* 0x000fea0003800000 */
.L_x_29287:
        /* <DEDUP_REMOVED lines=358> */
.L_x_29395:
        /* <DEDUP_REMOVED lines=23> */
.L_x_29399:
[----:B------:R-:W2:Y:S02]  /*a7d0*/  LDG.E.U8 R2, desc[UR36][R2.64] ;  /* 0x0000002402027981 */ /* 0x000ea4000c1e1100 */
[----:B--2---:R-:W-:-:S04]  /*a7e0*/  I2FP.F32.U32 R0, R2 ;  /* 0x0000000200007245 */ /* 0x004fc80000201000 */
[----:B------:R-:W-:-:S04]  /*a7f0*/  F2FP.F16.F32.PACK_AB R0, RZ, R0 ;  /* 0x00000000ff00723e */ /* 0x000fc800000000ff */
[----:B------:R-:W-:Y:S01]  /*a800*/  PRMT R22, R0, 0x7610, R22 ;  /* 0x0000761000167816 */ /* 0x000fe20000000016 */
[----:B------:R-:W-:Y:S06]  /*a810*/  BRA `(.L_x_29401) ;  /* 0x0000000c00bc7947 */ /* 0x000fec0003800000 */
.L_x_29398:
        /* <DEDUP_REMOVED lines=11> */
.L_x_29403:
[----:B------:R-:W2:Y:S02]  /*a8d0*/  LDG.E R2, desc[UR36][R2.64] ;  /* 0x0000002402027981 */ /* 0x000ea4000c1e1900 */
[----:B--2---:R-:W-:-:S04]  /*a8e0*/  I2FP.F32.S32 R0, R2 ;  /* 0x0000000200007245 */ /* 0x004fc80000201400 */
[----:B------:R-:W-:-:S04]  /*a8f0*/  F2FP.F16.F32.PACK_AB R0, RZ, R0 ;  /* 0x00000000ff00723e */ /* 0x000fc800000000ff */
[----:B------:R-:W-:Y:S01]  /*a900*/  PRMT R22, R0, 0x7610, R22 ;  /* 0x0000761000167816 */ /* 0x000fe20000000016 */
[----:B------:R-:W-:Y:S06]  /*a910*/  BRA `(.L_x_29401) ;  /* 0x0000000c007c7947 */ /* 0x000fec0003800000 */
.L_x_29402:
[----:B------:R-:W2:Y:S02]  /*a920*/  LDG.E.U16 R2, desc[UR36][R2.64] ;  /* 0x0000002402027981 */ /* 0x000ea4000c1e1500 */
[----:B--2---:R-:W0:Y:S02]  /*a930*/  I2F.S16 R0, R2 ;  /* 0x0000000200007306 */ /* 0x004e240000101400 */
[----:B0-----:R-:W-:-:S04]  /*a940*/  F2FP.F16.F32.PACK_AB R0, RZ, R0 ;  /* 0x00000000ff00723e */ /* 0x001fc800000000ff */
[----:B------:R-:W-:Y:S01]  /*a950*/  PRMT R22, R0, 0x7610, R22 ;  /* 0x0000761000167816 */ /* 0x000fe20000000016 */
[----:B------:R-:W-:Y:S06]  /*a960*/  BRA `(.L_x_29401) ;  /* 0x0000000c00687947 */ /* 0x000fec0003800000 */
.L_x_29397:
        /* <DEDUP_REMOVED lines=9> */
.L_x_29405:
[----:B------:R1:W5:Y:S01]  /*aa00*/  LDG.E.U16 R22, desc[UR36][R2.64] ;  /* 0x0000002402167981 */ /* 0x000362000c1e1500 */
[----:B------:R-:W-:Y:S05]  /*aa10*/  BRA `(.L_x_29401) ;  /* 0x0000000c003c7947 */ /* 0x000fea0003800000 */
.L_x_29404:
        /* <DEDUP_REMOVED lines=9> */
.L_x_29407:
[----:B------:R0:W5:Y:S01]  /*aab0*/  LDG.E.U16 R22, desc[UR36][R2.64] ;  /* 0x0000002402167981 */ /* 0x000162000c1e1500 */
[----:B------:R-:W-:Y:S05]  /*aac0*/  BRA `(.L_x_29401) ;  /* 0x0000000c00107947 */ /* 0x000fea0003800000 */
.L_x_29406:
        /* <DEDUP_REMOVED lines=9> */
.L_x_29396:
        /* <DEDUP_REMOVED lines=14> */
.L_x_29410:
        /* <DEDUP_REMOVED lines=9> */
.L_x_29409:
        /* <DEDUP_REMOVED lines=28> */
.L_x_29412:
        /* <DEDUP_REMOVED lines=15> */
.L_x_29411:
[----:B------:R-:W2:Y:S02]  /*af80*/  LDG.E.U16 R0, desc[UR36][R2.64] ;  /* 0x0000002402007981 */ /* 0x000ea4000c1e1500 */
[----:B--2---:R-:W-:-:S05]  /*af90*/  IMAD.U32 R0, R0, 0x10000, RZ ;  /* 0x0001000000007824 */ /* 0x004fca00078e00ff */
[----:B------:R-:W-:-:S04]  /*afa0*/  F2FP.F16.F32.PACK_AB R0, RZ, R0 ;  /* 0x00000000ff00723e */ /* 0x000fc800000000ff */
[----:B------:R-:W-:Y:S01]  /*afb0*/  PRMT R22, R0, 0x7610, R22 ;  /* 0x0000761000167816 */ /* 0x000fe20000000016 */
[----:B------:R-:W-:Y:S06]  /*afc0*/  BRA `(.L_x_29401) ;  /* 0x0000000400d07947 */ /* 0x000fec0003800000 */
.L_x_29408:
        /* <DEDUP_REMOVED lines=13> */
.L_x_29415:
        /* <DEDUP_REMOVED lines=21> */
.L_x_29419:
[----:B------:R-:W-:Y:S05]  /*b1f0*/  BSYNC B1 ;  /* 0x0000000000017941 */ /* 0x000fea0003800000 */
.L_x_29418:
[----:B------:R-:W-:Y:S01]  /*b200*/  LEA R3, R0, 0x3b800000, 0x17 ;  /* 0x3b80000000037811 */ /* 0x000fe200078eb8ff */
[----:B------:R-:W-:-:S05]  /*b210*/  IMAD.SHL.U32 R0, R2, 0x100000, RZ ;  /* 0x0010000002007824 */ /* 0x000fca00078e00ff */
[----:B------:R-:W-:-:S07]  /*b220*/  LOP3.LUT R0, R3, R0, R4, 0xfe, !PT ;  /* 0x0000000003007212 */ /* 0x000fce00078efe04 */
.L_x_29417:
[----:B------:R-:W-:Y:S05]  /*b230*/  BSYNC B0 ;  /* 0x0000000000007941 */ /* 0x000fea0003800000 */
.L_x_29416:
[----:B------:R-:W-:-:S04]  /*b240*/  F2FP.F16.F32.PACK_AB R0, RZ, R0 ;  /* 0x00000000ff00723e */ /* 0x000fc800000000ff */
[----:B------:R-:W-:Y:S01]  /*b250*/  PRMT R22, R0, 0x7610, R22 ;  /* 0x0000761000167816 */ /* 0x000fe20000000016 */
[----:B------:R-:W-:Y:S06]  /*b260*/  BRA `(.L_x_29401) ;  /* 0x0000000400287947 */ /* 0x000fec0003800000 */
.L_x_29414:
        /* <DEDUP_REMOVED lines=21> */
.L_x_29423:
[----:B------:R-:W-:Y:S05]  /*b3c0*/  BSYNC B1 ;  /* 0x0000000000017941 */ /* 0x000fea0003800000 */
.L_x_29422:
[----:B------:R-:W-:Y:S01]  /*b3d0*/  LEA R3, R0, 0x37800000, 0x17 ;  /* 0x3780000000037811 */ /* 0x000fe200078eb8ff */
[----:B------:R-:W-:-:S05]  /*b3e0*/  IMAD.SHL.U32 R0, R2, 0x200000, RZ ;  /* 0x0020000002007824 */ /* 0x000fca00078e00ff */
[----:B------:R-:W-:-:S07]  /*b3f0*/  LOP3.LUT R0, R3, R0, R4, 0xfe, !PT ;  /* 0x0000000003007212 */ /* 0x000fce00078efe04 */
.L_x_29421:
[----:B------:R-:W-:Y:S05]  /*b400*/  BSYNC B0 ;  /* 0x0000000000007941 */ /* 0x000fea0003800000 */
.L_x_29420:
[----:B------:R-:W-:-:S04]  /*b410*/  F2FP.F16.F32.PACK_AB R0, RZ, R0 ;  /* 0x00000000ff00723e */ /* 0x000fc800000000ff */
[----:B------:R-:W-:Y:S01]  /*b420*/  PRMT R22, R0, 0x7610, R22 ;  /* 0x0000761000167816 */ /* 0x000fe20000000016 */
[----:B------:R-:W-:Y:S06]  /*b430*/  BRA `(.L_x_29401) ;  /* 0x0000000000b47947 */ /* 0x000fec0003800000 */
.L_x_29413:
        /* <DEDUP_REMOVED lines=14> */
.L_x_29427:
[----:B------:R-:W-:Y:S05]  /*b520*/  BSYNC B0 ;  /* 0x0000000000007941 */ /* 0x000fea0003800000 */
.L_x_29426:
[----:B------:R-:W-:-:S04]  /*b530*/  F2FP.F16.F32.PACK_AB R0, RZ, R0 ;  /* 0x00000000ff00723e */ /* 0x000fc800000000ff */
[----:B------:R-:W-:Y:S01]  /*b540*/  PRMT R22, R0, 0x7610, R22 ;  /* 0x0000761000167816 */ /* 0x000fe20000000016 */
[----:B------:R-:W-:Y:S06]  /*b550*/  BRA `(.L_x_29401) ;  /* 0x00000000006c7947 */ /* 0x000fec0003800000 */
.L_x_29400:
        /* <DEDUP_REMOVED lines=16> */
.L_x_29428:
[----:B------:R-:W-:Y:S01]  /*b660*/  PRMT R22, RZ, 0x7610, R22 ;  /* 0x00007610ff167816 */ /* 0x000fe20000000016 */
[----:B------:R-:W-:Y:S06]  /*b670*/  BRA `(.L_x_29401) ;  /* 0x0000000000247947 */ /* 0x000fec0003800000 */
.L_x_29425:
[----:B------:R-:W2:Y:S02]  /*b680*/  LDG.E.64 R2, desc[UR36][R2.64] ;  /* 0x0000002402027981 */ /* 0x000ea4000c1e1b00 */
[----:B--2---:R-:W0:Y:S02]  /*b690*/  I2F.U64 R0, R2 ;  /* 0x0000000200007312 */ /* 0x004e240000301000 */
[----:B0-----:R-:W-:-:S04]  /*b6a0*/  F2FP.F16.F32.PACK_AB R0, RZ, R0 ;  /* 0x00000000ff00723e */ /* 0x001fc800000000ff */
[----:B------:R-:W-:Y:S01]  /*b6b0*/  PRMT R22, R0, 0x7610, R22 ;  /* 0x0000761000167816 */ /* 0x000fe20000000016 */
[----:B------:R-:W-:Y:S06]  /*b6c0*/  BRA `(.L_x_29401) ;  /* 0x0000000000107947 */ /* 0x000fec0003800000 */
.L_x_29424:
[----:B------:R-:W2:Y:S02]  /*b6d0*/  LDG.E R2, desc[UR36][R2.64] ;  /* 0x0000002402027981 */ /* 0x000ea4000c1e1900 */
[----:B--2---:R-:W-:-:S04]  /*b6e0*/  I2FP.F32.U32 R0, R2 ;  /* 0x0000000200007245 */ /* 0x004fc80000201000 */
[----:B------:R-:W-:-:S04]  /*b6f0*/  F2FP.F16.F32.PACK_AB R0, RZ, R0 ;  /* 0x00000000ff00723e */ /* 0x000fc800000000ff */
[----:B------:R-:W-:-:S07]  /*b700*/  PRMT R22, R0, 0x7610, R22 ;  /* 0x0000761000167816 */ /* 0x000fce0000000016 */
.L_x_29401:
        /* <DEDUP_REMOVED lines=20> */
.L_x_29432:
[----:B------:R-:W2:Y:S02]  /*b850*/  LDG.E.U8 R2, desc[UR36][R2.64] ;  /* 0x0000002402027981 */ /* 0x000ea4000c1e1100 */
[----:B--2---:R-:W-:-:S04]  /*b860*/  I2FP.F32.U32 R0, R2 ;  /* 0x0000000200007245 */ /* 0x004fc80000201000 */
[----:B------:R-:W-:-:S04]  /*b870*/  F2FP.F16.F32.PACK_AB R0, RZ, R0 ;  /* 0x00000000ff00723e */ /* 0x000fc800000000ff */
[----:B------:R-:W-:Y:S01]  /*b880*/  PRMT R5, R0, 0x7610, R5 ;  /* 0x0000761000057816 */ /* 0x000fe20000000005 */
[----:B------:R-:W-:Y:S06]  /*b890*/  BRA `(.L_x_29434) ;  /* 0x0000000c00b87947 */ /* 0x000fec0003800000 */
.L_x_29431:
        /* <DEDUP_REMOVED lines=11> */
.L_x_29436:
[----:B------:R-:W2:Y:S02]  /*b950*/  LDG.E R2, desc[UR36][R2.64] ;  /* 0x0000002402027981 */ /* 0x000ea4000c1e1900 */
[----:B--2---:R-:W-:-:S04]  /*b960*/  I2FP.F32.S32 R0, R2 ;  /* 0x0000000200007245 */ /* 0x004fc80000201400 */
[----:B------:R-:W-:-:S04]  /*b970*/  F2FP.F16.F32.PACK_AB R0, RZ, R0 ;  /* 0x00000000ff00723e */ /* 0x000fc800000000ff */
[----:B------:R-:W-:Y:S01]  /*b980*/  PRMT R5, R0, 0x7610, R5 ;  /* 0x0000761000057816 */ /* 0x000fe20000000005 */
[----:B------:R-:W-:Y:S06]  /*b990*/  BRA `(.L_x_29434) ;  /* 0x0000000c00787947 */ /* 0x000fec0003800000 */
.L_x_29435:
[----:B------:R-:W2:Y:S02]  /*b9a0*/  LDG.E.U16 R2, desc[UR36][R2.64] ;  /* 0x0000002402027981 */ /* 0x000ea4000c1e1500 */
[----:B--2---:R-:W0:Y:S02]  /*b9b0*/  I2F.S16 R0, R2 ;  /* 0x0000000200007306 */ /* 0x004e240000101400 */
[----:B0-----:R-:W-:-:S04]  /*b9c0*/  F2FP.F16.F32.PACK_AB R0, RZ, R0 ;  /* 0x00000000ff00723e */ /* 0x001fc800000000ff */
[----:B------:R-:W-:Y:S01]  /*b9d0*/  PRMT R5, R0, 0x7610, R5 ;  /* 0x0000761000057816 */ /* 0x000fe20000000005 */
[----:B------:R-:W-:Y:S06]  /*b9e0*/  BRA `(.L_x_29434) ;  /* 0x0000000c00647947 */ /* 0x000fec0003800000 */
.L_x_29430:
        /* <DEDUP_REMOVED lines=9> */
.L_x_29438:
[----:B------:R0:W5:Y:S01]  /*ba80*/  LDG.E.U16 R5, desc[UR36][R2.64] ;  /* 0x0000002402057981 */ /* 0x000162000c1e1500 */
[----:B------:R-:W-:Y:S05]  /*ba90*/  BRA `(.L_x_29434) ;  /* 0x0000000c00387947 */ /* 0x000fea0003800000 */
.L_x_29437:
        /* <DEDUP_REMOVED lines=9> */
.L_x_29440:
[----:B------:R1:W5:Y:S01]  /*bb30*/  LDG.E.U16 R5, desc[UR36][R2.64] ;  /* 0x0000002402057981 */ /* 0x000362000c1e1500 */
[----:B------:R-:W-:Y:S05]  /*bb40*/  BRA `(.L_x_29434) ;  /* 0x0000000c000c7947 */ /* 0x000fea0003800000 */
.L_x_29439:
        /* <DEDUP_REMOVED lines=9> */
.L_x_29429:
        /* <DEDUP_REMOVED lines=14> */
.L_x_29443:
        /* <DEDUP_REMOVED lines=9> */
.L_x_29442:
        /* <DEDUP_REMOVED lines=27> */
.L_x_29445:
        /* <DEDUP_REMOVED lines=15> */
.L_x_29444:
[----:B------:R-:W2:Y:S02]  /*bff0*/  LDG.E.U16 R0, desc[UR36][R2.64] ;  /* 0x0000002402007981 */ /* 0x000ea4000c1e1500 */
[----:B--2---:R-:W-:-:S05]  /*c000*/  IMAD.U32 R0, R0, 0x10000, RZ ;  /* 0x0001000000007824 */ /* 0x004fca00078e00ff */
[----:B------:R-:W-:-:S04]  /*c010*/  F2FP.F16.F32.PACK_AB R0, RZ, R0 ;  /* 0x00000000ff00723e */ /* 0x000fc800000000ff */
[----:B------:R-:W-:Y:S01]  /*c020*/  PRMT R5, R0, 0x7610, R5 ;  /* 0x0000761000057816 */ /* 0x000fe20000000005 */
[----:B------:R-:W-:Y:S06]  /*c030*/  BRA `(.L_x_29434) ;  /* 0x0000000400d07947 */ /* 0x000fec0003800000 */
.L_x_29441:
        /* <DEDUP_REMOVED lines=13> */
.L_x_29448:
        /* <DEDUP_REMOVED lines=21> */
.L_x_29452:
[----:B------:R-:W-:Y:S05]  /*c260*/  BSYNC B1 ;  /* 0x0000000000017941 */ /* 0x000fea0003800000 */
.L_x_29451:
[----:B------:R-:W-:Y:S01]  /*c270*/  LEA R3, R0, 0x3b800000, 0x17 ;  /* 0x3b80000000037811 */ /* 0x000fe200078eb8ff */
[----:B------:R-:W-:-:S05]  /*c280*/  IMAD.SHL.U32 R0, R2, 0x100000, RZ ;  /* 0x0010000002007824 */ /* 0x000fca00078e00ff */
[----:B------:R-:W-:-:S07]  /*c290*/  LOP3.LUT R0, R3, R0, R4, 0xfe, !PT ;  /* 0x0000000003007212 */ /* 0x000fce00078efe04 */
.L_x_29450:
[----:B------:R-:W-:Y:S05]  /*c2a0*/  BSYNC B0 ;  /* 0x0000000000007941 */ /* 0x000fea0003800000 */
.L_x_29449:
[----:B------:R-:W-:-:S04]  /*c2b0*/  F2FP.F16.F32.PACK_AB R0, RZ, R0 ;  /* 0x00000000ff00723e */ /* 0x000fc800000000ff */
[----:B------:R-:W-:Y:S01]  /*c2c0*/  PRMT R5, R0, 0x7610, R5 ;  /* 0x0000761000057816 */ /* 0x000fe20000000005 */
[----:B------:R-:W-:Y:S06]  /*c2d0*/  BRA `(.L_x_29434) ;  /* 0x0000000400287947 */ /* 0x000fec0003800000 */
.L_x_29447:
        /* <DEDUP_REMOVED lines=21> */
.L_x_29456:
[----:B------:R-:W-:Y:S05]  /*c430*/  BSYNC B1 ;  /* 0x0000000000017941 */ /* 0x000fea0003800000 */
.L_x_29455:
[----:B------:R-:W-:Y:S01]  /*c440*/  LEA R3, R0, 0x37800000, 0x17 ;  /* 0x3780000000037811 */ /* 0x000fe200078eb8ff */
[----:B------:R-:W-:-:S05]  /*c450*/  IMAD.SHL.U32 R0, R2, 0x200000, RZ ;  /* 0x0020000002007824 */ /* 0x000fca00078e00ff */
[----:B------:R-:W-:-:S07]  /*c460*/  LOP3.LUT R0, R3, R0, R4, 0xfe, !PT ;  /* 0x0000000003007212 */ /* 0x000fce00078efe04 */
.L_x_29454:
[----:B------:R-:W-:Y:S05]  /*c470*/  BSYNC B0 ;  /* 0x0000000000007941 */ /* 0x000fea0003800000 */
.L_x_29453:
[----:B------:R-:W-:-:S04]  /*c480*/  F2FP.F16.F32.PACK_AB R0, RZ, R0 ;  /* 0x00000000ff00723e */ /* 0x000fc800000000ff */
[----:B------:R-:W-:Y:S01]  /*c490*/  PRMT R5, R0, 0x7610, R5 ;  /* 0x0000761000057816 */ /* 0x000fe20000000005 */
[----:B------:R-:W-:Y:S06]  /*c4a0*/  BRA `(.L_x_29434) ;  /* 0x0000000000b47947 */ /* 0x000fec0003800000 */
.L_x_29446:
        /* <DEDUP_REMOVED lines=14> */
.L_x_29460:
[----:B------:R-:W-:Y:S05]  /*c590*/  BSYNC B0 ;  /* 0x0000000000007941 */ /* 0x000fea0003800000 */
.L_x_29459:
[----:B------:R-:W-:-:S04]  /*c5a0*/  F2FP.F16.F32.PACK_AB R0, RZ, R0 ;  /* 0x00000000ff00723e */ /* 0x000fc800000000ff */
[----:B------:R-:W-:Y:S01]  /*c5b0*/  PRMT R5, R0, 0x7610, R5 ;  /* 0x0000761000057816 */ /* 0x000fe20000000005 */
[----:B------:R-:W-:Y:S06]  /*c5c0*/  BRA `(.L_x_29434) ;  /* 0x00000000006c7947 */ /* 0x000fec0003800000 */
.L_x_29433:
        /* <DEDUP_REMOVED lines=16> */
.L_x_29461:
[----:B------:R-:W-:Y:S01]  /*c6d0*/  PRMT R5, RZ, 0x7610, R5 ;  /* 0x00007610ff057816 */ /* 0x000fe20000000005 */
[----:B------:R-:W-:Y:S06]  /*c6e0*/  BRA `(.L_x_29434) ;  /* 0x0000000000247947 */ /* 0x000fec0003800000 */
.L_x_29458:
[----:B------:R-:W2:Y:S02]  /*c6f0*/  LDG.E.64 R2, desc[UR36][R2.64] ;  /* 0x0000002402027981 */ /* 0x000ea4000c1e1b00 */
[----:B--2---:R-:W0:Y:S02]  /*c700*/  I2F.U64 R0, R2 ;  /* 0x0000000200007312 */ /* 0x004e240000301000 */
[----:B0-----:R-:W-:-:S04]  /*c710*/  F2FP.F16.F32.PACK_AB R0, RZ, R0 ;  /* 0x00000000ff00723e */ /* 0x001fc800000000ff */
[----:B------:R-:W-:Y:S01]  /*c720*/  PRMT R5, R0, 0x7610, R5 ;  /* 0x0000761000057816 */ /* 0x000fe20000000005 */
[----:B------:R-:W-:Y:S06]  /*c730*/  BRA `(.L_x_29434) ;  /* 0x0000000000107947 */ /* 0x000fec0003800000 */
.L_x_29457:
[----:B------:R-:W2:Y:S02]  /*c740*/  LDG.E R2, desc[UR36][R2.64] ;  /* 0x0000002402027981 */ /* 0x000ea4000c1e1900 */
[----:B--2---:R-:W-:-:S04]  /*c750*/  I2FP.F32.U32 R0, R2 ;  /* 0x0000000200007245 */ /* 0x004fc80000201000 */
[----:B------:R-:W-:-:S04]  /*c760*/  F2FP.F16.F32.PACK_AB R0, RZ, R0 ;  /* 0x00000000ff00723e */ /* 0x000fc800000000ff */
[----:B------:R-:W-:-:S07]  /*c770*/  PRMT R5, R0, 0x7610, R5 ;  /* 0x0000761000057816 */ /* 0x000fce0000000005 */
.L_x_29434:
        /* <DEDUP_REMOVED lines=11> */
.L_x_29463:
[----:B------:R-:W-:-:S07]  /*c830*/  PRMT R5, R22, 0x7610, R5 ;  /* 0x0000761016057816 */ /* 0x000fce0000000005 */
.L_x_29464:
[----:B------:R-:W-:Y:S05]  /*c840*/  BSYNC B0 ;  /* 0x0000000000007941 */ /* 0x000fea0003800000 */
.L_x_29462:
        /* <DEDUP_REMOVED lines=16> */
.L_x_29468:
[----:B------:R-:W-:-:S06]  /*c950*/  HADD2.F32 R3, -RZ, R5.H0_H0 ;  /* 0x20000005ff037230 */ /* 0x000fcc0000004100 */
[----:B------:R-:W0:Y:S02]  /*c960*/  F2I.S64.TRUNC R2, R3 ;  /* 0x0000000300027311 */ /* 0x000e24000020d900 */
[----:B0-----:R0:W-:Y:S01]  /*c970*/  STG.E.U8 desc[UR36][R16.64], R2 ;  /* 0x0000000210007986 */ /* 0x0011e2000c101124 */
[----:B------:R-:W-:Y:S05]  /*c980*/  BRA `(.L_x_29470) ;  /* 0x0000000c00847947 */ /* 0x000fea0003800000 */
.L_x_29467:
        /* <DEDUP_REMOVED lines=10> */
.L_x_29472:
[----:B------:R-:W-:-:S06]  /*ca30*/  HADD2.F32 R5, -RZ, R5.H0_H0 ;  /* 0x20000005ff057230 */ /* 0x000fcc0000004100 */
[----:B------:R-:W0:Y:S02]  /*ca40*/  F2I.FTZ.TRUNC.NTZ R5, R5 ;  /* 0x0000000500057305 */ /* 0x000e24000021f100 */
[----:B0-----:R0:W-:Y:S01]  /*ca50*/  STG.E desc[UR36][R16.64], R5 ;  /* 0x0000000510007986 */ /* 0x0011e2000c101924 */
[----:B------:R-:W-:Y:S05]  /*ca60*/  BRA `(.L_x_29470) ;  /* 0x0000000c004c7947 */ /* 0x000fea0003800000 */
.L_x_29471:
[----:B------:R-:W-:-:S06]  /*ca70*/  HADD2.F32 R5, -RZ, R5.H0_H0 ;  /* 0x20000005ff057230 */ /* 0x000fcc0000004100 */
[----:B------:R-:W0:Y:S02]  /*ca80*/  F2I.FTZ.TRUNC.NTZ R5, R5 ;  /* 0x0000000500057305 */ /* 0x000e24000021f100 */
[----:B0-----:R0:W-:Y:S01]  /*ca90*/  STG.E.U16 desc[UR36][R16.64], R5 ;  /* 0x0000000510007986 */ /* 0x0011e2000c101524 */
[----:B------:R-:W-:Y:S05]  /*caa0*/  BRA `(.L_x_29470) ;  /* 0x0000000c003c7947 */ /* 0x000fea0003800000 */
.L_x_29466:
        /* <DEDUP_REMOVED lines=9> */
.L_x_29474:
[----:B------:R0:W-:Y:S01]  /*cb40*/  STG.E.U16 desc[UR36][R16.64], R5 ;  /* 0x0000000510007986 */ /* 0x0001e2000c101524 */
[----:B------:R-:W-:Y:S05]  /*cb50*/  BRA `(.L_x_29470) ;  /* 0x0000000c00107947 */ /* 0x000fea0003800000 */
.L_x_29473:
        /* <DEDUP_REMOVED lines=10> */
.L_x_29476:
[----:B------:R-:W-:-:S05]  /*cc00*/  HADD2.F32 R0, -RZ, R5.H0_H0 ;  /* 0x20000005ff007230 */ /* 0x000fca0000004100 */
[----:B------:R-:W-:-:S04]  /*cc10*/  F2FP.F16.F32.PACK_AB R0, RZ, R0 ;  /* 0x00000000ff00723e */ /* 0x000fc800000000ff */
[----:B------:R-:W-:-:S05]  /*cc20*/  PRMT R0, R0, 0x5410, RZ ;  /* 0x0000541000007816 */ /* 0x000fca00000000ff */
[----:B------:R3:W-:Y:S01]  /*cc30*/  STG.E desc[UR36][R16.64], R0 ;  /* 0x0000000010007986 */ /* 0x0007e2000c101924 */
[----:B------:R-:W-:Y:S05]  /*cc40*/  BRA `(.L_x_29470) ;  /* 0x0000000800d47947 */ /* 0x000fea0003800000 */
.L_x_29475:
[----:B------:R-:W-:-:S05]  /*cc50*/  HADD2.F32 R2, -RZ, R5.H0_H0 ;  /* 0x20000005ff027230 */ /* 0x000fca0000004100 */
[----:B------:R-:W-:-:S06]  /*cc60*/  FMUL.FTZ R2, R2, 1 ;  /* 0x3f80000002027820 */ /* 0x000fcc0000410000 */
[----:B------:R-:W0:Y:S02]  /*cc70*/  F2F.F64.F32 R2, R2 ;  /* 0x0000000200027310 */ /* 0x000e240000201800 */
[----:B0-----:R4:W-:Y:S01]  /*cc80*/  STG.E.64 desc[UR36][R16.64], R2 ;  /* 0x0000000210007986 */ /* 0x0019e2000c101b24 */
[----:B------:R-:W-:Y:S05]  /*cc90*/  BRA `(.L_x_29470) ;  /* 0x0000000800c07947 */ /* 0x000fea0003800000 */
.L_x_29465:
        /* <DEDUP_REMOVED lines=13> */
.L_x_29479:
[----:B------:R-:W-:Y:S01]  /*cd70*/  HADD2.F32 R5, -RZ, R5.H0_H0 ;  /* 0x20000005ff057230 */ /* 0x000fe20000004100 */
[----:B------:R-:W-:-:S04]  /*cd80*/  CS2R R6, SRZ ;  /* 0x0000000000067805 */ /* 0x000fc8000001ff00 */
[----:B------:R-:W-:-:S06]  /*cd90*/  FMUL.FTZ R5, R5, 1 ;  /* 0x3f80000005057820 */ /* 0x000fcc0000410000 */
[----:B------:R-:W0:Y:S02]  /*cda0*/  F2F.F64.F32 R4, R5 ;  /* 0x0000000500047310 */ /* 0x000e240000201800 */
[----:B0-----:R0:W-:Y:S01]  /*cdb0*/  STG.E.128 desc[UR36][R16.64], R4 ;  /* 0x0000000410007986 */ /* 0x0011e2000c101d24 */
[----:B------:R-:W-:Y:S05]  /*cdc0*/  BRA `(.L_x_29470) ;  /* 0x0000000800747947 */ /* 0x000fea0003800000 */
.L_x_29478:
        /* <DEDUP_REMOVED lines=21> */
.L_x_29483:
[----:B------:R-:W-:Y:S05]  /*cf20*/  BSYNC B0 ;  /* 0x0000000000007941 */ /* 0x000fea0003800000 */
.L_x_29482:
[----:B------:R-:W-:-:S05]  /*cf30*/  LOP3.LUT R3, R0, R3, RZ, 0xfc, !PT ;  /* 0x0000000300037212 */ /* 0x000fca00078efcff */
[----:B------:R0:W-:Y:S01]  /*cf40*/  STG.E.U8 desc[UR36][R16.64], R3 ;  /* 0x0000000310007986 */ /* 0x0001e2000c101124 */
[----:B------:R-:W-:Y:S05]  /*cf50*/  BRA `(.L_x_29470) ;  /* 0x0000000800107947 */ /* 0x000fea0003800000 */
.L_x_29481:
        /* <DEDUP_REMOVED lines=13> */
.L_x_29485:
[----:B------:R-:W-:Y:S01]  /*d030*/  IMAD.MOV.U32 R0, RZ, RZ, 0x7f ;  /* 0x0000007fff007424 */ /* 0x000fe200078e00ff */
[----:B------:R-:W-:-:S04]  /*d040*/  ISETP.GT.U32.AND P0, PT, R2, 0x7f800000, PT ;  /* 0x7f8000000200780c */ /* 0x000fc80003f04070 */
[----:B------:R-:W-:-:S09]  /*d050*/  SEL R0, R0, 0x7c, P0 ;  /* 0x0000007c00007807 */ /* 0x000fd20000000000 */
.L_x_29486:
[----:B------:R-:W-:Y:S05]  /*d060*/  BSYNC B0 ;  /* 0x0000000000007941 */ /* 0x000fea0003800000 */
.L_x_29484:
[----:B------:R-:W-:-:S04]  /*d070*/  LOP3.LUT R2, R5, 0x80000000, RZ, 0xc0, !PT ;  /* 0x8000000005027812 */ /* 0x000fc800078ec0ff */
[----:B------:R-:W-:-:S04]  /*d080*/  SHF.R.U32.HI R3, RZ, 0x18, R2 ;  /* 0x00000018ff037819 */ /* 0x000fc80000011602 */
[----:B------:R-:W-:-:S05]  /*d090*/  LOP3.LUT R3, R0, R3, RZ, 0xfc, !PT ;  /* 0x0000000300037212 */ /* 0x000fca00078efcff */
[----:B------:R0:W-:Y:S01]  /*d0a0*/  STG.E.U8 desc[UR36][R16.64], R3 ;  /* 0x0000000310007986 */ /* 0x0001e2000c101124 */
[----:B------:R-:W-:Y:S05]  /*d0b0*/  BRA `(.L_x_29470) ;  /* 0x0000000400b87947 */ /* 0x000fea0003800000 */
.L_x_29480:
[----:B------:R-:W-:-:S05]  /*d0c0*/  HADD2.F32 R0, -RZ, R5.H0_H0 ;  /* 0x20000005ff007230 */ /* 0x000fca0000004100 */
[----:B------:R-:W-:-:S05]  /*d0d0*/  F2FP.BF16.F32.PACK_AB R0, RZ, R0 ;  /* 0x00000000ff00723e */ /* 0x000fca00000010ff */
[----:B------:R0:W-:Y:S01]  /*d0e0*/  STG.E.U16 desc[UR36][R16.64], R0 ;  /* 0x0000000010007986 */ /* 0x0001e2000c101524 */
[----:B------:R-:W-:Y:S05]  /*d0f0*/  BRA `(.L_x_29470) ;  /* 0x0000000400a87947 */ /* 0x000fea0003800000 */
.L_x_29477:
        /* <DEDUP_REMOVED lines=12> */
.L_x_29489:
        /* <DEDUP_REMOVED lines=17> */
.L_x_29492:
[----:B------:R-:W-:-:S04]  /*d2d0*/  LOP3.LUT R2, R5, 0x80000000, RZ, 0xc0, !PT ;  /* 0x8000000005027812 */ /* 0x000fc800078ec0ff */
[----:B------:R-:W-:-:S04]  /*d2e0*/  SHF.R.U32.HI R3, RZ, 0x18, R2 ;  /* 0x00000018ff037819 */ /* 0x000fc80000011602 */
[----:B------:R-:W-:-:S04]  /*d2f0*/  LOP3.LUT R0, R0, R3, RZ, 0xfc, !PT ;  /* 0x0000000300007212 */ /* 0x000fc800078efcff */
[----:B------:R-:W-:-:S07]  /*d300*/  PRMT R8, R0, 0x7610, R8 ;  /* 0x0000761000087816 */ /* 0x000fce0000000008 */
.L_x_29491:
[----:B------:R-:W-:Y:S05]  /*d310*/  BSYNC B0 ;  /* 0x0000000000007941 */ /* 0x000fea0003800000 */
.L_x_29490:
[----:B------:R0:W-:Y:S01]  /*d320*/  STG.E.U8 desc[UR36][R16.64], R8 ;  /* 0x0000000810007986 */ /* 0x0001e2000c101124 */
[----:B------:R-:W-:Y:S05]  /*d330*/  BRA `(.L_x_29470) ;  /* 0x0000000400187947 */ /* 0x000fea0003800000 */
.L_x_29488:
        /* <DEDUP_REMOVED lines=17> */
.L_x_29495:
[----:B------:R-:W-:-:S04]  /*d450*/  LOP3.LUT R2, R5, 0x80000000, RZ, 0xc0, !PT ;  /* 0x8000000005027812 */ /* 0x000fc800078ec0ff */
[----:B------:R-:W-:-:S04]  /*d460*/  SHF.R.U32.HI R3, RZ, 0x18, R2 ;  /* 0x00000018ff037819 */ /* 0x000fc80000011602 */
[----:B------:R-:W-:-:S04]  /*d470*/  LOP3.LUT R0, R0, R3, RZ, 0xfc, !PT ;  /* 0x0000000300007212 */ /* 0x000fc800078efcff */
[----:B------:R-:W-:-:S07]  /*d480*/  PRMT R8, R0, 0x7610, R8 ;  /* 0x0000761000087816 */ /* 0x000fce0000000008 */
.L_x_29494:
[----:B------:R-:W-:Y:S05]  /*d490*/  BSYNC B0 ;  /* 0x0000000000007941 */ /* 0x000fea0003800000 */
.L_x_29493:
[----:B------:R0:W-:Y:S01]  /*d4a0*/  STG.E.U8 desc[UR36][R16.64], R8 ;  /* 0x0000000810007986 */ /* 0x0001e2000c101124 */
[----:B------:R-:W-:Y:S05]  /*d4b0*/  BRA `(.L_x_29470) ;  /* 0x0000000000b87947 */ /* 0x000fea0003800000 */
.L_x_29487:
        /* <DEDUP_REMOVED lines=22> */
.L_x_29469:
        /* <DEDUP_REMOVED lines=16> */
.L_x_29498:
[----:B------:R-:W-:Y:S05]  /*d720*/  BRA `(.L_x_29470) ;  /* 0x00000000001c7947 */ /* 0x000fea0003800000 */
.L_x_29497:
[----:B------:R-:W-:-:S06]  /*d730*/  HADD2.F32 R2, -RZ, R5.H0_H0 ;  /* 0x20000005ff027230 */ /* 0x000fcc0000004100 */
[----:B------:R-:W0:Y:S02]  /*d740*/  F2I.U64.TRUNC R2, R2 ;  /* 0x0000000200027311 */ /* 0x000e24000020d800 */
[----:B0-----:R0:W-:Y:S01]  /*d750*/  STG.E.64 desc[UR36][R16.64], R2 ;  /* 0x0000000210007986 */ /* 0x0011e2000c101b24 */
[----:B------:R-:W-:Y:S05]  /*d760*/  BRA `(.L_x_29470) ;  /* 0x00000000000c7947 */ /* 0x000fea0003800000 */
.L_x_29496:
[----:B------:R-:W-:-:S06]  /*d770*/  HADD2.F32 R5, -RZ, R5.H0_H0 ;  /* 0x20000005ff057230 */ /* 0x000fcc0000004100 */
[----:B------:R-:W0:Y:S02]  /*d780*/  F2I.FTZ.U32.TRUNC.NTZ R5, R5 ;  /* 0x0000000500057305 */ /* 0x000e24000021f000 */
[----:B0-----:R0:W-:Y:S02]  /*d790*/  STG.E desc[UR36][R16.64], R5 ;  /* 0x0000000510007986 */ /* 0x0011e4000c101924 */
.L_x_29470:
[----:B------:R-:W-:-:S07]  /*d7a0*/  VIADD R19, R19, 0x80 ;  /* 0x0000008013137836 */ /* 0x000fce0000000000 */
.L_x_29394:
[----:B------:R-:W-:Y:S05]  /*d7b0*/  BSYNC B6 ;  /* 0x0000000000067941 */ /* 0x000fea0003800000 */
.L_x_29393:
        /* <DEDUP_REMOVED lines=357> */
.L_x_29499:
        /* <DEDUP_REMOVED lines=23> */
.L_x_29503:
[----:B------:R-:W2:Y:S02]  /*ef80*/  LDG.E.U8 R2, desc[UR36][R2.64] ;  /* 0x0000002402027981 */ /* 0x000ea4000c1e1100 */
[----:B--2---:R-:W-:-:S04]  /*ef90*/  I2FP.F32.U32 R0, R2 ;  /* 0x0000000200007245 */ /* 0x004fc80000201000 */
[----:B------:R-:W-:-:S04]  /*efa0*/  F2FP.F16.F32.PACK_AB R0, RZ, R0 ;  /* 0x00000000ff00723e */ /* 0x000fc800000000ff */
[----:B------:R-:W-:Y:S01]  /*efb0*/  PRMT R19, R0, 0x7610, R19 ;  /* 0x0000761000137816 */ /* 0x000fe20000000013 */
[----:B------:R-:W-:Y:S06]  /*efc0*/  BRA `(.L_x_29505) ;  /* 0x0000000c00bc7947 */ /* 0x000fec0003800000 */
.L_x_29502:
        /* <DEDUP_REMOVED lines=11> */
.L_x_29507:
[----:B------:R-:W2:Y:S02]  /*f080*/  LDG.E R2, desc[UR36][R2.64] ;  /* 0x0000002402027981 */ /* 0x000ea4000c1e1900 */
[----:B--2---:R-:W-:-:S04]  /*f090*/  I2FP.F32.S32 R0, R2 ;  /* 0x0000000200007245 */ /* 0x004fc80000201400 */
[----:B------:R-:W-:-:S04]  /*f0a0*/  F2FP.F16.F32.PACK_AB R0, RZ, R0 ;  /* 0x00000000ff00723e */ /* 0x000fc800000000ff */
[----:B------:R-:W-:Y:S01]  /*f0b0*/  PRMT R19, R0, 0x7610, R19 ;  /* 0x0000761000137816 */ /* 0x000fe20000000013 */
[----:B------:R-:W-:Y:S06]  /*f0c0*/  BRA `(.L_x_29505) ;  /* 0x0000000c007c7947 */ /* 0x000fec0003800000 */
.L_x_29506:
[----:B------:R-:W2:Y:S02]  /*f0d0*/  LDG.E.U16 R2, desc[UR36][R2.64] ;  /* 0x0000002402027981 */ /* 0x000ea4000c1e1500 */
[----:B--2---:R-:W0:Y:S02]  /*f0e0*/  I2F.S16 R0, R2 ;  /* 0x0000000200007306 */ /* 0x004e240000101400 */
[----:B0-----:R-:W-:-:S04]  /*f0f0*/  F2FP.F16.F32.PACK_AB R0, RZ, R0 ;  /* 0x00000000ff00723e */ /* 0x001fc800000000ff */
[----:B------:R-:W-:Y:S01]  /*f100*/  PRMT R19, R0, 0x7610, R19 ;  /* 0x0000761000137816 */ /* 0x000fe20000000013 */
[----:B------:R-:W-:Y:S06]  /*f110*/  BRA `(.L_x_29505) ;  /* 0x0000000c00687947 */ /* 0x000fec0003800000 */
.L_x_29501:
        /* <DEDUP_REMOVED lines=9> */
.L_x_29509:
[----:B------:R1:W5:Y:S01]  /*f1b0*/  LDG.E.U16 R19, desc[UR36][R2.64] ;  /* 0x0000002402137981 */ /* 0x000362000c1e1500 */
[----:B------:R-:W-:Y:S05]  /*f1c0*/  BRA `(.L_x_29505) ;  /* 0x0000000c003c7947 */ /* 0x000fea0003800000 */
.L_x_29508:
        /* <DEDUP_REMOVED lines=9> */
.L_x_29511:
[----:B------:R0:W5:Y:S01]  /*f260*/  LDG.E.U16 R19, desc[UR36][R2.64] ;  /* 0x0000002402137981 */ /* 0x000162000c1e1500 */
[----:B------:R-:W-:Y:S05]  /*f270*/  BRA `(.L_x_29505) ;  /* 0x0000000c00107947 */ /* 0x000fea0003800000 */
.L_x_29510:
        /* <DEDUP_REMOVED lines=9> */
.L_x_29500:
        /* <DEDUP_REMOVED lines=14> */
.L_x_29514:
        /* <DEDUP_REMOVED lines=9> */
.L_x_29513:
        /* <DEDUP_REMOVED lines=28> */
.L_x_29516:
        /* <DEDUP_REMOVED lines=15> */
.L_x_29515:
[----:B------:R-:W2:Y:S02]  /*f730*/  LDG.E.U16 R0, desc[UR36][R2.64] ;  /* 0x0000002402007981 */ /* 0x000ea4000c1e1500 */
[----:B--2---:R-:W-:-:S05]  /*f740*/  IMAD.U32 R0, R0, 0x10000, RZ ;  /* 0x0001000000007824 */ /* 0x004fca00078e00ff */
[----:B------:R-:W-:-:S04]  /*f750*/  F2FP.F16.F32.PACK_AB R0, RZ, R0 ;  /* 0x00000000ff00723e */ /* 0x000fc800000000ff */
[----:B------:R-:W-:Y:S01]  /*f760*/  PRMT R19, R0, 0x7610, R19 ;  /* 0x0000761000137816 */ /* 0x000fe20000000013 */
[----:B------:R-:W-:Y:S06]  /*f770*/  BRA `(.L_x_29505) ;  /* 0x0000000400d07947 */ /* 0x000fec0003800000 */
.L_x_29512:
        /* <DEDUP_REMOVED lines=13> */
.L_x_29519:
        /* <DEDUP_REMOVED lines=21> */
.L_x_29523:
[----:B------:R-:W-:Y:S05]  /*f9a0*/  BSYNC B1 ;  /* 0x0000000000017941 */ /* 0x000fea0003800000 */
.L_x_29522:
[----:B------:R-:W-:Y:S01]  /*f9b0*/  LEA R3, R0, 0x3b800000, 0x17 ;  /* 0x3b80000000037811 */ /* 0x000fe200078eb8ff */
[----:B------:R-:W-:-:S05]  /*f9c0*/  IMAD.SHL.U32 R0, R2, 0x100000, RZ ;  /* 0x0010000002007824 */ /* 0x000fca00078e00ff */
[----:B------:R-:W-:-:S07]  /*f9d0*/  LOP3.LUT R0, R3, R0, R4, 0xfe, !PT ;  /* 0x0000000003007212 */ /* 0x000fce00078efe04 */
.L_x_29521:
[----:B------:R-:W-:Y:S05]  /*f9e0*/  BSYNC B0 ;  /* 0x0000000000007941 */ /* 0x000fea0003800000 */
.L_x_29520:
[----:B------:R-:W-:-:S04]  /*f9f0*/  F2FP.F16.F32.PACK_AB R0, RZ, R0 ;  /* 0x00000000ff00723e */ /* 0x000fc800000000ff */
[----:B------:R-:W-:Y:S01]  /*fa00*/  PRMT R19, R0, 0x7610, R19 ;  /* 0x0000761000137816 */ /* 0x000fe20000000013 */
[----:B------:R-:W-:Y:S06]  /*fa10*/  BRA `(.L_x_29505) ;  /* 0x0000000400287947 */ /* 0x000fec0003800000 */
.L_x_29518:
        /* <DEDUP_REMOVED lines=21> */
.L_x_29527:
[----:B------:R-:W-:Y:S05]  /*fb70*/  BSYNC B1 ;  /* 0x0000000000017941 */ /* 0x000fea0003800000 */
.L_x_29526:
[----:B------:R-:W-:Y:S01]  /*fb80*/  LEA R3, R0, 0x37800000, 0x17 ;  /* 0x3780000000037811 */ /* 0x000fe200078eb8ff */
[----:B------:R-:W-:-:S05]  /*fb90*/  IMAD.SHL.U32 R0, R2, 0x200000, RZ ;  /* 0x0020000002007824 */ /* 0x000fca00078e00ff */
[----:B------:R-:W-:-:S07]  /*fba0*/  LOP3.LUT R0, R3, R0, R4, 0xfe, !PT ;  /* 0x0000000003007212 */ /* 0x000fce00078efe04 */
.L_x_29525:
[----:B------:R-:W-:Y:S05]  /*fbb0*/  BSYNC B0 ;  /* 0x0000000000007941 */ /* 0x000fea0003800000 */
.L_x_29524:
[----:B------:R-:W-:-:S04]  /*fbc0*/  F2FP.F16.F32.PACK_AB R0, RZ, R0 ;  /* 0x00000000ff00723e */ /* 0x000fc800000000ff */
[----:B------:R-:W-:Y:S01]  /*fbd0*/  PRMT R19, R0, 0x7610, R19 ;  /* 0x0000761000137816 */ /* 0x000fe20000000013 */
[----:B------:R-:W-:Y:S06]  /*fbe0*/  BRA `(.L_x_29505) ;  /* 0x0000000000b47947 */ /* 0x000fec0003800000 */
.L_x_29517:
        /* <DEDUP_REMOVED lines=14> */
.L_x_29531:
[----:B------:R-:W-:Y:S05]  /*fcd0*/  BSYNC B0 ;  /* 0x0000000000007941 */ /* 0x000fea0003800000 */
.L_x_29530:
[----:B------:R-:W-:-:S04]  /*fce0*/  F2FP.F16.F32.PACK_AB R0, RZ, R0 ;  /* 0x00000000ff00723e */ /* 0x000fc800000000ff */
[----:B------:R-:W-:Y:S01]  /*fcf0*/  PRMT R19, R0, 0x7610, R19 ;  /* 0x0000761000137816 */ /* 0x000fe20000000013 */
[----:B------:R-:W-:Y:S06]  /*fd00*/  BRA `(.L_x_29505) ;  /* 0x00000000006c7947 */ /* 0x000fec0003800000 */
.L_x_29504:
        /* <DEDUP_REMOVED lines=16> */
.L_x_29532:
[----:B------:R-:W-:Y:S01]  /*fe10*/  PRMT R19, RZ, 0x7610, R19 ;  /* 0x00007610ff137816 */ /* 0x000fe20000000013 */
[----:B------:R-:W-:Y:S06]  /*fe20*/  BRA `(.L_x_29505) ;  /* 0x0000000000247947 */ /* 0x000fec0003800000 */
.L_x_29529:
[----:B------:R-:W2:Y:S02]  /*fe30*/  LDG.E.64 R2, desc[UR36][R2.64] ;  /* 0x0000002402027981 */ /* 0x000ea4000c1e1b00 */
[----:B--2---:R-:W0:Y:S02]  /*fe40*/  I2F.U64 R0, R2 ;  /* 0x0000000200007312 */ /* 0x004e240000301000 */
[----:B0-----:R-:W-:-:S04]  /*fe50*/  F2FP.F16.F32.PACK_AB R0, RZ, R0 ;  /* 0x00000000ff00723e */ /* 0x001fc800000000ff */
[----:B------:R-:W-:Y:S01]  /*fe60*/  PRMT R19, R0, 0x7610, R19 ;  /* 0x0000761000137816 */ /* 0x000fe20000000013 */
[----:B------:R-:W-:Y:S06]  /*fe70*/  BRA `(.L_x_29505) ;  /* 0x0000000000107947 */ /* 0x000fec0003800000 */
.L_x_29528:
[----:B------:R-:W2:Y:S02]  /*fe80*/  LDG.E R2, desc[UR36][R2.64] ;  /* 0x0000002402027981 */ /* 0x000ea4000c1e1900 */
[----:B--2---:R-:W-:-:S04]  /*fe90*/  I2FP.F32.U32 R0, R2 ;  /* 0x0000000200007245 */ /* 0x004fc80000201000 */
[----:B------:R-:W-:-:S04]  /*fea0*/  F2FP.F16.F32.PACK_AB R0, RZ, R0 ;  /* 0x00000000ff00723e */ /* 0x000fc800000000ff */
[----:B------:R-:W-:-:S07]  /*feb0*/  PRMT R19, R0, 0x7610, R19 ;  /* 0x0000761000137816 */ /* 0x000fce0000000013 */
.L_x_29505:
        /* <DEDUP_REMOVED lines=20> */
.L_x_29536:
[----:B------:R-:W2:Y:S02]  /*10000*/  LDG.E.U8 R2, desc[UR36][R2.64] ;  /* 0x0000002402027981 */ /* 0x000ea4000c1e1100 */
[----:B--2---:R-:W-:-:S04]  /*10010*/  I2FP.F32.U32 R0, R2 ;  /* 0x0000000200007245 */ /* 0x004fc80000201000 */
[----:B------:R-:W-:-:S04]  /*10020*/  F2FP.F16.F32.PACK_AB R0, RZ, R0 ;  /* 0x00000000ff00723e */ /* 0x000fc800000000ff */
[----:B------:R-:W-:Y:S01]  /*10030*/  PRMT R5, R0, 0x7610, R5 ;  /* 0x0000761000057816 */ /* 0x000fe20000000005 */
[----:B------:R-:W-:Y:S06]  /*10040*/  BRA `(.L_x_29538) ;  /* 0x0000000c00b87947 */ /* 0x000fec0003800000 */
.L_x_29535:
        /* <DEDUP_REMOVED lines=11> */
.L_x_29540:
[----:B------:R-:W2:Y:S02]  /*10100*/  LDG.E R2, desc[UR36][R2.64] ;  /* 0x0000002402027981 */ /* 0x000ea4000c1e1900 */
[----:B--2---:R-:W-:-:S04]  /*10110*/  I2FP.F32.S32 R0, R2 ;  /* 0x0000000200007245 */ /* 0x004fc80000201400 */
[----:B------:R-:W-:-:S04]  /*10120*/  F2FP.F16.F32.PACK_AB R0, RZ, R0 ;  /* 0x00000000ff00723e */ /* 0x000fc800000000ff */
[----:B------:R-:W-:Y:S01]  /*10130*/  PRMT R5, R0, 0x7610, R5 ;  /* 0x0000761000057816 */ /* 0x000fe20000000005 */
[----:B------:R-:W-:Y:S06]  /*10140*/  BRA `(.L_x_29538) ;  /* 0x0000000c00787947 */ /* 0x000fec0003800000 */
.L_x_29539:
[----:B------:R-:W2:Y:S02]  /*10150*/  LDG.E.U16 R2, desc[UR36][R2.64] ;  /* 0x0000002402027981 */ /* 0x000ea4000c1e1500 */
[----:B--2---:R-:W0:Y:S02]  /*10160*/  I2F.S16 R0, R2 ;  /* 0x0000000200007306 */ /* 0x004e240000101400 */
[----:B0-----:R-:W-:-:S04]  /*10170*/  F2FP.F16.F32.PACK_AB R0, RZ, R0 ;  /* 0x00000000ff00723e */ /* 0x001fc800000000ff */
[----:B------:R-:W-:Y:S01]  /*10180*/  PRMT R5, R0, 0x7610, R5 ;  /* 0x0000761000057816 */ /* 0x000fe20000000005 */
[----:B------:R-:W-:Y:S06]  /*10190*/  BRA `(.L_x_29538) ;  /* 0x0000000c00647947 */ /* 0x000fec0003800000 */
.L_x_29534:
        /* <DEDUP_REMOVED lines=9> */
.L_x_29542:
[----:B------:R1:W5:Y:S01]  /*10230*/  LDG.E.U16 R5, desc[UR36][R2.64] ;  /* 0x0000002402057981 */ /* 0x000362000c1e1500 */
[----:B------:R-:W-:Y:S05]  /*10240*/  BRA `(.L_x_29538) ;  /* 0x0000000c00387947 */ /* 0x000fea0003800000 */
.L_x_29541:
        /* <DEDUP_REMOVED lines=9> */
.L_x_29544:
[----:B------:R0:W5:Y:S01]  /*102e0*/  LDG.E.U16 R5, desc[UR36][R2.64] ;  /* 0x0000002402057981 */ /* 0x000162000c1e1500 */
[----:B------:R-:W-:Y:S05]  /*102f0*/  BRA `(.L_x_29538) ;  /* 0x0000000c000c7947 */ /* 0x000fea0003800000 */
.L_x_29543:
        /* <DEDUP_REMOVED lines=9> */
.L_x_29533:
        /* <DEDUP_REMOVED lines=14> */
.L_x_29547:
        /* <DEDUP_REMOVED lines=9> */
.L_x_29546:
        /* <DEDUP_REMOVED lines=27> */
.L_x_29549:
        /* <DEDUP_REMOVED lines=15> */
.L_x_29548:
[----:B------:R-:W2:Y:S02]  /*107a0*/  LDG.E.U16 R0, desc[UR36][R2.64] ;  /* 0x0000002402007981 */ /* 0x000ea4000c1e1500 */
[----:B--2---:R-:W-:-:S05]  /*107b0*/  IMAD.U32 R0, R0, 0x10000, RZ ;  /* 0x0001000000007824 */ /* 0x004fca00078e00ff */
[----:B------:R-:W-:-:S04]  /*107c0*/  F2FP.F16.F32.PACK_AB R0, RZ, R0 ;  /* 0x00000000ff00723e */ /* 0x000fc800000000ff */
[----:B------:R-:W-:Y:S01]  /*107d0*/  PRMT R5, R0, 0x7610, R5 ;  /* 0x0000761000057816 */ /* 0x000fe20000000005 */
[----:B------:R-:W-:Y:S06]  /*107e0*/  BRA `(.L_x_29538) ;  /* 0x0000000400d07947 */ /* 0x000fec0003800000 */
.L_x_29545:
        /* <DEDUP_REMOVED lines=13> */
.L_x_29552:
        /* <DEDUP_REMOVED lines=21> */
.L_x_29556:
[----:B------:R-:W-:Y:S05]  /*10a10*/  BSYNC B1 ;  /* 0x0000000000017941 */ /* 0x000fea0003800000 */
.L_x_29555:
[----:B------:R-:W-:Y:S01]  /*10a20*/  LEA R3, R0, 0x3b800000, 0x17 ;  /* 0x3b80000000037811 */ /* 0x000fe200078eb8ff */
[----:B------:R-:W-:-:S05]  /*10a30*/  IMAD.SHL.U32 R0, R2, 0x100000, RZ ;  /* 0x0010000002007824 */ /* 0x000fca00078e00ff */
[----:B------:R-:W-:-:S07]  /*10a40*/  LOP3.LUT R0, R3, R0, R4, 0xfe, !PT ;  /* 0x0000000003007212 */ /* 0x000fce00078efe04 */
.L_x_29554:
[----:B------:R-:W-:Y:S05]  /*10a50*/  BSYNC B0 ;  /* 0x0000000000007941 */ /* 0x000fea0003800000 */
.L_x_29553:
[----:B------:R-:W-:-:S04]  /*10a60*/  F2FP.F16.F32.PACK_AB R0, RZ, R0 ;  /* 0x00000000ff00723e */ /* 0x000fc800000000ff */
[----:B------:R-:W-:Y:S01]  /*10a70*/  PRMT R5, R0, 0x7610, R5 ;  /* 0x0000761000057816 */ /* 0x000fe20000000005 */
[----:B------:R-:W-:Y:S06]  /*10a80*/  BRA `(.L_x_29538) ;  /* 0x0000000400287947 */ /* 0x000fec0003800000 */
.L_x_29551:
        /* <DEDUP_REMOVED lines=21> */
.L_x_29560:
[----:B------:R-:W-:Y:S05]  /*10be0*/  BSYNC B1 ;  /* 0x0000000000017941 */ /* 0x000fea0003800000 */
.L_x_29559:
[----:B------:R-:W-:Y:S01]  /*10bf0*/  LEA R3, R0, 0x37800000, 0x17 ;  /* 0x3780000000037811 */ /* 0x000fe200078eb8ff */
[----:B------:R-:W-:-:S05]  /*10c00*/  IMAD.SHL.U32 R0, R2, 0x200000, RZ ;  /* 0x0020000002007824 */ /* 0x000fca00078e00ff */
[----:B------:R-:W-:-:S07]  /*10c10*/  LOP3.LUT R0, R3, R0, R4, 0xfe, !PT ;  /* 0x0000000003007212 */ /* 0x000fce00078efe04 */
.L_x_29558:
[----:B------:R-:W-:Y:S05]  /*10c20*/  BSYNC B0 ;  /* 0x0000000000007941 */ /* 0x000fea0003800000 */
.L_x_29557:
[----:B------:R-:W-:-:S04]  /*10c30*/  F2FP.F16.F32.PACK_AB R0, RZ, R0 ;  /* 0x00000000ff00723e */ /* 0x000fc800000000ff */
[----:B------:R-:W-:Y:S01]  /*10c40*/  PRMT R5, R0, 0x7610, R5 ;  /* 0x0000761000057816 */ /* 0x000fe20000000005 */
[----:B------:R-:W-:Y:S06]  /*10c50*/  BRA `(.L_x_29538) ;  /* 0x0000000000b47947 */ /* 0x000fec0003800000 */
.L_x_29550:
        /* <DEDUP_REMOVED lines=14> */
.L_x_29564:
[----:B------:R-:W-:Y:S05]  /*10d40*/  BSYNC B0 ;  /* 0x0000000000007941 */ /* 0x000fea0003800000 */
.L_x_29563:
[----:B------:R-:W-:-:S04]  /*10d50*/  F2FP.F16.F32.PACK_AB R0, RZ, R0 ;  /* 0x00000000ff00723e */ /* 0x000fc800000000ff */
[----:B------:R-:W-:Y:S01]  /*10d60*/  PRMT R5, R0, 0x7610, R5 ;  /* 0x0000761000057816 */ /* 0x000fe20000000005 */
[----:B------:R-:W-:Y:S06]  /*10d70*/  BRA `(.L_x_29538) ;  /* 0x00000000006c7947 */ /* 0x000fec0003800000 */
.L_x_29537:
        /* <DEDUP_REMOVED lines=16> */
.L_x_29565:
[----:B------:R-:W-:Y:S01]  /*10e80*/  PRMT R5, RZ, 0x7610, R5 ;  /* 0x00007610ff057816 */ /* 0x000fe20000000005 */
[----:B------:R-:W-:Y:S06]  /*10e90*/  BRA `(.L_x_29538) ;  /* 0x0000000000247947 */ /* 0x000fec0003800000 */
.L_x_29562:
[----:B------:R-:W2:Y:S02]  /*10ea0*/  LDG.E.64 R2, desc[UR36][R2.64] ;  /* 0x0000002402027981 */ /* 0x000ea4000c1e1b00 */
[----:B--2---:R-:W0:Y:S02]  /*10eb0*/  I2F.U64 R0, R2 ;  /* 0x0000000200007312 */ /* 0x004e240000301000 */
[----:B0-----:R-:W-:-:S04]  /*10ec0*/  F2FP.F16.F32.PACK_AB R0, RZ, R0 ;  /* 0x00000000ff00723e */ /* 0x001fc800000000ff */
[----:B------:R-:W-:Y:S01]  /*10ed0*/  PRMT R5, R0, 0x7610, R5 ;  /* 0x0000761000057816 */ /* 0x000fe20000000005 */
[----:B------:R-:W-:Y:S06]  /*10ee0*/  BRA `(.L_x_29538) ;  /* 0x0000000000107947 */ /* 0x000fec0003800000 */
.L_x_29561:
[----:B------:R-:W2:Y:S02]  /*10ef0*/  LDG.E R2, desc[UR36][R2.64] ;  /* 0x0000002402027981 */ /* 0x000ea4000c1e1900 */
[----:B--2---:R-:W-:-:S04]  /*10f00*/  I2FP.F32.U32 R0, R2 ;  /* 0x0000000200007245 */ /* 0x004fc80000201000 */
[----:B------:R-:W-:-:S04]  /*10f10*/  F2FP.F16.F32.PACK_AB R0, RZ, R0 ;  /* 0x00000000ff00723e */ /* 0x000fc800000000ff */
[----:B------:R-:W-:-:S07]  /*10f20*/  PRMT R5, R0, 0x7610, R5 ;  /* 0x0000761000057816 */ /* 0x000fce0000000005 */
.L_x_29538:
        /* <DEDUP_REMOVED lines=11> */
.L_x_29567:
[----:B------:R-:W-:-:S07]  /*10fe0*/  PRMT R5, R19, 0x7610, R5 ;  /* 0x0000761013057816 */ /* 0x000fce0000000005 */
.L_x_29568:
[----:B------:R-:W-:Y:S05]  /*10ff0*/  BSYNC B0 ;  /* 0x0000000000007941 */ /* 0x000fea0003800000 */
.L_x_29566:
        /* <DEDUP_REMOVED lines=16> */
.L_x_29572:
[----:B------:R-:W-:-:S06]  /*11100*/  HADD2.F32 R3, -RZ, R5.H0_H0 ;  /* 0x20000005ff037230 */ /* 0x000fcc0000004100 */
[----:B------:R-:W0:Y:S02]  /*11110*/  F2I.S64.TRUNC R2, R3 ;  /* 0x0000000300027311 */ /* 0x000e24000020d900 */
[----:B0-----:R-:W-:Y:S01]  /*11120*/  STG.E.U8 desc[UR36][R16.64], R2 ;  /* 0x0000000210007986 */ /* 0x001fe2000c101124 */
[----:B------:R-:W-:Y:S05]  /*11130*/  EXIT ;  /* 0x000000000000794d */ /* 0x000fea0003800000 */
.L_x_29571:
        /* <DEDUP_REMOVED lines=10> */
.L_x_29575:
[----:B------:R-:W-:-:S06]  /*111e0*/  HADD2.F32 R5, -RZ, R5.H0_H0 ;  /* 0x20000005ff057230 */ /* 0x000fcc0000004100 */
[----:B------:R-:W0:Y:S02]  /*111f0*/  F2I.FTZ.TRUNC.NTZ R5, R5 ;  /* 0x0000000500057305 */ /* 0x000e24000021f100 */
[----:B0-----:R-:W-:Y:S01]  /*11200*/  STG.E desc[UR36][R16.64], R5 ;  /* 0x0000000510007986 */ /* 0x001fe2000c101924 */
[----:B------:R-:W-:Y:S05]  /*11210*/  EXIT ;  /* 0x000000000000794d */ /* 0x000fea0003800000 */
.L_x_29574:
[----:B------:R-:W-:-:S06]  /*11220*/  HADD2.F32 R5, -RZ, R5.H0_H0 ;  /* 0x20000005ff057230 */ /* 0x000fcc0000004100 */
[----:B------:R-:W0:Y:S02]  /*11230*/  F2I.FTZ.TRUNC.NTZ R5, R5 ;  /* 0x0000000500057305 */ /* 0x000e24000021f100 */
[----:B0-----:R-:W-:Y:S01]  /*11240*/  STG.E.U16 desc[UR36][R16.64], R5 ;  /* 0x0000000510007986 */ /* 0x001fe2000c101524 */
[----:B------:R-:W-:Y:S05]  /*11250*/  EXIT ;  /* 0x000000000000794d */ /* 0x000fea0003800000 */
.L_x_29570:
        /* <DEDUP_REMOVED lines=9> */
.L_x_29577:
[----:B------:R-:W-:Y:S01]  /*112f0*/  STG.E.U16 desc[UR36][R16.64], R5 ;  /* 0x0000000510007986 */ /* 0x000fe2000c101524 */
[----:B------:R-:W-:Y:S05]  /*11300*/  EXIT ;  /* 0x000000000000794d */ /* 0x000fea0003800000 */
.L_x_29576:
        /* <DEDUP_REMOVED lines=10> */
.L_x_29579:
[----:B------:R-:W-:-:S05]  /*113b0*/  HADD2.F32 R0, -RZ, R5.H0_H0 ;  /* 0x20000005ff007230 */ /* 0x000fca0000004100 */
[----:B------:R-:W-:-:S04]  /*113c0*/  F2FP.F16.F32.PACK_AB R0, RZ, R0 ;  /* 0x00000000ff00723e */ /* 0x000fc800000000ff */
[----:B------:R-:W-:-:S05]  /*113d0*/  PRMT R0, R0, 0x5410, RZ ;  /* 0x0000541000007816 */ /* 0x000fca00000000ff */
[----:B------:R-:W-:Y:S01]  /*113e0*/  STG.E desc[UR36][R16.64], R0 ;  /* 0x0000000010007986 */ /* 0x000fe2000c101924 */
[----:B------:R-:W-:Y:S05]  /*113f0*/  EXIT ;  /* 0x000000000000794d */ /* 0x000fea0003800000 */
.L_x_29578:
[----:B------:R-:W-:-:S05]  /*11400*/  HADD2.F32 R2, -RZ, R5.H0_H0 ;  /* 0x20000005ff027230 */ /* 0x000fca0000004100 */
[----:B------:R-:W-:-:S06]  /*11410*/  FMUL.FTZ R2, R2, 1 ;  /* 0x3f80000002027820 */ /* 0x000fcc0000410000 */
[----:B------:R-:W0:Y:S02]  /*11420*/  F2F.F64.F32 R2, R2 ;  /* 0x0000000200027310 */ /* 0x000e240000201800 */
[----:B0-----:R-:W-:Y:S01]  /*11430*/  STG.E.64 desc[UR36][R16.64], R2 ;  /* 0x0000000210007986 */ /* 0x001fe2000c101b24 */
[----:B------:R-:W-:Y:S05]  /*11440*/  EXIT ;  /* 0x000000000000794d */ /* 0x000fea0003800000 */
.L_x_29569:
        /* <DEDUP_REMOVED lines=13> */
.L_x_29582:
[----:B------:R-:W-:Y:S01]  /*11520*/  HADD2.F32 R5, -RZ, R5.H0_H0 ;  /* 0x20000005ff057230 */ /* 0x000fe20000004100 */
[----:B------:R-:W-:-:S04]  /*11530*/  CS2R R6, SRZ ;  /* 0x0000000000067805 */ /* 0x000fc8000001ff00 */
[----:B------:R-:W-:-:S06]  /*11540*/  FMUL.FTZ R5, R5, 1 ;  /* 0x3f80000005057820 */ /* 0x000fcc0000410000 */
[----:B------:R-:W0:Y:S02]  /*11550*/  F2F.F64.F32 R4, R5 ;  /* 0x0000000500047310 */ /* 0x000e240000201800 */
[----:B0-----:R-:W-:Y:S01]  /*11560*/  STG.E.128 desc[UR36][R16.64], R4 ;  /* 0x0000000410007986 */ /* 0x001fe2000c101d24 */
[----:B------:R-:W-:Y:S05]  /*11570*/  EXIT ;  /* 0x000000000000794d */ /* 0x000fea0003800000 */
.L_x_29581:
        /* <DEDUP_REMOVED lines=21> */
.L_x_29586:
[----:B------:R-:W-:Y:S05]  /*116d0*/  BSYNC B0 ;  /* 0x0000000000007941 */ /* 0x000fea0003800000 */
.L_x_29585:
[----:B------:R-:W-:-:S05]  /*116e0*/  LOP3.LUT R3, R0, R3, RZ, 0xfc, !PT ;  /* 0x0000000300037212 */ /* 0x000fca00078efcff */
[----:B------:R-:W-:Y:S01]  /*116f0*/  STG.E.U8 desc[UR36][R16.64], R3 ;  /* 0x0000000310007986 */ /* 0x000fe2000c101124 */
[----:B------:R-:W-:Y:S05]  /*11700*/  EXIT ;  /* 0x000000000000794d */ /* 0x000fea0003800000 */
.L_x_29584:
        /* <DEDUP_REMOVED lines=13> */
.L_x_29588:
[----:B------:R-:W-:Y:S01]  /*117e0*/  IMAD.MOV.U32 R0, RZ, RZ, 0x7f ;  /* 0x0000007fff007424 */ /* 0x000fe200078e00ff */
[----:B------:R-:W-:-:S04]  /*117f0*/  ISETP.GT.U32.AND P0, PT, R2, 0x7f800000, PT ;  /* 0x7f8000000200780c */ /* 0x000fc80003f04070 */
[----:B------:R-:W-:-:S09]  /*11800*/  SEL R0, R0, 0x7c, P0 ;  /* 0x0000007c00007807 */ /* 0x000fd20000000000 */
.L_x_29589:
[----:B------:R-:W-:Y:S05]  /*11810*/  BSYNC B0 ;  /* 0x0000000000007941 */ /* 0x000fea0003800000 */
.L_x_29587:
[----:B------:R-:W-:-:S04]  /*11820*/  LOP3.LUT R2, R5, 0x80000000, RZ, 0xc0, !PT ;  /* 0x8000000005027812 */ /* 0x000fc800078ec0ff */
[----:B------:R-:W-:-:S04]  /*11830*/  SHF.R.U32.HI R3, RZ, 0x18, R2 ;  /* 0x00000018ff037819 */ /* 0x000fc80000011602 */
[----:B------:R-:W-:-:S05]  /*11840*/  LOP3.LUT R3, R0, R3, RZ, 0xfc, !PT ;  /* 0x0000000300037212 */ /* 0x000fca00078efcff */
[----:B------:R-:W-:Y:S01]  /*11850*/  STG.E.U8 desc[UR36][R16.64], R3 ;  /* 0x0000000310007986 */ /* 0x000fe2000c101124 */
[----:B------:R-:W-:Y:S05]  /*11860*/  EXIT ;  /* 0x000000000000794d */ /* 0x000fea0003800000 */
.L_x_29583:
[----:B------:R-:W-:-:S05]  /*11870*/  HADD2.F32 R0, -RZ, R5.H0_H0 ;  /* 0x20000005ff007230 */ /* 0x000fca0000004100 */
[----:B------:R-:W-:-:S05]  /*11880*/  F2FP.BF16.F32.PACK_AB R0, RZ, R0 ;  /* 0x00000000ff00723e */ /* 0x000fca00000010ff */
[----:B------:R-:W-:Y:S01]  /*11890*/  STG.E.U16 desc[UR36][R16.64], R0 ;  /* 0x0000000010007986 */ /* 0x000fe2000c101524 */
[----:B------:R-:W-:Y:S05]  /*118a0*/  EXIT ;  /* 0x000000000000794d */ /* 0x000fea0003800000 */
.L_x_29580:
        /* <DEDUP_REMOVED lines=12> */
.L_x_29592:
        /* <DEDUP_REMOVED lines=17> */
.L_x_29595:
[----:B------:R-:W-:-:S04]  /*11a80*/  LOP3.LUT R2, R5, 0x80000000, RZ, 0xc0, !PT ;  /* 0x8000000005027812 */ /* 0x000fc800078ec0ff */
[----:B------:R-:W-:-:S04]  /*11a90*/  SHF.R.U32.HI R3, RZ, 0x18, R2 ;  /* 0x00000018ff037819 */ /* 0x000fc80000011602 */
[----:B------:R-:W-:-:S04]  /*11aa0*/  LOP3.LUT R0, R0, R3, RZ, 0xfc, !PT ;  /* 0x0000000300007212 */ /* 0x000fc800078efcff */
[----:B------:R-:W-:-:S07]  /*11ab0*/  PRMT R8, R0, 0x7610, R8 ;  /* 0x0000761000087816 */ /* 0x000fce0000000008 */
.L_x_29594:
[----:B------:R-:W-:Y:S05]  /*11ac0*/  BSYNC B0 ;  /* 0x0000000000007941 */ /* 0x000fea0003800000 */
.L_x_29593:
[----:B------:R-:W-:Y:S01]  /*11ad0*/  STG.E.U8 desc[UR36][R16.64], R8 ;  /* 0x0000000810007986 */ /* 0x000fe2000c101124 */
[----:B------:R-:W-:Y:S05]  /*11ae0*/  EXIT ;  /* 0x000000000000794d */ /* 0x000fea0003800000 */
.L_x_29591:
        /* <DEDUP_REMOVED lines=17> */
.L_x_29598:
[----:B------:R-:W-:-:S04]  /*11c00*/  LOP3.LUT R2, R5, 0x80000000, RZ, 0xc0, !PT ;  /* 0x8000000005027812 */ /* 0x000fc800078ec0ff */
[----:B------:R-:W-:-:S04]  /*11c10*/  SHF.R.U32.HI R3, RZ, 0x18, R2 ;  /* 0x00000018ff037819 */ /* 0x000fc80000011602 */
[----:B------:R-:W-:-:S04]  /*11c20*/  LOP3.LUT R0, R0, R3, RZ, 0xfc, !PT ;  /* 0x0000000300007212 */ /* 0x000fc800078efcff */
[----:B------:R-:W-:-:S07]  /*11c30*/  PRMT R8, R0, 0x7610, R8 ;  /* 0x0000761000087816 */ /* 0x000fce0000000008 */
.L_x_29597:
[----:B------:R-:W-:Y:S05]  /*11c40*/  BSYNC B0 ;  /* 0x0000000000007941 */ /* 0x000fea0003800000 */
.L_x_29596:
[----:B------:R-:W-:Y:S01]  /*11c50*/  STG.E.U8 desc[UR36][R16.64], R8 ;  /* 0x0000000810007986 */ /* 0x000fe2000c101124 */
[----:B------:R-:W-:Y:S05]  /*11c60*/  EXIT ;  /* 0x000000000000794d */ /* 0x000fea0003800000 */
.L_x_29590:
        /* <DEDUP_REMOVED lines=22> */
.L_x_29573:
        /* <DEDUP_REMOVED lines=16> */
.L_x_29601:
[----:B------:R-:W-:Y:S05]  /*11ed0*/  EXIT ;  /* 0x000000000000794d */ /* 0x000fea0003800000 */
.L_x_29600:
[----:B------:R-:W-:-:S06]  /*11ee0*/  HADD2.F32 R2, -RZ, R5.H0_H0 ;  /* 0x20000005ff027230 */ /* 0x000fcc0000004100 */
[----:B------:R-:W0:Y:S02]  /*11ef0*/  F2I.U64.TRUNC R2, R2 ;  /* 0x0000000200027311 */ /* 0x000e24000020d800 */
[----:B0-----:R-:W-:Y:S01]  /*11f00*/  STG.E.64 desc[UR36][R16.64], R2 ;  /* 0x0000000210007986 */ /* 0x001fe2000c101b24 */
[----:B------:R-:W-:Y:S05]  /*11f10*/  EXIT ;  /* 0x000000000000794d */ /* 0x000fea0003800000 */
.L_x_29599:
[----:B------:R-:W-:-:S06]  /*11f20*/  HADD2.F32 R5, -RZ, R5.H0_H0 ;  /* 0x20000005ff057230 */ /* 0x000fcc0000004100 */
[----:B------:R-:W0:Y:S02]  /*11f30*/  F2I.FTZ.U32.TRUNC.NTZ R5, R5 ;  /* 0x0000000500057305 */ /* 0x000e24000021f000 */
[----:B0-----:R-:W-:Y:S01]  /*11f40*/  STG.E desc[UR36][R16.64], R5 ;  /* 0x0000000510007986 */ /* 0x001fe2000c101924 */
[----:B------:R-:W-:Y:S05]  /*11f50*/  EXIT ;  /* 0x000000000000794d */ /* 0x000fea0003800000 */
.L_x_29602:
        /* <DEDUP_REMOVED lines=10> */
.L_x_42376:


//--------------------- .text._ZN2at6native27unrolled_elementwise_kernelINS0_13BinaryFunctorIN3c104HalfES4_S4_ZZZNS0_19maximum_kernel_cudaERNS_18TensorIteratorBaseEENKUlvE0_clEvENKUlvE1_clEvEUlS4_S4_E_EESt5arrayIPcLm3EELi4E23TrivialOffsetCalculatorILi2EjESE_ILi1EjENS0_6memory12LoadWithCastILi2EEENSH_13StoreWithCastILi1EEEEEviT_T0_T2_T3_T4_T5_ --------------------------
	.section	.text._ZN2at6native27unrolled_elementwise_kernelINS0_13BinaryFunctorIN3c104HalfES4_S4_ZZZNS0_19maximum_kernel_cudaERNS_18TensorIteratorBaseEENKUlvE0_clEvENKUlvE1_clEvEUlS4_S4_E_EESt5arrayIPcLm3EELi4E23TrivialOffsetCalculatorILi2EjESE_ILi1EjENS0_6memory12LoadWithCastILi2EEENSH_13StoreWithCastILi1EEEEEviT_T0_T2_T3_T4_T5_,"ax",@progbits
	.align	128
        .global         _ZN2at6native27unrolled_elementwise_kernelINS0_13BinaryFunctorIN3c104HalfES4_S4_ZZZNS0_19maximum_kernel_cudaERNS_18TensorIteratorBaseEENKUlvE0_clEvENKUlvE1_clEvEUlS4_S4_E_EESt5arrayIPcLm3EELi4E23TrivialOffsetCalculatorILi2EjESE_ILi1EjENS0_6memory12LoadWithCastILi2EEENSH_13StoreWithCastILi1EEEEEviT_T0_T2_T3_T4_T5_
        .type           _ZN2at6native27unrolled_elementwise_kernelINS0_13BinaryFunctorIN3c104HalfES4_S4_ZZZNS0_19maximum_kernel_cudaERNS_18TensorIteratorBaseEENKUlvE0_clEvENKUlvE1_clEvEUlS4_S4_E_EESt5arrayIPcLm3EELi4E23TrivialOffsetCalculatorILi2EjESE_ILi1EjENS0_6memory12LoadWithCastILi2EEENSH_13StoreWithCastILi1EEEEEviT_T0_T2_T3_T4_T5_,@function
        .size           _ZN2at6native27unrolled_elementwise_kernelINS0_13BinaryFunctorIN3c104HalfES4_S4_ZZZNS0_19maximum_kernel_cudaERNS_18TensorIteratorBaseEENKUlvE0_clEvENKUlvE1_clEvEUlS4_S4_E_EESt5arrayIPcLm3EELi4E23TrivialOffsetCalculatorILi2EjESE_ILi1EjENS0_6memory12LoadWithCastILi2EEENSH_13StoreWithCastILi1EEEEEviT_T0_T2_T3_T4_T5_,(.L_x_42377 - _ZN2at6native27unrolled_elementwise_kernelINS0_13BinaryFunctorIN3c104HalfES4_S4_ZZZNS0_19maximum_kernel_cudaERNS_18TensorIteratorBaseEENKUlvE0_clEvENKUlvE1_clEvEUlS4_S4_E_EESt5arrayIPcLm3EELi4E23TrivialOffsetCalculatorILi2EjESE_ILi1EjENS0_6memory12LoadWithCastILi2EEENSH_13StoreWithCastILi1EEEEEviT_T0_T2_T3_T4_T5_)
        .other          _ZN2at6native27unrolled_elementwise_kernelINS0_13BinaryFunctorIN3c104HalfES4_S4_ZZZNS0_19maximum_kernel_cudaERNS_18TensorIteratorBaseEENKUlvE0_clEvENKUlvE1_clEvEUlS4_S4_E_EESt5arrayIPcLm3EELi4E23TrivialOffsetCalculatorILi2EjESE_ILi1EjENS0_6memory12LoadWithCastILi2EEENSH_13StoreWithCastILi1EEEEEviT_T0_T2_T3_T4_T5_,@"STO_CUDA_ENTRY STV_DEFAULT"
_ZN2at6native27unrolled_elementwise_kernelINS0_13BinaryFunctorIN3c104HalfES4_S4_ZZZNS0_19maximum_kernel_cudaERNS_18TensorIteratorBaseEENKUlvE0_clEvENKUlvE1_clEvEUlS4_S4_E_EESt5arrayIPcLm3EELi4E23TrivialOffsetCalculatorILi2EjESE_ILi1EjENS0_6memory12LoadWithCastILi2EEENSH_13StoreWithCastILi1EEEEEviT_T0_T2_T3_T4_T5_:
.text._ZN2at6native27unrolled_elementwise_kernelINS0_13BinaryFunctorIN3c104HalfES4_S4_ZZZNS0_19maximum_kernel_cudaERNS_18TensorIteratorBaseEENKUlvE0_clEvENKUlvE1_clEvEUlS4_S4_E_EESt5arrayIPcLm3EELi4E23TrivialOffsetCalculatorILi2EjESE_ILi1EjENS0_6memory12LoadWithCastILi2EEENSH_13StoreWithCastILi1EEEEEviT_T0_T2_T3_T4_T5_:
        /* <DEDUP_REMOVED lines=36> */
.L_x_29608:
[----:B------:R-:W2:Y:S02]  /*0240*/  LDG.E.U8 R4, desc[UR36][R4.64] ;  /* 0x0000002404047981 */ /* 0x000ea4000c1e1100 */
[----:B--2---:R-:W-:-:S04]  /*0250*/  I2FP.F32.U32 R0, R4 ;  /* 0x0000000400007245 */ /* 0x004fc80000201000 */
[----:B------:R-:W-:-:S04]  /*0260*/  F2FP.F16.F32.PACK_AB R0, RZ, R0 ;  /* 0x00000000ff00723e */ /* 0x000fc800000000ff */
[----:B------:R-:W-:Y:S01]  /*0270*/  PRMT R25, R0, 0x7610, R25 ;  /* 0x0000761000197816 */ /* 0x000fe20000000019 */
[----:B------:R-:W-:Y:S06]  /*0280*/  BRA `(.L_x_29610) ;  /* 0x0000000c00bc7947 */ /* 0x000fec0003800000 */
.L_x_29607:
        /* <DEDUP_REMOVED lines=11> */
.L_x_29612:
[----:B------:R-:W2:Y:S02]  /*0340*/  LDG.E R4, desc[UR36][R4.64] ;  /* 0x0000002404047981 */ /* 0x000ea4000c1e1900 */
[----:B--2---:R-:W-:-:S04]  /*0350*/  I2FP.F32.S32 R0, R4 ;  /* 0x0000000400007245 */ /* 0x004fc80000201400 */
[----:B------:R-:W-:-:S04]  /*0360*/  F2FP.F16.F32.PACK_AB R0, RZ, R0 ;  /* 0x00000000ff00723e */ /* 0x000fc800000000ff */
[----:B------:R-:W-:Y:S01]  /*0370*/  PRMT R25, R0, 0x7610, R25 ;  /* 0x0000761000197816 */ /* 0x000fe20000000019 */
[----:B------:R-:W-:Y:S06]  /*0380*/  BRA `(.L_x_29610) ;  /* 0x0000000c007c7947 */ /* 0x000fec0003800000 */
.L_x_29611:
[----:B------:R-:W2:Y:S02]  /*0390*/  LDG.E.U16 R4, desc[UR36][R4.64] ;  /* 0x0000002404047981 */ /* 0x000ea4000c1e1500 */
[----:B--2---:R-:W0:Y:S02]  /*03a0*/  I2F.S16 R0, R4 ;  /* 0x0000000400007306 */ /* 0x004e240000101400 */
[----:B0-----:R-:W-:-:S04]  /*03b0*/  F2FP.F16.F32.PACK_AB R0, RZ, R0 ;  /* 0x00000000ff00723e */ /* 0x001fc800000000ff */
[----:B------:R-:W-:Y:S01]  /*03c0*/  PRMT R25, R0, 0x7610, R25 ;  /* 0x0000761000197816 */ /* 0x000fe20000000019 */
[----:B------:R-:W-:Y:S06]  /*03d0*/  BRA `(.L_x_29610) ;  /* 0x0000000c00687947 */ /* 0x000fec0003800000 */
.L_x_29606:
        /* <DEDUP_REMOVED lines=9> */
.L_x_29614:
[----:B------:R1:W5:Y:S01]  /*0470*/  LDG.E.U16 R25, desc[UR36][R4.64] ;  /* 0x0000002404197981 */ /* 0x000362000c1e1500 */
[----:B------:R-:W-:Y:S05]  /*0480*/  BRA `(.L_x_29610) ;  /* 0x0000000c003c7947 */ /* 0x000fea0003800000 */
.L_x_29613:
        /* <DEDUP_REMOVED lines=9> */
.L_x_29616:
[----:B------:R0:W5:Y:S01]  /*0520*/  LDG.E.U16 R25, desc[UR36][R4.64] ;  /* 0x0000002404197981 */ /* 0x000162000c1e1500 */
[----:B------:R-:W-:Y:S05]  /*0530*/  BRA `(.L_x_29610) ;  /* 0x0000000c00107947 */ /* 0x000fea0003800000 */
.L_x_29615:
        /* <DEDUP_REMOVED lines=9> */
.L_x_29605:
        /* <DEDUP_REMOVED lines=14> */
.L_x_29619:
        /* <DEDUP_REMOVED lines=9> */
.L_x_29618:
        /* <DEDUP_REMOVED lines=28> */
.L_x_29621:
        /* <DEDUP_REMOVED lines=15> */
.L_x_29620:
[----:B------:R-:W2:Y:S02]  /*09f0*/  LDG.E.U16 R0, desc[UR36][R4.64] ;  /* 0x0000002404007981 */ /* 0x000ea4000c1e1500 */
[----:B--2---:R-:W-:-:S05]  /*0a00*/  IMAD.U32 R0, R0, 0x10000, RZ ;  /* 0x0001000000007824 */ /* 0x004fca00078e00ff */
[----:B------:R-:W-:-:S04]  /*0a10*/  F2FP.F16.F32.PACK_AB R0, RZ, R0 ;  /* 0x00000000ff00723e */ /* 0x000fc800000000ff */
[----:B------:R-:W-:Y:S01]  /*0a20*/  PRMT R25, R0, 0x7610, R25 ;  /* 0x0000761000197816 */ /* 0x000fe20000000019 */
[----:B------:R-:W-:Y:S06]  /*0a30*/  BRA `(.L_x_29610) ;  /* 0x0000000400d07947 */ /* 0x000fec0003800000 */
.L_x_29617:
        /* <DEDUP_REMOVED lines=13> */
.L_x_29624:
        /* <DEDUP_REMOVED lines=21> */
.L_x_29628:
[----:B------:R-:W-:Y:S05]  /*0c60*/  BSYNC B1 ;  /* 0x0000000000017941 */ /* 0x000fea0003800000 */
.L_x_29627:
[----:B------:R-:W-:Y:S01]  /*0c70*/  LEA R5, R0, 0x3b800000, 0x17 ;  /* 0x3b80000000057811 */ /* 0x000fe200078eb8ff */
[----:B------:R-:W-:-:S05]  /*0c80*/  IMAD.SHL.U32 R0, R3, 0x100000, RZ ;  /* 0x0010000003007824 */ /* 0x000fca00078e00ff */
[----:B------:R-:W-:-:S07]  /*0c90*/  LOP3.LUT R0, R5, R0, R6, 0xfe, !PT ;  /* 0x0000000005007212 */ /* 0x000fce00078efe06 */
.L_x_29626:
[----:B------:R-:W-:Y:S05]  /*0ca0*/  BSYNC B0 ;  /* 0x0000000000007941 */ /* 0x000fea0003800000 */
.L_x_29625:
[----:B------:R-:W-:-:S04]  /*0cb0*/  F2FP.F16.F32.PACK_AB R0, RZ, R0 ;  /* 0x00000000ff00723e */ /* 0x000fc800000000ff */
[----:B------:R-:W-:Y:S01]  /*0cc0*/  PRMT R25, R0, 0x7610, R25 ;  /* 0x0000761000197816 */ /* 0x000fe20000000019 */
[----:B------:R-:W-:Y:S06]  /*0cd0*/  BRA `(.L_x_29610) ;  /* 0x0000000400287947 */ /* 0x000fec0003800000 */
.L_x_29623:
        /* <DEDUP_REMOVED lines=21> */
.L_x_29632:
[----:B------:R-:W-:Y:S05]  /*0e30*/  BSYNC B1 ;  /* 0x0000000000017941 */ /* 0x000fea0003800000 */
.L_x_29631:
[----:B------:R-:W-:Y:S01]  /*0e40*/  LEA R5, R0, 0x37800000, 0x17 ;  /* 0x3780000000057811 */ /* 0x000fe200078eb8ff */
[----:B------:R-:W-:-:S05]  /*0e50*/  IMAD.SHL.U32 R0, R3, 0x200000, RZ ;  /* 0x0020000003007824 */ /* 0x000fca00078e00ff */
[----:B------:R-:W-:-:S07]  /*0e60*/  LOP3.LUT R0, R5, R0, R6, 0xfe, !PT ;  /* 0x0000000005007212 */ /* 0x000fce00078efe06 */
.L_x_29630:
[----:B------:R-:W-:Y:S05]  /*0e70*/  BSYNC B0 ;  /* 0x0000000000007941 */ /* 0x000fea0003800000 */
.L_x_29629:
[----:B------:R-:W-:-:S04]  /*0e80*/  F2FP.F16.F32.PACK_AB R0, RZ, R0 ;  /* 0x00000000ff00723e */ /* 0x000fc800000000ff */
[----:B------:R-:W-:Y:S01]  /*0e90*/  PRMT R25, R0, 0x7610, R25 ;  /* 0x0000761000197816 */ /* 0x000fe20000000019 */
[----:B------:R-:W-:Y:S06]  /*0ea0*/  BRA `(.L_x_29610) ;  /* 0x0000000000b47947 */ /* 0x000fec0003800000 */
.L_x_29622:
        /* <DEDUP_REMOVED lines=14> */
.L_x_29636:
[----:B------:R-:W-:Y:S05]  /*0f90*/  BSYNC B0 ;  /* 0x0000000000007941 */ /* 0x000fea0003800000 */
.L_x_29635:
[----:B------:R-:W-:-:S04]  /*0fa0*/  F2FP.F16.F32.PACK_AB R0, RZ, R0 ;  /* 0x00000000ff00723e */ /* 0x000fc800000000ff */
[----:B------:R-:W-:Y:S01]  /*0fb0*/  PRMT R25, R0, 0x7610, R25 ;  /* 0x0000761000197816 */ /* 0x000fe20000000019 */
[----:B------:R-:W-:Y:S06]  /*0fc0*/  BRA `(.L_x_29610) ;  /* 0x00000000006c7947 */ /* 0x000fec0003800000 */
.L_x_29609:
        /* <DEDUP_REMOVED lines=16> */
.L_x_29637:
[----:B------:R-:W-:Y:S01]  /*10d0*/  PRMT R25, RZ, 0x7610, R25 ;  /* 0x00007610ff197816 */ /* 0x000fe20000000019 */
[----:B------:R-:W-:Y:S06]  /*10e0*/  BRA `(.L_x_29610) ;  /* 0x0000000000247947 */ /* 0x000fec0003800000 */
.L_x_29634:
[----:B------:R-:W2:Y:S02]  /*10f0*/  LDG.E.64 R4, desc[UR36][R4.64] ;  /* 0x0000002404047981 */ /* 0x000ea4000c1e1b00 */
[----:B--2---:R-:W0:Y:S02]  /*1100*/  I2F.U64 R0, R4 ;  /* 0x0000000400007312 */ /* 0x004e240000301000 */
[----:B0-----:R-:W-:-:S04]  /*1110*/  F2FP.F16.F32.PACK_AB R0, RZ, R0 ;  /* 0x00000000ff00723e */ /* 0x001fc800000000ff */
[----:B------:R-:W-:Y:S01]  /*1120*/  PRMT R25, R0, 0x7610, R25 ;  /* 0x0000761000197816 */ /* 0x000fe20000000019 */
[----:B------:R-:W-:Y:S06]  /*1130*/  BRA `(.L_x_29610) ;  /* 0x0000000000107947 */ /* 0x000fec0003800000 */
.L_x_29633:
[----:B------:R-:W2:Y:S02]  /*1140*/  LDG.E R4, desc[UR36][R4.64] ;  /* 0x0000002404047981 */ /* 0x000ea4000c1e1900 */
[----:B--2---:R-:W-:-:S04]  /*1150*/  I2FP.F32.U32 R0, R4 ;  /* 0x0000000400007245 */ /* 0x004fc80000201000 */
[----:B------:R-:W-:-:S04]  /*1160*/  F2FP.F16.F32.PACK_AB R0, RZ, R0 ;  /* 0x00000000ff00723e */ /* 0x000fc800000000ff */
[----:B------:R-:W-:-:S07]  /*1170*/  PRMT R25, R0, 0x7610, R25 ;  /* 0x0000761000197816 */ /* 0x000fce0000000019 */
.L_x_29610:
        /* <DEDUP_REMOVED lines=21> */
.L_x_29641:
[----:B------:R-:W2:Y:S02]  /*12d0*/  LDG.E.U8 R4, desc[UR36][R4.64] ;  /* 0x0000002404047981 */ /* 0x000ea4000c1e1100 */
[----:B--2---:R-:W-:-:S04]  /*12e0*/  I2FP.F32.U32 R0, R4 ;  /* 0x0000000400007245 */ /* 0x004fc80000201000 */
[----:B------:R-:W-:-:S04]  /*12f0*/  F2FP.F16.F32.PACK_AB R0, RZ, R0 ;  /* 0x00000000ff00723e */ /* 0x000fc800000000ff */
[----:B------:R-:W-:Y:S01]  /*1300*/  PRMT R24, R0, 0x7610, R24 ;  /* 0x0000761000187816 */ /* 0x000fe20000000018 */
[----:B------:R-:W-:Y:S06]  /*1310*/  BRA `(.L_x_29643) ;  /* 0x0000000c00bc7947 */ /* 0x000fec0003800000 */
.L_x_29640:
        /* <DEDUP_REMOVED lines=11> */
.L_x_29645:
[----:B------:R-:W2:Y:S02]  /*13d0*/  LDG.E R4, desc[UR36][R4.64] ;  /* 0x0000002404047981 */ /* 0x000ea4000c1e1900 */
[----:B--2---:R-:W-:-:S04]  /*13e0*/  I2FP.F32.S32 R0, R4 ;  /* 0x0000000400007245 */ /* 0x004fc80000201400 */
[----:B------:R-:W-:-:S04]  /*13f0*/  F2FP.F16.F32.PACK_AB R0, RZ, R0 ;  /* 0x00000000ff00723e */ /* 0x000fc800000000ff */
[----:B------:R-:W-:Y:S01]  /*1400*/  PRMT R24, R0, 0x7610, R24 ;  /* 0x0000761000187816 */ /* 0x000fe20000000018 */
[----:B------:R-:W-:Y:S06]  /*1410*/  BRA `(.L_x_29643) ;  /* 0x0000000c007c7947 */ /* 0x000fec0003800000 */
.L_x_29644:
[----:B------:R-:W2:Y:S02]  /*1420*/  LDG.E.U16 R4, desc[UR36][R4.64] ;  /* 0x0000002404047981 */ /* 0x000ea4000c1e1500 */
[----:B--2---:R-:W0:Y:S02]  /*1430*/  I2F.S16 R0, R4 ;  /* 0x0000000400007306 */ /* 0x004e240000101400 */
[----:B0-----:R-:W-:-:S04]  /*1440*/  F2FP.F16.F32.PACK_AB R0, RZ, R0 ;  /* 0x00000000ff00723e */ /* 0x001fc800000000ff */
[----:B------:R-:W-:Y:S01]  /*1450*/  PRMT R24, R0, 0x7610, R24 ;  /* 0x0000761000187816 */ /* 0x000fe20000000018 */
[----:B------:R-:W-:Y:S06]  /*1460*/  BRA `(.L_x_29643) ;  /* 0x0000000c00687947 */ /* 0x000fec0003800000 */
.L_x_29639:
        /* <DEDUP_REMOVED lines=9> */
.L_x_29647:
[----:B------:R1:W5:Y:S01]  /*1500*/  LDG.E.U16 R24, desc[UR36][R4.64] ;  /* 0x0000002404187981 */ /* 0x000362000c1e1500 */
[----:B------:R-:W-:Y:S05]  /*1510*/  BRA `(.L_x_29643) ;  /* 0x0000000c003c7947 */ /* 0x000fea0003800000 */
.L_x_29646:
        /* <DEDUP_REMOVED lines=9> */
.L_x_29649:
[----:B------:R0:W5:Y:S01]  /*15b0*/  LDG.E.U16 R24, desc[UR36][R4.64] ;  /* 0x0000002404187981 */ /* 0x000162000c1e1500 */
[----:B------:R-:W-:Y:S05]  /*15c0*/  BRA `(.L_x_29643) ;  /* 0x0000000c00107947 */ /* 0x000fea0003800000 */
.L_x_29648:
        /* <DEDUP_REMOVED lines=9> */
.L_x_29638:
        /* <DEDUP_REMOVED lines=14> */
.L_x_29652:
        /* <DEDUP_REMOVED lines=9> */
.L_x_29651:
        /* <DEDUP_REMOVED lines=28> */
.L_x_29654:
        /* <DEDUP_REMOVED lines=15> */
.L_x_29653:
[----:B------:R-:W2:Y:S02]  /*1a80*/  LDG.E.U16 R0, desc[UR36][R4.64] ;  /* 0x0000002404007981 */ /* 0x000ea4000c1e1500 */
[----:B--2---:R-:W-:-:S05]  /*1a90*/  IMAD.U32 R0, R0, 0x10000, RZ ;  /* 0x0001000000007824 */ /* 0x004fca00078e00ff */
[----:B------:R-:W-:-:S04]  /*1aa0*/  F2FP.F16.F32.PACK_AB R0, RZ, R0 ;  /* 0x00000000ff00723e */ /* 0x000fc800000000ff */
[----:B------:R-:W-:Y:S01]  /*1ab0*/  PRMT R24, R0, 0x7610, R24 ;  /* 0x0000761000187816 */ /* 0x000fe20000000018 */
[----:B------:R-:W-:Y:S06]  /*1ac0*/  BRA `(.L_x_29643) ;  /* 0x0000000400d07947 */ /* 0x000fec0003800000 */
.L_x_29650:
        /* <DEDUP_REMOVED lines=13> */
.L_x_29657:
        /* <DEDUP_REMOVED lines=21> */
.L_x_29661:
[----:B------:R-:W-:Y:S05]  /*1cf0*/  BSYNC B1 ;  /* 0x0000000000017941 */ /* 0x000fea0003800000 */
.L_x_29660:
[----:B------:R-:W-:Y:S01]  /*1d00*/  LEA R5, R0, 0x3b800000, 0x17 ;  /* 0x3b80000000057811 */ /* 0x000fe200078eb8ff */
[----:B------:R-:W-:-:S05]  /*1d10*/  IMAD.SHL.U32 R0, R3, 0x100000, RZ ;  /* 0x0010000003007824 */ /* 0x000fca00078e00ff */
[----:B------:R-:W-:-:S07]  /*1d20*/  LOP3.LUT R0, R5, R0, R6, 0xfe, !PT ;  /* 0x0000000005007212 */ /* 0x000fce00078efe06 */
.L_x_29659:
[----:B------:R-:W-:Y:S05]  /*1d30*/  BSYNC B0 ;  /* 0x0000000000007941 */ /* 0x000fea0003800000 */
.L_x_29658:
[----:B------:R-:W-:-:S04]  /*1d40*/  F2FP.F16.F32.PACK_AB R0, RZ, R0 ;  /* 0x00000000ff00723e */ /* 0x000fc800000000ff */
[----:B------:R-:W-:Y:S01]  /*1d50*/  PRMT R24, R0, 0x7610, R24 ;  /* 0x0000761000187816 */ /* 0x000fe20000000018 */
[----:B------:R-:W-:Y:S06]  /*1d60*/  BRA `(.L_x_29643) ;  /* 0x0000000400287947 */ /* 0x000fec0003800000 */
.L_x_29656:
        /* <DEDUP_REMOVED lines=21> */
.L_x_29665:
[----:B------:R-:W-:Y:S05]  /*1ec0*/  BSYNC B1 ;  /* 0x0000000000017941 */ /* 0x000fea0003800000 */
.L_x_29664:
[----:B------:R-:W-:Y:S01]  /*1ed0*/  LEA R5, R0, 0x37800000, 0x17 ;  /* 0x3780000000057811 */ /* 0x000fe200078eb8ff */
[----:B------:R-:W-:-:S05]  /*1ee0*/  IMAD.SHL.U32 R0, R3, 0x200000, RZ ;  /* 0x0020000003007824 */ /* 0x000fca00078e00ff */
[----:B------:R-:W-:-:S07]  /*1ef0*/  LOP3.LUT R0, R5, R0, R6, 0xfe, !PT ;  /* 0x0000000005007212 */ /* 0x000fce00078efe06 */
.L_x_29663:
[----:B------:R-:W-:Y:S05]  /*1f00*/  BSYNC B0 ;  /* 0x0000000000007941 */ /* 0x000fea0003800000 */
.L_x_29662:
[----:B------:R-:W-:-:S04]  /*1f10*/  F2FP.F16.F32.PACK_AB R0, RZ, R0 ;  /* 0x00000000ff00723e */ /* 0x000fc800000000ff */
[----:B------:R-:W-:Y:S01]  /*1f20*/  PRMT R24, R0, 0x7610, R24 ;  /* 0x0000761000187816 */ /* 0x000fe20000000018 */
[----:B------:R-:W-:Y:S06]  /*1f30*/  BRA `(.L_x_29643) ;  /* 0x0000000000b47947 */ /* 0x000fec0003800000 */
.L_x_29655:
        /* <DEDUP_REMOVED lines=14> */
.L_x_29669:
[----:B------:R-:W-:Y:S05]  /*2020*/  BSYNC B0 ;  /* 0x0000000000007941 */ /* 0x000fea0003800000 */
.L_x_29668:
[----:B------:R-:W-:-:S04]  /*2030*/  F2FP.F16.F32.PACK_AB R0, RZ, R0 ;  /* 0x00000000ff00723e */ /* 0x000fc800000000ff */
[----:B------:R-:W-:Y:S01]  /*2040*/  PRMT R24, R0, 0x7610, R24 ;  /* 0x0000761000187816 */ /* 0x000fe20000000018 */
[----:B------:R-:W-:Y:S06]  /*2050*/  BRA `(.L_x_29643) ;  /* 0x00000000006c7947 */ /* 0x000fec0003800000 */
.L_x_29642:
        /* <DEDUP_REMOVED lines=16> */
.L_x_29670:
[----:B------:R-:W-:Y:S01]  /*2160*/  PRMT R24, RZ, 0x7610, R24 ;  /* 0x00007610ff187816 */ /* 0x000fe20000000018 */
[----:B------:R-:W-:Y:S06]  /*2170*/  BRA `(.L_x_29643) ;  /* 0x0000000000247947 */ /* 0x000fec0003800000 */
.L_x_29667:
[----:B------:R-:W2:Y:S02]  /*2180*/  LDG.E.64 R4, desc[UR36][R4.64] ;  /* 0x0000002404047981 */ /* 0x000ea4000c1e1b00 */
[----:B--2---:R-:W0:Y:S02]  /*2190*/  I2F.U64 R0, R4 ;  /* 0x0000000400007312 */ /* 0x004e240000301000 */
[----:B0-----:R-:W-:-:S04]  /*21a0*/  F2FP.F16.F32.PACK_AB R0, RZ, R0 ;  /* 0x00000000ff00723e */ /* 0x001fc800000000ff */
[----:B------:R-:W-:Y:S01]  /*21b0*/  PRMT R24, R0, 0x7610, R24 ;  /* 0x0000761000187816 */ /* 0x000fe20000000018 */
[----:B------:R-:W-:Y:S06]  /*21c0*/  BRA `(.L_x_29643) ;  /* 0x0000000000107947 */ /* 0x000fec0003800000 */
.L_x_29666:
[----:B------:R-:W2:Y:S02]  /*21d0*/  LDG.E R4, desc[UR36][R4.64] ;  /* 0x0000002404047981 */ /* 0x000ea4000c1e1900 */
[----:B--2---:R-:W-:-:S04]  /*21e0*/  I2FP.F32.U32 R0, R4 ;  /* 0x0000000400007245 */ /* 0x004fc80000201000 */
[----:B------:R-:W-:-:S04]  /*21f0*/  F2FP.F16.F32.PACK_AB R0, RZ, R0 ;  /* 0x00000000ff00723e */ /* 0x000fc800000000ff */
[----:B------:R-:W-:-:S07]  /*2200*/  PRMT R24, R0, 0x7610, R24 ;  /* 0x0000761000187816 */ /* 0x000fce0000000018 */
.L_x_29643:
[----:B------:R-:W-:-:S07]  /*2210*/  VIADD R29, R29, 0x80 ;  /* 0x000000801d1d7836 */ /* 0x000fce0000000000 */
.L_x_29604:
[----:B------:R-:W-:Y:S05]  /*2220*/  BSYNC B6 ;  /* 0x0000000000067941 */ /* 0x000fea0003800000 */
.L_x_29603:
        /* <DEDUP_REMOVED lines=26> */
.L_x_29676:
[----:B------:R-:W2:Y:S02]  /*23d0*/  LDG.E.U8 R4, desc[UR36][R4.64] ;  /* 0x0000002404047981 */ /* 0x000ea4000c1e1100 */
[----:B--2---:R-:W-:-:S04]  /*23e0*/  I2FP.F32.U32 R0, R4 ;  /* 0x0000000400007245 */ /* 0x004fc80000201000 */
[----:B------:R-:W-:-:S04]  /*23f0*/  F2FP.F16.F32.PACK_AB R0, RZ, R0 ;  /* 0x00000000ff00723e */ /* 0x000fc800000000ff */
[----:B------:R-:W-:Y:S01]  /*2400*/  PRMT R19, R0, 0x7610, R19 ;  /* 0x0000761000137816 */ /* 0x000fe20000000013 */
[----:B------:R-:W-:Y:S06]  /*2410*/  BRA `(.L_x_29678) ;  /* 0x0000000c00c07947 */ /* 0x000fec0003800000 */
.L_x_29675:
        /* <DEDUP_REMOVED lines=11> */
.L_x_29680:
[----:B------:R-:W2:Y:S02]  /*24d0*/  LDG.E R4, desc[UR36][R4.64] ;  /* 0x0000002404047981 */ /* 0x000ea4000c1e1900 */
[----:B--2---:R-:W-:-:S04]  /*24e0*/  I2FP.F32.S32 R0, R4 ;  /* 0x0000000400007245 */ /* 0x004fc80000201400 */
[----:B------:R-:W-:-:S04]  /*24f0*/  F2FP.F16.F32.PACK_AB R0, RZ, R0 ;  /* 0x00000000ff00723e */ /* 0x000fc800000000ff */
[----:B------:R-:W-:Y:S01]  /*2500*/  PRMT R19, R0, 0x7610, R19 ;  /* 0x0000761000137816 */ /* 0x000fe20000000013 */
[----:B------:R-:W-:Y:S06]  /*2510*/  BRA `(.L_x_29678) ;  /* 0x0000000c00807947 */ /* 0x000fec0003800000 */
.L_x_29679:
[----:B------:R-:W2:Y:S02]  /*2520*/  LDG.E.U16 R4, desc[UR36][R4.64] ;  /* 0x0000002404047981 */ /* 0x000ea4000c1e1500 */
[----:B--2---:R-:W0:Y:S02]  /*2530*/  I2F.S16 R0, R4 ;  /* 0x0000000400007306 */ /* 0x004e240000101400 */
[----:B0-----:R-:W-:-:S04]  /*2540*/  F2FP.F16.F32.PACK_AB R0, RZ, R0 ;  /* 0x00000000ff00723e */ /* 0x001fc800000000ff */
[----:B------:R-:W-:Y:S01]  /*2550*/  PRMT R19, R0, 0x7610, R19 ;  /* 0x0000761000137816 */ /* 0x000fe20000000013 */
[----:B------:R-:W-:Y:S06]  /*2560*/  BRA `(.L_x_29678) ;  /* 0x0000000c006c7947 */ /* 0x000fec0003800000 */
.L_x_29674:
        /* <DEDUP_REMOVED lines=9> */
.L_x_29682:
[----:B------:R1:W5:Y:S01]  /*2600*/  LDG.E.U16 R19, desc[UR36][R4.64] ;  /* 0x0000002404137981 */ /* 0x000362000c1e1500 */
[----:B------:R-:W-:Y:S05]  /*2610*/  BRA `(.L_x_29678) ;  /* 0x0000000c00407947 */ /* 0x000fea0003800000 */
.L_x_29681:
        /* <DEDUP_REMOVED lines=9> */
.L_x_29684:
[----:B------:R0:W5:Y:S01]  /*26b0*/  LDG.E.U16 R19, desc[UR36][R4.64] ;  /* 0x0000002404137981 */ /* 0x000162000c1e1500 */
[----:B------:R-:W-:Y:S05]  /*26c0*/  BRA `(.L_x_29678) ;  /* 0x0000000c00147947 */ /* 0x000fea0003800000 */
.L_x_29683:
        /* <DEDUP_REMOVED lines=9> */
.L_x_29673:
        /* <DEDUP_REMOVED lines=14> */
.L_x_29687:
        /* <DEDUP_REMOVED lines=9> */
.L_x_29686:
        /* <DEDUP_REMOVED lines=28> */
.L_x_29689:
        /* <DEDUP_REMOVED lines=16> */
.L_x_29688:
[----:B------:R-:W2:Y:S02]  /*2b90*/  LDG.E.U16 R0, desc[UR36][R4.64] ;  /* 0x0000002404007981 */ /* 0x000ea4000c1e1500 */
[----:B--2---:R-:W-:-:S05]  /*2ba0*/  IMAD.U32 R0, R0, 0x10000, RZ ;  /* 0x0001000000007824 */ /* 0x004fca00078e00ff */
[----:B------:R-:W-:-:S04]  /*2bb0*/  F2FP.F16.F32.PACK_AB R0, RZ, R0 ;  /* 0x00000000ff00723e */ /* 0x000fc800000000ff */
[----:B------:R-:W-:Y:S01]  /*2bc0*/  PRMT R19, R0, 0x7610, R19 ;  /* 0x0000761000137816 */ /* 0x000fe20000000013 */
[----:B------:R-:W-:Y:S06]  /*2bd0*/  BRA `(.L_x_29678) ;  /* 0x0000000400d07947 */ /* 0x000fec0003800000 */
.L_x_29685:
        /* <DEDUP_REMOVED lines=13> */
.L_x_29692:
        /* <DEDUP_REMOVED lines=21> */
.L_x_29696:
[----:B------:R-:W-:Y:S05]  /*2e00*/  BSYNC B1 ;  /* 0x0000000000017941 */ /* 0x000fea0003800000 */
.L_x_29695:
[----:B------:R-:W-:Y:S01]  /*2e10*/  LEA R5, R0, 0x3b800000, 0x17 ;  /* 0x3b80000000057811 */ /* 0x000fe200078eb8ff */
[----:B------:R-:W-:-:S05]  /*2e20*/  IMAD.SHL.U32 R0, R3, 0x100000, RZ ;  /* 0x0010000003007824 */ /* 0x000fca00078e00ff */
[----:B------:R-:W-:-:S07]  /*2e30*/  LOP3.LUT R0, R5, R0, R6, 0xfe, !PT ;  /* 0x0000000005007212 */ /* 0x000fce00078efe06 */
.L_x_29694:
[----:B------:R-:W-:Y:S05]  /*2e40*/  BSYNC B0 ;  /* 0x0000000000007941 */ /* 0x000fea0003800000 */
.L_x_29693:
[----:B------:R-:W-:-:S04]  /*2e50*/  F2FP.F16.F32.PACK_AB R0, RZ, R0 ;  /* 0x00000000ff00723e */ /* 0x000fc800000000ff */
[----:B------:R-:W-:Y:S01]  /*2e60*/  PRMT R19, R0, 0x7610, R19 ;  /* 0x0000761000137816 */ /* 0x000fe20000000013 */
[----:B------:R-:W-:Y:S06]  /*2e70*/  BRA `(.L_x_29678) ;  /* 0x0000000400287947 */ /* 0x000fec0003800000 */
.L_x_29691:
        /* <DEDUP_REMOVED lines=21> */
.L_x_29700:
[----:B------:R-:W-:Y:S05]  /*2fd0*/  BSYNC B1 ;  /* 0x0000000000017941 */ /* 0x000fea0003800000 */
.L_x_29699:
[----:B------:R-:W-:Y:S01]  /*2fe0*/  LEA R5, R0, 0x37800000, 0x17 ;  /* 0x3780000000057811 */ /* 0x000fe200078eb8ff */
[----:B------:R-:W-:-:S05]  /*2ff0*/  IMAD.SHL.U32 R0, R3, 0x200000, RZ ;  /* 0x0020000003007824 */ /* 0x000fca00078e00ff */
[----:B------:R-:W-:-:S07]  /*3000*/  LOP3.LUT R0, R5, R0, R6, 0xfe, !PT ;  /* 0x0000000005007212 */ /* 0x000fce00078efe06 */
.L_x_29698:
[----:B------:R-:W-:Y:S05]  /*3010*/  BSYNC B0 ;  /* 0x0000000000007941 */ /* 0x000fea0003800000 */
.L_x_29697:
[----:B------:R-:W-:-:S04]  /*3020*/  F2FP.F16.F32.PACK_AB R0, RZ, R0 ;  /* 0x00000000ff00723e */ /* 0x000fc800000000ff */
[----:B------:R-:W-:Y:S01]  /*3030*/  PRMT R19, R0, 0x7610, R19 ;  /* 0x0000761000137816 */ /* 0x000fe20000000013 */
[----:B------:R-:W-:Y:S06]  /*3040*/  BRA `(.L_x_29678) ;  /* 0x0000000000b47947 */ /* 0x000fec0003800000 */
.L_x_29690:
        /* <DEDUP_REMOVED lines=14> */
.L_x_29704:
[----:B------:R-:W-:Y:S05]  /*3130*/  BSYNC B0 ;  /* 0x0000000000007941 */ /* 0x000fea0003800000 */
.L_x_29703:
[----:B------:R-:W-:-:S04]  /*3140*/  F2FP.F16.F32.PACK_AB R0, RZ, R0 ;  /* 0x00000000ff00723e */ /* 0x000fc800000000ff */
[----:B------:R-:W-:Y:S01]  /*3150*/  PRMT R19, R0, 0x7610, R19 ;  /* 0x0000761000137816 */ /* 0x000fe20000000013 */
[----:B------:R-:W-:Y:S06]  /*3160*/  BRA `(.L_x_29678) ;  /* 0x00000000006c7947 */ /* 0x000fec0003800000 */
.L_x_29677:
        /* <DEDUP_REMOVED lines=16> */
.L_x_29705:
[----:B------:R-:W-:Y:S01]  /*3270*/  PRMT R19, RZ, 0x7610, R19 ;  /* 0x00007610ff137816 */ /* 0x000fe20000000013 */
[----:B------:R-:W-:Y:S06]  /*3280*/  BRA `(.L_x_29678) ;  /* 0x0000000000247947 */ /* 0x000fec0003800000 */
.L_x_29702:
[----:B------:R-:W2:Y:S02]  /*3290*/  LDG.E.64 R4, desc[UR36][R4.64] ;  /* 0x0000002404047981 */ /* 0x000ea4000c1e1b00 */
[----:B--2---:R-:W0:Y:S02]  /*32a0*/  I2F.U64 R0, R4 ;  /* 0x0000000400007312 */ /* 0x004e240000301000 */
[----:B0-----:R-:W-:-:S04]  /*32b0*/  F2FP.F16.F32.PACK_AB R0, RZ, R0 ;  /* 0x00000000ff00723e */ /* 0x001fc800000000ff */
[----:B------:R-:W-:Y:S01]  /*32c0*/  PRMT R19, R0, 0x7610, R19 ;  /* 0x0000761000137816 */ /* 0x000fe20000000013 */
[----:B------:R-:W-:Y:S06]  /*32d0*/  BRA `(.L_x_29678) ;  /* 0x0000000000107947 */ /* 0x000fec0003800000 */
.L_x_29701:
[----:B------:R-:W2:Y:S02]  /*32e0*/  LDG.E R4, desc[UR36][R4.64] ;  /* 0x0000002404047981 */ /* 0x000ea4000c1e1900 */
[----:B--2---:R-:W-:-:S04]  /*32f0*/  I2FP.F32.U32 R0, R4 ;  /* 0x0000000400007245 */ /* 0x004fc80000201000 */
[----:B------:R-:W-:-:S04]  /*3300*/  F2FP.F16.F32.PACK_AB R0, RZ, R0 ;  /* 0x00000000ff00723e */ /* 0x000fc800000000ff */
[----:B------:R-:W-:-:S07]  /*3310*/  PRMT R19, R0, 0x7610, R19 ;  /* 0x0000761000137816 */ /* 0x000fce0000000013 */
.L_x_29678:
        /* <DEDUP_REMOVED lines=21> */
.L_x_29709:
[----:B------:R-:W2:Y:S02]  /*3470*/  LDG.E.U8 R4, desc[UR36][R4.64] ;  /* 0x0000002404047981 */ /* 0x000ea4000c1e1100 */
[----:B--2---:R-:W-:-:S04]  /*3480*/  I2FP.F32.U32 R0, R4 ;  /* 0x0000000400007245 */ /* 0x004fc80000201000 */
[----:B------:R-:W-:-:S04]  /*3490*/  F2FP.F16.F32.PACK_AB R0, RZ, R0 ;  /* 0x00000000ff00723e */ /* 0x000fc800000000ff */
[----:B------:R-:W-:Y:S01]  /*34a0*/  PRMT R22, R0, 0x7610, R22 ;  /* 0x0000761000167816 */ /* 0x000fe20000000016 */
[----:B------:R-:W-:Y:S06]  /*34b0*/  BRA `(.L_x_29711) ;  /* 0x0000000c00bc7947 */ /* 0x000fec0003800000 */
.L_x_29708:
        /* <DEDUP_REMOVED lines=11> */
.L_x_29713:
[----:B------:R-:W2:Y:S02]  /*3570*/  LDG.E R4, desc[UR36][R4.64] ;  /* 0x0000002404047981 */ /* 0x000ea4000c1e1900 */
[----:B--2---:R-:W-:-:S04]  /*3580*/  I2FP.F32.S32 R0, R4 ;  /* 0x0000000400007245 */ /* 0x004fc80000201400 */
[----:B------:R-:W-:-:S04]  /*3590*/  F2FP.F16.F32.PACK_AB R0, RZ, R0 ;  /* 0x00000000ff00723e */ /* 0x000fc800000000ff */
[----:B------:R-:W-:Y:S01]  /*35a0*/  PRMT R22, R0, 0x7610, R22 ;  /* 0x0000761000167816 */ /* 0x000fe20000000016 */
[----:B------:R-:W-:Y:S06]  /*35b0*/  BRA `(.L_x_29711) ;  /* 0x0000000c007c7947 */ /* 0x000fec0003800000 */
.L_x_29712:
[----:B------:R-:W2:Y:S02]  /*35c0*/  LDG.E.U16 R4, desc[UR36][R4.64] ;  /* 0x0000002404047981 */ /* 0x000ea4000c1e1500 */
[----:B--2---:R-:W0:Y:S02]  /*35d0*/  I2F.S16 R0, R4 ;  /* 0x0000000400007306 */ /* 0x004e240000101400 */
[----:B0-----:R-:W-:-:S04]  /*35e0*/  F2FP.F16.F32.PACK_AB R0, RZ, R0 ;  /* 0x00000000ff00723e */ /* 0x001fc800000000ff */
[----:B------:R-:W-:Y:S01]  /*35f0*/  PRMT R22, R0, 0x7610, R22 ;  /* 0x0000761000167816 */ /* 0x000fe20000000016 */
[----:B------:R-:W-:Y:S06]  /*3600*/  BRA `(.L_x_29711) ;  /* 0x0000000c00687947 */ /* 0x000fec0003800000 */
.L_x_29707:
        /* <DEDUP_REMOVED lines=9> */
.L_x_29715:
[----:B------:R1:W5:Y:S01]  /*36a0*/  LDG.E.U16 R22, desc[UR36][R4.64] ;  /* 0x0000002404167981 */ /* 0x000362000c1e1500 */
[----:B------:R-:W-:Y:S05]  /*36b0*/  BRA `(.L_x_29711) ;  /* 0x0000000c003c7947 */ /* 0x000fea0003800000 */
.L_x_29714:
        /* <DEDUP_REMOVED lines=9> */
.L_x_29717:
[----:B------:R0:W5:Y:S01]  /*3750*/  LDG.E.U16 R22, desc[UR36][R4.64] ;  /* 0x0000002404167981 */ /* 0x000162000c1e1500 */
[----:B------:R-:W-:Y:S05]  /*3760*/  BRA `(.L_x_29711) ;  /* 0x0000000c00107947 */ /* 0x000fea0003800000 */
.L_x_29716:
        /* <DEDUP_REMOVED lines=9> */
.L_x_29706:
        /* <DEDUP_REMOVED lines=14> */
.L_x_29720:
        /* <DEDUP_REMOVED lines=9> */
.L_x_29719:
        /* <DEDUP_REMOVED lines=28> */
.L_x_29722:
        /* <DEDUP_REMOVED lines=15> */
.L_x_29721:
[----:B------:R-:W2:Y:S02]  /*3c20*/  LDG.E.U16 R0, desc[UR36][R4.64] ;  /* 0x0000002404007981 */ /* 0x000ea4000c1e1500 */
[----:B--2---:R-:W-:-:S05]  /*3c30*/  IMAD.U32 R0, R0, 0x10000, RZ ;  /* 0x0001000000007824 */ /* 0x004fca00078e00ff */
[----:B------:R-:W-:-:S04]  /*3c40*/  F2FP.F16.F32.PACK_AB R0, RZ, R0 ;  /* 0x00000000ff00723e */ /* 0x000fc800000000ff */
[----:B------:R-:W-:Y:S01]  /*3c50*/  PRMT R22, R0, 0x7610, R22 ;  /* 0x0000761000167816 */ /* 0x000fe20000000016 */
[----:B------:R-:W-:Y:S06]  /*3c60*/  BRA `(.L_x_29711) ;  /* 0x0000000400d07947 */ /* 0x000fec0003800000 */
.L_x_29718:
        /* <DEDUP_REMOVED lines=13> */
.L_x_29725:
        /* <DEDUP_REMOVED lines=21> */
.L_x_29729:
[----:B------:R-:W-:Y:S05]  /*3e90*/  BSYNC B1 ;  /* 0x0000000000017941 */ /* 0x000fea0003800000 */
.L_x_29728:
[----:B------:R-:W-:Y:S01]  /*3ea0*/  LEA R5, R0, 0x3b800000, 0x17 ;  /* 0x3b80000000057811 */ /* 0x000fe200078eb8ff */
[----:B------:R-:W-:-:S05]  /*3eb0*/  IMAD.SHL.U32 R0, R3, 0x100000, RZ ;  /* 0x0010000003007824 */ /* 0x000fca00078e00ff */
[----:B------:R-:W-:-:S07]  /*3ec0*/  LOP3.LUT R0, R5, R0, R6, 0xfe, !PT ;  /* 0x0000000005007212 */ /* 0x000fce00078efe06 */
.L_x_29727:
[----:B------:R-:W-:Y:S05]  /*3ed0*/  BSYNC B0 ;  /* 0x0000000000007941 */ /* 0x000fea0003800000 */
.L_x_29726:
[----:B------:R-:W-:-:S04]  /*3ee0*/  F2FP.F16.F32.PACK_AB R0, RZ, R0 ;  /* 0x00000000ff00723e */ /* 0x000fc800000000ff */
[----:B------:R-:W-:Y:S01]  /*3ef0*/  PRMT R22, R0, 0x7610, R22 ;  /* 0x0000761000167816 */ /* 0x000fe20000000016 */
[----:B------:R-:W-:Y:S06]  /*3f00*/  BRA `(.L_x_29711) ;  /* 0x0000000400287947 */ /* 0x000fec0003800000 */
.L_x_29724:
        /* <DEDUP_REMOVED lines=21> */
.L_x_29733:
[----:B------:R-:W-:Y:S05]  /*4060*/  BSYNC B1 ;  /* 0x0000000000017941 */ /* 0x000fea0003800000 */
.L_x_29732:
[----:B------:R-:W-:Y:S01]  /*4070*/  LEA R5, R0, 0x37800000, 0x17 ;  /* 0x3780000000057811 */ /* 0x000fe200078eb8ff */
[----:B------:R-:W-:-:S05]  /*4080*/  IMAD.SHL.U32 R0, R3, 0x200000, RZ ;  /* 0x0020000003007824 */ /* 0x000fca00078e00ff */
[----:B------:R-:W-:-:S07]  /*4090*/  LOP3.LUT R0, R5, R0, R6, 0xfe, !PT ;  /* 0x0000000005007212 */ /* 0x000fce00078efe06 */
.L_x_29731:
[----:B------:R-:W-:Y:S05]  /*40a0*/  BSYNC B0 ;  /* 0x0000000000007941 */ /* 0x000fea0003800000 */
.L_x_29730:
[----:B------:R-:W-:-:S04]  /*40b0*/  F2FP.F16.F32.PACK_AB R0, RZ, R0 ;  /* 0x00000000ff00723e */ /* 0x000fc800000000ff */
[----:B------:R-:W-:Y:S01]  /*40c0*/  PRMT R22, R0, 0x7610, R22 ;  /* 0x0000761000167816 */ /* 0x000fe20000000016 */
[----:B------:R-:W-:Y:S06]  /*40d0*/  BRA `(.L_x_29711) ;  /* 0x0000000000b47947 */ /* 0x000fec0003800000 */
.L_x_29723:
        /* <DEDUP_REMOVED lines=14> */
.L_x_29737:
[----:B------:R-:W-:Y:S05]  /*41c0*/  BSYNC B0 ;  /* 0x0000000000007941 */ /* 0x000fea0003800000 */
.L_x_29736:
[----:B------:R-:W-:-:S04]  /*41d0*/  F2FP.F16.F32.PACK_AB R0, RZ, R0 ;  /* 0x00000000ff00723e */ /* 0x000fc800000000ff */
[----:B------:R-:W-:Y:S01]  /*41e0*/  PRMT R22, R0, 0x7610, R22 ;  /* 0x0000761000167816 */ /* 0x000fe20000000016 */
[----:B------:R-:W-:Y:S06]  /*41f0*/  BRA `(.L_x_29711) ;  /* 0x00000000006c7947 */ /* 0x000fec0003800000 */
.L_x_29710:
        /* <DEDUP_REMOVED lines=16> */
.L_x_29738:
[----:B------:R-:W-:Y:S01]  /*4300*/  PRMT R22, RZ, 0x7610, R22 ;  /* 0x00007610ff167816 */ /* 0x000fe20000000016 */
[----:B------:R-:W-:Y:S06]  /*4310*/  BRA `(.L_x_29711) ;  /* 0x0000000000247947 */ /* 0x000fec0003800000 */
.L_x_29735:
[----:B------:R-:W2:Y:S02]  /*4320*/  LDG.E.64 R4, desc[UR36][R4.64] ;  /* 0x0000002404047981 */ /* 0x000ea4000c1e1b00 */
[----:B--2---:R-:W0:Y:S02]  /*4330*/  I2F.U64 R0, R4 ;  /* 0x0000000400007312 */ /* 0x004e240000301000 */
[----:B0-----:R-:W-:-:S04]  /*4340*/  F2FP.F16.F32.PACK_AB R0, RZ, R0 ;  /* 0x00000000ff00723e */ /* 0x001fc800000000ff */
[----:B------:R-:W-:Y:S01]  /*4350*/  PRMT R22, R0, 0x7610, R22 ;  /* 0x0000761000167816 */ /* 0x000fe20000000016 */
[----:B------:R-:W-:Y:S06]  /*4360*/  BRA `(.L_x_29711) ;  /* 0x0000000000107947 */ /* 0x000fec0003800000 */
.L_x_29734:
[----:B------:R-:W2:Y:S02]  /*4370*/  LDG.E R4, desc[UR36][R4.64] ;  /* 0x0000002404047981 */ /* 0x000ea4000c1e1900 */
[----:B--2---:R-:W-:-:S04]  /*4380*/  I2FP.F32.U32 R0, R4 ;  /* 0x0000000400007245 */ /* 0x004fc80000201000 */
[----:B------:R-:W-:-:S04]  /*4390*/  F2FP.F16.F32.PACK_AB R0, RZ, R0 ;  /* 0x00000000ff00723e */ /* 0x000fc800000000ff */
[----:B------:R-:W-:-:S07]  /*43a0*/  PRMT R22, R0, 0x7610, R22 ;  /* 0x0000761000167816 */ /* 0x000fce0000000016 */
.L_x_29711:
[----:B------:R-:W-:-:S07]  /*43b0*/  VIADD R29, R29, 0x80 ;  /* 0x000000801d1d7836 */ /* 0x000fce0000000000 */
.L_x_29672:
[----:B------:R-:W-:Y:S05]  /*43c0*/  BSYNC B6 ;  /* 0x0000000000067941 */ /* 0x000fea0003800000 */
.L_x_29671:
        /* <DEDUP_REMOVED lines=28> */
.L_x_29744:
[----:B------:R-:W2:Y:S02]  /*4590*/  LDG.E.U8 R4, desc[UR36][R4.64] ;  /* 0x0000002404047981 */ /* 0x000ea4000c1e1100 */
[----:B--2---:R-:W-:-:S04]  /*45a0*/  I2FP.F32.U32 R0, R4 ;  /* 0x0000000400007245 */ /* 0x004fc80000201000 */
[----:B------:R-:W-:-:S04]  /*45b0*/  F2FP.F16.F32.PACK_AB R0, RZ, R0 ;  /* 0x00000000ff00723e */ /* 0x000fc800000000ff */
[----:B------:R-:W-:Y:S01]  /*45c0*/  PRMT R27, R0, 0x7610, R27 ;  /* 0x00007610001b7816 */ /* 0x000fe2000000001b */
[----:B------:R-:W-:Y:S06]  /*45d0*/  BRA `(.L_x_29746) ;  /* 0x0000000c00bc7947 */ /* 0x000fec0003800000 */
.L_x_29743:
        /* <DEDUP_REMOVED lines=11> */
.L_x_29748:
[----:B------:R-:W2:Y:S02]  /*4690*/  LDG.E R4, desc[UR36][R4.64] ;  /* 0x0000002404047981 */ /* 0x000ea4000c1e1900 */
[----:B--2---:R-:W-:-:S04]  /*46a0*/  I2FP.F32.S32 R0, R4 ;  /* 0x0000000400007245 */ /* 0x004fc80000201400 */
[----:B------:R-:W-:-:S04]  /*46b0*/  F2FP.F16.F32.PACK_AB R0, RZ, R0 ;  /* 0x00000000ff00723e */ /* 0x000fc800000000ff */
[----:B------:R-:W-:Y:S01]  /*46c0*/  PRMT R27, R0, 0x7610, R27 ;  /* 0x00007610001b7816 */ /* 0x000fe2000000001b */
[----:B------:R-:W-:Y:S06]  /*46d0*/  BRA `(.L_x_29746) ;  /* 0x0000000c007c7947 */ /* 0x000fec0003800000 */
.L_x_29747:
[----:B------:R-:W2:Y:S02]  /*46e0*/  LDG.E.U16 R4, desc[UR36][R4.64] ;  /* 0x0000002404047981 */ /* 0x000ea4000c1e1500 */
[----:B--2---:R-:W0:Y:S02]  /*46f0*/  I2F.S16 R0, R4 ;  /* 0x0000000400007306 */ /* 0x004e240000101400 */
[----:B0-----:R-:W-:-:S04]  /*4700*/  F2FP.F16.F32.PACK_AB R0, RZ, R0 ;  /* 0x00000000ff00723e */ /* 0x001fc800000000ff */
[----:B------:R-:W-:Y:S01]  /*4710*/  PRMT R27, R0, 0x7610, R27 ;  /* 0x00007610001b7816 */ /* 0x000fe2000000001b */
[----:B------:R-:W-:Y:S06]  /*4720*/  BRA `(.L_x_29746) ;  /* 0x0000000c00687947 */ /* 0x000fec0003800000 */
.L_x_29742:
        /* <DEDUP_REMOVED lines=9> */
.L_x_29750:
[----:B------:R1:W5:Y:S01]  /*47c0*/  LDG.E.U16 R27, desc[UR36][R4.64] ;  /* 0x00000024041b7981 */ /* 0x000362000c1e1500 */
[----:B------:R-:W-:Y:S05]  /*47d0*/  BRA `(.L_x_29746) ;  /* 0x0000000c003c7947 */ /* 0x000fea0003800000 */
.L_x_29749:
        /* <DEDUP_REMOVED lines=9> */
.L_x_29752:
[----:B------:R0:W5:Y:S01]  /*4870*/  LDG.E.U16 R27, desc[UR36][R4.64] ;  /* 0x00000024041b7981 */ /* 0x000162000c1e1500 */
[----:B------:R-:W-:Y:S05]  /*4880*/  BRA `(.L_x_29746) ;  /* 0x0000000c00107947 */ /* 0x000fea0003800000 */
.L_x_29751:
        /* <DEDUP_REMOVED lines=9> */
.L_x_29741:
        /* <DEDUP_REMOVED lines=14> */
.L_x_29755:
        /* <DEDUP_REMOVED lines=9> */
.L_x_29754:
        /* <DEDUP_REMOVED lines=28> */
.L_x_29757:
        /* <DEDUP_REMOVED lines=15> */
.L_x_29756:
[----:B------:R-:W2:Y:S02]  /*4d40*/  LDG.E.U16 R0, desc[UR36][R4.64] ;  /* 0x0000002404007981 */ /* 0x000ea4000c1e1500 */
[----:B--2---:R-:W-:-:S05]  /*4d50*/  IMAD.U32 R0, R0, 0x10000, RZ ;  /* 0x0001000000007824 */ /* 0x004fca00078e00ff */
[----:B------:R-:W-:-:S04]  /*4d60*/  F2FP.F16.F32.PACK_AB R0, RZ, R0 ;  /* 0x00000000ff00723e */ /* 0x000fc800000000ff */
[----:B------:R-:W-:Y:S01]  /*4d70*/  PRMT R27, R0, 0x7610, R27 ;  /* 0x00007610001b7816 */ /* 0x000fe2000000001b */
[----:B------:R-:W-:Y:S06]  /*4d80*/  BRA `(.L_x_29746) ;  /* 0x0000000400d07947 */ /* 0x000fec0003800000 */
.L_x_29753:
        /* <DEDUP_REMOVED lines=13> */
.L_x_29760:
        /* <DEDUP_REMOVED lines=21> */
.L_x_29764:
[----:B------:R-:W-:Y:S05]  /*4fb0*/  BSYNC B1 ;  /* 0x0000000000017941 */ /* 0x000fea0003800000 */
.L_x_29763:
[----:B------:R-:W-:Y:S01]  /*4fc0*/  LEA R5, R0, 0x3b800000, 0x17 ;  /* 0x3b80000000057811 */ /* 0x000fe200078eb8ff */
[----:B------:R-:W-:-:S05]  /*4fd0*/  IMAD.SHL.U32 R0, R3, 0x100000, RZ ;  /* 0x0010000003007824 */ /* 0x000fca00078e00ff */
[----:B------:R-:W-:-:S07]  /*4fe0*/  LOP3.LUT R0, R5, R0, R6, 0xfe, !PT ;  /* 0x0000000005007212 */ /* 0x000fce00078efe06 */
.L_x_29762:
[----:B------:R-:W-:Y:S05]  /*4ff0*/  BSYNC B0 ;  /* 0x0000000000007941 */ /* 0x000fea0003800000 */
.L_x_29761:
[----:B------:R-:W-:-:S04]  /*5000*/  F2FP.F16.F32.PACK_AB R0, RZ, R0 ;  /* 0x00000000ff00723e */ /* 0x000fc800000000ff */
[----:B------:R-:W-:Y:S01]  /*5010*/  PRMT R27, R0, 0x7610, R27 ;  /* 0x00007610001b7816 */ /* 0x000fe2000000001b */
[----:B------:R-:W-:Y:S06]  /*5020*/  BRA `(.L_x_29746) ;  /* 0x0000000400287947 */ /* 0x000fec0003800000 */
.L_x_29759:
        /* <DEDUP_REMOVED lines=21> */
.L_x_29768:
[----:B------:R-:W-:Y:S05]  /*5180*/  BSYNC B1 ;  /* 0x0000000000017941 */ /* 0x000fea0003800000 */
.L_x_29767:
[----:B------:R-:W-:Y:S01]  /*5190*/  LEA R5, R0, 0x37800000, 0x17 ;  /* 0x3780000000057811 */ /* 0x000fe200078eb8ff */
[----:B------:R-:W-:-:S05]  /*51a0*/  IMAD.SHL.U32 R0, R3, 0x200000, RZ ;  /* 0x0020000003007824 */ /* 0x000fca00078e00ff */
[----:B------:R-:W-:-:S07]  /*51b0*/  LOP3.LUT R0, R5, R0, R6, 0xfe, !PT ;  /* 0x0000000005007212 */ /* 0x000fce00078efe06 */
.L_x_29766:
[----:B------:R-:W-:Y:S05]  /*51c0*/  BSYNC B0 ;  /* 0x0000000000007941 */ /* 0x000fea0003800000 */
.L_x_29765:
[----:B------:R-:W-:-:S04]  /*51d0*/  F2FP.F16.F32.PACK_AB R0, RZ, R0 ;  /* 0x00000000ff00723e */ /* 0x000fc800000000ff */
[----:B------:R-:W-:Y:S01]  /*51e0*/  PRMT R27, R0, 0x7610, R27 ;  /* 0x00007610001b7816 */ /* 0x000fe2000000001b */
[----:B------:R-:W-:Y:S06]  /*51f0*/  BRA `(.L_x_29746) ;  /* 0x0000000000b47947 */ /* 0x000fec0003800000 */
.L_x_29758:
        /* <DEDUP_REMOVED lines=14> */
.L_x_29772:
[----:B------:R-:W-:Y:S05]  /*52e0*/  BSYNC B0 ;  /* 0x0000000000007941 */ /* 0x000fea0003800000 */
.L_x_29771:
[----:B------:R-:W-:-:S04]  /*52f0*/  F2FP.F16.F32.PACK_AB R0, RZ, R0 ;  /* 0x00000000ff00723e */ /* 0x000fc800000000ff */
[----:B------:R-:W-:Y:S01]  /*5300*/  PRMT R27, R0, 0x7610, R27 ;  /* 0x00007610001b7816 */ /* 0x000fe2000000001b */
[----:B------:R-:W-:Y:S06]  /*5310*/  BRA `(.L_x_29746) ;  /* 0x00000000006c7947 */ /* 0x000fec0003800000 */
.L_x_29745:
        /* <DEDUP_REMOVED lines=16> */
.L_x_29773:
[----:B------:R-:W-:Y:S01]  /*5420*/  PRMT R27, RZ, 0x7610, R27 ;  /* 0x00007610ff1b7816 */ /* 0x000fe2000000001b */
[----:B------:R-:W-:Y:S06]  /*5430*/  BRA `(.L_x_29746) ;  /* 0x0000000000247947 */ /* 0x000fec0003800000 */
.L_x_29770:
[----:B------:R-:W2:Y:S02]  /*5440*/  LDG.E.64 R4, desc[UR36][R4.64] ;  /* 0x0000002404047981 */ /* 0x000ea4000c1e1b00 */
[----:B--2---:R-:W0:Y:S02]  /*5450*/  I2F.U64 R0, R4 ;  /* 0x0000000400007312 */ /* 0x004e240000301000 */
[----:B0-----:R-:W-:-:S04]  /*5460*/  F2FP.F16.F32.PACK_AB R0, RZ, R0 ;  /* 0x00000000ff00723e */ /* 0x001fc800000000ff */
[----:B------:R-:W-:Y:S01]  /*5470*/  PRMT R27, R0, 0x7610, R27 ;  /* 0x00007610001b7816 */ /* 0x000fe2000000001b */
[----:B------:R-:W-:Y:S06]  /*5480*/  BRA `(.L_x_29746) ;  /* 0x0000000000107947 */ /* 0x000fec0003800000 */
.L_x_29769:
[----:B------:R-:W2:Y:S02]  /*5490*/  LDG.E R4, desc[UR36][R4.64] ;  /* 0x0000002404047981 */ /* 0x000ea4000c1e1900 */
[----:B--2---:R-:W-:-:S04]  /*54a0*/  I2FP.F32.U32 R0, R4 ;  /* 0x0000000400007245 */ /* 0x004fc80000201000 */
[----:B------:R-:W-:-:S04]  /*54b0*/  F2FP.F16.F32.PACK_AB R0, RZ, R0 ;  /* 0x00000000ff00723e */ /* 0x000fc800000000ff */
[----:B------:R-:W-:-:S07]  /*54c0*/  PRMT R27, R0, 0x7610, R27 ;  /* 0x00007610001b7816 */ /* 0x000fce000000001b */
.L_x_29746:
        /* <DEDUP_REMOVED lines=22> */
.L_x_29777:
[----:B------:R-:W2:Y:S02]  /*5630*/  LDG.E.U8 R4, desc[UR36][R4.64] ;  /* 0x0000002404047981 */ /* 0x000ea4000c1e1100 */
[----:B--2---:R-:W-:-:S04]  /*5640*/  I2FP.F32.U32 R0, R4 ;  /* 0x0000000400007245 */ /* 0x004fc80000201000 */
[----:B------:R-:W-:-:S04]  /*5650*/  F2FP.F16.F32.PACK_AB R0, RZ, R0 ;  /* 0x00000000ff00723e */ /* 0x000fc800000000ff */
[----:B------:R-:W-:Y:S01]  /*5660*/  PRMT R17, R0, 0x7610, R17 ;  /* 0x0000761000117816 */ /* 0x000fe20000000011 */
[----:B------:R-:W-:Y:S06]  /*5670*/  BRA `(.L_x_29779) ;  /* 0x0000000c00bc7947 */ /* 0x000fec0003800000 */
.L_x_29776:
        /* <DEDUP_REMOVED lines=11> */
.L_x_29781:
[----:B------:R-:W2:Y:S02]  /*5730*/  LDG.E R4, desc[UR36][R4.64] ;  /* 0x0000002404047981 */ /* 0x000ea4000c1e1900 */
[----:B--2---:R-:W-:-:S04]  /*5740*/  I2FP.F32.S32 R0, R4 ;  /* 0x0000000400007245 */ /* 0x004fc80000201400 */
[----:B------:R-:W-:-:S04]  /*5750*/  F2FP.F16.F32.PACK_AB R0, RZ, R0 ;  /* 0x00000000ff00723e */ /* 0x000fc800000000ff */
[----:B------:R-:W-:Y:S01]  /*5760*/  PRMT R17, R0, 0x7610, R17 ;  /* 0x0000761000117816 */ /* 0x000fe20000000011 */
[----:B------:R-:W-:Y:S06]  /*5770*/  BRA `(.L_x_29779) ;  /* 0x0000000c007c7947 */ /* 0x000fec0003800000 */
.L_x_29780:
[----:B------:R-:W2:Y:S02]  /*5780*/  LDG.E.U16 R4, desc[UR36][R4.64] ;  /* 0x0000002404047981 */ /* 0x000ea4000c1e1500 */
[----:B--2---:R-:W0:Y:S02]  /*5790*/  I2F.S16 R0, R4 ;  /* 0x0000000400007306 */ /* 0x004e240000101400 */
[----:B0-----:R-:W-:-:S04]  /*57a0*/  F2FP.F16.F32.PACK_AB R0, RZ, R0 ;  /* 0x00000000ff00723e */ /* 0x001fc800000000ff */
[----:B------:R-:W-:Y:S01]  /*57b0*/  PRMT R17, R0, 0x7610, R17 ;  /* 0x0000761000117816 */ /* 0x000fe20000000011 */
[----:B------:R-:W-:Y:S06]  /*57c0*/  BRA `(.L_x_29779) ;  /* 0x0000000c00687947 */ /* 0x000fec0003800000 */
.L_x_29775:
        /* <DEDUP_REMOVED lines=9> */
.L_x_29783:
[----:B------:R1:W5:Y:S01]  /*5860*/  LDG.E.U16 R17, desc[UR36][R4.64] ;  /* 0x0000002404117981 */ /* 0x000362000c1e1500 */
[----:B------:R-:W-:Y:S05]  /*5870*/  BRA `(.L_x_29779) ;  /* 0x0000000c003c7947 */ /* 0x000fea0003800000 */
.L_x_29782:
        /* <DEDUP_REMOVED lines=9> */
.L_x_29785:
[----:B------:R0:W5:Y:S01]  /*5910*/  LDG.E.U16 R17, desc[UR36][R4.64] ;  /* 0x0000002404117981 */ /* 0x000162000c1e1500 */
[----:B------:R-:W-:Y:S05]  /*5920*/  BRA `(.L_x_29779) ;  /* 0x0000000c00107947 */ /* 0x000fea0003800000 */
.L_x_29784:
        /* <DEDUP_REMOVED lines=9> */
.L_x_29774:
        /* <DEDUP_REMOVED lines=14> */
.L_x_29788:
        /* <DEDUP_REMOVED lines=9> */
.L_x_29787:
        /* <DEDUP_REMOVED lines=28> */
.L_x_29790:
        /* <DEDUP_REMOVED lines=15> */
.L_x_29789:
[----:B------:R-:W2:Y:S02]  /*5de0*/  LDG.E.U16 R0, desc[UR36][R4.64] ;  /* 0x0000002404007981 */ /* 0x000ea4000c1e1500 */
[----:B--2---:R-:W-:-:S05]  /*5df0*/  IMAD.U32 R0, R0, 0x10000, RZ ;  /* 0x0001000000007824 */ /* 0x004fca00078e00ff */
[----:B------:R-:W-:-:S04]  /*5e00*/  F2FP.F16.F32.PACK_AB R0, RZ, R0 ;  /* 0x00000000ff00723e */ /* 0x000fc800000000ff */
[----:B------:R-:W-:Y:S01]  /*5e10*/  PRMT R17, R0, 0x7610, R17 ;  /* 0x0000761000117816 */ /* 0x000fe20000000011 */
[----:B------:R-:W-:Y:S06]  /*5e20*/  BRA `(.L_x_29779) ;  /* 0x0000000400d07947 */ /* 0x000fec0003800000 */
.L_x_29786:
        /* <DEDUP_REMOVED lines=13> */
.L_x_29793:
        /* <DEDUP_REMOVED lines=21> */
.L_x_29797:
[----:B------:R-:W-:Y:S05]  /*6050*/  BSYNC B1 ;  /* 0x0000000000017941 */ /* 0x000fea0003800000 */
.L_x_29796:
[----:B------:R-:W-:Y:S01]  /*6060*/  LEA R5, R0, 0x3b800000, 0x17 ;  /* 0x3b80000000057811 */ /* 0x000fe200078eb8ff */
[----:B------:R-:W-:-:S05]  /*6070*/  IMAD.SHL.U32 R0, R3, 0x100000, RZ ;  /* 0x0010000003007824 */ /* 0x000fca00078e00ff */
[----:B------:R-:W-:-:S07]  /*6080*/  LOP3.LUT R0, R5, R0, R6, 0xfe, !PT ;  /* 0x0000000005007212 */ /* 0x000fce00078efe06 */
.L_x_29795:
[----:B------:R-:W-:Y:S05]  /*6090*/  BSYNC B0 ;  /* 0x0000000000007941 */ /* 0x000fea0003800000 */
.L_x_29794:
[----:B------:R-:W-:-:S04]  /*60a0*/  F2FP.F16.F32.PACK_AB R0, RZ, R0 ;  /* 0x00000000ff00723e */ /* 0x000fc800000000ff */
[----:B------:R-:W-:Y:S01]  /*60b0*/  PRMT R17, R0, 0x7610, R17 ;  /* 0x0000761000117816 */ /* 0x000fe20000000011 */
[----:B------:R-:W-:Y:S06]  /*60c0*/  BRA `(.L_x_29779) ;  /* 0x0000000400287947 */ /* 0x000fec0003800000 */
.L_x_29792:
        /* <DEDUP_REMOVED lines=21> */
.L_x_29801:
[----:B------:R-:W-:Y:S05]  /*6220*/  BSYNC B1 ;  /* 0x0000000000017941 */ /* 0x000fea0003800000 */
.L_x_29800:
[----:B------:R-:W-:Y:S01]  /*6230*/  LEA R5, R0, 0x37800000, 0x17 ;  /* 0x3780000000057811 */ /* 0x000fe200078eb8ff */
[----:B------:R-:W-:-:S05]  /*6240*/  IMAD.SHL.U32 R0, R3, 0x200000, RZ ;  /* 0x0020000003007824 */ /* 0x000fca00078e00ff */
[----:B------:R-:W-:-:S07]  /*6250*/  LOP3.LUT R0, R5, R0, R6, 0xfe, !PT ;  /* 0x0000000005007212 */ /* 0x000fce00078efe06 */
.L_x_29799:
[----:B------:R-:W-:Y:S05]  /*6260*/  BSYNC B0 ;  /* 0x0000000000007941 */ /* 0x000fea0003800000 */
.L_x_29798:
[----:B------:R-:W-:-:S04]  /*6270*/  F2FP.F16.F32.PACK_AB R0, RZ, R0 ;  /* 0x00000000ff00723e */ /* 0x000fc800000000ff */
[----:B------:R-:W-:Y:S01]  /*6280*/  PRMT R17, R0, 0x7610, R17 ;  /* 0x0000761000117816 */ /* 0x000fe20000000011 */
[----:B------:R-:W-:Y:S06]  /*6290*/  BRA `(.L_x_29779) ;  /* 0x0000000000b47947 */ /* 0x000fec0003800000 */
.L_x_29791:
        /* <DEDUP_REMOVED lines=14> */
.L_x_29805:
[----:B------:R-:W-:Y:S05]  /*6380*/  BSYNC B0 ;  /* 0x0000000000007941 */ /* 0x000fea0003800000 */
.L_x_29804:
[----:B------:R-:W-:-:S04]  /*6390*/  F2FP.F16.F32.PACK_AB R0, RZ, R0 ;  /* 0x00000000ff00723e */ /* 0x000fc800000000ff */
[----:B------:R-:W-:Y:S01]  /*63a0*/  PRMT R17, R0, 0x7610, R17 ;  /* 0x0000761000117816 */ /* 0x000fe20000000011 */
[----:B------:R-:W-:Y:S06]  /*63b0*/  BRA `(.L_x_29779) ;  /* 0x00000000006c7947 */ /* 0x000fec0003800000 */
.L_x_29778:
        /* <DEDUP_REMOVED lines=16> */
.L_x_29806:
[----:B------:R-:W-:Y:S01]  /*64c0*/  PRMT R17, RZ, 0x7610, R17 ;  /* 0x00007610ff117816 */ /* 0x000fe20000000011 */
[----:B------:R-:W-:Y:S06]  /*64d0*/  BRA `(.L_x_29779) ;  /* 0x0000000000247947 */ /* 0x000fec0003800000 */
.L_x_29803:
[----:B------:R-:W2:Y:S02]  /*64e0*/  LDG.E.64 R4, desc[UR36][R4.64] ;  /* 0x0000002404047981 */ /* 0x000ea4000c1e1b00 */
[----:B--2---:R-:W0:Y:S02]  /*64f0*/  I2F.U64 R0, R4 ;  /* 0x0000000400007312 */ /* 0x004e240000301000 */
[----:B0-----:R-:W-:-:S04]  /*6500*/  F2FP.F16.F32.PACK_AB R0, RZ, R0 ;  /* 0x00000000ff00723e */ /* 0x001fc800000000ff */
[----:B------:R-:W-:Y:S01]  /*6510*/  PRMT R17, R0, 0x7610, R17 ;  /* 0x0000761000117816 */ /* 0x000fe20000000011 */
[----:B------:R-:W-:Y:S06]  /*6520*/  BRA `(.L_x_29779) ;  /* 0x0000000000107947 */ /* 0x000fec0003800000 */
.L_x_29802:
[----:B------:R-:W2:Y:S02]  /*6530*/  LDG.E R4, desc[UR36][R4.64] ;  /* 0x0000002404047981 */ /* 0x000ea4000c1e1900 */
[----:B--2---:R-:W-:-:S04]  /*6540*/  I2FP.F32.U32 R0, R4 ;  /* 0x0000000400007245 */ /* 0x004fc80000201000 */
[----:B------:R-:W-:-:S04]  /*6550*/  F2FP.F16.F32.PACK_AB R0, RZ, R0 ;  /* 0x00000000ff00723e */ /* 0x000fc800000000ff */
[----:B------:R-:W-:-:S07]  /*6560*/  PRMT R17, R0, 0x7610, R17 ;  /* 0x0000761000117816 */ /* 0x000fce0000000011 */
.L_x_29779:
[----:B------:R-:W-:-:S07]  /*6570*/  VIADD R29, R29, 0x80 ;  /* 0x000000801d1d7836 */ /* 0x000fce0000000000 */
.L_x_29740:
[----:B------:R-:W-:Y:S05]  /*6580*/  BSYNC B6 ;  /* 0x0000000000067941 */ /* 0x000fea0003800000 */
.L_x_29739:
        /* <DEDUP_REMOVED lines=26> */
.L_x_29812:
[----:B------:R-:W2:Y:S02]  /*6730*/  LDG.E.U8 R4, desc[UR36][R4.64] ;  /* 0x0000002404047981 */ /* 0x000ea4000c1e1100 */
[----:B--2---:R-:W-:-:S04]  /*6740*/  I2FP.F32.U32 R0, R4 ;  /* 0x0000000400007245 */ /* 0x004fc80000201000 */
[----:B------:R-:W-:-:S04]  /*6750*/  F2FP.F16.F32.PACK_AB R0, RZ, R0 ;  /* 0x00000000ff00723e */ /* 0x000fc800000000ff */
[----:B------:R-:W-:Y:S01]  /*6760*/  PRMT R26, R0, 0x7610, R26 ;  /* 0x00007610001a7816 */ /* 0x000fe2000000001a */
[----:B------:R-:W-:Y:S06]  /*6770*/  BRA `(.L_x_29814) ;  /* 0x0000000c00bc7947 */ /* 0x000fec0003800000 */
.L_x_29811:
        /* <DEDUP_REMOVED lines=11> */
.L_x_29816:
[----:B------:R-:W2:Y:S02]  /*6830*/  LDG.E R4, desc[UR36][R4.64] ;  /* 0x0000002404047981 */ /* 0x000ea4000c1e1900 */
[----:B--2---:R-:W-:-:S04]  /*6840*/  I2FP.F32.S32 R0, R4 ;  /* 0x0000000400007245 */ /* 0x004fc80000201400 */
[----:B------:R-:W-:-:S04]  /*6850*/  F2FP.F16.F32.PACK_AB R0, RZ, R0 ;  /* 0x00000000ff00723e */ /* 0x000fc800000000ff */
[----:B------:R-:W-:Y:S01]  /*6860*/  PRMT R26, R0, 0x7610, R26 ;  /* 0x00007610001a7816 */ /* 0x000fe2000000001a */
[----:B------:R-:W-:Y:S06]  /*6870*/  BRA `(.L_x_29814) ;  /* 0x0000000c007c7947 */ /* 0x000fec0003800000 */
.L_x_29815:
[----:B------:R-:W2:Y:S02]  /*6880*/  LDG.E.U16 R4, desc[UR36][R4.64] ;  /* 0x0000002404047981 */ /* 0x000ea4000c1e1500 */
[----:B--2---:R-:W0:Y:S02]  /*6890*/  I2F.S16 R0, R4 ;  /* 0x0000000400007306 */ /* 0x004e240000101400 */
[----:B0-----:R-:W-:-:S04]  /*68a0*/  F2FP.F16.F32.PACK_AB R0, RZ, R0 ;  /* 0x00000000ff00723e */ /* 0x001fc800000000ff */
[----:B------:R-:W-:Y:S01]  /*68b0*/  PRMT R26, R0, 0x7610, R26 ;  /* 0x00007610001a7816 */ /* 0x000fe2000000001a */
[----:B------:R-:W-:Y:S06]  /*68c0*/  BRA `(.L_x_29814) ;  /* 0x0000000c00687947 */ /* 0x000fec0003800000 */
.L_x_29810:
        /* <DEDUP_REMOVED lines=9> */
.L_x_29818:
[----:B------:R0:W5:Y:S01]  /*6960*/  LDG.E.U16 R26, desc[UR36][R4.64] ;  /* 0x00000024041a7981 */ /* 0x000162000c1e1500 */
[----:B------:R-:W-:Y:S05]  /*6970*/  BRA `(.L_x_29814) ;  /* 0x0000000c003c7947 */ /* 0x000fea0003800000 */
.L_x_29817:
        /* <DEDUP_REMOVED lines=9> */
.L_x_29820:
[----:B------:R1:W5:Y:S01]  /*6a10*/  LDG.E.U16 R26, desc[UR36][R4.64] ;  /* 0x00000024041a7981 */ /* 0x000362000c1e1500 */
[----:B------:R-:W-:Y:S05]  /*6a20*/  BRA `(.L_x_29814) ;  /* 0x0000000c00107947 */ /* 0x000fea0003800000 */
.L_x_29819:
        /* <DEDUP_REMOVED lines=9> */
.L_x_29809:
        /* <DEDUP_REMOVED lines=14> */
.L_x_29823:
        /* <DEDUP_REMOVED lines=9> */
.L_x_29822:
        /* <DEDUP_REMOVED lines=28> */
.L_x_29825:
        /* <DEDUP_REMOVED lines=15> */
.L_x_29824:
[----:B------:R-:W2:Y:S02]  /*6ee0*/  LDG.E.U16 R0, desc[UR36][R4.64] ;  /* 0x0000002404007981 */ /* 0x000ea4000c1e1500 */
[----:B--2---:R-:W-:-:S05]  /*6ef0*/  IMAD.U32 R0, R0, 0x10000, RZ ;  /* 0x0001000000007824 */ /* 0x004fca00078e00ff */
[----:B------:R-:W-:-:S04]  /*6f00*/  F2FP.F16.F32.PACK_AB R0, RZ, R0 ;  /* 0x00000000ff00723e */ /* 0x000fc800000000ff */
[----:B------:R-:W-:Y:S01]  /*6f10*/  PRMT R26, R0, 0x7610, R26 ;  /* 0x00007610001a7816 */ /* 0x000fe2000000001a */
[----:B------:R-:W-:Y:S06]  /*6f20*/  BRA `(.L_x_29814) ;  /* 0x0000000400d07947 */ /* 0x000fec0003800000 */
.L_x_29821:
        /* <DEDUP_REMOVED lines=13> */
.L_x_29828:
        /* <DEDUP_REMOVED lines=21> */
.L_x_29832:
[----:B------:R-:W-:Y:S05]  /*7150*/  BSYNC B1 ;  /* 0x0000000000017941 */ /* 0x000fea0003800000 */
.L_x_29831:
[----:B------:R-:W-:Y:S01]  /*7160*/  LEA R5, R0, 0x3b800000, 0x17 ;  /* 0x3b80000000057811 */ /* 0x000fe200078eb8ff */
[----:B------:R-:W-:-:S05]  /*7170*/  IMAD.SHL.U32 R0, R3, 0x100000, RZ ;  /* 0x0010000003007824 */ /* 0x000fca00078e00ff */
[----:B------:R-:W-:-:S07]  /*7180*/  LOP3.LUT R0, R5, R0, R6, 0xfe, !PT ;  /* 0x0000000005007212 */ /* 0x000fce00078efe06 */
.L_x_29830:
[----:B------:R-:W-:Y:S05]  /*7190*/  BSYNC B0 ;  /* 0x0000000000007941 */ /* 0x000fea0003800000 */
.L_x_29829:
[----:B------:R-:W-:-:S04]  /*71a0*/  F2FP.F16.F32.PACK_AB R0, RZ, R0 ;  /* 0x00000000ff00723e */ /* 0x000fc800000000ff */
[----:B------:R-:W-:Y:S01]  /*71b0*/  PRMT R26, R0, 0x7610, R26 ;  /* 0x00007610001a7816 */ /* 0x000fe2000000001a */
[----:B------:R-:W-:Y:S06]  /*71c0*/  BRA `(.L_x_29814) ;  /* 0x0000000400287947 */ /* 0x000fec0003800000 */
.L_x_29827:
        /* <DEDUP_REMOVED lines=21> */
.L_x_29836:
[----:B------:R-:W-:Y:S05]  /*7320*/  BSYNC B1 ;  /* 0x0000000000017941 */ /* 0x000fea0003800000 */
.L_x_29835:
[----:B------:R-:W-:Y:S01]  /*7330*/  LEA R5, R0, 0x37800000, 0x17 ;  /* 0x3780000000057811 */ /* 0x000fe200078eb8ff */
[----:B------:R-:W-:-:S05]  /*7340*/  IMAD.SHL.U32 R0, R3, 0x200000, RZ ;  /* 0x0020000003007824 */ /* 0x000fca00078e00ff */
[----:B------:R-:W-:-:S07]  /*7350*/  LOP3.LUT R0, R5, R0, R6, 0xfe, !PT ;  /* 0x0000000005007212 */ /* 0x000fce00078efe06 */
.L_x_29834:
[----:B------:R-:W-:Y:S05]  /*7360*/  BSYNC B0 ;  /* 0x0000000000007941 */ /* 0x000fea0003800000 */
.L_x_29833:
[----:B------:R-:W-:-:S04]  /*7370*/  F2FP.F16.F32.PACK_AB R0, RZ, R0 ;  /* 0x00000000ff00723e */ /* 0x000fc800000000ff */
[----:B------:R-:W-:Y:S01]  /*7380*/  PRMT R26, R0, 0x7610, R26 ;  /* 0x00007610001a7816 */ /* 0x000fe2000000001a */
[----:B------:R-:W-:Y:S06]  /*7390*/  BRA `(.L_x_29814) ;  /* 0x0000000000b47947 */ /* 0x000fec0003800000 */
.L_x_29826:
        /* <DEDUP_REMOVED lines=14> */
.L_x_29840:
[----:B------:R-:W-:Y:S05]  /*7480*/  BSYNC B0 ;  /* 0x0000000000007941 */ /* 0x000fea0003800000 */
.L_x_29839:
[----:B------:R-:W-:-:S04]  /*7490*/  F2FP.F16.F32.PACK_AB R0, RZ, R0 ;  /* 0x00000000ff00723e */ /* 0x000fc800000000ff */
[----:B------:R-:W-:Y:S01]  /*74a0*/  PRMT R26, R0, 0x7610, R26 ;  /* 0x00007610001a7816 */ /* 0x000fe2000000001a */
[----:B------:R-:W-:Y:S06]  /*74b0*/  BRA `(.L_x_29814) ;  /* 0x00000000006c7947 */ /* 0x000fec0003800000 */
.L_x_29813:
        /* <DEDUP_REMOVED lines=16> */
.L_x_29841:
[----:B------:R-:W-:Y:S01]  /*75c0*/  PRMT R26, RZ, 0x7610, R26 ;  /* 0x00007610ff1a7816 */ /* 0x000fe2000000001a */
[----:B------:R-:W-:Y:S06]  /*75d0*/  BRA `(.L_x_29814) ;  /* 0x0000000000247947 */ /* 0x000fec0003800000 */
.L_x_29838:
[----:B------:R-:W2:Y:S02]  /*75e0*/  LDG.E.64 R4, desc[UR36][R4.64] ;  /* 0x0000002404047981 */ /* 0x000ea4000c1e1b00 */
[----:B--2---:R-:W0:Y:S02]  /*75f0*/  I2F.U64 R0, R4 ;  /* 0x0000000400007312 */ /* 0x004e240000301000 */
[----:B0-----:R-:W-:-:S04]  /*7600*/  F2FP.F16.F32.PACK_AB R0, RZ, R0 ;  /* 0x00000000ff00723e */ /* 0x001fc800000000ff */
[----:B------:R-:W-:Y:S01]  /*7610*/  PRMT R26, R0, 0x7610, R26 ;  /* 0x00007610001a7816 */ /* 0x000fe2000000001a */
[----:B------:R-:W-:Y:S06]  /*7620*/  BRA `(.L_x_29814) ;  /* 0x0000000000107947 */ /* 0x000fec0003800000 */
.L_x_29837:
[----:B------:R-:W2:Y:S02]  /*7630*/  LDG.E R4, desc[UR36][R4.64] ;  /* 0x0000002404047981 */ /* 0x000ea4000c1e1900 */
[----:B--2---:R-:W-:-:S04]  /*7640*/  I2FP.F32.U32 R0, R4 ;  /* 0x0000000400007245 */ /* 0x004fc80000201000 */
[----:B------:R-:W-:-:S04]  /*7650*/  F2FP.F16.F32.PACK_AB R0, RZ, R0 ;  /* 0x00000000ff00723e */ /* 0x000fc800000000ff */
[----:B------:R-:W-:-:S07]  /*7660*/  PRMT R26, R0, 0x7610, R26 ;  /* 0x00007610001a7816 */ /* 0x000fce000000001a */
.L_x_29814:
        /* <DEDUP_REMOVED lines=22> */
.L_x_29845:
[----:B------:R-:W2:Y:S02]  /*77d0*/  LDG.E.U8 R4, desc[UR36][R4.64] ;  /* 0x0000002404047981 */ /* 0x000ea4000c1e1100 */
[----:B--2---:R-:W-:-:S04]  /*77e0*/  I2FP.F32.U32 R0, R4 ;  /* 0x0000000400007245 */ /* 0x004fc80000201000 */
[----:B------:R-:W-:-:S04]  /*77f0*/  F2FP.F16.F32.PACK_AB R0, RZ, R0 ;  /* 0x00000000ff00723e */ /* 0x000fc800000000ff */
[----:B------:R-:W-:Y:S01]  /*7800*/  PRMT R18, R0, 0x7610, R18 ;  /* 0x0000761000127816 */ /* 0x000fe20000000012 */
[----:B------:R-:W-:Y:S06]  /*7810*/  BRA `(.L_x_29808) ;  /* 0x0000000c00bc7947 */ /* 0x000fec0003800000 */
.L_x_29844:
        /* <DEDUP_REMOVED lines=11> */
.L_x_29848:
[----:B------:R-:W2:Y:S02]  /*78d0*/  LDG.E R4, desc[UR36][R4.64] ;  /* 0x0000002404047981 */ /* 0x000ea4000c1e1900 */
[----:B--2---:R-:W-:-:S04]  /*78e0*/  I2FP.F32.S32 R0, R4 ;  /* 0x0000000400007245 */ /* 0x004fc80000201400 */
[----:B------:R-:W-:-:S04]  /*78f0*/  F2FP.F16.F32.PACK_AB R0, RZ, R0 ;  /* 0x00000000ff00723e */ /* 0x000fc800000000ff */
[----:B------:R-:W-:Y:S01]  /*7900*/  PRMT R18, R0, 0x7610, R18 ;  /* 0x0000761000127816 */ /* 0x000fe20000000012 */
[----:B------:R-:W-:Y:S06]  /*7910*/  BRA `(.L_x_29808) ;  /* 0x0000000c007c7947 */ /* 0x000fec0003800000 */
.L_x_29847:
[----:B------:R-:W2:Y:S02]  /*7920*/  LDG.E.U16 R4, desc[UR36][R4.64] ;  /* 0x0000002404047981 */ /* 0x000ea4000c1e1500 */
[----:B--2---:R-:W0:Y:S02]  /*7930*/  I2F.S16 R0, R4 ;  /* 0x0000000400007306 */ /* 0x004e240000101400 */
[----:B0-----:R-:W-:-:S04]  /*7940*/  F2FP.F16.F32.PACK_AB R0, RZ, R0 ;  /* 0x00000000ff00723e */ /* 0x001fc800000000ff */
[----:B------:R-:W-:Y:S01]  /*7950*/  PRMT R18, R0, 0x7610, R18 ;  /* 0x0000761000127816 */ /* 0x000fe20000000012 */
[----:B------:R-:W-:Y:S06]  /*7960*/  BRA `(.L_x_29808) ;  /* 0x0000000c00687947 */ /* 0x000fec0003800000 */
.L_x_29843:
        /* <DEDUP_REMOVED lines=9> */
.L_x_29850:
[----:B------:R2:W5:Y:S01]  /*7a00*/  LDG.E.U16 R18, desc[UR36][R4.64] ;  /* 0x0000002404127981 */ /* 0x000562000c1e1500 */
[----:B------:R-:W-:Y:S05]  /*7a10*/  BRA `(.L_x_29808) ;  /* 0x0000000c003c7947 */ /* 0x000fea0003800000 */
.L_x_29849:
        /* <DEDUP_REMOVED lines=9> */
.L_x_29852:
[----:B------:R3:W5:Y:S01]  /*7ab0*/  LDG.E.U16 R18, desc[UR36][R4.64] ;  /* 0x0000002404127981 */ /* 0x000762000c1e1500 */
[----:B------:R-:W-:Y:S05]  /*7ac0*/  BRA `(.L_x_29808) ;  /* 0x0000000c00107947 */ /* 0x000fea0003800000 */
.L_x_29851:
        /* <DEDUP_REMOVED lines=9> */
.L_x_29842:
        /* <DEDUP_REMOVED lines=14> */
.L_x_29855:
        /* <DEDUP_REMOVED lines=9> */
.L_x_29854:
        /* <DEDUP_REMOVED lines=28> */
.L_x_29857:
        /* <DEDUP_REMOVED lines=15> */
.L_x_29856:
[----:B------:R-:W2:Y:S02]  /*7f80*/  LDG.E.U16 R0, desc[UR36][R4.64] ;  /* 0x0000002404007981 */ /* 0x000ea4000c1e1500 */
[----:B--2---:R-:W-:-:S05]  /*7f90*/  IMAD.U32 R0, R0, 0x10000, RZ ;  /* 0x0001000000007824 */ /* 0x004fca00078e00ff */
[----:B------:R-:W-:-:S04]  /*7fa0*/  F2FP.F16.F32.PACK_AB R0, RZ, R0 ;  /* 0x00000000ff00723e */ /* 0x000fc800000000ff */
[----:B------:R-:W-:Y:S01]  /*7fb0*/  PRMT R18, R0, 0x7610, R18 ;  /* 0x0000761000127816 */ /* 0x000fe20000000012 */
[----:B------:R-:W-:Y:S06]  /*7fc0*/  BRA `(.L_x_29808) ;  /* 0x0000000400d07947 */ /* 0x000fec0003800000 */
.L_x_29853:
        /* <DEDUP_REMOVED lines=13> */
.L_x_29860:
        /* <DEDUP_REMOVED lines=21> */
.L_x_29864:
[----:B------:R-:W-:Y:S05]  /*81f0*/  BSYNC B1 ;  /* 0x0000000000017941 */ /* 0x000fea0003800000 */
.L_x_29863:
[----:B------:R-:W-:Y:S01]  /*8200*/  LEA R5, R0, 0x3b800000, 0x17 ;  /* 0x3b80000000057811 */ /* 0x000fe200078eb8ff */
[----:B------:R-:W-:-:S05]  /*8210*/  IMAD.SHL.U32 R0, R3, 0x100000, RZ ;  /* 0x0010000003007824 */ /* 0x000fca00078e00ff */
[----:B------:R-:W-:-:S07]  /*8220*/  LOP3.LUT R0, R5, R0, R6, 0xfe, !PT ;  /* 0x0000000005007212 */ /* 0x000fce00078efe06 */
.L_x_29862:
[----:B------:R-:W-:Y:S05]  /*8230*/  BSYNC B0 ;  /* 0x0000000000007941 */ /* 0x000fea0003800000 */
.L_x_29861:
[----:B------:R-:W-:-:S04]  /*8240*/  F2FP.F16.F32.PACK_AB R0, RZ, R0 ;  /* 0x00000000ff00723e */ /* 0x000fc800000000ff */
[----:B------:R-:W-:Y:S01]  /*8250*/  PRMT R18, R0, 0x7610, R18 ;  /* 0x0000761000127816 */ /* 0x000fe20000000012 */
[----:B------:R-:W-:Y:S06]  /*8260*/  BRA `(.L_x_29808) ;  /* 0x0000000400287947 */ /* 0x000fec0003800000 */
.L_x_29859:
        /* <DEDUP_REMOVED lines=21> */
.L_x_29868:
[----:B------:R-:W-:Y:S05]  /*83c0*/  BSYNC B1 ;  /* 0x0000000000017941 */ /* 0x000fea0003800000 */
.L_x_29867:
[----:B------:R-:W-:Y:S01]  /*83d0*/  LEA R5, R0, 0x37800000, 0x17 ;  /* 0x3780000000057811 */ /* 0x000fe200078eb8ff */
[----:B------:R-:W-:-:S05]  /*83e0*/  IMAD.SHL.U32 R0, R3, 0x200000, RZ ;  /* 0x0020000003007824 */ /* 0x000fca00078e00ff */
[----:B------:R-:W-:-:S07]  /*83f0*/  LOP3.LUT R0, R5, R0, R6, 0xfe, !PT ;  /* 0x0000000005007212 */ /* 0x000fce00078efe06 */
.L_x_29866:
[----:B------:R-:W-:Y:S05]  /*8400*/  BSYNC B0 ;  /* 0x0000000000007941 */ /* 0x000fea0003800000 */
.L_x_29865:
[----:B------:R-:W-:-:S04]  /*8410*/  F2FP.F16.F32.PACK_AB R0, RZ, R0 ;  /* 0x00000000ff00723e */ /* 0x000fc800000000ff */
[----:B------:R-:W-:Y:S01]  /*8420*/  PRMT R18, R0, 0x7610, R18 ;  /* 0x0000761000127816 */ /* 0x000fe20000000012 */
[----:B------:R-:W-:Y:S06]  /*8430*/  BRA `(.L_x_29808) ;  /* 0x0000000000b47947 */ /* 0x000fec0003800000 */
.L_x_29858:
        /* <DEDUP_REMOVED lines=14> */
.L_x_29872:
[----:B------:R-:W-:Y:S05]  /*8520*/  BSYNC B0 ;  /* 0x0000000000007941 */ /* 0x000fea0003800000 */
.L_x_29871:
[----:B------:R-:W-:-:S04]  /*8530*/  F2FP.F16.F32.PACK_AB R0, RZ, R0 ;  /* 0x00000000ff00723e */ /* 0x000fc800000000ff */
[----:B------:R-:W-:Y:S01]  /*8540*/  PRMT R18, R0, 0x7610, R18 ;  /* 0x0000761000127816 */ /* 0x000fe20000000012 */
[----:B------:R-:W-:Y:S06]  /*8550*/  BRA `(.L_x_29808) ;  /* 0x00000000006c7947 */ /* 0x000fec0003800000 */
.L_x_29846:
        /* <DEDUP_REMOVED lines=16> */
.L_x_29873:
[----:B------:R-:W-:Y:S01]  /*8660*/  PRMT R18, RZ, 0x7610, R18 ;  /* 0x00007610ff127816 */ /* 0x000fe20000000012 */
[----:B------:R-:W-:Y:S06]  /*8670*/  BRA `(.L_x_29808) ;  /* 0x0000000000247947 */ /* 0x000fec0003800000 */
.L_x_29870:
[----:B------:R-:W2:Y:S02]  /*8680*/  LDG.E.64 R4, desc[UR36][R4.64] ;  /* 0x0000002404047981 */ /* 0x000ea4000c1e1b00 */
[----:B--2---:R-:W0:Y:S02]  /*8690*/  I2F.U64 R0, R4 ;  /* 0x0000000400007312 */ /* 0x004e240000301000 */
[----:B0-----:R-:W-:-:S04]  /*86a0*/  F2FP.F16.F32.PACK_AB R0, RZ, R0 ;  /* 0x00000000ff00723e */ /* 0x001fc800000000ff */
[----:B------:R-:W-:Y:S01]  /*86b0*/  PRMT R18, R0, 0x7610, R18 ;  /* 0x0000761000127816 */ /* 0x000fe20000000012 */
[----:B------:R-:W-:Y:S06]  /*86c0*/  BRA `(.L_x_29808) ;  /* 0x0000000000107947 */ /* 0x000fec0003800000 */
.L_x_29869:
[----:B------:R-:W2:Y:S02]  /*86d0*/  LDG.E R4, desc[UR36][R4.64] ;  /* 0x0000002404047981 */ /* 0x000ea4000c1e1900 */
[----:B--2---:R-:W-:-:S04]  /*86e0*/  I2FP.F32.U32 R0, R4 ;  /* 0x0000000400007245 */ /* 0x004fc80000201000 */
[----:B------:R-:W-:-:S04]  /*86f0*/  F2FP.F16.F32.PACK_AB R0, RZ, R0 ;  /* 0x00000000ff00723e */ /* 0x000fc800000000ff */
[----:B------:R-:W-:-:S07]  /*8700*/  PRMT R18, R0, 0x7610, R18 ;  /* 0x0000761000127816 */ /* 0x000fce0000000012 */
.L_x_29808:
[----:B------:R-:W-:Y:S05]  /*8710*/  BSYNC B6 ;  /* 0x0000000000067941 */ /* 0x000fea0003800000 */
.L_x_29807:
        /* <DEDUP_REMOVED lines=10> */
[----:B------:R-:W-:-:S04]  /*87c0*/  FMNMX.FTZ R0, R0, R3, !PT ;  /* 0x0000000300007209 */ /* 0x000fc80007810000 */
[----:B------:R-:W-:-:S04]  /*87d0*/  F2FP.F16.F32.PACK_AB R0, RZ, R0 ;  /* 0x00000000ff00723e */ /* 0x000fc800000000ff */
[----:B------:R-:W-:Y:S01]  /*87e0*/  PRMT R24, R0, 0x7610, R24 ;  /* 0x0000761000187816 */ /* 0x000fe20000000018 */
[----:B------:R-:W-:Y:S06]  /*87f0*/  BRA `(.L_x_29875) ;  /* 0x0000000000047947 */ /* 0x000fec0003800000 */
.L_x_29876:
[----:B------:R-:W-:-:S07]  /*8800*/  PRMT R24, R25, 0x7610, R24 ;  /* 0x0000761019187816 */ /* 0x000fce0000000018 */
.L_x_29875:
[----:B------:R-:W-:Y:S05]  /*8810*/  BSYNC B0 ;  /* 0x0000000000007941 */ /* 0x000fea0003800000 */
.L_x_29874:
        /* <DEDUP_REMOVED lines=14> */
.L_x_29879:
[----:B------:R-:W-:-:S07]  /*8900*/  PRMT R22, R19, 0x7610, R22 ;  /* 0x0000761013167816 */ /* 0x000fce0000000016 */
.L_x_29878:
[----:B------:R-:W-:Y:S05]  /*8910*/  BSYNC B0 ;  /* 0x0000000000007941 */ /* 0x000fea0003800000 */
.L_x_29877:
        /* <DEDUP_REMOVED lines=14> */
.L_x_29882:
[----:B------:R-:W-:-:S07]  /*8a00*/  PRMT R17, R27, 0x7610, R17 ;  /* 0x000076101b117816 */ /* 0x000fce0000000011 */
.L_x_29881:
[----:B------:R-:W-:Y:S05]  /*8a10*/  BSYNC B0 ;  /* 0x0000000000007941 */ /* 0x000fea0003800000 */
.L_x_29880:
        /* <DEDUP_REMOVED lines=14> */
.L_x_29885:
[----:B------:R-:W-:-:S07]  /*8b00*/  PRMT R18, R26, 0x7610, R18 ;  /* 0x000076101a127816 */ /* 0x000fce0000000012 */
.L_x_29884:
[----:B------:R-:W-:Y:S05]  /*8b10*/  BSYNC B0 ;  /* 0x0000000000007941 */ /* 0x000fea0003800000 */
.L_x_29883:
        /* <DEDUP_REMOVED lines=25> */
.L_x_29891:
[----:B0123--:R-:W-:Y:S02]  /*8cb0*/  HADD2.F32 R5, -RZ, R24.H0_H0 ;  /* 0x20000018ff057230 */ /* 0x00ffe40000004100 */
[----:B------:R-:W-:-:S04]  /*8cc0*/  IMAD.MOV.U32 R23, RZ, RZ, R25 ;  /* 0x000000ffff177224 */ /* 0x000fc800078e0019 */
[----:B------:R-:W0:Y:S02]  /*8cd0*/  F2I.S64.TRUNC R4, R5 ;  /* 0x0000000500047311 */ /* 0x000e24000020d900 */
[----:B0-----:R0:W-:Y:S01]  /*8ce0*/  STG.E.U8 desc[UR36][R8.64], R4 ;  /* 0x0000000408007986 */ /* 0x0011e2000c101124 */
[----:B------:R-:W-:Y:S05]  /*8cf0*/  BRA `(.L_x_29887) ;  /* 0x0000000c00d47947 */ /* 0x000fea0003800000 */
.L_x_29890:
        /* <DEDUP_REMOVED lines=11> */
.L_x_29894:
[----:B------:R-:W-:Y:S02]  /*8db0*/  HADD2.F32 R24, -RZ, R24.H0_H0 ;  /* 0x20000018ff187230 */ /* 0x000fe40000004100 */
[----:B------:R-:W-:Y:S02]  /*8dc0*/  IMAD.MOV.U32 R23, RZ, RZ, R25 ;  /* 0x000000ffff177224 */ /* 0x000fe400078e0019 */
[----:B------:R-:W4:Y:S02]  /*8dd0*/  F2I.FTZ.TRUNC.NTZ R3, R24 ;  /* 0x0000001800037305 */ /* 0x000f24000021f100 */
[----:B----4-:R4:W-:Y:S01]  /*8de0*/  STG.E desc[UR36][R8.64], R3 ;  /* 0x0000000308007986 */ /* 0x0109e2000c101924 */
[----:B------:R-:W-:Y:S05]  /*8df0*/  BRA `(.L_x_29887) ;  /* 0x0000000c00947947 */ /* 0x000fea0003800000 */
.L_x_29893:
[----:B------:R-:W-:Y:S02]  /*8e00*/  HADD2.F32 R24, -RZ, R24.H0_H0 ;  /* 0x20000018ff187230 */ /* 0x000fe40000004100 */
[----:B------:R-:W-:Y:S02]  /*8e10*/  IMAD.MOV.U32 R23, RZ, RZ, R25 ;  /* 0x000000ffff177224 */ /* 0x000fe400078e0019 */
[----:B------:R-:W4:Y:S02]  /*8e20*/  F2I.FTZ.TRUNC.NTZ R3, R24 ;  /* 0x0000001800037305 */ /* 0x000f24000021f100 */
[----:B----4-:R4:W-:Y:S01]  /*8e30*/  STG.E.U16 desc[UR36][R8.64], R3 ;  /* 0x0000000308007986 */ /* 0x0109e2000c101524 */
[----:B------:R-:W-:Y:S05]  /*8e40*/  BRA `(.L_x_29887) ;  /* 0x0000000c00807947 */ /* 0x000fea0003800000 */
.L_x_29889:
        /* <DEDUP_REMOVED lines=10> */
.L_x_29896:
[----:B------:R4:W-:Y:S01]  /*8ef0*/  STG.E.U16 desc[UR36][R8.64], R24 ;  /* 0x0000001808007986 */ /* 0x0009e2000c101524 */
[----:B------:R-:W-:Y:S01]  /*8f00*/  IMAD.MOV.U32 R23, RZ, RZ, R25 ;  /* 0x000000ffff177224 */ /* 0x000fe200078e0019 */
[----:B------:R-:W-:Y:S06]  /*8f10*/  BRA `(.L_x_29887) ;  /* 0x0000000c004c7947 */ /* 0x000fec0003800000 */
.L_x_29895:
        /* <DEDUP_REMOVED lines=11> */
.L_x_29898:
[----:B------:R-:W-:Y:S02]  /*8fd0*/  HADD2.F32 R0, -RZ, R24.H0_H0 ;  /* 0x20000018ff007230 */ /* 0x000fe40000004100 */
[----:B------:R-:W-:-:S03]  /*8fe0*/  IMAD.MOV.U32 R23, RZ, RZ, R25 ;  /* 0x000000ffff177224 */ /* 0x000fc600078e0019 */
[----:B------:R-:W-:-:S04]  /*8ff0*/  F2FP.F16.F32.PACK_AB R0, RZ, R0 ;  /* 0x00000000ff00723e */ /* 0x000fc800000000ff */
[----:B------:R-:W-:-:S05]  /*9000*/  PRMT R0, R0, 0x5410, RZ ;  /* 0x0000541000007816 */ /* 0x000fca00000000ff */
[----:B------:R4:W-:Y:S01]  /*9010*/  STG.E desc[UR36][R8.64], R0 ;  /* 0x0000000008007986 */ /* 0x0009e2000c101924 */
[----:B------:R-:W-:Y:S05]  /*9020*/  BRA `(.L_x_29887) ;  /* 0x0000000c00087947 */ /* 0x000fea0003800000 */
.L_x_29897:
[----:B0123--:R-:W-:Y:S02]  /*9030*/  HADD2.F32 R4, -RZ, R24.H0_H0 ;  /* 0x20000018ff047230 */ /* 0x00ffe40000004100 */
[----:B------:R-:W-:-:S03]  /*9040*/  IMAD.MOV.U32 R23, RZ, RZ, R25 ;  /* 0x000000ffff177224 */ /* 0x000fc600078e0019 */
[----:B------:R-:W-:-:S06]  /*9050*/  FMUL.FTZ R4, R4, 1 ;  /* 0x3f80000004047820 */ /* 0x000fcc0000410000 */
[----:B------:R-:W0:Y:S02]  /*9060*/  F2F.F64.F32 R4, R4 ;  /* 0x0000000400047310 */ /* 0x000e240000201800 */
[----:B0-----:R0:W-:Y:S01]  /*9070*/  STG.E.64 desc[UR36][R8.64], R4 ;  /* 0x0000000408007986 */ /* 0x0011e2000c101b24 */
[----:B------:R-:W-:Y:S05]  /*9080*/  BRA `(.L_x_29887) ;  /* 0x0000000800f07947 */ /* 0x000fea0003800000 */
.L_x_29888:
        /* <DEDUP_REMOVED lines=14> */
.L_x_29901:
[----:B------:R-:W-:Y:S01]  /*9170*/  HADD2.F32 R24, -RZ, R24.H0_H0 ;  /* 0x20000018ff187230 */ /* 0x000fe20000004100 */
[----:B------:R-:W-:Y:S01]  /*9180*/  CS2R R6, SRZ ;  /* 0x0000000000067805 */ /* 0x000fe2000001ff00 */
[----:B------:R-:W-:-:S03]  /*9190*/  IMAD.MOV.U32 R23, RZ, RZ, R25 ;  /* 0x000000ffff177224 */ /* 0x000fc600078e0019 */
[----:B0123--:R-:W-:-:S06]  /*91a0*/  FMUL.FTZ R4, R24, 1 ;  /* 0x3f80000018047820 */ /* 0x00ffcc0000410000 */
[----:B------:R-:W0:Y:S02]  /*91b0*/  F2F.F64.F32 R4, R4 ;  /* 0x0000000400047310 */ /* 0x000e240000201800 */
[----:B0-----:R0:W-:Y:S01]  /*91c0*/  STG.E.128 desc[UR36][R8.64], R4 ;  /* 0x0000000408007986 */ /* 0x0011e2000c101d24 */
[----:B------:R-:W-:Y:S05]  /*91d0*/  BRA `(.L_x_29887) ;  /* 0x00000008009c7947 */ /* 0x000fea0003800000 */
.L_x_29900:
        /* <DEDUP_REMOVED lines=21> */
.L_x_29905:
[----:B------:R-:W-:Y:S05]  /*9330*/  BSYNC B0 ;  /* 0x0000000000007941 */ /* 0x000fea0003800000 */
.L_x_29904:
[----:B------:R-:W-:Y:S01]  /*9340*/  LOP3.LUT R5, R0, R5, RZ, 0xfc, !PT ;  /* 0x0000000500057212 */ /* 0x000fe200078efcff */
[----:B------:R-:W-:-:S04]  /*9350*/  IMAD.MOV.U32 R23, RZ, RZ, R25 ;  /* 0x000000ffff177224 */ /* 0x000fc800078e0019 */
[----:B------:R0:W-:Y:S01]  /*9360*/  STG.E.U8 desc[UR36][R8.64], R5 ;  /* 0x0000000508007986 */ /* 0x0001e2000c101124 */
[----:B------:R-:W-:Y:S05]  /*9370*/  BRA `(.L_x_29887) ;  /* 0x0000000800347947 */ /* 0x000fea0003800000 */
.L_x_29903:
        /* <DEDUP_REMOVED lines=13> */
.L_x_29907:
[----:B------:R-:W-:Y:S01]  /*9450*/  IMAD.MOV.U32 R0, RZ, RZ, 0x7f ;  /* 0x0000007fff007424 */ /* 0x000fe200078e00ff */
[----:B------:R-:W-:-:S04]  /*9460*/  ISETP.GT.U32.AND P0, PT, R3, 0x7f800000, PT ;  /* 0x7f8000000300780c */ /* 0x000fc80003f04070 */
[----:B------:R-:W-:-:S09]  /*9470*/  SEL R0, R0, 0x7c, P0 ;  /* 0x0000007c00007807 */ /* 0x000fd20000000000 */
.L_x_29908:
[----:B------:R-:W-:Y:S05]  /*9480*/  BSYNC B0 ;  /* 0x0000000000007941 */ /* 0x000fea0003800000 */
.L_x_29906:
[----:B------:R-:W-:Y:S01]  /*9490*/  LOP3.LUT R3, R5, 0x80000000, RZ, 0xc0, !PT ;  /* 0x8000000005037812 */ /* 0x000fe200078ec0ff */
[----:B------:R-:W-:-:S03]  /*94a0*/  IMAD.MOV.U32 R23, RZ, RZ, R25 ;  /* 0x000000ffff177224 */ /* 0x000fc600078e0019 */
[----:B------:R-:W-:-:S04]  /*94b0*/  SHF.R.U32.HI R3, RZ, 0x18, R3 ;  /* 0x00000018ff037819 */ /* 0x000fc80000011603 */
[----:B------:R-:W-:-:S05]  /*94c0*/  LOP3.LUT R3, R0, R3, RZ, 0xfc, !PT ;  /* 0x0000000300037212 */ /* 0x000fca00078efcff */
[----:B------:R0:W-:Y:S01]  /*94d0*/  STG.E.U8 desc[UR36][R8.64], R3 ;  /* 0x0000000308007986 */ /* 0x0001e2000c101124 */
[----:B------:R-:W-:Y:S05]  /*94e0*/  BRA `(.L_x_29887) ;  /* 0x0000000400d87947 */ /* 0x000fea0003800000 */
.L_x_29902:
[----:B------:R-:W-:Y:S02]  /*94f0*/  HADD2.F32 R0, -RZ, R24.H0_H0 ;  /* 0x20000018ff007230 */ /* 0x000fe40000004100 */
[----:B------:R-:W-:-:S03]  /*9500*/  IMAD.MOV.U32 R23, RZ, RZ, R25 ;  /* 0x000000ffff177224 */ /* 0x000fc600078e0019 */
[----:B------:R-:W-:-:S05]  /*9510*/  F2FP.BF16.F32.PACK_AB R0, RZ, R0 ;  /* 0x00000000ff00723e */ /* 0x000fca00000010ff */
[----:B------:R4:W-:Y:S01]  /*9520*/  STG.E.U16 desc[UR36][R8.64], R0 ;  /* 0x0000000008007986 */ /* 0x0009e2000c101524 */
[----:B------:R-:W-:Y:S05]  /*9530*/  BRA `(.L_x_29887) ;  /* 0x0000000400c47947 */ /* 0x000fea0003800000 */
.L_x_29899:
        /* <DEDUP_REMOVED lines=13> */
.L_x_29911:
        /* <DEDUP_REMOVED lines=17> */
.L_x_29914:
[----:B------:R-:W-:-:S04]  /*9720*/  LOP3.LUT R3, R5, 0x80000000, RZ, 0xc0, !PT ;  /* 0x8000000005037812 */ /* 0x000fc800078ec0ff */
[----:B------:R-:W-:-:S04]  /*9730*/  SHF.R.U32.HI R3, RZ, 0x18, R3 ;  /* 0x00000018ff037819 */ /* 0x000fc80000011603 */
[----:B------:R-:W-:-:S04]  /*9740*/  LOP3.LUT R0, R0, R3, RZ, 0xfc, !PT ;  /* 0x0000000300007212 */ /* 0x000fc800078efcff */
[----:B------:R-:W-:-:S07]  /*9750*/  PRMT R4, R0, 0x7610, R4 ;  /* 0x0000761000047816 */ /* 0x000fce0000000004 */
.L_x_29913:
[----:B------:R-:W-:Y:S05]  /*9760*/  BSYNC B0 ;  /* 0x0000000000007941 */ /* 0x000fea0003800000 */
.L_x_29912:
[----:B------:R0:W-:Y:S01]  /*9770*/  STG.E.U8 desc[UR36][R8.64], R4 ;  /* 0x0000000408007986 */ /* 0x0001e2000c101124 */
[----:B------:R-:W-:Y:S01]  /*9780*/  IMAD.MOV.U32 R23, RZ, RZ, R25 ;  /* 0x000000ffff177224 */ /* 0x000fe200078e0019 */
[----:B------:R-:W-:Y:S06]  /*9790*/  BRA `(.L_x_29887) ;  /* 0x00000004002c7947 */ /* 0x000fec0003800000 */
.L_x_29910:
        /* <DEDUP_REMOVED lines=17> */
.L_x_29917:
[----:B------:R-:W-:-:S04]  /*98b0*/  LOP3.LUT R3, R5, 0x80000000, RZ, 0xc0, !PT ;  /* 0x8000000005037812 */ /* 0x000fc800078ec0ff */
[----:B------:R-:W-:-:S04]  /*98c0*/  SHF.R.U32.HI R3, RZ, 0x18, R3 ;  /* 0x00000018ff037819 */ /* 0x000fc80000011603 */
[----:B------:R-:W-:-:S04]  /*98d0*/  LOP3.LUT R0, R0, R3, RZ, 0xfc, !PT ;  /* 0x0000000300007212 */ /* 0x000fc800078efcff */
[----:B------:R-:W-:-:S07]  /*98e0*/  PRMT R4, R0, 0x7610, R4 ;  /* 0x0000761000047816 */ /* 0x000fce0000000004 */
.L_x_29916:
[----:B------:R-:W-:Y:S05]  /*98f0*/  BSYNC B0 ;  /* 0x0000000000007941 */ /* 0x000fea0003800000 */
.L_x_29915:
[----:B------:R0:W-:Y:S01]  /*9900*/  STG.E.U8 desc[UR36][R8.64], R4 ;  /* 0x0000000408007986 */ /* 0x0001e2000c101124 */
[----:B------:R-:W-:Y:S01]  /*9910*/  IMAD.MOV.U32 R23, RZ, RZ, R25 ;  /* 0x000000ffff177224 */ /* 0x000fe200078e0019 */
[----:B------:R-:W-:Y:S06]  /*9920*/  BRA `(.L_x_29887) ;  /* 0x0000000000c87947 */ /* 0x000fec0003800000 */
.L_x_29909:
        /* <DEDUP_REMOVED lines=23> */
.L_x_29892:
        /* <DEDUP_REMOVED lines=16> */
.L_x_29920:
[----:B------:R-:W-:Y:S01]  /*9ba0*/  IMAD.MOV.U32 R23, RZ, RZ, R25 ;  /* 0x000000ffff177224 */ /* 0x000fe200078e0019 */
[----:B------:R-:W-:Y:S06]  /*9bb0*/  BRA `(.L_x_29887) ;  /* 0x0000000000247947 */ /* 0x000fec0003800000 */
.L_x_29919:
[----:B0123--:R-:W-:Y:S02]  /*9bc0*/  HADD2.F32 R4, -RZ, R24.H0_H0 ;  /* 0x20000018ff047230 */ /* 0x00ffe40000004100 */
[----:B------:R-:W-:-:S04]  /*9bd0*/  IMAD.MOV.U32 R23, RZ, RZ, R25 ;  /* 0x000000ffff177224 */ /* 0x000fc800078e0019 */
[----:B------:R-:W0:Y:S02]  /*9be0*/  F2I.U64.TRUNC R4, R4 ;  /* 0x0000000400047311 */ /* 0x000e24000020d800 */
[----:B0-----:R0:W-:Y:S01]  /*9bf0*/  STG.E.64 desc[UR36][R8.64], R4 ;  /* 0x0000000408007986 */ /* 0x0011e2000c101b24 */
[----:B------:R-:W-:Y:S05]  /*9c00*/  BRA `(.L_x_29887) ;  /* 0x0000000000107947 */ /* 0x000fea0003800000 */
.L_x_29918:
[----:B------:R-:W-:Y:S02]  /*9c10*/  HADD2.F32 R24, -RZ, R24.H0_H0 ;  /* 0x20000018ff187230 */ /* 0x000fe40000004100 */
[----:B------:R-:W-:Y:S02]  /*9c20*/  IMAD.MOV.U32 R23, RZ, RZ, R25 ;  /* 0x000000ffff177224 */ /* 0x000fe400078e0019 */
[----:B------:R-:W4:Y:S02]  /*9c30*/  F2I.FTZ.U32.TRUNC.NTZ R3, R24 ;  /* 0x0000001800037305 */ /* 0x000f24000021f000 */
[----:B----4-:R4:W-:Y:S03]  /*9c40*/  STG.E desc[UR36][R8.64], R3 ;  /* 0x0000000308007986 */ /* 0x0109e6000c101924 */
.L_x_29887:
[----:B------:R-:W-:Y:S05]  /*9c50*/  BSYNC B6 ;  /* 0x0000000000067941 */ /* 0x000fea0003800000 */
.L_x_29886:
        /* <DEDUP_REMOVED lines=25> */
.L_x_29926:
[----:B------:R-:W-:-:S06]  /*9df0*/  HADD2.F32 R5, -RZ, R22.H0_H0 ;  /* 0x20000016ff057230 */ /* 0x000fcc0000004100 */
[----:B------:R-:W0:Y:S02]  /*9e00*/  F2I.S64.TRUNC R4, R5 ;  /* 0x0000000500047311 */ /* 0x000e24000020d900 */
[----:B0-----:R0:W-:Y:S01]  /*9e10*/  STG.E.U8 desc[UR36][R8.64], R4 ;  /* 0x0000000408007986 */ /* 0x0011e2000c101124 */
[----:B------:R-:W-:Y:S05]  /*9e20*/  BRA `(.L_x_29928) ;  /* 0x0000000c00847947 */ /* 0x000fea0003800000 */
.L_x_29925:
        /* <DEDUP_REMOVED lines=10> */
.L_x_29930:
[----:B------:R-:W-:-:S04]  /*9ed0*/  HADD2.F32 R22, -RZ, R22.H0_H0 ;  /* 0x20000016ff167230 */ /* 0x000fc80000004100 */
[----:B------:R-:W0:Y:S02]  /*9ee0*/  F2I.FTZ.TRUNC.NTZ R3, R22 ;  /* 0x0000001600037305 */ /* 0x000e24000021f100 */
[----:B0-----:R0:W-:Y:S01]  /*9ef0*/  STG.E desc[UR36][R8.64], R3 ;  /* 0x0000000308007986 */ /* 0x0011e2000c101924 */
[----:B------:R-:W-:Y:S05]  /*9f00*/  BRA `(.L_x_29928) ;  /* 0x0000000c004c7947 */ /* 0x000fea0003800000 */
.L_x_29929:
[----:B------:R-:W-:-:S04]  /*9f10*/  HADD2.F32 R22, -RZ, R22.H0_H0 ;  /* 0x20000016ff167230 */ /* 0x000fc80000004100 */
[----:B------:R-:W0:Y:S02]  /*9f20*/  F2I.FTZ.TRUNC.NTZ R3, R22 ;  /* 0x0000001600037305 */ /* 0x000e24000021f100 */
[----:B0-----:R0:W-:Y:S01]  /*9f30*/  STG.E.U16 desc[UR36][R8.64], R3 ;  /* 0x0000000308007986 */ /* 0x0011e2000c101524 */
[----:B------:R-:W-:Y:S05]  /*9f40*/  BRA `(.L_x_29928) ;  /* 0x0000000c003c7947 */ /* 0x000fea0003800000 */
.L_x_29924:
        /* <DEDUP_REMOVED lines=9> */
.L_x_29932:
[----:B------:R0:W-:Y:S01]  /*9fe0*/  STG.E.U16 desc[UR36][R8.64], R22 ;  /* 0x0000001608007986 */ /* 0x0001e2000c101524 */
[----:B------:R-:W-:Y:S05]  /*9ff0*/  BRA `(.L_x_29928) ;  /* 0x0000000c00107947 */ /* 0x000fea0003800000 */
.L_x_29931:
        /* <DEDUP_REMOVED lines=10> */
.L_x_29934:
[----:B------:R-:W-:-:S05]  /*a0a0*/  HADD2.F32 R0, -RZ, R22.H0_H0 ;  /* 0x20000016ff007230 */ /* 0x000fca0000004100 */
[----:B------:R-:W-:-:S04]  /*a0b0*/  F2FP.F16.F32.PACK_AB R0, RZ, R0 ;  /* 0x00000000ff00723e */ /* 0x000fc800000000ff */
[----:B------:R-:W-:-:S05]  /*a0c0*/  PRMT R0, R0, 0x5410, RZ ;  /* 0x0000541000007816 */ /* 0x000fca00000000ff */
[----:B------:R3:W-:Y:S01]  /*a0d0*/  STG.E desc[UR36][R8.64], R0 ;  /* 0x0000000008007986 */ /* 0x0007e2000c101924 */
[----:B------:R-:W-:Y:S05]  /*a0e0*/  BRA `(.L_x_29928) ;  /* 0x0000000800d47947 */ /* 0x000fea0003800000 */
.L_x_29933:
[----:B------:R-:W-:-:S05]  /*a0f0*/  HADD2.F32 R4, -RZ, R22.H0_H0 ;  /* 0x20000016ff047230 */ /* 0x000fca0000004100 */
[----:B------:R-:W-:-:S06]  /*a100*/  FMUL.FTZ R4, R4, 1 ;  /* 0x3f80000004047820 */ /* 0x000fcc0000410000 */
[----:B------:R-:W0:Y:S02]  /*a110*/  F2F.F64.F32 R4, R4 ;  /* 0x0000000400047310 */ /* 0x000e240000201800 */
[----:B0-----:R4:W-:Y:S01]  /*a120*/  STG.E.64 desc[UR36][R8.64], R4 ;  /* 0x0000000408007986 */ /* 0x0019e2000c101b24 */
[----:B------:R-:W-:Y:S05]  /*a130*/  BRA `(.L_x_29928) ;  /* 0x0000000800c07947 */ /* 0x000fea0003800000 */
.L_x_29923:
        /* <DEDUP_REMOVED lines=13> */
.L_x_29937:
[----:B------:R-:W-:Y:S01]  /*a210*/  HADD2.F32 R22, -RZ, R22.H0_H0 ;  /* 0x20000016ff167230 */ /* 0x000fe20000004100 */
[----:B------:R-:W-:-:S04]  /*a220*/  CS2R R6, SRZ ;  /* 0x0000000000067805 */ /* 0x000fc8000001ff00 */
[----:B------:R-:W-:-:S06]  /*a230*/  FMUL.FTZ R4, R22, 1 ;  /* 0x3f80000016047820 */ /* 0x000fcc0000410000 */
[----:B------:R-:W0:Y:S02]  /*a240*/  F2F.F64.F32 R4, R4 ;  /* 0x0000000400047310 */ /* 0x000e240000201800 */
[----:B0-----:R0:W-:Y:S01]  /*a250*/  STG.E.128 desc[UR36][R8.64], R4 ;  /* 0x0000000408007986 */ /* 0x0011e2000c101d24 */
[----:B------:R-:W-:Y:S05]  /*a260*/  BRA `(.L_x_29928) ;  /* 0x0000000800747947 */ /* 0x000fea0003800000 */
.L_x_29936:
        /* <DEDUP_REMOVED lines=21> */
.L_x_29941:
[----:B------:R-:W-:Y:S05]  /*a3c0*/  BSYNC B0 ;  /* 0x0000000000007941 */ /* 0x000fea0003800000 */
.L_x_29940:
[----:B------:R-:W-:-:S05]  /*a3d0*/  LOP3.LUT R5, R0, R5, RZ, 0xfc, !PT ;  /* 0x0000000500057212 */ /* 0x000fca00078efcff */
[----:B------:R0:W-:Y:S01]  /*a3e0*/  STG.E.U8 desc[UR36][R8.64], R5 ;  /* 0x0000000508007986 */ /* 0x0001e2000c101124 */
[----:B------:R-:W-:Y:S05]  /*a3f0*/  BRA `(.L_x_29928) ;  /* 0x0000000800107947 */ /* 0x000fea0003800000 */
.L_x_29939:
        /* <DEDUP_REMOVED lines=13> */
.L_x_29943:
[----:B------:R-:W-:Y:S01]  /*a4d0*/  IMAD.MOV.U32 R0, RZ, RZ, 0x7f ;  /* 0x0000007fff007424 */ /* 0x000fe200078e00ff */
[----:B------:R-:W-:-:S04]  /*a4e0*/  ISETP.GT.U32.AND P0, PT, R3, 0x7f800000, PT ;  /* 0x7f8000000300780c */ /* 0x000fc80003f04070 */
[----:B------:R-:W-:-:S09]  /*a4f0*/  SEL R0, R0, 0x7c, P0 ;  /* 0x0000007c00007807 */ /* 0x000fd20000000000 */
.L_x_29944:
[----:B------:R-:W-:Y:S05]  /*a500*/  BSYNC B0 ;  /* 0x0000000000007941 */ /* 0x000fea0003800000 */
.L_x_29942:
[----:B------:R-:W-:-:S04]  /*a510*/  LOP3.LUT R3, R5, 0x80000000, RZ, 0xc0, !PT ;  /* 0x8000000005037812 */ /* 0x000fc800078ec0ff */
[----:B------:R-:W-:-:S04]  /*a520*/  SHF.R.U32.HI R3, RZ, 0x18, R3 ;  /* 0x00000018ff037819 */ /* 0x000fc80000011603 */
[----:B------:R-:W-:-:S05]  /*a530*/  LOP3.LUT R3, R0, R3, RZ, 0xfc, !PT ;  /* 0x0000000300037212 */ /* 0x000fca00078efcff */
[----:B------:R0:W-:Y:S01]  /*a540*/  STG.E.U8 desc[UR36][R8.64], R3 ;  /* 0x0000000308007986 */ /* 0x0001e2000c101124 */
[----:B------:R-:W-:Y:S05]  /*a550*/  BRA `(.L_x_29928) ;  /* 0x0000000400b87947 */ /* 0x000fea0003800000 */
.L_x_29938:
[----:B------:R-:W-:-:S05]  /*a560*/  HADD2.F32 R0, -RZ, R22.H0_H0 ;  /* 0x20000016ff007230 */ /* 0x000fca0000004100 */
[----:B------:R-:W-:-:S05]  /*a570*/  F2FP.BF16.F32.PACK_AB R0, RZ, R0 ;  /* 0x00000000ff00723e */ /* 0x000fca00000010ff */
[----:B------:R0:W-:Y:S01]  /*a580*/  STG.E.U16 desc[UR36][R8.64], R0 ;  /* 0x0000000008007986 */ /* 0x0001e2000c101524 */
[----:B------:R-:W-:Y:S05]  /*a590*/  BRA `(.L_x_29928) ;  /* 0x0000000400a87947 */ /* 0x000fea0003800000 */
.L_x_29935:
        /* <DEDUP_REMOVED lines=12> */
.L_x_29947:
        /* <DEDUP_REMOVED lines=17> */
.L_x_29950:
[----:B------:R-:W-:-:S04]  /*a770*/  LOP3.LUT R3, R5, 0x80000000, RZ, 0xc0, !PT ;  /* 0x8000000005037812 */ /* 0x000fc800078ec0ff */
[----:B------:R-:W-:-:S04]  /*a780*/  SHF.R.U32.HI R3, RZ, 0x18, R3 ;  /* 0x00000018ff037819 */ /* 0x000fc80000011603 */
[----:B------:R-:W-:-:S04]  /*a790*/  LOP3.LUT R0, R0, R3, RZ, 0xfc, !PT ;  /* 0x0000000300007212 */ /* 0x000fc800078efcff */
[----:B------:R-:W-:-:S07]  /*a7a0*/  PRMT R4, R0, 0x7610, R4 ;  /* 0x0000761000047816 */ /* 0x000fce0000000004 */
.L_x_29949:
[----:B------:R-:W-:Y:S05]  /*a7b0*/  BSYNC B0 ;  /* 0x0000000000007941 */ /* 0x000fea0003800000 */
.L_x_29948:
[----:B------:R0:W-:Y:S01]  /*a7c0*/  STG.E.U8 desc[UR36][R8.64], R4 ;  /* 0x0000000408007986 */ /* 0x0001e2000c101124 */
[----:B------:R-:W-:Y:S05]  /*a7d0*/  BRA `(.L_x_29928) ;  /* 0x0000000400187947 */ /* 0x000fea0003800000 */
.L_x_29946:
        /* <DEDUP_REMOVED lines=17> */
.L_x_29953:
[----:B------:R-:W-:-:S04]  /*a8f0*/  LOP3.LUT R3, R5, 0x80000000, RZ, 0xc0, !PT ;  /* 0x8000000005037812 */ /* 0x000fc800078ec0ff */
[----:B------:R-:W-:-:S04]  /*a900*/  SHF.R.U32.HI R3, RZ, 0x18, R3 ;  /* 0x00000018ff037819 */ /* 0x000fc80000011603 */
[----:B------:R-:W-:-:S04]  /*a910*/  LOP3.LUT R0, R0, R3, RZ, 0xfc, !PT ;  /* 0x0000000300007212 */ /* 0x000fc800078efcff */
[----:B------:R-:W-:-:S07]  /*a920*/  PRMT R4, R0, 0x7610, R4 ;  /* 0x0000761000047816 */ /* 0x000fce0000000004 */
.L_x_29952:
[----:B------:R-:W-:Y:S05]  /*a930*/  BSYNC B0 ;  /* 0x0000000000007941 */ /* 0x000fea0003800000 */
.L_x_29951:
[----:B------:R0:W-:Y:S01]  /*a940*/  STG.E.U8 desc[UR36][R8.64], R4 ;  /* 0x0000000408007986 */ /* 0x0001e2000c101124 */
[----:B------:R-:W-:Y:S05]  /*a950*/  BRA `(.L_x_29928) ;  /* 0x0000000000b87947 */ /* 0x000fea0003800000 */
.L_x_29945:
        /* <DEDUP_REMOVED lines=22> */
.L_x_29927:
        /* <DEDUP_REMOVED lines=16> */
.L_x_29956:
[----:B------:R-:W-:Y:S05]  /*abc0*/  BRA `(.L_x_29928) ;  /* 0x00000000001c7947 */ /* 0x000fea0003800000 */
.L_x_29955:
[----:B------:R-:W-:-:S06]  /*abd0*/  HADD2.F32 R4, -RZ, R22.H0_H0 ;  /* 0x20000016ff047230 */ /* 0x000fcc0000004100 */
[----:B------:R-:W0:Y:S02]  /*abe0*/  F2I.U64.TRUNC R4, R4 ;  /* 0x0000000400047311 */ /* 0x000e24000020d800 */
[----:B0-----:R0:W-:Y:S01]  /*abf0*/  STG.E.64 desc[UR36][R8.64], R4 ;  /* 0x0000000408007986 */ /* 0x0011e2000c101b24 */
[----:B------:R-:W-:Y:S05]  /*ac00*/  BRA `(.L_x_29928) ;  /* 0x00000000000c7947 */ /* 0x000fea0003800000 */
.L_x_29954:
[----:B------:R-:W-:-:S04]  /*ac10*/  HADD2.F32 R22, -RZ, R22.H0_H0 ;  /* 0x20000016ff167230 */ /* 0x000fc80000004100 */
[----:B------:R-:W0:Y:S02]  /*ac20*/  F2I.FTZ.U32.TRUNC.NTZ R3, R22 ;  /* 0x0000001600037305 */ /* 0x000e24000021f000 */
[----:B0-----:R0:W-:Y:S02]  /*ac30*/  STG.E desc[UR36][R8.64], R3 ;  /* 0x0000000308007986 */ /* 0x0011e4000c101924 */
.L_x_29928:
        /* <DEDUP_REMOVED lines=25> */
.L_x_29960:
[----:B------:R-:W-:-:S06]  /*add0*/  HADD2.F32 R5, -RZ, R17.H0_H0 ;  /* 0x20000011ff057230 */ /* 0x000fcc0000004100 */
[----:B------:R-:W0:Y:S02]  /*ade0*/  F2I.S64.TRUNC R4, R5 ;  /* 0x0000000500047311 */ /* 0x000e24000020d900 */
[----:B0-----:R0:W-:Y:S01]  /*adf0*/  STG.E.U8 desc[UR36][R8.64], R4 ;  /* 0x0000000408007986 */ /* 0x0011e2000c101124 */
[----:B------:R-:W-:Y:S05]  /*ae00*/  BRA `(.L_x_29962) ;  /* 0x0000000c00847947 */ /* 0x000fea0003800000 */
.L_x_29959:
        /* <DEDUP_REMOVED lines=10> */
.L_x_29964:
[----:B------:R-:W-:-:S06]  /*aeb0*/  HADD2.F32 R17, -RZ, R17.H0_H0 ;  /* 0x20000011ff117230 */ /* 0x000fcc0000004100 */
[----:B------:R-:W0:Y:S02]  /*aec0*/  F2I.FTZ.TRUNC.NTZ R17, R17 ;  /* 0x0000001100117305 */ /* 0x000e24000021f100 */
[----:B0-----:R0:W-:Y:S01]  /*aed0*/  STG.E desc[UR36][R8.64], R17 ;  /* 0x0000001108007986 */ /* 0x0011e2000c101924 */
[----:B------:R-:W-:Y:S05]  /*aee0*/  BRA `(.L_x_29962) ;  /* 0x0000000c004c7947 */ /* 0x000fea0003800000 */
.L_x_29963:
[----:B------:R-:W-:-:S06]  /*aef0*/  HADD2.F32 R17, -RZ, R17.H0_H0 ;  /* 0x20000011ff117230 */ /* 0x000fcc0000004100 */
[----:B------:R-:W0:Y:S02]  /*af00*/  F2I.FTZ.TRUNC.NTZ R17, R17 ;  /* 0x0000001100117305 */ /* 0x000e24000021f100 */
[----:B0-----:R0:W-:Y:S01]  /*af10*/  STG.E.U16 desc[UR36][R8.64], R17 ;  /* 0x0000001108007986 */ /* 0x0011e2000c101524 */
[----:B------:R-:W-:Y:S05]  /*af20*/  BRA `(.L_x_29962) ;  /* 0x0000000c003c7947 */ /* 0x000fea0003800000 */
.L_x_29958:
        /* <DEDUP_REMOVED lines=9> */
.L_x_29966:
[----:B------:R4:W-:Y:S01]  /*afc0*/  STG.E.U16 desc[UR36][R8.64], R17 ;  /* 0x0000001108007986 */ /* 0x0009e2000c101524 */
[----:B------:R-:W-:Y:S05]  /*afd0*/  BRA `(.L_x_29962) ;  /* 0x0000000c00107947 */ /* 0x000fea0003800000 */
.L_x_29965:
        /* <DEDUP_REMOVED lines=10> */
.L_x_29968:
[----:B------:R-:W-:-:S05]  /*b080*/  HADD2.F32 R0, -RZ, R17.H0_H0 ;  /* 0x20000011ff007230 */ /* 0x000fca0000004100 */
[----:B------:R-:W-:-:S04]  /*b090*/  F2FP.F16.F32.PACK_AB R0, RZ, R0 ;  /* 0x00000000ff00723e */ /* 0x000fc800000000ff */
[----:B------:R-:W-:-:S05]  /*b0a0*/  PRMT R0, R0, 0x5410, RZ ;  /* 0x0000541000007816 */ /* 0x000fca00000000ff */
[----:B------:R2:W-:Y:S01]  /*b0b0*/  STG.E desc[UR36][R8.64], R0 ;  /* 0x0000000008007986 */ /* 0x0005e2000c101924 */
[----:B------:R-:W-:Y:S05]  /*b0c0*/  BRA `(.L_x_29962) ;  /* 0x0000000800d47947 */ /* 0x000fea0003800000 */
.L_x_29967:
[----:B------:R-:W-:-:S05]  /*b0d0*/  HADD2.F32 R4, -RZ, R17.H0_H0 ;  /* 0x20000011ff047230 */ /* 0x000fca0000004100 */
[----:B------:R-:W-:-:S06]  /*b0e0*/  FMUL.FTZ R4, R4, 1 ;  /* 0x3f80000004047820 */ /* 0x000fcc0000410000 */
[----:B------:R-:W0:Y:S02]  /*b0f0*/  F2F.F64.F32 R4, R4 ;  /* 0x0000000400047310 */ /* 0x000e240000201800 */
[----:B0-----:R0:W-:Y:S01]  /*b100*/  STG.E.64 desc[UR36][R8.64], R4 ;  /* 0x0000000408007986 */ /* 0x0011e2000c101b24 */
[----:B------:R-:W-:Y:S05]  /*b110*/  BRA `(.L_x_29962) ;  /* 0x0000000800c07947 */ /* 0x000fea0003800000 */
.L_x_29957:
        /* <DEDUP_REMOVED lines=13> */
.L_x_29971:
[----:B------:R-:W-:Y:S01]  /*b1f0*/  HADD2.F32 R17, -RZ, R17.H0_H0 ;  /* 0x20000011ff117230 */ /* 0x000fe20000004100 */
[----:B------:R-:W-:-:S04]  /*b200*/  CS2R R6, SRZ ;  /* 0x0000000000067805 */ /* 0x000fc8000001ff00 */
[----:B------:R-:W-:-:S06]  /*b210*/  FMUL.FTZ R4, R17, 1 ;  /* 0x3f80000011047820 */ /* 0x000fcc0000410000 */
[----:B------:R-:W0:Y:S02]  /*b220*/  F2F.F64.F32 R4, R4 ;  /* 0x0000000400047310 */ /* 0x000e240000201800 */
[----:B0-----:R0:W-:Y:S01]  /*b230*/  STG.E.128 desc[UR36][R8.64], R4 ;  /* 0x0000000408007986 */ /* 0x0011e2000c101d24 */
[----:B------:R-:W-:Y:S05]  /*b240*/  BRA `(.L_x_29962) ;  /* 0x0000000800747947 */ /* 0x000fea0003800000 */
.L_x_29970:
        /* <DEDUP_REMOVED lines=21> */
.L_x_29975:
[----:B------:R-:W-:Y:S05]  /*b3a0*/  BSYNC B0 ;  /* 0x0000000000007941 */ /* 0x000fea0003800000 */
.L_x_29974:
[----:B------:R-:W-:-:S05]  /*b3b0*/  LOP3.LUT R5, R0, R5, RZ, 0xfc, !PT ;  /* 0x0000000500057212 */ /* 0x000fca00078efcff */
[----:B------:R0:W-:Y:S01]  /*b3c0*/  STG.E.U8 desc[UR36][R8.64], R5 ;  /* 0x0000000508007986 */ /* 0x0001e2000c101124 */
[----:B------:R-:W-:Y:S05]  /*b3d0*/  BRA `(.L_x_29962) ;  /* 0x0000000800107947 */ /* 0x000fea0003800000 */
.L_x_29973:
        /* <DEDUP_REMOVED lines=13> */
.L_x_29977:
[----:B------:R-:W-:Y:S01]  /*b4b0*/  IMAD.MOV.U32 R0, RZ, RZ, 0x7f ;  /* 0x0000007fff007424 */ /* 0x000fe200078e00ff */
[----:B------:R-:W-:-:S04]  /*b4c0*/  ISETP.GT.U32.AND P0, PT, R3, 0x7f800000, PT ;  /* 0x7f8000000300780c */ /* 0x000fc80003f04070 */
[----:B------:R-:W-:-:S09]  /*b4d0*/  SEL R0, R0, 0x7c, P0 ;  /* 0x0000007c00007807 */ /* 0x000fd20000000000 */
.L_x_29978:
[----:B------:R-:W-:Y:S05]  /*b4e0*/  BSYNC B0 ;  /* 0x0000000000007941 */ /* 0x000fea0003800000 */
.L_x_29976:
[----:B------:R-:W-:-:S04]  /*b4f0*/  LOP3.LUT R3, R17, 0x80000000, RZ, 0xc0, !PT ;  /* 0x8000000011037812 */ /* 0x000fc800078ec0ff */
[----:B------:R-:W-:-:S04]  /*b500*/  SHF.R.U32.HI R3, RZ, 0x18, R3 ;  /* 0x00000018ff037819 */ /* 0x000fc80000011603 */
[----:B------:R-:W-:-:S05]  /*b510*/  LOP3.LUT R3, R0, R3, RZ, 0xfc, !PT ;  /* 0x0000000300037212 */ /* 0x000fca00078efcff */
[----:B------:R0:W-:Y:S01]  /*b520*/  STG.E.U8 desc[UR36][R8.64], R3 ;  /* 0x0000000308007986 */ /* 0x0001e2000c101124 */
[----:B------:R-:W-:Y:S05]  /*b530*/  BRA `(.L_x_29962) ;  /* 0x0000000400b87947 */ /* 0x000fea0003800000 */
.L_x_29972:
[----:B------:R-:W-:-:S05]  /*b540*/  HADD2.F32 R0, -RZ, R17.H0_H0 ;  /* 0x20000011ff007230 */ /* 0x000fca0000004100 */
[----:B------:R-:W-:-:S05]  /*b550*/  F2FP.BF16.F32.PACK_AB R0, RZ, R0 ;  /* 0x00000000ff00723e */ /* 0x000fca00000010ff */
[----:B------:R0:W-:Y:S01]  /*b560*/  STG.E.U16 desc[UR36][R8.64], R0 ;  /* 0x0000000008007986 */ /* 0x0001e2000c101524 */
[----:B------:R-:W-:Y:S05]  /*b570*/  BRA `(.L_x_29962) ;  /* 0x0000000400a87947 */ /* 0x000fea0003800000 */
.L_x_29969:
        /* <DEDUP_REMOVED lines=12> */
.L_x_29981:
        /* <DEDUP_REMOVED lines=17> */
.L_x_29984:
[----:B------:R-:W-:-:S04]  /*b750*/  LOP3.LUT R3, R17, 0x80000000, RZ, 0xc0, !PT ;  /* 0x8000000011037812 */ /* 0x000fc800078ec0ff */
[----:B------:R-:W-:-:S04]  /*b760*/  SHF.R.U32.HI R3, RZ, 0x18, R3 ;  /* 0x00000018ff037819 */ /* 0x000fc80000011603 */
[----:B------:R-:W-:-:S04]  /*b770*/  LOP3.LUT R0, R0, R3, RZ, 0xfc, !PT ;  /* 0x0000000300007212 */ /* 0x000fc800078efcff */
[----:B------:R-:W-:-:S07]  /*b780*/  PRMT R4, R0, 0x7610, R4 ;  /* 0x0000761000047816 */ /* 0x000fce0000000004 */
.L_x_29983:
[----:B------:R-:W-:Y:S05]  /*b790*/  BSYNC B0 ;  /* 0x0000000000007941 */ /* 0x000fea0003800000 */
.L_x_29982:
[----:B------:R0:W-:Y:S01]  /*b7a0*/  STG.E.U8 desc[UR36][R8.64], R4 ;  /* 0x0000000408007986 */ /* 0x0001e2000c101124 */
[----:B------:R-:W-:Y:S05]  /*b7b0*/  BRA `(.L_x_29962) ;  /* 0x0000000400187947 */ /* 0x000fea0003800000 */
.L_x_29980:
        /* <DEDUP_REMOVED lines=17> */
.L_x_29987:
[----:B------:R-:W-:-:S04]  /*b8d0*/  LOP3.LUT R3, R17, 0x80000000, RZ, 0xc0, !PT ;  /* 0x8000000011037812 */ /* 0x000fc800078ec0ff */
[----:B------:R-:W-:-:S04]  /*b8e0*/  SHF.R.U32.HI R3, RZ, 0x18, R3 ;  /* 0x00000018ff037819 */ /* 0x000fc80000011603 */
[----:B------:R-:W-:-:S04]  /*b8f0*/  LOP3.LUT R0, R0, R3, RZ, 0xfc, !PT ;  /* 0x0000000300007212 */ /* 0x000fc800078efcff */
[----:B------:R-:W-:-:S07]  /*b900*/  PRMT R4, R0, 0x7610, R4 ;  /* 0x0000761000047816 */ /* 0x000fce0000000004 */
.L_x_29986:
[----:B------:R-:W-:Y:S05]  /*b910*/  BSYNC B0 ;  /* 0x0000000000007941 */ /* 0x000fea0003800000 */
.L_x_29985:
[----:B------:R0:W-:Y:S01]  /*b920*/  STG.E.U8 desc[UR36][R8.64], R4 ;  /* 0x0000000408007986 */ /* 0x0001e2000c101124 */
[----:B------:R-:W-:Y:S05]  /*b930*/  BRA `(.L_x_29962) ;  /* 0x0000000000b87947 */ /* 0x000fea0003800000 */
.L_x_29979:
        /* <DEDUP_REMOVED lines=22> */
.L_x_29961:
        /* <DEDUP_REMOVED lines=16> */
.L_x_29990:
[----:B------:R-:W-:Y:S05]  /*bba0*/  BRA `(.L_x_29962) ;  /* 0x00000000001c7947 */ /* 0x000fea0003800000 */
.L_x_29989:
[----:B------:R-:W-:-:S06]  /*bbb0*/  HADD2.F32 R4, -RZ, R17.H0_H0 ;  /* 0x20000011ff047230 */ /* 0x000fcc0000004100 */
[----:B------:R-:W0:Y:S02]  /*bbc0*/  F2I.U64.TRUNC R4, R4 ;  /* 0x0000000400047311 */ /* 0x000e24000020d800 */
[----:B0-----:R0:W-:Y:S01]  /*bbd0*/  STG.E.64 desc[UR36][R8.64], R4 ;  /* 0x0000000408007986 */ /* 0x0011e2000c101b24 */
[----:B------:R-:W-:Y:S05]  /*bbe0*/  BRA `(.L_x_29962) ;  /* 0x00000000000c7947 */ /* 0x000fea0003800000 */
.L_x_29988:
[----:B------:R-:W-:-:S06]  /*bbf0*/  HADD2.F32 R17, -RZ, R17.H0_H0 ;  /* 0x20000011ff117230 */ /* 0x000fcc0000004100 */
[----:B------:R-:W0:Y:S02]  /*bc00*/  F2I.FTZ.U32.TRUNC.NTZ R17, R17 ;  /* 0x0000001100117305 */ /* 0x000e24000021f000 */
[----:B0-----:R0:W-:Y:S02]  /*bc10*/  STG.E desc[UR36][R8.64], R17 ;  /* 0x0000001108007986 */ /* 0x0011e4000c101924 */
.L_x_29962:
[----:B------:R-:W-:-:S07]  /*bc20*/  VIADD R23, R23, 0x80 ;  /* 0x0000008017177836 */ /* 0x000fce0000000000 */
.L_x_29922:
[----:B------:R-:W-:Y:S05]  /*bc30*/  BSYNC B6 ;  /* 0x0000000000067941 */ /* 0x000fea0003800000 */
.L_x_29921:
        /* <DEDUP_REMOVED lines=23> */
.L_x_29994:
[----:B------:R-:W-:-:S06]  /*bdb0*/  HADD2.F32 R5, -RZ, R18.H0_H0 ;  /* 0x20000012ff057230 */ /* 0x000fcc0000004100 */
[----:B------:R-:W0:Y:S02]  /*bdc0*/  F2I.S64.TRUNC R4, R5 ;  /* 0x0000000500047311 */ /* 0x000e24000020d900 */
[----:B0-----:R-:W-:Y:S01]  /*bdd0*/  STG.E.U8 desc[UR36][R2.64], R4 ;  /* 0x0000000402007986 */ /* 0x001fe2000c101124 */
[----:B------:R-:W-:Y:S05]  /*bde0*/  EXIT ;  /* 0x000000000000794d */ /* 0x000fea0003800000 */
.L_x_29993:
        /* <DEDUP_REMOVED lines=10> */
.L_x_29997:
[----:B------:R-:W-:-:S04]  /*be90*/  HADD2.F32 R18, -RZ, R18.H0_H0 ;  /* 0x20000012ff127230 */ /* 0x000fc80000004100 */
[----:B------:R-:W0:Y:S02]  /*bea0*/  F2I.FTZ.TRUNC.NTZ R5, R18 ;  /* 0x0000001200057305 */ /* 0x000e24000021f100 */
[----:B0-----:R-:W-:Y:S01]  /*beb0*/  STG.E desc[UR36][R2.64], R5 ;  /* 0x0000000502007986 */ /* 0x001fe2000c101924 */
[----:B------:R-:W-:Y:S05]  /*bec0*/  EXIT ;  /* 0x000000000000794d */ /* 0x000fea0003800000 */
.L_x_29996:
[----:B------:R-:W-:-:S04]  /*bed0*/  HADD2.F32 R18, -RZ, R18.H0_H0 ;  /* 0x20000012ff127230 */ /* 0x000fc80000004100 */
[----:B------:R-:W0:Y:S02]  /*bee0*/  F2I.FTZ.TRUNC.NTZ R5, R18 ;  /* 0x0000001200057305 */ /* 0x000e24000021f100 */
[----:B0-----:R-:W-:Y:S01]  /*bef0*/  STG.E.U16 desc[UR36][R2.64], R5 ;  /* 0x0000000502007986 */ /* 0x001fe2000c101524 */
[----:B------:R-:W-:Y:S05]  /*bf00*/  EXIT ;  /* 0x000000000000794d */ /* 0x000fea0003800000 */
.L_x_29992:
        /* <DEDUP_REMOVED lines=9> */
.L_x_29999:
[----:B------:R-:W-:Y:S01]  /*bfa0*/  STG.E.U16 desc[UR36][R2.64], R18 ;  /* 0x0000001202007986 */ /* 0x000fe2000c101524 */
[----:B------:R-:W-:Y:S05]  /*bfb0*/  EXIT ;  /* 0x000000000000794d */ /* 0x000fea0003800000 */
.L_x_29998:
        /* <DEDUP_REMOVED lines=10> */
.L_x_30001:
[----:B------:R-:W-:-:S05]  /*c060*/  HADD2.F32 R0, -RZ, R18.H0_H0 ;  /* 0x20000012ff007230 */ /* 0x000fca0000004100 */
[----:B------:R-:W-:-:S04]  /*c070*/  F2FP.F16.F32.PACK_AB R0, RZ, R0 ;  /* 0x00000000ff00723e */ /* 0x000fc800000000ff */
[----:B------:R-:W-:-:S05]  /*c080*/  PRMT R0, R0, 0x5410, RZ ;  /* 0x0000541000007816 */ /* 0x000fca00000000ff */
[----:B------:R-:W-:Y:S01]  /*c090*/  STG.E desc[UR36][R2.64], R0 ;  /* 0x0000000002007986 */ /* 0x000fe2000c101924 */
[----:B------:R-:W-:Y:S05]  /*c0a0*/  EXIT ;  /* 0x000000000000794d */ /* 0x000fea0003800000 */
.L_x_30000:
[----:B------:R-:W-:-:S05]  /*c0b0*/  HADD2.F32 R4, -RZ, R18.H0_H0 ;  /* 0x20000012ff047230 */ /* 0x000fca0000004100 */
[----:B------:R-:W-:-:S06]  /*c0c0*/  FMUL.FTZ R4, R4, 1 ;  /* 0x3f80000004047820 */ /* 0x000fcc0000410000 */
[----:B------:R-:W0:Y:S02]  /*c0d0*/  F2F.F64.F32 R4, R4 ;  /* 0x0000000400047310 */ /* 0x000e240000201800 */
[----:B0-----:R-:W-:Y:S01]  /*c0e0*/  STG.E.64 desc[UR36][R2.64], R4 ;  /* 0x0000000402007986 */ /* 0x001fe2000c101b24 */
[----:B------:R-:W-:Y:S05]  /*c0f0*/  EXIT ;  /* 0x000000000000794d */ /* 0x000fea0003800000 */
.L_x_29991:
        /* <DEDUP_REMOVED lines=13> */
.L_x_30004:
[----:B------:R-:W-:Y:S01]  /*c1d0*/  HADD2.F32 R18, -RZ, R18.H0_H0 ;  /* 0x20000012ff127230 */ /* 0x000fe20000004100 */
[----:B------:R-:W-:-:S04]  /*c1e0*/  CS2R R6, SRZ ;  /* 0x0000000000067805 */ /* 0x000fc8000001ff00 */
[----:B------:R-:W-:-:S06]  /*c1f0*/  FMUL.FTZ R4, R18, 1 ;  /* 0x3f80000012047820 */ /* 0x000fcc0000410000 */
[----:B------:R-:W0:Y:S02]  /*c200*/  F2F.F64.F32 R4, R4 ;  /* 0x0000000400047310 */ /* 0x000e240000201800 */
[----:B0-----:R-:W-:Y:S01]  /*c210*/  STG.E.128 desc[UR36][R2.64], R4 ;  /* 0x0000000402007986 */ /* 0x001fe2000c101d24 */
[----:B------:R-:W-:Y:S05]  /*c220*/  EXIT ;  /* 0x000000000000794d */ /* 0x000fea0003800000 */
.L_x_30003:
        /* <DEDUP_REMOVED lines=21> */
.L_x_30008:
[----:B------:R-:W-:Y:S05]  /*c380*/  BSYNC B0 ;  /* 0x0000000000007941 */ /* 0x000fea0003800000 */
.L_x_30007:
[----:B------:R-:W-:-:S05]  /*c390*/  LOP3.LUT R5, R0, R5, RZ, 0xfc, !PT ;  /* 0x0000000500057212 */ /* 0x000fca00078efcff */
[----:B------:R-:W-:Y:S01]  /*c3a0*/  STG.E.U8 desc[UR36][R2.64], R5 ;  /* 0x0000000502007986 */ /* 0x000fe2000c101124 */
[----:B------:R-:W-:Y:S05]  /*c3b0*/  EXIT ;  /* 0x000000000000794d */ /* 0x000fea0003800000 */
.L_x_30006:
        /* <DEDUP_REMOVED lines=13> */
.L_x_30010:
[----:B------:R-:W-:Y:S01]  /*c490*/  IMAD.MOV.U32 R0, RZ, RZ, 0x7f ;  /* 0x0000007fff007424 */ /* 0x000fe200078e00ff */
[----:B------:R-:W-:-:S04]  /*c4a0*/  ISETP.GT.U32.AND P0, PT, R4, 0x7f800000, PT ;  /* 0x7f8000000400780c */ /* 0x000fc80003f04070 */
[----:B------:R-:W-:-:S09]  /*c4b0*/  SEL R0, R0, 0x7c, P0 ;  /* 0x0000007c00007807 */ /* 0x000fd20000000000 */
.L_x_30011:
[----:B------:R-:W-:Y:S05]  /*c4c0*/  BSYNC B0 ;  /* 0x0000000000007941 */ /* 0x000fea0003800000 */
.L_x_30009:
[----:B------:R-:W-:-:S04]  /*c4d0*/  LOP3.LUT R4, R5, 0x80000000, RZ, 0xc0, !PT ;  /* 0x8000000005047812 */ /* 0x000fc800078ec0ff */
[----:B------:R-:W-:-:S04]  /*c4e0*/  SHF.R.U32.HI R5, RZ, 0x18, R4 ;  /* 0x00000018ff057819 */ /* 0x000fc80000011604 */
[----:B------:R-:W-:-:S05]  /*c4f0*/  LOP3.LUT R5, R0, R5, RZ, 0xfc, !PT ;  /* 0x0000000500057212 */ /* 0x000fca00078efcff */
[----:B------:R-:W-:Y:S01]  /*c500*/  STG.E.U8 desc[UR36][R2.64], R5 ;  /* 0x0000000502007986 */ /* 0x000fe2000c101124 */
[----:B------:R-:W-:Y:S05]  /*c510*/  EXIT ;  /* 0x000000000000794d */ /* 0x000fea0003800000 */
.L_x_30005:
[----:B------:R-:W-:-:S05]  /*c520*/  HADD2.F32 R0, -RZ, R18.H0_H0 ;  /* 0x20000012ff007230 */ /* 0x000fca0000004100 */
[----:B------:R-:W-:-:S05]  /*c530*/  F2FP.BF16.F32.PACK_AB R0, RZ, R0 ;  /* 0x00000000ff00723e */ /* 0x000fca00000010ff */
[----:B------:R-:W-:Y:S01]  /*c540*/  STG.E.U16 desc[UR36][R2.64], R0 ;  /* 0x0000000002007986 */ /* 0x000fe2000c101524 */
[----:B------:R-:W-:Y:S05]  /*c550*/  EXIT ;  /* 0x000000000000794d */ /* 0x000fea0003800000 */
.L_x_30002:
        /* <DEDUP_REMOVED lines=12> */
.L_x_30014:
        /* <DEDUP_REMOVED lines=17> */
.L_x_30017:
[----:B------:R-:W-:-:S04]  /*c730*/  LOP3.LUT R0, R7, 0x80000000, RZ, 0xc0, !PT ;  /* 0x8000000007007812 */ /* 0x000fc800078ec0ff */
[----:B------:R-:W-:-:S04]  /*c740*/  SHF.R.U32.HI R5, RZ, 0x18, R0 ;  /* 0x00000018ff057819 */ /* 0x000fc80000011600 */
[----:B------:R-:W-:-:S04]  /*c750*/  LOP3.LUT R4, R4, R5, RZ, 0xfc, !PT ;  /* 0x0000000504047212 */ /* 0x000fc800078efcff */
[----:B------:R-:W-:-:S07]  /*c760*/  PRMT R0, R4, 0x7610, R0 ;  /* 0x0000761004007816 */ /* 0x000fce0000000000 */
.L_x_30016:
[----:B------:R-:W-:Y:S05]  /*c770*/  BSYNC B0 ;  /* 0x0000000000007941 */ /* 0x000fea0003800000 */
.L_x_30015:
[----:B------:R-:W-:Y:S01]  /*c780*/  STG.E.U8 desc[UR36][R2.64], R0 ;  /* 0x0000000002007986 */ /* 0x000fe2000c101124 */
[----:B------:R-:W-:Y:S05]  /*c790*/  EXIT ;  /* 0x000000000000794d */ /* 0x000fea0003800000 */
.L_x_30013:
        /* <DEDUP_REMOVED lines=17> */
.L_x_30020:
[----:B------:R-:W-:-:S04]  /*c8b0*/  LOP3.LUT R0, R7, 0x80000000, RZ, 0xc0, !PT ;  /* 0x8000000007007812 */ /* 0x000fc800078ec0ff */
[----:B------:R-:W-:-:S04]  /*c8c0*/  SHF.R.U32.HI R5, RZ, 0x18, R0 ;  /* 0x00000018ff057819 */ /* 0x000fc80000011600 */
[----:B------:R-:W-:-:S04]  /*c8d0*/  LOP3.LUT R4, R4, R5, RZ, 0xfc, !PT ;  /* 0x0000000504047212 */ /* 0x000fc800078efcff */
[----:B------:R-:W-:-:S07]  /*c8e0*/  PRMT R0, R4, 0x7610, R0 ;  /* 0x0000761004007816 */ /* 0x000fce0000000000 */
.L_x_30019:
[----:B------:R-:W-:Y:S05]  /*c8f0*/  BSYNC B0 ;  /* 0x0000000000007941 */ /* 0x000fea0003800000 */
.L_x_30018:
[----:B------:R-:W-:Y:S01]  /*c900*/  STG.E.U8 desc[UR36][R2.64], R0 ;  /* 0x0000000002007986 */ /* 0x000fe2000c101124 */
[----:B------:R-:W-:Y:S05]  /*c910*/  EXIT ;  /* 0x000000000000794d */ /* 0x000fea0003800000 */
.L_x_30012:
        /* <DEDUP_REMOVED lines=22> */
.L_x_29995:
        /* <DEDUP_REMOVED lines=16> */
.L_x_30023:
[----:B------:R-:W-:Y:S05]  /*cb80*/  EXIT ;  /* 0x000000000000794d */ /* 0x000fea0003800000 */
.L_x_30022:
[----:B------:R-:W-:-:S06]  /*cb90*/  HADD2.F32 R4, -RZ, R18.H0_H0 ;  /* 0x20000012ff047230 */ /* 0x000fcc0000004100 */
[----:B------:R-:W0:Y:S02]  /*cba0*/  F2I.U64.TRUNC R4, R4 ;  /* 0x0000000400047311 */ /* 0x000e24000020d800 */
[----:B0-----:R-:W-:Y:S01]  /*cbb0*/  STG.E.64 desc[UR36][R2.64], R4 ;  /* 0x0000000402007986 */ /* 0x001fe2000c101b24 */
[----:B------:R-:W-:Y:S05]  /*cbc0*/  EXIT ;  /* 0x000000000000794d */ /* 0x000fea0003800000 */
.L_x_30021:
[----:B------:R-:W-:-:S04]  /*cbd0*/  HADD2.F32 R18, -RZ, R18.H0_H0 ;  /* 0x20000012ff127230 */ /* 0x000fc80000004100 */
[----:B------:R-:W0:Y:S02]  /*cbe0*/  F2I.FTZ.U32.TRUNC.NTZ R5, R18 ;  /* 0x0000001200057305 */ /* 0x000e24000021f000 */
[----:B0-----:R-:W-:Y:S01]  /*cbf0*/  STG.E desc[UR36][R2.64], R5 ;  /* 0x0000000502007986 */ /* 0x001fe2000c101924 */
[----:B------:R-:W-:Y:S05]  /*cc00*/  EXIT ;  /* 0x000000000000794d */ /* 0x000fea0003800000 */
.L_x_30024:
        /* <DEDUP_REMOVED lines=15> */
.L_x_42377:


//--------------------- .text._ZN2at6native18elementwise_kernelILi128ELi4EZNS0_22gpu_kernel_impl_nocastINS0_13BinaryFunctorIN3c104HalfES5_S5_ZZZNS0_19maximum_kernel_cudaERNS_18TensorIteratorBaseEENKUlvE0_clEvENKUlvE1_clEvEUlS5_S5_E_EEEEvS7_RKT_EUliE_EEviT1_ --------------------------
	.section	.text._ZN2at6native18elementwise_kernelILi128ELi4EZNS0_22gpu_kernel_impl_nocastINS0_13BinaryFunctorIN3c104HalfES5_S5_ZZZNS0_19maximum_kernel_cudaERNS_18TensorIteratorBaseEENKUlvE0_clEvENKUlvE1_clEvEUlS5_S5_E_EEEEvS7_RKT_EUliE_EEviT1_,"ax",@progbits
	.align	128
        .global         _ZN2at6native18elementwise_kernelILi128ELi4EZNS0_22gpu_kernel_impl_nocastINS0_13BinaryFunctorIN3c104HalfES5_S5_ZZZNS0_19maximum_kernel_cudaERNS_18TensorIteratorBaseEENKUlvE0_clEvENKUlvE1_clEvEUlS5_S5_E_EEEEvS7_RKT_EUliE_EEviT1_
        .type           _ZN2at6native18elementwise_kernelILi128ELi4EZNS0_22gpu_kernel_impl_nocastINS0_13BinaryFunctorIN3c104HalfES5_S5_ZZZNS0_19maximum_kernel_cudaERNS_18TensorIteratorBaseEENKUlvE0_clEvENKUlvE1_clEvEUlS5_S5_E_EEEEvS7_RKT_EUliE_EEviT1_,@function
        .size           _ZN2at6native18elementwise_kernelILi128ELi4EZNS0_22gpu_kernel_impl_nocastINS0_13BinaryFunctorIN3c104HalfES5_S5_ZZZNS0_19maximum_kernel_cudaERNS_18TensorIteratorBaseEENKUlvE0_clEvENKUlvE1_clEvEUlS5_S5_E_EEEEvS7_RKT_EUliE_EEviT1_,(.L_x_42378 - _ZN2at6native18elementwise_kernelILi128ELi4EZNS0_22gpu_kernel_impl_nocastINS0_13BinaryFunctorIN3c104HalfES5_S5_ZZZNS0_19maximum_kernel_cudaERNS_18TensorIteratorBaseEENKUlvE0_clEvENKUlvE1_clEvEUlS5_S5_E_EEEEvS7_RKT_EUliE_EEviT1_)
        .other          _ZN2at6native18elementwise_kernelILi128ELi4EZNS0_22gpu_kernel_impl_nocastINS0_13BinaryFunctorIN3c104HalfES5_S5_ZZZNS0_19maximum_kernel_cudaERNS_18TensorIteratorBaseEENKUlvE0_clEvENKUlvE1_clEvEUlS5_S5_E_EEEEvS7_RKT_EUliE_EEviT1_,@"STO_CUDA_ENTRY STV_DEFAULT"
_ZN2at6native18elementwise_kernelILi128ELi4EZNS0_22gpu_kernel_impl_nocastINS0_13BinaryFunctorIN3c104HalfES5_S5_ZZZNS0_19maximum_kernel_cudaERNS_18TensorIteratorBaseEENKUlvE0_clEvENKUlvE1_clEvEUlS5_S5_E_EEEEvS7_RKT_EUliE_EEviT1_:
.text._ZN2at6native18elementwise_kernelILi128ELi4EZNS0_22gpu_kernel_impl_nocastINS0_13BinaryFunctorIN3c104HalfES5_S5_ZZZNS0_19maximum_kernel_cudaERNS_18TensorIteratorBaseEENKUlvE0_clEvENKUlvE1_clEvEUlS5_S5_E_EEEEvS7_RKT_EUliE_EEviT1_:
        /* <DEDUP_REMOVED lines=363> */
.L_x_30027:
        /* <DEDUP_REMOVED lines=18> */
[----:B------:R-:W-:-:S04]  /*17d0*/  FMNMX.FTZ R2, R2, R7, !PT ;  /* 0x0000000702027209 */ /* 0x000fc80007810000 */
[----:B------:R-:W-:-:S04]  /*17e0*/  F2FP.F16.F32.PACK_AB R2, RZ, R2 ;  /* 0x00000002ff02723e */ /* 0x000fc800000000ff */
[----:B------:R-:W-:Y:S01]  /*17f0*/  PRMT R5, R2, 0x7610, R5 ;  /* 0x0000761002057816 */ /* 0x000fe20000000005 */
[----:B------:R-:W-:Y:S06]  /*1800*/  BRA `(.L_x_30030) ;  /* 0x0000000000047947 */ /* 0x000fec0003800000 */
.L_x_30029:
[----:B------:R-:W-:-:S07]  /*1810*/  PRMT R5, R6, 0x7610, R5 ;  /* 0x0000761006057816 */ /* 0x000fce0000000005 */
.L_x_30030:
[----:B------:R-:W-:Y:S05]  /*1820*/  BSYNC B1 ;  /* 0x0000000000017941 */ /* 0x000fea0003800000 */
.L_x_30028:
[----:B------:R0:W-:Y:S01]  /*1830*/  STG.E.U16 desc[UR4][R8.64], R5 ;  /* 0x0000000508007986 */ /* 0x0001e2000c101504 */
[----:B------:R-:W-:-:S07]  /*1840*/  IADD3 R3, R3, 0x80, RZ ;  /* 0x0000008003037810 */ /* 0x000fce0007ffe0ff */
.L_x_30026:
[----:B------:R-:W-:Y:S05]  /*1850*/  BSYNC B0 ;  /* 0x0000000000007941 */ /* 0x000fea0003800000 */
.L_x_30025:
        /* <DEDUP_REMOVED lines=356> */
.L_x_30033:
        /* <DEDUP_REMOVED lines=22> */
.L_x_30035:
[----:B------:R-:W-:-:S07]  /*3000*/  PRMT R5, R6, 0x7610, R5 ;  /* 0x0000761006057816 */ /* 0x000fce0000000005 */
.L_x_30036:
[----:B------:R-:W-:Y:S05]  /*3010*/  BSYNC B1 ;  /* 0x0000000000017941 */ /* 0x000fea0003800000 */
.L_x_30034:
        /* <DEDUP_REMOVED lines=357> */
.L_x_30037:
        /* <DEDUP_REMOVED lines=22> */
.L_x_30039:
[----:B------:R-:W-:-:S07]  /*47d0*/  PRMT R5, R6, 0x7610, R5 ;  /* 0x0000761006057816 */ /* 0x000fce0000000005 */
.L_x_30040:
[----:B------:R-:W-:Y:S05]  /*47e0*/  BSYNC B1 ;  /* 0x0000000000017941 */ /* 0x000fea0003800000 */
.L_x_30038:
[----:B------:R1:W-:Y:S01]  /*47f0*/  STG.E.U16 desc[UR4][R8.64], R5 ;  /* 0x0000000508007986 */ /* 0x0003e2000c101504 */
[----:B------:R-:W-:-:S07]  /*4800*/  IADD3 R3, R3, 0x80, RZ ;  /* 0x0000008003037810 */ /* 0x000fce0007ffe0ff */
.L_x_30032:
[----:B------:R-:W-:Y:S05]  /*4810*/  BSYNC B0 ;  /* 0x0000000000007941 */ /* 0x000fea0003800000 */
.L_x_30031:
        /* <DEDUP_REMOVED lines=355> */
.L_x_30041:
        /* <DEDUP_REMOVED lines=22> */
.L_x_30043:
[----:B------:R-:W-:-:S07]  /*5fb0*/  PRMT R5, R2, 0x7610, R5 ;  /* 0x0000761002057816 */ /* 0x000fce0000000005 */
.L_x_30044:
[----:B------:R-:W-:Y:S05]  /*5fc0*/  BSYNC B0 ;  /* 0x0000000000007941 */ /* 0x000fea0003800000 */
.L_x_30042:
[----:B------:R-:W-:Y:S01]  /*5fd0*/  STG.E.U16 desc[UR4][R6.64], R5 ;  /* 0x0000000506007986 */ /* 0x000fe2000c101504 */
[----:B------:R-:W-:Y:S05]  /*5fe0*/  EXIT ;  /* 0x000000000000794d */ /* 0x000fea0003800000 */
.L_x_30045:
        /* <DEDUP_REMOVED lines=9> */
.L_x_42378:


//--------------------- .text._ZN2at6native27unrolled_elementwise_kernelINS0_13BinaryFunctorIN3c104HalfES4_S4_ZZZNS0_19maximum_kernel_cudaERNS_18TensorIteratorBaseEENKUlvE0_clEvENKUlvE1_clEvEUlS4_S4_E_EESt5arrayIPcLm3EELi4E23TrivialOffsetCalculatorILi2EjESE_ILi1EjENS0_6memory15LoadWithoutCastENSH_16StoreWithoutCastEEEviT_T0_T2_T3_T4_T5_ --------------------------
	.section	.text._ZN2at6native27unrolled_elementwise_kernelINS0_13BinaryFunctorIN3c104HalfES4_S4_ZZZNS0_19maximum_kernel_cudaERNS_18TensorIteratorBaseEENKUlvE0_clEvENKUlvE1_clEvEUlS4_S4_E_EESt5arrayIPcLm3EELi4E23TrivialOffsetCalculatorILi2EjESE_ILi1EjENS0_6memory15LoadWithoutCastENSH_16StoreWithoutCastEEEviT_T0_T2_T3_T4_T5_,"ax",@progbits
	.align	128
        .global         _ZN2at6native27unrolled_elementwise_kernelINS0_13BinaryFunctorIN3c104HalfES4_S4_ZZZNS0_19maximum_kernel_cudaERNS_18TensorIteratorBaseEENKUlvE0_clEvENKUlvE1_clEvEUlS4_S4_E_EESt5arrayIPcLm3EELi4E23TrivialOffsetCalculatorILi2EjESE_ILi1EjENS0_6memory15LoadWithoutCastENSH_16StoreWithoutCastEEEviT_T0_T2_T3_T4_T5_
        .type           _ZN2at6native27unrolled_elementwise_kernelINS0_13BinaryFunctorIN3c104HalfES4_S4_ZZZNS0_19maximum_kernel_cudaERNS_18TensorIteratorBaseEENKUlvE0_clEvENKUlvE1_clEvEUlS4_S4_E_EESt5arrayIPcLm3EELi4E23TrivialOffsetCalculatorILi2EjESE_ILi1EjENS0_6memory15LoadWithoutCastENSH_16StoreWithoutCastEEEviT_T0_T2_T3_T4_T5_,@function
        .size           _ZN2at6native27unrolled_elementwise_kernelINS0_13BinaryFunctorIN3c104HalfES4_S4_ZZZNS0_19maximum_kernel_cudaERNS_18TensorIteratorBaseEENKUlvE0_clEvENKUlvE1_clEvEUlS4_S4_E_EESt5arrayIPcLm3EELi4E23TrivialOffsetCalculatorILi2EjESE_ILi1EjENS0_6memory15LoadWithoutCastENSH_16StoreWithoutCastEEEviT_T0_T2_T3_T4_T5_,(.L_x_42379 - _ZN2at6native27unrolled_elementwise_kernelINS0_13BinaryFunctorIN3c104HalfES4_S4_ZZZNS0_19maximum_kernel_cudaERNS_18TensorIteratorBaseEENKUlvE0_clEvENKUlvE1_clEvEUlS4_S4_E_EESt5arrayIPcLm3EELi4E23TrivialOffsetCalculatorILi2EjESE_ILi1EjENS0_6memory15LoadWithoutCastENSH_16StoreWithoutCastEEEviT_T0_T2_T3_T4_T5_)
        .other          _ZN2at6native27unrolled_elementwise_kernelINS0_13BinaryFunctorIN3c104HalfES4_S4_ZZZNS0_19maximum_kernel_cudaERNS_18TensorIteratorBaseEENKUlvE0_clEvENKUlvE1_clEvEUlS4_S4_E_EESt5arrayIPcLm3EELi4E23TrivialOffsetCalculatorILi2EjESE_ILi1EjENS0_6memory15LoadWithoutCastENSH_16StoreWithoutCastEEEviT_T0_T2_T3_T4_T5_,@"STO_CUDA_ENTRY STV_DEFAULT"
_ZN2at6native27unrolled_elementwise_kernelINS0_13BinaryFunctorIN3c104HalfES4_S4_ZZZNS0_19maximum_kernel_cudaERNS_18TensorIteratorBaseEENKUlvE0_clEvENKUlvE1_clEvEUlS4_S4_E_EESt5arrayIPcLm3EELi4E23TrivialOffsetCalculatorILi2EjESE_ILi1EjENS0_6memory15LoadWithoutCastENSH_16StoreWithoutCastEEEviT_T0_T2_T3_T4_T5_:
.text._ZN2at6native27unrolled_elementwise_kernelINS0_13BinaryFunctorIN3c104HalfES4_S4_ZZZNS0_19maximum_kernel_cudaERNS_18TensorIteratorBaseEENKUlvE0_clEvENKUlvE1_clEvEUlS4_S4_E_EESt5arrayIPcLm3EELi4E23TrivialOffsetCalculatorILi2EjESE_ILi1EjENS0_6memory15LoadWithoutCastENSH_16StoreWithoutCastEEEviT_T0_T2_T3_T4_T5_:
        /* <DEDUP_REMOVED lines=63> */
.L_x_30048:
[----:B------:R-:W-:-:S07]  /*03f0*/  PRMT R21, R20, 0x7610, R21 ;  /* 0x0000761014157816 */ /* 0x000fce0000000015 */
.L_x_30047:
[----:B------:R-:W-:Y:S05]  /*0400*/  BSYNC B0 ;  /* 0x0000000000007941 */ /* 0x000fea0003800000 */
.L_x_30046:
        /* <DEDUP_REMOVED lines=14> */
.L_x_30051:
[----:B------:R-:W-:-:S07]  /*04f0*/  PRMT R23, R22, 0x7610, R23 ;  /* 0x0000761016177816 */ /* 0x000fce0000000017 */
.L_x_30050:
[----:B------:R-:W-:Y:S05]  /*0500*/  BSYNC B0 ;  /* 0x0000000000007941 */ /* 0x000fea0003800000 */
.L_x_30049:
        /* <DEDUP_REMOVED lines=14> */
.L_x_30054:
[----:B------:R-:W-:-:S07]  /*05f0*/  PRMT R13, R24, 0x7610, R13 ;  /* 0x00007610180d7816 */ /* 0x000fce000000000d */
.L_x_30053:
[----:B------:R-:W-:Y:S05]  /*0600*/  BSYNC B0 ;  /* 0x0000000000007941 */ /* 0x000fea0003800000 */
.L_x_30052:
        /* <DEDUP_REMOVED lines=14> */
.L_x_30057:
[----:B------:R-:W-:-:S07]  /*06f0*/  PRMT R12, R14, 0x7610, R12 ;  /* 0x000076100e0c7816 */ /* 0x000fce000000000c */
.L_x_30056:
[----:B------:R-:W-:Y:S05]  /*0700*/  BSYNC B0 ;  /* 0x0000000000007941 */ /* 0x000fea0003800000 */
.L_x_30055:
        /* <DEDUP_REMOVED lines=18> */
.L_x_30059:
[----:B------:R-:W-:Y:S05]  /*0830*/  BSYNC B0 ;  /* 0x0000000000007941 */ /* 0x000fea0003800000 */
.L_x_30058:
[----:B------:R-:W-:-:S13]  /*0840*/  ISETP.GE.AND P0, PT, R15, R18, PT ;  /* 0x000000120f00720c */ /* 0x000fda0003f06270 */
[----:B------:R-:W-:Y:S05]  /*0850*/  @P0 EXIT ;  /* 0x000000000000094d */ /* 0x000fea0003800000 */
[----:B01----:R-:W0:Y:S01]  /*0860*/  LDC.64 R2, c[0x0][0x218] ;  /* 0x00008600ff027b82 */ /* 0x003e220000000a00 */
[----:B------:R-:W-:-:S04]  /*0870*/  IMAD R15, R0, 0x200, R15 ;  /* 0x00000200000f7824 */ /* 0x000fc800078e020f */
[----:B0-----:R-:W-:-:S05]  /*0880*/  IMAD.WIDE.U32 R2, R15, 0x2, R2 ;  /* 0x000000020f027825 */ /* 0x001fca00078e0002 */
[----:B------:R-:W-:Y:S01]  /*0890*/  STG.E.U16 desc[UR4][R2.64], R12 ;  /* 0x0000000c02007986 */ /* 0x000fe2000c101504 */
[----:B------:R-:W-:Y:S05]  /*08a0*/  EXIT ;  /* 0x000000000000794d */ /* 0x000fea0003800000 */
.L_x_30060:
        /* <DEDUP_REMOVED lines=13> */
.L_x_42379:


//--------------------- .text._ZN2at6native29vectorized_elementwise_kernelILi2ENS0_13BinaryFunctorIN3c104HalfES4_S4_ZZZNS0_19maximum_kernel_cudaERNS_18TensorIteratorBaseEENKUlvE0_clEvENKUlvE1_clEvEUlS4_S4_E_EESt5arrayIPcLm3EEEEviT0_T1_ --------------------------
	.section	.text._ZN2at6native29vectorized_elementwise_kernelILi2ENS0_13BinaryFunctorIN3c104HalfES4_S4_ZZZNS0_19maximum_kernel_cudaERNS_18TensorIteratorBaseEENKUlvE0_clEvENKUlvE1_clEvEUlS4_S4_E_EESt5arrayIPcLm3EEEEviT0_T1_,"ax",@progbits
	.align	128
        .global         _ZN2at6native29vectorized_elementwise_kernelILi2ENS0_13BinaryFunctorIN3c104HalfES4_S4_ZZZNS0_19maximum_kernel_cudaERNS_18TensorIteratorBaseEENKUlvE0_clEvENKUlvE1_clEvEUlS4_S4_E_EESt5arrayIPcLm3EEEEviT0_T1_
        .type           _ZN2at6native29vectorized_elementwise_kernelILi2ENS0_13BinaryFunctorIN3c104HalfES4_S4_ZZZNS0_19maximum_kernel_cudaERNS_18TensorIteratorBaseEENKUlvE0_clEvENKUlvE1_clEvEUlS4_S4_E_EESt5arrayIPcLm3EEEEviT0_T1_,@function
        .size           _ZN2at6native29vectorized_elementwise_kernelILi2ENS0_13BinaryFunctorIN3c104HalfES4_S4_ZZZNS0_19maximum_kernel_cudaERNS_18TensorIteratorBaseEENKUlvE0_clEvENKUlvE1_clEvEUlS4_S4_E_EESt5arrayIPcLm3EEEEviT0_T1_,(.L_x_42380 - _ZN2at6native29vectorized_elementwise_kernelILi2ENS0_13BinaryFunctorIN3c104HalfES4_S4_ZZZNS0_19maximum_kernel_cudaERNS_18TensorIteratorBaseEENKUlvE0_clEvENKUlvE1_clEvEUlS4_S4_E_EESt5arrayIPcLm3EEEEviT0_T1_)
        .other          _ZN2at6native29vectorized_elementwise_kernelILi2ENS0_13BinaryFunctorIN3c104HalfES4_S4_ZZZNS0_19maximum_kernel_cudaERNS_18TensorIteratorBaseEENKUlvE0_clEvENKUlvE1_clEvEUlS4_S4_E_EESt5arrayIPcLm3EEEEviT0_T1_,@"STO_CUDA_ENTRY STV_DEFAULT"
_ZN2at6native29vectorized_elementwise_kernelILi2ENS0_13BinaryFunctorIN3c104HalfES4_S4_ZZZNS0_19maximum_kernel_cudaERNS_18TensorIteratorBaseEENKUlvE0_clEvENKUlvE1_clEvEUlS4_S4_E_EESt5arrayIPcLm3EEEEviT0_T1_:
.text._ZN2at6native29vectorized_elementwise_kernelILi2ENS0_13BinaryFunctorIN3c104HalfES4_S4_ZZZNS0_19maximum_kernel_cudaERNS_18TensorIteratorBaseEENKUlvE0_clEvENKUlvE1_clEvEUlS4_S4_E_EESt5arrayIPcLm3EEEEviT0_T1_:
        /* <DEDUP_REMOVED lines=37> */
[----:B------:R-:W-:-:S04]  /*0250*/  FMNMX.FTZ R9, R18, R15, !PT ;  /* 0x0000000f12097209 */ /* 0x000fc80007810000 */
[----:B------:R-:W-:Y:S01]  /*0260*/  F2FP.F16.F32.PACK_AB R9, RZ, R9 ;  /* 0x00000009ff09723e */ /* 0x000fe200000000ff */
[----:B------:R-:W-:Y:S06]  /*0270*/  BRA `(.L_x_30064) ;  /* 0x0000000000047947 */ /* 0x000fec0003800000 */
.L_x_30063:
[----:B------:R-:W-:-:S07]  /*0280*/  PRMT R9, R19, 0x7610, R9 ;  /* 0x0000761013097816 */ /* 0x000fce0000000009 */
.L_x_30064:
[----:B------:R-:W-:Y:S05]  /*0290*/  BSYNC B0 ;  /* 0x0000000000007941 */ /* 0x000fea0003800000 */
.L_x_30062:
[----:B------:R-:W-:Y:S01]  /*02a0*/  HADD2.F32 R14, -RZ, R19.H1_H1 ;  /* 0x30000013ff0e7230 */ /* 0x000fe20000004100 */
[----:B------:R-:W-:Y:S04]  /*02b0*/  BSSY B0, `(.L_x_30065) ;  /* 0x000000a000007945 */ /* 0x000fe80003800000 */
[----:B------:R-:W-:-:S13]  /*02c0*/  FSETP.NEU.FTZ.AND P0, PT, R14, R14, PT ;  /* 0x0000000e0e00720b */ /* 0x000fda0003f1d000 */
[----:B------:R-:W-:Y:S05]  /*02d0*/  @P0 BRA `(.L_x_30066) ;  /* 0x0000000000180947 */ /* 0x000fea0003800000 */
[----:B------:R-:W-:-:S05]  /*02e0*/  HADD2.F32 R15, -RZ, R10.H0_H0 ;  /* 0x2000000aff0f7230 */ /* 0x000fca0000004100 */
[----:B------:R-:W-:-:S13]  /*02f0*/  FSETP.NEU.FTZ.AND P0, PT, R15, R15, PT ;  /* 0x0000000f0f00720b */ /* 0x000fda0003f1d000 */
[----:B------:R-:W-:Y:S05]  /*0300*/  @P0 BRA `(.L_x_30067) ;  /* 0x0000000000100947 */ /* 0x000fea0003800000 */
[----:B------:R-:W-:-:S04]  /*0310*/  FMNMX.FTZ R10, R14, R15, !PT ;  /* 0x0000000f0e0a7209 */ /* 0x000fc80007810000 */
[----:B------:R-:W-:Y:S01]  /*0320*/  F2FP.F16.F32.PACK_AB R10, RZ, R10 ;  /* 0x0000000aff0a723e */ /* 0x000fe200000000ff */
[----:B------:R-:W-:Y:S06]  /*0330*/  BRA `(.L_x_30067) ;  /* 0x0000000000047947 */ /* 0x000fec0003800000 */
.L_x_30066:
[----:B------:R-:W-:-:S07]  /*0340*/  PRMT R10, R19, 0x7632, R10 ;  /* 0x00007632130a7816 */ /* 0x000fce000000000a */
.L_x_30067:
[----:B------:R-:W-:Y:S05]  /*0350*/  BSYNC B0 ;  /* 0x0000000000007941 */ /* 0x000fea0003800000 */
.L_x_30065:
[----:B-----5:R-:W-:Y:S01]  /*0360*/  HADD2.F32 R14, -RZ, R13.H0_H0 ;  /* 0x2000000dff0e7230 */ /* 0x020fe20000004100 */
        /* <DEDUP_REMOVED lines=9> */
.L_x_30069:
[----:B------:R-:W-:-:S07]  /*0400*/  PRMT R8, R13, 0x7610, R8 ;  /* 0x000076100d087816 */ /* 0x000fce0000000008 */
.L_x_30070:
[----:B------:R-:W-:Y:S05]  /*0410*/  BSYNC B0 ;  /* 0x0000000000007941 */ /* 0x000fea0003800000 */
.L_x_30068:
        /* <DEDUP_REMOVED lines=10> */
.L_x_30072:
[----:B------:R-:W-:-:S07]  /*04c0*/  PRMT R7, R13, 0x7632, R7 ;  /* 0x000076320d077816 */ /* 0x000fce0000000007 */
.L_x_30073:
[----:B------:R-:W-:Y:S05]  /*04d0*/  BSYNC B0 ;  /* 0x0000000000007941 */ /* 0x000fea0003800000 */
.L_x_30071:
[----:B------:R-:W-:Y:S01]  /*04e0*/  HADD2.F32 R13, -RZ, R11.H0_H0 ;  /* 0x2000000bff0d7230 */ /* 0x000fe20000004100 */
        /* <DEDUP_REMOVED lines=9> */
.L_x_30075:
[----:B------:R-:W-:-:S07]  /*0580*/  PRMT R6, R11, 0x7610, R6 ;  /* 0x000076100b067816 */ /* 0x000fce0000000006 */
.L_x_30076:
[----:B------:R-:W-:Y:S05]  /*0590*/  BSYNC B0 ;  /* 0x0000000000007941 */ /* 0x000fea0003800000 */
.L_x_30074:
        /* <DEDUP_REMOVED lines=10> */
.L_x_30078:
[----:B------:R-:W-:-:S07]  /*0640*/  PRMT R5, R11, 0x7632, R5 ;  /* 0x000076320b057816 */ /* 0x000fce0000000005 */
.L_x_30079:
[----:B------:R-:W-:Y:S05]  /*0650*/  BSYNC B0 ;  /* 0x0000000000007941 */ /* 0x000fea0003800000 */
.L_x_30077:
        /* <DEDUP_REMOVED lines=10> */
.L_x_30081:
[----:B------:R-:W-:-:S07]  /*0700*/  PRMT R3, R12, 0x7610, R3 ;  /* 0x000076100c037816 */ /* 0x000fce0000000003 */
.L_x_30082:
[----:B------:R-:W-:Y:S05]  /*0710*/  BSYNC B0 ;  /* 0x0000000000007941 */ /* 0x000fea0003800000 */
.L_x_30080:
        /* <DEDUP_REMOVED lines=10> */
.L_x_30084:
[----:B------:R-:W-:-:S07]  /*07c0*/  PRMT R2, R12, 0x7632, R2 ;  /* 0x000076320c027816 */ /* 0x000fce0000000002 */
.L_x_30085:
[----:B------:R-:W-:Y:S05]  /*07d0*/  BSYNC B0 ;  /* 0x0000000000007941 */ /* 0x000fea0003800000 */
.L_x_30083:
        /* <DEDUP_REMOVED lines=12> */
.L_x_30061:
        /* <DEDUP_REMOVED lines=101> */
.L_x_30088:
[----:B------:R-:W-:-:S07]  /*0ef0*/  PRMT R8, R7, 0x7610, R8 ;  /* 0x0000761007087816 */ /* 0x000fce0000000008 */
.L_x_30087:
[----:B------:R-:W-:Y:S05]  /*0f00*/  BSYNC B0 ;  /* 0x0000000000007941 */ /* 0x000fea0003800000 */
.L_x_30086:
        /* <DEDUP_REMOVED lines=14> */
.L_x_30091:
[----:B------:R-:W-:-:S07]  /*0ff0*/  PRMT R10, R9, 0x7610, R10 ;  /* 0x00007610090a7816 */ /* 0x000fce000000000a */
.L_x_30090:
[----:B------:R-:W-:Y:S05]  /*1000*/  BSYNC B0 ;  /* 0x0000000000007941 */ /* 0x000fea0003800000 */
.L_x_30089:
        /* <DEDUP_REMOVED lines=14> */
.L_x_30094:
[----:B------:R-:W-:-:S07]  /*10f0*/  PRMT R20, R11, 0x7610, R20 ;  /* 0x000076100b147816 */ /* 0x000fce0000000014 */
.L_x_30093:
[----:B------:R-:W-:Y:S05]  /*1100*/  BSYNC B0 ;  /* 0x0000000000007941 */ /* 0x000fea0003800000 */
.L_x_30092:
        /* <DEDUP_REMOVED lines=14> */
.L_x_30097:
[----:B------:R-:W-:-:S07]  /*11f0*/  PRMT R24, R21, 0x7610, R24 ;  /* 0x0000761015187816 */ /* 0x000fce0000000018 */
.L_x_30096:
[----:B------:R-:W-:Y:S05]  /*1200*/  BSYNC B0 ;  /* 0x0000000000007941 */ /* 0x000fea0003800000 */
.L_x_30095:
        /* <DEDUP_REMOVED lines=14> */
.L_x_30100:
[----:B------:R-:W-:-:S07]  /*12f0*/  PRMT R0, R25, 0x7610, R0 ;  /* 0x0000761019007816 */ /* 0x000fce0000000000 */
.L_x_30099:
[----:B------:R-:W-:Y:S05]  /*1300*/  BSYNC B0 ;  /* 0x0000000000007941 */ /* 0x000fea0003800000 */
.L_x_30098:
        /* <DEDUP_REMOVED lines=14> */
.L_x_30103:
[----:B------:R-:W-:-:S07]  /*13f0*/  PRMT R2, R3, 0x7610, R2 ;  /* 0x0000761003027816 */ /* 0x000fce0000000002 */
.L_x_30102:
[----:B------:R-:W-:Y:S05]  /*1400*/  BSYNC B0 ;  /* 0x0000000000007941 */ /* 0x000fea0003800000 */
.L_x_30101:
        /* <DEDUP_REMOVED lines=14> */
.L_x_30106:
[----:B------:R-:W-:-:S07]  /*14f0*/  PRMT R12, R26, 0x7610, R12 ;  /* 0x000076101a0c7816 */ /* 0x000fce000000000c */
.L_x_30105:
[----:B------:R-:W-:Y:S05]  /*1500*/  BSYNC B0 ;  /* 0x0000000000007941 */ /* 0x000fea0003800000 */
.L_x_30104:
        /* <DEDUP_REMOVED lines=14> */
.L_x_30109:
[----:B------:R-:W-:-:S07]  /*15f0*/  PRMT R13, R22, 0x7610, R13 ;  /* 0x00007610160d7816 */ /* 0x000fce000000000d */
.L_x_30108:
[----:B------:R-:W-:Y:S05]  /*1600*/  BSYNC B0 ;  /* 0x0000000000007941 */ /* 0x000fea0003800000 */
.L_x_30107:
        /* <DEDUP_REMOVED lines=21> */
.L_x_30112:
[----:B------:R-:W-:-:S13]  /*1760*/  ISETP.GE.AND P0, PT, R6, R5, PT ;  /* 0x000000050600720c */ /* 0x000fda0003f06270 */
[----:B------:R-:W-:Y:S05]  /*1770*/  @P0 BRA `(.L_x_30114) ;  /* 0x0000000000300947 */ /* 0x000fea0003800000 */
[----:B0-----:R-:W0:Y:S01]  /*1780*/  LDC.64 R8, c[0x0][0x218] ;  /* 0x00008600ff087b82 */ /* 0x001e220000000a00 */
[----:B------:R-:W-:Y:S02]  /*1790*/  IMAD.IADD R3, R4, 0x1, R6 ;  /* 0x0000000104037824 */ /* 0x000fe400078e0206 */
[----:B------:R-:W-:Y:S02]  /*17a0*/  VIADD R6, R6, 0x80 ;  /* 0x0000008006067836 */ /* 0x000fe40000000000 */
[----:B0-----:R-:W-:-:S05]  /*17b0*/  IMAD.WIDE.U32 R8, R3, 0x2, R8 ;  /* 0x0000000203087825 */ /* 0x001fca00078e0008 */
[----:B------:R1:W-:Y:S02]  /*17c0*/  STG.E.U16 desc[UR4][R8.64], R24 ;  /* 0x0000001808007986 */ /* 0x0003e4000c101504 */
.L_x_30113:
[----:B------:R-:W-:-:S13]  /*17d0*/  ISETP.GE.AND P0, PT, R6, R5, PT ;  /* 0x000000050600720c */ /* 0x000fda0003f06270 */
[----:B------:R-:W-:Y:S05]  /*17e0*/  @P0 BRA `(.L_x_30115) ;  /* 0x0000000000340947 */ /* 0x000fea0003800000 */
[----:B01----:R-:W0:Y:S01]  /*17f0*/  LDC.64 R8, c[0x0][0x218] ;  /* 0x00008600ff087b82 */ /* 0x003e220000000a00 */
[----:B------:R-:W-:Y:S02]  /*1800*/  IMAD.IADD R3, R4, 0x1, R6 ;  /* 0x0000000104037824 */ /* 0x000fe400078e0206 */
[----:B------:R-:W-:Y:S02]  /*1810*/  VIADD R6, R6, 0x80 ;  /* 0x0000008006067836 */ /* 0x000fe40000000000 */
[----:B0-----:R-:W-:-:S05]  /*1820*/  IMAD.WIDE.U32 R8, R3, 0x2, R8 ;  /* 0x0000000203087825 */ /* 0x001fca00078e0008 */
[----:B------:R1:W-:Y:S02]  /*1830*/  STG.E.U16 desc[UR4][R8.64], R0 ;  /* 0x0000000008007986 */ /* 0x0003e4000c101504 */
.L_x_30114:
        /* <DEDUP_REMOVED lines=8> */
.L_x_30115:
[----:B------:R-:W-:Y:S05]  /*18c0*/  BSYNC B1 ;  /* 0x0000000000017941 */ /* 0x000fea0003800000 */
.L_x_30111:
[----:B------:R-:W-:-:S13]  /*18d0*/  ISETP.GE.AND P0, PT, R6, R5, PT ;  /* 0x000000050600720c */ /* 0x000fda0003f06270 */
[----:B--2---:R-:W2:Y:S01]  /*18e0*/  @!P0 LDC.64 R2, c[0x0][0x218] ;  /* 0x00008600ff028b82 */ /* 0x004ea20000000a00 */
[----:B------:R-:W-:Y:S02]  /*18f0*/  @!P0 IMAD.IADD R7, R4, 0x1, R6 ;  /* 0x0000000104078824 */ /* 0x000fe400078e0206 */
[----:B------:R-:W-:Y:S02]  /*1900*/  @!P0 VIADD R6, R6, 0x80 ;  /* 0x0000008006068836 */ /* 0x000fe40000000000 */
[----:B--2---:R-:W-:-:S05]  /*1910*/  @!P0 IMAD.WIDE.U32 R2, R7, 0x2, R2 ;  /* 0x0000000207028825 */ /* 0x004fca00078e0002 */
[----:B------:R2:W-:Y:S02]  /*1920*/  @!P0 STG.E.U16 desc[UR4][R2.64], R12 ;  /* 0x0000000c02008986 */ /* 0x0005e4000c101504 */
.L_x_30116:
[----:B------:R-:W-:Y:S05]  /*1930*/  BSYNC B0 ;  /* 0x0000000000007941 */ /* 0x000fea0003800000 */
.L_x_30110:
        /* <DEDUP_REMOVED lines=8> */
.L_x_30117:
        /* <DEDUP_REMOVED lines=12> */
.L_x_42380:


//--------------------- .text._ZN2at6native29vectorized_elementwise_kernelILi4ENS0_13BinaryFunctorIN3c104HalfES4_S4_ZZZNS0_19maximum_kernel_cudaERNS_18TensorIteratorBaseEENKUlvE0_clEvENKUlvE1_clEvEUlS4_S4_E_EESt5arrayIPcLm3EEEEviT0_T1_ --------------------------
	.section	.text._ZN2at6native29vectorized_elementwise_kernelILi4ENS0_13BinaryFunctorIN3c104HalfES4_S4_ZZZNS0_19maximum_kernel_cudaERNS_18TensorIteratorBaseEENKUlvE0_clEvENKUlvE1_clEvEUlS4_S4_E_EESt5arrayIPcLm3EEEEviT0_T1_,"ax",@progbits
	.align	128
        .global         _ZN2at6native29vectorized_elementwise_kernelILi4ENS0_13BinaryFunctorIN3c104HalfES4_S4_ZZZNS0_19maximum_kernel_cudaERNS_18TensorIteratorBaseEENKUlvE0_clEvENKUlvE1_clEvEUlS4_S4_E_EESt5arrayIPcLm3EEEEviT0_T1_
        .type           _ZN2at6native29vectorized_elementwise_kernelILi4ENS0_13BinaryFunctorIN3c104HalfES4_S4_ZZZNS0_19maximum_kernel_cudaERNS_18TensorIteratorBaseEENKUlvE0_clEvENKUlvE1_clEvEUlS4_S4_E_EESt5arrayIPcLm3EEEEviT0_T1_,@function
        .size           _ZN2at6native29vectorized_elementwise_kernelILi4ENS0_13BinaryFunctorIN3c104HalfES4_S4_ZZZNS0_19maximum_kernel_cudaERNS_18TensorIteratorBaseEENKUlvE0_clEvENKUlvE1_clEvEUlS4_S4_E_EESt5arrayIPcLm3EEEEviT0_T1_,(.L_x_42381 - _ZN2at6native29vectorized_elementwise_kernelILi4ENS0_13BinaryFunctorIN3c104HalfES4_S4_ZZZNS0_19maximum_kernel_cudaERNS_18TensorIteratorBaseEENKUlvE0_clEvENKUlvE1_clEvEUlS4_S4_E_EESt5arrayIPcLm3EEEEviT0_T1_)
        .other          _ZN2at6native29vectorized_elementwise_kernelILi4ENS0_13BinaryFunctorIN3c104HalfES4_S4_ZZZNS0_19maximum_kernel_cudaERNS_18TensorIteratorBaseEENKUlvE0_clEvENKUlvE1_clEvEUlS4_S4_E_EESt5arrayIPcLm3EEEEviT0_T1_,@"STO_CUDA_ENTRY STV_DEFAULT"
_ZN2at6native29vectorized_elementwise_kernelILi4ENS0_13BinaryFunctorIN3c104HalfES4_S4_ZZZNS0_19maximum_kernel_cudaERNS_18TensorIteratorBaseEENKUlvE0_clEvENKUlvE1_clEvEUlS4_S4_E_EESt5arrayIPcLm3EEEEviT0_T1_:
.text._ZN2at6native29vectorized_elementwise_kernelILi4ENS0_13BinaryFunctorIN3c104HalfES4_S4_ZZZNS0_19maximum_kernel_cudaERNS_18TensorIteratorBaseEENKUlvE0_clEvENKUlvE1_clEvEUlS4_S4_E_EESt5arrayIPcLm3EEEEviT0_T1_:
        /* <DEDUP_REMOVED lines=35> */
.L_x_30120:
[----:B------:R-:W-:-:S07]  /*0230*/  PRMT R6, R2, 0x7610, R6 ;  /* 0x0000761002067816 */ /* 0x000fce0000000006 */
.L_x_30121:
[----:B------:R-:W-:Y:S05]  /*0240*/  BSYNC B0 ;  /* 0x0000000000007941 */ /* 0x000fea0003800000 */
.L_x_30119:
        /* <DEDUP_REMOVED lines=10> */
.L_x_30123:
[----:B------:R-:W-:-:S07]  /*02f0*/  PRMT R13, R2, 0x7632, R13 ;  /* 0x00007632020d7816 */ /* 0x000fce000000000d */
.L_x_30124:
[----:B------:R-:W-:Y:S05]  /*0300*/  BSYNC B0 ;  /* 0x0000000000007941 */ /* 0x000fea0003800000 */
.L_x_30122:
        /* <DEDUP_REMOVED lines=10> */
.L_x_30126:
[----:B------:R-:W-:-:S07]  /*03b0*/  PRMT R14, R3, 0x7610, R14 ;  /* 0x00007610030e7816 */ /* 0x000fce000000000e */
.L_x_30127:
[----:B------:R-:W-:Y:S05]  /*03c0*/  BSYNC B0 ;  /* 0x0000000000007941 */ /* 0x000fea0003800000 */
.L_x_30125:
        /* <DEDUP_REMOVED lines=10> */
.L_x_30129:
[----:B------:R-:W-:-:S07]  /*0470*/  PRMT R7, R3, 0x7632, R7 ;  /* 0x0000763203077816 */ /* 0x000fce0000000007 */
.L_x_30130:
[----:B------:R-:W-:Y:S05]  /*0480*/  BSYNC B0 ;  /* 0x0000000000007941 */ /* 0x000fea0003800000 */
.L_x_30128:
        /* <DEDUP_REMOVED lines=10> */
.L_x_30132:
[----:B------:R-:W-:-:S07]  /*0530*/  PRMT R5, R8, 0x7610, R5 ;  /* 0x0000761008057816 */ /* 0x000fce0000000005 */
.L_x_30133:
[----:B------:R-:W-:Y:S05]  /*0540*/  BSYNC B0 ;  /* 0x0000000000007941 */ /* 0x000fea0003800000 */
.L_x_30131:
        /* <DEDUP_REMOVED lines=10> */
.L_x_30135:
[----:B------:R-:W-:-:S07]  /*05f0*/  PRMT R10, R8, 0x7632, R10 ;  /* 0x00007632080a7816 */ /* 0x000fce000000000a */
.L_x_30136:
[----:B------:R-:W-:Y:S05]  /*0600*/  BSYNC B0 ;  /* 0x0000000000007941 */ /* 0x000fea0003800000 */
.L_x_30134:
        /* <DEDUP_REMOVED lines=10> */
.L_x_30138:
[----:B------:R-:W-:-:S07]  /*06b0*/  PRMT R11, R9, 0x7610, R11 ;  /* 0x00007610090b7816 */ /* 0x000fce000000000b */
.L_x_30139:
[----:B------:R-:W-:Y:S05]  /*06c0*/  BSYNC B0 ;  /* 0x0000000000007941 */ /* 0x000fea0003800000 */
.L_x_30137:
        /* <DEDUP_REMOVED lines=10> */
.L_x_30141:
[----:B------:R-:W-:-:S07]  /*0770*/  PRMT R12, R9, 0x7632, R12 ;  /* 0x00007632090c7816 */ /* 0x000fce000000000c */
.L_x_30142:
[----:B------:R-:W-:Y:S05]  /*0780*/  BSYNC B0 ;  /* 0x0000000000007941 */ /* 0x000fea0003800000 */
.L_x_30140:
        /* <DEDUP_REMOVED lines=10> */
.L_x_30118:
        /* <DEDUP_REMOVED lines=101> */
.L_x_30145:
[----:B------:R-:W-:-:S07]  /*0e80*/  PRMT R8, R7, 0x7610, R8 ;  /* 0x0000761007087816 */ /* 0x000fce0000000008 */
.L_x_30144:
[----:B------:R-:W-:Y:S05]  /*0e90*/  BSYNC B0 ;  /* 0x0000000000007941 */ /* 0x000fea0003800000 */
.L_x_30143:
        /* <DEDUP_REMOVED lines=14> */
.L_x_30148:
[----:B------:R-:W-:-:S07]  /*0f80*/  PRMT R10, R9, 0x7610, R10 ;  /* 0x00007610090a7816 */ /* 0x000fce000000000a */
.L_x_30147:
[----:B------:R-:W-:Y:S05]  /*0f90*/  BSYNC B0 ;  /* 0x0000000000007941 */ /* 0x000fea0003800000 */
.L_x_30146:
        /* <DEDUP_REMOVED lines=14> */
.L_x_30151:
[----:B------:R-:W-:-:S07]  /*1080*/  PRMT R20, R11, 0x7610, R20 ;  /* 0x000076100b147816 */ /* 0x000fce0000000014 */
.L_x_30150:
[----:B------:R-:W-:Y:S05]  /*1090*/  BSYNC B0 ;  /* 0x0000000000007941 */ /* 0x000fea0003800000 */
.L_x_30149:
        /* <DEDUP_REMOVED lines=14> */
.L_x_30154:
[----:B------:R-:W-:-:S07]  /*1180*/  PRMT R24, R21, 0x7610, R24 ;  /* 0x0000761015187816 */ /* 0x000fce0000000018 */
.L_x_30153:
[----:B------:R-:W-:Y:S05]  /*1190*/  BSYNC B0 ;  /* 0x0000000000007941 */ /* 0x000fea0003800000 */
.L_x_30152:
        /* <DEDUP_REMOVED lines=14> */
.L_x_30157:
[----:B------:R-:W-:-:S07]  /*1280*/  PRMT R0, R25, 0x7610, R0 ;  /* 0x0000761019007816 */ /* 0x000fce0000000000 */
.L_x_30156:
[----:B------:R-:W-:Y:S05]  /*1290*/  BSYNC B0 ;  /* 0x0000000000007941 */ /* 0x000fea0003800000 */
.L_x_30155:
        /* <DEDUP_REMOVED lines=14> */
.L_x_30160:
[----:B------:R-:W-:-:S07]  /*1380*/  PRMT R2, R3, 0x7610, R2 ;  /* 0x0000761003027816 */ /* 0x000fce0000000002 */
.L_x_30159:
[----:B------:R-:W-:Y:S05]  /*1390*/  BSYNC B0 ;  /* 0x0000000000007941 */ /* 0x000fea0003800000 */
.L_x_30158:
        /* <DEDUP_REMOVED lines=14> */
.L_x_30163:
[----:B------:R-:W-:-:S07]  /*1480*/  PRMT R12, R26, 0x7610, R12 ;  /* 0x000076101a0c7816 */ /* 0x000fce000000000c */
.L_x_30162:
[----:B------:R-:W-:Y:S05]  /*1490*/  BSYNC B0 ;  /* 0x0000000000007941 */ /* 0x000fea0003800000 */
.L_x_30161:
        /* <DEDUP_REMOVED lines=14> */
.L_x_30166:
[----:B------:R-:W-:-:S07]  /*1580*/  PRMT R13, R22, 0x7610, R13 ;  /* 0x00007610160d7816 */ /* 0x000fce000000000d */
.L_x_30165:
[----:B------:R-:W-:Y:S05]  /*1590*/  BSYNC B0 ;  /* 0x0000000000007941 */ /* 0x000fea0003800000 */
.L_x_30164:
        /* <DEDUP_REMOVED lines=21> */
.L_x_30169:
[----:B------:R-:W-:-:S13]  /*16f0*/  ISETP.GE.AND P0, PT, R6, R5, PT ;  /* 0x000000050600720c */ /* 0x000fda0003f06270 */
[----:B------:R-:W-:Y:S05]  /*1700*/  @P0 BRA `(.L_x_30171) ;  /* 0x0000000000300947 */ /* 0x000fea0003800000 */
[----:B0-----:R-:W0:Y:S01]  /*1710*/  LDC.64 R8, c[0x0][0x218] ;  /* 0x00008600ff087b82 */ /* 0x001e220000000a00 */
[----:B------:R-:W-:Y:S02]  /*1720*/  IMAD.IADD R3, R4, 0x1, R6 ;  /* 0x0000000104037824 */ /* 0x000fe400078e0206 */
[----:B------:R-:W-:Y:S02]  /*1730*/  VIADD R6, R6, 0x80 ;  /* 0x0000008006067836 */ /* 0x000fe40000000000 */
[----:B0-----:R-:W-:-:S05]  /*1740*/  IMAD.WIDE.U32 R8, R3, 0x2, R8 ;  /* 0x0000000203087825 */ /* 0x001fca00078e0008 */
[----:B------:R1:W-:Y:S02]  /*1750*/  STG.E.U16 desc[UR4][R8.64], R24 ;  /* 0x0000001808007986 */ /* 0x0003e4000c101504 */
.L_x_30170:
[----:B------:R-:W-:-:S13]  /*1760*/  ISETP.GE.AND P0, PT, R6, R5, PT ;  /* 0x000000050600720c */ /* 0x000fda0003f06270 */
[----:B------:R-:W-:Y:S05]  /*1770*/  @P0 BRA `(.L_x_30172) ;  /* 0x0000000000340947 */ /* 0x000fea0003800000 */
[----:B01----:R-:W0:Y:S01]  /*1780*/  LDC.64 R8, c[0x0][0x218] ;  /* 0x00008600ff087b82 */ /* 0x003e220000000a00 */
[----:B------:R-:W-:Y:S02]  /*1790*/  IMAD.IADD R3, R4, 0x1, R6 ;  /* 0x0000000104037824 */ /* 0x000fe400078e0206 */
[----:B------:R-:W-:Y:S02]  /*17a0*/  VIADD R6, R6, 0x80 ;  /* 0x0000008006067836 */ /* 0x000fe40000000000 */
[----:B0-----:R-:W-:-:S05]  /*17b0*/  IMAD.WIDE.U32 R8, R3, 0x2, R8 ;  /* 0x0000000203087825 */ /* 0x001fca00078e0008 */
[----:B------:R1:W-:Y:S02]  /*17c0*/  STG.E.U16 desc[UR4][R8.64], R0 ;  /* 0x0000000008007986 */ /* 0x0003e4000c101504 */
.L_x_30171:
        /* <DEDUP_REMOVED lines=8> */
.L_x_30172:
[----:B------:R-:W-:Y:S05]  /*1850*/  BSYNC B1 ;  /* 0x0000000000017941 */ /* 0x000fea0003800000 */
.L_x_30168:
[----:B------:R-:W-:-:S13]  /*1860*/  ISETP.GE.AND P0, PT, R6, R5, PT ;  /* 0x000000050600720c */ /* 0x000fda0003f06270 */
[----:B--2---:R-:W2:Y:S01]  /*1870*/  @!P0 LDC.64 R2, c[0x0][0x218] ;  /* 0x00008600ff028b82 */ /* 0x004ea20000000a00 */
[----:B------:R-:W-:Y:S02]  /*1880*/  @!P0 IMAD.IADD R7, R4, 0x1, R6 ;  /* 0x0000000104078824 */ /* 0x000fe400078e0206 */
[----:B------:R-:W-:Y:S02]  /*1890*/  @!P0 VIADD R6, R6, 0x80 ;  /* 0x0000008006068836 */ /* 0x000fe40000000000 */
[----:B--2---:R-:W-:-:S05]  /*18a0*/  @!P0 IMAD.WIDE.U32 R2, R7, 0x2, R2 ;  /* 0x0000000207028825 */ /* 0x004fca00078e0002 */
[----:B------:R2:W-:Y:S02]  /*18b0*/  @!P0 STG.E.U16 desc[UR4][R2.64], R12 ;  /* 0x0000000c02008986 */ /* 0x0005e4000c101504 */
.L_x_30173:
[----:B------:R-:W-:Y:S05]  /*18c0*/  BSYNC B0 ;  /* 0x0000000000007941 */ /* 0x000fea0003800000 */
.L_x_30167:
        /* <DEDUP_REMOVED lines=8> */
.L_x_30174:
        /* <DEDUP_REMOVED lines=11> */
.L_x_42381:


//--------------------- .text._ZN2at6native29vectorized_elementwise_kernelILi8ENS0_13BinaryFunctorIN3c104HalfES4_S4_ZZZNS0_19maximum_kernel_cudaERNS_18TensorIteratorBaseEENKUlvE0_clEvENKUlvE1_clEvEUlS4_S4_E_EESt5arrayIPcLm3EEEEviT0_T1_ --------------------------
	.section	.text._ZN2at6native29vectorized_elementwise_kernelILi8ENS0_13BinaryFunctorIN3c104HalfES4_S4_ZZZNS0_19maximum_kernel_cudaERNS_18TensorIteratorBaseEENKUlvE0_clEvENKUlvE1_clEvEUlS4_S4_E_EESt5arrayIPcLm3EEEEviT0_T1_,"ax",@progbits
	.align	128
        .global         _ZN2at6native29vectorized_elementwise_kernelILi8ENS0_13BinaryFunctorIN3c104HalfES4_S4_ZZZNS0_19maximum_kernel_cudaERNS_18TensorIteratorBaseEENKUlvE0_clEvENKUlvE1_clEvEUlS4_S4_E_EESt5arrayIPcLm3EEEEviT0_T1_
        .type           _ZN2at6native29vectorized_elementwise_kernelILi8ENS0_13BinaryFunctorIN3c104HalfES4_S4_ZZZNS0_19maximum_kernel_cudaERNS_18TensorIteratorBaseEENKUlvE0_clEvENKUlvE1_clEvEUlS4_S4_E_EESt5arrayIPcLm3EEEEviT0_T1_,@function
        .size           _ZN2at6native29vectorized_elementwise_kernelILi8ENS0_13BinaryFunctorIN3c104HalfES4_S4_ZZZNS0_19maximum_kernel_cudaERNS_18TensorIteratorBaseEENKUlvE0_clEvENKUlvE1_clEvEUlS4_S4_E_EESt5arrayIPcLm3EEEEviT0_T1_,(.L_x_42382 - _ZN2at6native29vectorized_elementwise_kernelILi8ENS0_13BinaryFunctorIN3c104HalfES4_S4_ZZZNS0_19maximum_kernel_cudaERNS_18TensorIteratorBaseEENKUlvE0_clEvENKUlvE1_clEvEUlS4_S4_E_EESt5arrayIPcLm3EEEEviT0_T1_)
        .other          _ZN2at6native29vectorized_elementwise_kernelILi8ENS0_13BinaryFunctorIN3c104HalfES4_S4_ZZZNS0_19maximum_kernel_cudaERNS_18TensorIteratorBaseEENKUlvE0_clEvENKUlvE1_clEvEUlS4_S4_E_EESt5arrayIPcLm3EEEEviT0_T1_,@"STO_CUDA_ENTRY STV_DEFAULT"
_ZN2at6native29vectorized_elementwise_kernelILi8ENS0_13BinaryFunctorIN3c104HalfES4_S4_ZZZNS0_19maximum_kernel_cudaERNS_18TensorIteratorBaseEENKUlvE0_clEvENKUlvE1_clEvEUlS4_S4_E_EESt5arrayIPcLm3EEEEviT0_T1_:
.text._ZN2at6native29vectorized_elementwise_kernelILi8ENS0_13BinaryFunctorIN3c104HalfES4_S4_ZZZNS0_19maximum_kernel_cudaERNS_18TensorIteratorBaseEENKUlvE0_clEvENKUlvE1_clEvEUlS4_S4_E_EESt5arrayIPcLm3EEEEviT0_T1_:
        /* <DEDUP_REMOVED lines=31> */
[----:B------:R-:W-:-:S04]  /*01f0*/  FMNMX.FTZ R8, R18, R17, !PT ;  /* 0x0000001112087209 */ /* 0x000fc80007810000 */
[----:B------:R-:W-:Y:S01]  /*0200*/  F2FP.F16.F32.PACK_AB R8, RZ, R8 ;  /* 0x00000008ff08723e */ /* 0x000fe200000000ff */
[----:B------:R-:W-:Y:S06]  /*0210*/  BRA `(.L_x_30178) ;  /* 0x0000000000047947 */ /* 0x000fec0003800000 */
.L_x_30177:
[----:B------:R-:W-:-:S07]  /*0220*/  PRMT R8, R12, 0x7610, R8 ;  /* 0x000076100c087816 */ /* 0x000fce0000000008 */
.L_x_30178:
[----:B------:R-:W-:Y:S05]  /*0230*/  BSYNC B0 ;  /* 0x0000000000007941 */ /* 0x000fea0003800000 */
.L_x_30176:
        /* <DEDUP_REMOVED lines=10> */
.L_x_30180:
[----:B------:R-:W-:-:S07]  /*02e0*/  PRMT R3, R12, 0x7632, R3 ;  /* 0x000076320c037816 */ /* 0x000fce0000000003 */
.L_x_30181:
[----:B------:R-:W-:Y:S05]  /*02f0*/  BSYNC B0 ;  /* 0x0000000000007941 */ /* 0x000fea0003800000 */
.L_x_30179:
        /* <DEDUP_REMOVED lines=10> */
.L_x_30183:
[----:B------:R-:W-:-:S07]  /*03a0*/  PRMT R2, R13, 0x7610, R2 ;  /* 0x000076100d027816 */ /* 0x000fce0000000002 */
.L_x_30184:
[----:B------:R-:W-:Y:S05]  /*03b0*/  BSYNC B0 ;  /* 0x0000000000007941 */ /* 0x000fea0003800000 */
.L_x_30182:
        /* <DEDUP_REMOVED lines=10> */
.L_x_30186:
[----:B------:R-:W-:-:S07]  /*0460*/  PRMT R5, R13, 0x7632, R5 ;  /* 0x000076320d057816 */ /* 0x000fce0000000005 */
.L_x_30187:
[----:B------:R-:W-:Y:S05]  /*0470*/  BSYNC B0 ;  /* 0x0000000000007941 */ /* 0x000fea0003800000 */
.L_x_30185:
        /* <DEDUP_REMOVED lines=10> */
.L_x_30189:
[----:B------:R-:W-:-:S07]  /*0520*/  PRMT R9, R14, 0x7610, R9 ;  /* 0x000076100e097816 */ /* 0x000fce0000000009 */
.L_x_30190:
[----:B------:R-:W-:Y:S05]  /*0530*/  BSYNC B0 ;  /* 0x0000000000007941 */ /* 0x000fea0003800000 */
.L_x_30188:
        /* <DEDUP_REMOVED lines=10> */
.L_x_30192:
[----:B------:R-:W-:-:S07]  /*05e0*/  PRMT R6, R14, 0x7632, R6 ;  /* 0x000076320e067816 */ /* 0x000fce0000000006 */
.L_x_30193:
[----:B------:R-:W-:Y:S05]  /*05f0*/  BSYNC B0 ;  /* 0x0000000000007941 */ /* 0x000fea0003800000 */
.L_x_30191:
        /* <DEDUP_REMOVED lines=10> */
.L_x_30195:
[----:B------:R-:W-:-:S07]  /*06a0*/  PRMT R7, R15, 0x7610, R7 ;  /* 0x000076100f077816 */ /* 0x000fce0000000007 */
.L_x_30196:
[----:B------:R-:W-:Y:S05]  /*06b0*/  BSYNC B0 ;  /* 0x0000000000007941 */ /* 0x000fea0003800000 */
.L_x_30194:
        /* <DEDUP_REMOVED lines=10> */
.L_x_30198:
[----:B------:R-:W-:-:S07]  /*0760*/  PRMT R11, R15, 0x7632, R11 ;  /* 0x000076320f0b7816 */ /* 0x000fce000000000b */
.L_x_30199:
[----:B------:R-:W-:Y:S05]  /*0770*/  BSYNC B0 ;  /* 0x0000000000007941 */ /* 0x000fea0003800000 */
.L_x_30197:
        /* <DEDUP_REMOVED lines=9> */
.L_x_30175:
        /* <DEDUP_REMOVED lines=101> */
.L_x_30202:
[----:B------:R-:W-:-:S07]  /*0e60*/  PRMT R8, R7, 0x7610, R8 ;  /* 0x0000761007087816 */ /* 0x000fce0000000008 */
.L_x_30201:
[----:B------:R-:W-:Y:S05]  /*0e70*/  BSYNC B0 ;  /* 0x0000000000007941 */ /* 0x000fea0003800000 */
.L_x_30200:
        /* <DEDUP_REMOVED lines=14> */
.L_x_30205:
[----:B------:R-:W-:-:S07]  /*0f60*/  PRMT R10, R9, 0x7610, R10 ;  /* 0x00007610090a7816 */ /* 0x000fce000000000a */
.L_x_30204:
[----:B------:R-:W-:Y:S05]  /*0f70*/  BSYNC B0 ;  /* 0x0000000000007941 */ /* 0x000fea0003800000 */
.L_x_30203:
        /* <DEDUP_REMOVED lines=14> */
.L_x_30208:
[----:B------:R-:W-:-:S07]  /*1060*/  PRMT R20, R11, 0x7610, R20 ;  /* 0x000076100b147816 */ /* 0x000fce0000000014 */
.L_x_30207:
[----:B------:R-:W-:Y:S05]  /*1070*/  BSYNC B0 ;  /* 0x0000000000007941 */ /* 0x000fea0003800000 */
.L_x_30206:
        /* <DEDUP_REMOVED lines=14> */
.L_x_30211:
[----:B------:R-:W-:-:S07]  /*1160*/  PRMT R24, R21, 0x7610, R24 ;  /* 0x0000761015187816 */ /* 0x000fce0000000018 */
.L_x_30210:
[----:B------:R-:W-:Y:S05]  /*1170*/  BSYNC B0 ;  /* 0x0000000000007941 */ /* 0x000fea0003800000 */
.L_x_30209:
        /* <DEDUP_REMOVED lines=14> */
.L_x_30214:
[----:B------:R-:W-:-:S07]  /*1260*/  PRMT R0, R25, 0x7610, R0 ;  /* 0x0000761019007816 */ /* 0x000fce0000000000 */
.L_x_30213:
[----:B------:R-:W-:Y:S05]  /*1270*/  BSYNC B0 ;  /* 0x0000000000007941 */ /* 0x000fea0003800000 */
.L_x_30212:
        /* <DEDUP_REMOVED lines=14> */
.L_x_30217:
[----:B------:R-:W-:-:S07]  /*1360*/  PRMT R2, R3, 0x7610, R2 ;  /* 0x0000761003027816 */ /* 0x000fce0000000002 */
.L_x_30216:
[----:B------:R-:W-:Y:S05]  /*1370*/  BSYNC B0 ;  /* 0x0000000000007941 */ /* 0x000fea0003800000 */
.L_x_30215:
        /* <DEDUP_REMOVED lines=14> */
.L_x_30220:
[----:B------:R-:W-:-:S07]  /*1460*/  PRMT R12, R26, 0x7610, R12 ;  /* 0x000076101a0c7816 */ /* 0x000fce000000000c */
.L_x_30219:
[----:B------:R-:W-:Y:S05]  /*1470*/  BSYNC B0 ;  /* 0x0000000000007941 */ /* 0x000fea0003800000 */
.L_x_30218:
        /* <DEDUP_REMOVED lines=14> */
.L_x_30223:
[----:B------:R-:W-:-:S07]  /*1560*/  PRMT R13, R22, 0x7610, R13 ;  /* 0x00007610160d7816 */ /* 0x000fce000000000d */
.L_x_30222:
[----:B------:R-:W-:Y:S05]  /*1570*/  BSYNC B0 ;  /* 0x0000000000007941 */ /* 0x000fea0003800000 */
.L_x_30221:
        /* <DEDUP_REMOVED lines=21> */
.L_x_30226:
[----:B------:R-:W-:-:S13]  /*16d0*/  ISETP.GE.AND P0, PT, R6, R5, PT ;  /* 0x000000050600720c */ /* 0x000fda0003f06270 */
[----:B------:R-:W-:Y:S05]  /*16e0*/  @P0 BRA `(.L_x_30228) ;  /* 0x0000000000300947 */ /* 0x000fea0003800000 */
[----:B0-----:R-:W0:Y:S01]  /*16f0*/  LDC.64 R8, c[0x0][0x218] ;  /* 0x00008600ff087b82 */ /* 0x001e220000000a00 */
[----:B------:R-:W-:Y:S02]  /*1700*/  IMAD.IADD R3, R4, 0x1, R6 ;  /* 0x0000000104037824 */ /* 0x000fe400078e0206 */
[----:B------:R-:W-:Y:S02]  /*1710*/  VIADD R6, R6, 0x80 ;  /* 0x0000008006067836 */ /* 0x000fe40000000000 */
[----:B0-----:R-:W-:-:S05]  /*1720*/  IMAD.WIDE.U32 R8, R3, 0x2, R8 ;  /* 0x0000000203087825 */ /* 0x001fca00078e0008 */
[----:B------:R1:W-:Y:S02]  /*1730*/  STG.E.U16 desc[UR4][R8.64], R24 ;  /* 0x0000001808007986 */ /* 0x0003e4000c101504 */
.L_x_30227:
[----:B------:R-:W-:-:S13]  /*1740*/  ISETP.GE.AND P0, PT, R6, R5, PT ;  /* 0x000000050600720c */ /* 0x000fda0003f06270 */
[----:B------:R-:W-:Y:S05]  /*1750*/  @P0 BRA `(.L_x_30229) ;  /* 0x0000000000340947 */ /* 0x000fea0003800000 */
[----:B01----:R-:W0:Y:S01]  /*1760*/  LDC.64 R8, c[0x0][0x218] ;  /* 0x00008600ff087b82 */ /* 0x003e220000000a00 */
[----:B------:R-:W-:Y:S02]  /*1770*/  IMAD.IADD R3, R4, 0x1, R6 ;  /* 0x0000000104037824 */ /* 0x000fe400078e0206 */
[----:B------:R-:W-:Y:S02]  /*1780*/  VIADD R6, R6, 0x80 ;  /* 0x0000008006067836 */ /* 0x000fe40000000000 */
[----:B0-----:R-:W-:-:S05]  /*1790*/  IMAD.WIDE.U32 R8, R3, 0x2, R8 ;  /* 0x0000000203087825 */ /* 0x001fca00078e0008 */
[----:B------:R1:W-:Y:S02]  /*17a0*/  STG.E.U16 desc[UR4][R8.64], R0 ;  /* 0x0000000008007986 */ /* 0x0003e4000c101504 */
.L_x_30228:
        /* <DEDUP_REMOVED lines=8> */
.L_x_30229:
[----:B------:R-:W-:Y:S05]  /*1830*/  BSYNC B1 ;  /* 0x0000000000017941 */ /* 0x000fea0003800000 */
.L_x_30225:
[----:B------:R-:W-:-:S13]  /*1840*/  ISETP.GE.AND P0, PT, R6, R5, PT ;  /* 0x000000050600720c */ /* 0x000fda0003f06270 */
[----:B--2---:R-:W2:Y:S01]  /*1850*/  @!P0 LDC.64 R2, c[0x0][0x218] ;  /* 0x00008600ff028b82 */ /* 0x004ea20000000a00 */
[----:B------:R-:W-:Y:S02]  /*1860*/  @!P0 IMAD.IADD R7, R4, 0x1, R6 ;  /* 0x0000000104078824 */ /* 0x000fe400078e0206 */
[----:B------:R-:W-:Y:S02]  /*1870*/  @!P0 VIADD R6, R6, 0x80 ;  /* 0x0000008006068836 */ /* 0x000fe40000000000 */
[----:B--2---:R-:W-:-:S05]  /*1880*/  @!P0 IMAD.WIDE.U32 R2, R7, 0x2, R2 ;  /* 0x0000000207028825 */ /* 0x004fca00078e0002 */
[----:B------:R2:W-:Y:S02]  /*1890*/  @!P0 STG.E.U16 desc[UR4][R2.64], R12 ;  /* 0x0000000c02008986 */ /* 0x0005e4000c101504 */
.L_x_30230:
[----:B------:R-:W-:Y:S05]  /*18a0*/  BSYNC B0 ;  /* 0x0000000000007941 */ /* 0x000fea0003800000 */
.L_x_30224:
        /* <DEDUP_REMOVED lines=8> */
.L_x_30231:
        /* <DEDUP_REMOVED lines=13> */
.L_x_42382:


//--------------------- .text._ZN2at6native18elementwise_kernelILi128ELi4EZNS0_15gpu_kernel_implINS0_13AUnaryFunctorIfffZZZNS0_19maximum_kernel_cudaERNS_18TensorIteratorBaseEENKUlvE0_clEvENKUlvE0_clEvEUlffE_EEEEvS5_RKT_EUliE_EEviT1_ --------------------------
	.section	.text._ZN2at6native18elementwise_kernelILi128ELi4EZNS0_15gpu_kernel_implINS0_13AUnaryFunctorIfffZZZNS0_19maximum_kernel_cudaERNS_18TensorIteratorBaseEENKUlvE0_clEvENKUlvE0_clEvEUlffE_EEEEvS5_RKT_EUliE_EEviT1_,"ax",@progbits
	.align	128
        .global         _ZN2at6native18elementwise_kernelILi128ELi4EZNS0_15gpu_kernel_implINS0_13AUnaryFunctorIfffZZZNS0_19maximum_kernel_cudaERNS_18TensorIteratorBaseEENKUlvE0_clEvENKUlvE0_clEvEUlffE_EEEEvS5_RKT_EUliE_EEviT1_
        .type           _ZN2at6native18elementwise_kernelILi128ELi4EZNS0_15gpu_kernel_implINS0_13AUnaryFunctorIfffZZZNS0_19maximum_kernel_cudaERNS_18TensorIteratorBaseEENKUlvE0_clEvENKUlvE0_clEvEUlffE_EEEEvS5_RKT_EUliE_EEviT1_,@function
        .size           _ZN2at6native18elementwise_kernelILi128ELi4EZNS0_15gpu_kernel_implINS0_13AUnaryFunctorIfffZZZNS0_19maximum_kernel_cudaERNS_18TensorIteratorBaseEENKUlvE0_clEvENKUlvE0_clEvEUlffE_EEEEvS5_RKT_EUliE_EEviT1_,(.L_x_42383 - _ZN2at6native18elementwise_kernelILi128ELi4EZNS0_15gpu_kernel_implINS0_13AUnaryFunctorIfffZZZNS0_19maximum_kernel_cudaERNS_18TensorIteratorBaseEENKUlvE0_clEvENKUlvE0_clEvEUlffE_EEEEvS5_RKT_EUliE_EEviT1_)
        .other          _ZN2at6native18elementwise_kernelILi128ELi4EZNS0_15gpu_kernel_implINS0_13AUnaryFunctorIfffZZZNS0_19maximum_kernel_cudaERNS_18TensorIteratorBaseEENKUlvE0_clEvENKUlvE0_clEvEUlffE_EEEEvS5_RKT_EUliE_EEviT1_,@"STO_CUDA_ENTRY STV_DEFAULT"
_ZN2at6native18elementwise_kernelILi128ELi4EZNS0_15gpu_kernel_implINS0_13AUnaryFunctorIfffZZZNS0_19maximum_kernel_cudaERNS_18TensorIteratorBaseEENKUlvE0_clEvENKUlvE0_clEvEUlffE_EEEEvS5_RKT_EUliE_EEviT1_:
.text._ZN2at6native18elementwise_kernelILi128ELi4EZNS0_15gpu_kernel_implINS0_13AUnaryFunctorIfffZZZNS0_19maximum_kernel_cudaERNS_18TensorIteratorBaseEENKUlvE0_clEvENKUlvE0_clEvEUlffE_EEEEvS5_RKT_EUliE_EEviT1_:
        /* <DEDUP_REMOVED lines=313> */
.L_x_30234:
        /* <DEDUP_REMOVED lines=22> */
.L_x_30239:
[----:B------:R-:W2:Y:S02]  /*14f0*/  LDG.E.U8 R0, desc[UR36][R2.64] ;  /* 0x0000002402007981 */ /* 0x000ea4000c1e1100 */
[----:B--2---:R-:W-:Y:S01]  /*1500*/  I2FP.F32.U32 R0, R0 ;  /* 0x0000000000007245 */ /* 0x004fe20000201000 */
[----:B------:R-:W-:Y:S06]  /*1510*/  BRA `(.L_x_30241) ;  /* 0x0000000c002c7947 */ /* 0x000fec0003800000 */
.L_x_30238:
        /* <DEDUP_REMOVED lines=9> */
.L_x_30243:
[----:B------:R-:W2:Y:S02]  /*15b0*/  LDG.E R0, desc[UR36][R2.64] ;  /* 0x0000002402007981 */ /* 0x000ea4000c1e1900 */
[----:B--2---:R-:W-:Y:S01]  /*15c0*/  I2FP.F32.S32 R0, R0 ;  /* 0x0000000000007245 */ /* 0x004fe20000201400 */
[----:B------:R-:W-:Y:S06]  /*15d0*/  BRA `(.L_x_30241) ;  /* 0x0000000800fc7947 */ /* 0x000fec0003800000 */
.L_x_30242:
[----:B------:R-:W2:Y:S02]  /*15e0*/  LDG.E.U16 R0, desc[UR36][R2.64] ;  /* 0x0000002402007981 */ /* 0x000ea4000c1e1500 */
[----:B--2---:R-:W0:Y:S01]  /*15f0*/  I2F.S16 R0, R0 ;  /* 0x0000000000007306 */ /* 0x004e220000101400 */
[----:B------:R-:W-:Y:S05]  /*1600*/  BRA `(.L_x_30241) ;  /* 0x0000000800f07947 */ /* 0x000fea0003800000 */
.L_x_30237:
        /* <DEDUP_REMOVED lines=8> */
.L_x_30245:
[----:B------:R-:W2:Y:S02]  /*1690*/  LDG.E.U16 R0, desc[UR36][R2.64] ;  /* 0x0000002402007981 */ /* 0x000ea4000c1e1500 */
[----:B--2---:R-:W-:Y:S01]  /*16a0*/  HADD2.F32 R0, -RZ, R0.H0_H0 ;  /* 0x20000000ff007230 */ /* 0x004fe20000004100 */
[----:B------:R-:W-:Y:S06]  /*16b0*/  BRA `(.L_x_30241) ;  /* 0x0000000800c47947 */ /* 0x000fec0003800000 */
.L_x_30244:
        /* <DEDUP_REMOVED lines=8> */
.L_x_30247:
[----:B------:R-:W2:Y:S02]  /*1740*/  LDG.E.U16 R0, desc[UR36][R2.64] ;  /* 0x0000002402007981 */ /* 0x000ea4000c1e1500 */
[----:B--2---:R-:W-:Y:S01]  /*1750*/  HADD2.F32 R0, -RZ, R0.H0_H0 ;  /* 0x20000000ff007230 */ /* 0x004fe20000004100 */
[----:B------:R-:W-:Y:S06]  /*1760*/  BRA `(.L_x_30241) ;  /* 0x0000000800987947 */ /* 0x000fec0003800000 */
.L_x_30246:
[----:B------:R-:W2:Y:S01]  /*1770*/  LDG.E.64 R2, desc[UR36][R2.64] ;  /* 0x0000002402027981 */ /* 0x000ea2000c1e1b00 */
[----:B------:R-:W-:Y:S01]  /*1780*/  UMOV UR4, 0xf0000000 ;  /* 0xf000000000047882 */ /* 0x000fe20000000000 */
[----:B------:R-:W-:Y:S01]  /*1790*/  UMOV UR5, 0x380fffff ;  /* 0x380fffff00057882 */ /* 0x000fe20000000000 */
[----:B--2---:R-:W0:Y:S01]  /*17a0*/  F2F.F32.F64 R0, R2 ;  /* 0x0000000200007310 */ /* 0x004e220000301000 */
[----:B------:R-:W-:-:S14]  /*17b0*/  DSETP.GEU.AND P0, PT, |R2|, UR4, PT ;  /* 0x0000000402007e2a */ /* 0x000fdc000bf0e200 */
[----:B0-----:R-:W-:Y:S01]  /*17c0*/  @!P0 FMUL R0, R0, 1.175494350822287508e-38 ;  /* 0x0080000000008820 */ /* 0x001fe20000400000 */
[----:B------:R-:W-:Y:S06]  /*17d0*/  BRA `(.L_x_30241) ;  /* 0x00000008007c7947 */ /* 0x000fec0003800000 */
.L_x_30236:
        /* <DEDUP_REMOVED lines=12> */
.L_x_30250:
[----:B------:R-:W2:Y:S01]  /*18a0*/  LDG.E.64 R2, desc[UR36][R2.64] ;  /* 0x0000002402027981 */ /* 0x000ea2000c1e1b00 */
[----:B------:R-:W-:Y:S01]  /*18b0*/  UMOV UR4, 0xf0000000 ;  /* 0xf000000000047882 */ /* 0x000fe20000000000 */
[----:B------:R-:W-:Y:S01]  /*18c0*/  UMOV UR5, 0x380fffff ;  /* 0x380fffff00057882 */ /* 0x000fe20000000000 */
[----:B--2---:R-:W0:Y:S01]  /*18d0*/  F2F.F32.F64 R0, R2 ;  /* 0x0000000200007310 */ /* 0x004e220000301000 */
[----:B------:R-:W-:-:S14]  /*18e0*/  DSETP.GEU.AND P0, PT, |R2|, UR4, PT ;  /* 0x0000000402007e2a */ /* 0x000fdc000bf0e200 */
[----:B0-----:R-:W-:Y:S01]  /*18f0*/  @!P0 FMUL R0, R0, 1.175494350822287508e-38 ;  /* 0x0080000000008820 */ /* 0x001fe20000400000 */
[----:B------:R-:W-:Y:S06]  /*1900*/  BRA `(.L_x_30241) ;  /* 0x0000000800307947 */ /* 0x000fec0003800000 */
.L_x_30249:
        /* <DEDUP_REMOVED lines=26> */
.L_x_30252:
        /* <DEDUP_REMOVED lines=13> */
.L_x_30251:
[----:B------:R-:W2:Y:S02]  /*1b80*/  LDG.E.U16 R0, desc[UR36][R2.64] ;  /* 0x0000002402007981 */ /* 0x000ea4000c1e1500 */
[----:B--2---:R-:W-:Y:S01]  /*1b90*/  IMAD.U32 R0, R0, 0x10000, RZ ;  /* 0x0001000000007824 */ /* 0x004fe200078e00ff */
[----:B------:R-:W-:Y:S06]  /*1ba0*/  BRA `(.L_x_30241) ;  /* 0x0000000400887947 */ /* 0x000fec0003800000 */
.L_x_30248:
        /* <DEDUP_REMOVED lines=11> */
.L_x_30255:
        /* <DEDUP_REMOVED lines=20> */
.L_x_30257:
[----:B------:R-:W-:Y:S05]  /*1da0*/  BSYNC B0 ;  /* 0x0000000000007941 */ /* 0x000fea0003800000 */
.L_x_30256:
[----:B------:R-:W-:Y:S01]  /*1db0*/  LEA R3, R0, 0x3b800000, 0x17 ;  /* 0x3b80000000037811 */ /* 0x000fe200078eb8ff */
[----:B------:R-:W-:-:S05]  /*1dc0*/  IMAD.SHL.U32 R0, R2, 0x100000, RZ ;  /* 0x0010000002007824 */ /* 0x000fca00078e00ff */
[----:B------:R-:W-:Y:S01]  /*1dd0*/  LOP3.LUT R0, R3, R0, R4, 0xfe, !PT ;  /* 0x0000000003007212 */ /* 0x000fe200078efe04 */
[----:B------:R-:W-:Y:S06]  /*1de0*/  BRA `(.L_x_30241) ;  /* 0x0000000000f87947 */ /* 0x000fec0003800000 */
.L_x_30254:
        /* <DEDUP_REMOVED lines=20> */
.L_x_30259:
[----:B------:R-:W-:Y:S05]  /*1f30*/  BSYNC B0 ;  /* 0x0000000000007941 */ /* 0x000fea0003800000 */
.L_x_30258:
[----:B------:R-:W-:Y:S01]  /*1f40*/  LEA R3, R0, 0x37800000, 0x17 ;  /* 0x3780000000037811 */ /* 0x000fe200078eb8ff */
[----:B------:R-:W-:-:S05]  /*1f50*/  IMAD.SHL.U32 R0, R2, 0x200000, RZ ;  /* 0x0020000002007824 */ /* 0x000fca00078e00ff */
[----:B------:R-:W-:Y:S01]  /*1f60*/  LOP3.LUT R0, R3, R0, R4, 0xfe, !PT ;  /* 0x0000000003007212 */ /* 0x000fe200078efe04 */
[----:B------:R-:W-:Y:S06]  /*1f70*/  BRA `(.L_x_30241) ;  /* 0x0000000000947947 */ /* 0x000fec0003800000 */
.L_x_30253:
        /* <DEDUP_REMOVED lines=14> */
.L_x_30240:
        /* <DEDUP_REMOVED lines=16> */
.L_x_30262:
[----:B------:R-:W-:Y:S01]  /*2160*/  IMAD.MOV.U32 R0, RZ, RZ, RZ ;  /* 0x000000ffff007224 */ /* 0x000fe200078e00ff */
[----:B------:R-:W-:Y:S06]  /*2170*/  BRA `(.L_x_30241) ;  /* 0x0000000000147947 */ /* 0x000fec0003800000 */
.L_x_30261:
[----:B------:R-:W2:Y:S02]  /*2180*/  LDG.E.64 R2, desc[UR36][R2.64] ;  /* 0x0000002402027981 */ /* 0x000ea4000c1e1b00 */
[----:B--2---:R0:W1:Y:S01]  /*2190*/  I2F.U64 R0, R2 ;  /* 0x0000000200007312 */ /* 0x0040620000301000 */
[----:B------:R-:W-:Y:S05]  /*21a0*/  BRA `(.L_x_30241) ;  /* 0x0000000000087947 */ /* 0x000fea0003800000 */
.L_x_30260:
[----:B------:R-:W2:Y:S02]  /*21b0*/  LDG.E R0, desc[UR36][R2.64] ;  /* 0x0000002402007981 */ /* 0x000ea4000c1e1900 */
[----:B--2---:R-:W-:-:S07]  /*21c0*/  I2FP.F32.U32 R0, R0 ;  /* 0x0000000000007245 */ /* 0x004fce0000201000 */
.L_x_30241:
[----:B------:R-:W-:Y:S05]  /*21d0*/  BSYNC B6 ;  /* 0x0000000000067941 */ /* 0x000fea0003800000 */
.L_x_30235:
        /* <DEDUP_REMOVED lines=10> */
[----:B------:R-:W-:-:S07]  /*2280*/  @!P0 FMNMX.FTZ R2, R0, R5, !PT ;  /* 0x0000000500028209 */ /* 0x000fce0007810000 */
.L_x_30263:
        /* <DEDUP_REMOVED lines=12> */
.L_x_30267:
[----:B------:R-:W0:Y:S02]  /*2350*/  F2I.S64.TRUNC R2, R2 ;  /* 0x0000000200027311 */ /* 0x000e24000020d900 */
[----:B0-----:R-:W-:-:S05]  /*2360*/  IMAD.MOV.U32 R5, RZ, RZ, R2 ;  /* 0x000000ffff057224 */ /* 0x001fca00078e0002 */
[----:B------:R0:W-:Y:S01]  /*2370*/  STG.E.U8 desc[UR36][R16.64], R5 ;  /* 0x0000000510007986 */ /* 0x0001e2000c101124 */
[----:B------:R-:W-:Y:S05]  /*2380*/  BRA `(.L_x_30269) ;  /* 0x0000000c00407947 */ /* 0x000fea0003800000 */
.L_x_30266:
        /* <DEDUP_REMOVED lines=9> */
.L_x_30271:
[----:B------:R-:W0:Y:S02]  /*2420*/  F2I.FTZ.TRUNC.NTZ R3, R2 ;  /* 0x0000000200037305 */ /* 0x000e24000021f100 */
[----:B0-----:R0:W-:Y:S01]  /*2430*/  STG.E desc[UR36][R16.64], R3 ;  /* 0x0000000310007986 */ /* 0x0011e2000c101924 */
[----:B------:R-:W-:Y:S05]  /*2440*/  BRA `(.L_x_30269) ;  /* 0x0000000c00107947 */ /* 0x000fea0003800000 */
.L_x_30270:
[----:B------:R-:W0:Y:S02]  /*2450*/  F2I.FTZ.TRUNC.NTZ R3, R2 ;  /* 0x0000000200037305 */ /* 0x000e24000021f100 */
[----:B0-----:R0:W-:Y:S01]  /*2460*/  STG.E.U16 desc[UR36][R16.64], R3 ;  /* 0x0000000310007986 */ /* 0x0011e2000c101524 */
[----:B------:R-:W-:Y:S05]  /*2470*/  BRA `(.L_x_30269) ;  /* 0x0000000c00047947 */ /* 0x000fea0003800000 */
.L_x_30265:
        /* <DEDUP_REMOVED lines=8> */
.L_x_30273:
[----:B------:R-:W-:-:S05]  /*2500*/  F2FP.F16.F32.PACK_AB R2, RZ, R2 ;  /* 0x00000002ff02723e */ /* 0x000fca00000000ff */
[----:B------:R0:W-:Y:S01]  /*2510*/  STG.E.U16 desc[UR36][R16.64], R2 ;  /* 0x0000000210007986 */ /* 0x0001e2000c101524 */
[----:B------:R-:W-:Y:S05]  /*2520*/  BRA `(.L_x_30269) ;  /* 0x0000000800d87947 */ /* 0x000fea0003800000 */
.L_x_30272:
        /* <DEDUP_REMOVED lines=9> */
.L_x_30275:
[----:B------:R-:W-:-:S04]  /*25c0*/  F2FP.F16.F32.PACK_AB R3, RZ, R2 ;  /* 0x00000002ff03723e */ /* 0x000fc800000000ff */
[----:B------:R-:W-:-:S05]  /*25d0*/  PRMT R3, R3, 0x5410, RZ ;  /* 0x0000541003037816 */ /* 0x000fca00000000ff */
[----:B------:R0:W-:Y:S01]  /*25e0*/  STG.E desc[UR36][R16.64], R3 ;  /* 0x0000000310007986 */ /* 0x0001e2000c101924 */
[----:B------:R-:W-:Y:S05]  /*25f0*/  BRA `(.L_x_30269) ;  /* 0x0000000800a47947 */ /* 0x000fea0003800000 */
.L_x_30274:
[----:B------:R-:W-:-:S06]  /*2600*/  FMUL.FTZ R2, R2, 1 ;  /* 0x3f80000002027820 */ /* 0x000fcc0000410000 */
[----:B------:R-:W0:Y:S02]  /*2610*/  F2F.F64.F32 R2, R2 ;  /* 0x0000000200027310 */ /* 0x000e240000201800 */
[----:B0-----:R0:W-:Y:S01]  /*2620*/  STG.E.64 desc[UR36][R16.64], R2 ;  /* 0x0000000210007986 */ /* 0x0011e2000c101b24 */
[----:B------:R-:W-:Y:S05]  /*2630*/  BRA `(.L_x_30269) ;  /* 0x0000000800947947 */ /* 0x000fea0003800000 */
.L_x_30264:
        /* <DEDUP_REMOVED lines=12> */
.L_x_30278:
[----:B------:R-:W-:Y:S01]  /*2700*/  FMUL.FTZ R4, R2, 1 ;  /* 0x3f80000002047820 */ /* 0x000fe20000410000 */
[----:B------:R-:W-:-:S05]  /*2710*/  CS2R R6, SRZ ;  /* 0x0000000000067805 */ /* 0x000fca000001ff00 */
[----:B------:R-:W0:Y:S02]  /*2720*/  F2F.F64.F32 R4, R4 ;  /* 0x0000000400047310 */ /* 0x000e240000201800 */
[----:B0-----:R0:W-:Y:S01]  /*2730*/  STG.E.128 desc[UR36][R16.64], R4 ;  /* 0x0000000410007986 */ /* 0x0011e2000c101d24 */
[----:B------:R-:W-:Y:S05]  /*2740*/  BRA `(.L_x_30269) ;  /* 0x0000000800507947 */ /* 0x000fea0003800000 */
.L_x_30277:
        /* <DEDUP_REMOVED lines=20> */
.L_x_30282:
[----:B------:R-:W-:Y:S05]  /*2890*/  BSYNC B0 ;  /* 0x0000000000007941 */ /* 0x000fea0003800000 */
.L_x_30281:
[----:B------:R-:W-:-:S05]  /*28a0*/  LOP3.LUT R5, R0, R5, RZ, 0xfc, !PT ;  /* 0x0000000500057212 */ /* 0x000fca00078efcff */
[----:B------:R0:W-:Y:S01]  /*28b0*/  STG.E.U8 desc[UR36][R16.64], R5 ;  /* 0x0000000510007986 */ /* 0x0001e2000c101124 */
[----:B------:R-:W-:Y:S05]  /*28c0*/  BRA `(.L_x_30269) ;  /* 0x0000000400f07947 */ /* 0x000fea0003800000 */
.L_x_30280:
        /* <DEDUP_REMOVED lines=12> */
.L_x_30284:
[----:B-----5:R-:W-:Y:S01]  /*2990*/  IMAD.MOV.U32 R0, RZ, RZ, 0x7f ;  /* 0x0000007fff007424 */ /* 0x020fe200078e00ff */
[----:B------:R-:W-:-:S04]  /*29a0*/  ISETP.GT.U32.AND P0, PT, R4, 0x7f800000, PT ;  /* 0x7f8000000400780c */ /* 0x000fc80003f04070 */
[----:B------:R-:W-:-:S09]  /*29b0*/  SEL R0, R0, 0x7c, P0 ;  /* 0x0000007c00007807 */ /* 0x000fd20000000000 */
.L_x_30285:
[----:B------:R-:W-:Y:S05]  /*29c0*/  BSYNC B0 ;  /* 0x0000000000007941 */ /* 0x000fea0003800000 */
.L_x_30283:
[----:B------:R-:W-:-:S04]  /*29d0*/  LOP3.LUT R2, R2, 0x80000000, RZ, 0xc0, !PT ;  /* 0x8000000002027812 */ /* 0x000fc800078ec0ff */
[----:B------:R-:W-:-:S04]  /*29e0*/  SHF.R.U32.HI R3, RZ, 0x18, R2 ;  /* 0x00000018ff037819 */ /* 0x000fc80000011602 */
[----:B------:R-:W-:-:S05]  /*29f0*/  LOP3.LUT R3, R0, R3, RZ, 0xfc, !PT ;  /* 0x0000000300037212 */ /* 0x000fca00078efcff */
[----:B------:R0:W-:Y:S01]  /*2a00*/  STG.E.U8 desc[UR36][R16.64], R3 ;  /* 0x0000000310007986 */ /* 0x0001e2000c101124 */
[----:B------:R-:W-:Y:S05]  /*2a10*/  BRA `(.L_x_30269) ;  /* 0x00000004009c7947 */ /* 0x000fea0003800000 */
.L_x_30279:
[----:B------:R-:W-:-:S05]  /*2a20*/  F2FP.BF16.F32.PACK_AB R2, RZ, R2 ;  /* 0x00000002ff02723e */ /* 0x000fca00000010ff */
[----:B------:R0:W-:Y:S01]  /*2a30*/  STG.E.U16 desc[UR36][R16.64], R2 ;  /* 0x0000000210007986 */ /* 0x0001e2000c101524 */
[----:B------:R-:W-:Y:S05]  /*2a40*/  BRA `(.L_x_30269) ;  /* 0x0000000400907947 */ /* 0x000fea0003800000 */
.L_x_30276:
        /* <DEDUP_REMOVED lines=11> */
.L_x_30288:
        /* <DEDUP_REMOVED lines=16> */
.L_x_30291:
[----:B------:R-:W-:-:S04]  /*2c00*/  LOP3.LUT R2, R2, 0x80000000, RZ, 0xc0, !PT ;  /* 0x8000000002027812 */ /* 0x000fc800078ec0ff */
[----:B------:R-:W-:-:S04]  /*2c10*/  SHF.R.U32.HI R3, RZ, 0x18, R2 ;  /* 0x00000018ff037819 */ /* 0x000fc80000011602 */
[----:B------:R-:W-:-:S04]  /*2c20*/  LOP3.LUT R0, R0, R3, RZ, 0xfc, !PT ;  /* 0x0000000300007212 */ /* 0x000fc800078efcff */
[----:B------:R-:W-:-:S07]  /*2c30*/  PRMT R8, R0, 0x7610, R8 ;  /* 0x0000761000087816 */ /* 0x000fce0000000008 */
.L_x_30290:
[----:B------:R-:W-:Y:S05]  /*2c40*/  BSYNC B0 ;  /* 0x0000000000007941 */ /* 0x000fea0003800000 */
.L_x_30289:
[----:B------:R3:W-:Y:S01]  /*2c50*/  STG.E.U8 desc[UR36][R16.64], R8 ;  /* 0x0000000810007986 */ /* 0x0007e2000c101124 */
[----:B------:R-:W-:Y:S05]  /*2c60*/  BRA `(.L_x_30269) ;  /* 0x0000000400087947 */ /* 0x000fea0003800000 */
.L_x_30287:
        /* <DEDUP_REMOVED lines=16> */
.L_x_30294:
[----:B------:R-:W-:-:S04]  /*2d70*/  LOP3.LUT R2, R2, 0x80000000, RZ, 0xc0, !PT ;  /* 0x8000000002027812 */ /* 0x000fc800078ec0ff */
[----:B------:R-:W-:-:S04]  /*2d80*/  SHF.R.U32.HI R3, RZ, 0x18, R2 ;  /* 0x00000018ff037819 */ /* 0x000fc80000011602 */
[----:B------:R-:W-:-:S04]  /*2d90*/  LOP3.LUT R0, R0, R3, RZ, 0xfc, !PT ;  /* 0x0000000300007212 */ /* 0x000fc800078efcff */
[----:B------:R-:W-:-:S07]  /*2da0*/  PRMT R8, R0, 0x7610, R8 ;  /* 0x0000761000087816 */ /* 0x000fce0000000008 */
.L_x_30293:
[----:B------:R-:W-:Y:S05]  /*2db0*/  BSYNC B0 ;  /* 0x0000000000007941 */ /* 0x000fea0003800000 */
.L_x_30292:
[----:B------:R0:W-:Y:S01]  /*2dc0*/  STG.E.U8 desc[UR36][R16.64], R8 ;  /* 0x0000000810007986 */ /* 0x0001e2000c101124 */
[----:B------:R-:W-:Y:S05]  /*2dd0*/  BRA `(.L_x_30269) ;  /* 0x0000000000ac7947 */ /* 0x000fea0003800000 */
.L_x_30286:
        /* <DEDUP_REMOVED lines=21> */
.L_x_30268:
        /* <DEDUP_REMOVED lines=16> */
.L_x_30297:
[----:B------:R-:W-:Y:S05]  /*3030*/  BRA `(.L_x_30269) ;  /* 0x0000000000147947 */ /* 0x000fea0003800000 */
.L_x_30296:
[----:B------:R-:W0:Y:S02]  /*3040*/  F2I.U64.TRUNC R2, R2 ;  /* 0x0000000200027311 */ /* 0x000e24000020d800 */
[----:B0-----:R1:W-:Y:S01]  /*3050*/  STG.E.64 desc[UR36][R16.64], R2 ;  /* 0x0000000210007986 */ /* 0x0013e2000c101b24 */
[----:B------:R-:W-:Y:S05]  /*3060*/  BRA `(.L_x_30269) ;  /* 0x0000000000087947 */ /* 0x000fea0003800000 */
.L_x_30295:
[----:B------:R-:W0:Y:S02]  /*3070*/  F2I.FTZ.U32.TRUNC.NTZ R3, R2 ;  /* 0x0000000200037305 */ /* 0x000e24000021f000 */
[----:B0-----:R0:W-:Y:S02]  /*3080*/  STG.E desc[UR36][R16.64], R3 ;  /* 0x0000000310007986 */ /* 0x0011e4000c101924 */
.L_x_30269:
[----:B------:R-:W-:-:S04]  /*3090*/  IMAD R18, R23, 0x200, R18 ;  /* 0x0000020017127824 */ /* 0x000fc800078e0212 */
[----:B------:R-:W-:-:S07]  /*30a0*/  VIADD R19, R18, 0x80 ;  /* 0x0000008012137836 */ /* 0x000fce0000000000 */
.L_x_30233:
[----:B------:R-:W-:Y:S05]  /*30b0*/  BSYNC B7 ;  /* 0x0000000000077941 */ /* 0x000fea0003800000 */
.L_x_30232:
        /* <DEDUP_REMOVED lines=307> */
.L_x_30300:
        /* <DEDUP_REMOVED lines=22> */
.L_x_30305:
[----:B------:R-:W2:Y:S02]  /*4550*/  LDG.E.U8 R0, desc[UR36][R2.64] ;  /* 0x0000002402007981 */ /* 0x000ea4000c1e1100 */
[----:B--2---:R-:W-:Y:S01]  /*4560*/  I2FP.F32.U32 R0, R0 ;  /* 0x0000000000007245 */ /* 0x004fe20000201000 */
[----:B------:R-:W-:Y:S06]  /*4570*/  BRA `(.L_x_30307) ;  /* 0x0000000c002c7947 */ /* 0x000fec0003800000 */
.L_x_30304:
        /* <DEDUP_REMOVED lines=9> */
.L_x_30309:
[----:B------:R-:W2:Y:S02]  /*4610*/  LDG.E R0, desc[UR36][R2.64] ;  /* 0x0000002402007981 */ /* 0x000ea4000c1e1900 */
[----:B--2---:R-:W-:Y:S01]  /*4620*/  I2FP.F32.S32 R0, R0 ;  /* 0x0000000000007245 */ /* 0x004fe20000201400 */
[----:B------:R-:W-:Y:S06]  /*4630*/  BRA `(.L_x_30307) ;  /* 0x0000000800fc7947 */ /* 0x000fec0003800000 */
.L_x_30308:
[----:B------:R-:W2:Y:S02]  /*4640*/  LDG.E.U16 R0, desc[UR36][R2.64] ;  /* 0x0000002402007981 */ /* 0x000ea4000c1e1500 */
[----:B--2---:R-:W2:Y:S01]  /*4650*/  I2F.S16 R0, R0 ;  /* 0x0000000000007306 */ /* 0x004ea20000101400 */
[----:B------:R-:W-:Y:S05]  /*4660*/  BRA `(.L_x_30307) ;  /* 0x0000000800f07947 */ /* 0x000fea0003800000 */
.L_x_30303:
        /* <DEDUP_REMOVED lines=8> */
.L_x_30311:
[----:B------:R-:W2:Y:S02]  /*46f0*/  LDG.E.U16 R0, desc[UR36][R2.64] ;  /* 0x0000002402007981 */ /* 0x000ea4000c1e1500 */
[----:B--2---:R-:W-:Y:S01]  /*4700*/  HADD2.F32 R0, -RZ, R0.H0_H0 ;  /* 0x20000000ff007230 */ /* 0x004fe20000004100 */
[----:B------:R-:W-:Y:S06]  /*4710*/  BRA `(.L_x_30307) ;  /* 0x0000000800c47947 */ /* 0x000fec0003800000 */
.L_x_30310:
        /* <DEDUP_REMOVED lines=8> */
.L_x_30313:
[----:B------:R-:W2:Y:S02]  /*47a0*/  LDG.E.U16 R0, desc[UR36][R2.64] ;  /* 0x0000002402007981 */ /* 0x000ea4000c1e1500 */
[----:B--2---:R-:W-:Y:S01]  /*47b0*/  HADD2.F32 R0, -RZ, R0.H0_H0 ;  /* 0x20000000ff007230 */ /* 0x004fe20000004100 */
[----:B------:R-:W-:Y:S06]  /*47c0*/  BRA `(.L_x_30307) ;  /* 0x0000000800987947 */ /* 0x000fec0003800000 */
.L_x_30312:
[----:B------:R-:W2:Y:S01]  /*47d0*/  LDG.E.64 R2, desc[UR36][R2.64] ;  /* 0x0000002402027981 */ /* 0x000ea2000c1e1b00 */
[----:B------:R-:W-:Y:S01]  /*47e0*/  UMOV UR4, 0xf0000000 ;  /* 0xf000000000047882 */ /* 0x000fe20000000000 */
[----:B------:R-:W-:Y:S01]  /*47f0*/  UMOV UR5, 0x380fffff ;  /* 0x380fffff00057882 */ /* 0x000fe20000000000 */
[----:B--2---:R-:W0:Y:S01]  /*4800*/  F2F.F32.F64 R0, R2 ;  /* 0x0000000200007310 */ /* 0x004e220000301000 */
[----:B------:R-:W-:-:S14]  /*4810*/  DSETP.GEU.AND P0, PT, |R2|, UR4, PT ;  /* 0x0000000402007e2a */ /* 0x000fdc000bf0e200 */
[----:B0-----:R-:W-:Y:S01]  /*4820*/  @!P0 FMUL R0, R0, 1.175494350822287508e-38 ;  /* 0x0080000000008820 */ /* 0x001fe20000400000 */
[----:B------:R-:W-:Y:S06]  /*4830*/  BRA `(.L_x_30307) ;  /* 0x00000008007c7947 */ /* 0x000fec0003800000 */
.L_x_30302:
        /* <DEDUP_REMOVED lines=12> */
.L_x_30316:
[----:B------:R-:W2:Y:S01]  /*4900*/  LDG.E.64 R2, desc[UR36][R2.64] ;  /* 0x0000002402027981 */ /* 0x000ea2000c1e1b00 */
[----:B------:R-:W-:Y:S01]  /*4910*/  UMOV UR4, 0xf0000000 ;  /* 0xf000000000047882 */ /* 0x000fe20000000000 */
[----:B------:R-:W-:Y:S01]  /*4920*/  UMOV UR5, 0x380fffff ;  /* 0x380fffff00057882 */ /* 0x000fe20000000000 */
[----:B--2---:R-:W0:Y:S01]  /*4930*/  F2F.F32.F64 R0, R2 ;  /* 0x0000000200007310 */ /* 0x004e220000301000 */
[----:B------:R-:W-:-:S14]  /*4940*/  DSETP.GEU.AND P0, PT, |R2|, UR4, PT ;  /* 0x0000000402007e2a */ /* 0x000fdc000bf0e200 */
[----:B0-----:R-:W-:Y:S01]  /*4950*/  @!P0 FMUL R0, R0, 1.175494350822287508e-38 ;  /* 0x0080000000008820 */ /* 0x001fe20000400000 */
[----:B------:R-:W-:Y:S06]  /*4960*/  BRA `(.L_x_30307) ;  /* 0x0000000800307947 */ /* 0x000fec0003800000 */
.L_x_30315:
        /* <DEDUP_REMOVED lines=26> */
.L_x_30318:
        /* <DEDUP_REMOVED lines=13> */
.L_x_30317:
[----:B------:R-:W2:Y:S02]  /*4be0*/  LDG.E.U16 R0, desc[UR36][R2.64] ;  /* 0x0000002402007981 */ /* 0x000ea4000c1e1500 */
[----:B--2---:R-:W-:Y:S01]  /*4bf0*/  IMAD.U32 R0, R0, 0x10000, RZ ;  /* 0x0001000000007824 */ /* 0x004fe200078e00ff */
[----:B------:R-:W-:Y:S06]  /*4c00*/  BRA `(.L_x_30307) ;  /* 0x0000000400887947 */ /* 0x000fec0003800000 */
.L_x_30314:
        /* <DEDUP_REMOVED lines=11> */
.L_x_30321:
        /* <DEDUP_REMOVED lines=20> */
.L_x_30323:
[----:B------:R-:W-:Y:S05]  /*4e00*/  BSYNC B0 ;  /* 0x0000000000007941 */ /* 0x000fea0003800000 */
.L_x_30322:
[----:B------:R-:W-:Y:S01]  /*4e10*/  LEA R3, R0, 0x3b800000, 0x17 ;  /* 0x3b80000000037811 */ /* 0x000fe200078eb8ff */
[----:B------:R-:W-:-:S05]  /*4e20*/  IMAD.SHL.U32 R0, R2, 0x100000, RZ ;  /* 0x0010000002007824 */ /* 0x000fca00078e00ff */
[----:B------:R-:W-:Y:S01]  /*4e30*/  LOP3.LUT R0, R3, R0, R4, 0xfe, !PT ;  /* 0x0000000003007212 */ /* 0x000fe200078efe04 */
[----:B------:R-:W-:Y:S06]  /*4e40*/  BRA `(.L_x_30307) ;  /* 0x0000000000f87947 */ /* 0x000fec0003800000 */
.L_x_30320:
        /* <DEDUP_REMOVED lines=20> */
.L_x_30325:
[----:B------:R-:W-:Y:S05]  /*4f90*/  BSYNC B0 ;  /* 0x0000000000007941 */ /* 0x000fea0003800000 */
.L_x_30324:
[----:B------:R-:W-:Y:S01]  /*4fa0*/  LEA R3, R0, 0x37800000, 0x17 ;  /* 0x3780000000037811 */ /* 0x000fe200078eb8ff */
[----:B------:R-:W-:-:S05]  /*4fb0*/  IMAD.SHL.U32 R0, R2, 0x200000, RZ ;  /* 0x0020000002007824 */ /* 0x000fca00078e00ff */
[----:B------:R-:W-:Y:S01]  /*4fc0*/  LOP3.LUT R0, R3, R0, R4, 0xfe, !PT ;  /* 0x0000000003007212 */ /* 0x000fe200078efe04 */
[----:B------:R-:W-:Y:S06]  /*4fd0*/  BRA `(.L_x_30307) ;  /* 0x0000000000947947 */ /* 0x000fec0003800000 */
.L_x_30319:
        /* <DEDUP_REMOVED lines=14> */
.L_x_30306:
        /* <DEDUP_REMOVED lines=16> */
.L_x_30328:
[----:B------:R-:W-:Y:S01]  /*51c0*/  IMAD.MOV.U32 R0, RZ, RZ, RZ ;  /* 0x000000ffff007224 */ /* 0x000fe200078e00ff */
[----:B------:R-:W-:Y:S06]  /*51d0*/  BRA `(.L_x_30307) ;  /* 0x0000000000147947 */ /* 0x000fec0003800000 */
.L_x_30327:
[----:B------:R-:W2:Y:S02]  /*51e0*/  LDG.E.64 R2, desc[UR36][R2.64] ;  /* 0x0000002402027981 */ /* 0x000ea4000c1e1b00 */
[----:B--2---:R0:W1:Y:S01]  /*51f0*/  I2F.U64 R0, R2 ;  /* 0x0000000200007312 */ /* 0x0040620000301000 */
[----:B------:R-:W-:Y:S05]  /*5200*/  BRA `(.L_x_30307) ;  /* 0x0000000000087947 */ /* 0x000fea0003800000 */
.L_x_30326:
[----:B------:R-:W2:Y:S02]  /*5210*/  LDG.E R0, desc[UR36][R2.64] ;  /* 0x0000002402007981 */ /* 0x000ea4000c1e1900 */
[----:B--2---:R-:W-:-:S07]  /*5220*/  I2FP.F32.U32 R0, R0 ;  /* 0x0000000000007245 */ /* 0x004fce0000201000 */
.L_x_30307:
[----:B------:R-:W-:Y:S05]  /*5230*/  BSYNC B6 ;  /* 0x0000000000067941 */ /* 0x000fea0003800000 */
.L_x_30301:
        /* <DEDUP_REMOVED lines=10> */
[----:B------:R-:W-:-:S07]  /*52e0*/  @!P0 FMNMX.FTZ R2, R0, R3, !PT ;  /* 0x0000000300028209 */ /* 0x000fce0007810000 */
.L_x_30329:
        /* <DEDUP_REMOVED lines=12> */
.L_x_30333:
[----:B------:R-:W0:Y:S02]  /*53b0*/  F2I.S64.TRUNC R2, R2 ;  /* 0x0000000200027311 */ /* 0x000e24000020d900 */
[----:B0-----:R-:W-:-:S05]  /*53c0*/  IMAD.MOV.U32 R5, RZ, RZ, R2 ;  /* 0x000000ffff057224 */ /* 0x001fca00078e0002 */
[----:B------:R0:W-:Y:S01]  /*53d0*/  STG.E.U8 desc[UR36][R16.64], R5 ;  /* 0x0000000510007986 */ /* 0x0001e2000c101124 */
[----:B------:R-:W-:Y:S05]  /*53e0*/  BRA `(.L_x_30335) ;  /* 0x0000000c00407947 */ /* 0x000fea0003800000 */
.L_x_30332:
        /* <DEDUP_REMOVED lines=9> */
.L_x_30337:
[----:B------:R-:W0:Y:S02]  /*5480*/  F2I.FTZ.TRUNC.NTZ R3, R2 ;  /* 0x0000000200037305 */ /* 0x000e24000021f100 */
[----:B0-----:R0:W-:Y:S01]  /*5490*/  STG.E desc[UR36][R16.64], R3 ;  /* 0x0000000310007986 */ /* 0x0011e2000c101924 */
[----:B------:R-:W-:Y:S05]  /*54a0*/  BRA `(.L_x_30335) ;  /* 0x0000000c00107947 */ /* 0x000fea0003800000 */
.L_x_30336:
[----:B------:R-:W0:Y:S02]  /*54b0*/  F2I.FTZ.TRUNC.NTZ R3, R2 ;  /* 0x0000000200037305 */ /* 0x000e24000021f100 */
[----:B0-----:R0:W-:Y:S01]  /*54c0*/  STG.E.U16 desc[UR36][R16.64], R3 ;  /* 0x0000000310007986 */ /* 0x0011e2000c101524 */
[----:B------:R-:W-:Y:S05]  /*54d0*/  BRA `(.L_x_30335) ;  /* 0x0000000c00047947 */ /* 0x000fea0003800000 */
.L_x_30331:
        /* <DEDUP_REMOVED lines=8> */
.L_x_30339:
[----:B------:R-:W-:-:S05]  /*5560*/  F2FP.F16.F32.PACK_AB R2, RZ, R2 ;  /* 0x00000002ff02723e */ /* 0x000fca00000000ff */
[----:B------:R0:W-:Y:S01]  /*5570*/  STG.E.U16 desc[UR36][R16.64], R2 ;  /* 0x0000000210007986 */ /* 0x0001e2000c101524 */
[----:B------:R-:W-:Y:S05]  /*5580*/  BRA `(.L_x_30335) ;  /* 0x0000000800d87947 */ /* 0x000fea0003800000 */
.L_x_30338:
        /* <DEDUP_REMOVED lines=9> */
.L_x_30341:
[----:B------:R-:W-:-:S04]  /*5620*/  F2FP.F16.F32.PACK_AB R3, RZ, R2 ;  /* 0x00000002ff03723e */ /* 0x000fc800000000ff */
[----:B------:R-:W-:-:S05]  /*5630*/  PRMT R3, R3, 0x5410, RZ ;  /* 0x0000541003037816 */ /* 0x000fca00000000ff */
[----:B------:R0:W-:Y:S01]  /*5640*/  STG.E desc[UR36][R16.64], R3 ;  /* 0x0000000310007986 */ /* 0x0001e2000c101924 */
[----:B------:R-:W-:Y:S05]  /*5650*/  BRA `(.L_x_30335) ;  /* 0x0000000800a47947 */ /* 0x000fea0003800000 */
.L_x_30340:
[----:B------:R-:W-:-:S06]  /*5660*/  FMUL.FTZ R2, R2, 1 ;  /* 0x3f80000002027820 */ /* 0x000fcc0000410000 */
[----:B------:R-:W0:Y:S02]  /*5670*/  F2F.F64.F32 R2, R2 ;  /* 0x0000000200027310 */ /* 0x000e240000201800 */
[----:B0-----:R0:W-:Y:S01]  /*5680*/  STG.E.64 desc[UR36][R16.64], R2 ;  /* 0x0000000210007986 */ /* 0x0011e2000c101b24 */
[----:B------:R-:W-:Y:S05]  /*5690*/  BRA `(.L_x_30335) ;  /* 0x0000000800947947 */ /* 0x000fea0003800000 */
.L_x_30330:
        /* <DEDUP_REMOVED lines=12> */
.L_x_30344:
[----:B------:R-:W-:Y:S01]  /*5760*/  FMUL.FTZ R4, R2, 1 ;  /* 0x3f80000002047820 */ /* 0x000fe20000410000 */
[----:B------:R-:W-:-:S05]  /*5770*/  CS2R R6, SRZ ;  /* 0x0000000000067805 */ /* 0x000fca000001ff00 */
[----:B------:R-:W0:Y:S02]  /*5780*/  F2F.F64.F32 R4, R4 ;  /* 0x0000000400047310 */ /* 0x000e240000201800 */
[----:B0-----:R0:W-:Y:S01]  /*5790*/  STG.E.128 desc[UR36][R16.64], R4 ;  /* 0x0000000410007986 */ /* 0x0011e2000c101d24 */
[----:B------:R-:W-:Y:S05]  /*57a0*/  BRA `(.L_x_30335) ;  /* 0x0000000800507947 */ /* 0x000fea0003800000 */
.L_x_30343:
        /* <DEDUP_REMOVED lines=20> */
.L_x_30348:
[----:B------:R-:W-:Y:S05]  /*58f0*/  BSYNC B0 ;  /* 0x0000000000007941 */ /* 0x000fea0003800000 */
.L_x_30347:
[----:B------:R-:W-:-:S05]  /*5900*/  LOP3.LUT R5, R0, R5, RZ, 0xfc, !PT ;  /* 0x0000000500057212 */ /* 0x000fca00078efcff */
[----:B------:R0:W-:Y:S01]  /*5910*/  STG.E.U8 desc[UR36][R16.64], R5 ;  /* 0x0000000510007986 */ /* 0x0001e2000c101124 */
[----:B------:R-:W-:Y:S05]  /*5920*/  BRA `(.L_x_30335) ;  /* 0x0000000400f07947 */ /* 0x000fea0003800000 */
.L_x_30346:
        /* <DEDUP_REMOVED lines=12> */
.L_x_30350:
[----:B-123-5:R-:W-:Y:S01]  /*59f0*/  IMAD.MOV.U32 R0, RZ, RZ, 0x7f ;  /* 0x0000007fff007424 */ /* 0x02efe200078e00ff */
[----:B------:R-:W-:-:S04]  /*5a00*/  ISETP.GT.U32.AND P0, PT, R4, 0x7f800000, PT ;  /* 0x7f8000000400780c */ /* 0x000fc80003f04070 */
[----:B------:R-:W-:-:S09]  /*5a10*/  SEL R0, R0, 0x7c, P0 ;  /* 0x0000007c00007807 */ /* 0x000fd20000000000 */
.L_x_30351:
[----:B------:R-:W-:Y:S05]  /*5a20*/  BSYNC B0 ;  /* 0x0000000000007941 */ /* 0x000fea0003800000 */
.L_x_30349:
[----:B------:R-:W-:-:S04]  /*5a30*/  LOP3.LUT R2, R2, 0x80000000, RZ, 0xc0, !PT ;  /* 0x8000000002027812 */ /* 0x000fc800078ec0ff */
[----:B------:R-:W-:-:S04]  /*5a40*/  SHF.R.U32.HI R3, RZ, 0x18, R2 ;  /* 0x00000018ff037819 */ /* 0x000fc80000011602 */
[----:B------:R-:W-:-:S05]  /*5a50*/  LOP3.LUT R3, R0, R3, RZ, 0xfc, !PT ;  /* 0x0000000300037212 */ /* 0x000fca00078efcff */
[----:B------:R0:W-:Y:S01]  /*5a60*/  STG.E.U8 desc[UR36][R16.64], R3 ;  /* 0x0000000310007986 */ /* 0x0001e2000c101124 */
[----:B------:R-:W-:Y:S05]  /*5a70*/  BRA `(.L_x_30335) ;  /* 0x00000004009c7947 */ /* 0x000fea0003800000 */
.L_x_30345:
[----:B------:R-:W-:-:S05]  /*5a80*/  F2FP.BF16.F32.PACK_AB R2, RZ, R2 ;  /* 0x00000002ff02723e */ /* 0x000fca00000010ff */
[----:B------:R0:W-:Y:S01]  /*5a90*/  STG.E.U16 desc[UR36][R16.64], R2 ;  /* 0x0000000210007986 */ /* 0x0001e2000c101524 */
[----:B------:R-:W-:Y:S05]  /*5aa0*/  BRA `(.L_x_30335) ;  /* 0x0000000400907947 */ /* 0x000fea0003800000 */
.L_x_30342:
        /* <DEDUP_REMOVED lines=11> */
.L_x_30354:
        /* <DEDUP_REMOVED lines=16> */
.L_x_30357:
[----:B------:R-:W-:-:S04]  /*5c60*/  LOP3.LUT R2, R2, 0x80000000, RZ, 0xc0, !PT ;  /* 0x8000000002027812 */ /* 0x000fc800078ec0ff */
[----:B------:R-:W-:-:S04]  /*5c70*/  SHF.R.U32.HI R3, RZ, 0x18, R2 ;  /* 0x00000018ff037819 */ /* 0x000fc80000011602 */
[----:B------:R-:W-:-:S04]  /*5c80*/  LOP3.LUT R0, R0, R3, RZ, 0xfc, !PT ;  /* 0x0000000300007212 */ /* 0x000fc800078efcff */
[----:B------:R-:W-:-:S07]  /*5c90*/  PRMT R8, R0, 0x7610, R8 ;  /* 0x0000761000087816 */ /* 0x000fce0000000008 */
.L_x_30356:
[----:B------:R-:W-:Y:S05]  /*5ca0*/  BSYNC B0 ;  /* 0x0000000000007941 */ /* 0x000fea0003800000 */
.L_x_30355:
[----:B------:R0:W-:Y:S01]  /*5cb0*/  STG.E.U8 desc[UR36][R16.64], R8 ;  /* 0x0000000810007986 */ /* 0x0001e2000c101124 */
[----:B------:R-:W-:Y:S05]  /*5cc0*/  BRA `(.L_x_30335) ;  /* 0x0000000400087947 */ /* 0x000fea0003800000 */
.L_x_30353:
        /* <DEDUP_REMOVED lines=16> */
.L_x_30360:
[----:B------:R-:W-:-:S04]  /*5dd0*/  LOP3.LUT R2, R2, 0x80000000, RZ, 0xc0, !PT ;  /* 0x8000000002027812 */ /* 0x000fc800078ec0ff */
[----:B------:R-:W-:-:S04]  /*5de0*/  SHF.R.U32.HI R3, RZ, 0x18, R2 ;  /* 0x00000018ff037819 */ /* 0x000fc80000011602 */
[----:B------:R-:W-:-:S04]  /*5df0*/  LOP3.LUT R0, R0, R3, RZ, 0xfc, !PT ;  /* 0x0000000300007212 */ /* 0x000fc800078efcff */
[----:B------:R-:W-:-:S07]  /*5e00*/  PRMT R8, R0, 0x7610, R8 ;  /* 0x0000761000087816 */ /* 0x000fce0000000008 */
.L_x_30359:
[----:B------:R-:W-:Y:S05]  /*5e10*/  BSYNC B0 ;  /* 0x0000000000007941 */ /* 0x000fea0003800000 */
.L_x_30358:
[----:B------:R0:W-:Y:S01]  /*5e20*/  STG.E.U8 desc[UR36][R16.64], R8 ;  /* 0x0000000810007986 */ /* 0x0001e2000c101124 */
[----:B------:R-:W-:Y:S05]  /*5e30*/  BRA `(.L_x_30335) ;  /* 0x0000000000ac7947 */ /* 0x000fea0003800000 */
.L_x_30352:
        /* <DEDUP_REMOVED lines=21> */
.L_x_30334:
        /* <DEDUP_REMOVED lines=16> */
.L_x_30363:
[----:B------:R-:W-:Y:S05]  /*6090*/  BRA `(.L_x_30335) ;  /* 0x0000000000147947 */ /* 0x000fea0003800000 */
.L_x_30362:
[----:B------:R-:W0:Y:S02]  /*60a0*/  F2I.U64.TRUNC R2, R2 ;  /* 0x0000000200027311 */ /* 0x000e24000020d800 */
[----:B0-----:R0:W-:Y:S01]  /*60b0*/  STG.E.64 desc[UR36][R16.64], R2 ;  /* 0x0000000210007986 */ /* 0x0011e2000c101b24 */
[----:B------:R-:W-:Y:S05]  /*60c0*/  BRA `(.L_x_30335) ;  /* 0x0000000000087947 */ /* 0x000fea0003800000 */
.L_x_30361:
[----:B------:R-:W0:Y:S02]  /*60d0*/  F2I.FTZ.U32.TRUNC.NTZ R3, R2 ;  /* 0x0000000200037305 */ /* 0x000e24000021f000 */
[----:B0-----:R0:W-:Y:S02]  /*60e0*/  STG.E desc[UR36][R16.64], R3 ;  /* 0x0000000310007986 */ /* 0x0011e4000c101924 */
.L_x_30335:
[----:B------:R-:W-:-:S07]  /*60f0*/  VIADD R19, R19, 0x80 ;  /* 0x0000008013137836 */ /* 0x000fce0000000000 */
.L_x_30299:
[----:B------:R-:W-:Y:S05]  /*6100*/  BSYNC B7 ;  /* 0x0000000000077941 */ /* 0x000fea0003800000 */
.L_x_30298:
        /* <DEDUP_REMOVED lines=307> */
.L_x_30366:
        /* <DEDUP_REMOVED lines=22> */
.L_x_30371:
[----:B------:R-:W2:Y:S02]  /*75a0*/  LDG.E.U8 R0, desc[UR36][R2.64] ;  /* 0x0000002402007981 */ /* 0x000ea4000c1e1100 */
[----:B--2---:R-:W-:Y:S01]  /*75b0*/  I2FP.F32.U32 R0, R0 ;  /* 0x0000000000007245 */ /* 0x004fe20000201000 */
[----:B------:R-:W-:Y:S06]  /*75c0*/  BRA `(.L_x_30373) ;  /* 0x0000000c002c7947 */ /* 0x000fec0003800000 */
.L_x_30370:
        /* <DEDUP_REMOVED lines=9> */
.L_x_30375:
[----:B------:R-:W2:Y:S02]  /*7660*/  LDG.E R0, desc[UR36][R2.64] ;  /* 0x0000002402007981 */ /* 0x000ea4000c1e1900 */
[----:B--2---:R-:W-:Y:S01]  /*7670*/  I2FP.F32.S32 R0, R0 ;  /* 0x0000000000007245 */ /* 0x004fe20000201400 */
[----:B------:R-:W-:Y:S06]  /*7680*/  BRA `(.L_x_30373) ;  /* 0x0000000800fc7947 */ /* 0x000fec0003800000 */
.L_x_30374:
[----:B------:R-:W2:Y:S02]  /*7690*/  LDG.E.U16 R0, desc[UR36][R2.64] ;  /* 0x0000002402007981 */ /* 0x000ea4000c1e1500 */
[----:B--2---:R-:W0:Y:S01]  /*76a0*/  I2F.S16 R0, R0 ;  /* 0x0000000000007306 */ /* 0x004e220000101400 */
[----:B------:R-:W-:Y:S05]  /*76b0*/  BRA `(.L_x_30373) ;  /* 0x0000000800f07947 */ /* 0x000fea0003800000 */
.L_x_30369:
        /* <DEDUP_REMOVED lines=8> */
.L_x_30377:
[----:B------:R-:W2:Y:S02]  /*7740*/  LDG.E.U16 R0, desc[UR36][R2.64] ;  /* 0x0000002402007981 */ /* 0x000ea4000c1e1500 */
[----:B--2---:R-:W-:Y:S01]  /*7750*/  HADD2.F32 R0, -RZ, R0.H0_H0 ;  /* 0x20000000ff007230 */ /* 0x004fe20000004100 */
[----:B------:R-:W-:Y:S06]  /*7760*/  BRA `(.L_x_30373) ;  /* 0x0000000800c47947 */ /* 0x000fec0003800000 */
.L_x_30376:
        /* <DEDUP_REMOVED lines=8> */
.L_x_30379:
[----:B------:R-:W2:Y:S02]  /*77f0*/  LDG.E.U16 R0, desc[UR36][R2.64] ;  /* 0x0000002402007981 */ /* 0x000ea4000c1e1500 */
[----:B--2---:R-:W-:Y:S01]  /*7800*/  HADD2.F32 R0, -RZ, R0.H0_H0 ;  /* 0x20000000ff007230 */ /* 0x004fe20000004100 */
[----:B------:R-:W-:Y:S06]  /*7810*/  BRA `(.L_x_30373) ;  /* 0x0000000800987947 */ /* 0x000fec0003800000 */
.L_x_30378:
[----:B------:R-:W2:Y:S01]  /*7820*/  LDG.E.64 R2, desc[UR36][R2.64] ;  /* 0x0000002402027981 */ /* 0x000ea2000c1e1b00 */
[----:B------:R-:W-:Y:S01]  /*7830*/  UMOV UR4, 0xf0000000 ;  /* 0xf000000000047882 */ /* 0x000fe20000000000 */
[----:B------:R-:W-:Y:S01]  /*7840*/  UMOV UR5, 0x380fffff ;  /* 0x380fffff00057882 */ /* 0x000fe20000000000 */
[----:B--2---:R-:W0:Y:S01]  /*7850*/  F2F.F32.F64 R0, R2 ;  /* 0x0000000200007310 */ /* 0x004e220000301000 */
[----:B------:R-:W-:-:S14]  /*7860*/  DSETP.GEU.AND P0, PT, |R2|, UR4, PT ;  /* 0x0000000402007e2a */ /* 0x000fdc000bf0e200 */
[----:B0-----:R-:W-:Y:S01]  /*7870*/  @!P0 FMUL R0, R0, 1.175494350822287508e-38 ;  /* 0x0080000000008820 */ /* 0x001fe20000400000 */
[----:B------:R-:W-:Y:S06]  /*7880*/  BRA `(.L_x_30373) ;  /* 0x00000008007c7947 */ /* 0x000fec0003800000 */
.L_x_30368:
        /* <DEDUP_REMOVED lines=12> */
.L_x_30382:
[----:B------:R-:W2:Y:S01]  /*7950*/  LDG.E.64 R2, desc[UR36][R2.64] ;  /* 0x0000002402027981 */ /* 0x000ea2000c1e1b00 */
[----:B------:R-:W-:Y:S01]  /*7960*/  UMOV UR4, 0xf0000000 ;  /* 0xf000000000047882 */ /* 0x000fe20000000000 */
[----:B------:R-:W-:Y:S01]  /*7970*/  UMOV UR5, 0x380fffff ;  /* 0x380fffff00057882 */ /* 0x000fe20000000000 */
[----:B--2---:R-:W0:Y:S01]  /*7980*/  F2F.F32.F64 R0, R2 ;  /* 0x0000000200007310 */ /* 0x004e220000301000 */
[----:B------:R-:W-:-:S14]  /*7990*/  DSETP.GEU.AND P0, PT, |R2|, UR4, PT ;  /* 0x0000000402007e2a */ /* 0x000fdc000bf0e200 */
[----:B0-----:R-:W-:Y:S01]  /*79a0*/  @!P0 FMUL R0, R0, 1.175494350822287508e-38 ;  /* 0x0080000000008820 */ /* 0x001fe20000400000 */
[----:B------:R-:W-:Y:S06]  /*79b0*/  BRA `(.L_x_30373) ;  /* 0x0000000800307947 */ /* 0x000fec0003800000 */
.L_x_30381:
        /* <DEDUP_REMOVED lines=26> */
.L_x_30384:
        /* <DEDUP_REMOVED lines=13> */
.L_x_30383:
[----:B------:R-:W2:Y:S02]  /*7c30*/  LDG.E.U16 R0, desc[UR36][R2.64] ;  /* 0x0000002402007981 */ /* 0x000ea4000c1e1500 */
[----:B--2---:R-:W-:Y:S01]  /*7c40*/  IMAD.U32 R0, R0, 0x10000, RZ ;  /* 0x0001000000007824 */ /* 0x004fe200078e00ff */
[----:B------:R-:W-:Y:S06]  /*7c50*/  BRA `(.L_x_30373) ;  /* 0x0000000400887947 */ /* 0x000fec0003800000 */
.L_x_30380:
        /* <DEDUP_REMOVED lines=11> */
.L_x_30387:
        /* <DEDUP_REMOVED lines=20> */
.L_x_30389:
[----:B------:R-:W-:Y:S05]  /*7e50*/  BSYNC B0 ;  /* 0x0000000000007941 */ /* 0x000fea0003800000 */
.L_x_30388:
[----:B------:R-:W-:Y:S01]  /*7e60*/  LEA R3, R0, 0x3b800000, 0x17 ;  /* 0x3b80000000037811 */ /* 0x000fe200078eb8ff */
[----:B------:R-:W-:-:S05]  /*7e70*/  IMAD.SHL.U32 R0, R2, 0x100000, RZ ;  /* 0x0010000002007824 */ /* 0x000fca00078e00ff */
[----:B------:R-:W-:Y:S01]  /*7e80*/  LOP3.LUT R0, R3, R0, R4, 0xfe, !PT ;  /* 0x0000000003007212 */ /* 0x000fe200078efe04 */
[----:B------:R-:W-:Y:S06]  /*7e90*/  BRA `(.L_x_30373) ;  /* 0x0000000000f87947 */ /* 0x000fec0003800000 */
.L_x_30386:
        /* <DEDUP_REMOVED lines=20> */
.L_x_30391:
[----:B------:R-:W-:Y:S05]  /*7fe0*/  BSYNC B0 ;  /* 0x0000000000007941 */ /* 0x000fea0003800000 */
.L_x_30390:
[----:B------:R-:W-:Y:S01]  /*7ff0*/  LEA R3, R0, 0x37800000, 0x17 ;  /* 0x3780000000037811 */ /* 0x000fe200078eb8ff */
[----:B------:R-:W-:-:S05]  /*8000*/  IMAD.SHL.U32 R0, R2, 0x200000, RZ ;  /* 0x0020000002007824 */ /* 0x000fca00078e00ff */
[----:B------:R-:W-:Y:S01]  /*8010*/  LOP3.LUT R0, R3, R0, R4, 0xfe, !PT ;  /* 0x0000000003007212 */ /* 0x000fe200078efe04 */
[----:B------:R-:W-:Y:S06]  /*8020*/  BRA `(.L_x_30373) ;  /* 0x0000000000947947 */ /* 0x000fec0003800000 */
.L_x_30385:
        /* <DEDUP_REMOVED lines=14> */
.L_x_30372:
        /* <DEDUP_REMOVED lines=16> */
.L_x_30394:
[----:B------:R-:W-:Y:S01]  /*8210*/  IMAD.MOV.U32 R0, RZ, RZ, RZ ;  /* 0x000000ffff007224 */ /* 0x000fe200078e00ff */
[----:B------:R-:W-:Y:S06]  /*8220*/  BRA `(.L_x_30373) ;  /* 0x0000000000147947 */ /* 0x000fec0003800000 */
.L_x_30393:
[----:B------:R-:W2:Y:S02]  /*8230*/  LDG.E.64 R2, desc[UR36][R2.64] ;  /* 0x0000002402027981 */ /* 0x000ea4000c1e1b00 */
[----:B--2---:R0:W1:Y:S01]  /*8240*/  I2F.U64 R0, R2 ;  /* 0x0000000200007312 */ /* 0x0040620000301000 */
[----:B------:R-:W-:Y:S05]  /*8250*/  BRA `(.L_x_30373) ;  /* 0x0000000000087947 */ /* 0x000fea0003800000 */
.L_x_30392:
[----:B------:R-:W2:Y:S02]  /*8260*/  LDG.E R0, desc[UR36][R2.64] ;  /* 0x0000002402007981 */ /* 0x000ea4000c1e1900 */
[----:B--2---:R-:W-:-:S07]  /*8270*/  I2FP.F32.U32 R0, R0 ;  /* 0x0000000000007245 */ /* 0x004fce0000201000 */
.L_x_30373:
[----:B------:R-:W-:Y:S05]  /*8280*/  BSYNC B6 ;  /* 0x0000000000067941 */ /* 0x000fea0003800000 */
.L_x_30367:
        /* <DEDUP_REMOVED lines=10> */
[----:B------:R-:W-:-:S07]  /*8330*/  @!P0 FMNMX.FTZ R2, R0, R3, !PT ;  /* 0x0000000300028209 */ /* 0x000fce0007810000 */
.L_x_30395:
        /* <DEDUP_REMOVED lines=12> */
.L_x_30399:
[----:B------:R-:W0:Y:S02]  /*8400*/  F2I.S64.TRUNC R2, R2 ;  /* 0x0000000200027311 */ /* 0x000e24000020d900 */
[----:B0-----:R-:W-:-:S05]  /*8410*/  IMAD.MOV.U32 R5, RZ, RZ, R2 ;  /* 0x000000ffff057224 */ /* 0x001fca00078e0002 */
[----:B------:R0:W-:Y:S01]  /*8420*/  STG.E.U8 desc[UR36][R16.64], R5 ;  /* 0x0000000510007986 */ /* 0x0001e2000c101124 */
[----:B------:R-:W-:Y:S05]  /*8430*/  BRA `(.L_x_30401) ;  /* 0x0000000c00407947 */ /* 0x000fea0003800000 */
.L_x_30398:
        /* <DEDUP_REMOVED lines=9> */
.L_x_30403:
[----:B------:R-:W0:Y:S02]  /*84d0*/  F2I.FTZ.TRUNC.NTZ R3, R2 ;  /* 0x0000000200037305 */ /* 0x000e24000021f100 */
[----:B0-----:R0:W-:Y:S01]  /*84e0*/  STG.E desc[UR36][R16.64], R3 ;  /* 0x0000000310007986 */ /* 0x0011e2000c101924 */
[----:B------:R-:W-:Y:S05]  /*84f0*/  BRA `(.L_x_30401) ;  /* 0x0000000c00107947 */ /* 0x000fea0003800000 */
.L_x_30402:
[----:B------:R-:W0:Y:S02]  /*8500*/  F2I.FTZ.TRUNC.NTZ R3, R2 ;  /* 0x0000000200037305 */ /* 0x000e24000021f100 */
[----:B0-----:R0:W-:Y:S01]  /*8510*/  STG.E.U16 desc[UR36][R16.64], R3 ;  /* 0x0000000310007986 */ /* 0x0011e2000c101524 */
[----:B------:R-:W-:Y:S05]  /*8520*/  BRA `(.L_x_30401) ;  /* 0x0000000c00047947 */ /* 0x000fea0003800000 */
.L_x_30397:
        /* <DEDUP_REMOVED lines=8> */
.L_x_30405:
[----:B------:R-:W-:-:S05]  /*85b0*/  F2FP.F16.F32.PACK_AB R2, RZ, R2 ;  /* 0x00000002ff02723e */ /* 0x000fca00000000ff */
[----:B------:R0:W-:Y:S01]  /*85c0*/  STG.E.U16 desc[UR36][R16.64], R2 ;  /* 0x0000000210007986 */ /* 0x0001e2000c101524 */
[----:B------:R-:W-:Y:S05]  /*85d0*/  BRA `(.L_x_30401) ;  /* 0x0000000800d87947 */ /* 0x000fea0003800000 */
.L_x_30404:
        /* <DEDUP_REMOVED lines=9> */
.L_x_30407:
[----:B------:R-:W-:-:S04]  /*8670*/  F2FP.F16.F32.PACK_AB R3, RZ, R2 ;  /* 0x00000002ff03723e */ /* 0x000fc800000000ff */
[----:B------:R-:W-:-:S05]  /*8680*/  PRMT R3, R3, 0x5410, RZ ;  /* 0x0000541003037816 */ /* 0x000fca00000000ff */
[----:B------:R0:W-:Y:S01]  /*8690*/  STG.E desc[UR36][R16.64], R3 ;  /* 0x0000000310007986 */ /* 0x0001e2000c101924 */
[----:B------:R-:W-:Y:S05]  /*86a0*/  BRA `(.L_x_30401) ;  /* 0x0000000800a47947 */ /* 0x000fea0003800000 */
.L_x_30406:
[----:B------:R-:W-:-:S06]  /*86b0*/  FMUL.FTZ R2, R2, 1 ;  /* 0x3f80000002027820 */ /* 0x000fcc0000410000 */
[----:B------:R-:W0:Y:S02]  /*86c0*/  F2F.F64.F32 R2, R2 ;  /* 0x0000000200027310 */ /* 0x000e240000201800 */
[----:B0-----:R0:W-:Y:S01]  /*86d0*/  STG.E.64 desc[UR36][R16.64], R2 ;  /* 0x0000000210007986 */ /* 0x0011e2000c101b24 */
[----:B------:R-:W-:Y:S05]  /*86e0*/  BRA `(.L_x_30401) ;  /* 0x0000000800947947 */ /* 0x000fea0003800000 */
.L_x_30396:
        /* <DEDUP_REMOVED lines=12> */
.L_x_30410:
[----:B------:R-:W-:Y:S01]  /*87b0*/  FMUL.FTZ R4, R2, 1 ;  /* 0x3f80000002047820 */ /* 0x000fe20000410000 */
[----:B------:R-:W-:-:S05]  /*87c0*/  CS2R R6, SRZ ;  /* 0x0000000000067805 */ /* 0x000fca000001ff00 */
[----:B------:R-:W0:Y:S02]  /*87d0*/  F2F.F64.F32 R4, R4 ;  /* 0x0000000400047310 */ /* 0x000e240000201800 */
[----:B0-----:R0:W-:Y:S01]  /*87e0*/  STG.E.128 desc[UR36][R16.64], R4 ;  /* 0x0000000410007986 */ /* 0x0011e2000c101d24 */
[----:B------:R-:W-:Y:S05]  /*87f0*/  BRA `(.L_x_30401) ;  /* 0x0000000800507947 */ /* 0x000fea0003800000 */
.L_x_30409:
        /* <DEDUP_REMOVED lines=20> */
.L_x_30414:
[----:B------:R-:W-:Y:S05]  /*8940*/  BSYNC B0 ;  /* 0x0000000000007941 */ /* 0x000fea0003800000 */
.L_x_30413:
[----:B------:R-:W-:-:S05]  /*8950*/  LOP3.LUT R5, R0, R5, RZ, 0xfc, !PT ;  /* 0x0000000500057212 */ /* 0x000fca00078efcff */
[----:B------:R0:W-:Y:S01]  /*8960*/  STG.E.U8 desc[UR36][R16.64], R5 ;  /* 0x0000000510007986 */ /* 0x0001e2000c101124 */
[----:B------:R-:W-:Y:S05]  /*8970*/  BRA `(.L_x_30401) ;  /* 0x0000000400f07947 */ /* 0x000fea0003800000 */
.L_x_30412:
        /* <DEDUP_REMOVED lines=12> */
.L_x_30416:
[----:B-12-45:R-:W-:Y:S01]  /*8a40*/  IMAD.MOV.U32 R0, RZ, RZ, 0x7f ;  /* 0x0000007fff007424 */ /* 0x036fe200078e00ff */
[----:B------:R-:W-:-:S04]  /*8a50*/  ISETP.GT.U32.AND P0, PT, R4, 0x7f800000, PT ;  /* 0x7f8000000400780c */ /* 0x000fc80003f04070 */
[----:B------:R-:W-:-:S09]  /*8a60*/  SEL R0, R0, 0x7c, P0 ;  /* 0x0000007c00007807 */ /* 0x000fd20000000000 */
.L_x_30417:
[----:B------:R-:W-:Y:S05]  /*8a70*/  BSYNC B0 ;  /* 0x0000000000007941 */ /* 0x000fea0003800000 */
.L_x_30415:
[----:B------:R-:W-:-:S04]  /*8a80*/  LOP3.LUT R2, R2, 0x80000000, RZ, 0xc0, !PT ;  /* 0x8000000002027812 */ /* 0x000fc800078ec0ff */
[----:B------:R-:W-:-:S04]  /*8a90*/  SHF.R.U32.HI R3, RZ, 0x18, R2 ;  /* 0x00000018ff037819 */ /* 0x000fc80000011602 */
[----:B------:R-:W-:-:S05]  /*8aa0*/  LOP3.LUT R3, R0, R3, RZ, 0xfc, !PT ;  /* 0x0000000300037212 */ /* 0x000fca00078efcff */
[----:B------:R0:W-:Y:S01]  /*8ab0*/  STG.E.U8 desc[UR36][R16.64], R3 ;  /* 0x0000000310007986 */ /* 0x0001e2000c101124 */
[----:B------:R-:W-:Y:S05]  /*8ac0*/  BRA `(.L_x_30401) ;  /* 0x00000004009c7947 */ /* 0x000fea0003800000 */
.L_x_30411:
[----:B------:R-:W-:-:S05]  /*8ad0*/  F2FP.BF16.F32.PACK_AB R2, RZ, R2 ;  /* 0x00000002ff02723e */ /* 0x000fca00000010ff */
[----:B------:R0:W-:Y:S01]  /*8ae0*/  STG.E.U16 desc[UR36][R16.64], R2 ;  /* 0x0000000210007986 */ /* 0x0001e2000c101524 */
[----:B------:R-:W-:Y:S05]  /*8af0*/  BRA `(.L_x_30401) ;  /* 0x0000000400907947 */ /* 0x000fea0003800000 */
.L_x_30408:
        /* <DEDUP_REMOVED lines=11> */
.L_x_30420:
        /* <DEDUP_REMOVED lines=16> */
.L_x_30423:
[----:B------:R-:W-:-:S04]  /*8cb0*/  LOP3.LUT R2, R2, 0x80000000, RZ, 0xc0, !PT ;  /* 0x8000000002027812 */ /* 0x000fc800078ec0ff */
[----:B------:R-:W-:-:S04]  /*8cc0*/  SHF.R.U32.HI R3, RZ, 0x18, R2 ;  /* 0x00000018ff037819 */ /* 0x000fc80000011602 */
[----:B------:R-:W-:-:S04]  /*8cd0*/  LOP3.LUT R0, R0, R3, RZ, 0xfc, !PT ;  /* 0x0000000300007212 */ /* 0x000fc800078efcff */
[----:B------:R-:W-:-:S07]  /*8ce0*/  PRMT R8, R0, 0x7610, R8 ;  /* 0x0000761000087816 */ /* 0x000fce0000000008 */
.L_x_30422:
[----:B------:R-:W-:Y:S05]  /*8cf0*/  BSYNC B0 ;  /* 0x0000000000007941 */ /* 0x000fea0003800000 */
.L_x_30421:
[----:B------:R0:W-:Y:S01]  /*8d00*/  STG.E.U8 desc[UR36][R16.64], R8 ;  /* 0x0000000810007986 */ /* 0x0001e2000c101124 */
[----:B------:R-:W-:Y:S05]  /*8d10*/  BRA `(.L_x_30401) ;  /* 0x0000000400087947 */ /* 0x000fea0003800000 */
.L_x_30419:
        /* <DEDUP_REMOVED lines=16> */
.L_x_30426:
[----:B------:R-:W-:-:S04]  /*8e20*/  LOP3.LUT R2, R2, 0x80000000, RZ, 0xc0, !PT ;  /* 0x8000000002027812 */ /* 0x000fc800078ec0ff */
[----:B------:R-:W-:-:S04]  /*8e30*/  SHF.R.U32.HI R3, RZ, 0x18, R2 ;  /* 0x00000018ff037819 */ /* 0x000fc80000011602 */
[----:B------:R-:W-:-:S04]  /*8e40*/  LOP3.LUT R0, R0, R3, RZ, 0xfc, !PT ;  /* 0x0000000300007212 */ /* 0x000fc800078efcff */
[----:B------:R-:W-:-:S07]  /*8e50*/  PRMT R8, R0, 0x7610, R8 ;  /* 0x0000761000087816 */ /* 0x000fce0000000008 */
.L_x_30425:
[----:B------:R-:W-:Y:S05]  /*8e60*/  BSYNC B0 ;  /* 0x0000000000007941 */ /* 0x000fea0003800000 */
.L_x_30424:
[----:B------:R0:W-:Y:S01]  /*8e70*/  STG.E.U8 desc[UR36][R16.64], R8 ;  /* 0x0000000810007986 */ /* 0x0001e2000c101124 */
[----:B------:R-:W-:Y:S05]  /*8e80*/  BRA `(.L_x_30401) ;  /* 0x0000000000ac7947 */ /* 0x000fea0003800000 */
.L_x_30418:
        /* <DEDUP_REMOVED lines=21> */
.L_x_30400:
        /* <DEDUP_REMOVED lines=16> */
.L_x_30429:
[----:B------:R-:W-:Y:S05]  /*90e0*/  BRA `(.L_x_30401) ;  /* 0x0000000000147947 */ /* 0x000fea0003800000 */
.L_x_30428:
[----:B------:R-:W0:Y:S02]  /*90f0*/  F2I.U64.TRUNC R2, R2 ;  /* 0x0000000200027311 */ /* 0x000e24000020d800 */
[----:B0-----:R0:W-:Y:S01]  /*9100*/  STG.E.64 desc[UR36][R16.64], R2 ;  /* 0x0000000210007986 */ /* 0x0011e2000c101b24 */
[----:B------:R-:W-:Y:S05]  /*9110*/  BRA `(.L_x_30401) ;  /* 0x0000000000087947 */ /* 0x000fea0003800000 */
.L_x_30427:
[----:B------:R-:W0:Y:S02]  /*9120*/  F2I.FTZ.U32.TRUNC.NTZ R3, R2 ;  /* 0x0000000200037305 */ /* 0x000e24000021f000 */
[----:B0-----:R0:W-:Y:S02]  /*9130*/  STG.E desc[UR36][R16.64], R3 ;  /* 0x0000000310007986 */ /* 0x0011e4000c101924 */
.L_x_30401:
[----:B------:R-:W-:-:S07]  /*9140*/  VIADD R19, R19, 0x80 ;  /* 0x0000008013137836 */ /* 0x000fce0000000000 */
.L_x_30365:
[----:B------:R-:W-:Y:S05]  /*9150*/  BSYNC B7 ;  /* 0x0000000000077941 */ /* 0x000fea0003800000 */
.L_x_30364:
        /* <DEDUP_REMOVED lines=306> */
.L_x_30430:
        /* <DEDUP_REMOVED lines=22> */
.L_x_30435:
[----:B------:R-:W2:Y:S02]  /*a5e0*/  LDG.E.U8 R0, desc[UR36][R2.64] ;  /* 0x0000002402007981 */ /* 0x000ea4000c1e1100 */
[----:B--2---:R-:W-:Y:S01]  /*a5f0*/  I2FP.F32.U32 R0, R0 ;  /* 0x0000000000007245 */ /* 0x004fe20000201000 */
[----:B------:R-:W-:Y:S06]  /*a600*/  BRA `(.L_x_30437) ;  /* 0x0000000c002c7947 */ /* 0x000fec0003800000 */
.L_x_30434:
        /* <DEDUP_REMOVED lines=9> */
.L_x_30439:
[----:B------:R-:W2:Y:S02]  /*a6a0*/  LDG.E R0, desc[UR36][R2.64] ;  /* 0x0000002402007981 */ /* 0x000ea4000c1e1900 */
[----:B--2---:R-:W-:Y:S01]  /*a6b0*/  I2FP.F32.S32 R0, R0 ;  /* 0x0000000000007245 */ /* 0x004fe20000201400 */
[----:B------:R-:W-:Y:S06]  /*a6c0*/  BRA `(.L_x_30437) ;  /* 0x0000000800fc7947 */ /* 0x000fec0003800000 */
.L_x_30438:
[----:B------:R-:W2:Y:S02]  /*a6d0*/  LDG.E.U16 R0, desc[UR36][R2.64] ;  /* 0x0000002402007981 */ /* 0x000ea4000c1e1500 */
[----:B--2---:R-:W0:Y:S01]  /*a6e0*/  I2F.S16 R0, R0 ;  /* 0x0000000000007306 */ /* 0x004e220000101400 */
[----:B------:R-:W-:Y:S05]  /*a6f0*/  BRA `(.L_x_30437) ;  /* 0x0000000800f07947 */ /* 0x000fea0003800000 */
.L_x_30433:
        /* <DEDUP_REMOVED lines=8> */
.L_x_30441:
[----:B------:R-:W2:Y:S02]  /*a780*/  LDG.E.U16 R0, desc[UR36][R2.64] ;  /* 0x0000002402007981 */ /* 0x000ea4000c1e1500 */
[----:B--2---:R-:W-:Y:S01]  /*a790*/  HADD2.F32 R0, -RZ, R0.H0_H0 ;  /* 0x20000000ff007230 */ /* 0x004fe20000004100 */
[----:B------:R-:W-:Y:S06]  /*a7a0*/  BRA `(.L_x_30437) ;  /* 0x0000000800c47947 */ /* 0x000fec0003800000 */
.L_x_30440:
        /* <DEDUP_REMOVED lines=8> */
.L_x_30443:
[----:B------:R-:W2:Y:S02]  /*a830*/  LDG.E.U16 R0, desc[UR36][R2.64] ;  /* 0x0000002402007981 */ /* 0x000ea4000c1e1500 */
[----:B--2---:R-:W-:Y:S01]  /*a840*/  HADD2.F32 R0, -RZ, R0.H0_H0 ;  /* 0x20000000ff007230 */ /* 0x004fe20000004100 */
[----:B------:R-:W-:Y:S06]  /*a850*/  BRA `(.L_x_30437) ;  /* 0x0000000800987947 */ /* 0x000fec0003800000 */
.L_x_30442:
[----:B------:R-:W2:Y:S01]  /*a860*/  LDG.E.64 R2, desc[UR36][R2.64] ;  /* 0x0000002402027981 */ /* 0x000ea2000c1e1b00 */
[----:B------:R-:W-:Y:S01]  /*a870*/  UMOV UR4, 0xf0000000 ;  /* 0xf000000000047882 */ /* 0x000fe20000000000 */
[----:B------:R-:W-:Y:S01]  /*a880*/  UMOV UR5, 0x380fffff ;  /* 0x380fffff00057882 */ /* 0x000fe20000000000 */
[----:B--2---:R-:W0:Y:S01]  /*a890*/  F2F.F32.F64 R0, R2 ;  /* 0x0000000200007310 */ /* 0x004e220000301000 */
[----:B------:R-:W-:-:S14]  /*a8a0*/  DSETP.GEU.AND P0, PT, |R2|, UR4, PT ;  /* 0x0000000402007e2a */ /* 0x000fdc000bf0e200 */
[----:B0-----:R-:W-:Y:S01]  /*a8b0*/  @!P0 FMUL R0, R0, 1.175494350822287508e-38 ;  /* 0x0080000000008820 */ /* 0x001fe20000400000 */
[----:B------:R-:W-:Y:S06]  /*a8c0*/  BRA `(.L_x_30437) ;  /* 0x00000008007c7947 */ /* 0x000fec0003800000 */
.L_x_30432:
        /* <DEDUP_REMOVED lines=12> */
.L_x_30446:
[----:B------:R-:W2:Y:S01]  /*a990*/  LDG.E.64 R2, desc[UR36][R2.64] ;  /* 0x0000002402027981 */ /* 0x000ea2000c1e1b00 */
[----:B------:R-:W-:Y:S01]  /*a9a0*/  UMOV UR4, 0xf0000000 ;  /* 0xf000000000047882 */ /* 0x000fe20000000000 */
[----:B------:R-:W-:Y:S01]  /*a9b0*/  UMOV UR5, 0x380fffff ;  /* 0x380fffff00057882 */ /* 0x000fe20000000000 */
[----:B--2---:R-:W0:Y:S01]  /*a9c0*/  F2F.F32.F64 R0, R2 ;  /* 0x0000000200007310 */ /* 0x004e220000301000 */
[----:B------:R-:W-:-:S14]  /*a9d0*/  DSETP.GEU.AND P0, PT, |R2|, UR4, PT ;  /* 0x0000000402007e2a */ /* 0x000fdc000bf0e200 */
[----:B0-----:R-:W-:Y:S01]  /*a9e0*/  @!P0 FMUL R0, R0, 1.175494350822287508e-38 ;  /* 0x0080000000008820 */ /* 0x001fe20000400000 */
[----:B------:R-:W-:Y:S06]  /*a9f0*/  BRA `(.L_x_30437) ;  /* 0x0000000800307947 */ /* 0x000fec0003800000 */
.L_x_30445:
        /* <DEDUP_REMOVED lines=26> */
.L_x_30448:
        /* <DEDUP_REMOVED lines=13> */
.L_x_30447:
[----:B------:R-:W2:Y:S02]  /*ac70*/  LDG.E.U16 R0, desc[UR36][R2.64] ;  /* 0x0000002402007981 */ /* 0x000ea4000c1e1500 */
[----:B--2---:R-:W-:Y:S01]  /*ac80*/  IMAD.U32 R0, R0, 0x10000, RZ ;  /* 0x0001000000007824 */ /* 0x004fe200078e00ff */
[----:B------:R-:W-:Y:S06]  /*ac90*/  BRA `(.L_x_30437) ;  /* 0x0000000400887947 */ /* 0x000fec0003800000 */
.L_x_30444:
        /* <DEDUP_REMOVED lines=11> */
.L_x_30451:
        /* <DEDUP_REMOVED lines=20> */
.L_x_30453:
[----:B------:R-:W-:Y:S05]  /*ae90*/  BSYNC B0 ;  /* 0x0000000000007941 */ /* 0x000fea0003800000 */
.L_x_30452:
[----:B------:R-:W-:Y:S01]  /*aea0*/  LEA R3, R0, 0x3b800000, 0x17 ;  /* 0x3b80000000037811 */ /* 0x000fe200078eb8ff */
[----:B------:R-:W-:-:S05]  /*aeb0*/  IMAD.SHL.U32 R0, R2, 0x100000, RZ ;  /* 0x0010000002007824 */ /* 0x000fca00078e00ff */
[----:B------:R-:W-:Y:S01]  /*aec0*/  LOP3.LUT R0, R3, R0, R4, 0xfe, !PT ;  /* 0x0000000003007212 */ /* 0x000fe200078efe04 */
[----:B------:R-:W-:Y:S06]  /*aed0*/  BRA `(.L_x_30437) ;  /* 0x0000000000f87947 */ /* 0x000fec0003800000 */
.L_x_30450:
        /* <DEDUP_REMOVED lines=20> */
.L_x_30455:
[----:B------:R-:W-:Y:S05]  /*b020*/  BSYNC B0 ;  /* 0x0000000000007941 */ /* 0x000fea0003800000 */
.L_x_30454:
[----:B------:R-:W-:Y:S01]  /*b030*/  LEA R3, R0, 0x37800000, 0x17 ;  /* 0x3780000000037811 */ /* 0x000fe200078eb8ff */
[----:B------:R-:W-:-:S05]  /*b040*/  IMAD.SHL.U32 R0, R2, 0x200000, RZ ;  /* 0x0020000002007824 */ /* 0x000fca00078e00ff */
[----:B------:R-:W-:Y:S01]  /*b050*/  LOP3.LUT R0, R3, R0, R4, 0xfe, !PT ;  /* 0x0000000003007212 */ /* 0x000fe200078efe04 */
[----:B------:R-:W-:Y:S06]  /*b060*/  BRA `(.L_x_30437) ;  /* 0x0000000000947947 */ /* 0x000fec0003800000 */
.L_x_30449:
        /* <DEDUP_REMOVED lines=14> */
.L_x_30436:
        /* <DEDUP_REMOVED lines=16> */
.L_x_30458:
[----:B------:R-:W-:Y:S01]  /*b250*/  IMAD.MOV.U32 R0, RZ, RZ, RZ ;  /* 0x000000ffff007224 */ /* 0x000fe200078e00ff */
[----:B------:R-:W-:Y:S06]  /*b260*/  BRA `(.L_x_30437) ;  /* 0x0000000000147947 */ /* 0x000fec0003800000 */
.L_x_30457:
[----:B------:R-:W2:Y:S02]  /*b270*/  LDG.E.64 R2, desc[UR36][R2.64] ;  /* 0x0000002402027981 */ /* 0x000ea4000c1e1b00 */
[----:B--2---:R0:W1:Y:S01]  /*b280*/  I2F.U64 R0, R2 ;  /* 0x0000000200007312 */ /* 0x0040620000301000 */
[----:B------:R-:W-:Y:S05]  /*b290*/  BRA `(.L_x_30437) ;  /* 0x0000000000087947 */ /* 0x000fea0003800000 */
.L_x_30456:
[----:B------:R-:W2:Y:S02]  /*b2a0*/  LDG.E R0, desc[UR36][R2.64] ;  /* 0x0000002402007981 */ /* 0x000ea4000c1e1900 */
[----:B--2---:R-:W-:-:S07]  /*b2b0*/  I2FP.F32.U32 R0, R0 ;  /* 0x0000000000007245 */ /* 0x004fce0000201000 */
.L_x_30437:
[----:B------:R-:W-:Y:S05]  /*b2c0*/  BSYNC B6 ;  /* 0x0000000000067941 */ /* 0x000fea0003800000 */
.L_x_30431:
        /* <DEDUP_REMOVED lines=10> */
[----:B------:R-:W-:-:S07]  /*b370*/  @!P0 FMNMX.FTZ R2, R0, R3, !PT ;  /* 0x0000000300028209 */ /* 0x000fce0007810000 */
.L_x_30459:
        /* <DEDUP_REMOVED lines=12> */
.L_x_30463:
[----:B------:R-:W0:Y:S02]  /*b440*/  F2I.S64.TRUNC R2, R2 ;  /* 0x0000000200027311 */ /* 0x000e24000020d900 */
[----:B0-----:R-:W-:-:S05]  /*b450*/  IMAD.MOV.U32 R5, RZ, RZ, R2 ;  /* 0x000000ffff057224 */ /* 0x001fca00078e0002 */
[----:B------:R-:W-:Y:S01]  /*b460*/  STG.E.U8 desc[UR36][R16.64], R5 ;  /* 0x0000000510007986 */ /* 0x000fe2000c101124 */
[----:B------:R-:W-:Y:S05]  /*b470*/  EXIT ;  /* 0x000000000000794d */ /* 0x000fea0003800000 */
.L_x_30462:
        /* <DEDUP_REMOVED lines=9> */
.L_x_30466:
[----:B------:R-:W0:Y:S02]  /*b510*/  F2I.FTZ.TRUNC.NTZ R3, R2 ;  /* 0x0000000200037305 */ /* 0x000e24000021f100 */
[----:B0-----:R-:W-:Y:S01]  /*b520*/  STG.E desc[UR36][R16.64], R3 ;  /* 0x0000000310007986 */ /* 0x001fe2000c101924 */
[----:B------:R-:W-:Y:S05]  /*b530*/  EXIT ;  /* 0x000000000000794d */ /* 0x000fea0003800000 */
.L_x_30465:
[----:B------:R-:W0:Y:S02]  /*b540*/  F2I.FTZ.TRUNC.NTZ R3, R2 ;  /* 0x0000000200037305 */ /* 0x000e24000021f100 */
[----:B0-----:R-:W-:Y:S01]  /*b550*/  STG.E.U16 desc[UR36][R16.64], R3 ;  /* 0x0000000310007986 */ /* 0x001fe2000c101524 */
[----:B------:R-:W-:Y:S05]  /*b560*/  EXIT ;  /* 0x000000000000794d */ /* 0x000fea0003800000 */
.L_x_30461:
        /* <DEDUP_REMOVED lines=8> */
.L_x_30468:
[----:B------:R-:W-:-:S05]  /*b5f0*/  F2FP.F16.F32.PACK_AB R2, RZ, R2 ;  /* 0x00000002ff02723e */ /* 0x000fca00000000ff */
[----:B------:R-:W-:Y:S01]  /*b600*/  STG.E.U16 desc[UR36][R16.64], R2 ;  /* 0x0000000210007986 */ /* 0x000fe2000c101524 */
[----:B------:R-:W-:Y:S05]  /*b610*/  EXIT ;  /* 0x000000000000794d */ /* 0x000fea0003800000 */
.L_x_30467:
        /* <DEDUP_REMOVED lines=9> */
.L_x_30470:
[----:B------:R-:W-:-:S04]  /*b6b0*/  F2FP.F16.F32.PACK_AB R3, RZ, R2 ;  /* 0x00000002ff03723e */ /* 0x000fc800000000ff */
[----:B------:R-:W-:-:S05]  /*b6c0*/  PRMT R3, R3, 0x5410, RZ ;  /* 0x0000541003037816 */ /* 0x000fca00000000ff */
[----:B------:R-:W-:Y:S01]  /*b6d0*/  STG.E desc[UR36][R16.64], R3 ;  /* 0x0000000310007986 */ /* 0x000fe2000c101924 */
[----:B------:R-:W-:Y:S05]  /*b6e0*/  EXIT ;  /* 0x000000000000794d */ /* 0x000fea0003800000 */
.L_x_30469:
[----:B------:R-:W-:-:S06]  /*b6f0*/  FMUL.FTZ R2, R2, 1 ;  /* 0x3f80000002027820 */ /* 0x000fcc0000410000 */
[----:B------:R-:W0:Y:S02]  /*b700*/  F2F.F64.F32 R2, R2 ;  /* 0x0000000200027310 */ /* 0x000e240000201800 */
[----:B0-----:R-:W-:Y:S01]  /*b710*/  STG.E.64 desc[UR36][R16.64], R2 ;  /* 0x0000000210007986 */ /* 0x001fe2000c101b24 */
[----:B------:R-:W-:Y:S05]  /*b720*/  EXIT ;  /* 0x000000000000794d */ /* 0x000fea0003800000 */
.L_x_30460:
        /* <DEDUP_REMOVED lines=12> */
.L_x_30473:
[----:B------:R-:W-:Y:S01]  /*b7f0*/  FMUL.FTZ R4, R2, 1 ;  /* 0x3f80000002047820 */ /* 0x000fe20000410000 */
[----:B------:R-:W-:-:S05]  /*b800*/  CS2R R6, SRZ ;  /* 0x0000000000067805 */ /* 0x000fca000001ff00 */
[----:B------:R-:W0:Y:S02]  /*b810*/  F2F.F64.F32 R4, R4 ;  /* 0x0000000400047310 */ /* 0x000e240000201800 */
[----:B0-----:R-:W-:Y:S01]  /*b820*/  STG.E.128 desc[UR36][R16.64], R4 ;  /* 0x0000000410007986 */ /* 0x001fe2000c101d24 */
[----:B------:R-:W-:Y:S05]  /*b830*/  EXIT ;  /* 0x000000000000794d */ /* 0x000fea0003800000 */
.L_x_30472:
        /* <DEDUP_REMOVED lines=20> */
.L_x_30477:
[----:B------:R-:W-:Y:S05]  /*b980*/  BSYNC B0 ;  /* 0x0000000000007941 */ /* 0x000fea0003800000 */
.L_x_30476:
[----:B------:R-:W-:-:S05]  /*b990*/  LOP3.LUT R5, R0, R5, RZ, 0xfc, !PT ;  /* 0x0000000500057212 */ /* 0x000fca00078efcff */
[----:B------:R-:W-:Y:S01]  /*b9a0*/  STG.E.U8 desc[UR36][R16.64], R5 ;  /* 0x0000000510007986 */ /* 0x000fe2000c101124 */
[----:B------:R-:W-:Y:S05]  /*b9b0*/  EXIT ;  /* 0x000000000000794d */ /* 0x000fea0003800000 */
.L_x_30475:
        /* <DEDUP_REMOVED lines=12> */
.L_x_30479:
[----:B-1--45:R-:W-:Y:S01]  /*ba80*/  IMAD.MOV.U32 R0, RZ, RZ, 0x7f ;  /* 0x0000007fff007424 */ /* 0x032fe200078e00ff */
[----:B------:R-:W-:-:S04]  /*ba90*/  ISETP.GT.U32.AND P0, PT, R4, 0x7f800000, PT ;  /* 0x7f8000000400780c */ /* 0x000fc80003f04070 */
[----:B------:R-:W-:-:S09]  /*baa0*/  SEL R0, R0, 0x7c, P0 ;  /* 0x0000007c00007807 */ /* 0x000fd20000000000 */
.L_x_30480:
[----:B------:R-:W-:Y:S05]  /*bab0*/  BSYNC B0 ;  /* 0x0000000000007941 */ /* 0x000fea0003800000 */
.L_x_30478:
[----:B------:R-:W-:-:S04]  /*bac0*/  LOP3.LUT R2, R2, 0x80000000, RZ, 0xc0, !PT ;  /* 0x8000000002027812 */ /* 0x000fc800078ec0ff */
[----:B------:R-:W-:-:S04]  /*bad0*/  SHF.R.U32.HI R3, RZ, 0x18, R2 ;  /* 0x00000018ff037819 */ /* 0x000fc80000011602 */
[----:B------:R-:W-:-:S05]  /*bae0*/  LOP3.LUT R3, R0, R3, RZ, 0xfc, !PT ;  /* 0x0000000300037212 */ /* 0x000fca00078efcff */
[----:B------:R-:W-:Y:S01]  /*baf0*/  STG.E.U8 desc[UR36][R16.64], R3 ;  /* 0x0000000310007986 */ /* 0x000fe2000c101124 */
[----:B------:R-:W-:Y:S05]  /*bb00*/  EXIT ;  /* 0x000000000000794d */ /* 0x000fea0003800000 */
.L_x_30474:
[----:B------:R-:W-:-:S05]  /*bb10*/  F2FP.BF16.F32.PACK_AB R2, RZ, R2 ;  /* 0x00000002ff02723e */ /* 0x000fca00000010ff */
[----:B------:R-:W-:Y:S01]  /*bb20*/  STG.E.U16 desc[UR36][R16.64], R2 ;  /* 0x0000000210007986 */ /* 0x000fe2000c101524 */
[----:B------:R-:W-:Y:S05]  /*bb30*/  EXIT ;  /* 0x000000000000794d */ /* 0x000fea0003800000 */
.L_x_30471:
        /* <DEDUP_REMOVED lines=11> */
.L_x_30483:
        /* <DEDUP_REMOVED lines=16> */
.L_x_30486:
[----:B------:R-:W-:-:S04]  /*bcf0*/  LOP3.LUT R2, R2, 0x80000000, RZ, 0xc0, !PT ;  /* 0x8000000002027812 */ /* 0x000fc800078ec0ff */
[----:B------:R-:W-:-:S04]  /*bd00*/  SHF.R.U32.HI R3, RZ, 0x18, R2 ;  /* 0x00000018ff037819 */ /* 0x000fc80000011602 */
[----:B------:R-:W-:-:S04]  /*bd10*/  LOP3.LUT R0, R0, R3, RZ, 0xfc, !PT ;  /* 0x0000000300007212 */ /* 0x000fc800078efcff */
[----:B------:R-:W-:-:S07]  /*bd20*/  PRMT R8, R0, 0x7610, R8 ;  /* 0x0000761000087816 */ /* 0x000fce0000000008 */
.L_x_30485:
[----:B------:R-:W-:Y:S05]  /*bd30*/  BSYNC B0 ;  /* 0x0000000000007941 */ /* 0x000fea0003800000 */
.L_x_30484:
[----:B------:R-:W-:Y:S01]  /*bd40*/  STG.E.U8 desc[UR36][R16.64], R8 ;  /* 0x0000000810007986 */ /* 0x000fe2000c101124 */
[----:B------:R-:W-:Y:S05]  /*bd50*/  EXIT ;  /* 0x000000000000794d */ /* 0x000fea0003800000 */
.L_x_30482:
        /* <DEDUP_REMOVED lines=16> */
.L_x_30489:
[----:B------:R-:W-:-:S04]  /*be60*/  LOP3.LUT R2, R2, 0x80000000, RZ, 0xc0, !PT ;  /* 0x8000000002027812 */ /* 0x000fc800078ec0ff */
[----:B------:R-:W-:-:S04]  /*be70*/  SHF.R.U32.HI R3, RZ, 0x18, R2 ;  /* 0x00000018ff037819 */ /* 0x000fc80000011602 */
[----:B------:R-:W-:-:S04]  /*be80*/  LOP3.LUT R0, R0, R3, RZ, 0xfc, !PT ;  /* 0x0000000300007212 */ /* 0x000fc800078efcff */
[----:B------:R-:W-:-:S07]  /*be90*/  PRMT R8, R0, 0x7610, R8 ;  /* 0x0000761000087816 */ /* 0x000fce0000000008 */
.L_x_30488:
[----:B------:R-:W-:Y:S05]  /*bea0*/  BSYNC B0 ;  /* 0x0000000000007941 */ /* 0x000fea0003800000 */
.L_x_30487:
[----:B------:R-:W-:Y:S01]  /*beb0*/  STG.E.U8 desc[UR36][R16.64], R8 ;  /* 0x0000000810007986 */ /* 0x000fe2000c101124 */
[----:B------:R-:W-:Y:S05]  /*bec0*/  EXIT ;  /* 0x000000000000794d */ /* 0x000fea0003800000 */
.L_x_30481:
        /* <DEDUP_REMOVED lines=21> */
.L_x_30464:
        /* <DEDUP_REMOVED lines=16> */
.L_x_30492:
[----:B------:R-:W-:Y:S05]  /*c120*/  EXIT ;  /* 0x000000000000794d */ /* 0x000fea0003800000 */
.L_x_30491:
[----:B------:R-:W0:Y:S02]  /*c130*/  F2I.U64.TRUNC R2, R2 ;  /* 0x0000000200027311 */ /* 0x000e24000020d800 */
[----:B0-----:R-:W-:Y:S01]  /*c140*/  STG.E.64 desc[UR36][R16.64], R2 ;  /* 0x0000000210007986 */ /* 0x001fe2000c101b24 */
[----:B------:R-:W-:Y:S05]  /*c150*/  EXIT ;  /* 0x000000000000794d */ /* 0x000fea0003800000 */
.L_x_30490:
[----:B------:R-:W0:Y:S02]  /*c160*/  F2I.FTZ.U32.TRUNC.NTZ R3, R2 ;  /* 0x0000000200037305 */ /* 0x000e24000021f000 */
[----:B0-----:R-:W-:Y:S01]  /*c170*/  STG.E desc[UR36][R16.64], R3 ;  /* 0x0000000310007986 */ /* 0x001fe2000c101924 */
[----:B------:R-:W-:Y:S05]  /*c180*/  EXIT ;  /* 0x000000000000794d */ /* 0x000fea0003800000 */
.L_x_30493:
        /* <DEDUP_REMOVED lines=15> */
.L_x_42383:


//--------------------- .text._ZN2at6native27unrolled_elementwise_kernelINS0_13AUnaryFunctorIfffZZZNS0_19maximum_kernel_cudaERNS_18TensorIteratorBaseEENKUlvE0_clEvENKUlvE0_clEvEUlffE_EESt5arrayIPcLm2EELi4E23TrivialOffsetCalculatorILi1EjESD_NS0_6memory12LoadWithCastILi1EEENSE_13StoreWithCastILi1EEEEEviT_T0_T2_T3_T4_T5_ --------------------------
	.section	.text._ZN2at6native27unrolled_elementwise_kernelINS0_13AUnaryFunctorIfffZZZNS0_19maximum_kernel_cudaERNS_18TensorIteratorBaseEENKUlvE0_clEvENKUlvE0_clEvEUlffE_EESt5arrayIPcLm2EELi4E23TrivialOffsetCalculatorILi1EjESD_NS0_6memory12LoadWithCastILi1EEENSE_13StoreWithCastILi1EEEEEviT_T0_T2_T3_T4_T5_,"ax",@progbits
	.align	128
        .global         _ZN2at6native27unrolled_elementwise_kernelINS0_13AUnaryFunctorIfffZZZNS0_19maximum_kernel_cudaERNS_18TensorIteratorBaseEENKUlvE0_clEvENKUlvE0_clEvEUlffE_EESt5arrayIPcLm2EELi4E23TrivialOffsetCalculatorILi1EjESD_NS0_6memory12LoadWithCastILi1EEENSE_13StoreWithCastILi1EEEEEviT_T0_T2_T3_T4_T5_
        .type           _ZN2at6native27unrolled_elementwise_kernelINS0_13AUnaryFunctorIfffZZZNS0_19maximum_kernel_cudaERNS_18TensorIteratorBaseEENKUlvE0_clEvENKUlvE0_clEvEUlffE_EESt5arrayIPcLm2EELi4E23TrivialOffsetCalculatorILi1EjESD_NS0_6memory12LoadWithCastILi1EEENSE_13StoreWithCastILi1EEEEEviT_T0_T2_T3_T4_T5_,@function
        .size           _ZN2at6native27unrolled_elementwise_kernelINS0_13AUnaryFunctorIfffZZZNS0_19maximum_kernel_cudaERNS_18TensorIteratorBaseEENKUlvE0_clEvENKUlvE0_clEvEUlffE_EESt5arrayIPcLm2EELi4E23TrivialOffsetCalculatorILi1EjESD_NS0_6memory12LoadWithCastILi1EEENSE_13StoreWithCastILi1EEEEEviT_T0_T2_T3_T4_T5_,(.L_x_42384 - _ZN2at6native27unrolled_elementwise_kernelINS0_13AUnaryFunctorIfffZZZNS0_19maximum_kernel_cudaERNS_18TensorIteratorBaseEENKUlvE0_clEvENKUlvE0_clEvEUlffE_EESt5arrayIPcLm2EELi4E23TrivialOffsetCalculatorILi1EjESD_NS0_6memory12LoadWithCastILi1EEENSE_13StoreWithCastILi1EEEEEviT_T0_T2_T3_T4_T5_)
        .other          _ZN2at6native27unrolled_elementwise_kernelINS0_13AUnaryFunctorIfffZZZNS0_19maximum_kernel_cudaERNS_18TensorIteratorBaseEENKUlvE0_clEvENKUlvE0_clEvEUlffE_EESt5arrayIPcLm2EELi4E23TrivialOffsetCalculatorILi1EjESD_NS0_6memory12LoadWithCastILi1EEENSE_13StoreWithCastILi1EEEEEviT_T0_T2_T3_T4_T5_,@"STO_CUDA_ENTRY STV_DEFAULT"
_ZN2at6native27unrolled_elementwise_kernelINS0_13AUnaryFunctorIfffZZZNS0_19maximum_kernel_cudaERNS_18TensorIteratorBaseEENKUlvE0_clEvENKUlvE0_clEvEUlffE_EESt5arrayIPcLm2EELi4E23TrivialOffsetCalculatorILi1EjESD_NS0_6memory12LoadWithCastILi1EEENSE_13StoreWithCastILi1EEEEEviT_T0_T2_T3_T4_T5_:
.text._ZN2at6native27unrolled_elementwise_kernelINS0_13AUnaryFunctorIfffZZZNS0_19maximum_kernel_cudaERNS_18TensorIteratorBaseEENKUlvE0_clEvENKUlvE0_clEvEUlffE_EESt5arrayIPcLm2EELi4E23TrivialOffsetCalculatorILi1EjESD_NS0_6memory12LoadWithCastILi1EEENSE_13StoreWithCastILi1EEEEEviT_T0_T2_T3_T4_T5_:
        /* <DEDUP_REMOVED lines=33> */
.L_x_30500:
[----:B------:R-:W2:Y:S02]  /*0210*/  LDG.E.U8 R4, desc[UR36][R4.64] ;  /* 0x0000002404047981 */ /* 0x000ea4000c1e1100 */
[----:B--2---:R-:W-:Y:S01]  /*0220*/  I2FP.F32.U32 R19, R4 ;  /* 0x0000000400137245 */ /* 0x004fe20000201000 */
[----:B------:R-:W-:Y:S06]  /*0230*/  BRA `(.L_x_30502) ;  /* 0x0000000c00307947 */ /* 0x000fec0003800000 */
.L_x_30499:
        /* <DEDUP_REMOVED lines=9> */
.L_x_30504:
[----:B------:R-:W2:Y:S02]  /*02d0*/  LDG.E R4, desc[UR36][R4.64] ;  /* 0x0000002404047981 */ /* 0x000ea4000c1e1900 */
[----:B--2---:R-:W-:Y:S01]  /*02e0*/  I2FP.F32.S32 R19, R4 ;  /* 0x0000000400137245 */ /* 0x004fe20000201400 */
[----:B------:R-:W-:Y:S06]  /*02f0*/  BRA `(.L_x_30502) ;  /* 0x0000000c00007947 */ /* 0x000fec0003800000 */
.L_x_30503:
[----:B------:R-:W2:Y:S02]  /*0300*/  LDG.E.U16 R4, desc[UR36][R4.64] ;  /* 0x0000002404047981 */ /* 0x000ea4000c1e1500 */
[----:B--2---:R2:W3:Y:S01]  /*0310*/  I2F.S16 R19, R4 ;  /* 0x0000000400137306 */ /* 0x0044e20000101400 */
[----:B------:R-:W-:Y:S05]  /*0320*/  BRA `(.L_x_30502) ;  /* 0x0000000800f47947 */ /* 0x000fea0003800000 */
.L_x_30498:
        /* <DEDUP_REMOVED lines=8> */
.L_x_30506:
[----:B------:R-:W2:Y:S02]  /*03b0*/  LDG.E.U16 R4, desc[UR36][R4.64] ;  /* 0x0000002404047981 */ /* 0x000ea4000c1e1500 */
[----:B--2---:R-:W-:Y:S01]  /*03c0*/  HADD2.F32 R19, -RZ, R4.H0_H0 ;  /* 0x20000004ff137230 */ /* 0x004fe20000004100 */
[----:B------:R-:W-:Y:S06]  /*03d0*/  BRA `(.L_x_30502) ;  /* 0x0000000800c87947 */ /* 0x000fec0003800000 */
.L_x_30505:
        /* <DEDUP_REMOVED lines=8> */
.L_x_30508:
[----:B------:R-:W2:Y:S02]  /*0460*/  LDG.E.U16 R4, desc[UR36][R4.64] ;  /* 0x0000002404047981 */ /* 0x000ea4000c1e1500 */
[----:B--2---:R-:W-:Y:S01]  /*0470*/  HADD2.F32 R19, -RZ, R4.H0_H0 ;  /* 0x20000004ff137230 */ /* 0x004fe20000004100 */
[----:B------:R-:W-:Y:S06]  /*0480*/  BRA `(.L_x_30502) ;  /* 0x00000008009c7947 */ /* 0x000fec0003800000 */
.L_x_30507:
[----:B------:R-:W2:Y:S01]  /*0490*/  LDG.E.64 R4, desc[UR36][R4.64] ;  /* 0x0000002404047981 */ /* 0x000ea2000c1e1b00 */
[----:B------:R-:W-:Y:S01]  /*04a0*/  UMOV UR4, 0xf0000000 ;  /* 0xf000000000047882 */ /* 0x000fe20000000000 */
[----:B------:R-:W-:Y:S01]  /*04b0*/  UMOV UR5, 0x380fffff ;  /* 0x380fffff00057882 */ /* 0x000fe20000000000 */
[----:B--2---:R-:W0:Y:S01]  /*04c0*/  F2F.F32.F64 R19, R4 ;  /* 0x0000000400137310 */ /* 0x004e220000301000 */
[----:B------:R-:W-:-:S14]  /*04d0*/  DSETP.GEU.AND P0, PT, |R4|, UR4, PT ;  /* 0x0000000404007e2a */ /* 0x000fdc000bf0e200 */
[----:B0-----:R-:W-:Y:S01]  /*04e0*/  @!P0 FMUL R19, R19, 1.175494350822287508e-38 ;  /* 0x0080000013138820 */ /* 0x001fe20000400000 */
[----:B------:R-:W-:Y:S06]  /*04f0*/  BRA `(.L_x_30502) ;  /* 0x0000000800807947 */ /* 0x000fec0003800000 */
.L_x_30497:
        /* <DEDUP_REMOVED lines=12> */
.L_x_30511:
[----:B------:R-:W2:Y:S01]  /*05c0*/  LDG.E.64 R4, desc[UR36][R4.64] ;  /* 0x0000002404047981 */ /* 0x000ea2000c1e1b00 */
[----:B------:R-:W-:Y:S01]  /*05d0*/  UMOV UR4, 0xf0000000 ;  /* 0xf000000000047882 */ /* 0x000fe20000000000 */
[----:B------:R-:W-:Y:S01]  /*05e0*/  UMOV UR5, 0x380fffff ;  /* 0x380fffff00057882 */ /* 0x000fe20000000000 */
[----:B--2---:R-:W0:Y:S01]  /*05f0*/  F2F.F32.F64 R19, R4 ;  /* 0x0000000400137310 */ /* 0x004e220000301000 */
[----:B------:R-:W-:-:S14]  /*0600*/  DSETP.GEU.AND P0, PT, |R4|, UR4, PT ;  /* 0x0000000404007e2a */ /* 0x000fdc000bf0e200 */
[----:B0-----:R-:W-:Y:S01]  /*0610*/  @!P0 FMUL R19, R19, 1.175494350822287508e-38 ;  /* 0x0080000013138820 */ /* 0x001fe20000400000 */
[----:B------:R-:W-:Y:S06]  /*0620*/  BRA `(.L_x_30502) ;  /* 0x0000000800347947 */ /* 0x000fec0003800000 */
.L_x_30510:
        /* <DEDUP_REMOVED lines=26> */
.L_x_30513:
        /* <DEDUP_REMOVED lines=14> */
.L_x_30512:
[----:B------:R-:W2:Y:S02]  /*08b0*/  LDG.E.U16 R4, desc[UR36][R4.64] ;  /* 0x0000002404047981 */ /* 0x000ea4000c1e1500 */
[----:B--2---:R-:W-:Y:S01]  /*08c0*/  IMAD.U32 R19, R4, 0x10000, RZ ;  /* 0x0001000004137824 */ /* 0x004fe200078e00ff */
[----:B------:R-:W-:Y:S06]  /*08d0*/  BRA `(.L_x_30502) ;  /* 0x0000000400887947 */ /* 0x000fec0003800000 */
.L_x_30509:
        /* <DEDUP_REMOVED lines=11> */
.L_x_30516:
        /* <DEDUP_REMOVED lines=20> */
.L_x_30518:
[----:B------:R-:W-:Y:S05]  /*0ad0*/  BSYNC B0 ;  /* 0x0000000000007941 */ /* 0x000fea0003800000 */
.L_x_30517:
[----:B------:R-:W-:Y:S01]  /*0ae0*/  IMAD.SHL.U32 R3, R3, 0x100000, RZ ;  /* 0x0010000003037824 */ /* 0x000fe200078e00ff */
[----:B------:R-:W-:-:S04]  /*0af0*/  LEA R0, R0, 0x3b800000, 0x17 ;  /* 0x3b80000000007811 */ /* 0x000fc800078eb8ff */
[----:B------:R-:W-:Y:S01]  /*0b00*/  LOP3.LUT R19, R0, R3, R19, 0xfe, !PT ;  /* 0x0000000300137212 */ /* 0x000fe200078efe13 */
[----:B------:R-:W-:Y:S06]  /*0b10*/  BRA `(.L_x_30502) ;  /* 0x0000000000f87947 */ /* 0x000fec0003800000 */
.L_x_30515:
        /* <DEDUP_REMOVED lines=20> */
.L_x_30520:
[----:B------:R-:W-:Y:S05]  /*0c60*/  BSYNC B0 ;  /* 0x0000000000007941 */ /* 0x000fea0003800000 */
.L_x_30519:
[----:B------:R-:W-:Y:S01]  /*0c70*/  IMAD.SHL.U32 R3, R3, 0x200000, RZ ;  /* 0x0020000003037824 */ /* 0x000fe200078e00ff */
[----:B------:R-:W-:-:S04]  /*0c80*/  LEA R0, R0, 0x37800000, 0x17 ;  /* 0x3780000000007811 */ /* 0x000fc800078eb8ff */
[----:B------:R-:W-:Y:S01]  /*0c90*/  LOP3.LUT R19, R0, R3, R19, 0xfe, !PT ;  /* 0x0000000300137212 */ /* 0x000fe200078efe13 */
[----:B------:R-:W-:Y:S06]  /*0ca0*/  BRA `(.L_x_30502) ;  /* 0x0000000000947947 */ /* 0x000fec0003800000 */
.L_x_30514:
        /* <DEDUP_REMOVED lines=14> */
.L_x_30501:
        /* <DEDUP_REMOVED lines=16> */
.L_x_30523:
[----:B------:R-:W-:Y:S01]  /*0e90*/  IMAD.MOV.U32 R19, RZ, RZ, RZ ;  /* 0x000000ffff137224 */ /* 0x000fe200078e00ff */
[----:B------:R-:W-:Y:S06]  /*0ea0*/  BRA `(.L_x_30502) ;  /* 0x0000000000147947 */ /* 0x000fec0003800000 */
.L_x_30522:
[----:B------:R-:W2:Y:S02]  /*0eb0*/  LDG.E.64 R4, desc[UR36][R4.64] ;  /* 0x0000002404047981 */ /* 0x000ea4000c1e1b00 */
[----:B--2---:R0:W1:Y:S01]  /*0ec0*/  I2F.U64 R19, R4 ;  /* 0x0000000400137312 */ /* 0x0040620000301000 */
[----:B------:R-:W-:Y:S05]  /*0ed0*/  BRA `(.L_x_30502) ;  /* 0x0000000000087947 */ /* 0x000fea0003800000 */
.L_x_30521:
[----:B------:R-:W2:Y:S02]  /*0ee0*/  LDG.E R4, desc[UR36][R4.64] ;  /* 0x0000002404047981 */ /* 0x000ea4000c1e1900 */
[----:B--2---:R-:W-:-:S07]  /*0ef0*/  I2FP.F32.U32 R19, R4 ;  /* 0x0000000400137245 */ /* 0x004fce0000201000 */
.L_x_30502:
[----:B------:R-:W-:Y:S05]  /*0f00*/  BSYNC B6 ;  /* 0x0000000000067941 */ /* 0x000fea0003800000 */
.L_x_30496:
[----:B------:R-:W2:Y:S02]  /*0f10*/  S2R R18, SR_TID.X ;  /* 0x0000000000127919 */ /* 0x000ea40000002100 */
[----:B--2---:R-:W-:-:S07]  /*0f20*/  VIADD R18, R18, 0x80 ;  /* 0x0000008012127836 */ /* 0x004fce0000000000 */
.L_x_30495:
[----:B------:R-:W-:Y:S05]  /*0f30*/  BSYNC B7 ;  /* 0x0000000000077941 */ /* 0x000fea0003800000 */
.L_x_30494:
        /* <DEDUP_REMOVED lines=25> */
.L_x_30530:
[----:B------:R-:W2:Y:S02]  /*10d0*/  LDG.E.U8 R4, desc[UR36][R4.64] ;  /* 0x0000002404047981 */ /* 0x000ea4000c1e1100 */
[----:B--2---:R-:W-:Y:S01]  /*10e0*/  I2FP.F32.U32 R23, R4 ;  /* 0x0000000400177245 */ /* 0x004fe20000201000 */
[----:B------:R-:W-:Y:S06]  /*10f0*/  BRA `(.L_x_30532) ;  /* 0x0000000c002c7947 */ /* 0x000fec0003800000 */
.L_x_30529:
        /* <DEDUP_REMOVED lines=9> */
.L_x_30534:
[----:B------:R-:W2:Y:S02]  /*1190*/  LDG.E R4, desc[UR36][R4.64] ;  /* 0x0000002404047981 */ /* 0x000ea4000c1e1900 */
[----:B--2---:R-:W-:Y:S01]  /*11a0*/  I2FP.F32.S32 R23, R4 ;  /* 0x0000000400177245 */ /* 0x004fe20000201400 */
[----:B------:R-:W-:Y:S06]  /*11b0*/  BRA `(.L_x_30532) ;  /* 0x0000000800fc7947 */ /* 0x000fec0003800000 */
.L_x_30533:
[----:B------:R-:W2:Y:S02]  /*11c0*/  LDG.E.U16 R4, desc[UR36][R4.64] ;  /* 0x0000002404047981 */ /* 0x000ea4000c1e1500 */
[----:B--2---:R0:W2:Y:S01]  /*11d0*/  I2F.S16 R23, R4 ;  /* 0x0000000400177306 */ /* 0x0040a20000101400 */
[----:B------:R-:W-:Y:S05]  /*11e0*/  BRA `(.L_x_30532) ;  /* 0x0000000800f07947 */ /* 0x000fea0003800000 */
.L_x_30528:
        /* <DEDUP_REMOVED lines=8> */
.L_x_30536:
[----:B------:R-:W2:Y:S02]  /*1270*/  LDG.E.U16 R4, desc[UR36][R4.64] ;  /* 0x0000002404047981 */ /* 0x000ea4000c1e1500 */
[----:B--2---:R-:W-:Y:S01]  /*1280*/  HADD2.F32 R23, -RZ, R4.H0_H0 ;  /* 0x20000004ff177230 */ /* 0x004fe20000004100 */
[----:B------:R-:W-:Y:S06]  /*1290*/  BRA `(.L_x_30532) ;  /* 0x0000000800c47947 */ /* 0x000fec0003800000 */
.L_x_30535:
        /* <DEDUP_REMOVED lines=8> */
.L_x_30538:
[----:B------:R-:W2:Y:S02]  /*1320*/  LDG.E.U16 R4, desc[UR36][R4.64] ;  /* 0x0000002404047981 */ /* 0x000ea4000c1e1500 */
[----:B--2---:R-:W-:Y:S01]  /*1330*/  HADD2.F32 R23, -RZ, R4.H0_H0 ;  /* 0x20000004ff177230 */ /* 0x004fe20000004100 */
[----:B------:R-:W-:Y:S06]  /*1340*/  BRA `(.L_x_30532) ;  /* 0x0000000800987947 */ /* 0x000fec0003800000 */
.L_x_30537:
[----:B------:R-:W2:Y:S01]  /*1350*/  LDG.E.64 R4, desc[UR36][R4.64] ;  /* 0x0000002404047981 */ /* 0x000ea2000c1e1b00 */
[----:B------:R-:W-:Y:S01]  /*1360*/  UMOV UR4, 0xf0000000 ;  /* 0xf000000000047882 */ /* 0x000fe20000000000 */
[----:B------:R-:W-:Y:S01]  /*1370*/  UMOV UR5, 0x380fffff ;  /* 0x380fffff00057882 */ /* 0x000fe20000000000 */
[----:B--2---:R-:W0:Y:S01]  /*1380*/  F2F.F32.F64 R23, R4 ;  /* 0x0000000400177310 */ /* 0x004e220000301000 */
[----:B------:R-:W-:-:S14]  /*1390*/  DSETP.GEU.AND P0, PT, |R4|, UR4, PT ;  /* 0x0000000404007e2a */ /* 0x000fdc000bf0e200 */
[----:B0-----:R-:W-:Y:S01]  /*13a0*/  @!P0 FMUL R23, R23, 1.175494350822287508e-38 ;  /* 0x0080000017178820 */ /* 0x001fe20000400000 */
[----:B------:R-:W-:Y:S06]  /*13b0*/  BRA `(.L_x_30532) ;  /* 0x00000008007c7947 */ /* 0x000fec0003800000 */
.L_x_30527:
        /* <DEDUP_REMOVED lines=12> */
.L_x_30541:
[----:B------:R-:W2:Y:S01]  /*1480*/  LDG.E.64 R4, desc[UR36][R4.64] ;  /* 0x0000002404047981 */ /* 0x000ea2000c1e1b00 */
[----:B------:R-:W-:Y:S01]  /*1490*/  UMOV UR4, 0xf0000000 ;  /* 0xf000000000047882 */ /* 0x000fe20000000000 */
[----:B------:R-:W-:Y:S01]  /*14a0*/  UMOV UR5, 0x380fffff ;  /* 0x380fffff00057882 */ /* 0x000fe20000000000 */
[----:B--2---:R-:W0:Y:S01]  /*14b0*/  F2F.F32.F64 R23, R4 ;  /* 0x0000000400177310 */ /* 0x004e220000301000 */
[----:B------:R-:W-:-:S14]  /*14c0*/  DSETP.GEU.AND P0, PT, |R4|, UR4, PT ;  /* 0x0000000404007e2a */ /* 0x000fdc000bf0e200 */
[----:B0-----:R-:W-:Y:S01]  /*14d0*/  @!P0 FMUL R23, R23, 1.175494350822287508e-38 ;  /* 0x0080000017178820 */ /* 0x001fe20000400000 */
[----:B------:R-:W-:Y:S06]  /*14e0*/  BRA `(.L_x_30532) ;  /* 0x0000000800307947 */ /* 0x000fec0003800000 */
.L_x_30540:
        /* <DEDUP_REMOVED lines=26> */
.L_x_30543:
        /* <DEDUP_REMOVED lines=13> */
.L_x_30542:
[----:B------:R-:W2:Y:S02]  /*1760*/  LDG.E.U16 R4, desc[UR36][R4.64] ;  /* 0x0000002404047981 */ /* 0x000ea4000c1e1500 */
[----:B--2---:R-:W-:Y:S01]  /*1770*/  IMAD.U32 R23, R4, 0x10000, RZ ;  /* 0x0001000004177824 */ /* 0x004fe200078e00ff */
[----:B------:R-:W-:Y:S06]  /*1780*/  BRA `(.L_x_30532) ;  /* 0x0000000400887947 */ /* 0x000fec0003800000 */
.L_x_30539:
        /* <DEDUP_REMOVED lines=11> */
.L_x_30546:
        /* <DEDUP_REMOVED lines=20> */
.L_x_30548:
[----:B------:R-:W-:Y:S05]  /*1980*/  BSYNC B0 ;  /* 0x0000000000007941 */ /* 0x000fea0003800000 */
.L_x_30547:
[----:B------:R-:W-:Y:S01]  /*1990*/  IMAD.SHL.U32 R3, R3, 0x100000, RZ ;  /* 0x0010000003037824 */ /* 0x000fe200078e00ff */
[----:B------:R-:W-:-:S04]  /*19a0*/  LEA R0, R0, 0x3b800000, 0x17 ;  /* 0x3b80000000007811 */ /* 0x000fc800078eb8ff */
[----:B------:R-:W-:Y:S01]  /*19b0*/  LOP3.LUT R23, R0, R3, R23, 0xfe, !PT ;  /* 0x0000000300177212 */ /* 0x000fe200078efe17 */
[----:B------:R-:W-:Y:S06]  /*19c0*/  BRA `(.L_x_30532) ;  /* 0x0000000000f87947 */ /* 0x000fec0003800000 */
.L_x_30545:
        /* <DEDUP_REMOVED lines=20> */
.L_x_30550:
[----:B------:R-:W-:Y:S05]  /*1b10*/  BSYNC B0 ;  /* 0x0000000000007941 */ /* 0x000fea0003800000 */
.L_x_30549:
[----:B------:R-:W-:Y:S01]  /*1b20*/  IMAD.SHL.U32 R3, R3, 0x200000, RZ ;  /* 0x0020000003037824 */ /* 0x000fe200078e00ff */
[----:B------:R-:W-:-:S04]  /*1b30*/  LEA R0, R0, 0x37800000, 0x17 ;  /* 0x3780000000007811 */ /* 0x000fc800078eb8ff */
[----:B------:R-:W-:Y:S01]  /*1b40*/  LOP3.LUT R23, R0, R3, R23, 0xfe, !PT ;  /* 0x0000000300177212 */ /* 0x000fe200078efe17 */
[----:B------:R-:W-:Y:S06]  /*1b50*/  BRA `(.L_x_30532) ;  /* 0x0000000000947947 */ /* 0x000fec0003800000 */
.L_x_30544:
        /* <DEDUP_REMOVED lines=14> */
.L_x_30531:
        /* <DEDUP_REMOVED lines=16> */
.L_x_30553:
[----:B------:R-:W-:Y:S01]  /*1d40*/  IMAD.MOV.U32 R23, RZ, RZ, RZ ;  /* 0x000000ffff177224 */ /* 0x000fe200078e00ff */
[----:B------:R-:W-:Y:S06]  /*1d50*/  BRA `(.L_x_30532) ;  /* 0x0000000000147947 */ /* 0x000fec0003800000 */
.L_x_30552:
[----:B------:R-:W2:Y:S02]  /*1d60*/  LDG.E.64 R4, desc[UR36][R4.64] ;  /* 0x0000002404047981 */ /* 0x000ea4000c1e1b00 */
[----:B--2---:R0:W2:Y:S01]  /*1d70*/  I2F.U64 R23, R4 ;  /* 0x0000000400177312 */ /* 0x0040a20000301000 */
[----:B------:R-:W-:Y:S05]  /*1d80*/  BRA `(.L_x_30532) ;  /* 0x0000000000087947 */ /* 0x000fea0003800000 */
.L_x_30551:
[----:B------:R-:W2:Y:S02]  /*1d90*/  LDG.E R4, desc[UR36][R4.64] ;  /* 0x0000002404047981 */ /* 0x000ea4000c1e1900 */
[----:B--2---:R-:W-:-:S07]  /*1da0*/  I2FP.F32.U32 R23, R4 ;  /* 0x0000000400177245 */ /* 0x004fce0000201000 */
.L_x_30532:
[----:B------:R-:W-:Y:S05]  /*1db0*/  BSYNC B6 ;  /* 0x0000000000067941 */ /* 0x000fea0003800000 */
.L_x_30526:
[----:B------:R-:W-:-:S07]  /*1dc0*/  VIADD R18, R18, 0x80 ;  /* 0x0000008012127836 */ /* 0x000fce0000000000 */
.L_x_30525:
[----:B------:R-:W-:Y:S05]  /*1dd0*/  BSYNC B7 ;  /* 0x0000000000077941 */ /* 0x000fea0003800000 */
.L_x_30524:
        /* <DEDUP_REMOVED lines=27> */
.L_x_30560:
[----:B------:R-:W2:Y:S02]  /*1f90*/  LDG.E.U8 R4, desc[UR36][R4.64] ;  /* 0x0000002404047981 */ /* 0x000ea4000c1e1100 */
[----:B--2---:R-:W-:Y:S01]  /*1fa0*/  I2FP.F32.U32 R25, R4 ;  /* 0x0000000400197245 */ /* 0x004fe20000201000 */
[----:B------:R-:W-:Y:S06]  /*1fb0*/  BRA `(.L_x_30562) ;  /* 0x0000000c002c7947 */ /* 0x000fec0003800000 */
.L_x_30559:
        /* <DEDUP_REMOVED lines=9> */
.L_x_30564:
[----:B------:R-:W2:Y:S02]  /*2050*/  LDG.E R4, desc[UR36][R4.64] ;  /* 0x0000002404047981 */ /* 0x000ea4000c1e1900 */
[----:B--2---:R-:W-:Y:S01]  /*2060*/  I2FP.F32.S32 R25, R4 ;  /* 0x0000000400197245 */ /* 0x004fe20000201400 */
[----:B------:R-:W-:Y:S06]  /*2070*/  BRA `(.L_x_30562) ;  /* 0x0000000800fc7947 */ /* 0x000fec0003800000 */
.L_x_30563:
[----:B------:R-:W2:Y:S02]  /*2080*/  LDG.E.U16 R4, desc[UR36][R4.64] ;  /* 0x0000002404047981 */ /* 0x000ea4000c1e1500 */
[----:B--2---:R4:W0:Y:S01]  /*2090*/  I2F.S16 R25, R4 ;  /* 0x0000000400197306 */ /* 0x0048220000101400 */
[----:B------:R-:W-:Y:S05]  /*20a0*/  BRA `(.L_x_30562) ;  /* 0x0000000800f07947 */ /* 0x000fea0003800000 */
.L_x_30558:
        /* <DEDUP_REMOVED lines=8> */
.L_x_30566:
[----:B------:R-:W2:Y:S02]  /*2130*/  LDG.E.U16 R4, desc[UR36][R4.64] ;  /* 0x0000002404047981 */ /* 0x000ea4000c1e1500 */
[----:B--2---:R-:W-:Y:S01]  /*2140*/  HADD2.F32 R25, -RZ, R4.H0_H0 ;  /* 0x20000004ff197230 */ /* 0x004fe20000004100 */
[----:B------:R-:W-:Y:S06]  /*2150*/  BRA `(.L_x_30562) ;  /* 0x0000000800c47947 */ /* 0x000fec0003800000 */
.L_x_30565:
        /* <DEDUP_REMOVED lines=8> */
.L_x_30568:
[----:B------:R-:W2:Y:S02]  /*21e0*/  LDG.E.U16 R4, desc[UR36][R4.64] ;  /* 0x0000002404047981 */ /* 0x000ea4000c1e1500 */
[----:B--2---:R-:W-:Y:S01]  /*21f0*/  HADD2.F32 R25, -RZ, R4.H0_H0 ;  /* 0x20000004ff197230 */ /* 0x004fe20000004100 */
[----:B------:R-:W-:Y:S06]  /*2200*/  BRA `(.L_x_30562) ;  /* 0x0000000800987947 */ /* 0x000fec0003800000 */
.L_x_30567:
[----:B------:R-:W2:Y:S01]  /*2210*/  LDG.E.64 R4, desc[UR36][R4.64] ;  /* 0x0000002404047981 */ /* 0x000ea2000c1e1b00 */
[----:B------:R-:W-:Y:S01]  /*2220*/  UMOV UR4, 0xf0000000 ;  /* 0xf000000000047882 */ /* 0x000fe20000000000 */
[----:B------:R-:W-:Y:S01]  /*2230*/  UMOV UR5, 0x380fffff ;  /* 0x380fffff00057882 */ /* 0x000fe20000000000 */
[----:B--2---:R-:W0:Y:S01]  /*2240*/  F2F.F32.F64 R25, R4 ;  /* 0x0000000400197310 */ /* 0x004e220000301000 */
[----:B------:R-:W-:-:S14]  /*2250*/  DSETP.GEU.AND P0, PT, |R4|, UR4, PT ;  /* 0x0000000404007e2a */ /* 0x000fdc000bf0e200 */
[----:B0-----:R-:W-:Y:S01]  /*2260*/  @!P0 FMUL R25, R25, 1.175494350822287508e-38 ;  /* 0x0080000019198820 */ /* 0x001fe20000400000 */
[----:B------:R-:W-:Y:S06]  /*2270*/  BRA `(.L_x_30562) ;  /* 0x00000008007c7947 */ /* 0x000fec0003800000 */
.L_x_30557:
        /* <DEDUP_REMOVED lines=12> */
.L_x_30571:
[----:B------:R-:W2:Y:S01]  /*2340*/  LDG.E.64 R4, desc[UR36][R4.64] ;  /* 0x0000002404047981 */ /* 0x000ea2000c1e1b00 */
[----:B------:R-:W-:Y:S01]  /*2350*/  UMOV UR4, 0xf0000000 ;  /* 0xf000000000047882 */ /* 0x000fe20000000000 */
[----:B------:R-:W-:Y:S01]  /*2360*/  UMOV UR5, 0x380fffff ;  /* 0x380fffff00057882 */ /* 0x000fe20000000000 */
[----:B--2---:R-:W0:Y:S01]  /*2370*/  F2F.F32.F64 R25, R4 ;  /* 0x0000000400197310 */ /* 0x004e220000301000 */
[----:B------:R-:W-:-:S14]  /*2380*/  DSETP.GEU.AND P0, PT, |R4|, UR4, PT ;  /* 0x0000000404007e2a */ /* 0x000fdc000bf0e200 */
[----:B0-----:R-:W-:Y:S01]  /*2390*/  @!P0 FMUL R25, R25, 1.175494350822287508e-38 ;  /* 0x0080000019198820 */ /* 0x001fe20000400000 */
[----:B------:R-:W-:Y:S06]  /*23a0*/  BRA `(.L_x_30562) ;  /* 0x0000000800307947 */ /* 0x000fec0003800000 */
.L_x_30570:
        /* <DEDUP_REMOVED lines=26> */
.L_x_30573:
        /* <DEDUP_REMOVED lines=13> */
.L_x_30572:
[----:B------:R-:W2:Y:S02]  /*2620*/  LDG.E.U16 R4, desc[UR36][R4.64] ;  /* 0x0000002404047981 */ /* 0x000ea4000c1e1500 */
[----:B--2---:R-:W-:Y:S01]  /*2630*/  IMAD.U32 R25, R4, 0x10000, RZ ;  /* 0x0001000004197824 */ /* 0x004fe200078e00ff */
[----:B------:R-:W-:Y:S06]  /*2640*/  BRA `(.L_x_30562) ;  /* 0x0000000400887947 */ /* 0x000fec0003800000 */
.L_x_30569:
        /* <DEDUP_REMOVED lines=11> */
.L_x_30576:
        /* <DEDUP_REMOVED lines=20> */
.L_x_30578:
[----:B------:R-:W-:Y:S05]  /*2840*/  BSYNC B0 ;  /* 0x0000000000007941 */ /* 0x000fea0003800000 */
.L_x_30577:
[----:B------:R-:W-:Y:S01]  /*2850*/  IMAD.SHL.U32 R3, R3, 0x100000, RZ ;  /* 0x0010000003037824 */ /* 0x000fe200078e00ff */
[----:B------:R-:W-:-:S04]  /*2860*/  LEA R0, R0, 0x3b800000, 0x17 ;  /* 0x3b80000000007811 */ /* 0x000fc800078eb8ff */
[----:B------:R-:W-:Y:S01]  /*2870*/  LOP3.LUT R25, R0, R3, R25, 0xfe, !PT ;  /* 0x0000000300197212 */ /* 0x000fe200078efe19 */
[----:B------:R-:W-:Y:S06]  /*2880*/  BRA `(.L_x_30562) ;  /* 0x0000000000f87947 */ /* 0x000fec0003800000 */
.L_x_30575:
        /* <DEDUP_REMOVED lines=20> */
.L_x_30580:
[----:B------:R-:W-:Y:S05]  /*29d0*/  BSYNC B0 ;  /* 0x0000000000007941 */ /* 0x000fea0003800000 */
.L_x_30579:
[----:B------:R-:W-:Y:S01]  /*29e0*/  IMAD.SHL.U32 R3, R3, 0x200000, RZ ;  /* 0x0020000003037824 */ /* 0x000fe200078e00ff */
[----:B------:R-:W-:-:S04]  /*29f0*/  LEA R0, R0, 0x37800000, 0x17 ;  /* 0x3780000000007811 */ /* 0x000fc800078eb8ff */
[----:B------:R-:W-:Y:S01]  /*2a00*/  LOP3.LUT R25, R0, R3, R25, 0xfe, !PT ;  /* 0x0000000300197212 */ /* 0x000fe200078efe19 */
[----:B------:R-:W-:Y:S06]  /*2a10*/  BRA `(.L_x_30562) ;  /* 0x0000000000947947 */ /* 0x000fec0003800000 */
.L_x_30574:
        /* <DEDUP_REMOVED lines=14> */
.L_x_30561:
        /* <DEDUP_REMOVED lines=16> */
.L_x_30583:
[----:B------:R-:W-:Y:S01]  /*2c00*/  IMAD.MOV.U32 R25, RZ, RZ, RZ ;  /* 0x000000ffff197224 */ /* 0x000fe200078e00ff */
[----:B------:R-:W-:Y:S06]  /*2c10*/  BRA `(.L_x_30562) ;  /* 0x0000000000147947 */ /* 0x000fec0003800000 */
.L_x_30582:
[----:B------:R-:W2:Y:S02]  /*2c20*/  LDG.E.64 R4, desc[UR36][R4.64] ;  /* 0x0000002404047981 */ /* 0x000ea4000c1e1b00 */
[----:B--2---:R0:W2:Y:S01]  /*2c30*/  I2F.U64 R25, R4 ;  /* 0x0000000400197312 */ /* 0x0040a20000301000 */
[----:B------:R-:W-:Y:S05]  /*2c40*/  BRA `(.L_x_30562) ;  /* 0x0000000000087947 */ /* 0x000fea0003800000 */
.L_x_30581:
[----:B------:R-:W2:Y:S02]  /*2c50*/  LDG.E R4, desc[UR36][R4.64] ;  /* 0x0000002404047981 */ /* 0x000ea4000c1e1900 */
[----:B--2---:R-:W-:-:S07]  /*2c60*/  I2FP.F32.U32 R25, R4 ;  /* 0x0000000400197245 */ /* 0x004fce0000201000 */
.L_x_30562:
[----:B------:R-:W-:Y:S05]  /*2c70*/  BSYNC B6 ;  /* 0x0000000000067941 */ /* 0x000fea0003800000 */
.L_x_30556:
[----:B------:R-:W-:-:S07]  /*2c80*/  VIADD R18, R18, 0x80 ;  /* 0x0000008012127836 */ /* 0x000fce0000000000 */
.L_x_30555:
[----:B------:R-:W-:Y:S05]  /*2c90*/  BSYNC B7 ;  /* 0x0000000000077941 */ /* 0x000fea0003800000 */
.L_x_30554:
        /* <DEDUP_REMOVED lines=23> */
.L_x_30589:
[----:B------:R-:W2:Y:S02]  /*2e10*/  LDG.E.U8 R4, desc[UR36][R4.64] ;  /* 0x0000002404047981 */ /* 0x000ea4000c1e1100 */
[----:B--2---:R-:W-:Y:S01]  /*2e20*/  I2FP.F32.U32 R16, R4 ;  /* 0x0000000400107245 */ /* 0x004fe20000201000 */
[----:B------:R-:W-:Y:S06]  /*2e30*/  BRA `(.L_x_30585) ;  /* 0x0000000c00207947 */ /* 0x000fec0003800000 */
.L_x_30588:
        /* <DEDUP_REMOVED lines=9> */
.L_x_30592:
[----:B------:R-:W2:Y:S02]  /*2ed0*/  LDG.E R4, desc[UR36][R4.64] ;  /* 0x0000002404047981 */ /* 0x000ea4000c1e1900 */
[----:B--2---:R-:W-:Y:S01]  /*2ee0*/  I2FP.F32.S32 R16, R4 ;  /* 0x0000000400107245 */ /* 0x004fe20000201400 */
[----:B------:R-:W-:Y:S06]  /*2ef0*/  BRA `(.L_x_30585) ;  /* 0x0000000800f07947 */ /* 0x000fec0003800000 */
.L_x_30591:
[----:B------:R-:W2:Y:S02]  /*2f00*/  LDG.E.U16 R4, desc[UR36][R4.64] ;  /* 0x0000002404047981 */ /* 0x000ea4000c1e1500 */
[----:B--2---:R0:W2:Y:S01]  /*2f10*/  I2F.S16 R16, R4 ;  /* 0x0000000400107306 */ /* 0x0040a20000101400 */
[----:B------:R-:W-:Y:S05]  /*2f20*/  BRA `(.L_x_30585) ;  /* 0x0000000800e47947 */ /* 0x000fea0003800000 */
.L_x_30587:
        /* <DEDUP_REMOVED lines=8> */
.L_x_30594:
[----:B------:R-:W2:Y:S02]  /*2fb0*/  LDG.E.U16 R4, desc[UR36][R4.64] ;  /* 0x0000002404047981 */ /* 0x000ea4000c1e1500 */
[----:B--2---:R-:W-:Y:S01]  /*2fc0*/  HADD2.F32 R16, -RZ, R4.H0_H0 ;  /* 0x20000004ff107230 */ /* 0x004fe20000004100 */
[----:B------:R-:W-:Y:S06]  /*2fd0*/  BRA `(.L_x_30585) ;  /* 0x0000000800b87947 */ /* 0x000fec0003800000 */
.L_x_30593:
        /* <DEDUP_REMOVED lines=8> */
.L_x_30596:
[----:B------:R-:W2:Y:S02]  /*3060*/  LDG.E.U16 R4, desc[UR36][R4.64] ;  /* 0x0000002404047981 */ /* 0x000ea4000c1e1500 */
[----:B--2---:R-:W-:Y:S01]  /*3070*/  HADD2.F32 R16, -RZ, R4.H0_H0 ;  /* 0x20000004ff107230 */ /* 0x004fe20000004100 */
[----:B------:R-:W-:Y:S06]  /*3080*/  BRA `(.L_x_30585) ;  /* 0x00000008008c7947 */ /* 0x000fec0003800000 */
.L_x_30595:
[----:B------:R-:W2:Y:S01]  /*3090*/  LDG.E.64 R4, desc[UR36][R4.64] ;  /* 0x0000002404047981 */ /* 0x000ea2000c1e1b00 */
[----:B------:R-:W-:Y:S01]  /*30a0*/  UMOV UR4, 0xf0000000 ;  /* 0xf000000000047882 */ /* 0x000fe20000000000 */
[----:B------:R-:W-:Y:S01]  /*30b0*/  UMOV UR5, 0x380fffff ;  /* 0x380fffff00057882 */ /* 0x000fe20000000000 */
[----:B--2---:R-:W0:Y:S01]  /*30c0*/  F2F.F32.F64 R16, R4 ;  /* 0x0000000400107310 */ /* 0x004e220000301000 */
[----:B------:R-:W-:-:S14]  /*30d0*/  DSETP.GEU.AND P0, PT, |R4|, UR4, PT ;  /* 0x0000000404007e2a */ /* 0x000fdc000bf0e200 */
[----:B0-----:R-:W-:Y:S01]  /*30e0*/  @!P0 FMUL R16, R16, 1.175494350822287508e-38 ;  /* 0x0080000010108820 */ /* 0x001fe20000400000 */
[----:B------:R-:W-:Y:S06]  /*30f0*/  BRA `(.L_x_30585) ;  /* 0x0000000800707947 */ /* 0x000fec0003800000 */
.L_x_30586:
        /* <DEDUP_REMOVED lines=12> */
.L_x_30599:
[----:B------:R-:W2:Y:S01]  /*31c0*/  LDG.E.64 R4, desc[UR36][R4.64] ;  /* 0x0000002404047981 */ /* 0x000ea2000c1e1b00 */
[----:B------:R-:W-:Y:S01]  /*31d0*/  UMOV UR4, 0xf0000000 ;  /* 0xf000000000047882 */ /* 0x000fe20000000000 */
[----:B------:R-:W-:Y:S01]  /*31e0*/  UMOV UR5, 0x380fffff ;  /* 0x380fffff00057882 */ /* 0x000fe20000000000 */
[----:B--2---:R-:W0:Y:S01]  /*31f0*/  F2F.F32.F64 R16, R4 ;  /* 0x0000000400107310 */ /* 0x004e220000301000 */
[----:B------:R-:W-:-:S14]  /*3200*/  DSETP.GEU.AND P0, PT, |R4|, UR4, PT ;  /* 0x0000000404007e2a */ /* 0x000fdc000bf0e200 */
[----:B0-----:R-:W-:Y:S01]  /*3210*/  @!P0 FMUL R16, R16, 1.175494350822287508e-38 ;  /* 0x0080000010108820 */ /* 0x001fe20000400000 */
[----:B------:R-:W-:Y:S06]  /*3220*/  BRA `(.L_x_30585) ;  /* 0x0000000800247947 */ /* 0x000fec0003800000 */
.L_x_30598:
        /* <DEDUP_REMOVED lines=26> */
.L_x_30601:
        /* <DEDUP_REMOVED lines=13> */
.L_x_30600:
[----:B------:R-:W2:Y:S02]  /*34a0*/  LDG.E.U16 R4, desc[UR36][R4.64] ;  /* 0x0000002404047981 */ /* 0x000ea4000c1e1500 */
[----:B--2---:R-:W-:Y:S01]  /*34b0*/  IMAD.U32 R16, R4, 0x10000, RZ ;  /* 0x0001000004107824 */ /* 0x004fe200078e00ff */
[----:B------:R-:W-:Y:S06]  /*34c0*/  BRA `(.L_x_30585) ;  /* 0x00000004007c7947 */ /* 0x000fec0003800000 */
.L_x_30597:
        /* <DEDUP_REMOVED lines=11> */
.L_x_30604:
        /* <DEDUP_REMOVED lines=19> */
.L_x_30606:
[----:B------:R-:W-:Y:S05]  /*36b0*/  BSYNC B0 ;  /* 0x0000000000007941 */ /* 0x000fea0003800000 */
.L_x_30605:
[----:B------:R-:W-:Y:S01]  /*36c0*/  IMAD.SHL.U32 R3, R3, 0x100000, RZ ;  /* 0x0010000003037824 */ /* 0x000fe200078e00ff */
[----:B------:R-:W-:-:S04]  /*36d0*/  LEA R5, R0, 0x3b800000, 0x17 ;  /* 0x3b80000000057811 */ /* 0x000fc800078eb8ff */
[----:B------:R-:W-:Y:S01]  /*36e0*/  LOP3.LUT R16, R5, R3, R16, 0xfe, !PT ;  /* 0x0000000305107212 */ /* 0x000fe200078efe10 */
[----:B------:R-:W-:Y:S06]  /*36f0*/  BRA `(.L_x_30585) ;  /* 0x0000000000f07947 */ /* 0x000fec0003800000 */
.L_x_30603:
        /* <DEDUP_REMOVED lines=19> */
.L_x_30608:
[----:B------:R-:W-:Y:S05]  /*3830*/  BSYNC B0 ;  /* 0x0000000000007941 */ /* 0x000fea0003800000 */
.L_x_30607:
[----:B------:R-:W-:Y:S01]  /*3840*/  IMAD.SHL.U32 R3, R3, 0x200000, RZ ;  /* 0x0020000003037824 */ /* 0x000fe200078e00ff */
[----:B------:R-:W-:-:S04]  /*3850*/  LEA R5, R0, 0x37800000, 0x17 ;  /* 0x3780000000057811 */ /* 0x000fc800078eb8ff */
[----:B------:R-:W-:Y:S01]  /*3860*/  LOP3.LUT R16, R5, R3, R16, 0xfe, !PT ;  /* 0x0000000305107212 */ /* 0x000fe200078efe10 */
[----:B------:R-:W-:Y:S06]  /*3870*/  BRA `(.L_x_30585) ;  /* 0x0000000000907947 */ /* 0x000fec0003800000 */
.L_x_30602:
        /* <DEDUP_REMOVED lines=14> */
.L_x_30590:
        /* <DEDUP_REMOVED lines=16> */
.L_x_30611:
[----:B------:R-:W-:Y:S05]  /*3a60*/  BRA `(.L_x_30585) ;  /* 0x0000000000147947 */ /* 0x000fea0003800000 */
.L_x_30610:
[----:B------:R-:W2:Y:S02]  /*3a70*/  LDG.E.64 R4, desc[UR36][R4.64] ;  /* 0x0000002404047981 */ /* 0x000ea4000c1e1b00 */
[----:B--2---:R0:W2:Y:S01]  /*3a80*/  I2F.U64 R16, R4 ;  /* 0x0000000400107312 */ /* 0x0040a20000301000 */
[----:B------:R-:W-:Y:S05]  /*3a90*/  BRA `(.L_x_30585) ;  /* 0x0000000000087947 */ /* 0x000fea0003800000 */
.L_x_30609:
[----:B------:R-:W2:Y:S02]  /*3aa0*/  LDG.E R4, desc[UR36][R4.64] ;  /* 0x0000002404047981 */ /* 0x000ea4000c1e1900 */
[----:B--2---:R-:W-:-:S07]  /*3ab0*/  I2FP.F32.U32 R16, R4 ;  /* 0x0000000400107245 */ /* 0x004fce0000201000 */
.L_x_30585:
[----:B------:R-:W-:Y:S05]  /*3ac0*/  BSYNC B6 ;  /* 0x0000000000067941 */ /* 0x000fea0003800000 */
.L_x_30584:
        /* <DEDUP_REMOVED lines=20> */
[----:B------:R-:W-:-:S07]  /*3c10*/  @!P3 FMNMX.FTZ R4, R19, R8, !PT ;  /* 0x000000081304b209 */ /* 0x000fce0007810000 */
.L_x_30614:
[----:B------:R-:W-:Y:S05]  /*3c20*/  BSYNC B0 ;  /* 0x0000000000007941 */ /* 0x000fea0003800000 */
.L_x_30613:
[----:B------:R-:W-:Y:S04]  /*3c30*/  BSSY B0, `(.L_x_30615) ;  /* 0x0000005000007945 */ /* 0x000fe80003800000 */
[----:B------:R-:W-:Y:S05]  /*3c40*/  @P2 BRA `(.L_x_30616) ;  /* 0x00000000000c2947 */ /* 0x000fea0003800000 */
[----:B-----5:R-:W-:Y:S01]  /*3c50*/  FSETP.NAN.FTZ.AND P2, PT, R23, R23, PT ;  /* 0x000000171700720b */ /* 0x020fe20003f58000 */
[----:B------:R-:W-:-:S12]  /*3c60*/  IMAD.MOV.U32 R24, RZ, RZ, R23 ;  /* 0x000000ffff187224 */ /* 0x000fd800078e0017 */
[----:B------:R-:W-:-:S07]  /*3c70*/  @!P2 FMNMX.FTZ R24, R23, R8, !PT ;  /* 0x000000081718a209 */ /* 0x000fce0007810000 */
.L_x_30616:
[----:B------:R-:W-:Y:S05]  /*3c80*/  BSYNC B0 ;  /* 0x0000000000007941 */ /* 0x000fea0003800000 */
.L_x_30615:
[----:B------:R-:W-:Y:S04]  /*3c90*/  BSSY B0, `(.L_x_30617) ;  /* 0x0000005000007945 */ /* 0x000fe80003800000 */
[----:B------:R-:W-:Y:S05]  /*3ca0*/  @P0 BRA `(.L_x_30618) ;  /* 0x00000000000c0947 */ /* 0x000fea0003800000 */
[----:B-----5:R-:W-:Y:S01]  /*3cb0*/  FSETP.NAN.FTZ.AND P0, PT, R25, R25, PT ;  /* 0x000000191900720b */ /* 0x020fe20003f18000 */
[----:B------:R-:W-:-:S12]  /*3cc0*/  IMAD.MOV.U32 R22, RZ, RZ, R25 ;  /* 0x000000ffff167224 */ /* 0x000fd800078e0019 */
[----:B------:R-:W-:-:S07]  /*3cd0*/  @!P0 FMNMX.FTZ R22, R25, R8, !PT ;  /* 0x0000000819168209 */ /* 0x000fce0007810000 */
.L_x_30618:
[----:B------:R-:W-:Y:S05]  /*3ce0*/  BSYNC B0 ;  /* 0x0000000000007941 */ /* 0x000fea0003800000 */
.L_x_30617:
[----:B------:R-:W-:Y:S04]  /*3cf0*/  BSSY B0, `(.L_x_30612) ;  /* 0x0000005000007945 */ /* 0x000fe80003800000 */
[----:B------:R-:W-:Y:S05]  /*3d00*/  @P1 BRA `(.L_x_30619) ;  /* 0x00000000000c1947 */ /* 0x000fea0003800000 */
[----:B-----5:R-:W-:Y:S01]  /*3d10*/  FSETP.NAN.FTZ.AND P0, PT, R16, R16, PT ;  /* 0x000000101000720b */ /* 0x020fe20003f18000 */
[----:B------:R-:W-:-:S12]  /*3d20*/  IMAD.MOV.U32 R18, RZ, RZ, R16 ;  /* 0x000000ffff127224 */ /* 0x000fd800078e0010 */
[----:B------:R-:W-:-:S07]  /*3d30*/  @!P0 FMNMX.FTZ R18, R16, R8, !PT ;  /* 0x0000000810128209 */ /* 0x000fce0007810000 */
.L_x_30619:
[----:B------:R-:W-:Y:S05]  /*3d40*/  BSYNC B0 ;  /* 0x0000000000007941 */ /* 0x000fea0003800000 */
.L_x_30612:
        /* <DEDUP_REMOVED lines=26> */
.L_x_30625:
[----:B------:R-:W0:Y:S02]  /*3ef0*/  F2I.S64.TRUNC R4, R4 ;  /* 0x0000000400047311 */ /* 0x000e24000020d900 */
[----:B0-----:R-:W-:-:S05]  /*3f00*/  IMAD.MOV.U32 R3, RZ, RZ, R4 ;  /* 0x000000ffff037224 */ /* 0x001fca00078e0004 */
[----:B------:R0:W-:Y:S01]  /*3f10*/  STG.E.U8 desc[UR36][R8.64], R3 ;  /* 0x0000000308007986 */ /* 0x0001e2000c101124 */
[----:B------:R-:W-:Y:S05]  /*3f20*/  BRA `(.L_x_30627) ;  /* 0x0000000c00407947 */ /* 0x000fea0003800000 */
.L_x_30624:
        /* <DEDUP_REMOVED lines=9> */
.L_x_30629:
[----:B------:R-:W0:Y:S02]  /*3fc0*/  F2I.FTZ.TRUNC.NTZ R3, R4 ;  /* 0x0000000400037305 */ /* 0x000e24000021f100 */
[----:B0-----:R0:W-:Y:S01]  /*3fd0*/  STG.E desc[UR36][R8.64], R3 ;  /* 0x0000000308007986 */ /* 0x0011e2000c101924 */
[----:B------:R-:W-:Y:S05]  /*3fe0*/  BRA `(.L_x_30627) ;  /* 0x0000000c00107947 */ /* 0x000fea0003800000 */
.L_x_30628:
[----:B------:R-:W0:Y:S02]  /*3ff0*/  F2I.FTZ.TRUNC.NTZ R3, R4 ;  /* 0x0000000400037305 */ /* 0x000e24000021f100 */
[----:B0-----:R0:W-:Y:S01]  /*4000*/  STG.E.U16 desc[UR36][R8.64], R3 ;  /* 0x0000000308007986 */ /* 0x0011e2000c101524 */
[----:B------:R-:W-:Y:S05]  /*4010*/  BRA `(.L_x_30627) ;  /* 0x0000000c00047947 */ /* 0x000fea0003800000 */
.L_x_30623:
        /* <DEDUP_REMOVED lines=8> */
.L_x_30631:
[----:B------:R-:W-:-:S05]  /*40a0*/  F2FP.F16.F32.PACK_AB R4, RZ, R4 ;  /* 0x00000004ff04723e */ /* 0x000fca00000000ff */
[----:B------:R0:W-:Y:S01]  /*40b0*/  STG.E.U16 desc[UR36][R8.64], R4 ;  /* 0x0000000408007986 */ /* 0x0001e2000c101524 */
[----:B------:R-:W-:Y:S05]  /*40c0*/  BRA `(.L_x_30627) ;  /* 0x0000000800d87947 */ /* 0x000fea0003800000 */
.L_x_30630:
        /* <DEDUP_REMOVED lines=9> */
.L_x_30633:
[----:B------:R-:W-:-:S04]  /*4160*/  F2FP.F16.F32.PACK_AB R3, RZ, R4 ;  /* 0x00000004ff03723e */ /* 0x000fc800000000ff */
[----:B------:R-:W-:-:S05]  /*4170*/  PRMT R3, R3, 0x5410, RZ ;  /* 0x0000541003037816 */ /* 0x000fca00000000ff */
[----:B------:R0:W-:Y:S01]  /*4180*/  STG.E desc[UR36][R8.64], R3 ;  /* 0x0000000308007986 */ /* 0x0001e2000c101924 */
[----:B------:R-:W-:Y:S05]  /*4190*/  BRA `(.L_x_30627) ;  /* 0x0000000800a47947 */ /* 0x000fea0003800000 */
.L_x_30632:
[----:B------:R-:W-:-:S06]  /*41a0*/  FMUL.FTZ R4, R4, 1 ;  /* 0x3f80000004047820 */ /* 0x000fcc0000410000 */
[----:B------:R-:W0:Y:S02]  /*41b0*/  F2F.F64.F32 R4, R4 ;  /* 0x0000000400047310 */ /* 0x000e240000201800 */
[----:B0-----:R0:W-:Y:S01]  /*41c0*/  STG.E.64 desc[UR36][R8.64], R4 ;  /* 0x0000000408007986 */ /* 0x0011e2000c101b24 */
[----:B------:R-:W-:Y:S05]  /*41d0*/  BRA `(.L_x_30627) ;  /* 0x0000000800947947 */ /* 0x000fea0003800000 */
.L_x_30622:
        /* <DEDUP_REMOVED lines=12> */
.L_x_30636:
[----:B------:R-:W-:Y:S01]  /*42a0*/  FMUL.FTZ R4, R4, 1 ;  /* 0x3f80000004047820 */ /* 0x000fe20000410000 */
[----:B------:R-:W-:-:S05]  /*42b0*/  CS2R R6, SRZ ;  /* 0x0000000000067805 */ /* 0x000fca000001ff00 */
[----:B------:R-:W0:Y:S02]  /*42c0*/  F2F.F64.F32 R4, R4 ;  /* 0x0000000400047310 */ /* 0x000e240000201800 */
[----:B0-----:R0:W-:Y:S01]  /*42d0*/  STG.E.128 desc[UR36][R8.64], R4 ;  /* 0x0000000408007986 */ /* 0x0011e2000c101d24 */
[----:B------:R-:W-:Y:S05]  /*42e0*/  BRA `(.L_x_30627) ;  /* 0x0000000800507947 */ /* 0x000fea0003800000 */
.L_x_30635:
        /* <DEDUP_REMOVED lines=20> */
.L_x_30640:
[----:B------:R-:W-:Y:S05]  /*4430*/  BSYNC B0 ;  /* 0x0000000000007941 */ /* 0x000fea0003800000 */
.L_x_30639:
[----:B------:R-:W-:-:S05]  /*4440*/  LOP3.LUT R5, R0, R5, RZ, 0xfc, !PT ;  /* 0x0000000500057212 */ /* 0x000fca00078efcff */
[----:B------:R0:W-:Y:S01]  /*4450*/  STG.E.U8 desc[UR36][R8.64], R5 ;  /* 0x0000000508007986 */ /* 0x0001e2000c101124 */
[----:B------:R-:W-:Y:S05]  /*4460*/  BRA `(.L_x_30627) ;  /* 0x0000000400f07947 */ /* 0x000fea0003800000 */
.L_x_30638:
        /* <DEDUP_REMOVED lines=12> */
.L_x_30642:
[----:B------:R-:W-:Y:S01]  /*4530*/  IMAD.MOV.U32 R0, RZ, RZ, 0x7f ;  /* 0x0000007fff007424 */ /* 0x000fe200078e00ff */
[----:B------:R-:W-:-:S04]  /*4540*/  ISETP.GT.U32.AND P0, PT, R5, 0x7f800000, PT ;  /* 0x7f8000000500780c */ /* 0x000fc80003f04070 */
[----:B------:R-:W-:-:S09]  /*4550*/  SEL R0, R0, 0x7c, P0 ;  /* 0x0000007c00007807 */ /* 0x000fd20000000000 */
.L_x_30643:
[----:B------:R-:W-:Y:S05]  /*4560*/  BSYNC B0 ;  /* 0x0000000000007941 */ /* 0x000fea0003800000 */
.L_x_30641:
[----:B------:R-:W-:-:S04]  /*4570*/  LOP3.LUT R4, R4, 0x80000000, RZ, 0xc0, !PT ;  /* 0x8000000004047812 */ /* 0x000fc800078ec0ff */
[----:B------:R-:W-:-:S04]  /*4580*/  SHF.R.U32.HI R3, RZ, 0x18, R4 ;  /* 0x00000018ff037819 */ /* 0x000fc80000011604 */
[----:B------:R-:W-:-:S05]  /*4590*/  LOP3.LUT R3, R0, R3, RZ, 0xfc, !PT ;  /* 0x0000000300037212 */ /* 0x000fca00078efcff */
[----:B------:R0:W-:Y:S01]  /*45a0*/  STG.E.U8 desc[UR36][R8.64], R3 ;  /* 0x0000000308007986 */ /* 0x0001e2000c101124 */
[----:B------:R-:W-:Y:S05]  /*45b0*/  BRA `(.L_x_30627) ;  /* 0x00000004009c7947 */ /* 0x000fea0003800000 */
.L_x_30637:
[----:B------:R-:W-:-:S05]  /*45c0*/  F2FP.BF16.F32.PACK_AB R4, RZ, R4 ;  /* 0x00000004ff04723e */ /* 0x000fca00000010ff */
[----:B------:R0:W-:Y:S01]  /*45d0*/  STG.E.U16 desc[UR36][R8.64], R4 ;  /* 0x0000000408007986 */ /* 0x0001e2000c101524 */
[----:B------:R-:W-:Y:S05]  /*45e0*/  BRA `(.L_x_30627) ;  /* 0x0000000400907947 */ /* 0x000fea0003800000 */
.L_x_30634:
        /* <DEDUP_REMOVED lines=11> */
.L_x_30646:
        /* <DEDUP_REMOVED lines=16> */
.L_x_30649:
[----:B------:R-:W-:-:S04]  /*47a0*/  LOP3.LUT R4, R4, 0x80000000, RZ, 0xc0, !PT ;  /* 0x8000000004047812 */ /* 0x000fc800078ec0ff */
[----:B------:R-:W-:-:S04]  /*47b0*/  SHF.R.U32.HI R4, RZ, 0x18, R4 ;  /* 0x00000018ff047819 */ /* 0x000fc80000011604 */
[----:B------:R-:W-:-:S04]  /*47c0*/  LOP3.LUT R3, R3, R4, RZ, 0xfc, !PT ;  /* 0x0000000403037212 */ /* 0x000fc800078efcff */
[----:B------:R-:W-:-:S07]  /*47d0*/  PRMT R0, R3, 0x7610, R0 ;  /* 0x0000761003007816 */ /* 0x000fce0000000000 */
.L_x_30648:
[----:B------:R-:W-:Y:S05]  /*47e0*/  BSYNC B0 ;  /* 0x0000000000007941 */ /* 0x000fea0003800000 */
.L_x_30647:
[----:B------:R3:W-:Y:S01]  /*47f0*/  STG.E.U8 desc[UR36][R8.64], R0 ;  /* 0x0000000008007986 */ /* 0x0007e2000c101124 */
[----:B------:R-:W-:Y:S05]  /*4800*/  BRA `(.L_x_30627) ;  /* 0x0000000400087947 */ /* 0x000fea0003800000 */
.L_x_30645:
        /* <DEDUP_REMOVED lines=16> */
.L_x_30652:
[----:B------:R-:W-:-:S04]  /*4910*/  LOP3.LUT R4, R4, 0x80000000, RZ, 0xc0, !PT ;  /* 0x8000000004047812 */ /* 0x000fc800078ec0ff */
[----:B------:R-:W-:-:S04]  /*4920*/  SHF.R.U32.HI R4, RZ, 0x18, R4 ;  /* 0x00000018ff047819 */ /* 0x000fc80000011604 */
[----:B------:R-:W-:-:S04]  /*4930*/  LOP3.LUT R3, R3, R4, RZ, 0xfc, !PT ;  /* 0x0000000403037212 */ /* 0x000fc800078efcff */
[----:B------:R-:W-:-:S07]  /*4940*/  PRMT R0, R3, 0x7610, R0 ;  /* 0x0000761003007816 */ /* 0x000fce0000000000 */
.L_x_30651:
[----:B------:R-:W-:Y:S05]  /*4950*/  BSYNC B0 ;  /* 0x0000000000007941 */ /* 0x000fea0003800000 */
.L_x_30650:
[----:B------:R0:W-:Y:S01]  /*4960*/  STG.E.U8 desc[UR36][R8.64], R0 ;  /* 0x0000000008007986 */ /* 0x0001e2000c101124 */
[----:B------:R-:W-:Y:S05]  /*4970*/  BRA `(.L_x_30627) ;  /* 0x0000000000ac7947 */ /* 0x000fea0003800000 */
.L_x_30644:
        /* <DEDUP_REMOVED lines=21> */
.L_x_30626:
        /* <DEDUP_REMOVED lines=16> */
.L_x_30655:
[----:B------:R-:W-:Y:S05]  /*4bd0*/  BRA `(.L_x_30627) ;  /* 0x0000000000147947 */ /* 0x000fea0003800000 */
.L_x_30654:
[----:B------:R-:W0:Y:S02]  /*4be0*/  F2I.U64.TRUNC R4, R4 ;  /* 0x0000000400047311 */ /* 0x000e24000020d800 */
[----:B0-----:R2:W-:Y:S01]  /*4bf0*/  STG.E.64 desc[UR36][R8.64], R4 ;  /* 0x0000000408007986 */ /* 0x0015e2000c101b24 */
[----:B------:R-:W-:Y:S05]  /*4c00*/  BRA `(.L_x_30627) ;  /* 0x0000000000087947 */ /* 0x000fea0003800000 */
.L_x_30653:
[----:B------:R-:W0:Y:S02]  /*4c10*/  F2I.FTZ.U32.TRUNC.NTZ R3, R4 ;  /* 0x0000000400037305 */ /* 0x000e24000021f000 */
[----:B0-----:R0:W-:Y:S02]  /*4c20*/  STG.E desc[UR36][R8.64], R3 ;  /* 0x0000000308007986 */ /* 0x0011e4000c101924 */
.L_x_30627:
[----:B------:R-:W-:-:S07]  /*4c30*/  VIADD R19, R19, 0x80 ;  /* 0x0000008013137836 */ /* 0x000fce0000000000 */
.L_x_30621:
[----:B------:R-:W-:Y:S05]  /*4c40*/  BSYNC B6 ;  /* 0x0000000000067941 */ /* 0x000fea0003800000 */
.L_x_30620:
        /* <DEDUP_REMOVED lines=24> */
.L_x_30661:
[----:B------:R-:W0:Y:S02]  /*4dd0*/  F2I.S64.TRUNC R24, R24 ;  /* 0x0000001800187311 */ /* 0x000e24000020d900 */
[----:B0-----:R-:W-:-:S05]  /*4de0*/  IMAD.MOV.U32 R3, RZ, RZ, R24 ;  /* 0x000000ffff037224 */ /* 0x001fca00078e0018 */
[----:B------:R0:W-:Y:S01]  /*4df0*/  STG.E.U8 desc[UR36][R8.64], R3 ;  /* 0x0000000308007986 */ /* 0x0001e2000c101124 */
[----:B------:R-:W-:Y:S05]  /*4e00*/  BRA `(.L_x_30663) ;  /* 0x0000000c00407947 */ /* 0x000fea0003800000 */
.L_x_30660:
        /* <DEDUP_REMOVED lines=9> */
.L_x_30665:
[----:B------:R-:W0:Y:S02]  /*4ea0*/  F2I.FTZ.TRUNC.NTZ R3, R24 ;  /* 0x0000001800037305 */ /* 0x000e24000021f100 */
[----:B0-----:R0:W-:Y:S01]  /*4eb0*/  STG.E desc[UR36][R8.64], R3 ;  /* 0x0000000308007986 */ /* 0x0011e2000c101924 */
[----:B------:R-:W-:Y:S05]  /*4ec0*/  BRA `(.L_x_30663) ;  /* 0x0000000c00107947 */ /* 0x000fea0003800000 */
.L_x_30664:
[----:B------:R-:W0:Y:S02]  /*4ed0*/  F2I.FTZ.TRUNC.NTZ R3, R24 ;  /* 0x0000001800037305 */ /* 0x000e24000021f100 */
[----:B0-----:R0:W-:Y:S01]  /*4ee0*/  STG.E.U16 desc[UR36][R8.64], R3 ;  /* 0x0000000308007986 */ /* 0x0011e2000c101524 */
[----:B------:R-:W-:Y:S05]  /*4ef0*/  BRA `(.L_x_30663) ;  /* 0x0000000c00047947 */ /* 0x000fea0003800000 */
.L_x_30659:
        /* <DEDUP_REMOVED lines=8> */
.L_x_30667:
[----:B------:R-:W-:-:S05]  /*4f80*/  F2FP.F16.F32.PACK_AB R24, RZ, R24 ;  /* 0x00000018ff18723e */ /* 0x000fca00000000ff */
[----:B------:R0:W-:Y:S01]  /*4f90*/  STG.E.U16 desc[UR36][R8.64], R24 ;  /* 0x0000001808007986 */ /* 0x0001e2000c101524 */
[----:B------:R-:W-:Y:S05]  /*4fa0*/  BRA `(.L_x_30663) ;  /* 0x0000000800d87947 */ /* 0x000fea0003800000 */
.L_x_30666:
        /* <DEDUP_REMOVED lines=9> */
.L_x_30669:
[----:B------:R-:W-:-:S04]  /*5040*/  F2FP.F16.F32.PACK_AB R3, RZ, R24 ;  /* 0x00000018ff03723e */ /* 0x000fc800000000ff */
[----:B------:R-:W-:-:S05]  /*5050*/  PRMT R3, R3, 0x5410, RZ ;  /* 0x0000541003037816 */ /* 0x000fca00000000ff */
[----:B------:R0:W-:Y:S01]  /*5060*/  STG.E desc[UR36][R8.64], R3 ;  /* 0x0000000308007986 */ /* 0x0001e2000c101924 */
[----:B------:R-:W-:Y:S05]  /*5070*/  BRA `(.L_x_30663) ;  /* 0x0000000800a47947 */ /* 0x000fea0003800000 */
.L_x_30668:
[----:B------:R-:W-:-:S06]  /*5080*/  FMUL.FTZ R4, R24, 1 ;  /* 0x3f80000018047820 */ /* 0x000fcc0000410000 */
[----:B------:R-:W0:Y:S02]  /*5090*/  F2F.F64.F32 R4, R4 ;  /* 0x0000000400047310 */ /* 0x000e240000201800 */
[----:B0-----:R0:W-:Y:S01]  /*50a0*/  STG.E.64 desc[UR36][R8.64], R4 ;  /* 0x0000000408007986 */ /* 0x0011e2000c101b24 */
[----:B------:R-:W-:Y:S05]  /*50b0*/  BRA `(.L_x_30663) ;  /* 0x0000000800947947 */ /* 0x000fea0003800000 */
.L_x_30658:
        /* <DEDUP_REMOVED lines=12> */
.L_x_30672:
[----:B------:R-:W-:Y:S01]  /*5180*/  FMUL.FTZ R4, R24, 1 ;  /* 0x3f80000018047820 */ /* 0x000fe20000410000 */
[----:B------:R-:W-:-:S05]  /*5190*/  CS2R R6, SRZ ;  /* 0x0000000000067805 */ /* 0x000fca000001ff00 */
[----:B------:R-:W0:Y:S02]  /*51a0*/  F2F.F64.F32 R4, R4 ;  /* 0x0000000400047310 */ /* 0x000e240000201800 */
[----:B0-----:R0:W-:Y:S01]  /*51b0*/  STG.E.128 desc[UR36][R8.64], R4 ;  /* 0x0000000408007986 */ /* 0x0011e2000c101d24 */
[----:B------:R-:W-:Y:S05]  /*51c0*/  BRA `(.L_x_30663) ;  /* 0x0000000800507947 */ /* 0x000fea0003800000 */
.L_x_30671:
        /* <DEDUP_REMOVED lines=20> */
.L_x_30676:
[----:B------:R-:W-:Y:S05]  /*5310*/  BSYNC B0 ;  /* 0x0000000000007941 */ /* 0x000fea0003800000 */
.L_x_30675:
[----:B------:R-:W-:-:S05]  /*5320*/  LOP3.LUT R5, R0, R5, RZ, 0xfc, !PT ;  /* 0x0000000500057212 */ /* 0x000fca00078efcff */
[----:B------:R0:W-:Y:S01]  /*5330*/  STG.E.U8 desc[UR36][R8.64], R5 ;  /* 0x0000000508007986 */ /* 0x0001e2000c101124 */
[----:B------:R-:W-:Y:S05]  /*5340*/  BRA `(.L_x_30663) ;  /* 0x0000000400f07947 */ /* 0x000fea0003800000 */
.L_x_30674:
        /* <DEDUP_REMOVED lines=12> */
.L_x_30678:
[----:B------:R-:W-:Y:S01]  /*5410*/  IMAD.MOV.U32 R0, RZ, RZ, 0x7f ;  /* 0x0000007fff007424 */ /* 0x000fe200078e00ff */
[----:B------:R-:W-:-:S04]  /*5420*/  ISETP.GT.U32.AND P0, PT, R4, 0x7f800000, PT ;  /* 0x7f8000000400780c */ /* 0x000fc80003f04070 */
[----:B------:R-:W-:-:S09]  /*5430*/  SEL R0, R0, 0x7c, P0 ;  /* 0x0000007c00007807 */ /* 0x000fd20000000000 */
.L_x_30679:
[----:B------:R-:W-:Y:S05]  /*5440*/  BSYNC B0 ;  /* 0x0000000000007941 */ /* 0x000fea0003800000 */
.L_x_30677:
[----:B------:R-:W-:-:S04]  /*5450*/  LOP3.LUT R24, R24, 0x80000000, RZ, 0xc0, !PT ;  /* 0x8000000018187812 */ /* 0x000fc800078ec0ff */
[----:B------:R-:W-:-:S04]  /*5460*/  SHF.R.U32.HI R3, RZ, 0x18, R24 ;  /* 0x00000018ff037819 */ /* 0x000fc80000011618 */
[----:B------:R-:W-:-:S05]  /*5470*/  LOP3.LUT R3, R0, R3, RZ, 0xfc, !PT ;  /* 0x0000000300037212 */ /* 0x000fca00078efcff */
[----:B------:R0:W-:Y:S01]  /*5480*/  STG.E.U8 desc[UR36][R8.64], R3 ;  /* 0x0000000308007986 */ /* 0x0001e2000c101124 */
[----:B------:R-:W-:Y:S05]  /*5490*/  BRA `(.L_x_30663) ;  /* 0x00000004009c7947 */ /* 0x000fea0003800000 */
.L_x_30673:
[----:B------:R-:W-:-:S05]  /*54a0*/  F2FP.BF16.F32.PACK_AB R24, RZ, R24 ;  /* 0x00000018ff18723e */ /* 0x000fca00000010ff */
[----:B------:R0:W-:Y:S01]  /*54b0*/  STG.E.U16 desc[UR36][R8.64], R24 ;  /* 0x0000001808007986 */ /* 0x0001e2000c101524 */
[----:B------:R-:W-:Y:S05]  /*54c0*/  BRA `(.L_x_30663) ;  /* 0x0000000400907947 */ /* 0x000fea0003800000 */
.L_x_30670:
        /* <DEDUP_REMOVED lines=11> */
.L_x_30682:
        /* <DEDUP_REMOVED lines=16> */
.L_x_30685:
[----:B------:R-:W-:-:S04]  /*5680*/  LOP3.LUT R24, R24, 0x80000000, RZ, 0xc0, !PT ;  /* 0x8000000018187812 */ /* 0x000fc800078ec0ff */
[----:B------:R-:W-:-:S04]  /*5690*/  SHF.R.U32.HI R3, RZ, 0x18, R24 ;  /* 0x00000018ff037819 */ /* 0x000fc80000011618 */
[----:B------:R-:W-:-:S04]  /*56a0*/  LOP3.LUT R0, R0, R3, RZ, 0xfc, !PT ;  /* 0x0000000300007212 */ /* 0x000fc800078efcff */
[----:B------:R-:W-:-:S07]  /*56b0*/  PRMT R4, R0, 0x7610, R4 ;  /* 0x0000761000047816 */ /* 0x000fce0000000004 */
.L_x_30684:
[----:B------:R-:W-:Y:S05]  /*56c0*/  BSYNC B0 ;  /* 0x0000000000007941 */ /* 0x000fea0003800000 */
.L_x_30683:
[----:B------:R3:W-:Y:S01]  /*56d0*/  STG.E.U8 desc[UR36][R8.64], R4 ;  /* 0x0000000408007986 */ /* 0x0007e2000c101124 */
[----:B------:R-:W-:Y:S05]  /*56e0*/  BRA `(.L_x_30663) ;  /* 0x0000000400087947 */ /* 0x000fea0003800000 */
.L_x_30681:
        /* <DEDUP_REMOVED lines=16> */
.L_x_30688:
[----:B------:R-:W-:-:S04]  /*57f0*/  LOP3.LUT R24, R24, 0x80000000, RZ, 0xc0, !PT ;  /* 0x8000000018187812 */ /* 0x000fc800078ec0ff */
[----:B------:R-:W-:-:S04]  /*5800*/  SHF.R.U32.HI R3, RZ, 0x18, R24 ;  /* 0x00000018ff037819 */ /* 0x000fc80000011618 */
[----:B------:R-:W-:-:S04]  /*5810*/  LOP3.LUT R0, R0, R3, RZ, 0xfc, !PT ;  /* 0x0000000300007212 */ /* 0x000fc800078efcff */
[----:B------:R-:W-:-:S07]  /*5820*/  PRMT R4, R0, 0x7610, R4 ;  /* 0x0000761000047816 */ /* 0x000fce0000000004 */
.L_x_30687:
[----:B------:R-:W-:Y:S05]  /*5830*/  BSYNC B0 ;  /* 0x0000000000007941 */ /* 0x000fea0003800000 */
.L_x_30686:
[----:B------:R0:W-:Y:S01]  /*5840*/  STG.E.U8 desc[UR36][R8.64], R4 ;  /* 0x0000000408007986 */ /* 0x0001e2000c101124 */
[----:B------:R-:W-:Y:S05]  /*5850*/  BRA `(.L_x_30663) ;  /* 0x0000000000ac7947 */ /* 0x000fea0003800000 */
.L_x_30680:
        /* <DEDUP_REMOVED lines=21> */
.L_x_30662:
        /* <DEDUP_REMOVED lines=16> */
.L_x_30691:
[----:B------:R-:W-:Y:S05]  /*5ab0*/  BRA `(.L_x_30663) ;  /* 0x0000000000147947 */ /* 0x000fea0003800000 */
.L_x_30690:
[----:B------:R-:W0:Y:S02]  /*5ac0*/  F2I.U64.TRUNC R24, R24 ;  /* 0x0000001800187311 */ /* 0x000e24000020d800 */
[----:B0-----:R1:W-:Y:S01]  /*5ad0*/  STG.E.64 desc[UR36][R8.64], R24 ;  /* 0x0000001808007986 */ /* 0x0013e2000c101b24 */
[----:B------:R-:W-:Y:S05]  /*5ae0*/  BRA `(.L_x_30663) ;  /* 0x0000000000087947 */ /* 0x000fea0003800000 */
.L_x_30689:
[----:B------:R-:W0:Y:S02]  /*5af0*/  F2I.FTZ.U32.TRUNC.NTZ R3, R24 ;  /* 0x0000001800037305 */ /* 0x000e24000021f000 */
[----:B0-----:R0:W-:Y:S02]  /*5b00*/  STG.E desc[UR36][R8.64], R3 ;  /* 0x0000000308007986 */ /* 0x0011e4000c101924 */
.L_x_30663:
        /* <DEDUP_REMOVED lines=24> */
.L_x_30695:
[----:B------:R-:W0:Y:S02]  /*5c90*/  F2I.S64.TRUNC R22, R22 ;  /* 0x0000001600167311 */ /* 0x000e24000020d900 */
[----:B0-----:R-:W-:-:S05]  /*5ca0*/  IMAD.MOV.U32 R3, RZ, RZ, R22 ;  /* 0x000000ffff037224 */ /* 0x001fca00078e0016 */
[----:B------:R0:W-:Y:S01]  /*5cb0*/  STG.E.U8 desc[UR36][R8.64], R3 ;  /* 0x0000000308007986 */ /* 0x0001e2000c101124 */
[----:B------:R-:W-:Y:S05]  /*5cc0*/  BRA `(.L_x_30697) ;  /* 0x0000000c00407947 */ /* 0x000fea0003800000 */
.L_x_30694:
        /* <DEDUP_REMOVED lines=9> */
.L_x_30699:
[----:B------:R-:W0:Y:S02]  /*5d60*/  F2I.FTZ.TRUNC.NTZ R3, R22 ;  /* 0x0000001600037305 */ /* 0x000e24000021f100 */
[----:B0-----:R0:W-:Y:S01]  /*5d70*/  STG.E desc[UR36][R8.64], R3 ;  /* 0x0000000308007986 */ /* 0x0011e2000c101924 */
[----:B------:R-:W-:Y:S05]  /*5d80*/  BRA `(.L_x_30697) ;  /* 0x0000000c00107947 */ /* 0x000fea0003800000 */
.L_x_30698:
[----:B------:R-:W0:Y:S02]  /*5d90*/  F2I.FTZ.TRUNC.NTZ R3, R22 ;  /* 0x0000001600037305 */ /* 0x000e24000021f100 */
[----:B0-----:R0:W-:Y:S01]  /*5da0*/  STG.E.U16 desc[UR36][R8.64], R3 ;  /* 0x0000000308007986 */ /* 0x0011e2000c101524 */
[----:B------:R-:W-:Y:S05]  /*5db0*/  BRA `(.L_x_30697) ;  /* 0x0000000c00047947 */ /* 0x000fea0003800000 */
.L_x_30693:
        /* <DEDUP_REMOVED lines=8> */
.L_x_30701:
[----:B------:R-:W-:-:S05]  /*5e40*/  F2FP.F16.F32.PACK_AB R22, RZ, R22 ;  /* 0x00000016ff16723e */ /* 0x000fca00000000ff */
[----:B------:R0:W-:Y:S01]  /*5e50*/  STG.E.U16 desc[UR36][R8.64], R22 ;  /* 0x0000001608007986 */ /* 0x0001e2000c101524 */
[----:B------:R-:W-:Y:S05]  /*5e60*/  BRA `(.L_x_30697) ;  /* 0x0000000800d87947 */ /* 0x000fea0003800000 */
.L_x_30700:
        /* <DEDUP_REMOVED lines=9> */
.L_x_30703:
[----:B------:R-:W-:-:S04]  /*5f00*/  F2FP.F16.F32.PACK_AB R3, RZ, R22 ;  /* 0x00000016ff03723e */ /* 0x000fc800000000ff */
[----:B------:R-:W-:-:S05]  /*5f10*/  PRMT R3, R3, 0x5410, RZ ;  /* 0x0000541003037816 */ /* 0x000fca00000000ff */
[----:B------:R0:W-:Y:S01]  /*5f20*/  STG.E desc[UR36][R8.64], R3 ;  /* 0x0000000308007986 */ /* 0x0001e2000c101924 */
[----:B------:R-:W-:Y:S05]  /*5f30*/  BRA `(.L_x_30697) ;  /* 0x0000000800a47947 */ /* 0x000fea0003800000 */
.L_x_30702:
[----:B------:R-:W-:-:S06]  /*5f40*/  FMUL.FTZ R4, R22, 1 ;  /* 0x3f80000016047820 */ /* 0x000fcc0000410000 */
[----:B------:R-:W0:Y:S02]  /*5f50*/  F2F.F64.F32 R4, R4 ;  /* 0x0000000400047310 */ /* 0x000e240000201800 */
[----:B0-----:R0:W-:Y:S01]  /*5f60*/  STG.E.64 desc[UR36][R8.64], R4 ;  /* 0x0000000408007986 */ /* 0x0011e2000c101b24 */
[----:B------:R-:W-:Y:S05]  /*5f70*/  BRA `(.L_x_30697) ;  /* 0x0000000800947947 */ /* 0x000fea0003800000 */
.L_x_30692:
        /* <DEDUP_REMOVED lines=12> */
.L_x_30706:
[----:B------:R-:W-:Y:S01]  /*6040*/  FMUL.FTZ R4, R22, 1 ;  /* 0x3f80000016047820 */ /* 0x000fe20000410000 */
[----:B------:R-:W-:-:S05]  /*6050*/  CS2R R6, SRZ ;  /* 0x0000000000067805 */ /* 0x000fca000001ff00 */
[----:B------:R-:W0:Y:S02]  /*6060*/  F2F.F64.F32 R4, R4 ;  /* 0x0000000400047310 */ /* 0x000e240000201800 */
[----:B0-----:R0:W-:Y:S01]  /*6070*/  STG.E.128 desc[UR36][R8.64], R4 ;  /* 0x0000000408007986 */ /* 0x0011e2000c101d24 */
[----:B------:R-:W-:Y:S05]  /*6080*/  BRA `(.L_x_30697) ;  /* 0x0000000800507947 */ /* 0x000fea0003800000 */
.L_x_30705:
        /* <DEDUP_REMOVED lines=20> */
.L_x_30710:
[----:B------:R-:W-:Y:S05]  /*61d0*/  BSYNC B0 ;  /* 0x0000000000007941 */ /* 0x000fea0003800000 */
.L_x_30709:
[----:B------:R-:W-:-:S05]  /*61e0*/  LOP3.LUT R5, R0, R5, RZ, 0xfc, !PT ;  /* 0x0000000500057212 */ /* 0x000fca00078efcff */
[----:B------:R0:W-:Y:S01]  /*61f0*/  STG.E.U8 desc[UR36][R8.64], R5 ;  /* 0x0000000508007986 */ /* 0x0001e2000c101124 */
[----:B------:R-:W-:Y:S05]  /*6200*/  BRA `(.L_x_30697) ;  /* 0x0000000400f07947 */ /* 0x000fea0003800000 */
.L_x_30708:
        /* <DEDUP_REMOVED lines=12> */
.L_x_30712:
[----:B------:R-:W-:Y:S01]  /*62d0*/  IMAD.MOV.U32 R0, RZ, RZ, 0x7f ;  /* 0x0000007fff007424 */ /* 0x000fe200078e00ff */
[----:B------:R-:W-:-:S04]  /*62e0*/  ISETP.GT.U32.AND P0, PT, R4, 0x7f800000, PT ;  /* 0x7f8000000400780c */ /* 0x000fc80003f04070 */
[----:B------:R-:W-:-:S09]  /*62f0*/  SEL R0, R0, 0x7c, P0 ;  /* 0x0000007c00007807 */ /* 0x000fd20000000000 */
.L_x_30713:
[----:B------:R-:W-:Y:S05]  /*6300*/  BSYNC B0 ;  /* 0x0000000000007941 */ /* 0x000fea0003800000 */
.L_x_30711:
[----:B------:R-:W-:-:S04]  /*6310*/  LOP3.LUT R22, R22, 0x80000000, RZ, 0xc0, !PT ;  /* 0x8000000016167812 */ /* 0x000fc800078ec0ff */
[----:B------:R-:W-:-:S04]  /*6320*/  SHF.R.U32.HI R3, RZ, 0x18, R22 ;  /* 0x00000018ff037819 */ /* 0x000fc80000011616 */
[----:B------:R-:W-:-:S05]  /*6330*/  LOP3.LUT R3, R0, R3, RZ, 0xfc, !PT ;  /* 0x0000000300037212 */ /* 0x000fca00078efcff */
[----:B------:R0:W-:Y:S01]  /*6340*/  STG.E.U8 desc[UR36][R8.64], R3 ;  /* 0x0000000308007986 */ /* 0x0001e2000c101124 */
[----:B------:R-:W-:Y:S05]  /*6350*/  BRA `(.L_x_30697) ;  /* 0x00000004009c7947 */ /* 0x000fea0003800000 */
.L_x_30707:
[----:B------:R-:W-:-:S05]  /*6360*/  F2FP.BF16.F32.PACK_AB R22, RZ, R22 ;  /* 0x00000016ff16723e */ /* 0x000fca00000010ff */
[----:B------:R0:W-:Y:S01]  /*6370*/  STG.E.U16 desc[UR36][R8.64], R22 ;  /* 0x0000001608007986 */ /* 0x0001e2000c101524 */
[----:B------:R-:W-:Y:S05]  /*6380*/  BRA `(.L_x_30697) ;  /* 0x0000000400907947 */ /* 0x000fea0003800000 */
.L_x_30704:
        /* <DEDUP_REMOVED lines=11> */
.L_x_30716:
        /* <DEDUP_REMOVED lines=16> */
.L_x_30719:
[----:B------:R-:W-:-:S04]  /*6540*/  LOP3.LUT R22, R22, 0x80000000, RZ, 0xc0, !PT ;  /* 0x8000000016167812 */ /* 0x000fc800078ec0ff */
[----:B------:R-:W-:-:S04]  /*6550*/  SHF.R.U32.HI R3, RZ, 0x18, R22 ;  /* 0x00000018ff037819 */ /* 0x000fc80000011616 */
[----:B------:R-:W-:-:S04]  /*6560*/  LOP3.LUT R0, R0, R3, RZ, 0xfc, !PT ;  /* 0x0000000300007212 */ /* 0x000fc800078efcff */
[----:B------:R-:W-:-:S07]  /*6570*/  PRMT R4, R0, 0x7610, R4 ;  /* 0x0000761000047816 */ /* 0x000fce0000000004 */
.L_x_30718:
[----:B------:R-:W-:Y:S05]  /*6580*/  BSYNC B0 ;  /* 0x0000000000007941 */ /* 0x000fea0003800000 */
.L_x_30717:
[----:B------:R3:W-:Y:S01]  /*6590*/  STG.E.U8 desc[UR36][R8.64], R4 ;  /* 0x0000000408007986 */ /* 0x0007e2000c101124 */
[----:B------:R-:W-:Y:S05]  /*65a0*/  BRA `(.L_x_30697) ;  /* 0x0000000400087947 */ /* 0x000fea0003800000 */
.L_x_30715:
        /* <DEDUP_REMOVED lines=16> */
.L_x_30722:
[----:B------:R-:W-:-:S04]  /*66b0*/  LOP3.LUT R22, R22, 0x80000000, RZ, 0xc0, !PT ;  /* 0x8000000016167812 */ /* 0x000fc800078ec0ff */
[----:B------:R-:W-:-:S04]  /*66c0*/  SHF.R.U32.HI R3, RZ, 0x18, R22 ;  /* 0x00000018ff037819 */ /* 0x000fc80000011616 */
[----:B------:R-:W-:-:S04]  /*66d0*/  LOP3.LUT R0, R0, R3, RZ, 0xfc, !PT ;  /* 0x0000000300007212 */ /* 0x000fc800078efcff */
[----:B------:R-:W-:-:S07]  /*66e0*/  PRMT R4, R0, 0x7610, R4 ;  /* 0x0000761000047816 */ /* 0x000fce0000000004 */
.L_x_30721:
[----:B------:R-:W-:Y:S05]  /*66f0*/  BSYNC B0 ;  /* 0x0000000000007941 */ /* 0x000fea0003800000 */
.L_x_30720:
[----:B------:R0:W-:Y:S01]  /*6700*/  STG.E.U8 desc[UR36][R8.64], R4 ;  /* 0x0000000408007986 */ /* 0x0001e2000c101124 */
[----:B------:R-:W-:Y:S05]  /*6710*/  BRA `(.L_x_30697) ;  /* 0x0000000000ac7947 */ /* 0x000fea0003800000 */
.L_x_30714:
        /* <DEDUP_REMOVED lines=21> */
.L_x_30696:
        /* <DEDUP_REMOVED lines=16> */
.L_x_30725:
[----:B------:R-:W-:Y:S05]  /*6970*/  BRA `(.L_x_30697) ;  /* 0x0000000000147947 */ /* 0x000fea0003800000 */
.L_x_30724:
[----:B------:R-:W0:Y:S02]  /*6980*/  F2I.U64.TRUNC R22, R22 ;  /* 0x0000001600167311 */ /* 0x000e24000020d800 */
[----:B0-----:R2:W-:Y:S01]  /*6990*/  STG.E.64 desc[UR36][R8.64], R22 ;  /* 0x0000001608007986 */ /* 0x0015e2000c101b24 */
[----:B------:R-:W-:Y:S05]  /*69a0*/  BRA `(.L_x_30697) ;  /* 0x0000000000087947 */ /* 0x000fea0003800000 */
.L_x_30723:
[----:B------:R-:W0:Y:S02]  /*69b0*/  F2I.FTZ.U32.TRUNC.NTZ R3, R22 ;  /* 0x0000001600037305 */ /* 0x000e24000021f000 */
[----:B0-----:R0:W-:Y:S02]  /*69c0*/  STG.E desc[UR36][R8.64], R3 ;  /* 0x0000000308007986 */ /* 0x0011e4000c101924 */
.L_x_30697:
[----:B------:R-:W-:-:S07]  /*69d0*/  VIADD R19, R19, 0x80 ;  /* 0x0000008013137836 */ /* 0x000fce0000000000 */
.L_x_30657:
[----:B------:R-:W-:Y:S05]  /*69e0*/  BSYNC B6 ;  /* 0x0000000000067941 */ /* 0x000fea0003800000 */
.L_x_30656:
        /* <DEDUP_REMOVED lines=22> */
.L_x_30729:
[----:B------:R-:W0:Y:S02]  /*6b50*/  F2I.S64.TRUNC R18, R18 ;  /* 0x0000001200127311 */ /* 0x000e24000020d900 */
[----:B0-----:R-:W-:-:S05]  /*6b60*/  IMAD.MOV.U32 R5, RZ, RZ, R18 ;  /* 0x000000ffff057224 */ /* 0x001fca00078e0012 */
[----:B------:R-:W-:Y:S01]  /*6b70*/  STG.E.U8 desc[UR36][R2.64], R5 ;  /* 0x0000000502007986 */ /* 0x000fe2000c101124 */
[----:B------:R-:W-:Y:S05]  /*6b80*/  EXIT ;  /* 0x000000000000794d */ /* 0x000fea0003800000 */
.L_x_30728:
        /* <DEDUP_REMOVED lines=9> */
.L_x_30732:
[----:B------:R-:W0:Y:S02]  /*6c20*/  F2I.FTZ.TRUNC.NTZ R5, R18 ;  /* 0x0000001200057305 */ /* 0x000e24000021f100 */
[----:B0-----:R-:W-:Y:S01]  /*6c30*/  STG.E desc[UR36][R2.64], R5 ;  /* 0x0000000502007986 */ /* 0x001fe2000c101924 */
[----:B------:R-:W-:Y:S05]  /*6c40*/  EXIT ;  /* 0x000000000000794d */ /* 0x000fea0003800000 */
.L_x_30731:
[----:B------:R-:W0:Y:S02]  /*6c50*/  F2I.FTZ.TRUNC.NTZ R5, R18 ;  /* 0x0000001200057305 */ /* 0x000e24000021f100 */
[----:B0-----:R-:W-:Y:S01]  /*6c60*/  STG.E.U16 desc[UR36][R2.64], R5 ;  /* 0x0000000502007986 */ /* 0x001fe2000c101524 */
[----:B------:R-:W-:Y:S05]  /*6c70*/  EXIT ;  /* 0x000000000000794d */ /* 0x000fea0003800000 */
.L_x_30727:
        /* <DEDUP_REMOVED lines=8> */
.L_x_30734:
[----:B------:R-:W-:-:S05]  /*6d00*/  F2FP.F16.F32.PACK_AB R18, RZ, R18 ;  /* 0x00000012ff12723e */ /* 0x000fca00000000ff */
[----:B------:R-:W-:Y:S01]  /*6d10*/  STG.E.U16 desc[UR36][R2.64], R18 ;  /* 0x0000001202007986 */ /* 0x000fe2000c101524 */
[----:B------:R-:W-:Y:S05]  /*6d20*/  EXIT ;  /* 0x000000000000794d */ /* 0x000fea0003800000 */
.L_x_30733:
        /* <DEDUP_REMOVED lines=9> */
.L_x_30736:
[----:B------:R-:W-:-:S04]  /*6dc0*/  F2FP.F16.F32.PACK_AB R5, RZ, R18 ;  /* 0x00000012ff05723e */ /* 0x000fc800000000ff */
[----:B------:R-:W-:-:S05]  /*6dd0*/  PRMT R5, R5, 0x5410, RZ ;  /* 0x0000541005057816 */ /* 0x000fca00000000ff */
[----:B------:R-:W-:Y:S01]  /*6de0*/  STG.E desc[UR36][R2.64], R5 ;  /* 0x0000000502007986 */ /* 0x000fe2000c101924 */
[----:B------:R-:W-:Y:S05]  /*6df0*/  EXIT ;  /* 0x000000000000794d */ /* 0x000fea0003800000 */
.L_x_30735:
[----:B------:R-:W-:-:S06]  /*6e00*/  FMUL.FTZ R4, R18, 1 ;  /* 0x3f80000012047820 */ /* 0x000fcc0000410000 */
[----:B------:R-:W0:Y:S02]  /*6e10*/  F2F.F64.F32 R4, R4 ;  /* 0x0000000400047310 */ /* 0x000e240000201800 */
[----:B0-----:R-:W-:Y:S01]  /*6e20*/  STG.E.64 desc[UR36][R2.64], R4 ;  /* 0x0000000402007986 */ /* 0x001fe2000c101b24 */
[----:B------:R-:W-:Y:S05]  /*6e30*/  EXIT ;  /* 0x000000000000794d */ /* 0x000fea0003800000 */
.L_x_30726:
        /* <DEDUP_REMOVED lines=12> */
.L_x_30739:
[----:B------:R-:W-:Y:S01]  /*6f00*/  FMUL.FTZ R4, R18, 1 ;  /* 0x3f80000012047820 */ /* 0x000fe20000410000 */
[----:B------:R-:W-:-:S05]  /*6f10*/  CS2R R6, SRZ ;  /* 0x0000000000067805 */ /* 0x000fca000001ff00 */
[----:B------:R-:W0:Y:S02]  /*6f20*/  F2F.F64.F32 R4, R4 ;  /* 0x0000000400047310 */ /* 0x000e240000201800 */
[----:B0-----:R-:W-:Y:S01]  /*6f30*/  STG.E.128 desc[UR36][R2.64], R4 ;  /* 0x0000000402007986 */ /* 0x001fe2000c101d24 */
[----:B------:R-:W-:Y:S05]  /*6f40*/  EXIT ;  /* 0x000000000000794d */ /* 0x000fea0003800000 */
.L_x_30738:
        /* <DEDUP_REMOVED lines=20> */
.L_x_30743:
[----:B------:R-:W-:Y:S05]  /*7090*/  BSYNC B0 ;  /* 0x0000000000007941 */ /* 0x000fea0003800000 */
.L_x_30742:
[----:B------:R-:W-:-:S05]  /*70a0*/  LOP3.LUT R7, R0, R7, RZ, 0xfc, !PT ;  /* 0x0000000700077212 */ /* 0x000fca00078efcff */
[----:B------:R-:W-:Y:S01]  /*70b0*/  STG.E.U8 desc[UR36][R2.64], R7 ;  /* 0x0000000702007986 */ /* 0x000fe2000c101124 */
[----:B------:R-:W-:Y:S05]  /*70c0*/  EXIT ;  /* 0x000000000000794d */ /* 0x000fea0003800000 */
.L_x_30741:
        /* <DEDUP_REMOVED lines=12> */
.L_x_30745:
[----:B------:R-:W-:Y:S01]  /*7190*/  IMAD.MOV.U32 R0, RZ, RZ, 0x7f ;  /* 0x0000007fff007424 */ /* 0x000fe200078e00ff */
[----:B------:R-:W-:-:S04]  /*71a0*/  ISETP.GT.U32.AND P0, PT, R4, 0x7f800000, PT ;  /* 0x7f8000000400780c */ /* 0x000fc80003f04070 */
[----:B------:R-:W-:-:S09]  /*71b0*/  SEL R0, R0, 0x7c, P0 ;  /* 0x0000007c00007807 */ /* 0x000fd20000000000 */
.L_x_30746:
[----:B------:R-:W-:Y:S05]  /*71c0*/  BSYNC B0 ;  /* 0x0000000000007941 */ /* 0x000fea0003800000 */
.L_x_30744:
[----:B------:R-:W-:-:S04]  /*71d0*/  LOP3.LUT R18, R18, 0x80000000, RZ, 0xc0, !PT ;  /* 0x8000000012127812 */ /* 0x000fc800078ec0ff */
[----:B------:R-:W-:-:S04]  /*71e0*/  SHF.R.U32.HI R5, RZ, 0x18, R18 ;  /* 0x00000018ff057819 */ /* 0x000fc80000011612 */
[----:B------:R-:W-:-:S05]  /*71f0*/  LOP3.LUT R5, R0, R5, RZ, 0xfc, !PT ;  /* 0x0000000500057212 */ /* 0x000fca00078efcff */
[----:B------:R-:W-:Y:S01]  /*7200*/  STG.E.U8 desc[UR36][R2.64], R5 ;  /* 0x0000000502007986 */ /* 0x000fe2000c101124 */
[----:B------:R-:W-:Y:S05]  /*7210*/  EXIT ;  /* 0x000000000000794d */ /* 0x000fea0003800000 */
.L_x_30740:
[----:B------:R-:W-:-:S05]  /*7220*/  F2FP.BF16.F32.PACK_AB R18, RZ, R18 ;  /* 0x00000012ff12723e */ /* 0x000fca00000010ff */
[----:B------:R-:W-:Y:S01]  /*7230*/  STG.E.U16 desc[UR36][R2.64], R18 ;  /* 0x0000001202007986 */ /* 0x000fe2000c101524 */
[----:B------:R-:W-:Y:S05]  /*7240*/  EXIT ;  /* 0x000000000000794d */ /* 0x000fea0003800000 */
.L_x_30737:
        /* <DEDUP_REMOVED lines=11> */
.L_x_30749:
        /* <DEDUP_REMOVED lines=16> */
.L_x_30752:
[----:B------:R-:W-:-:S04]  /*7400*/  LOP3.LUT R18, R18, 0x80000000, RZ, 0xc0, !PT ;  /* 0x8000000012127812 */ /* 0x000fc800078ec0ff */
[----:B------:R-:W-:-:S04]  /*7410*/  SHF.R.U32.HI R5, RZ, 0x18, R18 ;  /* 0x00000018ff057819 */ /* 0x000fc80000011612 */
[----:B------:R-:W-:-:S04]  /*7420*/  LOP3.LUT R4, R4, R5, RZ, 0xfc, !PT ;  /* 0x0000000504047212 */ /* 0x000fc800078efcff */
[----:B------:R-:W-:-:S07]  /*7430*/  PRMT R0, R4, 0x7610, R0 ;  /* 0x0000761004007816 */ /* 0x000fce0000000000 */
.L_x_30751:
[----:B------:R-:W-:Y:S05]  /*7440*/  BSYNC B0 ;  /* 0x0000000000007941 */ /* 0x000fea0003800000 */
.L_x_30750:
[----:B------:R-:W-:Y:S01]  /*7450*/  STG.E.U8 desc[UR36][R2.64], R0 ;  /* 0x0000000002007986 */ /* 0x000fe2000c101124 */
[----:B------:R-:W-:Y:S05]  /*7460*/  EXIT ;  /* 0x000000000000794d */ /* 0x000fea0003800000 */
.L_x_30748:
        /* <DEDUP_REMOVED lines=16> */
.L_x_30755:
[----:B------:R-:W-:-:S04]  /*7570*/  LOP3.LUT R18, R18, 0x80000000, RZ, 0xc0, !PT ;  /* 0x8000000012127812 */ /* 0x000fc800078ec0ff */
[----:B------:R-:W-:-:S04]  /*7580*/  SHF.R.U32.HI R5, RZ, 0x18, R18 ;  /* 0x00000018ff057819 */ /* 0x000fc80000011612 */
[----:B------:R-:W-:-:S04]  /*7590*/  LOP3.LUT R4, R4, R5, RZ, 0xfc, !PT ;  /* 0x0000000504047212 */ /* 0x000fc800078efcff */
[----:B------:R-:W-:-:S07]  /*75a0*/  PRMT R0, R4, 0x7610, R0 ;  /* 0x0000761004007816 */ /* 0x000fce0000000000 */
.L_x_30754:
[----:B------:R-:W-:Y:S05]  /*75b0*/  BSYNC B0 ;  /* 0x0000000000007941 */ /* 0x000fea0003800000 */
.L_x_30753:
[----:B------:R-:W-:Y:S01]  /*75c0*/  STG.E.U8 desc[UR36][R2.64], R0 ;  /* 0x0000000002007986 */ /* 0x000fe2000c101124 */
[----:B------:R-:W-:Y:S05]  /*75d0*/  EXIT ;  /* 0x000000000000794d */ /* 0x000fea0003800000 */
.L_x_30747:
        /* <DEDUP_REMOVED lines=21> */
.L_x_30730:
        /* <DEDUP_REMOVED lines=16> */
.L_x_30758:
[----:B------:R-:W-:Y:S05]  /*7830*/  EXIT ;  /* 0x000000000000794d */ /* 0x000fea0003800000 */
.L_x_30757:
[----:B------:R-:W0:Y:S02]  /*7840*/  F2I.U64.TRUNC R18, R18 ;  /* 0x0000001200127311 */ /* 0x000e24000020d800 */
[----:B0-----:R-:W-:Y:S01]  /*7850*/  STG.E.64 desc[UR36][R2.64], R18 ;  /* 0x0000001202007986 */ /* 0x001fe2000c101b24 */
[----:B------:R-:W-:Y:S05]  /*7860*/  EXIT ;  /* 0x000000000000794d */ /* 0x000fea0003800000 */
.L_x_30756:
[----:B------:R-:W0:Y:S02]  /*7870*/  F2I.FTZ.U32.TRUNC.NTZ R5, R18 ;  /* 0x0000001200057305 */ /* 0x000e24000021f000 */
[----:B0-----:R-:W-:Y:S01]  /*7880*/  STG.E desc[UR36][R2.64], R5 ;  /* 0x0000000502007986 */ /* 0x001fe2000c101924 */
[----:B------:R-:W-:Y:S05]  /*7890*/  EXIT ;  /* 0x000000000000794d */ /* 0x000fea0003800000 */
.L_x_30759:
        /* <DEDUP_REMOVED lines=14> */
.L_x_42384:


//--------------------- .text._ZN2at6native18elementwise_kernelILi128ELi2EZNS0_22gpu_kernel_impl_nocastINS0_13AUnaryFunctorIfffZZZNS0_19maximum_kernel_cudaERNS_18TensorIteratorBaseEENKUlvE0_clEvENKUlvE0_clEvEUlffE_EEEEvS5_RKT_EUliE_EEviT1_ --------------------------
	.section	.text._ZN2at6native18elementwise_kernelILi128ELi2EZNS0_22gpu_kernel_impl_nocastINS0_13AUnaryFunctorIfffZZZNS0_19maximum_kernel_cudaERNS_18TensorIteratorBaseEENKUlvE0_clEvENKUlvE0_clEvEUlffE_EEEEvS5_RKT_EUliE_EEviT1_,"ax",@progbits
	.align	128
        .global         _ZN2at6native18elementwise_kernelILi128ELi2EZNS0_22gpu_kernel_impl_nocastINS0_13AUnaryFunctorIfffZZZNS0_19maximum_kernel_cudaERNS_18TensorIteratorBaseEENKUlvE0_clEvENKUlvE0_clEvEUlffE_EEEEvS5_RKT_EUliE_EEviT1_
        .type           _ZN2at6native18elementwise_kernelILi128ELi2EZNS0_22gpu_kernel_impl_nocastINS0_13AUnaryFunctorIfffZZZNS0_19maximum_kernel_cudaERNS_18TensorIteratorBaseEENKUlvE0_clEvENKUlvE0_clEvEUlffE_EEEEvS5_RKT_EUliE_EEviT1_,@function
        .size           _ZN2at6native18elementwise_kernelILi128ELi2EZNS0_22gpu_kernel_impl_nocastINS0_13AUnaryFunctorIfffZZZNS0_19maximum_kernel_cudaERNS_18TensorIteratorBaseEENKUlvE0_clEvENKUlvE0_clEvEUlffE_EEEEvS5_RKT_EUliE_EEviT1_,(.L_x_42385 - _ZN2at6native18elementwise_kernelILi128ELi2EZNS0_22gpu_kernel_impl_nocastINS0_13AUnaryFunctorIfffZZZNS0_19maximum_kernel_cudaERNS_18TensorIteratorBaseEENKUlvE0_clEvENKUlvE0_clEvEUlffE_EEEEvS5_RKT_EUliE_EEviT1_)
        .other          _ZN2at6native18elementwise_kernelILi128ELi2EZNS0_22gpu_kernel_impl_nocastINS0_13AUnaryFunctorIfffZZZNS0_19maximum_kernel_cudaERNS_18TensorIteratorBaseEENKUlvE0_clEvENKUlvE0_clEvEUlffE_EEEEvS5_RKT_EUliE_EEviT1_,@"STO_CUDA_ENTRY STV_DEFAULT"
_ZN2at6native18elementwise_kernelILi128ELi2EZNS0_22gpu_kernel_impl_nocastINS0_13AUnaryFunctorIfffZZZNS0_19maximum_kernel_cudaERNS_18TensorIteratorBaseEENKUlvE0_clEvENKUlvE0_clEvEUlffE_EEEEvS5_RKT_EUliE_EEviT1_:
.text._ZN2at6native18elementwise_kernelILi128ELi2EZNS0_22gpu_kernel_impl_nocastINS0_13AUnaryFunctorIfffZZZNS0_19maximum_kernel_cudaERNS_18TensorIteratorBaseEENKUlvE0_clEvENKUlvE0_clEvEUlffE_EEEEvS5_RKT_EUliE_EEviT1_:
        /* <DEDUP_REMOVED lines=312> */
.L_x_30762:
        /* <DEDUP_REMOVED lines=13> */
[----:B------:R-:W-:-:S07]  /*1450*/  @!P0 FMNMX.FTZ R9, R9, R6, !PT ;  /* 0x0000000609098209 */ /* 0x000fce0007810000 */
.L_x_30763:
[----:B------:R0:W-:Y:S01]  /*1460*/  STG.E desc[UR4][R4.64], R9 ;  /* 0x0000000904007986 */ /* 0x0001e2000c101904 */
[----:B------:R-:W-:-:S07]  /*1470*/  IADD3 R7, R0, 0x80, RZ ;  /* 0x0000008000077810 */ /* 0x000fce0007ffe0ff */
.L_x_30761:
[----:B------:R-:W-:Y:S05]  /*1480*/  BSYNC B0 ;  /* 0x0000000000007941 */ /* 0x000fea0003800000 */
.L_x_30760:
        /* <DEDUP_REMOVED lines=305> */
.L_x_30764:
        /* <DEDUP_REMOVED lines=13> */
[----:B------:R-:W-:-:S07]  /*2870*/  @!P0 FMNMX.FTZ R7, R7, R6, !PT ;  /* 0x0000000607078209 */ /* 0x000fce0007810000 */
.L_x_30765:
[----:B------:R-:W-:Y:S01]  /*2880*/  STG.E desc[UR4][R4.64], R7 ;  /* 0x0000000704007986 */ /* 0x000fe2000c101904 */
[----:B------:R-:W-:Y:S05]  /*2890*/  EXIT ;  /* 0x000000000000794d */ /* 0x000fea0003800000 */
.L_x_30766:
        /* <DEDUP_REMOVED lines=14> */
.L_x_42385:


//--------------------- .text._ZN2at6native27unrolled_elementwise_kernelINS0_13AUnaryFunctorIfffZZZNS0_19maximum_kernel_cudaERNS_18TensorIteratorBaseEENKUlvE0_clEvENKUlvE0_clEvEUlffE_EESt5arrayIPcLm2EELi4E23TrivialOffsetCalculatorILi1EjESD_NS0_6memory15LoadWithoutCastENSE_16StoreWithoutCastEEEviT_T0_T2_T3_T4_T5_ --------------------------
	.section	.text._ZN2at6native27unrolled_elementwise_kernelINS0_13AUnaryFunctorIfffZZZNS0_19maximum_kernel_cudaERNS_18TensorIteratorBaseEENKUlvE0_clEvENKUlvE0_clEvEUlffE_EESt5arrayIPcLm2EELi4E23TrivialOffsetCalculatorILi1EjESD_NS0_6memory15LoadWithoutCastENSE_16StoreWithoutCastEEEviT_T0_T2_T3_T4_T5_,"ax",@progbits
	.align	128
        .global         _ZN2at6native27unrolled_elementwise_kernelINS0_13AUnaryFunctorIfffZZZNS0_19maximum_kernel_cudaERNS_18TensorIteratorBaseEENKUlvE0_clEvENKUlvE0_clEvEUlffE_EESt5arrayIPcLm2EELi4E23TrivialOffsetCalculatorILi1EjESD_NS0_6memory15LoadWithoutCastENSE_16StoreWithoutCastEEEviT_T0_T2_T3_T4_T5_
        .type           _ZN2at6native27unrolled_elementwise_kernelINS0_13AUnaryFunctorIfffZZZNS0_19maximum_kernel_cudaERNS_18TensorIteratorBaseEENKUlvE0_clEvENKUlvE0_clEvEUlffE_EESt5arrayIPcLm2EELi4E23TrivialOffsetCalculatorILi1EjESD_NS0_6memory15LoadWithoutCastENSE_16StoreWithoutCastEEEviT_T0_T2_T3_T4_T5_,@function
        .size           _ZN2at6native27unrolled_elementwise_kernelINS0_13AUnaryFunctorIfffZZZNS0_19maximum_kernel_cudaERNS_18TensorIteratorBaseEENKUlvE0_clEvENKUlvE0_clEvEUlffE_EESt5arrayIPcLm2EELi4E23TrivialOffsetCalculatorILi1EjESD_NS0_6memory15LoadWithoutCastENSE_16StoreWithoutCastEEEviT_T0_T2_T3_T4_T5_,(.L_x_42386 - _ZN2at6native27unrolled_elementwise_kernelINS0_13AUnaryFunctorIfffZZZNS0_19maximum_kernel_cudaERNS_18TensorIteratorBaseEENKUlvE0_clEvENKUlvE0_clEvEUlffE_EESt5arrayIPcLm2EELi4E23TrivialOffsetCalculatorILi1EjESD_NS0_6memory15LoadWithoutCastENSE_16StoreWithoutCastEEEviT_T0_T2_T3_T4_T5_)
        .other          _ZN2at6native27unrolled_elementwise_kernelINS0_13AUnaryFunctorIfffZZZNS0_19maximum_kernel_cudaERNS_18TensorIteratorBaseEENKUlvE0_clEvENKUlvE0_clEvEUlffE_EESt5arrayIPcLm2EELi4E23TrivialOffsetCalculatorILi1EjESD_NS0_6memory15LoadWithoutCastENSE_16StoreWithoutCastEEEviT_T0_T2_T3_T4_T5_,@"STO_CUDA_ENTRY STV_DEFAULT"
_ZN2at6native27unrolled_elementwise_kernelINS0_13AUnaryFunctorIfffZZZNS0_19maximum_kernel_cudaERNS_18TensorIteratorBaseEENKUlvE0_clEvENKUlvE0_clEvEUlffE_EESt5arrayIPcLm2EELi4E23TrivialOffsetCalculatorILi1EjESD_NS0_6memory15LoadWithoutCastENSE_16StoreWithoutCastEEEviT_T0_T2_T3_T4_T5_:
.text._ZN2at6native27unrolled_elementwise_kernelINS0_13AUnaryFunctorIfffZZZNS0_19maximum_kernel_cudaERNS_18TensorIteratorBaseEENKUlvE0_clEvENKUlvE0_clEvEUlffE_EESt5arrayIPcLm2EELi4E23TrivialOffsetCalculatorILi1EjESD_NS0_6memory15LoadWithoutCastENSE_16StoreWithoutCastEEEviT_T0_T2_T3_T4_T5_:
        /* <DEDUP_REMOVED lines=51> */
[----:B------:R-:W-:-:S07]  /*0330*/  @!P3 FMNMX.FTZ R21, R14, R18, !PT ;  /* 0x000000120e15b209 */ /* 0x000fce0007810000 */
.L_x_30769:
[----:B------:R-:W-:Y:S05]  /*0340*/  BSYNC B0 ;  /* 0x0000000000007941 */ /* 0x000fea0003800000 */
.L_x_30768:
[----:B------:R-:W-:Y:S04]  /*0350*/  BSSY B0, `(.L_x_30770) ;  /* 0x0000005000007945 */ /* 0x000fe80003800000 */
[----:B------:R-:W-:Y:S05]  /*0360*/  @P4 BRA `(.L_x_30771) ;  /* 0x00000000000c4947 */ /* 0x000fea0003800000 */
[----:B-----5:R-:W-:Y:S01]  /*0370*/  FSETP.NAN.FTZ.AND P3, PT, R7, R7, PT ;  /* 0x000000070700720b */ /* 0x020fe20003f78000 */
[----:B------:R-:W-:-:S12]  /*0380*/  IMAD.MOV.U32 R19, RZ, RZ, R7 ;  /* 0x000000ffff137224 */ /* 0x000fd800078e0007 */
[----:B------:R-:W-:-:S07]  /*0390*/  @!P3 FMNMX.FTZ R19, R7, R18, !PT ;  /* 0x000000120713b209 */ /* 0x000fce0007810000 */
.L_x_30771:
[----:B------:R-:W-:Y:S05]  /*03a0*/  BSYNC B0 ;  /* 0x0000000000007941 */ /* 0x000fea0003800000 */
.L_x_30770:
[----:B------:R-:W-:Y:S04]  /*03b0*/  BSSY B0, `(.L_x_30772) ;  /* 0x0000005000007945 */ /* 0x000fe80003800000 */
[----:B------:R-:W-:Y:S05]  /*03c0*/  @P2 BRA `(.L_x_30773) ;  /* 0x00000000000c2947 */ /* 0x000fea0003800000 */
[----:B-----5:R-:W-:Y:S01]  /*03d0*/  FSETP.NAN.FTZ.AND P2, PT, R16, R16, PT ;  /* 0x000000101000720b */ /* 0x020fe20003f58000 */
[----:B------:R-:W-:-:S12]  /*03e0*/  IMAD.MOV.U32 R17, RZ, RZ, R16 ;  /* 0x000000ffff117224 */ /* 0x000fd800078e0010 */
[----:B------:R-:W-:-:S07]  /*03f0*/  @!P2 FMNMX.FTZ R17, R16, R18, !PT ;  /* 0x000000121011a209 */ /* 0x000fce0007810000 */
.L_x_30773:
[----:B------:R-:W-:Y:S05]  /*0400*/  BSYNC B0 ;  /* 0x0000000000007941 */ /* 0x000fea0003800000 */
.L_x_30772:
[----:B------:R-:W-:Y:S04]  /*0410*/  BSSY B0, `(.L_x_30767) ;  /* 0x0000005000007945 */ /* 0x000fe80003800000 */
[----:B------:R-:W-:Y:S05]  /*0420*/  @P1 BRA `(.L_x_30774) ;  /* 0x00000000000c1947 */ /* 0x000fea0003800000 */
[-C--:B-----5:R-:W-:Y:S02]  /*0430*/  FSETP.NAN.FTZ.AND P1, PT, R15, R15.reuse, PT ;  /* 0x0000000f0f00720b */ /* 0x0a0fe40003f38000 */
[----:B------:R-:W-:-:S11]  /*0440*/  MOV R6, R15 ;  /* 0x0000000f00067202 */ /* 0x000fd60000000f00 */
[----:B------:R-:W-:-:S07]  /*0450*/  @!P1 FMNMX.FTZ R6, R15, R18, !PT ;  /* 0x000000120f069209 */ /* 0x000fce0007810000 */
.L_x_30774:
[----:B------:R-:W-:Y:S05]  /*0460*/  BSYNC B0 ;  /* 0x0000000000007941 */ /* 0x000fea0003800000 */
.L_x_30767:
        /* <DEDUP_REMOVED lines=19> */
.L_x_30776:
[----:B------:R-:W-:Y:S05]  /*05a0*/  BSYNC B0 ;  /* 0x0000000000007941 */ /* 0x000fea0003800000 */
.L_x_30775:
[----:B------:R-:W-:-:S13]  /*05b0*/  ISETP.GE.AND P0, PT, R7, R2, PT ;  /* 0x000000020700720c */ /* 0x000fda0003f06270 */
[----:B------:R-:W-:Y:S05]  /*05c0*/  @P0 EXIT ;  /* 0x000000000000094d */ /* 0x000fea0003800000 */
[----:B------:R-:W2:Y:S01]  /*05d0*/  LDC.64 R2, c[0x0][0x220] ;  /* 0x00008800ff027b82 */ /* 0x000ea20000000a00 */
[----:B------:R-:W-:-:S05]  /*05e0*/  LEA R7, R0, R7, 0x9 ;  /* 0x0000000700077211 */ /* 0x000fca00078e48ff */
[----:B--2---:R-:W-:-:S05]  /*05f0*/  IMAD.WIDE.U32 R2, R7, 0x4, R2 ;  /* 0x0000000407027825 */ /* 0x004fca00078e0002 */
[----:B------:R-:W-:Y:S01]  /*0600*/  STG.E desc[UR4][R2.64], R6 ;  /* 0x0000000602007986 */ /* 0x000fe2000c101904 */
[----:B------:R-:W-:Y:S05]  /*0610*/  EXIT ;  /* 0x000000000000794d */ /* 0x000fea0003800000 */
.L_x_30777:
        /* <DEDUP_REMOVED lines=14> */
.L_x_42386:


//--------------------- .text._ZN2at6native29vectorized_elementwise_kernelILi2ENS0_13AUnaryFunctorIfffZZZNS0_19maximum_kernel_cudaERNS_18TensorIteratorBaseEENKUlvE0_clEvENKUlvE0_clEvEUlffE_EESt5arrayIPcLm2EEEEviT0_T1_ --------------------------
	.section	.text._ZN2at6native29vectorized_elementwise_kernelILi2ENS0_13AUnaryFunctorIfffZZZNS0_19maximum_kernel_cudaERNS_18TensorIteratorBaseEENKUlvE0_clEvENKUlvE0_clEvEUlffE_EESt5arrayIPcLm2EEEEviT0_T1_,"ax",@progbits
	.align	128
        .global         _ZN2at6native29vectorized_elementwise_kernelILi2ENS0_13AUnaryFunctorIfffZZZNS0_19maximum_kernel_cudaERNS_18TensorIteratorBaseEENKUlvE0_clEvENKUlvE0_clEvEUlffE_EESt5arrayIPcLm2EEEEviT0_T1_
        .type           _ZN2at6native29vectorized_elementwise_kernelILi2ENS0_13AUnaryFunctorIfffZZZNS0_19maximum_kernel_cudaERNS_18TensorIteratorBaseEENKUlvE0_clEvENKUlvE0_clEvEUlffE_EESt5arrayIPcLm2EEEEviT0_T1_,@function
        .size           _ZN2at6native29vectorized_elementwise_kernelILi2ENS0_13AUnaryFunctorIfffZZZNS0_19maximum_kernel_cudaERNS_18TensorIteratorBaseEENKUlvE0_clEvENKUlvE0_clEvEUlffE_EESt5arrayIPcLm2EEEEviT0_T1_,(.L_x_42387 - _ZN2at6native29vectorized_elementwise_kernelILi2ENS0_13AUnaryFunctorIfffZZZNS0_19maximum_kernel_cudaERNS_18TensorIteratorBaseEENKUlvE0_clEvENKUlvE0_clEvEUlffE_EESt5arrayIPcLm2EEEEviT0_T1_)
        .other          _ZN2at6native29vectorized_elementwise_kernelILi2ENS0_13AUnaryFunctorIfffZZZNS0_19maximum_kernel_cudaERNS_18TensorIteratorBaseEENKUlvE0_clEvENKUlvE0_clEvEUlffE_EESt5arrayIPcLm2EEEEviT0_T1_,@"STO_CUDA_ENTRY STV_DEFAULT"
_ZN2at6native29vectorized_elementwise_kernelILi2ENS0_13AUnaryFunctorIfffZZZNS0_19maximum_kernel_cudaERNS_18TensorIteratorBaseEENKUlvE0_clEvENKUlvE0_clEvEUlffE_EESt5arrayIPcLm2EEEEviT0_T1_:
.text._ZN2at6native29vectorized_elementwise_kernelILi2ENS0_13AUnaryFunctorIfffZZZNS0_19maximum_kernel_cudaERNS_18TensorIteratorBaseEENKUlvE0_clEvENKUlvE0_clEvEUlffE_EESt5arrayIPcLm2EEEEviT0_T1_:
        /* <DEDUP_REMOVED lines=37> */
[-C--:B------:R-:W-:Y:S02]  /*0250*/  @!P0 FMNMX.FTZ R6, R6, R14.reuse, !PT ;  /* 0x0000000e06068209 */ /* 0x080fe40007810000 */
[----:B------:R-:W-:Y:S02]  /*0260*/  FSETP.NAN.FTZ.AND P0, PT, R7, R7, PT ;  /* 0x000000070700720b */ /* 0x000fe40003f18000 */
[----:B------:R-:W-:Y:S02]  /*0270*/  FSETP.NAN.FTZ.AND P4, PT, R11, R11, PT ;  /* 0x0000000b0b00720b */ /* 0x000fe40003f98000 */
[----:B------:R-:W-:Y:S02]  /*0280*/  MOV R15, R9 ;  /* 0x00000009000f7202 */ /* 0x000fe40000000f00 */
[-C--:B------:R-:W-:Y:S02]  /*0290*/  @!P6 FMNMX.FTZ R15, R9, R14.reuse, !PT ;  /* 0x0000000e090fe209 */ /* 0x080fe40007810000 */
[----:B------:R-:W-:-:S02]  /*02a0*/  @!P1 FMNMX.FTZ R12, R12, R14, !PT ;  /* 0x0000000e0c0c9209 */ /* 0x000fc40007810000 */
[-C--:B------:R-:W-:Y:S02]  /*02b0*/  @!P2 FMNMX.FTZ R13, R13, R14.reuse, !PT ;  /* 0x0000000e0d0da209 */ /* 0x080fe40007810000 */
[-C--:B------:R-:W-:Y:S02]  /*02c0*/  @!P3 FMNMX.FTZ R10, R10, R14.reuse, !PT ;  /* 0x0000000e0a0ab209 */ /* 0x080fe40007810000 */
[-C--:B------:R-:W-:Y:S02]  /*02d0*/  @!P0 FMNMX.FTZ R7, R7, R14.reuse, !PT ;  /* 0x0000000e07078209 */ /* 0x080fe40007810000 */
[-C--:B------:R-:W-:Y:S02]  /*02e0*/  @!P4 FMNMX.FTZ R11, R11, R14.reuse, !PT ;  /* 0x0000000e0b0bc209 */ /* 0x080fe40007810000 */
[----:B------:R-:W-:-:S07]  /*02f0*/  @!P5 FMNMX.FTZ R8, R8, R14, !PT ;  /* 0x0000000e0808d209 */ /* 0x000fce0007810000 */
.L_x_30779:
[----:B------:R-:W-:Y:S01]  /*0300*/  IMAD.MOV.U32 R14, RZ, RZ, R8 ;  /* 0x000000ffff0e7224 */ /* 0x000fe200078e0008 */
[----:B------:R-:W-:Y:S04]  /*0310*/  STG.E.64 desc[UR4][R4.64+0x400], R12 ;  /* 0x0004000c04007986 */ /* 0x000fe8000c101b04 */
[----:B------:R-:W-:Y:S04]  /*0320*/  STG.E.64 desc[UR4][R4.64+0x800], R10 ;  /* 0x0008000a04007986 */ /* 0x000fe8000c101b04 */
[----:B------:R-:W-:Y:S04]  /*0330*/  STG.E.64 desc[UR4][R4.64], R6 ;  /* 0x0000000604007986 */ /* 0x000fe8000c101b04 */
[----:B------:R-:W-:Y:S01]  /*0340*/  STG.E.64 desc[UR4][R4.64+0xc00], R14 ;  /* 0x000c000e04007986 */ /* 0x000fe2000c101b04 */
[----:B------:R-:W-:Y:S05]  /*0350*/  EXIT ;  /* 0x000000000000794d */ /* 0x000fea0003800000 */
.L_x_30778:
        /* <DEDUP_REMOVED lines=82> */
[----:B------:R-:W-:-:S07]  /*0880*/  @!P0 FMNMX.FTZ R5, R24, R26, !PT ;  /* 0x0000001a18058209 */ /* 0x000fce0007810000 */
.L_x_30782:
[----:B------:R-:W-:Y:S05]  /*0890*/  BSYNC B0 ;  /* 0x0000000000007941 */ /* 0x000fea0003800000 */
.L_x_30781:
[----:B------:R-:W-:Y:S01]  /*08a0*/  BSSY B0, `(.L_x_30783) ;  /* 0x0000007000007945 */ /* 0x000fe20003800000 */
[----:B------:R-:W-:Y:S02]  /*08b0*/  ISETP.GE.AND P0, PT, R7, R16, PT ;  /* 0x000000100700720c */ /* 0x000fe40003f06270 */
[----:B------:R-:W-:Y:S01]  /*08c0*/  IADD3 R7, R17, 0x380, RZ ;  /* 0x0000038011077810 */ /* 0x000fe20007ffe0ff */
[----:B------:R-:W-:Y:S10]  /*08d0*/  @P6 BRA `(.L_x_30784) ;  /* 0x00000000000c6947 */ /* 0x000ff40003800000 */
[----:B-----5:R-:W-:Y:S01]  /*08e0*/  FSETP.NAN.FTZ.AND P6, PT, R18, R18, PT ;  /* 0x000000121200720b */ /* 0x020fe20003fd8000 */
[----:B------:R-:W-:-:S12]  /*08f0*/  IMAD.MOV.U32 R4, RZ, RZ, R18 ;  /* 0x000000ffff047224 */ /* 0x000fd800078e0012 */
[----:B------:R-:W-:-:S07]  /*0900*/  @!P6 FMNMX.FTZ R4, R18, R26, !PT ;  /* 0x0000001a1204e209 */ /* 0x000fce0007810000 */
.L_x_30784:
[----:B------:R-:W-:Y:S05]  /*0910*/  BSYNC B0 ;  /* 0x0000000000007941 */ /* 0x000fea0003800000 */
.L_x_30783:
[----:B------:R-:W-:Y:S01]  /*0920*/  BSSY B0, `(.L_x_30785) ;  /* 0x0000006000007945 */ /* 0x000fe20003800000 */
[----:B------:R-:W-:-:S03]  /*0930*/  ISETP.GE.AND P6, PT, R7, R16, PT ;  /* 0x000000100700720c */ /* 0x000fc60003fc6270 */
[----:B------:R-:W-:Y:S10]  /*0940*/  @P4 BRA `(.L_x_30786) ;  /* 0x00000000000c4947 */ /* 0x000ff40003800000 */
[----:B-----5:R-:W-:Y:S01]  /*0950*/  FSETP.NAN.FTZ.AND P4, PT, R20, R20, PT ;  /* 0x000000141400720b */ /* 0x020fe20003f98000 */
[----:B------:R-:W-:-:S12]  /*0960*/  IMAD.MOV.U32 R3, RZ, RZ, R20 ;  /* 0x000000ffff037224 */ /* 0x000fd800078e0014 */
[----:B------:R-:W-:-:S07]  /*0970*/  @!P4 FMNMX.FTZ R3, R20, R26, !PT ;  /* 0x0000001a1403c209 */ /* 0x000fce0007810000 */
.L_x_30786:
[----:B------:R-:W-:Y:S05]  /*0980*/  BSYNC B0 ;  /* 0x0000000000007941 */ /* 0x000fea0003800000 */
.L_x_30785:
[----:B------:R-:W-:Y:S04]  /*0990*/  BSSY B0, `(.L_x_30787) ;  /* 0x0000005000007945 */ /* 0x000fe80003800000 */
[----:B------:R-:W-:Y:S05]  /*09a0*/  @P3 BRA `(.L_x_30788) ;  /* 0x00000000000c3947 */ /* 0x000fea0003800000 */
[----:B-----5:R-:W-:Y:S01]  /*09b0*/  FSETP.NAN.FTZ.AND P3, PT, R21, R21, PT ;  /* 0x000000151500720b */ /* 0x020fe20003f78000 */
[----:B------:R-:W-:-:S12]  /*09c0*/  IMAD.MOV.U32 R2, RZ, RZ, R21 ;  /* 0x000000ffff027224 */ /* 0x000fd800078e0015 */
[----:B------:R-:W-:-:S07]  /*09d0*/  @!P3 FMNMX.FTZ R2, R21, R26, !PT ;  /* 0x0000001a1502b209 */ /* 0x000fce0007810000 */
.L_x_30788:
[----:B------:R-:W-:Y:S05]  /*09e0*/  BSYNC B0 ;  /* 0x0000000000007941 */ /* 0x000fea0003800000 */
.L_x_30787:
[----:B------:R-:W-:Y:S04]  /*09f0*/  BSSY B0, `(.L_x_30789) ;  /* 0x0000005000007945 */ /* 0x000fe80003800000 */
[----:B------:R-:W-:Y:S05]  /*0a00*/  @P2 BRA `(.L_x_30790) ;  /* 0x00000000000c2947 */ /* 0x000fea0003800000 */
[-C--:B-----5:R-:W-:Y:S02]  /*0a10*/  FSETP.NAN.FTZ.AND P2, PT, R19, R19.reuse, PT ;  /* 0x000000131300720b */ /* 0x0a0fe40003f58000 */
[----:B------:R-:W-:-:S11]  /*0a20*/  MOV R10, R19 ;  /* 0x00000013000a7202 */ /* 0x000fd60000000f00 */
[----:B------:R-:W-:-:S07]  /*0a30*/  @!P2 FMNMX.FTZ R10, R19, R26, !PT ;  /* 0x0000001a130aa209 */ /* 0x000fce0007810000 */
.L_x_30790:
[----:B------:R-:W-:Y:S05]  /*0a40*/  BSYNC B0 ;  /* 0x0000000000007941 */ /* 0x000fea0003800000 */
.L_x_30789:
[----:B------:R-:W-:Y:S04]  /*0a50*/  BSSY B0, `(.L_x_30791) ;  /* 0x0000005000007945 */ /* 0x000fe80003800000 */
[----:B------:R-:W-:Y:S05]  /*0a60*/  @P1 BRA `(.L_x_30792) ;  /* 0x00000000000c1947 */ /* 0x000fea0003800000 */
[----:B-----5:R-:W-:Y:S01]  /*0a70*/  FSETP.NAN.FTZ.AND P1, PT, R22, R22, PT ;  /* 0x000000161600720b */ /* 0x020fe20003f38000 */
[----:B------:R-:W-:-:S12]  /*0a80*/  IMAD.MOV.U32 R14, RZ, RZ, R22 ;  /* 0x000000ffff0e7224 */ /* 0x000fd800078e0016 */
[----:B------:R-:W-:-:S07]  /*0a90*/  @!P1 FMNMX.FTZ R14, R22, R26, !PT ;  /* 0x0000001a160e9209 */ /* 0x000fce0007810000 */
.L_x_30792:
[----:B------:R-:W-:Y:S05]  /*0aa0*/  BSYNC B0 ;  /* 0x0000000000007941 */ /* 0x000fea0003800000 */
.L_x_30791:
[----:B------:R-:W-:Y:S04]  /*0ab0*/  BSSY B0, `(.L_x_30793) ;  /* 0x0000005000007945 */ /* 0x000fe80003800000 */
[----:B------:R-:W-:Y:S05]  /*0ac0*/  @P0 BRA `(.L_x_30794) ;  /* 0x00000000000c0947 */ /* 0x000fea0003800000 */
[----:B-----5:R-:W-:Y:S01]  /*0ad0*/  FSETP.NAN.FTZ.AND P0, PT, R23, R23, PT ;  /* 0x000000171700720b */ /* 0x020fe20003f18000 */
[----:B------:R-:W-:-:S12]  /*0ae0*/  IMAD.MOV.U32 R13, RZ, RZ, R23 ;  /* 0x000000ffff0d7224 */ /* 0x000fd800078e0017 */
[----:B------:R-:W-:-:S07]  /*0af0*/  @!P0 FMNMX.FTZ R13, R23, R26, !PT ;  /* 0x0000001a170d8209 */ /* 0x000fce0007810000 */
.L_x_30794:
[----:B------:R-:W-:Y:S05]  /*0b00*/  BSYNC B0 ;  /* 0x0000000000007941 */ /* 0x000fea0003800000 */
.L_x_30793:
[----:B------:R-:W-:Y:S04]  /*0b10*/  BSSY B0, `(.L_x_30780) ;  /* 0x0000005000007945 */ /* 0x000fe80003800000 */
[----:B------:R-:W-:Y:S05]  /*0b20*/  @P6 BRA `(.L_x_30795) ;  /* 0x00000000000c6947 */ /* 0x000fea0003800000 */
[----:B-----5:R-:W-:Y:S01]  /*0b30*/  FSETP.NAN.FTZ.AND P0, PT, R15, R15, PT ;  /* 0x0000000f0f00720b */ /* 0x020fe20003f18000 */
[----:B------:R-:W-:-:S12]  /*0b40*/  IMAD.MOV.U32 R12, RZ, RZ, R15 ;  /* 0x000000ffff0c7224 */ /* 0x000fd800078e000f */
[----:B------:R-:W-:-:S07]  /*0b50*/  @!P0 FMNMX.FTZ R12, R15, R26, !PT ;  /* 0x0000001a0f0c8209 */ /* 0x000fce0007810000 */
.L_x_30795:
[----:B------:R-:W-:Y:S05]  /*0b60*/  BSYNC B0 ;  /* 0x0000000000007941 */ /* 0x000fea0003800000 */
.L_x_30780:
        /* <DEDUP_REMOVED lines=21> */
.L_x_30798:
[----:B------:R-:W-:-:S13]  /*0cc0*/  ISETP.GE.AND P0, PT, R17, R16, PT ;  /* 0x000000101100720c */ /* 0x000fda0003f06270 */
[----:B------:R-:W-:Y:S05]  /*0cd0*/  @P0 BRA `(.L_x_30800) ;  /* 0x0000000000300947 */ /* 0x000fea0003800000 */
[----:B01----:R-:W0:Y:S01]  /*0ce0*/  LDC.64 R4, c[0x0][0x220] ;  /* 0x00008800ff047b82 */ /* 0x003e220000000a00 */
[----:B------:R-:W-:Y:S02]  /*0cf0*/  IMAD.IADD R3, R0, 0x1, R17 ;  /* 0x0000000100037824 */ /* 0x000fe400078e0211 */
[----:B------:R-:W-:Y:S02]  /*0d00*/  VIADD R17, R17, 0x80 ;  /* 0x0000008011117836 */ /* 0x000fe40000000000 */
[----:B0-----:R-:W-:-:S05]  /*0d10*/  IMAD.WIDE.U32 R4, R3, 0x4, R4 ;  /* 0x0000000403047825 */ /* 0x001fca00078e0004 */
[----:B------:R1:W-:Y:S02]  /*0d20*/  STG.E desc[UR4][R4.64], R2 ;  /* 0x0000000204007986 */ /* 0x0003e4000c101904 */
.L_x_30799:
[----:B------:R-:W-:-:S13]  /*0d30*/  ISETP.GE.AND P0, PT, R17, R16, PT ;  /* 0x000000101100720c */ /* 0x000fda0003f06270 */
[----:B------:R-:W-:Y:S05]  /*0d40*/  @P0 BRA `(.L_x_30801) ;  /* 0x0000000000340947 */ /* 0x000fea0003800000 */
[----:B-1----:R-:W1:Y:S01]  /*0d50*/  LDC.64 R2, c[0x0][0x220] ;  /* 0x00008800ff027b82 */ /* 0x002e620000000a00 */
[----:B------:R-:W-:Y:S01]  /*0d60*/  IADD3 R5, R0, R17, RZ ;  /* 0x0000001100057210 */ /* 0x000fe20007ffe0ff */
[----:B------:R-:W-:-:S04]  /*0d70*/  VIADD R17, R17, 0x80 ;  /* 0x0000008011117836 */ /* 0x000fc80000000000 */
[----:B-1----:R-:W-:-:S05]  /*0d80*/  IMAD.WIDE.U32 R2, R5, 0x4, R2 ;  /* 0x0000000405027825 */ /* 0x002fca00078e0002 */
[----:B------:R2:W-:Y:S02]  /*0d90*/  STG.E desc[UR4][R2.64], R10 ;  /* 0x0000000a02007986 */ /* 0x0005e4000c101904 */
.L_x_30800:
        /* <DEDUP_REMOVED lines=8> */
.L_x_30801:
[----:B------:R-:W-:Y:S05]  /*0e20*/  BSYNC B1 ;  /* 0x0000000000017941 */ /* 0x000fea0003800000 */
.L_x_30797:
[----:B------:R-:W-:-:S13]  /*0e30*/  ISETP.GE.AND P0, PT, R17, R16, PT ;  /* 0x000000101100720c */ /* 0x000fda0003f06270 */
[----:B-12---:R-:W1:Y:S01]  /*0e40*/  @!P0 LDC.64 R2, c[0x0][0x220] ;  /* 0x00008800ff028b82 */ /* 0x006e620000000a00 */
[----:B------:R-:W-:Y:S01]  /*0e50*/  @!P0 IADD3 R5, R0, R17, RZ ;  /* 0x0000001100058210 */ /* 0x000fe20007ffe0ff */
[----:B------:R-:W-:-:S04]  /*0e60*/  @!P0 VIADD R17, R17, 0x80 ;  /* 0x0000008011118836 */ /* 0x000fc80000000000 */
[----:B-1----:R-:W-:-:S05]  /*0e70*/  @!P0 IMAD.WIDE.U32 R2, R5, 0x4, R2 ;  /* 0x0000000405028825 */ /* 0x002fca00078e0002 */
[----:B------:R3:W-:Y:S02]  /*0e80*/  @!P0 STG.E desc[UR4][R2.64], R13 ;  /* 0x0000000d02008986 */ /* 0x0007e4000c101904 */
.L_x_30802:
[----:B------:R-:W-:Y:S05]  /*0e90*/  BSYNC B0 ;  /* 0x0000000000007941 */ /* 0x000fea0003800000 */
.L_x_30796:
        /* <DEDUP_REMOVED lines=8> */
.L_x_30803:
        /* <DEDUP_REMOVED lines=14> */
.L_x_42387:


//--------------------- .text._ZN2at6native29vectorized_elementwise_kernelILi4ENS0_13AUnaryFunctorIfffZZZNS0_19maximum_kernel_cudaERNS_18TensorIteratorBaseEENKUlvE0_clEvENKUlvE0_clEvEUlffE_EESt5arrayIPcLm2EEEEviT0_T1_ --------------------------
	.section	.text._ZN2at6native29vectorized_elementwise_kernelILi4ENS0_13AUnaryFunctorIfffZZZNS0_19maximum_kernel_cudaERNS_18TensorIteratorBaseEENKUlvE0_clEvENKUlvE0_clEvEUlffE_EESt5arrayIPcLm2EEEEviT0_T1_,"ax",@progbits
	.align	128
        .global         _ZN2at6native29vectorized_elementwise_kernelILi4ENS0_13AUnaryFunctorIfffZZZNS0_19maximum_kernel_cudaERNS_18TensorIteratorBaseEENKUlvE0_clEvENKUlvE0_clEvEUlffE_EESt5arrayIPcLm2EEEEviT0_T1_
        .type           _ZN2at6native29vectorized_elementwise_kernelILi4ENS0_13AUnaryFunctorIfffZZZNS0_19maximum_kernel_cudaERNS_18TensorIteratorBaseEENKUlvE0_clEvENKUlvE0_clEvEUlffE_EESt5arrayIPcLm2EEEEviT0_T1_,@function
        .size           _ZN2at6native29vectorized_elementwise_kernelILi4ENS0_13AUnaryFunctorIfffZZZNS0_19maximum_kernel_cudaERNS_18TensorIteratorBaseEENKUlvE0_clEvENKUlvE0_clEvEUlffE_EESt5arrayIPcLm2EEEEviT0_T1_,(.L_x_42388 - _ZN2at6native29vectorized_elementwise_kernelILi4ENS0_13AUnaryFunctorIfffZZZNS0_19maximum_kernel_cudaERNS_18TensorIteratorBaseEENKUlvE0_clEvENKUlvE0_clEvEUlffE_EESt5arrayIPcLm2EEEEviT0_T1_)
        .other          _ZN2at6native29vectorized_elementwise_kernelILi4ENS0_13AUnaryFunctorIfffZZZNS0_19maximum_kernel_cudaERNS_18TensorIteratorBaseEENKUlvE0_clEvENKUlvE0_clEvEUlffE_EESt5arrayIPcLm2EEEEviT0_T1_,@"STO_CUDA_ENTRY STV_DEFAULT"
_ZN2at6native29vectorized_elementwise_kernelILi4ENS0_13AUnaryFunctorIfffZZZNS0_19maximum_kernel_cudaERNS_18TensorIteratorBaseEENKUlvE0_clEvENKUlvE0_clEvEUlffE_EESt5arrayIPcLm2EEEEviT0_T1_:
.text._ZN2at6native29vectorized_elementwise_kernelILi4ENS0_13AUnaryFunctorIfffZZZNS0_19maximum_kernel_cudaERNS_18TensorIteratorBaseEENKUlvE0_clEvENKUlvE0_clEvEUlffE_EESt5arrayIPcLm2EEEEviT0_T1_:
        /* <DEDUP_REMOVED lines=36> */
[----:B------:R-:W-:Y:S02]  /*0240*/  @!P2 FMNMX.FTZ R4, R4, R14, !PT ;  /* 0x0000000e0404a209 */ /* 0x000fe40007810000 */
[----:B------:R-:W-:Y:S02]  /*0250*/  FSETP.NAN.FTZ.AND P2, PT, R6, R6, PT ;  /* 0x000000060600720b */ /* 0x000fe40003f58000 */
[----:B------:R-:W-:-:S02]  /*0260*/  @!P1 FMNMX.FTZ R11, R11, R14, !PT ;  /* 0x0000000e0b0b9209 */ /* 0x000fc40007810000 */
[-C--:B------:R-:W-:Y:S02]  /*0270*/  @!P0 FMNMX.FTZ R5, R5, R14.reuse, !PT ;  /* 0x0000000e05058209 */ /* 0x080fe40007810000 */
[-C--:B------:R-:W-:Y:S02]  /*0280*/  @!P3 FMNMX.FTZ R7, R7, R14.reuse, !PT ;  /* 0x0000000e0707b209 */ /* 0x080fe40007810000 */
[-C--:B------:R-:W-:Y:S02]  /*0290*/  @!P4 FMNMX.FTZ R8, R8, R14.reuse, !PT ;  /* 0x0000000e0808c209 */ /* 0x080fe40007810000 */
[-C--:B------:R-:W-:Y:S02]  /*02a0*/  @!P5 FMNMX.FTZ R9, R9, R14.reuse, !PT ;  /* 0x0000000e0909d209 */ /* 0x080fe40007810000 */
[-C--:B------:R-:W-:Y:S02]  /*02b0*/  @!P6 FMNMX.FTZ R10, R10, R14.reuse, !PT ;  /* 0x0000000e0a0ae209 */ /* 0x080fe40007810000 */
[----:B------:R-:W-:-:S07]  /*02c0*/  @!P2 FMNMX.FTZ R6, R6, R14, !PT ;  /* 0x0000000e0606a209 */ /* 0x000fce0007810000 */
.L_x_30805:
[----:B------:R-:W-:Y:S04]  /*02d0*/  STG.E.128 desc[UR4][R2.64], R4 ;  /* 0x0000000402007986 */ /* 0x000fe8000c101d04 */
[----:B------:R-:W-:Y:S01]  /*02e0*/  STG.E.128 desc[UR4][R2.64+0x800], R8 ;  /* 0x0008000802007986 */ /* 0x000fe2000c101d04 */
[----:B------:R-:W-:Y:S05]  /*02f0*/  EXIT ;  /* 0x000000000000794d */ /* 0x000fea0003800000 */
.L_x_30804:
        /* <DEDUP_REMOVED lines=83> */
.L_x_30808:
[----:B------:R-:W-:Y:S05]  /*0830*/  BSYNC B0 ;  /* 0x0000000000007941 */ /* 0x000fea0003800000 */
.L_x_30807:
[----:B------:R-:W-:Y:S01]  /*0840*/  BSSY B0, `(.L_x_30809) ;  /* 0x0000007000007945 */ /* 0x000fe20003800000 */
[----:B------:R-:W-:Y:S02]  /*0850*/  ISETP.GE.AND P0, PT, R7, R16, PT ;  /* 0x000000100700720c */ /* 0x000fe40003f06270 */
[----:B------:R-:W-:Y:S01]  /*0860*/  IADD3 R7, R17, 0x380, RZ ;  /* 0x0000038011077810 */ /* 0x000fe20007ffe0ff */
[----:B------:R-:W-:Y:S10]  /*0870*/  @P6 BRA `(.L_x_30810) ;  /* 0x00000000000c6947 */ /* 0x000ff40003800000 */
[----:B-----5:R-:W-:Y:S01]  /*0880*/  FSETP.NAN.FTZ.AND P6, PT, R18, R18, PT ;  /* 0x000000121200720b */ /* 0x020fe20003fd8000 */
[----:B------:R-:W-:-:S12]  /*0890*/  IMAD.MOV.U32 R4, RZ, RZ, R18 ;  /* 0x000000ffff047224 */ /* 0x000fd800078e0012 */
[----:B------:R-:W-:-:S07]  /*08a0*/  @!P6 FMNMX.FTZ R4, R18, R26, !PT ;  /* 0x0000001a1204e209 */ /* 0x000fce0007810000 */
.L_x_30810:
[----:B------:R-:W-:Y:S05]  /*08b0*/  BSYNC B0 ;  /* 0x0000000000007941 */ /* 0x000fea0003800000 */
.L_x_30809:
[----:B------:R-:W-:Y:S01]  /*08c0*/  BSSY B0, `(.L_x_30811) ;  /* 0x0000006000007945 */ /* 0x000fe20003800000 */
[----:B------:R-:W-:-:S03]  /*08d0*/  ISETP.GE.AND P6, PT, R7, R16, PT ;  /* 0x000000100700720c */ /* 0x000fc60003fc6270 */
[----:B------:R-:W-:Y:S10]  /*08e0*/  @P4 BRA `(.L_x_30812) ;  /* 0x00000000000c4947 */ /* 0x000ff40003800000 */
[----:B-----5:R-:W-:Y:S01]  /*08f0*/  FSETP.NAN.FTZ.AND P4, PT, R20, R20, PT ;  /* 0x000000141400720b */ /* 0x020fe20003f98000 */
[----:B------:R-:W-:-:S12]  /*0900*/  IMAD.MOV.U32 R3, RZ, RZ, R20 ;  /* 0x000000ffff037224 */ /* 0x000fd800078e0014 */
[----:B------:R-:W-:-:S07]  /*0910*/  @!P4 FMNMX.FTZ R3, R20, R26, !PT ;  /* 0x0000001a1403c209 */ /* 0x000fce0007810000 */
.L_x_30812:
[----:B------:R-:W-:Y:S05]  /*0920*/  BSYNC B0 ;  /* 0x0000000000007941 */ /* 0x000fea0003800000 */
.L_x_30811:
[----:B------:R-:W-:Y:S04]  /*0930*/  BSSY B0, `(.L_x_30813) ;  /* 0x0000005000007945 */ /* 0x000fe80003800000 */
[----:B------:R-:W-:Y:S05]  /*0940*/  @P3 BRA `(.L_x_30814) ;  /* 0x00000000000c3947 */ /* 0x000fea0003800000 */
[----:B-----5:R-:W-:Y:S01]  /*0950*/  FSETP.NAN.FTZ.AND P3, PT, R21, R21, PT ;  /* 0x000000151500720b */ /* 0x020fe20003f78000 */
[----:B------:R-:W-:-:S12]  /*0960*/  IMAD.MOV.U32 R2, RZ, RZ, R21 ;  /* 0x000000ffff027224 */ /* 0x000fd800078e0015 */
[----:B------:R-:W-:-:S07]  /*0970*/  @!P3 FMNMX.FTZ R2, R21, R26, !PT ;  /* 0x0000001a1502b209 */ /* 0x000fce0007810000 */
.L_x_30814:
[----:B------:R-:W-:Y:S05]  /*0980*/  BSYNC B0 ;  /* 0x0000000000007941 */ /* 0x000fea0003800000 */
.L_x_30813:
[----:B------:R-:W-:Y:S04]  /*0990*/  BSSY B0, `(.L_x_30815) ;  /* 0x0000005000007945 */ /* 0x000fe80003800000 */
[----:B------:R-:W-:Y:S05]  /*09a0*/  @P2 BRA `(.L_x_30816) ;  /* 0x00000000000c2947 */ /* 0x000fea0003800000 */
[-C--:B-----5:R-:W-:Y:S02]  /*09b0*/  FSETP.NAN.FTZ.AND P2, PT, R19, R19.reuse, PT ;  /* 0x000000131300720b */ /* 0x0a0fe40003f58000 */
[----:B------:R-:W-:-:S11]  /*09c0*/  MOV R10, R19 ;  /* 0x00000013000a7202 */ /* 0x000fd60000000f00 */
[----:B------:R-:W-:-:S07]  /*09d0*/  @!P2 FMNMX.FTZ R10, R19, R26, !PT ;  /* 0x0000001a130aa209 */ /* 0x000fce0007810000 */
.L_x_30816:
[----:B------:R-:W-:Y:S05]  /*09e0*/  BSYNC B0 ;  /* 0x0000000000007941 */ /* 0x000fea0003800000 */
.L_x_30815:
[----:B------:R-:W-:Y:S04]  /*09f0*/  BSSY B0, `(.L_x_30817) ;  /* 0x0000005000007945 */ /* 0x000fe80003800000 */
[----:B------:R-:W-:Y:S05]  /*0a00*/  @P1 BRA `(.L_x_30818) ;  /* 0x00000000000c1947 */ /* 0x000fea0003800000 */
[----:B-----5:R-:W-:Y:S01]  /*0a10*/  FSETP.NAN.FTZ.AND P1, PT, R22, R22, PT ;  /* 0x000000161600720b */ /* 0x020fe20003f38000 */
[----:B------:R-:W-:-:S12]  /*0a20*/  IMAD.MOV.U32 R14, RZ, RZ, R22 ;  /* 0x000000ffff0e7224 */ /* 0x000fd800078e0016 */
[----:B------:R-:W-:-:S07]  /*0a30*/  @!P1 FMNMX.FTZ R14, R22, R26, !PT ;  /* 0x0000001a160e9209 */ /* 0x000fce0007810000 */
.L_x_30818:
[----:B------:R-:W-:Y:S05]  /*0a40*/  BSYNC B0 ;  /* 0x0000000000007941 */ /* 0x000fea0003800000 */
.L_x_30817:
[----:B------:R-:W-:Y:S04]  /*0a50*/  BSSY B0, `(.L_x_30819) ;  /* 0x0000005000007945 */ /* 0x000fe80003800000 */
[----:B------:R-:W-:Y:S05]  /*0a60*/  @P0 BRA `(.L_x_30820) ;  /* 0x00000000000c0947 */ /* 0x000fea0003800000 */
[----:B-----5:R-:W-:Y:S01]  /*0a70*/  FSETP.NAN.FTZ.AND P0, PT, R23, R23, PT ;  /* 0x000000171700720b */ /* 0x020fe20003f18000 */
[----:B------:R-:W-:-:S12]  /*0a80*/  IMAD.MOV.U32 R13, RZ, RZ, R23 ;  /* 0x000000ffff0d7224 */ /* 0x000fd800078e0017 */
[----:B------:R-:W-:-:S07]  /*0a90*/  @!P0 FMNMX.FTZ R13, R23, R26, !PT ;  /* 0x0000001a170d8209 */ /* 0x000fce0007810000 */
.L_x_30820:
[----:B------:R-:W-:Y:S05]  /*0aa0*/  BSYNC B0 ;  /* 0x0000000000007941 */ /* 0x000fea0003800000 */
.L_x_30819:
[----:B------:R-:W-:Y:S04]  /*0ab0*/  BSSY B0, `(.L_x_30806) ;  /* 0x0000005000007945 */ /* 0x000fe80003800000 */
[----:B------:R-:W-:Y:S05]  /*0ac0*/  @P6 BRA `(.L_x_30821) ;  /* 0x00000000000c6947 */ /* 0x000fea0003800000 */
[----:B-----5:R-:W-:Y:S01]  /*0ad0*/  FSETP.NAN.FTZ.AND P0, PT, R15, R15, PT ;  /* 0x0000000f0f00720b */ /* 0x020fe20003f18000 */
[----:B------:R-:W-:-:S12]  /*0ae0*/  IMAD.MOV.U32 R12, RZ, RZ, R15 ;  /* 0x000000ffff0c7224 */ /* 0x000fd800078e000f */
[----:B------:R-:W-:-:S07]  /*0af0*/  @!P0 FMNMX.FTZ R12, R15, R26, !PT ;  /* 0x0000001a0f0c8209 */ /* 0x000fce0007810000 */
.L_x_30821:
[----:B------:R-:W-:Y:S05]  /*0b00*/  BSYNC B0 ;  /* 0x0000000000007941 */ /* 0x000fea0003800000 */
.L_x_30806:
        /* <DEDUP_REMOVED lines=21> */
.L_x_30824:
[----:B------:R-:W-:-:S13]  /*0c60*/  ISETP.GE.AND P0, PT, R17, R16, PT ;  /* 0x000000101100720c */ /* 0x000fda0003f06270 */
[----:B------:R-:W-:Y:S05]  /*0c70*/  @P0 BRA `(.L_x_30826) ;  /* 0x0000000000300947 */ /* 0x000fea0003800000 */
[----:B01----:R-:W0:Y:S01]  /*0c80*/  LDC.64 R4, c[0x0][0x220] ;  /* 0x00008800ff047b82 */ /* 0x003e220000000a00 */
[----:B------:R-:W-:Y:S02]  /*0c90*/  IMAD.IADD R3, R0, 0x1, R17 ;  /* 0x0000000100037824 */ /* 0x000fe400078e0211 */
[----:B------:R-:W-:Y:S02]  /*0ca0*/  VIADD R17, R17, 0x80 ;  /* 0x0000008011117836 */ /* 0x000fe40000000000 */
[----:B0-----:R-:W-:-:S05]  /*0cb0*/  IMAD.WIDE.U32 R4, R3, 0x4, R4 ;  /* 0x0000000403047825 */ /* 0x001fca00078e0004 */
[----:B------:R1:W-:Y:S02]  /*0cc0*/  STG.E desc[UR4][R4.64], R2 ;  /* 0x0000000204007986 */ /* 0x0003e4000c101904 */
.L_x_30825:
[----:B------:R-:W-:-:S13]  /*0cd0*/  ISETP.GE.AND P0, PT, R17, R16, PT ;  /* 0x000000101100720c */ /* 0x000fda0003f06270 */
[----:B------:R-:W-:Y:S05]  /*0ce0*/  @P0 BRA `(.L_x_30827) ;  /* 0x0000000000340947 */ /* 0x000fea0003800000 */
[----:B-1----:R-:W1:Y:S01]  /*0cf0*/  LDC.64 R2, c[0x0][0x220] ;  /* 0x00008800ff027b82 */ /* 0x002e620000000a00 */
[----:B------:R-:W-:Y:S01]  /*0d00*/  IADD3 R5, R0, R17, RZ ;  /* 0x0000001100057210 */ /* 0x000fe20007ffe0ff */
[----:B------:R-:W-:-:S04]  /*0d10*/  VIADD R17, R17, 0x80 ;  /* 0x0000008011117836 */ /* 0x000fc80000000000 */
[----:B-1----:R-:W-:-:S05]  /*0d20*/  IMAD.WIDE.U32 R2, R5, 0x4, R2 ;  /* 0x0000000405027825 */ /* 0x002fca00078e0002 */
[----:B------:R2:W-:Y:S02]  /*0d30*/  STG.E desc[UR4][R2.64], R10 ;  /* 0x0000000a02007986 */ /* 0x0005e4000c101904 */
.L_x_30826:
        /* <DEDUP_REMOVED lines=8> */
.L_x_30827:
[----:B------:R-:W-:Y:S05]  /*0dc0*/  BSYNC B1 ;  /* 0x0000000000017941 */ /* 0x000fea0003800000 */
.L_x_30823:
[----:B------:R-:W-:-:S13]  /*0dd0*/  ISETP.GE.AND P0, PT, R17, R16, PT ;  /* 0x000000101100720c */ /* 0x000fda0003f06270 */
[----:B-12---:R-:W1:Y:S01]  /*0de0*/  @!P0 LDC.64 R2, c[0x0][0x220] ;  /* 0x00008800ff028b82 */ /* 0x006e620000000a00 */
[----:B------:R-:W-:Y:S01]  /*0df0*/  @!P0 IADD3 R5, R0, R17, RZ ;  /* 0x0000001100058210 */ /* 0x000fe20007ffe0ff */
[----:B------:R-:W-:-:S04]  /*0e00*/  @!P0 VIADD R17, R17, 0x80 ;  /* 0x0000008011118836 */ /* 0x000fc80000000000 */
[----:B-1----:R-:W-:-:S05]  /*0e10*/  @!P0 IMAD.WIDE.U32 R2, R5, 0x4, R2 ;  /* 0x0000000405028825 */ /* 0x002fca00078e0002 */
[----:B------:R3:W-:Y:S02]  /*0e20*/  @!P0 STG.E desc[UR4][R2.64], R13 ;  /* 0x0000000d02008986 */ /* 0x0007e4000c101904 */
.L_x_30828:
[----:B------:R-:W-:Y:S05]  /*0e30*/  BSYNC B0 ;  /* 0x0000000000007941 */ /* 0x000fea0003800000 */
.L_x_30822:
        /* <DEDUP_REMOVED lines=8> */
.L_x_30829:
        /* <DEDUP_REMOVED lines=12> */
.L_x_42388:


//--------------------- .text._ZN2at6native29vectorized_elementwise_kernelILi8ENS0_13AUnaryFunctorIfffZZZNS0_19maximum_kernel_cudaERNS_18TensorIteratorBaseEENKUlvE0_clEvENKUlvE0_clEvEUlffE_EESt5arrayIPcLm2EEEEviT0_T1_ --------------------------
	.section	.text._ZN2at6native29vectorized_elementwise_kernelILi8ENS0_13AUnaryFunctorIfffZZZNS0_19maximum_kernel_cudaERNS_18TensorIteratorBaseEENKUlvE0_clEvENKUlvE0_clEvEUlffE_EESt5arrayIPcLm2EEEEviT0_T1_,"ax",@progbits
	.align	128
        .global         _ZN2at6native29vectorized_elementwise_kernelILi8ENS0_13AUnaryFunctorIfffZZZNS0_19maximum_kernel_cudaERNS_18TensorIteratorBaseEENKUlvE0_clEvENKUlvE0_clEvEUlffE_EESt5arrayIPcLm2EEEEviT0_T1_
        .type           _ZN2at6native29vectorized_elementwise_kernelILi8ENS0_13AUnaryFunctorIfffZZZNS0_19maximum_kernel_cudaERNS_18TensorIteratorBaseEENKUlvE0_clEvENKUlvE0_clEvEUlffE_EESt5arrayIPcLm2EEEEviT0_T1_,@function
        .size           _ZN2at6native29vectorized_elementwise_kernelILi8ENS0_13AUnaryFunctorIfffZZZNS0_19maximum_kernel_cudaERNS_18TensorIteratorBaseEENKUlvE0_clEvENKUlvE0_clEvEUlffE_EESt5arrayIPcLm2EEEEviT0_T1_,(.L_x_42389 - _ZN2at6native29vectorized_elementwise_kernelILi8ENS0_13AUnaryFunctorIfffZZZNS0_19maximum_kernel_cudaERNS_18TensorIteratorBaseEENKUlvE0_clEvENKUlvE0_clEvEUlffE_EESt5arrayIPcLm2EEEEviT0_T1_)
        .other          _ZN2at6native29vectorized_elementwise_kernelILi8ENS0_13AUnaryFunctorIfffZZZNS0_19maximum_kernel_cudaERNS_18TensorIteratorBaseEENKUlvE0_clEvENKUlvE0_clEvEUlffE_EESt5arrayIPcLm2EEEEviT0_T1_,@"STO_CUDA_ENTRY STV_DEFAULT"
_ZN2at6native29vectorized_elementwise_kernelILi8ENS0_13AUnaryFunctorIfffZZZNS0_19maximum_kernel_cudaERNS_18TensorIteratorBaseEENKUlvE0_clEvENKUlvE0_clEvEUlffE_EESt5arrayIPcLm2EEEEviT0_T1_:
.text._ZN2at6native29vectorized_elementwise_kernelILi8ENS0_13AUnaryFunctorIfffZZZNS0_19maximum_kernel_cudaERNS_18TensorIteratorBaseEENKUlvE0_clEvENKUlvE0_clEvEUlffE_EESt5arrayIPcLm2EEEEviT0_T1_:
        /* <DEDUP_REMOVED lines=45> */
.L_x_30831:
[----:B------:R-:W-:Y:S04]  /*02d0*/  STG.E.128 desc[UR4][R2.64], R4 ;  /* 0x0000000402007986 */ /* 0x000fe8000c101d04 */
[----:B------:R-:W-:Y:S01]  /*02e0*/  STG.E.128 desc[UR4][R2.64+0x10], R8 ;  /* 0x0000100802007986 */ /* 0x000fe2000c101d04 */
[----:B------:R-:W-:Y:S05]  /*02f0*/  EXIT ;  /* 0x000000000000794d */ /* 0x000fea0003800000 */
.L_x_30830:
        /* <DEDUP_REMOVED lines=83> */
.L_x_30834:
[----:B------:R-:W-:Y:S05]  /*0830*/  BSYNC B0 ;  /* 0x0000000000007941 */ /* 0x000fea0003800000 */
.L_x_30833:
[----:B------:R-:W-:Y:S01]  /*0840*/  BSSY B0, `(.L_x_30835) ;  /* 0x0000007000007945 */ /* 0x000fe20003800000 */
[----:B------:R-:W-:Y:S02]  /*0850*/  ISETP.GE.AND P0, PT, R7, R16, PT ;  /* 0x000000100700720c */ /* 0x000fe40003f06270 */
[----:B------:R-:W-:Y:S01]  /*0860*/  IADD3 R7, R17, 0x380, RZ ;  /* 0x0000038011077810 */ /* 0x000fe20007ffe0ff */
[----:B------:R-:W-:Y:S10]  /*0870*/  @P6 BRA `(.L_x_30836) ;  /* 0x00000000000c6947 */ /* 0x000ff40003800000 */
[----:B-----5:R-:W-:Y:S01]  /*0880*/  FSETP.NAN.FTZ.AND P6, PT, R18, R18, PT ;  /* 0x000000121200720b */ /* 0x020fe20003fd8000 */
[----:B------:R-:W-:-:S12]  /*0890*/  IMAD.MOV.U32 R4, RZ, RZ, R18 ;  /* 0x000000ffff047224 */ /* 0x000fd800078e0012 */
[----:B------:R-:W-:-:S07]  /*08a0*/  @!P6 FMNMX.FTZ R4, R18, R26, !PT ;  /* 0x0000001a1204e209 */ /* 0x000fce0007810000 */
.L_x_30836:
[----:B------:R-:W-:Y:S05]  /*08b0*/  BSYNC B0 ;  /* 0x0000000000007941 */ /* 0x000fea0003800000 */
.L_x_30835:
[----:B------:R-:W-:Y:S01]  /*08c0*/  BSSY B0, `(.L_x_30837) ;  /* 0x0000006000007945 */ /* 0x000fe20003800000 */
[----:B------:R-:W-:-:S03]  /*08d0*/  ISETP.GE.AND P6, PT, R7, R16, PT ;  /* 0x000000100700720c */ /* 0x000fc60003fc6270 */
[----:B------:R-:W-:Y:S10]  /*08e0*/  @P4 BRA `(.L_x_30838) ;  /* 0x00000000000c4947 */ /* 0x000ff40003800000 */
[----:B-----5:R-:W-:Y:S01]  /*08f0*/  FSETP.NAN.FTZ.AND P4, PT, R20, R20, PT ;  /* 0x000000141400720b */ /* 0x020fe20003f98000 */
[----:B------:R-:W-:-:S12]  /*0900*/  IMAD.MOV.U32 R3, RZ, RZ, R20 ;  /* 0x000000ffff037224 */ /* 0x000fd800078e0014 */
[----:B------:R-:W-:-:S07]  /*0910*/  @!P4 FMNMX.FTZ R3, R20, R26, !PT ;  /* 0x0000001a1403c209 */ /* 0x000fce0007810000 */
.L_x_30838:
[----:B------:R-:W-:Y:S05]  /*0920*/  BSYNC B0 ;  /* 0x0000000000007941 */ /* 0x000fea0003800000 */
.L_x_30837:
[----:B------:R-:W-:Y:S04]  /*0930*/  BSSY B0, `(.L_x_30839) ;  /* 0x0000005000007945 */ /* 0x000fe80003800000 */
[----:B------:R-:W-:Y:S05]  /*0940*/  @P3 BRA `(.L_x_30840) ;  /* 0x00000000000c3947 */ /* 0x000fea0003800000 */
[----:B-----5:R-:W-:Y:S01]  /*0950*/  FSETP.NAN.FTZ.AND P3, PT, R21, R21, PT ;  /* 0x000000151500720b */ /* 0x020fe20003f78000 */
[----:B------:R-:W-:-:S12]  /*0960*/  IMAD.MOV.U32 R2, RZ, RZ, R21 ;  /* 0x000000ffff027224 */ /* 0x000fd800078e0015 */
[----:B------:R-:W-:-:S07]  /*0970*/  @!P3 FMNMX.FTZ R2, R21, R26, !PT ;  /* 0x0000001a1502b209 */ /* 0x000fce0007810000 */
.L_x_30840:
[----:B------:R-:W-:Y:S05]  /*0980*/  BSYNC B0 ;  /* 0x0000000000007941 */ /* 0x000fea0003800000 */
.L_x_30839:
[----:B------:R-:W-:Y:S04]  /*0990*/  BSSY B0, `(.L_x_30841) ;  /* 0x0000005000007945 */ /* 0x000fe80003800000 */
[----:B------:R-:W-:Y:S05]  /*09a0*/  @P2 BRA `(.L_x_30842) ;  /* 0x00000000000c2947 */ /* 0x000fea0003800000 */
[-C--:B-----5:R-:W-:Y:S02]  /*09b0*/  FSETP.NAN.FTZ.AND P2, PT, R19, R19.reuse, PT ;  /* 0x000000131300720b */ /* 0x0a0fe40003f58000 */
[----:B------:R-:W-:-:S11]  /*09c0*/  MOV R10, R19 ;  /* 0x00000013000a7202 */ /* 0x000fd60000000f00 */
[----:B------:R-:W-:-:S07]  /*09d0*/  @!P2 FMNMX.FTZ R10, R19, R26, !PT ;  /* 0x0000001a130aa209 */ /* 0x000fce0007810000 */
.L_x_30842:
[----:B------:R-:W-:Y:S05]  /*09e0*/  BSYNC B0 ;  /* 0x0000000000007941 */ /* 0x000fea0003800000 */
.L_x_30841:
[----:B------:R-:W-:Y:S04]  /*09f0*/  BSSY B0, `(.L_x_30843) ;  /* 0x0000005000007945 */ /* 0x000fe80003800000 */
[----:B------:R-:W-:Y:S05]  /*0a00*/  @P1 BRA `(.L_x_30844) ;  /* 0x00000000000c1947 */ /* 0x000fea0003800000 */
[----:B-----5:R-:W-:Y:S01]  /*0a10*/  FSETP.NAN.FTZ.AND P1, PT, R22, R22, PT ;  /* 0x000000161600720b */ /* 0x020fe20003f38000 */
[----:B------:R-:W-:-:S12]  /*0a20*/  IMAD.MOV.U32 R14, RZ, RZ, R22 ;  /* 0x000000ffff0e7224 */ /* 0x000fd800078e0016 */
[----:B------:R-:W-:-:S07]  /*0a30*/  @!P1 FMNMX.FTZ R14, R22, R26, !PT ;  /* 0x0000001a160e9209 */ /* 0x000fce0007810000 */
.L_x_30844:
[----:B------:R-:W-:Y:S05]  /*0a40*/  BSYNC B0 ;  /* 0x0000000000007941 */ /* 0x000fea0003800000 */
.L_x_30843:
[----:B------:R-:W-:Y:S04]  /*0a50*/  BSSY B0, `(.L_x_30845) ;  /* 0x0000005000007945 */ /* 0x000fe80003800000 */
[----:B------:R-:W-:Y:S05]  /*0a60*/  @P0 BRA `(.L_x_30846) ;  /* 0x00000000000c0947 */ /* 0x000fea0003800000 */
[----:B-----5:R-:W-:Y:S01]  /*0a70*/  FSETP.NAN.FTZ.AND P0, PT, R23, R23, PT ;  /* 0x000000171700720b */ /* 0x020fe20003f18000 */
[----:B------:R-:W-:-:S12]  /*0a80*/  IMAD.MOV.U32 R13, RZ, RZ, R23 ;  /* 0x000000ffff0d7224 */ /* 0x000fd800078e0017 */
[----:B------:R-:W-:-:S07]  /*0a90*/  @!P0 FMNMX.FTZ R13, R23, R26, !PT ;  /* 0x0000001a170d8209 */ /* 0x000fce0007810000 */
.L_x_30846:
[----:B------:R-:W-:Y:S05]  /*0aa0*/  BSYNC B0 ;  /* 0x0000000000007941 */ /* 0x000fea0003800000 */
.L_x_30845:
[----:B------:R-:W-:Y:S04]  /*0ab0*/  BSSY B0, `(.L_x_30832) ;  /* 0x0000005000007945 */ /* 0x000fe80003800000 */
[----:B------:R-:W-:Y:S05]  /*0ac0*/  @P6 BRA `(.L_x_30847) ;  /* 0x00000000000c6947 */ /* 0x000fea0003800000 */
[----:B-----5:R-:W-:Y:S01]  /*0ad0*/  FSETP.NAN.FTZ.AND P0, PT, R15, R15, PT ;  /* 0x0000000f0f00720b */ /* 0x020fe20003f18000 */
[----:B------:R-:W-:-:S12]  /*0ae0*/  IMAD.MOV.U32 R12, RZ, RZ, R15 ;  /* 0x000000ffff0c7224 */ /* 0x000fd800078e000f */
[----:B------:R-:W-:-:S07]  /*0af0*/  @!P0 FMNMX.FTZ R12, R15, R26, !PT ;  /* 0x0000001a0f0c8209 */ /* 0x000fce0007810000 */
.L_x_30847:
[----:B------:R-:W-:Y:S05]  /*0b00*/  BSYNC B0 ;  /* 0x0000000000007941 */ /* 0x000fea0003800000 */
.L_x_30832:
        /* <DEDUP_REMOVED lines=21> */
.L_x_30850:
[----:B------:R-:W-:-:S13]  /*0c60*/  ISETP.GE.AND P0, PT, R17, R16, PT ;  /* 0x000000101100720c */ /* 0x000fda0003f06270 */
[----:B------:R-:W-:Y:S05]  /*0c70*/  @P0 BRA `(.L_x_30852) ;  /* 0x0000000000300947 */ /* 0x000fea0003800000 */
[----:B01----:R-:W0:Y:S01]  /*0c80*/  LDC.64 R4, c[0x0][0x220] ;  /* 0x00008800ff047b82 */ /* 0x003e220000000a00 */
[----:B------:R-:W-:Y:S02]  /*0c90*/  IMAD.IADD R3, R0, 0x1, R17 ;  /* 0x0000000100037824 */ /* 0x000fe400078e0211 */
[----:B------:R-:W-:Y:S02]  /*0ca0*/  VIADD R17, R17, 0x80 ;  /* 0x0000008011117836 */ /* 0x000fe40000000000 */
[----:B0-----:R-:W-:-:S05]  /*0cb0*/  IMAD.WIDE.U32 R4, R3, 0x4, R4 ;  /* 0x0000000403047825 */ /* 0x001fca00078e0004 */
[----:B------:R1:W-:Y:S02]  /*0cc0*/  STG.E desc[UR4][R4.64], R2 ;  /* 0x0000000204007986 */ /* 0x0003e4000c101904 */
.L_x_30851:
[----:B------:R-:W-:-:S13]  /*0cd0*/  ISETP.GE.AND P0, PT, R17, R16, PT ;  /* 0x000000101100720c */ /* 0x000fda0003f06270 */
[----:B------:R-:W-:Y:S05]  /*0ce0*/  @P0 BRA `(.L_x_30853) ;  /* 0x0000000000340947 */ /* 0x000fea0003800000 */
[----:B-1----:R-:W1:Y:S01]  /*0cf0*/  LDC.64 R2, c[0x0][0x220] ;  /* 0x00008800ff027b82 */ /* 0x002e620000000a00 */
[----:B------:R-:W-:Y:S01]  /*0d00*/  IADD3 R5, R0, R17, RZ ;  /* 0x0000001100057210 */ /* 0x000fe20007ffe0ff */
[----:B------:R-:W-:-:S04]  /*0d10*/  VIADD R17, R17, 0x80 ;  /* 0x0000008011117836 */ /* 0x000fc80000000000 */
[----:B-1----:R-:W-:-:S05]  /*0d20*/  IMAD.WIDE.U32 R2, R5, 0x4, R2 ;  /* 0x0000000405027825 */ /* 0x002fca00078e0002 */
[----:B------:R2:W-:Y:S02]  /*0d30*/  STG.E desc[UR4][R2.64], R10 ;  /* 0x0000000a02007986 */ /* 0x0005e4000c101904 */
.L_x_30852:
        /* <DEDUP_REMOVED lines=8> */
.L_x_30853:
[----:B------:R-:W-:Y:S05]  /*0dc0*/  BSYNC B1 ;  /* 0x0000000000017941 */ /* 0x000fea0003800000 */
.L_x_30849:
[----:B------:R-:W-:-:S13]  /*0dd0*/  ISETP.GE.AND P0, PT, R17, R16, PT ;  /* 0x000000101100720c */ /* 0x000fda0003f06270 */
[----:B-12---:R-:W1:Y:S01]  /*0de0*/  @!P0 LDC.64 R2, c[0x0][0x220] ;  /* 0x00008800ff028b82 */ /* 0x006e620000000a00 */
[----:B------:R-:W-:Y:S01]  /*0df0*/  @!P0 IADD3 R5, R0, R17, RZ ;  /* 0x0000001100058210 */ /* 0x000fe20007ffe0ff */
[----:B------:R-:W-:-:S04]  /*0e00*/  @!P0 VIADD R17, R17, 0x80 ;  /* 0x0000008011118836 */ /* 0x000fc80000000000 */
[----:B-1----:R-:W-:-:S05]  /*0e10*/  @!P0 IMAD.WIDE.U32 R2, R5, 0x4, R2 ;  /* 0x0000000405028825 */ /* 0x002fca00078e0002 */
[----:B------:R3:W-:Y:S02]  /*0e20*/  @!P0 STG.E desc[UR4][R2.64], R13 ;  /* 0x0000000d02008986 */ /* 0x0007e4000c101904 */
.L_x_30854:
[----:B------:R-:W-:Y:S05]  /*0e30*/  BSYNC B0 ;  /* 0x0000000000007941 */ /* 0x000fea0003800000 */
.L_x_30848:
        /* <DEDUP_REMOVED lines=8> */
.L_x_30855:
        /* <DEDUP_REMOVED lines=12> */
.L_x_42389:


//--------------------- .text._ZN2at6native18elementwise_kernelILi128ELi4EZNS0_15gpu_kernel_implINS0_13BinaryFunctorIfffZZZNS0_19maximum_kernel_cudaERNS_18TensorIteratorBaseEENKUlvE0_clEvENKUlvE0_clEvEUlffE_EEEEvS5_RKT_EUliE_EEviT1_ --------------------------
	.section	.text._ZN2at6native18elementwise_kernelILi128ELi4EZNS0_15gpu_kernel_implINS0_13BinaryFunctorIfffZZZNS0_19maximum_kernel_cudaERNS_18TensorIteratorBaseEENKUlvE0_clEvENKUlvE0_clEvEUlffE_EEEEvS5_RKT_EUliE_EEviT1_,"ax",@progbits
	.align	128
        .global         _ZN2at6native18elementwise_kernelILi128ELi4EZNS0_15gpu_kernel_implINS0_13BinaryFunctorIfffZZZNS0_19maximum_kernel_cudaERNS_18TensorIteratorBaseEENKUlvE0_clEvENKUlvE0_clEvEUlffE_EEEEvS5_RKT_EUliE_EEviT1_
        .type           _ZN2at6native18elementwise_kernelILi128ELi4EZNS0_15gpu_kernel_implINS0_13BinaryFunctorIfffZZZNS0_19maximum_kernel_cudaERNS_18TensorIteratorBaseEENKUlvE0_clEvENKUlvE0_clEvEUlffE_EEEEvS5_RKT_EUliE_EEviT1_,@function
        .size           _ZN2at6native18elementwise_kernelILi128ELi4EZNS0_15gpu_kernel_implINS0_13BinaryFunctorIfffZZZNS0_19maximum_kernel_cudaERNS_18TensorIteratorBaseEENKUlvE0_clEvENKUlvE0_clEvEUlffE_EEEEvS5_RKT_EUliE_EEviT1_,(.L_x_42390 - _ZN2at6native18elementwise_kernelILi128ELi4EZNS0_15gpu_kernel_implINS0_13BinaryFunctorIfffZZZNS0_19maximum_kernel_cudaERNS_18TensorIteratorBaseEENKUlvE0_clEvENKUlvE0_clEvEUlffE_EEEEvS5_RKT_EUliE_EEviT1_)
        .other          _ZN2at6native18elementwise_kernelILi128ELi4EZNS0_15gpu_kernel_implINS0_13BinaryFunctorIfffZZZNS0_19maximum_kernel_cudaERNS_18TensorIteratorBaseEENKUlvE0_clEvENKUlvE0_clEvEUlffE_EEEEvS5_RKT_EUliE_EEviT1_,@"STO_CUDA_ENTRY STV_DEFAULT"
_ZN2at6native18elementwise_kernelILi128ELi4EZNS0_15gpu_kernel_implINS0_13BinaryFunctorIfffZZZNS0_19maximum_kernel_cudaERNS_18TensorIteratorBaseEENKUlvE0_clEvENKUlvE0_clEvEUlffE_EEEEvS5_RKT_EUliE_EEviT1_:
.text._ZN2at6native18elementwise_kernelILi128ELi4EZNS0_15gpu_kernel_implINS0_13BinaryFunctorIfffZZZNS0_19maximum_kernel_cudaERNS_18TensorIteratorBaseEENKUlvE0_clEvENKUlvE0_clEvEUlffE_EEEEvS5_RKT_EUliE_EEviT1_:
        /* <DEDUP_REMOVED lines=365> */
.L_x_30858:
        /* <DEDUP_REMOVED lines=22> */
.L_x_30863:
[----:B------:R-:W2:Y:S02]  /*1830*/  LDG.E.U8 R2, desc[UR36][R2.64] ;  /* 0x0000002402027981 */ /* 0x000ea4000c1e1100 */
[----:B--2---:R-:W-:Y:S01]  /*1840*/  I2FP.F32.U32 R19, R2 ;  /* 0x0000000200137245 */ /* 0x004fe20000201000 */
[----:B------:R-:W-:Y:S06]  /*1850*/  BRA `(.L_x_30865) ;  /* 0x0000000c002c7947 */ /* 0x000fec0003800000 */
.L_x_30862:
        /* <DEDUP_REMOVED lines=9> */
.L_x_30867:
[----:B------:R-:W2:Y:S02]  /*18f0*/  LDG.E R2, desc[UR36][R2.64] ;  /* 0x0000002402027981 */ /* 0x000ea4000c1e1900 */
[----:B--2---:R-:W-:Y:S01]  /*1900*/  I2FP.F32.S32 R19, R2 ;  /* 0x0000000200137245 */ /* 0x004fe20000201400 */
[----:B------:R-:W-:Y:S06]  /*1910*/  BRA `(.L_x_30865) ;  /* 0x0000000800fc7947 */ /* 0x000fec0003800000 */
.L_x_30866:
[----:B------:R-:W2:Y:S02]  /*1920*/  LDG.E.U16 R2, desc[UR36][R2.64] ;  /* 0x0000002402027981 */ /* 0x000ea4000c1e1500 */
[----:B--2---:R0:W1:Y:S01]  /*1930*/  I2F.S16 R19, R2 ;  /* 0x0000000200137306 */ /* 0x0040620000101400 */
[----:B------:R-:W-:Y:S05]  /*1940*/  BRA `(.L_x_30865) ;  /* 0x0000000800f07947 */ /* 0x000fea0003800000 */
.L_x_30861:
        /* <DEDUP_REMOVED lines=8> */
.L_x_30869:
[----:B------:R-:W2:Y:S02]  /*19d0*/  LDG.E.U16 R2, desc[UR36][R2.64] ;  /* 0x0000002402027981 */ /* 0x000ea4000c1e1500 */
[----:B--2---:R-:W-:Y:S01]  /*19e0*/  HADD2.F32 R19, -RZ, R2.H0_H0 ;  /* 0x20000002ff137230 */ /* 0x004fe20000004100 */
[----:B------:R-:W-:Y:S06]  /*19f0*/  BRA `(.L_x_30865) ;  /* 0x0000000800c47947 */ /* 0x000fec0003800000 */
.L_x_30868:
        /* <DEDUP_REMOVED lines=8> */
.L_x_30871:
[----:B------:R-:W2:Y:S02]  /*1a80*/  LDG.E.U16 R2, desc[UR36][R2.64] ;  /* 0x0000002402027981 */ /* 0x000ea4000c1e1500 */
[----:B--2---:R-:W-:Y:S01]  /*1a90*/  HADD2.F32 R19, -RZ, R2.H0_H0 ;  /* 0x20000002ff137230 */ /* 0x004fe20000004100 */
[----:B------:R-:W-:Y:S06]  /*1aa0*/  BRA `(.L_x_30865) ;  /* 0x0000000800987947 */ /* 0x000fec0003800000 */
.L_x_30870:
[----:B------:R-:W2:Y:S01]  /*1ab0*/  LDG.E.64 R2, desc[UR36][R2.64] ;  /* 0x0000002402027981 */ /* 0x000ea2000c1e1b00 */
[----:B------:R-:W-:Y:S01]  /*1ac0*/  UMOV UR4, 0xf0000000 ;  /* 0xf000000000047882 */ /* 0x000fe20000000000 */
[----:B------:R-:W-:Y:S01]  /*1ad0*/  UMOV UR5, 0x380fffff ;  /* 0x380fffff00057882 */ /* 0x000fe20000000000 */
[----:B--2---:R-:W0:Y:S01]  /*1ae0*/  F2F.F32.F64 R19, R2 ;  /* 0x0000000200137310 */ /* 0x004e220000301000 */
[----:B------:R-:W-:-:S14]  /*1af0*/  DSETP.GEU.AND P0, PT, |R2|, UR4, PT ;  /* 0x0000000402007e2a */ /* 0x000fdc000bf0e200 */
[----:B0-----:R-:W-:Y:S01]  /*1b00*/  @!P0 FMUL R19, R19, 1.175494350822287508e-38 ;  /* 0x0080000013138820 */ /* 0x001fe20000400000 */
[----:B------:R-:W-:Y:S06]  /*1b10*/  BRA `(.L_x_30865) ;  /* 0x00000008007c7947 */ /* 0x000fec0003800000 */
.L_x_30860:
        /* <DEDUP_REMOVED lines=12> */
.L_x_30874:
[----:B------:R-:W2:Y:S01]  /*1be0*/  LDG.E.64 R2, desc[UR36][R2.64] ;  /* 0x0000002402027981 */ /* 0x000ea2000c1e1b00 */
[----:B------:R-:W-:Y:S01]  /*1bf0*/  UMOV UR4, 0xf0000000 ;  /* 0xf000000000047882 */ /* 0x000fe20000000000 */
[----:B------:R-:W-:Y:S01]  /*1c00*/  UMOV UR5, 0x380fffff ;  /* 0x380fffff00057882 */ /* 0x000fe20000000000 */
[----:B--2---:R-:W0:Y:S01]  /*1c10*/  F2F.F32.F64 R19, R2 ;  /* 0x0000000200137310 */ /* 0x004e220000301000 */
[----:B------:R-:W-:-:S14]  /*1c20*/  DSETP.GEU.AND P0, PT, |R2|, UR4, PT ;  /* 0x0000000402007e2a */ /* 0x000fdc000bf0e200 */
[----:B0-----:R-:W-:Y:S01]  /*1c30*/  @!P0 FMUL R19, R19, 1.175494350822287508e-38 ;  /* 0x0080000013138820 */ /* 0x001fe20000400000 */
[----:B------:R-:W-:Y:S06]  /*1c40*/  BRA `(.L_x_30865) ;  /* 0x0000000800307947 */ /* 0x000fec0003800000 */
.L_x_30873:
        /* <DEDUP_REMOVED lines=26> */
.L_x_30876:
        /* <DEDUP_REMOVED lines=13> */
.L_x_30875:
[----:B------:R-:W2:Y:S02]  /*1ec0*/  LDG.E.U16 R2, desc[UR36][R2.64] ;  /* 0x0000002402027981 */ /* 0x000ea4000c1e1500 */
[----:B--2---:R-:W-:Y:S01]  /*1ed0*/  IMAD.U32 R19, R2, 0x10000, RZ ;  /* 0x0001000002137824 */ /* 0x004fe200078e00ff */
[----:B------:R-:W-:Y:S06]  /*1ee0*/  BRA `(.L_x_30865) ;  /* 0x0000000400887947 */ /* 0x000fec0003800000 */
.L_x_30872:
        /* <DEDUP_REMOVED lines=11> */
.L_x_30879:
        /* <DEDUP_REMOVED lines=20> */
.L_x_30881:
[----:B------:R-:W-:Y:S05]  /*20e0*/  BSYNC B0 ;  /* 0x0000000000007941 */ /* 0x000fea0003800000 */
.L_x_30880:
[----:B------:R-:W-:Y:S01]  /*20f0*/  IMAD.SHL.U32 R2, R2, 0x100000, RZ ;  /* 0x0010000002027824 */ /* 0x000fe200078e00ff */
[----:B------:R-:W-:-:S04]  /*2100*/  LEA R0, R0, 0x3b800000, 0x17 ;  /* 0x3b80000000007811 */ /* 0x000fc800078eb8ff */
[----:B------:R-:W-:Y:S01]  /*2110*/  LOP3.LUT R19, R0, R2, R19, 0xfe, !PT ;  /* 0x0000000200137212 */ /* 0x000fe200078efe13 */
[----:B------:R-:W-:Y:S06]  /*2120*/  BRA `(.L_x_30865) ;  /* 0x0000000000f87947 */ /* 0x000fec0003800000 */
.L_x_30878:
        /* <DEDUP_REMOVED lines=20> */
.L_x_30883:
[----:B------:R-:W-:Y:S05]  /*2270*/  BSYNC B0 ;  /* 0x0000000000007941 */ /* 0x000fea0003800000 */
.L_x_30882:
[----:B------:R-:W-:Y:S01]  /*2280*/  IMAD.SHL.U32 R2, R2, 0x200000, RZ ;  /* 0x0020000002027824 */ /* 0x000fe200078e00ff */
[----:B------:R-:W-:-:S04]  /*2290*/  LEA R0, R0, 0x37800000, 0x17 ;  /* 0x3780000000007811 */ /* 0x000fc800078eb8ff */
[----:B------:R-:W-:Y:S01]  /*22a0*/  LOP3.LUT R19, R0, R2, R19, 0xfe, !PT ;  /* 0x0000000200137212 */ /* 0x000fe200078efe13 */
[----:B------:R-:W-:Y:S06]  /*22b0*/  BRA `(.L_x_30865) ;  /* 0x0000000000947947 */ /* 0x000fec0003800000 */
.L_x_30877:
        /* <DEDUP_REMOVED lines=14> */
.L_x_30864:
        /* <DEDUP_REMOVED lines=16> */
.L_x_30886:
[----:B------:R-:W-:Y:S01]  /*24a0*/  IMAD.MOV.U32 R19, RZ, RZ, RZ ;  /* 0x000000ffff137224 */ /* 0x000fe200078e00ff */
[----:B------:R-:W-:Y:S06]  /*24b0*/  BRA `(.L_x_30865) ;  /* 0x0000000000147947 */ /* 0x000fec0003800000 */
.L_x_30885:
[----:B------:R-:W2:Y:S02]  /*24c0*/  LDG.E.64 R2, desc[UR36][R2.64] ;  /* 0x0000002402027981 */ /* 0x000ea4000c1e1b00 */
[----:B--2---:R0:W1:Y:S01]  /*24d0*/  I2F.U64 R19, R2 ;  /* 0x0000000200137312 */ /* 0x0040620000301000 */
[----:B------:R-:W-:Y:S05]  /*24e0*/  BRA `(.L_x_30865) ;  /* 0x0000000000087947 */ /* 0x000fea0003800000 */
.L_x_30884:
[----:B------:R-:W2:Y:S02]  /*24f0*/  LDG.E R2, desc[UR36][R2.64] ;  /* 0x0000002402027981 */ /* 0x000ea4000c1e1900 */
[----:B--2---:R-:W-:-:S07]  /*2500*/  I2FP.F32.U32 R19, R2 ;  /* 0x0000000200137245 */ /* 0x004fce0000201000 */
.L_x_30865:
[----:B------:R-:W-:Y:S05]  /*2510*/  BSYNC B6 ;  /* 0x0000000000067941 */ /* 0x000fea0003800000 */
.L_x_30859:
        /* <DEDUP_REMOVED lines=19> */
.L_x_30891:
[----:B------:R-:W2:Y:S02]  /*2650*/  LDG.E.U8 R0, desc[UR36][R2.64] ;  /* 0x0000002402007981 */ /* 0x000ea4000c1e1100 */
[----:B--2---:R-:W-:Y:S01]  /*2660*/  I2FP.F32.U32 R0, R0 ;  /* 0x0000000000007245 */ /* 0x004fe20000201000 */
[----:B------:R-:W-:Y:S06]  /*2670*/  BRA `(.L_x_30893) ;  /* 0x0000000c002c7947 */ /* 0x000fec0003800000 */
.L_x_30890:
        /* <DEDUP_REMOVED lines=9> */
.L_x_30895:
[----:B------:R-:W2:Y:S02]  /*2710*/  LDG.E R0, desc[UR36][R2.64] ;  /* 0x0000002402007981 */ /* 0x000ea4000c1e1900 */
[----:B--2---:R-:W-:Y:S01]  /*2720*/  I2FP.F32.S32 R0, R0 ;  /* 0x0000000000007245 */ /* 0x004fe20000201400 */
[----:B------:R-:W-:Y:S06]  /*2730*/  BRA `(.L_x_30893) ;  /* 0x0000000800fc7947 */ /* 0x000fec0003800000 */
.L_x_30894:
[----:B------:R-:W2:Y:S02]  /*2740*/  LDG.E.U16 R0, desc[UR36][R2.64] ;  /* 0x0000002402007981 */ /* 0x000ea4000c1e1500 */
[----:B--2---:R-:W4:Y:S01]  /*2750*/  I2F.S16 R0, R0 ;  /* 0x0000000000007306 */ /* 0x004f220000101400 */
[----:B------:R-:W-:Y:S05]  /*2760*/  BRA `(.L_x_30893) ;  /* 0x0000000800f07947 */ /* 0x000fea0003800000 */
.L_x_30889:
        /* <DEDUP_REMOVED lines=8> */
.L_x_30897:
[----:B------:R-:W2:Y:S02]  /*27f0*/  LDG.E.U16 R0, desc[UR36][R2.64] ;  /* 0x0000002402007981 */ /* 0x000ea4000c1e1500 */
[----:B--2---:R-:W-:Y:S01]  /*2800*/  HADD2.F32 R0, -RZ, R0.H0_H0 ;  /* 0x20000000ff007230 */ /* 0x004fe20000004100 */
[----:B------:R-:W-:Y:S06]  /*2810*/  BRA `(.L_x_30893) ;  /* 0x0000000800c47947 */ /* 0x000fec0003800000 */
.L_x_30896:
        /* <DEDUP_REMOVED lines=8> */
.L_x_30899:
[----:B------:R-:W2:Y:S02]  /*28a0*/  LDG.E.U16 R0, desc[UR36][R2.64] ;  /* 0x0000002402007981 */ /* 0x000ea4000c1e1500 */
[----:B--2---:R-:W-:Y:S01]  /*28b0*/  HADD2.F32 R0, -RZ, R0.H0_H0 ;  /* 0x20000000ff007230 */ /* 0x004fe20000004100 */
[----:B------:R-:W-:Y:S06]  /*28c0*/  BRA `(.L_x_30893) ;  /* 0x0000000800987947 */ /* 0x000fec0003800000 */
.L_x_30898:
[----:B------:R-:W2:Y:S01]  /*28d0*/  LDG.E.64 R2, desc[UR36][R2.64] ;  /* 0x0000002402027981 */ /* 0x000ea2000c1e1b00 */
[----:B------:R-:W-:Y:S01]  /*28e0*/  UMOV UR4, 0xf0000000 ;  /* 0xf000000000047882 */ /* 0x000fe20000000000 */
[----:B------:R-:W-:Y:S01]  /*28f0*/  UMOV UR5, 0x380fffff ;  /* 0x380fffff00057882 */ /* 0x000fe20000000000 */
[----:B--2---:R-:W0:Y:S01]  /*2900*/  F2F.F32.F64 R0, R2 ;  /* 0x0000000200007310 */ /* 0x004e220000301000 */
[----:B------:R-:W-:-:S14]  /*2910*/  DSETP.GEU.AND P0, PT, |R2|, UR4, PT ;  /* 0x0000000402007e2a */ /* 0x000fdc000bf0e200 */
[----:B0-----:R-:W-:Y:S01]  /*2920*/  @!P0 FMUL R0, R0, 1.175494350822287508e-38 ;  /* 0x0080000000008820 */ /* 0x001fe20000400000 */
[----:B------:R-:W-:Y:S06]  /*2930*/  BRA `(.L_x_30893) ;  /* 0x00000008007c7947 */ /* 0x000fec0003800000 */
.L_x_30888:
        /* <DEDUP_REMOVED lines=12> */
.L_x_30902:
[----:B------:R-:W2:Y:S01]  /*2a00*/  LDG.E.64 R2, desc[UR36][R2.64] ;  /* 0x0000002402027981 */ /* 0x000ea2000c1e1b00 */
[----:B------:R-:W-:Y:S01]  /*2a10*/  UMOV UR4, 0xf0000000 ;  /* 0xf000000000047882 */ /* 0x000fe20000000000 */
[----:B------:R-:W-:Y:S01]  /*2a20*/  UMOV UR5, 0x380fffff ;  /* 0x380fffff00057882 */ /* 0x000fe20000000000 */
[----:B--2---:R-:W0:Y:S01]  /*2a30*/  F2F.F32.F64 R0, R2 ;  /* 0x0000000200007310 */ /* 0x004e220000301000 */
[----:B------:R-:W-:-:S14]  /*2a40*/  DSETP.GEU.AND P0, PT, |R2|, UR4, PT ;  /* 0x0000000402007e2a */ /* 0x000fdc000bf0e200 */
[----:B0-----:R-:W-:Y:S01]  /*2a50*/  @!P0 FMUL R0, R0, 1.175494350822287508e-38 ;  /* 0x0080000000008820 */ /* 0x001fe20000400000 */
[----:B------:R-:W-:Y:S06]  /*2a60*/  BRA `(.L_x_30893) ;  /* 0x0000000800307947 */ /* 0x000fec0003800000 */
.L_x_30901:
        /* <DEDUP_REMOVED lines=26> */
.L_x_30904:
        /* <DEDUP_REMOVED lines=13> */
.L_x_30903:
[----:B------:R-:W2:Y:S02]  /*2ce0*/  LDG.E.U16 R0, desc[UR36][R2.64] ;  /* 0x0000002402007981 */ /* 0x000ea4000c1e1500 */
[----:B--2---:R-:W-:Y:S01]  /*2cf0*/  IMAD.U32 R0, R0, 0x10000, RZ ;  /* 0x0001000000007824 */ /* 0x004fe200078e00ff */
[----:B------:R-:W-:Y:S06]  /*2d00*/  BRA `(.L_x_30893) ;  /* 0x0000000400887947 */ /* 0x000fec0003800000 */
.L_x_30900:
        /* <DEDUP_REMOVED lines=11> */
.L_x_30907:
        /* <DEDUP_REMOVED lines=20> */
.L_x_30909:
[----:B------:R-:W-:Y:S05]  /*2f00*/  BSYNC B0 ;  /* 0x0000000000007941 */ /* 0x000fea0003800000 */
.L_x_30908:
[----:B------:R-:W-:Y:S01]  /*2f10*/  LEA R3, R0, 0x3b800000, 0x17 ;  /* 0x3b80000000037811 */ /* 0x000fe200078eb8ff */
[----:B------:R-:W-:-:S05]  /*2f20*/  IMAD.SHL.U32 R0, R2, 0x100000, RZ ;  /* 0x0010000002007824 */ /* 0x000fca00078e00ff */
[----:B------:R-:W-:Y:S01]  /*2f30*/  LOP3.LUT R0, R3, R0, R4, 0xfe, !PT ;  /* 0x0000000003007212 */ /* 0x000fe200078efe04 */
[----:B------:R-:W-:Y:S06]  /*2f40*/  BRA `(.L_x_30893) ;  /* 0x0000000000f87947 */ /* 0x000fec0003800000 */
.L_x_30906:
        /* <DEDUP_REMOVED lines=20> */
.L_x_30911:
[----:B------:R-:W-:Y:S05]  /*3090*/  BSYNC B0 ;  /* 0x0000000000007941 */ /* 0x000fea0003800000 */
.L_x_30910:
[----:B------:R-:W-:Y:S01]  /*30a0*/  LEA R3, R0, 0x37800000, 0x17 ;  /* 0x3780000000037811 */ /* 0x000fe200078eb8ff */
[----:B------:R-:W-:-:S05]  /*30b0*/  IMAD.SHL.U32 R0, R2, 0x200000, RZ ;  /* 0x0020000002007824 */ /* 0x000fca00078e00ff */
[----:B------:R-:W-:Y:S01]  /*30c0*/  LOP3.LUT R0, R3, R0, R4, 0xfe, !PT ;  /* 0x0000000003007212 */ /* 0x000fe200078efe04 */
[----:B------:R-:W-:Y:S06]  /*30d0*/  BRA `(.L_x_30893) ;  /* 0x0000000000947947 */ /* 0x000fec0003800000 */
.L_x_30905:
        /* <DEDUP_REMOVED lines=14> */
.L_x_30892:
        /* <DEDUP_REMOVED lines=16> */
.L_x_30914:
[----:B------:R-:W-:Y:S01]  /*32c0*/  IMAD.MOV.U32 R0, RZ, RZ, RZ ;  /* 0x000000ffff007224 */ /* 0x000fe200078e00ff */
[----:B------:R-:W-:Y:S06]  /*32d0*/  BRA `(.L_x_30893) ;  /* 0x0000000000147947 */ /* 0x000fec0003800000 */
.L_x_30913:
[----:B------:R-:W2:Y:S02]  /*32e0*/  LDG.E.64 R2, desc[UR36][R2.64] ;  /* 0x0000002402027981 */ /* 0x000ea4000c1e1b00 */
[----:B--2---:R0:W1:Y:S01]  /*32f0*/  I2F.U64 R0, R2 ;  /* 0x0000000200007312 */ /* 0x0040620000301000 */
[----:B------:R-:W-:Y:S05]  /*3300*/  BRA `(.L_x_30893) ;  /* 0x0000000000087947 */ /* 0x000fea0003800000 */
.L_x_30912:
[----:B------:R-:W2:Y:S02]  /*3310*/  LDG.E R0, desc[UR36][R2.64] ;  /* 0x0000002402007981 */ /* 0x000ea4000c1e1900 */
[----:B--2---:R-:W-:-:S07]  /*3320*/  I2FP.F32.U32 R0, R0 ;  /* 0x0000000000007245 */ /* 0x004fce0000201000 */
.L_x_30893:
[----:B------:R-:W-:Y:S05]  /*3330*/  BSYNC B6 ;  /* 0x0000000000067941 */ /* 0x000fea0003800000 */
.L_x_30887:
        /* <DEDUP_REMOVED lines=9> */
[----:B------:R-:W-:-:S07]  /*33d0*/  @!P0 FMNMX.FTZ R2, R0, R19, !PT ;  /* 0x0000001300028209 */ /* 0x000fce0007810000 */
.L_x_30916:
[----:B------:R-:W-:Y:S05]  /*33e0*/  BSYNC B0 ;  /* 0x0000000000007941 */ /* 0x000fea0003800000 */
.L_x_30915:
        /* <DEDUP_REMOVED lines=12> */
.L_x_30920:
[----:B------:R-:W0:Y:S02]  /*34b0*/  F2I.S64.TRUNC R2, R2 ;  /* 0x0000000200027311 */ /* 0x000e24000020d900 */
[----:B0-----:R-:W-:-:S05]  /*34c0*/  IMAD.MOV.U32 R5, RZ, RZ, R2 ;  /* 0x000000ffff057224 */ /* 0x001fca00078e0002 */
[----:B------:R0:W-:Y:S01]  /*34d0*/  STG.E.U8 desc[UR36][R16.64], R5 ;  /* 0x0000000510007986 */ /* 0x0001e2000c101124 */
[----:B------:R-:W-:Y:S05]  /*34e0*/  BRA `(.L_x_30922) ;  /* 0x0000000c00407947 */ /* 0x000fea0003800000 */
.L_x_30919:
        /* <DEDUP_REMOVED lines=9> */
.L_x_30924:
[----:B------:R-:W0:Y:S02]  /*3580*/  F2I.FTZ.TRUNC.NTZ R3, R2 ;  /* 0x0000000200037305 */ /* 0x000e24000021f100 */
[----:B0-----:R0:W-:Y:S01]  /*3590*/  STG.E desc[UR36][R16.64], R3 ;  /* 0x0000000310007986 */ /* 0x0011e2000c101924 */
[----:B------:R-:W-:Y:S05]  /*35a0*/  BRA `(.L_x_30922) ;  /* 0x0000000c00107947 */ /* 0x000fea0003800000 */
.L_x_30923:
[----:B------:R-:W0:Y:S02]  /*35b0*/  F2I.FTZ.TRUNC.NTZ R3, R2 ;  /* 0x0000000200037305 */ /* 0x000e24000021f100 */
[----:B0-----:R0:W-:Y:S01]  /*35c0*/  STG.E.U16 desc[UR36][R16.64], R3 ;  /* 0x0000000310007986 */ /* 0x0011e2000c101524 */
[----:B------:R-:W-:Y:S05]  /*35d0*/  BRA `(.L_x_30922) ;  /* 0x0000000c00047947 */ /* 0x000fea0003800000 */
.L_x_30918:
        /* <DEDUP_REMOVED lines=8> */
.L_x_30926:
[----:B------:R-:W-:-:S05]  /*3660*/  F2FP.F16.F32.PACK_AB R2, RZ, R2 ;  /* 0x00000002ff02723e */ /* 0x000fca00000000ff */
[----:B------:R0:W-:Y:S01]  /*3670*/  STG.E.U16 desc[UR36][R16.64], R2 ;  /* 0x0000000210007986 */ /* 0x0001e2000c101524 */
[----:B------:R-:W-:Y:S05]  /*3680*/  BRA `(.L_x_30922) ;  /* 0x0000000800d87947 */ /* 0x000fea0003800000 */
.L_x_30925:
        /* <DEDUP_REMOVED lines=9> */
.L_x_30928:
[----:B------:R-:W-:-:S04]  /*3720*/  F2FP.F16.F32.PACK_AB R3, RZ, R2 ;  /* 0x00000002ff03723e */ /* 0x000fc800000000ff */
[----:B------:R-:W-:-:S05]  /*3730*/  PRMT R3, R3, 0x5410, RZ ;  /* 0x0000541003037816 */ /* 0x000fca00000000ff */
[----:B------:R0:W-:Y:S01]  /*3740*/  STG.E desc[UR36][R16.64], R3 ;  /* 0x0000000310007986 */ /* 0x0001e2000c101924 */
[----:B------:R-:W-:Y:S05]  /*3750*/  BRA `(.L_x_30922) ;  /* 0x0000000800a47947 */ /* 0x000fea0003800000 */
.L_x_30927:
[----:B------:R-:W-:-:S06]  /*3760*/  FMUL.FTZ R2, R2, 1 ;  /* 0x3f80000002027820 */ /* 0x000fcc0000410000 */
[----:B------:R-:W0:Y:S02]  /*3770*/  F2F.F64.F32 R2, R2 ;  /* 0x0000000200027310 */ /* 0x000e240000201800 */
[----:B0-----:R0:W-:Y:S01]  /*3780*/  STG.E.64 desc[UR36][R16.64], R2 ;  /* 0x0000000210007986 */ /* 0x0011e2000c101b24 */
[----:B------:R-:W-:Y:S05]  /*3790*/  BRA `(.L_x_30922) ;  /* 0x0000000800947947 */ /* 0x000fea0003800000 */
.L_x_30917:
        /* <DEDUP_REMOVED lines=12> */
.L_x_30931:
[----:B------:R-:W-:Y:S01]  /*3860*/  FMUL.FTZ R4, R2, 1 ;  /* 0x3f80000002047820 */ /* 0x000fe20000410000 */
[----:B------:R-:W-:-:S05]  /*3870*/  CS2R R6, SRZ ;  /* 0x0000000000067805 */ /* 0x000fca000001ff00 */
[----:B------:R-:W0:Y:S02]  /*3880*/  F2F.F64.F32 R4, R4 ;  /* 0x0000000400047310 */ /* 0x000e240000201800 */
[----:B0-----:R0:W-:Y:S01]  /*3890*/  STG.E.128 desc[UR36][R16.64], R4 ;  /* 0x0000000410007986 */ /* 0x0011e2000c101d24 */
[----:B------:R-:W-:Y:S05]  /*38a0*/  BRA `(.L_x_30922) ;  /* 0x0000000800507947 */ /* 0x000fea0003800000 */
.L_x_30930:
        /* <DEDUP_REMOVED lines=20> */
.L_x_30935:
[----:B------:R-:W-:Y:S05]  /*39f0*/  BSYNC B0 ;  /* 0x0000000000007941 */ /* 0x000fea0003800000 */
.L_x_30934:
[----:B------:R-:W-:-:S05]  /*3a00*/  LOP3.LUT R5, R0, R5, RZ, 0xfc, !PT ;  /* 0x0000000500057212 */ /* 0x000fca00078efcff */
[----:B------:R0:W-:Y:S01]  /*3a10*/  STG.E.U8 desc[UR36][R16.64], R5 ;  /* 0x0000000510007986 */ /* 0x0001e2000c101124 */
[----:B------:R-:W-:Y:S05]  /*3a20*/  BRA `(.L_x_30922) ;  /* 0x0000000400f07947 */ /* 0x000fea0003800000 */
.L_x_30933:
        /* <DEDUP_REMOVED lines=12> */
.L_x_30937:
[----:B----4-:R-:W-:Y:S01]  /*3af0*/  IMAD.MOV.U32 R0, RZ, RZ, 0x7f ;  /* 0x0000007fff007424 */ /* 0x010fe200078e00ff */
[----:B------:R-:W-:-:S04]  /*3b00*/  ISETP.GT.U32.AND P0, PT, R4, 0x7f800000, PT ;  /* 0x7f8000000400780c */ /* 0x000fc80003f04070 */
[----:B------:R-:W-:-:S09]  /*3b10*/  SEL R0, R0, 0x7c, P0 ;  /* 0x0000007c00007807 */ /* 0x000fd20000000000 */
.L_x_30938:
[----:B------:R-:W-:Y:S05]  /*3b20*/  BSYNC B0 ;  /* 0x0000000000007941 */ /* 0x000fea0003800000 */
.L_x_30936:
[----:B------:R-:W-:-:S04]  /*3b30*/  LOP3.LUT R2, R2, 0x80000000, RZ, 0xc0, !PT ;  /* 0x8000000002027812 */ /* 0x000fc800078ec0ff */
[----:B------:R-:W-:-:S04]  /*3b40*/  SHF.R.U32.HI R3, RZ, 0x18, R2 ;  /* 0x00000018ff037819 */ /* 0x000fc80000011602 */
[----:B------:R-:W-:-:S05]  /*3b50*/  LOP3.LUT R3, R0, R3, RZ, 0xfc, !PT ;  /* 0x0000000300037212 */ /* 0x000fca00078efcff */
[----:B------:R0:W-:Y:S01]  /*3b60*/  STG.E.U8 desc[UR36][R16.64], R3 ;  /* 0x0000000310007986 */ /* 0x0001e2000c101124 */
[----:B------:R-:W-:Y:S05]  /*3b70*/  BRA `(.L_x_30922) ;  /* 0x00000004009c7947 */ /* 0x000fea0003800000 */
.L_x_30932:
[----:B------:R-:W-:-:S05]  /*3b80*/  F2FP.BF16.F32.PACK_AB R2, RZ, R2 ;  /* 0x00000002ff02723e */ /* 0x000fca00000010ff */
[----:B------:R0:W-:Y:S01]  /*3b90*/  STG.E.U16 desc[UR36][R16.64], R2 ;  /* 0x0000000210007986 */ /* 0x0001e2000c101524 */
[----:B------:R-:W-:Y:S05]  /*3ba0*/  BRA `(.L_x_30922) ;  /* 0x0000000400907947 */ /* 0x000fea0003800000 */
.L_x_30929:
        /* <DEDUP_REMOVED lines=11> */
.L_x_30941:
        /* <DEDUP_REMOVED lines=16> */
.L_x_30944:
[----:B------:R-:W-:-:S04]  /*3d60*/  LOP3.LUT R2, R2, 0x80000000, RZ, 0xc0, !PT ;  /* 0x8000000002027812 */ /* 0x000fc800078ec0ff */
[----:B------:R-:W-:-:S04]  /*3d70*/  SHF.R.U32.HI R3, RZ, 0x18, R2 ;  /* 0x00000018ff037819 */ /* 0x000fc80000011602 */
[----:B------:R-:W-:-:S04]  /*3d80*/  LOP3.LUT R0, R0, R3, RZ, 0xfc, !PT ;  /* 0x0000000300007212 */ /* 0x000fc800078efcff */
[----:B------:R-:W-:-:S07]  /*3d90*/  PRMT R8, R0, 0x7610, R8 ;  /* 0x0000761000087816 */ /* 0x000fce0000000008 */
.L_x_30943:
[----:B------:R-:W-:Y:S05]  /*3da0*/  BSYNC B0 ;  /* 0x0000000000007941 */ /* 0x000fea0003800000 */
.L_x_30942:
[----:B------:R0:W-:Y:S01]  /*3db0*/  STG.E.U8 desc[UR36][R16.64], R8 ;  /* 0x0000000810007986 */ /* 0x0001e2000c101124 */
[----:B------:R-:W-:Y:S05]  /*3dc0*/  BRA `(.L_x_30922) ;  /* 0x0000000400087947 */ /* 0x000fea0003800000 */
.L_x_30940:
        /* <DEDUP_REMOVED lines=16> */
.L_x_30947:
[----:B------:R-:W-:-:S04]  /*3ed0*/  LOP3.LUT R2, R2, 0x80000000, RZ, 0xc0, !PT ;  /* 0x8000000002027812 */ /* 0x000fc800078ec0ff */
[----:B------:R-:W-:-:S04]  /*3ee0*/  SHF.R.U32.HI R3, RZ, 0x18, R2 ;  /* 0x00000018ff037819 */ /* 0x000fc80000011602 */
[----:B------:R-:W-:-:S04]  /*3ef0*/  LOP3.LUT R0, R0, R3, RZ, 0xfc, !PT ;  /* 0x0000000300007212 */ /* 0x000fc800078efcff */
[----:B------:R-:W-:-:S07]  /*3f00*/  PRMT R8, R0, 0x7610, R8 ;  /* 0x0000761000087816 */ /* 0x000fce0000000008 */
.L_x_30946:
[----:B------:R-:W-:Y:S05]  /*3f10*/  BSYNC B0 ;  /* 0x0000000000007941 */ /* 0x000fea0003800000 */
.L_x_30945:
[----:B------:R3:W-:Y:S01]  /*3f20*/  STG.E.U8 desc[UR36][R16.64], R8 ;  /* 0x0000000810007986 */ /* 0x0007e2000c101124 */
[----:B------:R-:W-:Y:S05]  /*3f30*/  BRA `(.L_x_30922) ;  /* 0x0000000000ac7947 */ /* 0x000fea0003800000 */
.L_x_30939:
        /* <DEDUP_REMOVED lines=21> */
.L_x_30921:
        /* <DEDUP_REMOVED lines=16> */
.L_x_30950:
[----:B------:R-:W-:Y:S05]  /*4190*/  BRA `(.L_x_30922) ;  /* 0x0000000000147947 */ /* 0x000fea0003800000 */
.L_x_30949:
[----:B------:R-:W0:Y:S02]  /*41a0*/  F2I.U64.TRUNC R2, R2 ;  /* 0x0000000200027311 */ /* 0x000e24000020d800 */
[----:B0-----:R2:W-:Y:S01]  /*41b0*/  STG.E.64 desc[UR36][R16.64], R2 ;  /* 0x0000000210007986 */ /* 0x0015e2000c101b24 */
[----:B------:R-:W-:Y:S05]  /*41c0*/  BRA `(.L_x_30922) ;  /* 0x0000000000087947 */ /* 0x000fea0003800000 */
.L_x_30948:
[----:B------:R-:W0:Y:S02]  /*41d0*/  F2I.FTZ.U32.TRUNC.NTZ R3, R2 ;  /* 0x0000000200037305 */ /* 0x000e24000021f000 */
[----:B0-----:R0:W-:Y:S02]  /*41e0*/  STG.E desc[UR36][R16.64], R3 ;  /* 0x0000000310007986 */ /* 0x0011e4000c101924 */
.L_x_30922:
[----:B------:R-:W-:-:S04]  /*41f0*/  IMAD R18, R18, 0x200, R23 ;  /* 0x0000020012127824 */ /* 0x000fc800078e0217 */
[----:B------:R-:W-:-:S07]  /*4200*/  VIADD R19, R18, 0x80 ;  /* 0x0000008012137836 */ /* 0x000fce0000000000 */
.L_x_30857:
[----:B------:R-:W-:Y:S05]  /*4210*/  BSYNC B7 ;  /* 0x0000000000077941 */ /* 0x000fea0003800000 */
.L_x_30856:
        /* <DEDUP_REMOVED lines=358> */
.L_x_30953:
        /* <DEDUP_REMOVED lines=22> */
.L_x_30958:
[----:B------:R-:W2:Y:S02]  /*59e0*/  LDG.E.U8 R2, desc[UR36][R2.64] ;  /* 0x0000002402027981 */ /* 0x000ea4000c1e1100 */
[----:B--2---:R-:W-:Y:S01]  /*59f0*/  I2FP.F32.U32 R22, R2 ;  /* 0x0000000200167245 */ /* 0x004fe20000201000 */
[----:B------:R-:W-:Y:S06]  /*5a00*/  BRA `(.L_x_30960) ;  /* 0x0000000c002c7947 */ /* 0x000fec0003800000 */
.L_x_30957:
        /* <DEDUP_REMOVED lines=9> */
.L_x_30962:
[----:B------:R-:W2:Y:S02]  /*5aa0*/  LDG.E R2, desc[UR36][R2.64] ;  /* 0x0000002402027981 */ /* 0x000ea4000c1e1900 */
[----:B--2---:R-:W-:Y:S01]  /*5ab0*/  I2FP.F32.S32 R22, R2 ;  /* 0x0000000200167245 */ /* 0x004fe20000201400 */
[----:B------:R-:W-:Y:S06]  /*5ac0*/  BRA `(.L_x_30960) ;  /* 0x0000000800fc7947 */ /* 0x000fec0003800000 */
.L_x_30961:
[----:B------:R-:W2:Y:S02]  /*5ad0*/  LDG.E.U16 R2, desc[UR36][R2.64] ;  /* 0x0000002402027981 */ /* 0x000ea4000c1e1500 */
[----:B--2---:R0:W1:Y:S01]  /*5ae0*/  I2F.S16 R22, R2 ;  /* 0x0000000200167306 */ /* 0x0040620000101400 */
[----:B------:R-:W-:Y:S05]  /*5af0*/  BRA `(.L_x_30960) ;  /* 0x0000000800f07947 */ /* 0x000fea0003800000 */
.L_x_30956:
        /* <DEDUP_REMOVED lines=8> */
.L_x_30964:
[----:B------:R-:W2:Y:S02]  /*5b80*/  LDG.E.U16 R2, desc[UR36][R2.64] ;  /* 0x0000002402027981 */ /* 0x000ea4000c1e1500 */
[----:B--2---:R-:W-:Y:S01]  /*5b90*/  HADD2.F32 R22, -RZ, R2.H0_H0 ;  /* 0x20000002ff167230 */ /* 0x004fe20000004100 */
[----:B------:R-:W-:Y:S06]  /*5ba0*/  BRA `(.L_x_30960) ;  /* 0x0000000800c47947 */ /* 0x000fec0003800000 */
.L_x_30963:
        /* <DEDUP_REMOVED lines=8> */
.L_x_30966:
[----:B------:R-:W2:Y:S02]  /*5c30*/  LDG.E.U16 R2, desc[UR36][R2.64] ;  /* 0x0000002402027981 */ /* 0x000ea4000c1e1500 */
[----:B--2---:R-:W-:Y:S01]  /*5c40*/  HADD2.F32 R22, -RZ, R2.H0_H0 ;  /* 0x20000002ff167230 */ /* 0x004fe20000004100 */
[----:B------:R-:W-:Y:S06]  /*5c50*/  BRA `(.L_x_30960) ;  /* 0x0000000800987947 */ /* 0x000fec0003800000 */
.L_x_30965:
[----:B------:R-:W2:Y:S01]  /*5c60*/  LDG.E.64 R2, desc[UR36][R2.64] ;  /* 0x0000002402027981 */ /* 0x000ea2000c1e1b00 */
[----:B------:R-:W-:Y:S01]  /*5c70*/  UMOV UR4, 0xf0000000 ;  /* 0xf000000000047882 */ /* 0x000fe20000000000 */
[----:B------:R-:W-:Y:S01]  /*5c80*/  UMOV UR5, 0x380fffff ;  /* 0x380fffff00057882 */ /* 0x000fe20000000000 */
[----:B--2---:R-:W0:Y:S01]  /*5c90*/  F2F.F32.F64 R22, R2 ;  /* 0x0000000200167310 */ /* 0x004e220000301000 */
[----:B------:R-:W-:-:S14]  /*5ca0*/  DSETP.GEU.AND P0, PT, |R2|, UR4, PT ;  /* 0x0000000402007e2a */ /* 0x000fdc000bf0e200 */
[----:B0-----:R-:W-:Y:S01]  /*5cb0*/  @!P0 FMUL R22, R22, 1.175494350822287508e-38 ;  /* 0x0080000016168820 */ /* 0x001fe20000400000 */
[----:B------:R-:W-:Y:S06]  /*5cc0*/  BRA `(.L_x_30960) ;  /* 0x00000008007c7947 */ /* 0x000fec0003800000 */
.L_x_30955:
        /* <DEDUP_REMOVED lines=12> */
.L_x_30969:
[----:B------:R-:W2:Y:S01]  /*5d90*/  LDG.E.64 R2, desc[UR36][R2.64] ;  /* 0x0000002402027981 */ /* 0x000ea2000c1e1b00 */
[----:B------:R-:W-:Y:S01]  /*5da0*/  UMOV UR4, 0xf0000000 ;  /* 0xf000000000047882 */ /* 0x000fe20000000000 */
[----:B------:R-:W-:Y:S01]  /*5db0*/  UMOV UR5, 0x380fffff ;  /* 0x380fffff00057882 */ /* 0x000fe20000000000 */
[----:B--2---:R-:W0:Y:S01]  /*5dc0*/  F2F.F32.F64 R22, R2 ;  /* 0x0000000200167310 */ /* 0x004e220000301000 */
[----:B------:R-:W-:-:S14]  /*5dd0*/  DSETP.GEU.AND P0, PT, |R2|, UR4, PT ;  /* 0x0000000402007e2a */ /* 0x000fdc000bf0e200 */
[----:B0-----:R-:W-:Y:S01]  /*5de0*/  @!P0 FMUL R22, R22, 1.175494350822287508e-38 ;  /* 0x0080000016168820 */ /* 0x001fe20000400000 */
[----:B------:R-:W-:Y:S06]  /*5df0*/  BRA `(.L_x_30960) ;  /* 0x0000000800307947 */ /* 0x000fec0003800000 */
.L_x_30968:
        /* <DEDUP_REMOVED lines=26> */
.L_x_30971:
        /* <DEDUP_REMOVED lines=13> */
.L_x_30970:
[----:B------:R-:W2:Y:S02]  /*6070*/  LDG.E.U16 R2, desc[UR36][R2.64] ;  /* 0x0000002402027981 */ /* 0x000ea4000c1e1500 */
[----:B--2---:R-:W-:Y:S01]  /*6080*/  IMAD.U32 R22, R2, 0x10000, RZ ;  /* 0x0001000002167824 */ /* 0x004fe200078e00ff */
[----:B------:R-:W-:Y:S06]  /*6090*/  BRA `(.L_x_30960) ;  /* 0x0000000400887947 */ /* 0x000fec0003800000 */
.L_x_30967:
        /* <DEDUP_REMOVED lines=11> */
.L_x_30974:
        /* <DEDUP_REMOVED lines=20> */
.L_x_30976:
[----:B------:R-:W-:Y:S05]  /*6290*/  BSYNC B0 ;  /* 0x0000000000007941 */ /* 0x000fea0003800000 */
.L_x_30975:
[----:B------:R-:W-:Y:S01]  /*62a0*/  IMAD.SHL.U32 R2, R2, 0x100000, RZ ;  /* 0x0010000002027824 */ /* 0x000fe200078e00ff */
[----:B------:R-:W-:-:S04]  /*62b0*/  LEA R3, R0, 0x3b800000, 0x17 ;  /* 0x3b80000000037811 */ /* 0x000fc800078eb8ff */
[----:B------:R-:W-:Y:S01]  /*62c0*/  LOP3.LUT R22, R3, R2, R22, 0xfe, !PT ;  /* 0x0000000203167212 */ /* 0x000fe200078efe16 */
[----:B------:R-:W-:Y:S06]  /*62d0*/  BRA `(.L_x_30960) ;  /* 0x0000000000f87947 */ /* 0x000fec0003800000 */
.L_x_30973:
        /* <DEDUP_REMOVED lines=20> */
.L_x_30978:
[----:B------:R-:W-:Y:S05]  /*6420*/  BSYNC B0 ;  /* 0x0000000000007941 */ /* 0x000fea0003800000 */
.L_x_30977:
[----:B------:R-:W-:Y:S01]  /*6430*/  IMAD.SHL.U32 R2, R2, 0x200000, RZ ;  /* 0x0020000002027824 */ /* 0x000fe200078e00ff */
[----:B------:R-:W-:-:S04]  /*6440*/  LEA R3, R0, 0x37800000, 0x17 ;  /* 0x3780000000037811 */ /* 0x000fc800078eb8ff */
[----:B------:R-:W-:Y:S01]  /*6450*/  LOP3.LUT R22, R3, R2, R22, 0xfe, !PT ;  /* 0x0000000203167212 */ /* 0x000fe200078efe16 */
[----:B------:R-:W-:Y:S06]  /*6460*/  BRA `(.L_x_30960) ;  /* 0x0000000000947947 */ /* 0x000fec0003800000 */
.L_x_30972:
        /* <DEDUP_REMOVED lines=14> */
.L_x_30959:
        /* <DEDUP_REMOVED lines=16> */
.L_x_30981:
[----:B------:R-:W-:Y:S01]  /*6650*/  IMAD.MOV.U32 R22, RZ, RZ, RZ ;  /* 0x000000ffff167224 */ /* 0x000fe200078e00ff */
[----:B------:R-:W-:Y:S06]  /*6660*/  BRA `(.L_x_30960) ;  /* 0x0000000000147947 */ /* 0x000fec0003800000 */
.L_x_30980:
[----:B------:R-:W2:Y:S02]  /*6670*/  LDG.E.64 R22, desc[UR36][R2.64] ;  /* 0x0000002402167981 */ /* 0x000ea4000c1e1b00 */
[----:B--2---:R0:W1:Y:S01]  /*6680*/  I2F.U64 R22, R22 ;  /* 0x0000001600167312 */ /* 0x0040620000301000 */
[----:B------:R-:W-:Y:S05]  /*6690*/  BRA `(.L_x_30960) ;  /* 0x0000000000087947 */ /* 0x000fea0003800000 */
.L_x_30979:
[----:B------:R-:W2:Y:S02]  /*66a0*/  LDG.E R2, desc[UR36][R2.64] ;  /* 0x0000002402027981 */ /* 0x000ea4000c1e1900 */
[----:B--2---:R-:W-:-:S07]  /*66b0*/  I2FP.F32.U32 R22, R2 ;  /* 0x0000000200167245 */ /* 0x004fce0000201000 */
.L_x_30960:
[----:B------:R-:W-:Y:S05]  /*66c0*/  BSYNC B6 ;  /* 0x0000000000067941 */ /* 0x000fea0003800000 */
.L_x_30954:
        /* <DEDUP_REMOVED lines=19> */
.L_x_30986:
[----:B------:R-:W2:Y:S02]  /*6800*/  LDG.E.U8 R2, desc[UR36][R2.64] ;  /* 0x0000002402027981 */ /* 0x000ea4000c1e1100 */
[----:B--2---:R-:W-:Y:S01]  /*6810*/  I2FP.F32.U32 R5, R2 ;  /* 0x0000000200057245 */ /* 0x004fe20000201000 */
[----:B------:R-:W-:Y:S06]  /*6820*/  BRA `(.L_x_30988) ;  /* 0x0000000c002c7947 */ /* 0x000fec0003800000 */
.L_x_30985:
        /* <DEDUP_REMOVED lines=9> */
.L_x_30990:
[----:B------:R-:W2:Y:S02]  /*68c0*/  LDG.E R2, desc[UR36][R2.64] ;  /* 0x0000002402027981 */ /* 0x000ea4000c1e1900 */
[----:B--2---:R-:W-:Y:S01]  /*68d0*/  I2FP.F32.S32 R5, R2 ;  /* 0x0000000200057245 */ /* 0x004fe20000201400 */
[----:B------:R-:W-:Y:S06]  /*68e0*/  BRA `(.L_x_30988) ;  /* 0x0000000800fc7947 */ /* 0x000fec0003800000 */
.L_x_30989:
[----:B------:R-:W2:Y:S02]  /*68f0*/  LDG.E.U16 R2, desc[UR36][R2.64] ;  /* 0x0000002402027981 */ /* 0x000ea4000c1e1500 */
[----:B--2---:R0:W2:Y:S01]  /*6900*/  I2F.S16 R5, R2 ;  /* 0x0000000200057306 */ /* 0x0040a20000101400 */
[----:B------:R-:W-:Y:S05]  /*6910*/  BRA `(.L_x_30988) ;  /* 0x0000000800f07947 */ /* 0x000fea0003800000 */
.L_x_30984:
        /* <DEDUP_REMOVED lines=8> */
.L_x_30992:
[----:B------:R-:W2:Y:S02]  /*69a0*/  LDG.E.U16 R2, desc[UR36][R2.64] ;  /* 0x0000002402027981 */ /* 0x000ea4000c1e1500 */
[----:B--2---:R-:W-:Y:S01]  /*69b0*/  HADD2.F32 R5, -RZ, R2.H0_H0 ;  /* 0x20000002ff057230 */ /* 0x004fe20000004100 */
[----:B------:R-:W-:Y:S06]  /*69c0*/  BRA `(.L_x_30988) ;  /* 0x0000000800c47947 */ /* 0x000fec0003800000 */
.L_x_30991:
        /* <DEDUP_REMOVED lines=8> */
.L_x_30994:
[----:B------:R-:W2:Y:S02]  /*6a50*/  LDG.E.U16 R2, desc[UR36][R2.64] ;  /* 0x0000002402027981 */ /* 0x000ea4000c1e1500 */
[----:B--2---:R-:W-:Y:S01]  /*6a60*/  HADD2.F32 R5, -RZ, R2.H0_H0 ;  /* 0x20000002ff057230 */ /* 0x004fe20000004100 */
[----:B------:R-:W-:Y:S06]  /*6a70*/  BRA `(.L_x_30988) ;  /* 0x0000000800987947 */ /* 0x000fec0003800000 */
.L_x_30993:
[----:B------:R-:W2:Y:S01]  /*6a80*/  LDG.E.64 R2, desc[UR36][R2.64] ;  /* 0x0000002402027981 */ /* 0x000ea2000c1e1b00 */
[----:B------:R-:W-:Y:S01]  /*6a90*/  UMOV UR4, 0xf0000000 ;  /* 0xf000000000047882 */ /* 0x000fe20000000000 */
[----:B------:R-:W-:Y:S01]  /*6aa0*/  UMOV UR5, 0x380fffff ;  /* 0x380fffff00057882 */ /* 0x000fe20000000000 */
[----:B--2---:R-:W0:Y:S01]  /*6ab0*/  F2F.F32.F64 R5, R2 ;  /* 0x0000000200057310 */ /* 0x004e220000301000 */
[----:B------:R-:W-:-:S14]  /*6ac0*/  DSETP.GEU.AND P0, PT, |R2|, UR4, PT ;  /* 0x0000000402007e2a */ /* 0x000fdc000bf0e200 */
[----:B0-----:R-:W-:Y:S01]  /*6ad0*/  @!P0 FMUL R5, R5, 1.175494350822287508e-38 ;  /* 0x0080000005058820 */ /* 0x001fe20000400000 */
[----:B------:R-:W-:Y:S06]  /*6ae0*/  BRA `(.L_x_30988) ;  /* 0x00000008007c7947 */ /* 0x000fec0003800000 */
.L_x_30983:
        /* <DEDUP_REMOVED lines=12> */
.L_x_30997:
[----:B------:R-:W2:Y:S01]  /*6bb0*/  LDG.E.64 R2, desc[UR36][R2.64] ;  /* 0x0000002402027981 */ /* 0x000ea2000c1e1b00 */
[----:B------:R-:W-:Y:S01]  /*6bc0*/  UMOV UR4, 0xf0000000 ;  /* 0xf000000000047882 */ /* 0x000fe20000000000 */
[----:B------:R-:W-:Y:S01]  /*6bd0*/  UMOV UR5, 0x380fffff ;  /* 0x380fffff00057882 */ /* 0x000fe20000000000 */
[----:B--2---:R-:W0:Y:S01]  /*6be0*/  F2F.F32.F64 R5, R2 ;  /* 0x0000000200057310 */ /* 0x004e220000301000 */
[----:B------:R-:W-:-:S14]  /*6bf0*/  DSETP.GEU.AND P0, PT, |R2|, UR4, PT ;  /* 0x0000000402007e2a */ /* 0x000fdc000bf0e200 */
[----:B0-----:R-:W-:Y:S01]  /*6c00*/  @!P0 FMUL R5, R5, 1.175494350822287508e-38 ;  /* 0x0080000005058820 */ /* 0x001fe20000400000 */
[----:B------:R-:W-:Y:S06]  /*6c10*/  BRA `(.L_x_30988) ;  /* 0x0000000800307947 */ /* 0x000fec0003800000 */
.L_x_30996:
        /* <DEDUP_REMOVED lines=26> */
.L_x_30999:
        /* <DEDUP_REMOVED lines=13> */
.L_x_30998:
[----:B------:R-:W2:Y:S02]  /*6e90*/  LDG.E.U16 R2, desc[UR36][R2.64] ;  /* 0x0000002402027981 */ /* 0x000ea4000c1e1500 */
[----:B--2---:R-:W-:Y:S01]  /*6ea0*/  IMAD.U32 R5, R2, 0x10000, RZ ;  /* 0x0001000002057824 */ /* 0x004fe200078e00ff */
[----:B------:R-:W-:Y:S06]  /*6eb0*/  BRA `(.L_x_30988) ;  /* 0x0000000400887947 */ /* 0x000fec0003800000 */
.L_x_30995:
        /* <DEDUP_REMOVED lines=11> */
.L_x_31002:
        /* <DEDUP_REMOVED lines=20> */
.L_x_31004:
[----:B------:R-:W-:Y:S05]  /*70b0*/  BSYNC B0 ;  /* 0x0000000000007941 */ /* 0x000fea0003800000 */
.L_x_31003:
[----:B------:R-:W-:Y:S01]  /*70c0*/  IMAD.SHL.U32 R2, R2, 0x100000, RZ ;  /* 0x0010000002027824 */ /* 0x000fe200078e00ff */
[----:B------:R-:W-:-:S04]  /*70d0*/  LEA R5, R0, 0x3b800000, 0x17 ;  /* 0x3b80000000057811 */ /* 0x000fc800078eb8ff */
[----:B------:R-:W-:Y:S01]  /*70e0*/  LOP3.LUT R5, R5, R2, R4, 0xfe, !PT ;  /* 0x0000000205057212 */ /* 0x000fe200078efe04 */
[----:B------:R-:W-:Y:S06]  /*70f0*/  BRA `(.L_x_30988) ;  /* 0x0000000000f87947 */ /* 0x000fec0003800000 */
.L_x_31001:
        /* <DEDUP_REMOVED lines=20> */
.L_x_31006:
[----:B------:R-:W-:Y:S05]  /*7240*/  BSYNC B0 ;  /* 0x0000000000007941 */ /* 0x000fea0003800000 */
.L_x_31005:
[----:B------:R-:W-:Y:S01]  /*7250*/  IMAD.SHL.U32 R2, R2, 0x200000, RZ ;  /* 0x0020000002027824 */ /* 0x000fe200078e00ff */
[----:B------:R-:W-:-:S04]  /*7260*/  LEA R5, R0, 0x37800000, 0x17 ;  /* 0x3780000000057811 */ /* 0x000fc800078eb8ff */
[----:B------:R-:W-:Y:S01]  /*7270*/  LOP3.LUT R5, R5, R2, R4, 0xfe, !PT ;  /* 0x0000000205057212 */ /* 0x000fe200078efe04 */
[----:B------:R-:W-:Y:S06]  /*7280*/  BRA `(.L_x_30988) ;  /* 0x0000000000947947 */ /* 0x000fec0003800000 */
.L_x_31000:
        /* <DEDUP_REMOVED lines=14> */
.L_x_30987:
        /* <DEDUP_REMOVED lines=16> */
.L_x_31009:
[----:B------:R-:W-:Y:S01]  /*7470*/  IMAD.MOV.U32 R5, RZ, RZ, RZ ;  /* 0x000000ffff057224 */ /* 0x000fe200078e00ff */
[----:B------:R-:W-:Y:S06]  /*7480*/  BRA `(.L_x_30988) ;  /* 0x0000000000147947 */ /* 0x000fec0003800000 */
.L_x_31008:
[----:B------:R-:W2:Y:S02]  /*7490*/  LDG.E.64 R2, desc[UR36][R2.64] ;  /* 0x0000002402027981 */ /* 0x000ea4000c1e1b00 */
[----:B--2---:R0:W2:Y:S01]  /*74a0*/  I2F.U64 R5, R2 ;  /* 0x0000000200057312 */ /* 0x0040a20000301000 */
[----:B------:R-:W-:Y:S05]  /*74b0*/  BRA `(.L_x_30988) ;  /* 0x0000000000087947 */ /* 0x000fea0003800000 */
.L_x_31007:
[----:B------:R-:W2:Y:S02]  /*74c0*/  LDG.E R2, desc[UR36][R2.64] ;  /* 0x0000002402027981 */ /* 0x000ea4000c1e1900 */
[----:B--2---:R-:W-:-:S07]  /*74d0*/  I2FP.F32.U32 R5, R2 ;  /* 0x0000000200057245 */ /* 0x004fce0000201000 */
.L_x_30988:
[----:B------:R-:W-:Y:S05]  /*74e0*/  BSYNC B6 ;  /* 0x0000000000067941 */ /* 0x000fea0003800000 */
.L_x_30982:
        /* <DEDUP_REMOVED lines=9> */
[----:B------:R-:W-:-:S07]  /*7580*/  @!P0 FMNMX.FTZ R2, R5, R22, !PT ;  /* 0x0000001605028209 */ /* 0x000fce0007810000 */
.L_x_31011:
[----:B------:R-:W-:Y:S05]  /*7590*/  BSYNC B0 ;  /* 0x0000000000007941 */ /* 0x000fea0003800000 */
.L_x_31010:
        /* <DEDUP_REMOVED lines=12> */
.L_x_31015:
[----:B------:R-:W2:Y:S02]  /*7660*/  F2I.S64.TRUNC R2, R2 ;  /* 0x0000000200027311 */ /* 0x000ea4000020d900 */
[----:B--2---:R-:W-:-:S05]  /*7670*/  IMAD.MOV.U32 R5, RZ, RZ, R2 ;  /* 0x000000ffff057224 */ /* 0x004fca00078e0002 */
[----:B------:R0:W-:Y:S01]  /*7680*/  STG.E.U8 desc[UR36][R16.64], R5 ;  /* 0x0000000510007986 */ /* 0x0001e2000c101124 */
[----:B------:R-:W-:Y:S05]  /*7690*/  BRA `(.L_x_31017) ;  /* 0x0000000c00407947 */ /* 0x000fea0003800000 */
.L_x_31014:
        /* <DEDUP_REMOVED lines=9> */
.L_x_31019:
[----:B------:R-:W0:Y:S02]  /*7730*/  F2I.FTZ.TRUNC.NTZ R3, R2 ;  /* 0x0000000200037305 */ /* 0x000e24000021f100 */
[----:B0-----:R3:W-:Y:S01]  /*7740*/  STG.E desc[UR36][R16.64], R3 ;  /* 0x0000000310007986 */ /* 0x0017e2000c101924 */
[----:B------:R-:W-:Y:S05]  /*7750*/  BRA `(.L_x_31017) ;  /* 0x0000000c00107947 */ /* 0x000fea0003800000 */
.L_x_31018:
[----:B------:R-:W0:Y:S02]  /*7760*/  F2I.FTZ.TRUNC.NTZ R3, R2 ;  /* 0x0000000200037305 */ /* 0x000e24000021f100 */
[----:B0-----:R0:W-:Y:S01]  /*7770*/  STG.E.U16 desc[UR36][R16.64], R3 ;  /* 0x0000000310007986 */ /* 0x0011e2000c101524 */
[----:B------:R-:W-:Y:S05]  /*7780*/  BRA `(.L_x_31017) ;  /* 0x0000000c00047947 */ /* 0x000fea0003800000 */
.L_x_31013:
        /* <DEDUP_REMOVED lines=8> */
.L_x_31021:
[----:B------:R-:W-:-:S05]  /*7810*/  F2FP.F16.F32.PACK_AB R2, RZ, R2 ;  /* 0x00000002ff02723e */ /* 0x000fca00000000ff */
[----:B------:R0:W-:Y:S01]  /*7820*/  STG.E.U16 desc[UR36][R16.64], R2 ;  /* 0x0000000210007986 */ /* 0x0001e2000c101524 */
[----:B------:R-:W-:Y:S05]  /*7830*/  BRA `(.L_x_31017) ;  /* 0x0000000800d87947 */ /* 0x000fea0003800000 */
.L_x_31020:
        /* <DEDUP_REMOVED lines=9> */
.L_x_31023:
[----:B------:R-:W-:-:S04]  /*78d0*/  F2FP.F16.F32.PACK_AB R3, RZ, R2 ;  /* 0x00000002ff03723e */ /* 0x000fc800000000ff */
[----:B------:R-:W-:-:S05]  /*78e0*/  PRMT R3, R3, 0x5410, RZ ;  /* 0x0000541003037816 */ /* 0x000fca00000000ff */
[----:B------:R0:W-:Y:S01]  /*78f0*/  STG.E desc[UR36][R16.64], R3 ;  /* 0x0000000310007986 */ /* 0x0001e2000c101924 */
[----:B------:R-:W-:Y:S05]  /*7900*/  BRA `(.L_x_31017) ;  /* 0x0000000800a47947 */ /* 0x000fea0003800000 */
.L_x_31022:
[----:B------:R-:W-:-:S06]  /*7910*/  FMUL.FTZ R2, R2, 1 ;  /* 0x3f80000002027820 */ /* 0x000fcc0000410000 */
[----:B------:R-:W0:Y:S02]  /*7920*/  F2F.F64.F32 R2, R2 ;  /* 0x0000000200027310 */ /* 0x000e240000201800 */
[----:B0-----:R0:W-:Y:S01]  /*7930*/  STG.E.64 desc[UR36][R16.64], R2 ;  /* 0x0000000210007986 */ /* 0x0011e2000c101b24 */
[----:B------:R-:W-:Y:S05]  /*7940*/  BRA `(.L_x_31017) ;  /* 0x0000000800947947 */ /* 0x000fea0003800000 */
.L_x_31012:
        /* <DEDUP_REMOVED lines=12> */
.L_x_31026:
[----:B------:R-:W-:Y:S01]  /*7a10*/  FMUL.FTZ R4, R2, 1 ;  /* 0x3f80000002047820 */ /* 0x000fe20000410000 */
[----:B------:R-:W-:-:S05]  /*7a20*/  CS2R R6, SRZ ;  /* 0x0000000000067805 */ /* 0x000fca000001ff00 */
[----:B--2---:R-:W0:Y:S02]  /*7a30*/  F2F.F64.F32 R4, R4 ;  /* 0x0000000400047310 */ /* 0x004e240000201800 */
[----:B0-----:R0:W-:Y:S01]  /*7a40*/  STG.E.128 desc[UR36][R16.64], R4 ;  /* 0x0000000410007986 */ /* 0x0011e2000c101d24 */
[----:B------:R-:W-:Y:S05]  /*7a50*/  BRA `(.L_x_31017) ;  /* 0x0000000800507947 */ /* 0x000fea0003800000 */
.L_x_31025:
        /* <DEDUP_REMOVED lines=20> */
.L_x_31030:
[----:B------:R-:W-:Y:S05]  /*7ba0*/  BSYNC B0 ;  /* 0x0000000000007941 */ /* 0x000fea0003800000 */
.L_x_31029:
[----:B------:R-:W-:-:S05]  /*7bb0*/  LOP3.LUT R5, R0, R5, RZ, 0xfc, !PT ;  /* 0x0000000500057212 */ /* 0x000fca00078efcff */
[----:B------:R0:W-:Y:S01]  /*7bc0*/  STG.E.U8 desc[UR36][R16.64], R5 ;  /* 0x0000000510007986 */ /* 0x0001e2000c101124 */
[----:B------:R-:W-:Y:S05]  /*7bd0*/  BRA `(.L_x_31017) ;  /* 0x0000000400f07947 */ /* 0x000fea0003800000 */
.L_x_31028:
        /* <DEDUP_REMOVED lines=12> */
.L_x_31032:
[----:B------:R-:W-:Y:S01]  /*7ca0*/  IMAD.MOV.U32 R0, RZ, RZ, 0x7f ;  /* 0x0000007fff007424 */ /* 0x000fe200078e00ff */
[----:B------:R-:W-:-:S04]  /*7cb0*/  ISETP.GT.U32.AND P0, PT, R4, 0x7f800000, PT ;  /* 0x7f8000000400780c */ /* 0x000fc80003f04070 */
[----:B------:R-:W-:-:S09]  /*7cc0*/  SEL R0, R0, 0x7c, P0 ;  /* 0x0000007c00007807 */ /* 0x000fd20000000000 */
.L_x_31033:
[----:B------:R-:W-:Y:S05]  /*7cd0*/  BSYNC B0 ;  /* 0x0000000000007941 */ /* 0x000fea0003800000 */
.L_x_31031:
[----:B------:R-:W-:-:S04]  /*7ce0*/  LOP3.LUT R2, R2, 0x80000000, RZ, 0xc0, !PT ;  /* 0x8000000002027812 */ /* 0x000fc800078ec0ff */
[----:B------:R-:W-:-:S04]  /*7cf0*/  SHF.R.U32.HI R3, RZ, 0x18, R2 ;  /* 0x00000018ff037819 */ /* 0x000fc80000011602 */
[----:B------:R-:W-:-:S05]  /*7d00*/  LOP3.LUT R3, R0, R3, RZ, 0xfc, !PT ;  /* 0x0000000300037212 */ /* 0x000fca00078efcff */
[----:B------:R0:W-:Y:S01]  /*7d10*/  STG.E.U8 desc[UR36][R16.64], R3 ;  /* 0x0000000310007986 */ /* 0x0001e2000c101124 */
[----:B------:R-:W-:Y:S05]  /*7d20*/  BRA `(.L_x_31017) ;  /* 0x00000004009c7947 */ /* 0x000fea0003800000 */
.L_x_31027:
[----:B------:R-:W-:-:S05]  /*7d30*/  F2FP.BF16.F32.PACK_AB R2, RZ, R2 ;  /* 0x00000002ff02723e */ /* 0x000fca00000010ff */
[----:B------:R0:W-:Y:S01]  /*7d40*/  STG.E.U16 desc[UR36][R16.64], R2 ;  /* 0x0000000210007986 */ /* 0x0001e2000c101524 */
[----:B------:R-:W-:Y:S05]  /*7d50*/  BRA `(.L_x_31017) ;  /* 0x0000000400907947 */ /* 0x000fea0003800000 */
.L_x_31024:
        /* <DEDUP_REMOVED lines=11> */
.L_x_31036:
        /* <DEDUP_REMOVED lines=16> */
.L_x_31039:
[----:B------:R-:W-:-:S04]  /*7f10*/  LOP3.LUT R2, R2, 0x80000000, RZ, 0xc0, !PT ;  /* 0x8000000002027812 */ /* 0x000fc800078ec0ff */
[----:B------:R-:W-:-:S04]  /*7f20*/  SHF.R.U32.HI R3, RZ, 0x18, R2 ;  /* 0x00000018ff037819 */ /* 0x000fc80000011602 */
[----:B------:R-:W-:-:S04]  /*7f30*/  LOP3.LUT R0, R0, R3, RZ, 0xfc, !PT ;  /* 0x0000000300007212 */ /* 0x000fc800078efcff */
[----:B------:R-:W-:-:S07]  /*7f40*/  PRMT R8, R0, 0x7610, R8 ;  /* 0x0000761000087816 */ /* 0x000fce0000000008 */
.L_x_31038:
[----:B------:R-:W-:Y:S05]  /*7f50*/  BSYNC B0 ;  /* 0x0000000000007941 */ /* 0x000fea0003800000 */
.L_x_31037:
[----:B------:R0:W-:Y:S01]  /*7f60*/  STG.E.U8 desc[UR36][R16.64], R8 ;  /* 0x0000000810007986 */ /* 0x0001e2000c101124 */
[----:B------:R-:W-:Y:S05]  /*7f70*/  BRA `(.L_x_31017) ;  /* 0x0000000400087947 */ /* 0x000fea0003800000 */
.L_x_31035:
        /* <DEDUP_REMOVED lines=16> */
.L_x_31042:
[----:B------:R-:W-:-:S04]  /*8080*/  LOP3.LUT R2, R2, 0x80000000, RZ, 0xc0, !PT ;  /* 0x8000000002027812 */ /* 0x000fc800078ec0ff */
[----:B------:R-:W-:-:S04]  /*8090*/  SHF.R.U32.HI R3, RZ, 0x18, R2 ;  /* 0x00000018ff037819 */ /* 0x000fc80000011602 */
[----:B------:R-:W-:-:S04]  /*80a0*/  LOP3.LUT R0, R0, R3, RZ, 0xfc, !PT ;  /* 0x0000000300007212 */ /* 0x000fc800078efcff */
[----:B------:R-:W-:-:S07]  /*80b0*/  PRMT R8, R0, 0x7610, R8 ;  /* 0x0000761000087816 */ /* 0x000fce0000000008 */
.L_x_31041:
[----:B------:R-:W-:Y:S05]  /*80c0*/  BSYNC B0 ;  /* 0x0000000000007941 */ /* 0x000fea0003800000 */
.L_x_31040:
[----:B------:R0:W-:Y:S01]  /*80d0*/  STG.E.U8 desc[UR36][R16.64], R8 ;  /* 0x0000000810007986 */ /* 0x0001e2000c101124 */
[----:B------:R-:W-:Y:S05]  /*80e0*/  BRA `(.L_x_31017) ;  /* 0x0000000000ac7947 */ /* 0x000fea0003800000 */
.L_x_31034:
        /* <DEDUP_REMOVED lines=21> */
.L_x_31016:
        /* <DEDUP_REMOVED lines=16> */
.L_x_31045:
[----:B------:R-:W-:Y:S05]  /*8340*/  BRA `(.L_x_31017) ;  /* 0x0000000000147947 */ /* 0x000fea0003800000 */
.L_x_31044:
[----:B------:R-:W0:Y:S02]  /*8350*/  F2I.U64.TRUNC R2, R2 ;  /* 0x0000000200027311 */ /* 0x000e24000020d800 */
[----:B0-----:R0:W-:Y:S01]  /*8360*/  STG.E.64 desc[UR36][R16.64], R2 ;  /* 0x0000000210007986 */ /* 0x0011e2000c101b24 */
[----:B------:R-:W-:Y:S05]  /*8370*/  BRA `(.L_x_31017) ;  /* 0x0000000000087947 */ /* 0x000fea0003800000 */
.L_x_31043:
[----:B------:R-:W0:Y:S02]  /*8380*/  F2I.FTZ.U32.TRUNC.NTZ R3, R2 ;  /* 0x0000000200037305 */ /* 0x000e24000021f000 */
[----:B0-----:R0:W-:Y:S02]  /*8390*/  STG.E desc[UR36][R16.64], R3 ;  /* 0x0000000310007986 */ /* 0x0011e4000c101924 */
.L_x_31017:
[----:B------:R-:W-:-:S07]  /*83a0*/  VIADD R19, R19, 0x80 ;  /* 0x0000008013137836 */ /* 0x000fce0000000000 */
.L_x_30952:
[----:B------:R-:W-:Y:S05]  /*83b0*/  BSYNC B7 ;  /* 0x0000000000077941 */ /* 0x000fea0003800000 */
.L_x_30951:
        /* <DEDUP_REMOVED lines=358> */
.L_x_31048:
        /* <DEDUP_REMOVED lines=22> */
.L_x_31053:
[----:B------:R-:W2:Y:S02]  /*9b80*/  LDG.E.U8 R2, desc[UR36][R2.64] ;  /* 0x0000002402027981 */ /* 0x000ea4000c1e1100 */
[----:B--2---:R-:W-:Y:S01]  /*9b90*/  I2FP.F32.U32 R22, R2 ;  /* 0x0000000200167245 */ /* 0x004fe20000201000 */
[----:B------:R-:W-:Y:S06]  /*9ba0*/  BRA `(.L_x_31055) ;  /* 0x0000000c002c7947 */ /* 0x000fec0003800000 */
.L_x_31052:
        /* <DEDUP_REMOVED lines=9> */
.L_x_31057:
[----:B------:R-:W2:Y:S02]  /*9c40*/  LDG.E R2, desc[UR36][R2.64] ;  /* 0x0000002402027981 */ /* 0x000ea4000c1e1900 */
[----:B--2---:R-:W-:Y:S01]  /*9c50*/  I2FP.F32.S32 R22, R2 ;  /* 0x0000000200167245 */ /* 0x004fe20000201400 */
[----:B------:R-:W-:Y:S06]  /*9c60*/  BRA `(.L_x_31055) ;  /* 0x0000000800fc7947 */ /* 0x000fec0003800000 */
.L_x_31056:
[----:B------:R-:W2:Y:S02]  /*9c70*/  LDG.E.U16 R2, desc[UR36][R2.64] ;  /* 0x0000002402027981 */ /* 0x000ea4000c1e1500 */
[----:B--2---:R0:W1:Y:S01]  /*9c80*/  I2F.S16 R22, R2 ;  /* 0x0000000200167306 */ /* 0x0040620000101400 */
[----:B------:R-:W-:Y:S05]  /*9c90*/  BRA `(.L_x_31055) ;  /* 0x0000000800f07947 */ /* 0x000fea0003800000 */
.L_x_31051:
        /* <DEDUP_REMOVED lines=8> */
.L_x_31059:
[----:B------:R-:W2:Y:S02]  /*9d20*/  LDG.E.U16 R2, desc[UR36][R2.64] ;  /* 0x0000002402027981 */ /* 0x000ea4000c1e1500 */
[----:B--2---:R-:W-:Y:S01]  /*9d30*/  HADD2.F32 R22, -RZ, R2.H0_H0 ;  /* 0x20000002ff167230 */ /* 0x004fe20000004100 */
[----:B------:R-:W-:Y:S06]  /*9d40*/  BRA `(.L_x_31055) ;  /* 0x0000000800c47947 */ /* 0x000fec0003800000 */
.L_x_31058:
        /* <DEDUP_REMOVED lines=8> */
.L_x_31061:
[----:B------:R-:W2:Y:S02]  /*9dd0*/  LDG.E.U16 R2, desc[UR36][R2.64] ;  /* 0x0000002402027981 */ /* 0x000ea4000c1e1500 */
[----:B--2---:R-:W-:Y:S01]  /*9de0*/  HADD2.F32 R22, -RZ, R2.H0_H0 ;  /* 0x20000002ff167230 */ /* 0x004fe20000004100 */
[----:B------:R-:W-:Y:S06]  /*9df0*/  BRA `(.L_x_31055) ;  /* 0x0000000800987947 */ /* 0x000fec0003800000 */
.L_x_31060:
[----:B------:R-:W2:Y:S01]  /*9e00*/  LDG.E.64 R2, desc[UR36][R2.64] ;  /* 0x0000002402027981 */ /* 0x000ea2000c1e1b00 */
[----:B------:R-:W-:Y:S01]  /*9e10*/  UMOV UR4, 0xf0000000 ;  /* 0xf000000000047882 */ /* 0x000fe20000000000 */
[----:B------:R-:W-:Y:S01]  /*9e20*/  UMOV UR5, 0x380fffff ;  /* 0x380fffff00057882 */ /* 0x000fe20000000000 */
[----:B--2---:R-:W0:Y:S01]  /*9e30*/  F2F.F32.F64 R22, R2 ;  /* 0x0000000200167310 */ /* 0x004e220000301000 */
[----:B------:R-:W-:-:S14]  /*9e40*/  DSETP.GEU.AND P0, PT, |R2|, UR4, PT ;  /* 0x0000000402007e2a */ /* 0x000fdc000bf0e200 */
[----:B0-----:R-:W-:Y:S01]  /*9e50*/  @!P0 FMUL R22, R22, 1.175494350822287508e-38 ;  /* 0x0080000016168820 */ /* 0x001fe20000400000 */
[----:B------:R-:W-:Y:S06]  /*9e60*/  BRA `(.L_x_31055) ;  /* 0x00000008007c7947 */ /* 0x000fec0003800000 */
.L_x_31050:
        /* <DEDUP_REMOVED lines=12> */
.L_x_31064:
[----:B------:R-:W2:Y:S01]  /*9f30*/  LDG.E.64 R2, desc[UR36][R2.64] ;  /* 0x0000002402027981 */ /* 0x000ea2000c1e1b00 */
[----:B------:R-:W-:Y:S01]  /*9f40*/  UMOV UR4, 0xf0000000 ;  /* 0xf000000000047882 */ /* 0x000fe20000000000 */
[----:B------:R-:W-:Y:S01]  /*9f50*/  UMOV UR5, 0x380fffff ;  /* 0x380fffff00057882 */ /* 0x000fe20000000000 */
[----:B--2---:R-:W0:Y:S01]  /*9f60*/  F2F.F32.F64 R22, R2 ;  /* 0x0000000200167310 */ /* 0x004e220000301000 */
[----:B------:R-:W-:-:S14]  /*9f70*/  DSETP.GEU.AND P0, PT, |R2|, UR4, PT ;  /* 0x0000000402007e2a */ /* 0x000fdc000bf0e200 */
[----:B0-----:R-:W-:Y:S01]  /*9f80*/  @!P0 FMUL R22, R22, 1.175494350822287508e-38 ;  /* 0x0080000016168820 */ /* 0x001fe20000400000 */
[----:B------:R-:W-:Y:S06]  /*9f90*/  BRA `(.L_x_31055) ;  /* 0x0000000800307947 */ /* 0x000fec0003800000 */
.L_x_31063:
        /* <DEDUP_REMOVED lines=26> */
.L_x_31066:
        /* <DEDUP_REMOVED lines=13> */
.L_x_31065:
[----:B------:R-:W2:Y:S02]  /*a210*/  LDG.E.U16 R2, desc[UR36][R2.64] ;  /* 0x0000002402027981 */ /* 0x000ea4000c1e1500 */
[----:B--2---:R-:W-:Y:S01]  /*a220*/  IMAD.U32 R22, R2, 0x10000, RZ ;  /* 0x0001000002167824 */ /* 0x004fe200078e00ff */
[----:B------:R-:W-:Y:S06]  /*a230*/  BRA `(.L_x_31055) ;  /* 0x0000000400887947 */ /* 0x000fec0003800000 */
.L_x_31062:
        /* <DEDUP_REMOVED lines=11> */
.L_x_31069:
        /* <DEDUP_REMOVED lines=20> */
.L_x_31071:
[----:B------:R-:W-:Y:S05]  /*a430*/  BSYNC B0 ;  /* 0x0000000000007941 */ /* 0x000fea0003800000 */
.L_x_31070:
[----:B------:R-:W-:Y:S01]  /*a440*/  IMAD.SHL.U32 R2, R2, 0x100000, RZ ;  /* 0x0010000002027824 */ /* 0x000fe200078e00ff */
[----:B------:R-:W-:-:S04]  /*a450*/  LEA R3, R0, 0x3b800000, 0x17 ;  /* 0x3b80000000037811 */ /* 0x000fc800078eb8ff */
[----:B------:R-:W-:Y:S01]  /*a460*/  LOP3.LUT R22, R3, R2, R22, 0xfe, !PT ;  /* 0x0000000203167212 */ /* 0x000fe200078efe16 */
[----:B------:R-:W-:Y:S06]  /*a470*/  BRA `(.L_x_31055) ;  /* 0x0000000000f87947 */ /* 0x000fec0003800000 */
.L_x_31068:
        /* <DEDUP_REMOVED lines=20> */
.L_x_31073:
[----:B------:R-:W-:Y:S05]  /*a5c0*/  BSYNC B0 ;  /* 0x0000000000007941 */ /* 0x000fea0003800000 */
.L_x_31072:
[----:B------:R-:W-:Y:S01]  /*a5d0*/  IMAD.SHL.U32 R2, R2, 0x200000, RZ ;  /* 0x0020000002027824 */ /* 0x000fe200078e00ff */
[----:B------:R-:W-:-:S04]  /*a5e0*/  LEA R3, R0, 0x37800000, 0x17 ;  /* 0x3780000000037811 */ /* 0x000fc800078eb8ff */
[----:B------:R-:W-:Y:S01]  /*a5f0*/  LOP3.LUT R22, R3, R2, R22, 0xfe, !PT ;  /* 0x0000000203167212 */ /* 0x000fe200078efe16 */
[----:B------:R-:W-:Y:S06]  /*a600*/  BRA `(.L_x_31055) ;  /* 0x0000000000947947 */ /* 0x000fec0003800000 */
.L_x_31067:
        /* <DEDUP_REMOVED lines=14> */
.L_x_31054:
        /* <DEDUP_REMOVED lines=16> */
.L_x_31076:
[----:B------:R-:W-:Y:S01]  /*a7f0*/  IMAD.MOV.U32 R22, RZ, RZ, RZ ;  /* 0x000000ffff167224 */ /* 0x000fe200078e00ff */
[----:B------:R-:W-:Y:S06]  /*a800*/  BRA `(.L_x_31055) ;  /* 0x0000000000147947 */ /* 0x000fec0003800000 */
.L_x_31075:
[----:B------:R-:W2:Y:S02]  /*a810*/  LDG.E.64 R22, desc[UR36][R2.64] ;  /* 0x0000002402167981 */ /* 0x000ea4000c1e1b00 */
[----:B--2---:R0:W1:Y:S01]  /*a820*/  I2F.U64 R22, R22 ;  /* 0x0000001600167312 */ /* 0x0040620000301000 */
[----:B------:R-:W-:Y:S05]  /*a830*/  BRA `(.L_x_31055) ;  /* 0x0000000000087947 */ /* 0x000fea0003800000 */
.L_x_31074:
[----:B------:R-:W2:Y:S02]  /*a840*/  LDG.E R2, desc[UR36][R2.64] ;  /* 0x0000002402027981 */ /* 0x000ea4000c1e1900 */
[----:B--2---:R-:W-:-:S07]  /*a850*/  I2FP.F32.U32 R22, R2 ;  /* 0x0000000200167245 */ /* 0x004fce0000201000 */
.L_x_31055:
[----:B------:R-:W-:Y:S05]  /*a860*/  BSYNC B6 ;  /* 0x0000000000067941 */ /* 0x000fea0003800000 */
.L_x_31049:
        /* <DEDUP_REMOVED lines=19> */
.L_x_31081:
[----:B------:R-:W2:Y:S02]  /*a9a0*/  LDG.E.U8 R2, desc[UR36][R2.64] ;  /* 0x0000002402027981 */ /* 0x000ea4000c1e1100 */
[----:B--2---:R-:W-:Y:S01]  /*a9b0*/  I2FP.F32.U32 R5, R2 ;  /* 0x0000000200057245 */ /* 0x004fe20000201000 */
[----:B------:R-:W-:Y:S06]  /*a9c0*/  BRA `(.L_x_31083) ;  /* 0x0000000c002c7947 */ /* 0x000fec0003800000 */
.L_x_31080:
        /* <DEDUP_REMOVED lines=9> */
.L_x_31085:
[----:B------:R-:W2:Y:S02]  /*aa60*/  LDG.E R2, desc[UR36][R2.64] ;  /* 0x0000002402027981 */ /* 0x000ea4000c1e1900 */
[----:B--2---:R-:W-:Y:S01]  /*aa70*/  I2FP.F32.S32 R5, R2 ;  /* 0x0000000200057245 */ /* 0x004fe20000201400 */
[----:B------:R-:W-:Y:S06]  /*aa80*/  BRA `(.L_x_31083) ;  /* 0x0000000800fc7947 */ /* 0x000fec0003800000 */
.L_x_31084:
[----:B------:R-:W2:Y:S02]  /*aa90*/  LDG.E.U16 R2, desc[UR36][R2.64] ;  /* 0x0000002402027981 */ /* 0x000ea4000c1e1500 */
[----:B--2---:R0:W2:Y:S01]  /*aaa0*/  I2F.S16 R5, R2 ;  /* 0x0000000200057306 */ /* 0x0040a20000101400 */
[----:B------:R-:W-:Y:S05]  /*aab0*/  BRA `(.L_x_31083) ;  /* 0x0000000800f07947 */ /* 0x000fea0003800000 */
.L_x_31079:
        /* <DEDUP_REMOVED lines=8> */
.L_x_31087:
[----:B------:R-:W2:Y:S02]  /*ab40*/  LDG.E.U16 R2, desc[UR36][R2.64] ;  /* 0x0000002402027981 */ /* 0x000ea4000c1e1500 */
[----:B--2---:R-:W-:Y:S01]  /*ab50*/  HADD2.F32 R5, -RZ, R2.H0_H0 ;  /* 0x20000002ff057230 */ /* 0x004fe20000004100 */
[----:B------:R-:W-:Y:S06]  /*ab60*/  BRA `(.L_x_31083) ;  /* 0x0000000800c47947 */ /* 0x000fec0003800000 */
.L_x_31086:
        /* <DEDUP_REMOVED lines=8> */
.L_x_31089:
[----:B------:R-:W2:Y:S02]  /*abf0*/  LDG.E.U16 R2, desc[UR36][R2.64] ;  /* 0x0000002402027981 */ /* 0x000ea4000c1e1500 */
[----:B--2---:R-:W-:Y:S01]  /*ac00*/  HADD2.F32 R5, -RZ, R2.H0_H0 ;  /* 0x20000002ff057230 */ /* 0x004fe20000004100 */
[----:B------:R-:W-:Y:S06]  /*ac10*/  BRA `(.L_x_31083) ;  /* 0x0000000800987947 */ /* 0x000fec0003800000 */
.L_x_31088:
[----:B------:R-:W2:Y:S01]  /*ac20*/  LDG.E.64 R2, desc[UR36][R2.64] ;  /* 0x0000002402027981 */ /* 0x000ea2000c1e1b00 */
[----:B------:R-:W-:Y:S01]  /*ac30*/  UMOV UR4, 0xf0000000 ;  /* 0xf000000000047882 */ /* 0x000fe20000000000 */
[----:B------:R-:W-:Y:S01]  /*ac40*/  UMOV UR5, 0x380fffff ;  /* 0x380fffff00057882 */ /* 0x000fe20000000000 */
[----:B--2---:R-:W0:Y:S01]  /*ac50*/  F2F.F32.F64 R5, R2 ;  /* 0x0000000200057310 */ /* 0x004e220000301000 */
[----:B------:R-:W-:-:S14]  /*ac60*/  DSETP.GEU.AND P0, PT, |R2|, UR4, PT ;  /* 0x0000000402007e2a */ /* 0x000fdc000bf0e200 */
[----:B0-----:R-:W-:Y:S01]  /*ac70*/  @!P0 FMUL R5, R5, 1.175494350822287508e-38 ;  /* 0x0080000005058820 */ /* 0x001fe20000400000 */
[----:B------:R-:W-:Y:S06]  /*ac80*/  BRA `(.L_x_31083) ;  /* 0x00000008007c7947 */ /* 0x000fec0003800000 */
.L_x_31078:
        /* <DEDUP_REMOVED lines=12> */
.L_x_31092:
[----:B------:R-:W2:Y:S01]  /*ad50*/  LDG.E.64 R2, desc[UR36][R2.64] ;  /* 0x0000002402027981 */ /* 0x000ea2000c1e1b00 */
[----:B------:R-:W-:Y:S01]  /*ad60*/  UMOV UR4, 0xf0000000 ;  /* 0xf000000000047882 */ /* 0x000fe20000000000 */
[----:B------:R-:W-:Y:S01]  /*ad70*/  UMOV UR5, 0x380fffff ;  /* 0x380fffff00057882 */ /* 0x000fe20000000000 */
[----:B--2---:R-:W0:Y:S01]  /*ad80*/  F2F.F32.F64 R5, R2 ;  /* 0x0000000200057310 */ /* 0x004e220000301000 */
[----:B------:R-:W-:-:S14]  /*ad90*/  DSETP.GEU.AND P0, PT, |R2|, UR4, PT ;  /* 0x0000000402007e2a */ /* 0x000fdc000bf0e200 */
[----:B0-----:R-:W-:Y:S01]  /*ada0*/  @!P0 FMUL R5, R5, 1.175494350822287508e-38 ;  /* 0x0080000005058820 */ /* 0x001fe20000400000 */
[----:B------:R-:W-:Y:S06]  /*adb0*/  BRA `(.L_x_31083) ;  /* 0x0000000800307947 */ /* 0x000fec0003800000 */
.L_x_31091:
        /* <DEDUP_REMOVED lines=26> */
.L_x_31094:
        /* <DEDUP_REMOVED lines=13> */
.L_x_31093:
[----:B------:R-:W2:Y:S02]  /*b030*/  LDG.E.U16 R2, desc[UR36][R2.64] ;  /* 0x0000002402027981 */ /* 0x000ea4000c1e1500 */
[----:B--2---:R-:W-:Y:S01]  /*b040*/  IMAD.U32 R5, R2, 0x10000, RZ ;  /* 0x0001000002057824 */ /* 0x004fe200078e00ff */
[----:B------:R-:W-:Y:S06]  /*b050*/  BRA `(.L_x_31083) ;  /* 0x0000000400887947 */ /* 0x000fec0003800000 */
.L_x_31090:
        /* <DEDUP_REMOVED lines=11> */
.L_x_31097:
        /* <DEDUP_REMOVED lines=20> */
.L_x_31099:
[----:B------:R-:W-:Y:S05]  /*b250*/  BSYNC B0 ;  /* 0x0000000000007941 */ /* 0x000fea0003800000 */
.L_x_31098:
[----:B------:R-:W-:Y:S01]  /*b260*/  IMAD.SHL.U32 R2, R2, 0x100000, RZ ;  /* 0x0010000002027824 */ /* 0x000fe200078e00ff */
[----:B------:R-:W-:-:S04]  /*b270*/  LEA R5, R0, 0x3b800000, 0x17 ;  /* 0x3b80000000057811 */ /* 0x000fc800078eb8ff */
[----:B------:R-:W-:Y:S01]  /*b280*/  LOP3.LUT R5, R5, R2, R4, 0xfe, !PT ;  /* 0x0000000205057212 */ /* 0x000fe200078efe04 */
[----:B------:R-:W-:Y:S06]  /*b290*/  BRA `(.L_x_31083) ;  /* 0x0000000000f87947 */ /* 0x000fec0003800000 */
.L_x_31096:
        /* <DEDUP_REMOVED lines=20> */
.L_x_31101:
[----:B------:R-:W-:Y:S05]  /*b3e0*/  BSYNC B0 ;  /* 0x0000000000007941 */ /* 0x000fea0003800000 */
.L_x_31100:
[----:B------:R-:W-:Y:S01]  /*b3f0*/  IMAD.SHL.U32 R2, R2, 0x200000, RZ ;  /* 0x0020000002027824 */ /* 0x000fe200078e00ff */
[----:B------:R-:W-:-:S04]  /*b400*/  LEA R5, R0, 0x37800000, 0x17 ;  /* 0x3780000000057811 */ /* 0x000fc800078eb8ff */
[----:B------:R-:W-:Y:S01]  /*b410*/  LOP3.LUT R5, R5, R2, R4, 0xfe, !PT ;  /* 0x0000000205057212 */ /* 0x000fe200078efe04 */
[----:B------:R-:W-:Y:S06]  /*b420*/  BRA `(.L_x_31083) ;  /* 0x0000000000947947 */ /* 0x000fec0003800000 */
.L_x_31095:
        /* <DEDUP_REMOVED lines=14> */
.L_x_31082:
        /* <DEDUP_REMOVED lines=16> */
.L_x_31104:
[----:B------:R-:W-:Y:S01]  /*b610*/  IMAD.MOV.U32 R5, RZ, RZ, RZ ;  /* 0x000000ffff057224 */ /* 0x000fe200078e00ff */
[----:B------:R-:W-:Y:S06]  /*b620*/  BRA `(.L_x_31083) ;  /* 0x0000000000147947 */ /* 0x000fec0003800000 */
.L_x_31103:
[----:B------:R-:W2:Y:S02]  /*b630*/  LDG.E.64 R2, desc[UR36][R2.64] ;  /* 0x0000002402027981 */ /* 0x000ea4000c1e1b00 */
[----:B--2---:R0:W2:Y:S01]  /*b640*/  I2F.U64 R5, R2 ;  /* 0x0000000200057312 */ /* 0x0040a20000301000 */
[----:B------:R-:W-:Y:S05]  /*b650*/  BRA `(.L_x_31083) ;  /* 0x0000000000087947 */ /* 0x000fea0003800000 */
.L_x_31102:
[----:B------:R-:W2:Y:S02]  /*b660*/  LDG.E R2, desc[UR36][R2.64] ;  /* 0x0000002402027981 */ /* 0x000ea4000c1e1900 */
[----:B--2---:R-:W-:-:S07]  /*b670*/  I2FP.F32.U32 R5, R2 ;  /* 0x0000000200057245 */ /* 0x004fce0000201000 */
.L_x_31083:
[----:B------:R-:W-:Y:S05]  /*b680*/  BSYNC B6 ;  /* 0x0000000000067941 */ /* 0x000fea0003800000 */
.L_x_31077:
        /* <DEDUP_REMOVED lines=9> */
[----:B------:R-:W-:-:S07]  /*b720*/  @!P0 FMNMX.FTZ R2, R5, R22, !PT ;  /* 0x0000001605028209 */ /* 0x000fce0007810000 */
.L_x_31106:
[----:B------:R-:W-:Y:S05]  /*b730*/  BSYNC B0 ;  /* 0x0000000000007941 */ /* 0x000fea0003800000 */
.L_x_31105:
        /* <DEDUP_REMOVED lines=12> */
.L_x_31110:
[----:B------:R-:W0:Y:S02]  /*b800*/  F2I.S64.TRUNC R2, R2 ;  /* 0x0000000200027311 */ /* 0x000e24000020d900 */
[----:B0-----:R-:W-:-:S05]  /*b810*/  IMAD.MOV.U32 R5, RZ, RZ, R2 ;  /* 0x000000ffff057224 */ /* 0x001fca00078e0002 */
[----:B------:R0:W-:Y:S01]  /*b820*/  STG.E.U8 desc[UR36][R16.64], R5 ;  /* 0x0000000510007986 */ /* 0x0001e2000c101124 */
[----:B------:R-:W-:Y:S05]  /*b830*/  BRA `(.L_x_31112) ;  /* 0x0000000c00407947 */ /* 0x000fea0003800000 */
.L_x_31109:
        /* <DEDUP_REMOVED lines=9> */
.L_x_31114:
[----:B------:R-:W0:Y:S02]  /*b8d0*/  F2I.FTZ.TRUNC.NTZ R3, R2 ;  /* 0x0000000200037305 */ /* 0x000e24000021f100 */
[----:B0-----:R0:W-:Y:S01]  /*b8e0*/  STG.E desc[UR36][R16.64], R3 ;  /* 0x0000000310007986 */ /* 0x0011e2000c101924 */
[----:B------:R-:W-:Y:S05]  /*b8f0*/  BRA `(.L_x_31112) ;  /* 0x0000000c00107947 */ /* 0x000fea0003800000 */
.L_x_31113:
[----:B------:R-:W0:Y:S02]  /*b900*/  F2I.FTZ.TRUNC.NTZ R3, R2 ;  /* 0x0000000200037305 */ /* 0x000e24000021f100 */
[----:B0-----:R0:W-:Y:S01]  /*b910*/  STG.E.U16 desc[UR36][R16.64], R3 ;  /* 0x0000000310007986 */ /* 0x0011e2000c101524 */
[----:B------:R-:W-:Y:S05]  /*b920*/  BRA `(.L_x_31112) ;  /* 0x0000000c00047947 */ /* 0x000fea0003800000 */
.L_x_31108:
        /* <DEDUP_REMOVED lines=8> */
.L_x_31116:
[----:B------:R-:W-:-:S05]  /*b9b0*/  F2FP.F16.F32.PACK_AB R2, RZ, R2 ;  /* 0x00000002ff02723e */ /* 0x000fca00000000ff */
[----:B------:R0:W-:Y:S01]  /*b9c0*/  STG.E.U16 desc[UR36][R16.64], R2 ;  /* 0x0000000210007986 */ /* 0x0001e2000c101524 */
[----:B------:R-:W-:Y:S05]  /*b9d0*/  BRA `(.L_x_31112) ;  /* 0x0000000800d87947 */ /* 0x000fea0003800000 */
.L_x_31115:
        /* <DEDUP_REMOVED lines=9> */
.L_x_31118:
[----:B------:R-:W-:-:S04]  /*ba70*/  F2FP.F16.F32.PACK_AB R3, RZ, R2 ;  /* 0x00000002ff03723e */ /* 0x000fc800000000ff */
[----:B------:R-:W-:-:S05]  /*ba80*/  PRMT R3, R3, 0x5410, RZ ;  /* 0x0000541003037816 */ /* 0x000fca00000000ff */
[----:B------:R0:W-:Y:S01]  /*ba90*/  STG.E desc[UR36][R16.64], R3 ;  /* 0x0000000310007986 */ /* 0x0001e2000c101924 */
[----:B------:R-:W-:Y:S05]  /*baa0*/  BRA `(.L_x_31112) ;  /* 0x0000000800a47947 */ /* 0x000fea0003800000 */
.L_x_31117:
[----:B------:R-:W-:-:S06]  /*bab0*/  FMUL.FTZ R2, R2, 1 ;  /* 0x3f80000002027820 */ /* 0x000fcc0000410000 */
[----:B------:R-:W0:Y:S02]  /*bac0*/  F2F.F64.F32 R2, R2 ;  /* 0x0000000200027310 */ /* 0x000e240000201800 */
[----:B0-----:R0:W-:Y:S01]  /*bad0*/  STG.E.64 desc[UR36][R16.64], R2 ;  /* 0x0000000210007986 */ /* 0x0011e2000c101b24 */
[----:B------:R-:W-:Y:S05]  /*bae0*/  BRA `(.L_x_31112) ;  /* 0x0000000800947947 */ /* 0x000fea0003800000 */
.L_x_31107:
        /* <DEDUP_REMOVED lines=12> */
.L_x_31121:
[----:B------:R-:W-:Y:S01]  /*bbb0*/  FMUL.FTZ R4, R2, 1 ;  /* 0x3f80000002047820 */ /* 0x000fe20000410000 */
[----:B------:R-:W-:-:S05]  /*bbc0*/  CS2R R6, SRZ ;  /* 0x0000000000067805 */ /* 0x000fca000001ff00 */
[----:B------:R-:W0:Y:S02]  /*bbd0*/  F2F.F64.F32 R4, R4 ;  /* 0x0000000400047310 */ /* 0x000e240000201800 */
[----:B0-----:R0:W-:Y:S01]  /*bbe0*/  STG.E.128 desc[UR36][R16.64], R4 ;  /* 0x0000000410007986 */ /* 0x0011e2000c101d24 */
[----:B------:R-:W-:Y:S05]  /*bbf0*/  BRA `(.L_x_31112) ;  /* 0x0000000800507947 */ /* 0x000fea0003800000 */
.L_x_31120:
        /* <DEDUP_REMOVED lines=20> */
.L_x_31125:
[----:B------:R-:W-:Y:S05]  /*bd40*/  BSYNC B0 ;  /* 0x0000000000007941 */ /* 0x000fea0003800000 */
.L_x_31124:
[----:B------:R-:W-:-:S05]  /*bd50*/  LOP3.LUT R5, R0, R5, RZ, 0xfc, !PT ;  /* 0x0000000500057212 */ /* 0x000fca00078efcff */
[----:B------:R3:W-:Y:S01]  /*bd60*/  STG.E.U8 desc[UR36][R16.64], R5 ;  /* 0x0000000510007986 */ /* 0x0007e2000c101124 */
[----:B------:R-:W-:Y:S05]  /*bd70*/  BRA `(.L_x_31112) ;  /* 0x0000000400f07947 */ /* 0x000fea0003800000 */
.L_x_31123:
        /* <DEDUP_REMOVED lines=12> */
.L_x_31127:
[----:B------:R-:W-:Y:S01]  /*be40*/  IMAD.MOV.U32 R0, RZ, RZ, 0x7f ;  /* 0x0000007fff007424 */ /* 0x000fe200078e00ff */
[----:B------:R-:W-:-:S04]  /*be50*/  ISETP.GT.U32.AND P0, PT, R4, 0x7f800000, PT ;  /* 0x7f8000000400780c */ /* 0x000fc80003f04070 */
[----:B------:R-:W-:-:S09]  /*be60*/  SEL R0, R0, 0x7c, P0 ;  /* 0x0000007c00007807 */ /* 0x000fd20000000000 */
.L_x_31128:
[----:B------:R-:W-:Y:S05]  /*be70*/  BSYNC B0 ;  /* 0x0000000000007941 */ /* 0x000fea0003800000 */
.L_x_31126:
[----:B------:R-:W-:-:S04]  /*be80*/  LOP3.LUT R2, R2, 0x80000000, RZ, 0xc0, !PT ;  /* 0x8000000002027812 */ /* 0x000fc800078ec0ff */
[----:B------:R-:W-:-:S04]  /*be90*/  SHF.R.U32.HI R3, RZ, 0x18, R2 ;  /* 0x00000018ff037819 */ /* 0x000fc80000011602 */
[----:B------:R-:W-:-:S05]  /*bea0*/  LOP3.LUT R3, R0, R3, RZ, 0xfc, !PT ;  /* 0x0000000300037212 */ /* 0x000fca00078efcff */
[----:B------:R4:W-:Y:S01]  /*beb0*/  STG.E.U8 desc[UR36][R16.64], R3 ;  /* 0x0000000310007986 */ /* 0x0009e2000c101124 */
[----:B------:R-:W-:Y:S05]  /*bec0*/  BRA `(.L_x_31112) ;  /* 0x00000004009c7947 */ /* 0x000fea0003800000 */
.L_x_31122:
[----:B------:R-:W-:-:S05]  /*bed0*/  F2FP.BF16.F32.PACK_AB R2, RZ, R2 ;  /* 0x00000002ff02723e */ /* 0x000fca00000010ff */
[----:B------:R2:W-:Y:S01]  /*bee0*/  STG.E.U16 desc[UR36][R16.64], R2 ;  /* 0x0000000210007986 */ /* 0x0005e2000c101524 */
[----:B------:R-:W-:Y:S05]  /*bef0*/  BRA `(.L_x_31112) ;  /* 0x0000000400907947 */ /* 0x000fea0003800000 */
.L_x_31119:
        /* <DEDUP_REMOVED lines=11> */
.L_x_31131:
        /* <DEDUP_REMOVED lines=16> */
.L_x_31134:
[----:B------:R-:W-:-:S04]  /*c0b0*/  LOP3.LUT R2, R2, 0x80000000, RZ, 0xc0, !PT ;  /* 0x8000000002027812 */ /* 0x000fc800078ec0ff */
[----:B------:R-:W-:-:S04]  /*c0c0*/  SHF.R.U32.HI R3, RZ, 0x18, R2 ;  /* 0x00000018ff037819 */ /* 0x000fc80000011602 */
[----:B------:R-:W-:-:S04]  /*c0d0*/  LOP3.LUT R0, R0, R3, RZ, 0xfc, !PT ;  /* 0x0000000300007212 */ /* 0x000fc800078efcff */
[----:B------:R-:W-:-:S07]  /*c0e0*/  PRMT R8, R0, 0x7610, R8 ;  /* 0x0000761000087816 */ /* 0x000fce0000000008 */
.L_x_31133:
[----:B------:R-:W-:Y:S05]  /*c0f0*/  BSYNC B0 ;  /* 0x0000000000007941 */ /* 0x000fea0003800000 */
.L_x_31132:
[----:B------:R0:W-:Y:S01]  /*c100*/  STG.E.U8 desc[UR36][R16.64], R8 ;  /* 0x0000000810007986 */ /* 0x0001e2000c101124 */
[----:B------:R-:W-:Y:S05]  /*c110*/  BRA `(.L_x_31112) ;  /* 0x0000000400087947 */ /* 0x000fea0003800000 */
.L_x_31130:
        /* <DEDUP_REMOVED lines=16> */
.L_x_31137:
[----:B------:R-:W-:-:S04]  /*c220*/  LOP3.LUT R2, R2, 0x80000000, RZ, 0xc0, !PT ;  /* 0x8000000002027812 */ /* 0x000fc800078ec0ff */
[----:B------:R-:W-:-:S04]  /*c230*/  SHF.R.U32.HI R3, RZ, 0x18, R2 ;  /* 0x00000018ff037819 */ /* 0x000fc80000011602 */
[----:B------:R-:W-:-:S04]  /*c240*/  LOP3.LUT R0, R0, R3, RZ, 0xfc, !PT ;  /* 0x0000000300007212 */ /* 0x000fc800078efcff */
[----:B------:R-:W-:-:S07]  /*c250*/  PRMT R8, R0, 0x7610, R8 ;  /* 0x0000761000087816 */ /* 0x000fce0000000008 */
.L_x_31136:
[----:B------:R-:W-:Y:S05]  /*c260*/  BSYNC B0 ;  /* 0x0000000000007941 */ /* 0x000fea0003800000 */
.L_x_31135:
[----:B------:R0:W-:Y:S01]  /*c270*/  STG.E.U8 desc[UR36][R16.64], R8 ;  /* 0x0000000810007986 */ /* 0x0001e2000c101124 */
[----:B------:R-:W-:Y:S05]  /*c280*/  BRA `(.L_x_31112) ;  /* 0x0000000000ac7947 */ /* 0x000fea0003800000 */
.L_x_31129:
        /* <DEDUP_REMOVED lines=21> */
.L_x_31111:
        /* <DEDUP_REMOVED lines=16> */
.L_x_31140:
[----:B------:R-:W-:Y:S05]  /*c4e0*/  BRA `(.L_x_31112) ;  /* 0x0000000000147947 */ /* 0x000fea0003800000 */
.L_x_31139:
[----:B------:R-:W0:Y:S02]  /*c4f0*/  F2I.U64.TRUNC R2, R2 ;  /* 0x0000000200027311 */ /* 0x000e24000020d800 */
[----:B0-----:R0:W-:Y:S01]  /*c500*/  STG.E.64 desc[UR36][R16.64], R2 ;  /* 0x0000000210007986 */ /* 0x0011e2000c101b24 */
[----:B------:R-:W-:Y:S05]  /*c510*/  BRA `(.L_x_31112) ;  /* 0x0000000000087947 */ /* 0x000fea0003800000 */
.L_x_31138:
[----:B------:R-:W0:Y:S02]  /*c520*/  F2I.FTZ.U32.TRUNC.NTZ R3, R2 ;  /* 0x0000000200037305 */ /* 0x000e24000021f000 */
[----:B0-----:R0:W-:Y:S02]  /*c530*/  STG.E desc[UR36][R16.64], R3 ;  /* 0x0000000310007986 */ /* 0x0011e4000c101924 */
.L_x_31112:
[----:B------:R-:W-:-:S07]  /*c540*/  VIADD R19, R19, 0x80 ;  /* 0x0000008013137836 */ /* 0x000fce0000000000 */
.L_x_31047:
[----:B------:R-:W-:Y:S05]  /*c550*/  BSYNC B7 ;  /* 0x0000000000077941 */ /* 0x000fea0003800000 */
.L_x_31046:
        /* <DEDUP_REMOVED lines=357> */
.L_x_31141:
        /* <DEDUP_REMOVED lines=22> */
.L_x_31146:
[----:B------:R-:W2:Y:S02]  /*dd10*/  LDG.E.U8 R2, desc[UR36][R2.64] ;  /* 0x0000002402027981 */ /* 0x000ea4000c1e1100 */
[----:B--2---:R-:W-:Y:S01]  /*dd20*/  I2FP.F32.U32 R19, R2 ;  /* 0x0000000200137245 */ /* 0x004fe20000201000 */
[----:B------:R-:W-:Y:S06]  /*dd30*/  BRA `(.L_x_31148) ;  /* 0x0000000c002c7947 */ /* 0x000fec0003800000 */
.L_x_31145:
        /* <DEDUP_REMOVED lines=9> */
.L_x_31150:
[----:B------:R-:W2:Y:S02]  /*ddd0*/  LDG.E R2, desc[UR36][R2.64] ;  /* 0x0000002402027981 */ /* 0x000ea4000c1e1900 */
[----:B--2---:R-:W-:Y:S01]  /*dde0*/  I2FP.F32.S32 R19, R2 ;  /* 0x0000000200137245 */ /* 0x004fe20000201400 */
[----:B------:R-:W-:Y:S06]  /*ddf0*/  BRA `(.L_x_31148) ;  /* 0x0000000800fc7947 */ /* 0x000fec0003800000 */
.L_x_31149:
[----:B------:R-:W2:Y:S02]  /*de00*/  LDG.E.U16 R2, desc[UR36][R2.64] ;  /* 0x0000002402027981 */ /* 0x000ea4000c1e1500 */
[----:B--2---:R2:W3:Y:S01]  /*de10*/  I2F.S16 R19, R2 ;  /* 0x0000000200137306 */ /* 0x0044e20000101400 */
[----:B------:R-:W-:Y:S05]  /*de20*/  BRA `(.L_x_31148) ;  /* 0x0000000800f07947 */ /* 0x000fea0003800000 */
.L_x_31144:
        /* <DEDUP_REMOVED lines=8> */
.L_x_31152:
[----:B------:R-:W2:Y:S02]  /*deb0*/  LDG.E.U16 R2, desc[UR36][R2.64] ;  /* 0x0000002402027981 */ /* 0x000ea4000c1e1500 */
[----:B--2---:R-:W-:Y:S01]  /*dec0*/  HADD2.F32 R19, -RZ, R2.H0_H0 ;  /* 0x20000002ff137230 */ /* 0x004fe20000004100 */
[----:B------:R-:W-:Y:S06]  /*ded0*/  BRA `(.L_x_31148) ;  /* 0x0000000800c47947 */ /* 0x000fec0003800000 */
.L_x_31151:
        /* <DEDUP_REMOVED lines=8> */
.L_x_31154:
[----:B------:R-:W2:Y:S02]  /*df60*/  LDG.E.U16 R2, desc[UR36][R2.64] ;  /* 0x0000002402027981 */ /* 0x000ea4000c1e1500 */
[----:B--2---:R-:W-:Y:S01]  /*df70*/  HADD2.F32 R19, -RZ, R2.H0_H0 ;  /* 0x20000002ff137230 */ /* 0x004fe20000004100 */
[----:B------:R-:W-:Y:S06]  /*df80*/  BRA `(.L_x_31148) ;  /* 0x0000000800987947 */ /* 0x000fec0003800000 */
.L_x_31153:
[----:B------:R-:W2:Y:S01]  /*df90*/  LDG.E.64 R2, desc[UR36][R2.64] ;  /* 0x0000002402027981 */ /* 0x000ea2000c1e1b00 */
[----:B------:R-:W-:Y:S01]  /*dfa0*/  UMOV UR4, 0xf0000000 ;  /* 0xf000000000047882 */ /* 0x000fe20000000000 */
[----:B------:R-:W-:Y:S01]  /*dfb0*/  UMOV UR5, 0x380fffff ;  /* 0x380fffff00057882 */ /* 0x000fe20000000000 */
[----:B--2---:R-:W0:Y:S01]  /*dfc0*/  F2F.F32.F64 R19, R2 ;  /* 0x0000000200137310 */ /* 0x004e220000301000 */
[----:B------:R-:W-:-:S14]  /*dfd0*/  DSETP.GEU.AND P0, PT, |R2|, UR4, PT ;  /* 0x0000000402007e2a */ /* 0x000fdc000bf0e200 */
[----:B0-----:R-:W-:Y:S01]  /*dfe0*/  @!P0 FMUL R19, R19, 1.175494350822287508e-38 ;  /* 0x0080000013138820 */ /* 0x001fe20000400000 */
[----:B------:R-:W-:Y:S06]  /*dff0*/  BRA `(.L_x_31148) ;  /* 0x00000008007c7947 */ /* 0x000fec0003800000 */
.L_x_31143:
        /* <DEDUP_REMOVED lines=12> */
.L_x_31157:
[----:B------:R-:W2:Y:S01]  /*e0c0*/  LDG.E.64 R2, desc[UR36][R2.64] ;  /* 0x0000002402027981 */ /* 0x000ea2000c1e1b00 */
[----:B------:R-:W-:Y:S01]  /*e0d0*/  UMOV UR4, 0xf0000000 ;  /* 0xf000000000047882 */ /* 0x000fe20000000000 */
[----:B------:R-:W-:Y:S01]  /*e0e0*/  UMOV UR5, 0x380fffff ;  /* 0x380fffff00057882 */ /* 0x000fe20000000000 */
[----:B--2---:R-:W0:Y:S01]  /*e0f0*/  F2F.F32.F64 R19, R2 ;  /* 0x0000000200137310 */ /* 0x004e220000301000 */
[----:B------:R-:W-:-:S14]  /*e100*/  DSETP.GEU.AND P0, PT, |R2|, UR4, PT ;  /* 0x0000000402007e2a */ /* 0x000fdc000bf0e200 */
[----:B0-----:R-:W-:Y:S01]  /*e110*/  @!P0 FMUL R19, R19, 1.175494350822287508e-38 ;  /* 0x0080000013138820 */ /* 0x001fe20000400000 */
[----:B------:R-:W-:Y:S06]  /*e120*/  BRA `(.L_x_31148) ;  /* 0x0000000800307947 */ /* 0x000fec0003800000 */
.L_x_31156:
        /* <DEDUP_REMOVED lines=26> */
.L_x_31159:
        /* <DEDUP_REMOVED lines=13> */
.L_x_31158:
[----:B------:R-:W2:Y:S02]  /*e3a0*/  LDG.E.U16 R2, desc[UR36][R2.64] ;  /* 0x0000002402027981 */ /* 0x000ea4000c1e1500 */
[----:B--2---:R-:W-:Y:S01]  /*e3b0*/  IMAD.U32 R19, R2, 0x10000, RZ ;  /* 0x0001000002137824 */ /* 0x004fe200078e00ff */
[----:B------:R-:W-:Y:S06]  /*e3c0*/  BRA `(.L_x_31148) ;  /* 0x0000000400887947 */ /* 0x000fec0003800000 */
.L_x_31155:
        /* <DEDUP_REMOVED lines=11> */
.L_x_31162:
        /* <DEDUP_REMOVED lines=20> */
.L_x_31164:
[----:B------:R-:W-:Y:S05]  /*e5c0*/  BSYNC B0 ;  /* 0x0000000000007941 */ /* 0x000fea0003800000 */
.L_x_31163:
[----:B------:R-:W-:Y:S01]  /*e5d0*/  IMAD.SHL.U32 R2, R2, 0x100000, RZ ;  /* 0x0010000002027824 */ /* 0x000fe200078e00ff */
[----:B------:R-:W-:-:S04]  /*e5e0*/  LEA R0, R0, 0x3b800000, 0x17 ;  /* 0x3b80000000007811 */ /* 0x000fc800078eb8ff */
[----:B------:R-:W-:Y:S01]  /*e5f0*/  LOP3.LUT R19, R0, R2, R19, 0xfe, !PT ;  /* 0x0000000200137212 */ /* 0x000fe200078efe13 */
[----:B------:R-:W-:Y:S06]  /*e600*/  BRA `(.L_x_31148) ;  /* 0x0000000000f87947 */ /* 0x000fec0003800000 */
.L_x_31161:
        /* <DEDUP_REMOVED lines=20> */
.L_x_31166:
[----:B------:R-:W-:Y:S05]  /*e750*/  BSYNC B0 ;  /* 0x0000000000007941 */ /* 0x000fea0003800000 */
.L_x_31165:
[----:B------:R-:W-:Y:S01]  /*e760*/  IMAD.SHL.U32 R2, R2, 0x200000, RZ ;  /* 0x0020000002027824 */ /* 0x000fe200078e00ff */
[----:B------:R-:W-:-:S04]  /*e770*/  LEA R0, R0, 0x37800000, 0x17 ;  /* 0x3780000000007811 */ /* 0x000fc800078eb8ff */
[----:B------:R-:W-:Y:S01]  /*e780*/  LOP3.LUT R19, R0, R2, R19, 0xfe, !PT ;  /* 0x0000000200137212 */ /* 0x000fe200078efe13 */
[----:B------:R-:W-:Y:S06]  /*e790*/  BRA `(.L_x_31148) ;  /* 0x0000000000947947 */ /* 0x000fec0003800000 */
.L_x_31160:
        /* <DEDUP_REMOVED lines=14> */
.L_x_31147:
        /* <DEDUP_REMOVED lines=16> */
.L_x_31169:
[----:B------:R-:W-:Y:S01]  /*e980*/  IMAD.MOV.U32 R19, RZ, RZ, RZ ;  /* 0x000000ffff137224 */ /* 0x000fe200078e00ff */
[----:B------:R-:W-:Y:S06]  /*e990*/  BRA `(.L_x_31148) ;  /* 0x0000000000147947 */ /* 0x000fec0003800000 */
.L_x_31168:
[----:B------:R-:W2:Y:S02]  /*e9a0*/  LDG.E.64 R2, desc[UR36][R2.64] ;  /* 0x0000002402027981 */ /* 0x000ea4000c1e1b00 */
[----:B--2---:R0:W1:Y:S01]  /*e9b0*/  I2F.U64 R19, R2 ;  /* 0x0000000200137312 */ /* 0x0040620000301000 */
[----:B------:R-:W-:Y:S05]  /*e9c0*/  BRA `(.L_x_31148) ;  /* 0x0000000000087947 */ /* 0x000fea0003800000 */
.L_x_31167:
[----:B------:R-:W2:Y:S02]  /*e9d0*/  LDG.E R2, desc[UR36][R2.64] ;  /* 0x0000002402027981 */ /* 0x000ea4000c1e1900 */
[----:B--2---:R-:W-:-:S07]  /*e9e0*/  I2FP.F32.U32 R19, R2 ;  /* 0x0000000200137245 */ /* 0x004fce0000201000 */
.L_x_31148:
[----:B------:R-:W-:Y:S05]  /*e9f0*/  BSYNC B6 ;  /* 0x0000000000067941 */ /* 0x000fea0003800000 */
.L_x_31142:
        /* <DEDUP_REMOVED lines=19> */
.L_x_31174:
[----:B------:R-:W2:Y:S02]  /*eb30*/  LDG.E.U8 R0, desc[UR36][R2.64] ;  /* 0x0000002402007981 */ /* 0x000ea4000c1e1100 */
[----:B--2---:R-:W-:Y:S01]  /*eb40*/  I2FP.F32.U32 R0, R0 ;  /* 0x0000000000007245 */ /* 0x004fe20000201000 */
[----:B------:R-:W-:Y:S06]  /*eb50*/  BRA `(.L_x_31176) ;  /* 0x0000000c002c7947 */ /* 0x000fec0003800000 */
.L_x_31173:
        /* <DEDUP_REMOVED lines=9> */
.L_x_31178:
[----:B------:R-:W2:Y:S02]  /*ebf0*/  LDG.E R0, desc[UR36][R2.64] ;  /* 0x0000002402007981 */ /* 0x000ea4000c1e1900 */
[----:B--2---:R-:W-:Y:S01]  /*ec00*/  I2FP.F32.S32 R0, R0 ;  /* 0x0000000000007245 */ /* 0x004fe20000201400 */
[----:B------:R-:W-:Y:S06]  /*ec10*/  BRA `(.L_x_31176) ;  /* 0x0000000800fc7947 */ /* 0x000fec0003800000 */
.L_x_31177:
[----:B------:R-:W2:Y:S02]  /*ec20*/  LDG.E.U16 R0, desc[UR36][R2.64] ;  /* 0x0000002402007981 */ /* 0x000ea4000c1e1500 */
[----:B--2---:R-:W1:Y:S01]  /*ec30*/  I2F.S16 R0, R0 ;  /* 0x0000000000007306 */ /* 0x004e620000101400 */
[----:B------:R-:W-:Y:S05]  /*ec40*/  BRA `(.L_x_31176) ;  /* 0x0000000800f07947 */ /* 0x000fea0003800000 */
.L_x_31172:
        /* <DEDUP_REMOVED lines=8> */
.L_x_31180:
[----:B------:R-:W2:Y:S02]  /*ecd0*/  LDG.E.U16 R0, desc[UR36][R2.64] ;  /* 0x0000002402007981 */ /* 0x000ea4000c1e1500 */
[----:B--2---:R-:W-:Y:S01]  /*ece0*/  HADD2.F32 R0, -RZ, R0.H0_H0 ;  /* 0x20000000ff007230 */ /* 0x004fe20000004100 */
[----:B------:R-:W-:Y:S06]  /*ecf0*/  BRA `(.L_x_31176) ;  /* 0x0000000800c47947 */ /* 0x000fec0003800000 */
.L_x_31179:
        /* <DEDUP_REMOVED lines=8> */
.L_x_31182:
[----:B------:R-:W2:Y:S02]  /*ed80*/  LDG.E.U16 R0, desc[UR36][R2.64] ;  /* 0x0000002402007981 */ /* 0x000ea4000c1e1500 */
[----:B--2---:R-:W-:Y:S01]  /*ed90*/  HADD2.F32 R0, -RZ, R0.H0_H0 ;  /* 0x20000000ff007230 */ /* 0x004fe20000004100 */
[----:B------:R-:W-:Y:S06]  /*eda0*/  BRA `(.L_x_31176) ;  /* 0x0000000800987947 */ /* 0x000fec0003800000 */
.L_x_31181:
[----:B------:R-:W2:Y:S01]  /*edb0*/  LDG.E.64 R2, desc[UR36][R2.64] ;  /* 0x0000002402027981 */ /* 0x000ea2000c1e1b00 */
[----:B------:R-:W-:Y:S01]  /*edc0*/  UMOV UR4, 0xf0000000 ;  /* 0xf000000000047882 */ /* 0x000fe20000000000 */
[----:B------:R-:W-:Y:S01]  /*edd0*/  UMOV UR5, 0x380fffff ;  /* 0x380fffff00057882 */ /* 0x000fe20000000000 */
[----:B--2---:R-:W0:Y:S01]  /*ede0*/  F2F.F32.F64 R0, R2 ;  /* 0x0000000200007310 */ /* 0x004e220000301000 */
[----:B------:R-:W-:-:S14]  /*edf0*/  DSETP.GEU.AND P0, PT, |R2|, UR4, PT ;  /* 0x0000000402007e2a */ /* 0x000fdc000bf0e200 */
[----:B0-----:R-:W-:Y:S01]  /*ee00*/  @!P0 FMUL R0, R0, 1.175494350822287508e-38 ;  /* 0x0080000000008820 */ /* 0x001fe20000400000 */
[----:B------:R-:W-:Y:S06]  /*ee10*/  BRA `(.L_x_31176) ;  /* 0x00000008007c7947 */ /* 0x000fec0003800000 */
.L_x_31171:
        /* <DEDUP_REMOVED lines=12> */
.L_x_31185:
[----:B------:R-:W2:Y:S01]  /*eee0*/  LDG.E.64 R2, desc[UR36][R2.64] ;  /* 0x0000002402027981 */ /* 0x000ea2000c1e1b00 */
[----:B------:R-:W-:Y:S01]  /*eef0*/  UMOV UR4, 0xf0000000 ;  /* 0xf000000000047882 */ /* 0x000fe20000000000 */
[----:B------:R-:W-:Y:S01]  /*ef00*/  UMOV UR5, 0x380fffff ;  /* 0x380fffff00057882 */ /* 0x000fe20000000000 */
[----:B--2---:R-:W0:Y:S01]  /*ef10*/  F2F.F32.F64 R0, R2 ;  /* 0x0000000200007310 */ /* 0x004e220000301000 */
[----:B------:R-:W-:-:S14]  /*ef20*/  DSETP.GEU.AND P0, PT, |R2|, UR4, PT ;  /* 0x0000000402007e2a */ /* 0x000fdc000bf0e200 */
[----:B0-----:R-:W-:Y:S01]  /*ef30*/  @!P0 FMUL R0, R0, 1.175494350822287508e-38 ;  /* 0x0080000000008820 */ /* 0x001fe20000400000 */
[----:B------:R-:W-:Y:S06]  /*ef40*/  BRA `(.L_x_31176) ;  /* 0x0000000800307947 */ /* 0x000fec0003800000 */
.L_x_31184:
        /* <DEDUP_REMOVED lines=26> */
.L_x_31187:
        /* <DEDUP_REMOVED lines=13> */
.L_x_31186:
[----:B------:R-:W2:Y:S02]  /*f1c0*/  LDG.E.U16 R0, desc[UR36][R2.64] ;  /* 0x0000002402007981 */ /* 0x000ea4000c1e1500 */
[----:B--2---:R-:W-:Y:S01]  /*f1d0*/  IMAD.U32 R0, R0, 0x10000, RZ ;  /* 0x0001000000007824 */ /* 0x004fe200078e00ff */
[----:B------:R-:W-:Y:S06]  /*f1e0*/  BRA `(.L_x_31176) ;  /* 0x0000000400887947 */ /* 0x000fec0003800000 */
.L_x_31183:
        /* <DEDUP_REMOVED lines=11> */
.L_x_31190:
        /* <DEDUP_REMOVED lines=20> */
.L_x_31192:
[----:B------:R-:W-:Y:S05]  /*f3e0*/  BSYNC B0 ;  /* 0x0000000000007941 */ /* 0x000fea0003800000 */
.L_x_31191:
[----:B------:R-:W-:Y:S01]  /*f3f0*/  LEA R3, R0, 0x3b800000, 0x17 ;  /* 0x3b80000000037811 */ /* 0x000fe200078eb8ff */
[----:B------:R-:W-:-:S05]  /*f400*/  IMAD.SHL.U32 R0, R2, 0x100000, RZ ;  /* 0x0010000002007824 */ /* 0x000fca00078e00ff */
[----:B------:R-:W-:Y:S01]  /*f410*/  LOP3.LUT R0, R3, R0, R4, 0xfe, !PT ;  /* 0x0000000003007212 */ /* 0x000fe200078efe04 */
[----:B------:R-:W-:Y:S06]  /*f420*/  BRA `(.L_x_31176) ;  /* 0x0000000000f87947 */ /* 0x000fec0003800000 */
.L_x_31189:
        /* <DEDUP_REMOVED lines=20> */
.L_x_31194:
[----:B------:R-:W-:Y:S05]  /*f570*/  BSYNC B0 ;  /* 0x0000000000007941 */ /* 0x000fea0003800000 */
.L_x_31193:
[----:B------:R-:W-:Y:S01]  /*f580*/  LEA R3, R0, 0x37800000, 0x17 ;  /* 0x3780000000037811 */ /* 0x000fe200078eb8ff */
[----:B------:R-:W-:-:S05]  /*f590*/  IMAD.SHL.U32 R0, R2, 0x200000, RZ ;  /* 0x0020000002007824 */ /* 0x000fca00078e00ff */
[----:B------:R-:W-:Y:S01]  /*f5a0*/  LOP3.LUT R0, R3, R0, R4, 0xfe, !PT ;  /* 0x0000000003007212 */ /* 0x000fe200078efe04 */
[----:B------:R-:W-:Y:S06]  /*f5b0*/  BRA `(.L_x_31176) ;  /* 0x0000000000947947 */ /* 0x000fec0003800000 */
.L_x_31188:
        /* <DEDUP_REMOVED lines=14> */
.L_x_31175:
        /* <DEDUP_REMOVED lines=16> */
.L_x_31197:
[----:B------:R-:W-:Y:S01]  /*f7a0*/  IMAD.MOV.U32 R0, RZ, RZ, RZ ;  /* 0x000000ffff007224 */ /* 0x000fe200078e00ff */
[----:B------:R-:W-:Y:S06]  /*f7b0*/  BRA `(.L_x_31176) ;  /* 0x0000000000147947 */ /* 0x000fec0003800000 */
.L_x_31196:
[----:B------:R-:W2:Y:S02]  /*f7c0*/  LDG.E.64 R2, desc[UR36][R2.64] ;  /* 0x0000002402027981 */ /* 0x000ea4000c1e1b00 */
[----:B--2---:R0:W1:Y:S01]  /*f7d0*/  I2F.U64 R0, R2 ;  /* 0x0000000200007312 */ /* 0x0040620000301000 */
[----:B------:R-:W-:Y:S05]  /*f7e0*/  BRA `(.L_x_31176) ;  /* 0x0000000000087947 */ /* 0x000fea0003800000 */
.L_x_31195:
[----:B------:R-:W2:Y:S02]  /*f7f0*/  LDG.E R0, desc[UR36][R2.64] ;  /* 0x0000002402007981 */ /* 0x000ea4000c1e1900 */
[----:B--2---:R-:W-:-:S07]  /*f800*/  I2FP.F32.U32 R0, R0 ;  /* 0x0000000000007245 */ /* 0x004fce0000201000 */
.L_x_31176:
[----:B------:R-:W-:Y:S05]  /*f810*/  BSYNC B6 ;  /* 0x0000000000067941 */ /* 0x000fea0003800000 */
.L_x_31170:
        /* <DEDUP_REMOVED lines=9> */
[----:B------:R-:W-:-:S07]  /*f8b0*/  @!P0 FMNMX.FTZ R2, R0, R19, !PT ;  /* 0x0000001300028209 */ /* 0x000fce0007810000 */
.L_x_31199:
[----:B------:R-:W-:Y:S05]  /*f8c0*/  BSYNC B0 ;  /* 0x0000000000007941 */ /* 0x000fea0003800000 */
.L_x_31198:
        /* <DEDUP_REMOVED lines=12> */
.L_x_31203:
[----:B------:R-:W0:Y:S02]  /*f990*/  F2I.S64.TRUNC R2, R2 ;  /* 0x0000000200027311 */ /* 0x000e24000020d900 */
[----:B0-----:R-:W-:-:S05]  /*f9a0*/  IMAD.MOV.U32 R5, RZ, RZ, R2 ;  /* 0x000000ffff057224 */ /* 0x001fca00078e0002 */
[----:B------:R-:W-:Y:S01]  /*f9b0*/  STG.E.U8 desc[UR36][R16.64], R5 ;  /* 0x0000000510007986 */ /* 0x000fe2000c101124 */
[----:B------:R-:W-:Y:S05]  /*f9c0*/  EXIT ;  /* 0x000000000000794d */ /* 0x000fea0003800000 */
.L_x_31202:
        /* <DEDUP_REMOVED lines=9> */
.L_x_31206:
[----:B------:R-:W0:Y:S02]  /*fa60*/  F2I.FTZ.TRUNC.NTZ R3, R2 ;  /* 0x0000000200037305 */ /* 0x000e24000021f100 */
[----:B0-----:R-:W-:Y:S01]  /*fa70*/  STG.E desc[UR36][R16.64], R3 ;  /* 0x0000000310007986 */ /* 0x001fe2000c101924 */
[----:B------:R-:W-:Y:S05]  /*fa80*/  EXIT ;  /* 0x000000000000794d */ /* 0x000fea0003800000 */
.L_x_31205:
[----:B------:R-:W0:Y:S02]  /*fa90*/  F2I.FTZ.TRUNC.NTZ R3, R2 ;  /* 0x0000000200037305 */ /* 0x000e24000021f100 */
[----:B0-----:R-:W-:Y:S01]  /*faa0*/  STG.E.U16 desc[UR36][R16.64], R3 ;  /* 0x0000000310007986 */ /* 0x001fe2000c101524 */
[----:B------:R-:W-:Y:S05]  /*fab0*/  EXIT ;  /* 0x000000000000794d */ /* 0x000fea0003800000 */
.L_x_31201:
        /* <DEDUP_REMOVED lines=8> */
.L_x_31208:
[----:B------:R-:W-:-:S05]  /*fb40*/  F2FP.F16.F32.PACK_AB R2, RZ, R2 ;  /* 0x00000002ff02723e */ /* 0x000fca00000000ff */
[----:B------:R-:W-:Y:S01]  /*fb50*/  STG.E.U16 desc[UR36][R16.64], R2 ;  /* 0x0000000210007986 */ /* 0x000fe2000c101524 */
[----:B------:R-:W-:Y:S05]  /*fb60*/  EXIT ;  /* 0x000000000000794d */ /* 0x000fea0003800000 */
.L_x_31207:
        /* <DEDUP_REMOVED lines=9> */
.L_x_31210:
[----:B------:R-:W-:-:S04]  /*fc00*/  F2FP.F16.F32.PACK_AB R3, RZ, R2 ;  /* 0x00000002ff03723e */ /* 0x000fc800000000ff */
[----:B------:R-:W-:-:S05]  /*fc10*/  PRMT R3, R3, 0x5410, RZ ;  /* 0x0000541003037816 */ /* 0x000fca00000000ff */
[----:B------:R-:W-:Y:S01]  /*fc20*/  STG.E desc[UR36][R16.64], R3 ;  /* 0x0000000310007986 */ /* 0x000fe2000c101924 */
[----:B------:R-:W-:Y:S05]  /*fc30*/  EXIT ;  /* 0x000000000000794d */ /* 0x000fea0003800000 */
.L_x_31209:
[----:B------:R-:W-:-:S06]  /*fc40*/  FMUL.FTZ R2, R2, 1 ;  /* 0x3f80000002027820 */ /* 0x000fcc0000410000 */
[----:B------:R-:W0:Y:S02]  /*fc50*/  F2F.F64.F32 R2, R2 ;  /* 0x0000000200027310 */ /* 0x000e240000201800 */
[----:B0-----:R-:W-:Y:S01]  /*fc60*/  STG.E.64 desc[UR36][R16.64], R2 ;  /* 0x0000000210007986 */ /* 0x001fe2000c101b24 */
[----:B------:R-:W-:Y:S05]  /*fc70*/  EXIT ;  /* 0x000000000000794d */ /* 0x000fea0003800000 */
.L_x_31200:
        /* <DEDUP_REMOVED lines=12> */
.L_x_31213:
[----:B------:R-:W-:Y:S01]  /*fd40*/  FMUL.FTZ R4, R2, 1 ;  /* 0x3f80000002047820 */ /* 0x000fe20000410000 */
[----:B------:R-:W-:-:S05]  /*fd50*/  CS2R R6, SRZ ;  /* 0x0000000000067805 */ /* 0x000fca000001ff00 */
[----:B------:R-:W0:Y:S02]  /*fd60*/  F2F.F64.F32 R4, R4 ;  /* 0x0000000400047310 */ /* 0x000e240000201800 */
[----:B0-----:R-:W-:Y:S01]  /*fd70*/  STG.E.128 desc[UR36][R16.64], R4 ;  /* 0x0000000410007986 */ /* 0x001fe2000c101d24 */
[----:B------:R-:W-:Y:S05]  /*fd80*/  EXIT ;  /* 0x000000000000794d */ /* 0x000fea0003800000 */
.L_x_31212:
        /* <DEDUP_REMOVED lines=20> */
.L_x_31217:
[----:B------:R-:W-:Y:S05]  /*fed0*/  BSYNC B0 ;  /* 0x0000000000007941 */ /* 0x000fea0003800000 */
.L_x_31216:
[----:B------:R-:W-:-:S05]  /*fee0*/  LOP3.LUT R5, R0, R5, RZ, 0xfc, !PT ;  /* 0x0000000500057212 */ /* 0x000fca00078efcff */
[----:B------:R-:W-:Y:S01]  /*fef0*/  STG.E.U8 desc[UR36][R16.64], R5 ;  /* 0x0000000510007986 */ /* 0x000fe2000c101124 */
[----:B------:R-:W-:Y:S05]  /*ff00*/  EXIT ;  /* 0x000000000000794d */ /* 0x000fea0003800000 */
.L_x_31215:
        /* <DEDUP_REMOVED lines=12> */
.L_x_31219:
[----:B---3--:R-:W-:Y:S01]  /*ffd0*/  IMAD.MOV.U32 R0, RZ, RZ, 0x7f ;  /* 0x0000007fff007424 */ /* 0x008fe200078e00ff */
[----:B------:R-:W-:-:S04]  /*ffe0*/  ISETP.GT.U32.AND P0, PT, R4, 0x7f800000, PT ;  /* 0x7f8000000400780c */ /* 0x000fc80003f04070 */
[----:B------:R-:W-:-:S09]  /*fff0*/  SEL R0, R0, 0x7c, P0 ;  /* 0x0000007c00007807 */ /* 0x000fd20000000000 */
.L_x_31220:
[----:B------:R-:W-:Y:S05]  /*10000*/  BSYNC B0 ;  /* 0x0000000000007941 */ /* 0x000fea0003800000 */
.L_x_31218:
[----:B------:R-:W-:-:S04]  /*10010*/  LOP3.LUT R2, R2, 0x80000000, RZ, 0xc0, !PT ;  /* 0x8000000002027812 */ /* 0x000fc800078ec0ff */
[----:B------:R-:W-:-:S04]  /*10020*/  SHF.R.U32.HI R3, RZ, 0x18, R2 ;  /* 0x00000018ff037819 */ /* 0x000fc80000011602 */
[----:B------:R-:W-:-:S05]  /*10030*/  LOP3.LUT R3, R0, R3, RZ, 0xfc, !PT ;  /* 0x0000000300037212 */ /* 0x000fca00078efcff */
[----:B------:R-:W-:Y:S01]  /*10040*/  STG.E.U8 desc[UR36][R16.64], R3 ;  /* 0x0000000310007986 */ /* 0x000fe2000c101124 */
[----:B------:R-:W-:Y:S05]  /*10050*/  EXIT ;  /* 0x000000000000794d */ /* 0x000fea0003800000 */
.L_x_31214:
[----:B------:R-:W-:-:S05]  /*10060*/  F2FP.BF16.F32.PACK_AB R2, RZ, R2 ;  /* 0x00000002ff02723e */ /* 0x000fca00000010ff */
[----:B------:R-:W-:Y:S01]  /*10070*/  STG.E.U16 desc[UR36][R16.64], R2 ;  /* 0x0000000210007986 */ /* 0x000fe2000c101524 */
[----:B------:R-:W-:Y:S05]  /*10080*/  EXIT ;  /* 0x000000000000794d */ /* 0x000fea0003800000 */
.L_x_31211:
        /* <DEDUP_REMOVED lines=11> */
.L_x_31223:
        /* <DEDUP_REMOVED lines=16> */
.L_x_31226:
[----:B------:R-:W-:-:S04]  /*10240*/  LOP3.LUT R2, R2, 0x80000000, RZ, 0xc0, !PT ;  /* 0x8000000002027812 */ /* 0x000fc800078ec0ff */
[----:B------:R-:W-:-:S04]  /*10250*/  SHF.R.U32.HI R3, RZ, 0x18, R2 ;  /* 0x00000018ff037819 */ /* 0x000fc80000011602 */
[----:B------:R-:W-:-:S04]  /*10260*/  LOP3.LUT R0, R0, R3, RZ, 0xfc, !PT ;  /* 0x0000000300007212 */ /* 0x000fc800078efcff */
[----:B------:R-:W-:-:S07]  /*10270*/  PRMT R8, R0, 0x7610, R8 ;  /* 0x0000761000087816 */ /* 0x000fce0000000008 */
.L_x_31225:
[----:B------:R-:W-:Y:S05]  /*10280*/  BSYNC B0 ;  /* 0x0000000000007941 */ /* 0x000fea0003800000 */
.L_x_31224:
[----:B------:R-:W-:Y:S01]  /*10290*/  STG.E.U8 desc[UR36][R16.64], R8 ;  /* 0x0000000810007986 */ /* 0x000fe2000c101124 */
[----:B------:R-:W-:Y:S05]  /*102a0*/  EXIT ;  /* 0x000000000000794d */ /* 0x000fea0003800000 */
.L_x_31222:
        /* <DEDUP_REMOVED lines=16> */
.L_x_31229:
[----:B------:R-:W-:-:S04]  /*103b0*/  LOP3.LUT R2, R2, 0x80000000, RZ, 0xc0, !PT ;  /* 0x8000000002027812 */ /* 0x000fc800078ec0ff */
[----:B------:R-:W-:-:S04]  /*103c0*/  SHF.R.U32.HI R3, RZ, 0x18, R2 ;  /* 0x00000018ff037819 */ /* 0x000fc80000011602 */
[----:B------:R-:W-:-:S04]  /*103d0*/  LOP3.LUT R0, R0, R3, RZ, 0xfc, !PT ;  /* 0x0000000300007212 */ /* 0x000fc800078efcff */
[----:B------:R-:W-:-:S07]  /*103e0*/  PRMT R8, R0, 0x7610, R8 ;  /* 0x0000761000087816 */ /* 0x000fce0000000008 */
.L_x_31228:
[----:B------:R-:W-:Y:S05]  /*103f0*/  BSYNC B0 ;  /* 0x0000000000007941 */ /* 0x000fea0003800000 */
.L_x_31227:
[----:B------:R-:W-:Y:S01]  /*10400*/  STG.E.U8 desc[UR36][R16.64], R8 ;  /* 0x0000000810007986 */ /* 0x000fe2000c101124 */
[----:B------:R-:W-:Y:S05]  /*10410*/  EXIT ;  /* 0x000000000000794d */ /* 0x000fea0003800000 */
.L_x_31221:
        /* <DEDUP_REMOVED lines=21> */
.L_x_31204:
        /* <DEDUP_REMOVED lines=16> */
.L_x_31232:
[----:B------:R-:W-:Y:S05]  /*10670*/  EXIT ;  /* 0x000000000000794d */ /* 0x000fea0003800000 */
.L_x_31231:
[----:B------:R-:W0:Y:S02]  /*10680*/  F2I.U64.TRUNC R2, R2 ;  /* 0x0000000200027311 */ /* 0x000e24000020d800 */
[----:B0-----:R-:W-:Y:S01]  /*10690*/  STG.E.64 desc[UR36][R16.64], R2 ;  /* 0x0000000210007986 */ /* 0x001fe2000c101b24 */
[----:B------:R-:W-:Y:S05]  /*106a0*/  EXIT ;  /* 0x000000000000794d */ /* 0x000fea0003800000 */
.L_x_31230:
[----:B------:R-:W0:Y:S02]  /*106b0*/  F2I.FTZ.U32.TRUNC.NTZ R3, R2 ;  /* 0x0000000200037305 */ /* 0x000e24000021f000 */
[----:B0-----:R-:W-:Y:S01]  /*106c0*/  STG.E desc[UR36][R16.64], R3 ;  /* 0x0000000310007986 */ /* 0x001fe2000c101924 */
[----:B------:R-:W-:Y:S05]  /*106d0*/  EXIT ;  /* 0x000000000000794d */ /* 0x000fea0003800000 */
.L_x_31233:
        /* <DEDUP_REMOVED lines=10> */
.L_x_42390:


//--------------------- .text._ZN2at6native27unrolled_elementwise_kernelINS0_13BinaryFunctorIfffZZZNS0_19maximum_kernel_cudaERNS_18TensorIteratorBaseEENKUlvE0_clEvENKUlvE0_clEvEUlffE_EESt5arrayIPcLm3EELi4E23TrivialOffsetCalculatorILi2EjESC_ILi1EjENS0_6memory12LoadWithCastILi2EEENSF_13StoreWithCastILi1EEEEEviT_T0_T2_T3_T4_T5_ --------------------------
	.section	.text._ZN2at6native27unrolled_elementwise_kernelINS0_13BinaryFunctorIfffZZZNS0_19maximum_kernel_cudaERNS_18TensorIteratorBaseEENKUlvE0_clEvENKUlvE0_clEvEUlffE_EESt5arrayIPcLm3EELi4E23TrivialOffsetCalculatorILi2EjESC_ILi1EjENS0_6memory12LoadWithCastILi2EEENSF_13StoreWithCastILi1EEEEEviT_T0_T2_T3_T4_T5_,"ax",@progbits
	.align	128
        .global         _ZN2at6native27unrolled_elementwise_kernelINS0_13BinaryFunctorIfffZZZNS0_19maximum_kernel_cudaERNS_18TensorIteratorBaseEENKUlvE0_clEvENKUlvE0_clEvEUlffE_EESt5arrayIPcLm3EELi4E23TrivialOffsetCalculatorILi2EjESC_ILi1EjENS0_6memory12LoadWithCastILi2EEENSF_13StoreWithCastILi1EEEEEviT_T0_T2_T3_T4_T5_
        .type           _ZN2at6native27unrolled_elementwise_kernelINS0_13BinaryFunctorIfffZZZNS0_19maximum_kernel_cudaERNS_18TensorIteratorBaseEENKUlvE0_clEvENKUlvE0_clEvEUlffE_EESt5arrayIPcLm3EELi4E23TrivialOffsetCalculatorILi2EjESC_ILi1EjENS0_6memory12LoadWithCastILi2EEENSF_13StoreWithCastILi1EEEEEviT_T0_T2_T3_T4_T5_,@function
        .size           _ZN2at6native27unrolled_elementwise_kernelINS0_13BinaryFunctorIfffZZZNS0_19maximum_kernel_cudaERNS_18TensorIteratorBaseEENKUlvE0_clEvENKUlvE0_clEvEUlffE_EESt5arrayIPcLm3EELi4E23TrivialOffsetCalculatorILi2EjESC_ILi1EjENS0_6memory12LoadWithCastILi2EEENSF_13StoreWithCastILi1EEEEEviT_T0_T2_T3_T4_T5_,(.L_x_42391 - _ZN2at6native27unrolled_elementwise_kernelINS0_13BinaryFunctorIfffZZZNS0_19maximum_kernel_cudaERNS_18TensorIteratorBaseEENKUlvE0_clEvENKUlvE0_clEvEUlffE_EESt5arrayIPcLm3EELi4E23TrivialOffsetCalculatorILi2EjESC_ILi1EjENS0_6memory12LoadWithCastILi2EEENSF_13StoreWithCastILi1EEEEEviT_T0_T2_T3_T4_T5_)
        .other          _ZN2at6native27unrolled_elementwise_kernelINS0_13BinaryFunctorIfffZZZNS0_19maximum_kernel_cudaERNS_18TensorIteratorBaseEENKUlvE0_clEvENKUlvE0_clEvEUlffE_EESt5arrayIPcLm3EELi4E23TrivialOffsetCalculatorILi2EjESC_ILi1EjENS0_6memory12LoadWithCastILi2EEENSF_13StoreWithCastILi1EEEEEviT_T0_T2_T3_T4_T5_,@"STO_CUDA_ENTRY STV_DEFAULT"
_ZN2at6native27unrolled_elementwise_kernelINS0_13BinaryFunctorIfffZZZNS0_19maximum_kernel_cudaERNS_18TensorIteratorBaseEENKUlvE0_clEvENKUlvE0_clEvEUlffE_EESt5arrayIPcLm3EELi4E23TrivialOffsetCalculatorILi2EjESC_ILi1EjENS0_6memory12LoadWithCastILi2EEENSF_13StoreWithCastILi1EEEEEviT_T0_T2_T3_T4_T5_:
.text._ZN2at6native27unrolled_elementwise_kernelINS0_13BinaryFunctorIfffZZZNS0_19maximum_kernel_cudaERNS_18TensorIteratorBaseEENKUlvE0_clEvENKUlvE0_clEvEUlffE_EESt5arrayIPcLm3EELi4E23TrivialOffsetCalculatorILi2EjESC_ILi1EjENS0_6memory12LoadWithCastILi2EEENSF_13StoreWithCastILi1EEEEEviT_T0_T2_T3_T4_T5_:
        /* <DEDUP_REMOVED lines=35> */
.L_x_31240:
[----:B------:R-:W2:Y:S02]  /*0230*/  LDG.E.U8 R4, desc[UR36][R4.64] ;  /* 0x0000002404047981 */ /* 0x000ea4000c1e1100 */
[----:B--2---:R-:W-:Y:S01]  /*0240*/  I2FP.F32.U32 R29, R4 ;  /* 0x00000004001d7245 */ /* 0x004fe20000201000 */
[----:B------:R-:W-:Y:S06]  /*0250*/  BRA `(.L_x_31242) ;  /* 0x0000000c00307947 */ /* 0x000fec0003800000 */
.L_x_31239:
        /* <DEDUP_REMOVED lines=9> */
.L_x_31244:
[----:B------:R-:W2:Y:S02]  /*02f0*/  LDG.E R4, desc[UR36][R4.64] ;  /* 0x0000002404047981 */ /* 0x000ea4000c1e1900 */
[----:B--2---:R-:W-:Y:S01]  /*0300*/  I2FP.F32.S32 R29, R4 ;  /* 0x00000004001d7245 */ /* 0x004fe20000201400 */
[----:B------:R-:W-:Y:S06]  /*0310*/  BRA `(.L_x_31242) ;  /* 0x0000000c00007947 */ /* 0x000fec0003800000 */
.L_x_31243:
[----:B------:R-:W2:Y:S02]  /*0320*/  LDG.E.U16 R4, desc[UR36][R4.64] ;  /* 0x0000002404047981 */ /* 0x000ea4000c1e1500 */
[----:B--2---:R2:W3:Y:S01]  /*0330*/  I2F.S16 R29, R4 ;  /* 0x00000004001d7306 */ /* 0x0044e20000101400 */
[----:B------:R-:W-:Y:S05]  /*0340*/  BRA `(.L_x_31242) ;  /* 0x0000000800f47947 */ /* 0x000fea0003800000 */
.L_x_31238:
        /* <DEDUP_REMOVED lines=8> */
.L_x_31246:
[----:B------:R-:W2:Y:S02]  /*03d0*/  LDG.E.U16 R4, desc[UR36][R4.64] ;  /* 0x0000002404047981 */ /* 0x000ea4000c1e1500 */
[----:B--2---:R-:W-:Y:S01]  /*03e0*/  HADD2.F32 R29, -RZ, R4.H0_H0 ;  /* 0x20000004ff1d7230 */ /* 0x004fe20000004100 */
[----:B------:R-:W-:Y:S06]  /*03f0*/  BRA `(.L_x_31242) ;  /* 0x0000000800c87947 */ /* 0x000fec0003800000 */
.L_x_31245:
        /* <DEDUP_REMOVED lines=8> */
.L_x_31248:
[----:B------:R-:W2:Y:S02]  /*0480*/  LDG.E.U16 R4, desc[UR36][R4.64] ;  /* 0x0000002404047981 */ /* 0x000ea4000c1e1500 */
[----:B--2---:R-:W-:Y:S01]  /*0490*/  HADD2.F32 R29, -RZ, R4.H0_H0 ;  /* 0x20000004ff1d7230 */ /* 0x004fe20000004100 */
[----:B------:R-:W-:Y:S06]  /*04a0*/  BRA `(.L_x_31242) ;  /* 0x00000008009c7947 */ /* 0x000fec0003800000 */
.L_x_31247:
[----:B------:R-:W2:Y:S01]  /*04b0*/  LDG.E.64 R4, desc[UR36][R4.64] ;  /* 0x0000002404047981 */ /* 0x000ea2000c1e1b00 */
[----:B------:R-:W-:Y:S01]  /*04c0*/  UMOV UR4, 0xf0000000 ;  /* 0xf000000000047882 */ /* 0x000fe20000000000 */
[----:B------:R-:W-:Y:S01]  /*04d0*/  UMOV UR5, 0x380fffff ;  /* 0x380fffff00057882 */ /* 0x000fe20000000000 */
[----:B--2---:R-:W0:Y:S01]  /*04e0*/  F2F.F32.F64 R29, R4 ;  /* 0x00000004001d7310 */ /* 0x004e220000301000 */
[----:B------:R-:W-:-:S14]  /*04f0*/  DSETP.GEU.AND P0, PT, |R4|, UR4, PT ;  /* 0x0000000404007e2a */ /* 0x000fdc000bf0e200 */
[----:B0-----:R-:W-:Y:S01]  /*0500*/  @!P0 FMUL R29, R29, 1.175494350822287508e-38 ;  /* 0x008000001d1d8820 */ /* 0x001fe20000400000 */
[----:B------:R-:W-:Y:S06]  /*0510*/  BRA `(.L_x_31242) ;  /* 0x0000000800807947 */ /* 0x000fec0003800000 */
.L_x_31237:
        /* <DEDUP_REMOVED lines=12> */
.L_x_31251:
[----:B------:R-:W2:Y:S01]  /*05e0*/  LDG.E.64 R4, desc[UR36][R4.64] ;  /* 0x0000002404047981 */ /* 0x000ea2000c1e1b00 */
[----:B------:R-:W-:Y:S01]  /*05f0*/  UMOV UR4, 0xf0000000 ;  /* 0xf000000000047882 */ /* 0x000fe20000000000 */
[----:B------:R-:W-:Y:S01]  /*0600*/  UMOV UR5, 0x380fffff ;  /* 0x380fffff00057882 */ /* 0x000fe20000000000 */
[----:B--2---:R-:W0:Y:S01]  /*0610*/  F2F.F32.F64 R29, R4 ;  /* 0x00000004001d7310 */ /* 0x004e220000301000 */
[----:B------:R-:W-:-:S14]  /*0620*/  DSETP.GEU.AND P0, PT, |R4|, UR4, PT ;  /* 0x0000000404007e2a */ /* 0x000fdc000bf0e200 */
[----:B0-----:R-:W-:Y:S01]  /*0630*/  @!P0 FMUL R29, R29, 1.175494350822287508e-38 ;  /* 0x008000001d1d8820 */ /* 0x001fe20000400000 */
[----:B------:R-:W-:Y:S06]  /*0640*/  BRA `(.L_x_31242) ;  /* 0x0000000800347947 */ /* 0x000fec0003800000 */
.L_x_31250:
        /* <DEDUP_REMOVED lines=26> */
.L_x_31253:
        /* <DEDUP_REMOVED lines=14> */
.L_x_31252:
[----:B------:R-:W2:Y:S02]  /*08d0*/  LDG.E.U16 R4, desc[UR36][R4.64] ;  /* 0x0000002404047981 */ /* 0x000ea4000c1e1500 */
[----:B--2---:R-:W-:Y:S01]  /*08e0*/  IMAD.U32 R29, R4, 0x10000, RZ ;  /* 0x00010000041d7824 */ /* 0x004fe200078e00ff */
[----:B------:R-:W-:Y:S06]  /*08f0*/  BRA `(.L_x_31242) ;  /* 0x0000000400887947 */ /* 0x000fec0003800000 */
.L_x_31249:
        /* <DEDUP_REMOVED lines=11> */
.L_x_31256:
        /* <DEDUP_REMOVED lines=20> */
.L_x_31258:
[----:B------:R-:W-:Y:S05]  /*0af0*/  BSYNC B0 ;  /* 0x0000000000007941 */ /* 0x000fea0003800000 */
.L_x_31257:
[----:B------:R-:W-:Y:S01]  /*0b00*/  IMAD.SHL.U32 R3, R3, 0x100000, RZ ;  /* 0x0010000003037824 */ /* 0x000fe200078e00ff */
[----:B------:R-:W-:-:S04]  /*0b10*/  LEA R0, R0, 0x3b800000, 0x17 ;  /* 0x3b80000000007811 */ /* 0x000fc800078eb8ff */
[----:B------:R-:W-:Y:S01]  /*0b20*/  LOP3.LUT R29, R0, R3, R29, 0xfe, !PT ;  /* 0x00000003001d7212 */ /* 0x000fe200078efe1d */
[----:B------:R-:W-:Y:S06]  /*0b30*/  BRA `(.L_x_31242) ;  /* 0x0000000000f87947 */ /* 0x000fec0003800000 */
.L_x_31255:
        /* <DEDUP_REMOVED lines=20> */
.L_x_31260:
[----:B------:R-:W-:Y:S05]  /*0c80*/  BSYNC B0 ;  /* 0x0000000000007941 */ /* 0x000fea0003800000 */
.L_x_31259:
[----:B------:R-:W-:Y:S01]  /*0c90*/  IMAD.SHL.U32 R3, R3, 0x200000, RZ ;  /* 0x0020000003037824 */ /* 0x000fe200078e00ff */
[----:B------:R-:W-:-:S04]  /*0ca0*/  LEA R0, R0, 0x37800000, 0x17 ;  /* 0x3780000000007811 */ /* 0x000fc800078eb8ff */
[----:B------:R-:W-:Y:S01]  /*0cb0*/  LOP3.LUT R29, R0, R3, R29, 0xfe, !PT ;  /* 0x00000003001d7212 */ /* 0x000fe200078efe1d */
[----:B------:R-:W-:Y:S06]  /*0cc0*/  BRA `(.L_x_31242) ;  /* 0x0000000000947947 */ /* 0x000fec0003800000 */
.L_x_31254:
        /* <DEDUP_REMOVED lines=14> */
.L_x_31241:
        /* <DEDUP_REMOVED lines=16> */
.L_x_31263:
[----:B------:R-:W-:Y:S01]  /*0eb0*/  IMAD.MOV.U32 R29, RZ, RZ, RZ ;  /* 0x000000ffff1d7224 */ /* 0x000fe200078e00ff */
[----:B------:R-:W-:Y:S06]  /*0ec0*/  BRA `(.L_x_31242) ;  /* 0x0000000000147947 */ /* 0x000fec0003800000 */
.L_x_31262:
[----:B------:R-:W2:Y:S02]  /*0ed0*/  LDG.E.64 R4, desc[UR36][R4.64] ;  /* 0x0000002404047981 */ /* 0x000ea4000c1e1b00 */
[----:B--2---:R0:W1:Y:S01]  /*0ee0*/  I2F.U64 R29, R4 ;  /* 0x00000004001d7312 */ /* 0x0040620000301000 */
[----:B------:R-:W-:Y:S05]  /*0ef0*/  BRA `(.L_x_31242) ;  /* 0x0000000000087947 */ /* 0x000fea0003800000 */
.L_x_31261:
[----:B------:R-:W2:Y:S02]  /*0f00*/  LDG.E R4, desc[UR36][R4.64] ;  /* 0x0000002404047981 */ /* 0x000ea4000c1e1900 */
[----:B--2---:R-:W-:-:S07]  /*0f10*/  I2FP.F32.U32 R29, R4 ;  /* 0x00000004001d7245 */ /* 0x004fce0000201000 */
.L_x_31242:
[----:B------:R-:W-:Y:S05]  /*0f20*/  BSYNC B6 ;  /* 0x0000000000067941 */ /* 0x000fea0003800000 */
.L_x_31236:
        /* <DEDUP_REMOVED lines=20> */
.L_x_31268:
[----:B------:R-:W2:Y:S02]  /*1070*/  LDG.E.U8 R4, desc[UR36][R4.64] ;  /* 0x0000002404047981 */ /* 0x000ea4000c1e1100 */
[----:B--2---:R-:W-:Y:S01]  /*1080*/  I2FP.F32.U32 R22, R4 ;  /* 0x0000000400167245 */ /* 0x004fe20000201000 */
[----:B------:R-:W-:Y:S06]  /*1090*/  BRA `(.L_x_31270) ;  /* 0x0000000c002c7947 */ /* 0x000fec0003800000 */
.L_x_31267:
        /* <DEDUP_REMOVED lines=9> */
.L_x_31272:
[----:B------:R-:W2:Y:S02]  /*1130*/  LDG.E R4, desc[UR36][R4.64] ;  /* 0x0000002404047981 */ /* 0x000ea4000c1e1900 */
[----:B--2---:R-:W-:Y:S01]  /*1140*/  I2FP.F32.S32 R22, R4 ;  /* 0x0000000400167245 */ /* 0x004fe20000201400 */
[----:B------:R-:W-:Y:S06]  /*1150*/  BRA `(.L_x_31270) ;  /* 0x0000000800fc7947 */ /* 0x000fec0003800000 */
.L_x_31271:
[----:B------:R-:W2:Y:S02]  /*1160*/  LDG.E.U16 R4, desc[UR36][R4.64] ;  /* 0x0000002404047981 */ /* 0x000ea4000c1e1500 */
[----:B--2---:R0:W2:Y:S01]  /*1170*/  I2F.S16 R22, R4 ;  /* 0x0000000400167306 */ /* 0x0040a20000101400 */
[----:B------:R-:W-:Y:S05]  /*1180*/  BRA `(.L_x_31270) ;  /* 0x0000000800f07947 */ /* 0x000fea0003800000 */
.L_x_31266:
        /* <DEDUP_REMOVED lines=8> */
.L_x_31274:
[----:B------:R-:W2:Y:S02]  /*1210*/  LDG.E.U16 R4, desc[UR36][R4.64] ;  /* 0x0000002404047981 */ /* 0x000ea4000c1e1500 */
[----:B--2---:R-:W-:Y:S01]  /*1220*/  HADD2.F32 R22, -RZ, R4.H0_H0 ;  /* 0x20000004ff167230 */ /* 0x004fe20000004100 */
[----:B------:R-:W-:Y:S06]  /*1230*/  BRA `(.L_x_31270) ;  /* 0x0000000800c47947 */ /* 0x000fec0003800000 */
.L_x_31273:
        /* <DEDUP_REMOVED lines=8> */
.L_x_31276:
[----:B------:R-:W2:Y:S02]  /*12c0*/  LDG.E.U16 R4, desc[UR36][R4.64] ;  /* 0x0000002404047981 */ /* 0x000ea4000c1e1500 */
[----:B--2---:R-:W-:Y:S01]  /*12d0*/  HADD2.F32 R22, -RZ, R4.H0_H0 ;  /* 0x20000004ff167230 */ /* 0x004fe20000004100 */
[----:B------:R-:W-:Y:S06]  /*12e0*/  BRA `(.L_x_31270) ;  /* 0x0000000800987947 */ /* 0x000fec0003800000 */
.L_x_31275:
[----:B------:R-:W2:Y:S01]  /*12f0*/  LDG.E.64 R4, desc[UR36][R4.64] ;  /* 0x0000002404047981 */ /* 0x000ea2000c1e1b00 */
[----:B------:R-:W-:Y:S01]  /*1300*/  UMOV UR4, 0xf0000000 ;  /* 0xf000000000047882 */ /* 0x000fe20000000000 */
[----:B------:R-:W-:Y:S01]  /*1310*/  UMOV UR5, 0x380fffff ;  /* 0x380fffff00057882 */ /* 0x000fe20000000000 */
[----:B--2---:R-:W0:Y:S01]  /*1320*/  F2F.F32.F64 R22, R4 ;  /* 0x0000000400167310 */ /* 0x004e220000301000 */
[----:B------:R-:W-:-:S14]  /*1330*/  DSETP.GEU.AND P0, PT, |R4|, UR4, PT ;  /* 0x0000000404007e2a */ /* 0x000fdc000bf0e200 */
[----:B0-----:R-:W-:Y:S01]  /*1340*/  @!P0 FMUL R22, R22, 1.175494350822287508e-38 ;  /* 0x0080000016168820 */ /* 0x001fe20000400000 */
[----:B------:R-:W-:Y:S06]  /*1350*/  BRA `(.L_x_31270) ;  /* 0x00000008007c7947 */ /* 0x000fec0003800000 */
.L_x_31265:
        /* <DEDUP_REMOVED lines=12> */
.L_x_31279:
[----:B------:R-:W2:Y:S01]  /*1420*/  LDG.E.64 R4, desc[UR36][R4.64] ;  /* 0x0000002404047981 */ /* 0x000ea2000c1e1b00 */
[----:B------:R-:W-:Y:S01]  /*1430*/  UMOV UR4, 0xf0000000 ;  /* 0xf000000000047882 */ /* 0x000fe20000000000 */
[----:B------:R-:W-:Y:S01]  /*1440*/  UMOV UR5, 0x380fffff ;  /* 0x380fffff00057882 */ /* 0x000fe20000000000 */
[----:B--2---:R-:W0:Y:S01]  /*1450*/  F2F.F32.F64 R22, R4 ;  /* 0x0000000400167310 */ /* 0x004e220000301000 */
[----:B------:R-:W-:-:S14]  /*1460*/  DSETP.GEU.AND P0, PT, |R4|, UR4, PT ;  /* 0x0000000404007e2a */ /* 0x000fdc000bf0e200 */
[----:B0-----:R-:W-:Y:S01]  /*1470*/  @!P0 FMUL R22, R22, 1.175494350822287508e-38 ;  /* 0x0080000016168820 */ /* 0x001fe20000400000 */
[----:B------:R-:W-:Y:S06]  /*1480*/  BRA `(.L_x_31270) ;  /* 0x0000000800307947 */ /* 0x000fec0003800000 */
.L_x_31278:
        /* <DEDUP_REMOVED lines=26> */
.L_x_31281:
        /* <DEDUP_REMOVED lines=13> */
.L_x_31280:
[----:B------:R-:W2:Y:S02]  /*1700*/  LDG.E.U16 R4, desc[UR36][R4.64] ;  /* 0x0000002404047981 */ /* 0x000ea4000c1e1500 */
[----:B--2---:R-:W-:Y:S01]  /*1710*/  IMAD.U32 R22, R4, 0x10000, RZ ;  /* 0x0001000004167824 */ /* 0x004fe200078e00ff */
[----:B------:R-:W-:Y:S06]  /*1720*/  BRA `(.L_x_31270) ;  /* 0x0000000400887947 */ /* 0x000fec0003800000 */
.L_x_31277:
        /* <DEDUP_REMOVED lines=11> */
.L_x_31284:
        /* <DEDUP_REMOVED lines=20> */
.L_x_31286:
[----:B------:R-:W-:Y:S05]  /*1920*/  BSYNC B0 ;  /* 0x0000000000007941 */ /* 0x000fea0003800000 */
.L_x_31285:
[----:B------:R-:W-:Y:S01]  /*1930*/  IMAD.SHL.U32 R3, R3, 0x100000, RZ ;  /* 0x0010000003037824 */ /* 0x000fe200078e00ff */
[----:B------:R-:W-:-:S04]  /*1940*/  LEA R5, R0, 0x3b800000, 0x17 ;  /* 0x3b80000000057811 */ /* 0x000fc800078eb8ff */
[----:B------:R-:W-:Y:S01]  /*1950*/  LOP3.LUT R22, R5, R3, R22, 0xfe, !PT ;  /* 0x0000000305167212 */ /* 0x000fe200078efe16 */
[----:B------:R-:W-:Y:S06]  /*1960*/  BRA `(.L_x_31270) ;  /* 0x0000000000f87947 */ /* 0x000fec0003800000 */
.L_x_31283:
        /* <DEDUP_REMOVED lines=20> */
.L_x_31288:
[----:B------:R-:W-:Y:S05]  /*1ab0*/  BSYNC B0 ;  /* 0x0000000000007941 */ /* 0x000fea0003800000 */
.L_x_31287:
[----:B------:R-:W-:Y:S01]  /*1ac0*/  IMAD.SHL.U32 R3, R3, 0x200000, RZ ;  /* 0x0020000003037824 */ /* 0x000fe200078e00ff */
[----:B------:R-:W-:-:S04]  /*1ad0*/  LEA R5, R0, 0x37800000, 0x17 ;  /* 0x3780000000057811 */ /* 0x000fc800078eb8ff */
[----:B------:R-:W-:Y:S01]  /*1ae0*/  LOP3.LUT R22, R5, R3, R22, 0xfe, !PT ;  /* 0x0000000305167212 */ /* 0x000fe200078efe16 */
[----:B------:R-:W-:Y:S06]  /*1af0*/  BRA `(.L_x_31270) ;  /* 0x0000000000947947 */ /* 0x000fec0003800000 */
.L_x_31282:
        /* <DEDUP_REMOVED lines=14> */
.L_x_31269:
        /* <DEDUP_REMOVED lines=16> */
.L_x_31291:
[----:B------:R-:W-:Y:S01]  /*1ce0*/  IMAD.MOV.U32 R22, RZ, RZ, RZ ;  /* 0x000000ffff167224 */ /* 0x000fe200078e00ff */
[----:B------:R-:W-:Y:S06]  /*1cf0*/  BRA `(.L_x_31270) ;  /* 0x0000000000147947 */ /* 0x000fec0003800000 */
.L_x_31290:
[----:B------:R-:W2:Y:S02]  /*1d00*/  LDG.E.64 R22, desc[UR36][R4.64] ;  /* 0x0000002404167981 */ /* 0x000ea4000c1e1b00 */
[----:B--2---:R0:W2:Y:S01]  /*1d10*/  I2F.U64 R22, R22 ;  /* 0x0000001600167312 */ /* 0x0040a20000301000 */
[----:B------:R-:W-:Y:S05]  /*1d20*/  BRA `(.L_x_31270) ;  /* 0x0000000000087947 */ /* 0x000fea0003800000 */
.L_x_31289:
[----:B------:R-:W2:Y:S02]  /*1d30*/  LDG.E R4, desc[UR36][R4.64] ;  /* 0x0000002404047981 */ /* 0x000ea4000c1e1900 */
[----:B--2---:R-:W-:-:S07]  /*1d40*/  I2FP.F32.U32 R22, R4 ;  /* 0x0000000400167245 */ /* 0x004fce0000201000 */
.L_x_31270:
[----:B------:R-:W-:Y:S05]  /*1d50*/  BSYNC B6 ;  /* 0x0000000000067941 */ /* 0x000fea0003800000 */
.L_x_31264:
[----:B------:R-:W0:Y:S02]  /*1d60*/  S2R R16, SR_TID.X ;  /* 0x0000000000107919 */ /* 0x000e240000002100 */
[----:B0-----:R-:W-:-:S07]  /*1d70*/  VIADD R16, R16, 0x80 ;  /* 0x0000008010107836 */ /* 0x001fce0000000000 */
.L_x_31235:
[----:B------:R-:W-:Y:S05]  /*1d80*/  BSYNC B7 ;  /* 0x0000000000077941 */ /* 0x000fea0003800000 */
.L_x_31234:
        /* <DEDUP_REMOVED lines=25> */
.L_x_31298:
[----:B------:R-:W4:Y:S02]  /*1f20*/  LDG.E.U8 R4, desc[UR36][R4.64] ;  /* 0x0000002404047981 */ /* 0x000f24000c1e1100 */
[----:B----4-:R-:W-:Y:S01]  /*1f30*/  I2FP.F32.U32 R27, R4 ;  /* 0x00000004001b7245 */ /* 0x010fe20000201000 */
[----:B------:R-:W-:Y:S06]  /*1f40*/  BRA `(.L_x_31300) ;  /* 0x0000000c002c7947 */ /* 0x000fec0003800000 */
.L_x_31297:
        /* <DEDUP_REMOVED lines=9> */
.L_x_31302:
[----:B------:R-:W4:Y:S02]  /*1fe0*/  LDG.E R4, desc[UR36][R4.64] ;  /* 0x0000002404047981 */ /* 0x000f24000c1e1900 */
[----:B----4-:R-:W-:Y:S01]  /*1ff0*/  I2FP.F32.S32 R27, R4 ;  /* 0x00000004001b7245 */ /* 0x010fe20000201400 */
[----:B------:R-:W-:Y:S06]  /*2000*/  BRA `(.L_x_31300) ;  /* 0x0000000800fc7947 */ /* 0x000fec0003800000 */
.L_x_31301:
[----:B------:R-:W4:Y:S02]  /*2010*/  LDG.E.U16 R4, desc[UR36][R4.64] ;  /* 0x0000002404047981 */ /* 0x000f24000c1e1500 */
[----:B----4-:R0:W4:Y:S01]  /*2020*/  I2F.S16 R27, R4 ;  /* 0x00000004001b7306 */ /* 0x0101220000101400 */
[----:B------:R-:W-:Y:S05]  /*2030*/  BRA `(.L_x_31300) ;  /* 0x0000000800f07947 */ /* 0x000fea0003800000 */
.L_x_31296:
        /* <DEDUP_REMOVED lines=8> */
.L_x_31304:
[----:B------:R-:W4:Y:S02]  /*20c0*/  LDG.E.U16 R4, desc[UR36][R4.64] ;  /* 0x0000002404047981 */ /* 0x000f24000c1e1500 */
[----:B----4-:R-:W-:Y:S01]  /*20d0*/  HADD2.F32 R27, -RZ, R4.H0_H0 ;  /* 0x20000004ff1b7230 */ /* 0x010fe20000004100 */
[----:B------:R-:W-:Y:S06]  /*20e0*/  BRA `(.L_x_31300) ;  /* 0x0000000800c47947 */ /* 0x000fec0003800000 */
.L_x_31303:
        /* <DEDUP_REMOVED lines=8> */
.L_x_31306:
[----:B------:R-:W4:Y:S02]  /*2170*/  LDG.E.U16 R4, desc[UR36][R4.64] ;  /* 0x0000002404047981 */ /* 0x000f24000c1e1500 */
[----:B----4-:R-:W-:Y:S01]  /*2180*/  HADD2.F32 R27, -RZ, R4.H0_H0 ;  /* 0x20000004ff1b7230 */ /* 0x010fe20000004100 */
[----:B------:R-:W-:Y:S06]  /*2190*/  BRA `(.L_x_31300) ;  /* 0x0000000800987947 */ /* 0x000fec0003800000 */
.L_x_31305:
[----:B------:R-:W4:Y:S01]  /*21a0*/  LDG.E.64 R4, desc[UR36][R4.64] ;  /* 0x0000002404047981 */ /* 0x000f22000c1e1b00 */
[----:B------:R-:W-:Y:S01]  /*21b0*/  UMOV UR4, 0xf0000000 ;  /* 0xf000000000047882 */ /* 0x000fe20000000000 */
[----:B------:R-:W-:Y:S01]  /*21c0*/  UMOV UR5, 0x380fffff ;  /* 0x380fffff00057882 */ /* 0x000fe20000000000 */
[----:B----4-:R-:W0:Y:S01]  /*21d0*/  F2F.F32.F64 R27, R4 ;  /* 0x00000004001b7310 */ /* 0x010e220000301000 */
[----:B------:R-:W-:-:S14]  /*21e0*/  DSETP.GEU.AND P0, PT, |R4|, UR4, PT ;  /* 0x0000000404007e2a */ /* 0x000fdc000bf0e200 */
[----:B0-----:R-:W-:Y:S01]  /*21f0*/  @!P0 FMUL R27, R27, 1.175494350822287508e-38 ;  /* 0x008000001b1b8820 */ /* 0x001fe20000400000 */
[----:B------:R-:W-:Y:S06]  /*2200*/  BRA `(.L_x_31300) ;  /* 0x00000008007c7947 */ /* 0x000fec0003800000 */
.L_x_31295:
        /* <DEDUP_REMOVED lines=12> */
.L_x_31309:
[----:B------:R-:W4:Y:S01]  /*22d0*/  LDG.E.64 R4, desc[UR36][R4.64] ;  /* 0x0000002404047981 */ /* 0x000f22000c1e1b00 */
[----:B------:R-:W-:Y:S01]  /*22e0*/  UMOV UR4, 0xf0000000 ;  /* 0xf000000000047882 */ /* 0x000fe20000000000 */
[----:B------:R-:W-:Y:S01]  /*22f0*/  UMOV UR5, 0x380fffff ;  /* 0x380fffff00057882 */ /* 0x000fe20000000000 */
[----:B----4-:R-:W0:Y:S01]  /*2300*/  F2F.F32.F64 R27, R4 ;  /* 0x00000004001b7310 */ /* 0x010e220000301000 */
[----:B------:R-:W-:-:S14]  /*2310*/  DSETP.GEU.AND P0, PT, |R4|, UR4, PT ;  /* 0x0000000404007e2a */ /* 0x000fdc000bf0e200 */
[----:B0-----:R-:W-:Y:S01]  /*2320*/  @!P0 FMUL R27, R27, 1.175494350822287508e-38 ;  /* 0x008000001b1b8820 */ /* 0x001fe20000400000 */
[----:B------:R-:W-:Y:S06]  /*2330*/  BRA `(.L_x_31300) ;  /* 0x0000000800307947 */ /* 0x000fec0003800000 */
.L_x_31308:
        /* <DEDUP_REMOVED lines=26> */
.L_x_31311:
        /* <DEDUP_REMOVED lines=13> */
.L_x_31310:
[----:B------:R-:W4:Y:S02]  /*25b0*/  LDG.E.U16 R4, desc[UR36][R4.64] ;  /* 0x0000002404047981 */ /* 0x000f24000c1e1500 */
[----:B----4-:R-:W-:Y:S01]  /*25c0*/  IMAD.U32 R27, R4, 0x10000, RZ ;  /* 0x00010000041b7824 */ /* 0x010fe200078e00ff */
[----:B------:R-:W-:Y:S06]  /*25d0*/  BRA `(.L_x_31300) ;  /* 0x0000000400887947 */ /* 0x000fec0003800000 */
.L_x_31307:
        /* <DEDUP_REMOVED lines=11> */
.L_x_31314:
        /* <DEDUP_REMOVED lines=20> */
.L_x_31316:
[----:B------:R-:W-:Y:S05]  /*27d0*/  BSYNC B0 ;  /* 0x0000000000007941 */ /* 0x000fea0003800000 */
.L_x_31315:
[----:B------:R-:W-:Y:S01]  /*27e0*/  IMAD.SHL.U32 R3, R3, 0x100000, RZ ;  /* 0x0010000003037824 */ /* 0x000fe200078e00ff */
[----:B------:R-:W-:-:S04]  /*27f0*/  LEA R0, R0, 0x3b800000, 0x17 ;  /* 0x3b80000000007811 */ /* 0x000fc800078eb8ff */
[----:B------:R-:W-:Y:S01]  /*2800*/  LOP3.LUT R27, R0, R3, R27, 0xfe, !PT ;  /* 0x00000003001b7212 */ /* 0x000fe200078efe1b */
[----:B------:R-:W-:Y:S06]  /*2810*/  BRA `(.L_x_31300) ;  /* 0x0000000000f87947 */ /* 0x000fec0003800000 */
.L_x_31313:
        /* <DEDUP_REMOVED lines=20> */
.L_x_31318:
[----:B------:R-:W-:Y:S05]  /*2960*/  BSYNC B0 ;  /* 0x0000000000007941 */ /* 0x000fea0003800000 */
.L_x_31317:
[----:B------:R-:W-:Y:S01]  /*2970*/  IMAD.SHL.U32 R3, R3, 0x200000, RZ ;  /* 0x0020000003037824 */ /* 0x000fe200078e00ff */
[----:B------:R-:W-:-:S04]  /*2980*/  LEA R0, R0, 0x37800000, 0x17 ;  /* 0x3780000000007811 */ /* 0x000fc800078eb8ff */
[----:B------:R-:W-:Y:S01]  /*2990*/  LOP3.LUT R27, R0, R3, R27, 0xfe, !PT ;  /* 0x00000003001b7212 */ /* 0x000fe200078efe1b */
[----:B------:R-:W-:Y:S06]  /*29a0*/  BRA `(.L_x_31300) ;  /* 0x0000000000947947 */ /* 0x000fec0003800000 */
.L_x_31312:
        /* <DEDUP_REMOVED lines=14> */
.L_x_31299:
        /* <DEDUP_REMOVED lines=16> */
.L_x_31321:
[----:B------:R-:W-:Y:S01]  /*2b90*/  IMAD.MOV.U32 R27, RZ, RZ, RZ ;  /* 0x000000ffff1b7224 */ /* 0x000fe200078e00ff */
[----:B------:R-:W-:Y:S06]  /*2ba0*/  BRA `(.L_x_31300) ;  /* 0x0000000000147947 */ /* 0x000fec0003800000 */
.L_x_31320:
[----:B------:R-:W4:Y:S02]  /*2bb0*/  LDG.E.64 R4, desc[UR36][R4.64] ;  /* 0x0000002404047981 */ /* 0x000f24000c1e1b00 */
[----:B----4-:R0:W4:Y:S01]  /*2bc0*/  I2F.U64 R27, R4 ;  /* 0x00000004001b7312 */ /* 0x0101220000301000 */
[----:B------:R-:W-:Y:S05]  /*2bd0*/  BRA `(.L_x_31300) ;  /* 0x0000000000087947 */ /* 0x000fea0003800000 */
.L_x_31319:
[----:B------:R-:W4:Y:S02]  /*2be0*/  LDG.E R4, desc[UR36][R4.64] ;  /* 0x0000002404047981 */ /* 0x000f24000c1e1900 */
[----:B----4-:R-:W-:-:S07]  /*2bf0*/  I2FP.F32.U32 R27, R4 ;  /* 0x00000004001b7245 */ /* 0x010fce0000201000 */
.L_x_31300:
[----:B------:R-:W-:Y:S05]  /*2c00*/  BSYNC B6 ;  /* 0x0000000000067941 */ /* 0x000fea0003800000 */
.L_x_31294:
        /* <DEDUP_REMOVED lines=20> */
.L_x_31326:
[----:B------:R-:W2:Y:S02]  /*2d50*/  LDG.E.U8 R4, desc[UR36][R4.64] ;  /* 0x0000002404047981 */ /* 0x000ea4000c1e1100 */
[----:B--2---:R-:W-:Y:S01]  /*2d60*/  I2FP.F32.U32 R24, R4 ;  /* 0x0000000400187245 */ /* 0x004fe20000201000 */
[----:B------:R-:W-:Y:S06]  /*2d70*/  BRA `(.L_x_31328) ;  /* 0x0000000c002c7947 */ /* 0x000fec0003800000 */
.L_x_31325:
        /* <DEDUP_REMOVED lines=9> */
.L_x_31330:
[----:B------:R-:W2:Y:S02]  /*2e10*/  LDG.E R4, desc[UR36][R4.64] ;  /* 0x0000002404047981 */ /* 0x000ea4000c1e1900 */
[----:B--2---:R-:W-:Y:S01]  /*2e20*/  I2FP.F32.S32 R24, R4 ;  /* 0x0000000400187245 */ /* 0x004fe20000201400 */
[----:B------:R-:W-:Y:S06]  /*2e30*/  BRA `(.L_x_31328) ;  /* 0x0000000800fc7947 */ /* 0x000fec0003800000 */
.L_x_31329:
[----:B------:R-:W2:Y:S02]  /*2e40*/  LDG.E.U16 R4, desc[UR36][R4.64] ;  /* 0x0000002404047981 */ /* 0x000ea4000c1e1500 */
[----:B--2---:R0:W2:Y:S01]  /*2e50*/  I2F.S16 R24, R4 ;  /* 0x0000000400187306 */ /* 0x0040a20000101400 */
[----:B------:R-:W-:Y:S05]  /*2e60*/  BRA `(.L_x_31328) ;  /* 0x0000000800f07947 */ /* 0x000fea0003800000 */
.L_x_31324:
        /* <DEDUP_REMOVED lines=8> */
.L_x_31332:
[----:B------:R-:W2:Y:S02]  /*2ef0*/  LDG.E.U16 R4, desc[UR36][R4.64] ;  /* 0x0000002404047981 */ /* 0x000ea4000c1e1500 */
[----:B--2---:R-:W-:Y:S01]  /*2f00*/  HADD2.F32 R24, -RZ, R4.H0_H0 ;  /* 0x20000004ff187230 */ /* 0x004fe20000004100 */
[----:B------:R-:W-:Y:S06]  /*2f10*/  BRA `(.L_x_31328) ;  /* 0x0000000800c47947 */ /* 0x000fec0003800000 */
.L_x_31331:
        /* <DEDUP_REMOVED lines=8> */
.L_x_31334:
[----:B------:R-:W2:Y:S02]  /*2fa0*/  LDG.E.U16 R4, desc[UR36][R4.64] ;  /* 0x0000002404047981 */ /* 0x000ea4000c1e1500 */
[----:B--2---:R-:W-:Y:S01]  /*2fb0*/  HADD2.F32 R24, -RZ, R4.H0_H0 ;  /* 0x20000004ff187230 */ /* 0x004fe20000004100 */
[----:B------:R-:W-:Y:S06]  /*2fc0*/  BRA `(.L_x_31328) ;  /* 0x0000000800987947 */ /* 0x000fec0003800000 */
.L_x_31333:
[----:B------:R-:W2:Y:S01]  /*2fd0*/  LDG.E.64 R4, desc[UR36][R4.64] ;  /* 0x0000002404047981 */ /* 0x000ea2000c1e1b00 */
[----:B------:R-:W-:Y:S01]  /*2fe0*/  UMOV UR4, 0xf0000000 ;  /* 0xf000000000047882 */ /* 0x000fe20000000000 */
[----:B------:R-:W-:Y:S01]  /*2ff0*/  UMOV UR5, 0x380fffff ;  /* 0x380fffff00057882 */ /* 0x000fe20000000000 */
[----:B--2---:R-:W0:Y:S01]  /*3000*/  F2F.F32.F64 R24, R4 ;  /* 0x0000000400187310 */ /* 0x004e220000301000 */
[----:B------:R-:W-:-:S14]  /*3010*/  DSETP.GEU.AND P0, PT, |R4|, UR4, PT ;  /* 0x0000000404007e2a */ /* 0x000fdc000bf0e200 */
[----:B0-----:R-:W-:Y:S01]  /*3020*/  @!P0 FMUL R24, R24, 1.175494350822287508e-38 ;  /* 0x0080000018188820 */ /* 0x001fe20000400000 */
[----:B------:R-:W-:Y:S06]  /*3030*/  BRA `(.L_x_31328) ;  /* 0x00000008007c7947 */ /* 0x000fec0003800000 */
.L_x_31323:
        /* <DEDUP_REMOVED lines=12> */
.L_x_31337:
[----:B------:R-:W2:Y:S01]  /*3100*/  LDG.E.64 R4, desc[UR36][R4.64] ;  /* 0x0000002404047981 */ /* 0x000ea2000c1e1b00 */
[----:B------:R-:W-:Y:S01]  /*3110*/  UMOV UR4, 0xf0000000 ;  /* 0xf000000000047882 */ /* 0x000fe20000000000 */
[----:B------:R-:W-:Y:S01]  /*3120*/  UMOV UR5, 0x380fffff ;  /* 0x380fffff00057882 */ /* 0x000fe20000000000 */
[----:B--2---:R-:W0:Y:S01]  /*3130*/  F2F.F32.F64 R24, R4 ;  /* 0x0000000400187310 */ /* 0x004e220000301000 */
[----:B------:R-:W-:-:S14]  /*3140*/  DSETP.GEU.AND P0, PT, |R4|, UR4, PT ;  /* 0x0000000404007e2a */ /* 0x000fdc000bf0e200 */
[----:B0-----:R-:W-:Y:S01]  /*3150*/  @!P0 FMUL R24, R24, 1.175494350822287508e-38 ;  /* 0x0080000018188820 */ /* 0x001fe20000400000 */
[----:B------:R-:W-:Y:S06]  /*3160*/  BRA `(.L_x_31328) ;  /* 0x0000000800307947 */ /* 0x000fec0003800000 */
.L_x_31336:
        /* <DEDUP_REMOVED lines=26> */
.L_x_31339:
        /* <DEDUP_REMOVED lines=13> */
.L_x_31338:
[----:B------:R-:W2:Y:S02]  /*33e0*/  LDG.E.U16 R4, desc[UR36][R4.64] ;  /* 0x0000002404047981 */ /* 0x000ea4000c1e1500 */
[----:B--2---:R-:W-:Y:S01]  /*33f0*/  IMAD.U32 R24, R4, 0x10000, RZ ;  /* 0x0001000004187824 */ /* 0x004fe200078e00ff */
[----:B------:R-:W-:Y:S06]  /*3400*/  BRA `(.L_x_31328) ;  /* 0x0000000400887947 */ /* 0x000fec0003800000 */
.L_x_31335:
        /* <DEDUP_REMOVED lines=11> */
.L_x_31342:
        /* <DEDUP_REMOVED lines=20> */
.L_x_31344:
[----:B------:R-:W-:Y:S05]  /*3600*/  BSYNC B0 ;  /* 0x0000000000007941 */ /* 0x000fea0003800000 */
.L_x_31343:
[----:B------:R-:W-:Y:S01]  /*3610*/  IMAD.SHL.U32 R3, R3, 0x100000, RZ ;  /* 0x0010000003037824 */ /* 0x000fe200078e00ff */
[----:B------:R-:W-:-:S04]  /*3620*/  LEA R5, R0, 0x3b800000, 0x17 ;  /* 0x3b80000000057811 */ /* 0x000fc800078eb8ff */
[----:B------:R-:W-:Y:S01]  /*3630*/  LOP3.LUT R24, R5, R3, R24, 0xfe, !PT ;  /* 0x0000000305187212 */ /* 0x000fe200078efe18 */
[----:B------:R-:W-:Y:S06]  /*3640*/  BRA `(.L_x_31328) ;  /* 0x0000000000f87947 */ /* 0x000fec0003800000 */
.L_x_31341:
        /* <DEDUP_REMOVED lines=20> */
.L_x_31346:
[----:B------:R-:W-:Y:S05]  /*3790*/  BSYNC B0 ;  /* 0x0000000000007941 */ /* 0x000fea0003800000 */
.L_x_31345:
[----:B------:R-:W-:Y:S01]  /*37a0*/  IMAD.SHL.U32 R3, R3, 0x200000, RZ ;  /* 0x0020000003037824 */ /* 0x000fe200078e00ff */
[----:B------:R-:W-:-:S04]  /*37b0*/  LEA R5, R0, 0x37800000, 0x17 ;  /* 0x3780000000057811 */ /* 0x000fc800078eb8ff */
[----:B------:R-:W-:Y:S01]  /*37c0*/  LOP3.LUT R24, R5, R3, R24, 0xfe, !PT ;  /* 0x0000000305187212 */ /* 0x000fe200078efe18 */
[----:B------:R-:W-:Y:S06]  /*37d0*/  BRA `(.L_x_31328) ;  /* 0x0000000000947947 */ /* 0x000fec0003800000 */
.L_x_31340:
        /* <DEDUP_REMOVED lines=14> */
.L_x_31327:
        /* <DEDUP_REMOVED lines=16> */
.L_x_31349:
[----:B------:R-:W-:Y:S01]  /*39c0*/  IMAD.MOV.U32 R24, RZ, RZ, RZ ;  /* 0x000000ffff187224 */ /* 0x000fe200078e00ff */
[----:B------:R-:W-:Y:S06]  /*39d0*/  BRA `(.L_x_31328) ;  /* 0x0000000000147947 */ /* 0x000fec0003800000 */
.L_x_31348:
[----:B------:R-:W2:Y:S02]  /*39e0*/  LDG.E.64 R24, desc[UR36][R4.64] ;  /* 0x0000002404187981 */ /* 0x000ea4000c1e1b00 */
[----:B--2---:R0:W2:Y:S01]  /*39f0*/  I2F.U64 R24, R24 ;  /* 0x0000001800187312 */ /* 0x0040a20000301000 */
[----:B------:R-:W-:Y:S05]  /*3a00*/  BRA `(.L_x_31328) ;  /* 0x0000000000087947 */ /* 0x000fea0003800000 */
.L_x_31347:
[----:B------:R-:W2:Y:S02]  /*3a10*/  LDG.E R4, desc[UR36][R4.64] ;  /* 0x0000002404047981 */ /* 0x000ea4000c1e1900 */
[----:B--2---:R-:W-:-:S07]  /*3a20*/  I2FP.F32.U32 R24, R4 ;  /* 0x0000000400187245 */ /* 0x004fce0000201000 */
.L_x_31328:
[----:B------:R-:W-:Y:S05]  /*3a30*/  BSYNC B6 ;  /* 0x0000000000067941 */ /* 0x000fea0003800000 */
.L_x_31322:
[----:B------:R-:W-:-:S07]  /*3a40*/  VIADD R16, R16, 0x80 ;  /* 0x0000008010107836 */ /* 0x000fce0000000000 */
.L_x_31293:
[----:B------:R-:W-:Y:S05]  /*3a50*/  BSYNC B7 ;  /* 0x0000000000077941 */ /* 0x000fea0003800000 */
.L_x_31292:
        /* <DEDUP_REMOVED lines=27> */
.L_x_31356:
[----:B------:R-:W4:Y:S02]  /*3c10*/  LDG.E.U8 R4, desc[UR36][R4.64] ;  /* 0x0000002404047981 */ /* 0x000f24000c1e1100 */
[----:B----4-:R-:W-:Y:S01]  /*3c20*/  I2FP.F32.U32 R18, R4 ;  /* 0x0000000400127245 */ /* 0x010fe20000201000 */
[----:B------:R-:W-:Y:S06]  /*3c30*/  BRA `(.L_x_31358) ;  /* 0x0000000c002c7947 */ /* 0x000fec0003800000 */
.L_x_31355:
        /* <DEDUP_REMOVED lines=9> */
.L_x_31360:
[----:B------:R-:W4:Y:S02]  /*3cd0*/  LDG.E R4, desc[UR36][R4.64] ;  /* 0x0000002404047981 */ /* 0x000f24000c1e1900 */
[----:B----4-:R-:W-:Y:S01]  /*3ce0*/  I2FP.F32.S32 R18, R4 ;  /* 0x0000000400127245 */ /* 0x010fe20000201400 */
[----:B------:R-:W-:Y:S06]  /*3cf0*/  BRA `(.L_x_31358) ;  /* 0x0000000800fc7947 */ /* 0x000fec0003800000 */
.L_x_31359:
[----:B------:R-:W4:Y:S02]  /*3d00*/  LDG.E.U16 R4, desc[UR36][R4.64] ;  /* 0x0000002404047981 */ /* 0x000f24000c1e1500 */
[----:B----4-:R0:W4:Y:S01]  /*3d10*/  I2F.S16 R18, R4 ;  /* 0x0000000400127306 */ /* 0x0101220000101400 */
[----:B------:R-:W-:Y:S05]  /*3d20*/  BRA `(.L_x_31358) ;  /* 0x0000000800f07947 */ /* 0x000fea0003800000 */
.L_x_31354:
        /* <DEDUP_REMOVED lines=8> */
.L_x_31362:
[----:B------:R-:W4:Y:S02]  /*3db0*/  LDG.E.U16 R4, desc[UR36][R4.64] ;  /* 0x0000002404047981 */ /* 0x000f24000c1e1500 */
[----:B----4-:R-:W-:Y:S01]  /*3dc0*/  HADD2.F32 R18, -RZ, R4.H0_H0 ;  /* 0x20000004ff127230 */ /* 0x010fe20000004100 */
[----:B------:R-:W-:Y:S06]  /*3dd0*/  BRA `(.L_x_31358) ;  /* 0x0000000800c47947 */ /* 0x000fec0003800000 */
.L_x_31361:
        /* <DEDUP_REMOVED lines=8> */
.L_x_31364:
[----:B------:R-:W4:Y:S02]  /*3e60*/  LDG.E.U16 R4, desc[UR36][R4.64] ;  /* 0x0000002404047981 */ /* 0x000f24000c1e1500 */
[----:B----4-:R-:W-:Y:S01]  /*3e70*/  HADD2.F32 R18, -RZ, R4.H0_H0 ;  /* 0x20000004ff127230 */ /* 0x010fe20000004100 */
[----:B------:R-:W-:Y:S06]  /*3e80*/  BRA `(.L_x_31358) ;  /* 0x0000000800987947 */ /* 0x000fec0003800000 */
.L_x_31363:
[----:B------:R-:W4:Y:S01]  /*3e90*/  LDG.E.64 R4, desc[UR36][R4.64] ;  /* 0x0000002404047981 */ /* 0x000f22000c1e1b00 */
[----:B------:R-:W-:Y:S01]  /*3ea0*/  UMOV UR4, 0xf0000000 ;  /* 0xf000000000047882 */ /* 0x000fe20000000000 */
[----:B------:R-:W-:Y:S01]  /*3eb0*/  UMOV UR5, 0x380fffff ;  /* 0x380fffff00057882 */ /* 0x000fe20000000000 */
[----:B----4-:R-:W0:Y:S01]  /*3ec0*/  F2F.F32.F64 R18, R4 ;  /* 0x0000000400127310 */ /* 0x010e220000301000 */
[----:B------:R-:W-:-:S14]  /*3ed0*/  DSETP.GEU.AND P0, PT, |R4|, UR4, PT ;  /* 0x0000000404007e2a */ /* 0x000fdc000bf0e200 */
[----:B0-----:R-:W-:Y:S01]  /*3ee0*/  @!P0 FMUL R18, R18, 1.175494350822287508e-38 ;  /* 0x0080000012128820 */ /* 0x001fe20000400000 */
[----:B------:R-:W-:Y:S06]  /*3ef0*/  BRA `(.L_x_31358) ;  /* 0x00000008007c7947 */ /* 0x000fec0003800000 */
.L_x_31353:
        /* <DEDUP_REMOVED lines=12> */
.L_x_31367:
[----:B------:R-:W4:Y:S01]  /*3fc0*/  LDG.E.64 R4, desc[UR36][R4.64] ;  /* 0x0000002404047981 */ /* 0x000f22000c1e1b00 */
[----:B------:R-:W-:Y:S01]  /*3fd0*/  UMOV UR4, 0xf0000000 ;  /* 0xf000000000047882 */ /* 0x000fe20000000000 */
[----:B------:R-:W-:Y:S01]  /*3fe0*/  UMOV UR5, 0x380fffff ;  /* 0x380fffff00057882 */ /* 0x000fe20000000000 */
[----:B----4-:R-:W0:Y:S01]  /*3ff0*/  F2F.F32.F64 R18, R4 ;  /* 0x0000000400127310 */ /* 0x010e220000301000 */
[----:B------:R-:W-:-:S14]  /*4000*/  DSETP.GEU.AND P0, PT, |R4|, UR4, PT ;  /* 0x0000000404007e2a */ /* 0x000fdc000bf0e200 */
[----:B0-----:R-:W-:Y:S01]  /*4010*/  @!P0 FMUL R18, R18, 1.175494350822287508e-38 ;  /* 0x0080000012128820 */ /* 0x001fe20000400000 */
[----:B------:R-:W-:Y:S06]  /*4020*/  BRA `(.L_x_31358) ;  /* 0x0000000800307947 */ /* 0x000fec0003800000 */
.L_x_31366:
        /* <DEDUP_REMOVED lines=26> */
.L_x_31369:
        /* <DEDUP_REMOVED lines=13> */
.L_x_31368:
[----:B------:R-:W4:Y:S02]  /*42a0*/  LDG.E.U16 R4, desc[UR36][R4.64] ;  /* 0x0000002404047981 */ /* 0x000f24000c1e1500 */
[----:B----4-:R-:W-:Y:S01]  /*42b0*/  IMAD.U32 R18, R4, 0x10000, RZ ;  /* 0x0001000004127824 */ /* 0x010fe200078e00ff */
[----:B------:R-:W-:Y:S06]  /*42c0*/  BRA `(.L_x_31358) ;  /* 0x0000000400887947 */ /* 0x000fec0003800000 */
.L_x_31365:
        /* <DEDUP_REMOVED lines=11> */
.L_x_31372:
        /* <DEDUP_REMOVED lines=20> */
.L_x_31374:
[----:B------:R-:W-:Y:S05]  /*44c0*/  BSYNC B0 ;  /* 0x0000000000007941 */ /* 0x000fea0003800000 */
.L_x_31373:
[----:B------:R-:W-:Y:S01]  /*44d0*/  IMAD.SHL.U32 R3, R3, 0x100000, RZ ;  /* 0x0010000003037824 */ /* 0x000fe200078e00ff */
[----:B------:R-:W-:-:S04]  /*44e0*/  LEA R5, R0, 0x3b800000, 0x17 ;  /* 0x3b80000000057811 */ /* 0x000fc800078eb8ff */
[----:B------:R-:W-:Y:S01]  /*44f0*/  LOP3.LUT R18, R5, R3, R18, 0xfe, !PT ;  /* 0x0000000305127212 */ /* 0x000fe200078efe12 */
[----:B------:R-:W-:Y:S06]  /*4500*/  BRA `(.L_x_31358) ;  /* 0x0000000000f87947 */ /* 0x000fec0003800000 */
.L_x_31371:
        /* <DEDUP_REMOVED lines=20> */
.L_x_31376:
[----:B------:R-:W-:Y:S05]  /*4650*/  BSYNC B0 ;  /* 0x0000000000007941 */ /* 0x000fea0003800000 */
.L_x_31375:
[----:B------:R-:W-:Y:S01]  /*4660*/  IMAD.SHL.U32 R3, R3, 0x200000, RZ ;  /* 0x0020000003037824 */ /* 0x000fe200078e00ff */
[----:B------:R-:W-:-:S04]  /*4670*/  LEA R5, R0, 0x37800000, 0x17 ;  /* 0x3780000000057811 */ /* 0x000fc800078eb8ff */
[----:B------:R-:W-:Y:S01]  /*4680*/  LOP3.LUT R18, R5, R3, R18, 0xfe, !PT ;  /* 0x0000000305127212 */ /* 0x000fe200078efe12 */
[----:B------:R-:W-:Y:S06]  /*4690*/  BRA `(.L_x_31358) ;  /* 0x0000000000947947 */ /* 0x000fec0003800000 */
.L_x_31370:
        /* <DEDUP_REMOVED lines=14> */
.L_x_31357:
        /* <DEDUP_REMOVED lines=16> */
.L_x_31379:
[----:B------:R-:W-:Y:S01]  /*4880*/  IMAD.MOV.U32 R18, RZ, RZ, RZ ;  /* 0x000000ffff127224 */ /* 0x000fe200078e00ff */
[----:B------:R-:W-:Y:S06]  /*4890*/  BRA `(.L_x_31358) ;  /* 0x0000000000147947 */ /* 0x000fec0003800000 */
.L_x_31378:
[----:B------:R-:W4:Y:S02]  /*48a0*/  LDG.E.64 R4, desc[UR36][R4.64] ;  /* 0x0000002404047981 */ /* 0x000f24000c1e1b00 */
[----:B----4-:R0:W4:Y:S01]  /*48b0*/  I2F.U64 R18, R4 ;  /* 0x0000000400127312 */ /* 0x0101220000301000 */
[----:B------:R-:W-:Y:S05]  /*48c0*/  BRA `(.L_x_31358) ;  /* 0x0000000000087947 */ /* 0x000fea0003800000 */
.L_x_31377:
[----:B------:R-:W4:Y:S02]  /*48d0*/  LDG.E R4, desc[UR36][R4.64] ;  /* 0x0000002404047981 */ /* 0x000f24000c1e1900 */
[----:B----4-:R-:W-:-:S07]  /*48e0*/  I2FP.F32.U32 R18, R4 ;  /* 0x0000000400127245 */ /* 0x010fce0000201000 */
.L_x_31358:
[----:B------:R-:W-:Y:S05]  /*48f0*/  BSYNC B6 ;  /* 0x0000000000067941 */ /* 0x000fea0003800000 */
.L_x_31352:
        /* <DEDUP_REMOVED lines=21> */
.L_x_31384:
[----:B------:R-:W2:Y:S02]  /*4a50*/  LDG.E.U8 R4, desc[UR36][R4.64] ;  /* 0x0000002404047981 */ /* 0x000ea4000c1e1100 */
[----:B--2---:R-:W-:Y:S01]  /*4a60*/  I2FP.F32.U32 R25, R4 ;  /* 0x0000000400197245 */ /* 0x004fe20000201000 */
[----:B------:R-:W-:Y:S06]  /*4a70*/  BRA `(.L_x_31386) ;  /* 0x0000000c002c7947 */ /* 0x000fec0003800000 */
.L_x_31383:
        /* <DEDUP_REMOVED lines=9> */
.L_x_31388:
[----:B------:R-:W2:Y:S02]  /*4b10*/  LDG.E R4, desc[UR36][R4.64] ;  /* 0x0000002404047981 */ /* 0x000ea4000c1e1900 */
[----:B--2---:R-:W-:Y:S01]  /*4b20*/  I2FP.F32.S32 R25, R4 ;  /* 0x0000000400197245 */ /* 0x004fe20000201400 */
[----:B------:R-:W-:Y:S06]  /*4b30*/  BRA `(.L_x_31386) ;  /* 0x0000000800fc7947 */ /* 0x000fec0003800000 */
.L_x_31387:
[----:B------:R-:W2:Y:S02]  /*4b40*/  LDG.E.U16 R4, desc[UR36][R4.64] ;  /* 0x0000002404047981 */ /* 0x000ea4000c1e1500 */
[----:B--2---:R0:W1:Y:S01]  /*4b50*/  I2F.S16 R25, R4 ;  /* 0x0000000400197306 */ /* 0x0040620000101400 */
[----:B------:R-:W-:Y:S05]  /*4b60*/  BRA `(.L_x_31386) ;  /* 0x0000000800f07947 */ /* 0x000fea0003800000 */
.L_x_31382:
        /* <DEDUP_REMOVED lines=8> */
.L_x_31390:
[----:B------:R-:W2:Y:S02]  /*4bf0*/  LDG.E.U16 R4, desc[UR36][R4.64] ;  /* 0x0000002404047981 */ /* 0x000ea4000c1e1500 */
[----:B--2---:R-:W-:Y:S01]  /*4c00*/  HADD2.F32 R25, -RZ, R4.H0_H0 ;  /* 0x20000004ff197230 */ /* 0x004fe20000004100 */
[----:B------:R-:W-:Y:S06]  /*4c10*/  BRA `(.L_x_31386) ;  /* 0x0000000800c47947 */ /* 0x000fec0003800000 */
.L_x_31389:
        /* <DEDUP_REMOVED lines=8> */
.L_x_31392:
[----:B------:R-:W2:Y:S02]  /*4ca0*/  LDG.E.U16 R4, desc[UR36][R4.64] ;  /* 0x0000002404047981 */ /* 0x000ea4000c1e1500 */
[----:B--2---:R-:W-:Y:S01]  /*4cb0*/  HADD2.F32 R25, -RZ, R4.H0_H0 ;  /* 0x20000004ff197230 */ /* 0x004fe20000004100 */
[----:B------:R-:W-:Y:S06]  /*4cc0*/  BRA `(.L_x_31386) ;  /* 0x0000000800987947 */ /* 0x000fec0003800000 */
.L_x_31391:
[----:B------:R-:W2:Y:S01]  /*4cd0*/  LDG.E.64 R4, desc[UR36][R4.64] ;  /* 0x0000002404047981 */ /* 0x000ea2000c1e1b00 */
[----:B------:R-:W-:Y:S01]  /*4ce0*/  UMOV UR4, 0xf0000000 ;  /* 0xf000000000047882 */ /* 0x000fe20000000000 */
[----:B------:R-:W-:Y:S01]  /*4cf0*/  UMOV UR5, 0x380fffff ;  /* 0x380fffff00057882 */ /* 0x000fe20000000000 */
[----:B--2---:R-:W0:Y:S01]  /*4d00*/  F2F.F32.F64 R25, R4 ;  /* 0x0000000400197310 */ /* 0x004e220000301000 */
[----:B------:R-:W-:-:S14]  /*4d10*/  DSETP.GEU.AND P0, PT, |R4|, UR4, PT ;  /* 0x0000000404007e2a */ /* 0x000fdc000bf0e200 */
[----:B0-----:R-:W-:Y:S01]  /*4d20*/  @!P0 FMUL R25, R25, 1.175494350822287508e-38 ;  /* 0x0080000019198820 */ /* 0x001fe20000400000 */
[----:B------:R-:W-:Y:S06]  /*4d30*/  BRA `(.L_x_31386) ;  /* 0x00000008007c7947 */ /* 0x000fec0003800000 */
.L_x_31381:
        /* <DEDUP_REMOVED lines=12> */
.L_x_31395:
[----:B------:R-:W2:Y:S01]  /*4e00*/  LDG.E.64 R4, desc[UR36][R4.64] ;  /* 0x0000002404047981 */ /* 0x000ea2000c1e1b00 */
[----:B------:R-:W-:Y:S01]  /*4e10*/  UMOV UR4, 0xf0000000 ;  /* 0xf000000000047882 */ /* 0x000fe20000000000 */
[----:B------:R-:W-:Y:S01]  /*4e20*/  UMOV UR5, 0x380fffff ;  /* 0x380fffff00057882 */ /* 0x000fe20000000000 */
[----:B--2---:R-:W0:Y:S01]  /*4e30*/  F2F.F32.F64 R25, R4 ;  /* 0x0000000400197310 */ /* 0x004e220000301000 */
[----:B------:R-:W-:-:S14]  /*4e40*/  DSETP.GEU.AND P0, PT, |R4|, UR4, PT ;  /* 0x0000000404007e2a */ /* 0x000fdc000bf0e200 */
[----:B0-----:R-:W-:Y:S01]  /*4e50*/  @!P0 FMUL R25, R25, 1.175494350822287508e-38 ;  /* 0x0080000019198820 */ /* 0x001fe20000400000 */
[----:B------:R-:W-:Y:S06]  /*4e60*/  BRA `(.L_x_31386) ;  /* 0x0000000800307947 */ /* 0x000fec0003800000 */
.L_x_31394:
        /* <DEDUP_REMOVED lines=26> */
.L_x_31397:
        /* <DEDUP_REMOVED lines=13> */
.L_x_31396:
[----:B------:R-:W2:Y:S02]  /*50e0*/  LDG.E.U16 R4, desc[UR36][R4.64] ;  /* 0x0000002404047981 */ /* 0x000ea4000c1e1500 */
[----:B--2---:R-:W-:Y:S01]  /*50f0*/  IMAD.U32 R25, R4, 0x10000, RZ ;  /* 0x0001000004197824 */ /* 0x004fe200078e00ff */
[----:B------:R-:W-:Y:S06]  /*5100*/  BRA `(.L_x_31386) ;  /* 0x0000000400887947 */ /* 0x000fec0003800000 */
.L_x_31393:
        /* <DEDUP_REMOVED lines=11> */
.L_x_31400:
        /* <DEDUP_REMOVED lines=20> */
.L_x_31402:
[----:B------:R-:W-:Y:S05]  /*5300*/  BSYNC B0 ;  /* 0x0000000000007941 */ /* 0x000fea0003800000 */
.L_x_31401:
[----:B------:R-:W-:Y:S01]  /*5310*/  IMAD.SHL.U32 R3, R3, 0x100000, RZ ;  /* 0x0010000003037824 */ /* 0x000fe200078e00ff */
[----:B------:R-:W-:-:S04]  /*5320*/  LEA R0, R0, 0x3b800000, 0x17 ;  /* 0x3b80000000007811 */ /* 0x000fc800078eb8ff */
[----:B------:R-:W-:Y:S01]  /*5330*/  LOP3.LUT R25, R0, R3, R25, 0xfe, !PT ;  /* 0x0000000300197212 */ /* 0x000fe200078efe19 */
[----:B------:R-:W-:Y:S06]  /*5340*/  BRA `(.L_x_31386) ;  /* 0x0000000000f87947 */ /* 0x000fec0003800000 */
.L_x_31399:
        /* <DEDUP_REMOVED lines=20> */
.L_x_31404:
[----:B------:R-:W-:Y:S05]  /*5490*/  BSYNC B0 ;  /* 0x0000000000007941 */ /* 0x000fea0003800000 */
.L_x_31403:
[----:B------:R-:W-:Y:S01]  /*54a0*/  IMAD.SHL.U32 R3, R3, 0x200000, RZ ;  /* 0x0020000003037824 */ /* 0x000fe200078e00ff */
[----:B------:R-:W-:-:S04]  /*54b0*/  LEA R0, R0, 0x37800000, 0x17 ;  /* 0x3780000000007811 */ /* 0x000fc800078eb8ff */
[----:B------:R-:W-:Y:S01]  /*54c0*/  LOP3.LUT R25, R0, R3, R25, 0xfe, !PT ;  /* 0x0000000300197212 */ /* 0x000fe200078efe19 */
[----:B------:R-:W-:Y:S06]  /*54d0*/  BRA `(.L_x_31386) ;  /* 0x0000000000947947 */ /* 0x000fec0003800000 */
.L_x_31398:
        /* <DEDUP_REMOVED lines=14> */
.L_x_31385:
        /* <DEDUP_REMOVED lines=16> */
.L_x_31407:
[----:B------:R-:W-:Y:S01]  /*56c0*/  IMAD.MOV.U32 R25, RZ, RZ, RZ ;  /* 0x000000ffff197224 */ /* 0x000fe200078e00ff */
[----:B------:R-:W-:Y:S06]  /*56d0*/  BRA `(.L_x_31386) ;  /* 0x0000000000147947 */ /* 0x000fec0003800000 */
.L_x_31406:
[----:B------:R-:W2:Y:S02]  /*56e0*/  LDG.E.64 R4, desc[UR36][R4.64] ;  /* 0x0000002404047981 */ /* 0x000ea4000c1e1b00 */
[----:B--2---:R0:W1:Y:S01]  /*56f0*/  I2F.U64 R25, R4 ;  /* 0x0000000400197312 */ /* 0x0040620000301000 */
[----:B------:R-:W-:Y:S05]  /*5700*/  BRA `(.L_x_31386) ;  /* 0x0000000000087947 */ /* 0x000fea0003800000 */
.L_x_31405:
[----:B------:R-:W2:Y:S02]  /*5710*/  LDG.E R4, desc[UR36][R4.64] ;  /* 0x0000002404047981 */ /* 0x000ea4000c1e1900 */
[----:B--2---:R-:W-:-:S07]  /*5720*/  I2FP.F32.U32 R25, R4 ;  /* 0x0000000400197245 */ /* 0x004fce0000201000 */
.L_x_31386:
[----:B------:R-:W-:Y:S05]  /*5730*/  BSYNC B6 ;  /* 0x0000000000067941 */ /* 0x000fea0003800000 */
.L_x_31380:
[----:B------:R-:W-:-:S07]  /*5740*/  VIADD R16, R16, 0x80 ;  /* 0x0000008010107836 */ /* 0x000fce0000000000 */
.L_x_31351:
[----:B------:R-:W-:Y:S05]  /*5750*/  BSYNC B7 ;  /* 0x0000000000077941 */ /* 0x000fea0003800000 */
.L_x_31350:
        /* <DEDUP_REMOVED lines=25> */
.L_x_31414:
[----:B------:R-:W4:Y:S02]  /*58f0*/  LDG.E.U8 R4, desc[UR36][R4.64] ;  /* 0x0000002404047981 */ /* 0x000f24000c1e1100 */
[----:B----4-:R-:W-:Y:S01]  /*5900*/  I2FP.F32.U32 R28, R4 ;  /* 0x00000004001c7245 */ /* 0x010fe20000201000 */
[----:B------:R-:W-:Y:S06]  /*5910*/  BRA `(.L_x_31416) ;  /* 0x0000000c002c7947 */ /* 0x000fec0003800000 */
.L_x_31413:
        /* <DEDUP_REMOVED lines=9> */
.L_x_31418:
[----:B------:R-:W4:Y:S02]  /*59b0*/  LDG.E R4, desc[UR36][R4.64] ;  /* 0x0000002404047981 */ /* 0x000f24000c1e1900 */
[----:B----4-:R-:W-:Y:S01]  /*59c0*/  I2FP.F32.S32 R28, R4 ;  /* 0x00000004001c7245 */ /* 0x010fe20000201400 */
[----:B------:R-:W-:Y:S06]  /*59d0*/  BRA `(.L_x_31416) ;  /* 0x0000000800fc7947 */ /* 0x000fec0003800000 */
.L_x_31417:
[----:B------:R-:W4:Y:S02]  /*59e0*/  LDG.E.U16 R4, desc[UR36][R4.64] ;  /* 0x0000002404047981 */ /* 0x000f24000c1e1500 */
[----:B----4-:R0:W4:Y:S01]  /*59f0*/  I2F.S16 R28, R4 ;  /* 0x00000004001c7306 */ /* 0x0101220000101400 */
[----:B------:R-:W-:Y:S05]  /*5a00*/  BRA `(.L_x_31416) ;  /* 0x0000000800f07947 */ /* 0x000fea0003800000 */
.L_x_31412:
        /* <DEDUP_REMOVED lines=8> */
.L_x_31420:
[----:B------:R-:W4:Y:S02]  /*5a90*/  LDG.E.U16 R4, desc[UR36][R4.64] ;  /* 0x0000002404047981 */ /* 0x000f24000c1e1500 */
[----:B----4-:R-:W-:Y:S01]  /*5aa0*/  HADD2.F32 R28, -RZ, R4.H0_H0 ;  /* 0x20000004ff1c7230 */ /* 0x010fe20000004100 */
[----:B------:R-:W-:Y:S06]  /*5ab0*/  BRA `(.L_x_31416) ;  /* 0x0000000800c47947 */ /* 0x000fec0003800000 */
.L_x_31419:
        /* <DEDUP_REMOVED lines=8> */
.L_x_31422:
[----:B------:R-:W4:Y:S02]  /*5b40*/  LDG.E.U16 R4, desc[UR36][R4.64] ;  /* 0x0000002404047981 */ /* 0x000f24000c1e1500 */
[----:B----4-:R-:W-:Y:S01]  /*5b50*/  HADD2.F32 R28, -RZ, R4.H0_H0 ;  /* 0x20000004ff1c7230 */ /* 0x010fe20000004100 */
[----:B------:R-:W-:Y:S06]  /*5b60*/  BRA `(.L_x_31416) ;  /* 0x0000000800987947 */ /* 0x000fec0003800000 */
.L_x_31421:
[----:B------:R-:W4:Y:S01]  /*5b70*/  LDG.E.64 R4, desc[UR36][R4.64] ;  /* 0x0000002404047981 */ /* 0x000f22000c1e1b00 */
[----:B------:R-:W-:Y:S01]  /*5b80*/  UMOV UR4, 0xf0000000 ;  /* 0xf000000000047882 */ /* 0x000fe20000000000 */
[----:B------:R-:W-:Y:S01]  /*5b90*/  UMOV UR5, 0x380fffff ;  /* 0x380fffff00057882 */ /* 0x000fe20000000000 */
[----:B----4-:R-:W0:Y:S01]  /*5ba0*/  F2F.F32.F64 R28, R4 ;  /* 0x00000004001c7310 */ /* 0x010e220000301000 */
[----:B------:R-:W-:-:S14]  /*5bb0*/  DSETP.GEU.AND P0, PT, |R4|, UR4, PT ;  /* 0x0000000404007e2a */ /* 0x000fdc000bf0e200 */
[----:B0-----:R-:W-:Y:S01]  /*5bc0*/  @!P0 FMUL R28, R28, 1.175494350822287508e-38 ;  /* 0x008000001c1c8820 */ /* 0x001fe20000400000 */
[----:B------:R-:W-:Y:S06]  /*5bd0*/  BRA `(.L_x_31416) ;  /* 0x00000008007c7947 */ /* 0x000fec0003800000 */
.L_x_31411:
        /* <DEDUP_REMOVED lines=12> */
.L_x_31425:
[----:B------:R-:W4:Y:S01]  /*5ca0*/  LDG.E.64 R4, desc[UR36][R4.64] ;  /* 0x0000002404047981 */ /* 0x000f22000c1e1b00 */
[----:B------:R-:W-:Y:S01]  /*5cb0*/  UMOV UR4, 0xf0000000 ;  /* 0xf000000000047882 */ /* 0x000fe20000000000 */
[----:B------:R-:W-:Y:S01]  /*5cc0*/  UMOV UR5, 0x380fffff ;  /* 0x380fffff00057882 */ /* 0x000fe20000000000 */
[----:B----4-:R-:W0:Y:S01]  /*5cd0*/  F2F.F32.F64 R28, R4 ;  /* 0x00000004001c7310 */ /* 0x010e220000301000 */
[----:B------:R-:W-:-:S14]  /*5ce0*/  DSETP.GEU.AND P0, PT, |R4|, UR4, PT ;  /* 0x0000000404007e2a */ /* 0x000fdc000bf0e200 */
[----:B0-----:R-:W-:Y:S01]  /*5cf0*/  @!P0 FMUL R28, R28, 1.175494350822287508e-38 ;  /* 0x008000001c1c8820 */ /* 0x001fe20000400000 */
[----:B------:R-:W-:Y:S06]  /*5d00*/  BRA `(.L_x_31416) ;  /* 0x0000000800307947 */ /* 0x000fec0003800000 */
.L_x_31424:
        /* <DEDUP_REMOVED lines=26> */
.L_x_31427:
        /* <DEDUP_REMOVED lines=13> */
.L_x_31426:
[----:B------:R-:W4:Y:S02]  /*5f80*/  LDG.E.U16 R4, desc[UR36][R4.64] ;  /* 0x0000002404047981 */ /* 0x000f24000c1e1500 */
[----:B----4-:R-:W-:Y:S01]  /*5f90*/  IMAD.U32 R28, R4, 0x10000, RZ ;  /* 0x00010000041c7824 */ /* 0x010fe200078e00ff */
[----:B------:R-:W-:Y:S06]  /*5fa0*/  BRA `(.L_x_31416) ;  /* 0x0000000400887947 */ /* 0x000fec0003800000 */
.L_x_31423:
        /* <DEDUP_REMOVED lines=11> */
.L_x_31430:
        /* <DEDUP_REMOVED lines=20> */
.L_x_31432:
[----:B------:R-:W-:Y:S05]  /*61a0*/  BSYNC B0 ;  /* 0x0000000000007941 */ /* 0x000fea0003800000 */
.L_x_31431:
[----:B------:R-:W-:Y:S01]  /*61b0*/  IMAD.SHL.U32 R3, R3, 0x100000, RZ ;  /* 0x0010000003037824 */ /* 0x000fe200078e00ff */
[----:B------:R-:W-:-:S04]  /*61c0*/  LEA R5, R0, 0x3b800000, 0x17 ;  /* 0x3b80000000057811 */ /* 0x000fc800078eb8ff */
[----:B------:R-:W-:Y:S01]  /*61d0*/  LOP3.LUT R28, R5, R3, R28, 0xfe, !PT ;  /* 0x00000003051c7212 */ /* 0x000fe200078efe1c */
[----:B------:R-:W-:Y:S06]  /*61e0*/  BRA `(.L_x_31416) ;  /* 0x0000000000f87947 */ /* 0x000fec0003800000 */
.L_x_31429:
        /* <DEDUP_REMOVED lines=20> */
.L_x_31434:
[----:B------:R-:W-:Y:S05]  /*6330*/  BSYNC B0 ;  /* 0x0000000000007941 */ /* 0x000fea0003800000 */
.L_x_31433:
[----:B------:R-:W-:Y:S01]  /*6340*/  IMAD.SHL.U32 R3, R3, 0x200000, RZ ;  /* 0x0020000003037824 */ /* 0x000fe200078e00ff */
[----:B------:R-:W-:-:S04]  /*6350*/  LEA R5, R0, 0x37800000, 0x17 ;  /* 0x3780000000057811 */ /* 0x000fc800078eb8ff */
[----:B------:R-:W-:Y:S01]  /*6360*/  LOP3.LUT R28, R5, R3, R28, 0xfe, !PT ;  /* 0x00000003051c7212 */ /* 0x000fe200078efe1c */
[----:B------:R-:W-:Y:S06]  /*6370*/  BRA `(.L_x_31416) ;  /* 0x0000000000947947 */ /* 0x000fec0003800000 */
.L_x_31428:
        /* <DEDUP_REMOVED lines=14> */
.L_x_31415:
        /* <DEDUP_REMOVED lines=16> */
.L_x_31437:
[----:B------:R-:W-:Y:S01]  /*6560*/  IMAD.MOV.U32 R28, RZ, RZ, RZ ;  /* 0x000000ffff1c7224 */ /* 0x000fe200078e00ff */
[----:B------:R-:W-:Y:S06]  /*6570*/  BRA `(.L_x_31416) ;  /* 0x0000000000147947 */ /* 0x000fec0003800000 */
.L_x_31436:
[----:B------:R-:W4:Y:S02]  /*6580*/  LDG.E.64 R4, desc[UR36][R4.64] ;  /* 0x0000002404047981 */ /* 0x000f24000c1e1b00 */
[----:B----4-:R0:W4:Y:S01]  /*6590*/  I2F.U64 R28, R4 ;  /* 0x00000004001c7312 */ /* 0x0101220000301000 */
[----:B------:R-:W-:Y:S05]  /*65a0*/  BRA `(.L_x_31416) ;  /* 0x0000000000087947 */ /* 0x000fea0003800000 */
.L_x_31435:
[----:B------:R-:W4:Y:S02]  /*65b0*/  LDG.E R4, desc[UR36][R4.64] ;  /* 0x0000002404047981 */ /* 0x000f24000c1e1900 */
[----:B----4-:R-:W-:-:S07]  /*65c0*/  I2FP.F32.U32 R28, R4 ;  /* 0x00000004001c7245 */ /* 0x010fce0000201000 */
.L_x_31416:
[----:B------:R-:W-:Y:S05]  /*65d0*/  BSYNC B6 ;  /* 0x0000000000067941 */ /* 0x000fea0003800000 */
.L_x_31410:
        /* <DEDUP_REMOVED lines=20> */
.L_x_31441:
[----:B------:R-:W2:Y:S02]  /*6720*/  LDG.E.U8 R4, desc[UR36][R4.64] ;  /* 0x0000002404047981 */ /* 0x000ea4000c1e1100 */
[----:B--2---:R-:W-:Y:S01]  /*6730*/  I2FP.F32.U32 R23, R4 ;  /* 0x0000000400177245 */ /* 0x004fe20000201000 */
[----:B------:R-:W-:Y:S06]  /*6740*/  BRA `(.L_x_31409) ;  /* 0x0000000c00207947 */ /* 0x000fec0003800000 */
.L_x_31440:
        /* <DEDUP_REMOVED lines=9> */
.L_x_31444:
[----:B------:R-:W2:Y:S02]  /*67e0*/  LDG.E R4, desc[UR36][R4.64] ;  /* 0x0000002404047981 */ /* 0x000ea4000c1e1900 */
[----:B--2---:R-:W-:Y:S01]  /*67f0*/  I2FP.F32.S32 R23, R4 ;  /* 0x0000000400177245 */ /* 0x004fe20000201400 */
[----:B------:R-:W-:Y:S06]  /*6800*/  BRA `(.L_x_31409) ;  /* 0x0000000800f07947 */ /* 0x000fec0003800000 */
.L_x_31443:
[----:B------:R-:W2:Y:S02]  /*6810*/  LDG.E.U16 R4, desc[UR36][R4.64] ;  /* 0x0000002404047981 */ /* 0x000ea4000c1e1500 */
[----:B--2---:R0:W1:Y:S01]  /*6820*/  I2F.S16 R23, R4 ;  /* 0x0000000400177306 */ /* 0x0040620000101400 */
[----:B------:R-:W-:Y:S05]  /*6830*/  BRA `(.L_x_31409) ;  /* 0x0000000800e47947 */ /* 0x000fea0003800000 */
.L_x_31439:
        /* <DEDUP_REMOVED lines=8> */
.L_x_31446:
[----:B------:R-:W2:Y:S02]  /*68c0*/  LDG.E.U16 R4, desc[UR36][R4.64] ;  /* 0x0000002404047981 */ /* 0x000ea4000c1e1500 */
[----:B--2---:R-:W-:Y:S01]  /*68d0*/  HADD2.F32 R23, -RZ, R4.H0_H0 ;  /* 0x20000004ff177230 */ /* 0x004fe20000004100 */
[----:B------:R-:W-:Y:S06]  /*68e0*/  BRA `(.L_x_31409) ;  /* 0x0000000800b87947 */ /* 0x000fec0003800000 */
.L_x_31445:
        /* <DEDUP_REMOVED lines=8> */
.L_x_31448:
[----:B------:R-:W2:Y:S02]  /*6970*/  LDG.E.U16 R4, desc[UR36][R4.64] ;  /* 0x0000002404047981 */ /* 0x000ea4000c1e1500 */
[----:B--2---:R-:W-:Y:S01]  /*6980*/  HADD2.F32 R23, -RZ, R4.H0_H0 ;  /* 0x20000004ff177230 */ /* 0x004fe20000004100 */
[----:B------:R-:W-:Y:S06]  /*6990*/  BRA `(.L_x_31409) ;  /* 0x00000008008c7947 */ /* 0x000fec0003800000 */
.L_x_31447:
[----:B------:R-:W2:Y:S01]  /*69a0*/  LDG.E.64 R4, desc[UR36][R4.64] ;  /* 0x0000002404047981 */ /* 0x000ea2000c1e1b00 */
[----:B------:R-:W-:Y:S01]  /*69b0*/  UMOV UR4, 0xf0000000 ;  /* 0xf000000000047882 */ /* 0x000fe20000000000 */
[----:B------:R-:W-:Y:S01]  /*69c0*/  UMOV UR5, 0x380fffff ;  /* 0x380fffff00057882 */ /* 0x000fe20000000000 */
[----:B--2---:R-:W0:Y:S01]  /*69d0*/  F2F.F32.F64 R23, R4 ;  /* 0x0000000400177310 */ /* 0x004e220000301000 */
[----:B------:R-:W-:-:S14]  /*69e0*/  DSETP.GEU.AND P0, PT, |R4|, UR4, PT ;  /* 0x0000000404007e2a */ /* 0x000fdc000bf0e200 */
[----:B0-----:R-:W-:Y:S01]  /*69f0*/  @!P0 FMUL R23, R23, 1.175494350822287508e-38 ;  /* 0x0080000017178820 */ /* 0x001fe20000400000 */
[----:B------:R-:W-:Y:S06]  /*6a00*/  BRA `(.L_x_31409) ;  /* 0x0000000800707947 */ /* 0x000fec0003800000 */
.L_x_31438:
        /* <DEDUP_REMOVED lines=12> */
.L_x_31451:
[----:B------:R-:W2:Y:S01]  /*6ad0*/  LDG.E.64 R4, desc[UR36][R4.64] ;  /* 0x0000002404047981 */ /* 0x000ea2000c1e1b00 */
[----:B------:R-:W-:Y:S01]  /*6ae0*/  UMOV UR4, 0xf0000000 ;  /* 0xf000000000047882 */ /* 0x000fe20000000000 */
[----:B------:R-:W-:Y:S01]  /*6af0*/  UMOV UR5, 0x380fffff ;  /* 0x380fffff00057882 */ /* 0x000fe20000000000 */
[----:B--2---:R-:W0:Y:S01]  /*6b00*/  F2F.F32.F64 R23, R4 ;  /* 0x0000000400177310 */ /* 0x004e220000301000 */
[----:B------:R-:W-:-:S14]  /*6b10*/  DSETP.GEU.AND P0, PT, |R4|, UR4, PT ;  /* 0x0000000404007e2a */ /* 0x000fdc000bf0e200 */
[----:B0-----:R-:W-:Y:S01]  /*6b20*/  @!P0 FMUL R23, R23, 1.175494350822287508e-38 ;  /* 0x0080000017178820 */ /* 0x001fe20000400000 */
[----:B------:R-:W-:Y:S06]  /*6b30*/  BRA `(.L_x_31409) ;  /* 0x0000000800247947 */ /* 0x000fec0003800000 */
.L_x_31450:
        /* <DEDUP_REMOVED lines=26> */
.L_x_31453:
        /* <DEDUP_REMOVED lines=13> */
.L_x_31452:
[----:B------:R-:W2:Y:S02]  /*6db0*/  LDG.E.U16 R4, desc[UR36][R4.64] ;  /* 0x0000002404047981 */ /* 0x000ea4000c1e1500 */
[----:B--2---:R-:W-:Y:S01]  /*6dc0*/  IMAD.U32 R23, R4, 0x10000, RZ ;  /* 0x0001000004177824 */ /* 0x004fe200078e00ff */
[----:B------:R-:W-:Y:S06]  /*6dd0*/  BRA `(.L_x_31409) ;  /* 0x00000004007c7947 */ /* 0x000fec0003800000 */
.L_x_31449:
        /* <DEDUP_REMOVED lines=11> */
.L_x_31456:
        /* <DEDUP_REMOVED lines=19> */
.L_x_31458:
[----:B------:R-:W-:Y:S05]  /*6fc0*/  BSYNC B0 ;  /* 0x0000000000007941 */ /* 0x000fea0003800000 */
.L_x_31457:
[----:B------:R-:W-:Y:S01]  /*6fd0*/  IMAD.SHL.U32 R3, R3, 0x100000, RZ ;  /* 0x0010000003037824 */ /* 0x000fe200078e00ff */
[----:B------:R-:W-:-:S04]  /*6fe0*/  LEA R0, R0, 0x3b800000, 0x17 ;  /* 0x3b80000000007811 */ /* 0x000fc800078eb8ff */
[----:B------:R-:W-:Y:S01]  /*6ff0*/  LOP3.LUT R23, R0, R3, R23, 0xfe, !PT ;  /* 0x0000000300177212 */ /* 0x000fe200078efe17 */
[----:B------:R-:W-:Y:S06]  /*7000*/  BRA `(.L_x_31409) ;  /* 0x0000000000f07947 */ /* 0x000fec0003800000 */
.L_x_31455:
        /* <DEDUP_REMOVED lines=19> */
.L_x_31460:
[----:B------:R-:W-:Y:S05]  /*7140*/  BSYNC B0 ;  /* 0x0000000000007941 */ /* 0x000fea0003800000 */
.L_x_31459:
[----:B------:R-:W-:Y:S01]  /*7150*/  IMAD.SHL.U32 R3, R3, 0x200000, RZ ;  /* 0x0020000003037824 */ /* 0x000fe200078e00ff */
[----:B------:R-:W-:-:S04]  /*7160*/  LEA R0, R0, 0x37800000, 0x17 ;  /* 0x3780000000007811 */ /* 0x000fc800078eb8ff */
[----:B------:R-:W-:Y:S01]  /*7170*/  LOP3.LUT R23, R0, R3, R23, 0xfe, !PT ;  /* 0x0000000300177212 */ /* 0x000fe200078efe17 */
[----:B------:R-:W-:Y:S06]  /*7180*/  BRA `(.L_x_31409) ;  /* 0x0000000000907947 */ /* 0x000fec0003800000 */
.L_x_31454:
        /* <DEDUP_REMOVED lines=14> */
.L_x_31442:
        /* <DEDUP_REMOVED lines=16> */
.L_x_31463:
[----:B------:R-:W-:Y:S05]  /*7370*/  BRA `(.L_x_31409) ;  /* 0x0000000000147947 */ /* 0x000fea0003800000 */
.L_x_31462:
[----:B------:R-:W2:Y:S02]  /*7380*/  LDG.E.64 R4, desc[UR36][R4.64] ;  /* 0x0000002404047981 */ /* 0x000ea4000c1e1b00 */
[----:B--2---:R0:W1:Y:S01]  /*7390*/  I2F.U64 R23, R4 ;  /* 0x0000000400177312 */ /* 0x0040620000301000 */
[----:B------:R-:W-:Y:S05]  /*73a0*/  BRA `(.L_x_31409) ;  /* 0x0000000000087947 */ /* 0x000fea0003800000 */
.L_x_31461:
[----:B------:R-:W2:Y:S02]  /*73b0*/  LDG.E R4, desc[UR36][R4.64] ;  /* 0x0000002404047981 */ /* 0x000ea4000c1e1900 */
[----:B--2---:R-:W-:-:S07]  /*73c0*/  I2FP.F32.U32 R23, R4 ;  /* 0x0000000400177245 */ /* 0x004fce0000201000 */
.L_x_31409:
[----:B------:R-:W-:Y:S05]  /*73d0*/  BSYNC B7 ;  /* 0x0000000000077941 */ /* 0x000fea0003800000 */
.L_x_31408:
        /* <DEDUP_REMOVED lines=16> */
[----:B------:R-:W-:-:S07]  /*74e0*/  @!P4 FMNMX.FTZ R4, R22, R29, !PT ;  /* 0x0000001d1604c209 */ /* 0x000fce0007810000 */
.L_x_31465:
[----:B------:R-:W-:Y:S05]  /*74f0*/  BSYNC B0 ;  /* 0x0000000000007941 */ /* 0x000fea0003800000 */
.L_x_31464:
[----:B------:R-:W-:Y:S04]  /*7500*/  BSSY B0, `(.L_x_31466) ;  /* 0x0000008000007945 */ /* 0x000fe80003800000 */
[----:B------:R-:W-:Y:S05]  /*7510*/  @P3 BRA `(.L_x_31467) ;  /* 0x0000000000183947 */ /* 0x000fea0003800000 */
[----:B-----5:R-:W-:Y:S01]  /*7520*/  FSETP.NAN.FTZ.AND P3, PT, R27, R27, PT ;  /* 0x0000001b1b00720b */ /* 0x020fe20003f78000 */
[----:B--2---:R-:W-:-:S12]  /*7530*/  IMAD.MOV.U32 R22, RZ, RZ, R27 ;  /* 0x000000ffff167224 */ /* 0x004fd800078e001b */
[----:B------:R-:W-:Y:S05]  /*7540*/  @P3 BRA `(.L_x_31467) ;  /* 0x00000000000c3947 */ /* 0x000fea0003800000 */
[----:B------:R-:W-:Y:S01]  /*7550*/  FSETP.NAN.FTZ.AND P3, PT, R24, R24, PT ;  /* 0x000000181800720b */ /* 0x000fe20003f78000 */
[----:B------:R-:W-:-:S12]  /*7560*/  IMAD.MOV.U32 R22, RZ, RZ, R24 ;  /* 0x000000ffff167224 */ /* 0x000fd800078e0018 */
[----:B------:R-:W-:-:S07]  /*7570*/  @!P3 FMNMX.FTZ R22, R24, R27, !PT ;  /* 0x0000001b1816b209 */ /* 0x000fce0007810000 */
.L_x_31467:
[----:B------:R-:W-:Y:S05]  /*7580*/  BSYNC B0 ;  /* 0x0000000000007941 */ /* 0x000fea0003800000 */
.L_x_31466:
[----:B------:R-:W-:Y:S04]  /*7590*/  BSSY B0, `(.L_x_31468) ;  /* 0x0000008000007945 */ /* 0x000fe80003800000 */
[----:B------:R-:W-:Y:S05]  /*75a0*/  @P0 BRA `(.L_x_31469) ;  /* 0x0000000000180947 */ /* 0x000fea0003800000 */
[----:B-----5:R-:W-:Y:S01]  /*75b0*/  FSETP.NAN.FTZ.AND P0, PT, R18, R18, PT ;  /* 0x000000121200720b */ /* 0x020fe20003f18000 */
[----:B--2---:R-:W-:-:S12]  /*75c0*/  IMAD.MOV.U32 R24, RZ, RZ, R18 ;  /* 0x000000ffff187224 */ /* 0x004fd800078e0012 */
[----:B------:R-:W-:Y:S05]  /*75d0*/  @P0 BRA `(.L_x_31469) ;  /* 0x00000000000c0947 */ /* 0x000fea0003800000 */
[----:B-1----:R-:W-:Y:S01]  /*75e0*/  FSETP.NAN.FTZ.AND P0, PT, R25, R25, PT ;  /* 0x000000191900720b */ /* 0x002fe20003f18000 */
[----:B------:R-:W-:-:S12]  /*75f0*/  IMAD.MOV.U32 R24, RZ, RZ, R25 ;  /* 0x000000ffff187224 */ /* 0x000fd800078e0019 */
[----:B------:R-:W-:-:S07]  /*7600*/  @!P0 FMNMX.FTZ R24, R25, R18, !PT ;  /* 0x0000001219188209 */ /* 0x000fce0007810000 */
.L_x_31469:
[----:B------:R-:W-:Y:S05]  /*7610*/  BSYNC B0 ;  /* 0x0000000000007941 */ /* 0x000fea0003800000 */
.L_x_31468:
[----:B------:R-:W-:Y:S04]  /*7620*/  BSSY B0, `(.L_x_31470) ;  /* 0x0000008000007945 */ /* 0x000fe80003800000 */
[----:B------:R-:W-:Y:S05]  /*7630*/  @P1 BRA `(.L_x_31471) ;  /* 0x0000000000181947 */ /* 0x000fea0003800000 */
[----:B-----5:R-:W-:Y:S01]  /*7640*/  FSETP.NAN.FTZ.AND P0, PT, R28, R28, PT ;  /* 0x0000001c1c00720b */ /* 0x020fe20003f18000 */
[----:B------:R-:W-:-:S12]  /*7650*/  IMAD.MOV.U32 R18, RZ, RZ, R28 ;  /* 0x000000ffff127224 */ /* 0x000fd800078e001c */
[----:B------:R-:W-:Y:S05]  /*7660*/  @P0 BRA `(.L_x_31471) ;  /* 0x00000000000c0947 */ /* 0x000fea0003800000 */
[----:B-1----:R-:W-:Y:S01]  /*7670*/  FSETP.NAN.FTZ.AND P0, PT, R23, R23, PT ;  /* 0x000000171700720b */ /* 0x002fe20003f18000 */
[----:B------:R-:W-:-:S12]  /*7680*/  IMAD.MOV.U32 R18, RZ, RZ, R23 ;  /* 0x000000ffff127224 */ /* 0x000fd800078e0017 */
[----:B------:R-:W-:-:S07]  /*7690*/  @!P0 FMNMX.FTZ R18, R28, R23, !PT ;  /* 0x000000171c128209 */ /* 0x000fce0007810000 */
.L_x_31471:
[----:B------:R-:W-:Y:S05]  /*76a0*/  BSYNC B0 ;  /* 0x0000000000007941 */ /* 0x000fea0003800000 */
.L_x_31470:
        /* <DEDUP_REMOVED lines=24> */
.L_x_31477:
[----:B------:R-:W0:Y:S01]  /*7830*/  F2I.S64.TRUNC R4, R4 ;  /* 0x0000000400047311 */ /* 0x000e22000020d900 */
[----:B------:R-:W-:Y:S02]  /*7840*/  IMAD.MOV.U32 R19, RZ, RZ, R26 ;  /* 0x000000ffff137224 */ /* 0x000fe400078e001a */
[----:B0-----:R-:W-:-:S05]  /*7850*/  IMAD.MOV.U32 R3, RZ, RZ, R4 ;  /* 0x000000ffff037224 */ /* 0x001fca00078e0004 */
[----:B------:R0:W-:Y:S01]  /*7860*/  STG.E.U8 desc[UR36][R8.64], R3 ;  /* 0x0000000308007986 */ /* 0x0001e2000c101124 */
[----:B------:R-:W-:Y:S05]  /*7870*/  BRA `(.L_x_31473) ;  /* 0x0000000c00907947 */ /* 0x000fea0003800000 */
.L_x_31476:
        /* <DEDUP_REMOVED lines=10> */
.L_x_31480:
[----:B------:R-:W0:Y:S01]  /*7920*/  F2I.FTZ.TRUNC.NTZ R3, R4 ;  /* 0x0000000400037305 */ /* 0x000e22000021f100 */
[----:B------:R-:W-:Y:S01]  /*7930*/  IMAD.MOV.U32 R19, RZ, RZ, R26 ;  /* 0x000000ffff137224 */ /* 0x000fe200078e001a */
[----:B0-----:R0:W-:Y:S01]  /*7940*/  STG.E desc[UR36][R8.64], R3 ;  /* 0x0000000308007986 */ /* 0x0011e2000c101924 */
[----:B------:R-:W-:Y:S05]  /*7950*/  BRA `(.L_x_31473) ;  /* 0x0000000c00587947 */ /* 0x000fea0003800000 */
.L_x_31479:
[----:B------:R-:W0:Y:S01]  /*7960*/  F2I.FTZ.TRUNC.NTZ R3, R4 ;  /* 0x0000000400037305 */ /* 0x000e22000021f100 */
[----:B------:R-:W-:Y:S01]  /*7970*/  IMAD.MOV.U32 R19, RZ, RZ, R26 ;  /* 0x000000ffff137224 */ /* 0x000fe200078e001a */
[----:B0-----:R0:W-:Y:S01]  /*7980*/  STG.E.U16 desc[UR36][R8.64], R3 ;  /* 0x0000000308007986 */ /* 0x0011e2000c101524 */
[----:B------:R-:W-:Y:S05]  /*7990*/  BRA `(.L_x_31473) ;  /* 0x0000000c00487947 */ /* 0x000fea0003800000 */
.L_x_31475:
        /* <DEDUP_REMOVED lines=9> */
.L_x_31482:
[----:B------:R-:W-:Y:S01]  /*7a30*/  F2FP.F16.F32.PACK_AB R4, RZ, R4 ;  /* 0x00000004ff04723e */ /* 0x000fe200000000ff */
[----:B------:R-:W-:-:S04]  /*7a40*/  IMAD.MOV.U32 R19, RZ, RZ, R26 ;  /* 0x000000ffff137224 */ /* 0x000fc800078e001a */
[----:B------:R0:W-:Y:S01]  /*7a50*/  STG.E.U16 desc[UR36][R8.64], R4 ;  /* 0x0000000408007986 */ /* 0x0001e2000c101524 */
[----:B------:R-:W-:Y:S05]  /*7a60*/  BRA `(.L_x_31473) ;  /* 0x0000000c00147947 */ /* 0x000fea0003800000 */
.L_x_31481:
        /* <DEDUP_REMOVED lines=10> */
.L_x_31484:
[----:B------:R-:W-:Y:S01]  /*7b10*/  F2FP.F16.F32.PACK_AB R3, RZ, R4 ;  /* 0x00000004ff03723e */ /* 0x000fe200000000ff */
[----:B------:R-:W-:-:S03]  /*7b20*/  IMAD.MOV.U32 R19, RZ, RZ, R26 ;  /* 0x000000ffff137224 */ /* 0x000fc600078e001a */
[----:B------:R-:W-:-:S05]  /*7b30*/  PRMT R3, R3, 0x5410, RZ ;  /* 0x0000541003037816 */ /* 0x000fca00000000ff */
[----:B------:R0:W-:Y:S01]  /*7b40*/  STG.E desc[UR36][R8.64], R3 ;  /* 0x0000000308007986 */ /* 0x0001e2000c101924 */
[----:B------:R-:W-:Y:S05]  /*7b50*/  BRA `(.L_x_31473) ;  /* 0x0000000800d87947 */ /* 0x000fea0003800000 */
.L_x_31483:
[----:B------:R-:W-:Y:S01]  /*7b60*/  FMUL.FTZ R4, R4, 1 ;  /* 0x3f80000004047820 */ /* 0x000fe20000410000 */
[----:B------:R-:W-:-:S05]  /*7b70*/  IMAD.MOV.U32 R19, RZ, RZ, R26 ;  /* 0x000000ffff137224 */ /* 0x000fca00078e001a */
[----:B------:R-:W0:Y:S02]  /*7b80*/  F2F.F64.F32 R4, R4 ;  /* 0x0000000400047310 */ /* 0x000e240000201800 */
[----:B0-----:R0:W-:Y:S01]  /*7b90*/  STG.E.64 desc[UR36][R8.64], R4 ;  /* 0x0000000408007986 */ /* 0x0011e2000c101b24 */
[----:B------:R-:W-:Y:S05]  /*7ba0*/  BRA `(.L_x_31473) ;  /* 0x0000000800c47947 */ /* 0x000fea0003800000 */
.L_x_31474:
        /* <DEDUP_REMOVED lines=13> */
.L_x_31487:
[----:B------:R-:W-:Y:S01]  /*7c80*/  FMUL.FTZ R4, R4, 1 ;  /* 0x3f80000004047820 */ /* 0x000fe20000410000 */
[----:B------:R-:W-:Y:S01]  /*7c90*/  CS2R R6, SRZ ;  /* 0x0000000000067805 */ /* 0x000fe2000001ff00 */
[----:B------:R-:W-:-:S04]  /*7ca0*/  IMAD.MOV.U32 R19, RZ, RZ, R26 ;  /* 0x000000ffff137224 */ /* 0x000fc800078e001a */
[----:B------:R-:W0:Y:S02]  /*7cb0*/  F2F.F64.F32 R4, R4 ;  /* 0x0000000400047310 */ /* 0x000e240000201800 */
[----:B0-----:R0:W-:Y:S01]  /*7cc0*/  STG.E.128 desc[UR36][R8.64], R4 ;  /* 0x0000000408007986 */ /* 0x0011e2000c101d24 */
[----:B------:R-:W-:Y:S05]  /*7cd0*/  BRA `(.L_x_31473) ;  /* 0x0000000800787947 */ /* 0x000fea0003800000 */
.L_x_31486:
        /* <DEDUP_REMOVED lines=20> */
.L_x_31491:
[----:B------:R-:W-:Y:S05]  /*7e20*/  BSYNC B0 ;  /* 0x0000000000007941 */ /* 0x000fea0003800000 */
.L_x_31490:
[----:B------:R-:W-:Y:S01]  /*7e30*/  LOP3.LUT R5, R0, R5, RZ, 0xfc, !PT ;  /* 0x0000000500057212 */ /* 0x000fe200078efcff */
[----:B------:R-:W-:-:S04]  /*7e40*/  IMAD.MOV.U32 R19, RZ, RZ, R26 ;  /* 0x000000ffff137224 */ /* 0x000fc800078e001a */
[----:B------:R0:W-:Y:S01]  /*7e50*/  STG.E.U8 desc[UR36][R8.64], R5 ;  /* 0x0000000508007986 */ /* 0x0001e2000c101124 */
[----:B------:R-:W-:Y:S05]  /*7e60*/  BRA `(.L_x_31473) ;  /* 0x0000000800147947 */ /* 0x000fea0003800000 */
.L_x_31489:
        /* <DEDUP_REMOVED lines=12> */
.L_x_31493:
[----:B------:R-:W-:Y:S01]  /*7f30*/  IMAD.MOV.U32 R0, RZ, RZ, 0x7f ;  /* 0x0000007fff007424 */ /* 0x000fe200078e00ff */
[----:B------:R-:W-:-:S04]  /*7f40*/  ISETP.GT.U32.AND P0, PT, R5, 0x7f800000, PT ;  /* 0x7f8000000500780c */ /* 0x000fc80003f04070 */
[----:B------:R-:W-:-:S09]  /*7f50*/  SEL R0, R0, 0x7c, P0 ;  /* 0x0000007c00007807 */ /* 0x000fd20000000000 */
.L_x_31494:
[----:B------:R-:W-:Y:S05]  /*7f60*/  BSYNC B0 ;  /* 0x0000000000007941 */ /* 0x000fea0003800000 */
.L_x_31492:
[----:B------:R-:W-:Y:S01]  /*7f70*/  LOP3.LUT R4, R4, 0x80000000, RZ, 0xc0, !PT ;  /* 0x8000000004047812 */ /* 0x000fe200078ec0ff */
[----:B------:R-:W-:-:S03]  /*7f80*/  IMAD.MOV.U32 R19, RZ, RZ, R26 ;  /* 0x000000ffff137224 */ /* 0x000fc600078e001a */
[----:B------:R-:W-:-:S04]  /*7f90*/  SHF.R.U32.HI R3, RZ, 0x18, R4 ;  /* 0x00000018ff037819 */ /* 0x000fc80000011604 */
[----:B------:R-:W-:-:S05]  /*7fa0*/  LOP3.LUT R3, R0, R3, RZ, 0xfc, !PT ;  /* 0x0000000300037212 */ /* 0x000fca00078efcff */
[----:B------:R0:W-:Y:S01]  /*7fb0*/  STG.E.U8 desc[UR36][R8.64], R3 ;  /* 0x0000000308007986 */ /* 0x0001e2000c101124 */
[----:B------:R-:W-:Y:S05]  /*7fc0*/  BRA `(.L_x_31473) ;  /* 0x0000000400bc7947 */ /* 0x000fea0003800000 */
.L_x_31488:
[----:B------:R-:W-:Y:S01]  /*7fd0*/  F2FP.BF16.F32.PACK_AB R4, RZ, R4 ;  /* 0x00000004ff04723e */ /* 0x000fe200000010ff */
[----:B------:R-:W-:-:S04]  /*7fe0*/  IMAD.MOV.U32 R19, RZ, RZ, R26 ;  /* 0x000000ffff137224 */ /* 0x000fc800078e001a */
[----:B------:R0:W-:Y:S01]  /*7ff0*/  STG.E.U16 desc[UR36][R8.64], R4 ;  /* 0x0000000408007986 */ /* 0x0001e2000c101524 */
[----:B------:R-:W-:Y:S05]  /*8000*/  BRA `(.L_x_31473) ;  /* 0x0000000400ac7947 */ /* 0x000fea0003800000 */
.L_x_31485:
        /* <DEDUP_REMOVED lines=12> */
.L_x_31497:
        /* <DEDUP_REMOVED lines=16> */
.L_x_31500:
[----:B------:R-:W-:-:S04]  /*81d0*/  LOP3.LUT R4, R4, 0x80000000, RZ, 0xc0, !PT ;  /* 0x8000000004047812 */ /* 0x000fc800078ec0ff */
[----:B------:R-:W-:-:S04]  /*81e0*/  SHF.R.U32.HI R4, RZ, 0x18, R4 ;  /* 0x00000018ff047819 */ /* 0x000fc80000011604 */
[----:B------:R-:W-:-:S04]  /*81f0*/  LOP3.LUT R3, R3, R4, RZ, 0xfc, !PT ;  /* 0x0000000403037212 */ /* 0x000fc800078efcff */
[----:B------:R-:W-:-:S07]  /*8200*/  PRMT R0, R3, 0x7610, R0 ;  /* 0x0000761003007816 */ /* 0x000fce0000000000 */
.L_x_31499:
[----:B------:R-:W-:Y:S05]  /*8210*/  BSYNC B0 ;  /* 0x0000000000007941 */ /* 0x000fea0003800000 */
.L_x_31498:
[----:B------:R0:W-:Y:S01]  /*8220*/  STG.E.U8 desc[UR36][R8.64], R0 ;  /* 0x0000000008007986 */ /* 0x0001e2000c101124 */
[----:B------:R-:W-:Y:S01]  /*8230*/  IMAD.MOV.U32 R19, RZ, RZ, R26 ;  /* 0x000000ffff137224 */ /* 0x000fe200078e001a */
[----:B------:R-:W-:Y:S06]  /*8240*/  BRA `(.L_x_31473) ;  /* 0x00000004001c7947 */ /* 0x000fec0003800000 */
.L_x_31496:
        /* <DEDUP_REMOVED lines=16> */
.L_x_31503:
[----:B------:R-:W-:-:S04]  /*8350*/  LOP3.LUT R4, R4, 0x80000000, RZ, 0xc0, !PT ;  /* 0x8000000004047812 */ /* 0x000fc800078ec0ff */
[----:B------:R-:W-:-:S04]  /*8360*/  SHF.R.U32.HI R4, RZ, 0x18, R4 ;  /* 0x00000018ff047819 */ /* 0x000fc80000011604 */
[----:B------:R-:W-:-:S04]  /*8370*/  LOP3.LUT R3, R3, R4, RZ, 0xfc, !PT ;  /* 0x0000000403037212 */ /* 0x000fc800078efcff */
[----:B------:R-:W-:-:S07]  /*8380*/  PRMT R0, R3, 0x7610, R0 ;  /* 0x0000761003007816 */ /* 0x000fce0000000000 */
.L_x_31502:
[----:B------:R-:W-:Y:S05]  /*8390*/  BSYNC B0 ;  /* 0x0000000000007941 */ /* 0x000fea0003800000 */
.L_x_31501:
[----:B------:R0:W-:Y:S01]  /*83a0*/  STG.E.U8 desc[UR36][R8.64], R0 ;  /* 0x0000000008007986 */ /* 0x0001e2000c101124 */
[----:B------:R-:W-:Y:S01]  /*83b0*/  IMAD.MOV.U32 R19, RZ, RZ, R26 ;  /* 0x000000ffff137224 */ /* 0x000fe200078e001a */
[----:B------:R-:W-:Y:S06]  /*83c0*/  BRA `(.L_x_31473) ;  /* 0x0000000000bc7947 */ /* 0x000fec0003800000 */
.L_x_31495:
        /* <DEDUP_REMOVED lines=22> */
.L_x_31478:
        /* <DEDUP_REMOVED lines=16> */
.L_x_31506:
[----:B------:R-:W-:Y:S01]  /*8630*/  IMAD.MOV.U32 R19, RZ, RZ, R26 ;  /* 0x000000ffff137224 */ /* 0x000fe200078e001a */
[----:B------:R-:W-:Y:S06]  /*8640*/  BRA `(.L_x_31473) ;  /* 0x00000000001c7947 */ /* 0x000fec0003800000 */
.L_x_31505:
[----:B------:R-:W0:Y:S01]  /*8650*/  F2I.U64.TRUNC R4, R4 ;  /* 0x0000000400047311 */ /* 0x000e22000020d800 */
[----:B------:R-:W-:Y:S01]  /*8660*/  IMAD.MOV.U32 R19, RZ, RZ, R26 ;  /* 0x000000ffff137224 */ /* 0x000fe200078e001a */
[----:B0-----:R0:W-:Y:S01]  /*8670*/  STG.E.64 desc[UR36][R8.64], R4 ;  /* 0x0000000408007986 */ /* 0x0011e2000c101b24 */
[----:B------:R-:W-:Y:S05]  /*8680*/  BRA `(.L_x_31473) ;  /* 0x00000000000c7947 */ /* 0x000fea0003800000 */
.L_x_31504:
[----:B------:R-:W0:Y:S01]  /*8690*/  F2I.FTZ.U32.TRUNC.NTZ R3, R4 ;  /* 0x0000000400037305 */ /* 0x000e22000021f000 */
[----:B------:R-:W-:Y:S01]  /*86a0*/  IMAD.MOV.U32 R19, RZ, RZ, R26 ;  /* 0x000000ffff137224 */ /* 0x000fe200078e001a */
[----:B0-----:R0:W-:Y:S06]  /*86b0*/  STG.E desc[UR36][R8.64], R3 ;  /* 0x0000000308007986 */ /* 0x0011ec000c101924 */
.L_x_31473:
[----:B------:R-:W-:Y:S05]  /*86c0*/  BSYNC B6 ;  /* 0x0000000000067941 */ /* 0x000fea0003800000 */
.L_x_31472:
        /* <DEDUP_REMOVED lines=24> */
.L_x_31512:
[----:B--2--5:R-:W0:Y:S02]  /*8850*/  F2I.S64.TRUNC R22, R22 ;  /* 0x0000001600167311 */ /* 0x024e24000020d900 */
[----:B0-----:R-:W-:-:S05]  /*8860*/  IMAD.MOV.U32 R3, RZ, RZ, R22 ;  /* 0x000000ffff037224 */ /* 0x001fca00078e0016 */
[----:B------:R0:W-:Y:S01]  /*8870*/  STG.E.U8 desc[UR36][R8.64], R3 ;  /* 0x0000000308007986 */ /* 0x0001e2000c101124 */
[----:B------:R-:W-:Y:S05]  /*8880*/  BRA `(.L_x_31514) ;  /* 0x0000000c00407947 */ /* 0x000fea0003800000 */
.L_x_31511:
        /* <DEDUP_REMOVED lines=9> */
.L_x_31516:
[----:B--2--5:R-:W0:Y:S02]  /*8920*/  F2I.FTZ.TRUNC.NTZ R3, R22 ;  /* 0x0000001600037305 */ /* 0x024e24000021f100 */
[----:B0-----:R0:W-:Y:S01]  /*8930*/  STG.E desc[UR36][R8.64], R3 ;  /* 0x0000000308007986 */ /* 0x0011e2000c101924 */
[----:B------:R-:W-:Y:S05]  /*8940*/  BRA `(.L_x_31514) ;  /* 0x0000000c00107947 */ /* 0x000fea0003800000 */
.L_x_31515:
[----:B--2--5:R-:W0:Y:S02]  /*8950*/  F2I.FTZ.TRUNC.NTZ R3, R22 ;  /* 0x0000001600037305 */ /* 0x024e24000021f100 */
[----:B0-----:R0:W-:Y:S01]  /*8960*/  STG.E.U16 desc[UR36][R8.64], R3 ;  /* 0x0000000308007986 */ /* 0x0011e2000c101524 */
[----:B------:R-:W-:Y:S05]  /*8970*/  BRA `(.L_x_31514) ;  /* 0x0000000c00047947 */ /* 0x000fea0003800000 */
.L_x_31510:
        /* <DEDUP_REMOVED lines=8> */
.L_x_31518:
[----:B--2--5:R-:W-:-:S05]  /*8a00*/  F2FP.F16.F32.PACK_AB R22, RZ, R22 ;  /* 0x00000016ff16723e */ /* 0x024fca00000000ff */
[----:B------:R0:W-:Y:S01]  /*8a10*/  STG.E.U16 desc[UR36][R8.64], R22 ;  /* 0x0000001608007986 */ /* 0x0001e2000c101524 */
[----:B------:R-:W-:Y:S05]  /*8a20*/  BRA `(.L_x_31514) ;  /* 0x0000000800d87947 */ /* 0x000fea0003800000 */
.L_x_31517:
        /* <DEDUP_REMOVED lines=9> */
.L_x_31520:
[----:B--2--5:R-:W-:-:S04]  /*8ac0*/  F2FP.F16.F32.PACK_AB R3, RZ, R22 ;  /* 0x00000016ff03723e */ /* 0x024fc800000000ff */
[----:B------:R-:W-:-:S05]  /*8ad0*/  PRMT R3, R3, 0x5410, RZ ;  /* 0x0000541003037816 */ /* 0x000fca00000000ff */
[----:B------:R2:W-:Y:S01]  /*8ae0*/  STG.E desc[UR36][R8.64], R3 ;  /* 0x0000000308007986 */ /* 0x0005e2000c101924 */
[----:B------:R-:W-:Y:S05]  /*8af0*/  BRA `(.L_x_31514) ;  /* 0x0000000800a47947 */ /* 0x000fea0003800000 */
.L_x_31519:
[----:B--2--5:R-:W-:-:S06]  /*8b00*/  FMUL.FTZ R4, R22, 1 ;  /* 0x3f80000016047820 */ /* 0x024fcc0000410000 */
[----:B------:R-:W0:Y:S02]  /*8b10*/  F2F.F64.F32 R4, R4 ;  /* 0x0000000400047310 */ /* 0x000e240000201800 */
[----:B0-----:R0:W-:Y:S01]  /*8b20*/  STG.E.64 desc[UR36][R8.64], R4 ;  /* 0x0000000408007986 */ /* 0x0011e2000c101b24 */
[----:B------:R-:W-:Y:S05]  /*8b30*/  BRA `(.L_x_31514) ;  /* 0x0000000800947947 */ /* 0x000fea0003800000 */
.L_x_31509:
        /* <DEDUP_REMOVED lines=12> */
.L_x_31523:
[----:B--2--5:R-:W-:Y:S01]  /*8c00*/  FMUL.FTZ R4, R22, 1 ;  /* 0x3f80000016047820 */ /* 0x024fe20000410000 */
[----:B------:R-:W-:-:S05]  /*8c10*/  CS2R R6, SRZ ;  /* 0x0000000000067805 */ /* 0x000fca000001ff00 */
[----:B------:R-:W0:Y:S02]  /*8c20*/  F2F.F64.F32 R4, R4 ;  /* 0x0000000400047310 */ /* 0x000e240000201800 */
[----:B0-----:R0:W-:Y:S01]  /*8c30*/  STG.E.128 desc[UR36][R8.64], R4 ;  /* 0x0000000408007986 */ /* 0x0011e2000c101d24 */
[----:B------:R-:W-:Y:S05]  /*8c40*/  BRA `(.L_x_31514) ;  /* 0x0000000800507947 */ /* 0x000fea0003800000 */
.L_x_31522:
        /* <DEDUP_REMOVED lines=20> */
.L_x_31527:
[----:B------:R-:W-:Y:S05]  /*8d90*/  BSYNC B0 ;  /* 0x0000000000007941 */ /* 0x000fea0003800000 */
.L_x_31526:
[----:B------:R-:W-:-:S05]  /*8da0*/  LOP3.LUT R5, R0, R5, RZ, 0xfc, !PT ;  /* 0x0000000500057212 */ /* 0x000fca00078efcff */
[----:B------:R0:W-:Y:S01]  /*8db0*/  STG.E.U8 desc[UR36][R8.64], R5 ;  /* 0x0000000508007986 */ /* 0x0001e2000c101124 */
[----:B------:R-:W-:Y:S05]  /*8dc0*/  BRA `(.L_x_31514) ;  /* 0x0000000400f07947 */ /* 0x000fea0003800000 */
.L_x_31525:
        /* <DEDUP_REMOVED lines=12> */
.L_x_31529:
[----:B------:R-:W-:Y:S01]  /*8e90*/  IMAD.MOV.U32 R0, RZ, RZ, 0x7f ;  /* 0x0000007fff007424 */ /* 0x000fe200078e00ff */
[----:B------:R-:W-:-:S04]  /*8ea0*/  ISETP.GT.U32.AND P0, PT, R4, 0x7f800000, PT ;  /* 0x7f8000000400780c */ /* 0x000fc80003f04070 */
[----:B------:R-:W-:-:S09]  /*8eb0*/  SEL R0, R0, 0x7c, P0 ;  /* 0x0000007c00007807 */ /* 0x000fd20000000000 */
.L_x_31530:
[----:B------:R-:W-:Y:S05]  /*8ec0*/  BSYNC B0 ;  /* 0x0000000000007941 */ /* 0x000fea0003800000 */
.L_x_31528:
[----:B------:R-:W-:-:S04]  /*8ed0*/  LOP3.LUT R22, R22, 0x80000000, RZ, 0xc0, !PT ;  /* 0x8000000016167812 */ /* 0x000fc800078ec0ff */
[----:B------:R-:W-:-:S04]  /*8ee0*/  SHF.R.U32.HI R3, RZ, 0x18, R22 ;  /* 0x00000018ff037819 */ /* 0x000fc80000011616 */
[----:B------:R-:W-:-:S05]  /*8ef0*/  LOP3.LUT R3, R0, R3, RZ, 0xfc, !PT ;  /* 0x0000000300037212 */ /* 0x000fca00078efcff */
[----:B------:R0:W-:Y:S01]  /*8f00*/  STG.E.U8 desc[UR36][R8.64], R3 ;  /* 0x0000000308007986 */ /* 0x0001e2000c101124 */
[----:B------:R-:W-:Y:S05]  /*8f10*/  BRA `(.L_x_31514) ;  /* 0x00000004009c7947 */ /* 0x000fea0003800000 */
.L_x_31524:
[----:B--2--5:R-:W-:-:S05]  /*8f20*/  F2FP.BF16.F32.PACK_AB R22, RZ, R22 ;  /* 0x00000016ff16723e */ /* 0x024fca00000010ff */
[----:B------:R0:W-:Y:S01]  /*8f30*/  STG.E.U16 desc[UR36][R8.64], R22 ;  /* 0x0000001608007986 */ /* 0x0001e2000c101524 */
[----:B------:R-:W-:Y:S05]  /*8f40*/  BRA `(.L_x_31514) ;  /* 0x0000000400907947 */ /* 0x000fea0003800000 */
.L_x_31521:
        /* <DEDUP_REMOVED lines=11> */
.L_x_31533:
        /* <DEDUP_REMOVED lines=16> */
.L_x_31536:
[----:B------:R-:W-:-:S04]  /*9100*/  LOP3.LUT R22, R22, 0x80000000, RZ, 0xc0, !PT ;  /* 0x8000000016167812 */ /* 0x000fc800078ec0ff */
[----:B------:R-:W-:-:S04]  /*9110*/  SHF.R.U32.HI R3, RZ, 0x18, R22 ;  /* 0x00000018ff037819 */ /* 0x000fc80000011616 */
[----:B------:R-:W-:-:S04]  /*9120*/  LOP3.LUT R0, R0, R3, RZ, 0xfc, !PT ;  /* 0x0000000300007212 */ /* 0x000fc800078efcff */
[----:B------:R-:W-:-:S07]  /*9130*/  PRMT R4, R0, 0x7610, R4 ;  /* 0x0000761000047816 */ /* 0x000fce0000000004 */
.L_x_31535:
[----:B------:R-:W-:Y:S05]  /*9140*/  BSYNC B0 ;  /* 0x0000000000007941 */ /* 0x000fea0003800000 */
.L_x_31534:
[----:B------:R0:W-:Y:S01]  /*9150*/  STG.E.U8 desc[UR36][R8.64], R4 ;  /* 0x0000000408007986 */ /* 0x0001e2000c101124 */
[----:B------:R-:W-:Y:S05]  /*9160*/  BRA `(.L_x_31514) ;  /* 0x0000000400087947 */ /* 0x000fea0003800000 */
.L_x_31532:
        /* <DEDUP_REMOVED lines=16> */
.L_x_31539:
[----:B------:R-:W-:-:S04]  /*9270*/  LOP3.LUT R22, R22, 0x80000000, RZ, 0xc0, !PT ;  /* 0x8000000016167812 */ /* 0x000fc800078ec0ff */
[----:B------:R-:W-:-:S04]  /*9280*/  SHF.R.U32.HI R3, RZ, 0x18, R22 ;  /* 0x00000018ff037819 */ /* 0x000fc80000011616 */
[----:B------:R-:W-:-:S04]  /*9290*/  LOP3.LUT R0, R0, R3, RZ, 0xfc, !PT ;  /* 0x0000000300007212 */ /* 0x000fc800078efcff */
[----:B------:R-:W-:-:S07]  /*92a0*/  PRMT R4, R0, 0x7610, R4 ;  /* 0x0000761000047816 */ /* 0x000fce0000000004 */
.L_x_31538:
[----:B------:R-:W-:Y:S05]  /*92b0*/  BSYNC B0 ;  /* 0x0000000000007941 */ /* 0x000fea0003800000 */
.L_x_31537:
[----:B------:R0:W-:Y:S01]  /*92c0*/  STG.E.U8 desc[UR36][R8.64], R4 ;  /* 0x0000000408007986 */ /* 0x0001e2000c101124 */
[----:B------:R-:W-:Y:S05]  /*92d0*/  BRA `(.L_x_31514) ;  /* 0x0000000000ac7947 */ /* 0x000fea0003800000 */
.L_x_31531:
        /* <DEDUP_REMOVED lines=21> */
.L_x_31513:
        /* <DEDUP_REMOVED lines=16> */
.L_x_31542:
[----:B------:R-:W-:Y:S05]  /*9530*/  BRA `(.L_x_31514) ;  /* 0x0000000000147947 */ /* 0x000fea0003800000 */
.L_x_31541:
[----:B--2--5:R-:W0:Y:S02]  /*9540*/  F2I.U64.TRUNC R22, R22 ;  /* 0x0000001600167311 */ /* 0x024e24000020d800 */
[----:B0-----:R0:W-:Y:S01]  /*9550*/  STG.E.64 desc[UR36][R8.64], R22 ;  /* 0x0000001608007986 */ /* 0x0011e2000c101b24 */
[----:B------:R-:W-:Y:S05]  /*9560*/  BRA `(.L_x_31514) ;  /* 0x0000000000087947 */ /* 0x000fea0003800000 */
.L_x_31540:
[----:B--2--5:R-:W0:Y:S02]  /*9570*/  F2I.FTZ.U32.TRUNC.NTZ R3, R22 ;  /* 0x0000001600037305 */ /* 0x024e24000021f000 */
[----:B0-----:R0:W-:Y:S02]  /*9580*/  STG.E desc[UR36][R8.64], R3 ;  /* 0x0000000308007986 */ /* 0x0011e4000c101924 */
.L_x_31514:
        /* <DEDUP_REMOVED lines=24> */
.L_x_31546:
[----:B------:R-:W0:Y:S02]  /*9710*/  F2I.S64.TRUNC R24, R24 ;  /* 0x0000001800187311 */ /* 0x000e24000020d900 */
[----:B0-----:R-:W-:-:S05]  /*9720*/  IMAD.MOV.U32 R3, RZ, RZ, R24 ;  /* 0x000000ffff037224 */ /* 0x001fca00078e0018 */
[----:B------:R0:W-:Y:S01]  /*9730*/  STG.E.U8 desc[UR36][R8.64], R3 ;  /* 0x0000000308007986 */ /* 0x0001e2000c101124 */
[----:B------:R-:W-:Y:S05]  /*9740*/  BRA `(.L_x_31548) ;  /* 0x0000000c00407947 */ /* 0x000fea0003800000 */
.L_x_31545:
        /* <DEDUP_REMOVED lines=9> */
.L_x_31550:
[----:B------:R-:W0:Y:S02]  /*97e0*/  F2I.FTZ.TRUNC.NTZ R3, R24 ;  /* 0x0000001800037305 */ /* 0x000e24000021f100 */
[----:B0-----:R0:W-:Y:S01]  /*97f0*/  STG.E desc[UR36][R8.64], R3 ;  /* 0x0000000308007986 */ /* 0x0011e2000c101924 */
[----:B------:R-:W-:Y:S05]  /*9800*/  BRA `(.L_x_31548) ;  /* 0x0000000c00107947 */ /* 0x000fea0003800000 */
.L_x_31549:
[----:B------:R-:W0:Y:S02]  /*9810*/  F2I.FTZ.TRUNC.NTZ R3, R24 ;  /* 0x0000001800037305 */ /* 0x000e24000021f100 */
[----:B0-----:R0:W-:Y:S01]  /*9820*/  STG.E.U16 desc[UR36][R8.64], R3 ;  /* 0x0000000308007986 */ /* 0x0011e2000c101524 */
[----:B------:R-:W-:Y:S05]  /*9830*/  BRA `(.L_x_31548) ;  /* 0x0000000c00047947 */ /* 0x000fea0003800000 */
.L_x_31544:
        /* <DEDUP_REMOVED lines=8> */
.L_x_31552:
[----:B------:R-:W-:-:S05]  /*98c0*/  F2FP.F16.F32.PACK_AB R24, RZ, R24 ;  /* 0x00000018ff18723e */ /* 0x000fca00000000ff */
[----:B------:R0:W-:Y:S01]  /*98d0*/  STG.E.U16 desc[UR36][R8.64], R24 ;  /* 0x0000001808007986 */ /* 0x0001e2000c101524 */
[----:B------:R-:W-:Y:S05]  /*98e0*/  BRA `(.L_x_31548) ;  /* 0x0000000800d87947 */ /* 0x000fea0003800000 */
.L_x_31551:
        /* <DEDUP_REMOVED lines=9> */
.L_x_31554:
[----:B------:R-:W-:-:S04]  /*9980*/  F2FP.F16.F32.PACK_AB R3, RZ, R24 ;  /* 0x00000018ff03723e */ /* 0x000fc800000000ff */
[----:B------:R-:W-:-:S05]  /*9990*/  PRMT R3, R3, 0x5410, RZ ;  /* 0x0000541003037816 */ /* 0x000fca00000000ff */
[----:B------:R0:W-:Y:S01]  /*99a0*/  STG.E desc[UR36][R8.64], R3 ;  /* 0x0000000308007986 */ /* 0x0001e2000c101924 */
[----:B------:R-:W-:Y:S05]  /*99b0*/  BRA `(.L_x_31548) ;  /* 0x0000000800a47947 */ /* 0x000fea0003800000 */
.L_x_31553:
[----:B------:R-:W-:-:S06]  /*99c0*/  FMUL.FTZ R4, R24, 1 ;  /* 0x3f80000018047820 */ /* 0x000fcc0000410000 */
[----:B------:R-:W0:Y:S02]  /*99d0*/  F2F.F64.F32 R4, R4 ;  /* 0x0000000400047310 */ /* 0x000e240000201800 */
[----:B0-----:R0:W-:Y:S01]  /*99e0*/  STG.E.64 desc[UR36][R8.64], R4 ;  /* 0x0000000408007986 */ /* 0x0011e2000c101b24 */
[----:B------:R-:W-:Y:S05]  /*99f0*/  BRA `(.L_x_31548) ;  /* 0x0000000800947947 */ /* 0x000fea0003800000 */
.L_x_31543:
        /* <DEDUP_REMOVED lines=12> */
.L_x_31557:
[----:B------:R-:W-:Y:S01]  /*9ac0*/  FMUL.FTZ R4, R24, 1 ;  /* 0x3f80000018047820 */ /* 0x000fe20000410000 */
[----:B------:R-:W-:-:S05]  /*9ad0*/  CS2R R6, SRZ ;  /* 0x0000000000067805 */ /* 0x000fca000001ff00 */
[----:B------:R-:W0:Y:S02]  /*9ae0*/  F2F.F64.F32 R4, R4 ;  /* 0x0000000400047310 */ /* 0x000e240000201800 */
[----:B0-----:R0:W-:Y:S01]  /*9af0*/  STG.E.128 desc[UR36][R8.64], R4 ;  /* 0x0000000408007986 */ /* 0x0011e2000c101d24 */
[----:B------:R-:W-:Y:S05]  /*9b00*/  BRA `(.L_x_31548) ;  /* 0x0000000800507947 */ /* 0x000fea0003800000 */
.L_x_31556:
        /* <DEDUP_REMOVED lines=20> */
.L_x_31561:
[----:B------:R-:W-:Y:S05]  /*9c50*/  BSYNC B0 ;  /* 0x0000000000007941 */ /* 0x000fea0003800000 */
.L_x_31560:
[----:B------:R-:W-:-:S05]  /*9c60*/  LOP3.LUT R5, R0, R5, RZ, 0xfc, !PT ;  /* 0x0000000500057212 */ /* 0x000fca00078efcff */
[----:B------:R0:W-:Y:S01]  /*9c70*/  STG.E.U8 desc[UR36][R8.64], R5 ;  /* 0x0000000508007986 */ /* 0x0001e2000c101124 */
[----:B------:R-:W-:Y:S05]  /*9c80*/  BRA `(.L_x_31548) ;  /* 0x0000000400f07947 */ /* 0x000fea0003800000 */
.L_x_31559:
        /* <DEDUP_REMOVED lines=12> */
.L_x_31563:
[----:B------:R-:W-:Y:S01]  /*9d50*/  IMAD.MOV.U32 R0, RZ, RZ, 0x7f ;  /* 0x0000007fff007424 */ /* 0x000fe200078e00ff */
[----:B------:R-:W-:-:S04]  /*9d60*/  ISETP.GT.U32.AND P0, PT, R4, 0x7f800000, PT ;  /* 0x7f8000000400780c */ /* 0x000fc80003f04070 */
[----:B------:R-:W-:-:S09]  /*9d70*/  SEL R0, R0, 0x7c, P0 ;  /* 0x0000007c00007807 */ /* 0x000fd20000000000 */
.L_x_31564:
[----:B------:R-:W-:Y:S05]  /*9d80*/  BSYNC B0 ;  /* 0x0000000000007941 */ /* 0x000fea0003800000 */
.L_x_31562:
[----:B------:R-:W-:-:S04]  /*9d90*/  LOP3.LUT R24, R24, 0x80000000, RZ, 0xc0, !PT ;  /* 0x8000000018187812 */ /* 0x000fc800078ec0ff */
[----:B------:R-:W-:-:S04]  /*9da0*/  SHF.R.U32.HI R3, RZ, 0x18, R24 ;  /* 0x00000018ff037819 */ /* 0x000fc80000011618 */
[----:B------:R-:W-:-:S05]  /*9db0*/  LOP3.LUT R3, R0, R3, RZ, 0xfc, !PT ;  /* 0x0000000300037212 */ /* 0x000fca00078efcff */
[----:B------:R0:W-:Y:S01]  /*9dc0*/  STG.E.U8 desc[UR36][R8.64], R3 ;  /* 0x0000000308007986 */ /* 0x0001e2000c101124 */
[----:B------:R-:W-:Y:S05]  /*9dd0*/  BRA `(.L_x_31548) ;  /* 0x00000004009c7947 */ /* 0x000fea0003800000 */
.L_x_31558:
[----:B------:R-:W-:-:S05]  /*9de0*/  F2FP.BF16.F32.PACK_AB R24, RZ, R24 ;  /* 0x00000018ff18723e */ /* 0x000fca00000010ff */
[----:B------:R0:W-:Y:S01]  /*9df0*/  STG.E.U16 desc[UR36][R8.64], R24 ;  /* 0x0000001808007986 */ /* 0x0001e2000c101524 */
[----:B------:R-:W-:Y:S05]  /*9e00*/  BRA `(.L_x_31548) ;  /* 0x0000000400907947 */ /* 0x000fea0003800000 */
.L_x_31555:
        /* <DEDUP_REMOVED lines=11> */
.L_x_31567:
        /* <DEDUP_REMOVED lines=16> */
.L_x_31570:
[----:B------:R-:W-:-:S04]  /*9fc0*/  LOP3.LUT R24, R24, 0x80000000, RZ, 0xc0, !PT ;  /* 0x8000000018187812 */ /* 0x000fc800078ec0ff */
[----:B------:R-:W-:-:S04]  /*9fd0*/  SHF.R.U32.HI R3, RZ, 0x18, R24 ;  /* 0x00000018ff037819 */ /* 0x000fc80000011618 */
[----:B------:R-:W-:-:S04]  /*9fe0*/  LOP3.LUT R0, R0, R3, RZ, 0xfc, !PT ;  /* 0x0000000300007212 */ /* 0x000fc800078efcff */
[----:B------:R-:W-:-:S07]  /*9ff0*/  PRMT R4, R0, 0x7610, R4 ;  /* 0x0000761000047816 */ /* 0x000fce0000000004 */
.L_x_31569:
[----:B------:R-:W-:Y:S05]  /*a000*/  BSYNC B0 ;  /* 0x0000000000007941 */ /* 0x000fea0003800000 */
.L_x_31568:
[----:B------:R0:W-:Y:S01]  /*a010*/  STG.E.U8 desc[UR36][R8.64], R4 ;  /* 0x0000000408007986 */ /* 0x0001e2000c101124 */
[----:B------:R-:W-:Y:S05]  /*a020*/  BRA `(.L_x_31548) ;  /* 0x0000000400087947 */ /* 0x000fea0003800000 */
.L_x_31566:
        /* <DEDUP_REMOVED lines=16> */
.L_x_31573:
[----:B------:R-:W-:-:S04]  /*a130*/  LOP3.LUT R24, R24, 0x80000000, RZ, 0xc0, !PT ;  /* 0x8000000018187812 */ /* 0x000fc800078ec0ff */
[----:B------:R-:W-:-:S04]  /*a140*/  SHF.R.U32.HI R3, RZ, 0x18, R24 ;  /* 0x00000018ff037819 */ /* 0x000fc80000011618 */
[----:B------:R-:W-:-:S04]  /*a150*/  LOP3.LUT R0, R0, R3, RZ, 0xfc, !PT ;  /* 0x0000000300007212 */ /* 0x000fc800078efcff */
[----:B------:R-:W-:-:S07]  /*a160*/  PRMT R4, R0, 0x7610, R4 ;  /* 0x0000761000047816 */ /* 0x000fce0000000004 */
.L_x_31572:
[----:B------:R-:W-:Y:S05]  /*a170*/  BSYNC B0 ;  /* 0x0000000000007941 */ /* 0x000fea0003800000 */
.L_x_31571:
[----:B------:R4:W-:Y:S01]  /*a180*/  STG.E.U8 desc[UR36][R8.64], R4 ;  /* 0x0000000408007986 */ /* 0x0009e2000c101124 */
[----:B------:R-:W-:Y:S05]  /*a190*/  BRA `(.L_x_31548) ;  /* 0x0000000000ac7947 */ /* 0x000fea0003800000 */
.L_x_31565:
        /* <DEDUP_REMOVED lines=21> */
.L_x_31547:
        /* <DEDUP_REMOVED lines=16> */
.L_x_31576:
[----:B------:R-:W-:Y:S05]  /*a3f0*/  BRA `(.L_x_31548) ;  /* 0x0000000000147947 */ /* 0x000fea0003800000 */
.L_x_31575:
[----:B------:R-:W0:Y:S02]  /*a400*/  F2I.U64.TRUNC R24, R24 ;  /* 0x0000001800187311 */ /* 0x000e24000020d800 */
[----:B0-----:R2:W-:Y:S01]  /*a410*/  STG.E.64 desc[UR36][R8.64], R24 ;  /* 0x0000001808007986 */ /* 0x0015e2000c101b24 */
[----:B------:R-:W-:Y:S05]  /*a420*/  BRA `(.L_x_31548) ;  /* 0x0000000000087947 */ /* 0x000fea0003800000 */
.L_x_31574:
[----:B------:R-:W0:Y:S02]  /*a430*/  F2I.FTZ.U32.TRUNC.NTZ R3, R24 ;  /* 0x0000001800037305 */ /* 0x000e24000021f000 */
[----:B0-----:R0:W-:Y:S02]  /*a440*/  STG.E desc[UR36][R8.64], R3 ;  /* 0x0000000308007986 */ /* 0x0011e4000c101924 */
.L_x_31548:
[----:B------:R-:W-:-:S07]  /*a450*/  VIADD R19, R19, 0x80 ;  /* 0x0000008013137836 */ /* 0x000fce0000000000 */
.L_x_31508:
[----:B------:R-:W-:Y:S05]  /*a460*/  BSYNC B6 ;  /* 0x0000000000067941 */ /* 0x000fea0003800000 */
.L_x_31507:
        /* <DEDUP_REMOVED lines=22> */
.L_x_31580:
[----:B-----5:R-:W0:Y:S02]  /*a5d0*/  F2I.S64.TRUNC R18, R18 ;  /* 0x0000001200127311 */ /* 0x020e24000020d900 */
[----:B0-----:R-:W-:-:S05]  /*a5e0*/  IMAD.MOV.U32 R5, RZ, RZ, R18 ;  /* 0x000000ffff057224 */ /* 0x001fca00078e0012 */
[----:B------:R-:W-:Y:S01]  /*a5f0*/  STG.E.U8 desc[UR36][R2.64], R5 ;  /* 0x0000000502007986 */ /* 0x000fe2000c101124 */
[----:B------:R-:W-:Y:S05]  /*a600*/  EXIT ;  /* 0x000000000000794d */ /* 0x000fea0003800000 */
.L_x_31579:
        /* <DEDUP_REMOVED lines=9> */
.L_x_31583:
[----:B-----5:R-:W0:Y:S02]  /*a6a0*/  F2I.FTZ.TRUNC.NTZ R5, R18 ;  /* 0x0000001200057305 */ /* 0x020e24000021f100 */
[----:B0-----:R-:W-:Y:S01]  /*a6b0*/  STG.E desc[UR36][R2.64], R5 ;  /* 0x0000000502007986 */ /* 0x001fe2000c101924 */
[----:B------:R-:W-:Y:S05]  /*a6c0*/  EXIT ;  /* 0x000000000000794d */ /* 0x000fea0003800000 */
.L_x_31582:
[----:B-----5:R-:W0:Y:S02]  /*a6d0*/  F2I.FTZ.TRUNC.NTZ R5, R18 ;  /* 0x0000001200057305 */ /* 0x020e24000021f100 */
[----:B0-----:R-:W-:Y:S01]  /*a6e0*/  STG.E.U16 desc[UR36][R2.64], R5 ;  /* 0x0000000502007986 */ /* 0x001fe2000c101524 */
[----:B------:R-:W-:Y:S05]  /*a6f0*/  EXIT ;  /* 0x000000000000794d */ /* 0x000fea0003800000 */
.L_x_31578:
        /* <DEDUP_REMOVED lines=8> */
.L_x_31585:
[----:B-----5:R-:W-:-:S05]  /*a780*/  F2FP.F16.F32.PACK_AB R18, RZ, R18 ;  /* 0x00000012ff12723e */ /* 0x020fca00000000ff */
[----:B------:R-:W-:Y:S01]  /*a790*/  STG.E.U16 desc[UR36][R2.64], R18 ;  /* 0x0000001202007986 */ /* 0x000fe2000c101524 */
[----:B------:R-:W-:Y:S05]  /*a7a0*/  EXIT ;  /* 0x000000000000794d */ /* 0x000fea0003800000 */
.L_x_31584:
        /* <DEDUP_REMOVED lines=9> */
.L_x_31587:
[----:B-----5:R-:W-:-:S04]  /*a840*/  F2FP.F16.F32.PACK_AB R5, RZ, R18 ;  /* 0x00000012ff05723e */ /* 0x020fc800000000ff */
[----:B------:R-:W-:-:S05]  /*a850*/  PRMT R5, R5, 0x5410, RZ ;  /* 0x0000541005057816 */ /* 0x000fca00000000ff */
[----:B------:R-:W-:Y:S01]  /*a860*/  STG.E desc[UR36][R2.64], R5 ;  /* 0x0000000502007986 */ /* 0x000fe2000c101924 */
[----:B------:R-:W-:Y:S05]  /*a870*/  EXIT ;  /* 0x000000000000794d */ /* 0x000fea0003800000 */
.L_x_31586:
[----:B-----5:R-:W-:-:S06]  /*a880*/  FMUL.FTZ R4, R18, 1 ;  /* 0x3f80000012047820 */ /* 0x020fcc0000410000 */
[----:B------:R-:W0:Y:S02]  /*a890*/  F2F.F64.F32 R4, R4 ;  /* 0x0000000400047310 */ /* 0x000e240000201800 */
[----:B0-----:R-:W-:Y:S01]  /*a8a0*/  STG.E.64 desc[UR36][R2.64], R4 ;  /* 0x0000000402007986 */ /* 0x001fe2000c101b24 */
[----:B------:R-:W-:Y:S05]  /*a8b0*/  EXIT ;  /* 0x000000000000794d */ /* 0x000fea0003800000 */
.L_x_31577:
        /* <DEDUP_REMOVED lines=12> */
.L_x_31590:
[----:B-----5:R-:W-:Y:S01]  /*a980*/  FMUL.FTZ R4, R18, 1 ;  /* 0x3f80000012047820 */ /* 0x020fe20000410000 */
[----:B------:R-:W-:-:S05]  /*a990*/  CS2R R6, SRZ ;  /* 0x0000000000067805 */ /* 0x000fca000001ff00 */
[----:B------:R-:W0:Y:S02]  /*a9a0*/  F2F.F64.F32 R4, R4 ;  /* 0x0000000400047310 */ /* 0x000e240000201800 */
[----:B0-----:R-:W-:Y:S01]  /*a9b0*/  STG.E.128 desc[UR36][R2.64], R4 ;  /* 0x0000000402007986 */ /* 0x001fe2000c101d24 */
[----:B------:R-:W-:Y:S05]  /*a9c0*/  EXIT ;  /* 0x000000000000794d */ /* 0x000fea0003800000 */
.L_x_31589:
        /* <DEDUP_REMOVED lines=20> */
.L_x_31594:
[----:B------:R-:W-:Y:S05]  /*ab10*/  BSYNC B0 ;  /* 0x0000000000007941 */ /* 0x000fea0003800000 */
.L_x_31593:
[----:B------:R-:W-:-:S05]  /*ab20*/  LOP3.LUT R7, R0, R7, RZ, 0xfc, !PT ;  /* 0x0000000700077212 */ /* 0x000fca00078efcff */
[----:B------:R-:W-:Y:S01]  /*ab30*/  STG.E.U8 desc[UR36][R2.64], R7 ;  /* 0x0000000702007986 */ /* 0x000fe2000c101124 */
[----:B------:R-:W-:Y:S05]  /*ab40*/  EXIT ;  /* 0x000000000000794d */ /* 0x000fea0003800000 */
.L_x_31592:
        /* <DEDUP_REMOVED lines=12> */
.L_x_31596:
[----:B------:R-:W-:Y:S01]  /*ac10*/  IMAD.MOV.U32 R0, RZ, RZ, 0x7f ;  /* 0x0000007fff007424 */ /* 0x000fe200078e00ff */
[----:B------:R-:W-:-:S04]  /*ac20*/  ISETP.GT.U32.AND P0, PT, R4, 0x7f800000, PT ;  /* 0x7f8000000400780c */ /* 0x000fc80003f04070 */
[----:B------:R-:W-:-:S09]  /*ac30*/  SEL R0, R0, 0x7c, P0 ;  /* 0x0000007c00007807 */ /* 0x000fd20000000000 */
.L_x_31597:
[----:B------:R-:W-:Y:S05]  /*ac40*/  BSYNC B0 ;  /* 0x0000000000007941 */ /* 0x000fea0003800000 */
.L_x_31595:
[----:B------:R-:W-:-:S04]  /*ac50*/  LOP3.LUT R18, R18, 0x80000000, RZ, 0xc0, !PT ;  /* 0x8000000012127812 */ /* 0x000fc800078ec0ff */
[----:B------:R-:W-:-:S04]  /*ac60*/  SHF.R.U32.HI R5, RZ, 0x18, R18 ;  /* 0x00000018ff057819 */ /* 0x000fc80000011612 */
[----:B------:R-:W-:-:S05]  /*ac70*/  LOP3.LUT R5, R0, R5, RZ, 0xfc, !PT ;  /* 0x0000000500057212 */ /* 0x000fca00078efcff */
[----:B------:R-:W-:Y:S01]  /*ac80*/  STG.E.U8 desc[UR36][R2.64], R5 ;  /* 0x0000000502007986 */ /* 0x000fe2000c101124 */
[----:B------:R-:W-:Y:S05]  /*ac90*/  EXIT ;  /* 0x000000000000794d */ /* 0x000fea0003800000 */
.L_x_31591:
[----:B-----5:R-:W-:-:S05]  /*aca0*/  F2FP.BF16.F32.PACK_AB R18, RZ, R18 ;  /* 0x00000012ff12723e */ /* 0x020fca00000010ff */
[----:B------:R-:W-:Y:S01]  /*acb0*/  STG.E.U16 desc[UR36][R2.64], R18 ;  /* 0x0000001202007986 */ /* 0x000fe2000c101524 */
[----:B------:R-:W-:Y:S05]  /*acc0*/  EXIT ;  /* 0x000000000000794d */ /* 0x000fea0003800000 */
.L_x_31588:
        /* <DEDUP_REMOVED lines=11> */
.L_x_31600:
        /* <DEDUP_REMOVED lines=16> */
.L_x_31603:
[----:B------:R-:W-:-:S04]  /*ae80*/  LOP3.LUT R18, R18, 0x80000000, RZ, 0xc0, !PT ;  /* 0x8000000012127812 */ /* 0x000fc800078ec0ff */
[----:B------:R-:W-:-:S04]  /*ae90*/  SHF.R.U32.HI R5, RZ, 0x18, R18 ;  /* 0x00000018ff057819 */ /* 0x000fc80000011612 */
[----:B------:R-:W-:-:S04]  /*aea0*/  LOP3.LUT R4, R4, R5, RZ, 0xfc, !PT ;  /* 0x0000000504047212 */ /* 0x000fc800078efcff */
[----:B------:R-:W-:-:S07]  /*aeb0*/  PRMT R0, R4, 0x7610, R0 ;  /* 0x0000761004007816 */ /* 0x000fce0000000000 */
.L_x_31602:
[----:B------:R-:W-:Y:S05]  /*aec0*/  BSYNC B0 ;  /* 0x0000000000007941 */ /* 0x000fea0003800000 */
.L_x_31601:
[----:B------:R-:W-:Y:S01]  /*aed0*/  STG.E.U8 desc[UR36][R2.64], R0 ;  /* 0x0000000002007986 */ /* 0x000fe2000c101124 */
[----:B------:R-:W-:Y:S05]  /*aee0*/  EXIT ;  /* 0x000000000000794d */ /* 0x000fea0003800000 */
.L_x_31599:
        /* <DEDUP_REMOVED lines=16> */
.L_x_31606:
[----:B------:R-:W-:-:S04]  /*aff0*/  LOP3.LUT R18, R18, 0x80000000, RZ, 0xc0, !PT ;  /* 0x8000000012127812 */ /* 0x000fc800078ec0ff */
[----:B------:R-:W-:-:S04]  /*b000*/  SHF.R.U32.HI R5, RZ, 0x18, R18 ;  /* 0x00000018ff057819 */ /* 0x000fc80000011612 */
[----:B------:R-:W-:-:S04]  /*b010*/  LOP3.LUT R4, R4, R5, RZ, 0xfc, !PT ;  /* 0x0000000504047212 */ /* 0x000fc800078efcff */
[----:B------:R-:W-:-:S07]  /*b020*/  PRMT R0, R4, 0x7610, R0 ;  /* 0x0000761004007816 */ /* 0x000fce0000000000 */
.L_x_31605:
[----:B------:R-:W-:Y:S05]  /*b030*/  BSYNC B0 ;  /* 0x0000000000007941 */ /* 0x000fea0003800000 */
.L_x_31604:
[----:B------:R-:W-:Y:S01]  /*b040*/  STG.E.U8 desc[UR36][R2.64], R0 ;  /* 0x0000000002007986 */ /* 0x000fe2000c101124 */
[----:B------:R-:W-:Y:S05]  /*b050*/  EXIT ;  /* 0x000000000000794d */ /* 0x000fea0003800000 */
.L_x_31598:
        /* <DEDUP_REMOVED lines=21> */
.L_x_31581:
        /* <DEDUP_REMOVED lines=16> */
.L_x_31609:
[----:B------:R-:W-:Y:S05]  /*b2b0*/  EXIT ;  /* 0x000000000000794d */ /* 0x000fea0003800000 */
.L_x_31608:
[----:B-----5:R-:W0:Y:S02]  /*b2c0*/  F2I.U64.TRUNC R18, R18 ;  /* 0x0000001200127311 */ /* 0x020e24000020d800 */
[----:B0-----:R-:W-:Y:S01]  /*b2d0*/  STG.E.64 desc[UR36][R2.64], R18 ;  /* 0x0000001202007986 */ /* 0x001fe2000c101b24 */
[----:B------:R-:W-:Y:S05]  /*b2e0*/  EXIT ;  /* 0x000000000000794d */ /* 0x000fea0003800000 */
.L_x_31607:
[----:B-----5:R-:W0:Y:S02]  /*b2f0*/  F2I.FTZ.U32.TRUNC.NTZ R5, R18 ;  /* 0x0000001200057305 */ /* 0x020e24000021f000 */
[----:B0-----:R-:W-:Y:S01]  /*b300*/  STG.E desc[UR36][R2.64], R5 ;  /* 0x0000000502007986 */ /* 0x001fe2000c101924 */
[----:B------:R-:W-:Y:S05]  /*b310*/  EXIT ;  /* 0x000000000000794d */ /* 0x000fea0003800000 */
.L_x_31610:
        /* <DEDUP_REMOVED lines=14> */
.L_x_42391:


//--------------------- .text._ZN2at6native18elementwise_kernelILi128ELi2EZNS0_22gpu_kernel_impl_nocastINS0_13BinaryFunctorIfffZZZNS0_19maximum_kernel_cudaERNS_18TensorIteratorBaseEENKUlvE0_clEvENKUlvE0_clEvEUlffE_EEEEvS5_RKT_EUliE_EEviT1_ --------------------------
	.section	.text._ZN2at6native18elementwise_kernelILi128ELi2EZNS0_22gpu_kernel_impl_nocastINS0_13BinaryFunctorIfffZZZNS0_19maximum_kernel_cudaERNS_18TensorIteratorBaseEENKUlvE0_clEvENKUlvE0_clEvEUlffE_EEEEvS5_RKT_EUliE_EEviT1_,"ax",@progbits
	.align	128
        .global         _ZN2at6native18elementwise_kernelILi128ELi2EZNS0_22gpu_kernel_impl_nocastINS0_13BinaryFunctorIfffZZZNS0_19maximum_kernel_cudaERNS_18TensorIteratorBaseEENKUlvE0_clEvENKUlvE0_clEvEUlffE_EEEEvS5_RKT_EUliE_EEviT1_
        .type           _ZN2at6native18elementwise_kernelILi128ELi2EZNS0_22gpu_kernel_impl_nocastINS0_13BinaryFunctorIfffZZZNS0_19maximum_kernel_cudaERNS_18TensorIteratorBaseEENKUlvE0_clEvENKUlvE0_clEvEUlffE_EEEEvS5_RKT_EUliE_EEviT1_,@function
        .size           _ZN2at6native18elementwise_kernelILi128ELi2EZNS0_22gpu_kernel_impl_nocastINS0_13BinaryFunctorIfffZZZNS0_19maximum_kernel_cudaERNS_18TensorIteratorBaseEENKUlvE0_clEvENKUlvE0_clEvEUlffE_EEEEvS5_RKT_EUliE_EEviT1_,(.L_x_42392 - _ZN2at6native18elementwise_kernelILi128ELi2EZNS0_22gpu_kernel_impl_nocastINS0_13BinaryFunctorIfffZZZNS0_19maximum_kernel_cudaERNS_18TensorIteratorBaseEENKUlvE0_clEvENKUlvE0_clEvEUlffE_EEEEvS5_RKT_EUliE_EEviT1_)
        .other          _ZN2at6native18elementwise_kernelILi128ELi2EZNS0_22gpu_kernel_impl_nocastINS0_13BinaryFunctorIfffZZZNS0_19maximum_kernel_cudaERNS_18TensorIteratorBaseEENKUlvE0_clEvENKUlvE0_clEvEUlffE_EEEEvS5_RKT_EUliE_EEviT1_,@"STO_CUDA_ENTRY STV_DEFAULT"
_ZN2at6native18elementwise_kernelILi128ELi2EZNS0_22gpu_kernel_impl_nocastINS0_13BinaryFunctorIfffZZZNS0_19maximum_kernel_cudaERNS_18TensorIteratorBaseEENKUlvE0_clEvENKUlvE0_clEvEUlffE_EEEEvS5_RKT_EUliE_EEviT1_:
.text._ZN2at6native18elementwise_kernelILi128ELi2EZNS0_22gpu_kernel_impl_nocastINS0_13BinaryFunctorIfffZZZNS0_19maximum_kernel_cudaERNS_18TensorIteratorBaseEENKUlvE0_clEvENKUlvE0_clEvEUlffE_EEEEvS5_RKT_EUliE_EEviT1_:
        /* <DEDUP_REMOVED lines=363> */
.L_x_31613:
        /* <DEDUP_REMOVED lines=16> */
[----:B------:R-:W-:-:S07]  /*17b0*/  @!P0 FMNMX.FTZ R11, R11, R4, !PT ;  /* 0x000000040b0b8209 */ /* 0x000fce0007810000 */
.L_x_31615:
[----:B------:R-:W-:Y:S05]  /*17c0*/  BSYNC B1 ;  /* 0x0000000000017941 */ /* 0x000fea0003800000 */
.L_x_31614:
[----:B------:R0:W-:Y:S01]  /*17d0*/  STG.E desc[UR4][R6.64], R11 ;  /* 0x0000000b06007986 */ /* 0x0001e2000c101904 */
[----:B------:R-:W-:-:S07]  /*17e0*/  IADD3 R9, R0, 0x80, RZ ;  /* 0x0000008000097810 */ /* 0x000fce0007ffe0ff */
.L_x_31612:
[----:B------:R-:W-:Y:S05]  /*17f0*/  BSYNC B0 ;  /* 0x0000000000007941 */ /* 0x000fea0003800000 */
.L_x_31611:
        /* <DEDUP_REMOVED lines=355> */
.L_x_31616:
        /* <DEDUP_REMOVED lines=17> */
.L_x_31618:
[----:B------:R-:W-:Y:S05]  /*2f40*/  BSYNC B0 ;  /* 0x0000000000007941 */ /* 0x000fea0003800000 */
.L_x_31617:
[----:B------:R-:W-:Y:S01]  /*2f50*/  STG.E desc[UR4][R6.64], R9 ;  /* 0x0000000906007986 */ /* 0x000fe2000c101904 */
[----:B------:R-:W-:Y:S05]  /*2f60*/  EXIT ;  /* 0x000000000000794d */ /* 0x000fea0003800000 */
.L_x_31619:
        /* <DEDUP_REMOVED lines=9> */
.L_x_42392:


//--------------------- .text._ZN2at6native27unrolled_elementwise_kernelINS0_13BinaryFunctorIfffZZZNS0_19maximum_kernel_cudaERNS_18TensorIteratorBaseEENKUlvE0_clEvENKUlvE0_clEvEUlffE_EESt5arrayIPcLm3EELi4E23TrivialOffsetCalculatorILi2EjESC_ILi1EjENS0_6memory15LoadWithoutCastENSF_16StoreWithoutCastEEEviT_T0_T2_T3_T4_T5_ --------------------------
	.section	.text._ZN2at6native27unrolled_elementwise_kernelINS0_13BinaryFunctorIfffZZZNS0_19maximum_kernel_cudaERNS_18TensorIteratorBaseEENKUlvE0_clEvENKUlvE0_clEvEUlffE_EESt5arrayIPcLm3EELi4E23TrivialOffsetCalculatorILi2EjESC_ILi1EjENS0_6memory15LoadWithoutCastENSF_16StoreWithoutCastEEEviT_T0_T2_T3_T4_T5_,"ax",@progbits
	.align	128
        .global         _ZN2at6native27unrolled_elementwise_kernelINS0_13BinaryFunctorIfffZZZNS0_19maximum_kernel_cudaERNS_18TensorIteratorBaseEENKUlvE0_clEvENKUlvE0_clEvEUlffE_EESt5arrayIPcLm3EELi4E23TrivialOffsetCalculatorILi2EjESC_ILi1EjENS0_6memory15LoadWithoutCastENSF_16StoreWithoutCastEEEviT_T0_T2_T3_T4_T5_
        .type           _ZN2at6native27unrolled_elementwise_kernelINS0_13BinaryFunctorIfffZZZNS0_19maximum_kernel_cudaERNS_18TensorIteratorBaseEENKUlvE0_clEvENKUlvE0_clEvEUlffE_EESt5arrayIPcLm3EELi4E23TrivialOffsetCalculatorILi2EjESC_ILi1EjENS0_6memory15LoadWithoutCastENSF_16StoreWithoutCastEEEviT_T0_T2_T3_T4_T5_,@function
        .size           _ZN2at6native27unrolled_elementwise_kernelINS0_13BinaryFunctorIfffZZZNS0_19maximum_kernel_cudaERNS_18TensorIteratorBaseEENKUlvE0_clEvENKUlvE0_clEvEUlffE_EESt5arrayIPcLm3EELi4E23TrivialOffsetCalculatorILi2EjESC_ILi1EjENS0_6memory15LoadWithoutCastENSF_16StoreWithoutCastEEEviT_T0_T2_T3_T4_T5_,(.L_x_42393 - _ZN2at6native27unrolled_elementwise_kernelINS0_13BinaryFunctorIfffZZZNS0_19maximum_kernel_cudaERNS_18TensorIteratorBaseEENKUlvE0_clEvENKUlvE0_clEvEUlffE_EESt5arrayIPcLm3EELi4E23TrivialOffsetCalculatorILi2EjESC_ILi1EjENS0_6memory15LoadWithoutCastENSF_16StoreWithoutCastEEEviT_T0_T2_T3_T4_T5_)
        .other          _ZN2at6native27unrolled_elementwise_kernelINS0_13BinaryFunctorIfffZZZNS0_19maximum_kernel_cudaERNS_18TensorIteratorBaseEENKUlvE0_clEvENKUlvE0_clEvEUlffE_EESt5arrayIPcLm3EELi4E23TrivialOffsetCalculatorILi2EjESC_ILi1EjENS0_6memory15LoadWithoutCastENSF_16StoreWithoutCastEEEviT_T0_T2_T3_T4_T5_,@"STO_CUDA_ENTRY STV_DEFAULT"
_ZN2at6native27unrolled_elementwise_kernelINS0_13BinaryFunctorIfffZZZNS0_19maximum_kernel_cudaERNS_18TensorIteratorBaseEENKUlvE0_clEvENKUlvE0_clEvEUlffE_EESt5arrayIPcLm3EELi4E23TrivialOffsetCalculatorILi2EjESC_ILi1EjENS0_6memory15LoadWithoutCastENSF_16StoreWithoutCastEEEviT_T0_T2_T3_T4_T5_:
.text._ZN2at6native27unrolled_elementwise_kernelINS0_13BinaryFunctorIfffZZZNS0_19maximum_kernel_cudaERNS_18TensorIteratorBaseEENKUlvE0_clEvENKUlvE0_clEvEUlffE_EESt5arrayIPcLm3EELi4E23TrivialOffsetCalculatorILi2EjESC_ILi1EjENS0_6memory15LoadWithoutCastENSF_16StoreWithoutCastEEEviT_T0_T2_T3_T4_T5_:
        /* <DEDUP_REMOVED lines=67> */
[----:B------:R-:W-:-:S07]  /*0430*/  @!P5 FMNMX.FTZ R5, R27, R14, !PT ;  /* 0x0000000e1b05d209 */ /* 0x000fce0007810000 */
.L_x_31621:
[----:B------:R-:W-:Y:S05]  /*0440*/  BSYNC B0 ;  /* 0x0000000000007941 */ /* 0x000fea0003800000 */
.L_x_31620:
[----:B------:R-:W-:Y:S04]  /*0450*/  BSSY B0, `(.L_x_31622) ;  /* 0x0000008000007945 */ /* 0x000fe80003800000 */
[----:B------:R-:W-:Y:S05]  /*0460*/  @P1 BRA `(.L_x_31623) ;  /* 0x0000000000181947 */ /* 0x000fea0003800000 */
[-C--:B-----5:R-:W-:Y:S02]  /*0470*/  FSETP.NAN.FTZ.AND P1, PT, R0, R0.reuse, PT ;  /* 0x000000000000720b */ /* 0x0a0fe40003f38000 */
[----:B------:R-:W-:-:S11]  /*0480*/  MOV R9, R0 ;  /* 0x0000000000097202 */ /* 0x000fd60000000f00 */
[----:B------:R-:W-:Y:S05]  /*0490*/  @P1 BRA `(.L_x_31623) ;  /* 0x00000000000c1947 */ /* 0x000fea0003800000 */
[----:B------:R-:W-:Y:S01]  /*04a0*/  FSETP.NAN.FTZ.AND P1, PT, R17, R17, PT ;  /* 0x000000111100720b */ /* 0x000fe20003f38000 */
[----:B------:R-:W-:-:S12]  /*04b0*/  IMAD.MOV.U32 R9, RZ, RZ, R17 ;  /* 0x000000ffff097224 */ /* 0x000fd800078e0011 */
[----:B------:R-:W-:-:S07]  /*04c0*/  @!P1 FMNMX.FTZ R9, R17, R0, !PT ;  /* 0x0000000011099209 */ /* 0x000fce0007810000 */
.L_x_31623:
[----:B------:R-:W-:Y:S05]  /*04d0*/  BSYNC B0 ;  /* 0x0000000000007941 */ /* 0x000fea0003800000 */
.L_x_31622:
[----:B------:R-:W-:Y:S04]  /*04e0*/  BSSY B0, `(.L_x_31624) ;  /* 0x0000008000007945 */ /* 0x000fe80003800000 */
[----:B------:R-:W-:Y:S05]  /*04f0*/  @P2 BRA `(.L_x_31625) ;  /* 0x0000000000182947 */ /* 0x000fea0003800000 */
[----:B-----5:R-:W-:Y:S01]  /*0500*/  FSETP.NAN.FTZ.AND P1, PT, R16, R16, PT ;  /* 0x000000101000720b */ /* 0x020fe20003f38000 */
[----:B------:R-:W-:-:S12]  /*0510*/  IMAD.MOV.U32 R11, RZ, RZ, R16 ;  /* 0x000000ffff0b7224 */ /* 0x000fd800078e0010 */
[----:B------:R-:W-:Y:S05]  /*0520*/  @P1 BRA `(.L_x_31625) ;  /* 0x00000000000c1947 */ /* 0x000fea0003800000 */
[-C--:B------:R-:W-:Y:S02]  /*0530*/  FSETP.NAN.FTZ.AND P1, PT, R19, R19.reuse, PT ;  /* 0x000000131300720b */ /* 0x080fe40003f38000 */
[----:B------:R-:W-:-:S11]  /*0540*/  MOV R11, R19 ;  /* 0x00000013000b7202 */ /* 0x000fd60000000f00 */
[----:B------:R-:W-:-:S07]  /*0550*/  @!P1 FMNMX.FTZ R11, R19, R16, !PT ;  /* 0x00000010130b9209 */ /* 0x000fce0007810000 */
.L_x_31625:
[----:B------:R-:W-:Y:S05]  /*0560*/  BSYNC B0 ;  /* 0x0000000000007941 */ /* 0x000fea0003800000 */
.L_x_31624:
[----:B------:R-:W-:Y:S04]  /*0570*/  BSSY B0, `(.L_x_31626) ;  /* 0x0000008000007945 */ /* 0x000fe80003800000 */
[----:B------:R-:W-:Y:S05]  /*0580*/  @P3 BRA `(.L_x_31627) ;  /* 0x0000000000183947 */ /* 0x000fea0003800000 */
[----:B-----5:R-:W-:Y:S01]  /*0590*/  FSETP.NAN.FTZ.AND P1, PT, R18, R18, PT ;  /* 0x000000121200720b */ /* 0x020fe20003f38000 */
[----:B------:R-:W-:-:S12]  /*05a0*/  IMAD.MOV.U32 R15, RZ, RZ, R18 ;  /* 0x000000ffff0f7224 */ /* 0x000fd800078e0012 */
[----:B------:R-:W-:Y:S05]  /*05b0*/  @P1 BRA `(.L_x_31627) ;  /* 0x00000000000c1947 */ /* 0x000fea0003800000 */
[----:B------:R-:W-:Y:S01]  /*05c0*/  FSETP.NAN.FTZ.AND P1, PT, R21, R21, PT ;  /* 0x000000151500720b */ /* 0x000fe20003f38000 */
[----:B------:R-:W-:-:S12]  /*05d0*/  IMAD.MOV.U32 R15, RZ, RZ, R21 ;  /* 0x000000ffff0f7224 */ /* 0x000fd800078e0015 */
[----:B------:R-:W-:-:S07]  /*05e0*/  @!P1 FMNMX.FTZ R15, R21, R18, !PT ;  /* 0x00000012150f9209 */ /* 0x000fce0007810000 */
.L_x_31627:
[----:B------:R-:W-:Y:S05]  /*05f0*/  BSYNC B0 ;  /* 0x0000000000007941 */ /* 0x000fea0003800000 */
.L_x_31626:
        /* <DEDUP_REMOVED lines=13> */
.L_x_31629:
[----:B------:R-:W-:Y:S05]  /*06d0*/  BSYNC B0 ;  /* 0x0000000000007941 */ /* 0x000fea0003800000 */
.L_x_31628:
[----:B------:R-:W-:-:S13]  /*06e0*/  ISETP.GE.AND P0, PT, R4, R13, PT ;  /* 0x0000000d0400720c */ /* 0x000fda0003f06270 */
[----:B------:R-:W-:Y:S05]  /*06f0*/  @P0 EXIT ;  /* 0x000000000000094d */ /* 0x000fea0003800000 */
[----:B01----:R-:W0:Y:S01]  /*0700*/  LDC.64 R2, c[0x0][0x218] ;  /* 0x00008600ff027b82 */ /* 0x003e220000000a00 */
[----:B------:R-:W-:-:S05]  /*0710*/  LEA R5, R12, R4, 0x9 ;  /* 0x000000040c057211 */ /* 0x000fca00078e48ff */
[----:B0-----:R-:W-:-:S05]  /*0720*/  IMAD.WIDE.U32 R2, R5, 0x4, R2 ;  /* 0x0000000405027825 */ /* 0x001fca00078e0002 */
[----:B------:R-:W-:Y:S01]  /*0730*/  STG.E desc[UR4][R2.64], R15 ;  /* 0x0000000f02007986 */ /* 0x000fe2000c101904 */
[----:B------:R-:W-:Y:S05]  /*0740*/  EXIT ;  /* 0x000000000000794d */ /* 0x000fea0003800000 */
.L_x_31630:
        /* <DEDUP_REMOVED lines=11> */
.L_x_42393:


//--------------------- .text._ZN2at6native29vectorized_elementwise_kernelILi2ENS0_13BinaryFunctorIfffZZZNS0_19maximum_kernel_cudaERNS_18TensorIteratorBaseEENKUlvE0_clEvENKUlvE0_clEvEUlffE_EESt5arrayIPcLm3EEEEviT0_T1_ --------------------------
	.section	.text._ZN2at6native29vectorized_elementwise_kernelILi2ENS0_13BinaryFunctorIfffZZZNS0_19maximum_kernel_cudaERNS_18TensorIteratorBaseEENKUlvE0_clEvENKUlvE0_clEvEUlffE_EESt5arrayIPcLm3EEEEviT0_T1_,"ax",@progbits
	.align	128
        .global         _ZN2at6native29vectorized_elementwise_kernelILi2ENS0_13BinaryFunctorIfffZZZNS0_19maximum_kernel_cudaERNS_18TensorIteratorBaseEENKUlvE0_clEvENKUlvE0_clEvEUlffE_EESt5arrayIPcLm3EEEEviT0_T1_
        .type           _ZN2at6native29vectorized_elementwise_kernelILi2ENS0_13BinaryFunctorIfffZZZNS0_19maximum_kernel_cudaERNS_18TensorIteratorBaseEENKUlvE0_clEvENKUlvE0_clEvEUlffE_EESt5arrayIPcLm3EEEEviT0_T1_,@function
        .size           _ZN2at6native29vectorized_elementwise_kernelILi2ENS0_13BinaryFunctorIfffZZZNS0_19maximum_kernel_cudaERNS_18TensorIteratorBaseEENKUlvE0_clEvENKUlvE0_clEvEUlffE_EESt5arrayIPcLm3EEEEviT0_T1_,(.L_x_42394 - _ZN2at6native29vectorized_elementwise_kernelILi2ENS0_13BinaryFunctorIfffZZZNS0_19maximum_kernel_cudaERNS_18TensorIteratorBaseEENKUlvE0_clEvENKUlvE0_clEvEUlffE_EESt5arrayIPcLm3EEEEviT0_T1_)
        .other          _ZN2at6native29vectorized_elementwise_kernelILi2ENS0_13BinaryFunctorIfffZZZNS0_19maximum_kernel_cudaERNS_18TensorIteratorBaseEENKUlvE0_clEvENKUlvE0_clEvEUlffE_EESt5arrayIPcLm3EEEEviT0_T1_,@"STO_CUDA_ENTRY STV_DEFAULT"
_ZN2at6native29vectorized_elementwise_kernelILi2ENS0_13BinaryFunctorIfffZZZNS0_19maximum_kernel_cudaERNS_18TensorIteratorBaseEENKUlvE0_clEvENKUlvE0_clEvEUlffE_EESt5arrayIPcLm3EEEEviT0_T1_:
.text._ZN2at6native29vectorized_elementwise_kernelILi2ENS0_13BinaryFunctorIfffZZZNS0_19maximum_kernel_cudaERNS_18TensorIteratorBaseEENKUlvE0_clEvENKUlvE0_clEvEUlffE_EESt5arrayIPcLm3EEEEviT0_T1_:
        /* <DEDUP_REMOVED lines=30> */
[----:B------:R-:W-:-:S07]  /*01e0*/  @!P0 FMNMX.FTZ R16, R10, R24, !PT ;  /* 0x000000180a108209 */ /* 0x000fce0007810000 */
.L_x_31633:
[----:B------:R-:W-:Y:S05]  /*01f0*/  BSYNC B0 ;  /* 0x0000000000007941 */ /* 0x000fea0003800000 */
.L_x_31632:
        /* <DEDUP_REMOVED lines=12> */
[----:B------:R-:W-:-:S07]  /*02c0*/  @!P6 FMNMX.FTZ R17, R11, R25, !PT ;  /* 0x000000190b11e209 */ /* 0x000fce0007810000 */
.L_x_31635:
[----:B------:R-:W-:Y:S05]  /*02d0*/  BSYNC B0 ;  /* 0x0000000000007941 */ /* 0x000fea0003800000 */
.L_x_31634:
[----:B------:R-:W-:Y:S01]  /*02e0*/  BSSY B0, `(.L_x_31636) ;  /* 0x0000006000007945 */ /* 0x000fe20003800000 */
[----:B------:R-:W-:-:S03]  /*02f0*/  IMAD.MOV.U32 R10, RZ, RZ, R12 ;  /* 0x000000ffff0a7224 */ /* 0x000fc600078e000c */
[----:B------:R-:W-:Y:S05]  /*0300*/  @P0 BRA `(.L_x_31637) ;  /* 0x00000000000c0947 */ /* 0x000fea0003800000 */
[----:B------:R-:W-:Y:S01]  /*0310*/  FSETP.NAN.FTZ.AND P0, PT, R26, R26, PT ;  /* 0x0000001a1a00720b */ /* 0x000fe20003f18000 */
[----:B------:R-:W-:-:S12]  /*0320*/  IMAD.MOV.U32 R10, RZ, RZ, R26 ;  /* 0x000000ffff0a7224 */ /* 0x000fd800078e001a */
[----:B------:R-:W-:-:S07]  /*0330*/  @!P0 FMNMX.FTZ R10, R12, R26, !PT ;  /* 0x0000001a0c0a8209 */ /* 0x000fce0007810000 */
.L_x_31637:
[----:B------:R-:W-:Y:S05]  /*0340*/  BSYNC B0 ;  /* 0x0000000000007941 */ /* 0x000fea0003800000 */
.L_x_31636:
[----:B------:R-:W-:Y:S01]  /*0350*/  BSSY B0, `(.L_x_31638) ;  /* 0x0000006000007945 */ /* 0x000fe20003800000 */
[----:B------:R-:W-:-:S03]  /*0360*/  IMAD.MOV.U32 R11, RZ, RZ, R13 ;  /* 0x000000ffff0b7224 */ /* 0x000fc600078e000d */
[----:B------:R-:W-:Y:S05]  /*0370*/  @P1 BRA `(.L_x_31639) ;  /* 0x00000000000c1947 */ /* 0x000fea0003800000 */
[----:B------:R-:W-:Y:S01]  /*0380*/  FSETP.NAN.FTZ.AND P0, PT, R27, R27, PT ;  /* 0x0000001b1b00720b */ /* 0x000fe20003f18000 */
[----:B------:R-:W-:-:S12]  /*0390*/  IMAD.MOV.U32 R11, RZ, RZ, R27 ;  /* 0x000000ffff0b7224 */ /* 0x000fd800078e001b */
[----:B------:R-:W-:-:S07]  /*03a0*/  @!P0 FMNMX.FTZ R11, R13, R27, !PT ;  /* 0x0000001b0d0b8209 */ /* 0x000fce0007810000 */
.L_x_31639:
[----:B------:R-:W-:Y:S05]  /*03b0*/  BSYNC B0 ;  /* 0x0000000000007941 */ /* 0x000fea0003800000 */
.L_x_31638:
[----:B------:R-:W-:Y:S01]  /*03c0*/  BSSY B0, `(.L_x_31640) ;  /* 0x0000006000007945 */ /* 0x000fe20003800000 */
[----:B------:R-:W-:-:S03]  /*03d0*/  MOV R18, R8 ;  /* 0x0000000800127202 */ /* 0x000fc60000000f00 */
[----:B------:R-:W-:Y:S05]  /*03e0*/  @P2 BRA `(.L_x_31641) ;  /* 0x00000000000c2947 */ /* 0x000fea0003800000 */
[----:B------:R-:W-:Y:S01]  /*03f0*/  FSETP.NAN.FTZ.AND P0, PT, R14, R14, PT ;  /* 0x0000000e0e00720b */ /* 0x000fe20003f18000 */
[----:B------:R-:W-:-:S12]  /*0400*/  IMAD.MOV.U32 R18, RZ, RZ, R14 ;  /* 0x000000ffff127224 */ /* 0x000fd800078e000e */
[----:B------:R-:W-:-:S07]  /*0410*/  @!P0 FMNMX.FTZ R18, R8, R14, !PT ;  /* 0x0000000e08128209 */ /* 0x000fce0007810000 */
.L_x_31641:
[----:B------:R-:W-:Y:S05]  /*0420*/  BSYNC B0 ;  /* 0x0000000000007941 */ /* 0x000fea0003800000 */
.L_x_31640:
[----:B------:R-:W-:Y:S01]  /*0430*/  BSSY B0, `(.L_x_31642) ;  /* 0x0000007000007945 */ /* 0x000fe20003800000 */
[----:B------:R-:W-:-:S04]  /*0440*/  IMAD.WIDE.U32 R12, R0, 0x4, R22 ;  /* 0x00000004000c7825 */ /* 0x000fc800078e0016 */
[----:B------:R-:W-:Y:S01]  /*0450*/  IMAD.MOV.U32 R19, RZ, RZ, R9 ;  /* 0x000000ffff137224 */ /* 0x000fe200078e0009 */
[----:B------:R-:W-:Y:S06]  /*0460*/  @P3 BRA `(.L_x_31643) ;  /* 0x00000000000c3947 */ /* 0x000fec0003800000 */
[----:B------:R-:W-:Y:S01]  /*0470*/  FSETP.NAN.FTZ.AND P0, PT, R15, R15, PT ;  /* 0x0000000f0f00720b */ /* 0x000fe20003f18000 */
[----:B------:R-:W-:-:S12]  /*0480*/  IMAD.MOV.U32 R19, RZ, RZ, R15 ;  /* 0x000000ffff137224 */ /* 0x000fd800078e000f */
[----:B------:R-:W-:-:S07]  /*0490*/  @!P0 FMNMX.FTZ R19, R9, R15, !PT ;  /* 0x0000000f09138209 */ /* 0x000fce0007810000 */
.L_x_31643:
[----:B------:R-:W-:Y:S05]  /*04a0*/  BSYNC B0 ;  /* 0x0000000000007941 */ /* 0x000fea0003800000 */
.L_x_31642:
[----:B------:R-:W-:Y:S01]  /*04b0*/  BSSY B0, `(.L_x_31644) ;  /* 0x0000007000007945 */ /* 0x000fe20003800000 */
[----:B------:R-:W-:-:S04]  /*04c0*/  IMAD.WIDE R12, R2, 0x8, R12 ;  /* 0x00000008020c7825 */ /* 0x000fc800078e020c */
[----:B------:R-:W-:Y:S01]  /*04d0*/  IMAD.MOV.U32 R2, RZ, RZ, R6 ;  /* 0x000000ffff027224 */ /* 0x000fe200078e0006 */
[----:B------:R-:W-:Y:S06]  /*04e0*/  @P4 BRA `(.L_x_31645) ;  /* 0x00000000000c4947 */ /* 0x000fec0003800000 */
[-C--:B------:R-:W-:Y:S02]  /*04f0*/  FSETP.NAN.FTZ.AND P0, PT, R4, R4.reuse, PT ;  /* 0x000000040400720b */ /* 0x080fe40003f18000 */
[----:B------:R-:W-:-:S11]  /*0500*/  MOV R2, R4 ;  /* 0x0000000400027202 */ /* 0x000fd60000000f00 */
[----:B------:R-:W-:-:S07]  /*0510*/  @!P0 FMNMX.FTZ R2, R6, R4, !PT ;  /* 0x0000000406028209 */ /* 0x000fce0007810000 */
.L_x_31645:
[----:B------:R-:W-:Y:S05]  /*0520*/  BSYNC B0 ;  /* 0x0000000000007941 */ /* 0x000fea0003800000 */
.L_x_31644:
[----:B------:R-:W-:Y:S01]  /*0530*/  BSSY B0, `(.L_x_31646) ;  /* 0x0000006000007945 */ /* 0x000fe20003800000 */
[----:B------:R-:W-:-:S03]  /*0540*/  IMAD.MOV.U32 R3, RZ, RZ, R7 ;  /* 0x000000ffff037224 */ /* 0x000fc600078e0007 */
[----:B------:R-:W-:Y:S05]  /*0550*/  @P5 BRA `(.L_x_31647) ;  /* 0x00000000000c5947 */ /* 0x000fea0003800000 */
[----:B------:R-:W-:Y:S01]  /*0560*/  FSETP.NAN.FTZ.AND P0, PT, R5, R5, PT ;  /* 0x000000050500720b */ /* 0x000fe20003f18000 */
[----:B------:R-:W-:-:S12]  /*0570*/  IMAD.MOV.U32 R3, RZ, RZ, R5 ;  /* 0x000000ffff037224 */ /* 0x000fd800078e0005 */
[----:B------:R-:W-:-:S07]  /*0580*/  @!P0 FMNMX.FTZ R3, R7, R5, !PT ;  /* 0x0000000507038209 */ /* 0x000fce0007810000 */
.L_x_31647:
[----:B------:R-:W-:Y:S05]  /*0590*/  BSYNC B0 ;  /* 0x0000000000007941 */ /* 0x000fea0003800000 */
.L_x_31646:
[----:B------:R-:W-:Y:S04]  /*05a0*/  STG.E.64 desc[UR4][R12.64], R16 ;  /* 0x000000100c007986 */ /* 0x000fe8000c101b04 */
[----:B------:R-:W-:Y:S04]  /*05b0*/  STG.E.64 desc[UR4][R12.64+0x400], R10 ;  /* 0x0004000a0c007986 */ /* 0x000fe8000c101b04 */
[----:B------:R-:W-:Y:S04]  /*05c0*/  STG.E.64 desc[UR4][R12.64+0x800], R18 ;  /* 0x000800120c007986 */ /* 0x000fe8000c101b04 */
[----:B------:R-:W-:Y:S01]  /*05d0*/  STG.E.64 desc[UR4][R12.64+0xc00], R2 ;  /* 0x000c00020c007986 */ /* 0x000fe2000c101b04 */
[----:B------:R-:W-:Y:S05]  /*05e0*/  EXIT ;  /* 0x000000000000794d */ /* 0x000fea0003800000 */
.L_x_31631:
        /* <DEDUP_REMOVED lines=93> */
[----:B------:R-:W-:-:S07]  /*0bc0*/  @!P1 FMNMX.FTZ R15, R5, R4, !PT ;  /* 0x00000004050f9209 */ /* 0x000fce0007810000 */
.L_x_31649:
[----:B------:R-:W-:Y:S05]  /*0bd0*/  BSYNC B0 ;  /* 0x0000000000007941 */ /* 0x000fea0003800000 */
.L_x_31648:
        /* <DEDUP_REMOVED lines=9> */
[----:B------:R-:W-:-:S07]  /*0c70*/  @!P1 FMNMX.FTZ R14, R7, R6, !PT ;  /* 0x00000006070e9209 */ /* 0x000fce0007810000 */
.L_x_31651:
[----:B------:R-:W-:Y:S05]  /*0c80*/  BSYNC B0 ;  /* 0x0000000000007941 */ /* 0x000fea0003800000 */
.L_x_31650:
        /* <DEDUP_REMOVED lines=9> */
[----:B------:R-:W-:-:S07]  /*0d20*/  @!P1 FMNMX.FTZ R6, R9, R8, !PT ;  /* 0x0000000809069209 */ /* 0x000fce0007810000 */
.L_x_31653:
[----:B------:R-:W-:Y:S05]  /*0d30*/  BSYNC B0 ;  /* 0x0000000000007941 */ /* 0x000fea0003800000 */
.L_x_31652:
        /* <DEDUP_REMOVED lines=20> */
[----:B------:R-:W-:-:S07]  /*0e80*/  @!P5 FMNMX.FTZ R7, R11, R10, !PT ;  /* 0x0000000a0b07d209 */ /* 0x000fce0007810000 */
.L_x_31655:
[----:B------:R-:W-:Y:S05]  /*0e90*/  BSYNC B0 ;  /* 0x0000000000007941 */ /* 0x000fea0003800000 */
.L_x_31654:
[----:B------:R-:W-:Y:S04]  /*0ea0*/  BSSY B0, `(.L_x_31656) ;  /* 0x0000008000007945 */ /* 0x000fe80003800000 */
[----:B------:R-:W-:Y:S05]  /*0eb0*/  @P4 BRA `(.L_x_31657) ;  /* 0x0000000000184947 */ /* 0x000fea0003800000 */
[----:B------:R-:W-:Y:S01]  /*0ec0*/  FSETP.NAN.FTZ.AND P4, PT, R12, R12, PT ;  /* 0x0000000c0c00720b */ /* 0x000fe20003f98000 */
[----:B------:R-:W-:-:S12]  /*0ed0*/  IMAD.MOV.U32 R8, RZ, RZ, R12 ;  /* 0x000000ffff087224 */ /* 0x000fd800078e000c */
[----:B------:R-:W-:Y:S05]  /*0ee0*/  @P4 BRA `(.L_x_31657) ;  /* 0x00000000000c4947 */ /* 0x000fea0003800000 */
[----:B------:R-:W-:Y:S01]  /*0ef0*/  FSETP.NAN.FTZ.AND P4, PT, R13, R13, PT ;  /* 0x0000000d0d00720b */ /* 0x000fe20003f98000 */
[----:B------:R-:W-:-:S12]  /*0f00*/  IMAD.MOV.U32 R8, RZ, RZ, R13 ;  /* 0x000000ffff087224 */ /* 0x000fd800078e000d */
[----:B------:R-:W-:-:S07]  /*0f10*/  @!P4 FMNMX.FTZ R8, R13, R12, !PT ;  /* 0x0000000c0d08c209 */ /* 0x000fce0007810000 */
.L_x_31657:
[----:B------:R-:W-:Y:S05]  /*0f20*/  BSYNC B0 ;  /* 0x0000000000007941 */ /* 0x000fea0003800000 */
.L_x_31656:
[----:B------:R-:W-:Y:S04]  /*0f30*/  BSSY B0, `(.L_x_31658) ;  /* 0x0000008000007945 */ /* 0x000fe80003800000 */
[----:B------:R-:W-:Y:S05]  /*0f40*/  @P1 BRA `(.L_x_31659) ;  /* 0x0000000000181947 */ /* 0x000fea0003800000 */
[----:B------:R-:W-:Y:S01]  /*0f50*/  FSETP.NAN.FTZ.AND P1, PT, R20, R20, PT ;  /* 0x000000141400720b */ /* 0x000fe20003f38000 */
[----:B------:R-:W-:-:S12]  /*0f60*/  IMAD.MOV.U32 R9, RZ, RZ, R20 ;  /* 0x000000ffff097224 */ /* 0x000fd800078e0014 */
[----:B------:R-:W-:Y:S05]  /*0f70*/  @P1 BRA `(.L_x_31659) ;  /* 0x00000000000c1947 */ /* 0x000fea0003800000 */
[-C--:B------:R-:W-:Y:S02]  /*0f80*/  FSETP.NAN.FTZ.AND P1, PT, R21, R21.reuse, PT ;  /* 0x000000151500720b */ /* 0x080fe40003f38000 */
[----:B------:R-:W-:-:S11]  /*0f90*/  MOV R9, R21 ;  /* 0x0000001500097202 */ /* 0x000fd60000000f00 */
[----:B------:R-:W-:-:S07]  /*0fa0*/  @!P1 FMNMX.FTZ R9, R21, R20, !PT ;  /* 0x0000001415099209 */ /* 0x000fce0007810000 */
.L_x_31659:
[----:B------:R-:W-:Y:S05]  /*0fb0*/  BSYNC B0 ;  /* 0x0000000000007941 */ /* 0x000fea0003800000 */
.L_x_31658:
        /* <DEDUP_REMOVED lines=8> */
.L_x_31661:
[----:B------:R-:W-:Y:S05]  /*1040*/  BSYNC B0 ;  /* 0x0000000000007941 */ /* 0x000fea0003800000 */
.L_x_31660:
        /* <DEDUP_REMOVED lines=8> */
.L_x_31663:
[----:B------:R-:W-:Y:S05]  /*10d0*/  BSYNC B0 ;  /* 0x0000000000007941 */ /* 0x000fea0003800000 */
.L_x_31662:
        /* <DEDUP_REMOVED lines=18> */
.L_x_31666:
[----:B------:R-:W-:-:S13]  /*1200*/  ISETP.GE.AND P0, PT, R3, R2, PT ;  /* 0x000000020300720c */ /* 0x000fda0003f06270 */
[----:B------:R-:W-:Y:S05]  /*1210*/  @P0 BRA `(.L_x_31668) ;  /* 0x0000000000300947 */ /* 0x000fea0003800000 */
[----:B0-----:R-:W0:Y:S01]  /*1220*/  LDC.64 R4, c[0x0][0x218] ;  /* 0x00008600ff047b82 */ /* 0x001e220000000a00 */
[----:B------:R-:W-:Y:S02]  /*1230*/  IMAD.IADD R13, R0, 0x1, R3 ;  /* 0x00000001000d7824 */ /* 0x000fe400078e0203 */
[----:B------:R-:W-:Y:S02]  /*1240*/  VIADD R3, R3, 0x80 ;  /* 0x0000008003037836 */ /* 0x000fe40000000000 */
[----:B0-----:R-:W-:-:S05]  /*1250*/  IMAD.WIDE.U32 R4, R13, 0x4, R4 ;  /* 0x000000040d047825 */ /* 0x001fca00078e0004 */
[----:B------:R2:W-:Y:S02]  /*1260*/  STG.E desc[UR4][R4.64], R7 ;  /* 0x0000000704007986 */ /* 0x0005e4000c101904 */
.L_x_31667:
[----:B------:R-:W-:-:S13]  /*1270*/  ISETP.GE.AND P0, PT, R3, R2, PT ;  /* 0x000000020300720c */ /* 0x000fda0003f06270 */
[----:B------:R-:W-:Y:S05]  /*1280*/  @P0 BRA `(.L_x_31669) ;  /* 0x0000000000340947 */ /* 0x000fea0003800000 */
[----:B0-2---:R-:W0:Y:S01]  /*1290*/  LDC.64 R4, c[0x0][0x218] ;  /* 0x00008600ff047b82 */ /* 0x005e220000000a00 */
[----:B------:R-:W-:Y:S01]  /*12a0*/  IADD3 R7, R0, R3, RZ ;  /* 0x0000000300077210 */ /* 0x000fe20007ffe0ff */
[----:B------:R-:W-:-:S04]  /*12b0*/  VIADD R3, R3, 0x80 ;  /* 0x0000008003037836 */ /* 0x000fc80000000000 */
[----:B0-----:R-:W-:-:S05]  /*12c0*/  IMAD.WIDE.U32 R4, R7, 0x4, R4 ;  /* 0x0000000407047825 */ /* 0x001fca00078e0004 */
[----:B------:R2:W-:Y:S02]  /*12d0*/  STG.E desc[UR4][R4.64], R8 ;  /* 0x0000000804007986 */ /* 0x0005e4000c101904 */
.L_x_31668:
        /* <DEDUP_REMOVED lines=8> */
.L_x_31669:
[----:B------:R-:W-:Y:S05]  /*1360*/  BSYNC B1 ;  /* 0x0000000000017941 */ /* 0x000fea0003800000 */
.L_x_31665:
[----:B------:R-:W-:-:S13]  /*1370*/  ISETP.GE.AND P0, PT, R3, R2, PT ;  /* 0x000000020300720c */ /* 0x000fda0003f06270 */
[----:B0-23--:R-:W0:Y:S01]  /*1380*/  @!P0 LDC.64 R4, c[0x0][0x218] ;  /* 0x00008600ff048b82 */ /* 0x00de220000000a00 */
[----:B------:R-:W-:Y:S01]  /*1390*/  @!P0 IADD3 R7, R0, R3, RZ ;  /* 0x0000000300078210 */ /* 0x000fe20007ffe0ff */
[----:B------:R-:W-:-:S04]  /*13a0*/  @!P0 VIADD R3, R3, 0x80 ;  /* 0x0000008003038836 */ /* 0x000fc80000000000 */
[----:B0-----:R-:W-:-:S05]  /*13b0*/  @!P0 IMAD.WIDE.U32 R4, R7, 0x4, R4 ;  /* 0x0000000407048825 */ /* 0x001fca00078e0004 */
[----:B------:R3:W-:Y:S02]  /*13c0*/  @!P0 STG.E desc[UR4][R4.64], R11 ;  /* 0x0000000b04008986 */ /* 0x0007e4000c101904 */
.L_x_31670:
[----:B------:R-:W-:Y:S05]  /*13d0*/  BSYNC B0 ;  /* 0x0000000000007941 */ /* 0x000fea0003800000 */
.L_x_31664:
        /* <DEDUP_REMOVED lines=8> */
.L_x_31671:
        /* <DEDUP_REMOVED lines=10> */
.L_x_42394:


//--------------------- .text._ZN2at6native29vectorized_elementwise_kernelILi4ENS0_13BinaryFunctorIfffZZZNS0_19maximum_kernel_cudaERNS_18TensorIteratorBaseEENKUlvE0_clEvENKUlvE0_clEvEUlffE_EESt5arrayIPcLm3EEEEviT0_T1_ --------------------------
	.section	.text._ZN2at6native29vectorized_elementwise_kernelILi4ENS0_13BinaryFunctorIfffZZZNS0_19maximum_kernel_cudaERNS_18TensorIteratorBaseEENKUlvE0_clEvENKUlvE0_clEvEUlffE_EESt5arrayIPcLm3EEEEviT0_T1_,"ax",@progbits
	.align	128
        .global         _ZN2at6native29vectorized_elementwise_kernelILi4ENS0_13BinaryFunctorIfffZZZNS0_19maximum_kernel_cudaERNS_18TensorIteratorBaseEENKUlvE0_clEvENKUlvE0_clEvEUlffE_EESt5arrayIPcLm3EEEEviT0_T1_
        .type           _ZN2at6native29vectorized_elementwise_kernelILi4ENS0_13BinaryFunctorIfffZZZNS0_19maximum_kernel_cudaERNS_18TensorIteratorBaseEENKUlvE0_clEvENKUlvE0_clEvEUlffE_EESt5arrayIPcLm3EEEEviT0_T1_,@function
        .size           _ZN2at6native29vectorized_elementwise_kernelILi4ENS0_13BinaryFunctorIfffZZZNS0_19maximum_kernel_cudaERNS_18TensorIteratorBaseEENKUlvE0_clEvENKUlvE0_clEvEUlffE_EESt5arrayIPcLm3EEEEviT0_T1_,(.L_x_42395 - _ZN2at6native29vectorized_elementwise_kernelILi4ENS0_13BinaryFunctorIfffZZZNS0_19maximum_kernel_cudaERNS_18TensorIteratorBaseEENKUlvE0_clEvENKUlvE0_clEvEUlffE_EESt5arrayIPcLm3EEEEviT0_T1_)
        .other          _ZN2at6native29vectorized_elementwise_kernelILi4ENS0_13BinaryFunctorIfffZZZNS0_19maximum_kernel_cudaERNS_18TensorIteratorBaseEENKUlvE0_clEvENKUlvE0_clEvEUlffE_EESt5arrayIPcLm3EEEEviT0_T1_,@"STO_CUDA_ENTRY STV_DEFAULT"
_ZN2at6native29vectorized_elementwise_kernelILi4ENS0_13BinaryFunctorIfffZZZNS0_19maximum_kernel_cudaERNS_18TensorIteratorBaseEENKUlvE0_clEvENKUlvE0_clEvEUlffE_EESt5arrayIPcLm3EEEEviT0_T1_:
.text._ZN2at6native29vectorized_elementwise_kernelILi4ENS0_13BinaryFunctorIfffZZZNS0_19maximum_kernel_cudaERNS_18TensorIteratorBaseEENKUlvE0_clEvENKUlvE0_clEvEUlffE_EESt5arrayIPcLm3EEEEviT0_T1_:
        /* <DEDUP_REMOVED lines=26> */
[----:B------:R-:W-:-:S07]  /*01a0*/  @!P0 FMNMX.FTZ R20, R4, R16, !PT ;  /* 0x0000001004148209 */ /* 0x000fce0007810000 */
.L_x_31674:
[----:B------:R-:W-:Y:S05]  /*01b0*/  BSYNC B0 ;  /* 0x0000000000007941 */ /* 0x000fea0003800000 */
.L_x_31673:
        /* <DEDUP_REMOVED lines=12> */
[----:B------:R-:W-:-:S07]  /*0280*/  @!P6 FMNMX.FTZ R21, R5, R17, !PT ;  /* 0x000000110515e209 */ /* 0x000fce0007810000 */
.L_x_31676:
[----:B------:R-:W-:Y:S05]  /*0290*/  BSYNC B0 ;  /* 0x0000000000007941 */ /* 0x000fea0003800000 */
.L_x_31675:
[----:B------:R-:W-:Y:S01]  /*02a0*/  BSSY B0, `(.L_x_31677) ;  /* 0x0000006000007945 */ /* 0x000fe20003800000 */
[----:B------:R-:W-:-:S03]  /*02b0*/  IMAD.MOV.U32 R22, RZ, RZ, R6 ;  /* 0x000000ffff167224 */ /* 0x000fc600078e0006 */
[----:B------:R-:W-:Y:S05]  /*02c0*/  @P0 BRA `(.L_x_31678) ;  /* 0x00000000000c0947 */ /* 0x000fea0003800000 */
[----:B------:R-:W-:Y:S01]  /*02d0*/  FSETP.NAN.FTZ.AND P0, PT, R18, R18, PT ;  /* 0x000000121200720b */ /* 0x000fe20003f18000 */
[----:B------:R-:W-:-:S12]  /*02e0*/  IMAD.MOV.U32 R22, RZ, RZ, R18 ;  /* 0x000000ffff167224 */ /* 0x000fd800078e0012 */
[----:B------:R-:W-:-:S07]  /*02f0*/  @!P0 FMNMX.FTZ R22, R6, R18, !PT ;  /* 0x0000001206168209 */ /* 0x000fce0007810000 */
.L_x_31678:
[----:B------:R-:W-:Y:S05]  /*0300*/  BSYNC B0 ;  /* 0x0000000000007941 */ /* 0x000fea0003800000 */
.L_x_31677:
[----:B------:R-:W-:Y:S01]  /*0310*/  BSSY B0, `(.L_x_31679) ;  /* 0x0000006000007945 */ /* 0x000fe20003800000 */
[----:B------:R-:W-:-:S03]  /*0320*/  IMAD.MOV.U32 R23, RZ, RZ, R7 ;  /* 0x000000ffff177224 */ /* 0x000fc600078e0007 */
[----:B------:R-:W-:Y:S05]  /*0330*/  @P1 BRA `(.L_x_31680) ;  /* 0x00000000000c1947 */ /* 0x000fea0003800000 */
[----:B------:R-:W-:Y:S01]  /*0340*/  FSETP.NAN.FTZ.AND P0, PT, R19, R19, PT ;  /* 0x000000131300720b */ /* 0x000fe20003f18000 */
[----:B------:R-:W-:-:S12]  /*0350*/  IMAD.MOV.U32 R23, RZ, RZ, R19 ;  /* 0x000000ffff177224 */ /* 0x000fd800078e0013 */
[----:B------:R-:W-:-:S07]  /*0360*/  @!P0 FMNMX.FTZ R23, R7, R19, !PT ;  /* 0x0000001307178209 */ /* 0x000fce0007810000 */
.L_x_31680:
[----:B------:R-:W-:Y:S05]  /*0370*/  BSYNC B0 ;  /* 0x0000000000007941 */ /* 0x000fea0003800000 */
.L_x_31679:
[----:B------:R-:W-:Y:S01]  /*0380*/  BSSY B0, `(.L_x_31681) ;  /* 0x0000006000007945 */ /* 0x000fe20003800000 */
[----:B------:R-:W-:-:S03]  /*0390*/  MOV R4, R8 ;  /* 0x0000000800047202 */ /* 0x000fc60000000f00 */
[----:B------:R-:W-:Y:S05]  /*03a0*/  @P2 BRA `(.L_x_31682) ;  /* 0x00000000000c2947 */ /* 0x000fea0003800000 */
[----:B------:R-:W-:Y:S01]  /*03b0*/  FSETP.NAN.FTZ.AND P0, PT, R12, R12, PT ;  /* 0x0000000c0c00720b */ /* 0x000fe20003f18000 */
[----:B------:R-:W-:-:S12]  /*03c0*/  IMAD.MOV.U32 R4, RZ, RZ, R12 ;  /* 0x000000ffff047224 */ /* 0x000fd800078e000c */
[----:B------:R-:W-:-:S07]  /*03d0*/  @!P0 FMNMX.FTZ R4, R8, R12, !PT ;  /* 0x0000000c08048209 */ /* 0x000fce0007810000 */
.L_x_31682:
[----:B------:R-:W-:Y:S05]  /*03e0*/  BSYNC B0 ;  /* 0x0000000000007941 */ /* 0x000fea0003800000 */
.L_x_31681:
[----:B------:R-:W-:Y:S01]  /*03f0*/  BSSY B0, `(.L_x_31683) ;  /* 0x0000007000007945 */ /* 0x000fe20003800000 */
[----:B------:R-:W-:-:S04]  /*0400*/  IMAD.WIDE.U32 R6, R0, 0x4, R26 ;  /* 0x0000000400067825 */ /* 0x000fc800078e001a */
[----:B------:R-:W-:Y:S01]  /*0410*/  IMAD.MOV.U32 R5, RZ, RZ, R9 ;  /* 0x000000ffff057224 */ /* 0x000fe200078e0009 */
[----:B------:R-:W-:Y:S06]  /*0420*/  @P3 BRA `(.L_x_31684) ;  /* 0x00000000000c3947 */ /* 0x000fec0003800000 */
[----:B------:R-:W-:Y:S01]  /*0430*/  FSETP.NAN.FTZ.AND P0, PT, R13, R13, PT ;  /* 0x0000000d0d00720b */ /* 0x000fe20003f18000 */
[----:B------:R-:W-:-:S12]  /*0440*/  IMAD.MOV.U32 R5, RZ, RZ, R13 ;  /* 0x000000ffff057224 */ /* 0x000fd800078e000d */
[----:B------:R-:W-:-:S07]  /*0450*/  @!P0 FMNMX.FTZ R5, R9, R13, !PT ;  /* 0x0000000d09058209 */ /* 0x000fce0007810000 */
.L_x_31684:
[----:B------:R-:W-:Y:S05]  /*0460*/  BSYNC B0 ;  /* 0x0000000000007941 */ /* 0x000fea0003800000 */
.L_x_31683:
[----:B------:R-:W-:Y:S01]  /*0470*/  BSSY B0, `(.L_x_31685) ;  /* 0x0000007000007945 */ /* 0x000fe20003800000 */
[----:B------:R-:W-:-:S04]  /*0480*/  IMAD.WIDE R2, R2, 0x10, R6 ;  /* 0x0000001002027825 */ /* 0x000fc800078e0206 */
[----:B------:R-:W-:Y:S01]  /*0490*/  IMAD.MOV.U32 R6, RZ, RZ, R10 ;  /* 0x000000ffff067224 */ /* 0x000fe200078e000a */
[----:B------:R-:W-:Y:S06]  /*04a0*/  @P4 BRA `(.L_x_31686) ;  /* 0x00000000000c4947 */ /* 0x000fec0003800000 */
[-C--:B------:R-:W-:Y:S02]  /*04b0*/  FSETP.NAN.FTZ.AND P0, PT, R14, R14.reuse, PT ;  /* 0x0000000e0e00720b */ /* 0x080fe40003f18000 */
[----:B------:R-:W-:-:S11]  /*04c0*/  MOV R6, R14 ;  /* 0x0000000e00067202 */ /* 0x000fd60000000f00 */
[----:B------:R-:W-:-:S07]  /*04d0*/  @!P0 FMNMX.FTZ R6, R10, R14, !PT ;  /* 0x0000000e0a068209 */ /* 0x000fce0007810000 */
.L_x_31686:
[----:B------:R-:W-:Y:S05]  /*04e0*/  BSYNC B0 ;  /* 0x0000000000007941 */ /* 0x000fea0003800000 */
.L_x_31685:
[----:B------:R-:W-:Y:S01]  /*04f0*/  BSSY B0, `(.L_x_31687) ;  /* 0x0000006000007945 */ /* 0x000fe20003800000 */
[----:B------:R-:W-:-:S03]  /*0500*/  IMAD.MOV.U32 R7, RZ, RZ, R11 ;  /* 0x000000ffff077224 */ /* 0x000fc600078e000b */
[----:B------:R-:W-:Y:S05]  /*0510*/  @P5 BRA `(.L_x_31688) ;  /* 0x00000000000c5947 */ /* 0x000fea0003800000 */
[----:B------:R-:W-:Y:S01]  /*0520*/  FSETP.NAN.FTZ.AND P0, PT, R15, R15, PT ;  /* 0x0000000f0f00720b */ /* 0x000fe20003f18000 */
[----:B------:R-:W-:-:S12]  /*0530*/  IMAD.MOV.U32 R7, RZ, RZ, R15 ;  /* 0x000000ffff077224 */ /* 0x000fd800078e000f */
[----:B------:R-:W-:-:S07]  /*0540*/  @!P0 FMNMX.FTZ R7, R11, R15, !PT ;  /* 0x0000000f0b078209 */ /* 0x000fce0007810000 */
.L_x_31688:
[----:B------:R-:W-:Y:S05]  /*0550*/  BSYNC B0 ;  /* 0x0000000000007941 */ /* 0x000fea0003800000 */
.L_x_31687:
[----:B------:R-:W-:Y:S04]  /*0560*/  STG.E.128 desc[UR4][R2.64], R20 ;  /* 0x0000001402007986 */ /* 0x000fe8000c101d04 */
[----:B------:R-:W-:Y:S01]  /*0570*/  STG.E.128 desc[UR4][R2.64+0x800], R4 ;  /* 0x0008000402007986 */ /* 0x000fe2000c101d04 */
[----:B------:R-:W-:Y:S05]  /*0580*/  EXIT ;  /* 0x000000000000794d */ /* 0x000fea0003800000 */
.L_x_31672:
        /* <DEDUP_REMOVED lines=94> */
.L_x_31690:
[----:B------:R-:W-:Y:S05]  /*0b70*/  BSYNC B0 ;  /* 0x0000000000007941 */ /* 0x000fea0003800000 */
.L_x_31689:
        /* <DEDUP_REMOVED lines=10> */
.L_x_31692:
[----:B------:R-:W-:Y:S05]  /*0c20*/  BSYNC B0 ;  /* 0x0000000000007941 */ /* 0x000fea0003800000 */
.L_x_31691:
        /* <DEDUP_REMOVED lines=10> */
.L_x_31694:
[----:B------:R-:W-:Y:S05]  /*0cd0*/  BSYNC B0 ;  /* 0x0000000000007941 */ /* 0x000fea0003800000 */
.L_x_31693:
        /* <DEDUP_REMOVED lines=21> */
.L_x_31696:
[----:B------:R-:W-:Y:S05]  /*0e30*/  BSYNC B0 ;  /* 0x0000000000007941 */ /* 0x000fea0003800000 */
.L_x_31695:
        /* <DEDUP_REMOVED lines=8> */
.L_x_31698:
[----:B------:R-:W-:Y:S05]  /*0ec0*/  BSYNC B0 ;  /* 0x0000000000007941 */ /* 0x000fea0003800000 */
.L_x_31697:
        /* <DEDUP_REMOVED lines=8> */
.L_x_31700:
[----:B------:R-:W-:Y:S05]  /*0f50*/  BSYNC B0 ;  /* 0x0000000000007941 */ /* 0x000fea0003800000 */
.L_x_31699:
        /* <DEDUP_REMOVED lines=8> */
.L_x_31702:
[----:B------:R-:W-:Y:S05]  /*0fe0*/  BSYNC B0 ;  /* 0x0000000000007941 */ /* 0x000fea0003800000 */
.L_x_31701:
        /* <DEDUP_REMOVED lines=8> */
.L_x_31704:
[----:B------:R-:W-:Y:S05]  /*1070*/  BSYNC B0 ;  /* 0x0000000000007941 */ /* 0x000fea0003800000 */
.L_x_31703:
        /* <DEDUP_REMOVED lines=18> */
.L_x_31707:
[----:B------:R-:W-:-:S13]  /*11a0*/  ISETP.GE.AND P0, PT, R3, R2, PT ;  /* 0x000000020300720c */ /* 0x000fda0003f06270 */
[----:B------:R-:W-:Y:S05]  /*11b0*/  @P0 BRA `(.L_x_31709) ;  /* 0x0000000000300947 */ /* 0x000fea0003800000 */
[----:B0-----:R-:W0:Y:S01]  /*11c0*/  LDC.64 R4, c[0x0][0x218] ;  /* 0x00008600ff047b82 */ /* 0x001e220000000a00 */
[----:B------:R-:W-:Y:S02]  /*11d0*/  IMAD.IADD R13, R0, 0x1, R3 ;  /* 0x00000001000d7824 */ /* 0x000fe400078e0203 */
[----:B------:R-:W-:Y:S02]  /*11e0*/  VIADD R3, R3, 0x80 ;  /* 0x0000008003037836 */ /* 0x000fe40000000000 */
[----:B0-----:R-:W-:-:S05]  /*11f0*/  IMAD.WIDE.U32 R4, R13, 0x4, R4 ;  /* 0x000000040d047825 */ /* 0x001fca00078e0004 */
[----:B------:R2:W-:Y:S02]  /*1200*/  STG.E desc[UR4][R4.64], R7 ;  /* 0x0000000704007986 */ /* 0x0005e4000c101904 */
.L_x_31708:
[----:B------:R-:W-:-:S13]  /*1210*/  ISETP.GE.AND P0, PT, R3, R2, PT ;  /* 0x000000020300720c */ /* 0x000fda0003f06270 */
[----:B------:R-:W-:Y:S05]  /*1220*/  @P0 BRA `(.L_x_31710) ;  /* 0x0000000000340947 */ /* 0x000fea0003800000 */
[----:B0-2---:R-:W0:Y:S01]  /*1230*/  LDC.64 R4, c[0x0][0x218] ;  /* 0x00008600ff047b82 */ /* 0x005e220000000a00 */
[----:B------:R-:W-:Y:S01]  /*1240*/  IADD3 R7, R0, R3, RZ ;  /* 0x0000000300077210 */ /* 0x000fe20007ffe0ff */
[----:B------:R-:W-:-:S04]  /*1250*/  VIADD R3, R3, 0x80 ;  /* 0x0000008003037836 */ /* 0x000fc80000000000 */
[----:B0-----:R-:W-:-:S05]  /*1260*/  IMAD.WIDE.U32 R4, R7, 0x4, R4 ;  /* 0x0000000407047825 */ /* 0x001fca00078e0004 */
[----:B------:R2:W-:Y:S02]  /*1270*/  STG.E desc[UR4][R4.64], R8 ;  /* 0x0000000804007986 */ /* 0x0005e4000c101904 */
.L_x_31709:
        /* <DEDUP_REMOVED lines=8> */
.L_x_31710:
[----:B------:R-:W-:Y:S05]  /*1300*/  BSYNC B1 ;  /* 0x0000000000017941 */ /* 0x000fea0003800000 */
.L_x_31706:
[----:B------:R-:W-:-:S13]  /*1310*/  ISETP.GE.AND P0, PT, R3, R2, PT ;  /* 0x000000020300720c */ /* 0x000fda0003f06270 */
[----:B0-23--:R-:W0:Y:S01]  /*1320*/  @!P0 LDC.64 R4, c[0x0][0x218] ;  /* 0x00008600ff048b82 */ /* 0x00de220000000a00 */
[----:B------:R-:W-:Y:S01]  /*1330*/  @!P0 IADD3 R7, R0, R3, RZ ;  /* 0x0000000300078210 */ /* 0x000fe20007ffe0ff */
[----:B------:R-:W-:-:S04]  /*1340*/  @!P0 VIADD R3, R3, 0x80 ;  /* 0x0000008003038836 */ /* 0x000fc80000000000 */
[----:B0-----:R-:W-:-:S05]  /*1350*/  @!P0 IMAD.WIDE.U32 R4, R7, 0x4, R4 ;  /* 0x0000000407048825 */ /* 0x001fca00078e0004 */
[----:B------:R3:W-:Y:S02]  /*1360*/  @!P0 STG.E desc[UR4][R4.64], R11 ;  /* 0x0000000b04008986 */ /* 0x0007e4000c101904 */
.L_x_31711:
[----:B------:R-:W-:Y:S05]  /*1370*/  BSYNC B0 ;  /* 0x0000000000007941 */ /* 0x000fea0003800000 */
.L_x_31705:
        /* <DEDUP_REMOVED lines=8> */
.L_x_31712:
        /* <DEDUP_REMOVED lines=16> */
.L_x_42395:


//--------------------- .text._ZN2at6native29vectorized_elementwise_kernelILi8ENS0_13BinaryFunctorIfffZZZNS0_19maximum_kernel_cudaERNS_18TensorIteratorBaseEENKUlvE0_clEvENKUlvE0_clEvEUlffE_EESt5arrayIPcLm3EEEEviT0_T1_ --------------------------
	.section	.text._ZN2at6native29vectorized_elementwise_kernelILi8ENS0_13BinaryFunctorIfffZZZNS0_19maximum_kernel_cudaERNS_18TensorIteratorBaseEENKUlvE0_clEvENKUlvE0_clEvEUlffE_EESt5arrayIPcLm3EEEEviT0_T1_,"ax",@progbits
	.align	128
        .global         _ZN2at6native29vectorized_elementwise_kernelILi8ENS0_13BinaryFunctorIfffZZZNS0_19maximum_kernel_cudaERNS_18TensorIteratorBaseEENKUlvE0_clEvENKUlvE0_clEvEUlffE_EESt5arrayIPcLm3EEEEviT0_T1_
        .type           _ZN2at6native29vectorized_elementwise_kernelILi8ENS0_13BinaryFunctorIfffZZZNS0_19maximum_kernel_cudaERNS_18TensorIteratorBaseEENKUlvE0_clEvENKUlvE0_clEvEUlffE_EESt5arrayIPcLm3EEEEviT0_T1_,@function
        .size           _ZN2at6native29vectorized_elementwise_kernelILi8ENS0_13BinaryFunctorIfffZZZNS0_19maximum_kernel_cudaERNS_18TensorIteratorBaseEENKUlvE0_clEvENKUlvE0_clEvEUlffE_EESt5arrayIPcLm3EEEEviT0_T1_,(.L_x_42396 - _ZN2at6native29vectorized_elementwise_kernelILi8ENS0_13BinaryFunctorIfffZZZNS0_19maximum_kernel_cudaERNS_18TensorIteratorBaseEENKUlvE0_clEvENKUlvE0_clEvEUlffE_EESt5arrayIPcLm3EEEEviT0_T1_)
        .other          _ZN2at6native29vectorized_elementwise_kernelILi8ENS0_13BinaryFunctorIfffZZZNS0_19maximum_kernel_cudaERNS_18TensorIteratorBaseEENKUlvE0_clEvENKUlvE0_clEvEUlffE_EESt5arrayIPcLm3EEEEviT0_T1_,@"STO_CUDA_ENTRY STV_DEFAULT"
_ZN2at6native29vectorized_elementwise_kernelILi8ENS0_13BinaryFunctorIfffZZZNS0_19maximum_kernel_cudaERNS_18TensorIteratorBaseEENKUlvE0_clEvENKUlvE0_clEvEUlffE_EESt5arrayIPcLm3EEEEviT0_T1_:
.text._ZN2at6native29vectorized_elementwise_kernelILi8ENS0_13BinaryFunctorIfffZZZNS0_19maximum_kernel_cudaERNS_18TensorIteratorBaseEENKUlvE0_clEvENKUlvE0_clEvEUlffE_EESt5arrayIPcLm3EEEEviT0_T1_:
        /* <DEDUP_REMOVED lines=27> */
.L_x_31715:
[----:B------:R-:W-:Y:S05]  /*01b0*/  BSYNC B0 ;  /* 0x0000000000007941 */ /* 0x000fea0003800000 */
.L_x_31714:
        /* <DEDUP_REMOVED lines=13> */
.L_x_31717:
[----:B------:R-:W-:Y:S05]  /*0290*/  BSYNC B0 ;  /* 0x0000000000007941 */ /* 0x000fea0003800000 */
.L_x_31716:
[----:B------:R-:W-:Y:S01]  /*02a0*/  BSSY B0, `(.L_x_31718) ;  /* 0x0000006000007945 */ /* 0x000fe20003800000 */
[----:B------:R-:W-:-:S03]  /*02b0*/  IMAD.MOV.U32 R22, RZ, RZ, R6 ;  /* 0x000000ffff167224 */ /* 0x000fc600078e0006 */
[----:B------:R-:W-:Y:S05]  /*02c0*/  @P0 BRA `(.L_x_31719) ;  /* 0x00000000000c0947 */ /* 0x000fea0003800000 */
[----:B------:R-:W-:Y:S01]  /*02d0*/  FSETP.NAN.FTZ.AND P0, PT, R18, R18, PT ;  /* 0x000000121200720b */ /* 0x000fe20003f18000 */
[----:B------:R-:W-:-:S12]  /*02e0*/  IMAD.MOV.U32 R22, RZ, RZ, R18 ;  /* 0x000000ffff167224 */ /* 0x000fd800078e0012 */
[----:B------:R-:W-:-:S07]  /*02f0*/  @!P0 FMNMX.FTZ R22, R6, R18, !PT ;  /* 0x0000001206168209 */ /* 0x000fce0007810000 */
.L_x_31719:
[----:B------:R-:W-:Y:S05]  /*0300*/  BSYNC B0 ;  /* 0x0000000000007941 */ /* 0x000fea0003800000 */
.L_x_31718:
[----:B------:R-:W-:Y:S01]  /*0310*/  BSSY B0, `(.L_x_31720) ;  /* 0x0000006000007945 */ /* 0x000fe20003800000 */
[----:B------:R-:W-:-:S03]  /*0320*/  IMAD.MOV.U32 R23, RZ, RZ, R7 ;  /* 0x000000ffff177224 */ /* 0x000fc600078e0007 */
[----:B------:R-:W-:Y:S05]  /*0330*/  @P1 BRA `(.L_x_31721) ;  /* 0x00000000000c1947 */ /* 0x000fea0003800000 */
[----:B------:R-:W-:Y:S01]  /*0340*/  FSETP.NAN.FTZ.AND P0, PT, R19, R19, PT ;  /* 0x000000131300720b */ /* 0x000fe20003f18000 */
[----:B------:R-:W-:-:S12]  /*0350*/  IMAD.MOV.U32 R23, RZ, RZ, R19 ;  /* 0x000000ffff177224 */ /* 0x000fd800078e0013 */
[----:B------:R-:W-:-:S07]  /*0360*/  @!P0 FMNMX.FTZ R23, R7, R19, !PT ;  /* 0x0000001307178209 */ /* 0x000fce0007810000 */
.L_x_31721:
[----:B------:R-:W-:Y:S05]  /*0370*/  BSYNC B0 ;  /* 0x0000000000007941 */ /* 0x000fea0003800000 */
.L_x_31720:
[----:B------:R-:W-:Y:S01]  /*0380*/  BSSY B0, `(.L_x_31722) ;  /* 0x0000006000007945 */ /* 0x000fe20003800000 */
[----:B------:R-:W-:-:S03]  /*0390*/  MOV R4, R8 ;  /* 0x0000000800047202 */ /* 0x000fc60000000f00 */
[----:B------:R-:W-:Y:S05]  /*03a0*/  @P2 BRA `(.L_x_31723) ;  /* 0x00000000000c2947 */ /* 0x000fea0003800000 */
[----:B------:R-:W-:Y:S01]  /*03b0*/  FSETP.NAN.FTZ.AND P0, PT, R12, R12, PT ;  /* 0x0000000c0c00720b */ /* 0x000fe20003f18000 */
[----:B------:R-:W-:-:S12]  /*03c0*/  IMAD.MOV.U32 R4, RZ, RZ, R12 ;  /* 0x000000ffff047224 */ /* 0x000fd800078e000c */
[----:B------:R-:W-:-:S07]  /*03d0*/  @!P0 FMNMX.FTZ R4, R8, R12, !PT ;  /* 0x0000000c08048209 */ /* 0x000fce0007810000 */
.L_x_31723:
[----:B------:R-:W-:Y:S05]  /*03e0*/  BSYNC B0 ;  /* 0x0000000000007941 */ /* 0x000fea0003800000 */
.L_x_31722:
[----:B------:R-:W-:Y:S01]  /*03f0*/  BSSY B0, `(.L_x_31724) ;  /* 0x0000007000007945 */ /* 0x000fe20003800000 */
[----:B------:R-:W-:-:S04]  /*0400*/  IMAD.WIDE.U32 R6, R0, 0x4, R26 ;  /* 0x0000000400067825 */ /* 0x000fc800078e001a */
[----:B------:R-:W-:Y:S01]  /*0410*/  IMAD.MOV.U32 R5, RZ, RZ, R9 ;  /* 0x000000ffff057224 */ /* 0x000fe200078e0009 */
[----:B------:R-:W-:Y:S06]  /*0420*/  @P3 BRA `(.L_x_31725) ;  /* 0x00000000000c3947 */ /* 0x000fec0003800000 */
[----:B------:R-:W-:Y:S01]  /*0430*/  FSETP.NAN.FTZ.AND P0, PT, R13, R13, PT ;  /* 0x0000000d0d00720b */ /* 0x000fe20003f18000 */
[----:B------:R-:W-:-:S12]  /*0440*/  IMAD.MOV.U32 R5, RZ, RZ, R13 ;  /* 0x000000ffff057224 */ /* 0x000fd800078e000d */
[----:B------:R-:W-:-:S07]  /*0450*/  @!P0 FMNMX.FTZ R5, R9, R13, !PT ;  /* 0x0000000d09058209 */ /* 0x000fce0007810000 */
.L_x_31725:
[----:B------:R-:W-:Y:S05]  /*0460*/  BSYNC B0 ;  /* 0x0000000000007941 */ /* 0x000fea0003800000 */
.L_x_31724:
[----:B------:R-:W-:Y:S01]  /*0470*/  BSSY B0, `(.L_x_31726) ;  /* 0x0000007000007945 */ /* 0x000fe20003800000 */
[----:B------:R-:W-:-:S04]  /*0480*/  IMAD.WIDE R2, R2, 0x20, R6 ;  /* 0x0000002002027825 */ /* 0x000fc800078e0206 */
[----:B------:R-:W-:Y:S01]  /*0490*/  IMAD.MOV.U32 R6, RZ, RZ, R10 ;  /* 0x000000ffff067224 */ /* 0x000fe200078e000a */
[----:B------:R-:W-:Y:S06]  /*04a0*/  @P4 BRA `(.L_x_31727) ;  /* 0x00000000000c4947 */ /* 0x000fec0003800000 */
[-C--:B------:R-:W-:Y:S02]  /*04b0*/  FSETP.NAN.FTZ.AND P0, PT, R14, R14.reuse, PT ;  /* 0x0000000e0e00720b */ /* 0x080fe40003f18000 */
[----:B------:R-:W-:-:S11]  /*04c0*/  MOV R6, R14 ;  /* 0x0000000e00067202 */ /* 0x000fd60000000f00 */
[----:B------:R-:W-:-:S07]  /*04d0*/  @!P0 FMNMX.FTZ R6, R10, R14, !PT ;  /* 0x0000000e0a068209 */ /* 0x000fce0007810000 */
.L_x_31727:
[----:B------:R-:W-:Y:S05]  /*04e0*/  BSYNC B0 ;  /* 0x0000000000007941 */ /* 0x000fea0003800000 */
.L_x_31726:
[----:B------:R-:W-:Y:S01]  /*04f0*/  BSSY B0, `(.L_x_31728) ;  /* 0x0000006000007945 */ /* 0x000fe20003800000 */
[----:B------:R-:W-:-:S03]  /*0500*/  IMAD.MOV.U32 R7, RZ, RZ, R11 ;  /* 0x000000ffff077224 */ /* 0x000fc600078e000b */
[----:B------:R-:W-:Y:S05]  /*0510*/  @P5 BRA `(.L_x_31729) ;  /* 0x00000000000c5947 */ /* 0x000fea0003800000 */
[----:B------:R-:W-:Y:S01]  /*0520*/  FSETP.NAN.FTZ.AND P0, PT, R15, R15, PT ;  /* 0x0000000f0f00720b */ /* 0x000fe20003f18000 */
[----:B------:R-:W-:-:S12]  /*0530*/  IMAD.MOV.U32 R7, RZ, RZ, R15 ;  /* 0x000000ffff077224 */ /* 0x000fd800078e000f */
[----:B------:R-:W-:-:S07]  /*0540*/  @!P0 FMNMX.FTZ R7, R11, R15, !PT ;  /* 0x0000000f0b078209 */ /* 0x000fce0007810000 */
.L_x_31729:
[----:B------:R-:W-:Y:S05]  /*0550*/  BSYNC B0 ;  /* 0x0000000000007941 */ /* 0x000fea0003800000 */
.L_x_31728:
[----:B------:R-:W-:Y:S04]  /*0560*/  STG.E.128 desc[UR4][R2.64], R20 ;  /* 0x0000001402007986 */ /* 0x000fe8000c101d04 */
[----:B------:R-:W-:Y:S01]  /*0570*/  STG.E.128 desc[UR4][R2.64+0x10], R4 ;  /* 0x0000100402007986 */ /* 0x000fe2000c101d04 */
[----:B------:R-:W-:Y:S05]  /*0580*/  EXIT ;  /* 0x000000000000794d */ /* 0x000fea0003800000 */
.L_x_31713:
        /* <DEDUP_REMOVED lines=94> */
.L_x_31731:
[----:B------:R-:W-:Y:S05]  /*0b70*/  BSYNC B0 ;  /* 0x0000000000007941 */ /* 0x000fea0003800000 */
.L_x_31730:
        /* <DEDUP_REMOVED lines=10> */
.L_x_31733:
[----:B------:R-:W-:Y:S05]  /*0c20*/  BSYNC B0 ;  /* 0x0000000000007941 */ /* 0x000fea0003800000 */
.L_x_31732:
        /* <DEDUP_REMOVED lines=10> */
.L_x_31735:
[----:B------:R-:W-:Y:S05]  /*0cd0*/  BSYNC B0 ;  /* 0x0000000000007941 */ /* 0x000fea0003800000 */
.L_x_31734:
        /* <DEDUP_REMOVED lines=21> */
.L_x_31737:
[----:B------:R-:W-:Y:S05]  /*0e30*/  BSYNC B0 ;  /* 0x0000000000007941 */ /* 0x000fea0003800000 */
.L_x_31736:
        /* <DEDUP_REMOVED lines=8> */
.L_x_31739:
[----:B------:R-:W-:Y:S05]  /*0ec0*/  BSYNC B0 ;  /* 0x0000000000007941 */ /* 0x000fea0003800000 */
.L_x_31738:
        /* <DEDUP_REMOVED lines=8> */
.L_x_31741:
[----:B------:R-:W-:Y:S05]  /*0f50*/  BSYNC B0 ;  /* 0x0000000000007941 */ /* 0x000fea0003800000 */
.L_x_31740:
        /* <DEDUP_REMOVED lines=8> */
.L_x_31743:
[----:B------:R-:W-:Y:S05]  /*0fe0*/  BSYNC B0 ;  /* 0x0000000000007941 */ /* 0x000fea0003800000 */
.L_x_31742:
        /* <DEDUP_REMOVED lines=8> */
.L_x_31745:
[----:B------:R-:W-:Y:S05]  /*1070*/  BSYNC B0 ;  /* 0x0000000000007941 */ /* 0x000fea0003800000 */
.L_x_31744:
        /* <DEDUP_REMOVED lines=18> */
.L_x_31748:
[----:B------:R-:W-:-:S13]  /*11a0*/  ISETP.GE.AND P0, PT, R3, R2, PT ;  /* 0x000000020300720c */ /* 0x000fda0003f06270 */
[----:B------:R-:W-:Y:S05]  /*11b0*/  @P0 BRA `(.L_x_31750) ;  /* 0x0000000000300947 */ /* 0x000fea0003800000 */
[----:B0-----:R-:W0:Y:S01]  /*11c0*/  LDC.64 R4, c[0x0][0x218] ;  /* 0x00008600ff047b82 */ /* 0x001e220000000a00 */
[----:B------:R-:W-:Y:S02]  /*11d0*/  IMAD.IADD R13, R0, 0x1, R3 ;  /* 0x00000001000d7824 */ /* 0x000fe400078e0203 */
[----:B------:R-:W-:Y:S02]  /*11e0*/  VIADD R3, R3, 0x80 ;  /* 0x0000008003037836 */ /* 0x000fe40000000000 */
[----:B0-----:R-:W-:-:S05]  /*11f0*/  IMAD.WIDE.U32 R4, R13, 0x4, R4 ;  /* 0x000000040d047825 */ /* 0x001fca00078e0004 */
[----:B------:R2:W-:Y:S02]  /*1200*/  STG.E desc[UR4][R4.64], R7 ;  /* 0x0000000704007986 */ /* 0x0005e4000c101904 */
.L_x_31749:
[----:B------:R-:W-:-:S13]  /*1210*/  ISETP.GE.AND P0, PT, R3, R2, PT ;  /* 0x000000020300720c */ /* 0x000fda0003f06270 */
[----:B------:R-:W-:Y:S05]  /*1220*/  @P0 BRA `(.L_x_31751) ;  /* 0x0000000000340947 */ /* 0x000fea0003800000 */
[----:B0-2---:R-:W0:Y:S01]  /*1230*/  LDC.64 R4, c[0x0][0x218] ;  /* 0x00008600ff047b82 */ /* 0x005e220000000a00 */
[----:B------:R-:W-:Y:S01]  /*1240*/  IADD3 R7, R0, R3, RZ ;  /* 0x0000000300077210 */ /* 0x000fe20007ffe0ff */
[----:B------:R-:W-:-:S04]  /*1250*/  VIADD R3, R3, 0x80 ;  /* 0x0000008003037836 */ /* 0x000fc80000000000 */
[----:B0-----:R-:W-:-:S05]  /*1260*/  IMAD.WIDE.U32 R4, R7, 0x4, R4 ;  /* 0x0000000407047825 */ /* 0x001fca00078e0004 */
[----:B------:R2:W-:Y:S02]  /*1270*/  STG.E desc[UR4][R4.64], R8 ;  /* 0x0000000804007986 */ /* 0x0005e4000c101904 */
.L_x_31750:
        /* <DEDUP_REMOVED lines=8> */
.L_x_31751:
[----:B------:R-:W-:Y:S05]  /*1300*/  BSYNC B1 ;  /* 0x0000000000017941 */ /* 0x000fea0003800000 */
.L_x_31747:
[----:B------:R-:W-:-:S13]  /*1310*/  ISETP.GE.AND P0, PT, R3, R2, PT ;  /* 0x000000020300720c */ /* 0x000fda0003f06270 */
[----:B0-23--:R-:W0:Y:S01]  /*1320*/  @!P0 LDC.64 R4, c[0x0][0x218] ;  /* 0x00008600ff048b82 */ /* 0x00de220000000a00 */
[----:B------:R-:W-:Y:S01]  /*1330*/  @!P0 IADD3 R7, R0, R3, RZ ;  /* 0x0000000300078210 */ /* 0x000fe20007ffe0ff */
[----:B------:R-:W-:-:S04]  /*1340*/  @!P0 VIADD R3, R3, 0x80 ;  /* 0x0000008003038836 */ /* 0x000fc80000000000 */
[----:B0-----:R-:W-:-:S05]  /*1350*/  @!P0 IMAD.WIDE.U32 R4, R7, 0x4, R4 ;  /* 0x0000000407048825 */ /* 0x001fca00078e0004 */
[----:B------:R3:W-:Y:S02]  /*1360*/  @!P0 STG.E desc[UR4][R4.64], R11 ;  /* 0x0000000b04008986 */ /* 0x0007e4000c101904 */
.L_x_31752:
[----:B------:R-:W-:Y:S05]  /*1370*/  BSYNC B0 ;  /* 0x0000000000007941 */ /* 0x000fea0003800000 */
.L_x_31746:
        /* <DEDUP_REMOVED lines=8> */
.L_x_31753:
        /* <DEDUP_REMOVED lines=16> */
.L_x_42396:


//--------------------- .text._ZN2at6native18elementwise_kernelILi128ELi4EZNS0_15gpu_kernel_implINS0_13AUnaryFunctorIdddZZZNS0_19maximum_kernel_cudaERNS_18TensorIteratorBaseEENKUlvE0_clEvENKUlvE_clEvEUlddE_EEEEvS5_RKT_EUliE_EEviT1_ --------------------------
	.section	.text._ZN2at6native18elementwise_kernelILi128ELi4EZNS0_15gpu_kernel_implINS0_13AUnaryFunctorIdddZZZNS0_19maximum_kernel_cudaERNS_18TensorIteratorBaseEENKUlvE0_clEvENKUlvE_clEvEUlddE_EEEEvS5_RKT_EUliE_EEviT1_,"ax",@progbits
	.align	128
        .global         _ZN2at6native18elementwise_kernelILi128ELi4EZNS0_15gpu_kernel_implINS0_13AUnaryFunctorIdddZZZNS0_19maximum_kernel_cudaERNS_18TensorIteratorBaseEENKUlvE0_clEvENKUlvE_clEvEUlddE_EEEEvS5_RKT_EUliE_EEviT1_
        .type           _ZN2at6native18elementwise_kernelILi128ELi4EZNS0_15gpu_kernel_implINS0_13AUnaryFunctorIdddZZZNS0_19maximum_kernel_cudaERNS_18TensorIteratorBaseEENKUlvE0_clEvENKUlvE_clEvEUlddE_EEEEvS5_RKT_EUliE_EEviT1_,@function
        .size           _ZN2at6native18elementwise_kernelILi128ELi4EZNS0_15gpu_kernel_implINS0_13AUnaryFunctorIdddZZZNS0_19maximum_kernel_cudaERNS_18TensorIteratorBaseEENKUlvE0_clEvENKUlvE_clEvEUlddE_EEEEvS5_RKT_EUliE_EEviT1_,(.L_x_42397 - _ZN2at6native18elementwise_kernelILi128ELi4EZNS0_15gpu_kernel_implINS0_13AUnaryFunctorIdddZZZNS0_19maximum_kernel_cudaERNS_18TensorIteratorBaseEENKUlvE0_clEvENKUlvE_clEvEUlddE_EEEEvS5_RKT_EUliE_EEviT1_)
        .other          _ZN2at6native18elementwise_kernelILi128ELi4EZNS0_15gpu_kernel_implINS0_13AUnaryFunctorIdddZZZNS0_19maximum_kernel_cudaERNS_18TensorIteratorBaseEENKUlvE0_clEvENKUlvE_clEvEUlddE_EEEEvS5_RKT_EUliE_EEviT1_,@"STO_CUDA_ENTRY STV_DEFAULT"
_ZN2at6native18elementwise_kernelILi128ELi4EZNS0_15gpu_kernel_implINS0_13AUnaryFunctorIdddZZZNS0_19maximum_kernel_cudaERNS_18TensorIteratorBaseEENKUlvE0_clEvENKUlvE_clEvEUlddE_EEEEvS5_RKT_EUliE_EEviT1_:
.text._ZN2at6native18elementwise_kernelILi128ELi4EZNS0_15gpu_kernel_implINS0_13AUnaryFunctorIdddZZZNS0_19maximum_kernel_cudaERNS_18TensorIteratorBaseEENKUlvE0_clEvENKUlvE_clEvEUlddE_EEEEvS5_RKT_EUliE_EEviT1_:
        /* <DEDUP_REMOVED lines=313> */
.L_x_31756:
        /* <DEDUP_REMOVED lines=21> */
.L_x_31760:
[----:B------:R-:W2:Y:S02]  /*14e0*/  LDG.E.U8 R2, desc[UR36][R4.64] ;  /* 0x0000002404027981 */ /* 0x000ea4000c1e1100 */
[----:B--2---:R-:W0:Y:S01]  /*14f0*/  I2F.F64.U16 R2, R2 ;  /* 0x0000000200027312 */ /* 0x004e220000101800 */
[----:B------:R-:W-:Y:S05]  /*1500*/  BRA `(.L_x_31762) ;  /* 0x0000000c00707947 */ /* 0x000fea0003800000 */
.L_x_31759:
        /* <DEDUP_REMOVED lines=9> */
.L_x_31764:
[----:B------:R-:W2:Y:S02]  /*15a0*/  LDG.E R2, desc[UR36][R4.64] ;  /* 0x0000002404027981 */ /* 0x000ea4000c1e1900 */
[----:B--2---:R-:W0:Y:S01]  /*15b0*/  I2F.F64 R2, R2 ;  /* 0x0000000200027312 */ /* 0x004e220000201c00 */
[----:B------:R-:W-:Y:S05]  /*15c0*/  BRA `(.L_x_31762) ;  /* 0x0000000c00407947 */ /* 0x000fea0003800000 */
.L_x_31763:
[----:B------:R-:W2:Y:S02]  /*15d0*/  LDG.E.U16 R2, desc[UR36][R4.64] ;  /* 0x0000002404027981 */ /* 0x000ea4000c1e1500 */
[----:B--2---:R-:W0:Y:S01]  /*15e0*/  I2F.F64.S16 R2, R2 ;  /* 0x0000000200027312 */ /* 0x004e220000101c00 */
[----:B------:R-:W-:Y:S05]  /*15f0*/  BRA `(.L_x_31762) ;  /* 0x0000000c00347947 */ /* 0x000fea0003800000 */
.L_x_31758:
        /* <DEDUP_REMOVED lines=10> */
.L_x_31766:
[----:B------:R-:W2:Y:S02]  /*16a0*/  LDG.E.U16 R0, desc[UR36][R4.64] ;  /* 0x0000002404007981 */ /* 0x000ea4000c1e1500 */
[----:B--2---:R-:W-:-:S05]  /*16b0*/  HADD2.F32 R0, -RZ, R0.H0_H0 ;  /* 0x20000000ff007230 */ /* 0x004fca0000004100 */
[----:B------:R-:W-:-:S04]  /*16c0*/  FMUL.FTZ R0, R0, 1 ;  /* 0x3f80000000007820 */ /* 0x000fc80000410000 */
[----:B------:R0:W1:Y:S01]  /*16d0*/  F2F.F64.F32 R2, R0 ;  /* 0x0000000000027310 */ /* 0x0000620000201800 */
[----:B------:R-:W-:Y:S05]  /*16e0*/  BRA `(.L_x_31762) ;  /* 0x0000000800f87947 */ /* 0x000fea0003800000 */
.L_x_31765:
        /* <DEDUP_REMOVED lines=10> */
.L_x_31768:
[----:B------:R-:W2:Y:S02]  /*1790*/  LDG.E.U16 R4, desc[UR36][R4.64] ;  /* 0x0000002404047981 */ /* 0x000ea4000c1e1500 */
[----:B--2---:R-:W-:-:S05]  /*17a0*/  HADD2.F32 R0, -RZ, R4.H0_H0 ;  /* 0x20000004ff007230 */ /* 0x004fca0000004100 */
[----:B------:R-:W-:-:S04]  /*17b0*/  FMUL.FTZ R0, R0, 1 ;  /* 0x3f80000000007820 */ /* 0x000fc80000410000 */
[----:B------:R0:W1:Y:S01]  /*17c0*/  F2F.F64.F32 R2, R0 ;  /* 0x0000000000027310 */ /* 0x0000620000201800 */
[----:B------:R-:W-:Y:S05]  /*17d0*/  BRA `(.L_x_31762) ;  /* 0x0000000800bc7947 */ /* 0x000fea0003800000 */
.L_x_31767:
[----:B------:R0:W5:Y:S01]  /*17e0*/  LDG.E.64 R2, desc[UR36][R4.64] ;  /* 0x0000002404027981 */ /* 0x000162000c1e1b00 */
[----:B------:R-:W-:Y:S05]  /*17f0*/  BRA `(.L_x_31762) ;  /* 0x0000000800b47947 */ /* 0x000fea0003800000 */
.L_x_31757:
        /* <DEDUP_REMOVED lines=13> */
.L_x_31771:
[----:B------:R0:W5:Y:S01]  /*18d0*/  LDG.E.64 R2, desc[UR36][R4.64] ;  /* 0x0000002404027981 */ /* 0x000162000c1e1b00 */
[----:B------:R-:W-:Y:S05]  /*18e0*/  BRA `(.L_x_31762) ;  /* 0x0000000800787947 */ /* 0x000fea0003800000 */
.L_x_31770:
        /* <DEDUP_REMOVED lines=28> */
.L_x_31773:
        /* <DEDUP_REMOVED lines=15> */
.L_x_31772:
[----:B------:R-:W2:Y:S02]  /*1ba0*/  LDG.E.U16 R0, desc[UR36][R4.64] ;  /* 0x0000002404007981 */ /* 0x000ea4000c1e1500 */
[----:B--2---:R-:W-:-:S04]  /*1bb0*/  IMAD.U32 R0, R0, 0x10000, RZ ;  /* 0x0001000000007824 */ /* 0x004fc800078e00ff */
[----:B------:R-:W-:-:S04]  /*1bc0*/  FMUL.FTZ R0, R0, 1 ;  /* 0x3f80000000007820 */ /* 0x000fc80000410000 */
[----:B------:R0:W1:Y:S01]  /*1bd0*/  F2F.F64.F32 R2, R0 ;  /* 0x0000000000027310 */ /* 0x0000620000201800 */
[----:B------:R-:W-:Y:S05]  /*1be0*/  BRA `(.L_x_31762) ;  /* 0x0000000400b87947 */ /* 0x000fea0003800000 */
.L_x_31769:
        /* <DEDUP_REMOVED lines=11> */
.L_x_31776:
        /* <DEDUP_REMOVED lines=21> */
.L_x_31780:
[----:B------:R-:W-:Y:S05]  /*1df0*/  BSYNC B1 ;  /* 0x0000000000017941 */ /* 0x000fea0003800000 */
.L_x_31779:
[----:B------:R-:W-:Y:S01]  /*1e00*/  LEA R3, R0, 0x3b800000, 0x17 ;  /* 0x3b80000000037811 */ /* 0x000fe200078eb8ff */
[----:B------:R-:W-:-:S05]  /*1e10*/  IMAD.SHL.U32 R0, R2, 0x100000, RZ ;  /* 0x0010000002007824 */ /* 0x000fca00078e00ff */
[----:B------:R-:W-:-:S07]  /*1e20*/  LOP3.LUT R0, R3, R0, R4, 0xfe, !PT ;  /* 0x0000000003007212 */ /* 0x000fce00078efe04 */
.L_x_31778:
[----:B------:R-:W-:Y:S05]  /*1e30*/  BSYNC B0 ;  /* 0x0000000000007941 */ /* 0x000fea0003800000 */
.L_x_31777:
[----:B------:R-:W-:-:S04]  /*1e40*/  FMUL.FTZ R0, R0, 1 ;  /* 0x3f80000000007820 */ /* 0x000fc80000410000 */
[----:B------:R1:W2:Y:S01]  /*1e50*/  F2F.F64.F32 R2, R0 ;  /* 0x0000000000027310 */ /* 0x0002a20000201800 */
[----:B------:R-:W-:Y:S05]  /*1e60*/  BRA `(.L_x_31762) ;  /* 0x0000000400187947 */ /* 0x000fea0003800000 */
.L_x_31775:
        /* <DEDUP_REMOVED lines=21> */
.L_x_31784:
[----:B------:R-:W-:Y:S05]  /*1fc0*/  BSYNC B1 ;  /* 0x0000000000017941 */ /* 0x000fea0003800000 */
.L_x_31783:
[----:B------:R-:W-:Y:S01]  /*1fd0*/  LEA R3, R0, 0x37800000, 0x17 ;  /* 0x3780000000037811 */ /* 0x000fe200078eb8ff */
[----:B------:R-:W-:-:S05]  /*1fe0*/  IMAD.SHL.U32 R0, R2, 0x200000, RZ ;  /* 0x0020000002007824 */ /* 0x000fca00078e00ff */
[----:B------:R-:W-:-:S07]  /*1ff0*/  LOP3.LUT R0, R3, R0, R4, 0xfe, !PT ;  /* 0x0000000003007212 */ /* 0x000fce00078efe04 */
.L_x_31782:
[----:B------:R-:W-:Y:S05]  /*2000*/  BSYNC B0 ;  /* 0x0000000000007941 */ /* 0x000fea0003800000 */
.L_x_31781:
[----:B------:R-:W-:-:S04]  /*2010*/  FMUL.FTZ R0, R0, 1 ;  /* 0x3f80000000007820 */ /* 0x000fc80000410000 */
[----:B------:R3:W4:Y:S01]  /*2020*/  F2F.F64.F32 R2, R0 ;  /* 0x0000000000027310 */ /* 0x0007220000201800 */
[----:B------:R-:W-:Y:S05]  /*2030*/  BRA `(.L_x_31762) ;  /* 0x0000000000a47947 */ /* 0x000fea0003800000 */
.L_x_31774:
        /* <DEDUP_REMOVED lines=14> */
.L_x_31788:
[----:B------:R-:W-:Y:S05]  /*2120*/  BSYNC B0 ;  /* 0x0000000000007941 */ /* 0x000fea0003800000 */
.L_x_31787:
[----:B------:R-:W-:-:S04]  /*2130*/  FMUL.FTZ R0, R0, 1 ;  /* 0x3f80000000007820 */ /* 0x000fc80000410000 */
[----:B------:R0:W1:Y:S01]  /*2140*/  F2F.F64.F32 R2, R0 ;  /* 0x0000000000027310 */ /* 0x0000620000201800 */
[----:B------:R-:W-:Y:S05]  /*2150*/  BRA `(.L_x_31762) ;  /* 0x00000000005c7947 */ /* 0x000fea0003800000 */
.L_x_31761:
        /* <DEDUP_REMOVED lines=16> */
.L_x_31789:
[----:B------:R-:W-:Y:S01]  /*2260*/  CS2R R2, SRZ ;  /* 0x0000000000027805 */ /* 0x000fe2000001ff00 */
[----:B------:R-:W-:Y:S06]  /*2270*/  BRA `(.L_x_31762) ;  /* 0x0000000000147947 */ /* 0x000fec0003800000 */
.L_x_31786:
[----:B------:R-:W2:Y:S02]  /*2280*/  LDG.E.64 R2, desc[UR36][R4.64] ;  /* 0x0000002404027981 */ /* 0x000ea4000c1e1b00 */
[----:B--2---:R-:W0:Y:S01]  /*2290*/  I2F.F64.U64 R2, R2 ;  /* 0x0000000200027312 */ /* 0x004e220000301800 */
[----:B------:R-:W-:Y:S05]  /*22a0*/  BRA `(.L_x_31762) ;  /* 0x0000000000087947 */ /* 0x000fea0003800000 */
.L_x_31785:
[----:B------:R-:W2:Y:S02]  /*22b0*/  LDG.E R2, desc[UR36][R4.64] ;  /* 0x0000002404027981 */ /* 0x000ea4000c1e1900 */
[----:B--2---:R-:W0:Y:S02]  /*22c0*/  I2F.F64.U32 R2, R2 ;  /* 0x0000000200027312 */ /* 0x004e240000201800 */
.L_x_31762:
        /* <DEDUP_REMOVED lines=10> */
[----:B------:R-:W-:Y:S01]  /*2370*/  @!P1 DSETP.MAX.AND P2, P3, R2, R6, PT ;  /* 0x000000060200922a */ /* 0x000fe20003b4f000 */
        /* <DEDUP_REMOVED lines=11> */
.L_x_31790:
        /* <DEDUP_REMOVED lines=12> */
.L_x_31794:
[----:B------:R-:W2:Y:S02]  /*24f0*/  F2I.S64.F64.TRUNC R4, R4 ;  /* 0x0000000400047311 */ /* 0x000ea4000030d900 */
[----:B--2-45:R-:W-:-:S05]  /*2500*/  IMAD.MOV.U32 R3, RZ, RZ, R4 ;  /* 0x000000ffff037224 */ /* 0x034fca00078e0004 */
[----:B------:R0:W-:Y:S01]  /*2510*/  STG.E.U8 desc[UR36][R16.64], R3 ;  /* 0x0000000310007986 */ /* 0x0001e2000c101124 */
[----:B------:R-:W-:Y:S05]  /*2520*/  BRA `(.L_x_31796) ;  /* 0x0000000c00f87947 */ /* 0x000fea0003800000 */
.L_x_31793:
        /* <DEDUP_REMOVED lines=9> */
.L_x_31798:
[----:B------:R-:W0:Y:S02]  /*25c0*/  F2I.F64.TRUNC R5, R4 ;  /* 0x0000000400057311 */ /* 0x000e24000030d100 */
[----:B0-----:R0:W-:Y:S01]  /*25d0*/  STG.E desc[UR36][R16.64], R5 ;  /* 0x0000000510007986 */ /* 0x0011e2000c101924 */
[----:B------:R-:W-:Y:S05]  /*25e0*/  BRA `(.L_x_31796) ;  /* 0x0000000c00c87947 */ /* 0x000fea0003800000 */
.L_x_31797:
[----:B------:R-:W0:Y:S02]  /*25f0*/  F2I.F64.TRUNC R5, R4 ;  /* 0x0000000400057311 */ /* 0x000e24000030d100 */
[----:B0-----:R0:W-:Y:S01]  /*2600*/  STG.E.U16 desc[UR36][R16.64], R5 ;  /* 0x0000000510007986 */ /* 0x0011e2000c101524 */
[----:B------:R-:W-:Y:S05]  /*2610*/  BRA `(.L_x_31796) ;  /* 0x0000000c00bc7947 */ /* 0x000fea0003800000 */
.L_x_31792:
        /* <DEDUP_REMOVED lines=13> */
.L_x_31800:
        /* <DEDUP_REMOVED lines=8> */
.L_x_31799:
        /* <DEDUP_REMOVED lines=14> */
.L_x_31802:
        /* <DEDUP_REMOVED lines=9> */
.L_x_31801:
[----:B------:R0:W-:Y:S01]  /*28e0*/  STG.E.64 desc[UR36][R16.64], R4 ;  /* 0x0000000410007986 */ /* 0x0001e2000c101b24 */
[----:B------:R-:W-:Y:S05]  /*28f0*/  BRA `(.L_x_31796) ;  /* 0x0000000c00047947 */ /* 0x000fea0003800000 */
.L_x_31791:
        /* <DEDUP_REMOVED lines=12> */
.L_x_31805:
[----:B------:R-:W-:-:S05]  /*29c0*/  CS2R R6, SRZ ;  /* 0x0000000000067805 */ /* 0x000fca000001ff00 */
[----:B------:R0:W-:Y:S01]  /*29d0*/  STG.E.128 desc[UR36][R16.64], R4 ;  /* 0x0000000410007986 */ /* 0x0001e2000c101d24 */
[----:B------:R-:W-:Y:S05]  /*29e0*/  BRA `(.L_x_31796) ;  /* 0x0000000800c87947 */ /* 0x000fea0003800000 */
.L_x_31804:
        /* <DEDUP_REMOVED lines=25> */
.L_x_31809:
[----:B------:R-:W-:Y:S05]  /*2b80*/  BSYNC B0 ;  /* 0x0000000000007941 */ /* 0x000fea0003800000 */
.L_x_31808:
[----:B------:R-:W-:-:S05]  /*2b90*/  LOP3.LUT R3, R0, R3, RZ, 0xfc, !PT ;  /* 0x0000000300037212 */ /* 0x000fca00078efcff */
[----:B------:R0:W-:Y:S01]  /*2ba0*/  STG.E.U8 desc[UR36][R16.64], R3 ;  /* 0x0000000310007986 */ /* 0x0001e2000c101124 */
[----:B------:R-:W-:Y:S05]  /*2bb0*/  BRA `(.L_x_31796) ;  /* 0x0000000800547947 */ /* 0x000fea0003800000 */
.L_x_31807:
        /* <DEDUP_REMOVED lines=17> */
.L_x_31811:
[----:B------:R-:W-:Y:S02]  /*2cd0*/  ISETP.GT.U32.AND P0, PT, R2, 0x7f800000, PT ;  /* 0x7f8000000200780c */ /* 0x000fe40003f04070 */
[----:B------:R-:W-:-:S04]  /*2ce0*/  MOV R0, 0x7f ;  /* 0x0000007f00007802 */ /* 0x000fc80000000f00 */
[----:B------:R-:W-:-:S07]  /*2cf0*/  SEL R0, R0, 0x7c, P0 ;  /* 0x0000007c00007807 */ /* 0x000fce0000000000 */
.L_x_31812:
[----:B------:R-:W-:Y:S05]  /*2d00*/  BSYNC B0 ;  /* 0x0000000000007941 */ /* 0x000fea0003800000 */
.L_x_31810:
[----:B------:R-:W-:-:S04]  /*2d10*/  LOP3.LUT R2, R3, 0x80000000, RZ, 0xc0, !PT ;  /* 0x8000000003027812 */ /* 0x000fc800078ec0ff */
[----:B------:R-:W-:-:S04]  /*2d20*/  SHF.R.U32.HI R3, RZ, 0x18, R2 ;  /* 0x00000018ff037819 */ /* 0x000fc80000011602 */
[----:B------:R-:W-:-:S05]  /*2d30*/  LOP3.LUT R3, R0, R3, RZ, 0xfc, !PT ;  /* 0x0000000300037212 */ /* 0x000fca00078efcff */
[----:B------:R0:W-:Y:S01]  /*2d40*/  STG.E.U8 desc[UR36][R16.64], R3 ;  /* 0x0000000310007986 */ /* 0x0001e2000c101124 */
[----:B------:R-:W-:Y:S05]  /*2d50*/  BRA `(.L_x_31796) ;  /* 0x0000000400ec7947 */ /* 0x000fea0003800000 */
.L_x_31806:
        /* <DEDUP_REMOVED lines=8> */
.L_x_31803:
        /* <DEDUP_REMOVED lines=11> */
.L_x_31815:
        /* <DEDUP_REMOVED lines=21> */
.L_x_31818:
[----:B------:R-:W-:-:S04]  /*2fe0*/  LOP3.LUT R2, R3, 0x80000000, RZ, 0xc0, !PT ;  /* 0x8000000003027812 */ /* 0x000fc800078ec0ff */
[----:B------:R-:W-:-:S04]  /*2ff0*/  SHF.R.U32.HI R3, RZ, 0x18, R2 ;  /* 0x00000018ff037819 */ /* 0x000fc80000011602 */
[----:B------:R-:W-:-:S04]  /*3000*/  LOP3.LUT R0, R0, R3, RZ, 0xfc, !PT ;  /* 0x0000000300007212 */ /* 0x000fc800078efcff */
[----:B------:R-:W-:-:S07]  /*3010*/  PRMT R8, R0, 0x7610, R8 ;  /* 0x0000761000087816 */ /* 0x000fce0000000008 */
.L_x_31817:
[----:B------:R-:W-:Y:S05]  /*3020*/  BSYNC B0 ;  /* 0x0000000000007941 */ /* 0x000fea0003800000 */
.L_x_31816:
[----:B------:R0:W-:Y:S01]  /*3030*/  STG.E.U8 desc[UR36][R16.64], R8 ;  /* 0x0000000810007986 */ /* 0x0001e2000c101124 */
[----:B------:R-:W-:Y:S05]  /*3040*/  BRA `(.L_x_31796) ;  /* 0x0000000400307947 */ /* 0x000fea0003800000 */
.L_x_31814:
        /* <DEDUP_REMOVED lines=21> */
.L_x_31821:
[----:B------:R-:W-:-:S04]  /*31a0*/  LOP3.LUT R2, R3, 0x80000000, RZ, 0xc0, !PT ;  /* 0x8000000003027812 */ /* 0x000fc800078ec0ff */
[----:B------:R-:W-:-:S04]  /*31b0*/  SHF.R.U32.HI R3, RZ, 0x18, R2 ;  /* 0x00000018ff037819 */ /* 0x000fc80000011602 */
[----:B------:R-:W-:-:S04]  /*31c0*/  LOP3.LUT R0, R0, R3, RZ, 0xfc, !PT ;  /* 0x0000000300007212 */ /* 0x000fc800078efcff */
[----:B------:R-:W-:-:S07]  /*31d0*/  PRMT R8, R0, 0x7610, R8 ;  /* 0x0000761000087816 */ /* 0x000fce0000000008 */
.L_x_31820:
[----:B------:R-:W-:Y:S05]  /*31e0*/  BSYNC B0 ;  /* 0x0000000000007941 */ /* 0x000fea0003800000 */
.L_x_31819:
[----:B------:R0:W-:Y:S01]  /*31f0*/  STG.E.U8 desc[UR36][R16.64], R8 ;  /* 0x0000000810007986 */ /* 0x0001e2000c101124 */
[----:B------:R-:W-:Y:S05]  /*3200*/  BRA `(.L_x_31796) ;  /* 0x0000000000c07947 */ /* 0x000fea0003800000 */
.L_x_31813:
        /* <DEDUP_REMOVED lines=26> */
.L_x_31795:
        /* <DEDUP_REMOVED lines=16> */
.L_x_31824:
[----:B------:R-:W-:Y:S05]  /*34b0*/  BRA `(.L_x_31796) ;  /* 0x0000000000147947 */ /* 0x000fea0003800000 */
.L_x_31823:
[----:B------:R-:W0:Y:S02]  /*34c0*/  F2I.U64.F64.TRUNC R4, R4 ;  /* 0x0000000400047311 */ /* 0x000e24000030d800 */
[----:B0-----:R3:W-:Y:S01]  /*34d0*/  STG.E.64 desc[UR36][R16.64], R4 ;  /* 0x0000000410007986 */ /* 0x0017e2000c101b24 */
[----:B------:R-:W-:Y:S05]  /*34e0*/  BRA `(.L_x_31796) ;  /* 0x0000000000087947 */ /* 0x000fea0003800000 */
.L_x_31822:
[----:B------:R-:W0:Y:S02]  /*34f0*/  F2I.U32.F64.TRUNC R5, R4 ;  /* 0x0000000400057311 */ /* 0x000e24000030d000 */
[----:B0-----:R0:W-:Y:S02]  /*3500*/  STG.E desc[UR36][R16.64], R5 ;  /* 0x0000000510007986 */ /* 0x0011e4000c101924 */
.L_x_31796:
[----:B------:R-:W-:-:S04]  /*3510*/  IMAD R18, R23, 0x200, R18 ;  /* 0x0000020017127824 */ /* 0x000fc800078e0212 */
[----:B------:R-:W-:-:S07]  /*3520*/  VIADD R19, R18, 0x80 ;  /* 0x0000008012137836 */ /* 0x000fce0000000000 */
.L_x_31755:
[----:B------:R-:W-:Y:S05]  /*3530*/  BSYNC B6 ;  /* 0x0000000000067941 */ /* 0x000fea0003800000 */
.L_x_31754:
        /* <DEDUP_REMOVED lines=307> */
.L_x_31827:
        /* <DEDUP_REMOVED lines=21> */
.L_x_31831:
[----:B------:R-:W2:Y:S02]  /*49c0*/  LDG.E.U8 R2, desc[UR36][R4.64] ;  /* 0x0000002404027981 */ /* 0x000ea4000c1e1100 */
[----:B--2---:R-:W0:Y:S01]  /*49d0*/  I2F.F64.U16 R2, R2 ;  /* 0x0000000200027312 */ /* 0x004e220000101800 */
[----:B------:R-:W-:Y:S05]  /*49e0*/  BRA `(.L_x_31833) ;  /* 0x0000000c00707947 */ /* 0x000fea0003800000 */
.L_x_31830:
        /* <DEDUP_REMOVED lines=9> */
.L_x_31835:
[----:B------:R-:W2:Y:S02]  /*4a80*/  LDG.E R2, desc[UR36][R4.64] ;  /* 0x0000002404027981 */ /* 0x000ea4000c1e1900 */
[----:B--2---:R-:W0:Y:S01]  /*4a90*/  I2F.F64 R2, R2 ;  /* 0x0000000200027312 */ /* 0x004e220000201c00 */
[----:B------:R-:W-:Y:S05]  /*4aa0*/  BRA `(.L_x_31833) ;  /* 0x0000000c00407947 */ /* 0x000fea0003800000 */
.L_x_31834:
[----:B------:R-:W2:Y:S02]  /*4ab0*/  LDG.E.U16 R2, desc[UR36][R4.64] ;  /* 0x0000002404027981 */ /* 0x000ea4000c1e1500 */
[----:B--2---:R-:W0:Y:S01]  /*4ac0*/  I2F.F64.S16 R2, R2 ;  /* 0x0000000200027312 */ /* 0x004e220000101c00 */
[----:B------:R-:W-:Y:S05]  /*4ad0*/  BRA `(.L_x_31833) ;  /* 0x0000000c00347947 */ /* 0x000fea0003800000 */
.L_x_31829:
        /* <DEDUP_REMOVED lines=10> */
.L_x_31837:
[----:B------:R-:W2:Y:S02]  /*4b80*/  LDG.E.U16 R0, desc[UR36][R4.64] ;  /* 0x0000002404007981 */ /* 0x000ea4000c1e1500 */
[----:B--2---:R-:W-:-:S05]  /*4b90*/  HADD2.F32 R0, -RZ, R0.H0_H0 ;  /* 0x20000000ff007230 */ /* 0x004fca0000004100 */
[----:B------:R-:W-:-:S04]  /*4ba0*/  FMUL.FTZ R0, R0, 1 ;  /* 0x3f80000000007820 */ /* 0x000fc80000410000 */
[----:B------:R0:W1:Y:S01]  /*4bb0*/  F2F.F64.F32 R2, R0 ;  /* 0x0000000000027310 */ /* 0x0000620000201800 */
[----:B------:R-:W-:Y:S05]  /*4bc0*/  BRA `(.L_x_31833) ;  /* 0x0000000800f87947 */ /* 0x000fea0003800000 */
.L_x_31836:
        /* <DEDUP_REMOVED lines=10> */
.L_x_31839:
[----:B------:R-:W2:Y:S02]  /*4c70*/  LDG.E.U16 R4, desc[UR36][R4.64] ;  /* 0x0000002404047981 */ /* 0x000ea4000c1e1500 */
[----:B--2---:R-:W-:-:S05]  /*4c80*/  HADD2.F32 R0, -RZ, R4.H0_H0 ;  /* 0x20000004ff007230 */ /* 0x004fca0000004100 */
[----:B------:R-:W-:-:S04]  /*4c90*/  FMUL.FTZ R0, R0, 1 ;  /* 0x3f80000000007820 */ /* 0x000fc80000410000 */
[----:B------:R0:W1:Y:S01]  /*4ca0*/  F2F.F64.F32 R2, R0 ;  /* 0x0000000000027310 */ /* 0x0000620000201800 */
[----:B------:R-:W-:Y:S05]  /*4cb0*/  BRA `(.L_x_31833) ;  /* 0x0000000800bc7947 */ /* 0x000fea0003800000 */
.L_x_31838:
[----:B------:R0:W5:Y:S01]  /*4cc0*/  LDG.E.64 R2, desc[UR36][R4.64] ;  /* 0x0000002404027981 */ /* 0x000162000c1e1b00 */
[----:B------:R-:W-:Y:S05]  /*4cd0*/  BRA `(.L_x_31833) ;  /* 0x0000000800b47947 */ /* 0x000fea0003800000 */
.L_x_31828:
        /* <DEDUP_REMOVED lines=13> */
.L_x_31842:
[----:B------:R0:W5:Y:S01]  /*4db0*/  LDG.E.64 R2, desc[UR36][R4.64] ;  /* 0x0000002404027981 */ /* 0x000162000c1e1b00 */
[----:B------:R-:W-:Y:S05]  /*4dc0*/  BRA `(.L_x_31833) ;  /* 0x0000000800787947 */ /* 0x000fea0003800000 */
.L_x_31841:
        /* <DEDUP_REMOVED lines=28> */
.L_x_31844:
        /* <DEDUP_REMOVED lines=15> */
.L_x_31843:
[----:B------:R-:W2:Y:S02]  /*5080*/  LDG.E.U16 R0, desc[UR36][R4.64] ;  /* 0x0000002404007981 */ /* 0x000ea4000c1e1500 */
[----:B--2---:R-:W-:-:S04]  /*5090*/  IMAD.U32 R0, R0, 0x10000, RZ ;  /* 0x0001000000007824 */ /* 0x004fc800078e00ff */
[----:B------:R-:W-:-:S04]  /*50a0*/  FMUL.FTZ R0, R0, 1 ;  /* 0x3f80000000007820 */ /* 0x000fc80000410000 */
[----:B------:R0:W1:Y:S01]  /*50b0*/  F2F.F64.F32 R2, R0 ;  /* 0x0000000000027310 */ /* 0x0000620000201800 */
[----:B------:R-:W-:Y:S05]  /*50c0*/  BRA `(.L_x_31833) ;  /* 0x0000000400b87947 */ /* 0x000fea0003800000 */
.L_x_31840:
        /* <DEDUP_REMOVED lines=11> */
.L_x_31847:
        /* <DEDUP_REMOVED lines=21> */
.L_x_31851:
[----:B------:R-:W-:Y:S05]  /*52d0*/  BSYNC B1 ;  /* 0x0000000000017941 */ /* 0x000fea0003800000 */
.L_x_31850:
[----:B------:R-:W-:Y:S01]  /*52e0*/  LEA R3, R0, 0x3b800000, 0x17 ;  /* 0x3b80000000037811 */ /* 0x000fe200078eb8ff */
[----:B------:R-:W-:-:S05]  /*52f0*/  IMAD.SHL.U32 R0, R2, 0x100000, RZ ;  /* 0x0010000002007824 */ /* 0x000fca00078e00ff */
[----:B------:R-:W-:-:S07]  /*5300*/  LOP3.LUT R0, R3, R0, R4, 0xfe, !PT ;  /* 0x0000000003007212 */ /* 0x000fce00078efe04 */
.L_x_31849:
[----:B------:R-:W-:Y:S05]  /*5310*/  BSYNC B0 ;  /* 0x0000000000007941 */ /* 0x000fea0003800000 */
.L_x_31848:
[----:B------:R-:W-:-:S04]  /*5320*/  FMUL.FTZ R0, R0, 1 ;  /* 0x3f80000000007820 */ /* 0x000fc80000410000 */
[----:B------:R2:W3:Y:S01]  /*5330*/  F2F.F64.F32 R2, R0 ;  /* 0x0000000000027310 */ /* 0x0004e20000201800 */
[----:B------:R-:W-:Y:S05]  /*5340*/  BRA `(.L_x_31833) ;  /* 0x0000000400187947 */ /* 0x000fea0003800000 */
.L_x_31846:
        /* <DEDUP_REMOVED lines=21> */
.L_x_31855:
[----:B------:R-:W-:Y:S05]  /*54a0*/  BSYNC B1 ;  /* 0x0000000000017941 */ /* 0x000fea0003800000 */
.L_x_31854:
[----:B------:R-:W-:Y:S01]  /*54b0*/  LEA R3, R0, 0x37800000, 0x17 ;  /* 0x3780000000037811 */ /* 0x000fe200078eb8ff */
[----:B------:R-:W-:-:S05]  /*54c0*/  IMAD.SHL.U32 R0, R2, 0x200000, RZ ;  /* 0x0020000002007824 */ /* 0x000fca00078e00ff */
[----:B------:R-:W-:-:S07]  /*54d0*/  LOP3.LUT R0, R3, R0, R4, 0xfe, !PT ;  /* 0x0000000003007212 */ /* 0x000fce00078efe04 */
.L_x_31853:
[----:B------:R-:W-:Y:S05]  /*54e0*/  BSYNC B0 ;  /* 0x0000000000007941 */ /* 0x000fea0003800000 */
.L_x_31852:
[----:B------:R-:W-:-:S04]  /*54f0*/  FMUL.FTZ R0, R0, 1 ;  /* 0x3f80000000007820 */ /* 0x000fc80000410000 */
[----:B------:R0:W1:Y:S01]  /*5500*/  F2F.F64.F32 R2, R0 ;  /* 0x0000000000027310 */ /* 0x0000620000201800 */
[----:B------:R-:W-:Y:S05]  /*5510*/  BRA `(.L_x_31833) ;  /* 0x0000000000a47947 */ /* 0x000fea0003800000 */
.L_x_31845:
        /* <DEDUP_REMOVED lines=14> */
.L_x_31859:
[----:B------:R-:W-:Y:S05]  /*5600*/  BSYNC B0 ;  /* 0x0000000000007941 */ /* 0x000fea0003800000 */
.L_x_31858:
[----:B------:R-:W-:-:S04]  /*5610*/  FMUL.FTZ R0, R0, 1 ;  /* 0x3f80000000007820 */ /* 0x000fc80000410000 */
[----:B------:R0:W1:Y:S01]  /*5620*/  F2F.F64.F32 R2, R0 ;  /* 0x0000000000027310 */ /* 0x0000620000201800 */
[----:B------:R-:W-:Y:S05]  /*5630*/  BRA `(.L_x_31833) ;  /* 0x00000000005c7947 */ /* 0x000fea0003800000 */
.L_x_31832:
        /* <DEDUP_REMOVED lines=16> */
.L_x_31860:
[----:B------:R-:W-:Y:S01]  /*5740*/  CS2R R2, SRZ ;  /* 0x0000000000027805 */ /* 0x000fe2000001ff00 */
[----:B------:R-:W-:Y:S06]  /*5750*/  BRA `(.L_x_31833) ;  /* 0x0000000000147947 */ /* 0x000fec0003800000 */
.L_x_31857:
[----:B------:R-:W2:Y:S02]  /*5760*/  LDG.E.64 R2, desc[UR36][R4.64] ;  /* 0x0000002404027981 */ /* 0x000ea4000c1e1b00 */
[----:B--2---:R-:W0:Y:S01]  /*5770*/  I2F.F64.U64 R2, R2 ;  /* 0x0000000200027312 */ /* 0x004e220000301800 */
[----:B------:R-:W-:Y:S05]  /*5780*/  BRA `(.L_x_31833) ;  /* 0x0000000000087947 */ /* 0x000fea0003800000 */
.L_x_31856:
[----:B------:R-:W2:Y:S02]  /*5790*/  LDG.E R2, desc[UR36][R4.64] ;  /* 0x0000002404027981 */ /* 0x000ea4000c1e1900 */
[----:B--2---:R-:W0:Y:S02]  /*57a0*/  I2F.F64.U32 R2, R2 ;  /* 0x0000000200027312 */ /* 0x004e240000201800 */
.L_x_31833:
        /* <DEDUP_REMOVED lines=10> */
[----:B------:R-:W-:Y:S01]  /*5850*/  @!P1 DSETP.MAX.AND P2, P3, R2, R6, PT ;  /* 0x000000060200922a */ /* 0x000fe20003b4f000 */
        /* <DEDUP_REMOVED lines=11> */
.L_x_31861:
        /* <DEDUP_REMOVED lines=12> */
.L_x_31865:
[----:B------:R-:W1:Y:S02]  /*59d0*/  F2I.S64.F64.TRUNC R4, R4 ;  /* 0x0000000400047311 */ /* 0x000e64000030d900 */
[----:B-1-345:R-:W-:-:S05]  /*59e0*/  IMAD.MOV.U32 R3, RZ, RZ, R4 ;  /* 0x000000ffff037224 */ /* 0x03afca00078e0004 */
[----:B------:R0:W-:Y:S01]  /*59f0*/  STG.E.U8 desc[UR36][R16.64], R3 ;  /* 0x0000000310007986 */ /* 0x0001e2000c101124 */
[----:B------:R-:W-:Y:S05]  /*5a00*/  BRA `(.L_x_31867) ;  /* 0x0000000c00f87947 */ /* 0x000fea0003800000 */
.L_x_31864:
        /* <DEDUP_REMOVED lines=9> */
.L_x_31869:
[----:B------:R-:W0:Y:S02]  /*5aa0*/  F2I.F64.TRUNC R5, R4 ;  /* 0x0000000400057311 */ /* 0x000e24000030d100 */
[----:B0-----:R0:W-:Y:S01]  /*5ab0*/  STG.E desc[UR36][R16.64], R5 ;  /* 0x0000000510007986 */ /* 0x0011e2000c101924 */
[----:B------:R-:W-:Y:S05]  /*5ac0*/  BRA `(.L_x_31867) ;  /* 0x0000000c00c87947 */ /* 0x000fea0003800000 */
.L_x_31868:
[----:B------:R-:W0:Y:S02]  /*5ad0*/  F2I.F64.TRUNC R5, R4 ;  /* 0x0000000400057311 */ /* 0x000e24000030d100 */
[----:B0-----:R0:W-:Y:S01]  /*5ae0*/  STG.E.U16 desc[UR36][R16.64], R5 ;  /* 0x0000000510007986 */ /* 0x0011e2000c101524 */
[----:B------:R-:W-:Y:S05]  /*5af0*/  BRA `(.L_x_31867) ;  /* 0x0000000c00bc7947 */ /* 0x000fea0003800000 */
.L_x_31863:
        /* <DEDUP_REMOVED lines=13> */
.L_x_31871:
        /* <DEDUP_REMOVED lines=8> */
.L_x_31870:
        /* <DEDUP_REMOVED lines=14> */
.L_x_31873:
        /* <DEDUP_REMOVED lines=9> */
.L_x_31872:
[----:B------:R0:W-:Y:S01]  /*5dc0*/  STG.E.64 desc[UR36][R16.64], R4 ;  /* 0x0000000410007986 */ /* 0x0001e2000c101b24 */
[----:B------:R-:W-:Y:S05]  /*5dd0*/  BRA `(.L_x_31867) ;  /* 0x0000000c00047947 */ /* 0x000fea0003800000 */
.L_x_31862:
        /* <DEDUP_REMOVED lines=12> */
.L_x_31876:
[----:B------:R-:W-:-:S05]  /*5ea0*/  CS2R R6, SRZ ;  /* 0x0000000000067805 */ /* 0x000fca000001ff00 */
[----:B------:R0:W-:Y:S01]  /*5eb0*/  STG.E.128 desc[UR36][R16.64], R4 ;  /* 0x0000000410007986 */ /* 0x0001e2000c101d24 */
[----:B------:R-:W-:Y:S05]  /*5ec0*/  BRA `(.L_x_31867) ;  /* 0x0000000800c87947 */ /* 0x000fea0003800000 */
.L_x_31875:
        /* <DEDUP_REMOVED lines=25> */
.L_x_31880:
[----:B------:R-:W-:Y:S05]  /*6060*/  BSYNC B0 ;  /* 0x0000000000007941 */ /* 0x000fea0003800000 */
.L_x_31879:
[----:B------:R-:W-:-:S05]  /*6070*/  LOP3.LUT R3, R0, R3, RZ, 0xfc, !PT ;  /* 0x0000000300037212 */ /* 0x000fca00078efcff */
[----:B------:R0:W-:Y:S01]  /*6080*/  STG.E.U8 desc[UR36][R16.64], R3 ;  /* 0x0000000310007986 */ /* 0x0001e2000c101124 */
[----:B------:R-:W-:Y:S05]  /*6090*/  BRA `(.L_x_31867) ;  /* 0x0000000800547947 */ /* 0x000fea0003800000 */
.L_x_31878:
        /* <DEDUP_REMOVED lines=17> */
.L_x_31882:
[----:B------:R-:W-:Y:S01]  /*61b0*/  IMAD.MOV.U32 R0, RZ, RZ, 0x7f ;  /* 0x0000007fff007424 */ /* 0x000fe200078e00ff */
[----:B------:R-:W-:-:S04]  /*61c0*/  ISETP.GT.U32.AND P0, PT, R2, 0x7f800000, PT ;  /* 0x7f8000000200780c */ /* 0x000fc80003f04070 */
[----:B------:R-:W-:-:S09]  /*61d0*/  SEL R0, R0, 0x7c, P0 ;  /* 0x0000007c00007807 */ /* 0x000fd20000000000 */
.L_x_31883:
[----:B------:R-:W-:Y:S05]  /*61e0*/  BSYNC B0 ;  /* 0x0000000000007941 */ /* 0x000fea0003800000 */
.L_x_31881:
[----:B------:R-:W-:-:S04]  /*61f0*/  LOP3.LUT R2, R3, 0x80000000, RZ, 0xc0, !PT ;  /* 0x8000000003027812 */ /* 0x000fc800078ec0ff */
[----:B------:R-:W-:-:S04]  /*6200*/  SHF.R.U32.HI R3, RZ, 0x18, R2 ;  /* 0x00000018ff037819 */ /* 0x000fc80000011602 */
[----:B------:R-:W-:-:S05]  /*6210*/  LOP3.LUT R3, R0, R3, RZ, 0xfc, !PT ;  /* 0x0000000300037212 */ /* 0x000fca00078efcff */
[----:B------:R0:W-:Y:S01]  /*6220*/  STG.E.U8 desc[UR36][R16.64], R3 ;  /* 0x0000000310007986 */ /* 0x0001e2000c101124 */
[----:B------:R-:W-:Y:S05]  /*6230*/  BRA `(.L_x_31867) ;  /* 0x0000000400ec7947 */ /* 0x000fea0003800000 */
.L_x_31877:
        /* <DEDUP_REMOVED lines=8> */
.L_x_31874:
        /* <DEDUP_REMOVED lines=11> */
.L_x_31886:
        /* <DEDUP_REMOVED lines=21> */
.L_x_31889:
[----:B------:R-:W-:-:S04]  /*64c0*/  LOP3.LUT R2, R3, 0x80000000, RZ, 0xc0, !PT ;  /* 0x8000000003027812 */ /* 0x000fc800078ec0ff */
[----:B------:R-:W-:-:S04]  /*64d0*/  SHF.R.U32.HI R3, RZ, 0x18, R2 ;  /* 0x00000018ff037819 */ /* 0x000fc80000011602 */
[----:B------:R-:W-:-:S04]  /*64e0*/  LOP3.LUT R0, R0, R3, RZ, 0xfc, !PT ;  /* 0x0000000300007212 */ /* 0x000fc800078efcff */
[----:B------:R-:W-:-:S07]  /*64f0*/  PRMT R8, R0, 0x7610, R8 ;  /* 0x0000761000087816 */ /* 0x000fce0000000008 */
.L_x_31888:
[----:B------:R-:W-:Y:S05]  /*6500*/  BSYNC B0 ;  /* 0x0000000000007941 */ /* 0x000fea0003800000 */
.L_x_31887:
[----:B------:R0:W-:Y:S01]  /*6510*/  STG.E.U8 desc[UR36][R16.64], R8 ;  /* 0x0000000810007986 */ /* 0x0001e2000c101124 */
[----:B------:R-:W-:Y:S05]  /*6520*/  BRA `(.L_x_31867) ;  /* 0x0000000400307947 */ /* 0x000fea0003800000 */
.L_x_31885:
        /* <DEDUP_REMOVED lines=21> */
.L_x_31892:
[----:B------:R-:W-:-:S04]  /*6680*/  LOP3.LUT R2, R3, 0x80000000, RZ, 0xc0, !PT ;  /* 0x8000000003027812 */ /* 0x000fc800078ec0ff */
[----:B------:R-:W-:-:S04]  /*6690*/  SHF.R.U32.HI R3, RZ, 0x18, R2 ;  /* 0x00000018ff037819 */ /* 0x000fc80000011602 */
[----:B------:R-:W-:-:S04]  /*66a0*/  LOP3.LUT R0, R0, R3, RZ, 0xfc, !PT ;  /* 0x0000000300007212 */ /* 0x000fc800078efcff */
[----:B------:R-:W-:-:S07]  /*66b0*/  PRMT R8, R0, 0x7610, R8 ;  /* 0x0000761000087816 */ /* 0x000fce0000000008 */
.L_x_31891:
[----:B------:R-:W-:Y:S05]  /*66c0*/  BSYNC B0 ;  /* 0x0000000000007941 */ /* 0x000fea0003800000 */
.L_x_31890:
[----:B------:R0:W-:Y:S01]  /*66d0*/  STG.E.U8 desc[UR36][R16.64], R8 ;  /* 0x0000000810007986 */ /* 0x0001e2000c101124 */
[----:B------:R-:W-:Y:S05]  /*66e0*/  BRA `(.L_x_31867) ;  /* 0x0000000000c07947 */ /* 0x000fea0003800000 */
.L_x_31884:
        /* <DEDUP_REMOVED lines=26> */
.L_x_31866:
        /* <DEDUP_REMOVED lines=16> */
.L_x_31895:
[----:B------:R-:W-:Y:S05]  /*6990*/  BRA `(.L_x_31867) ;  /* 0x0000000000147947 */ /* 0x000fea0003800000 */
.L_x_31894:
[----:B------:R-:W0:Y:S02]  /*69a0*/  F2I.U64.F64.TRUNC R4, R4 ;  /* 0x0000000400047311 */ /* 0x000e24000030d800 */
[----:B0-----:R0:W-:Y:S01]  /*69b0*/  STG.E.64 desc[UR36][R16.64], R4 ;  /* 0x0000000410007986 */ /* 0x0011e2000c101b24 */
[----:B------:R-:W-:Y:S05]  /*69c0*/  BRA `(.L_x_31867) ;  /* 0x0000000000087947 */ /* 0x000fea0003800000 */
.L_x_31893:
[----:B------:R-:W0:Y:S02]  /*69d0*/  F2I.U32.F64.TRUNC R5, R4 ;  /* 0x0000000400057311 */ /* 0x000e24000030d000 */
[----:B0-----:R0:W-:Y:S02]  /*69e0*/  STG.E desc[UR36][R16.64], R5 ;  /* 0x0000000510007986 */ /* 0x0011e4000c101924 */
.L_x_31867:
[----:B------:R-:W-:-:S07]  /*69f0*/  VIADD R19, R19, 0x80 ;  /* 0x0000008013137836 */ /* 0x000fce0000000000 */
.L_x_31826:
[----:B------:R-:W-:Y:S05]  /*6a00*/  BSYNC B6 ;  /* 0x0000000000067941 */ /* 0x000fea0003800000 */
.L_x_31825:
        /* <DEDUP_REMOVED lines=307> */
.L_x_31898:
        /* <DEDUP_REMOVED lines=21> */
.L_x_31902:
[----:B------:R-:W2:Y:S02]  /*7e90*/  LDG.E.U8 R2, desc[UR36][R4.64] ;  /* 0x0000002404027981 */ /* 0x000ea4000c1e1100 */
[----:B--2---:R-:W0:Y:S01]  /*7ea0*/  I2F.F64.U16 R2, R2 ;  /* 0x0000000200027312 */ /* 0x004e220000101800 */
[----:B------:R-:W-:Y:S05]  /*7eb0*/  BRA `(.L_x_31904) ;  /* 0x0000000c00707947 */ /* 0x000fea0003800000 */
.L_x_31901:
        /* <DEDUP_REMOVED lines=9> */
.L_x_31906:
[----:B------:R-:W2:Y:S02]  /*7f50*/  LDG.E R2, desc[UR36][R4.64] ;  /* 0x0000002404027981 */ /* 0x000ea4000c1e1900 */
[----:B--2---:R-:W0:Y:S01]  /*7f60*/  I2F.F64 R2, R2 ;  /* 0x0000000200027312 */ /* 0x004e220000201c00 */
[----:B------:R-:W-:Y:S05]  /*7f70*/  BRA `(.L_x_31904) ;  /* 0x0000000c00407947 */ /* 0x000fea0003800000 */
.L_x_31905:
[----:B------:R-:W2:Y:S02]  /*7f80*/  LDG.E.U16 R2, desc[UR36][R4.64] ;  /* 0x0000002404027981 */ /* 0x000ea4000c1e1500 */
[----:B--2---:R-:W0:Y:S01]  /*7f90*/  I2F.F64.S16 R2, R2 ;  /* 0x0000000200027312 */ /* 0x004e220000101c00 */
[----:B------:R-:W-:Y:S05]  /*7fa0*/  BRA `(.L_x_31904) ;  /* 0x0000000c00347947 */ /* 0x000fea0003800000 */
.L_x_31900:
        /* <DEDUP_REMOVED lines=10> */
.L_x_31908:
[----:B------:R-:W2:Y:S02]  /*8050*/  LDG.E.U16 R0, desc[UR36][R4.64] ;  /* 0x0000002404007981 */ /* 0x000ea4000c1e1500 */
[----:B--2---:R-:W-:-:S05]  /*8060*/  HADD2.F32 R0, -RZ, R0.H0_H0 ;  /* 0x20000000ff007230 */ /* 0x004fca0000004100 */
[----:B------:R-:W-:-:S04]  /*8070*/  FMUL.FTZ R0, R0, 1 ;  /* 0x3f80000000007820 */ /* 0x000fc80000410000 */
[----:B------:R0:W1:Y:S01]  /*8080*/  F2F.F64.F32 R2, R0 ;  /* 0x0000000000027310 */ /* 0x0000620000201800 */
[----:B------:R-:W-:Y:S05]  /*8090*/  BRA `(.L_x_31904) ;  /* 0x0000000800f87947 */ /* 0x000fea0003800000 */
.L_x_31907:
        /* <DEDUP_REMOVED lines=10> */
.L_x_31910:
[----:B------:R-:W2:Y:S02]  /*8140*/  LDG.E.U16 R4, desc[UR36][R4.64] ;  /* 0x0000002404047981 */ /* 0x000ea4000c1e1500 */
[----:B--2---:R-:W-:-:S05]  /*8150*/  HADD2.F32 R0, -RZ, R4.H0_H0 ;  /* 0x20000004ff007230 */ /* 0x004fca0000004100 */
[----:B------:R-:W-:-:S04]  /*8160*/  FMUL.FTZ R0, R0, 1 ;  /* 0x3f80000000007820 */ /* 0x000fc80000410000 */
[----:B------:R0:W1:Y:S01]  /*8170*/  F2F.F64.F32 R2, R0 ;  /* 0x0000000000027310 */ /* 0x0000620000201800 */
[----:B------:R-:W-:Y:S05]  /*8180*/  BRA `(.L_x_31904) ;  /* 0x0000000800bc7947 */ /* 0x000fea0003800000 */
.L_x_31909:
[----:B------:R0:W5:Y:S01]  /*8190*/  LDG.E.64 R2, desc[UR36][R4.64] ;  /* 0x0000002404027981 */ /* 0x000162000c1e1b00 */
[----:B------:R-:W-:Y:S05]  /*81a0*/  BRA `(.L_x_31904) ;  /* 0x0000000800b47947 */ /* 0x000fea0003800000 */
.L_x_31899:
        /* <DEDUP_REMOVED lines=13> */
.L_x_31913:
[----:B------:R4:W5:Y:S01]  /*8280*/  LDG.E.64 R2, desc[UR36][R4.64] ;  /* 0x0000002404027981 */ /* 0x000962000c1e1b00 */
[----:B------:R-:W-:Y:S05]  /*8290*/  BRA `(.L_x_31904) ;  /* 0x0000000800787947 */ /* 0x000fea0003800000 */
.L_x_31912:
        /* <DEDUP_REMOVED lines=28> */
.L_x_31915:
        /* <DEDUP_REMOVED lines=15> */
.L_x_31914:
[----:B------:R-:W2:Y:S02]  /*8550*/  LDG.E.U16 R0, desc[UR36][R4.64] ;  /* 0x0000002404007981 */ /* 0x000ea4000c1e1500 */
[----:B--2---:R-:W-:-:S04]  /*8560*/  IMAD.U32 R0, R0, 0x10000, RZ ;  /* 0x0001000000007824 */ /* 0x004fc800078e00ff */
[----:B------:R-:W-:-:S04]  /*8570*/  FMUL.FTZ R0, R0, 1 ;  /* 0x3f80000000007820 */ /* 0x000fc80000410000 */
[----:B------:R0:W1:Y:S01]  /*8580*/  F2F.F64.F32 R2, R0 ;  /* 0x0000000000027310 */ /* 0x0000620000201800 */
[----:B------:R-:W-:Y:S05]  /*8590*/  BRA `(.L_x_31904) ;  /* 0x0000000400b87947 */ /* 0x000fea0003800000 */
.L_x_31911:
        /* <DEDUP_REMOVED lines=11> */
.L_x_31918:
        /* <DEDUP_REMOVED lines=21> */
.L_x_31922:
[----:B------:R-:W-:Y:S05]  /*87a0*/  BSYNC B1 ;  /* 0x0000000000017941 */ /* 0x000fea0003800000 */
.L_x_31921:
[----:B------:R-:W-:Y:S01]  /*87b0*/  LEA R3, R0, 0x3b800000, 0x17 ;  /* 0x3b80000000037811 */ /* 0x000fe200078eb8ff */
[----:B------:R-:W-:-:S05]  /*87c0*/  IMAD.SHL.U32 R0, R2, 0x100000, RZ ;  /* 0x0010000002007824 */ /* 0x000fca00078e00ff */
[----:B------:R-:W-:-:S07]  /*87d0*/  LOP3.LUT R0, R3, R0, R4, 0xfe, !PT ;  /* 0x0000000003007212 */ /* 0x000fce00078efe04 */
.L_x_31920:
[----:B------:R-:W-:Y:S05]  /*87e0*/  BSYNC B0 ;  /* 0x0000000000007941 */ /* 0x000fea0003800000 */
.L_x_31919:
[----:B------:R-:W-:-:S04]  /*87f0*/  FMUL.FTZ R0, R0, 1 ;  /* 0x3f80000000007820 */ /* 0x000fc80000410000 */
[----:B------:R0:W1:Y:S01]  /*8800*/  F2F.F64.F32 R2, R0 ;  /* 0x0000000000027310 */ /* 0x0000620000201800 */
[----:B------:R-:W-:Y:S05]  /*8810*/  BRA `(.L_x_31904) ;  /* 0x0000000400187947 */ /* 0x000fea0003800000 */
.L_x_31917:
        /* <DEDUP_REMOVED lines=21> */
.L_x_31926:
[----:B------:R-:W-:Y:S05]  /*8970*/  BSYNC B1 ;  /* 0x0000000000017941 */ /* 0x000fea0003800000 */
.L_x_31925:
[----:B------:R-:W-:Y:S01]  /*8980*/  LEA R3, R0, 0x37800000, 0x17 ;  /* 0x3780000000037811 */ /* 0x000fe200078eb8ff */
[----:B------:R-:W-:-:S05]  /*8990*/  IMAD.SHL.U32 R0, R2, 0x200000, RZ ;  /* 0x0020000002007824 */ /* 0x000fca00078e00ff */
[----:B------:R-:W-:-:S07]  /*89a0*/  LOP3.LUT R0, R3, R0, R4, 0xfe, !PT ;  /* 0x0000000003007212 */ /* 0x000fce00078efe04 */
.L_x_31924:
[----:B------:R-:W-:Y:S05]  /*89b0*/  BSYNC B0 ;  /* 0x0000000000007941 */ /* 0x000fea0003800000 */
.L_x_31923:
[----:B------:R-:W-:-:S04]  /*89c0*/  FMUL.FTZ R0, R0, 1 ;  /* 0x3f80000000007820 */ /* 0x000fc80000410000 */
[----:B------:R0:W1:Y:S01]  /*89d0*/  F2F.F64.F32 R2, R0 ;  /* 0x0000000000027310 */ /* 0x0000620000201800 */
[----:B------:R-:W-:Y:S05]  /*89e0*/  BRA `(.L_x_31904) ;  /* 0x0000000000a47947 */ /* 0x000fea0003800000 */
.L_x_31916:
        /* <DEDUP_REMOVED lines=14> */
.L_x_31930:
[----:B------:R-:W-:Y:S05]  /*8ad0*/  BSYNC B0 ;  /* 0x0000000000007941 */ /* 0x000fea0003800000 */
.L_x_31929:
[----:B------:R-:W-:-:S04]  /*8ae0*/  FMUL.FTZ R0, R0, 1 ;  /* 0x3f80000000007820 */ /* 0x000fc80000410000 */
[----:B------:R0:W1:Y:S01]  /*8af0*/  F2F.F64.F32 R2, R0 ;  /* 0x0000000000027310 */ /* 0x0000620000201800 */
[----:B------:R-:W-:Y:S05]  /*8b00*/  BRA `(.L_x_31904) ;  /* 0x00000000005c7947 */ /* 0x000fea0003800000 */
.L_x_31903:
        /* <DEDUP_REMOVED lines=16> */
.L_x_31931:
[----:B------:R-:W-:Y:S01]  /*8c10*/  CS2R R2, SRZ ;  /* 0x0000000000027805 */ /* 0x000fe2000001ff00 */
[----:B------:R-:W-:Y:S06]  /*8c20*/  BRA `(.L_x_31904) ;  /* 0x0000000000147947 */ /* 0x000fec0003800000 */
.L_x_31928:
[----:B------:R-:W2:Y:S02]  /*8c30*/  LDG.E.64 R2, desc[UR36][R4.64] ;  /* 0x0000002404027981 */ /* 0x000ea4000c1e1b00 */
[----:B--2---:R-:W0:Y:S01]  /*8c40*/  I2F.F64.U64 R2, R2 ;  /* 0x0000000200027312 */ /* 0x004e220000301800 */
[----:B------:R-:W-:Y:S05]  /*8c50*/  BRA `(.L_x_31904) ;  /* 0x0000000000087947 */ /* 0x000fea0003800000 */
.L_x_31927:
[----:B------:R-:W2:Y:S02]  /*8c60*/  LDG.E R2, desc[UR36][R4.64] ;  /* 0x0000002404027981 */ /* 0x000ea4000c1e1900 */
[----:B--2---:R-:W0:Y:S02]  /*8c70*/  I2F.F64.U32 R2, R2 ;  /* 0x0000000200027312 */ /* 0x004e240000201800 */
.L_x_31904:
        /* <DEDUP_REMOVED lines=22> */
.L_x_31932:
        /* <DEDUP_REMOVED lines=12> */
.L_x_31936:
[----:B------:R-:W2:Y:S02]  /*8ea0*/  F2I.S64.F64.TRUNC R4, R4 ;  /* 0x0000000400047311 */ /* 0x000ea4000030d900 */
[----:B--23-5:R-:W-:-:S05]  /*8eb0*/  IMAD.MOV.U32 R3, RZ, RZ, R4 ;  /* 0x000000ffff037224 */ /* 0x02cfca00078e0004 */
[----:B------:R0:W-:Y:S01]  /*8ec0*/  STG.E.U8 desc[UR36][R16.64], R3 ;  /* 0x0000000310007986 */ /* 0x0001e2000c101124 */
[----:B------:R-:W-:Y:S05]  /*8ed0*/  BRA `(.L_x_31938) ;  /* 0x0000000c00f87947 */ /* 0x000fea0003800000 */
.L_x_31935:
        /* <DEDUP_REMOVED lines=9> */
.L_x_31940:
[----:B------:R-:W0:Y:S02]  /*8f70*/  F2I.F64.TRUNC R5, R4 ;  /* 0x0000000400057311 */ /* 0x000e24000030d100 */
[----:B0-----:R0:W-:Y:S01]  /*8f80*/  STG.E desc[UR36][R16.64], R5 ;  /* 0x0000000510007986 */ /* 0x0011e2000c101924 */
[----:B------:R-:W-:Y:S05]  /*8f90*/  BRA `(.L_x_31938) ;  /* 0x0000000c00c87947 */ /* 0x000fea0003800000 */
.L_x_31939:
[----:B------:R-:W0:Y:S02]  /*8fa0*/  F2I.F64.TRUNC R5, R4 ;  /* 0x0000000400057311 */ /* 0x000e24000030d100 */
[----:B0-----:R0:W-:Y:S01]  /*8fb0*/  STG.E.U16 desc[UR36][R16.64], R5 ;  /* 0x0000000510007986 */ /* 0x0011e2000c101524 */
[----:B------:R-:W-:Y:S05]  /*8fc0*/  BRA `(.L_x_31938) ;  /* 0x0000000c00bc7947 */ /* 0x000fea0003800000 */
.L_x_31934:
        /* <DEDUP_REMOVED lines=13> */
.L_x_31942:
        /* <DEDUP_REMOVED lines=8> */
.L_x_31941:
        /* <DEDUP_REMOVED lines=14> */
.L_x_31944:
        /* <DEDUP_REMOVED lines=9> */
.L_x_31943:
[----:B------:R0:W-:Y:S01]  /*9290*/  STG.E.64 desc[UR36][R16.64], R4 ;  /* 0x0000000410007986 */ /* 0x0001e2000c101b24 */
[----:B------:R-:W-:Y:S05]  /*92a0*/  BRA `(.L_x_31938) ;  /* 0x0000000c00047947 */ /* 0x000fea0003800000 */
.L_x_31933:
        /* <DEDUP_REMOVED lines=12> */
.L_x_31947:
[----:B------:R-:W-:-:S05]  /*9370*/  CS2R R6, SRZ ;  /* 0x0000000000067805 */ /* 0x000fca000001ff00 */
[----:B------:R0:W-:Y:S01]  /*9380*/  STG.E.128 desc[UR36][R16.64], R4 ;  /* 0x0000000410007986 */ /* 0x0001e2000c101d24 */
[----:B------:R-:W-:Y:S05]  /*9390*/  BRA `(.L_x_31938) ;  /* 0x0000000800c87947 */ /* 0x000fea0003800000 */
.L_x_31946:
        /* <DEDUP_REMOVED lines=25> */
.L_x_31951:
[----:B------:R-:W-:Y:S05]  /*9530*/  BSYNC B0 ;  /* 0x0000000000007941 */ /* 0x000fea0003800000 */
.L_x_31950:
[----:B------:R-:W-:-:S05]  /*9540*/  LOP3.LUT R3, R0, R3, RZ, 0xfc, !PT ;  /* 0x0000000300037212 */ /* 0x000fca00078efcff */
[----:B------:R0:W-:Y:S01]  /*9550*/  STG.E.U8 desc[UR36][R16.64], R3 ;  /* 0x0000000310007986 */ /* 0x0001e2000c101124 */
[----:B------:R-:W-:Y:S05]  /*9560*/  BRA `(.L_x_31938) ;  /* 0x0000000800547947 */ /* 0x000fea0003800000 */
.L_x_31949:
        /* <DEDUP_REMOVED lines=17> */
.L_x_31953:
[----:B------:R-:W-:Y:S01]  /*9680*/  IMAD.MOV.U32 R0, RZ, RZ, 0x7f ;  /* 0x0000007fff007424 */ /* 0x000fe200078e00ff */
[----:B------:R-:W-:-:S04]  /*9690*/  ISETP.GT.U32.AND P0, PT, R2, 0x7f800000, PT ;  /* 0x7f8000000200780c */ /* 0x000fc80003f04070 */
[----:B------:R-:W-:-:S09]  /*96a0*/  SEL R0, R0, 0x7c, P0 ;  /* 0x0000007c00007807 */ /* 0x000fd20000000000 */
.L_x_31954:
[----:B------:R-:W-:Y:S05]  /*96b0*/  BSYNC B0 ;  /* 0x0000000000007941 */ /* 0x000fea0003800000 */
.L_x_31952:
[----:B------:R-:W-:-:S04]  /*96c0*/  LOP3.LUT R2, R3, 0x80000000, RZ, 0xc0, !PT ;  /* 0x8000000003027812 */ /* 0x000fc800078ec0ff */
[----:B------:R-:W-:-:S04]  /*96d0*/  SHF.R.U32.HI R3, RZ, 0x18, R2 ;  /* 0x00000018ff037819 */ /* 0x000fc80000011602 */
[----:B------:R-:W-:-:S05]  /*96e0*/  LOP3.LUT R3, R0, R3, RZ, 0xfc, !PT ;  /* 0x0000000300037212 */ /* 0x000fca00078efcff */
[----:B------:R0:W-:Y:S01]  /*96f0*/  STG.E.U8 desc[UR36][R16.64], R3 ;  /* 0x0000000310007986 */ /* 0x0001e2000c101124 */
[----:B------:R-:W-:Y:S05]  /*9700*/  BRA `(.L_x_31938) ;  /* 0x0000000400ec7947 */ /* 0x000fea0003800000 */
.L_x_31948:
        /* <DEDUP_REMOVED lines=8> */
.L_x_31945:
        /* <DEDUP_REMOVED lines=11> */
.L_x_31957:
        /* <DEDUP_REMOVED lines=21> */
.L_x_31960:
[----:B------:R-:W-:-:S04]  /*9990*/  LOP3.LUT R2, R3, 0x80000000, RZ, 0xc0, !PT ;  /* 0x8000000003027812 */ /* 0x000fc800078ec0ff */
[----:B------:R-:W-:-:S04]  /*99a0*/  SHF.R.U32.HI R3, RZ, 0x18, R2 ;  /* 0x00000018ff037819 */ /* 0x000fc80000011602 */
[----:B------:R-:W-:-:S04]  /*99b0*/  LOP3.LUT R0, R0, R3, RZ, 0xfc, !PT ;  /* 0x0000000300007212 */ /* 0x000fc800078efcff */
[----:B------:R-:W-:-:S07]  /*99c0*/  PRMT R8, R0, 0x7610, R8 ;  /* 0x0000761000087816 */ /* 0x000fce0000000008 */
.L_x_31959:
[----:B------:R-:W-:Y:S05]  /*99d0*/  BSYNC B0 ;  /* 0x0000000000007941 */ /* 0x000fea0003800000 */
.L_x_31958:
[----:B------:R0:W-:Y:S01]  /*99e0*/  STG.E.U8 desc[UR36][R16.64], R8 ;  /* 0x0000000810007986 */ /* 0x0001e2000c101124 */
[----:B------:R-:W-:Y:S05]  /*99f0*/  BRA `(.L_x_31938) ;  /* 0x0000000400307947 */ /* 0x000fea0003800000 */
.L_x_31956:
        /* <DEDUP_REMOVED lines=21> */
.L_x_31963:
[----:B------:R-:W-:-:S04]  /*9b50*/  LOP3.LUT R2, R3, 0x80000000, RZ, 0xc0, !PT ;  /* 0x8000000003027812 */ /* 0x000fc800078ec0ff */
[----:B------:R-:W-:-:S04]  /*9b60*/  SHF.R.U32.HI R3, RZ, 0x18, R2 ;  /* 0x00000018ff037819 */ /* 0x000fc80000011602 */
[----:B------:R-:W-:-:S04]  /*9b70*/  LOP3.LUT R0, R0, R3, RZ, 0xfc, !PT ;  /* 0x0000000300007212 */ /* 0x000fc800078efcff */
[----:B------:R-:W-:-:S07]  /*9b80*/  PRMT R8, R0, 0x7610, R8 ;  /* 0x0000761000087816 */ /* 0x000fce0000000008 */
.L_x_31962:
[----:B------:R-:W-:Y:S05]  /*9b90*/  BSYNC B0 ;  /* 0x0000000000007941 */ /* 0x000fea0003800000 */
.L_x_31961:
[----:B------:R0:W-:Y:S01]  /*9ba0*/  STG.E.U8 desc[UR36][R16.64], R8 ;  /* 0x0000000810007986 */ /* 0x0001e2000c101124 */
[----:B------:R-:W-:Y:S05]  /*9bb0*/  BRA `(.L_x_31938) ;  /* 0x0000000000c07947 */ /* 0x000fea0003800000 */
.L_x_31955:
        /* <DEDUP_REMOVED lines=26> */
.L_x_31937:
        /* <DEDUP_REMOVED lines=16> */
.L_x_31966:
[----:B------:R-:W-:Y:S05]  /*9e60*/  BRA `(.L_x_31938) ;  /* 0x0000000000147947 */ /* 0x000fea0003800000 */
.L_x_31965:
[----:B------:R-:W0:Y:S02]  /*9e70*/  F2I.U64.F64.TRUNC R4, R4 ;  /* 0x0000000400047311 */ /* 0x000e24000030d800 */
[----:B0-----:R4:W-:Y:S01]  /*9e80*/  STG.E.64 desc[UR36][R16.64], R4 ;  /* 0x0000000410007986 */ /* 0x0019e2000c101b24 */
[----:B------:R-:W-:Y:S05]  /*9e90*/  BRA `(.L_x_31938) ;  /* 0x0000000000087947 */ /* 0x000fea0003800000 */
.L_x_31964:
[----:B------:R-:W0:Y:S02]  /*9ea0*/  F2I.U32.F64.TRUNC R5, R4 ;  /* 0x0000000400057311 */ /* 0x000e24000030d000 */
[----:B0-----:R0:W-:Y:S02]  /*9eb0*/  STG.E desc[UR36][R16.64], R5 ;  /* 0x0000000510007986 */ /* 0x0011e4000c101924 */
.L_x_31938:
[----:B------:R-:W-:-:S07]  /*9ec0*/  VIADD R19, R19, 0x80 ;  /* 0x0000008013137836 */ /* 0x000fce0000000000 */
.L_x_31897:
[----:B------:R-:W-:Y:S05]  /*9ed0*/  BSYNC B6 ;  /* 0x0000000000067941 */ /* 0x000fea0003800000 */
.L_x_31896:
        /* <DEDUP_REMOVED lines=306> */
.L_x_31967:
        /* <DEDUP_REMOVED lines=21> */
.L_x_31971:
[----:B------:R-:W2:Y:S02]  /*b350*/  LDG.E.U8 R2, desc[UR36][R4.64] ;  /* 0x0000002404027981 */ /* 0x000ea4000c1e1100 */
[----:B--2---:R-:W0:Y:S01]  /*b360*/  I2F.F64.U16 R2, R2 ;  /* 0x0000000200027312 */ /* 0x004e220000101800 */
[----:B------:R-:W-:Y:S05]  /*b370*/  BRA `(.L_x_31973) ;  /* 0x0000000c00707947 */ /* 0x000fea0003800000 */
.L_x_31970:
        /* <DEDUP_REMOVED lines=9> */
.L_x_31975:
[----:B------:R-:W2:Y:S02]  /*b410*/  LDG.E R2, desc[UR36][R4.64] ;  /* 0x0000002404027981 */ /* 0x000ea4000c1e1900 */
[----:B--2---:R-:W0:Y:S01]  /*b420*/  I2F.F64 R2, R2 ;  /* 0x0000000200027312 */ /* 0x004e220000201c00 */
[----:B------:R-:W-:Y:S05]  /*b430*/  BRA `(.L_x_31973) ;  /* 0x0000000c00407947 */ /* 0x000fea0003800000 */
.L_x_31974:
[----:B------:R-:W2:Y:S02]  /*b440*/  LDG.E.U16 R2, desc[UR36][R4.64] ;  /* 0x0000002404027981 */ /* 0x000ea4000c1e1500 */
[----:B--2---:R-:W0:Y:S01]  /*b450*/  I2F.F64.S16 R2, R2 ;  /* 0x0000000200027312 */ /* 0x004e220000101c00 */
[----:B------:R-:W-:Y:S05]  /*b460*/  BRA `(.L_x_31973) ;  /* 0x0000000c00347947 */ /* 0x000fea0003800000 */
.L_x_31969:
        /* <DEDUP_REMOVED lines=10> */
.L_x_31977:
[----:B------:R-:W2:Y:S02]  /*b510*/  LDG.E.U16 R0, desc[UR36][R4.64] ;  /* 0x0000002404007981 */ /* 0x000ea4000c1e1500 */
[----:B--2---:R-:W-:-:S05]  /*b520*/  HADD2.F32 R0, -RZ, R0.H0_H0 ;  /* 0x20000000ff007230 */ /* 0x004fca0000004100 */
[----:B------:R-:W-:-:S04]  /*b530*/  FMUL.FTZ R0, R0, 1 ;  /* 0x3f80000000007820 */ /* 0x000fc80000410000 */
[----:B------:R0:W1:Y:S01]  /*b540*/  F2F.F64.F32 R2, R0 ;  /* 0x0000000000027310 */ /* 0x0000620000201800 */
[----:B------:R-:W-:Y:S05]  /*b550*/  BRA `(.L_x_31973) ;  /* 0x0000000800f87947 */ /* 0x000fea0003800000 */
.L_x_31976:
        /* <DEDUP_REMOVED lines=10> */
.L_x_31979:
[----:B------:R-:W2:Y:S02]  /*b600*/  LDG.E.U16 R4, desc[UR36][R4.64] ;  /* 0x0000002404047981 */ /* 0x000ea4000c1e1500 */
[----:B--2---:R-:W-:-:S05]  /*b610*/  HADD2.F32 R0, -RZ, R4.H0_H0 ;  /* 0x20000004ff007230 */ /* 0x004fca0000004100 */
[----:B------:R-:W-:-:S04]  /*b620*/  FMUL.FTZ R0, R0, 1 ;  /* 0x3f80000000007820 */ /* 0x000fc80000410000 */
[----:B------:R4:W0:Y:S01]  /*b630*/  F2F.F64.F32 R2, R0 ;  /* 0x0000000000027310 */ /* 0x0008220000201800 */
[----:B------:R-:W-:Y:S05]  /*b640*/  BRA `(.L_x_31973) ;  /* 0x0000000800bc7947 */ /* 0x000fea0003800000 */
.L_x_31978:
[----:B------:R0:W5:Y:S01]  /*b650*/  LDG.E.64 R2, desc[UR36][R4.64] ;  /* 0x0000002404027981 */ /* 0x000162000c1e1b00 */
[----:B------:R-:W-:Y:S05]  /*b660*/  BRA `(.L_x_31973) ;  /* 0x0000000800b47947 */ /* 0x000fea0003800000 */
.L_x_31968:
        /* <DEDUP_REMOVED lines=13> */
.L_x_31982:
[----:B------:R0:W5:Y:S01]  /*b740*/  LDG.E.64 R2, desc[UR36][R4.64] ;  /* 0x0000002404027981 */ /* 0x000162000c1e1b00 */
[----:B------:R-:W-:Y:S05]  /*b750*/  BRA `(.L_x_31973) ;  /* 0x0000000800787947 */ /* 0x000fea0003800000 */
.L_x_31981:
        /* <DEDUP_REMOVED lines=28> */
.L_x_31984:
        /* <DEDUP_REMOVED lines=15> */
.L_x_31983:
[----:B------:R-:W2:Y:S02]  /*ba10*/  LDG.E.U16 R0, desc[UR36][R4.64] ;  /* 0x0000002404007981 */ /* 0x000ea4000c1e1500 */
[----:B--2---:R-:W-:-:S04]  /*ba20*/  IMAD.U32 R0, R0, 0x10000, RZ ;  /* 0x0001000000007824 */ /* 0x004fc800078e00ff */
[----:B------:R-:W-:-:S04]  /*ba30*/  FMUL.FTZ R0, R0, 1 ;  /* 0x3f80000000007820 */ /* 0x000fc80000410000 */
[----:B------:R0:W1:Y:S01]  /*ba40*/  F2F.F64.F32 R2, R0 ;  /* 0x0000000000027310 */ /* 0x0000620000201800 */
[----:B------:R-:W-:Y:S05]  /*ba50*/  BRA `(.L_x_31973) ;  /* 0x0000000400b87947 */ /* 0x000fea0003800000 */
.L_x_31980:
        /* <DEDUP_REMOVED lines=11> */
.L_x_31987:
        /* <DEDUP_REMOVED lines=21> */
.L_x_31991:
[----:B------:R-:W-:Y:S05]  /*bc60*/  BSYNC B1 ;  /* 0x0000000000017941 */ /* 0x000fea0003800000 */
.L_x_31990:
[----:B------:R-:W-:Y:S01]  /*bc70*/  LEA R3, R0, 0x3b800000, 0x17 ;  /* 0x3b80000000037811 */ /* 0x000fe200078eb8ff */
[----:B------:R-:W-:-:S05]  /*bc80*/  IMAD.SHL.U32 R0, R2, 0x100000, RZ ;  /* 0x0010000002007824 */ /* 0x000fca00078e00ff */
[----:B------:R-:W-:-:S07]  /*bc90*/  LOP3.LUT R0, R3, R0, R4, 0xfe, !PT ;  /* 0x0000000003007212 */ /* 0x000fce00078efe04 */
.L_x_31989:
[----:B------:R-:W-:Y:S05]  /*bca0*/  BSYNC B0 ;  /* 0x0000000000007941 */ /* 0x000fea0003800000 */
.L_x_31988:
[----:B------:R-:W-:-:S04]  /*bcb0*/  FMUL.FTZ R0, R0, 1 ;  /* 0x3f80000000007820 */ /* 0x000fc80000410000 */
[----:B------:R0:W1:Y:S01]  /*bcc0*/  F2F.F64.F32 R2, R0 ;  /* 0x0000000000027310 */ /* 0x0000620000201800 */
[----:B------:R-:W-:Y:S05]  /*bcd0*/  BRA `(.L_x_31973) ;  /* 0x0000000400187947 */ /* 0x000fea0003800000 */
.L_x_31986:
        /* <DEDUP_REMOVED lines=21> */
.L_x_31995:
[----:B------:R-:W-:Y:S05]  /*be30*/  BSYNC B1 ;  /* 0x0000000000017941 */ /* 0x000fea0003800000 */
.L_x_31994:
[----:B------:R-:W-:Y:S01]  /*be40*/  LEA R3, R0, 0x37800000, 0x17 ;  /* 0x3780000000037811 */ /* 0x000fe200078eb8ff */
[----:B------:R-:W-:-:S05]  /*be50*/  IMAD.SHL.U32 R0, R2, 0x200000, RZ ;  /* 0x0020000002007824 */ /* 0x000fca00078e00ff */
[----:B------:R-:W-:-:S07]  /*be60*/  LOP3.LUT R0, R3, R0, R4, 0xfe, !PT ;  /* 0x0000000003007212 */ /* 0x000fce00078efe04 */
.L_x_31993:
[----:B------:R-:W-:Y:S05]  /*be70*/  BSYNC B0 ;  /* 0x0000000000007941 */ /* 0x000fea0003800000 */
.L_x_31992:
[----:B------:R-:W-:-:S04]  /*be80*/  FMUL.FTZ R0, R0, 1 ;  /* 0x3f80000000007820 */ /* 0x000fc80000410000 */
[----:B------:R0:W1:Y:S01]  /*be90*/  F2F.F64.F32 R2, R0 ;  /* 0x0000000000027310 */ /* 0x0000620000201800 */
[----:B------:R-:W-:Y:S05]  /*bea0*/  BRA `(.L_x_31973) ;  /* 0x0000000000a47947 */ /* 0x000fea0003800000 */
.L_x_31985:
        /* <DEDUP_REMOVED lines=14> */
.L_x_31999:
[----:B------:R-:W-:Y:S05]  /*bf90*/  BSYNC B0 ;  /* 0x0000000000007941 */ /* 0x000fea0003800000 */
.L_x_31998:
[----:B------:R-:W-:-:S04]  /*bfa0*/  FMUL.FTZ R0, R0, 1 ;  /* 0x3f80000000007820 */ /* 0x000fc80000410000 */
[----:B------:R0:W1:Y:S01]  /*bfb0*/  F2F.F64.F32 R2, R0 ;  /* 0x0000000000027310 */ /* 0x0000620000201800 */
[----:B------:R-:W-:Y:S05]  /*bfc0*/  BRA `(.L_x_31973) ;  /* 0x00000000005c7947 */ /* 0x000fea0003800000 */
.L_x_31972:
        /* <DEDUP_REMOVED lines=16> */
.L_x_32000:
[----:B------:R-:W-:Y:S01]  /*c0d0*/  CS2R R2, SRZ ;  /* 0x0000000000027805 */ /* 0x000fe2000001ff00 */
[----:B------:R-:W-:Y:S06]  /*c0e0*/  BRA `(.L_x_31973) ;  /* 0x0000000000147947 */ /* 0x000fec0003800000 */
.L_x_31997:
[----:B------:R-:W2:Y:S02]  /*c0f0*/  LDG.E.64 R2, desc[UR36][R4.64] ;  /* 0x0000002404027981 */ /* 0x000ea4000c1e1b00 */
[----:B--2---:R-:W0:Y:S01]  /*c100*/  I2F.F64.U64 R2, R2 ;  /* 0x0000000200027312 */ /* 0x004e220000301800 */
[----:B------:R-:W-:Y:S05]  /*c110*/  BRA `(.L_x_31973) ;  /* 0x0000000000087947 */ /* 0x000fea0003800000 */
.L_x_31996:
[----:B------:R-:W2:Y:S02]  /*c120*/  LDG.E R2, desc[UR36][R4.64] ;  /* 0x0000002404027981 */ /* 0x000ea4000c1e1900 */
[----:B--2---:R-:W0:Y:S02]  /*c130*/  I2F.F64.U32 R2, R2 ;  /* 0x0000000200027312 */ /* 0x004e240000201800 */
.L_x_31973:
        /* <DEDUP_REMOVED lines=10> */
[----:B------:R-:W-:Y:S01]  /*c1e0*/  @!P1 DSETP.MAX.AND P2, P3, R2, R6, PT ;  /* 0x000000060200922a */ /* 0x000fe20003b4f000 */
        /* <DEDUP_REMOVED lines=11> */
.L_x_32001:
        /* <DEDUP_REMOVED lines=12> */
.L_x_32005:
[----:B------:R-:W1:Y:S02]  /*c360*/  F2I.S64.F64.TRUNC R4, R4 ;  /* 0x0000000400047311 */ /* 0x000e64000030d900 */
[----:B-123-5:R-:W-:-:S05]  /*c370*/  IMAD.MOV.U32 R3, RZ, RZ, R4 ;  /* 0x000000ffff037224 */ /* 0x02efca00078e0004 */
[----:B------:R-:W-:Y:S01]  /*c380*/  STG.E.U8 desc[UR36][R16.64], R3 ;  /* 0x0000000310007986 */ /* 0x000fe2000c101124 */
[----:B------:R-:W-:Y:S05]  /*c390*/  EXIT ;  /* 0x000000000000794d */ /* 0x000fea0003800000 */
.L_x_32004:
        /* <DEDUP_REMOVED lines=9> */
.L_x_32008:
[----:B------:R-:W0:Y:S02]  /*c430*/  F2I.F64.TRUNC R5, R4 ;  /* 0x0000000400057311 */ /* 0x000e24000030d100 */
[----:B0-----:R-:W-:Y:S01]  /*c440*/  STG.E desc[UR36][R16.64], R5 ;  /* 0x0000000510007986 */ /* 0x001fe2000c101924 */
[----:B------:R-:W-:Y:S05]  /*c450*/  EXIT ;  /* 0x000000000000794d */ /* 0x000fea0003800000 */
.L_x_32007:
[----:B------:R-:W0:Y:S02]  /*c460*/  F2I.F64.TRUNC R5, R4 ;  /* 0x0000000400057311 */ /* 0x000e24000030d100 */
[----:B0-----:R-:W-:Y:S01]  /*c470*/  STG.E.U16 desc[UR36][R16.64], R5 ;  /* 0x0000000510007986 */ /* 0x001fe2000c101524 */
[----:B------:R-:W-:Y:S05]  /*c480*/  EXIT ;  /* 0x000000000000794d */ /* 0x000fea0003800000 */
.L_x_32003:
        /* <DEDUP_REMOVED lines=13> */
.L_x_32010:
        /* <DEDUP_REMOVED lines=8> */
.L_x_32009:
        /* <DEDUP_REMOVED lines=14> */
.L_x_32012:
        /* <DEDUP_REMOVED lines=9> */
.L_x_32011:
[----:B------:R-:W-:Y:S01]  /*c750*/  STG.E.64 desc[UR36][R16.64], R4 ;  /* 0x0000000410007986 */ /* 0x000fe2000c101b24 */
[----:B------:R-:W-:Y:S05]  /*c760*/  EXIT ;  /* 0x000000000000794d */ /* 0x000fea0003800000 */
.L_x_32002:
        /* <DEDUP_REMOVED lines=12> */
.L_x_32015:
[----:B------:R-:W-:-:S05]  /*c830*/  CS2R R6, SRZ ;  /* 0x0000000000067805 */ /* 0x000fca000001ff00 */
[----:B------:R-:W-:Y:S01]  /*c840*/  STG.E.128 desc[UR36][R16.64], R4 ;  /* 0x0000000410007986 */ /* 0x000fe2000c101d24 */
[----:B------:R-:W-:Y:S05]  /*c850*/  EXIT ;  /* 0x000000000000794d */ /* 0x000fea0003800000 */
.L_x_32014:
        /* <DEDUP_REMOVED lines=25> */
.L_x_32019:
[----:B------:R-:W-:Y:S05]  /*c9f0*/  BSYNC B0 ;  /* 0x0000000000007941 */ /* 0x000fea0003800000 */
.L_x_32018:
[----:B------:R-:W-:-:S05]  /*ca00*/  LOP3.LUT R3, R0, R3, RZ, 0xfc, !PT ;  /* 0x0000000300037212 */ /* 0x000fca00078efcff */
[----:B------:R-:W-:Y:S01]  /*ca10*/  STG.E.U8 desc[UR36][R16.64], R3 ;  /* 0x0000000310007986 */ /* 0x000fe2000c101124 */
[----:B------:R-:W-:Y:S05]  /*ca20*/  EXIT ;  /* 0x000000000000794d */ /* 0x000fea0003800000 */
.L_x_32017:
        /* <DEDUP_REMOVED lines=17> */
.L_x_32021:
[----:B------:R-:W-:Y:S01]  /*cb40*/  IMAD.MOV.U32 R0, RZ, RZ, 0x7f ;  /* 0x0000007fff007424 */ /* 0x000fe200078e00ff */
[----:B------:R-:W-:-:S04]  /*cb50*/  ISETP.GT.U32.AND P0, PT, R2, 0x7f800000, PT ;  /* 0x7f8000000200780c */ /* 0x000fc80003f04070 */
[----:B------:R-:W-:-:S09]  /*cb60*/  SEL R0, R0, 0x7c, P0 ;  /* 0x0000007c00007807 */ /* 0x000fd20000000000 */
.L_x_32022:
[----:B------:R-:W-:Y:S05]  /*cb70*/  BSYNC B0 ;  /* 0x0000000000007941 */ /* 0x000fea0003800000 */
.L_x_32020:
[----:B------:R-:W-:-:S04]  /*cb80*/  LOP3.LUT R2, R3, 0x80000000, RZ, 0xc0, !PT ;  /* 0x8000000003027812 */ /* 0x000fc800078ec0ff */
[----:B------:R-:W-:-:S04]  /*cb90*/  SHF.R.U32.HI R3, RZ, 0x18, R2 ;  /* 0x00000018ff037819 */ /* 0x000fc80000011602 */
[----:B------:R-:W-:-:S05]  /*cba0*/  LOP3.LUT R3, R0, R3, RZ, 0xfc, !PT ;  /* 0x0000000300037212 */ /* 0x000fca00078efcff */
[----:B------:R-:W-:Y:S01]  /*cbb0*/  STG.E.U8 desc[UR36][R16.64], R3 ;  /* 0x0000000310007986 */ /* 0x000fe2000c101124 */
[----:B------:R-:W-:Y:S05]  /*cbc0*/  EXIT ;  /* 0x000000000000794d */ /* 0x000fea0003800000 */
.L_x_32016:
        /* <DEDUP_REMOVED lines=8> */
.L_x_32013:
        /* <DEDUP_REMOVED lines=11> */
.L_x_32025:
        /* <DEDUP_REMOVED lines=21> */
.L_x_32028:
[----:B------:R-:W-:-:S04]  /*ce50*/  LOP3.LUT R2, R3, 0x80000000, RZ, 0xc0, !PT ;  /* 0x8000000003027812 */ /* 0x000fc800078ec0ff */
[----:B------:R-:W-:-:S04]  /*ce60*/  SHF.R.U32.HI R3, RZ, 0x18, R2 ;  /* 0x00000018ff037819 */ /* 0x000fc80000011602 */
[----:B------:R-:W-:-:S04]  /*ce70*/  LOP3.LUT R0, R0, R3, RZ, 0xfc, !PT ;  /* 0x0000000300007212 */ /* 0x000fc800078efcff */
[----:B------:R-:W-:-:S07]  /*ce80*/  PRMT R8, R0, 0x7610, R8 ;  /* 0x0000761000087816 */ /* 0x000fce0000000008 */
.L_x_32027:
[----:B------:R-:W-:Y:S05]  /*ce90*/  BSYNC B0 ;  /* 0x0000000000007941 */ /* 0x000fea0003800000 */
.L_x_32026:
[----:B------:R-:W-:Y:S01]  /*cea0*/  STG.E.U8 desc[UR36][R16.64], R8 ;  /* 0x0000000810007986 */ /* 0x000fe2000c101124 */
[----:B------:R-:W-:Y:S05]  /*ceb0*/  EXIT ;  /* 0x000000000000794d */ /* 0x000fea0003800000 */
.L_x_32024:
        /* <DEDUP_REMOVED lines=21> */
.L_x_32031:
[----:B------:R-:W-:-:S04]  /*d010*/  LOP3.LUT R2, R3, 0x80000000, RZ, 0xc0, !PT ;  /* 0x8000000003027812 */ /* 0x000fc800078ec0ff */
[----:B------:R-:W-:-:S04]  /*d020*/  SHF.R.U32.HI R3, RZ, 0x18, R2 ;  /* 0x00000018ff037819 */ /* 0x000fc80000011602 */
[----:B------:R-:W-:-:S04]  /*d030*/  LOP3.LUT R0, R0, R3, RZ, 0xfc, !PT ;  /* 0x0000000300007212 */ /* 0x000fc800078efcff */
[----:B------:R-:W-:-:S07]  /*d040*/  PRMT R8, R0, 0x7610, R8 ;  /* 0x0000761000087816 */ /* 0x000fce0000000008 */
.L_x_32030:
[----:B------:R-:W-:Y:S05]  /*d050*/  BSYNC B0 ;  /* 0x0000000000007941 */ /* 0x000fea0003800000 */
.L_x_32029:
[----:B------:R-:W-:Y:S01]  /*d060*/  STG.E.U8 desc[UR36][R16.64], R8 ;  /* 0x0000000810007986 */ /* 0x000fe2000c101124 */
[----:B------:R-:W-:Y:S05]  /*d070*/  EXIT ;  /* 0x000000000000794d */ /* 0x000fea0003800000 */
.L_x_32023:
        /* <DEDUP_REMOVED lines=26> */
.L_x_32006:
        /* <DEDUP_REMOVED lines=16> */
.L_x_32034:
[----:B------:R-:W-:Y:S05]  /*d320*/  EXIT ;  /* 0x000000000000794d */ /* 0x000fea0003800000 */
.L_x_32033:
[----:B------:R-:W0:Y:S02]  /*d330*/  F2I.U64.F64.TRUNC R4, R4 ;  /* 0x0000000400047311 */ /* 0x000e24000030d800 */
[----:B0-----:R-:W-:Y:S01]  /*d340*/  STG.E.64 desc[UR36][R16.64], R4 ;  /* 0x0000000410007986 */ /* 0x001fe2000c101b24 */
[----:B------:R-:W-:Y:S05]  /*d350*/  EXIT ;  /* 0x000000000000794d */ /* 0x000fea0003800000 */
.L_x_32032:
[----:B------:R-:W0:Y:S02]  /*d360*/  F2I.U32.F64.TRUNC R5, R4 ;  /* 0x0000000400057311 */ /* 0x000e24000030d000 */
[----:B0-----:R-:W-:Y:S01]  /*d370*/  STG.E desc[UR36][R16.64], R5 ;  /* 0x0000000510007986 */ /* 0x001fe2000c101924 */
[----:B------:R-:W-:Y:S05]  /*d380*/  EXIT ;  /* 0x000000000000794d */ /* 0x000fea0003800000 */
.L_x_32035:
        /* <DEDUP_REMOVED lines=15> */
.L_x_42397:


//--------------------- .text._ZN2at6native27unrolled_elementwise_kernelINS0_13AUnaryFunctorIdddZZZNS0_19maximum_kernel_cudaERNS_18TensorIteratorBaseEENKUlvE0_clEvENKUlvE_clEvEUlddE_EESt5arrayIPcLm2EELi4E23TrivialOffsetCalculatorILi1EjESD_NS0_6memory12LoadWithCastILi1EEENSE_13StoreWithCastILi1EEEEEviT_T0_T2_T3_T4_T5_ --------------------------
	.section	.text._ZN2at6native27unrolled_elementwise_kernelINS0_13AUnaryFunctorIdddZZZNS0_19maximum_kernel_cudaERNS_18TensorIteratorBaseEENKUlvE0_clEvENKUlvE_clEvEUlddE_EESt5arrayIPcLm2EELi4E23TrivialOffsetCalculatorILi1EjESD_NS0_6memory12LoadWithCastILi1EEENSE_13StoreWithCastILi1EEEEEviT_T0_T2_T3_T4_T5_,"ax",@progbits
	.align	128
        .global         _ZN2at6native27unrolled_elementwise_kernelINS0_13AUnaryFunctorIdddZZZNS0_19maximum_kernel_cudaERNS_18TensorIteratorBaseEENKUlvE0_clEvENKUlvE_clEvEUlddE_EESt5arrayIPcLm2EELi4E23TrivialOffsetCalculatorILi1EjESD_NS0_6memory12LoadWithCastILi1EEENSE_13StoreWithCastILi1EEEEEviT_T0_T2_T3_T4_T5_
        .type           _ZN2at6native27unrolled_elementwise_kernelINS0_13AUnaryFunctorIdddZZZNS0_19maximum_kernel_cudaERNS_18TensorIteratorBaseEENKUlvE0_clEvENKUlvE_clEvEUlddE_EESt5arrayIPcLm2EELi4E23TrivialOffsetCalculatorILi1EjESD_NS0_6memory12LoadWithCastILi1EEENSE_13StoreWithCastILi1EEEEEviT_T0_T2_T3_T4_T5_,@function
        .size           _ZN2at6native27unrolled_elementwise_kernelINS0_13AUnaryFunctorIdddZZZNS0_19maximum_kernel_cudaERNS_18TensorIteratorBaseEENKUlvE0_clEvENKUlvE_clEvEUlddE_EESt5arrayIPcLm2EELi4E23TrivialOffsetCalculatorILi1EjESD_NS0_6memory12LoadWithCastILi1EEENSE_13StoreWithCastILi1EEEEEviT_T0_T2_T3_T4_T5_,(.L_x_42398 - _ZN2at6native27unrolled_elementwise_kernelINS0_13AUnaryFunctorIdddZZZNS0_19maximum_kernel_cudaERNS_18TensorIteratorBaseEENKUlvE0_clEvENKUlvE_clEvEUlddE_EESt5arrayIPcLm2EELi4E23TrivialOffsetCalculatorILi1EjESD_NS0_6memory12LoadWithCastILi1EEENSE_13StoreWithCastILi1EEEEEviT_T0_T2_T3_T4_T5_)
        .other          _ZN2at6native27unrolled_elementwise_kernelINS0_13AUnaryFunctorIdddZZZNS0_19maximum_kernel_cudaERNS_18TensorIteratorBaseEENKUlvE0_clEvENKUlvE_clEvEUlddE_EESt5arrayIPcLm2EELi4E23TrivialOffsetCalculatorILi1EjESD_NS0_6memory12LoadWithCastILi1EEENSE_13StoreWithCastILi1EEEEEviT_T0_T2_T3_T4_T5_,@"STO_CUDA_ENTRY STV_DEFAULT"
_ZN2at6native27unrolled_elementwise_kernelINS0_13AUnaryFunctorIdddZZZNS0_19maximum_kernel_cudaERNS_18TensorIteratorBaseEENKUlvE0_clEvENKUlvE_clEvEUlddE_EESt5arrayIPcLm2EELi4E23TrivialOffsetCalculatorILi1EjESD_NS0_6memory12LoadWithCastILi1EEENSE_13StoreWithCastILi1EEEEEviT_T0_T2_T3_T4_T5_:
.text._ZN2at6native27unrolled_elementwise_kernelINS0_13AUnaryFunctorIdddZZZNS0_19maximum_kernel_cudaERNS_18TensorIteratorBaseEENKUlvE0_clEvENKUlvE_clEvEUlddE_EESt5arrayIPcLm2EELi4E23TrivialOffsetCalculatorILi1EjESD_NS0_6memory12LoadWithCastILi1EEENSE_13StoreWithCastILi1EEEEEviT_T0_T2_T3_T4_T5_:
        /* <DEDUP_REMOVED lines=32> */
.L_x_32041:
[----:B------:R-:W2:Y:S02]  /*0200*/  LDG.E.U8 R4, desc[UR36][R4.64] ;  /* 0x0000002404047981 */ /* 0x000ea4000c1e1100 */
[----:B--2---:R0:W1:Y:S01]  /*0210*/  I2F.F64.U16 R30, R4 ;  /* 0x00000004001e7312 */ /* 0x0040620000101800 */
[----:B------:R-:W-:Y:S05]  /*0220*/  BRA `(.L_x_32043) ;  /* 0x0000000c00747947 */ /* 0x000fea0003800000 */
.L_x_32040:
        /* <DEDUP_REMOVED lines=9> */
.L_x_32045:
[----:B------:R-:W2:Y:S02]  /*02c0*/  LDG.E R4, desc[UR36][R4.64] ;  /* 0x0000002404047981 */ /* 0x000ea4000c1e1900 */
[----:B--2---:R1:W2:Y:S01]  /*02d0*/  I2F.F64 R30, R4 ;  /* 0x00000004001e7312 */ /* 0x0042a20000201c00 */
[----:B------:R-:W-:Y:S05]  /*02e0*/  BRA `(.L_x_32043) ;  /* 0x0000000c00447947 */ /* 0x000fea0003800000 */
.L_x_32044:
[----:B------:R-:W2:Y:S02]  /*02f0*/  LDG.E.U16 R4, desc[UR36][R4.64] ;  /* 0x0000002404047981 */ /* 0x000ea4000c1e1500 */
[----:B--2---:R3:W4:Y:S01]  /*0300*/  I2F.F64.S16 R30, R4 ;  /* 0x00000004001e7312 */ /* 0x0047220000101c00 */
[----:B------:R-:W-:Y:S05]  /*0310*/  BRA `(.L_x_32043) ;  /* 0x0000000c00387947 */ /* 0x000fea0003800000 */
.L_x_32039:
        /* <DEDUP_REMOVED lines=10> */
.L_x_32047:
[----:B------:R-:W2:Y:S02]  /*03c0*/  LDG.E.U16 R0, desc[UR36][R4.64] ;  /* 0x0000002404007981 */ /* 0x000ea4000c1e1500 */
[----:B--2---:R-:W-:-:S05]  /*03d0*/  HADD2.F32 R0, -RZ, R0.H0_H0 ;  /* 0x20000000ff007230 */ /* 0x004fca0000004100 */
[----:B------:R-:W-:-:S04]  /*03e0*/  FMUL.FTZ R0, R0, 1 ;  /* 0x3f80000000007820 */ /* 0x000fc80000410000 */
[----:B------:R0:W1:Y:S01]  /*03f0*/  F2F.F64.F32 R30, R0 ;  /* 0x00000000001e7310 */ /* 0x0000620000201800 */
[----:B------:R-:W-:Y:S05]  /*0400*/  BRA `(.L_x_32043) ;  /* 0x0000000800fc7947 */ /* 0x000fea0003800000 */
.L_x_32046:
        /* <DEDUP_REMOVED lines=10> */
.L_x_32049:
[----:B------:R-:W2:Y:S02]  /*04b0*/  LDG.E.U16 R4, desc[UR36][R4.64] ;  /* 0x0000002404047981 */ /* 0x000ea4000c1e1500 */
[----:B--2---:R-:W-:-:S05]  /*04c0*/  HADD2.F32 R0, -RZ, R4.H0_H0 ;  /* 0x20000004ff007230 */ /* 0x004fca0000004100 */
[----:B------:R-:W-:-:S04]  /*04d0*/  FMUL.FTZ R0, R0, 1 ;  /* 0x3f80000000007820 */ /* 0x000fc80000410000 */
[----:B------:R0:W1:Y:S01]  /*04e0*/  F2F.F64.F32 R30, R0 ;  /* 0x00000000001e7310 */ /* 0x0000620000201800 */
[----:B------:R-:W-:Y:S05]  /*04f0*/  BRA `(.L_x_32043) ;  /* 0x0000000800c07947 */ /* 0x000fea0003800000 */
.L_x_32048:
[----:B------:R0:W5:Y:S01]  /*0500*/  LDG.E.64 R30, desc[UR36][R4.64] ;  /* 0x00000024041e7981 */ /* 0x000162000c1e1b00 */
[----:B------:R-:W-:Y:S05]  /*0510*/  BRA `(.L_x_32043) ;  /* 0x0000000800b87947 */ /* 0x000fea0003800000 */
.L_x_32038:
        /* <DEDUP_REMOVED lines=13> */
.L_x_32052:
[----:B------:R0:W5:Y:S01]  /*05f0*/  LDG.E.64 R30, desc[UR36][R4.64] ;  /* 0x00000024041e7981 */ /* 0x000162000c1e1b00 */
[----:B------:R-:W-:Y:S05]  /*0600*/  BRA `(.L_x_32043) ;  /* 0x00000008007c7947 */ /* 0x000fea0003800000 */
.L_x_32051:
        /* <DEDUP_REMOVED lines=28> */
.L_x_32054:
        /* <DEDUP_REMOVED lines=16> */
.L_x_32053:
[----:B------:R-:W2:Y:S02]  /*08d0*/  LDG.E.U16 R0, desc[UR36][R4.64] ;  /* 0x0000002404007981 */ /* 0x000ea4000c1e1500 */
[----:B--2---:R-:W-:-:S04]  /*08e0*/  IMAD.U32 R0, R0, 0x10000, RZ ;  /* 0x0001000000007824 */ /* 0x004fc800078e00ff */
[----:B------:R-:W-:-:S04]  /*08f0*/  FMUL.FTZ R0, R0, 1 ;  /* 0x3f80000000007820 */ /* 0x000fc80000410000 */
[----:B------:R0:W1:Y:S01]  /*0900*/  F2F.F64.F32 R30, R0 ;  /* 0x00000000001e7310 */ /* 0x0000620000201800 */
[----:B------:R-:W-:Y:S05]  /*0910*/  BRA `(.L_x_32043) ;  /* 0x0000000400b87947 */ /* 0x000fea0003800000 */
.L_x_32050:
        /* <DEDUP_REMOVED lines=11> */
.L_x_32057:
        /* <DEDUP_REMOVED lines=21> */
.L_x_32061:
[----:B------:R-:W-:Y:S05]  /*0b20*/  BSYNC B1 ;  /* 0x0000000000017941 */ /* 0x000fea0003800000 */
.L_x_32060:
[----:B------:R-:W-:Y:S01]  /*0b30*/  LEA R5, R0, 0x3b800000, 0x17 ;  /* 0x3b80000000057811 */ /* 0x000fe200078eb8ff */
[----:B------:R-:W-:-:S05]  /*0b40*/  IMAD.SHL.U32 R0, R3, 0x100000, RZ ;  /* 0x0010000003007824 */ /* 0x000fca00078e00ff */
[----:B------:R-:W-:-:S07]  /*0b50*/  LOP3.LUT R0, R5, R0, R6, 0xfe, !PT ;  /* 0x0000000005007212 */ /* 0x000fce00078efe06 */
.L_x_32059:
[----:B------:R-:W-:Y:S05]  /*0b60*/  BSYNC B0 ;  /* 0x0000000000007941 */ /* 0x000fea0003800000 */
.L_x_32058:
[----:B------:R-:W-:-:S04]  /*0b70*/  FMUL.FTZ R0, R0, 1 ;  /* 0x3f80000000007820 */ /* 0x000fc80000410000 */
[----:B------:R0:W1:Y:S01]  /*0b80*/  F2F.F64.F32 R30, R0 ;  /* 0x00000000001e7310 */ /* 0x0000620000201800 */
[----:B------:R-:W-:Y:S05]  /*0b90*/  BRA `(.L_x_32043) ;  /* 0x0000000400187947 */ /* 0x000fea0003800000 */
.L_x_32056:
        /* <DEDUP_REMOVED lines=21> */
.L_x_32065:
[----:B------:R-:W-:Y:S05]  /*0cf0*/  BSYNC B1 ;  /* 0x0000000000017941 */ /* 0x000fea0003800000 */
.L_x_32064:
[----:B------:R-:W-:Y:S01]  /*0d00*/  LEA R5, R0, 0x37800000, 0x17 ;  /* 0x3780000000057811 */ /* 0x000fe200078eb8ff */
[----:B------:R-:W-:-:S05]  /*0d10*/  IMAD.SHL.U32 R0, R3, 0x200000, RZ ;  /* 0x0020000003007824 */ /* 0x000fca00078e00ff */
[----:B------:R-:W-:-:S07]  /*0d20*/  LOP3.LUT R0, R5, R0, R6, 0xfe, !PT ;  /* 0x0000000005007212 */ /* 0x000fce00078efe06 */
.L_x_32063:
[----:B------:R-:W-:Y:S05]  /*0d30*/  BSYNC B0 ;  /* 0x0000000000007941 */ /* 0x000fea0003800000 */
.L_x_32062:
[----:B------:R-:W-:-:S04]  /*0d40*/  FMUL.FTZ R0, R0, 1 ;  /* 0x3f80000000007820 */ /* 0x000fc80000410000 */
[----:B------:R0:W1:Y:S01]  /*0d50*/  F2F.F64.F32 R30, R0 ;  /* 0x00000000001e7310 */ /* 0x0000620000201800 */
[----:B------:R-:W-:Y:S05]  /*0d60*/  BRA `(.L_x_32043) ;  /* 0x0000000000a47947 */ /* 0x000fea0003800000 */
.L_x_32055:
        /* <DEDUP_REMOVED lines=14> */
.L_x_32069:
[----:B------:R-:W-:Y:S05]  /*0e50*/  BSYNC B0 ;  /* 0x0000000000007941 */ /* 0x000fea0003800000 */
.L_x_32068:
[----:B------:R-:W-:-:S04]  /*0e60*/  FMUL.FTZ R0, R0, 1 ;  /* 0x3f80000000007820 */ /* 0x000fc80000410000 */
[----:B------:R0:W1:Y:S01]  /*0e70*/  F2F.F64.F32 R30, R0 ;  /* 0x00000000001e7310 */ /* 0x0000620000201800 */
[----:B------:R-:W-:Y:S05]  /*0e80*/  BRA `(.L_x_32043) ;  /* 0x00000000005c7947 */ /* 0x000fea0003800000 */
.L_x_32042:
        /* <DEDUP_REMOVED lines=16> */
.L_x_32070:
[----:B------:R-:W-:Y:S01]  /*0f90*/  CS2R R30, SRZ ;  /* 0x00000000001e7805 */ /* 0x000fe2000001ff00 */
[----:B------:R-:W-:Y:S06]  /*0fa0*/  BRA `(.L_x_32043) ;  /* 0x0000000000147947 */ /* 0x000fec0003800000 */
.L_x_32067:
[----:B------:R-:W2:Y:S02]  /*0fb0*/  LDG.E.64 R30, desc[UR36][R4.64] ;  /* 0x00000024041e7981 */ /* 0x000ea4000c1e1b00 */
[----:B--2---:R-:W0:Y:S01]  /*0fc0*/  I2F.F64.U64 R30, R30 ;  /* 0x0000001e001e7312 */ /* 0x004e220000301800 */
[----:B------:R-:W-:Y:S05]  /*0fd0*/  BRA `(.L_x_32043) ;  /* 0x0000000000087947 */ /* 0x000fea0003800000 */
.L_x_32066:
[----:B------:R-:W2:Y:S02]  /*0fe0*/  LDG.E R4, desc[UR36][R4.64] ;  /* 0x0000002404047981 */ /* 0x000ea4000c1e1900 */
[----:B--2---:R0:W1:Y:S02]  /*0ff0*/  I2F.F64.U32 R30, R4 ;  /* 0x00000004001e7312 */ /* 0x0040640000201800 */
.L_x_32043:
[----:B------:R-:W3:Y:S02]  /*1000*/  S2R R16, SR_TID.X ;  /* 0x0000000000107919 */ /* 0x000ee40000002100 */
[----:B---3--:R-:W-:-:S07]  /*1010*/  VIADD R16, R16, 0x80 ;  /* 0x0000008010107836 */ /* 0x008fce0000000000 */
.L_x_32037:
[----:B------:R-:W-:Y:S05]  /*1020*/  BSYNC B6 ;  /* 0x0000000000067941 */ /* 0x000fea0003800000 */
.L_x_32036:
        /* <DEDUP_REMOVED lines=24> */
.L_x_32076:
[----:B------:R-:W3:Y:S02]  /*11b0*/  LDG.E.U8 R4, desc[UR36][R4.64] ;  /* 0x0000002404047981 */ /* 0x000ee4000c1e1100 */
[----:B---3--:R0:W1:Y:S01]  /*11c0*/  I2F.F64.U16 R32, R4 ;  /* 0x0000000400207312 */ /* 0x0080620000101800 */
[----:B------:R-:W-:Y:S05]  /*11d0*/  BRA `(.L_x_32078) ;  /* 0x0000000c00707947 */ /* 0x000fea0003800000 */
.L_x_32075:
        /* <DEDUP_REMOVED lines=9> */
.L_x_32080:
[----:B------:R-:W3:Y:S02]  /*1270*/  LDG.E R4, desc[UR36][R4.64] ;  /* 0x0000002404047981 */ /* 0x000ee4000c1e1900 */
[----:B---3--:R0:W1:Y:S01]  /*1280*/  I2F.F64 R32, R4 ;  /* 0x0000000400207312 */ /* 0x0080620000201c00 */
[----:B------:R-:W-:Y:S05]  /*1290*/  BRA `(.L_x_32078) ;  /* 0x0000000c00407947 */ /* 0x000fea0003800000 */
.L_x_32079:
[----:B------:R-:W3:Y:S02]  /*12a0*/  LDG.E.U16 R4, desc[UR36][R4.64] ;  /* 0x0000002404047981 */ /* 0x000ee4000c1e1500 */
[----:B---3--:R0:W1:Y:S01]  /*12b0*/  I2F.F64.S16 R32, R4 ;  /* 0x0000000400207312 */ /* 0x0080620000101c00 */
[----:B------:R-:W-:Y:S05]  /*12c0*/  BRA `(.L_x_32078) ;  /* 0x0000000c00347947 */ /* 0x000fea0003800000 */
.L_x_32074:
        /* <DEDUP_REMOVED lines=10> */
.L_x_32082:
[----:B------:R-:W3:Y:S02]  /*1370*/  LDG.E.U16 R0, desc[UR36][R4.64] ;  /* 0x0000002404007981 */ /* 0x000ee4000c1e1500 */
[----:B---3--:R-:W-:-:S05]  /*1380*/  HADD2.F32 R0, -RZ, R0.H0_H0 ;  /* 0x20000000ff007230 */ /* 0x008fca0000004100 */
[----:B------:R-:W-:-:S04]  /*1390*/  FMUL.FTZ R0, R0, 1 ;  /* 0x3f80000000007820 */ /* 0x000fc80000410000 */
[----:B------:R0:W1:Y:S01]  /*13a0*/  F2F.F64.F32 R32, R0 ;  /* 0x0000000000207310 */ /* 0x0000620000201800 */
[----:B------:R-:W-:Y:S05]  /*13b0*/  BRA `(.L_x_32078) ;  /* 0x0000000800f87947 */ /* 0x000fea0003800000 */
.L_x_32081:
        /* <DEDUP_REMOVED lines=10> */
.L_x_32084:
[----:B------:R-:W3:Y:S02]  /*1460*/  LDG.E.U16 R4, desc[UR36][R4.64] ;  /* 0x0000002404047981 */ /* 0x000ee4000c1e1500 */
[----:B---3--:R-:W-:-:S05]  /*1470*/  HADD2.F32 R0, -RZ, R4.H0_H0 ;  /* 0x20000004ff007230 */ /* 0x008fca0000004100 */
[----:B------:R-:W-:-:S04]  /*1480*/  FMUL.FTZ R0, R0, 1 ;  /* 0x3f80000000007820 */ /* 0x000fc80000410000 */
[----:B------:R0:W1:Y:S01]  /*1490*/  F2F.F64.F32 R32, R0 ;  /* 0x0000000000207310 */ /* 0x0000620000201800 */
[----:B------:R-:W-:Y:S05]  /*14a0*/  BRA `(.L_x_32078) ;  /* 0x0000000800bc7947 */ /* 0x000fea0003800000 */
.L_x_32083:
[----:B------:R0:W5:Y:S01]  /*14b0*/  LDG.E.64 R32, desc[UR36][R4.64] ;  /* 0x0000002404207981 */ /* 0x000162000c1e1b00 */
[----:B------:R-:W-:Y:S05]  /*14c0*/  BRA `(.L_x_32078) ;  /* 0x0000000800b47947 */ /* 0x000fea0003800000 */
.L_x_32073:
        /* <DEDUP_REMOVED lines=13> */
.L_x_32087:
[----:B------:R0:W5:Y:S01]  /*15a0*/  LDG.E.64 R32, desc[UR36][R4.64] ;  /* 0x0000002404207981 */ /* 0x000162000c1e1b00 */
[----:B------:R-:W-:Y:S05]  /*15b0*/  BRA `(.L_x_32078) ;  /* 0x0000000800787947 */ /* 0x000fea0003800000 */
.L_x_32086:
        /* <DEDUP_REMOVED lines=28> */
.L_x_32089:
        /* <DEDUP_REMOVED lines=15> */
.L_x_32088:
[----:B------:R-:W3:Y:S02]  /*1870*/  LDG.E.U16 R0, desc[UR36][R4.64] ;  /* 0x0000002404007981 */ /* 0x000ee4000c1e1500 */
[----:B---3--:R-:W-:-:S04]  /*1880*/  IMAD.U32 R0, R0, 0x10000, RZ ;  /* 0x0001000000007824 */ /* 0x008fc800078e00ff */
[----:B------:R-:W-:-:S04]  /*1890*/  FMUL.FTZ R0, R0, 1 ;  /* 0x3f80000000007820 */ /* 0x000fc80000410000 */
[----:B------:R0:W1:Y:S01]  /*18a0*/  F2F.F64.F32 R32, R0 ;  /* 0x0000000000207310 */ /* 0x0000620000201800 */
[----:B------:R-:W-:Y:S05]  /*18b0*/  BRA `(.L_x_32078) ;  /* 0x0000000400b87947 */ /* 0x000fea0003800000 */
.L_x_32085:
        /* <DEDUP_REMOVED lines=11> */
.L_x_32092:
        /* <DEDUP_REMOVED lines=21> */
.L_x_32096:
[----:B------:R-:W-:Y:S05]  /*1ac0*/  BSYNC B1 ;  /* 0x0000000000017941 */ /* 0x000fea0003800000 */
.L_x_32095:
[----:B------:R-:W-:Y:S01]  /*1ad0*/  LEA R5, R0, 0x3b800000, 0x17 ;  /* 0x3b80000000057811 */ /* 0x000fe200078eb8ff */
[----:B------:R-:W-:-:S05]  /*1ae0*/  IMAD.SHL.U32 R0, R3, 0x100000, RZ ;  /* 0x0010000003007824 */ /* 0x000fca00078e00ff */
[----:B------:R-:W-:-:S07]  /*1af0*/  LOP3.LUT R0, R5, R0, R6, 0xfe, !PT ;  /* 0x0000000005007212 */ /* 0x000fce00078efe06 */
.L_x_32094:
[----:B------:R-:W-:Y:S05]  /*1b00*/  BSYNC B0 ;  /* 0x0000000000007941 */ /* 0x000fea0003800000 */
.L_x_32093:
[----:B------:R-:W-:-:S04]  /*1b10*/  FMUL.FTZ R0, R0, 1 ;  /* 0x3f80000000007820 */ /* 0x000fc80000410000 */
[----:B------:R0:W1:Y:S01]  /*1b20*/  F2F.F64.F32 R32, R0 ;  /* 0x0000000000207310 */ /* 0x0000620000201800 */
[----:B------:R-:W-:Y:S05]  /*1b30*/  BRA `(.L_x_32078) ;  /* 0x0000000400187947 */ /* 0x000fea0003800000 */
.L_x_32091:
        /* <DEDUP_REMOVED lines=21> */
.L_x_32100:
[----:B------:R-:W-:Y:S05]  /*1c90*/  BSYNC B1 ;  /* 0x0000000000017941 */ /* 0x000fea0003800000 */
.L_x_32099:
[----:B------:R-:W-:Y:S01]  /*1ca0*/  LEA R5, R0, 0x37800000, 0x17 ;  /* 0x3780000000057811 */ /* 0x000fe200078eb8ff */
[----:B------:R-:W-:-:S05]  /*1cb0*/  IMAD.SHL.U32 R0, R3, 0x200000, RZ ;  /* 0x0020000003007824 */ /* 0x000fca00078e00ff */
[----:B------:R-:W-:-:S07]  /*1cc0*/  LOP3.LUT R0, R5, R0, R6, 0xfe, !PT ;  /* 0x0000000005007212 */ /* 0x000fce00078efe06 */
.L_x_32098:
[----:B------:R-:W-:Y:S05]  /*1cd0*/  BSYNC B0 ;  /* 0x0000000000007941 */ /* 0x000fea0003800000 */
.L_x_32097:
[----:B------:R-:W-:-:S04]  /*1ce0*/  FMUL.FTZ R0, R0, 1 ;  /* 0x3f80000000007820 */ /* 0x000fc80000410000 */
[----:B------:R0:W1:Y:S01]  /*1cf0*/  F2F.F64.F32 R32, R0 ;  /* 0x0000000000207310 */ /* 0x0000620000201800 */
[----:B------:R-:W-:Y:S05]  /*1d00*/  BRA `(.L_x_32078) ;  /* 0x0000000000a47947 */ /* 0x000fea0003800000 */
.L_x_32090:
        /* <DEDUP_REMOVED lines=14> */
.L_x_32104:
[----:B------:R-:W-:Y:S05]  /*1df0*/  BSYNC B0 ;  /* 0x0000000000007941 */ /* 0x000fea0003800000 */
.L_x_32103:
[----:B------:R-:W-:-:S04]  /*1e00*/  FMUL.FTZ R0, R0, 1 ;  /* 0x3f80000000007820 */ /* 0x000fc80000410000 */
[----:B------:R0:W1:Y:S01]  /*1e10*/  F2F.F64.F32 R32, R0 ;  /* 0x0000000000207310 */ /* 0x0000620000201800 */
[----:B------:R-:W-:Y:S05]  /*1e20*/  BRA `(.L_x_32078) ;  /* 0x00000000005c7947 */ /* 0x000fea0003800000 */
.L_x_32077:
        /* <DEDUP_REMOVED lines=16> */
.L_x_32105:
[----:B------:R-:W-:Y:S01]  /*1f30*/  CS2R R32, SRZ ;  /* 0x0000000000207805 */ /* 0x000fe2000001ff00 */
[----:B------:R-:W-:Y:S06]  /*1f40*/  BRA `(.L_x_32078) ;  /* 0x0000000000147947 */ /* 0x000fec0003800000 */
.L_x_32102:
[----:B------:R-:W3:Y:S02]  /*1f50*/  LDG.E.64 R32, desc[UR36][R4.64] ;  /* 0x0000002404207981 */ /* 0x000ee4000c1e1b00 */
[----:B---3--:R-:W0:Y:S01]  /*1f60*/  I2F.F64.U64 R32, R32 ;  /* 0x0000002000207312 */ /* 0x008e220000301800 */
[----:B------:R-:W-:Y:S05]  /*1f70*/  BRA `(.L_x_32078) ;  /* 0x0000000000087947 */ /* 0x000fea0003800000 */
.L_x_32101:
[----:B------:R-:W3:Y:S02]  /*1f80*/  LDG.E R4, desc[UR36][R4.64] ;  /* 0x0000002404047981 */ /* 0x000ee4000c1e1900 */
[----:B---3--:R0:W1:Y:S02]  /*1f90*/  I2F.F64.U32 R32, R4 ;  /* 0x0000000400207312 */ /* 0x0080640000201800 */
.L_x_32078:
[----:B------:R-:W-:-:S07]  /*1fa0*/  VIADD R16, R16, 0x80 ;  /* 0x0000008010107836 */ /* 0x000fce0000000000 */
.L_x_32072:
[----:B------:R-:W-:Y:S05]  /*1fb0*/  BSYNC B6 ;  /* 0x0000000000067941 */ /* 0x000fea0003800000 */
.L_x_32071:
        /* <DEDUP_REMOVED lines=26> */
.L_x_32111:
[----:B------:R-:W3:Y:S02]  /*2160*/  LDG.E.U8 R4, desc[UR36][R4.64] ;  /* 0x0000002404047981 */ /* 0x000ee4000c1e1100 */
[----:B---3--:R0:W1:Y:S01]  /*2170*/  I2F.F64.U16 R18, R4 ;  /* 0x0000000400127312 */ /* 0x0080620000101800 */
[----:B------:R-:W-:Y:S05]  /*2180*/  BRA `(.L_x_32113) ;  /* 0x0000000c00707947 */ /* 0x000fea0003800000 */
.L_x_32110:
        /* <DEDUP_REMOVED lines=9> */
.L_x_32115:
[----:B------:R-:W3:Y:S02]  /*2220*/  LDG.E R4, desc[UR36][R4.64] ;  /* 0x0000002404047981 */ /* 0x000ee4000c1e1900 */
[----:B---3--:R0:W1:Y:S01]  /*2230*/  I2F.F64 R18, R4 ;  /* 0x0000000400127312 */ /* 0x0080620000201c00 */
[----:B------:R-:W-:Y:S05]  /*2240*/  BRA `(.L_x_32113) ;  /* 0x0000000c00407947 */ /* 0x000fea0003800000 */
.L_x_32114:
[----:B------:R-:W3:Y:S02]  /*2250*/  LDG.E.U16 R4, desc[UR36][R4.64] ;  /* 0x0000002404047981 */ /* 0x000ee4000c1e1500 */
[----:B---3--:R0:W1:Y:S01]  /*2260*/  I2F.F64.S16 R18, R4 ;  /* 0x0000000400127312 */ /* 0x0080620000101c00 */
[----:B------:R-:W-:Y:S05]  /*2270*/  BRA `(.L_x_32113) ;  /* 0x0000000c00347947 */ /* 0x000fea0003800000 */
.L_x_32109:
        /* <DEDUP_REMOVED lines=10> */
.L_x_32117:
[----:B------:R-:W3:Y:S02]  /*2320*/  LDG.E.U16 R0, desc[UR36][R4.64] ;  /* 0x0000002404007981 */ /* 0x000ee4000c1e1500 */
[----:B---3--:R-:W-:-:S05]  /*2330*/  HADD2.F32 R0, -RZ, R0.H0_H0 ;  /* 0x20000000ff007230 */ /* 0x008fca0000004100 */
[----:B------:R-:W-:-:S04]  /*2340*/  FMUL.FTZ R0, R0, 1 ;  /* 0x3f80000000007820 */ /* 0x000fc80000410000 */
[----:B------:R0:W1:Y:S01]  /*2350*/  F2F.F64.F32 R18, R0 ;  /* 0x0000000000127310 */ /* 0x0000620000201800 */
[----:B------:R-:W-:Y:S05]  /*2360*/  BRA `(.L_x_32113) ;  /* 0x0000000800f87947 */ /* 0x000fea0003800000 */
.L_x_32116:
        /* <DEDUP_REMOVED lines=10> */
.L_x_32119:
[----:B------:R-:W3:Y:S02]  /*2410*/  LDG.E.U16 R4, desc[UR36][R4.64] ;  /* 0x0000002404047981 */ /* 0x000ee4000c1e1500 */
[----:B---3--:R-:W-:-:S05]  /*2420*/  HADD2.F32 R0, -RZ, R4.H0_H0 ;  /* 0x20000004ff007230 */ /* 0x008fca0000004100 */
[----:B------:R-:W-:-:S04]  /*2430*/  FMUL.FTZ R0, R0, 1 ;  /* 0x3f80000000007820 */ /* 0x000fc80000410000 */
[----:B------:R0:W1:Y:S01]  /*2440*/  F2F.F64.F32 R18, R0 ;  /* 0x0000000000127310 */ /* 0x0000620000201800 */
[----:B------:R-:W-:Y:S05]  /*2450*/  BRA `(.L_x_32113) ;  /* 0x0000000800bc7947 */ /* 0x000fea0003800000 */
.L_x_32118:
[----:B------:R0:W5:Y:S01]  /*2460*/  LDG.E.64 R18, desc[UR36][R4.64] ;  /* 0x0000002404127981 */ /* 0x000162000c1e1b00 */
[----:B------:R-:W-:Y:S05]  /*2470*/  BRA `(.L_x_32113) ;  /* 0x0000000800b47947 */ /* 0x000fea0003800000 */
.L_x_32108:
        /* <DEDUP_REMOVED lines=13> */
.L_x_32122:
[----:B------:R0:W5:Y:S01]  /*2550*/  LDG.E.64 R18, desc[UR36][R4.64] ;  /* 0x0000002404127981 */ /* 0x000162000c1e1b00 */
[----:B------:R-:W-:Y:S05]  /*2560*/  BRA `(.L_x_32113) ;  /* 0x0000000800787947 */ /* 0x000fea0003800000 */
.L_x_32121:
        /* <DEDUP_REMOVED lines=28> */
.L_x_32124:
        /* <DEDUP_REMOVED lines=15> */
.L_x_32123:
[----:B------:R-:W3:Y:S02]  /*2820*/  LDG.E.U16 R0, desc[UR36][R4.64] ;  /* 0x0000002404007981 */ /* 0x000ee4000c1e1500 */
[----:B---3--:R-:W-:-:S04]  /*2830*/  IMAD.U32 R0, R0, 0x10000, RZ ;  /* 0x0001000000007824 */ /* 0x008fc800078e00ff */
[----:B------:R-:W-:-:S04]  /*2840*/  FMUL.FTZ R0, R0, 1 ;  /* 0x3f80000000007820 */ /* 0x000fc80000410000 */
[----:B------:R0:W1:Y:S01]  /*2850*/  F2F.F64.F32 R18, R0 ;  /* 0x0000000000127310 */ /* 0x0000620000201800 */
[----:B------:R-:W-:Y:S05]  /*2860*/  BRA `(.L_x_32113) ;  /* 0x0000000400b87947 */ /* 0x000fea0003800000 */
.L_x_32120:
        /* <DEDUP_REMOVED lines=11> */
.L_x_32127:
        /* <DEDUP_REMOVED lines=21> */
.L_x_32131:
[----:B------:R-:W-:Y:S05]  /*2a70*/  BSYNC B1 ;  /* 0x0000000000017941 */ /* 0x000fea0003800000 */
.L_x_32130:
[----:B------:R-:W-:Y:S01]  /*2a80*/  LEA R5, R0, 0x3b800000, 0x17 ;  /* 0x3b80000000057811 */ /* 0x000fe200078eb8ff */
[----:B------:R-:W-:-:S05]  /*2a90*/  IMAD.SHL.U32 R0, R3, 0x100000, RZ ;  /* 0x0010000003007824 */ /* 0x000fca00078e00ff */
[----:B------:R-:W-:-:S07]  /*2aa0*/  LOP3.LUT R0, R5, R0, R6, 0xfe, !PT ;  /* 0x0000000005007212 */ /* 0x000fce00078efe06 */
.L_x_32129:
[----:B------:R-:W-:Y:S05]  /*2ab0*/  BSYNC B0 ;  /* 0x0000000000007941 */ /* 0x000fea0003800000 */
.L_x_32128:
[----:B------:R-:W-:-:S04]  /*2ac0*/  FMUL.FTZ R0, R0, 1 ;  /* 0x3f80000000007820 */ /* 0x000fc80000410000 */
[----:B------:R3:W0:Y:S01]  /*2ad0*/  F2F.F64.F32 R18, R0 ;  /* 0x0000000000127310 */ /* 0x0006220000201800 */
[----:B------:R-:W-:Y:S05]  /*2ae0*/  BRA `(.L_x_32113) ;  /* 0x0000000400187947 */ /* 0x000fea0003800000 */
.L_x_32126:
        /* <DEDUP_REMOVED lines=21> */
.L_x_32135:
[----:B------:R-:W-:Y:S05]  /*2c40*/  BSYNC B1 ;  /* 0x0000000000017941 */ /* 0x000fea0003800000 */
.L_x_32134:
[----:B------:R-:W-:Y:S01]  /*2c50*/  LEA R5, R0, 0x37800000, 0x17 ;  /* 0x3780000000057811 */ /* 0x000fe200078eb8ff */
[----:B------:R-:W-:-:S05]  /*2c60*/  IMAD.SHL.U32 R0, R3, 0x200000, RZ ;  /* 0x0020000003007824 */ /* 0x000fca00078e00ff */
[----:B------:R-:W-:-:S07]  /*2c70*/  LOP3.LUT R0, R5, R0, R6, 0xfe, !PT ;  /* 0x0000000005007212 */ /* 0x000fce00078efe06 */
.L_x_32133:
[----:B------:R-:W-:Y:S05]  /*2c80*/  BSYNC B0 ;  /* 0x0000000000007941 */ /* 0x000fea0003800000 */
.L_x_32132:
[----:B------:R-:W-:-:S04]  /*2c90*/  FMUL.FTZ R0, R0, 1 ;  /* 0x3f80000000007820 */ /* 0x000fc80000410000 */
[----:B------:R0:W1:Y:S01]  /*2ca0*/  F2F.F64.F32 R18, R0 ;  /* 0x0000000000127310 */ /* 0x0000620000201800 */
[----:B------:R-:W-:Y:S05]  /*2cb0*/  BRA `(.L_x_32113) ;  /* 0x0000000000a47947 */ /* 0x000fea0003800000 */
.L_x_32125:
        /* <DEDUP_REMOVED lines=14> */
.L_x_32139:
[----:B------:R-:W-:Y:S05]  /*2da0*/  BSYNC B0 ;  /* 0x0000000000007941 */ /* 0x000fea0003800000 */
.L_x_32138:
[----:B------:R-:W-:-:S04]  /*2db0*/  FMUL.FTZ R0, R0, 1 ;  /* 0x3f80000000007820 */ /* 0x000fc80000410000 */
[----:B------:R0:W1:Y:S01]  /*2dc0*/  F2F.F64.F32 R18, R0 ;  /* 0x0000000000127310 */ /* 0x0000620000201800 */
[----:B------:R-:W-:Y:S05]  /*2dd0*/  BRA `(.L_x_32113) ;  /* 0x00000000005c7947 */ /* 0x000fea0003800000 */
.L_x_32112:
        /* <DEDUP_REMOVED lines=16> */
.L_x_32140:
[----:B------:R-:W-:Y:S01]  /*2ee0*/  CS2R R18, SRZ ;  /* 0x0000000000127805 */ /* 0x000fe2000001ff00 */
[----:B------:R-:W-:Y:S06]  /*2ef0*/  BRA `(.L_x_32113) ;  /* 0x0000000000147947 */ /* 0x000fec0003800000 */
.L_x_32137:
[----:B------:R-:W3:Y:S02]  /*2f00*/  LDG.E.64 R18, desc[UR36][R4.64] ;  /* 0x0000002404127981 */ /* 0x000ee4000c1e1b00 */
[----:B---3--:R-:W0:Y:S01]  /*2f10*/  I2F.F64.U64 R18, R18 ;  /* 0x0000001200127312 */ /* 0x008e220000301800 */
[----:B------:R-:W-:Y:S05]  /*2f20*/  BRA `(.L_x_32113) ;  /* 0x0000000000087947 */ /* 0x000fea0003800000 */
.L_x_32136:
[----:B------:R-:W3:Y:S02]  /*2f30*/  LDG.E R4, desc[UR36][R4.64] ;  /* 0x0000002404047981 */ /* 0x000ee4000c1e1900 */
[----:B---3--:R0:W1:Y:S02]  /*2f40*/  I2F.F64.U32 R18, R4 ;  /* 0x0000000400127312 */ /* 0x0080640000201800 */
.L_x_32113:
[----:B------:R-:W-:-:S07]  /*2f50*/  VIADD R16, R16, 0x80 ;  /* 0x0000008010107836 */ /* 0x000fce0000000000 */
.L_x_32107:
[----:B------:R-:W-:Y:S05]  /*2f60*/  BSYNC B6 ;  /* 0x0000000000067941 */ /* 0x000fea0003800000 */
.L_x_32106:
        /* <DEDUP_REMOVED lines=23> */
.L_x_32146:
[----:B------:R-:W3:Y:S02]  /*30e0*/  LDG.E.U8 R4, desc[UR36][R4.64] ;  /* 0x0000002404047981 */ /* 0x000ee4000c1e1100 */
[----:B---3--:R0:W1:Y:S01]  /*30f0*/  I2F.F64.U16 R26, R4 ;  /* 0x00000004001a7312 */ /* 0x0080620000101800 */
[----:B------:R-:W-:Y:S05]  /*3100*/  BRA `(.L_x_32142) ;  /* 0x0000000c006c7947 */ /* 0x000fea0003800000 */
.L_x_32145:
        /* <DEDUP_REMOVED lines=9> */
.L_x_32149:
[----:B------:R-:W3:Y:S02]  /*31a0*/  LDG.E R4, desc[UR36][R4.64] ;  /* 0x0000002404047981 */ /* 0x000ee4000c1e1900 */
[----:B---3--:R0:W1:Y:S01]  /*31b0*/  I2F.F64 R26, R4 ;  /* 0x00000004001a7312 */ /* 0x0080620000201c00 */
[----:B------:R-:W-:Y:S05]  /*31c0*/  BRA `(.L_x_32142) ;  /* 0x0000000c003c7947 */ /* 0x000fea0003800000 */
.L_x_32148:
[----:B------:R-:W3:Y:S02]  /*31d0*/  LDG.E.U16 R4, desc[UR36][R4.64] ;  /* 0x0000002404047981 */ /* 0x000ee4000c1e1500 */
[----:B---3--:R0:W1:Y:S01]  /*31e0*/  I2F.F64.S16 R26, R4 ;  /* 0x00000004001a7312 */ /* 0x0080620000101c00 */
[----:B------:R-:W-:Y:S05]  /*31f0*/  BRA `(.L_x_32142) ;  /* 0x0000000c00307947 */ /* 0x000fea0003800000 */
.L_x_32144:
        /* <DEDUP_REMOVED lines=10> */
.L_x_32151:
[----:B------:R-:W3:Y:S02]  /*32a0*/  LDG.E.U16 R0, desc[UR36][R4.64] ;  /* 0x0000002404007981 */ /* 0x000ee4000c1e1500 */
[----:B---3--:R-:W-:-:S05]  /*32b0*/  HADD2.F32 R0, -RZ, R0.H0_H0 ;  /* 0x20000000ff007230 */ /* 0x008fca0000004100 */
[----:B------:R-:W-:-:S04]  /*32c0*/  FMUL.FTZ R0, R0, 1 ;  /* 0x3f80000000007820 */ /* 0x000fc80000410000 */
[----:B------:R0:W1:Y:S01]  /*32d0*/  F2F.F64.F32 R26, R0 ;  /* 0x00000000001a7310 */ /* 0x0000620000201800 */
[----:B------:R-:W-:Y:S05]  /*32e0*/  BRA `(.L_x_32142) ;  /* 0x0000000800f47947 */ /* 0x000fea0003800000 */
.L_x_32150:
        /* <DEDUP_REMOVED lines=10> */
.L_x_32153:
[----:B------:R-:W3:Y:S02]  /*3390*/  LDG.E.U16 R4, desc[UR36][R4.64] ;  /* 0x0000002404047981 */ /* 0x000ee4000c1e1500 */
[----:B---3--:R-:W-:-:S05]  /*33a0*/  HADD2.F32 R0, -RZ, R4.H0_H0 ;  /* 0x20000004ff007230 */ /* 0x008fca0000004100 */
[----:B------:R-:W-:-:S04]  /*33b0*/  FMUL.FTZ R0, R0, 1 ;  /* 0x3f80000000007820 */ /* 0x000fc80000410000 */
[----:B------:R0:W1:Y:S01]  /*33c0*/  F2F.F64.F32 R26, R0 ;  /* 0x00000000001a7310 */ /* 0x0000620000201800 */
[----:B------:R-:W-:Y:S05]  /*33d0*/  BRA `(.L_x_32142) ;  /* 0x0000000800b87947 */ /* 0x000fea0003800000 */
.L_x_32152:
[----:B------:R0:W5:Y:S01]  /*33e0*/  LDG.E.64 R26, desc[UR36][R4.64] ;  /* 0x00000024041a7981 */ /* 0x000162000c1e1b00 */
[----:B------:R-:W-:Y:S05]  /*33f0*/  BRA `(.L_x_32142) ;  /* 0x0000000800b07947 */ /* 0x000fea0003800000 */
.L_x_32143:
        /* <DEDUP_REMOVED lines=13> */
.L_x_32156:
[----:B------:R0:W5:Y:S01]  /*34d0*/  LDG.E.64 R26, desc[UR36][R4.64] ;  /* 0x00000024041a7981 */ /* 0x000162000c1e1b00 */
[----:B------:R-:W-:Y:S05]  /*34e0*/  BRA `(.L_x_32142) ;  /* 0x0000000800747947 */ /* 0x000fea0003800000 */
.L_x_32155:
        /* <DEDUP_REMOVED lines=28> */
.L_x_32158:
        /* <DEDUP_REMOVED lines=15> */
.L_x_32157:
[----:B------:R-:W3:Y:S02]  /*37a0*/  LDG.E.U16 R0, desc[UR36][R4.64] ;  /* 0x0000002404007981 */ /* 0x000ee4000c1e1500 */
[----:B---3--:R-:W-:-:S04]  /*37b0*/  IMAD.U32 R0, R0, 0x10000, RZ ;  /* 0x0001000000007824 */ /* 0x008fc800078e00ff */
[----:B------:R-:W-:-:S04]  /*37c0*/  FMUL.FTZ R0, R0, 1 ;  /* 0x3f80000000007820 */ /* 0x000fc80000410000 */
[----:B------:R0:W1:Y:S01]  /*37d0*/  F2F.F64.F32 R26, R0 ;  /* 0x00000000001a7310 */ /* 0x0000620000201800 */
[----:B------:R-:W-:Y:S05]  /*37e0*/  BRA `(.L_x_32142) ;  /* 0x0000000400b47947 */ /* 0x000fea0003800000 */
.L_x_32154:
        /* <DEDUP_REMOVED lines=11> */
.L_x_32161:
        /* <DEDUP_REMOVED lines=21> */
.L_x_32165:
[----:B------:R-:W-:Y:S05]  /*39f0*/  BSYNC B1 ;  /* 0x0000000000017941 */ /* 0x000fea0003800000 */
.L_x_32164:
[----:B------:R-:W-:Y:S01]  /*3a00*/  LEA R3, R0, 0x3b800000, 0x17 ;  /* 0x3b80000000037811 */ /* 0x000fe200078eb8ff */
[----:B------:R-:W-:-:S05]  /*3a10*/  IMAD.SHL.U32 R0, R2, 0x100000, RZ ;  /* 0x0010000002007824 */ /* 0x000fca00078e00ff */
[----:B------:R-:W-:-:S07]  /*3a20*/  LOP3.LUT R0, R3, R0, R4, 0xfe, !PT ;  /* 0x0000000003007212 */ /* 0x000fce00078efe04 */
.L_x_32163:
[----:B------:R-:W-:Y:S05]  /*3a30*/  BSYNC B0 ;  /* 0x0000000000007941 */ /* 0x000fea0003800000 */
.L_x_32162:
[----:B------:R-:W-:-:S04]  /*3a40*/  FMUL.FTZ R0, R0, 1 ;  /* 0x3f80000000007820 */ /* 0x000fc80000410000 */
[----:B------:R0:W1:Y:S01]  /*3a50*/  F2F.F64.F32 R26, R0 ;  /* 0x00000000001a7310 */ /* 0x0000620000201800 */
[----:B------:R-:W-:Y:S05]  /*3a60*/  BRA `(.L_x_32142) ;  /* 0x0000000400147947 */ /* 0x000fea0003800000 */
.L_x_32160:
        /* <DEDUP_REMOVED lines=21> */
.L_x_32169:
[----:B------:R-:W-:Y:S05]  /*3bc0*/  BSYNC B1 ;  /* 0x0000000000017941 */ /* 0x000fea0003800000 */
.L_x_32168:
[----:B------:R-:W-:Y:S01]  /*3bd0*/  LEA R3, R0, 0x37800000, 0x17 ;  /* 0x3780000000037811 */ /* 0x000fe200078eb8ff */
[----:B------:R-:W-:-:S05]  /*3be0*/  IMAD.SHL.U32 R0, R2, 0x200000, RZ ;  /* 0x0020000002007824 */ /* 0x000fca00078e00ff */
[----:B------:R-:W-:-:S07]  /*3bf0*/  LOP3.LUT R0, R3, R0, R4, 0xfe, !PT ;  /* 0x0000000003007212 */ /* 0x000fce00078efe04 */
.L_x_32167:
[----:B------:R-:W-:Y:S05]  /*3c00*/  BSYNC B0 ;  /* 0x0000000000007941 */ /* 0x000fea0003800000 */
.L_x_32166:
[----:B------:R-:W-:-:S04]  /*3c10*/  FMUL.FTZ R0, R0, 1 ;  /* 0x3f80000000007820 */ /* 0x000fc80000410000 */
[----:B------:R0:W1:Y:S01]  /*3c20*/  F2F.F64.F32 R26, R0 ;  /* 0x00000000001a7310 */ /* 0x0000620000201800 */
[----:B------:R-:W-:Y:S05]  /*3c30*/  BRA `(.L_x_32142) ;  /* 0x0000000000a07947 */ /* 0x000fea0003800000 */
.L_x_32159:
        /* <DEDUP_REMOVED lines=14> */
.L_x_32173:
[----:B------:R-:W-:Y:S05]  /*3d20*/  BSYNC B0 ;  /* 0x0000000000007941 */ /* 0x000fea0003800000 */
.L_x_32172:
[----:B------:R-:W-:-:S04]  /*3d30*/  FMUL.FTZ R0, R0, 1 ;  /* 0x3f80000000007820 */ /* 0x000fc80000410000 */
[----:B------:R0:W1:Y:S01]  /*3d40*/  F2F.F64.F32 R26, R0 ;  /* 0x00000000001a7310 */ /* 0x0000620000201800 */
[----:B------:R-:W-:Y:S05]  /*3d50*/  BRA `(.L_x_32142) ;  /* 0x0000000000587947 */ /* 0x000fea0003800000 */
.L_x_32147:
        /* <DEDUP_REMOVED lines=16> */
.L_x_32174:
[----:B------:R-:W-:Y:S05]  /*3e60*/  BRA `(.L_x_32142) ;  /* 0x0000000000147947 */ /* 0x000fea0003800000 */
.L_x_32171:
[----:B------:R-:W3:Y:S02]  /*3e70*/  LDG.E.64 R26, desc[UR36][R4.64] ;  /* 0x00000024041a7981 */ /* 0x000ee4000c1e1b00 */
[----:B---3--:R-:W0:Y:S01]  /*3e80*/  I2F.F64.U64 R26, R26 ;  /* 0x0000001a001a7312 */ /* 0x008e220000301800 */
[----:B------:R-:W-:Y:S05]  /*3e90*/  BRA `(.L_x_32142) ;  /* 0x0000000000087947 */ /* 0x000fea0003800000 */
.L_x_32170:
[----:B------:R-:W3:Y:S02]  /*3ea0*/  LDG.E R4, desc[UR36][R4.64] ;  /* 0x0000002404047981 */ /* 0x000ee4000c1e1900 */
[----:B---3--:R0:W1:Y:S02]  /*3eb0*/  I2F.F64.U32 R26, R4 ;  /* 0x00000004001a7312 */ /* 0x0080640000201800 */
.L_x_32142:
[----:B------:R-:W-:Y:S05]  /*3ec0*/  BSYNC B6 ;  /* 0x0000000000067941 */ /* 0x000fea0003800000 */
.L_x_32141:
        /* <DEDUP_REMOVED lines=23> */
[----:B------:R-:W-:Y:S01]  /*4040*/  @!P3 DSETP.MAX.AND P4, P5, R30, R2, PT ;  /* 0x000000021e00b22a */ /* 0x000fe20003d8f000 */
        /* <DEDUP_REMOVED lines=12> */
.L_x_32177:
[----:B------:R-:W-:Y:S05]  /*4110*/  BSYNC B0 ;  /* 0x0000000000007941 */ /* 0x000fea0003800000 */
.L_x_32176:
[----:B------:R-:W-:Y:S04]  /*4120*/  BSSY B0, `(.L_x_32178) ;  /* 0x0000010000007945 */ /* 0x000fe80003800000 */
[----:B------:R-:W-:Y:S05]  /*4130*/  @P2 BRA `(.L_x_32179) ;  /* 0x0000000000382947 */ /* 0x000fea0003800000 */
[----:B-----5:R-:W-:Y:S01]  /*4140*/  DSETP.NAN.AND P2, PT, R32, R32, PT ;  /* 0x000000202000722a */ /* 0x020fe20003f48000 */
[----:B------:R-:W-:Y:S02]  /*4150*/  IMAD.MOV.U32 R16, RZ, RZ, R32 ;  /* 0x000000ffff107224 */ /* 0x000fe400078e0020 */
[----:B------:R-:W-:-:S11]  /*4160*/  IMAD.MOV.U32 R17, RZ, RZ, R33 ;  /* 0x000000ffff117224 */ /* 0x000fd600078e0021 */
[----:B------:R-:W-:Y:S01]  /*4170*/  @!P2 DSETP.MAX.AND P3, P4, R32, R2, PT ;  /* 0x000000022000a22a */ /* 0x000fe20003c6f000 */
        /* <DEDUP_REMOVED lines=10> */
.L_x_32179:
[----:B------:R-:W-:Y:S05]  /*4220*/  BSYNC B0 ;  /* 0x0000000000007941 */ /* 0x000fea0003800000 */
.L_x_32178:
        /* <DEDUP_REMOVED lines=16> */
.L_x_32181:
[----:B------:R-:W-:Y:S05]  /*4330*/  BSYNC B0 ;  /* 0x0000000000007941 */ /* 0x000fea0003800000 */
.L_x_32180:
[----:B------:R-:W-:Y:S04]  /*4340*/  BSSY B0, `(.L_x_32175) ;  /* 0x000000f000007945 */ /* 0x000fe80003800000 */
[----:B------:R-:W-:Y:S05]  /*4350*/  @P0 BRA `(.L_x_32182) ;  /* 0x0000000000340947 */ /* 0x000fea0003800000 */
[----:B-----5:R-:W-:Y:S01]  /*4360*/  DSETP.NAN.AND P0, PT, R26, R26, PT ;  /* 0x0000001a1a00722a */ /* 0x020fe20003f08000 */
[----:B------:R-:W-:Y:S02]  /*4370*/  IMAD.MOV.U32 R28, RZ, RZ, R26 ;  /* 0x000000ffff1c7224 */ /* 0x000fe400078e001a */
[----:B------:R-:W-:-:S11]  /*4380*/  IMAD.MOV.U32 R29, RZ, RZ, R27 ;  /* 0x000000ffff1d7224 */ /* 0x000fd600078e001b */
[----:B------:R-:W-:Y:S01]  /*4390*/  @!P0 DSETP.MAX.AND P1, P2, R26, R2, PT ;  /* 0x000000021a00822a */ /* 0x000fe20003a2f000 */
        /* <DEDUP_REMOVED lines=9> */
.L_x_32182:
[----:B------:R-:W-:Y:S05]  /*4430*/  BSYNC B0 ;  /* 0x0000000000007941 */ /* 0x000fea0003800000 */
.L_x_32175:
        /* <DEDUP_REMOVED lines=26> */
.L_x_32188:
[----:B------:R-:W0:Y:S02]  /*45e0*/  F2I.S64.F64.TRUNC R4, R4 ;  /* 0x0000000400047311 */ /* 0x000e24000030d900 */
[----:B0-----:R-:W-:-:S05]  /*45f0*/  IMAD.MOV.U32 R3, RZ, RZ, R4 ;  /* 0x000000ffff037224 */ /* 0x001fca00078e0004 */
[----:B------:R0:W-:Y:S01]  /*4600*/  STG.E.U8 desc[UR36][R8.64], R3 ;  /* 0x0000000308007986 */ /* 0x0001e2000c101124 */
[----:B------:R-:W-:Y:S05]  /*4610*/  BRA `(.L_x_32190) ;  /* 0x0000000c00f07947 */ /* 0x000fea0003800000 */
.L_x_32187:
        /* <DEDUP_REMOVED lines=9> */
.L_x_32192:
[----:B------:R-:W0:Y:S02]  /*46b0*/  F2I.F64.TRUNC R5, R4 ;  /* 0x0000000400057311 */ /* 0x000e24000030d100 */
[----:B0-----:R0:W-:Y:S01]  /*46c0*/  STG.E desc[UR36][R8.64], R5 ;  /* 0x0000000508007986 */ /* 0x0011e2000c101924 */
[----:B------:R-:W-:Y:S05]  /*46d0*/  BRA `(.L_x_32190) ;  /* 0x0000000c00c07947 */ /* 0x000fea0003800000 */
.L_x_32191:
[----:B------:R-:W0:Y:S02]  /*46e0*/  F2I.F64.TRUNC R5, R4 ;  /* 0x0000000400057311 */ /* 0x000e24000030d100 */
[----:B0-----:R0:W-:Y:S01]  /*46f0*/  STG.E.U16 desc[UR36][R8.64], R5 ;  /* 0x0000000508007986 */ /* 0x0011e2000c101524 */
[----:B------:R-:W-:Y:S05]  /*4700*/  BRA `(.L_x_32190) ;  /* 0x0000000c00b47947 */ /* 0x000fea0003800000 */
.L_x_32186:
        /* <DEDUP_REMOVED lines=13> */
.L_x_32194:
        /* <DEDUP_REMOVED lines=8> */
.L_x_32193:
        /* <DEDUP_REMOVED lines=14> */
.L_x_32196:
        /* <DEDUP_REMOVED lines=9> */
.L_x_32195:
[----:B------:R0:W-:Y:S01]  /*49d0*/  STG.E.64 desc[UR36][R8.64], R4 ;  /* 0x0000000408007986 */ /* 0x0001e2000c101b24 */
[----:B------:R-:W-:Y:S05]  /*49e0*/  BRA `(.L_x_32190) ;  /* 0x0000000800fc7947 */ /* 0x000fea0003800000 */
.L_x_32185:
        /* <DEDUP_REMOVED lines=12> */
.L_x_32199:
[----:B------:R-:W-:-:S05]  /*4ab0*/  CS2R R6, SRZ ;  /* 0x0000000000067805 */ /* 0x000fca000001ff00 */
[----:B------:R0:W-:Y:S01]  /*4ac0*/  STG.E.128 desc[UR36][R8.64], R4 ;  /* 0x0000000408007986 */ /* 0x0001e2000c101d24 */
[----:B------:R-:W-:Y:S05]  /*4ad0*/  BRA `(.L_x_32190) ;  /* 0x0000000800c07947 */ /* 0x000fea0003800000 */
.L_x_32198:
        /* <DEDUP_REMOVED lines=25> */
.L_x_32203:
[----:B------:R-:W-:Y:S05]  /*4c70*/  BSYNC B0 ;  /* 0x0000000000007941 */ /* 0x000fea0003800000 */
.L_x_32202:
[----:B------:R-:W-:-:S05]  /*4c80*/  LOP3.LUT R7, R0, R7, RZ, 0xfc, !PT ;  /* 0x0000000700077212 */ /* 0x000fca00078efcff */
[----:B------:R0:W-:Y:S01]  /*4c90*/  STG.E.U8 desc[UR36][R8.64], R7 ;  /* 0x0000000708007986 */ /* 0x0001e2000c101124 */
[----:B------:R-:W-:Y:S05]  /*4ca0*/  BRA `(.L_x_32190) ;  /* 0x00000008004c7947 */ /* 0x000fea0003800000 */
.L_x_32201:
        /* <DEDUP_REMOVED lines=17> */
.L_x_32205:
[----:B------:R-:W-:Y:S01]  /*4dc0*/  IMAD.MOV.U32 R0, RZ, RZ, 0x7f ;  /* 0x0000007fff007424 */ /* 0x000fe200078e00ff */
[----:B------:R-:W-:-:S04]  /*4dd0*/  ISETP.GT.U32.AND P0, PT, R3, 0x7f800000, PT ;  /* 0x7f8000000300780c */ /* 0x000fc80003f04070 */
[----:B------:R-:W-:-:S09]  /*4de0*/  SEL R0, R0, 0x7c, P0 ;  /* 0x0000007c00007807 */ /* 0x000fd20000000000 */
.L_x_32206:
[----:B------:R-:W-:Y:S05]  /*4df0*/  BSYNC B0 ;  /* 0x0000000000007941 */ /* 0x000fea0003800000 */
.L_x_32204:
[----:B------:R-:W-:-:S04]  /*4e00*/  LOP3.LUT R3, R7, 0x80000000, RZ, 0xc0, !PT ;  /* 0x8000000007037812 */ /* 0x000fc800078ec0ff */
[----:B------:R-:W-:-:S04]  /*4e10*/  SHF.R.U32.HI R3, RZ, 0x18, R3 ;  /* 0x00000018ff037819 */ /* 0x000fc80000011603 */
[----:B------:R-:W-:-:S05]  /*4e20*/  LOP3.LUT R3, R0, R3, RZ, 0xfc, !PT ;  /* 0x0000000300037212 */ /* 0x000fca00078efcff */
[----:B------:R0:W-:Y:S01]  /*4e30*/  STG.E.U8 desc[UR36][R8.64], R3 ;  /* 0x0000000308007986 */ /* 0x0001e2000c101124 */
[----:B------:R-:W-:Y:S05]  /*4e40*/  BRA `(.L_x_32190) ;  /* 0x0000000400e47947 */ /* 0x000fea0003800000 */
.L_x_32200:
        /* <DEDUP_REMOVED lines=8> */
.L_x_32197:
        /* <DEDUP_REMOVED lines=11> */
.L_x_32209:
        /* <DEDUP_REMOVED lines=21> */
.L_x_32212:
[----:B------:R-:W-:-:S04]  /*50d0*/  LOP3.LUT R0, R7, 0x80000000, RZ, 0xc0, !PT ;  /* 0x8000000007007812 */ /* 0x000fc800078ec0ff */
[----:B------:R-:W-:-:S04]  /*50e0*/  SHF.R.U32.HI R0, RZ, 0x18, R0 ;  /* 0x00000018ff007819 */ /* 0x000fc80000011600 */
[----:B------:R-:W-:-:S07]  /*50f0*/  LOP3.LUT R0, R3, R0, RZ, 0xfc, !PT ;  /* 0x0000000003007212 */ /* 0x000fce00078efcff */
.L_x_32211:
[----:B------:R-:W-:Y:S05]  /*5100*/  BSYNC B0 ;  /* 0x0000000000007941 */ /* 0x000fea0003800000 */
.L_x_32210:
[----:B------:R4:W-:Y:S01]  /*5110*/  STG.E.U8 desc[UR36][R8.64], R0 ;  /* 0x0000000008007986 */ /* 0x0009e2000c101124 */
[----:B------:R-:W-:Y:S05]  /*5120*/  BRA `(.L_x_32190) ;  /* 0x00000004002c7947 */ /* 0x000fea0003800000 */
.L_x_32208:
        /* <DEDUP_REMOVED lines=21> */
.L_x_32215:
[----:B------:R-:W-:-:S04]  /*5280*/  LOP3.LUT R0, R7, 0x80000000, RZ, 0xc0, !PT ;  /* 0x8000000007007812 */ /* 0x000fc800078ec0ff */
[----:B------:R-:W-:-:S04]  /*5290*/  SHF.R.U32.HI R0, RZ, 0x18, R0 ;  /* 0x00000018ff007819 */ /* 0x000fc80000011600 */
[----:B------:R-:W-:-:S07]  /*52a0*/  LOP3.LUT R0, R3, R0, RZ, 0xfc, !PT ;  /* 0x0000000003007212 */ /* 0x000fce00078efcff */
.L_x_32214:
[----:B------:R-:W-:Y:S05]  /*52b0*/  BSYNC B0 ;  /* 0x0000000000007941 */ /* 0x000fea0003800000 */
.L_x_32213:
[----:B------:R3:W-:Y:S01]  /*52c0*/  STG.E.U8 desc[UR36][R8.64], R0 ;  /* 0x0000000008007986 */ /* 0x0007e2000c101124 */
[----:B------:R-:W-:Y:S05]  /*52d0*/  BRA `(.L_x_32190) ;  /* 0x0000000000c07947 */ /* 0x000fea0003800000 */
.L_x_32207:
        /* <DEDUP_REMOVED lines=26> */
.L_x_32189:
        /* <DEDUP_REMOVED lines=16> */
.L_x_32218:
[----:B------:R-:W-:Y:S05]  /*5580*/  BRA `(.L_x_32190) ;  /* 0x0000000000147947 */ /* 0x000fea0003800000 */
.L_x_32217:
[----:B------:R-:W0:Y:S02]  /*5590*/  F2I.U64.F64.TRUNC R4, R4 ;  /* 0x0000000400047311 */ /* 0x000e24000030d800 */
[----:B0-----:R2:W-:Y:S01]  /*55a0*/  STG.E.64 desc[UR36][R8.64], R4 ;  /* 0x0000000408007986 */ /* 0x0015e2000c101b24 */
[----:B------:R-:W-:Y:S05]  /*55b0*/  BRA `(.L_x_32190) ;  /* 0x0000000000087947 */ /* 0x000fea0003800000 */
.L_x_32216:
[----:B------:R-:W0:Y:S02]  /*55c0*/  F2I.U32.F64.TRUNC R5, R4 ;  /* 0x0000000400057311 */ /* 0x000e24000030d000 */
[----:B0-----:R0:W-:Y:S02]  /*55d0*/  STG.E desc[UR36][R8.64], R5 ;  /* 0x0000000508007986 */ /* 0x0011e4000c101924 */
.L_x_32190:
[----:B------:R-:W-:-:S07]  /*55e0*/  VIADD R30, R30, 0x80 ;  /* 0x000000801e1e7836 */ /* 0x000fce0000000000 */
.L_x_32184:
[----:B------:R-:W-:Y:S05]  /*55f0*/  BSYNC B6 ;  /* 0x0000000000067941 */ /* 0x000fea0003800000 */
.L_x_32183:
        /* <DEDUP_REMOVED lines=24> */
.L_x_32224:
[----:B------:R-:W0:Y:S02]  /*5780*/  F2I.S64.F64.TRUNC R16, R16 ;  /* 0x0000001000107311 */ /* 0x000e24000030d900 */
[----:B0-----:R-:W-:-:S05]  /*5790*/  IMAD.MOV.U32 R3, RZ, RZ, R16 ;  /* 0x000000ffff037224 */ /* 0x001fca00078e0010 */
[----:B------:R0:W-:Y:S01]  /*57a0*/  STG.E.U8 desc[UR36][R4.64], R3 ;  /* 0x0000000304007986 */ /* 0x0001e2000c101124 */
[----:B------:R-:W-:Y:S05]  /*57b0*/  BRA `(.L_x_32226) ;  /* 0x0000000c00f07947 */ /* 0x000fea0003800000 */
.L_x_32223:
        /* <DEDUP_REMOVED lines=9> */
.L_x_32228:
[----:B------:R-:W0:Y:S02]  /*5850*/  F2I.F64.TRUNC R17, R16 ;  /* 0x0000001000117311 */ /* 0x000e24000030d100 */
[----:B0-----:R0:W-:Y:S01]  /*5860*/  STG.E desc[UR36][R4.64], R17 ;  /* 0x0000001104007986 */ /* 0x0011e2000c101924 */
[----:B------:R-:W-:Y:S05]  /*5870*/  BRA `(.L_x_32226) ;  /* 0x0000000c00c07947 */ /* 0x000fea0003800000 */
.L_x_32227:
[----:B------:R-:W0:Y:S02]  /*5880*/  F2I.F64.TRUNC R17, R16 ;  /* 0x0000001000117311 */ /* 0x000e24000030d100 */
[----:B0-----:R0:W-:Y:S01]  /*5890*/  STG.E.U16 desc[UR36][R4.64], R17 ;  /* 0x0000001104007986 */ /* 0x0011e2000c101524 */
[----:B------:R-:W-:Y:S05]  /*58a0*/  BRA `(.L_x_32226) ;  /* 0x0000000c00b47947 */ /* 0x000fea0003800000 */
.L_x_32222:
        /* <DEDUP_REMOVED lines=13> */
.L_x_32230:
        /* <DEDUP_REMOVED lines=8> */
.L_x_32229:
        /* <DEDUP_REMOVED lines=14> */
.L_x_32232:
        /* <DEDUP_REMOVED lines=9> */
.L_x_32231:
[----:B------:R0:W-:Y:S01]  /*5b70*/  STG.E.64 desc[UR36][R4.64], R16 ;  /* 0x0000001004007986 */ /* 0x0001e2000c101b24 */
[----:B------:R-:W-:Y:S05]  /*5b80*/  BRA `(.L_x_32226) ;  /* 0x0000000800fc7947 */ /* 0x000fea0003800000 */
.L_x_32221:
        /* <DEDUP_REMOVED lines=12> */
.L_x_32235:
[----:B------:R-:W-:-:S05]  /*5c50*/  CS2R R18, SRZ ;  /* 0x0000000000127805 */ /* 0x000fca000001ff00 */
[----:B------:R0:W-:Y:S01]  /*5c60*/  STG.E.128 desc[UR36][R4.64], R16 ;  /* 0x0000001004007986 */ /* 0x0001e2000c101d24 */
[----:B------:R-:W-:Y:S05]  /*5c70*/  BRA `(.L_x_32226) ;  /* 0x0000000800c07947 */ /* 0x000fea0003800000 */
.L_x_32234:
        /* <DEDUP_REMOVED lines=25> */
.L_x_32239:
[----:B------:R-:W-:Y:S05]  /*5e10*/  BSYNC B0 ;  /* 0x0000000000007941 */ /* 0x000fea0003800000 */
.L_x_32238:
[----:B------:R-:W-:-:S05]  /*5e20*/  LOP3.LUT R7, R0, R7, RZ, 0xfc, !PT ;  /* 0x0000000700077212 */ /* 0x000fca00078efcff */
[----:B------:R0:W-:Y:S01]  /*5e30*/  STG.E.U8 desc[UR36][R4.64], R7 ;  /* 0x0000000704007986 */ /* 0x0001e2000c101124 */
[----:B------:R-:W-:Y:S05]  /*5e40*/  BRA `(.L_x_32226) ;  /* 0x00000008004c7947 */ /* 0x000fea0003800000 */
.L_x_32237:
        /* <DEDUP_REMOVED lines=17> */
.L_x_32241:
[----:B------:R-:W-:Y:S01]  /*5f60*/  IMAD.MOV.U32 R0, RZ, RZ, 0x7f ;  /* 0x0000007fff007424 */ /* 0x000fe200078e00ff */
[----:B------:R-:W-:-:S04]  /*5f70*/  ISETP.GT.U32.AND P0, PT, R3, 0x7f800000, PT ;  /* 0x7f8000000300780c */ /* 0x000fc80003f04070 */
[----:B------:R-:W-:-:S09]  /*5f80*/  SEL R0, R0, 0x7c, P0 ;  /* 0x0000007c00007807 */ /* 0x000fd20000000000 */
.L_x_32242:
[----:B------:R-:W-:Y:S05]  /*5f90*/  BSYNC B0 ;  /* 0x0000000000007941 */ /* 0x000fea0003800000 */
.L_x_32240:
[----:B------:R-:W-:-:S04]  /*5fa0*/  LOP3.LUT R3, R7, 0x80000000, RZ, 0xc0, !PT ;  /* 0x8000000007037812 */ /* 0x000fc800078ec0ff */
[----:B------:R-:W-:-:S04]  /*5fb0*/  SHF.R.U32.HI R3, RZ, 0x18, R3 ;  /* 0x00000018ff037819 */ /* 0x000fc80000011603 */
[----:B------:R-:W-:-:S05]  /*5fc0*/  LOP3.LUT R3, R0, R3, RZ, 0xfc, !PT ;  /* 0x0000000300037212 */ /* 0x000fca00078efcff */
[----:B------:R0:W-:Y:S01]  /*5fd0*/  STG.E.U8 desc[UR36][R4.64], R3 ;  /* 0x0000000304007986 */ /* 0x0001e2000c101124 */
[----:B------:R-:W-:Y:S05]  /*5fe0*/  BRA `(.L_x_32226) ;  /* 0x0000000400e47947 */ /* 0x000fea0003800000 */
.L_x_32236:
        /* <DEDUP_REMOVED lines=8> */
.L_x_32233:
        /* <DEDUP_REMOVED lines=11> */
.L_x_32245:
        /* <DEDUP_REMOVED lines=21> */
.L_x_32248:
[----:B------:R-:W-:-:S04]  /*6270*/  LOP3.LUT R0, R7, 0x80000000, RZ, 0xc0, !PT ;  /* 0x8000000007007812 */ /* 0x000fc800078ec0ff */
[----:B------:R-:W-:-:S04]  /*6280*/  SHF.R.U32.HI R0, RZ, 0x18, R0 ;  /* 0x00000018ff007819 */ /* 0x000fc80000011600 */
[----:B------:R-:W-:-:S07]  /*6290*/  LOP3.LUT R0, R3, R0, RZ, 0xfc, !PT ;  /* 0x0000000003007212 */ /* 0x000fce00078efcff */
.L_x_32247:
[----:B------:R-:W-:Y:S05]  /*62a0*/  BSYNC B0 ;  /* 0x0000000000007941 */ /* 0x000fea0003800000 */
.L_x_32246:
[----:B------:R3:W-:Y:S01]  /*62b0*/  STG.E.U8 desc[UR36][R4.64], R0 ;  /* 0x0000000004007986 */ /* 0x0007e2000c101124 */
[----:B------:R-:W-:Y:S05]  /*62c0*/  BRA `(.L_x_32226) ;  /* 0x00000004002c7947 */ /* 0x000fea0003800000 */
.L_x_32244:
        /* <DEDUP_REMOVED lines=21> */
.L_x_32251:
[----:B------:R-:W-:-:S04]  /*6420*/  LOP3.LUT R0, R7, 0x80000000, RZ, 0xc0, !PT ;  /* 0x8000000007007812 */ /* 0x000fc800078ec0ff */
[----:B------:R-:W-:-:S04]  /*6430*/  SHF.R.U32.HI R0, RZ, 0x18, R0 ;  /* 0x00000018ff007819 */ /* 0x000fc80000011600 */
[----:B------:R-:W-:-:S07]  /*6440*/  LOP3.LUT R0, R3, R0, RZ, 0xfc, !PT ;  /* 0x0000000003007212 */ /* 0x000fce00078efcff */
.L_x_32250:
[----:B------:R-:W-:Y:S05]  /*6450*/  BSYNC B0 ;  /* 0x0000000000007941 */ /* 0x000fea0003800000 */
.L_x_32249:
[----:B------:R0:W-:Y:S01]  /*6460*/  STG.E.U8 desc[UR36][R4.64], R0 ;  /* 0x0000000004007986 */ /* 0x0001e2000c101124 */
[----:B------:R-:W-:Y:S05]  /*6470*/  BRA `(.L_x_32226) ;  /* 0x0000000000c07947 */ /* 0x000fea0003800000 */
.L_x_32243:
        /* <DEDUP_REMOVED lines=26> */
.L_x_32225:
        /* <DEDUP_REMOVED lines=16> */
.L_x_32254:
[----:B------:R-:W-:Y:S05]  /*6720*/  BRA `(.L_x_32226) ;  /* 0x0000000000147947 */ /* 0x000fea0003800000 */
.L_x_32253:
[----:B------:R-:W0:Y:S02]  /*6730*/  F2I.U64.F64.TRUNC R16, R16 ;  /* 0x0000001000107311 */ /* 0x000e24000030d800 */
[----:B0-----:R2:W-:Y:S01]  /*6740*/  STG.E.64 desc[UR36][R4.64], R16 ;  /* 0x0000001004007986 */ /* 0x0015e2000c101b24 */
[----:B------:R-:W-:Y:S05]  /*6750*/  BRA `(.L_x_32226) ;  /* 0x0000000000087947 */ /* 0x000fea0003800000 */
.L_x_32252:
[----:B------:R-:W0:Y:S02]  /*6760*/  F2I.U32.F64.TRUNC R17, R16 ;  /* 0x0000001000117311 */ /* 0x000e24000030d000 */
[----:B0-----:R0:W-:Y:S02]  /*6770*/  STG.E desc[UR36][R4.64], R17 ;  /* 0x0000001104007986 */ /* 0x0011e4000c101924 */
.L_x_32226:
        /* <DEDUP_REMOVED lines=24> */
.L_x_32258:
[----:B------:R-:W0:Y:S02]  /*6900*/  F2I.S64.F64.TRUNC R24, R24 ;  /* 0x0000001800187311 */ /* 0x000e24000030d900 */
[----:B0-----:R-:W-:-:S05]  /*6910*/  IMAD.MOV.U32 R3, RZ, RZ, R24 ;  /* 0x000000ffff037224 */ /* 0x001fca00078e0018 */
[----:B------:R0:W-:Y:S01]  /*6920*/  STG.E.U8 desc[UR36][R4.64], R3 ;  /* 0x0000000304007986 */ /* 0x0001e2000c101124 */
[----:B------:R-:W-:Y:S05]  /*6930*/  BRA `(.L_x_32260) ;  /* 0x0000000c00f07947 */ /* 0x000fea0003800000 */
.L_x_32257:
        /* <DEDUP_REMOVED lines=9> */
.L_x_32262:
[----:B------:R-:W0:Y:S02]  /*69d0*/  F2I.F64.TRUNC R25, R24 ;  /* 0x0000001800197311 */ /* 0x000e24000030d100 */
[----:B0-----:R0:W-:Y:S01]  /*69e0*/  STG.E desc[UR36][R4.64], R25 ;  /* 0x0000001904007986 */ /* 0x0011e2000c101924 */
[----:B------:R-:W-:Y:S05]  /*69f0*/  BRA `(.L_x_32260) ;  /* 0x0000000c00c07947 */ /* 0x000fea0003800000 */
.L_x_32261:
[----:B------:R-:W0:Y:S02]  /*6a00*/  F2I.F64.TRUNC R25, R24 ;  /* 0x0000001800197311 */ /* 0x000e24000030d100 */
[----:B0-----:R0:W-:Y:S01]  /*6a10*/  STG.E.U16 desc[UR36][R4.64], R25 ;  /* 0x0000001904007986 */ /* 0x0011e2000c101524 */
[----:B------:R-:W-:Y:S05]  /*6a20*/  BRA `(.L_x_32260) ;  /* 0x0000000c00b47947 */ /* 0x000fea0003800000 */
.L_x_32256:
        /* <DEDUP_REMOVED lines=13> */
.L_x_32264:
        /* <DEDUP_REMOVED lines=8> */
.L_x_32263:
        /* <DEDUP_REMOVED lines=14> */
.L_x_32266:
        /* <DEDUP_REMOVED lines=9> */
.L_x_32265:
[----:B------:R0:W-:Y:S01]  /*6cf0*/  STG.E.64 desc[UR36][R4.64], R24 ;  /* 0x0000001804007986 */ /* 0x0001e2000c101b24 */
[----:B------:R-:W-:Y:S05]  /*6d00*/  BRA `(.L_x_32260) ;  /* 0x0000000800fc7947 */ /* 0x000fea0003800000 */
.L_x_32255:
        /* <DEDUP_REMOVED lines=12> */
.L_x_32269:
[----:B------:R-:W-:-:S05]  /*6dd0*/  CS2R R26, SRZ ;  /* 0x00000000001a7805 */ /* 0x000fca000001ff00 */
[----:B------:R0:W-:Y:S01]  /*6de0*/  STG.E.128 desc[UR36][R4.64], R24 ;  /* 0x0000001804007986 */ /* 0x0001e2000c101d24 */
[----:B------:R-:W-:Y:S05]  /*6df0*/  BRA `(.L_x_32260) ;  /* 0x0000000800c07947 */ /* 0x000fea0003800000 */
.L_x_32268:
        /* <DEDUP_REMOVED lines=25> */
.L_x_32273:
[----:B------:R-:W-:Y:S05]  /*6f90*/  BSYNC B0 ;  /* 0x0000000000007941 */ /* 0x000fea0003800000 */
.L_x_32272:
[----:B------:R-:W-:-:S05]  /*6fa0*/  LOP3.LUT R7, R0, R7, RZ, 0xfc, !PT ;  /* 0x0000000700077212 */ /* 0x000fca00078efcff */
[----:B------:R0:W-:Y:S01]  /*6fb0*/  STG.E.U8 desc[UR36][R4.64], R7 ;  /* 0x0000000704007986 */ /* 0x0001e2000c101124 */
[----:B------:R-:W-:Y:S05]  /*6fc0*/  BRA `(.L_x_32260) ;  /* 0x00000008004c7947 */ /* 0x000fea0003800000 */
.L_x_32271:
        /* <DEDUP_REMOVED lines=17> */
.L_x_32275:
[----:B------:R-:W-:Y:S01]  /*70e0*/  IMAD.MOV.U32 R0, RZ, RZ, 0x7f ;  /* 0x0000007fff007424 */ /* 0x000fe200078e00ff */
[----:B------:R-:W-:-:S04]  /*70f0*/  ISETP.GT.U32.AND P0, PT, R3, 0x7f800000, PT ;  /* 0x7f8000000300780c */ /* 0x000fc80003f04070 */
[----:B------:R-:W-:-:S09]  /*7100*/  SEL R0, R0, 0x7c, P0 ;  /* 0x0000007c00007807 */ /* 0x000fd20000000000 */
.L_x_32276:
[----:B------:R-:W-:Y:S05]  /*7110*/  BSYNC B0 ;  /* 0x0000000000007941 */ /* 0x000fea0003800000 */
.L_x_32274:
[----:B------:R-:W-:-:S04]  /*7120*/  LOP3.LUT R3, R7, 0x80000000, RZ, 0xc0, !PT ;  /* 0x8000000007037812 */ /* 0x000fc800078ec0ff */
[----:B------:R-:W-:-:S04]  /*7130*/  SHF.R.U32.HI R3, RZ, 0x18, R3 ;  /* 0x00000018ff037819 */ /* 0x000fc80000011603 */
[----:B------:R-:W-:-:S05]  /*7140*/  LOP3.LUT R3, R0, R3, RZ, 0xfc, !PT ;  /* 0x0000000300037212 */ /* 0x000fca00078efcff */
[----:B------:R0:W-:Y:S01]  /*7150*/  STG.E.U8 desc[UR36][R4.64], R3 ;  /* 0x0000000304007986 */ /* 0x0001e2000c101124 */
[----:B------:R-:W-:Y:S05]  /*7160*/  BRA `(.L_x_32260) ;  /* 0x0000000400e47947 */ /* 0x000fea0003800000 */
.L_x_32270:
        /* <DEDUP_REMOVED lines=8> */
.L_x_32267:
        /* <DEDUP_REMOVED lines=11> */
.L_x_32279:
        /* <DEDUP_REMOVED lines=21> */
.L_x_32282:
[----:B------:R-:W-:-:S04]  /*73f0*/  LOP3.LUT R0, R7, 0x80000000, RZ, 0xc0, !PT ;  /* 0x8000000007007812 */ /* 0x000fc800078ec0ff */
[----:B------:R-:W-:-:S04]  /*7400*/  SHF.R.U32.HI R0, RZ, 0x18, R0 ;  /* 0x00000018ff007819 */ /* 0x000fc80000011600 */
[----:B------:R-:W-:-:S07]  /*7410*/  LOP3.LUT R0, R3, R0, RZ, 0xfc, !PT ;  /* 0x0000000003007212 */ /* 0x000fce00078efcff */
.L_x_32281:
[----:B------:R-:W-:Y:S05]  /*7420*/  BSYNC B0 ;  /* 0x0000000000007941 */ /* 0x000fea0003800000 */
.L_x_32280:
[----:B------:R4:W-:Y:S01]  /*7430*/  STG.E.U8 desc[UR36][R4.64], R0 ;  /* 0x0000000004007986 */ /* 0x0009e2000c101124 */
[----:B------:R-:W-:Y:S05]  /*7440*/  BRA `(.L_x_32260) ;  /* 0x00000004002c7947 */ /* 0x000fea0003800000 */
.L_x_32278:
        /* <DEDUP_REMOVED lines=21> */
.L_x_32285:
[----:B------:R-:W-:-:S04]  /*75a0*/  LOP3.LUT R0, R7, 0x80000000, RZ, 0xc0, !PT ;  /* 0x8000000007007812 */ /* 0x000fc800078ec0ff */
[----:B------:R-:W-:-:S04]  /*75b0*/  SHF.R.U32.HI R0, RZ, 0x18, R0 ;  /* 0x00000018ff007819 */ /* 0x000fc80000011600 */
[----:B------:R-:W-:-:S07]  /*75c0*/  LOP3.LUT R0, R3, R0, RZ, 0xfc, !PT ;  /* 0x0000000003007212 */ /* 0x000fce00078efcff */
.L_x_32284:
[----:B------:R-:W-:Y:S05]  /*75d0*/  BSYNC B0 ;  /* 0x0000000000007941 */ /* 0x000fea0003800000 */
.L_x_32283:
[----:B------:R3:W-:Y:S01]  /*75e0*/  STG.E.U8 desc[UR36][R4.64], R0 ;  /* 0x0000000004007986 */ /* 0x0007e2000c101124 */
[----:B------:R-:W-:Y:S05]  /*75f0*/  BRA `(.L_x_32260) ;  /* 0x0000000000c07947 */ /* 0x000fea0003800000 */
.L_x_32277:
        /* <DEDUP_REMOVED lines=26> */
.L_x_32259:
        /* <DEDUP_REMOVED lines=16> */
.L_x_32288:
[----:B------:R-:W-:Y:S05]  /*78a0*/  BRA `(.L_x_32260) ;  /* 0x0000000000147947 */ /* 0x000fea0003800000 */
.L_x_32287:
[----:B------:R-:W0:Y:S02]  /*78b0*/  F2I.U64.F64.TRUNC R24, R24 ;  /* 0x0000001800187311 */ /* 0x000e24000030d800 */
[----:B0-----:R1:W-:Y:S01]  /*78c0*/  STG.E.64 desc[UR36][R4.64], R24 ;  /* 0x0000001804007986 */ /* 0x0013e2000c101b24 */
[----:B------:R-:W-:Y:S05]  /*78d0*/  BRA `(.L_x_32260) ;  /* 0x0000000000087947 */ /* 0x000fea0003800000 */
.L_x_32286:
[----:B------:R-:W0:Y:S02]  /*78e0*/  F2I.U32.F64.TRUNC R25, R24 ;  /* 0x0000001800197311 */ /* 0x000e24000030d000 */
[----:B0-----:R0:W-:Y:S02]  /*78f0*/  STG.E desc[UR36][R4.64], R25 ;  /* 0x0000001904007986 */ /* 0x0011e4000c101924 */
.L_x_32260:
[----:B------:R-:W-:-:S07]  /*7900*/  VIADD R30, R30, 0x80 ;  /* 0x000000801e1e7836 */ /* 0x000fce0000000000 */
.L_x_32220:
[----:B------:R-:W-:Y:S05]  /*7910*/  BSYNC B6 ;  /* 0x0000000000067941 */ /* 0x000fea0003800000 */
.L_x_32219:
        /* <DEDUP_REMOVED lines=22> */
.L_x_32292:
[----:B------:R-:W0:Y:S02]  /*7a80*/  F2I.S64.F64.TRUNC R28, R28 ;  /* 0x0000001c001c7311 */ /* 0x000e24000030d900 */
[----:B0-----:R-:W-:-:S05]  /*7a90*/  IMAD.MOV.U32 R3, RZ, RZ, R28 ;  /* 0x000000ffff037224 */ /* 0x001fca00078e001c */
[----:B------:R-:W-:Y:S01]  /*7aa0*/  STG.E.U8 desc[UR36][R4.64], R3 ;  /* 0x0000000304007986 */ /* 0x000fe2000c101124 */
[----:B------:R-:W-:Y:S05]  /*7ab0*/  EXIT ;  /* 0x000000000000794d */ /* 0x000fea0003800000 */
.L_x_32291:
        /* <DEDUP_REMOVED lines=9> */
.L_x_32295:
[----:B------:R-:W0:Y:S02]  /*7b50*/  F2I.F64.TRUNC R29, R28 ;  /* 0x0000001c001d7311 */ /* 0x000e24000030d100 */
[----:B0-----:R-:W-:Y:S01]  /*7b60*/  STG.E desc[UR36][R4.64], R29 ;  /* 0x0000001d04007986 */ /* 0x001fe2000c101924 */
[----:B------:R-:W-:Y:S05]  /*7b70*/  EXIT ;  /* 0x000000000000794d */ /* 0x000fea0003800000 */
.L_x_32294:
[----:B------:R-:W0:Y:S02]  /*7b80*/  F2I.F64.TRUNC R29, R28 ;  /* 0x0000001c001d7311 */ /* 0x000e24000030d100 */
[----:B0-----:R-:W-:Y:S01]  /*7b90*/  STG.E.U16 desc[UR36][R4.64], R29 ;  /* 0x0000001d04007986 */ /* 0x001fe2000c101524 */
[----:B------:R-:W-:Y:S05]  /*7ba0*/  EXIT ;  /* 0x000000000000794d */ /* 0x000fea0003800000 */
.L_x_32290:
        /* <DEDUP_REMOVED lines=13> */
.L_x_32297:
        /* <DEDUP_REMOVED lines=8> */
.L_x_32296:
        /* <DEDUP_REMOVED lines=14> */
.L_x_32299:
        /* <DEDUP_REMOVED lines=9> */
.L_x_32298:
[----:B------:R-:W-:Y:S01]  /*7e70*/  STG.E.64 desc[UR36][R4.64], R28 ;  /* 0x0000001c04007986 */ /* 0x000fe2000c101b24 */
[----:B------:R-:W-:Y:S05]  /*7e80*/  EXIT ;  /* 0x000000000000794d */ /* 0x000fea0003800000 */
.L_x_32289:
        /* <DEDUP_REMOVED lines=12> */
.L_x_32302:
[----:B------:R-:W-:-:S05]  /*7f50*/  CS2R R30, SRZ ;  /* 0x00000000001e7805 */ /* 0x000fca000001ff00 */
[----:B------:R-:W-:Y:S01]  /*7f60*/  STG.E.128 desc[UR36][R4.64], R28 ;  /* 0x0000001c04007986 */ /* 0x000fe2000c101d24 */
[----:B------:R-:W-:Y:S05]  /*7f70*/  EXIT ;  /* 0x000000000000794d */ /* 0x000fea0003800000 */
.L_x_32301:
        /* <DEDUP_REMOVED lines=25> */
.L_x_32306:
[----:B------:R-:W-:Y:S05]  /*8110*/  BSYNC B0 ;  /* 0x0000000000007941 */ /* 0x000fea0003800000 */
.L_x_32305:
[----:B------:R-:W-:-:S05]  /*8120*/  LOP3.LUT R3, R0, R3, RZ, 0xfc, !PT ;  /* 0x0000000300037212 */ /* 0x000fca00078efcff */
[----:B------:R-:W-:Y:S01]  /*8130*/  STG.E.U8 desc[UR36][R4.64], R3 ;  /* 0x0000000304007986 */ /* 0x000fe2000c101124 */
[----:B------:R-:W-:Y:S05]  /*8140*/  EXIT ;  /* 0x000000000000794d */ /* 0x000fea0003800000 */
.L_x_32304:
        /* <DEDUP_REMOVED lines=17> */
.L_x_32308:
[----:B------:R-:W-:Y:S01]  /*8260*/  IMAD.MOV.U32 R0, RZ, RZ, 0x7f ;  /* 0x0000007fff007424 */ /* 0x000fe200078e00ff */
[----:B------:R-:W-:-:S04]  /*8270*/  ISETP.GT.U32.AND P0, PT, R2, 0x7f800000, PT ;  /* 0x7f8000000200780c */ /* 0x000fc80003f04070 */
[----:B------:R-:W-:-:S09]  /*8280*/  SEL R0, R0, 0x7c, P0 ;  /* 0x0000007c00007807 */ /* 0x000fd20000000000 */
.L_x_32309:
[----:B------:R-:W-:Y:S05]  /*8290*/  BSYNC B0 ;  /* 0x0000000000007941 */ /* 0x000fea0003800000 */
.L_x_32307:
[----:B------:R-:W-:-:S04]  /*82a0*/  LOP3.LUT R2, R3, 0x80000000, RZ, 0xc0, !PT ;  /* 0x8000000003027812 */ /* 0x000fc800078ec0ff */
[----:B------:R-:W-:-:S04]  /*82b0*/  SHF.R.U32.HI R3, RZ, 0x18, R2 ;  /* 0x00000018ff037819 */ /* 0x000fc80000011602 */
[----:B------:R-:W-:-:S05]  /*82c0*/  LOP3.LUT R3, R0, R3, RZ, 0xfc, !PT ;  /* 0x0000000300037212 */ /* 0x000fca00078efcff */
[----:B------:R-:W-:Y:S01]  /*82d0*/  STG.E.U8 desc[UR36][R4.64], R3 ;  /* 0x0000000304007986 */ /* 0x000fe2000c101124 */
[----:B------:R-:W-:Y:S05]  /*82e0*/  EXIT ;  /* 0x000000000000794d */ /* 0x000fea0003800000 */
.L_x_32303:
        /* <DEDUP_REMOVED lines=8> */
.L_x_32300:
        /* <DEDUP_REMOVED lines=11> */
.L_x_32312:
        /* <DEDUP_REMOVED lines=21> */
.L_x_32315:
[----:B------:R-:W-:-:S04]  /*8570*/  LOP3.LUT R2, R7, 0x80000000, RZ, 0xc0, !PT ;  /* 0x8000000007027812 */ /* 0x000fc800078ec0ff */
[----:B------:R-:W-:-:S04]  /*8580*/  SHF.R.U32.HI R3, RZ, 0x18, R2 ;  /* 0x00000018ff037819 */ /* 0x000fc80000011602 */
[----:B------:R-:W-:-:S04]  /*8590*/  LOP3.LUT R0, R0, R3, RZ, 0xfc, !PT ;  /* 0x0000000300007212 */ /* 0x000fc800078efcff */
[----:B------:R-:W-:-:S07]  /*85a0*/  PRMT R2, R0, 0x7610, R2 ;  /* 0x0000761000027816 */ /* 0x000fce0000000002 */
.L_x_32314:
[----:B------:R-:W-:Y:S05]  /*85b0*/  BSYNC B0 ;  /* 0x0000000000007941 */ /* 0x000fea0003800000 */
.L_x_32313:
[----:B------:R-:W-:Y:S01]  /*85c0*/  STG.E.U8 desc[UR36][R4.64], R2 ;  /* 0x0000000204007986 */ /* 0x000fe2000c101124 */
[----:B------:R-:W-:Y:S05]  /*85d0*/  EXIT ;  /* 0x000000000000794d */ /* 0x000fea0003800000 */
.L_x_32311:
        /* <DEDUP_REMOVED lines=21> */
.L_x_32318:
[----:B------:R-:W-:-:S04]  /*8730*/  LOP3.LUT R2, R7, 0x80000000, RZ, 0xc0, !PT ;  /* 0x8000000007027812 */ /* 0x000fc800078ec0ff */
[----:B------:R-:W-:-:S04]  /*8740*/  SHF.R.U32.HI R3, RZ, 0x18, R2 ;  /* 0x00000018ff037819 */ /* 0x000fc80000011602 */
[----:B------:R-:W-:-:S04]  /*8750*/  LOP3.LUT R0, R0, R3, RZ, 0xfc, !PT ;  /* 0x0000000300007212 */ /* 0x000fc800078efcff */
[----:B------:R-:W-:-:S07]  /*8760*/  PRMT R2, R0, 0x7610, R2 ;  /* 0x0000761000027816 */ /* 0x000fce0000000002 */
.L_x_32317:
[----:B------:R-:W-:Y:S05]  /*8770*/  BSYNC B0 ;  /* 0x0000000000007941 */ /* 0x000fea0003800000 */
.L_x_32316:
[----:B------:R-:W-:Y:S01]  /*8780*/  STG.E.U8 desc[UR36][R4.64], R2 ;  /* 0x0000000204007986 */ /* 0x000fe2000c101124 */
[----:B------:R-:W-:Y:S05]  /*8790*/  EXIT ;  /* 0x000000000000794d */ /* 0x000fea0003800000 */
.L_x_32310:
        /* <DEDUP_REMOVED lines=26> */
.L_x_32293:
        /* <DEDUP_REMOVED lines=16> */
.L_x_32321:
[----:B------:R-:W-:Y:S05]  /*8a40*/  EXIT ;  /* 0x000000000000794d */ /* 0x000fea0003800000 */
.L_x_32320:
[----:B------:R-:W0:Y:S02]  /*8a50*/  F2I.U64.F64.TRUNC R28, R28 ;  /* 0x0000001c001c7311 */ /* 0x000e24000030d800 */
[----:B0-----:R-:W-:Y:S01]  /*8a60*/  STG.E.64 desc[UR36][R4.64], R28 ;  /* 0x0000001c04007986 */ /* 0x001fe2000c101b24 */
[----:B------:R-:W-:Y:S05]  /*8a70*/  EXIT ;  /* 0x000000000000794d */ /* 0x000fea0003800000 */
.L_x_32319:
[----:B------:R-:W0:Y:S02]  /*8a80*/  F2I.U32.F64.TRUNC R29, R28 ;  /* 0x0000001c001d7311 */ /* 0x000e24000030d000 */
[----:B0-----:R-:W-:Y:S01]  /*8a90*/  STG.E desc[UR36][R4.64], R29 ;  /* 0x0000001d04007986 */ /* 0x001fe2000c101924 */
[----:B------:R-:W-:Y:S05]  /*8aa0*/  EXIT ;  /* 0x000000000000794d */ /* 0x000fea0003800000 */
.L_x_32322:
        /* <DEDUP_REMOVED lines=13> */
.L_x_42398:


//--------------------- .text._ZN2at6native18elementwise_kernelILi128ELi2EZNS0_22gpu_kernel_impl_nocastINS0_13AUnaryFunctorIdddZZZNS0_19maximum_kernel_cudaERNS_18TensorIteratorBaseEENKUlvE0_clEvENKUlvE_clEvEUlddE_EEEEvS5_RKT_EUliE_EEviT1_ --------------------------
	.section	.text._ZN2at6native18elementwise_kernelILi128ELi2EZNS0_22gpu_kernel_impl_nocastINS0_13AUnaryFunctorIdddZZZNS0_19maximum_kernel_cudaERNS_18TensorIteratorBaseEENKUlvE0_clEvENKUlvE_clEvEUlddE_EEEEvS5_RKT_EUliE_EEviT1_,"ax",@progbits
	.align	128
        .global         _ZN2at6native18elementwise_kernelILi128ELi2EZNS0_22gpu_kernel_impl_nocastINS0_13AUnaryFunctorIdddZZZNS0_19maximum_kernel_cudaERNS_18TensorIteratorBaseEENKUlvE0_clEvENKUlvE_clEvEUlddE_EEEEvS5_RKT_EUliE_EEviT1_
        .type           _ZN2at6native18elementwise_kernelILi128ELi2EZNS0_22gpu_kernel_impl_nocastINS0_13AUnaryFunctorIdddZZZNS0_19maximum_kernel_cudaERNS_18TensorIteratorBaseEENKUlvE0_clEvENKUlvE_clEvEUlddE_EEEEvS5_RKT_EUliE_EEviT1_,@function
        .size           _ZN2at6native18elementwise_kernelILi128ELi2EZNS0_22gpu_kernel_impl_nocastINS0_13AUnaryFunctorIdddZZZNS0_19maximum_kernel_cudaERNS_18TensorIteratorBaseEENKUlvE0_clEvENKUlvE_clEvEUlddE_EEEEvS5_RKT_EUliE_EEviT1_,(.L_x_42399 - _ZN2at6native18elementwise_kernelILi128ELi2EZNS0_22gpu_kernel_impl_nocastINS0_13AUnaryFunctorIdddZZZNS0_19maximum_kernel_cudaERNS_18TensorIteratorBaseEENKUlvE0_clEvENKUlvE_clEvEUlddE_EEEEvS5_RKT_EUliE_EEviT1_)
        .other          _ZN2at6native18elementwise_kernelILi128ELi2EZNS0_22gpu_kernel_impl_nocastINS0_13AUnaryFunctorIdddZZZNS0_19maximum_kernel_cudaERNS_18TensorIteratorBaseEENKUlvE0_clEvENKUlvE_clEvEUlddE_EEEEvS5_RKT_EUliE_EEviT1_,@"STO_CUDA_ENTRY STV_DEFAULT"
_ZN2at6native18elementwise_kernelILi128ELi2EZNS0_22gpu_kernel_impl_nocastINS0_13AUnaryFunctorIdddZZZNS0_19maximum_kernel_cudaERNS_18TensorIteratorBaseEENKUlvE0_clEvENKUlvE_clEvEUlddE_EEEEvS5_RKT_EUliE_EEviT1_:
.text._ZN2at6native18elementwise_kernelILi128ELi2EZNS0_22gpu_kernel_impl_nocastINS0_13AUnaryFunctorIdddZZZNS0_19maximum_kernel_cudaERNS_18TensorIteratorBaseEENKUlvE0_clEvENKUlvE_clEvEUlddE_EEEEvS5_RKT_EUliE_EEviT1_:
        /* <DEDUP_REMOVED lines=312> */
.L_x_32325:
        /* <DEDUP_REMOVED lines=14> */
[----:B------:R-:W-:Y:S01]  /*1460*/  @!P0 DSETP.MAX.AND P1, P2, R2, R8, PT ;  /* 0x000000080200822a */ /* 0x000fe20003a2f000 */
        /* <DEDUP_REMOVED lines=8> */
.L_x_32326:
[----:B------:R0:W-:Y:S01]  /*14f0*/  STG.E.64 desc[UR4][R6.64], R2 ;  /* 0x0000000206007986 */ /* 0x0001e2000c101b04 */
[----:B------:R-:W-:-:S07]  /*1500*/  IADD3 R9, R0, 0x80, RZ ;  /* 0x0000008000097810 */ /* 0x000fce0007ffe0ff */
.L_x_32324:
[----:B------:R-:W-:Y:S05]  /*1510*/  BSYNC B0 ;  /* 0x0000000000007941 */ /* 0x000fea0003800000 */
.L_x_32323:
        /* <DEDUP_REMOVED lines=305> */
.L_x_32327:
        /* <DEDUP_REMOVED lines=14> */
[----:B------:R-:W-:Y:S01]  /*2910*/  @!P0 DSETP.MAX.AND P1, P2, R2, R8, PT ;  /* 0x000000080200822a */ /* 0x000fe20003a2f000 */
        /* <DEDUP_REMOVED lines=8> */
.L_x_32328:
[----:B------:R-:W-:Y:S01]  /*29a0*/  STG.E.64 desc[UR4][R6.64], R2 ;  /* 0x0000000206007986 */ /* 0x000fe2000c101b04 */
[----:B------:R-:W-:Y:S05]  /*29b0*/  EXIT ;  /* 0x000000000000794d */ /* 0x000fea0003800000 */
.L_x_32329:
        /* <DEDUP_REMOVED lines=12> */
.L_x_42399:


//--------------------- .text._ZN2at6native27unrolled_elementwise_kernelINS0_13AUnaryFunctorIdddZZZNS0_19maximum_kernel_cudaERNS_18TensorIteratorBaseEENKUlvE0_clEvENKUlvE_clEvEUlddE_EESt5arrayIPcLm2EELi4E23TrivialOffsetCalculatorILi1EjESD_NS0_6memory15LoadWithoutCastENSE_16StoreWithoutCastEEEviT_T0_T2_T3_T4_T5_ --------------------------
	.section	.text._ZN2at6native27unrolled_elementwise_kernelINS0_13AUnaryFunctorIdddZZZNS0_19maximum_kernel_cudaERNS_18TensorIteratorBaseEENKUlvE0_clEvENKUlvE_clEvEUlddE_EESt5arrayIPcLm2EELi4E23TrivialOffsetCalculatorILi1EjESD_NS0_6memory15LoadWithoutCastENSE_16StoreWithoutCastEEEviT_T0_T2_T3_T4_T5_,"ax",@progbits
	.align	128
        .global         _ZN2at6native27unrolled_elementwise_kernelINS0_13AUnaryFunctorIdddZZZNS0_19maximum_kernel_cudaERNS_18TensorIteratorBaseEENKUlvE0_clEvENKUlvE_clEvEUlddE_EESt5arrayIPcLm2EELi4E23TrivialOffsetCalculatorILi1EjESD_NS0_6memory15LoadWithoutCastENSE_16StoreWithoutCastEEEviT_T0_T2_T3_T4_T5_
        .type           _ZN2at6native27unrolled_elementwise_kernelINS0_13AUnaryFunctorIdddZZZNS0_19maximum_kernel_cudaERNS_18TensorIteratorBaseEENKUlvE0_clEvENKUlvE_clEvEUlddE_EESt5arrayIPcLm2EELi4E23TrivialOffsetCalculatorILi1EjESD_NS0_6memory15LoadWithoutCastENSE_16StoreWithoutCastEEEviT_T0_T2_T3_T4_T5_,@function
        .size           _ZN2at6native27unrolled_elementwise_kernelINS0_13AUnaryFunctorIdddZZZNS0_19maximum_kernel_cudaERNS_18TensorIteratorBaseEENKUlvE0_clEvENKUlvE_clEvEUlddE_EESt5arrayIPcLm2EELi4E23TrivialOffsetCalculatorILi1EjESD_NS0_6memory15LoadWithoutCastENSE_16StoreWithoutCastEEEviT_T0_T2_T3_T4_T5_,(.L_x_42400 - _ZN2at6native27unrolled_elementwise_kernelINS0_13AUnaryFunctorIdddZZZNS0_19maximum_kernel_cudaERNS_18TensorIteratorBaseEENKUlvE0_clEvENKUlvE_clEvEUlddE_EESt5arrayIPcLm2EELi4E23TrivialOffsetCalculatorILi1EjESD_NS0_6memory15LoadWithoutCastENSE_16StoreWithoutCastEEEviT_T0_T2_T3_T4_T5_)
        .other          _ZN2at6native27unrolled_elementwise_kernelINS0_13AUnaryFunctorIdddZZZNS0_19maximum_kernel_cudaERNS_18TensorIteratorBaseEENKUlvE0_clEvENKUlvE_clEvEUlddE_EESt5arrayIPcLm2EELi4E23TrivialOffsetCalculatorILi1EjESD_NS0_6memory15LoadWithoutCastENSE_16StoreWithoutCastEEEviT_T0_T2_T3_T4_T5_,@"STO_CUDA_ENTRY STV_DEFAULT"
_ZN2at6native27unrolled_elementwise_kernelINS0_13AUnaryFunctorIdddZZZNS0_19maximum_kernel_cudaERNS_18TensorIteratorBaseEENKUlvE0_clEvENKUlvE_clEvEUlddE_EESt5arrayIPcLm2EELi4E23TrivialOffsetCalculatorILi1EjESD_NS0_6memory15LoadWithoutCastENSE_16StoreWithoutCastEEEviT_T0_T2_T3_T4_T5_:
.text._ZN2at6native27unrolled_elementwise_kernelINS0_13AUnaryFunctorIdddZZZNS0_19maximum_kernel_cudaERNS_18TensorIteratorBaseEENKUlvE0_clEvENKUlvE_clEvEUlddE_EESt5arrayIPcLm2EELi4E23TrivialOffsetCalculatorILi1EjESD_NS0_6memory15LoadWithoutCastENSE_16StoreWithoutCastEEEviT_T0_T2_T3_T4_T5_:
        /* <DEDUP_REMOVED lines=55> */
[----:B------:R-:W-:Y:S01]  /*0370*/  @!P3 DSETP.MAX.AND P5, P6, R4, R22, PT ;  /* 0x000000160400b22a */ /* 0x000fe20003eaf000 */
        /* <DEDUP_REMOVED lines=11> */
.L_x_32332:
[----:B------:R-:W-:Y:S05]  /*0430*/  BSYNC B0 ;  /* 0x0000000000007941 */ /* 0x000fea0003800000 */
.L_x_32331:
[----:B------:R-:W-:Y:S04]  /*0440*/  BSSY B0, `(.L_x_32333) ;  /* 0x000000f000007945 */ /* 0x000fe80003800000 */
[----:B------:R-:W-:Y:S05]  /*0450*/  @P4 BRA `(.L_x_32334) ;  /* 0x0000000000344947 */ /* 0x000fea0003800000 */
[----:B-----5:R-:W-:Y:S01]  /*0460*/  DSETP.NAN.AND P3, PT, R6, R6, PT ;  /* 0x000000060600722a */ /* 0x020fe20003f68000 */
[----:B------:R-:W-:-:S13]  /*0470*/  IMAD.MOV.U32 R17, RZ, RZ, R7 ;  /* 0x000000ffff117224 */ /* 0x000fda00078e0007 */
[----:B------:R-:W-:Y:S01]  /*0480*/  @!P3 DSETP.MAX.AND P4, P5, R6, R22, PT ;  /* 0x000000160600b22a */ /* 0x000fe20003d8f000 */
        /* <DEDUP_REMOVED lines=10> */
.L_x_32334:
[----:B------:R-:W-:Y:S05]  /*0530*/  BSYNC B0 ;  /* 0x0000000000007941 */ /* 0x000fea0003800000 */
.L_x_32333:
[----:B------:R-:W-:Y:S04]  /*0540*/  BSSY B0, `(.L_x_32335) ;  /* 0x000000f000007945 */ /* 0x000fe80003800000 */
[----:B------:R-:W-:Y:S05]  /*0550*/  @P2 BRA `(.L_x_32336) ;  /* 0x0000000000342947 */ /* 0x000fea0003800000 */
[----:B-----5:R-:W-:Y:S01]  /*0560*/  DSETP.NAN.AND P2, PT, R2, R2, PT ;  /* 0x000000020200722a */ /* 0x020fe20003f48000 */
[----:B------:R-:W-:Y:S02]  /*0570*/  IMAD.MOV.U32 R14, RZ, RZ, R2 ;  /* 0x000000ffff0e7224 */ /* 0x000fe400078e0002 */
[----:B------:R-:W-:-:S11]  /*0580*/  IMAD.MOV.U32 R15, RZ, RZ, R3 ;  /* 0x000000ffff0f7224 */ /* 0x000fd600078e0003 */
[----:B------:R-:W-:Y:S01]  /*0590*/  @!P2 DSETP.MAX.AND P3, P4, R2, R22, PT ;  /* 0x000000160200a22a */ /* 0x000fe20003c6f000 */
        /* <DEDUP_REMOVED lines=9> */
.L_x_32336:
[----:B------:R-:W-:Y:S05]  /*0630*/  BSYNC B0 ;  /* 0x0000000000007941 */ /* 0x000fea0003800000 */
.L_x_32335:
        /* <DEDUP_REMOVED lines=14> */
.L_x_32337:
[----:B------:R-:W-:Y:S05]  /*0720*/  BSYNC B0 ;  /* 0x0000000000007941 */ /* 0x000fea0003800000 */
.L_x_32330:
        /* <DEDUP_REMOVED lines=19> */
.L_x_32339:
[----:B------:R-:W-:Y:S05]  /*0860*/  BSYNC B0 ;  /* 0x0000000000007941 */ /* 0x000fea0003800000 */
.L_x_32338:
[----:B------:R-:W-:-:S13]  /*0870*/  ISETP.GE.AND P0, PT, R7, R10, PT ;  /* 0x0000000a0700720c */ /* 0x000fda0003f06270 */
[----:B------:R-:W-:Y:S05]  /*0880*/  @P0 EXIT ;  /* 0x000000000000094d */ /* 0x000fea0003800000 */
[----:B01----:R-:W0:Y:S01]  /*0890*/  LDC.64 R2, c[0x0][0x228] ;  /* 0x00008a00ff027b82 */ /* 0x003e220000000a00 */
[----:B------:R-:W-:-:S05]  /*08a0*/  LEA R7, R0, R7, 0x9 ;  /* 0x0000000700077211 */ /* 0x000fca00078e48ff */
[----:B0-----:R-:W-:-:S05]  /*08b0*/  IMAD.WIDE.U32 R2, R7, 0x8, R2 ;  /* 0x0000000807027825 */ /* 0x001fca00078e0002 */
[----:B------:R-:W-:Y:S01]  /*08c0*/  STG.E.64 desc[UR4][R2.64], R12 ;  /* 0x0000000c02007986 */ /* 0x000fe2000c101b04 */
[----:B------:R-:W-:Y:S05]  /*08d0*/  EXIT ;  /* 0x000000000000794d */ /* 0x000fea0003800000 */
.L_x_32340:
        /* <DEDUP_REMOVED lines=10> */
.L_x_42400:


//--------------------- .text._ZN2at6native29vectorized_elementwise_kernelILi2ENS0_13AUnaryFunctorIdddZZZNS0_19maximum_kernel_cudaERNS_18TensorIteratorBaseEENKUlvE0_clEvENKUlvE_clEvEUlddE_EESt5arrayIPcLm2EEEEviT0_T1_ --------------------------
	.section	.text._ZN2at6native29vectorized_elementwise_kernelILi2ENS0_13AUnaryFunctorIdddZZZNS0_19maximum_kernel_cudaERNS_18TensorIteratorBaseEENKUlvE0_clEvENKUlvE_clEvEUlddE_EESt5arrayIPcLm2EEEEviT0_T1_,"ax",@progbits
	.align	128
        .global         _ZN2at6native29vectorized_elementwise_kernelILi2ENS0_13AUnaryFunctorIdddZZZNS0_19maximum_kernel_cudaERNS_18TensorIteratorBaseEENKUlvE0_clEvENKUlvE_clEvEUlddE_EESt5arrayIPcLm2EEEEviT0_T1_
        .type           _ZN2at6native29vectorized_elementwise_kernelILi2ENS0_13AUnaryFunctorIdddZZZNS0_19maximum_kernel_cudaERNS_18TensorIteratorBaseEENKUlvE0_clEvENKUlvE_clEvEUlddE_EESt5arrayIPcLm2EEEEviT0_T1_,@function
        .size           _ZN2at6native29vectorized_elementwise_kernelILi2ENS0_13AUnaryFunctorIdddZZZNS0_19maximum_kernel_cudaERNS_18TensorIteratorBaseEENKUlvE0_clEvENKUlvE_clEvEUlddE_EESt5arrayIPcLm2EEEEviT0_T1_,(.L_x_42401 - _ZN2at6native29vectorized_elementwise_kernelILi2ENS0_13AUnaryFunctorIdddZZZNS0_19maximum_kernel_cudaERNS_18TensorIteratorBaseEENKUlvE0_clEvENKUlvE_clEvEUlddE_EESt5arrayIPcLm2EEEEviT0_T1_)
        .other          _ZN2at6native29vectorized_elementwise_kernelILi2ENS0_13AUnaryFunctorIdddZZZNS0_19maximum_kernel_cudaERNS_18TensorIteratorBaseEENKUlvE0_clEvENKUlvE_clEvEUlddE_EESt5arrayIPcLm2EEEEviT0_T1_,@"STO_CUDA_ENTRY STV_DEFAULT"
_ZN2at6native29vectorized_elementwise_kernelILi2ENS0_13AUnaryFunctorIdddZZZNS0_19maximum_kernel_cudaERNS_18TensorIteratorBaseEENKUlvE0_clEvENKUlvE_clEvEUlddE_EESt5arrayIPcLm2EEEEviT0_T1_:
.text._ZN2at6native29vectorized_elementwise_kernelILi2ENS0_13AUnaryFunctorIdddZZZNS0_19maximum_kernel_cudaERNS_18TensorIteratorBaseEENKUlvE0_clEvENKUlvE_clEvEUlddE_EESt5arrayIPcLm2EEEEviT0_T1_:
        /* <DEDUP_REMOVED lines=43> */
[--C-:B------:R-:W-:Y:S01]  /*02b0*/  @!P1 DSETP.MAX.AND P3, P4, R12, R20.reuse, PT ;  /* 0x000000140c00922a */ /* 0x100fe20003c6f000 */
[----:B------:R-:W-:Y:S01]  /*02c0*/  @!P1 IMAD.MOV.U32 R24, RZ, RZ, R13 ;  /* 0x000000ffff189224 */ /* 0x000fe200078e000d */
[----:B------:R-:W-:Y:S01]  /*02d0*/  @!P0 DSETP.MAX.AND P2, P5, R14, R20, PT ;  /* 0x000000140e00822a */ /* 0x000fe20003d4f000 */
        /* <DEDUP_REMOVED lines=12> */
[----:B------:R-:W-:Y:S01]  /*03a0*/  @!P6 DSETP.MAX.AND P4, P3, R8, R20, PT ;  /* 0x000000140800e22a */ /* 0x000fe20003b8f000 */
        /* <DEDUP_REMOVED lines=17> */
[----:B------:R-:W-:Y:S01]  /*04c0*/  @!P5 DSETP.MAX.AND P2, P3, R10, R20, PT ;  /* 0x000000140a00d22a */ /* 0x000fe20003b4f000 */
        /* <DEDUP_REMOVED lines=9> */
[----:B------:R-:W-:Y:S01]  /*0560*/  @!P4 DSETP.MAX.AND P2, P3, R4, R20, PT ;  /* 0x000000140400c22a */ /* 0x000fe20003b4f000 */
        /* <DEDUP_REMOVED lines=12> */
[----:B------:R-:W-:Y:S01]  /*0630*/  @!P3 DSETP.MAX.AND P1, P2, R6, R20, PT ;  /* 0x000000140600b22a */ /* 0x000fe20003a2f000 */
        /* <DEDUP_REMOVED lines=11> */
[----:B------:R-:W-:Y:S01]  /*06f0*/  @!P2 DSETP.MAX.AND P0, P1, R16, R20, PT ;  /* 0x000000141000a22a */ /* 0x000fe2000390f000 */
        /* <DEDUP_REMOVED lines=11> */
[----:B------:R-:W-:Y:S01]  /*07b0*/  @!P1 DSETP.MAX.AND P0, P6, R18, R20, PT ;  /* 0x000000141200922a */ /* 0x000fe20003e0f000 */
        /* <DEDUP_REMOVED lines=15> */
.L_x_32342:
[----:B------:R-:W-:Y:S04]  /*08b0*/  STG.E.128 desc[UR4][R2.64+0x800], R8 ;  /* 0x0008000802007986 */ /* 0x000fe8000c101d04 */
[----:B------:R-:W-:Y:S04]  /*08c0*/  STG.E.128 desc[UR4][R2.64+0x1000], R4 ;  /* 0x0010000402007986 */ /* 0x000fe8000c101d04 */
[----:B------:R-:W-:Y:S04]  /*08d0*/  STG.E.128 desc[UR4][R2.64], R12 ;  /* 0x0000000c02007986 */ /* 0x000fe8000c101d04 */
[----:B------:R-:W-:Y:S01]  /*08e0*/  STG.E.128 desc[UR4][R2.64+0x1800], R16 ;  /* 0x0018001002007986 */ /* 0x000fe2000c101d04 */
[----:B------:R-:W-:Y:S05]  /*08f0*/  EXIT ;  /* 0x000000000000794d */ /* 0x000fea0003800000 */
.L_x_32341:
        /* <DEDUP_REMOVED lines=87> */
[----:B------:R-:W-:Y:S01]  /*0e70*/  @!P1 DSETP.MAX.AND P5, P6, R16, R36, PT ;  /* 0x000000241000922a */ /* 0x000fe20003eaf000 */
        /* <DEDUP_REMOVED lines=11> */
.L_x_32345:
[----:B------:R-:W-:Y:S05]  /*0f30*/  BSYNC B0 ;  /* 0x0000000000007941 */ /* 0x000fea0003800000 */
.L_x_32344:
[----:B------:R-:W-:Y:S01]  /*0f40*/  BSSY B0, `(.L_x_32346) ;  /* 0x0000011000007945 */ /* 0x000fe20003800000 */
[----:B------:R-:W-:Y:S01]  /*0f50*/  ISETP.GE.AND P1, PT, R39, R8, PT ;  /* 0x000000082700720c */ /* 0x000fe20003f26270 */
[----:B-----5:R-:W-:Y:S02]  /*0f60*/  VIADD R17, R9, 0x280 ;  /* 0x0000028009117836 */ /* 0x020fe40000000000 */
[----:B------:R-:W-:Y:S10]  /*0f70*/  @P4 BRA `(.L_x_32347) ;  /* 0x0000000000344947 */ /* 0x000ff40003800000 */
[----:B------:R-:W-:-:S14]  /*0f80*/  DSETP.NAN.AND P4, PT, R6, R6, PT ;  /* 0x000000060600722a */ /* 0x000fdc0003f88000 */
[----:B------:R-:W-:Y:S01]  /*0f90*/  @!P4 DSETP.MAX.AND P5, P6, R6, R36, PT ;  /* 0x000000240600c22a */ /* 0x000fe20003eaf000 */
        /* <DEDUP_REMOVED lines=11> */
.L_x_32347:
[----:B------:R-:W-:Y:S05]  /*1050*/  BSYNC B0 ;  /* 0x0000000000007941 */ /* 0x000fea0003800000 */
.L_x_32346:
[----:B------:R-:W-:Y:S01]  /*1060*/  BSSY B0, `(.L_x_32348) ;  /* 0x0000011000007945 */ /* 0x000fe20003800000 */
[----:B------:R-:W-:Y:S01]  /*1070*/  ISETP.GE.AND P4, PT, R17, R8, PT ;  /* 0x000000081100720c */ /* 0x000fe20003f86270 */
[----:B------:R-:W-:Y:S02]  /*1080*/  VIADD R7, R9, 0x300 ;  /* 0x0000030009077836 */ /* 0x000fe40000000000 */
[----:B------:R-:W-:Y:S10]  /*1090*/  @P3 BRA `(.L_x_32349) ;  /* 0x0000000000343947 */ /* 0x000ff40003800000 */
[----:B------:R-:W-:Y:S01]  /*10a0*/  DSETP.NAN.AND P3, PT, R4, R4, PT ;  /* 0x000000040400722a */ /* 0x000fe20003f68000 */
[----:B------:R-:W-:-:S13]  /*10b0*/  MOV R30, R4 ;  /* 0x00000004001e7202 */ /* 0x000fda0000000f00 */
[----:B------:R-:W-:Y:S01]  /*10c0*/  @!P3 DSETP.MAX.AND P5, P6, R4, R36, PT ;  /* 0x000000240400b22a */ /* 0x000fe20003eaf000 */
        /* <DEDUP_REMOVED lines=10> */
.L_x_32349:
[----:B------:R-:W-:Y:S05]  /*1170*/  BSYNC B0 ;  /* 0x0000000000007941 */ /* 0x000fea0003800000 */
.L_x_32348:
[----:B------:R-:W-:Y:S01]  /*1180*/  BSSY B0, `(.L_x_32350) ;  /* 0x0000011000007945 */ /* 0x000fe20003800000 */
[----:B------:R-:W-:Y:S02]  /*1190*/  ISETP.GE.AND P3, PT, R7, R8, PT ;  /* 0x000000080700720c */ /* 0x000fe40003f66270 */
[----:B------:R-:W-:Y:S01]  /*11a0*/  IADD3 R5, R9, 0x380, RZ ;  /* 0x0000038009057810 */ /* 0x000fe20007ffe0ff */
[----:B------:R-:W-:Y:S10]  /*11b0*/  @P2 BRA `(.L_x_32351) ;  /* 0x0000000000342947 */ /* 0x000ff40003800000 */
[----:B------:R-:W-:Y:S01]  /*11c0*/  DSETP.NAN.AND P2, PT, R2, R2, PT ;  /* 0x000000020200722a */ /* 0x000fe20003f48000 */
[----:B------:R-:W-:Y:S01]  /*11d0*/  IMAD.MOV.U32 R28, RZ, RZ, R2 ;  /* 0x000000ffff1c7224 */ /* 0x000fe200078e0002 */
[----:B------:R-:W-:-:S12]  /*11e0*/  MOV R29, R3 ;  /* 0x00000003001d7202 */ /* 0x000fd80000000f00 */
[----:B------:R-:W-:Y:S01]  /*11f0*/  @!P2 DSETP.MAX.AND P5, P6, R2, R36, PT ;  /* 0x000000240200a22a */ /* 0x000fe20003eaf000 */
        /* <DEDUP_REMOVED lines=9> */
.L_x_32351:
[----:B------:R-:W-:Y:S05]  /*1290*/  BSYNC B0 ;  /* 0x0000000000007941 */ /* 0x000fea0003800000 */
.L_x_32350:
[----:B------:R-:W-:Y:S01]  /*12a0*/  BSSY B0, `(.L_x_32352) ;  /* 0x0000010000007945 */ /* 0x000fe20003800000 */
[----:B------:R-:W-:-:S03]  /*12b0*/  ISETP.GE.AND P2, PT, R5, R8, PT ;  /* 0x000000080500720c */ /* 0x000fc60003f46270 */
[----:B------:R-:W-:Y:S10]  /*12c0*/  @P1 BRA `(.L_x_32353) ;  /* 0x0000000000341947 */ /* 0x000ff40003800000 */
[----:B------:R-:W-:Y:S01]  /*12d0*/  DSETP.NAN.AND P1, PT, R14, R14, PT ;  /* 0x0000000e0e00722a */ /* 0x000fe20003f28000 */
[----:B------:R-:W-:Y:S01]  /*12e0*/  MOV R26, R14 ;  /* 0x0000000e001a7202 */ /* 0x000fe20000000f00 */
[----:B------:R-:W-:-:S12]  /*12f0*/  IMAD.MOV.U32 R27, RZ, RZ, R15 ;  /* 0x000000ffff1b7224 */ /* 0x000fd800078e000f */
        /* <DEDUP_REMOVED lines=10> */
.L_x_32353:
[----:B------:R-:W-:Y:S05]  /*13a0*/  BSYNC B0 ;  /* 0x0000000000007941 */ /* 0x000fea0003800000 */
.L_x_32352:
[----:B------:R-:W-:Y:S04]  /*13b0*/  BSSY B0, `(.L_x_32354) ;  /* 0x000000f000007945 */ /* 0x000fe80003800000 */
[----:B------:R-:W-:Y:S05]  /*13c0*/  @P4 BRA `(.L_x_32355) ;  /* 0x0000000000344947 */ /* 0x000fea0003800000 */
[----:B------:R-:W-:Y:S01]  /*13d0*/  DSETP.NAN.AND P1, PT, R12, R12, PT ;  /* 0x0000000c0c00722a */ /* 0x000fe20003f28000 */
        /* <DEDUP_REMOVED lines=12> */
.L_x_32355:
[----:B------:R-:W-:Y:S05]  /*14a0*/  BSYNC B0 ;  /* 0x0000000000007941 */ /* 0x000fea0003800000 */
.L_x_32354:
[----:B------:R-:W-:Y:S04]  /*14b0*/  BSSY B0, `(.L_x_32356) ;  /* 0x000000f000007945 */ /* 0x000fe80003800000 */
[----:B------:R-:W-:Y:S05]  /*14c0*/  @P3 BRA `(.L_x_32357) ;  /* 0x0000000000343947 */ /* 0x000fea0003800000 */
[----:B------:R-:W-:Y:S01]  /*14d0*/  DSETP.NAN.AND P1, PT, R10, R10, PT ;  /* 0x0000000a0a00722a */ /* 0x000fe20003f28000 */
[----:B------:R-:W-:Y:S01]  /*14e0*/  IMAD.MOV.U32 R22, RZ, RZ, R10 ;  /* 0x000000ffff167224 */ /* 0x000fe200078e000a */
[----:B------:R-:W-:-:S12]  /*14f0*/  MOV R23, R11 ;  /* 0x0000000b00177202 */ /* 0x000fd80000000f00 */
[----:B------:R-:W-:Y:S01]  /*1500*/  @!P1 DSETP.MAX.AND P3, P4, R10, R36, PT ;  /* 0x000000240a00922a */ /* 0x000fe20003c6f000 */
        /* <DEDUP_REMOVED lines=9> */
.L_x_32357:
[----:B------:R-:W-:Y:S05]  /*15a0*/  BSYNC B0 ;  /* 0x0000000000007941 */ /* 0x000fea0003800000 */
.L_x_32356:
[----:B------:R-:W-:Y:S04]  /*15b0*/  BSSY B0, `(.L_x_32343) ;  /* 0x000000e000007945 */ /* 0x000fe80003800000 */
[----:B------:R-:W-:Y:S05]  /*15c0*/  @P2 BRA `(.L_x_32358) ;  /* 0x0000000000302947 */ /* 0x000fea0003800000 */
[----:B------:R-:W-:Y:S01]  /*15d0*/  DSETP.NAN.AND P1, PT, R18, R18, PT ;  /* 0x000000121200722a */ /* 0x000fe20003f28000 */
[----:B------:R-:W-:Y:S01]  /*15e0*/  IMAD.MOV.U32 R20, RZ, RZ, R18 ;  /* 0x000000ffff147224 */ /* 0x000fe200078e0012 */
[----:B------:R-:W-:-:S12]  /*15f0*/  MOV R21, R19 ;  /* 0x0000001300157202 */ /* 0x000fd80000000f00 */
[----:B------:R-:W-:Y:S01]  /*1600*/  @!P1 DSETP.MAX.AND P2, P3, R18, R36, PT ;  /* 0x000000241200922a */ /* 0x000fe20003b4f000 */
        /* <DEDUP_REMOVED lines=8> */
.L_x_32358:
[----:B------:R-:W-:Y:S05]  /*1690*/  BSYNC B0 ;  /* 0x0000000000007941 */ /* 0x000fea0003800000 */
.L_x_32343:
        /* <DEDUP_REMOVED lines=21> */
.L_x_32361:
[----:B------:R-:W-:-:S13]  /*17f0*/  ISETP.GE.AND P0, PT, R9, R8, PT ;  /* 0x000000080900720c */ /* 0x000fda0003f06270 */
[----:B------:R-:W-:Y:S05]  /*1800*/  @P0 BRA `(.L_x_32363) ;  /* 0x0000000000300947 */ /* 0x000fea0003800000 */
[----:B0-----:R-:W0:Y:S01]  /*1810*/  LDC.64 R2, c[0x0][0x228] ;  /* 0x00008a00ff027b82 */ /* 0x001e220000000a00 */
[----:B------:R-:W-:Y:S01]  /*1820*/  IMAD.IADD R5, R0, 0x1, R9 ;  /* 0x0000000100057824 */ /* 0x000fe200078e0209 */
[----:B------:R-:W-:-:S03]  /*1830*/  IADD3 R9, R9, 0x80, RZ ;  /* 0x0000008009097810 */ /* 0x000fc60007ffe0ff */
[----:B0-----:R-:W-:-:S05]  /*1840*/  IMAD.WIDE.U32 R2, R5, 0x8, R2 ;  /* 0x0000000805027825 */ /* 0x001fca00078e0002 */
[----:B------:R1:W-:Y:S02]  /*1850*/  STG.E.64 desc[UR4][R2.64], R28 ;  /* 0x0000001c02007986 */ /* 0x0003e4000c101b04 */
.L_x_32362:
[----:B------:R-:W-:-:S13]  /*1860*/  ISETP.GE.AND P0, PT, R9, R8, PT ;  /* 0x000000080900720c */ /* 0x000fda0003f06270 */
[----:B------:R-:W-:Y:S05]  /*1870*/  @P0 BRA `(.L_x_32364) ;  /* 0x0000000000340947 */ /* 0x000fea0003800000 */
[----:B01----:R-:W0:Y:S01]  /*1880*/  LDC.64 R2, c[0x0][0x228] ;  /* 0x00008a00ff027b82 */ /* 0x003e220000000a00 */
[----:B------:R-:W-:Y:S02]  /*1890*/  IMAD.IADD R5, R0, 0x1, R9 ;  /* 0x0000000100057824 */ /* 0x000fe400078e0209 */
[----:B------:R-:W-:Y:S02]  /*18a0*/  VIADD R9, R9, 0x80 ;  /* 0x0000008009097836 */ /* 0x000fe40000000000 */
[----:B0-----:R-:W-:-:S05]  /*18b0*/  IMAD.WIDE.U32 R2, R5, 0x8, R2 ;  /* 0x0000000805027825 */ /* 0x001fca00078e0002 */
[----:B------:R1:W-:Y:S02]  /*18c0*/  STG.E.64 desc[UR4][R2.64], R26 ;  /* 0x0000001a02007986 */ /* 0x0003e4000c101b04 */
.L_x_32363:
        /* <DEDUP_REMOVED lines=8> */
.L_x_32364:
[----:B------:R-:W-:Y:S05]  /*1950*/  BSYNC B1 ;  /* 0x0000000000017941 */ /* 0x000fea0003800000 */
.L_x_32360:
[----:B------:R-:W-:-:S13]  /*1960*/  ISETP.GE.AND P0, PT, R9, R8, PT ;  /* 0x000000080900720c */ /* 0x000fda0003f06270 */
[----:B012---:R-:W0:Y:S01]  /*1970*/  @!P0 LDC.64 R2, c[0x0][0x228] ;  /* 0x00008a00ff028b82 */ /* 0x007e220000000a00 */
[----:B------:R-:W-:Y:S01]  /*1980*/  @!P0 IMAD.IADD R5, R0, 0x1, R9 ;  /* 0x0000000100058824 */ /* 0x000fe200078e0209 */
[----:B------:R-:W-:-:S03]  /*1990*/  @!P0 IADD3 R9, R9, 0x80, RZ ;  /* 0x0000008009098810 */ /* 0x000fc60007ffe0ff */
[----:B0-----:R-:W-:-:S05]  /*19a0*/  @!P0 IMAD.WIDE.U32 R2, R5, 0x8, R2 ;  /* 0x0000000805028825 */ /* 0x001fca00078e0002 */
[----:B------:R2:W-:Y:S02]  /*19b0*/  @!P0 STG.E.64 desc[UR4][R2.64], R22 ;  /* 0x0000001602008986 */ /* 0x0005e4000c101b04 */
.L_x_32365:
[----:B------:R-:W-:Y:S05]  /*19c0*/  BSYNC B0 ;  /* 0x0000000000007941 */ /* 0x000fea0003800000 */
.L_x_32359:
        /* <DEDUP_REMOVED lines=8> */
.L_x_32366:
        /* <DEDUP_REMOVED lines=11> */
.L_x_42401:


//--------------------- .text._ZN2at6native29vectorized_elementwise_kernelILi4ENS0_13AUnaryFunctorIdddZZZNS0_19maximum_kernel_cudaERNS_18TensorIteratorBaseEENKUlvE0_clEvENKUlvE_clEvEUlddE_EESt5arrayIPcLm2EEEEviT0_T1_ --------------------------
	.section	.text._ZN2at6native29vectorized_elementwise_kernelILi4ENS0_13AUnaryFunctorIdddZZZNS0_19maximum_kernel_cudaERNS_18TensorIteratorBaseEENKUlvE0_clEvENKUlvE_clEvEUlddE_EESt5arrayIPcLm2EEEEviT0_T1_,"ax",@progbits
	.align	128
        .global         _ZN2at6native29vectorized_elementwise_kernelILi4ENS0_13AUnaryFunctorIdddZZZNS0_19maximum_kernel_cudaERNS_18TensorIteratorBaseEENKUlvE0_clEvENKUlvE_clEvEUlddE_EESt5arrayIPcLm2EEEEviT0_T1_
        .type           _ZN2at6native29vectorized_elementwise_kernelILi4ENS0_13AUnaryFunctorIdddZZZNS0_19maximum_kernel_cudaERNS_18TensorIteratorBaseEENKUlvE0_clEvENKUlvE_clEvEUlddE_EESt5arrayIPcLm2EEEEviT0_T1_,@function
        .size           _ZN2at6native29vectorized_elementwise_kernelILi4ENS0_13AUnaryFunctorIdddZZZNS0_19maximum_kernel_cudaERNS_18TensorIteratorBaseEENKUlvE0_clEvENKUlvE_clEvEUlddE_EESt5arrayIPcLm2EEEEviT0_T1_,(.L_x_42402 - _ZN2at6native29vectorized_elementwise_kernelILi4ENS0_13AUnaryFunctorIdddZZZNS0_19maximum_kernel_cudaERNS_18TensorIteratorBaseEENKUlvE0_clEvENKUlvE_clEvEUlddE_EESt5arrayIPcLm2EEEEviT0_T1_)
        .other          _ZN2at6native29vectorized_elementwise_kernelILi4ENS0_13AUnaryFunctorIdddZZZNS0_19maximum_kernel_cudaERNS_18TensorIteratorBaseEENKUlvE0_clEvENKUlvE_clEvEUlddE_EESt5arrayIPcLm2EEEEviT0_T1_,@"STO_CUDA_ENTRY STV_DEFAULT"
_ZN2at6native29vectorized_elementwise_kernelILi4ENS0_13AUnaryFunctorIdddZZZNS0_19maximum_kernel_cudaERNS_18TensorIteratorBaseEENKUlvE0_clEvENKUlvE_clEvEUlddE_EESt5arrayIPcLm2EEEEviT0_T1_:
.text._ZN2at6native29vectorized_elementwise_kernelILi4ENS0_13AUnaryFunctorIdddZZZNS0_19maximum_kernel_cudaERNS_18TensorIteratorBaseEENKUlvE0_clEvENKUlvE_clEvEUlddE_EESt5arrayIPcLm2EEEEviT0_T1_:
        /* <DEDUP_REMOVED lines=139> */
.L_x_32368:
[----:B------:R-:W-:Y:S04]  /*08b0*/  STG.E.128 desc[UR4][R2.64+0x10], R8 ;  /* 0x0000100802007986 */ /* 0x000fe8000c101d04 */
[----:B------:R-:W-:Y:S04]  /*08c0*/  STG.E.128 desc[UR4][R2.64+0x1000], R4 ;  /* 0x0010000402007986 */ /* 0x000fe8000c101d04 */
[----:B------:R-:W-:Y:S04]  /*08d0*/  STG.E.128 desc[UR4][R2.64], R12 ;  /* 0x0000000c02007986 */ /* 0x000fe8000c101d04 */
[----:B------:R-:W-:Y:S01]  /*08e0*/  STG.E.128 desc[UR4][R2.64+0x1010], R16 ;  /* 0x0010101002007986 */ /* 0x000fe2000c101d04 */
[----:B------:R-:W-:Y:S05]  /*08f0*/  EXIT ;  /* 0x000000000000794d */ /* 0x000fea0003800000 */
.L_x_32367:
        /* <DEDUP_REMOVED lines=99> */
.L_x_32371:
[----:B------:R-:W-:Y:S05]  /*0f30*/  BSYNC B0 ;  /* 0x0000000000007941 */ /* 0x000fea0003800000 */
.L_x_32370:
        /* <DEDUP_REMOVED lines=17> */
.L_x_32373:
[----:B------:R-:W-:Y:S05]  /*1050*/  BSYNC B0 ;  /* 0x0000000000007941 */ /* 0x000fea0003800000 */
.L_x_32372:
        /* <DEDUP_REMOVED lines=17> */
.L_x_32375:
[----:B------:R-:W-:Y:S05]  /*1170*/  BSYNC B0 ;  /* 0x0000000000007941 */ /* 0x000fea0003800000 */
.L_x_32374:
        /* <DEDUP_REMOVED lines=17> */
.L_x_32377:
[----:B------:R-:W-:Y:S05]  /*1290*/  BSYNC B0 ;  /* 0x0000000000007941 */ /* 0x000fea0003800000 */
.L_x_32376:
        /* <DEDUP_REMOVED lines=16> */
.L_x_32379:
[----:B------:R-:W-:Y:S05]  /*13a0*/  BSYNC B0 ;  /* 0x0000000000007941 */ /* 0x000fea0003800000 */
.L_x_32378:
        /* <DEDUP_REMOVED lines=15> */
.L_x_32381:
[----:B------:R-:W-:Y:S05]  /*14a0*/  BSYNC B0 ;  /* 0x0000000000007941 */ /* 0x000fea0003800000 */
.L_x_32380:
        /* <DEDUP_REMOVED lines=15> */
.L_x_32383:
[----:B------:R-:W-:Y:S05]  /*15a0*/  BSYNC B0 ;  /* 0x0000000000007941 */ /* 0x000fea0003800000 */
.L_x_32382:
        /* <DEDUP_REMOVED lines=14> */
.L_x_32384:
[----:B------:R-:W-:Y:S05]  /*1690*/  BSYNC B0 ;  /* 0x0000000000007941 */ /* 0x000fea0003800000 */
.L_x_32369:
        /* <DEDUP_REMOVED lines=21> */
.L_x_32387:
[----:B------:R-:W-:-:S13]  /*17f0*/  ISETP.GE.AND P0, PT, R9, R8, PT ;  /* 0x000000080900720c */ /* 0x000fda0003f06270 */
[----:B------:R-:W-:Y:S05]  /*1800*/  @P0 BRA `(.L_x_32389) ;  /* 0x0000000000300947 */ /* 0x000fea0003800000 */
[----:B0-----:R-:W0:Y:S01]  /*1810*/  LDC.64 R2, c[0x0][0x228] ;  /* 0x00008a00ff027b82 */ /* 0x001e220000000a00 */
[----:B------:R-:W-:Y:S01]  /*1820*/  IMAD.IADD R5, R0, 0x1, R9 ;  /* 0x0000000100057824 */ /* 0x000fe200078e0209 */
[----:B------:R-:W-:-:S03]  /*1830*/  IADD3 R9, R9, 0x80, RZ ;  /* 0x0000008009097810 */ /* 0x000fc60007ffe0ff */
[----:B0-----:R-:W-:-:S05]  /*1840*/  IMAD.WIDE.U32 R2, R5, 0x8, R2 ;  /* 0x0000000805027825 */ /* 0x001fca00078e0002 */
[----:B------:R1:W-:Y:S02]  /*1850*/  STG.E.64 desc[UR4][R2.64], R28 ;  /* 0x0000001c02007986 */ /* 0x0003e4000c101b04 */
.L_x_32388:
[----:B------:R-:W-:-:S13]  /*1860*/  ISETP.GE.AND P0, PT, R9, R8, PT ;  /* 0x000000080900720c */ /* 0x000fda0003f06270 */
[----:B------:R-:W-:Y:S05]  /*1870*/  @P0 BRA `(.L_x_32390) ;  /* 0x0000000000340947 */ /* 0x000fea0003800000 */
[----:B01----:R-:W0:Y:S01]  /*1880*/  LDC.64 R2, c[0x0][0x228] ;  /* 0x00008a00ff027b82 */ /* 0x003e220000000a00 */
[----:B------:R-:W-:Y:S02]  /*1890*/  IMAD.IADD R5, R0, 0x1, R9 ;  /* 0x0000000100057824 */ /* 0x000fe400078e0209 */
[----:B------:R-:W-:Y:S02]  /*18a0*/  VIADD R9, R9, 0x80 ;  /* 0x0000008009097836 */ /* 0x000fe40000000000 */
[----:B0-----:R-:W-:-:S05]  /*18b0*/  IMAD.WIDE.U32 R2, R5, 0x8, R2 ;  /* 0x0000000805027825 */ /* 0x001fca00078e0002 */
[----:B------:R1:W-:Y:S02]  /*18c0*/  STG.E.64 desc[UR4][R2.64], R26 ;  /* 0x0000001a02007986 */ /* 0x0003e4000c101b04 */
.L_x_32389:
        /* <DEDUP_REMOVED lines=8> */
.L_x_32390:
[----:B------:R-:W-:Y:S05]  /*1950*/  BSYNC B1 ;  /* 0x0000000000017941 */ /* 0x000fea0003800000 */
.L_x_32386:
[----:B------:R-:W-:-:S13]  /*1960*/  ISETP.GE.AND P0, PT, R9, R8, PT ;  /* 0x000000080900720c */ /* 0x000fda0003f06270 */
[----:B012---:R-:W0:Y:S01]  /*1970*/  @!P0 LDC.64 R2, c[0x0][0x228] ;  /* 0x00008a00ff028b82 */ /* 0x007e220000000a00 */
[----:B------:R-:W-:Y:S01]  /*1980*/  @!P0 IMAD.IADD R5, R0, 0x1, R9 ;  /* 0x0000000100058824 */ /* 0x000fe200078e0209 */
[----:B------:R-:W-:-:S03]  /*1990*/  @!P0 IADD3 R9, R9, 0x80, RZ ;  /* 0x0000008009098810 */ /* 0x000fc60007ffe0ff */
[----:B0-----:R-:W-:-:S05]  /*19a0*/  @!P0 IMAD.WIDE.U32 R2, R5, 0x8, R2 ;  /* 0x0000000805028825 */ /* 0x001fca00078e0002 */
[----:B------:R2:W-:Y:S02]  /*19b0*/  @!P0 STG.E.64 desc[UR4][R2.64], R22 ;  /* 0x0000001602008986 */ /* 0x0005e4000c101b04 */
.L_x_32391:
[----:B------:R-:W-:Y:S05]  /*19c0*/  BSYNC B0 ;  /* 0x0000000000007941 */ /* 0x000fea0003800000 */
.L_x_32385:
        /* <DEDUP_REMOVED lines=8> */
.L_x_32392:
        /* <DEDUP_REMOVED lines=11> */
.L_x_42402:


//--------------------- .text._ZN2at6native29vectorized_elementwise_kernelILi8ENS0_13AUnaryFunctorIdddZZZNS0_19maximum_kernel_cudaERNS_18TensorIteratorBaseEENKUlvE0_clEvENKUlvE_clEvEUlddE_EESt5arrayIPcLm2EEEEviT0_T1_ --------------------------
	.section	.text._ZN2at6native29vectorized_elementwise_kernelILi8ENS0_13AUnaryFunctorIdddZZZNS0_19maximum_kernel_cudaERNS_18TensorIteratorBaseEENKUlvE0_clEvENKUlvE_clEvEUlddE_EESt5arrayIPcLm2EEEEviT0_T1_,"ax",@progbits
	.align	128
        .global         _ZN2at6native29vectorized_elementwise_kernelILi8ENS0_13AUnaryFunctorIdddZZZNS0_19maximum_kernel_cudaERNS_18TensorIteratorBaseEENKUlvE0_clEvENKUlvE_clEvEUlddE_EESt5arrayIPcLm2EEEEviT0_T1_
        .type           _ZN2at6native29vectorized_elementwise_kernelILi8ENS0_13AUnaryFunctorIdddZZZNS0_19maximum_kernel_cudaERNS_18TensorIteratorBaseEENKUlvE0_clEvENKUlvE_clEvEUlddE_EESt5arrayIPcLm2EEEEviT0_T1_,@function
        .size           _ZN2at6native29vectorized_elementwise_kernelILi8ENS0_13AUnaryFunctorIdddZZZNS0_19maximum_kernel_cudaERNS_18TensorIteratorBaseEENKUlvE0_clEvENKUlvE_clEvEUlddE_EESt5arrayIPcLm2EEEEviT0_T1_,(.L_x_42403 - _ZN2at6native29vectorized_elementwise_kernelILi8ENS0_13AUnaryFunctorIdddZZZNS0_19maximum_kernel_cudaERNS_18TensorIteratorBaseEENKUlvE0_clEvENKUlvE_clEvEUlddE_EESt5arrayIPcLm2EEEEviT0_T1_)
        .other          _ZN2at6native29vectorized_elementwise_kernelILi8ENS0_13AUnaryFunctorIdddZZZNS0_19maximum_kernel_cudaERNS_18TensorIteratorBaseEENKUlvE0_clEvENKUlvE_clEvEUlddE_EESt5arrayIPcLm2EEEEviT0_T1_,@"STO_CUDA_ENTRY STV_DEFAULT"
_ZN2at6native29vectorized_elementwise_kernelILi8ENS0_13AUnaryFunctorIdddZZZNS0_19maximum_kernel_cudaERNS_18TensorIteratorBaseEENKUlvE0_clEvENKUlvE_clEvEUlddE_EESt5arrayIPcLm2EEEEviT0_T1_:
.text._ZN2at6native29vectorized_elementwise_kernelILi8ENS0_13AUnaryFunctorIdddZZZNS0_19maximum_kernel_cudaERNS_18TensorIteratorBaseEENKUlvE0_clEvENKUlvE_clEvEUlddE_EESt5arrayIPcLm2EEEEviT0_T1_:
        /* <DEDUP_REMOVED lines=139> */
.L_x_32394:
[----:B------:R-:W-:Y:S04]  /*08b0*/  STG.E.128 desc[UR4][R2.64+0x10], R8 ;  /* 0x0000100802007986 */ /* 0x000fe8000c101d04 */
[----:B------:R-:W-:Y:S04]  /*08c0*/  STG.E.128 desc[UR4][R2.64+0x20], R4 ;  /* 0x0000200402007986 */ /* 0x000fe8000c101d04 */
[----:B------:R-:W-:Y:S04]  /*08d0*/  STG.E.128 desc[UR4][R2.64], R12 ;  /* 0x0000000c02007986 */ /* 0x000fe8000c101d04 */
[----:B------:R-:W-:Y:S01]  /*08e0*/  STG.E.128 desc[UR4][R2.64+0x30], R16 ;  /* 0x0000301002007986 */ /* 0x000fe2000c101d04 */
[----:B------:R-:W-:Y:S05]  /*08f0*/  EXIT ;  /* 0x000000000000794d */ /* 0x000fea0003800000 */
.L_x_32393:
        /* <DEDUP_REMOVED lines=99> */
.L_x_32397:
[----:B------:R-:W-:Y:S05]  /*0f30*/  BSYNC B0 ;  /* 0x0000000000007941 */ /* 0x000fea0003800000 */
.L_x_32396:
        /* <DEDUP_REMOVED lines=17> */
.L_x_32399:
[----:B------:R-:W-:Y:S05]  /*1050*/  BSYNC B0 ;  /* 0x0000000000007941 */ /* 0x000fea0003800000 */
.L_x_32398:
        /* <DEDUP_REMOVED lines=17> */
.L_x_32401:
[----:B------:R-:W-:Y:S05]  /*1170*/  BSYNC B0 ;  /* 0x0000000000007941 */ /* 0x000fea0003800000 */
.L_x_32400:
        /* <DEDUP_REMOVED lines=17> */
.L_x_32403:
[----:B------:R-:W-:Y:S05]  /*1290*/  BSYNC B0 ;  /* 0x0000000000007941 */ /* 0x000fea0003800000 */
.L_x_32402:
        /* <DEDUP_REMOVED lines=16> */
.L_x_32405:
[----:B------:R-:W-:Y:S05]  /*13a0*/  BSYNC B0 ;  /* 0x0000000000007941 */ /* 0x000fea0003800000 */
.L_x_32404:
        /* <DEDUP_REMOVED lines=15> */
.L_x_32407:
[----:B------:R-:W-:Y:S05]  /*14a0*/  BSYNC B0 ;  /* 0x0000000000007941 */ /* 0x000fea0003800000 */
.L_x_32406:
        /* <DEDUP_REMOVED lines=15> */
.L_x_32409:
[----:B------:R-:W-:Y:S05]  /*15a0*/  BSYNC B0 ;  /* 0x0000000000007941 */ /* 0x000fea0003800000 */
.L_x_32408:
        /* <DEDUP_REMOVED lines=14> */
.L_x_32410:
[----:B------:R-:W-:Y:S05]  /*1690*/  BSYNC B0 ;  /* 0x0000000000007941 */ /* 0x000fea0003800000 */
.L_x_32395:
        /* <DEDUP_REMOVED lines=21> */
.L_x_32413:
[----:B------:R-:W-:-:S13]  /*17f0*/  ISETP.GE.AND P0, PT, R9, R8, PT ;  /* 0x000000080900720c */ /* 0x000fda0003f06270 */
[----:B------:R-:W-:Y:S05]  /*1800*/  @P0 BRA `(.L_x_32415) ;  /* 0x0000000000300947 */ /* 0x000fea0003800000 */
[----:B0-----:R-:W0:Y:S01]  /*1810*/  LDC.64 R2, c[0x0][0x228] ;  /* 0x00008a00ff027b82 */ /* 0x001e220000000a00 */
[----:B------:R-:W-:Y:S01]  /*1820*/  IMAD.IADD R5, R0, 0x1, R9 ;  /* 0x0000000100057824 */ /* 0x000fe200078e0209 */
[----:B------:R-:W-:-:S03]  /*1830*/  IADD3 R9, R9, 0x80, RZ ;  /* 0x0000008009097810 */ /* 0x000fc60007ffe0ff */
[----:B0-----:R-:W-:-:S05]  /*1840*/  IMAD.WIDE.U32 R2, R5, 0x8, R2 ;  /* 0x0000000805027825 */ /* 0x001fca00078e0002 */
[----:B------:R1:W-:Y:S02]  /*1850*/  STG.E.64 desc[UR4][R2.64], R28 ;  /* 0x0000001c02007986 */ /* 0x0003e4000c101b04 */
.L_x_32414:
[----:B------:R-:W-:-:S13]  /*1860*/  ISETP.GE.AND P0, PT, R9, R8, PT ;  /* 0x000000080900720c */ /* 0x000fda0003f06270 */
[----:B------:R-:W-:Y:S05]  /*1870*/  @P0 BRA `(.L_x_32416) ;  /* 0x0000000000340947 */ /* 0x000fea0003800000 */
[----:B01----:R-:W0:Y:S01]  /*1880*/  LDC.64 R2, c[0x0][0x228] ;  /* 0x00008a00ff027b82 */ /* 0x003e220000000a00 */
[----:B------:R-:W-:Y:S02]  /*1890*/  IMAD.IADD R5, R0, 0x1, R9 ;  /* 0x0000000100057824 */ /* 0x000fe400078e0209 */
[----:B------:R-:W-:Y:S02]  /*18a0*/  VIADD R9, R9, 0x80 ;  /* 0x0000008009097836 */ /* 0x000fe40000000000 */
[----:B0-----:R-:W-:-:S05]  /*18b0*/  IMAD.WIDE.U32 R2, R5, 0x8, R2 ;  /* 0x0000000805027825 */ /* 0x001fca00078e0002 */
[----:B------:R1:W-:Y:S02]  /*18c0*/  STG.E.64 desc[UR4][R2.64], R26 ;  /* 0x0000001a02007986 */ /* 0x0003e4000c101b04 */
.L_x_32415:
        /* <DEDUP_REMOVED lines=8> */
.L_x_32416:
[----:B------:R-:W-:Y:S05]  /*1950*/  BSYNC B1 ;  /* 0x0000000000017941 */ /* 0x000fea0003800000 */
.L_x_32412:
[----:B------:R-:W-:-:S13]  /*1960*/  ISETP.GE.AND P0, PT, R9, R8, PT ;  /* 0x000000080900720c */ /* 0x000fda0003f06270 */
[----:B012---:R-:W0:Y:S01]  /*1970*/  @!P0 LDC.64 R2, c[0x0][0x228] ;  /* 0x00008a00ff028b82 */ /* 0x007e220000000a00 */
[----:B------:R-:W-:Y:S01]  /*1980*/  @!P0 IMAD.IADD R5, R0, 0x1, R9 ;  /* 0x0000000100058824 */ /* 0x000fe200078e0209 */
[----:B------:R-:W-:-:S03]  /*1990*/  @!P0 IADD3 R9, R9, 0x80, RZ ;  /* 0x0000008009098810 */ /* 0x000fc60007ffe0ff */
[----:B0-----:R-:W-:-:S05]  /*19a0*/  @!P0 IMAD.WIDE.U32 R2, R5, 0x8, R2 ;  /* 0x0000000805028825 */ /* 0x001fca00078e0002 */
[----:B------:R2:W-:Y:S02]  /*19b0*/  @!P0 STG.E.64 desc[UR4][R2.64], R22 ;  /* 0x0000001602008986 */ /* 0x0005e4000c101b04 */
.L_x_32417:
[----:B------:R-:W-:Y:S05]  /*19c0*/  BSYNC B0 ;  /* 0x0000000000007941 */ /* 0x000fea0003800000 */
.L_x_32411:
        /* <DEDUP_REMOVED lines=8> */
.L_x_32418:
        /* <DEDUP_REMOVED lines=11> */
.L_x_42403:


//--------------------- .text._ZN2at6native18elementwise_kernelILi128ELi4EZNS0_15gpu_kernel_implINS0_13BinaryFunctorIdddZZZNS0_19maximum_kernel_cudaERNS_18TensorIteratorBaseEENKUlvE0_clEvENKUlvE_clEvEUlddE_EEEEvS5_RKT_EUliE_EEviT1_ --------------------------
	.section	.text._ZN2at6native18elementwise_kernelILi128ELi4EZNS0_15gpu_kernel_implINS0_13BinaryFunctorIdddZZZNS0_19maximum_kernel_cudaERNS_18TensorIteratorBaseEENKUlvE0_clEvENKUlvE_clEvEUlddE_EEEEvS5_RKT_EUliE_EEviT1_,"ax",@progbits
	.align	128
        .global         _ZN2at6native18elementwise_kernelILi128ELi4EZNS0_15gpu_kernel_implINS0_13BinaryFunctorIdddZZZNS0_19maximum_kernel_cudaERNS_18TensorIteratorBaseEENKUlvE0_clEvENKUlvE_clEvEUlddE_EEEEvS5_RKT_EUliE_EEviT1_
        .type           _ZN2at6native18elementwise_kernelILi128ELi4EZNS0_15gpu_kernel_implINS0_13BinaryFunctorIdddZZZNS0_19maximum_kernel_cudaERNS_18TensorIteratorBaseEENKUlvE0_clEvENKUlvE_clEvEUlddE_EEEEvS5_RKT_EUliE_EEviT1_,@function
        .size           _ZN2at6native18elementwise_kernelILi128ELi4EZNS0_15gpu_kernel_implINS0_13BinaryFunctorIdddZZZNS0_19maximum_kernel_cudaERNS_18TensorIteratorBaseEENKUlvE0_clEvENKUlvE_clEvEUlddE_EEEEvS5_RKT_EUliE_EEviT1_,(.L_x_42404 - _ZN2at6native18elementwise_kernelILi128ELi4EZNS0_15gpu_kernel_implINS0_13BinaryFunctorIdddZZZNS0_19maximum_kernel_cudaERNS_18TensorIteratorBaseEENKUlvE0_clEvENKUlvE_clEvEUlddE_EEEEvS5_RKT_EUliE_EEviT1_)
        .other          _ZN2at6native18elementwise_kernelILi128ELi4EZNS0_15gpu_kernel_implINS0_13BinaryFunctorIdddZZZNS0_19maximum_kernel_cudaERNS_18TensorIteratorBaseEENKUlvE0_clEvENKUlvE_clEvEUlddE_EEEEvS5_RKT_EUliE_EEviT1_,@"STO_CUDA_ENTRY STV_DEFAULT"
_ZN2at6native18elementwise_kernelILi128ELi4EZNS0_15gpu_kernel_implINS0_13BinaryFunctorIdddZZZNS0_19maximum_kernel_cudaERNS_18TensorIteratorBaseEENKUlvE0_clEvENKUlvE_clEvEUlddE_EEEEvS5_RKT_EUliE_EEviT1_:
.text._ZN2at6native18elementwise_kernelILi128ELi4EZNS0_15gpu_kernel_implINS0_13BinaryFunctorIdddZZZNS0_19maximum_kernel_cudaERNS_18TensorIteratorBaseEENKUlvE0_clEvENKUlvE_clEvEUlddE_EEEEvS5_RKT_EUliE_EEviT1_:
        /* <DEDUP_REMOVED lines=365> */
.L_x_32421:
        /* <DEDUP_REMOVED lines=21> */
.L_x_32425:
[----:B------:R-:W2:Y:S02]  /*1820*/  LDG.E.U8 R2, desc[UR36][R2.64] ;  /* 0x0000002402027981 */ /* 0x000ea4000c1e1100 */
[----:B--2---:R0:W1:Y:S01]  /*1830*/  I2F.F64.U16 R18, R2 ;  /* 0x0000000200127312 */ /* 0x0040620000101800 */
[----:B------:R-:W-:Y:S05]  /*1840*/  BRA `(.L_x_32427) ;  /* 0x0000000c00707947 */ /* 0x000fea0003800000 */
.L_x_32424:
        /* <DEDUP_REMOVED lines=9> */
.L_x_32429:
[----:B------:R-:W2:Y:S02]  /*18e0*/  LDG.E R2, desc[UR36][R2.64] ;  /* 0x0000002402027981 */ /* 0x000ea4000c1e1900 */
[----:B--2---:R0:W1:Y:S01]  /*18f0*/  I2F.F64 R18, R2 ;  /* 0x0000000200127312 */ /* 0x0040620000201c00 */
[----:B------:R-:W-:Y:S05]  /*1900*/  BRA `(.L_x_32427) ;  /* 0x0000000c00407947 */ /* 0x000fea0003800000 */
.L_x_32428:
[----:B------:R-:W2:Y:S02]  /*1910*/  LDG.E.U16 R2, desc[UR36][R2.64] ;  /* 0x0000002402027981 */ /* 0x000ea4000c1e1500 */
[----:B--2---:R0:W1:Y:S01]  /*1920*/  I2F.F64.S16 R18, R2 ;  /* 0x0000000200127312 */ /* 0x0040620000101c00 */
[----:B------:R-:W-:Y:S05]  /*1930*/  BRA `(.L_x_32427) ;  /* 0x0000000c00347947 */ /* 0x000fea0003800000 */
.L_x_32423:
        /* <DEDUP_REMOVED lines=10> */
.L_x_32431:
[----:B------:R-:W2:Y:S02]  /*19e0*/  LDG.E.U16 R0, desc[UR36][R2.64] ;  /* 0x0000002402007981 */ /* 0x000ea4000c1e1500 */
[----:B--2---:R-:W-:-:S05]  /*19f0*/  HADD2.F32 R0, -RZ, R0.H0_H0 ;  /* 0x20000000ff007230 */ /* 0x004fca0000004100 */
[----:B------:R-:W-:-:S04]  /*1a00*/  FMUL.FTZ R0, R0, 1 ;  /* 0x3f80000000007820 */ /* 0x000fc80000410000 */
[----:B------:R0:W1:Y:S01]  /*1a10*/  F2F.F64.F32 R18, R0 ;  /* 0x0000000000127310 */ /* 0x0000620000201800 */
[----:B------:R-:W-:Y:S05]  /*1a20*/  BRA `(.L_x_32427) ;  /* 0x0000000800f87947 */ /* 0x000fea0003800000 */
.L_x_32430:
        /* <DEDUP_REMOVED lines=10> */
.L_x_32433:
[----:B------:R-:W2:Y:S02]  /*1ad0*/  LDG.E.U16 R2, desc[UR36][R2.64] ;  /* 0x0000002402027981 */ /* 0x000ea4000c1e1500 */
[----:B--2---:R-:W-:-:S05]  /*1ae0*/  HADD2.F32 R0, -RZ, R2.H0_H0 ;  /* 0x20000002ff007230 */ /* 0x004fca0000004100 */
[----:B------:R-:W-:-:S04]  /*1af0*/  FMUL.FTZ R0, R0, 1 ;  /* 0x3f80000000007820 */ /* 0x000fc80000410000 */
[----:B------:R0:W1:Y:S01]  /*1b00*/  F2F.F64.F32 R18, R0 ;  /* 0x0000000000127310 */ /* 0x0000620000201800 */
[----:B------:R-:W-:Y:S05]  /*1b10*/  BRA `(.L_x_32427) ;  /* 0x0000000800bc7947 */ /* 0x000fea0003800000 */
.L_x_32432:
[----:B------:R0:W5:Y:S01]  /*1b20*/  LDG.E.64 R18, desc[UR36][R2.64] ;  /* 0x0000002402127981 */ /* 0x000162000c1e1b00 */
[----:B------:R-:W-:Y:S05]  /*1b30*/  BRA `(.L_x_32427) ;  /* 0x0000000800b47947 */ /* 0x000fea0003800000 */
.L_x_32422:
        /* <DEDUP_REMOVED lines=13> */
.L_x_32436:
[----:B------:R0:W5:Y:S01]  /*1c10*/  LDG.E.64 R18, desc[UR36][R2.64] ;  /* 0x0000002402127981 */ /* 0x000162000c1e1b00 */
[----:B------:R-:W-:Y:S05]  /*1c20*/  BRA `(.L_x_32427) ;  /* 0x0000000800787947 */ /* 0x000fea0003800000 */
.L_x_32435:
        /* <DEDUP_REMOVED lines=28> */
.L_x_32438:
        /* <DEDUP_REMOVED lines=15> */
.L_x_32437:
[----:B------:R-:W2:Y:S02]  /*1ee0*/  LDG.E.U16 R0, desc[UR36][R2.64] ;  /* 0x0000002402007981 */ /* 0x000ea4000c1e1500 */
[----:B--2---:R-:W-:-:S04]  /*1ef0*/  IMAD.U32 R0, R0, 0x10000, RZ ;  /* 0x0001000000007824 */ /* 0x004fc800078e00ff */
[----:B------:R-:W-:-:S04]  /*1f00*/  FMUL.FTZ R0, R0, 1 ;  /* 0x3f80000000007820 */ /* 0x000fc80000410000 */
[----:B------:R0:W1:Y:S01]  /*1f10*/  F2F.F64.F32 R18, R0 ;  /* 0x0000000000127310 */ /* 0x0000620000201800 */
[----:B------:R-:W-:Y:S05]  /*1f20*/  BRA `(.L_x_32427) ;  /* 0x0000000400b87947 */ /* 0x000fea0003800000 */
.L_x_32434:
        /* <DEDUP_REMOVED lines=11> */
.L_x_32441:
        /* <DEDUP_REMOVED lines=21> */
.L_x_32445:
[----:B------:R-:W-:Y:S05]  /*2130*/  BSYNC B1 ;  /* 0x0000000000017941 */ /* 0x000fea0003800000 */
.L_x_32444:
[----:B------:R-:W-:Y:S01]  /*2140*/  LEA R3, R0, 0x3b800000, 0x17 ;  /* 0x3b80000000037811 */ /* 0x000fe200078eb8ff */
[----:B------:R-:W-:-:S05]  /*2150*/  IMAD.SHL.U32 R0, R2, 0x100000, RZ ;  /* 0x0010000002007824 */ /* 0x000fca00078e00ff */
[----:B------:R-:W-:-:S07]  /*2160*/  LOP3.LUT R0, R3, R0, R4, 0xfe, !PT ;  /* 0x0000000003007212 */ /* 0x000fce00078efe04 */
.L_x_32443:
[----:B------:R-:W-:Y:S05]  /*2170*/  BSYNC B0 ;  /* 0x0000000000007941 */ /* 0x000fea0003800000 */
.L_x_32442:
[----:B------:R-:W-:-:S04]  /*2180*/  FMUL.FTZ R0, R0, 1 ;  /* 0x3f80000000007820 */ /* 0x000fc80000410000 */
[----:B------:R2:W3:Y:S01]  /*2190*/  F2F.F64.F32 R18, R0 ;  /* 0x0000000000127310 */ /* 0x0004e20000201800 */
[----:B------:R-:W-:Y:S05]  /*21a0*/  BRA `(.L_x_32427) ;  /* 0x0000000400187947 */ /* 0x000fea0003800000 */
.L_x_32440:
        /* <DEDUP_REMOVED lines=21> */
.L_x_32449:
[----:B------:R-:W-:Y:S05]  /*2300*/  BSYNC B1 ;  /* 0x0000000000017941 */ /* 0x000fea0003800000 */
.L_x_32448:
[----:B------:R-:W-:Y:S01]  /*2310*/  LEA R3, R0, 0x37800000, 0x17 ;  /* 0x3780000000037811 */ /* 0x000fe200078eb8ff */
[----:B------:R-:W-:-:S05]  /*2320*/  IMAD.SHL.U32 R0, R2, 0x200000, RZ ;  /* 0x0020000002007824 */ /* 0x000fca00078e00ff */
[----:B------:R-:W-:-:S07]  /*2330*/  LOP3.LUT R0, R3, R0, R4, 0xfe, !PT ;  /* 0x0000000003007212 */ /* 0x000fce00078efe04 */
.L_x_32447:
[----:B------:R-:W-:Y:S05]  /*2340*/  BSYNC B0 ;  /* 0x0000000000007941 */ /* 0x000fea0003800000 */
.L_x_32446:
[----:B------:R-:W-:-:S04]  /*2350*/  FMUL.FTZ R0, R0, 1 ;  /* 0x3f80000000007820 */ /* 0x000fc80000410000 */
[----:B------:R4:W0:Y:S01]  /*2360*/  F2F.F64.F32 R18, R0 ;  /* 0x0000000000127310 */ /* 0x0008220000201800 */
[----:B------:R-:W-:Y:S05]  /*2370*/  BRA `(.L_x_32427) ;  /* 0x0000000000a47947 */ /* 0x000fea0003800000 */
.L_x_32439:
        /* <DEDUP_REMOVED lines=14> */
.L_x_32453:
[----:B------:R-:W-:Y:S05]  /*2460*/  BSYNC B0 ;  /* 0x0000000000007941 */ /* 0x000fea0003800000 */
.L_x_32452:
[----:B------:R-:W-:-:S04]  /*2470*/  FMUL.FTZ R0, R0, 1 ;  /* 0x3f80000000007820 */ /* 0x000fc80000410000 */
[----:B------:R0:W1:Y:S01]  /*2480*/  F2F.F64.F32 R18, R0 ;  /* 0x0000000000127310 */ /* 0x0000620000201800 */
[----:B------:R-:W-:Y:S05]  /*2490*/  BRA `(.L_x_32427) ;  /* 0x00000000005c7947 */ /* 0x000fea0003800000 */
.L_x_32426:
        /* <DEDUP_REMOVED lines=16> */
.L_x_32454:
[----:B------:R-:W-:Y:S01]  /*25a0*/  CS2R R18, SRZ ;  /* 0x0000000000127805 */ /* 0x000fe2000001ff00 */
[----:B------:R-:W-:Y:S06]  /*25b0*/  BRA `(.L_x_32427) ;  /* 0x0000000000147947 */ /* 0x000fec0003800000 */
.L_x_32451:
[----:B------:R-:W2:Y:S02]  /*25c0*/  LDG.E.64 R18, desc[UR36][R2.64] ;  /* 0x0000002402127981 */ /* 0x000ea4000c1e1b00 */
[----:B--2---:R-:W0:Y:S01]  /*25d0*/  I2F.F64.U64 R18, R18 ;  /* 0x0000001200127312 */ /* 0x004e220000301800 */
[----:B------:R-:W-:Y:S05]  /*25e0*/  BRA `(.L_x_32427) ;  /* 0x0000000000087947 */ /* 0x000fea0003800000 */
.L_x_32450:
[----:B------:R-:W2:Y:S02]  /*25f0*/  LDG.E R2, desc[UR36][R2.64] ;  /* 0x0000002402027981 */ /* 0x000ea4000c1e1900 */
[----:B--2---:R0:W1:Y:S02]  /*2600*/  I2F.F64.U32 R18, R2 ;  /* 0x0000000200127312 */ /* 0x0040640000201800 */
.L_x_32427:
        /* <DEDUP_REMOVED lines=18> */
.L_x_32458:
[----:B------:R-:W2:Y:S02]  /*2730*/  LDG.E.U8 R2, desc[UR36][R4.64] ;  /* 0x0000002404027981 */ /* 0x000ea4000c1e1100 */
[----:B--2---:R-:W0:Y:S01]  /*2740*/  I2F.F64.U16 R2, R2 ;  /* 0x0000000200027312 */ /* 0x004e220000101800 */
[----:B------:R-:W-:Y:S05]  /*2750*/  BRA `(.L_x_32460) ;  /* 0x0000000c00707947 */ /* 0x000fea0003800000 */
.L_x_32457:
        /* <DEDUP_REMOVED lines=9> */
.L_x_32462:
[----:B------:R-:W2:Y:S02]  /*27f0*/  LDG.E R2, desc[UR36][R4.64] ;  /* 0x0000002404027981 */ /* 0x000ea4000c1e1900 */
[----:B--2---:R-:W2:Y:S01]  /*2800*/  I2F.F64 R2, R2 ;  /* 0x0000000200027312 */ /* 0x004ea20000201c00 */
[----:B------:R-:W-:Y:S05]  /*2810*/  BRA `(.L_x_32460) ;  /* 0x0000000c00407947 */ /* 0x000fea0003800000 */
.L_x_32461:
[----:B------:R-:W2:Y:S02]  /*2820*/  LDG.E.U16 R2, desc[UR36][R4.64] ;  /* 0x0000002404027981 */ /* 0x000ea4000c1e1500 */
[----:B--2---:R-:W4:Y:S01]  /*2830*/  I2F.F64.S16 R2, R2 ;  /* 0x0000000200027312 */ /* 0x004f220000101c00 */
[----:B------:R-:W-:Y:S05]  /*2840*/  BRA `(.L_x_32460) ;  /* 0x0000000c00347947 */ /* 0x000fea0003800000 */
.L_x_32456:
        /* <DEDUP_REMOVED lines=10> */
.L_x_32464:
[----:B------:R-:W2:Y:S02]  /*28f0*/  LDG.E.U16 R0, desc[UR36][R4.64] ;  /* 0x0000002404007981 */ /* 0x000ea4000c1e1500 */
[----:B--2---:R-:W-:-:S05]  /*2900*/  HADD2.F32 R0, -RZ, R0.H0_H0 ;  /* 0x20000000ff007230 */ /* 0x004fca0000004100 */
[----:B------:R-:W-:-:S04]  /*2910*/  FMUL.FTZ R0, R0, 1 ;  /* 0x3f80000000007820 */ /* 0x000fc80000410000 */
[----:B------:R0:W2:Y:S01]  /*2920*/  F2F.F64.F32 R2, R0 ;  /* 0x0000000000027310 */ /* 0x0000a20000201800 */
[----:B------:R-:W-:Y:S05]  /*2930*/  BRA `(.L_x_32460) ;  /* 0x0000000800f87947 */ /* 0x000fea0003800000 */
.L_x_32463:
        /* <DEDUP_REMOVED lines=10> */
.L_x_32466:
[----:B------:R-:W2:Y:S02]  /*29e0*/  LDG.E.U16 R4, desc[UR36][R4.64] ;  /* 0x0000002404047981 */ /* 0x000ea4000c1e1500 */
[----:B--2---:R-:W-:-:S05]  /*29f0*/  HADD2.F32 R0, -RZ, R4.H0_H0 ;  /* 0x20000004ff007230 */ /* 0x004fca0000004100 */
[----:B------:R-:W-:-:S04]  /*2a00*/  FMUL.FTZ R0, R0, 1 ;  /* 0x3f80000000007820 */ /* 0x000fc80000410000 */
[----:B------:R0:W2:Y:S01]  /*2a10*/  F2F.F64.F32 R2, R0 ;  /* 0x0000000000027310 */ /* 0x0000a20000201800 */
[----:B------:R-:W-:Y:S05]  /*2a20*/  BRA `(.L_x_32460) ;  /* 0x0000000800bc7947 */ /* 0x000fea0003800000 */
.L_x_32465:
[----:B------:R0:W5:Y:S01]  /*2a30*/  LDG.E.64 R2, desc[UR36][R4.64] ;  /* 0x0000002404027981 */ /* 0x000162000c1e1b00 */
[----:B------:R-:W-:Y:S05]  /*2a40*/  BRA `(.L_x_32460) ;  /* 0x0000000800b47947 */ /* 0x000fea0003800000 */
.L_x_32455:
        /* <DEDUP_REMOVED lines=13> */
.L_x_32469:
[----:B------:R0:W5:Y:S01]  /*2b20*/  LDG.E.64 R2, desc[UR36][R4.64] ;  /* 0x0000002404027981 */ /* 0x000162000c1e1b00 */
[----:B------:R-:W-:Y:S05]  /*2b30*/  BRA `(.L_x_32460) ;  /* 0x0000000800787947 */ /* 0x000fea0003800000 */
.L_x_32468:
        /* <DEDUP_REMOVED lines=28> */
.L_x_32471:
        /* <DEDUP_REMOVED lines=15> */
.L_x_32470:
[----:B------:R-:W2:Y:S02]  /*2df0*/  LDG.E.U16 R0, desc[UR36][R4.64] ;  /* 0x0000002404007981 */ /* 0x000ea4000c1e1500 */
[----:B--2---:R-:W-:-:S04]  /*2e00*/  IMAD.U32 R0, R0, 0x10000, RZ ;  /* 0x0001000000007824 */ /* 0x004fc800078e00ff */
[----:B------:R-:W-:-:S04]  /*2e10*/  FMUL.FTZ R0, R0, 1 ;  /* 0x3f80000000007820 */ /* 0x000fc80000410000 */
[----:B------:R0:W2:Y:S01]  /*2e20*/  F2F.F64.F32 R2, R0 ;  /* 0x0000000000027310 */ /* 0x0000a20000201800 */
[----:B------:R-:W-:Y:S05]  /*2e30*/  BRA `(.L_x_32460) ;  /* 0x0000000400b87947 */ /* 0x000fea0003800000 */
.L_x_32467:
        /* <DEDUP_REMOVED lines=11> */
.L_x_32474:
        /* <DEDUP_REMOVED lines=21> */
.L_x_32478:
[----:B------:R-:W-:Y:S05]  /*3040*/  BSYNC B1 ;  /* 0x0000000000017941 */ /* 0x000fea0003800000 */
.L_x_32477:
[----:B------:R-:W-:Y:S01]  /*3050*/  LEA R3, R0, 0x3b800000, 0x17 ;  /* 0x3b80000000037811 */ /* 0x000fe200078eb8ff */
[----:B------:R-:W-:-:S05]  /*3060*/  IMAD.SHL.U32 R0, R2, 0x100000, RZ ;  /* 0x0010000002007824 */ /* 0x000fca00078e00ff */
[----:B------:R-:W-:-:S07]  /*3070*/  LOP3.LUT R0, R3, R0, R4, 0xfe, !PT ;  /* 0x0000000003007212 */ /* 0x000fce00078efe04 */
.L_x_32476:
[----:B------:R-:W-:Y:S05]  /*3080*/  BSYNC B0 ;  /* 0x0000000000007941 */ /* 0x000fea0003800000 */
.L_x_32475:
[----:B------:R-:W-:-:S04]  /*3090*/  FMUL.FTZ R0, R0, 1 ;  /* 0x3f80000000007820 */ /* 0x000fc80000410000 */
[----:B------:R0:W2:Y:S01]  /*30a0*/  F2F.F64.F32 R2, R0 ;  /* 0x0000000000027310 */ /* 0x0000a20000201800 */
[----:B------:R-:W-:Y:S05]  /*30b0*/  BRA `(.L_x_32460) ;  /* 0x0000000400187947 */ /* 0x000fea0003800000 */
.L_x_32473:
        /* <DEDUP_REMOVED lines=21> */
.L_x_32482:
[----:B------:R-:W-:Y:S05]  /*3210*/  BSYNC B1 ;  /* 0x0000000000017941 */ /* 0x000fea0003800000 */
.L_x_32481:
[----:B------:R-:W-:Y:S01]  /*3220*/  LEA R3, R0, 0x37800000, 0x17 ;  /* 0x3780000000037811 */ /* 0x000fe200078eb8ff */
[----:B------:R-:W-:-:S05]  /*3230*/  IMAD.SHL.U32 R0, R2, 0x200000, RZ ;  /* 0x0020000002007824 */ /* 0x000fca00078e00ff */
[----:B------:R-:W-:-:S07]  /*3240*/  LOP3.LUT R0, R3, R0, R4, 0xfe, !PT ;  /* 0x0000000003007212 */ /* 0x000fce00078efe04 */
.L_x_32480:
[----:B------:R-:W-:Y:S05]  /*3250*/  BSYNC B0 ;  /* 0x0000000000007941 */ /* 0x000fea0003800000 */
.L_x_32479:
[----:B------:R-:W-:-:S04]  /*3260*/  FMUL.FTZ R0, R0, 1 ;  /* 0x3f80000000007820 */ /* 0x000fc80000410000 */
[----:B------:R0:W2:Y:S01]  /*3270*/  F2F.F64.F32 R2, R0 ;  /* 0x0000000000027310 */ /* 0x0000a20000201800 */
[----:B------:R-:W-:Y:S05]  /*3280*/  BRA `(.L_x_32460) ;  /* 0x0000000000a47947 */ /* 0x000fea0003800000 */
.L_x_32472:
        /* <DEDUP_REMOVED lines=14> */
.L_x_32486:
[----:B------:R-:W-:Y:S05]  /*3370*/  BSYNC B0 ;  /* 0x0000000000007941 */ /* 0x000fea0003800000 */
.L_x_32485:
[----:B------:R-:W-:-:S04]  /*3380*/  FMUL.FTZ R0, R0, 1 ;  /* 0x3f80000000007820 */ /* 0x000fc80000410000 */
[----:B------:R0:W2:Y:S01]  /*3390*/  F2F.F64.F32 R2, R0 ;  /* 0x0000000000027310 */ /* 0x0000a20000201800 */
[----:B------:R-:W-:Y:S05]  /*33a0*/  BRA `(.L_x_32460) ;  /* 0x00000000005c7947 */ /* 0x000fea0003800000 */
.L_x_32459:
        /* <DEDUP_REMOVED lines=16> */
.L_x_32487:
[----:B------:R-:W-:Y:S01]  /*34b0*/  CS2R R2, SRZ ;  /* 0x0000000000027805 */ /* 0x000fe2000001ff00 */
[----:B------:R-:W-:Y:S06]  /*34c0*/  BRA `(.L_x_32460) ;  /* 0x0000000000147947 */ /* 0x000fec0003800000 */
.L_x_32484:
[----:B------:R-:W2:Y:S02]  /*34d0*/  LDG.E.64 R2, desc[UR36][R4.64] ;  /* 0x0000002404027981 */ /* 0x000ea4000c1e1b00 */
[----:B--2---:R-:W0:Y:S01]  /*34e0*/  I2F.F64.U64 R2, R2 ;  /* 0x0000000200027312 */ /* 0x004e220000301800 */
[----:B------:R-:W-:Y:S05]  /*34f0*/  BRA `(.L_x_32460) ;  /* 0x0000000000087947 */ /* 0x000fea0003800000 */
.L_x_32483:
[----:B------:R-:W2:Y:S02]  /*3500*/  LDG.E R2, desc[UR36][R4.64] ;  /* 0x0000002404027981 */ /* 0x000ea4000c1e1900 */
[----:B--2---:R-:W0:Y:S02]  /*3510*/  I2F.F64.U32 R2, R2 ;  /* 0x0000000200027312 */ /* 0x004e240000201800 */
.L_x_32460:
        /* <DEDUP_REMOVED lines=9> */
[----:B------:R-:W-:Y:S01]  /*35b0*/  @!P1 DSETP.MAX.AND P2, P3, R2, R18, PT ;  /* 0x000000120200922a */ /* 0x000fe20003b4f000 */
        /* <DEDUP_REMOVED lines=11> */
.L_x_32489:
[----:B------:R-:W-:Y:S05]  /*3670*/  BSYNC B0 ;  /* 0x0000000000007941 */ /* 0x000fea0003800000 */
.L_x_32488:
        /* <DEDUP_REMOVED lines=12> */
.L_x_32493:
[----:B------:R-:W4:Y:S02]  /*3740*/  F2I.S64.F64.TRUNC R4, R4 ;  /* 0x0000000400047311 */ /* 0x000f24000030d900 */
[----:B----4-:R-:W-:-:S05]  /*3750*/  IMAD.MOV.U32 R3, RZ, RZ, R4 ;  /* 0x000000ffff037224 */ /* 0x010fca00078e0004 */
[----:B------:R0:W-:Y:S01]  /*3760*/  STG.E.U8 desc[UR36][R16.64], R3 ;  /* 0x0000000310007986 */ /* 0x0001e2000c101124 */
[----:B------:R-:W-:Y:S05]  /*3770*/  BRA `(.L_x_32495) ;  /* 0x0000000c00f87947 */ /* 0x000fea0003800000 */
.L_x_32492:
        /* <DEDUP_REMOVED lines=9> */
.L_x_32497:
[----:B------:R-:W0:Y:S02]  /*3810*/  F2I.F64.TRUNC R5, R4 ;  /* 0x0000000400057311 */ /* 0x000e24000030d100 */
[----:B0-----:R0:W-:Y:S01]  /*3820*/  STG.E desc[UR36][R16.64], R5 ;  /* 0x0000000510007986 */ /* 0x0011e2000c101924 */
[----:B------:R-:W-:Y:S05]  /*3830*/  BRA `(.L_x_32495) ;  /* 0x0000000c00c87947 */ /* 0x000fea0003800000 */
.L_x_32496:
[----:B------:R-:W0:Y:S02]  /*3840*/  F2I.F64.TRUNC R5, R4 ;  /* 0x0000000400057311 */ /* 0x000e24000030d100 */
[----:B0-----:R0:W-:Y:S01]  /*3850*/  STG.E.U16 desc[UR36][R16.64], R5 ;  /* 0x0000000510007986 */ /* 0x0011e2000c101524 */
[----:B------:R-:W-:Y:S05]  /*3860*/  BRA `(.L_x_32495) ;  /* 0x0000000c00bc7947 */ /* 0x000fea0003800000 */
.L_x_32491:
        /* <DEDUP_REMOVED lines=13> */
.L_x_32499:
        /* <DEDUP_REMOVED lines=8> */
.L_x_32498:
        /* <DEDUP_REMOVED lines=14> */
.L_x_32501:
        /* <DEDUP_REMOVED lines=9> */
.L_x_32500:
[----:B------:R0:W-:Y:S01]  /*3b30*/  STG.E.64 desc[UR36][R16.64], R4 ;  /* 0x0000000410007986 */ /* 0x0001e2000c101b24 */
[----:B------:R-:W-:Y:S05]  /*3b40*/  BRA `(.L_x_32495) ;  /* 0x0000000c00047947 */ /* 0x000fea0003800000 */
.L_x_32490:
        /* <DEDUP_REMOVED lines=12> */
.L_x_32504:
[----:B------:R-:W-:-:S05]  /*3c10*/  CS2R R6, SRZ ;  /* 0x0000000000067805 */ /* 0x000fca000001ff00 */
[----:B------:R3:W-:Y:S01]  /*3c20*/  STG.E.128 desc[UR36][R16.64], R4 ;  /* 0x0000000410007986 */ /* 0x0007e2000c101d24 */
[----:B------:R-:W-:Y:S05]  /*3c30*/  BRA `(.L_x_32495) ;  /* 0x0000000800c87947 */ /* 0x000fea0003800000 */
.L_x_32503:
        /* <DEDUP_REMOVED lines=25> */
.L_x_32508:
[----:B------:R-:W-:Y:S05]  /*3dd0*/  BSYNC B0 ;  /* 0x0000000000007941 */ /* 0x000fea0003800000 */
.L_x_32507:
[----:B------:R-:W-:-:S05]  /*3de0*/  LOP3.LUT R3, R0, R3, RZ, 0xfc, !PT ;  /* 0x0000000300037212 */ /* 0x000fca00078efcff */
[----:B------:R0:W-:Y:S01]  /*3df0*/  STG.E.U8 desc[UR36][R16.64], R3 ;  /* 0x0000000310007986 */ /* 0x0001e2000c101124 */
[----:B------:R-:W-:Y:S05]  /*3e00*/  BRA `(.L_x_32495) ;  /* 0x0000000800547947 */ /* 0x000fea0003800000 */
.L_x_32506:
        /* <DEDUP_REMOVED lines=17> */
.L_x_32510:
[----:B------:R-:W-:Y:S01]  /*3f20*/  IMAD.MOV.U32 R0, RZ, RZ, 0x7f ;  /* 0x0000007fff007424 */ /* 0x000fe200078e00ff */
[----:B------:R-:W-:-:S04]  /*3f30*/  ISETP.GT.U32.AND P0, PT, R2, 0x7f800000, PT ;  /* 0x7f8000000200780c */ /* 0x000fc80003f04070 */
[----:B------:R-:W-:-:S09]  /*3f40*/  SEL R0, R0, 0x7c, P0 ;  /* 0x0000007c00007807 */ /* 0x000fd20000000000 */
.L_x_32511:
[----:B------:R-:W-:Y:S05]  /*3f50*/  BSYNC B0 ;  /* 0x0000000000007941 */ /* 0x000fea0003800000 */
.L_x_32509:
[----:B------:R-:W-:-:S04]  /*3f60*/  LOP3.LUT R2, R3, 0x80000000, RZ, 0xc0, !PT ;  /* 0x8000000003027812 */ /* 0x000fc800078ec0ff */
[----:B------:R-:W-:-:S04]  /*3f70*/  SHF.R.U32.HI R3, RZ, 0x18, R2 ;  /* 0x00000018ff037819 */ /* 0x000fc80000011602 */
[----:B------:R-:W-:-:S05]  /*3f80*/  LOP3.LUT R3, R0, R3, RZ, 0xfc, !PT ;  /* 0x0000000300037212 */ /* 0x000fca00078efcff */
[----:B------:R1:W-:Y:S01]  /*3f90*/  STG.E.U8 desc[UR36][R16.64], R3 ;  /* 0x0000000310007986 */ /* 0x0003e2000c101124 */
[----:B------:R-:W-:Y:S05]  /*3fa0*/  BRA `(.L_x_32495) ;  /* 0x0000000400ec7947 */ /* 0x000fea0003800000 */
.L_x_32505:
        /* <DEDUP_REMOVED lines=8> */
.L_x_32502:
        /* <DEDUP_REMOVED lines=11> */
.L_x_32514:
        /* <DEDUP_REMOVED lines=21> */
.L_x_32517:
[----:B------:R-:W-:-:S04]  /*4230*/  LOP3.LUT R2, R3, 0x80000000, RZ, 0xc0, !PT ;  /* 0x8000000003027812 */ /* 0x000fc800078ec0ff */
[----:B------:R-:W-:-:S04]  /*4240*/  SHF.R.U32.HI R3, RZ, 0x18, R2 ;  /* 0x00000018ff037819 */ /* 0x000fc80000011602 */
[----:B------:R-:W-:-:S04]  /*4250*/  LOP3.LUT R0, R0, R3, RZ, 0xfc, !PT ;  /* 0x0000000300007212 */ /* 0x000fc800078efcff */
[----:B------:R-:W-:-:S07]  /*4260*/  PRMT R8, R0, 0x7610, R8 ;  /* 0x0000761000087816 */ /* 0x000fce0000000008 */
.L_x_32516:
[----:B------:R-:W-:Y:S05]  /*4270*/  BSYNC B0 ;  /* 0x0000000000007941 */ /* 0x000fea0003800000 */
.L_x_32515:
[----:B------:R0:W-:Y:S01]  /*4280*/  STG.E.U8 desc[UR36][R16.64], R8 ;  /* 0x0000000810007986 */ /* 0x0001e2000c101124 */
[----:B------:R-:W-:Y:S05]  /*4290*/  BRA `(.L_x_32495) ;  /* 0x0000000400307947 */ /* 0x000fea0003800000 */
.L_x_32513:
        /* <DEDUP_REMOVED lines=21> */
.L_x_32520:
[----:B------:R-:W-:-:S04]  /*43f0*/  LOP3.LUT R2, R3, 0x80000000, RZ, 0xc0, !PT ;  /* 0x8000000003027812 */ /* 0x000fc800078ec0ff */
[----:B------:R-:W-:-:S04]  /*4400*/  SHF.R.U32.HI R3, RZ, 0x18, R2 ;  /* 0x00000018ff037819 */ /* 0x000fc80000011602 */
[----:B------:R-:W-:-:S04]  /*4410*/  LOP3.LUT R0, R0, R3, RZ, 0xfc, !PT ;  /* 0x0000000300007212 */ /* 0x000fc800078efcff */
[----:B------:R-:W-:-:S07]  /*4420*/  PRMT R8, R0, 0x7610, R8 ;  /* 0x0000761000087816 */ /* 0x000fce0000000008 */
.L_x_32519:
[----:B------:R-:W-:Y:S05]  /*4430*/  BSYNC B0 ;  /* 0x0000000000007941 */ /* 0x000fea0003800000 */
.L_x_32518:
[----:B------:R0:W-:Y:S01]  /*4440*/  STG.E.U8 desc[UR36][R16.64], R8 ;  /* 0x0000000810007986 */ /* 0x0001e2000c101124 */
[----:B------:R-:W-:Y:S05]  /*4450*/  BRA `(.L_x_32495) ;  /* 0x0000000000c07947 */ /* 0x000fea0003800000 */
.L_x_32512:
        /* <DEDUP_REMOVED lines=26> */
.L_x_32494:
        /* <DEDUP_REMOVED lines=16> */
.L_x_32523:
[----:B------:R-:W-:Y:S05]  /*4700*/  BRA `(.L_x_32495) ;  /* 0x0000000000147947 */ /* 0x000fea0003800000 */
.L_x_32522:
[----:B------:R-:W0:Y:S02]  /*4710*/  F2I.U64.F64.TRUNC R4, R4 ;  /* 0x0000000400047311 */ /* 0x000e24000030d800 */
[----:B0-----:R0:W-:Y:S01]  /*4720*/  STG.E.64 desc[UR36][R16.64], R4 ;  /* 0x0000000410007986 */ /* 0x0011e2000c101b24 */
[----:B------:R-:W-:Y:S05]  /*4730*/  BRA `(.L_x_32495) ;  /* 0x0000000000087947 */ /* 0x000fea0003800000 */
.L_x_32521:
[----:B------:R-:W0:Y:S02]  /*4740*/  F2I.U32.F64.TRUNC R5, R4 ;  /* 0x0000000400057311 */ /* 0x000e24000030d000 */
[----:B0-----:R0:W-:Y:S02]  /*4750*/  STG.E desc[UR36][R16.64], R5 ;  /* 0x0000000510007986 */ /* 0x0011e4000c101924 */
.L_x_32495:
[----:B------:R-:W-:-:S04]  /*4760*/  IMAD R22, R25, 0x200, R22 ;  /* 0x0000020019167824 */ /* 0x000fc800078e0216 */
[----:B------:R-:W-:-:S07]  /*4770*/  VIADD R23, R22, 0x80 ;  /* 0x0000008016177836 */ /* 0x000fce0000000000 */
.L_x_32420:
[----:B------:R-:W-:Y:S05]  /*4780*/  BSYNC B6 ;  /* 0x0000000000067941 */ /* 0x000fea0003800000 */
.L_x_32419:
        /* <DEDUP_REMOVED lines=358> */
.L_x_32526:
        /* <DEDUP_REMOVED lines=21> */
.L_x_32530:
[----:B------:R-:W2:Y:S02]  /*5f40*/  LDG.E.U8 R2, desc[UR36][R2.64] ;  /* 0x0000002402027981 */ /* 0x000ea4000c1e1100 */
[----:B--2---:R0:W1:Y:S01]  /*5f50*/  I2F.F64.U16 R18, R2 ;  /* 0x0000000200127312 */ /* 0x0040620000101800 */
[----:B------:R-:W-:Y:S05]  /*5f60*/  BRA `(.L_x_32532) ;  /* 0x0000000c00707947 */ /* 0x000fea0003800000 */
.L_x_32529:
        /* <DEDUP_REMOVED lines=9> */
.L_x_32534:
[----:B------:R-:W2:Y:S02]  /*6000*/  LDG.E R2, desc[UR36][R2.64] ;  /* 0x0000002402027981 */ /* 0x000ea4000c1e1900 */
[----:B--2---:R0:W1:Y:S01]  /*6010*/  I2F.F64 R18, R2 ;  /* 0x0000000200127312 */ /* 0x0040620000201c00 */
[----:B------:R-:W-:Y:S05]  /*6020*/  BRA `(.L_x_32532) ;  /* 0x0000000c00407947 */ /* 0x000fea0003800000 */
.L_x_32533:
[----:B------:R-:W2:Y:S02]  /*6030*/  LDG.E.U16 R2, desc[UR36][R2.64] ;  /* 0x0000002402027981 */ /* 0x000ea4000c1e1500 */
[----:B--2---:R0:W1:Y:S01]  /*6040*/  I2F.F64.S16 R18, R2 ;  /* 0x0000000200127312 */ /* 0x0040620000101c00 */
[----:B------:R-:W-:Y:S05]  /*6050*/  BRA `(.L_x_32532) ;  /* 0x0000000c00347947 */ /* 0x000fea0003800000 */
.L_x_32528:
        /* <DEDUP_REMOVED lines=10> */
.L_x_32536:
[----:B------:R-:W2:Y:S02]  /*6100*/  LDG.E.U16 R0, desc[UR36][R2.64] ;  /* 0x0000002402007981 */ /* 0x000ea4000c1e1500 */
[----:B--2---:R-:W-:-:S05]  /*6110*/  HADD2.F32 R0, -RZ, R0.H0_H0 ;  /* 0x20000000ff007230 */ /* 0x004fca0000004100 */
[----:B------:R-:W-:-:S04]  /*6120*/  FMUL.FTZ R0, R0, 1 ;  /* 0x3f80000000007820 */ /* 0x000fc80000410000 */
[----:B------:R0:W1:Y:S01]  /*6130*/  F2F.F64.F32 R18, R0 ;  /* 0x0000000000127310 */ /* 0x0000620000201800 */
[----:B------:R-:W-:Y:S05]  /*6140*/  BRA `(.L_x_32532) ;  /* 0x0000000800f87947 */ /* 0x000fea0003800000 */
.L_x_32535:
        /* <DEDUP_REMOVED lines=10> */
.L_x_32538:
[----:B------:R-:W2:Y:S02]  /*61f0*/  LDG.E.U16 R2, desc[UR36][R2.64] ;  /* 0x0000002402027981 */ /* 0x000ea4000c1e1500 */
[----:B--2---:R-:W-:-:S05]  /*6200*/  HADD2.F32 R0, -RZ, R2.H0_H0 ;  /* 0x20000002ff007230 */ /* 0x004fca0000004100 */
[----:B------:R-:W-:-:S04]  /*6210*/  FMUL.FTZ R0, R0, 1 ;  /* 0x3f80000000007820 */ /* 0x000fc80000410000 */
[----:B------:R0:W1:Y:S01]  /*6220*/  F2F.F64.F32 R18, R0 ;  /* 0x0000000000127310 */ /* 0x0000620000201800 */
[----:B------:R-:W-:Y:S05]  /*6230*/  BRA `(.L_x_32532) ;  /* 0x0000000800bc7947 */ /* 0x000fea0003800000 */
.L_x_32537:
[----:B------:R0:W5:Y:S01]  /*6240*/  LDG.E.64 R18, desc[UR36][R2.64] ;  /* 0x0000002402127981 */ /* 0x000162000c1e1b00 */
[----:B------:R-:W-:Y:S05]  /*6250*/  BRA `(.L_x_32532) ;  /* 0x0000000800b47947 */ /* 0x000fea0003800000 */
.L_x_32527:
        /* <DEDUP_REMOVED lines=13> */
.L_x_32541:
[----:B------:R0:W5:Y:S01]  /*6330*/  LDG.E.64 R18, desc[UR36][R2.64] ;  /* 0x0000002402127981 */ /* 0x000162000c1e1b00 */
[----:B------:R-:W-:Y:S05]  /*6340*/  BRA `(.L_x_32532) ;  /* 0x0000000800787947 */ /* 0x000fea0003800000 */
.L_x_32540:
        /* <DEDUP_REMOVED lines=28> */
.L_x_32543:
        /* <DEDUP_REMOVED lines=15> */
.L_x_32542:
[----:B------:R-:W2:Y:S02]  /*6600*/  LDG.E.U16 R0, desc[UR36][R2.64] ;  /* 0x0000002402007981 */ /* 0x000ea4000c1e1500 */
[----:B--2---:R-:W-:-:S04]  /*6610*/  IMAD.U32 R0, R0, 0x10000, RZ ;  /* 0x0001000000007824 */ /* 0x004fc800078e00ff */
[----:B------:R-:W-:-:S04]  /*6620*/  FMUL.FTZ R0, R0, 1 ;  /* 0x3f80000000007820 */ /* 0x000fc80000410000 */
[----:B------:R0:W1:Y:S01]  /*6630*/  F2F.F64.F32 R18, R0 ;  /* 0x0000000000127310 */ /* 0x0000620000201800 */
[----:B------:R-:W-:Y:S05]  /*6640*/  BRA `(.L_x_32532) ;  /* 0x0000000400b87947 */ /* 0x000fea0003800000 */
.L_x_32539:
        /* <DEDUP_REMOVED lines=11> */
.L_x_32546:
        /* <DEDUP_REMOVED lines=21> */
.L_x_32550:
[----:B------:R-:W-:Y:S05]  /*6850*/  BSYNC B1 ;  /* 0x0000000000017941 */ /* 0x000fea0003800000 */
.L_x_32549:
[----:B------:R-:W-:Y:S01]  /*6860*/  LEA R3, R0, 0x3b800000, 0x17 ;  /* 0x3b80000000037811 */ /* 0x000fe200078eb8ff */
[----:B------:R-:W-:-:S05]  /*6870*/  IMAD.SHL.U32 R0, R2, 0x100000, RZ ;  /* 0x0010000002007824 */ /* 0x000fca00078e00ff */
[----:B------:R-:W-:-:S07]  /*6880*/  LOP3.LUT R0, R3, R0, R4, 0xfe, !PT ;  /* 0x0000000003007212 */ /* 0x000fce00078efe04 */
.L_x_32548:
[----:B------:R-:W-:Y:S05]  /*6890*/  BSYNC B0 ;  /* 0x0000000000007941 */ /* 0x000fea0003800000 */
.L_x_32547:
[----:B------:R-:W-:-:S04]  /*68a0*/  FMUL.FTZ R0, R0, 1 ;  /* 0x3f80000000007820 */ /* 0x000fc80000410000 */
[----:B------:R2:W3:Y:S01]  /*68b0*/  F2F.F64.F32 R18, R0 ;  /* 0x0000000000127310 */ /* 0x0004e20000201800 */
[----:B------:R-:W-:Y:S05]  /*68c0*/  BRA `(.L_x_32532) ;  /* 0x0000000400187947 */ /* 0x000fea0003800000 */
.L_x_32545:
        /* <DEDUP_REMOVED lines=21> */
.L_x_32554:
[----:B------:R-:W-:Y:S05]  /*6a20*/  BSYNC B1 ;  /* 0x0000000000017941 */ /* 0x000fea0003800000 */
.L_x_32553:
[----:B------:R-:W-:Y:S01]  /*6a30*/  LEA R3, R0, 0x37800000, 0x17 ;  /* 0x3780000000037811 */ /* 0x000fe200078eb8ff */
[----:B------:R-:W-:-:S05]  /*6a40*/  IMAD.SHL.U32 R0, R2, 0x200000, RZ ;  /* 0x0020000002007824 */ /* 0x000fca00078e00ff */
[----:B------:R-:W-:-:S07]  /*6a50*/  LOP3.LUT R0, R3, R0, R4, 0xfe, !PT ;  /* 0x0000000003007212 */ /* 0x000fce00078efe04 */
.L_x_32552:
[----:B------:R-:W-:Y:S05]  /*6a60*/  BSYNC B0 ;  /* 0x0000000000007941 */ /* 0x000fea0003800000 */
.L_x_32551:
[----:B------:R-:W-:-:S04]  /*6a70*/  FMUL.FTZ R0, R0, 1 ;  /* 0x3f80000000007820 */ /* 0x000fc80000410000 */
[----:B------:R4:W0:Y:S01]  /*6a80*/  F2F.F64.F32 R18, R0 ;  /* 0x0000000000127310 */ /* 0x0008220000201800 */
[----:B------:R-:W-:Y:S05]  /*6a90*/  BRA `(.L_x_32532) ;  /* 0x0000000000a47947 */ /* 0x000fea0003800000 */
.L_x_32544:
        /* <DEDUP_REMOVED lines=14> */
.L_x_32558:
[----:B------:R-:W-:Y:S05]  /*6b80*/  BSYNC B0 ;  /* 0x0000000000007941 */ /* 0x000fea0003800000 */
.L_x_32557:
[----:B------:R-:W-:-:S04]  /*6b90*/  FMUL.FTZ R0, R0, 1 ;  /* 0x3f80000000007820 */ /* 0x000fc80000410000 */
[----:B------:R0:W1:Y:S01]  /*6ba0*/  F2F.F64.F32 R18, R0 ;  /* 0x0000000000127310 */ /* 0x0000620000201800 */
[----:B------:R-:W-:Y:S05]  /*6bb0*/  BRA `(.L_x_32532) ;  /* 0x00000000005c7947 */ /* 0x000fea0003800000 */
.L_x_32531:
        /* <DEDUP_REMOVED lines=16> */
.L_x_32559:
[----:B------:R-:W-:Y:S01]  /*6cc0*/  CS2R R18, SRZ ;  /* 0x0000000000127805 */ /* 0x000fe2000001ff00 */
[----:B------:R-:W-:Y:S06]  /*6cd0*/  BRA `(.L_x_32532) ;  /* 0x0000000000147947 */ /* 0x000fec0003800000 */
.L_x_32556:
[----:B------:R-:W2:Y:S02]  /*6ce0*/  LDG.E.64 R18, desc[UR36][R2.64] ;  /* 0x0000002402127981 */ /* 0x000ea4000c1e1b00 */
[----:B--2---:R-:W0:Y:S01]  /*6cf0*/  I2F.F64.U64 R18, R18 ;  /* 0x0000001200127312 */ /* 0x004e220000301800 */
[----:B------:R-:W-:Y:S05]  /*6d00*/  BRA `(.L_x_32532) ;  /* 0x0000000000087947 */ /* 0x000fea0003800000 */
.L_x_32555:
[----:B------:R-:W2:Y:S02]  /*6d10*/  LDG.E R2, desc[UR36][R2.64] ;  /* 0x0000002402027981 */ /* 0x000ea4000c1e1900 */
[----:B--2---:R0:W1:Y:S02]  /*6d20*/  I2F.F64.U32 R18, R2 ;  /* 0x0000000200127312 */ /* 0x0040640000201800 */
.L_x_32532:
        /* <DEDUP_REMOVED lines=18> */
.L_x_32563:
[----:B------:R-:W2:Y:S02]  /*6e50*/  LDG.E.U8 R2, desc[UR36][R4.64] ;  /* 0x0000002404027981 */ /* 0x000ea4000c1e1100 */
[----:B--2---:R-:W0:Y:S01]  /*6e60*/  I2F.F64.U16 R2, R2 ;  /* 0x0000000200027312 */ /* 0x004e220000101800 */
[----:B------:R-:W-:Y:S05]  /*6e70*/  BRA `(.L_x_32565) ;  /* 0x0000000c00707947 */ /* 0x000fea0003800000 */
.L_x_32562:
        /* <DEDUP_REMOVED lines=9> */
.L_x_32567:
[----:B------:R-:W2:Y:S02]  /*6f10*/  LDG.E R2, desc[UR36][R4.64] ;  /* 0x0000002404027981 */ /* 0x000ea4000c1e1900 */
[----:B--2---:R-:W4:Y:S01]  /*6f20*/  I2F.F64 R2, R2 ;  /* 0x0000000200027312 */ /* 0x004f220000201c00 */
[----:B------:R-:W-:Y:S05]  /*6f30*/  BRA `(.L_x_32565) ;  /* 0x0000000c00407947 */ /* 0x000fea0003800000 */
.L_x_32566:
[----:B------:R-:W2:Y:S02]  /*6f40*/  LDG.E.U16 R2, desc[UR36][R4.64] ;  /* 0x0000002404027981 */ /* 0x000ea4000c1e1500 */
[----:B--2---:R-:W0:Y:S01]  /*6f50*/  I2F.F64.S16 R2, R2 ;  /* 0x0000000200027312 */ /* 0x004e220000101c00 */
[----:B------:R-:W-:Y:S05]  /*6f60*/  BRA `(.L_x_32565) ;  /* 0x0000000c00347947 */ /* 0x000fea0003800000 */
.L_x_32561:
        /* <DEDUP_REMOVED lines=10> */
.L_x_32569:
[----:B------:R-:W2:Y:S02]  /*7010*/  LDG.E.U16 R0, desc[UR36][R4.64] ;  /* 0x0000002404007981 */ /* 0x000ea4000c1e1500 */
[----:B--2---:R-:W-:-:S05]  /*7020*/  HADD2.F32 R0, -RZ, R0.H0_H0 ;  /* 0x20000000ff007230 */ /* 0x004fca0000004100 */
[----:B------:R-:W-:-:S04]  /*7030*/  FMUL.FTZ R0, R0, 1 ;  /* 0x3f80000000007820 */ /* 0x000fc80000410000 */
[----:B------:R0:W2:Y:S01]  /*7040*/  F2F.F64.F32 R2, R0 ;  /* 0x0000000000027310 */ /* 0x0000a20000201800 */
[----:B------:R-:W-:Y:S05]  /*7050*/  BRA `(.L_x_32565) ;  /* 0x0000000800f87947 */ /* 0x000fea0003800000 */
.L_x_32568:
        /* <DEDUP_REMOVED lines=10> */
.L_x_32571:
[----:B------:R-:W2:Y:S02]  /*7100*/  LDG.E.U16 R4, desc[UR36][R4.64] ;  /* 0x0000002404047981 */ /* 0x000ea4000c1e1500 */
[----:B--2---:R-:W-:-:S05]  /*7110*/  HADD2.F32 R0, -RZ, R4.H0_H0 ;  /* 0x20000004ff007230 */ /* 0x004fca0000004100 */
[----:B------:R-:W-:-:S04]  /*7120*/  FMUL.FTZ R0, R0, 1 ;  /* 0x3f80000000007820 */ /* 0x000fc80000410000 */
[----:B------:R0:W2:Y:S01]  /*7130*/  F2F.F64.F32 R2, R0 ;  /* 0x0000000000027310 */ /* 0x0000a20000201800 */
[----:B------:R-:W-:Y:S05]  /*7140*/  BRA `(.L_x_32565) ;  /* 0x0000000800bc7947 */ /* 0x000fea0003800000 */
.L_x_32570:
[----:B------:R0:W5:Y:S01]  /*7150*/  LDG.E.64 R2, desc[UR36][R4.64] ;  /* 0x0000002404027981 */ /* 0x000162000c1e1b00 */
[----:B------:R-:W-:Y:S05]  /*7160*/  BRA `(.L_x_32565) ;  /* 0x0000000800b47947 */ /* 0x000fea0003800000 */
.L_x_32560:
        /* <DEDUP_REMOVED lines=13> */
.L_x_32574:
[----:B------:R0:W5:Y:S01]  /*7240*/  LDG.E.64 R2, desc[UR36][R4.64] ;  /* 0x0000002404027981 */ /* 0x000162000c1e1b00 */
[----:B------:R-:W-:Y:S05]  /*7250*/  BRA `(.L_x_32565) ;  /* 0x0000000800787947 */ /* 0x000fea0003800000 */
.L_x_32573:
        /* <DEDUP_REMOVED lines=28> */
.L_x_32576:
        /* <DEDUP_REMOVED lines=15> */
.L_x_32575:
[----:B------:R-:W2:Y:S02]  /*7510*/  LDG.E.U16 R0, desc[UR36][R4.64] ;  /* 0x0000002404007981 */ /* 0x000ea4000c1e1500 */
[----:B--2---:R-:W-:-:S04]  /*7520*/  IMAD.U32 R0, R0, 0x10000, RZ ;  /* 0x0001000000007824 */ /* 0x004fc800078e00ff */
[----:B------:R-:W-:-:S04]  /*7530*/  FMUL.FTZ R0, R0, 1 ;  /* 0x3f80000000007820 */ /* 0x000fc80000410000 */
[----:B------:R0:W2:Y:S01]  /*7540*/  F2F.F64.F32 R2, R0 ;  /* 0x0000000000027310 */ /* 0x0000a20000201800 */
[----:B------:R-:W-:Y:S05]  /*7550*/  BRA `(.L_x_32565) ;  /* 0x0000000400b87947 */ /* 0x000fea0003800000 */
.L_x_32572:
        /* <DEDUP_REMOVED lines=11> */
.L_x_32579:
        /* <DEDUP_REMOVED lines=21> */
.L_x_32583:
[----:B------:R-:W-:Y:S05]  /*7760*/  BSYNC B1 ;  /* 0x0000000000017941 */ /* 0x000fea0003800000 */
.L_x_32582:
[----:B------:R-:W-:Y:S01]  /*7770*/  LEA R3, R0, 0x3b800000, 0x17 ;  /* 0x3b80000000037811 */ /* 0x000fe200078eb8ff */
[----:B------:R-:W-:-:S05]  /*7780*/  IMAD.SHL.U32 R0, R2, 0x100000, RZ ;  /* 0x0010000002007824 */ /* 0x000fca00078e00ff */
[----:B------:R-:W-:-:S07]  /*7790*/  LOP3.LUT R0, R3, R0, R4, 0xfe, !PT ;  /* 0x0000000003007212 */ /* 0x000fce00078efe04 */
.L_x_32581:
[----:B------:R-:W-:Y:S05]  /*77a0*/  BSYNC B0 ;  /* 0x0000000000007941 */ /* 0x000fea0003800000 */
.L_x_32580:
[----:B------:R-:W-:-:S04]  /*77b0*/  FMUL.FTZ R0, R0, 1 ;  /* 0x3f80000000007820 */ /* 0x000fc80000410000 */
[----:B------:R0:W2:Y:S01]  /*77c0*/  F2F.F64.F32 R2, R0 ;  /* 0x0000000000027310 */ /* 0x0000a20000201800 */
[----:B------:R-:W-:Y:S05]  /*77d0*/  BRA `(.L_x_32565) ;  /* 0x0000000400187947 */ /* 0x000fea0003800000 */
.L_x_32578:
        /* <DEDUP_REMOVED lines=21> */
.L_x_32587:
[----:B------:R-:W-:Y:S05]  /*7930*/  BSYNC B1 ;  /* 0x0000000000017941 */ /* 0x000fea0003800000 */
.L_x_32586:
[----:B------:R-:W-:Y:S01]  /*7940*/  LEA R3, R0, 0x37800000, 0x17 ;  /* 0x3780000000037811 */ /* 0x000fe200078eb8ff */
[----:B------:R-:W-:-:S05]  /*7950*/  IMAD.SHL.U32 R0, R2, 0x200000, RZ ;  /* 0x0020000002007824 */ /* 0x000fca00078e00ff */
[----:B------:R-:W-:-:S07]  /*7960*/  LOP3.LUT R0, R3, R0, R4, 0xfe, !PT ;  /* 0x0000000003007212 */ /* 0x000fce00078efe04 */
.L_x_32585:
[----:B------:R-:W-:Y:S05]  /*7970*/  BSYNC B0 ;  /* 0x0000000000007941 */ /* 0x000fea0003800000 */
.L_x_32584:
[----:B------:R-:W-:-:S04]  /*7980*/  FMUL.FTZ R0, R0, 1 ;  /* 0x3f80000000007820 */ /* 0x000fc80000410000 */
[----:B------:R0:W2:Y:S01]  /*7990*/  F2F.F64.F32 R2, R0 ;  /* 0x0000000000027310 */ /* 0x0000a20000201800 */
[----:B------:R-:W-:Y:S05]  /*79a0*/  BRA `(.L_x_32565) ;  /* 0x0000000000a47947 */ /* 0x000fea0003800000 */
.L_x_32577:
        /* <DEDUP_REMOVED lines=14> */
.L_x_32591:
[----:B------:R-:W-:Y:S05]  /*7a90*/  BSYNC B0 ;  /* 0x0000000000007941 */ /* 0x000fea0003800000 */
.L_x_32590:
[----:B------:R-:W-:-:S04]  /*7aa0*/  FMUL.FTZ R0, R0, 1 ;  /* 0x3f80000000007820 */ /* 0x000fc80000410000 */
[----:B------:R0:W2:Y:S01]  /*7ab0*/  F2F.F64.F32 R2, R0 ;  /* 0x0000000000027310 */ /* 0x0000a20000201800 */
[----:B------:R-:W-:Y:S05]  /*7ac0*/  BRA `(.L_x_32565) ;  /* 0x00000000005c7947 */ /* 0x000fea0003800000 */
.L_x_32564:
        /* <DEDUP_REMOVED lines=16> */
.L_x_32592:
[----:B------:R-:W-:Y:S01]  /*7bd0*/  CS2R R2, SRZ ;  /* 0x0000000000027805 */ /* 0x000fe2000001ff00 */
[----:B------:R-:W-:Y:S06]  /*7be0*/  BRA `(.L_x_32565) ;  /* 0x0000000000147947 */ /* 0x000fec0003800000 */
.L_x_32589:
[----:B------:R-:W2:Y:S02]  /*7bf0*/  LDG.E.64 R2, desc[UR36][R4.64] ;  /* 0x0000002404027981 */ /* 0x000ea4000c1e1b00 */
[----:B--2---:R-:W0:Y:S01]  /*7c00*/  I2F.F64.U64 R2, R2 ;  /* 0x0000000200027312 */ /* 0x004e220000301800 */
[----:B------:R-:W-:Y:S05]  /*7c10*/  BRA `(.L_x_32565) ;  /* 0x0000000000087947 */ /* 0x000fea0003800000 */
.L_x_32588:
[----:B------:R-:W2:Y:S02]  /*7c20*/  LDG.E R2, desc[UR36][R4.64] ;  /* 0x0000002404027981 */ /* 0x000ea4000c1e1900 */
[----:B--2---:R-:W0:Y:S02]  /*7c30*/  I2F.F64.U32 R2, R2 ;  /* 0x0000000200027312 */ /* 0x004e240000201800 */
.L_x_32565:
        /* <DEDUP_REMOVED lines=21> */
.L_x_32594:
[----:B------:R-:W-:Y:S05]  /*7d90*/  BSYNC B0 ;  /* 0x0000000000007941 */ /* 0x000fea0003800000 */
.L_x_32593:
        /* <DEDUP_REMOVED lines=12> */
.L_x_32598:
[----:B------:R-:W4:Y:S02]  /*7e60*/  F2I.S64.F64.TRUNC R4, R4 ;  /* 0x0000000400047311 */ /* 0x000f24000030d900 */
[----:B----4-:R-:W-:-:S05]  /*7e70*/  IMAD.MOV.U32 R3, RZ, RZ, R4 ;  /* 0x000000ffff037224 */ /* 0x010fca00078e0004 */
[----:B------:R0:W-:Y:S01]  /*7e80*/  STG.E.U8 desc[UR36][R16.64], R3 ;  /* 0x0000000310007986 */ /* 0x0001e2000c101124 */
[----:B------:R-:W-:Y:S05]  /*7e90*/  BRA `(.L_x_32600) ;  /* 0x0000000c00f87947 */ /* 0x000fea0003800000 */
.L_x_32597:
        /* <DEDUP_REMOVED lines=9> */
.L_x_32602:
[----:B------:R-:W0:Y:S02]  /*7f30*/  F2I.F64.TRUNC R5, R4 ;  /* 0x0000000400057311 */ /* 0x000e24000030d100 */
[----:B0-----:R0:W-:Y:S01]  /*7f40*/  STG.E desc[UR36][R16.64], R5 ;  /* 0x0000000510007986 */ /* 0x0011e2000c101924 */
[----:B------:R-:W-:Y:S05]  /*7f50*/  BRA `(.L_x_32600) ;  /* 0x0000000c00c87947 */ /* 0x000fea0003800000 */
.L_x_32601:
[----:B------:R-:W0:Y:S02]  /*7f60*/  F2I.F64.TRUNC R5, R4 ;  /* 0x0000000400057311 */ /* 0x000e24000030d100 */
[----:B0-----:R0:W-:Y:S01]  /*7f70*/  STG.E.U16 desc[UR36][R16.64], R5 ;  /* 0x0000000510007986 */ /* 0x0011e2000c101524 */
[----:B------:R-:W-:Y:S05]  /*7f80*/  BRA `(.L_x_32600) ;  /* 0x0000000c00bc7947 */ /* 0x000fea0003800000 */
.L_x_32596:
        /* <DEDUP_REMOVED lines=13> */
.L_x_32604:
        /* <DEDUP_REMOVED lines=8> */
.L_x_32603:
        /* <DEDUP_REMOVED lines=14> */
.L_x_32606:
        /* <DEDUP_REMOVED lines=9> */
.L_x_32605:
[----:B------:R0:W-:Y:S01]  /*8250*/  STG.E.64 desc[UR36][R16.64], R4 ;  /* 0x0000000410007986 */ /* 0x0001e2000c101b24 */
[----:B------:R-:W-:Y:S05]  /*8260*/  BRA `(.L_x_32600) ;  /* 0x0000000c00047947 */ /* 0x000fea0003800000 */
.L_x_32595:
        /* <DEDUP_REMOVED lines=12> */
.L_x_32609:
[----:B------:R-:W-:-:S05]  /*8330*/  CS2R R6, SRZ ;  /* 0x0000000000067805 */ /* 0x000fca000001ff00 */
[----:B------:R0:W-:Y:S01]  /*8340*/  STG.E.128 desc[UR36][R16.64], R4 ;  /* 0x0000000410007986 */ /* 0x0001e2000c101d24 */
[----:B------:R-:W-:Y:S05]  /*8350*/  BRA `(.L_x_32600) ;  /* 0x0000000800c87947 */ /* 0x000fea0003800000 */
.L_x_32608:
        /* <DEDUP_REMOVED lines=25> */
.L_x_32613:
[----:B------:R-:W-:Y:S05]  /*84f0*/  BSYNC B0 ;  /* 0x0000000000007941 */ /* 0x000fea0003800000 */
.L_x_32612:
[----:B------:R-:W-:-:S05]  /*8500*/  LOP3.LUT R3, R0, R3, RZ, 0xfc, !PT ;  /* 0x0000000300037212 */ /* 0x000fca00078efcff */
[----:B------:R0:W-:Y:S01]  /*8510*/  STG.E.U8 desc[UR36][R16.64], R3 ;  /* 0x0000000310007986 */ /* 0x0001e2000c101124 */
[----:B------:R-:W-:Y:S05]  /*8520*/  BRA `(.L_x_32600) ;  /* 0x0000000800547947 */ /* 0x000fea0003800000 */
.L_x_32611:
        /* <DEDUP_REMOVED lines=17> */
.L_x_32615:
[----:B------:R-:W-:Y:S02]  /*8640*/  ISETP.GT.U32.AND P0, PT, R2, 0x7f800000, PT ;  /* 0x7f8000000200780c */ /* 0x000fe40003f04070 */
[----:B------:R-:W-:-:S04]  /*8650*/  MOV R0, 0x7f ;  /* 0x0000007f00007802 */ /* 0x000fc80000000f00 */
[----:B------:R-:W-:-:S07]  /*8660*/  SEL R0, R0, 0x7c, P0 ;  /* 0x0000007c00007807 */ /* 0x000fce0000000000 */
.L_x_32616:
[----:B------:R-:W-:Y:S05]  /*8670*/  BSYNC B0 ;  /* 0x0000000000007941 */ /* 0x000fea0003800000 */
.L_x_32614:
[----:B------:R-:W-:-:S04]  /*8680*/  LOP3.LUT R2, R3, 0x80000000, RZ, 0xc0, !PT ;  /* 0x8000000003027812 */ /* 0x000fc800078ec0ff */
[----:B------:R-:W-:-:S04]  /*8690*/  SHF.R.U32.HI R3, RZ, 0x18, R2 ;  /* 0x00000018ff037819 */ /* 0x000fc80000011602 */
[----:B------:R-:W-:-:S05]  /*86a0*/  LOP3.LUT R3, R0, R3, RZ, 0xfc, !PT ;  /* 0x0000000300037212 */ /* 0x000fca00078efcff */
[----:B------:R0:W-:Y:S01]  /*86b0*/  STG.E.U8 desc[UR36][R16.64], R3 ;  /* 0x0000000310007986 */ /* 0x0001e2000c101124 */
[----:B------:R-:W-:Y:S05]  /*86c0*/  BRA `(.L_x_32600) ;  /* 0x0000000400ec7947 */ /* 0x000fea0003800000 */
.L_x_32610:
        /* <DEDUP_REMOVED lines=8> */
.L_x_32607:
        /* <DEDUP_REMOVED lines=11> */
.L_x_32619:
        /* <DEDUP_REMOVED lines=21> */
.L_x_32622:
[----:B------:R-:W-:-:S04]  /*8950*/  LOP3.LUT R2, R3, 0x80000000, RZ, 0xc0, !PT ;  /* 0x8000000003027812 */ /* 0x000fc800078ec0ff */
[----:B------:R-:W-:-:S04]  /*8960*/  SHF.R.U32.HI R3, RZ, 0x18, R2 ;  /* 0x00000018ff037819 */ /* 0x000fc80000011602 */
[----:B------:R-:W-:-:S04]  /*8970*/  LOP3.LUT R0, R0, R3, RZ, 0xfc, !PT ;  /* 0x0000000300007212 */ /* 0x000fc800078efcff */
[----:B------:R-:W-:-:S07]  /*8980*/  PRMT R8, R0, 0x7610, R8 ;  /* 0x0000761000087816 */ /* 0x000fce0000000008 */
.L_x_32621:
[----:B------:R-:W-:Y:S05]  /*8990*/  BSYNC B0 ;  /* 0x0000000000007941 */ /* 0x000fea0003800000 */
.L_x_32620:
[----:B------:R3:W-:Y:S01]  /*89a0*/  STG.E.U8 desc[UR36][R16.64], R8 ;  /* 0x0000000810007986 */ /* 0x0007e2000c101124 */
[----:B------:R-:W-:Y:S05]  /*89b0*/  BRA `(.L_x_32600) ;  /* 0x0000000400307947 */ /* 0x000fea0003800000 */
.L_x_32618:
        /* <DEDUP_REMOVED lines=21> */
.L_x_32625:
[----:B------:R-:W-:-:S04]  /*8b10*/  LOP3.LUT R2, R3, 0x80000000, RZ, 0xc0, !PT ;  /* 0x8000000003027812 */ /* 0x000fc800078ec0ff */
[----:B------:R-:W-:-:S04]  /*8b20*/  SHF.R.U32.HI R3, RZ, 0x18, R2 ;  /* 0x00000018ff037819 */ /* 0x000fc80000011602 */
[----:B------:R-:W-:-:S04]  /*8b30*/  LOP3.LUT R0, R0, R3, RZ, 0xfc, !PT ;  /* 0x0000000300007212 */ /* 0x000fc800078efcff */
[----:B------:R-:W-:-:S07]  /*8b40*/  PRMT R8, R0, 0x7610, R8 ;  /* 0x0000761000087816 */ /* 0x000fce0000000008 */
.L_x_32624:
[----:B------:R-:W-:Y:S05]  /*8b50*/  BSYNC B0 ;  /* 0x0000000000007941 */ /* 0x000fea0003800000 */
.L_x_32623:
[----:B------:R0:W-:Y:S01]  /*8b60*/  STG.E.U8 desc[UR36][R16.64], R8 ;  /* 0x0000000810007986 */ /* 0x0001e2000c101124 */
[----:B------:R-:W-:Y:S05]  /*8b70*/  BRA `(.L_x_32600) ;  /* 0x0000000000c07947 */ /* 0x000fea0003800000 */
.L_x_32617:
        /* <DEDUP_REMOVED lines=26> */
.L_x_32599:
        /* <DEDUP_REMOVED lines=16> */
.L_x_32628:
[----:B------:R-:W-:Y:S05]  /*8e20*/  BRA `(.L_x_32600) ;  /* 0x0000000000147947 */ /* 0x000fea0003800000 */
.L_x_32627:
[----:B------:R-:W0:Y:S02]  /*8e30*/  F2I.U64.F64.TRUNC R4, R4 ;  /* 0x0000000400047311 */ /* 0x000e24000030d800 */
[----:B0-----:R2:W-:Y:S01]  /*8e40*/  STG.E.64 desc[UR36][R16.64], R4 ;  /* 0x0000000410007986 */ /* 0x0015e2000c101b24 */
[----:B------:R-:W-:Y:S05]  /*8e50*/  BRA `(.L_x_32600) ;  /* 0x0000000000087947 */ /* 0x000fea0003800000 */
.L_x_32626:
[----:B------:R-:W0:Y:S02]  /*8e60*/  F2I.U32.F64.TRUNC R5, R4 ;  /* 0x0000000400057311 */ /* 0x000e24000030d000 */
[----:B0-----:R0:W-:Y:S02]  /*8e70*/  STG.E desc[UR36][R16.64], R5 ;  /* 0x0000000510007986 */ /* 0x0011e4000c101924 */
.L_x_32600:
[----:B------:R-:W-:-:S07]  /*8e80*/  VIADD R23, R23, 0x80 ;  /* 0x0000008017177836 */ /* 0x000fce0000000000 */
.L_x_32525:
[----:B------:R-:W-:Y:S05]  /*8e90*/  BSYNC B6 ;  /* 0x0000000000067941 */ /* 0x000fea0003800000 */
.L_x_32524:
        /* <DEDUP_REMOVED lines=358> */
.L_x_32631:
        /* <DEDUP_REMOVED lines=21> */
.L_x_32635:
[----:B------:R-:W2:Y:S02]  /*a650*/  LDG.E.U8 R2, desc[UR36][R2.64] ;  /* 0x0000002402027981 */ /* 0x000ea4000c1e1100 */
[----:B--2---:R0:W1:Y:S01]  /*a660*/  I2F.F64.U16 R18, R2 ;  /* 0x0000000200127312 */ /* 0x0040620000101800 */
[----:B------:R-:W-:Y:S05]  /*a670*/  BRA `(.L_x_32637) ;  /* 0x0000000c00707947 */ /* 0x000fea0003800000 */
.L_x_32634:
        /* <DEDUP_REMOVED lines=9> */
.L_x_32639:
[----:B------:R-:W2:Y:S02]  /*a710*/  LDG.E R2, desc[UR36][R2.64] ;  /* 0x0000002402027981 */ /* 0x000ea4000c1e1900 */
[----:B--2---:R0:W1:Y:S01]  /*a720*/  I2F.F64 R18, R2 ;  /* 0x0000000200127312 */ /* 0x0040620000201c00 */
[----:B------:R-:W-:Y:S05]  /*a730*/  BRA `(.L_x_32637) ;  /* 0x0000000c00407947 */ /* 0x000fea0003800000 */
.L_x_32638:
[----:B------:R-:W2:Y:S02]  /*a740*/  LDG.E.U16 R2, desc[UR36][R2.64] ;  /* 0x0000002402027981 */ /* 0x000ea4000c1e1500 */
[----:B--2---:R0:W1:Y:S01]  /*a750*/  I2F.F64.S16 R18, R2 ;  /* 0x0000000200127312 */ /* 0x0040620000101c00 */
[----:B------:R-:W-:Y:S05]  /*a760*/  BRA `(.L_x_32637) ;  /* 0x0000000c00347947 */ /* 0x000fea0003800000 */
.L_x_32633:
        /* <DEDUP_REMOVED lines=10> */
.L_x_32641:
[----:B------:R-:W2:Y:S02]  /*a810*/  LDG.E.U16 R0, desc[UR36][R2.64] ;  /* 0x0000002402007981 */ /* 0x000ea4000c1e1500 */
[----:B--2---:R-:W-:-:S05]  /*a820*/  HADD2.F32 R0, -RZ, R0.H0_H0 ;  /* 0x20000000ff007230 */ /* 0x004fca0000004100 */
[----:B------:R-:W-:-:S04]  /*a830*/  FMUL.FTZ R0, R0, 1 ;  /* 0x3f80000000007820 */ /* 0x000fc80000410000 */
[----:B------:R0:W1:Y:S01]  /*a840*/  F2F.F64.F32 R18, R0 ;  /* 0x0000000000127310 */ /* 0x0000620000201800 */
[----:B------:R-:W-:Y:S05]  /*a850*/  BRA `(.L_x_32637) ;  /* 0x0000000800f87947 */ /* 0x000fea0003800000 */
.L_x_32640:
        /* <DEDUP_REMOVED lines=10> */
.L_x_32643:
[----:B------:R-:W2:Y:S02]  /*a900*/  LDG.E.U16 R2, desc[UR36][R2.64] ;  /* 0x0000002402027981 */ /* 0x000ea4000c1e1500 */
[----:B--2---:R-:W-:-:S05]  /*a910*/  HADD2.F32 R0, -RZ, R2.H0_H0 ;  /* 0x20000002ff007230 */ /* 0x004fca0000004100 */
[----:B------:R-:W-:-:S04]  /*a920*/  FMUL.FTZ R0, R0, 1 ;  /* 0x3f80000000007820 */ /* 0x000fc80000410000 */
[----:B------:R3:W4:Y:S01]  /*a930*/  F2F.F64.F32 R18, R0 ;  /* 0x0000000000127310 */ /* 0x0007220000201800 */
[----:B------:R-:W-:Y:S05]  /*a940*/  BRA `(.L_x_32637) ;  /* 0x0000000800bc7947 */ /* 0x000fea0003800000 */
.L_x_32642:
[----:B------:R0:W5:Y:S01]  /*a950*/  LDG.E.64 R18, desc[UR36][R2.64] ;  /* 0x0000002402127981 */ /* 0x000162000c1e1b00 */
[----:B------:R-:W-:Y:S05]  /*a960*/  BRA `(.L_x_32637) ;  /* 0x0000000800b47947 */ /* 0x000fea0003800000 */
.L_x_32632:
        /* <DEDUP_REMOVED lines=13> */
.L_x_32646:
[----:B------:R0:W5:Y:S01]  /*aa40*/  LDG.E.64 R18, desc[UR36][R2.64] ;  /* 0x0000002402127981 */ /* 0x000162000c1e1b00 */
[----:B------:R-:W-:Y:S05]  /*aa50*/  BRA `(.L_x_32637) ;  /* 0x0000000800787947 */ /* 0x000fea0003800000 */
.L_x_32645:
        /* <DEDUP_REMOVED lines=28> */
.L_x_32648:
        /* <DEDUP_REMOVED lines=15> */
.L_x_32647:
[----:B------:R-:W2:Y:S02]  /*ad10*/  LDG.E.U16 R0, desc[UR36][R2.64] ;  /* 0x0000002402007981 */ /* 0x000ea4000c1e1500 */
[----:B--2---:R-:W-:-:S04]  /*ad20*/  IMAD.U32 R0, R0, 0x10000, RZ ;  /* 0x0001000000007824 */ /* 0x004fc800078e00ff */
[----:B------:R-:W-:-:S04]  /*ad30*/  FMUL.FTZ R0, R0, 1 ;  /* 0x3f80000000007820 */ /* 0x000fc80000410000 */
[----:B------:R0:W1:Y:S01]  /*ad40*/  F2F.F64.F32 R18, R0 ;  /* 0x0000000000127310 */ /* 0x0000620000201800 */
[----:B------:R-:W-:Y:S05]  /*ad50*/  BRA `(.L_x_32637) ;  /* 0x0000000400b87947 */ /* 0x000fea0003800000 */
.L_x_32644:
        /* <DEDUP_REMOVED lines=11> */
.L_x_32651:
        /* <DEDUP_REMOVED lines=21> */
.L_x_32655:
[----:B------:R-:W-:Y:S05]  /*af60*/  BSYNC B1 ;  /* 0x0000000000017941 */ /* 0x000fea0003800000 */
.L_x_32654:
[----:B------:R-:W-:Y:S01]  /*af70*/  LEA R3, R0, 0x3b800000, 0x17 ;  /* 0x3b80000000037811 */ /* 0x000fe200078eb8ff */
[----:B------:R-:W-:-:S05]  /*af80*/  IMAD.SHL.U32 R0, R2, 0x100000, RZ ;  /* 0x0010000002007824 */ /* 0x000fca00078e00ff */
[----:B------:R-:W-:-:S07]  /*af90*/  LOP3.LUT R0, R3, R0, R4, 0xfe, !PT ;  /* 0x0000000003007212 */ /* 0x000fce00078efe04 */
.L_x_32653:
[----:B------:R-:W-:Y:S05]  /*afa0*/  BSYNC B0 ;  /* 0x0000000000007941 */ /* 0x000fea0003800000 */
.L_x_32652:
[----:B------:R-:W-:-:S04]  /*afb0*/  FMUL.FTZ R0, R0, 1 ;  /* 0x3f80000000007820 */ /* 0x000fc80000410000 */
[----:B------:R0:W1:Y:S01]  /*afc0*/  F2F.F64.F32 R18, R0 ;  /* 0x0000000000127310 */ /* 0x0000620000201800 */
[----:B------:R-:W-:Y:S05]  /*afd0*/  BRA `(.L_x_32637) ;  /* 0x0000000400187947 */ /* 0x000fea0003800000 */
.L_x_32650:
        /* <DEDUP_REMOVED lines=21> */
.L_x_32659:
[----:B------:R-:W-:Y:S05]  /*b130*/  BSYNC B1 ;  /* 0x0000000000017941 */ /* 0x000fea0003800000 */
.L_x_32658:
[----:B------:R-:W-:Y:S01]  /*b140*/  LEA R3, R0, 0x37800000, 0x17 ;  /* 0x3780000000037811 */ /* 0x000fe200078eb8ff */
[----:B------:R-:W-:-:S05]  /*b150*/  IMAD.SHL.U32 R0, R2, 0x200000, RZ ;  /* 0x0020000002007824 */ /* 0x000fca00078e00ff */
[----:B------:R-:W-:-:S07]  /*b160*/  LOP3.LUT R0, R3, R0, R4, 0xfe, !PT ;  /* 0x0000000003007212 */ /* 0x000fce00078efe04 */
.L_x_32657:
[----:B------:R-:W-:Y:S05]  /*b170*/  BSYNC B0 ;  /* 0x0000000000007941 */ /* 0x000fea0003800000 */
.L_x_32656:
[----:B------:R-:W-:-:S04]  /*b180*/  FMUL.FTZ R0, R0, 1 ;  /* 0x3f80000000007820 */ /* 0x000fc80000410000 */
[----:B------:R0:W1:Y:S01]  /*b190*/  F2F.F64.F32 R18, R0 ;  /* 0x0000000000127310 */ /* 0x0000620000201800 */
[----:B------:R-:W-:Y:S05]  /*b1a0*/  BRA `(.L_x_32637) ;  /* 0x0000000000a47947 */ /* 0x000fea0003800000 */
.L_x_32649:
        /* <DEDUP_REMOVED lines=14> */
.L_x_32663:
[----:B------:R-:W-:Y:S05]  /*b290*/  BSYNC B0 ;  /* 0x0000000000007941 */ /* 0x000fea0003800000 */
.L_x_32662:
[----:B------:R-:W-:-:S04]  /*b2a0*/  FMUL.FTZ R0, R0, 1 ;  /* 0x3f80000000007820 */ /* 0x000fc80000410000 */
[----:B------:R0:W1:Y:S01]  /*b2b0*/  F2F.F64.F32 R18, R0 ;  /* 0x0000000000127310 */ /* 0x0000620000201800 */
[----:B------:R-:W-:Y:S05]  /*b2c0*/  BRA `(.L_x_32637) ;  /* 0x00000000005c7947 */ /* 0x000fea0003800000 */
.L_x_32636:
        /* <DEDUP_REMOVED lines=16> */
.L_x_32664:
[----:B------:R-:W-:Y:S01]  /*b3d0*/  CS2R R18, SRZ ;  /* 0x0000000000127805 */ /* 0x000fe2000001ff00 */
[----:B------:R-:W-:Y:S06]  /*b3e0*/  BRA `(.L_x_32637) ;  /* 0x0000000000147947 */ /* 0x000fec0003800000 */
.L_x_32661:
[----:B------:R-:W2:Y:S02]  /*b3f0*/  LDG.E.64 R18, desc[UR36][R2.64] ;  /* 0x0000002402127981 */ /* 0x000ea4000c1e1b00 */
[----:B--2---:R-:W0:Y:S01]  /*b400*/  I2F.F64.U64 R18, R18 ;  /* 0x0000001200127312 */ /* 0x004e220000301800 */
[----:B------:R-:W-:Y:S05]  /*b410*/  BRA `(.L_x_32637) ;  /* 0x0000000000087947 */ /* 0x000fea0003800000 */
.L_x_32660:
[----:B------:R-:W2:Y:S02]  /*b420*/  LDG.E R2, desc[UR36][R2.64] ;  /* 0x0000002402027981 */ /* 0x000ea4000c1e1900 */
[----:B--2---:R0:W1:Y:S02]  /*b430*/  I2F.F64.U32 R18, R2 ;  /* 0x0000000200127312 */ /* 0x0040640000201800 */
.L_x_32637:
        /* <DEDUP_REMOVED lines=18> */
.L_x_32668:
[----:B------:R-:W3:Y:S02]  /*b560*/  LDG.E.U8 R2, desc[UR36][R4.64] ;  /* 0x0000002404027981 */ /* 0x000ee4000c1e1100 */
[----:B---3--:R-:W0:Y:S01]  /*b570*/  I2F.F64.U16 R2, R2 ;  /* 0x0000000200027312 */ /* 0x008e220000101800 */
[----:B------:R-:W-:Y:S05]  /*b580*/  BRA `(.L_x_32670) ;  /* 0x0000000c00707947 */ /* 0x000fea0003800000 */
.L_x_32667:
        /* <DEDUP_REMOVED lines=9> */
.L_x_32672:
[----:B------:R-:W3:Y:S02]  /*b620*/  LDG.E R2, desc[UR36][R4.64] ;  /* 0x0000002404027981 */ /* 0x000ee4000c1e1900 */
[----:B---3--:R-:W0:Y:S01]  /*b630*/  I2F.F64 R2, R2 ;  /* 0x0000000200027312 */ /* 0x008e220000201c00 */
[----:B------:R-:W-:Y:S05]  /*b640*/  BRA `(.L_x_32670) ;  /* 0x0000000c00407947 */ /* 0x000fea0003800000 */
.L_x_32671:
[----:B------:R-:W3:Y:S02]  /*b650*/  LDG.E.U16 R2, desc[UR36][R4.64] ;  /* 0x0000002404027981 */ /* 0x000ee4000c1e1500 */
[----:B---3--:R-:W0:Y:S01]  /*b660*/  I2F.F64.S16 R2, R2 ;  /* 0x0000000200027312 */ /* 0x008e220000101c00 */
[----:B------:R-:W-:Y:S05]  /*b670*/  BRA `(.L_x_32670) ;  /* 0x0000000c00347947 */ /* 0x000fea0003800000 */
.L_x_32666:
        /* <DEDUP_REMOVED lines=10> */
.L_x_32674:
[----:B------:R-:W3:Y:S02]  /*b720*/  LDG.E.U16 R0, desc[UR36][R4.64] ;  /* 0x0000002404007981 */ /* 0x000ee4000c1e1500 */
[----:B---3--:R-:W-:-:S05]  /*b730*/  HADD2.F32 R0, -RZ, R0.H0_H0 ;  /* 0x20000000ff007230 */ /* 0x008fca0000004100 */
[----:B------:R-:W-:-:S04]  /*b740*/  FMUL.FTZ R0, R0, 1 ;  /* 0x3f80000000007820 */ /* 0x000fc80000410000 */
[----:B------:R0:W3:Y:S01]  /*b750*/  F2F.F64.F32 R2, R0 ;  /* 0x0000000000027310 */ /* 0x0000e20000201800 */
[----:B------:R-:W-:Y:S05]  /*b760*/  BRA `(.L_x_32670) ;  /* 0x0000000800f87947 */ /* 0x000fea0003800000 */
.L_x_32673:
        /* <DEDUP_REMOVED lines=10> */
.L_x_32676:
[----:B------:R-:W3:Y:S02]  /*b810*/  LDG.E.U16 R4, desc[UR36][R4.64] ;  /* 0x0000002404047981 */ /* 0x000ee4000c1e1500 */
[----:B---3--:R-:W-:-:S05]  /*b820*/  HADD2.F32 R0, -RZ, R4.H0_H0 ;  /* 0x20000004ff007230 */ /* 0x008fca0000004100 */
[----:B------:R-:W-:-:S04]  /*b830*/  FMUL.FTZ R0, R0, 1 ;  /* 0x3f80000000007820 */ /* 0x000fc80000410000 */
[----:B------:R0:W3:Y:S01]  /*b840*/  F2F.F64.F32 R2, R0 ;  /* 0x0000000000027310 */ /* 0x0000e20000201800 */
[----:B------:R-:W-:Y:S05]  /*b850*/  BRA `(.L_x_32670) ;  /* 0x0000000800bc7947 */ /* 0x000fea0003800000 */
.L_x_32675:
[----:B------:R0:W5:Y:S01]  /*b860*/  LDG.E.64 R2, desc[UR36][R4.64] ;  /* 0x0000002404027981 */ /* 0x000162000c1e1b00 */
[----:B------:R-:W-:Y:S05]  /*b870*/  BRA `(.L_x_32670) ;  /* 0x0000000800b47947 */ /* 0x000fea0003800000 */
.L_x_32665:
        /* <DEDUP_REMOVED lines=13> */
.L_x_32679:
[----:B------:R0:W5:Y:S01]  /*b950*/  LDG.E.64 R2, desc[UR36][R4.64] ;  /* 0x0000002404027981 */ /* 0x000162000c1e1b00 */
[----:B------:R-:W-:Y:S05]  /*b960*/  BRA `(.L_x_32670) ;  /* 0x0000000800787947 */ /* 0x000fea0003800000 */
.L_x_32678:
        /* <DEDUP_REMOVED lines=28> */
.L_x_32681:
        /* <DEDUP_REMOVED lines=15> */
.L_x_32680:
[----:B------:R-:W3:Y:S02]  /*bc20*/  LDG.E.U16 R0, desc[UR36][R4.64] ;  /* 0x0000002404007981 */ /* 0x000ee4000c1e1500 */
[----:B---3--:R-:W-:-:S04]  /*bc30*/  IMAD.U32 R0, R0, 0x10000, RZ ;  /* 0x0001000000007824 */ /* 0x008fc800078e00ff */
[----:B------:R-:W-:-:S04]  /*bc40*/  FMUL.FTZ R0, R0, 1 ;  /* 0x3f80000000007820 */ /* 0x000fc80000410000 */
[----:B------:R0:W3:Y:S01]  /*bc50*/  F2F.F64.F32 R2, R0 ;  /* 0x0000000000027310 */ /* 0x0000e20000201800 */
[----:B------:R-:W-:Y:S05]  /*bc60*/  BRA `(.L_x_32670) ;  /* 0x0000000400b87947 */ /* 0x000fea0003800000 */
.L_x_32677:
        /* <DEDUP_REMOVED lines=11> */
.L_x_32684:
        /* <DEDUP_REMOVED lines=21> */
.L_x_32688:
[----:B------:R-:W-:Y:S05]  /*be70*/  BSYNC B1 ;  /* 0x0000000000017941 */ /* 0x000fea0003800000 */
.L_x_32687:
[----:B------:R-:W-:Y:S01]  /*be80*/  LEA R3, R0, 0x3b800000, 0x17 ;  /* 0x3b80000000037811 */ /* 0x000fe200078eb8ff */
[----:B------:R-:W-:-:S05]  /*be90*/  IMAD.SHL.U32 R0, R2, 0x100000, RZ ;  /* 0x0010000002007824 */ /* 0x000fca00078e00ff */
[----:B------:R-:W-:-:S07]  /*bea0*/  LOP3.LUT R0, R3, R0, R4, 0xfe, !PT ;  /* 0x0000000003007212 */ /* 0x000fce00078efe04 */
.L_x_32686:
[----:B------:R-:W-:Y:S05]  /*beb0*/  BSYNC B0 ;  /* 0x0000000000007941 */ /* 0x000fea0003800000 */
.L_x_32685:
[----:B------:R-:W-:-:S04]  /*bec0*/  FMUL.FTZ R0, R0, 1 ;  /* 0x3f80000000007820 */ /* 0x000fc80000410000 */
[----:B------:R0:W3:Y:S01]  /*bed0*/  F2F.F64.F32 R2, R0 ;  /* 0x0000000000027310 */ /* 0x0000e20000201800 */
[----:B------:R-:W-:Y:S05]  /*bee0*/  BRA `(.L_x_32670) ;  /* 0x0000000400187947 */ /* 0x000fea0003800000 */
.L_x_32683:
        /* <DEDUP_REMOVED lines=21> */
.L_x_32692:
[----:B------:R-:W-:Y:S05]  /*c040*/  BSYNC B1 ;  /* 0x0000000000017941 */ /* 0x000fea0003800000 */
.L_x_32691:
[----:B------:R-:W-:Y:S01]  /*c050*/  LEA R3, R0, 0x37800000, 0x17 ;  /* 0x3780000000037811 */ /* 0x000fe200078eb8ff */
[----:B------:R-:W-:-:S05]  /*c060*/  IMAD.SHL.U32 R0, R2, 0x200000, RZ ;  /* 0x0020000002007824 */ /* 0x000fca00078e00ff */
[----:B------:R-:W-:-:S07]  /*c070*/  LOP3.LUT R0, R3, R0, R4, 0xfe, !PT ;  /* 0x0000000003007212 */ /* 0x000fce00078efe04 */
.L_x_32690:
[----:B------:R-:W-:Y:S05]  /*c080*/  BSYNC B0 ;  /* 0x0000000000007941 */ /* 0x000fea0003800000 */
.L_x_32689:
[----:B------:R-:W-:-:S04]  /*c090*/  FMUL.FTZ R0, R0, 1 ;  /* 0x3f80000000007820 */ /* 0x000fc80000410000 */
[----:B------:R0:W3:Y:S01]  /*c0a0*/  F2F.F64.F32 R2, R0 ;  /* 0x0000000000027310 */ /* 0x0000e20000201800 */
[----:B------:R-:W-:Y:S05]  /*c0b0*/  BRA `(.L_x_32670) ;  /* 0x0000000000a47947 */ /* 0x000fea0003800000 */
.L_x_32682:
        /* <DEDUP_REMOVED lines=14> */
.L_x_32696:
[----:B------:R-:W-:Y:S05]  /*c1a0*/  BSYNC B0 ;  /* 0x0000000000007941 */ /* 0x000fea0003800000 */
.L_x_32695:
[----:B------:R-:W-:-:S04]  /*c1b0*/  FMUL.FTZ R0, R0, 1 ;  /* 0x3f80000000007820 */ /* 0x000fc80000410000 */
[----:B------:R0:W3:Y:S01]  /*c1c0*/  F2F.F64.F32 R2, R0 ;  /* 0x0000000000027310 */ /* 0x0000e20000201800 */
[----:B------:R-:W-:Y:S05]  /*c1d0*/  BRA `(.L_x_32670) ;  /* 0x00000000005c7947 */ /* 0x000fea0003800000 */
.L_x_32669:
        /* <DEDUP_REMOVED lines=16> */
.L_x_32697:
[----:B------:R-:W-:Y:S01]  /*c2e0*/  CS2R R2, SRZ ;  /* 0x0000000000027805 */ /* 0x000fe2000001ff00 */
[----:B------:R-:W-:Y:S06]  /*c2f0*/  BRA `(.L_x_32670) ;  /* 0x0000000000147947 */ /* 0x000fec0003800000 */
.L_x_32694:
[----:B------:R-:W3:Y:S02]  /*c300*/  LDG.E.64 R2, desc[UR36][R4.64] ;  /* 0x0000002404027981 */ /* 0x000ee4000c1e1b00 */
[----:B---3--:R-:W0:Y:S01]  /*c310*/  I2F.F64.U64 R2, R2 ;  /* 0x0000000200027312 */ /* 0x008e220000301800 */
[----:B------:R-:W-:Y:S05]  /*c320*/  BRA `(.L_x_32670) ;  /* 0x0000000000087947 */ /* 0x000fea0003800000 */
.L_x_32693:
[----:B------:R-:W3:Y:S02]  /*c330*/  LDG.E R2, desc[UR36][R4.64] ;  /* 0x0000002404027981 */ /* 0x000ee4000c1e1900 */
[----:B---3--:R-:W0:Y:S02]  /*c340*/  I2F.F64.U32 R2, R2 ;  /* 0x0000000200027312 */ /* 0x008e240000201800 */
.L_x_32670:
        /* <DEDUP_REMOVED lines=21> */
.L_x_32699:
[----:B------:R-:W-:Y:S05]  /*c4a0*/  BSYNC B0 ;  /* 0x0000000000007941 */ /* 0x000fea0003800000 */
.L_x_32698:
        /* <DEDUP_REMOVED lines=12> */
.L_x_32703:
[----:B------:R-:W0:Y:S02]  /*c570*/  F2I.S64.F64.TRUNC R4, R4 ;  /* 0x0000000400047311 */ /* 0x000e24000030d900 */
[----:B0-----:R-:W-:-:S05]  /*c580*/  IMAD.MOV.U32 R3, RZ, RZ, R4 ;  /* 0x000000ffff037224 */ /* 0x001fca00078e0004 */
[----:B------:R4:W-:Y:S01]  /*c590*/  STG.E.U8 desc[UR36][R16.64], R3 ;  /* 0x0000000310007986 */ /* 0x0009e2000c101124 */
[----:B------:R-:W-:Y:S05]  /*c5a0*/  BRA `(.L_x_32705) ;  /* 0x0000000c00f87947 */ /* 0x000fea0003800000 */
.L_x_32702:
        /* <DEDUP_REMOVED lines=9> */
.L_x_32707:
[----:B------:R-:W0:Y:S02]  /*c640*/  F2I.F64.TRUNC R5, R4 ;  /* 0x0000000400057311 */ /* 0x000e24000030d100 */
[----:B0-----:R2:W-:Y:S01]  /*c650*/  STG.E desc[UR36][R16.64], R5 ;  /* 0x0000000510007986 */ /* 0x0015e2000c101924 */
[----:B------:R-:W-:Y:S05]  /*c660*/  BRA `(.L_x_32705) ;  /* 0x0000000c00c87947 */ /* 0x000fea0003800000 */
.L_x_32706:
[----:B------:R-:W0:Y:S02]  /*c670*/  F2I.F64.TRUNC R5, R4 ;  /* 0x0000000400057311 */ /* 0x000e24000030d100 */
[----:B0-----:R0:W-:Y:S01]  /*c680*/  STG.E.U16 desc[UR36][R16.64], R5 ;  /* 0x0000000510007986 */ /* 0x0011e2000c101524 */
[----:B------:R-:W-:Y:S05]  /*c690*/  BRA `(.L_x_32705) ;  /* 0x0000000c00bc7947 */ /* 0x000fea0003800000 */
.L_x_32701:
        /* <DEDUP_REMOVED lines=13> */
.L_x_32709:
        /* <DEDUP_REMOVED lines=8> */
.L_x_32708:
        /* <DEDUP_REMOVED lines=14> */
.L_x_32711:
        /* <DEDUP_REMOVED lines=9> */
.L_x_32710:
[----:B------:R0:W-:Y:S01]  /*c960*/  STG.E.64 desc[UR36][R16.64], R4 ;  /* 0x0000000410007986 */ /* 0x0001e2000c101b24 */
[----:B------:R-:W-:Y:S05]  /*c970*/  BRA `(.L_x_32705) ;  /* 0x0000000c00047947 */ /* 0x000fea0003800000 */
.L_x_32700:
        /* <DEDUP_REMOVED lines=12> */
.L_x_32714:
[----:B------:R-:W-:-:S05]  /*ca40*/  CS2R R6, SRZ ;  /* 0x0000000000067805 */ /* 0x000fca000001ff00 */
[----:B------:R0:W-:Y:S01]  /*ca50*/  STG.E.128 desc[UR36][R16.64], R4 ;  /* 0x0000000410007986 */ /* 0x0001e2000c101d24 */
[----:B------:R-:W-:Y:S05]  /*ca60*/  BRA `(.L_x_32705) ;  /* 0x0000000800c87947 */ /* 0x000fea0003800000 */
.L_x_32713:
        /* <DEDUP_REMOVED lines=25> */
.L_x_32718:
[----:B------:R-:W-:Y:S05]  /*cc00*/  BSYNC B0 ;  /* 0x0000000000007941 */ /* 0x000fea0003800000 */
.L_x_32717:
[----:B------:R-:W-:-:S05]  /*cc10*/  LOP3.LUT R3, R0, R3, RZ, 0xfc, !PT ;  /* 0x0000000300037212 */ /* 0x000fca00078efcff */
[----:B------:R0:W-:Y:S01]  /*cc20*/  STG.E.U8 desc[UR36][R16.64], R3 ;  /* 0x0000000310007986 */ /* 0x0001e2000c101124 */
[----:B------:R-:W-:Y:S05]  /*cc30*/  BRA `(.L_x_32705) ;  /* 0x0000000800547947 */ /* 0x000fea0003800000 */
.L_x_32716:
        /* <DEDUP_REMOVED lines=17> */
.L_x_32720:
[----:B------:R-:W-:Y:S02]  /*cd50*/  ISETP.GT.U32.AND P0, PT, R2, 0x7f800000, PT ;  /* 0x7f8000000200780c */ /* 0x000fe40003f04070 */
[----:B------:R-:W-:-:S04]  /*cd60*/  MOV R0, 0x7f ;  /* 0x0000007f00007802 */ /* 0x000fc80000000f00 */
[----:B------:R-:W-:-:S07]  /*cd70*/  SEL R0, R0, 0x7c, P0 ;  /* 0x0000007c00007807 */ /* 0x000fce0000000000 */
.L_x_32721:
[----:B------:R-:W-:Y:S05]  /*cd80*/  BSYNC B0 ;  /* 0x0000000000007941 */ /* 0x000fea0003800000 */
.L_x_32719:
[----:B------:R-:W-:-:S04]  /*cd90*/  LOP3.LUT R2, R3, 0x80000000, RZ, 0xc0, !PT ;  /* 0x8000000003027812 */ /* 0x000fc800078ec0ff */
[----:B------:R-:W-:-:S04]  /*cda0*/  SHF.R.U32.HI R3, RZ, 0x18, R2 ;  /* 0x00000018ff037819 */ /* 0x000fc80000011602 */
[----:B------:R-:W-:-:S05]  /*cdb0*/  LOP3.LUT R3, R0, R3, RZ, 0xfc, !PT ;  /* 0x0000000300037212 */ /* 0x000fca00078efcff */
[----:B------:R0:W-:Y:S01]  /*cdc0*/  STG.E.U8 desc[UR36][R16.64], R3 ;  /* 0x0000000310007986 */ /* 0x0001e2000c101124 */
[----:B------:R-:W-:Y:S05]  /*cdd0*/  BRA `(.L_x_32705) ;  /* 0x0000000400ec7947 */ /* 0x000fea0003800000 */
.L_x_32715:
        /* <DEDUP_REMOVED lines=8> */
.L_x_32712:
        /* <DEDUP_REMOVED lines=11> */
.L_x_32724:
        /* <DEDUP_REMOVED lines=21> */
.L_x_32727:
[----:B------:R-:W-:-:S04]  /*d060*/  LOP3.LUT R2, R3, 0x80000000, RZ, 0xc0, !PT ;  /* 0x8000000003027812 */ /* 0x000fc800078ec0ff */
[----:B------:R-:W-:-:S04]  /*d070*/  SHF.R.U32.HI R3, RZ, 0x18, R2 ;  /* 0x00000018ff037819 */ /* 0x000fc80000011602 */
[----:B------:R-:W-:-:S04]  /*d080*/  LOP3.LUT R0, R0, R3, RZ, 0xfc, !PT ;  /* 0x0000000300007212 */ /* 0x000fc800078efcff */
[----:B------:R-:W-:-:S07]  /*d090*/  PRMT R8, R0, 0x7610, R8 ;  /* 0x0000761000087816 */ /* 0x000fce0000000008 */
.L_x_32726:
[----:B------:R-:W-:Y:S05]  /*d0a0*/  BSYNC B0 ;  /* 0x0000000000007941 */ /* 0x000fea0003800000 */
.L_x_32725:
[----:B------:R0:W-:Y:S01]  /*d0b0*/  STG.E.U8 desc[UR36][R16.64], R8 ;  /* 0x0000000810007986 */ /* 0x0001e2000c101124 */
[----:B------:R-:W-:Y:S05]  /*d0c0*/  BRA `(.L_x_32705) ;  /* 0x0000000400307947 */ /* 0x000fea0003800000 */
.L_x_32723:
        /* <DEDUP_REMOVED lines=21> */
.L_x_32730:
[----:B------:R-:W-:-:S04]  /*d220*/  LOP3.LUT R2, R3, 0x80000000, RZ, 0xc0, !PT ;  /* 0x8000000003027812 */ /* 0x000fc800078ec0ff */
[----:B------:R-:W-:-:S04]  /*d230*/  SHF.R.U32.HI R3, RZ, 0x18, R2 ;  /* 0x00000018ff037819 */ /* 0x000fc80000011602 */
[----:B------:R-:W-:-:S04]  /*d240*/  LOP3.LUT R0, R0, R3, RZ, 0xfc, !PT ;  /* 0x0000000300007212 */ /* 0x000fc800078efcff */
[----:B------:R-:W-:-:S07]  /*d250*/  PRMT R8, R0, 0x7610, R8 ;  /* 0x0000761000087816 */ /* 0x000fce0000000008 */
.L_x_32729:
[----:B------:R-:W-:Y:S05]  /*d260*/  BSYNC B0 ;  /* 0x0000000000007941 */ /* 0x000fea0003800000 */
.L_x_32728:
[----:B------:R0:W-:Y:S01]  /*d270*/  STG.E.U8 desc[UR36][R16.64], R8 ;  /* 0x0000000810007986 */ /* 0x0001e2000c101124 */
[----:B------:R-:W-:Y:S05]  /*d280*/  BRA `(.L_x_32705) ;  /* 0x0000000000c07947 */ /* 0x000fea0003800000 */
.L_x_32722:
        /* <DEDUP_REMOVED lines=26> */
.L_x_32704:
        /* <DEDUP_REMOVED lines=16> */
.L_x_32733:
[----:B------:R-:W-:Y:S05]  /*d530*/  BRA `(.L_x_32705) ;  /* 0x0000000000147947 */ /* 0x000fea0003800000 */
.L_x_32732:
[----:B------:R-:W0:Y:S02]  /*d540*/  F2I.U64.F64.TRUNC R4, R4 ;  /* 0x0000000400047311 */ /* 0x000e24000030d800 */
[----:B0-----:R0:W-:Y:S01]  /*d550*/  STG.E.64 desc[UR36][R16.64], R4 ;  /* 0x0000000410007986 */ /* 0x0011e2000c101b24 */
[----:B------:R-:W-:Y:S05]  /*d560*/  BRA `(.L_x_32705) ;  /* 0x0000000000087947 */ /* 0x000fea0003800000 */
.L_x_32731:
[----:B------:R-:W0:Y:S02]  /*d570*/  F2I.U32.F64.TRUNC R5, R4 ;  /* 0x0000000400057311 */ /* 0x000e24000030d000 */
[----:B0-----:R0:W-:Y:S02]  /*d580*/  STG.E desc[UR36][R16.64], R5 ;  /* 0x0000000510007986 */ /* 0x0011e4000c101924 */
.L_x_32705:
[----:B------:R-:W-:-:S07]  /*d590*/  VIADD R23, R23, 0x80 ;  /* 0x0000008017177836 */ /* 0x000fce0000000000 */
.L_x_32630:
[----:B------:R-:W-:Y:S05]  /*d5a0*/  BSYNC B6 ;  /* 0x0000000000067941 */ /* 0x000fea0003800000 */
.L_x_32629:
        /* <DEDUP_REMOVED lines=357> */
.L_x_32734:
        /* <DEDUP_REMOVED lines=21> */
.L_x_32738:
[----:B------:R-:W2:Y:S02]  /*ed50*/  LDG.E.U8 R2, desc[UR36][R2.64] ;  /* 0x0000002402027981 */ /* 0x000ea4000c1e1100 */
[----:B--2---:R0:W1:Y:S01]  /*ed60*/  I2F.F64.U16 R18, R2 ;  /* 0x0000000200127312 */ /* 0x0040620000101800 */
[----:B------:R-:W-:Y:S05]  /*ed70*/  BRA `(.L_x_32740) ;  /* 0x0000000c00707947 */ /* 0x000fea0003800000 */
.L_x_32737:
        /* <DEDUP_REMOVED lines=9> */
.L_x_32742:
[----:B------:R-:W2:Y:S02]  /*ee10*/  LDG.E R2, desc[UR36][R2.64] ;  /* 0x0000002402027981 */ /* 0x000ea4000c1e1900 */
[----:B--2---:R0:W1:Y:S01]  /*ee20*/  I2F.F64 R18, R2 ;  /* 0x0000000200127312 */ /* 0x0040620000201c00 */
[----:B------:R-:W-:Y:S05]  /*ee30*/  BRA `(.L_x_32740) ;  /* 0x0000000c00407947 */ /* 0x000fea0003800000 */
.L_x_32741:
[----:B------:R-:W2:Y:S02]  /*ee40*/  LDG.E.U16 R2, desc[UR36][R2.64] ;  /* 0x0000002402027981 */ /* 0x000ea4000c1e1500 */
[----:B--2---:R0:W1:Y:S01]  /*ee50*/  I2F.F64.S16 R18, R2 ;  /* 0x0000000200127312 */ /* 0x0040620000101c00 */
[----:B------:R-:W-:Y:S05]  /*ee60*/  BRA `(.L_x_32740) ;  /* 0x0000000c00347947 */ /* 0x000fea0003800000 */
.L_x_32736:
        /* <DEDUP_REMOVED lines=10> */
.L_x_32744:
[----:B------:R-:W2:Y:S02]  /*ef10*/  LDG.E.U16 R0, desc[UR36][R2.64] ;  /* 0x0000002402007981 */ /* 0x000ea4000c1e1500 */
[----:B--2---:R-:W-:-:S05]  /*ef20*/  HADD2.F32 R0, -RZ, R0.H0_H0 ;  /* 0x20000000ff007230 */ /* 0x004fca0000004100 */
[----:B------:R-:W-:-:S04]  /*ef30*/  FMUL.FTZ R0, R0, 1 ;  /* 0x3f80000000007820 */ /* 0x000fc80000410000 */
[----:B------:R0:W1:Y:S01]  /*ef40*/  F2F.F64.F32 R18, R0 ;  /* 0x0000000000127310 */ /* 0x0000620000201800 */
[----:B------:R-:W-:Y:S05]  /*ef50*/  BRA `(.L_x_32740) ;  /* 0x0000000800f87947 */ /* 0x000fea0003800000 */
.L_x_32743:
        /* <DEDUP_REMOVED lines=10> */
.L_x_32746:
[----:B------:R-:W2:Y:S02]  /*f000*/  LDG.E.U16 R2, desc[UR36][R2.64] ;  /* 0x0000002402027981 */ /* 0x000ea4000c1e1500 */
[----:B--2---:R-:W-:-:S05]  /*f010*/  HADD2.F32 R0, -RZ, R2.H0_H0 ;  /* 0x20000002ff007230 */ /* 0x004fca0000004100 */
[----:B------:R-:W-:-:S04]  /*f020*/  FMUL.FTZ R0, R0, 1 ;  /* 0x3f80000000007820 */ /* 0x000fc80000410000 */
[----:B------:R0:W1:Y:S01]  /*f030*/  F2F.F64.F32 R18, R0 ;  /* 0x0000000000127310 */ /* 0x0000620000201800 */
[----:B------:R-:W-:Y:S05]  /*f040*/  BRA `(.L_x_32740) ;  /* 0x0000000800bc7947 */ /* 0x000fea0003800000 */
.L_x_32745:
[----:B------:R0:W5:Y:S01]  /*f050*/  LDG.E.64 R18, desc[UR36][R2.64] ;  /* 0x0000002402127981 */ /* 0x000162000c1e1b00 */
[----:B------:R-:W-:Y:S05]  /*f060*/  BRA `(.L_x_32740) ;  /* 0x0000000800b47947 */ /* 0x000fea0003800000 */
.L_x_32735:
        /* <DEDUP_REMOVED lines=13> */
.L_x_32749:
[----:B------:R0:W5:Y:S01]  /*f140*/  LDG.E.64 R18, desc[UR36][R2.64] ;  /* 0x0000002402127981 */ /* 0x000162000c1e1b00 */
[----:B------:R-:W-:Y:S05]  /*f150*/  BRA `(.L_x_32740) ;  /* 0x0000000800787947 */ /* 0x000fea0003800000 */
.L_x_32748:
        /* <DEDUP_REMOVED lines=28> */
.L_x_32751:
        /* <DEDUP_REMOVED lines=15> */
.L_x_32750:
[----:B------:R-:W2:Y:S02]  /*f410*/  LDG.E.U16 R0, desc[UR36][R2.64] ;  /* 0x0000002402007981 */ /* 0x000ea4000c1e1500 */
[----:B--2---:R-:W-:-:S04]  /*f420*/  IMAD.U32 R0, R0, 0x10000, RZ ;  /* 0x0001000000007824 */ /* 0x004fc800078e00ff */
[----:B------:R-:W-:-:S04]  /*f430*/  FMUL.FTZ R0, R0, 1 ;  /* 0x3f80000000007820 */ /* 0x000fc80000410000 */
[----:B------:R4:W0:Y:S01]  /*f440*/  F2F.F64.F32 R18, R0 ;  /* 0x0000000000127310 */ /* 0x0008220000201800 */
[----:B------:R-:W-:Y:S05]  /*f450*/  BRA `(.L_x_32740) ;  /* 0x0000000400b87947 */ /* 0x000fea0003800000 */
.L_x_32747:
        /* <DEDUP_REMOVED lines=11> */
.L_x_32754:
        /* <DEDUP_REMOVED lines=21> */
.L_x_32758:
[----:B------:R-:W-:Y:S05]  /*f660*/  BSYNC B1 ;  /* 0x0000000000017941 */ /* 0x000fea0003800000 */
.L_x_32757:
[----:B------:R-:W-:Y:S01]  /*f670*/  LEA R3, R0, 0x3b800000, 0x17 ;  /* 0x3b80000000037811 */ /* 0x000fe200078eb8ff */
[----:B------:R-:W-:-:S05]  /*f680*/  IMAD.SHL.U32 R0, R2, 0x100000, RZ ;  /* 0x0010000002007824 */ /* 0x000fca00078e00ff */
[----:B------:R-:W-:-:S07]  /*f690*/  LOP3.LUT R0, R3, R0, R4, 0xfe, !PT ;  /* 0x0000000003007212 */ /* 0x000fce00078efe04 */
.L_x_32756:
[----:B------:R-:W-:Y:S05]  /*f6a0*/  BSYNC B0 ;  /* 0x0000000000007941 */ /* 0x000fea0003800000 */
.L_x_32755:
[----:B------:R-:W-:-:S04]  /*f6b0*/  FMUL.FTZ R0, R0, 1 ;  /* 0x3f80000000007820 */ /* 0x000fc80000410000 */
[----:B------:R0:W1:Y:S01]  /*f6c0*/  F2F.F64.F32 R18, R0 ;  /* 0x0000000000127310 */ /* 0x0000620000201800 */
[----:B------:R-:W-:Y:S05]  /*f6d0*/  BRA `(.L_x_32740) ;  /* 0x0000000400187947 */ /* 0x000fea0003800000 */
.L_x_32753:
        /* <DEDUP_REMOVED lines=21> */
.L_x_32762:
[----:B------:R-:W-:Y:S05]  /*f830*/  BSYNC B1 ;  /* 0x0000000000017941 */ /* 0x000fea0003800000 */
.L_x_32761:
[----:B------:R-:W-:Y:S01]  /*f840*/  LEA R3, R0, 0x37800000, 0x17 ;  /* 0x3780000000037811 */ /* 0x000fe200078eb8ff */
[----:B------:R-:W-:-:S05]  /*f850*/  IMAD.SHL.U32 R0, R2, 0x200000, RZ ;  /* 0x0020000002007824 */ /* 0x000fca00078e00ff */
[----:B------:R-:W-:-:S07]  /*f860*/  LOP3.LUT R0, R3, R0, R4, 0xfe, !PT ;  /* 0x0000000003007212 */ /* 0x000fce00078efe04 */
.L_x_32760:
[----:B------:R-:W-:Y:S05]  /*f870*/  BSYNC B0 ;  /* 0x0000000000007941 */ /* 0x000fea0003800000 */
.L_x_32759:
[----:B------:R-:W-:-:S04]  /*f880*/  FMUL.FTZ R0, R0, 1 ;  /* 0x3f80000000007820 */ /* 0x000fc80000410000 */
[----:B------:R0:W1:Y:S01]  /*f890*/  F2F.F64.F32 R18, R0 ;  /* 0x0000000000127310 */ /* 0x0000620000201800 */
[----:B------:R-:W-:Y:S05]  /*f8a0*/  BRA `(.L_x_32740) ;  /* 0x0000000000a47947 */ /* 0x000fea0003800000 */
.L_x_32752:
        /* <DEDUP_REMOVED lines=14> */
.L_x_32766:
[----:B------:R-:W-:Y:S05]  /*f990*/  BSYNC B0 ;  /* 0x0000000000007941 */ /* 0x000fea0003800000 */
.L_x_32765:
[----:B------:R-:W-:-:S04]  /*f9a0*/  FMUL.FTZ R0, R0, 1 ;  /* 0x3f80000000007820 */ /* 0x000fc80000410000 */
[----:B------:R0:W1:Y:S01]  /*f9b0*/  F2F.F64.F32 R18, R0 ;  /* 0x0000000000127310 */ /* 0x0000620000201800 */
[----:B------:R-:W-:Y:S05]  /*f9c0*/  BRA `(.L_x_32740) ;  /* 0x00000000005c7947 */ /* 0x000fea0003800000 */
.L_x_32739:
        /* <DEDUP_REMOVED lines=16> */
.L_x_32767:
[----:B------:R-:W-:Y:S01]  /*fad0*/  CS2R R18, SRZ ;  /* 0x0000000000127805 */ /* 0x000fe2000001ff00 */
[----:B------:R-:W-:Y:S06]  /*fae0*/  BRA `(.L_x_32740) ;  /* 0x0000000000147947 */ /* 0x000fec0003800000 */
.L_x_32764:
[----:B------:R-:W2:Y:S02]  /*faf0*/  LDG.E.64 R18, desc[UR36][R2.64] ;  /* 0x0000002402127981 */ /* 0x000ea4000c1e1b00 */
[----:B--2---:R-:W0:Y:S01]  /*fb00*/  I2F.F64.U64 R18, R18 ;  /* 0x0000001200127312 */ /* 0x004e220000301800 */
[----:B------:R-:W-:Y:S05]  /*fb10*/  BRA `(.L_x_32740) ;  /* 0x0000000000087947 */ /* 0x000fea0003800000 */
.L_x_32763:
[----:B------:R-:W2:Y:S02]  /*fb20*/  LDG.E R2, desc[UR36][R2.64] ;  /* 0x0000002402027981 */ /* 0x000ea4000c1e1900 */
[----:B--2---:R0:W1:Y:S02]  /*fb30*/  I2F.F64.U32 R18, R2 ;  /* 0x0000000200127312 */ /* 0x0040640000201800 */
.L_x_32740:
        /* <DEDUP_REMOVED lines=18> */
.L_x_32771:
[----:B------:R-:W4:Y:S02]  /*fc60*/  LDG.E.U8 R2, desc[UR36][R22.64] ;  /* 0x0000002416027981 */ /* 0x000f24000c1e1100 */
[----:B----4-:R-:W0:Y:S01]  /*fc70*/  I2F.F64.U16 R2, R2 ;  /* 0x0000000200027312 */ /* 0x010e220000101800 */
[----:B------:R-:W-:Y:S05]  /*fc80*/  BRA `(.L_x_32773) ;  /* 0x0000000c00707947 */ /* 0x000fea0003800000 */
.L_x_32770:
        /* <DEDUP_REMOVED lines=9> */
.L_x_32775:
[----:B------:R-:W4:Y:S02]  /*fd20*/  LDG.E R2, desc[UR36][R22.64] ;  /* 0x0000002416027981 */ /* 0x000f24000c1e1900 */
[----:B----4-:R-:W0:Y:S01]  /*fd30*/  I2F.F64 R2, R2 ;  /* 0x0000000200027312 */ /* 0x010e220000201c00 */
[----:B------:R-:W-:Y:S05]  /*fd40*/  BRA `(.L_x_32773) ;  /* 0x0000000c00407947 */ /* 0x000fea0003800000 */
.L_x_32774:
[----:B------:R-:W4:Y:S02]  /*fd50*/  LDG.E.U16 R2, desc[UR36][R22.64] ;  /* 0x0000002416027981 */ /* 0x000f24000c1e1500 */
[----:B----4-:R-:W0:Y:S01]  /*fd60*/  I2F.F64.S16 R2, R2 ;  /* 0x0000000200027312 */ /* 0x010e220000101c00 */
[----:B------:R-:W-:Y:S05]  /*fd70*/  BRA `(.L_x_32773) ;  /* 0x0000000c00347947 */ /* 0x000fea0003800000 */
.L_x_32769:
        /* <DEDUP_REMOVED lines=10> */
.L_x_32777:
[----:B------:R-:W4:Y:S02]  /*fe20*/  LDG.E.U16 R0, desc[UR36][R22.64] ;  /* 0x0000002416007981 */ /* 0x000f24000c1e1500 */
[----:B----4-:R-:W-:-:S05]  /*fe30*/  HADD2.F32 R0, -RZ, R0.H0_H0 ;  /* 0x20000000ff007230 */ /* 0x010fca0000004100 */
[----:B------:R-:W-:-:S04]  /*fe40*/  FMUL.FTZ R0, R0, 1 ;  /* 0x3f80000000007820 */ /* 0x000fc80000410000 */
[----:B------:R0:W4:Y:S01]  /*fe50*/  F2F.F64.F32 R2, R0 ;  /* 0x0000000000027310 */ /* 0x0001220000201800 */
[----:B------:R-:W-:Y:S05]  /*fe60*/  BRA `(.L_x_32773) ;  /* 0x0000000800f87947 */ /* 0x000fea0003800000 */
.L_x_32776:
        /* <DEDUP_REMOVED lines=10> */
.L_x_32779:
[----:B------:R-:W4:Y:S02]  /*ff10*/  LDG.E.U16 R22, desc[UR36][R22.64] ;  /* 0x0000002416167981 */ /* 0x000f24000c1e1500 */
[----:B----4-:R-:W-:-:S05]  /*ff20*/  HADD2.F32 R0, -RZ, R22.H0_H0 ;  /* 0x20000016ff007230 */ /* 0x010fca0000004100 */
[----:B------:R-:W-:-:S04]  /*ff30*/  FMUL.FTZ R0, R0, 1 ;  /* 0x3f80000000007820 */ /* 0x000fc80000410000 */
[----:B------:R0:W4:Y:S01]  /*ff40*/  F2F.F64.F32 R2, R0 ;  /* 0x0000000000027310 */ /* 0x0001220000201800 */
[----:B------:R-:W-:Y:S05]  /*ff50*/  BRA `(.L_x_32773) ;  /* 0x0000000800bc7947 */ /* 0x000fea0003800000 */
.L_x_32778:
[----:B------:R0:W5:Y:S01]  /*ff60*/  LDG.E.64 R2, desc[UR36][R22.64] ;  /* 0x0000002416027981 */ /* 0x000162000c1e1b00 */
[----:B------:R-:W-:Y:S05]  /*ff70*/  BRA `(.L_x_32773) ;  /* 0x0000000800b47947 */ /* 0x000fea0003800000 */
.L_x_32768:
        /* <DEDUP_REMOVED lines=13> */
.L_x_32782:
[----:B------:R0:W5:Y:S01]  /*10050*/  LDG.E.64 R2, desc[UR36][R22.64] ;  /* 0x0000002416027981 */ /* 0x000162000c1e1b00 */
[----:B------:R-:W-:Y:S05]  /*10060*/  BRA `(.L_x_32773) ;  /* 0x0000000800787947 */ /* 0x000fea0003800000 */
.L_x_32781:
        /* <DEDUP_REMOVED lines=28> */
.L_x_32784:
        /* <DEDUP_REMOVED lines=15> */
.L_x_32783:
[----:B------:R-:W4:Y:S02]  /*10320*/  LDG.E.U16 R0, desc[UR36][R22.64] ;  /* 0x0000002416007981 */ /* 0x000f24000c1e1500 */
[----:B----4-:R-:W-:-:S04]  /*10330*/  IMAD.U32 R0, R0, 0x10000, RZ ;  /* 0x0001000000007824 */ /* 0x010fc800078e00ff */
[----:B------:R-:W-:-:S04]  /*10340*/  FMUL.FTZ R0, R0, 1 ;  /* 0x3f80000000007820 */ /* 0x000fc80000410000 */
[----:B------:R0:W4:Y:S01]  /*10350*/  F2F.F64.F32 R2, R0 ;  /* 0x0000000000027310 */ /* 0x0001220000201800 */
[----:B------:R-:W-:Y:S05]  /*10360*/  BRA `(.L_x_32773) ;  /* 0x0000000400b87947 */ /* 0x000fea0003800000 */
.L_x_32780:
        /* <DEDUP_REMOVED lines=11> */
.L_x_32787:
        /* <DEDUP_REMOVED lines=21> */
.L_x_32791:
[----:B------:R-:W-:Y:S05]  /*10570*/  BSYNC B1 ;  /* 0x0000000000017941 */ /* 0x000fea0003800000 */
.L_x_32790:
[----:B------:R-:W-:Y:S01]  /*10580*/  LEA R3, R0, 0x3b800000, 0x17 ;  /* 0x3b80000000037811 */ /* 0x000fe200078eb8ff */
[----:B------:R-:W-:-:S05]  /*10590*/  IMAD.SHL.U32 R0, R2, 0x100000, RZ ;  /* 0x0010000002007824 */ /* 0x000fca00078e00ff */
[----:B------:R-:W-:-:S07]  /*105a0*/  LOP3.LUT R0, R3, R0, R4, 0xfe, !PT ;  /* 0x0000000003007212 */ /* 0x000fce00078efe04 */
.L_x_32789:
[----:B------:R-:W-:Y:S05]  /*105b0*/  BSYNC B0 ;  /* 0x0000000000007941 */ /* 0x000fea0003800000 */
.L_x_32788:
[----:B------:R-:W-:-:S04]  /*105c0*/  FMUL.FTZ R0, R0, 1 ;  /* 0x3f80000000007820 */ /* 0x000fc80000410000 */
[----:B------:R0:W4:Y:S01]  /*105d0*/  F2F.F64.F32 R2, R0 ;  /* 0x0000000000027310 */ /* 0x0001220000201800 */
[----:B------:R-:W-:Y:S05]  /*105e0*/  BRA `(.L_x_32773) ;  /* 0x0000000400187947 */ /* 0x000fea0003800000 */
.L_x_32786:
        /* <DEDUP_REMOVED lines=21> */
.L_x_32795:
[----:B------:R-:W-:Y:S05]  /*10740*/  BSYNC B1 ;  /* 0x0000000000017941 */ /* 0x000fea0003800000 */
.L_x_32794:
[----:B------:R-:W-:Y:S01]  /*10750*/  LEA R3, R0, 0x37800000, 0x17 ;  /* 0x3780000000037811 */ /* 0x000fe200078eb8ff */
[----:B------:R-:W-:-:S05]  /*10760*/  IMAD.SHL.U32 R0, R2, 0x200000, RZ ;  /* 0x0020000002007824 */ /* 0x000fca00078e00ff */
[----:B------:R-:W-:-:S07]  /*10770*/  LOP3.LUT R0, R3, R0, R4, 0xfe, !PT ;  /* 0x0000000003007212 */ /* 0x000fce00078efe04 */
.L_x_32793:
[----:B------:R-:W-:Y:S05]  /*10780*/  BSYNC B0 ;  /* 0x0000000000007941 */ /* 0x000fea0003800000 */
.L_x_32792:
[----:B------:R-:W-:-:S04]  /*10790*/  FMUL.FTZ R0, R0, 1 ;  /* 0x3f80000000007820 */ /* 0x000fc80000410000 */
[----:B------:R0:W4:Y:S01]  /*107a0*/  F2F.F64.F32 R2, R0 ;  /* 0x0000000000027310 */ /* 0x0001220000201800 */
[----:B------:R-:W-:Y:S05]  /*107b0*/  BRA `(.L_x_32773) ;  /* 0x0000000000a47947 */ /* 0x000fea0003800000 */
.L_x_32785:
        /* <DEDUP_REMOVED lines=14> */
.L_x_32799:
[----:B------:R-:W-:Y:S05]  /*108a0*/  BSYNC B0 ;  /* 0x0000000000007941 */ /* 0x000fea0003800000 */
.L_x_32798:
[----:B------:R-:W-:-:S04]  /*108b0*/  FMUL.FTZ R0, R0, 1 ;  /* 0x3f80000000007820 */ /* 0x000fc80000410000 */
[----:B------:R0:W4:Y:S01]  /*108c0*/  F2F.F64.F32 R2, R0 ;  /* 0x0000000000027310 */ /* 0x0001220000201800 */
[----:B------:R-:W-:Y:S05]  /*108d0*/  BRA `(.L_x_32773) ;  /* 0x00000000005c7947 */ /* 0x000fea0003800000 */
.L_x_32772:
        /* <DEDUP_REMOVED lines=16> */
.L_x_32800:
[----:B------:R-:W-:Y:S01]  /*109e0*/  CS2R R2, SRZ ;  /* 0x0000000000027805 */ /* 0x000fe2000001ff00 */
[----:B------:R-:W-:Y:S06]  /*109f0*/  BRA `(.L_x_32773) ;  /* 0x0000000000147947 */ /* 0x000fec0003800000 */
.L_x_32797:
[----:B------:R-:W4:Y:S02]  /*10a00*/  LDG.E.64 R2, desc[UR36][R22.64] ;  /* 0x0000002416027981 */ /* 0x000f24000c1e1b00 */
[----:B----4-:R-:W0:Y:S01]  /*10a10*/  I2F.F64.U64 R2, R2 ;  /* 0x0000000200027312 */ /* 0x010e220000301800 */
[----:B------:R-:W-:Y:S05]  /*10a20*/  BRA `(.L_x_32773) ;  /* 0x0000000000087947 */ /* 0x000fea0003800000 */
.L_x_32796:
[----:B------:R-:W4:Y:S02]  /*10a30*/  LDG.E R2, desc[UR36][R22.64] ;  /* 0x0000002416027981 */ /* 0x000f24000c1e1900 */
[----:B----4-:R-:W0:Y:S02]  /*10a40*/  I2F.F64.U32 R2, R2 ;  /* 0x0000000200027312 */ /* 0x010e240000201800 */
.L_x_32773:
        /* <DEDUP_REMOVED lines=21> */
.L_x_32802:
[----:B------:R-:W-:Y:S05]  /*10ba0*/  BSYNC B0 ;  /* 0x0000000000007941 */ /* 0x000fea0003800000 */
.L_x_32801:
        /* <DEDUP_REMOVED lines=12> */
.L_x_32806:
[----:B------:R-:W4:Y:S02]  /*10c70*/  F2I.S64.F64.TRUNC R4, R4 ;  /* 0x0000000400047311 */ /* 0x000f24000030d900 */
[----:B----4-:R-:W-:-:S05]  /*10c80*/  IMAD.MOV.U32 R3, RZ, RZ, R4 ;  /* 0x000000ffff037224 */ /* 0x010fca00078e0004 */
[----:B------:R-:W-:Y:S01]  /*10c90*/  STG.E.U8 desc[UR36][R16.64], R3 ;  /* 0x0000000310007986 */ /* 0x000fe2000c101124 */
[----:B------:R-:W-:Y:S05]  /*10ca0*/  EXIT ;  /* 0x000000000000794d */ /* 0x000fea0003800000 */
.L_x_32805:
        /* <DEDUP_REMOVED lines=9> */
.L_x_32809:
[----:B------:R-:W0:Y:S02]  /*10d40*/  F2I.F64.TRUNC R5, R4 ;  /* 0x0000000400057311 */ /* 0x000e24000030d100 */
[----:B0-----:R-:W-:Y:S01]  /*10d50*/  STG.E desc[UR36][R16.64], R5 ;  /* 0x0000000510007986 */ /* 0x001fe2000c101924 */
[----:B------:R-:W-:Y:S05]  /*10d60*/  EXIT ;  /* 0x000000000000794d */ /* 0x000fea0003800000 */
.L_x_32808:
[----:B------:R-:W0:Y:S02]  /*10d70*/  F2I.F64.TRUNC R5, R4 ;  /* 0x0000000400057311 */ /* 0x000e24000030d100 */
[----:B0-----:R-:W-:Y:S01]  /*10d80*/  STG.E.U16 desc[UR36][R16.64], R5 ;  /* 0x0000000510007986 */ /* 0x001fe2000c101524 */
[----:B------:R-:W-:Y:S05]  /*10d90*/  EXIT ;  /* 0x000000000000794d */ /* 0x000fea0003800000 */
.L_x_32804:
        /* <DEDUP_REMOVED lines=13> */
.L_x_32811:
        /* <DEDUP_REMOVED lines=8> */
.L_x_32810:
        /* <DEDUP_REMOVED lines=14> */
.L_x_32813:
        /* <DEDUP_REMOVED lines=9> */
.L_x_32812:
[----:B------:R-:W-:Y:S01]  /*11060*/  STG.E.64 desc[UR36][R16.64], R4 ;  /* 0x0000000410007986 */ /* 0x000fe2000c101b24 */
[----:B------:R-:W-:Y:S05]  /*11070*/  EXIT ;  /* 0x000000000000794d */ /* 0x000fea0003800000 */
.L_x_32803:
        /* <DEDUP_REMOVED lines=12> */
.L_x_32816:
[----:B------:R-:W-:-:S05]  /*11140*/  CS2R R6, SRZ ;  /* 0x0000000000067805 */ /* 0x000fca000001ff00 */
[----:B------:R-:W-:Y:S01]  /*11150*/  STG.E.128 desc[UR36][R16.64], R4 ;  /* 0x0000000410007986 */ /* 0x000fe2000c101d24 */
[----:B------:R-:W-:Y:S05]  /*11160*/  EXIT ;  /* 0x000000000000794d */ /* 0x000fea0003800000 */
.L_x_32815:
        /* <DEDUP_REMOVED lines=25> */
.L_x_32820:
[----:B------:R-:W-:Y:S05]  /*11300*/  BSYNC B0 ;  /* 0x0000000000007941 */ /* 0x000fea0003800000 */
.L_x_32819:
[----:B------:R-:W-:-:S05]  /*11310*/  LOP3.LUT R3, R0, R3, RZ, 0xfc, !PT ;  /* 0x0000000300037212 */ /* 0x000fca00078efcff */
[----:B------:R-:W-:Y:S01]  /*11320*/  STG.E.U8 desc[UR36][R16.64], R3 ;  /* 0x0000000310007986 */ /* 0x000fe2000c101124 */
[----:B------:R-:W-:Y:S05]  /*11330*/  EXIT ;  /* 0x000000000000794d */ /* 0x000fea0003800000 */
.L_x_32818:
        /* <DEDUP_REMOVED lines=17> */
.L_x_32822:
[----:B------:R-:W-:Y:S02]  /*11450*/  ISETP.GT.U32.AND P0, PT, R2, 0x7f800000, PT ;  /* 0x7f8000000200780c */ /* 0x000fe40003f04070 */
[----:B------:R-:W-:-:S04]  /*11460*/  MOV R0, 0x7f ;  /* 0x0000007f00007802 */ /* 0x000fc80000000f00 */
[----:B------:R-:W-:-:S07]  /*11470*/  SEL R0, R0, 0x7c, P0 ;  /* 0x0000007c00007807 */ /* 0x000fce0000000000 */
.L_x_32823:
[----:B------:R-:W-:Y:S05]  /*11480*/  BSYNC B0 ;  /* 0x0000000000007941 */ /* 0x000fea0003800000 */
.L_x_32821:
[----:B------:R-:W-:-:S04]  /*11490*/  LOP3.LUT R2, R3, 0x80000000, RZ, 0xc0, !PT ;  /* 0x8000000003027812 */ /* 0x000fc800078ec0ff */
[----:B------:R-:W-:-:S04]  /*114a0*/  SHF.R.U32.HI R3, RZ, 0x18, R2 ;  /* 0x00000018ff037819 */ /* 0x000fc80000011602 */
[----:B------:R-:W-:-:S05]  /*114b0*/  LOP3.LUT R3, R0, R3, RZ, 0xfc, !PT ;  /* 0x0000000300037212 */ /* 0x000fca00078efcff */
[----:B------:R-:W-:Y:S01]  /*114c0*/  STG.E.U8 desc[UR36][R16.64], R3 ;  /* 0x0000000310007986 */ /* 0x000fe2000c101124 */
[----:B------:R-:W-:Y:S05]  /*114d0*/  EXIT ;  /* 0x000000000000794d */ /* 0x000fea0003800000 */
.L_x_32817:
        /* <DEDUP_REMOVED lines=8> */
.L_x_32814:
        /* <DEDUP_REMOVED lines=11> */
.L_x_32826:
        /* <DEDUP_REMOVED lines=21> */
.L_x_32829:
[----:B------:R-:W-:-:S04]  /*11760*/  LOP3.LUT R2, R3, 0x80000000, RZ, 0xc0, !PT ;  /* 0x8000000003027812 */ /* 0x000fc800078ec0ff */
[----:B------:R-:W-:-:S04]  /*11770*/  SHF.R.U32.HI R3, RZ, 0x18, R2 ;  /* 0x00000018ff037819 */ /* 0x000fc80000011602 */
[----:B------:R-:W-:-:S04]  /*11780*/  LOP3.LUT R0, R0, R3, RZ, 0xfc, !PT ;  /* 0x0000000300007212 */ /* 0x000fc800078efcff */
[----:B------:R-:W-:-:S07]  /*11790*/  PRMT R8, R0, 0x7610, R8 ;  /* 0x0000761000087816 */ /* 0x000fce0000000008 */
.L_x_32828:
[----:B------:R-:W-:Y:S05]  /*117a0*/  BSYNC B0 ;  /* 0x0000000000007941 */ /* 0x000fea0003800000 */
.L_x_32827:
[----:B------:R-:W-:Y:S01]  /*117b0*/  STG.E.U8 desc[UR36][R16.64], R8 ;  /* 0x0000000810007986 */ /* 0x000fe2000c101124 */
[----:B------:R-:W-:Y:S05]  /*117c0*/  EXIT ;  /* 0x000000000000794d */ /* 0x000fea0003800000 */
.L_x_32825:
        /* <DEDUP_REMOVED lines=21> */
.L_x_32832:
[----:B------:R-:W-:-:S04]  /*11920*/  LOP3.LUT R2, R3, 0x80000000, RZ, 0xc0, !PT ;  /* 0x8000000003027812 */ /* 0x000fc800078ec0ff */
[----:B------:R-:W-:-:S04]  /*11930*/  SHF.R.U32.HI R3, RZ, 0x18, R2 ;  /* 0x00000018ff037819 */ /* 0x000fc80000011602 */
[----:B------:R-:W-:-:S04]  /*11940*/  LOP3.LUT R0, R0, R3, RZ, 0xfc, !PT ;  /* 0x0000000300007212 */ /* 0x000fc800078efcff */
[----:B------:R-:W-:-:S07]  /*11950*/  PRMT R8, R0, 0x7610, R8 ;  /* 0x0000761000087816 */ /* 0x000fce0000000008 */
.L_x_32831:
[----:B------:R-:W-:Y:S05]  /*11960*/  BSYNC B0 ;  /* 0x0000000000007941 */ /* 0x000fea0003800000 */
.L_x_32830:
[----:B------:R-:W-:Y:S01]  /*11970*/  STG.E.U8 desc[UR36][R16.64], R8 ;  /* 0x0000000810007986 */ /* 0x000fe2000c101124 */
[----:B------:R-:W-:Y:S05]  /*11980*/  EXIT ;  /* 0x000000000000794d */ /* 0x000fea0003800000 */
.L_x_32824:
        /* <DEDUP_REMOVED lines=26> */
.L_x_32807:
        /* <DEDUP_REMOVED lines=16> */
.L_x_32835:
[----:B------:R-:W-:Y:S05]  /*11c30*/  EXIT ;  /* 0x000000000000794d */ /* 0x000fea0003800000 */
.L_x_32834:
[----:B------:R-:W0:Y:S02]  /*11c40*/  F2I.U64.F64.TRUNC R4, R4 ;  /* 0x0000000400047311 */ /* 0x000e24000030d800 */
[----:B0-----:R-:W-:Y:S01]  /*11c50*/  STG.E.64 desc[UR36][R16.64], R4 ;  /* 0x0000000410007986 */ /* 0x001fe2000c101b24 */
[----:B------:R-:W-:Y:S05]  /*11c60*/  EXIT ;  /* 0x000000000000794d */ /* 0x000fea0003800000 */
.L_x_32833:
[----:B------:R-:W0:Y:S02]  /*11c70*/  F2I.U32.F64.TRUNC R5, R4 ;  /* 0x0000000400057311 */ /* 0x000e24000030d000 */
[----:B0-----:R-:W-:Y:S01]  /*11c80*/  STG.E desc[UR36][R16.64], R5 ;  /* 0x0000000510007986 */ /* 0x001fe2000c101924 */
[----:B------:R-:W-:Y:S05]  /*11c90*/  EXIT ;  /* 0x000000000000794d */ /* 0x000fea0003800000 */
.L_x_32836:
        /* <DEDUP_REMOVED lines=14> */
.L_x_42404:


//--------------------- .text._ZN2at6native27unrolled_elementwise_kernelINS0_13BinaryFunctorIdddZZZNS0_19maximum_kernel_cudaERNS_18TensorIteratorBaseEENKUlvE0_clEvENKUlvE_clEvEUlddE_EESt5arrayIPcLm3EELi4E23TrivialOffsetCalculatorILi2EjESC_ILi1EjENS0_6memory12LoadWithCastILi2EEENSF_13StoreWithCastILi1EEEEEviT_T0_T2_T3_T4_T5_ --------------------------
	.section	.text._ZN2at6native27unrolled_elementwise_kernelINS0_13BinaryFunctorIdddZZZNS0_19maximum_kernel_cudaERNS_18TensorIteratorBaseEENKUlvE0_clEvENKUlvE_clEvEUlddE_EESt5arrayIPcLm3EELi4E23TrivialOffsetCalculatorILi2EjESC_ILi1EjENS0_6memory12LoadWithCastILi2EEENSF_13StoreWithCastILi1EEEEEviT_T0_T2_T3_T4_T5_,"ax",@progbits
	.align	128
        .global         _ZN2at6native27unrolled_elementwise_kernelINS0_13BinaryFunctorIdddZZZNS0_19maximum_kernel_cudaERNS_18TensorIteratorBaseEENKUlvE0_clEvENKUlvE_clEvEUlddE_EESt5arrayIPcLm3EELi4E23TrivialOffsetCalculatorILi2EjESC_ILi1EjENS0_6memory12LoadWithCastILi2EEENSF_13StoreWithCastILi1EEEEEviT_T0_T2_T3_T4_T5_
        .type           _ZN2at6native27unrolled_elementwise_kernelINS0_13BinaryFunctorIdddZZZNS0_19maximum_kernel_cudaERNS_18TensorIteratorBaseEENKUlvE0_clEvENKUlvE_clEvEUlddE_EESt5arrayIPcLm3EELi4E23TrivialOffsetCalculatorILi2EjESC_ILi1EjENS0_6memory12LoadWithCastILi2EEENSF_13StoreWithCastILi1EEEEEviT_T0_T2_T3_T4_T5_,@function
        .size           _ZN2at6native27unrolled_elementwise_kernelINS0_13BinaryFunctorIdddZZZNS0_19maximum_kernel_cudaERNS_18TensorIteratorBaseEENKUlvE0_clEvENKUlvE_clEvEUlddE_EESt5arrayIPcLm3EELi4E23TrivialOffsetCalculatorILi2EjESC_ILi1EjENS0_6memory12LoadWithCastILi2EEENSF_13StoreWithCastILi1EEEEEviT_T0_T2_T3_T4_T5_,(.L_x_42405 - _ZN2at6native27unrolled_elementwise_kernelINS0_13BinaryFunctorIdddZZZNS0_19maximum_kernel_cudaERNS_18TensorIteratorBaseEENKUlvE0_clEvENKUlvE_clEvEUlddE_EESt5arrayIPcLm3EELi4E23TrivialOffsetCalculatorILi2EjESC_ILi1EjENS0_6memory12LoadWithCastILi2EEENSF_13StoreWithCastILi1EEEEEviT_T0_T2_T3_T4_T5_)
        .other          _ZN2at6native27unrolled_elementwise_kernelINS0_13BinaryFunctorIdddZZZNS0_19maximum_kernel_cudaERNS_18TensorIteratorBaseEENKUlvE0_clEvENKUlvE_clEvEUlddE_EESt5arrayIPcLm3EELi4E23TrivialOffsetCalculatorILi2EjESC_ILi1EjENS0_6memory12LoadWithCastILi2EEENSF_13StoreWithCastILi1EEEEEviT_T0_T2_T3_T4_T5_,@"STO_CUDA_ENTRY STV_DEFAULT"
_ZN2at6native27unrolled_elementwise_kernelINS0_13BinaryFunctorIdddZZZNS0_19maximum_kernel_cudaERNS_18TensorIteratorBaseEENKUlvE0_clEvENKUlvE_clEvEUlddE_EESt5arrayIPcLm3EELi4E23TrivialOffsetCalculatorILi2EjESC_ILi1EjENS0_6memory12LoadWithCastILi2EEENSF_13StoreWithCastILi1EEEEEviT_T0_T2_T3_T4_T5_:
.text._ZN2at6native27unrolled_elementwise_kernelINS0_13BinaryFunctorIdddZZZNS0_19maximum_kernel_cudaERNS_18TensorIteratorBaseEENKUlvE0_clEvENKUlvE_clEvEUlddE_EESt5arrayIPcLm3EELi4E23TrivialOffsetCalculatorILi2EjESC_ILi1EjENS0_6memory12LoadWithCastILi2EEENSF_13StoreWithCastILi1EEEEEviT_T0_T2_T3_T4_T5_:
        /* <DEDUP_REMOVED lines=34> */
.L_x_32842:
[----:B------:R-:W2:Y:S02]  /*0220*/  LDG.E.U8 R4, desc[UR36][R4.64] ;  /* 0x0000002404047981 */ /* 0x000ea4000c1e1100 */
[----:B--2---:R0:W1:Y:S01]  /*0230*/  I2F.F64.U16 R36, R4 ;  /* 0x0000000400247312 */ /* 0x0040620000101800 */
[----:B------:R-:W-:Y:S05]  /*0240*/  BRA `(.L_x_32844) ;  /* 0x0000000c00747947 */ /* 0x000fea0003800000 */
.L_x_32841:
        /* <DEDUP_REMOVED lines=9> */
.L_x_32846:
[----:B------:R-:W2:Y:S02]  /*02e0*/  LDG.E R4, desc[UR36][R4.64] ;  /* 0x0000002404047981 */ /* 0x000ea4000c1e1900 */
[----:B--2---:R1:W2:Y:S01]  /*02f0*/  I2F.F64 R36, R4 ;  /* 0x0000000400247312 */ /* 0x0042a20000201c00 */
[----:B------:R-:W-:Y:S05]  /*0300*/  BRA `(.L_x_32844) ;  /* 0x0000000c00447947 */ /* 0x000fea0003800000 */
.L_x_32845:
[----:B------:R-:W2:Y:S02]  /*0310*/  LDG.E.U16 R4, desc[UR36][R4.64] ;  /* 0x0000002404047981 */ /* 0x000ea4000c1e1500 */
[----:B--2---:R3:W4:Y:S01]  /*0320*/  I2F.F64.S16 R36, R4 ;  /* 0x0000000400247312 */ /* 0x0047220000101c00 */
[----:B------:R-:W-:Y:S05]  /*0330*/  BRA `(.L_x_32844) ;  /* 0x0000000c00387947 */ /* 0x000fea0003800000 */
.L_x_32840:
        /* <DEDUP_REMOVED lines=10> */
.L_x_32848:
[----:B------:R-:W2:Y:S02]  /*03e0*/  LDG.E.U16 R0, desc[UR36][R4.64] ;  /* 0x0000002404007981 */ /* 0x000ea4000c1e1500 */
[----:B--2---:R-:W-:-:S05]  /*03f0*/  HADD2.F32 R0, -RZ, R0.H0_H0 ;  /* 0x20000000ff007230 */ /* 0x004fca0000004100 */
[----:B------:R-:W-:-:S04]  /*0400*/  FMUL.FTZ R0, R0, 1 ;  /* 0x3f80000000007820 */ /* 0x000fc80000410000 */
[----:B------:R0:W1:Y:S01]  /*0410*/  F2F.F64.F32 R36, R0 ;  /* 0x0000000000247310 */ /* 0x0000620000201800 */
[----:B------:R-:W-:Y:S05]  /*0420*/  BRA `(.L_x_32844) ;  /* 0x0000000800fc7947 */ /* 0x000fea0003800000 */
.L_x_32847:
        /* <DEDUP_REMOVED lines=10> */
.L_x_32850:
[----:B------:R-:W2:Y:S02]  /*04d0*/  LDG.E.U16 R4, desc[UR36][R4.64] ;  /* 0x0000002404047981 */ /* 0x000ea4000c1e1500 */
[----:B--2---:R-:W-:-:S05]  /*04e0*/  HADD2.F32 R0, -RZ, R4.H0_H0 ;  /* 0x20000004ff007230 */ /* 0x004fca0000004100 */
[----:B------:R-:W-:-:S04]  /*04f0*/  FMUL.FTZ R0, R0, 1 ;  /* 0x3f80000000007820 */ /* 0x000fc80000410000 */
[----:B------:R0:W1:Y:S01]  /*0500*/  F2F.F64.F32 R36, R0 ;  /* 0x0000000000247310 */ /* 0x0000620000201800 */
[----:B------:R-:W-:Y:S05]  /*0510*/  BRA `(.L_x_32844) ;  /* 0x0000000800c07947 */ /* 0x000fea0003800000 */
.L_x_32849:
[----:B------:R0:W5:Y:S01]  /*0520*/  LDG.E.64 R36, desc[UR36][R4.64] ;  /* 0x0000002404247981 */ /* 0x000162000c1e1b00 */
[----:B------:R-:W-:Y:S05]  /*0530*/  BRA `(.L_x_32844) ;  /* 0x0000000800b87947 */ /* 0x000fea0003800000 */
.L_x_32839:
        /* <DEDUP_REMOVED lines=13> */
.L_x_32853:
[----:B------:R0:W5:Y:S01]  /*0610*/  LDG.E.64 R36, desc[UR36][R4.64] ;  /* 0x0000002404247981 */ /* 0x000162000c1e1b00 */
[----:B------:R-:W-:Y:S05]  /*0620*/  BRA `(.L_x_32844) ;  /* 0x00000008007c7947 */ /* 0x000fea0003800000 */
.L_x_32852:
        /* <DEDUP_REMOVED lines=28> */
.L_x_32855:
        /* <DEDUP_REMOVED lines=16> */
.L_x_32854:
[----:B------:R-:W2:Y:S02]  /*08f0*/  LDG.E.U16 R0, desc[UR36][R4.64] ;  /* 0x0000002404007981 */ /* 0x000ea4000c1e1500 */
[----:B--2---:R-:W-:-:S04]  /*0900*/  IMAD.U32 R0, R0, 0x10000, RZ ;  /* 0x0001000000007824 */ /* 0x004fc800078e00ff */
[----:B------:R-:W-:-:S04]  /*0910*/  FMUL.FTZ R0, R0, 1 ;  /* 0x3f80000000007820 */ /* 0x000fc80000410000 */
[----:B------:R0:W1:Y:S01]  /*0920*/  F2F.F64.F32 R36, R0 ;  /* 0x0000000000247310 */ /* 0x0000620000201800 */
[----:B------:R-:W-:Y:S05]  /*0930*/  BRA `(.L_x_32844) ;  /* 0x0000000400b87947 */ /* 0x000fea0003800000 */
.L_x_32851:
        /* <DEDUP_REMOVED lines=11> */
.L_x_32858:
        /* <DEDUP_REMOVED lines=21> */
.L_x_32862:
[----:B------:R-:W-:Y:S05]  /*0b40*/  BSYNC B1 ;  /* 0x0000000000017941 */ /* 0x000fea0003800000 */
.L_x_32861:
[----:B------:R-:W-:Y:S01]  /*0b50*/  LEA R5, R0, 0x3b800000, 0x17 ;  /* 0x3b80000000057811 */ /* 0x000fe200078eb8ff */
[----:B------:R-:W-:-:S05]  /*0b60*/  IMAD.SHL.U32 R0, R3, 0x100000, RZ ;  /* 0x0010000003007824 */ /* 0x000fca00078e00ff */
[----:B------:R-:W-:-:S07]  /*0b70*/  LOP3.LUT R0, R5, R0, R6, 0xfe, !PT ;  /* 0x0000000005007212 */ /* 0x000fce00078efe06 */
.L_x_32860:
[----:B------:R-:W-:Y:S05]  /*0b80*/  BSYNC B0 ;  /* 0x0000000000007941 */ /* 0x000fea0003800000 */
.L_x_32859:
[----:B------:R-:W-:-:S04]  /*0b90*/  FMUL.FTZ R0, R0, 1 ;  /* 0x3f80000000007820 */ /* 0x000fc80000410000 */
[----:B------:R0:W1:Y:S01]  /*0ba0*/  F2F.F64.F32 R36, R0 ;  /* 0x0000000000247310 */ /* 0x0000620000201800 */
[----:B------:R-:W-:Y:S05]  /*0bb0*/  BRA `(.L_x_32844) ;  /* 0x0000000400187947 */ /* 0x000fea0003800000 */
.L_x_32857:
        /* <DEDUP_REMOVED lines=21> */
.L_x_32866:
[----:B------:R-:W-:Y:S05]  /*0d10*/  BSYNC B1 ;  /* 0x0000000000017941 */ /* 0x000fea0003800000 */
.L_x_32865:
[----:B------:R-:W-:Y:S01]  /*0d20*/  LEA R5, R0, 0x37800000, 0x17 ;  /* 0x3780000000057811 */ /* 0x000fe200078eb8ff */
[----:B------:R-:W-:-:S05]  /*0d30*/  IMAD.SHL.U32 R0, R3, 0x200000, RZ ;  /* 0x0020000003007824 */ /* 0x000fca00078e00ff */
[----:B------:R-:W-:-:S07]  /*0d40*/  LOP3.LUT R0, R5, R0, R6, 0xfe, !PT ;  /* 0x0000000005007212 */ /* 0x000fce00078efe06 */
.L_x_32864:
[----:B------:R-:W-:Y:S05]  /*0d50*/  BSYNC B0 ;  /* 0x0000000000007941 */ /* 0x000fea0003800000 */
.L_x_32863:
[----:B------:R-:W-:-:S04]  /*0d60*/  FMUL.FTZ R0, R0, 1 ;  /* 0x3f80000000007820 */ /* 0x000fc80000410000 */
[----:B------:R0:W1:Y:S01]  /*0d70*/  F2F.F64.F32 R36, R0 ;  /* 0x0000000000247310 */ /* 0x0000620000201800 */
[----:B------:R-:W-:Y:S05]  /*0d80*/  BRA `(.L_x_32844) ;  /* 0x0000000000a47947 */ /* 0x000fea0003800000 */
.L_x_32856:
        /* <DEDUP_REMOVED lines=14> */
.L_x_32870:
[----:B------:R-:W-:Y:S05]  /*0e70*/  BSYNC B0 ;  /* 0x0000000000007941 */ /* 0x000fea0003800000 */
.L_x_32869:
[----:B------:R-:W-:-:S04]  /*0e80*/  FMUL.FTZ R0, R0, 1 ;  /* 0x3f80000000007820 */ /* 0x000fc80000410000 */
[----:B------:R0:W1:Y:S01]  /*0e90*/  F2F.F64.F32 R36, R0 ;  /* 0x0000000000247310 */ /* 0x0000620000201800 */
[----:B------:R-:W-:Y:S05]  /*0ea0*/  BRA `(.L_x_32844) ;  /* 0x00000000005c7947 */ /* 0x000fea0003800000 */
.L_x_32843:
        /* <DEDUP_REMOVED lines=16> */
.L_x_32871:
[----:B------:R-:W-:Y:S01]  /*0fb0*/  CS2R R36, SRZ ;  /* 0x0000000000247805 */ /* 0x000fe2000001ff00 */
[----:B------:R-:W-:Y:S06]  /*0fc0*/  BRA `(.L_x_32844) ;  /* 0x0000000000147947 */ /* 0x000fec0003800000 */
.L_x_32868:
[----:B------:R-:W2:Y:S02]  /*0fd0*/  LDG.E.64 R36, desc[UR36][R4.64] ;  /* 0x0000002404247981 */ /* 0x000ea4000c1e1b00 */
[----:B--2---:R-:W0:Y:S01]  /*0fe0*/  I2F.F64.U64 R36, R36 ;  /* 0x0000002400247312 */ /* 0x004e220000301800 */
[----:B------:R-:W-:Y:S05]  /*0ff0*/  BRA `(.L_x_32844) ;  /* 0x0000000000087947 */ /* 0x000fea0003800000 */
.L_x_32867:
[----:B------:R-:W2:Y:S02]  /*1000*/  LDG.E R4, desc[UR36][R4.64] ;  /* 0x0000002404047981 */ /* 0x000ea4000c1e1900 */
[----:B--2---:R0:W1:Y:S02]  /*1010*/  I2F.F64.U32 R36, R4 ;  /* 0x0000000400247312 */ /* 0x0040640000201800 */
.L_x_32844:
        /* <DEDUP_REMOVED lines=19> */
.L_x_32875:
[----:B------:R-:W3:Y:S02]  /*1150*/  LDG.E.U8 R4, desc[UR36][R4.64] ;  /* 0x0000002404047981 */ /* 0x000ee4000c1e1100 */
[----:B---3--:R3:W0:Y:S01]  /*1160*/  I2F.F64.U16 R26, R4 ;  /* 0x00000004001a7312 */ /* 0x0086220000101800 */
[----:B------:R-:W-:Y:S05]  /*1170*/  BRA `(.L_x_32877) ;  /* 0x0000000c00707947 */ /* 0x000fea0003800000 */
.L_x_32874:
        /* <DEDUP_REMOVED lines=9> */
.L_x_32879:
[----:B------:R-:W3:Y:S02]  /*1210*/  LDG.E R4, desc[UR36][R4.64] ;  /* 0x0000002404047981 */ /* 0x000ee4000c1e1900 */
[----:B---3--:R0:W1:Y:S01]  /*1220*/  I2F.F64 R26, R4 ;  /* 0x00000004001a7312 */ /* 0x0080620000201c00 */
[----:B------:R-:W-:Y:S05]  /*1230*/  BRA `(.L_x_32877) ;  /* 0x0000000c00407947 */ /* 0x000fea0003800000 */
.L_x_32878:
[----:B------:R-:W3:Y:S02]  /*1240*/  LDG.E.U16 R4, desc[UR36][R4.64] ;  /* 0x0000002404047981 */ /* 0x000ee4000c1e1500 */
[----:B---3--:R0:W1:Y:S01]  /*1250*/  I2F.F64.S16 R26, R4 ;  /* 0x00000004001a7312 */ /* 0x0080620000101c00 */
[----:B------:R-:W-:Y:S05]  /*1260*/  BRA `(.L_x_32877) ;  /* 0x0000000c00347947 */ /* 0x000fea0003800000 */
.L_x_32873:
        /* <DEDUP_REMOVED lines=10> */
.L_x_32881:
[----:B------:R-:W3:Y:S02]  /*1310*/  LDG.E.U16 R0, desc[UR36][R4.64] ;  /* 0x0000002404007981 */ /* 0x000ee4000c1e1500 */
[----:B---3--:R-:W-:-:S05]  /*1320*/  HADD2.F32 R0, -RZ, R0.H0_H0 ;  /* 0x20000000ff007230 */ /* 0x008fca0000004100 */
[----:B------:R-:W-:-:S04]  /*1330*/  FMUL.FTZ R0, R0, 1 ;  /* 0x3f80000000007820 */ /* 0x000fc80000410000 */
[----:B------:R0:W1:Y:S01]  /*1340*/  F2F.F64.F32 R26, R0 ;  /* 0x00000000001a7310 */ /* 0x0000620000201800 */
[----:B------:R-:W-:Y:S05]  /*1350*/  BRA `(.L_x_32877) ;  /* 0x0000000800f87947 */ /* 0x000fea0003800000 */
.L_x_32880:
        /* <DEDUP_REMOVED lines=10> */
.L_x_32883:
[----:B------:R-:W3:Y:S02]  /*1400*/  LDG.E.U16 R4, desc[UR36][R4.64] ;  /* 0x0000002404047981 */ /* 0x000ee4000c1e1500 */
[----:B---3--:R-:W-:-:S05]  /*1410*/  HADD2.F32 R0, -RZ, R4.H0_H0 ;  /* 0x20000004ff007230 */ /* 0x008fca0000004100 */
[----:B------:R-:W-:-:S04]  /*1420*/  FMUL.FTZ R0, R0, 1 ;  /* 0x3f80000000007820 */ /* 0x000fc80000410000 */
[----:B------:R0:W1:Y:S01]  /*1430*/  F2F.F64.F32 R26, R0 ;  /* 0x00000000001a7310 */ /* 0x0000620000201800 */
[----:B------:R-:W-:Y:S05]  /*1440*/  BRA `(.L_x_32877) ;  /* 0x0000000800bc7947 */ /* 0x000fea0003800000 */
.L_x_32882:
[----:B------:R0:W5:Y:S01]  /*1450*/  LDG.E.64 R26, desc[UR36][R4.64] ;  /* 0x00000024041a7981 */ /* 0x000162000c1e1b00 */
[----:B------:R-:W-:Y:S05]  /*1460*/  BRA `(.L_x_32877) ;  /* 0x0000000800b47947 */ /* 0x000fea0003800000 */
.L_x_32872:
        /* <DEDUP_REMOVED lines=13> */
.L_x_32886:
[----:B------:R0:W5:Y:S01]  /*1540*/  LDG.E.64 R26, desc[UR36][R4.64] ;  /* 0x00000024041a7981 */ /* 0x000162000c1e1b00 */
[----:B------:R-:W-:Y:S05]  /*1550*/  BRA `(.L_x_32877) ;  /* 0x0000000800787947 */ /* 0x000fea0003800000 */
.L_x_32885:
        /* <DEDUP_REMOVED lines=28> */
.L_x_32888:
        /* <DEDUP_REMOVED lines=15> */
.L_x_32887:
[----:B------:R-:W3:Y:S02]  /*1810*/  LDG.E.U16 R0, desc[UR36][R4.64] ;  /* 0x0000002404007981 */ /* 0x000ee4000c1e1500 */
[----:B---3--:R-:W-:-:S04]  /*1820*/  IMAD.U32 R0, R0, 0x10000, RZ ;  /* 0x0001000000007824 */ /* 0x008fc800078e00ff */
[----:B------:R-:W-:-:S04]  /*1830*/  FMUL.FTZ R0, R0, 1 ;  /* 0x3f80000000007820 */ /* 0x000fc80000410000 */
[----:B------:R0:W1:Y:S01]  /*1840*/  F2F.F64.F32 R26, R0 ;  /* 0x00000000001a7310 */ /* 0x0000620000201800 */
[----:B------:R-:W-:Y:S05]  /*1850*/  BRA `(.L_x_32877) ;  /* 0x0000000400b87947 */ /* 0x000fea0003800000 */
.L_x_32884:
        /* <DEDUP_REMOVED lines=11> */
.L_x_32891:
        /* <DEDUP_REMOVED lines=21> */
.L_x_32895:
[----:B------:R-:W-:Y:S05]  /*1a60*/  BSYNC B1 ;  /* 0x0000000000017941 */ /* 0x000fea0003800000 */
.L_x_32894:
[----:B------:R-:W-:Y:S01]  /*1a70*/  LEA R5, R0, 0x3b800000, 0x17 ;  /* 0x3b80000000057811 */ /* 0x000fe200078eb8ff */
[----:B------:R-:W-:-:S05]  /*1a80*/  IMAD.SHL.U32 R0, R3, 0x100000, RZ ;  /* 0x0010000003007824 */ /* 0x000fca00078e00ff */
[----:B------:R-:W-:-:S07]  /*1a90*/  LOP3.LUT R0, R5, R0, R6, 0xfe, !PT ;  /* 0x0000000005007212 */ /* 0x000fce00078efe06 */
.L_x_32893:
[----:B------:R-:W-:Y:S05]  /*1aa0*/  BSYNC B0 ;  /* 0x0000000000007941 */ /* 0x000fea0003800000 */
.L_x_32892:
[----:B------:R-:W-:-:S04]  /*1ab0*/  FMUL.FTZ R0, R0, 1 ;  /* 0x3f80000000007820 */ /* 0x000fc80000410000 */
[----:B------:R0:W1:Y:S01]  /*1ac0*/  F2F.F64.F32 R26, R0 ;  /* 0x00000000001a7310 */ /* 0x0000620000201800 */
[----:B------:R-:W-:Y:S05]  /*1ad0*/  BRA `(.L_x_32877) ;  /* 0x0000000400187947 */ /* 0x000fea0003800000 */
.L_x_32890:
        /* <DEDUP_REMOVED lines=21> */
.L_x_32899:
[----:B------:R-:W-:Y:S05]  /*1c30*/  BSYNC B1 ;  /* 0x0000000000017941 */ /* 0x000fea0003800000 */
.L_x_32898:
[----:B------:R-:W-:Y:S01]  /*1c40*/  LEA R5, R0, 0x37800000, 0x17 ;  /* 0x3780000000057811 */ /* 0x000fe200078eb8ff */
[----:B------:R-:W-:-:S05]  /*1c50*/  IMAD.SHL.U32 R0, R3, 0x200000, RZ ;  /* 0x0020000003007824 */ /* 0x000fca00078e00ff */
[----:B------:R-:W-:-:S07]  /*1c60*/  LOP3.LUT R0, R5, R0, R6, 0xfe, !PT ;  /* 0x0000000005007212 */ /* 0x000fce00078efe06 */
.L_x_32897:
[----:B------:R-:W-:Y:S05]  /*1c70*/  BSYNC B0 ;  /* 0x0000000000007941 */ /* 0x000fea0003800000 */
.L_x_32896:
[----:B------:R-:W-:-:S04]  /*1c80*/  FMUL.FTZ R0, R0, 1 ;  /* 0x3f80000000007820 */ /* 0x000fc80000410000 */
[----:B------:R0:W1:Y:S01]  /*1c90*/  F2F.F64.F32 R26, R0 ;  /* 0x00000000001a7310 */ /* 0x0000620000201800 */
[----:B------:R-:W-:Y:S05]  /*1ca0*/  BRA `(.L_x_32877) ;  /* 0x0000000000a47947 */ /* 0x000fea0003800000 */
.L_x_32889:
        /* <DEDUP_REMOVED lines=14> */
.L_x_32903:
[----:B------:R-:W-:Y:S05]  /*1d90*/  BSYNC B0 ;  /* 0x0000000000007941 */ /* 0x000fea0003800000 */
.L_x_32902:
[----:B------:R-:W-:-:S04]  /*1da0*/  FMUL.FTZ R0, R0, 1 ;  /* 0x3f80000000007820 */ /* 0x000fc80000410000 */
[----:B------:R0:W1:Y:S01]  /*1db0*/  F2F.F64.F32 R26, R0 ;  /* 0x00000000001a7310 */ /* 0x0000620000201800 */
[----:B------:R-:W-:Y:S05]  /*1dc0*/  BRA `(.L_x_32877) ;  /* 0x00000000005c7947 */ /* 0x000fea0003800000 */
.L_x_32876:
        /* <DEDUP_REMOVED lines=16> */
.L_x_32904:
[----:B------:R-:W-:Y:S01]  /*1ed0*/  CS2R R26, SRZ ;  /* 0x00000000001a7805 */ /* 0x000fe2000001ff00 */
[----:B------:R-:W-:Y:S06]  /*1ee0*/  BRA `(.L_x_32877) ;  /* 0x0000000000147947 */ /* 0x000fec0003800000 */
.L_x_32901:
[----:B------:R-:W3:Y:S02]  /*1ef0*/  LDG.E.64 R26, desc[UR36][R4.64] ;  /* 0x00000024041a7981 */ /* 0x000ee4000c1e1b00 */
[----:B---3--:R-:W0:Y:S01]  /*1f00*/  I2F.F64.U64 R26, R26 ;  /* 0x0000001a001a7312 */ /* 0x008e220000301800 */
[----:B------:R-:W-:Y:S05]  /*1f10*/  BRA `(.L_x_32877) ;  /* 0x0000000000087947 */ /* 0x000fea0003800000 */
.L_x_32900:
[----:B------:R-:W3:Y:S02]  /*1f20*/  LDG.E R4, desc[UR36][R4.64] ;  /* 0x0000002404047981 */ /* 0x000ee4000c1e1900 */
[----:B---3--:R0:W1:Y:S02]  /*1f30*/  I2F.F64.U32 R26, R4 ;  /* 0x00000004001a7312 */ /* 0x0080640000201800 */
.L_x_32877:
[----:B------:R-:W2:Y:S02]  /*1f40*/  S2R R33, SR_TID.X ;  /* 0x0000000000217919 */ /* 0x000ea40000002100 */
[----:B--2---:R-:W-:-:S07]  /*1f50*/  VIADD R33, R33, 0x80 ;  /* 0x0000008021217836 */ /* 0x004fce0000000000 */
.L_x_32838:
[----:B------:R-:W-:Y:S05]  /*1f60*/  BSYNC B6 ;  /* 0x0000000000067941 */ /* 0x000fea0003800000 */
.L_x_32837:
        /* <DEDUP_REMOVED lines=24> */
.L_x_32910:
[----:B------:R-:W2:Y:S02]  /*20f0*/  LDG.E.U8 R4, desc[UR36][R4.64] ;  /* 0x0000002404047981 */ /* 0x000ea4000c1e1100 */
[----:B--2---:R0:W2:Y:S01]  /*2100*/  I2F.F64.U16 R28, R4 ;  /* 0x00000004001c7312 */ /* 0x0040a20000101800 */
[----:B------:R-:W-:Y:S05]  /*2110*/  BRA `(.L_x_32912) ;  /* 0x0000000c00707947 */ /* 0x000fea0003800000 */
.L_x_32909:
        /* <DEDUP_REMOVED lines=9> */
.L_x_32914:
[----:B------:R-:W2:Y:S02]  /*21b0*/  LDG.E R4, desc[UR36][R4.64] ;  /* 0x0000002404047981 */ /* 0x000ea4000c1e1900 */
[----:B--2---:R0:W2:Y:S01]  /*21c0*/  I2F.F64 R28, R4 ;  /* 0x00000004001c7312 */ /* 0x0040a20000201c00 */
[----:B------:R-:W-:Y:S05]  /*21d0*/  BRA `(.L_x_32912) ;  /* 0x0000000c00407947 */ /* 0x000fea0003800000 */
.L_x_32913:
[----:B------:R-:W2:Y:S02]  /*21e0*/  LDG.E.U16 R4, desc[UR36][R4.64] ;  /* 0x0000002404047981 */ /* 0x000ea4000c1e1500 */
[----:B--2---:R0:W2:Y:S01]  /*21f0*/  I2F.F64.S16 R28, R4 ;  /* 0x00000004001c7312 */ /* 0x0040a20000101c00 */
[----:B------:R-:W-:Y:S05]  /*2200*/  BRA `(.L_x_32912) ;  /* 0x0000000c00347947 */ /* 0x000fea0003800000 */
.L_x_32908:
        /* <DEDUP_REMOVED lines=10> */
.L_x_32916:
[----:B------:R-:W2:Y:S02]  /*22b0*/  LDG.E.U16 R0, desc[UR36][R4.64] ;  /* 0x0000002404007981 */ /* 0x000ea4000c1e1500 */
[----:B--2---:R-:W-:-:S05]  /*22c0*/  HADD2.F32 R0, -RZ, R0.H0_H0 ;  /* 0x20000000ff007230 */ /* 0x004fca0000004100 */
[----:B------:R-:W-:-:S04]  /*22d0*/  FMUL.FTZ R0, R0, 1 ;  /* 0x3f80000000007820 */ /* 0x000fc80000410000 */
[----:B------:R0:W2:Y:S01]  /*22e0*/  F2F.F64.F32 R28, R0 ;  /* 0x00000000001c7310 */ /* 0x0000a20000201800 */
[----:B------:R-:W-:Y:S05]  /*22f0*/  BRA `(.L_x_32912) ;  /* 0x0000000800f87947 */ /* 0x000fea0003800000 */
.L_x_32915:
        /* <DEDUP_REMOVED lines=10> */
.L_x_32918:
[----:B------:R-:W2:Y:S02]  /*23a0*/  LDG.E.U16 R4, desc[UR36][R4.64] ;  /* 0x0000002404047981 */ /* 0x000ea4000c1e1500 */
[----:B--2---:R-:W-:-:S05]  /*23b0*/  HADD2.F32 R0, -RZ, R4.H0_H0 ;  /* 0x20000004ff007230 */ /* 0x004fca0000004100 */
[----:B------:R-:W-:-:S04]  /*23c0*/  FMUL.FTZ R0, R0, 1 ;  /* 0x3f80000000007820 */ /* 0x000fc80000410000 */
[----:B------:R0:W2:Y:S01]  /*23d0*/  F2F.F64.F32 R28, R0 ;  /* 0x00000000001c7310 */ /* 0x0000a20000201800 */
[----:B------:R-:W-:Y:S05]  /*23e0*/  BRA `(.L_x_32912) ;  /* 0x0000000800bc7947 */ /* 0x000fea0003800000 */
.L_x_32917:
[----:B------:R0:W5:Y:S01]  /*23f0*/  LDG.E.64 R28, desc[UR36][R4.64] ;  /* 0x00000024041c7981 */ /* 0x000162000c1e1b00 */
[----:B------:R-:W-:Y:S05]  /*2400*/  BRA `(.L_x_32912) ;  /* 0x0000000800b47947 */ /* 0x000fea0003800000 */
.L_x_32907:
        /* <DEDUP_REMOVED lines=13> */
.L_x_32921:
[----:B------:R0:W5:Y:S01]  /*24e0*/  LDG.E.64 R28, desc[UR36][R4.64] ;  /* 0x00000024041c7981 */ /* 0x000162000c1e1b00 */
[----:B------:R-:W-:Y:S05]  /*24f0*/  BRA `(.L_x_32912) ;  /* 0x0000000800787947 */ /* 0x000fea0003800000 */
.L_x_32920:
        /* <DEDUP_REMOVED lines=28> */
.L_x_32923:
        /* <DEDUP_REMOVED lines=15> */
.L_x_32922:
[----:B------:R-:W2:Y:S02]  /*27b0*/  LDG.E.U16 R0, desc[UR36][R4.64] ;  /* 0x0000002404007981 */ /* 0x000ea4000c1e1500 */
[----:B--2---:R-:W-:-:S04]  /*27c0*/  IMAD.U32 R0, R0, 0x10000, RZ ;  /* 0x0001000000007824 */ /* 0x004fc800078e00ff */
[----:B------:R-:W-:-:S04]  /*27d0*/  FMUL.FTZ R0, R0, 1 ;  /* 0x3f80000000007820 */ /* 0x000fc80000410000 */
[----:B------:R2:W3:Y:S01]  /*27e0*/  F2F.F64.F32 R28, R0 ;  /* 0x00000000001c7310 */ /* 0x0004e20000201800 */
[----:B------:R-:W-:Y:S05]  /*27f0*/  BRA `(.L_x_32912) ;  /* 0x0000000400b87947 */ /* 0x000fea0003800000 */
.L_x_32919:
        /* <DEDUP_REMOVED lines=11> */
.L_x_32926:
        /* <DEDUP_REMOVED lines=21> */
.L_x_32930:
[----:B------:R-:W-:Y:S05]  /*2a00*/  BSYNC B1 ;  /* 0x0000000000017941 */ /* 0x000fea0003800000 */
.L_x_32929:
[----:B------:R-:W-:Y:S01]  /*2a10*/  LEA R5, R0, 0x3b800000, 0x17 ;  /* 0x3b80000000057811 */ /* 0x000fe200078eb8ff */
[----:B------:R-:W-:-:S05]  /*2a20*/  IMAD.SHL.U32 R0, R3, 0x100000, RZ ;  /* 0x0010000003007824 */ /* 0x000fca00078e00ff */
[----:B------:R-:W-:-:S07]  /*2a30*/  LOP3.LUT R0, R5, R0, R6, 0xfe, !PT ;  /* 0x0000000005007212 */ /* 0x000fce00078efe06 */
.L_x_32928:
[----:B------:R-:W-:Y:S05]  /*2a40*/  BSYNC B0 ;  /* 0x0000000000007941 */ /* 0x000fea0003800000 */
.L_x_32927:
[----:B------:R-:W-:-:S04]  /*2a50*/  FMUL.FTZ R0, R0, 1 ;  /* 0x3f80000000007820 */ /* 0x000fc80000410000 */
[----:B------:R0:W2:Y:S01]  /*2a60*/  F2F.F64.F32 R28, R0 ;  /* 0x00000000001c7310 */ /* 0x0000a20000201800 */
[----:B------:R-:W-:Y:S05]  /*2a70*/  BRA `(.L_x_32912) ;  /* 0x0000000400187947 */ /* 0x000fea0003800000 */
.L_x_32925:
        /* <DEDUP_REMOVED lines=21> */
.L_x_32934:
[----:B------:R-:W-:Y:S05]  /*2bd0*/  BSYNC B1 ;  /* 0x0000000000017941 */ /* 0x000fea0003800000 */
.L_x_32933:
[----:B------:R-:W-:Y:S01]  /*2be0*/  LEA R5, R0, 0x37800000, 0x17 ;  /* 0x3780000000057811 */ /* 0x000fe200078eb8ff */
[----:B------:R-:W-:-:S05]  /*2bf0*/  IMAD.SHL.U32 R0, R3, 0x200000, RZ ;  /* 0x0020000003007824 */ /* 0x000fca00078e00ff */
[----:B------:R-:W-:-:S07]  /*2c00*/  LOP3.LUT R0, R5, R0, R6, 0xfe, !PT ;  /* 0x0000000005007212 */ /* 0x000fce00078efe06 */
.L_x_32932:
[----:B------:R-:W-:Y:S05]  /*2c10*/  BSYNC B0 ;  /* 0x0000000000007941 */ /* 0x000fea0003800000 */
.L_x_32931:
[----:B------:R-:W-:-:S04]  /*2c20*/  FMUL.FTZ R0, R0, 1 ;  /* 0x3f80000000007820 */ /* 0x000fc80000410000 */
[----:B------:R0:W2:Y:S01]  /*2c30*/  F2F.F64.F32 R28, R0 ;  /* 0x00000000001c7310 */ /* 0x0000a20000201800 */
[----:B------:R-:W-:Y:S05]  /*2c40*/  BRA `(.L_x_32912) ;  /* 0x0000000000a47947 */ /* 0x000fea0003800000 */
.L_x_32924:
        /* <DEDUP_REMOVED lines=14> */
.L_x_32938:
[----:B------:R-:W-:Y:S05]  /*2d30*/  BSYNC B0 ;  /* 0x0000000000007941 */ /* 0x000fea0003800000 */
.L_x_32937:
[----:B------:R-:W-:-:S04]  /*2d40*/  FMUL.FTZ R0, R0, 1 ;  /* 0x3f80000000007820 */ /* 0x000fc80000410000 */
[----:B------:R0:W2:Y:S01]  /*2d50*/  F2F.F64.F32 R28, R0 ;  /* 0x00000000001c7310 */ /* 0x0000a20000201800 */
[----:B------:R-:W-:Y:S05]  /*2d60*/  BRA `(.L_x_32912) ;  /* 0x00000000005c7947 */ /* 0x000fea0003800000 */
.L_x_32911:
        /* <DEDUP_REMOVED lines=16> */
.L_x_32939:
[----:B------:R-:W-:Y:S01]  /*2e70*/  CS2R R28, SRZ ;  /* 0x00000000001c7805 */ /* 0x000fe2000001ff00 */
[----:B------:R-:W-:Y:S06]  /*2e80*/  BRA `(.L_x_32912) ;  /* 0x0000000000147947 */ /* 0x000fec0003800000 */
.L_x_32936:
[----:B------:R-:W2:Y:S02]  /*2e90*/  LDG.E.64 R28, desc[UR36][R4.64] ;  /* 0x00000024041c7981 */ /* 0x000ea4000c1e1b00 */
[----:B--2---:R-:W0:Y:S01]  /*2ea0*/  I2F.F64.U64 R28, R28 ;  /* 0x0000001c001c7312 */ /* 0x004e220000301800 */
[----:B------:R-:W-:Y:S05]  /*2eb0*/  BRA `(.L_x_32912) ;  /* 0x0000000000087947 */ /* 0x000fea0003800000 */
.L_x_32935:
[----:B------:R-:W2:Y:S02]  /*2ec0*/  LDG.E R4, desc[UR36][R4.64] ;  /* 0x0000002404047981 */ /* 0x000ea4000c1e1900 */
[----:B--2---:R0:W2:Y:S02]  /*2ed0*/  I2F.F64.U32 R28, R4 ;  /* 0x00000004001c7312 */ /* 0x0040a40000201800 */
.L_x_32912:
        /* <DEDUP_REMOVED lines=19> */
.L_x_32943:
[----:B------:R-:W2:Y:S02]  /*3010*/  LDG.E.U8 R4, desc[UR36][R4.64] ;  /* 0x0000002404047981 */ /* 0x000ea4000c1e1100 */
[----:B--2---:R0:W2:Y:S01]  /*3020*/  I2F.F64.U16 R34, R4 ;  /* 0x0000000400227312 */ /* 0x0040a20000101800 */
[----:B------:R-:W-:Y:S05]  /*3030*/  BRA `(.L_x_32945) ;  /* 0x0000000c00707947 */ /* 0x000fea0003800000 */
.L_x_32942:
        /* <DEDUP_REMOVED lines=9> */
.L_x_32947:
[----:B------:R-:W2:Y:S02]  /*30d0*/  LDG.E R4, desc[UR36][R4.64] ;  /* 0x0000002404047981 */ /* 0x000ea4000c1e1900 */
[----:B--2---:R0:W2:Y:S01]  /*30e0*/  I2F.F64 R34, R4 ;  /* 0x0000000400227312 */ /* 0x0040a20000201c00 */
[----:B------:R-:W-:Y:S05]  /*30f0*/  BRA `(.L_x_32945) ;  /* 0x0000000c00407947 */ /* 0x000fea0003800000 */
.L_x_32946:
[----:B------:R-:W2:Y:S02]  /*3100*/  LDG.E.U16 R4, desc[UR36][R4.64] ;  /* 0x0000002404047981 */ /* 0x000ea4000c1e1500 */
[----:B--2---:R0:W2:Y:S01]  /*3110*/  I2F.F64.S16 R34, R4 ;  /* 0x0000000400227312 */ /* 0x0040a20000101c00 */
[----:B------:R-:W-:Y:S05]  /*3120*/  BRA `(.L_x_32945) ;  /* 0x0000000c00347947 */ /* 0x000fea0003800000 */
.L_x_32941:
        /* <DEDUP_REMOVED lines=10> */
.L_x_32949:
[----:B------:R-:W2:Y:S02]  /*31d0*/  LDG.E.U16 R0, desc[UR36][R4.64] ;  /* 0x0000002404007981 */ /* 0x000ea4000c1e1500 */
[----:B--2---:R-:W-:-:S05]  /*31e0*/  HADD2.F32 R0, -RZ, R0.H0_H0 ;  /* 0x20000000ff007230 */ /* 0x004fca0000004100 */
[----:B------:R-:W-:-:S04]  /*31f0*/  FMUL.FTZ R0, R0, 1 ;  /* 0x3f80000000007820 */ /* 0x000fc80000410000 */
[----:B------:R0:W2:Y:S01]  /*3200*/  F2F.F64.F32 R34, R0 ;  /* 0x0000000000227310 */ /* 0x0000a20000201800 */
[----:B------:R-:W-:Y:S05]  /*3210*/  BRA `(.L_x_32945) ;  /* 0x0000000800f87947 */ /* 0x000fea0003800000 */
.L_x_32948:
        /* <DEDUP_REMOVED lines=10> */
.L_x_32951:
[----:B------:R-:W2:Y:S02]  /*32c0*/  LDG.E.U16 R4, desc[UR36][R4.64] ;  /* 0x0000002404047981 */ /* 0x000ea4000c1e1500 */
[----:B--2---:R-:W-:-:S05]  /*32d0*/  HADD2.F32 R0, -RZ, R4.H0_H0 ;  /* 0x20000004ff007230 */ /* 0x004fca0000004100 */
[----:B------:R-:W-:-:S04]  /*32e0*/  FMUL.FTZ R0, R0, 1 ;  /* 0x3f80000000007820 */ /* 0x000fc80000410000 */
[----:B------:R0:W2:Y:S01]  /*32f0*/  F2F.F64.F32 R34, R0 ;  /* 0x0000000000227310 */ /* 0x0000a20000201800 */
[----:B------:R-:W-:Y:S05]  /*3300*/  BRA `(.L_x_32945) ;  /* 0x0000000800bc7947 */ /* 0x000fea0003800000 */
.L_x_32950:
[----:B------:R0:W5:Y:S01]  /*3310*/  LDG.E.64 R34, desc[UR36][R4.64] ;  /* 0x0000002404227981 */ /* 0x000162000c1e1b00 */
[----:B------:R-:W-:Y:S05]  /*3320*/  BRA `(.L_x_32945) ;  /* 0x0000000800b47947 */ /* 0x000fea0003800000 */
.L_x_32940:
        /* <DEDUP_REMOVED lines=13> */
.L_x_32954:
[----:B------:R0:W5:Y:S01]  /*3400*/  LDG.E.64 R34, desc[UR36][R4.64] ;  /* 0x0000002404227981 */ /* 0x000162000c1e1b00 */
[----:B------:R-:W-:Y:S05]  /*3410*/  BRA `(.L_x_32945) ;  /* 0x0000000800787947 */ /* 0x000fea0003800000 */
.L_x_32953:
        /* <DEDUP_REMOVED lines=28> */
.L_x_32956:
        /* <DEDUP_REMOVED lines=15> */
.L_x_32955:
[----:B------:R-:W2:Y:S02]  /*36d0*/  LDG.E.U16 R0, desc[UR36][R4.64] ;  /* 0x0000002404007981 */ /* 0x000ea4000c1e1500 */
[----:B--2---:R-:W-:-:S04]  /*36e0*/  IMAD.U32 R0, R0, 0x10000, RZ ;  /* 0x0001000000007824 */ /* 0x004fc800078e00ff */
[----:B------:R-:W-:-:S04]  /*36f0*/  FMUL.FTZ R0, R0, 1 ;  /* 0x3f80000000007820 */ /* 0x000fc80000410000 */
[----:B------:R0:W2:Y:S01]  /*3700*/  F2F.F64.F32 R34, R0 ;  /* 0x0000000000227310 */ /* 0x0000a20000201800 */
[----:B------:R-:W-:Y:S05]  /*3710*/  BRA `(.L_x_32945) ;  /* 0x0000000400b87947 */ /* 0x000fea0003800000 */
.L_x_32952:
        /* <DEDUP_REMOVED lines=11> */
.L_x_32959:
        /* <DEDUP_REMOVED lines=21> */
.L_x_32963:
[----:B------:R-:W-:Y:S05]  /*3920*/  BSYNC B1 ;  /* 0x0000000000017941 */ /* 0x000fea0003800000 */
.L_x_32962:
[----:B------:R-:W-:Y:S01]  /*3930*/  LEA R5, R0, 0x3b800000, 0x17 ;  /* 0x3b80000000057811 */ /* 0x000fe200078eb8ff */
[----:B------:R-:W-:-:S05]  /*3940*/  IMAD.SHL.U32 R0, R3, 0x100000, RZ ;  /* 0x0010000003007824 */ /* 0x000fca00078e00ff */
[----:B------:R-:W-:-:S07]  /*3950*/  LOP3.LUT R0, R5, R0, R6, 0xfe, !PT ;  /* 0x0000000005007212 */ /* 0x000fce00078efe06 */
.L_x_32961:
[----:B------:R-:W-:Y:S05]  /*3960*/  BSYNC B0 ;  /* 0x0000000000007941 */ /* 0x000fea0003800000 */
.L_x_32960:
[----:B------:R-:W-:-:S04]  /*3970*/  FMUL.FTZ R0, R0, 1 ;  /* 0x3f80000000007820 */ /* 0x000fc80000410000 */
[----:B------:R0:W2:Y:S01]  /*3980*/  F2F.F64.F32 R34, R0 ;  /* 0x0000000000227310 */ /* 0x0000a20000201800 */
[----:B------:R-:W-:Y:S05]  /*3990*/  BRA `(.L_x_32945) ;  /* 0x0000000400187947 */ /* 0x000fea0003800000 */
.L_x_32958:
        /* <DEDUP_REMOVED lines=21> */
.L_x_32967:
[----:B------:R-:W-:Y:S05]  /*3af0*/  BSYNC B1 ;  /* 0x0000000000017941 */ /* 0x000fea0003800000 */
.L_x_32966:
[----:B------:R-:W-:Y:S01]  /*3b00*/  LEA R5, R0, 0x37800000, 0x17 ;  /* 0x3780000000057811 */ /* 0x000fe200078eb8ff */
[----:B------:R-:W-:-:S05]  /*3b10*/  IMAD.SHL.U32 R0, R3, 0x200000, RZ ;  /* 0x0020000003007824 */ /* 0x000fca00078e00ff */
[----:B------:R-:W-:-:S07]  /*3b20*/  LOP3.LUT R0, R5, R0, R6, 0xfe, !PT ;  /* 0x0000000005007212 */ /* 0x000fce00078efe06 */
.L_x_32965:
[----:B------:R-:W-:Y:S05]  /*3b30*/  BSYNC B0 ;  /* 0x0000000000007941 */ /* 0x000fea0003800000 */
.L_x_32964:
[----:B------:R-:W-:-:S04]  /*3b40*/  FMUL.FTZ R0, R0, 1 ;  /* 0x3f80000000007820 */ /* 0x000fc80000410000 */
[----:B------:R0:W2:Y:S01]  /*3b50*/  F2F.F64.F32 R34, R0 ;  /* 0x0000000000227310 */ /* 0x0000a20000201800 */
[----:B------:R-:W-:Y:S05]  /*3b60*/  BRA `(.L_x_32945) ;  /* 0x0000000000a47947 */ /* 0x000fea0003800000 */
.L_x_32957:
        /* <DEDUP_REMOVED lines=14> */
.L_x_32971:
[----:B------:R-:W-:Y:S05]  /*3c50*/  BSYNC B0 ;  /* 0x0000000000007941 */ /* 0x000fea0003800000 */
.L_x_32970:
[----:B------:R-:W-:-:S04]  /*3c60*/  FMUL.FTZ R0, R0, 1 ;  /* 0x3f80000000007820 */ /* 0x000fc80000410000 */
[----:B------:R0:W2:Y:S01]  /*3c70*/  F2F.F64.F32 R34, R0 ;  /* 0x0000000000227310 */ /* 0x0000a20000201800 */
[----:B------:R-:W-:Y:S05]  /*3c80*/  BRA `(.L_x_32945) ;  /* 0x00000000005c7947 */ /* 0x000fea0003800000 */
.L_x_32944:
        /* <DEDUP_REMOVED lines=16> */
.L_x_32972:
[----:B------:R-:W-:Y:S01]  /*3d90*/  CS2R R34, SRZ ;  /* 0x0000000000227805 */ /* 0x000fe2000001ff00 */
[----:B------:R-:W-:Y:S06]  /*3da0*/  BRA `(.L_x_32945) ;  /* 0x0000000000147947 */ /* 0x000fec0003800000 */
.L_x_32969:
[----:B------:R-:W2:Y:S02]  /*3db0*/  LDG.E.64 R34, desc[UR36][R4.64] ;  /* 0x0000002404227981 */ /* 0x000ea4000c1e1b00 */
[----:B--2---:R-:W0:Y:S01]  /*3dc0*/  I2F.F64.U64 R34, R34 ;  /* 0x0000002200227312 */ /* 0x004e220000301800 */
[----:B------:R-:W-:Y:S05]  /*3dd0*/  BRA `(.L_x_32945) ;  /* 0x0000000000087947 */ /* 0x000fea0003800000 */
.L_x_32968:
[----:B------:R-:W2:Y:S02]  /*3de0*/  LDG.E R4, desc[UR36][R4.64] ;  /* 0x0000002404047981 */ /* 0x000ea4000c1e1900 */
[----:B--2---:R0:W2:Y:S02]  /*3df0*/  I2F.F64.U32 R34, R4 ;  /* 0x0000000400227312 */ /* 0x0040a40000201800 */
.L_x_32945:
[----:B------:R-:W-:-:S07]  /*3e00*/  VIADD R33, R33, 0x80 ;  /* 0x0000008021217836 */ /* 0x000fce0000000000 */
.L_x_32906:
[----:B------:R-:W-:Y:S05]  /*3e10*/  BSYNC B6 ;  /* 0x0000000000067941 */ /* 0x000fea0003800000 */
.L_x_32905:
        /* <DEDUP_REMOVED lines=26> */
.L_x_32978:
[----:B------:R-:W3:Y:S02]  /*3fc0*/  LDG.E.U8 R4, desc[UR36][R4.64] ;  /* 0x0000002404047981 */ /* 0x000ee4000c1e1100 */
[----:B---3--:R0:W3:Y:S01]  /*3fd0*/  I2F.F64.U16 R24, R4 ;  /* 0x0000000400187312 */ /* 0x0080e20000101800 */
[----:B------:R-:W-:Y:S05]  /*3fe0*/  BRA `(.L_x_32980) ;  /* 0x0000000c00707947 */ /* 0x000fea0003800000 */
.L_x_32977:
        /* <DEDUP_REMOVED lines=9> */
.L_x_32982:
[----:B------:R-:W3:Y:S02]  /*4080*/  LDG.E R4, desc[UR36][R4.64] ;  /* 0x0000002404047981 */ /* 0x000ee4000c1e1900 */
[----:B---3--:R0:W3:Y:S01]  /*4090*/  I2F.F64 R24, R4 ;  /* 0x0000000400187312 */ /* 0x0080e20000201c00 */
[----:B------:R-:W-:Y:S05]  /*40a0*/  BRA `(.L_x_32980) ;  /* 0x0000000c00407947 */ /* 0x000fea0003800000 */
.L_x_32981:
[----:B------:R-:W3:Y:S02]  /*40b0*/  LDG.E.U16 R4, desc[UR36][R4.64] ;  /* 0x0000002404047981 */ /* 0x000ee4000c1e1500 */
[----:B---3--:R0:W3:Y:S01]  /*40c0*/  I2F.F64.S16 R24, R4 ;  /* 0x0000000400187312 */ /* 0x0080e20000101c00 */
[----:B------:R-:W-:Y:S05]  /*40d0*/  BRA `(.L_x_32980) ;  /* 0x0000000c00347947 */ /* 0x000fea0003800000 */
.L_x_32976:
        /* <DEDUP_REMOVED lines=10> */
.L_x_32984:
[----:B------:R-:W3:Y:S02]  /*4180*/  LDG.E.U16 R0, desc[UR36][R4.64] ;  /* 0x0000002404007981 */ /* 0x000ee4000c1e1500 */
[----:B---3--:R-:W-:-:S05]  /*4190*/  HADD2.F32 R0, -RZ, R0.H0_H0 ;  /* 0x20000000ff007230 */ /* 0x008fca0000004100 */
[----:B------:R-:W-:-:S04]  /*41a0*/  FMUL.FTZ R0, R0, 1 ;  /* 0x3f80000000007820 */ /* 0x000fc80000410000 */
[----:B------:R0:W3:Y:S01]  /*41b0*/  F2F.F64.F32 R24, R0 ;  /* 0x0000000000187310 */ /* 0x0000e20000201800 */
[----:B------:R-:W-:Y:S05]  /*41c0*/  BRA `(.L_x_32980) ;  /* 0x0000000800f87947 */ /* 0x000fea0003800000 */
.L_x_32983:
        /* <DEDUP_REMOVED lines=10> */
.L_x_32986:
[----:B------:R-:W3:Y:S02]  /*4270*/  LDG.E.U16 R4, desc[UR36][R4.64] ;  /* 0x0000002404047981 */ /* 0x000ee4000c1e1500 */
[----:B---3--:R-:W-:-:S05]  /*4280*/  HADD2.F32 R0, -RZ, R4.H0_H0 ;  /* 0x20000004ff007230 */ /* 0x008fca0000004100 */
[----:B------:R-:W-:-:S04]  /*4290*/  FMUL.FTZ R0, R0, 1 ;  /* 0x3f80000000007820 */ /* 0x000fc80000410000 */
[----:B------:R0:W3:Y:S01]  /*42a0*/  F2F.F64.F32 R24, R0 ;  /* 0x0000000000187310 */ /* 0x0000e20000201800 */
[----:B------:R-:W-:Y:S05]  /*42b0*/  BRA `(.L_x_32980) ;  /* 0x0000000800bc7947 */ /* 0x000fea0003800000 */
.L_x_32985:
[----:B------:R0:W5:Y:S01]  /*42c0*/  LDG.E.64 R24, desc[UR36][R4.64] ;  /* 0x0000002404187981 */ /* 0x000162000c1e1b00 */
[----:B------:R-:W-:Y:S05]  /*42d0*/  BRA `(.L_x_32980) ;  /* 0x0000000800b47947 */ /* 0x000fea0003800000 */
.L_x_32975:
        /* <DEDUP_REMOVED lines=13> */
.L_x_32989:
[----:B------:R0:W5:Y:S01]  /*43b0*/  LDG.E.64 R24, desc[UR36][R4.64] ;  /* 0x0000002404187981 */ /* 0x000162000c1e1b00 */
[----:B------:R-:W-:Y:S05]  /*43c0*/  BRA `(.L_x_32980) ;  /* 0x0000000800787947 */ /* 0x000fea0003800000 */
.L_x_32988:
        /* <DEDUP_REMOVED lines=28> */
.L_x_32991:
        /* <DEDUP_REMOVED lines=15> */
.L_x_32990:
[----:B------:R-:W3:Y:S02]  /*4680*/  LDG.E.U16 R0, desc[UR36][R4.64] ;  /* 0x0000002404007981 */ /* 0x000ee4000c1e1500 */
[----:B---3--:R-:W-:-:S04]  /*4690*/  IMAD.U32 R0, R0, 0x10000, RZ ;  /* 0x0001000000007824 */ /* 0x008fc800078e00ff */
[----:B------:R-:W-:-:S04]  /*46a0*/  FMUL.FTZ R0, R0, 1 ;  /* 0x3f80000000007820 */ /* 0x000fc80000410000 */
[----:B------:R3:W0:Y:S01]  /*46b0*/  F2F.F64.F32 R24, R0 ;  /* 0x0000000000187310 */ /* 0x0006220000201800 */
[----:B------:R-:W-:Y:S05]  /*46c0*/  BRA `(.L_x_32980) ;  /* 0x0000000400b87947 */ /* 0x000fea0003800000 */
.L_x_32987:
        /* <DEDUP_REMOVED lines=11> */
.L_x_32994:
        /* <DEDUP_REMOVED lines=21> */
.L_x_32998:
[----:B------:R-:W-:Y:S05]  /*48d0*/  BSYNC B1 ;  /* 0x0000000000017941 */ /* 0x000fea0003800000 */
.L_x_32997:
[----:B------:R-:W-:Y:S01]  /*48e0*/  LEA R5, R0, 0x3b800000, 0x17 ;  /* 0x3b80000000057811 */ /* 0x000fe200078eb8ff */
[----:B------:R-:W-:-:S05]  /*48f0*/  IMAD.SHL.U32 R0, R3, 0x100000, RZ ;  /* 0x0010000003007824 */ /* 0x000fca00078e00ff */
[----:B------:R-:W-:-:S07]  /*4900*/  LOP3.LUT R0, R5, R0, R6, 0xfe, !PT ;  /* 0x0000000005007212 */ /* 0x000fce00078efe06 */
.L_x_32996:
[----:B------:R-:W-:Y:S05]  /*4910*/  BSYNC B0 ;  /* 0x0000000000007941 */ /* 0x000fea0003800000 */
.L_x_32995:
[----:B------:R-:W-:-:S04]  /*4920*/  FMUL.FTZ R0, R0, 1 ;  /* 0x3f80000000007820 */ /* 0x000fc80000410000 */
[----:B------:R0:W3:Y:S01]  /*4930*/  F2F.F64.F32 R24, R0 ;  /* 0x0000000000187310 */ /* 0x0000e20000201800 */
[----:B------:R-:W-:Y:S05]  /*4940*/  BRA `(.L_x_32980) ;  /* 0x0000000400187947 */ /* 0x000fea0003800000 */
.L_x_32993:
        /* <DEDUP_REMOVED lines=21> */
.L_x_33002:
[----:B------:R-:W-:Y:S05]  /*4aa0*/  BSYNC B1 ;  /* 0x0000000000017941 */ /* 0x000fea0003800000 */
.L_x_33001:
[----:B------:R-:W-:Y:S01]  /*4ab0*/  LEA R5, R0, 0x37800000, 0x17 ;  /* 0x3780000000057811 */ /* 0x000fe200078eb8ff */
[----:B------:R-:W-:-:S05]  /*4ac0*/  IMAD.SHL.U32 R0, R3, 0x200000, RZ ;  /* 0x0020000003007824 */ /* 0x000fca00078e00ff */
[----:B------:R-:W-:-:S07]  /*4ad0*/  LOP3.LUT R0, R5, R0, R6, 0xfe, !PT ;  /* 0x0000000005007212 */ /* 0x000fce00078efe06 */
.L_x_33000:
[----:B------:R-:W-:Y:S05]  /*4ae0*/  BSYNC B0 ;  /* 0x0000000000007941 */ /* 0x000fea0003800000 */
.L_x_32999:
[----:B------:R-:W-:-:S04]  /*4af0*/  FMUL.FTZ R0, R0, 1 ;  /* 0x3f80000000007820 */ /* 0x000fc80000410000 */
[----:B------:R0:W3:Y:S01]  /*4b00*/  F2F.F64.F32 R24, R0 ;  /* 0x0000000000187310 */ /* 0x0000e20000201800 */
[----:B------:R-:W-:Y:S05]  /*4b10*/  BRA `(.L_x_32980) ;  /* 0x0000000000a47947 */ /* 0x000fea0003800000 */
.L_x_32992:
        /* <DEDUP_REMOVED lines=14> */
.L_x_33006:
[----:B------:R-:W-:Y:S05]  /*4c00*/  BSYNC B0 ;  /* 0x0000000000007941 */ /* 0x000fea0003800000 */
.L_x_33005:
[----:B------:R-:W-:-:S04]  /*4c10*/  FMUL.FTZ R0, R0, 1 ;  /* 0x3f80000000007820 */ /* 0x000fc80000410000 */
[----:B------:R0:W3:Y:S01]  /*4c20*/  F2F.F64.F32 R24, R0 ;  /* 0x0000000000187310 */ /* 0x0000e20000201800 */
[----:B------:R-:W-:Y:S05]  /*4c30*/  BRA `(.L_x_32980) ;  /* 0x00000000005c7947 */ /* 0x000fea0003800000 */
.L_x_32979:
        /* <DEDUP_REMOVED lines=16> */
.L_x_33007:
[----:B------:R-:W-:Y:S01]  /*4d40*/  CS2R R24, SRZ ;  /* 0x0000000000187805 */ /* 0x000fe2000001ff00 */
[----:B------:R-:W-:Y:S06]  /*4d50*/  BRA `(.L_x_32980) ;  /* 0x0000000000147947 */ /* 0x000fec0003800000 */
.L_x_33004:
[----:B------:R-:W3:Y:S02]  /*4d60*/  LDG.E.64 R24, desc[UR36][R4.64] ;  /* 0x0000002404187981 */ /* 0x000ee4000c1e1b00 */
[----:B---3--:R-:W0:Y:S01]  /*4d70*/  I2F.F64.U64 R24, R24 ;  /* 0x0000001800187312 */ /* 0x008e220000301800 */
[----:B------:R-:W-:Y:S05]  /*4d80*/  BRA `(.L_x_32980) ;  /* 0x0000000000087947 */ /* 0x000fea0003800000 */
.L_x_33003:
[----:B------:R-:W3:Y:S02]  /*4d90*/  LDG.E R4, desc[UR36][R4.64] ;  /* 0x0000002404047981 */ /* 0x000ee4000c1e1900 */
[----:B---3--:R0:W3:Y:S02]  /*4da0*/  I2F.F64.U32 R24, R4 ;  /* 0x0000000400187312 */ /* 0x0080e40000201800 */
.L_x_32980:
        /* <DEDUP_REMOVED lines=19> */
.L_x_33011:
[----:B------:R-:W3:Y:S02]  /*4ee0*/  LDG.E.U8 R4, desc[UR36][R4.64] ;  /* 0x0000002404047981 */ /* 0x000ee4000c1e1100 */
[----:B---3--:R0:W3:Y:S01]  /*4ef0*/  I2F.F64.U16 R30, R4 ;  /* 0x00000004001e7312 */ /* 0x0080e20000101800 */
[----:B------:R-:W-:Y:S05]  /*4f00*/  BRA `(.L_x_33013) ;  /* 0x0000000c00707947 */ /* 0x000fea0003800000 */
.L_x_33010:
        /* <DEDUP_REMOVED lines=9> */
.L_x_33015:
[----:B------:R-:W3:Y:S02]  /*4fa0*/  LDG.E R4, desc[UR36][R4.64] ;  /* 0x0000002404047981 */ /* 0x000ee4000c1e1900 */
[----:B---3--:R0:W3:Y:S01]  /*4fb0*/  I2F.F64 R30, R4 ;  /* 0x00000004001e7312 */ /* 0x0080e20000201c00 */
[----:B------:R-:W-:Y:S05]  /*4fc0*/  BRA `(.L_x_33013) ;  /* 0x0000000c00407947 */ /* 0x000fea0003800000 */
.L_x_33014:
[----:B------:R-:W3:Y:S02]  /*4fd0*/  LDG.E.U16 R4, desc[UR36][R4.64] ;  /* 0x0000002404047981 */ /* 0x000ee4000c1e1500 */
[----:B---3--:R0:W3:Y:S01]  /*4fe0*/  I2F.F64.S16 R30, R4 ;  /* 0x00000004001e7312 */ /* 0x0080e20000101c00 */
[----:B------:R-:W-:Y:S05]  /*4ff0*/  BRA `(.L_x_33013) ;  /* 0x0000000c00347947 */ /* 0x000fea0003800000 */
.L_x_33009:
        /* <DEDUP_REMOVED lines=10> */
.L_x_33017:
[----:B------:R-:W3:Y:S02]  /*50a0*/  LDG.E.U16 R0, desc[UR36][R4.64] ;  /* 0x0000002404007981 */ /* 0x000ee4000c1e1500 */
[----:B---3--:R-:W-:-:S05]  /*50b0*/  HADD2.F32 R0, -RZ, R0.H0_H0 ;  /* 0x20000000ff007230 */ /* 0x008fca0000004100 */
[----:B------:R-:W-:-:S04]  /*50c0*/  FMUL.FTZ R0, R0, 1 ;  /* 0x3f80000000007820 */ /* 0x000fc80000410000 */
[----:B------:R0:W3:Y:S01]  /*50d0*/  F2F.F64.F32 R30, R0 ;  /* 0x00000000001e7310 */ /* 0x0000e20000201800 */
[----:B------:R-:W-:Y:S05]  /*50e0*/  BRA `(.L_x_33013) ;  /* 0x0000000800f87947 */ /* 0x000fea0003800000 */
.L_x_33016:
        /* <DEDUP_REMOVED lines=10> */
.L_x_33019:
[----:B------:R-:W3:Y:S02]  /*5190*/  LDG.E.U16 R4, desc[UR36][R4.64] ;  /* 0x0000002404047981 */ /* 0x000ee4000c1e1500 */
[----:B---3--:R-:W-:-:S05]  /*51a0*/  HADD2.F32 R0, -RZ, R4.H0_H0 ;  /* 0x20000004ff007230 */ /* 0x008fca0000004100 */
[----:B------:R-:W-:-:S04]  /*51b0*/  FMUL.FTZ R0, R0, 1 ;  /* 0x3f80000000007820 */ /* 0x000fc80000410000 */
[----:B------:R0:W3:Y:S01]  /*51c0*/  F2F.F64.F32 R30, R0 ;  /* 0x00000000001e7310 */ /* 0x0000e20000201800 */
[----:B------:R-:W-:Y:S05]  /*51d0*/  BRA `(.L_x_33013) ;  /* 0x0000000800bc7947 */ /* 0x000fea0003800000 */
.L_x_33018:
[----:B------:R0:W5:Y:S01]  /*51e0*/  LDG.E.64 R30, desc[UR36][R4.64] ;  /* 0x00000024041e7981 */ /* 0x000162000c1e1b00 */
[----:B------:R-:W-:Y:S05]  /*51f0*/  BRA `(.L_x_33013) ;  /* 0x0000000800b47947 */ /* 0x000fea0003800000 */
.L_x_33008:
        /* <DEDUP_REMOVED lines=13> */
.L_x_33022:
[----:B------:R0:W5:Y:S01]  /*52d0*/  LDG.E.64 R30, desc[UR36][R4.64] ;  /* 0x00000024041e7981 */ /* 0x000162000c1e1b00 */
[----:B------:R-:W-:Y:S05]  /*52e0*/  BRA `(.L_x_33013) ;  /* 0x0000000800787947 */ /* 0x000fea0003800000 */
.L_x_33021:
        /* <DEDUP_REMOVED lines=28> */
.L_x_33024:
        /* <DEDUP_REMOVED lines=15> */
.L_x_33023:
[----:B------:R-:W3:Y:S02]  /*55a0*/  LDG.E.U16 R0, desc[UR36][R4.64] ;  /* 0x0000002404007981 */ /* 0x000ee4000c1e1500 */
[----:B---3--:R-:W-:-:S04]  /*55b0*/  IMAD.U32 R0, R0, 0x10000, RZ ;  /* 0x0001000000007824 */ /* 0x008fc800078e00ff */
[----:B------:R-:W-:-:S04]  /*55c0*/  FMUL.FTZ R0, R0, 1 ;  /* 0x3f80000000007820 */ /* 0x000fc80000410000 */
[----:B------:R0:W3:Y:S01]  /*55d0*/  F2F.F64.F32 R30, R0 ;  /* 0x00000000001e7310 */ /* 0x0000e20000201800 */
[----:B------:R-:W-:Y:S05]  /*55e0*/  BRA `(.L_x_33013) ;  /* 0x0000000400b87947 */ /* 0x000fea0003800000 */
.L_x_33020:
        /* <DEDUP_REMOVED lines=11> */
.L_x_33027:
        /* <DEDUP_REMOVED lines=21> */
.L_x_33031:
[----:B------:R-:W-:Y:S05]  /*57f0*/  BSYNC B1 ;  /* 0x0000000000017941 */ /* 0x000fea0003800000 */
.L_x_33030:
[----:B------:R-:W-:Y:S01]  /*5800*/  LEA R5, R0, 0x3b800000, 0x17 ;  /* 0x3b80000000057811 */ /* 0x000fe200078eb8ff */
[----:B------:R-:W-:-:S05]  /*5810*/  IMAD.SHL.U32 R0, R3, 0x100000, RZ ;  /* 0x0010000003007824 */ /* 0x000fca00078e00ff */
[----:B------:R-:W-:-:S07]  /*5820*/  LOP3.LUT R0, R5, R0, R6, 0xfe, !PT ;  /* 0x0000000005007212 */ /* 0x000fce00078efe06 */
.L_x_33029:
[----:B------:R-:W-:Y:S05]  /*5830*/  BSYNC B0 ;  /* 0x0000000000007941 */ /* 0x000fea0003800000 */
.L_x_33028:
[----:B------:R-:W-:-:S04]  /*5840*/  FMUL.FTZ R0, R0, 1 ;  /* 0x3f80000000007820 */ /* 0x000fc80000410000 */
[----:B------:R0:W3:Y:S01]  /*5850*/  F2F.F64.F32 R30, R0 ;  /* 0x00000000001e7310 */ /* 0x0000e20000201800 */
[----:B------:R-:W-:Y:S05]  /*5860*/  BRA `(.L_x_33013) ;  /* 0x0000000400187947 */ /* 0x000fea0003800000 */
.L_x_33026:
        /* <DEDUP_REMOVED lines=21> */
.L_x_33035:
[----:B------:R-:W-:Y:S05]  /*59c0*/  BSYNC B1 ;  /* 0x0000000000017941 */ /* 0x000fea0003800000 */
.L_x_33034:
[----:B------:R-:W-:Y:S01]  /*59d0*/  LEA R5, R0, 0x37800000, 0x17 ;  /* 0x3780000000057811 */ /* 0x000fe200078eb8ff */
[----:B------:R-:W-:-:S05]  /*59e0*/  IMAD.SHL.U32 R0, R3, 0x200000, RZ ;  /* 0x0020000003007824 */ /* 0x000fca00078e00ff */
[----:B------:R-:W-:-:S07]  /*59f0*/  LOP3.LUT R0, R5, R0, R6, 0xfe, !PT ;  /* 0x0000000005007212 */ /* 0x000fce00078efe06 */
.L_x_33033:
[----:B------:R-:W-:Y:S05]  /*5a00*/  BSYNC B0 ;  /* 0x0000000000007941 */ /* 0x000fea0003800000 */
.L_x_33032:
[----:B------:R-:W-:-:S04]  /*5a10*/  FMUL.FTZ R0, R0, 1 ;  /* 0x3f80000000007820 */ /* 0x000fc80000410000 */
[----:B------:R0:W3:Y:S01]  /*5a20*/  F2F.F64.F32 R30, R0 ;  /* 0x00000000001e7310 */ /* 0x0000e20000201800 */
[----:B------:R-:W-:Y:S05]  /*5a30*/  BRA `(.L_x_33013) ;  /* 0x0000000000a47947 */ /* 0x000fea0003800000 */
.L_x_33025:
        /* <DEDUP_REMOVED lines=14> */
.L_x_33039:
[----:B------:R-:W-:Y:S05]  /*5b20*/  BSYNC B0 ;  /* 0x0000000000007941 */ /* 0x000fea0003800000 */
.L_x_33038:
[----:B------:R-:W-:-:S04]  /*5b30*/  FMUL.FTZ R0, R0, 1 ;  /* 0x3f80000000007820 */ /* 0x000fc80000410000 */
[----:B------:R0:W3:Y:S01]  /*5b40*/  F2F.F64.F32 R30, R0 ;  /* 0x00000000001e7310 */ /* 0x0000e20000201800 */
[----:B------:R-:W-:Y:S05]  /*5b50*/  BRA `(.L_x_33013) ;  /* 0x00000000005c7947 */ /* 0x000fea0003800000 */
.L_x_33012:
        /* <DEDUP_REMOVED lines=16> */
.L_x_33040:
[----:B------:R-:W-:Y:S01]  /*5c60*/  CS2R R30, SRZ ;  /* 0x00000000001e7805 */ /* 0x000fe2000001ff00 */
[----:B------:R-:W-:Y:S06]  /*5c70*/  BRA `(.L_x_33013) ;  /* 0x0000000000147947 */ /* 0x000fec0003800000 */
.L_x_33037:
[----:B------:R-:W3:Y:S02]  /*5c80*/  LDG.E.64 R30, desc[UR36][R4.64] ;  /* 0x00000024041e7981 */ /* 0x000ee4000c1e1b00 */
[----:B---3--:R-:W0:Y:S01]  /*5c90*/  I2F.F64.U64 R30, R30 ;  /* 0x0000001e001e7312 */ /* 0x008e220000301800 */
[----:B------:R-:W-:Y:S05]  /*5ca0*/  BRA `(.L_x_33013) ;  /* 0x0000000000087947 */ /* 0x000fea0003800000 */
.L_x_33036:
[----:B------:R-:W3:Y:S02]  /*5cb0*/  LDG.E R4, desc[UR36][R4.64] ;  /* 0x0000002404047981 */ /* 0x000ee4000c1e1900 */
[----:B---3--:R0:W3:Y:S02]  /*5cc0*/  I2F.F64.U32 R30, R4 ;  /* 0x00000004001e7312 */ /* 0x0080e40000201800 */
.L_x_33013:
[----:B------:R-:W-:-:S07]  /*5cd0*/  VIADD R33, R33, 0x80 ;  /* 0x0000008021217836 */ /* 0x000fce0000000000 */
.L_x_32974:
[----:B------:R-:W-:Y:S05]  /*5ce0*/  BSYNC B6 ;  /* 0x0000000000067941 */ /* 0x000fea0003800000 */
.L_x_32973:
        /* <DEDUP_REMOVED lines=24> */
.L_x_33046:
[----:B------:R-:W3:Y:S02]  /*5e70*/  LDG.E.U8 R4, desc[UR36][R4.64] ;  /* 0x0000002404047981 */ /* 0x000ee4000c1e1100 */
[----:B---3--:R0:W3:Y:S01]  /*5e80*/  I2F.F64.U16 R16, R4 ;  /* 0x0000000400107312 */ /* 0x0080e20000101800 */
[----:B------:R-:W-:Y:S05]  /*5e90*/  BRA `(.L_x_33048) ;  /* 0x0000000c00707947 */ /* 0x000fea0003800000 */
.L_x_33045:
        /* <DEDUP_REMOVED lines=9> */
.L_x_33050:
[----:B------:R-:W3:Y:S02]  /*5f30*/  LDG.E R4, desc[UR36][R4.64] ;  /* 0x0000002404047981 */ /* 0x000ee4000c1e1900 */
[----:B---3--:R0:W3:Y:S01]  /*5f40*/  I2F.F64 R16, R4 ;  /* 0x0000000400107312 */ /* 0x0080e20000201c00 */
[----:B------:R-:W-:Y:S05]  /*5f50*/  BRA `(.L_x_33048) ;  /* 0x0000000c00407947 */ /* 0x000fea0003800000 */
.L_x_33049:
[----:B------:R-:W3:Y:S02]  /*5f60*/  LDG.E.U16 R4, desc[UR36][R4.64] ;  /* 0x0000002404047981 */ /* 0x000ee4000c1e1500 */
[----:B---3--:R0:W3:Y:S01]  /*5f70*/  I2F.F64.S16 R16, R4 ;  /* 0x0000000400107312 */ /* 0x0080e20000101c00 */
[----:B------:R-:W-:Y:S05]  /*5f80*/  BRA `(.L_x_33048) ;  /* 0x0000000c00347947 */ /* 0x000fea0003800000 */
.L_x_33044:
        /* <DEDUP_REMOVED lines=10> */
.L_x_33052:
[----:B------:R-:W3:Y:S02]  /*6030*/  LDG.E.U16 R0, desc[UR36][R4.64] ;  /* 0x0000002404007981 */ /* 0x000ee4000c1e1500 */
[----:B---3--:R-:W-:-:S05]  /*6040*/  HADD2.F32 R0, -RZ, R0.H0_H0 ;  /* 0x20000000ff007230 */ /* 0x008fca0000004100 */
[----:B------:R-:W-:-:S04]  /*6050*/  FMUL.FTZ R0, R0, 1 ;  /* 0x3f80000000007820 */ /* 0x000fc80000410000 */
[----:B------:R0:W3:Y:S01]  /*6060*/  F2F.F64.F32 R16, R0 ;  /* 0x0000000000107310 */ /* 0x0000e20000201800 */
[----:B------:R-:W-:Y:S05]  /*6070*/  BRA `(.L_x_33048) ;  /* 0x0000000800f87947 */ /* 0x000fea0003800000 */
.L_x_33051:
        /* <DEDUP_REMOVED lines=10> */
.L_x_33054:
[----:B------:R-:W3:Y:S02]  /*6120*/  LDG.E.U16 R4, desc[UR36][R4.64] ;  /* 0x0000002404047981 */ /* 0x000ee4000c1e1500 */
[----:B---3--:R-:W-:-:S05]  /*6130*/  HADD2.F32 R0, -RZ, R4.H0_H0 ;  /* 0x20000004ff007230 */ /* 0x008fca0000004100 */
[----:B------:R-:W-:-:S04]  /*6140*/  FMUL.FTZ R0, R0, 1 ;  /* 0x3f80000000007820 */ /* 0x000fc80000410000 */
[----:B------:R0:W3:Y:S01]  /*6150*/  F2F.F64.F32 R16, R0 ;  /* 0x0000000000107310 */ /* 0x0000e20000201800 */
[----:B------:R-:W-:Y:S05]  /*6160*/  BRA `(.L_x_33048) ;  /* 0x0000000800bc7947 */ /* 0x000fea0003800000 */
.L_x_33053:
[----:B------:R0:W5:Y:S01]  /*6170*/  LDG.E.64 R16, desc[UR36][R4.64] ;  /* 0x0000002404107981 */ /* 0x000162000c1e1b00 */
[----:B------:R-:W-:Y:S05]  /*6180*/  BRA `(.L_x_33048) ;  /* 0x0000000800b47947 */ /* 0x000fea0003800000 */
.L_x_33043:
        /* <DEDUP_REMOVED lines=13> */
.L_x_33057:
[----:B------:R0:W5:Y:S01]  /*6260*/  LDG.E.64 R16, desc[UR36][R4.64] ;  /* 0x0000002404107981 */ /* 0x000162000c1e1b00 */
[----:B------:R-:W-:Y:S05]  /*6270*/  BRA `(.L_x_33048) ;  /* 0x0000000800787947 */ /* 0x000fea0003800000 */
.L_x_33056:
        /* <DEDUP_REMOVED lines=28> */
.L_x_33059:
        /* <DEDUP_REMOVED lines=15> */
.L_x_33058:
[----:B------:R-:W3:Y:S02]  /*6530*/  LDG.E.U16 R0, desc[UR36][R4.64] ;  /* 0x0000002404007981 */ /* 0x000ee4000c1e1500 */
[----:B---3--:R-:W-:-:S04]  /*6540*/  IMAD.U32 R0, R0, 0x10000, RZ ;  /* 0x0001000000007824 */ /* 0x008fc800078e00ff */
[----:B------:R-:W-:-:S04]  /*6550*/  FMUL.FTZ R0, R0, 1 ;  /* 0x3f80000000007820 */ /* 0x000fc80000410000 */
[----:B------:R0:W3:Y:S01]  /*6560*/  F2F.F64.F32 R16, R0 ;  /* 0x0000000000107310 */ /* 0x0000e20000201800 */
[----:B------:R-:W-:Y:S05]  /*6570*/  BRA `(.L_x_33048) ;  /* 0x0000000400b87947 */ /* 0x000fea0003800000 */
.L_x_33055:
        /* <DEDUP_REMOVED lines=11> */
.L_x_33062:
        /* <DEDUP_REMOVED lines=21> */
.L_x_33066:
[----:B------:R-:W-:Y:S05]  /*6780*/  BSYNC B1 ;  /* 0x0000000000017941 */ /* 0x000fea0003800000 */
.L_x_33065:
[----:B------:R-:W-:Y:S01]  /*6790*/  LEA R5, R0, 0x3b800000, 0x17 ;  /* 0x3b80000000057811 */ /* 0x000fe200078eb8ff */
[----:B------:R-:W-:-:S05]  /*67a0*/  IMAD.SHL.U32 R0, R3, 0x100000, RZ ;  /* 0x0010000003007824 */ /* 0x000fca00078e00ff */
[----:B------:R-:W-:-:S07]  /*67b0*/  LOP3.LUT R0, R5, R0, R6, 0xfe, !PT ;  /* 0x0000000005007212 */ /* 0x000fce00078efe06 */
.L_x_33064:
[----:B------:R-:W-:Y:S05]  /*67c0*/  BSYNC B0 ;  /* 0x0000000000007941 */ /* 0x000fea0003800000 */
.L_x_33063:
[----:B------:R-:W-:-:S04]  /*67d0*/  FMUL.FTZ R0, R0, 1 ;  /* 0x3f80000000007820 */ /* 0x000fc80000410000 */
[----:B------:R0:W3:Y:S01]  /*67e0*/  F2F.F64.F32 R16, R0 ;  /* 0x0000000000107310 */ /* 0x0000e20000201800 */
[----:B------:R-:W-:Y:S05]  /*67f0*/  BRA `(.L_x_33048) ;  /* 0x0000000400187947 */ /* 0x000fea0003800000 */
.L_x_33061:
        /* <DEDUP_REMOVED lines=21> */
.L_x_33070:
[----:B------:R-:W-:Y:S05]  /*6950*/  BSYNC B1 ;  /* 0x0000000000017941 */ /* 0x000fea0003800000 */
.L_x_33069:
[----:B------:R-:W-:Y:S01]  /*6960*/  LEA R5, R0, 0x37800000, 0x17 ;  /* 0x3780000000057811 */ /* 0x000fe200078eb8ff */
[----:B------:R-:W-:-:S05]  /*6970*/  IMAD.SHL.U32 R0, R3, 0x200000, RZ ;  /* 0x0020000003007824 */ /* 0x000fca00078e00ff */
[----:B------:R-:W-:-:S07]  /*6980*/  LOP3.LUT R0, R5, R0, R6, 0xfe, !PT ;  /* 0x0000000005007212 */ /* 0x000fce00078efe06 */
.L_x_33068:
[----:B------:R-:W-:Y:S05]  /*6990*/  BSYNC B0 ;  /* 0x0000000000007941 */ /* 0x000fea0003800000 */
.L_x_33067:
[----:B------:R-:W-:-:S04]  /*69a0*/  FMUL.FTZ R0, R0, 1 ;  /* 0x3f80000000007820 */ /* 0x000fc80000410000 */
[----:B------:R0:W3:Y:S01]  /*69b0*/  F2F.F64.F32 R16, R0 ;  /* 0x0000000000107310 */ /* 0x0000e20000201800 */
[----:B------:R-:W-:Y:S05]  /*69c0*/  BRA `(.L_x_33048) ;  /* 0x0000000000a47947 */ /* 0x000fea0003800000 */
.L_x_33060:
        /* <DEDUP_REMOVED lines=14> */
.L_x_33074:
[----:B------:R-:W-:Y:S05]  /*6ab0*/  BSYNC B0 ;  /* 0x0000000000007941 */ /* 0x000fea0003800000 */
.L_x_33073:
[----:B------:R-:W-:-:S04]  /*6ac0*/  FMUL.FTZ R0, R0, 1 ;  /* 0x3f80000000007820 */ /* 0x000fc80000410000 */
[----:B------:R0:W3:Y:S01]  /*6ad0*/  F2F.F64.F32 R16, R0 ;  /* 0x0000000000107310 */ /* 0x0000e20000201800 */
[----:B------:R-:W-:Y:S05]  /*6ae0*/  BRA `(.L_x_33048) ;  /* 0x00000000005c7947 */ /* 0x000fea0003800000 */
.L_x_33047:
        /* <DEDUP_REMOVED lines=16> */
.L_x_33075:
[----:B------:R-:W-:Y:S01]  /*6bf0*/  CS2R R16, SRZ ;  /* 0x0000000000107805 */ /* 0x000fe2000001ff00 */
[----:B------:R-:W-:Y:S06]  /*6c00*/  BRA `(.L_x_33048) ;  /* 0x0000000000147947 */ /* 0x000fec0003800000 */
.L_x_33072:
[----:B------:R-:W3:Y:S02]  /*6c10*/  LDG.E.64 R16, desc[UR36][R4.64] ;  /* 0x0000002404107981 */ /* 0x000ee4000c1e1b00 */
[----:B---3--:R-:W0:Y:S01]  /*6c20*/  I2F.F64.U64 R16, R16 ;  /* 0x0000001000107312 */ /* 0x008e220000301800 */
[----:B------:R-:W-:Y:S05]  /*6c30*/  BRA `(.L_x_33048) ;  /* 0x0000000000087947 */ /* 0x000fea0003800000 */
.L_x_33071:
[----:B------:R-:W3:Y:S02]  /*6c40*/  LDG.E R4, desc[UR36][R4.64] ;  /* 0x0000002404047981 */ /* 0x000ee4000c1e1900 */
[----:B---3--:R0:W3:Y:S02]  /*6c50*/  I2F.F64.U32 R16, R4 ;  /* 0x0000000400107312 */ /* 0x0080e40000201800 */
.L_x_33048:
        /* <DEDUP_REMOVED lines=20> */
.L_x_33079:
[----:B------:R-:W2:Y:S02]  /*6da0*/  LDG.E.U8 R4, desc[UR36][R4.64] ;  /* 0x0000002404047981 */ /* 0x000ea4000c1e1100 */
[----:B--2---:R0:W1:Y:S01]  /*6db0*/  I2F.F64.U16 R18, R4 ;  /* 0x0000000400127312 */ /* 0x0040620000101800 */
[----:B------:R-:W-:Y:S05]  /*6dc0*/  BRA `(.L_x_33042) ;  /* 0x0000000c006c7947 */ /* 0x000fea0003800000 */
.L_x_33078:
        /* <DEDUP_REMOVED lines=9> */
.L_x_33082:
[----:B------:R-:W2:Y:S02]  /*6e60*/  LDG.E R4, desc[UR36][R4.64] ;  /* 0x0000002404047981 */ /* 0x000ea4000c1e1900 */
[----:B--2---:R0:W1:Y:S01]  /*6e70*/  I2F.F64 R18, R4 ;  /* 0x0000000400127312 */ /* 0x0040620000201c00 */
[----:B------:R-:W-:Y:S05]  /*6e80*/  BRA `(.L_x_33042) ;  /* 0x0000000c003c7947 */ /* 0x000fea0003800000 */
.L_x_33081:
[----:B------:R-:W2:Y:S02]  /*6e90*/  LDG.E.U16 R4, desc[UR36][R4.64] ;  /* 0x0000002404047981 */ /* 0x000ea4000c1e1500 */
[----:B--2---:R0:W1:Y:S01]  /*6ea0*/  I2F.F64.S16 R18, R4 ;  /* 0x0000000400127312 */ /* 0x0040620000101c00 */
[----:B------:R-:W-:Y:S05]  /*6eb0*/  BRA `(.L_x_33042) ;  /* 0x0000000c00307947 */ /* 0x000fea0003800000 */
.L_x_33077:
        /* <DEDUP_REMOVED lines=10> */
.L_x_33084:
[----:B------:R-:W2:Y:S02]  /*6f60*/  LDG.E.U16 R0, desc[UR36][R4.64] ;  /* 0x0000002404007981 */ /* 0x000ea4000c1e1500 */
[----:B--2---:R-:W-:-:S05]  /*6f70*/  HADD2.F32 R0, -RZ, R0.H0_H0 ;  /* 0x20000000ff007230 */ /* 0x004fca0000004100 */
[----:B------:R-:W-:-:S04]  /*6f80*/  FMUL.FTZ R0, R0, 1 ;  /* 0x3f80000000007820 */ /* 0x000fc80000410000 */
[----:B------:R0:W1:Y:S01]  /*6f90*/  F2F.F64.F32 R18, R0 ;  /* 0x0000000000127310 */ /* 0x0000620000201800 */
[----:B------:R-:W-:Y:S05]  /*6fa0*/  BRA `(.L_x_33042) ;  /* 0x0000000800f47947 */ /* 0x000fea0003800000 */
.L_x_33083:
        /* <DEDUP_REMOVED lines=10> */
.L_x_33086:
[----:B------:R-:W2:Y:S02]  /*7050*/  LDG.E.U16 R4, desc[UR36][R4.64] ;  /* 0x0000002404047981 */ /* 0x000ea4000c1e1500 */
[----:B--2---:R-:W-:-:S05]  /*7060*/  HADD2.F32 R0, -RZ, R4.H0_H0 ;  /* 0x20000004ff007230 */ /* 0x004fca0000004100 */
[----:B------:R-:W-:-:S04]  /*7070*/  FMUL.FTZ R0, R0, 1 ;  /* 0x3f80000000007820 */ /* 0x000fc80000410000 */
[----:B------:R0:W1:Y:S01]  /*7080*/  F2F.F64.F32 R18, R0 ;  /* 0x0000000000127310 */ /* 0x0000620000201800 */
[----:B------:R-:W-:Y:S05]  /*7090*/  BRA `(.L_x_33042) ;  /* 0x0000000800b87947 */ /* 0x000fea0003800000 */
.L_x_33085:
[----:B------:R0:W5:Y:S01]  /*70a0*/  LDG.E.64 R18, desc[UR36][R4.64] ;  /* 0x0000002404127981 */ /* 0x000162000c1e1b00 */
[----:B------:R-:W-:Y:S05]  /*70b0*/  BRA `(.L_x_33042) ;  /* 0x0000000800b07947 */ /* 0x000fea0003800000 */
.L_x_33076:
        /* <DEDUP_REMOVED lines=13> */
.L_x_33089:
[----:B------:R0:W5:Y:S01]  /*7190*/  LDG.E.64 R18, desc[UR36][R4.64] ;  /* 0x0000002404127981 */ /* 0x000162000c1e1b00 */
[----:B------:R-:W-:Y:S05]  /*71a0*/  BRA `(.L_x_33042) ;  /* 0x0000000800747947 */ /* 0x000fea0003800000 */
.L_x_33088:
        /* <DEDUP_REMOVED lines=28> */
.L_x_33091:
        /* <DEDUP_REMOVED lines=15> */
.L_x_33090:
[----:B------:R-:W2:Y:S02]  /*7460*/  LDG.E.U16 R0, desc[UR36][R4.64] ;  /* 0x0000002404007981 */ /* 0x000ea4000c1e1500 */
[----:B--2---:R-:W-:-:S04]  /*7470*/  IMAD.U32 R0, R0, 0x10000, RZ ;  /* 0x0001000000007824 */ /* 0x004fc800078e00ff */
[----:B------:R-:W-:-:S04]  /*7480*/  FMUL.FTZ R0, R0, 1 ;  /* 0x3f80000000007820 */ /* 0x000fc80000410000 */
[----:B------:R0:W1:Y:S01]  /*7490*/  F2F.F64.F32 R18, R0 ;  /* 0x0000000000127310 */ /* 0x0000620000201800 */
[----:B------:R-:W-:Y:S05]  /*74a0*/  BRA `(.L_x_33042) ;  /* 0x0000000400b47947 */ /* 0x000fea0003800000 */
.L_x_33087:
        /* <DEDUP_REMOVED lines=11> */
.L_x_33094:
        /* <DEDUP_REMOVED lines=21> */
.L_x_33098:
[----:B------:R-:W-:Y:S05]  /*76b0*/  BSYNC B1 ;  /* 0x0000000000017941 */ /* 0x000fea0003800000 */
.L_x_33097:
[----:B------:R-:W-:Y:S01]  /*76c0*/  LEA R5, R0, 0x3b800000, 0x17 ;  /* 0x3b80000000057811 */ /* 0x000fe200078eb8ff */
[----:B------:R-:W-:-:S05]  /*76d0*/  IMAD.SHL.U32 R0, R3, 0x100000, RZ ;  /* 0x0010000003007824 */ /* 0x000fca00078e00ff */
[----:B------:R-:W-:-:S07]  /*76e0*/  LOP3.LUT R0, R5, R0, R6, 0xfe, !PT ;  /* 0x0000000005007212 */ /* 0x000fce00078efe06 */
.L_x_33096:
[----:B------:R-:W-:Y:S05]  /*76f0*/  BSYNC B0 ;  /* 0x0000000000007941 */ /* 0x000fea0003800000 */
.L_x_33095:
[----:B------:R-:W-:-:S04]  /*7700*/  FMUL.FTZ R0, R0, 1 ;  /* 0x3f80000000007820 */ /* 0x000fc80000410000 */
[----:B------:R0:W1:Y:S01]  /*7710*/  F2F.F64.F32 R18, R0 ;  /* 0x0000000000127310 */ /* 0x0000620000201800 */
[----:B------:R-:W-:Y:S05]  /*7720*/  BRA `(.L_x_33042) ;  /* 0x0000000400147947 */ /* 0x000fea0003800000 */
.L_x_33093:
        /* <DEDUP_REMOVED lines=21> */
.L_x_33102:
[----:B------:R-:W-:Y:S05]  /*7880*/  BSYNC B1 ;  /* 0x0000000000017941 */ /* 0x000fea0003800000 */
.L_x_33101:
[----:B------:R-:W-:Y:S01]  /*7890*/  LEA R5, R0, 0x37800000, 0x17 ;  /* 0x3780000000057811 */ /* 0x000fe200078eb8ff */
[----:B------:R-:W-:-:S05]  /*78a0*/  IMAD.SHL.U32 R0, R3, 0x200000, RZ ;  /* 0x0020000003007824 */ /* 0x000fca00078e00ff */
[----:B------:R-:W-:-:S07]  /*78b0*/  LOP3.LUT R0, R5, R0, R6, 0xfe, !PT ;  /* 0x0000000005007212 */ /* 0x000fce00078efe06 */
.L_x_33100:
[----:B------:R-:W-:Y:S05]  /*78c0*/  BSYNC B0 ;  /* 0x0000000000007941 */ /* 0x000fea0003800000 */
.L_x_33099:
[----:B------:R-:W-:-:S04]  /*78d0*/  FMUL.FTZ R0, R0, 1 ;  /* 0x3f80000000007820 */ /* 0x000fc80000410000 */
[----:B------:R0:W1:Y:S01]  /*78e0*/  F2F.F64.F32 R18, R0 ;  /* 0x0000000000127310 */ /* 0x0000620000201800 */
[----:B------:R-:W-:Y:S05]  /*78f0*/  BRA `(.L_x_33042) ;  /* 0x0000000000a07947 */ /* 0x000fea0003800000 */
.L_x_33092:
        /* <DEDUP_REMOVED lines=14> */
.L_x_33106:
[----:B------:R-:W-:Y:S05]  /*79e0*/  BSYNC B0 ;  /* 0x0000000000007941 */ /* 0x000fea0003800000 */
.L_x_33105:
[----:B------:R-:W-:-:S04]  /*79f0*/  FMUL.FTZ R0, R0, 1 ;  /* 0x3f80000000007820 */ /* 0x000fc80000410000 */
[----:B------:R0:W1:Y:S01]  /*7a00*/  F2F.F64.F32 R18, R0 ;  /* 0x0000000000127310 */ /* 0x0000620000201800 */
[----:B------:R-:W-:Y:S05]  /*7a10*/  BRA `(.L_x_33042) ;  /* 0x0000000000587947 */ /* 0x000fea0003800000 */
.L_x_33080:
        /* <DEDUP_REMOVED lines=16> */
.L_x_33107:
[----:B------:R-:W-:Y:S05]  /*7b20*/  BRA `(.L_x_33042) ;  /* 0x0000000000147947 */ /* 0x000fea0003800000 */
.L_x_33104:
[----:B------:R-:W2:Y:S02]  /*7b30*/  LDG.E.64 R18, desc[UR36][R4.64] ;  /* 0x0000002404127981 */ /* 0x000ea4000c1e1b00 */
[----:B--2---:R-:W0:Y:S01]  /*7b40*/  I2F.F64.U64 R18, R18 ;  /* 0x0000001200127312 */ /* 0x004e220000301800 */
[----:B------:R-:W-:Y:S05]  /*7b50*/  BRA `(.L_x_33042) ;  /* 0x0000000000087947 */ /* 0x000fea0003800000 */
.L_x_33103:
[----:B------:R-:W2:Y:S02]  /*7b60*/  LDG.E R4, desc[UR36][R4.64] ;  /* 0x0000002404047981 */ /* 0x000ea4000c1e1900 */
[----:B--2---:R0:W1:Y:S02]  /*7b70*/  I2F.F64.U32 R18, R4 ;  /* 0x0000000400127312 */ /* 0x0040640000201800 */
.L_x_33042:
[----:B------:R-:W-:Y:S05]  /*7b80*/  BSYNC B6 ;  /* 0x0000000000067941 */ /* 0x000fea0003800000 */
.L_x_33041:
        /* <DEDUP_REMOVED lines=11> */
[----:B------:R-:W-:Y:S01]  /*7c40*/  @!P1 DSETP.MAX.AND P2, P3, R26, R36, PT ;  /* 0x000000241a00922a */ /* 0x000fe20003b4f000 */
        /* <DEDUP_REMOVED lines=9> */
.L_x_33109:
[----:B------:R-:W-:Y:S05]  /*7ce0*/  BSYNC B0 ;  /* 0x0000000000007941 */ /* 0x000fea0003800000 */
.L_x_33108:
        /* <DEDUP_REMOVED lines=12> */
[----:B------:R-:W-:Y:S01]  /*7db0*/  @!P3 DSETP.MAX.AND P4, P5, R34, R28, PT ;  /* 0x0000001c2200b22a */ /* 0x000fe20003d8f000 */
        /* <DEDUP_REMOVED lines=11> */
.L_x_33111:
[----:B------:R-:W-:Y:S05]  /*7e70*/  BSYNC B0 ;  /* 0x0000000000007941 */ /* 0x000fea0003800000 */
.L_x_33110:
[----:B------:R-:W-:Y:S04]  /*7e80*/  BSSY B0, `(.L_x_33112) ;  /* 0x0000011000007945 */ /* 0x000fe80003800000 */
[----:B------:R-:W-:Y:S05]  /*7e90*/  @P2 BRA `(.L_x_33113) ;  /* 0x00000000003c2947 */ /* 0x000fea0003800000 */
[----:B------:R-:W-:-:S14]  /*7ea0*/  DSETP.NAN.AND P2, PT, R24, R24, PT ;  /* 0x000000181800722a */ /* 0x000fdc0003f48000 */
[----:B------:R-:W-:Y:S05]  /*7eb0*/  @P2 BRA `(.L_x_33113) ;  /* 0x0000000000342947 */ /* 0x000fea0003800000 */
[----:B---3--:R-:W-:-:S14]  /*7ec0*/  DSETP.NAN.AND P2, PT, R30, R30, PT ;  /* 0x0000001e1e00722a */ /* 0x008fdc0003f48000 */
[----:B------:R-:W-:Y:S01]  /*7ed0*/  @!P2 DSETP.MAX.AND P3, P4, R30, R24, PT ;  /* 0x000000181e00a22a */ /* 0x000fe20003c6f000 */
        /* <DEDUP_REMOVED lines=11> */
.L_x_33113:
[----:B------:R-:W-:Y:S05]  /*7f90*/  BSYNC B0 ;  /* 0x0000000000007941 */ /* 0x000fea0003800000 */
.L_x_33112:
[----:B------:R-:W-:Y:S04]  /*7fa0*/  BSSY B0, `(.L_x_33114) ;  /* 0x0000011000007945 */ /* 0x000fe80003800000 */
[----:B------:R-:W-:Y:S05]  /*7fb0*/  @P1 BRA `(.L_x_33115) ;  /* 0x00000000003c1947 */ /* 0x000fea0003800000 */
[----:B---3--:R-:W-:-:S14]  /*7fc0*/  DSETP.NAN.AND P1, PT, R16, R16, PT ;  /* 0x000000101000722a */ /* 0x008fdc0003f28000 */
[----:B------:R-:W-:Y:S05]  /*7fd0*/  @P1 BRA `(.L_x_33115) ;  /* 0x0000000000341947 */ /* 0x000fea0003800000 */
[----:B------:R-:W-:-:S14]  /*7fe0*/  DSETP.NAN.AND P1, PT, R18, R18, PT ;  /* 0x000000121200722a */ /* 0x000fdc0003f28000 */
[----:B------:R-:W-:Y:S01]  /*7ff0*/  @!P1 DSETP.MAX.AND P2, P3, R16, R18, PT ;  /* 0x000000121000922a */ /* 0x000fe20003b4f000 */
        /* <DEDUP_REMOVED lines=11> */
.L_x_33115:
[----:B------:R-:W-:Y:S05]  /*80b0*/  BSYNC B0 ;  /* 0x0000000000007941 */ /* 0x000fea0003800000 */
.L_x_33114:
        /* <DEDUP_REMOVED lines=23> */
.L_x_33121:
[----:B---3--:R-:W0:Y:S01]  /*8230*/  F2I.S64.F64.TRUNC R4, R4 ;  /* 0x0000000400047311 */ /* 0x008e22000030d900 */
[----:B------:R-:W-:Y:S02]  /*8240*/  IMAD.MOV.U32 R33, RZ, RZ, R27 ;  /* 0x000000ffff217224 */ /* 0x000fe400078e001b */
[----:B0-----:R-:W-:-:S05]  /*8250*/  IMAD.MOV.U32 R3, RZ, RZ, R4 ;  /* 0x000000ffff037224 */ /* 0x001fca00078e0004 */
[----:B------:R0:W-:Y:S01]  /*8260*/  STG.E.U8 desc[UR36][R8.64], R3 ;  /* 0x0000000308007986 */ /* 0x0001e2000c101124 */
[----:B------:R-:W-:Y:S05]  /*8270*/  BRA `(.L_x_33117) ;  /* 0x0000001000407947 */ /* 0x000fea0003800000 */
.L_x_33120:
        /* <DEDUP_REMOVED lines=10> */
.L_x_33124:
[----:B------:R-:W0:Y:S01]  /*8320*/  F2I.F64.TRUNC R5, R4 ;  /* 0x0000000400057311 */ /* 0x000e22000030d100 */
[----:B------:R-:W-:Y:S01]  /*8330*/  IMAD.MOV.U32 R33, RZ, RZ, R27 ;  /* 0x000000ffff217224 */ /* 0x000fe200078e001b */
[----:B0-----:R0:W-:Y:S01]  /*8340*/  STG.E desc[UR36][R8.64], R5 ;  /* 0x0000000508007986 */ /* 0x0011e2000c101924 */
[----:B------:R-:W-:Y:S05]  /*8350*/  BRA `(.L_x_33117) ;  /* 0x0000001000087947 */ /* 0x000fea0003800000 */
.L_x_33123:
[----:B------:R-:W0:Y:S01]  /*8360*/  F2I.F64.TRUNC R5, R4 ;  /* 0x0000000400057311 */ /* 0x000e22000030d100 */
[----:B------:R-:W-:Y:S01]  /*8370*/  IMAD.MOV.U32 R33, RZ, RZ, R27 ;  /* 0x000000ffff217224 */ /* 0x000fe200078e001b */
[----:B0-----:R0:W-:Y:S01]  /*8380*/  STG.E.U16 desc[UR36][R8.64], R5 ;  /* 0x0000000508007986 */ /* 0x0011e2000c101524 */
[----:B------:R-:W-:Y:S05]  /*8390*/  BRA `(.L_x_33117) ;  /* 0x0000000c00f87947 */ /* 0x000fea0003800000 */
.L_x_33119:
        /* <DEDUP_REMOVED lines=14> */
.L_x_33126:
        /* <DEDUP_REMOVED lines=9> */
.L_x_33125:
        /* <DEDUP_REMOVED lines=15> */
.L_x_33128:
        /* <DEDUP_REMOVED lines=10> */
.L_x_33127:
[----:B------:R0:W-:Y:S01]  /*86a0*/  STG.E.64 desc[UR36][R8.64], R4 ;  /* 0x0000000408007986 */ /* 0x0001e2000c101b24 */
[----:B------:R-:W-:Y:S01]  /*86b0*/  IMAD.MOV.U32 R33, RZ, RZ, R27 ;  /* 0x000000ffff217224 */ /* 0x000fe200078e001b */
[----:B------:R-:W-:Y:S06]  /*86c0*/  BRA `(.L_x_33117) ;  /* 0x0000000c002c7947 */ /* 0x000fec0003800000 */
.L_x_33118:
        /* <DEDUP_REMOVED lines=13> */
.L_x_33131:
[----:B------:R-:W-:Y:S01]  /*87a0*/  CS2R R6, SRZ ;  /* 0x0000000000067805 */ /* 0x000fe2000001ff00 */
[----:B------:R-:W-:-:S04]  /*87b0*/  IMAD.MOV.U32 R33, RZ, RZ, R27 ;  /* 0x000000ffff217224 */ /* 0x000fc800078e001b */
[----:B------:R0:W-:Y:S01]  /*87c0*/  STG.E.128 desc[UR36][R8.64], R4 ;  /* 0x0000000408007986 */ /* 0x0001e2000c101d24 */
[----:B------:R-:W-:Y:S05]  /*87d0*/  BRA `(.L_x_33117) ;  /* 0x0000000800e87947 */ /* 0x000fea0003800000 */
.L_x_33130:
        /* <DEDUP_REMOVED lines=25> */
.L_x_33135:
[----:B------:R-:W-:Y:S05]  /*8970*/  BSYNC B0 ;  /* 0x0000000000007941 */ /* 0x000fea0003800000 */
.L_x_33134:
[----:B------:R-:W-:Y:S01]  /*8980*/  LOP3.LUT R7, R0, R7, RZ, 0xfc, !PT ;  /* 0x0000000700077212 */ /* 0x000fe200078efcff */
[----:B------:R-:W-:-:S04]  /*8990*/  IMAD.MOV.U32 R33, RZ, RZ, R27 ;  /* 0x000000ffff217224 */ /* 0x000fc800078e001b */
[----:B------:R0:W-:Y:S01]  /*89a0*/  STG.E.U8 desc[UR36][R8.64], R7 ;  /* 0x0000000708007986 */ /* 0x0001e2000c101124 */
[----:B------:R-:W-:Y:S05]  /*89b0*/  BRA `(.L_x_33117) ;  /* 0x0000000800707947 */ /* 0x000fea0003800000 */
.L_x_33133:
        /* <DEDUP_REMOVED lines=17> */
.L_x_33137:
[----:B------:R-:W-:Y:S01]  /*8ad0*/  IMAD.MOV.U32 R0, RZ, RZ, 0x7f ;  /* 0x0000007fff007424 */ /* 0x000fe200078e00ff */
[----:B------:R-:W-:-:S04]  /*8ae0*/  ISETP.GT.U32.AND P0, PT, R3, 0x7f800000, PT ;  /* 0x7f8000000300780c */ /* 0x000fc80003f04070 */
[----:B------:R-:W-:-:S09]  /*8af0*/  SEL R0, R0, 0x7c, P0 ;  /* 0x0000007c00007807 */ /* 0x000fd20000000000 */
.L_x_33138:
[----:B------:R-:W-:Y:S05]  /*8b00*/  BSYNC B0 ;  /* 0x0000000000007941 */ /* 0x000fea0003800000 */
.L_x_33136:
[----:B------:R-:W-:Y:S01]  /*8b10*/  LOP3.LUT R3, R7, 0x80000000, RZ, 0xc0, !PT ;  /* 0x8000000007037812 */ /* 0x000fe200078ec0ff */
[----:B------:R-:W-:-:S03]  /*8b20*/  IMAD.MOV.U32 R33, RZ, RZ, R27 ;  /* 0x000000ffff217224 */ /* 0x000fc600078e001b */
[----:B------:R-:W-:-:S04]  /*8b30*/  SHF.R.U32.HI R3, RZ, 0x18, R3 ;  /* 0x00000018ff037819 */ /* 0x000fc80000011603 */
[----:B------:R-:W-:-:S05]  /*8b40*/  LOP3.LUT R3, R0, R3, RZ, 0xfc, !PT ;  /* 0x0000000300037212 */ /* 0x000fca00078efcff */
[----:B------:R0:W-:Y:S01]  /*8b50*/  STG.E.U8 desc[UR36][R8.64], R3 ;  /* 0x0000000308007986 */ /* 0x0001e2000c101124 */
[----:B------:R-:W-:Y:S05]  /*8b60*/  BRA `(.L_x_33117) ;  /* 0x0000000800047947 */ /* 0x000fea0003800000 */
.L_x_33132:
        /* <DEDUP_REMOVED lines=9> */
.L_x_33129:
        /* <DEDUP_REMOVED lines=12> */
.L_x_33141:
        /* <DEDUP_REMOVED lines=21> */
.L_x_33144:
[----:B------:R-:W-:-:S04]  /*8e10*/  LOP3.LUT R0, R7, 0x80000000, RZ, 0xc0, !PT ;  /* 0x8000000007007812 */ /* 0x000fc800078ec0ff */
[----:B------:R-:W-:-:S04]  /*8e20*/  SHF.R.U32.HI R0, RZ, 0x18, R0 ;  /* 0x00000018ff007819 */ /* 0x000fc80000011600 */
[----:B------:R-:W-:-:S07]  /*8e30*/  LOP3.LUT R0, R3, R0, RZ, 0xfc, !PT ;  /* 0x0000000003007212 */ /* 0x000fce00078efcff */
.L_x_33143:
[----:B------:R-:W-:Y:S05]  /*8e40*/  BSYNC B0 ;  /* 0x0000000000007941 */ /* 0x000fea0003800000 */
.L_x_33142:
[----:B------:R0:W-:Y:S01]  /*8e50*/  STG.E.U8 desc[UR36][R8.64], R0 ;  /* 0x0000000008007986 */ /* 0x0001e2000c101124 */
[----:B------:R-:W-:Y:S01]  /*8e60*/  IMAD.MOV.U32 R33, RZ, RZ, R27 ;  /* 0x000000ffff217224 */ /* 0x000fe200078e001b */
[----:B------:R-:W-:Y:S06]  /*8e70*/  BRA `(.L_x_33117) ;  /* 0x0000000400407947 */ /* 0x000fec0003800000 */
.L_x_33140:
        /* <DEDUP_REMOVED lines=21> */
.L_x_33147:
[----:B------:R-:W-:-:S04]  /*8fd0*/  LOP3.LUT R0, R7, 0x80000000, RZ, 0xc0, !PT ;  /* 0x8000000007007812 */ /* 0x000fc800078ec0ff */
[----:B------:R-:W-:-:S04]  /*8fe0*/  SHF.R.U32.HI R0, RZ, 0x18, R0 ;  /* 0x00000018ff007819 */ /* 0x000fc80000011600 */
[----:B------:R-:W-:-:S07]  /*8ff0*/  LOP3.LUT R0, R3, R0, RZ, 0xfc, !PT ;  /* 0x0000000003007212 */ /* 0x000fce00078efcff */
.L_x_33146:
[----:B------:R-:W-:Y:S05]  /*9000*/  BSYNC B0 ;  /* 0x0000000000007941 */ /* 0x000fea0003800000 */
.L_x_33145:
[----:B------:R0:W-:Y:S01]  /*9010*/  STG.E.U8 desc[UR36][R8.64], R0 ;  /* 0x0000000008007986 */ /* 0x0001e2000c101124 */
[----:B------:R-:W-:Y:S01]  /*9020*/  IMAD.MOV.U32 R33, RZ, RZ, R27 ;  /* 0x000000ffff217224 */ /* 0x000fe200078e001b */
[----:B------:R-:W-:Y:S06]  /*9030*/  BRA `(.L_x_33117) ;  /* 0x0000000000d07947 */ /* 0x000fec0003800000 */
.L_x_33139:
        /* <DEDUP_REMOVED lines=27> */
.L_x_33122:
        /* <DEDUP_REMOVED lines=16> */
.L_x_33150:
[----:B------:R-:W-:Y:S01]  /*92f0*/  IMAD.MOV.U32 R33, RZ, RZ, R27 ;  /* 0x000000ffff217224 */ /* 0x000fe200078e001b */
[----:B------:R-:W-:Y:S06]  /*9300*/  BRA `(.L_x_33117) ;  /* 0x00000000001c7947 */ /* 0x000fec0003800000 */
.L_x_33149:
[----:B---3--:R-:W0:Y:S01]  /*9310*/  F2I.U64.F64.TRUNC R4, R4 ;  /* 0x0000000400047311 */ /* 0x008e22000030d800 */
[----:B------:R-:W-:Y:S01]  /*9320*/  IMAD.MOV.U32 R33, RZ, RZ, R27 ;  /* 0x000000ffff217224 */ /* 0x000fe200078e001b */
[----:B0-----:R0:W-:Y:S01]  /*9330*/  STG.E.64 desc[UR36][R8.64], R4 ;  /* 0x0000000408007986 */ /* 0x0011e2000c101b24 */
[----:B------:R-:W-:Y:S05]  /*9340*/  BRA `(.L_x_33117) ;  /* 0x00000000000c7947 */ /* 0x000fea0003800000 */
.L_x_33148:
[----:B------:R-:W0:Y:S01]  /*9350*/  F2I.U32.F64.TRUNC R5, R4 ;  /* 0x0000000400057311 */ /* 0x000e22000030d000 */
[----:B------:R-:W-:Y:S01]  /*9360*/  IMAD.MOV.U32 R33, RZ, RZ, R27 ;  /* 0x000000ffff217224 */ /* 0x000fe200078e001b */
[----:B0-----:R0:W-:Y:S06]  /*9370*/  STG.E desc[UR36][R8.64], R5 ;  /* 0x0000000508007986 */ /* 0x0011ec000c101924 */
.L_x_33117:
[----:B------:R-:W-:Y:S05]  /*9380*/  BSYNC B6 ;  /* 0x0000000000067941 */ /* 0x000fea0003800000 */
.L_x_33116:
        /* <DEDUP_REMOVED lines=24> */
.L_x_33156:
[----:B------:R-:W0:Y:S02]  /*9510*/  F2I.S64.F64.TRUNC R28, R28 ;  /* 0x0000001c001c7311 */ /* 0x000e24000030d900 */
[----:B0-----:R-:W-:-:S05]  /*9520*/  IMAD.MOV.U32 R3, RZ, RZ, R28 ;  /* 0x000000ffff037224 */ /* 0x001fca00078e001c */
[----:B------:R0:W-:Y:S01]  /*9530*/  STG.E.U8 desc[UR36][R4.64], R3 ;  /* 0x0000000304007986 */ /* 0x0001e2000c101124 */
[----:B------:R-:W-:Y:S05]  /*9540*/  BRA `(.L_x_33158) ;  /* 0x0000000c00f07947 */ /* 0x000fea0003800000 */
.L_x_33155:
        /* <DEDUP_REMOVED lines=9> */
.L_x_33160:
[----:B------:R-:W0:Y:S02]  /*95e0*/  F2I.F64.TRUNC R29, R28 ;  /* 0x0000001c001d7311 */ /* 0x000e24000030d100 */
[----:B0-----:R0:W-:Y:S01]  /*95f0*/  STG.E desc[UR36][R4.64], R29 ;  /* 0x0000001d04007986 */ /* 0x0011e2000c101924 */
[----:B------:R-:W-:Y:S05]  /*9600*/  BRA `(.L_x_33158) ;  /* 0x0000000c00c07947 */ /* 0x000fea0003800000 */
.L_x_33159:
[----:B------:R-:W0:Y:S02]  /*9610*/  F2I.F64.TRUNC R29, R28 ;  /* 0x0000001c001d7311 */ /* 0x000e24000030d100 */
[----:B0-----:R0:W-:Y:S01]  /*9620*/  STG.E.U16 desc[UR36][R4.64], R29 ;  /* 0x0000001d04007986 */ /* 0x0011e2000c101524 */
[----:B------:R-:W-:Y:S05]  /*9630*/  BRA `(.L_x_33158) ;  /* 0x0000000c00b47947 */ /* 0x000fea0003800000 */
.L_x_33154:
        /* <DEDUP_REMOVED lines=13> */
.L_x_33162:
        /* <DEDUP_REMOVED lines=8> */
.L_x_33161:
        /* <DEDUP_REMOVED lines=14> */
.L_x_33164:
        /* <DEDUP_REMOVED lines=9> */
.L_x_33163:
[----:B------:R0:W-:Y:S01]  /*9900*/  STG.E.64 desc[UR36][R4.64], R28 ;  /* 0x0000001c04007986 */ /* 0x0001e2000c101b24 */
[----:B------:R-:W-:Y:S05]  /*9910*/  BRA `(.L_x_33158) ;  /* 0x0000000800fc7947 */ /* 0x000fea0003800000 */
.L_x_33153:
        /* <DEDUP_REMOVED lines=12> */
.L_x_33167:
[----:B------:R-:W-:-:S05]  /*99e0*/  CS2R R30, SRZ ;  /* 0x00000000001e7805 */ /* 0x000fca000001ff00 */
[----:B------:R0:W-:Y:S01]  /*99f0*/  STG.E.128 desc[UR36][R4.64], R28 ;  /* 0x0000001c04007986 */ /* 0x0001e2000c101d24 */
[----:B------:R-:W-:Y:S05]  /*9a00*/  BRA `(.L_x_33158) ;  /* 0x0000000800c07947 */ /* 0x000fea0003800000 */
.L_x_33166:
        /* <DEDUP_REMOVED lines=25> */
.L_x_33171:
[----:B------:R-:W-:Y:S05]  /*9ba0*/  BSYNC B0 ;  /* 0x0000000000007941 */ /* 0x000fea0003800000 */
.L_x_33170:
[----:B------:R-:W-:-:S05]  /*9bb0*/  LOP3.LUT R7, R0, R7, RZ, 0xfc, !PT ;  /* 0x0000000700077212 */ /* 0x000fca00078efcff */
[----:B------:R0:W-:Y:S01]  /*9bc0*/  STG.E.U8 desc[UR36][R4.64], R7 ;  /* 0x0000000704007986 */ /* 0x0001e2000c101124 */
[----:B------:R-:W-:Y:S05]  /*9bd0*/  BRA `(.L_x_33158) ;  /* 0x00000008004c7947 */ /* 0x000fea0003800000 */
.L_x_33169:
        /* <DEDUP_REMOVED lines=17> */
.L_x_33173:
[----:B------:R-:W-:Y:S01]  /*9cf0*/  IMAD.MOV.U32 R0, RZ, RZ, 0x7f ;  /* 0x0000007fff007424 */ /* 0x000fe200078e00ff */
[----:B------:R-:W-:-:S04]  /*9d00*/  ISETP.GT.U32.AND P0, PT, R3, 0x7f800000, PT ;  /* 0x7f8000000300780c */ /* 0x000fc80003f04070 */
[----:B------:R-:W-:-:S09]  /*9d10*/  SEL R0, R0, 0x7c, P0 ;  /* 0x0000007c00007807 */ /* 0x000fd20000000000 */
.L_x_33174:
[----:B------:R-:W-:Y:S05]  /*9d20*/  BSYNC B0 ;  /* 0x0000000000007941 */ /* 0x000fea0003800000 */
.L_x_33172:
[----:B------:R-:W-:-:S04]  /*9d30*/  LOP3.LUT R3, R7, 0x80000000, RZ, 0xc0, !PT ;  /* 0x8000000007037812 */ /* 0x000fc800078ec0ff */
[----:B------:R-:W-:-:S04]  /*9d40*/  SHF.R.U32.HI R3, RZ, 0x18, R3 ;  /* 0x00000018ff037819 */ /* 0x000fc80000011603 */
[----:B------:R-:W-:-:S05]  /*9d50*/  LOP3.LUT R3, R0, R3, RZ, 0xfc, !PT ;  /* 0x0000000300037212 */ /* 0x000fca00078efcff */
[----:B------:R0:W-:Y:S01]  /*9d60*/  STG.E.U8 desc[UR36][R4.64], R3 ;  /* 0x0000000304007986 */ /* 0x0001e2000c101124 */
[----:B------:R-:W-:Y:S05]  /*9d70*/  BRA `(.L_x_33158) ;  /* 0x0000000400e47947 */ /* 0x000fea0003800000 */
.L_x_33168:
        /* <DEDUP_REMOVED lines=8> */
.L_x_33165:
        /* <DEDUP_REMOVED lines=11> */
.L_x_33177:
        /* <DEDUP_REMOVED lines=21> */
.L_x_33180:
[----:B------:R-:W-:-:S04]  /*a000*/  LOP3.LUT R0, R7, 0x80000000, RZ, 0xc0, !PT ;  /* 0x8000000007007812 */ /* 0x000fc800078ec0ff */
[----:B------:R-:W-:-:S04]  /*a010*/  SHF.R.U32.HI R0, RZ, 0x18, R0 ;  /* 0x00000018ff007819 */ /* 0x000fc80000011600 */
[----:B------:R-:W-:-:S07]  /*a020*/  LOP3.LUT R0, R3, R0, RZ, 0xfc, !PT ;  /* 0x0000000003007212 */ /* 0x000fce00078efcff */
.L_x_33179:
[----:B------:R-:W-:Y:S05]  /*a030*/  BSYNC B0 ;  /* 0x0000000000007941 */ /* 0x000fea0003800000 */
.L_x_33178:
[----:B------:R0:W-:Y:S01]  /*a040*/  STG.E.U8 desc[UR36][R4.64], R0 ;  /* 0x0000000004007986 */ /* 0x0001e2000c101124 */
[----:B------:R-:W-:Y:S05]  /*a050*/  BRA `(.L_x_33158) ;  /* 0x00000004002c7947 */ /* 0x000fea0003800000 */
.L_x_33176:
        /* <DEDUP_REMOVED lines=21> */
.L_x_33183:
[----:B------:R-:W-:-:S04]  /*a1b0*/  LOP3.LUT R0, R7, 0x80000000, RZ, 0xc0, !PT ;  /* 0x8000000007007812 */ /* 0x000fc800078ec0ff */
[----:B------:R-:W-:-:S04]  /*a1c0*/  SHF.R.U32.HI R0, RZ, 0x18, R0 ;  /* 0x00000018ff007819 */ /* 0x000fc80000011600 */
[----:B------:R-:W-:-:S07]  /*a1d0*/  LOP3.LUT R0, R3, R0, RZ, 0xfc, !PT ;  /* 0x0000000003007212 */ /* 0x000fce00078efcff */
.L_x_33182:
[----:B------:R-:W-:Y:S05]  /*a1e0*/  BSYNC B0 ;  /* 0x0000000000007941 */ /* 0x000fea0003800000 */
.L_x_33181:
[----:B------:R0:W-:Y:S01]  /*a1f0*/  STG.E.U8 desc[UR36][R4.64], R0 ;  /* 0x0000000004007986 */ /* 0x0001e2000c101124 */
[----:B------:R-:W-:Y:S05]  /*a200*/  BRA `(.L_x_33158) ;  /* 0x0000000000c07947 */ /* 0x000fea0003800000 */
.L_x_33175:
        /* <DEDUP_REMOVED lines=26> */
.L_x_33157:
        /* <DEDUP_REMOVED lines=16> */
.L_x_33186:
[----:B------:R-:W-:Y:S05]  /*a4b0*/  BRA `(.L_x_33158) ;  /* 0x0000000000147947 */ /* 0x000fea0003800000 */
.L_x_33185:
[----:B------:R-:W0:Y:S02]  /*a4c0*/  F2I.U64.F64.TRUNC R28, R28 ;  /* 0x0000001c001c7311 */ /* 0x000e24000030d800 */
[----:B0-----:R0:W-:Y:S01]  /*a4d0*/  STG.E.64 desc[UR36][R4.64], R28 ;  /* 0x0000001c04007986 */ /* 0x0011e2000c101b24 */
[----:B------:R-:W-:Y:S05]  /*a4e0*/  BRA `(.L_x_33158) ;  /* 0x0000000000087947 */ /* 0x000fea0003800000 */
.L_x_33184:
[----:B------:R-:W0:Y:S02]  /*a4f0*/  F2I.U32.F64.TRUNC R29, R28 ;  /* 0x0000001c001d7311 */ /* 0x000e24000030d000 */
[----:B0-----:R0:W-:Y:S02]  /*a500*/  STG.E desc[UR36][R4.64], R29 ;  /* 0x0000001d04007986 */ /* 0x0011e4000c101924 */
.L_x_33158:
        /* <DEDUP_REMOVED lines=24> */
.L_x_33190:
[----:B------:R-:W0:Y:S02]  /*a690*/  F2I.S64.F64.TRUNC R24, R24 ;  /* 0x0000001800187311 */ /* 0x000e24000030d900 */
[----:B0-----:R-:W-:-:S05]  /*a6a0*/  IMAD.MOV.U32 R3, RZ, RZ, R24 ;  /* 0x000000ffff037224 */ /* 0x001fca00078e0018 */
[----:B------:R0:W-:Y:S01]  /*a6b0*/  STG.E.U8 desc[UR36][R4.64], R3 ;  /* 0x0000000304007986 */ /* 0x0001e2000c101124 */
[----:B------:R-:W-:Y:S05]  /*a6c0*/  BRA `(.L_x_33192) ;  /* 0x0000000c00f07947 */ /* 0x000fea0003800000 */
.L_x_33189:
        /* <DEDUP_REMOVED lines=9> */
.L_x_33194:
[----:B------:R-:W0:Y:S02]  /*a760*/  F2I.F64.TRUNC R25, R24 ;  /* 0x0000001800197311 */ /* 0x000e24000030d100 */
[----:B0-----:R0:W-:Y:S01]  /*a770*/  STG.E desc[UR36][R4.64], R25 ;  /* 0x0000001904007986 */ /* 0x0011e2000c101924 */
[----:B------:R-:W-:Y:S05]  /*a780*/  BRA `(.L_x_33192) ;  /* 0x0000000c00c07947 */ /* 0x000fea0003800000 */
.L_x_33193:
[----:B------:R-:W0:Y:S02]  /*a790*/  F2I.F64.TRUNC R25, R24 ;  /* 0x0000001800197311 */ /* 0x000e24000030d100 */
[----:B0-----:R0:W-:Y:S01]  /*a7a0*/  STG.E.U16 desc[UR36][R4.64], R25 ;  /* 0x0000001904007986 */ /* 0x0011e2000c101524 */
[----:B------:R-:W-:Y:S05]  /*a7b0*/  BRA `(.L_x_33192) ;  /* 0x0000000c00b47947 */ /* 0x000fea0003800000 */
.L_x_33188:
        /* <DEDUP_REMOVED lines=13> */
.L_x_33196:
        /* <DEDUP_REMOVED lines=8> */
.L_x_33195:
        /* <DEDUP_REMOVED lines=14> */
.L_x_33198:
        /* <DEDUP_REMOVED lines=9> */
.L_x_33197:
[----:B------:R0:W-:Y:S01]  /*aa80*/  STG.E.64 desc[UR36][R4.64], R24 ;  /* 0x0000001804007986 */ /* 0x0001e2000c101b24 */
[----:B------:R-:W-:Y:S05]  /*aa90*/  BRA `(.L_x_33192) ;  /* 0x0000000800fc7947 */ /* 0x000fea0003800000 */
.L_x_33187:
        /* <DEDUP_REMOVED lines=12> */
.L_x_33201:
[----:B------:R-:W-:-:S05]  /*ab60*/  CS2R R26, SRZ ;  /* 0x00000000001a7805 */ /* 0x000fca000001ff00 */
[----:B------:R0:W-:Y:S01]  /*ab70*/  STG.E.128 desc[UR36][R4.64], R24 ;  /* 0x0000001804007986 */ /* 0x0001e2000c101d24 */
[----:B------:R-:W-:Y:S05]  /*ab80*/  BRA `(.L_x_33192) ;  /* 0x0000000800c07947 */ /* 0x000fea0003800000 */
.L_x_33200:
        /* <DEDUP_REMOVED lines=25> */
.L_x_33205:
[----:B------:R-:W-:Y:S05]  /*ad20*/  BSYNC B0 ;  /* 0x0000000000007941 */ /* 0x000fea0003800000 */
.L_x_33204:
[----:B------:R-:W-:-:S05]  /*ad30*/  LOP3.LUT R7, R0, R7, RZ, 0xfc, !PT ;  /* 0x0000000700077212 */ /* 0x000fca00078efcff */
[----:B------:R0:W-:Y:S01]  /*ad40*/  STG.E.U8 desc[UR36][R4.64], R7 ;  /* 0x0000000704007986 */ /* 0x0001e2000c101124 */
[----:B------:R-:W-:Y:S05]  /*ad50*/  BRA `(.L_x_33192) ;  /* 0x00000008004c7947 */ /* 0x000fea0003800000 */
.L_x_33203:
        /* <DEDUP_REMOVED lines=17> */
.L_x_33207:
[----:B------:R-:W-:Y:S01]  /*ae70*/  IMAD.MOV.U32 R0, RZ, RZ, 0x7f ;  /* 0x0000007fff007424 */ /* 0x000fe200078e00ff */
[----:B------:R-:W-:-:S04]  /*ae80*/  ISETP.GT.U32.AND P0, PT, R3, 0x7f800000, PT ;  /* 0x7f8000000300780c */ /* 0x000fc80003f04070 */
[----:B------:R-:W-:-:S09]  /*ae90*/  SEL R0, R0, 0x7c, P0 ;  /* 0x0000007c00007807 */ /* 0x000fd20000000000 */
.L_x_33208:
[----:B------:R-:W-:Y:S05]  /*aea0*/  BSYNC B0 ;  /* 0x0000000000007941 */ /* 0x000fea0003800000 */
.L_x_33206:
[----:B------:R-:W-:-:S04]  /*aeb0*/  LOP3.LUT R3, R7, 0x80000000, RZ, 0xc0, !PT ;  /* 0x8000000007037812 */ /* 0x000fc800078ec0ff */
[----:B------:R-:W-:-:S04]  /*aec0*/  SHF.R.U32.HI R3, RZ, 0x18, R3 ;  /* 0x00000018ff037819 */ /* 0x000fc80000011603 */
[----:B------:R-:W-:-:S05]  /*aed0*/  LOP3.LUT R3, R0, R3, RZ, 0xfc, !PT ;  /* 0x0000000300037212 */ /* 0x000fca00078efcff */
[----:B------:R0:W-:Y:S01]  /*aee0*/  STG.E.U8 desc[UR36][R4.64], R3 ;  /* 0x0000000304007986 */ /* 0x0001e2000c101124 */
[----:B------:R-:W-:Y:S05]  /*aef0*/  BRA `(.L_x_33192) ;  /* 0x0000000400e47947 */ /* 0x000fea0003800000 */
.L_x_33202:
        /* <DEDUP_REMOVED lines=8> */
.L_x_33199:
        /* <DEDUP_REMOVED lines=11> */
.L_x_33211:
        /* <DEDUP_REMOVED lines=21> */
.L_x_33214:
[----:B------:R-:W-:-:S04]  /*b180*/  LOP3.LUT R0, R7, 0x80000000, RZ, 0xc0, !PT ;  /* 0x8000000007007812 */ /* 0x000fc800078ec0ff */
[----:B------:R-:W-:-:S04]  /*b190*/  SHF.R.U32.HI R0, RZ, 0x18, R0 ;  /* 0x00000018ff007819 */ /* 0x000fc80000011600 */
[----:B------:R-:W-:-:S07]  /*b1a0*/  LOP3.LUT R0, R3, R0, RZ, 0xfc, !PT ;  /* 0x0000000003007212 */ /* 0x000fce00078efcff */
.L_x_33213:
[----:B------:R-:W-:Y:S05]  /*b1b0*/  BSYNC B0 ;  /* 0x0000000000007941 */ /* 0x000fea0003800000 */
.L_x_33212:
[----:B------:R0:W-:Y:S01]  /*b1c0*/  STG.E.U8 desc[UR36][R4.64], R0 ;  /* 0x0000000004007986 */ /* 0x0001e2000c101124 */
[----:B------:R-:W-:Y:S05]  /*b1d0*/  BRA `(.L_x_33192) ;  /* 0x00000004002c7947 */ /* 0x000fea0003800000 */
.L_x_33210:
        /* <DEDUP_REMOVED lines=21> */
.L_x_33217:
[----:B------:R-:W-:-:S04]  /*b330*/  LOP3.LUT R0, R7, 0x80000000, RZ, 0xc0, !PT ;  /* 0x8000000007007812 */ /* 0x000fc800078ec0ff */
[----:B------:R-:W-:-:S04]  /*b340*/  SHF.R.U32.HI R0, RZ, 0x18, R0 ;  /* 0x00000018ff007819 */ /* 0x000fc80000011600 */
[----:B------:R-:W-:-:S07]  /*b350*/  LOP3.LUT R0, R3, R0, RZ, 0xfc, !PT ;  /* 0x0000000003007212 */ /* 0x000fce00078efcff */
.L_x_33216:
[----:B------:R-:W-:Y:S05]  /*b360*/  BSYNC B0 ;  /* 0x0000000000007941 */ /* 0x000fea0003800000 */
.L_x_33215:
[----:B------:R0:W-:Y:S01]  /*b370*/  STG.E.U8 desc[UR36][R4.64], R0 ;  /* 0x0000000004007986 */ /* 0x0001e2000c101124 */
[----:B------:R-:W-:Y:S05]  /*b380*/  BRA `(.L_x_33192) ;  /* 0x0000000000c07947 */ /* 0x000fea0003800000 */
.L_x_33209:
        /* <DEDUP_REMOVED lines=26> */
.L_x_33191:
        /* <DEDUP_REMOVED lines=16> */
.L_x_33220:
[----:B------:R-:W-:Y:S05]  /*b630*/  BRA `(.L_x_33192) ;  /* 0x0000000000147947 */ /* 0x000fea0003800000 */
.L_x_33219:
[----:B------:R-:W0:Y:S02]  /*b640*/  F2I.U64.F64.TRUNC R24, R24 ;  /* 0x0000001800187311 */ /* 0x000e24000030d800 */
[----:B0-----:R0:W-:Y:S01]  /*b650*/  STG.E.64 desc[UR36][R4.64], R24 ;  /* 0x0000001804007986 */ /* 0x0011e2000c101b24 */
[----:B------:R-:W-:Y:S05]  /*b660*/  BRA `(.L_x_33192) ;  /* 0x0000000000087947 */ /* 0x000fea0003800000 */
.L_x_33218:
[----:B------:R-:W0:Y:S02]  /*b670*/  F2I.U32.F64.TRUNC R25, R24 ;  /* 0x0000001800197311 */ /* 0x000e24000030d000 */
[----:B0-----:R0:W-:Y:S02]  /*b680*/  STG.E desc[UR36][R4.64], R25 ;  /* 0x0000001904007986 */ /* 0x0011e4000c101924 */
.L_x_33192:
[----:B------:R-:W-:-:S07]  /*b690*/  VIADD R33, R33, 0x80 ;  /* 0x0000008021217836 */ /* 0x000fce0000000000 */
.L_x_33152:
[----:B------:R-:W-:Y:S05]  /*b6a0*/  BSYNC B6 ;  /* 0x0000000000067941 */ /* 0x000fea0003800000 */
.L_x_33151:
        /* <DEDUP_REMOVED lines=22> */
.L_x_33224:
[----:B------:R-:W0:Y:S02]  /*b810*/  F2I.S64.F64.TRUNC R16, R16 ;  /* 0x0000001000107311 */ /* 0x000e24000030d900 */
[----:B0-----:R-:W-:-:S05]  /*b820*/  IMAD.MOV.U32 R5, RZ, RZ, R16 ;  /* 0x000000ffff057224 */ /* 0x001fca00078e0010 */
[----:B------:R-:W-:Y:S01]  /*b830*/  STG.E.U8 desc[UR36][R2.64], R5 ;  /* 0x0000000502007986 */ /* 0x000fe2000c101124 */
[----:B------:R-:W-:Y:S05]  /*b840*/  EXIT ;  /* 0x000000000000794d */ /* 0x000fea0003800000 */
.L_x_33223:
        /* <DEDUP_REMOVED lines=9> */
.L_x_33227:
[----:B------:R-:W0:Y:S02]  /*b8e0*/  F2I.F64.TRUNC R17, R16 ;  /* 0x0000001000117311 */ /* 0x000e24000030d100 */
[----:B0-----:R-:W-:Y:S01]  /*b8f0*/  STG.E desc[UR36][R2.64], R17 ;  /* 0x0000001102007986 */ /* 0x001fe2000c101924 */
[----:B------:R-:W-:Y:S05]  /*b900*/  EXIT ;  /* 0x000000000000794d */ /* 0x000fea0003800000 */
.L_x_33226:
[----:B------:R-:W0:Y:S02]  /*b910*/  F2I.F64.TRUNC R17, R16 ;  /* 0x0000001000117311 */ /* 0x000e24000030d100 */
[----:B0-----:R-:W-:Y:S01]  /*b920*/  STG.E.U16 desc[UR36][R2.64], R17 ;  /* 0x0000001102007986 */ /* 0x001fe2000c101524 */
[----:B------:R-:W-:Y:S05]  /*b930*/  EXIT ;  /* 0x000000000000794d */ /* 0x000fea0003800000 */
.L_x_33222:
        /* <DEDUP_REMOVED lines=13> */
.L_x_33229:
        /* <DEDUP_REMOVED lines=8> */
.L_x_33228:
        /* <DEDUP_REMOVED lines=14> */
.L_x_33231:
        /* <DEDUP_REMOVED lines=9> */
.L_x_33230:
[----:B------:R-:W-:Y:S01]  /*bc00*/  STG.E.64 desc[UR36][R2.64], R16 ;  /* 0x0000001002007986 */ /* 0x000fe2000c101b24 */
[----:B------:R-:W-:Y:S05]  /*bc10*/  EXIT ;  /* 0x000000000000794d */ /* 0x000fea0003800000 */
.L_x_33221:
        /* <DEDUP_REMOVED lines=12> */
.L_x_33234:
[----:B------:R-:W-:-:S05]  /*bce0*/  CS2R R18, SRZ ;  /* 0x0000000000127805 */ /* 0x000fca000001ff00 */
[----:B------:R-:W-:Y:S01]  /*bcf0*/  STG.E.128 desc[UR36][R2.64], R16 ;  /* 0x0000001002007986 */ /* 0x000fe2000c101d24 */
[----:B------:R-:W-:Y:S05]  /*bd00*/  EXIT ;  /* 0x000000000000794d */ /* 0x000fea0003800000 */
.L_x_33233:
        /* <DEDUP_REMOVED lines=25> */
.L_x_33238:
[----:B------:R-:W-:Y:S05]  /*bea0*/  BSYNC B0 ;  /* 0x0000000000007941 */ /* 0x000fea0003800000 */
.L_x_33237:
[----:B------:R-:W-:-:S05]  /*beb0*/  LOP3.LUT R5, R0, R5, RZ, 0xfc, !PT ;  /* 0x0000000500057212 */ /* 0x000fca00078efcff */
[----:B------:R-:W-:Y:S01]  /*bec0*/  STG.E.U8 desc[UR36][R2.64], R5 ;  /* 0x0000000502007986 */ /* 0x000fe2000c101124 */
[----:B------:R-:W-:Y:S05]  /*bed0*/  EXIT ;  /* 0x000000000000794d */ /* 0x000fea0003800000 */
.L_x_33236:
        /* <DEDUP_REMOVED lines=17> */
.L_x_33240:
[----:B------:R-:W-:Y:S01]  /*bff0*/  IMAD.MOV.U32 R0, RZ, RZ, 0x7f ;  /* 0x0000007fff007424 */ /* 0x000fe200078e00ff */
[----:B------:R-:W-:-:S04]  /*c000*/  ISETP.GT.U32.AND P0, PT, R4, 0x7f800000, PT ;  /* 0x7f8000000400780c */ /* 0x000fc80003f04070 */
[----:B------:R-:W-:-:S09]  /*c010*/  SEL R0, R0, 0x7c, P0 ;  /* 0x0000007c00007807 */ /* 0x000fd20000000000 */
.L_x_33241:
[----:B------:R-:W-:Y:S05]  /*c020*/  BSYNC B0 ;  /* 0x0000000000007941 */ /* 0x000fea0003800000 */
.L_x_33239:
[----:B------:R-:W-:-:S04]  /*c030*/  LOP3.LUT R4, R5, 0x80000000, RZ, 0xc0, !PT ;  /* 0x8000000005047812 */ /* 0x000fc800078ec0ff */
[----:B------:R-:W-:-:S04]  /*c040*/  SHF.R.U32.HI R5, RZ, 0x18, R4 ;  /* 0x00000018ff057819 */ /* 0x000fc80000011604 */
[----:B------:R-:W-:-:S05]  /*c050*/  LOP3.LUT R5, R0, R5, RZ, 0xfc, !PT ;  /* 0x0000000500057212 */ /* 0x000fca00078efcff */
[----:B------:R-:W-:Y:S01]  /*c060*/  STG.E.U8 desc[UR36][R2.64], R5 ;  /* 0x0000000502007986 */ /* 0x000fe2000c101124 */
[----:B------:R-:W-:Y:S05]  /*c070*/  EXIT ;  /* 0x000000000000794d */ /* 0x000fea0003800000 */
.L_x_33235:
        /* <DEDUP_REMOVED lines=8> */
.L_x_33232:
        /* <DEDUP_REMOVED lines=11> */
.L_x_33244:
        /* <DEDUP_REMOVED lines=21> */
.L_x_33247:
[----:B------:R-:W-:-:S04]  /*c300*/  LOP3.LUT R0, R7, 0x80000000, RZ, 0xc0, !PT ;  /* 0x8000000007007812 */ /* 0x000fc800078ec0ff */
[----:B------:R-:W-:-:S04]  /*c310*/  SHF.R.U32.HI R5, RZ, 0x18, R0 ;  /* 0x00000018ff057819 */ /* 0x000fc80000011600 */
[----:B------:R-:W-:-:S04]  /*c320*/  LOP3.LUT R4, R4, R5, RZ, 0xfc, !PT ;  /* 0x0000000504047212 */ /* 0x000fc800078efcff */
[----:B------:R-:W-:-:S07]  /*c330*/  PRMT R0, R4, 0x7610, R0 ;  /* 0x0000761004007816 */ /* 0x000fce0000000000 */
.L_x_33246:
[----:B------:R-:W-:Y:S05]  /*c340*/  BSYNC B0 ;  /* 0x0000000000007941 */ /* 0x000fea0003800000 */
.L_x_33245:
[----:B------:R-:W-:Y:S01]  /*c350*/  STG.E.U8 desc[UR36][R2.64], R0 ;  /* 0x0000000002007986 */ /* 0x000fe2000c101124 */
[----:B------:R-:W-:Y:S05]  /*c360*/  EXIT ;  /* 0x000000000000794d */ /* 0x000fea0003800000 */
.L_x_33243:
        /* <DEDUP_REMOVED lines=21> */
.L_x_33250:
[----:B------:R-:W-:-:S04]  /*c4c0*/  LOP3.LUT R0, R7, 0x80000000, RZ, 0xc0, !PT ;  /* 0x8000000007007812 */ /* 0x000fc800078ec0ff */
[----:B------:R-:W-:-:S04]  /*c4d0*/  SHF.R.U32.HI R5, RZ, 0x18, R0 ;  /* 0x00000018ff057819 */ /* 0x000fc80000011600 */
[----:B------:R-:W-:-:S04]  /*c4e0*/  LOP3.LUT R4, R4, R5, RZ, 0xfc, !PT ;  /* 0x0000000504047212 */ /* 0x000fc800078efcff */
[----:B------:R-:W-:-:S07]  /*c4f0*/  PRMT R0, R4, 0x7610, R0 ;  /* 0x0000761004007816 */ /* 0x000fce0000000000 */
.L_x_33249:
[----:B------:R-:W-:Y:S05]  /*c500*/  BSYNC B0 ;  /* 0x0000000000007941 */ /* 0x000fea0003800000 */
.L_x_33248:
[----:B------:R-:W-:Y:S01]  /*c510*/  STG.E.U8 desc[UR36][R2.64], R0 ;  /* 0x0000000002007986 */ /* 0x000fe2000c101124 */
[----:B------:R-:W-:Y:S05]  /*c520*/  EXIT ;  /* 0x000000000000794d */ /* 0x000fea0003800000 */
.L_x_33242:
        /* <DEDUP_REMOVED lines=26> */
.L_x_33225:
        /* <DEDUP_REMOVED lines=16> */
.L_x_33253:
[----:B------:R-:W-:Y:S05]  /*c7d0*/  EXIT ;  /* 0x000000000000794d */ /* 0x000fea0003800000 */
.L_x_33252:
[----:B------:R-:W0:Y:S02]  /*c7e0*/  F2I.U64.F64.TRUNC R16, R16 ;  /* 0x0000001000107311 */ /* 0x000e24000030d800 */
[----:B0-----:R-:W-:Y:S01]  /*c7f0*/  STG.E.64 desc[UR36][R2.64], R16 ;  /* 0x0000001002007986 */ /* 0x001fe2000c101b24 */
[----:B------:R-:W-:Y:S05]  /*c800*/  EXIT ;  /* 0x000000000000794d */ /* 0x000fea0003800000 */
.L_x_33251:
[----:B------:R-:W0:Y:S02]  /*c810*/  F2I.U32.F64.TRUNC R17, R16 ;  /* 0x0000001000117311 */ /* 0x000e24000030d000 */
[----:B0-----:R-:W-:Y:S01]  /*c820*/  STG.E desc[UR36][R2.64], R17 ;  /* 0x0000001102007986 */ /* 0x001fe2000c101924 */
[----:B------:R-:W-:Y:S05]  /*c830*/  EXIT ;  /* 0x000000000000794d */ /* 0x000fea0003800000 */
.L_x_33254:
        /* <DEDUP_REMOVED lines=12> */
.L_x_42405:


//--------------------- .text._ZN2at6native18elementwise_kernelILi128ELi2EZNS0_22gpu_kernel_impl_nocastINS0_13BinaryFunctorIdddZZZNS0_19maximum_kernel_cudaERNS_18TensorIteratorBaseEENKUlvE0_clEvENKUlvE_clEvEUlddE_EEEEvS5_RKT_EUliE_EEviT1_ --------------------------
	.section	.text._ZN2at6native18elementwise_kernelILi128ELi2EZNS0_22gpu_kernel_impl_nocastINS0_13BinaryFunctorIdddZZZNS0_19maximum_kernel_cudaERNS_18TensorIteratorBaseEENKUlvE0_clEvENKUlvE_clEvEUlddE_EEEEvS5_RKT_EUliE_EEviT1_,"ax",@progbits
	.align	128
        .global         _ZN2at6native18elementwise_kernelILi128ELi2EZNS0_22gpu_kernel_impl_nocastINS0_13BinaryFunctorIdddZZZNS0_19maximum_kernel_cudaERNS_18TensorIteratorBaseEENKUlvE0_clEvENKUlvE_clEvEUlddE_EEEEvS5_RKT_EUliE_EEviT1_
        .type           _ZN2at6native18elementwise_kernelILi128ELi2EZNS0_22gpu_kernel_impl_nocastINS0_13BinaryFunctorIdddZZZNS0_19maximum_kernel_cudaERNS_18TensorIteratorBaseEENKUlvE0_clEvENKUlvE_clEvEUlddE_EEEEvS5_RKT_EUliE_EEviT1_,@function
        .size           _ZN2at6native18elementwise_kernelILi128ELi2EZNS0_22gpu_kernel_impl_nocastINS0_13BinaryFunctorIdddZZZNS0_19maximum_kernel_cudaERNS_18TensorIteratorBaseEENKUlvE0_clEvENKUlvE_clEvEUlddE_EEEEvS5_RKT_EUliE_EEviT1_,(.L_x_42406 - _ZN2at6native18elementwise_kernelILi128ELi2EZNS0_22gpu_kernel_impl_nocastINS0_13BinaryFunctorIdddZZZNS0_19maximum_kernel_cudaERNS_18TensorIteratorBaseEENKUlvE0_clEvENKUlvE_clEvEUlddE_EEEEvS5_RKT_EUliE_EEviT1_)
        .other          _ZN2at6native18elementwise_kernelILi128ELi2EZNS0_22gpu_kernel_impl_nocastINS0_13BinaryFunctorIdddZZZNS0_19maximum_kernel_cudaERNS_18TensorIteratorBaseEENKUlvE0_clEvENKUlvE_clEvEUlddE_EEEEvS5_RKT_EUliE_EEviT1_,@"STO_CUDA_ENTRY STV_DEFAULT"
_ZN2at6native18elementwise_kernelILi128ELi2EZNS0_22gpu_kernel_impl_nocastINS0_13BinaryFunctorIdddZZZNS0_19maximum_kernel_cudaERNS_18TensorIteratorBaseEENKUlvE0_clEvENKUlvE_clEvEUlddE_EEEEvS5_RKT_EUliE_EEviT1_:
.text._ZN2at6native18elementwise_kernelILi128ELi2EZNS0_22gpu_kernel_impl_nocastINS0_13BinaryFunctorIdddZZZNS0_19maximum_kernel_cudaERNS_18TensorIteratorBaseEENKUlvE0_clEvENKUlvE_clEvEUlddE_EEEEvS5_RKT_EUliE_EEviT1_:
        /* <DEDUP_REMOVED lines=363> */
.L_x_33257:
        /* <DEDUP_REMOVED lines=17> */
[----:B------:R-:W-:Y:S01]  /*17c0*/  @!P0 DSETP.MAX.AND P1, P2, R2, R6, PT ;  /* 0x000000060200822a */ /* 0x000fe20003a2f000 */
        /* <DEDUP_REMOVED lines=8> */
.L_x_33259:
[----:B------:R-:W-:Y:S05]  /*1850*/  BSYNC B1 ;  /* 0x0000000000017941 */ /* 0x000fea0003800000 */
.L_x_33258:
[----:B------:R0:W-:Y:S01]  /*1860*/  STG.E.64 desc[UR4][R8.64], R2 ;  /* 0x0000000208007986 */ /* 0x0001e2000c101b04 */
[----:B------:R-:W-:-:S07]  /*1870*/  IADD3 R11, R0, 0x80, RZ ;  /* 0x00000080000b7810 */ /* 0x000fce0007ffe0ff */
.L_x_33256:
[----:B------:R-:W-:Y:S05]  /*1880*/  BSYNC B0 ;  /* 0x0000000000007941 */ /* 0x000fea0003800000 */
.L_x_33255:
        /* <DEDUP_REMOVED lines=355> */
.L_x_33260:
        /* <DEDUP_REMOVED lines=26> */
.L_x_33262:
[----:B------:R-:W-:Y:S05]  /*3060*/  BSYNC B0 ;  /* 0x0000000000007941 */ /* 0x000fea0003800000 */
.L_x_33261:
[----:B------:R-:W-:Y:S01]  /*3070*/  STG.E.64 desc[UR4][R8.64], R2 ;  /* 0x0000000208007986 */ /* 0x000fe2000c101b04 */
[----:B------:R-:W-:Y:S05]  /*3080*/  EXIT ;  /* 0x000000000000794d */ /* 0x000fea0003800000 */
.L_x_33263:
        /* <DEDUP_REMOVED lines=15> */
.L_x_42406:


//--------------------- .text._ZN2at6native27unrolled_elementwise_kernelINS0_13BinaryFunctorIdddZZZNS0_19maximum_kernel_cudaERNS_18TensorIteratorBaseEENKUlvE0_clEvENKUlvE_clEvEUlddE_EESt5arrayIPcLm3EELi4E23TrivialOffsetCalculatorILi2EjESC_ILi1EjENS0_6memory15LoadWithoutCastENSF_16StoreWithoutCastEEEviT_T0_T2_T3_T4_T5_ --------------------------
	.section	.text._ZN2at6native27unrolled_elementwise_kernelINS0_13BinaryFunctorIdddZZZNS0_19maximum_kernel_cudaERNS_18TensorIteratorBaseEENKUlvE0_clEvENKUlvE_clEvEUlddE_EESt5arrayIPcLm3EELi4E23TrivialOffsetCalculatorILi2EjESC_ILi1EjENS0_6memory15LoadWithoutCastENSF_16StoreWithoutCastEEEviT_T0_T2_T3_T4_T5_,"ax",@progbits
	.align	128
        .global         _ZN2at6native27unrolled_elementwise_kernelINS0_13BinaryFunctorIdddZZZNS0_19maximum_kernel_cudaERNS_18TensorIteratorBaseEENKUlvE0_clEvENKUlvE_clEvEUlddE_EESt5arrayIPcLm3EELi4E23TrivialOffsetCalculatorILi2EjESC_ILi1EjENS0_6memory15LoadWithoutCastENSF_16StoreWithoutCastEEEviT_T0_T2_T3_T4_T5_
        .type           _ZN2at6native27unrolled_elementwise_kernelINS0_13BinaryFunctorIdddZZZNS0_19maximum_kernel_cudaERNS_18TensorIteratorBaseEENKUlvE0_clEvENKUlvE_clEvEUlddE_EESt5arrayIPcLm3EELi4E23TrivialOffsetCalculatorILi2EjESC_ILi1EjENS0_6memory15LoadWithoutCastENSF_16StoreWithoutCastEEEviT_T0_T2_T3_T4_T5_,@function
        .size           _ZN2at6native27unrolled_elementwise_kernelINS0_13BinaryFunctorIdddZZZNS0_19maximum_kernel_cudaERNS_18TensorIteratorBaseEENKUlvE0_clEvENKUlvE_clEvEUlddE_EESt5arrayIPcLm3EELi4E23TrivialOffsetCalculatorILi2EjESC_ILi1EjENS0_6memory15LoadWithoutCastENSF_16StoreWithoutCastEEEviT_T0_T2_T3_T4_T5_,(.L_x_42407 - _ZN2at6native27unrolled_elementwise_kernelINS0_13BinaryFunctorIdddZZZNS0_19maximum_kernel_cudaERNS_18TensorIteratorBaseEENKUlvE0_clEvENKUlvE_clEvEUlddE_EESt5arrayIPcLm3EELi4E23TrivialOffsetCalculatorILi2EjESC_ILi1EjENS0_6memory15LoadWithoutCastENSF_16StoreWithoutCastEEEviT_T0_T2_T3_T4_T5_)
        .other          _ZN2at6native27unrolled_elementwise_kernelINS0_13BinaryFunctorIdddZZZNS0_19maximum_kernel_cudaERNS_18TensorIteratorBaseEENKUlvE0_clEvENKUlvE_clEvEUlddE_EESt5arrayIPcLm3EELi4E23TrivialOffsetCalculatorILi2EjESC_ILi1EjENS0_6memory15LoadWithoutCastENSF_16StoreWithoutCastEEEviT_T0_T2_T3_T4_T5_,@"STO_CUDA_ENTRY STV_DEFAULT"
_ZN2at6native27unrolled_elementwise_kernelINS0_13BinaryFunctorIdddZZZNS0_19maximum_kernel_cudaERNS_18TensorIteratorBaseEENKUlvE0_clEvENKUlvE_clEvEUlddE_EESt5arrayIPcLm3EELi4E23TrivialOffsetCalculatorILi2EjESC_ILi1EjENS0_6memory15LoadWithoutCastENSF_16StoreWithoutCastEEEviT_T0_T2_T3_T4_T5_:
.text._ZN2at6native27unrolled_elementwise_kernelINS0_13BinaryFunctorIdddZZZNS0_19maximum_kernel_cudaERNS_18TensorIteratorBaseEENKUlvE0_clEvENKUlvE_clEvEUlddE_EESt5arrayIPcLm3EELi4E23TrivialOffsetCalculatorILi2EjESC_ILi1EjENS0_6memory15LoadWithoutCastENSF_16StoreWithoutCastEEEviT_T0_T2_T3_T4_T5_:
        /* <DEDUP_REMOVED lines=55> */
[----:B------:R-:W-:Y:S01]  /*0370*/  @!P1 DSETP.MAX.AND P2, P3, R10, R16, PT ;  /* 0x000000100a00922a */ /* 0x000fe20003b4f000 */
        /* <DEDUP_REMOVED lines=11> */
.L_x_33265:
[----:B------:R-:W-:Y:S05]  /*0430*/  BSYNC B0 ;  /* 0x0000000000007941 */ /* 0x000fea0003800000 */
.L_x_33264:
        /* <DEDUP_REMOVED lines=16> */
[----:B------:R-:W-:Y:S01]  /*0540*/  @!P4 DSETP.MAX.AND P5, P6, R2, R8, PT ;  /* 0x000000080200c22a */ /* 0x000fe20003eaf000 */
        /* <DEDUP_REMOVED lines=12> */
.L_x_33267:
[----:B------:R-:W-:Y:S05]  /*0610*/  BSYNC B0 ;  /* 0x0000000000007941 */ /* 0x000fea0003800000 */
.L_x_33266:
[----:B------:R-:W-:Y:S01]  /*0620*/  BSSY B0, `(.L_x_33268) ;  /* 0x0000011000007945 */ /* 0x000fe20003800000 */
[----:B0-----:R-:W-:-:S03]  /*0630*/  @!P0 IMAD.WIDE.U32 R20, R15, 0x8, R20 ;  /* 0x000000080f148825 */ /* 0x001fc600078e0014 */
[----:B------:R-:W-:Y:S05]  /*0640*/  @P3 BRA `(.L_x_33269) ;  /* 0x0000000000383947 */ /* 0x000fea0003800000 */
[----:B------:R-:W-:-:S14]  /*0650*/  DSETP.NAN.AND P3, PT, R4, R4, PT ;  /* 0x000000040400722a */ /* 0x000fdc0003f68000 */
[----:B------:R-:W-:Y:S05]  /*0660*/  @P3 BRA `(.L_x_33269) ;  /* 0x0000000000303947 */ /* 0x000fea0003800000 */
[----:B------:R-:W-:-:S14]  /*0670*/  DSETP.NAN.AND P3, PT, R6, R6, PT ;  /* 0x000000060600722a */ /* 0x000fdc0003f68000 */
[----:B------:R-:W-:Y:S01]  /*0680*/  @!P3 DSETP.MAX.AND P4, P5, R6, R4, PT ;  /* 0x000000040600b22a */ /* 0x000fe20003d8f000 */
        /* <DEDUP_REMOVED lines=10> */
.L_x_33269:
[----:B------:R-:W-:Y:S05]  /*0730*/  BSYNC B0 ;  /* 0x0000000000007941 */ /* 0x000fea0003800000 */
.L_x_33268:
[----:B------:R-:W-:Y:S04]  /*0740*/  BSSY B0, `(.L_x_33270) ;  /* 0x0000010000007945 */ /* 0x000fe80003800000 */
        /* <DEDUP_REMOVED lines=15> */
.L_x_33271:
[----:B------:R-:W-:Y:S05]  /*0840*/  BSYNC B0 ;  /* 0x0000000000007941 */ /* 0x000fea0003800000 */
.L_x_33270:
        /* <DEDUP_REMOVED lines=13> */
.L_x_33273:
[----:B------:R-:W-:Y:S05]  /*0920*/  BSYNC B0 ;  /* 0x0000000000007941 */ /* 0x000fea0003800000 */
.L_x_33272:
[----:B------:R-:W-:-:S13]  /*0930*/  ISETP.GE.AND P0, PT, R11, R0, PT ;  /* 0x000000000b00720c */ /* 0x000fda0003f06270 */
[----:B------:R-:W-:Y:S05]  /*0940*/  @P0 EXIT ;  /* 0x000000000000094d */ /* 0x000fea0003800000 */
[----:B-1----:R-:W1:Y:S01]  /*0950*/  LDC.64 R2, c[0x0][0x218] ;  /* 0x00008600ff027b82 */ /* 0x002e620000000a00 */
[----:B------:R-:W-:-:S04]  /*0960*/  IMAD R11, R14, 0x200, R11 ;  /* 0x000002000e0b7824 */ /* 0x000fc800078e020b */
[----:B-1----:R-:W-:-:S05]  /*0970*/  IMAD.WIDE.U32 R2, R11, 0x8, R2 ;  /* 0x000000080b027825 */ /* 0x002fca00078e0002 */
[----:B------:R-:W-:Y:S01]  /*0980*/  STG.E.64 desc[UR4][R2.64], R18 ;  /* 0x0000001202007986 */ /* 0x000fe2000c101b04 */
[----:B------:R-:W-:Y:S05]  /*0990*/  EXIT ;  /* 0x000000000000794d */ /* 0x000fea0003800000 */
.L_x_33274:
        /* <DEDUP_REMOVED lines=14> */
.L_x_42407:


//--------------------- .text._ZN2at6native29vectorized_elementwise_kernelILi2ENS0_13BinaryFunctorIdddZZZNS0_19maximum_kernel_cudaERNS_18TensorIteratorBaseEENKUlvE0_clEvENKUlvE_clEvEUlddE_EESt5arrayIPcLm3EEEEviT0_T1_ --------------------------
	.section	.text._ZN2at6native29vectorized_elementwise_kernelILi2ENS0_13BinaryFunctorIdddZZZNS0_19maximum_kernel_cudaERNS_18TensorIteratorBaseEENKUlvE0_clEvENKUlvE_clEvEUlddE_EESt5arrayIPcLm3EEEEviT0_T1_,"ax",@progbits
	.align	128
        .global         _ZN2at6native29vectorized_elementwise_kernelILi2ENS0_13BinaryFunctorIdddZZZNS0_19maximum_kernel_cudaERNS_18TensorIteratorBaseEENKUlvE0_clEvENKUlvE_clEvEUlddE_EESt5arrayIPcLm3EEEEviT0_T1_
        .type           _ZN2at6native29vectorized_elementwise_kernelILi2ENS0_13BinaryFunctorIdddZZZNS0_19maximum_kernel_cudaERNS_18TensorIteratorBaseEENKUlvE0_clEvENKUlvE_clEvEUlddE_EESt5arrayIPcLm3EEEEviT0_T1_,@function
        .size           _ZN2at6native29vectorized_elementwise_kernelILi2ENS0_13BinaryFunctorIdddZZZNS0_19maximum_kernel_cudaERNS_18TensorIteratorBaseEENKUlvE0_clEvENKUlvE_clEvEUlddE_EESt5arrayIPcLm3EEEEviT0_T1_,(.L_x_42408 - _ZN2at6native29vectorized_elementwise_kernelILi2ENS0_13BinaryFunctorIdddZZZNS0_19maximum_kernel_cudaERNS_18TensorIteratorBaseEENKUlvE0_clEvENKUlvE_clEvEUlddE_EESt5arrayIPcLm3EEEEviT0_T1_)
        .other          _ZN2at6native29vectorized_elementwise_kernelILi2ENS0_13BinaryFunctorIdddZZZNS0_19maximum_kernel_cudaERNS_18TensorIteratorBaseEENKUlvE0_clEvENKUlvE_clEvEUlddE_EESt5arrayIPcLm3EEEEviT0_T1_,@"STO_CUDA_ENTRY STV_DEFAULT"
_ZN2at6native29vectorized_elementwise_kernelILi2ENS0_13BinaryFunctorIdddZZZNS0_19maximum_kernel_cudaERNS_18TensorIteratorBaseEENKUlvE0_clEvENKUlvE_clEvEUlddE_EESt5arrayIPcLm3EEEEviT0_T1_:
.text._ZN2at6native29vectorized_elementwise_kernelILi2ENS0_13BinaryFunctorIdddZZZNS0_19maximum_kernel_cudaERNS_18TensorIteratorBaseEENKUlvE0_clEvENKUlvE_clEvEUlddE_EESt5arrayIPcLm3EEEEviT0_T1_:
        /* <DEDUP_REMOVED lines=33> */
[----:B------:R-:W-:Y:S01]  /*0210*/  @!P3 DSETP.MAX.AND P5, P6, R32, R4, PT ;  /* 0x000000042000b22a */ /* 0x000fe20003eaf000 */
        /* <DEDUP_REMOVED lines=11> */
.L_x_33277:
[----:B------:R-:W-:Y:S05]  /*02d0*/  BSYNC B0 ;  /* 0x0000000000007941 */ /* 0x000fea0003800000 */
.L_x_33276:
[----:B------:R-:W-:Y:S01]  /*02e0*/  BSSY B0, `(.L_x_33278) ;  /* 0x0000010000007945 */ /* 0x000fe20003800000 */
[----:B------:R-:W-:-:S03]  /*02f0*/  DSETP.NAN.AND P3, PT, R26, R26, PT ;  /* 0x0000001a1a00722a */ /* 0x000fc60003f68000 */
[----:B------:R-:W-:Y:S11]  /*0300*/  @P4 BRA `(.L_x_33279) ;  /* 0x0000000000344947 */ /* 0x000ff60003800000 */
[----:B-----5:R-:W-:-:S14]  /*0310*/  DSETP.NAN.AND P4, PT, R6, R6, PT ;  /* 0x000000060600722a */ /* 0x020fdc0003f88000 */
[----:B------:R-:W-:Y:S01]  /*0320*/  @!P4 DSETP.MAX.AND P5, P6, R34, R6, PT ;  /* 0x000000062200c22a */ /* 0x000fe20003eaf000 */
        /* <DEDUP_REMOVED lines=11> */
.L_x_33279:
[----:B------:R-:W-:Y:S05]  /*03e0*/  BSYNC B0 ;  /* 0x0000000000007941 */ /* 0x000fea0003800000 */
.L_x_33278:
[----:B------:R-:W-:Y:S01]  /*03f0*/  BSSY B0, `(.L_x_33280) ;  /* 0x0000010000007945 */ /* 0x000fe20003800000 */
[----:B-----5:R-:W-:-:S03]  /*0400*/  DSETP.NAN.AND P4, PT, R20, R20, PT ;  /* 0x000000141400722a */ /* 0x020fc60003f88000 */
[----:B------:R-:W-:Y:S11]  /*0410*/  @P2 BRA `(.L_x_33281) ;  /* 0x0000000000342947 */ /* 0x000ff60003800000 */
[----:B------:R-:W-:-:S14]  /*0420*/  DSETP.NAN.AND P2, PT, R16, R16, PT ;  /* 0x000000101000722a */ /* 0x000fdc0003f48000 */
[----:B------:R-:W-:Y:S01]  /*0430*/  @!P2 DSETP.MAX.AND P5, P6, R28, R16, PT ;  /* 0x000000101c00a22a */ /* 0x000fe20003eaf000 */
        /* <DEDUP_REMOVED lines=11> */
.L_x_33281:
[----:B------:R-:W-:Y:S05]  /*04f0*/  BSYNC B0 ;  /* 0x0000000000007941 */ /* 0x000fea0003800000 */
.L_x_33280:
[----:B------:R-:W-:Y:S01]  /*0500*/  BSSY B0, `(.L_x_33282) ;  /* 0x0000010000007945 */ /* 0x000fe20003800000 */
[----:B------:R-:W-:-:S03]  /*0510*/  DSETP.NAN.AND P2, PT, R22, R22, PT ;  /* 0x000000161600722a */ /* 0x000fc60003f48000 */
[----:B------:R-:W-:Y:S11]  /*0520*/  @P1 BRA `(.L_x_33283) ;  /* 0x0000000000341947 */ /* 0x000ff60003800000 */
[----:B------:R-:W-:-:S14]  /*0530*/  DSETP.NAN.AND P1, PT, R18, R18, PT ;  /* 0x000000121200722a */ /* 0x000fdc0003f28000 */
[----:B------:R-:W-:Y:S01]  /*0540*/  @!P1 DSETP.MAX.AND P5, P6, R30, R18, PT ;  /* 0x000000121e00922a */ /* 0x000fe20003eaf000 */
        /* <DEDUP_REMOVED lines=11> */
.L_x_33283:
[----:B------:R-:W-:Y:S05]  /*0600*/  BSYNC B0 ;  /* 0x0000000000007941 */ /* 0x000fea0003800000 */
.L_x_33282:
[----:B------:R-:W-:Y:S04]  /*0610*/  BSSY B0, `(.L_x_33284) ;  /* 0x000000f000007945 */ /* 0x000fe80003800000 */
[----:B------:R-:W-:Y:S05]  /*0620*/  @P0 BRA `(.L_x_33285) ;  /* 0x0000000000340947 */ /* 0x000fea0003800000 */
[----:B------:R-:W-:-:S14]  /*0630*/  DSETP.NAN.AND P0, PT, R12, R12, PT ;  /* 0x0000000c0c00722a */ /* 0x000fdc0003f08000 */
[----:B------:R-:W-:Y:S01]  /*0640*/  @!P0 DSETP.MAX.AND P1, P5, R24, R12, PT ;  /* 0x0000000c1800822a */ /* 0x000fe20003d2f000 */
        /* <DEDUP_REMOVED lines=11> */
.L_x_33285:
[----:B------:R-:W-:Y:S05]  /*0700*/  BSYNC B0 ;  /* 0x0000000000007941 */ /* 0x000fea0003800000 */
.L_x_33284:
[----:B------:R-:W-:Y:S01]  /*0710*/  BSSY B0, `(.L_x_33286) ;  /* 0x0000010000007945 */ /* 0x000fe20003800000 */
[----:B------:R-:W-:-:S03]  /*0720*/  IMAD.WIDE.U32 R2, R0, 0x8, R2 ;  /* 0x0000000800027825 */ /* 0x000fc600078e0002 */
[----:B------:R-:W-:Y:S05]  /*0730*/  @P3 BRA `(.L_x_33287) ;  /* 0x0000000000343947 */ /* 0x000fea0003800000 */
[----:B------:R-:W-:-:S14]  /*0740*/  DSETP.NAN.AND P0, PT, R14, R14, PT ;  /* 0x0000000e0e00722a */ /* 0x000fdc0003f08000 */
[----:B------:R-:W-:Y:S01]  /*0750*/  @!P0 DSETP.MAX.AND P1, P3, R26, R14, PT ;  /* 0x0000000e1a00822a */ /* 0x000fe20003b2f000 */
        /* <DEDUP_REMOVED lines=11> */
.L_x_33287:
[----:B------:R-:W-:Y:S05]  /*0810*/  BSYNC B0 ;  /* 0x0000000000007941 */ /* 0x000fea0003800000 */
.L_x_33286:
[----:B------:R-:W-:Y:S01]  /*0820*/  BSSY B0, `(.L_x_33288) ;  /* 0x0000010000007945 */ /* 0x000fe20003800000 */
[----:B------:R-:W-:-:S03]  /*0830*/  IMAD.WIDE R36, R36, 0x10, R2 ;  /* 0x0000001024247825 */ /* 0x000fc600078e0202 */
[----:B------:R-:W-:Y:S05]  /*0840*/  @P4 BRA `(.L_x_33289) ;  /* 0x0000000000344947 */ /* 0x000fea0003800000 */
[----:B------:R-:W-:-:S14]  /*0850*/  DSETP.NAN.AND P0, PT, R8, R8, PT ;  /* 0x000000080800722a */ /* 0x000fdc0003f08000 */
[----:B------:R-:W-:Y:S01]  /*0860*/  @!P0 DSETP.MAX.AND P1, P3, R20, R8, PT ;  /* 0x000000081400822a */ /* 0x000fe20003b2f000 */
        /* <DEDUP_REMOVED lines=11> */
.L_x_33289:
[----:B------:R-:W-:Y:S05]  /*0920*/  BSYNC B0 ;  /* 0x0000000000007941 */ /* 0x000fea0003800000 */
.L_x_33288:
[----:B------:R-:W-:Y:S04]  /*0930*/  BSSY B0, `(.L_x_33290) ;  /* 0x000000f000007945 */ /* 0x000fe80003800000 */
[----:B------:R-:W-:Y:S05]  /*0940*/  @P2 BRA `(.L_x_33291) ;  /* 0x0000000000342947 */ /* 0x000fea0003800000 */
[----:B------:R-:W-:-:S14]  /*0950*/  DSETP.NAN.AND P0, PT, R10, R10, PT ;  /* 0x0000000a0a00722a */ /* 0x000fdc0003f08000 */
[----:B------:R-:W-:Y:S01]  /*0960*/  @!P0 DSETP.MAX.AND P1, P2, R22, R10, PT ;  /* 0x0000000a1600822a */ /* 0x000fe20003a2f000 */
        /* <DEDUP_REMOVED lines=11> */
.L_x_33291:
[----:B------:R-:W-:Y:S05]  /*0a20*/  BSYNC B0 ;  /* 0x0000000000007941 */ /* 0x000fea0003800000 */
.L_x_33290:
[----:B------:R-:W-:Y:S04]  /*0a30*/  STG.E.128 desc[UR4][R36.64], R32 ;  /* 0x0000002024007986 */ /* 0x000fe8000c101d04 */
[----:B------:R-:W-:Y:S04]  /*0a40*/  STG.E.128 desc[UR4][R36.64+0x800], R28 ;  /* 0x0008001c24007986 */ /* 0x000fe8000c101d04 */
[----:B------:R-:W-:Y:S04]  /*0a50*/  STG.E.128 desc[UR4][R36.64+0x1000], R24 ;  /* 0x0010001824007986 */ /* 0x000fe8000c101d04 */
[----:B------:R-:W-:Y:S01]  /*0a60*/  STG.E.128 desc[UR4][R36.64+0x1800], R20 ;  /* 0x0018001424007986 */ /* 0x000fe2000c101d04 */
[----:B------:R-:W-:Y:S05]  /*0a70*/  EXIT ;  /* 0x000000000000794d */ /* 0x000fea0003800000 */
.L_x_33275:
        /* <DEDUP_REMOVED lines=96> */
[----:B------:R-:W-:Y:S01]  /*1080*/  @!P1 DSETP.MAX.AND P2, P3, R38, R36, PT ;  /* 0x000000242600922a */ /* 0x000fe20003b4f000 */
        /* <DEDUP_REMOVED lines=11> */
.L_x_33293:
[----:B------:R-:W-:Y:S05]  /*1140*/  BSYNC B0 ;  /* 0x0000000000007941 */ /* 0x000fea0003800000 */
.L_x_33292:
[----:B------:R-:W-:Y:S01]  /*1150*/  VIADD R33, R35, 0x80 ;  /* 0x0000008023217836 */ /* 0x000fe20000000000 */
[----:B------:R-:W-:Y:S04]  /*1160*/  BSSY B0, `(.L_x_33294) ;  /* 0x0000011000007945 */ /* 0x000fe80003800000 */
[----:B------:R-:W-:-:S13]  /*1170*/  ISETP.GE.AND P1, PT, R33, R32, PT ;  /* 0x000000202100720c */ /* 0x000fda0003f26270 */
[----:B------:R-:W-:Y:S05]  /*1180*/  @P1 BRA `(.L_x_33295) ;  /* 0x0000000000381947 */ /* 0x000fea0003800000 */
[----:B-----5:R-:W-:-:S14]  /*1190*/  DSETP.NAN.AND P1, PT, R30, R30, PT ;  /* 0x0000001e1e00722a */ /* 0x020fdc0003f28000 */
[----:B------:R-:W-:Y:S05]  /*11a0*/  @P1 BRA `(.L_x_33295) ;  /* 0x0000000000301947 */ /* 0x000fea0003800000 */
[----:B------:R-:W-:-:S14]  /*11b0*/  DSETP.NAN.AND P1, PT, R28, R28, PT ;  /* 0x0000001c1c00722a */ /* 0x000fdc0003f28000 */
[----:B------:R-:W-:Y:S01]  /*11c0*/  @!P1 DSETP.MAX.AND P2, P3, R28, R30, PT ;  /* 0x0000001e1c00922a */ /* 0x000fe20003b4f000 */
        /* <DEDUP_REMOVED lines=10> */
.L_x_33295:
[----:B------:R-:W-:Y:S05]  /*1270*/  BSYNC B0 ;  /* 0x0000000000007941 */ /* 0x000fea0003800000 */
.L_x_33294:
[----:B-----5:R-:W-:Y:S01]  /*1280*/  VIADD R29, R35, 0x100 ;  /* 0x00000100231d7836 */ /* 0x020fe20000000000 */
[----:B------:R-:W-:Y:S04]  /*1290*/  BSSY B0, `(.L_x_33296) ;  /* 0x0000011000007945 */ /* 0x000fe80003800000 */
[----:B------:R-:W-:-:S13]  /*12a0*/  ISETP.GE.AND P1, PT, R29, R32, PT ;  /* 0x000000201d00720c */ /* 0x000fda0003f26270 */
[----:B------:R-:W-:Y:S05]  /*12b0*/  @P1 BRA `(.L_x_33297) ;  /* 0x0000000000381947 */ /* 0x000fea0003800000 */
[----:B------:R-:W-:-:S14]  /*12c0*/  DSETP.NAN.AND P1, PT, R26, R26, PT ;  /* 0x0000001a1a00722a */ /* 0x000fdc0003f28000 */
[----:B------:R-:W-:Y:S05]  /*12d0*/  @P1 BRA `(.L_x_33297) ;  /* 0x0000000000301947 */ /* 0x000fea0003800000 */
[----:B------:R-:W-:-:S14]  /*12e0*/  DSETP.NAN.AND P1, PT, R24, R24, PT ;  /* 0x000000181800722a */ /* 0x000fdc0003f28000 */
[----:B------:R-:W-:Y:S01]  /*12f0*/  @!P1 DSETP.MAX.AND P2, P3, R24, R26, PT ;  /* 0x0000001a1800922a */ /* 0x000fe20003b4f000 */
        /* <DEDUP_REMOVED lines=10> */
.L_x_33297:
[----:B------:R-:W-:Y:S05]  /*13a0*/  BSYNC B0 ;  /* 0x0000000000007941 */ /* 0x000fea0003800000 */
.L_x_33296:
[----:B------:R-:W-:Y:S01]  /*13b0*/  VIADD R25, R35, 0x180 ;  /* 0x0000018023197836 */ /* 0x000fe20000000000 */
        /* <DEDUP_REMOVED lines=17> */
.L_x_33299:
[----:B------:R-:W-:Y:S05]  /*14d0*/  BSYNC B0 ;  /* 0x0000000000007941 */ /* 0x000fea0003800000 */
.L_x_33298:
        /* <DEDUP_REMOVED lines=16> */
[----:B------:R-:W-:Y:S01]  /*15e0*/  @!P4 DSETP.MAX.AND P5, P6, R6, R4, PT ;  /* 0x000000040600c22a */ /* 0x000fe20003eaf000 */
        /* <DEDUP_REMOVED lines=11> */
.L_x_33301:
[----:B------:R-:W-:Y:S05]  /*16a0*/  BSYNC B0 ;  /* 0x0000000000007941 */ /* 0x000fea0003800000 */
.L_x_33300:
[----:B------:R-:W-:Y:S04]  /*16b0*/  BSSY B0, `(.L_x_33302) ;  /* 0x0000010000007945 */ /* 0x000fe80003800000 */
[----:B------:R-:W-:Y:S05]  /*16c0*/  @P3 BRA `(.L_x_33303) ;  /* 0x0000000000383947 */ /* 0x000fea0003800000 */
[----:B------:R-:W-:-:S14]  /*16d0*/  DSETP.NAN.AND P3, PT, R8, R8, PT ;  /* 0x000000080800722a */ /* 0x000fdc0003f68000 */
[----:B------:R-:W-:Y:S05]  /*16e0*/  @P3 BRA `(.L_x_33303) ;  /* 0x0000000000303947 */ /* 0x000fea0003800000 */
[----:B------:R-:W-:-:S14]  /*16f0*/  DSETP.NAN.AND P3, PT, R10, R10, PT ;  /* 0x0000000a0a00722a */ /* 0x000fdc0003f68000 */
[----:B------:R-:W-:Y:S01]  /*1700*/  @!P3 DSETP.MAX.AND P4, P5, R10, R8, PT ;  /* 0x000000080a00b22a */ /* 0x000fe20003d8f000 */
        /* <DEDUP_REMOVED lines=10> */
.L_x_33303:
[----:B------:R-:W-:Y:S05]  /*17b0*/  BSYNC B0 ;  /* 0x0000000000007941 */ /* 0x000fea0003800000 */
.L_x_33302:
[----:B------:R-:W-:Y:S04]  /*17c0*/  BSSY B0, `(.L_x_33304) ;  /* 0x0000010000007945 */ /* 0x000fe80003800000 */
[----:B------:R-:W-:Y:S05]  /*17d0*/  @P1 BRA `(.L_x_33305) ;  /* 0x0000000000381947 */ /* 0x000fea0003800000 */
[----:B------:R-:W-:-:S14]  /*17e0*/  DSETP.NAN.AND P1, PT, R12, R12, PT ;  /* 0x0000000c0c00722a */ /* 0x000fdc0003f28000 */
[----:B------:R-:W-:Y:S05]  /*17f0*/  @P1 BRA `(.L_x_33305) ;  /* 0x0000000000301947 */ /* 0x000fea0003800000 */
[----:B------:R-:W-:-:S14]  /*1800*/  DSETP.NAN.AND P1, PT, R14, R14, PT ;  /* 0x0000000e0e00722a */ /* 0x000fdc0003f28000 */
[----:B------:R-:W-:Y:S01]  /*1810*/  @!P1 DSETP.MAX.AND P3, P4, R14, R12, PT ;  /* 0x0000000c0e00922a */ /* 0x000fe20003c6f000 */
        /* <DEDUP_REMOVED lines=10> */
.L_x_33305:
[----:B------:R-:W-:Y:S05]  /*18c0*/  BSYNC B0 ;  /* 0x0000000000007941 */ /* 0x000fea0003800000 */
.L_x_33304:
        /* <DEDUP_REMOVED lines=16> */
.L_x_33307:
[----:B------:R-:W-:Y:S05]  /*19d0*/  BSYNC B0 ;  /* 0x0000000000007941 */ /* 0x000fea0003800000 */
.L_x_33306:
        /* <DEDUP_REMOVED lines=18> */
.L_x_33310:
[----:B------:R-:W-:-:S13]  /*1b00*/  ISETP.GE.AND P0, PT, R35, R32, PT ;  /* 0x000000202300720c */ /* 0x000fda0003f06270 */
[----:B------:R-:W-:Y:S05]  /*1b10*/  @P0 BRA `(.L_x_33312) ;  /* 0x0000000000300947 */ /* 0x000fea0003800000 */
[----:B-1----:R-:W1:Y:S01]  /*1b20*/  LDC.64 R2, c[0x0][0x218] ;  /* 0x00008600ff027b82 */ /* 0x002e620000000a00 */
[----:B------:R-:W-:Y:S01]  /*1b30*/  IMAD.IADD R7, R0, 0x1, R35 ;  /* 0x0000000100077824 */ /* 0x000fe200078e0223 */
[----:B------:R-:W-:-:S03]  /*1b40*/  IADD3 R35, R35, 0x80, RZ ;  /* 0x0000008023237810 */ /* 0x000fc60007ffe0ff */
[----:B-1----:R-:W-:-:S05]  /*1b50*/  IMAD.WIDE.U32 R2, R7, 0x8, R2 ;  /* 0x0000000807027825 */ /* 0x002fca00078e0002 */
[----:B------:R2:W-:Y:S02]  /*1b60*/  STG.E.64 desc[UR4][R2.64], R22 ;  /* 0x0000001602007986 */ /* 0x0005e4000c101b04 */
.L_x_33311:
[----:B------:R-:W-:-:S13]  /*1b70*/  ISETP.GE.AND P0, PT, R35, R32, PT ;  /* 0x000000202300720c */ /* 0x000fda0003f06270 */
[----:B------:R-:W-:Y:S05]  /*1b80*/  @P0 BRA `(.L_x_33313) ;  /* 0x0000000000340947 */ /* 0x000fea0003800000 */
[----:B-12---:R-:W1:Y:S01]  /*1b90*/  LDC.64 R2, c[0x0][0x218] ;  /* 0x00008600ff027b82 */ /* 0x006e620000000a00 */
[----:B------:R-:W-:Y:S02]  /*1ba0*/  IMAD.IADD R7, R0, 0x1, R35 ;  /* 0x0000000100077824 */ /* 0x000fe400078e0223 */
[----:B------:R-:W-:Y:S02]  /*1bb0*/  VIADD R35, R35, 0x80 ;  /* 0x0000008023237836 */ /* 0x000fe40000000000 */
[----:B-1----:R-:W-:-:S05]  /*1bc0*/  IMAD.WIDE.U32 R2, R7, 0x8, R2 ;  /* 0x0000000807027825 */ /* 0x002fca00078e0002 */
[----:B------:R2:W-:Y:S02]  /*1bd0*/  STG.E.64 desc[UR4][R2.64], R4 ;  /* 0x0000000402007986 */ /* 0x0005e4000c101b04 */
.L_x_33312:
        /* <DEDUP_REMOVED lines=8> */
.L_x_33313:
[----:B------:R-:W-:Y:S05]  /*1c60*/  BSYNC B1 ;  /* 0x0000000000017941 */ /* 0x000fea0003800000 */
.L_x_33309:
[----:B------:R-:W-:-:S13]  /*1c70*/  ISETP.GE.AND P0, PT, R35, R32, PT ;  /* 0x000000202300720c */ /* 0x000fda0003f06270 */
[----:B-123--:R-:W1:Y:S01]  /*1c80*/  @!P0 LDC.64 R2, c[0x0][0x218] ;  /* 0x00008600ff028b82 */ /* 0x00ee620000000a00 */
[----:B------:R-:W-:Y:S01]  /*1c90*/  @!P0 IMAD.IADD R5, R0, 0x1, R35 ;  /* 0x0000000100058824 */ /* 0x000fe200078e0223 */
[----:B------:R-:W-:-:S03]  /*1ca0*/  @!P0 IADD3 R35, R35, 0x80, RZ ;  /* 0x0000008023238810 */ /* 0x000fc60007ffe0ff */
[----:B-1----:R-:W-:-:S05]  /*1cb0*/  @!P0 IMAD.WIDE.U32 R2, R5, 0x8, R2 ;  /* 0x0000000805028825 */ /* 0x002fca00078e0002 */
[----:B------:R3:W-:Y:S02]  /*1cc0*/  @!P0 STG.E.64 desc[UR4][R2.64], R12 ;  /* 0x0000000c02008986 */ /* 0x0007e4000c101b04 */
.L_x_33314:
[----:B------:R-:W-:Y:S05]  /*1cd0*/  BSYNC B0 ;  /* 0x0000000000007941 */ /* 0x000fea0003800000 */
.L_x_33308:
        /* <DEDUP_REMOVED lines=8> */
.L_x_33315:
        /* <DEDUP_REMOVED lines=10> */
.L_x_42408:


//--------------------- .text._ZN2at6native29vectorized_elementwise_kernelILi4ENS0_13BinaryFunctorIdddZZZNS0_19maximum_kernel_cudaERNS_18TensorIteratorBaseEENKUlvE0_clEvENKUlvE_clEvEUlddE_EESt5arrayIPcLm3EEEEviT0_T1_ --------------------------
	.section	.text._ZN2at6native29vectorized_elementwise_kernelILi4ENS0_13BinaryFunctorIdddZZZNS0_19maximum_kernel_cudaERNS_18TensorIteratorBaseEENKUlvE0_clEvENKUlvE_clEvEUlddE_EESt5arrayIPcLm3EEEEviT0_T1_,"ax",@progbits
	.align	128
        .global         _ZN2at6native29vectorized_elementwise_kernelILi4ENS0_13BinaryFunctorIdddZZZNS0_19maximum_kernel_cudaERNS_18TensorIteratorBaseEENKUlvE0_clEvENKUlvE_clEvEUlddE_EESt5arrayIPcLm3EEEEviT0_T1_
        .type           _ZN2at6native29vectorized_elementwise_kernelILi4ENS0_13BinaryFunctorIdddZZZNS0_19maximum_kernel_cudaERNS_18TensorIteratorBaseEENKUlvE0_clEvENKUlvE_clEvEUlddE_EESt5arrayIPcLm3EEEEviT0_T1_,@function
        .size           _ZN2at6native29vectorized_elementwise_kernelILi4ENS0_13BinaryFunctorIdddZZZNS0_19maximum_kernel_cudaERNS_18TensorIteratorBaseEENKUlvE0_clEvENKUlvE_clEvEUlddE_EESt5arrayIPcLm3EEEEviT0_T1_,(.L_x_42409 - _ZN2at6native29vectorized_elementwise_kernelILi4ENS0_13BinaryFunctorIdddZZZNS0_19maximum_kernel_cudaERNS_18TensorIteratorBaseEENKUlvE0_clEvENKUlvE_clEvEUlddE_EESt5arrayIPcLm3EEEEviT0_T1_)
        .other          _ZN2at6native29vectorized_elementwise_kernelILi4ENS0_13BinaryFunctorIdddZZZNS0_19maximum_kernel_cudaERNS_18TensorIteratorBaseEENKUlvE0_clEvENKUlvE_clEvEUlddE_EESt5arrayIPcLm3EEEEviT0_T1_,@"STO_CUDA_ENTRY STV_DEFAULT"
_ZN2at6native29vectorized_elementwise_kernelILi4ENS0_13BinaryFunctorIdddZZZNS0_19maximum_kernel_cudaERNS_18TensorIteratorBaseEENKUlvE0_clEvENKUlvE_clEvEUlddE_EESt5arrayIPcLm3EEEEviT0_T1_:
.text._ZN2at6native29vectorized_elementwise_kernelILi4ENS0_13BinaryFunctorIdddZZZNS0_19maximum_kernel_cudaERNS_18TensorIteratorBaseEENKUlvE0_clEvENKUlvE_clEvEUlddE_EESt5arrayIPcLm3EEEEviT0_T1_:
        /* <DEDUP_REMOVED lines=45> */
.L_x_33318:
[----:B------:R-:W-:Y:S05]  /*02d0*/  BSYNC B0 ;  /* 0x0000000000007941 */ /* 0x000fea0003800000 */
.L_x_33317:
        /* <DEDUP_REMOVED lines=16> */
.L_x_33320:
[----:B------:R-:W-:Y:S05]  /*03e0*/  BSYNC B0 ;  /* 0x0000000000007941 */ /* 0x000fea0003800000 */
.L_x_33319:
        /* <DEDUP_REMOVED lines=16> */
.L_x_33322:
[----:B------:R-:W-:Y:S05]  /*04f0*/  BSYNC B0 ;  /* 0x0000000000007941 */ /* 0x000fea0003800000 */
.L_x_33321:
        /* <DEDUP_REMOVED lines=16> */
.L_x_33324:
[----:B------:R-:W-:Y:S05]  /*0600*/  BSYNC B0 ;  /* 0x0000000000007941 */ /* 0x000fea0003800000 */
.L_x_33323:
        /* <DEDUP_REMOVED lines=15> */
.L_x_33326:
[----:B------:R-:W-:Y:S05]  /*0700*/  BSYNC B0 ;  /* 0x0000000000007941 */ /* 0x000fea0003800000 */
.L_x_33325:
        /* <DEDUP_REMOVED lines=16> */
.L_x_33328:
[----:B------:R-:W-:Y:S05]  /*0810*/  BSYNC B0 ;  /* 0x0000000000007941 */ /* 0x000fea0003800000 */
.L_x_33327:
        /* <DEDUP_REMOVED lines=16> */
.L_x_33330:
[----:B------:R-:W-:Y:S05]  /*0920*/  BSYNC B0 ;  /* 0x0000000000007941 */ /* 0x000fea0003800000 */
.L_x_33329:
        /* <DEDUP_REMOVED lines=15> */
.L_x_33332:
[----:B------:R-:W-:Y:S05]  /*0a20*/  BSYNC B0 ;  /* 0x0000000000007941 */ /* 0x000fea0003800000 */
.L_x_33331:
[----:B------:R-:W-:Y:S04]  /*0a30*/  STG.E.128 desc[UR4][R36.64], R32 ;  /* 0x0000002024007986 */ /* 0x000fe8000c101d04 */
[----:B------:R-:W-:Y:S04]  /*0a40*/  STG.E.128 desc[UR4][R36.64+0x10], R28 ;  /* 0x0000101c24007986 */ /* 0x000fe8000c101d04 */
[----:B------:R-:W-:Y:S04]  /*0a50*/  STG.E.128 desc[UR4][R36.64+0x1000], R24 ;  /* 0x0010001824007986 */ /* 0x000fe8000c101d04 */
[----:B------:R-:W-:Y:S01]  /*0a60*/  STG.E.128 desc[UR4][R36.64+0x1010], R20 ;  /* 0x0010101424007986 */ /* 0x000fe2000c101d04 */
[----:B------:R-:W-:Y:S05]  /*0a70*/  EXIT ;  /* 0x000000000000794d */ /* 0x000fea0003800000 */
.L_x_33316:
        /* <DEDUP_REMOVED lines=108> */
.L_x_33334:
[----:B------:R-:W-:Y:S05]  /*1140*/  BSYNC B0 ;  /* 0x0000000000007941 */ /* 0x000fea0003800000 */
.L_x_33333:
        /* <DEDUP_REMOVED lines=18> */
.L_x_33336:
[----:B------:R-:W-:Y:S05]  /*1270*/  BSYNC B0 ;  /* 0x0000000000007941 */ /* 0x000fea0003800000 */
.L_x_33335:
        /* <DEDUP_REMOVED lines=18> */
.L_x_33338:
[----:B------:R-:W-:Y:S05]  /*13a0*/  BSYNC B0 ;  /* 0x0000000000007941 */ /* 0x000fea0003800000 */
.L_x_33337:
        /* <DEDUP_REMOVED lines=18> */
.L_x_33340:
[----:B------:R-:W-:Y:S05]  /*14d0*/  BSYNC B0 ;  /* 0x0000000000007941 */ /* 0x000fea0003800000 */
.L_x_33339:
        /* <DEDUP_REMOVED lines=28> */
.L_x_33342:
[----:B------:R-:W-:Y:S05]  /*16a0*/  BSYNC B0 ;  /* 0x0000000000007941 */ /* 0x000fea0003800000 */
.L_x_33341:
        /* <DEDUP_REMOVED lines=16> */
.L_x_33344:
[----:B------:R-:W-:Y:S05]  /*17b0*/  BSYNC B0 ;  /* 0x0000000000007941 */ /* 0x000fea0003800000 */
.L_x_33343:
        /* <DEDUP_REMOVED lines=16> */
.L_x_33346:
[----:B------:R-:W-:Y:S05]  /*18c0*/  BSYNC B0 ;  /* 0x0000000000007941 */ /* 0x000fea0003800000 */
.L_x_33345:
        /* <DEDUP_REMOVED lines=16> */
.L_x_33348:
[----:B------:R-:W-:Y:S05]  /*19d0*/  BSYNC B0 ;  /* 0x0000000000007941 */ /* 0x000fea0003800000 */
.L_x_33347:
        /* <DEDUP_REMOVED lines=18> */
.L_x_33351:
[----:B------:R-:W-:-:S13]  /*1b00*/  ISETP.GE.AND P0, PT, R35, R32, PT ;  /* 0x000000202300720c */ /* 0x000fda0003f06270 */
[----:B------:R-:W-:Y:S05]  /*1b10*/  @P0 BRA `(.L_x_33353) ;  /* 0x0000000000300947 */ /* 0x000fea0003800000 */
[----:B-1----:R-:W1:Y:S01]  /*1b20*/  LDC.64 R2, c[0x0][0x218] ;  /* 0x00008600ff027b82 */ /* 0x002e620000000a00 */
[----:B------:R-:W-:Y:S01]  /*1b30*/  IMAD.IADD R7, R0, 0x1, R35 ;  /* 0x0000000100077824 */ /* 0x000fe200078e0223 */
[----:B------:R-:W-:-:S03]  /*1b40*/  IADD3 R35, R35, 0x80, RZ ;  /* 0x0000008023237810 */ /* 0x000fc60007ffe0ff */
[----:B-1----:R-:W-:-:S05]  /*1b50*/  IMAD.WIDE.U32 R2, R7, 0x8, R2 ;  /* 0x0000000807027825 */ /* 0x002fca00078e0002 */
[----:B------:R2:W-:Y:S02]  /*1b60*/  STG.E.64 desc[UR4][R2.64], R22 ;  /* 0x0000001602007986 */ /* 0x0005e4000c101b04 */
.L_x_33352:
[----:B------:R-:W-:-:S13]  /*1b70*/  ISETP.GE.AND P0, PT, R35, R32, PT ;  /* 0x000000202300720c */ /* 0x000fda0003f06270 */
[----:B------:R-:W-:Y:S05]  /*1b80*/  @P0 BRA `(.L_x_33354) ;  /* 0x0000000000340947 */ /* 0x000fea0003800000 */
[----:B-12---:R-:W1:Y:S01]  /*1b90*/  LDC.64 R2, c[0x0][0x218] ;  /* 0x00008600ff027b82 */ /* 0x006e620000000a00 */
[----:B------:R-:W-:Y:S02]  /*1ba0*/  IMAD.IADD R7, R0, 0x1, R35 ;  /* 0x0000000100077824 */ /* 0x000fe400078e0223 */
[----:B------:R-:W-:Y:S02]  /*1bb0*/  VIADD R35, R35, 0x80 ;  /* 0x0000008023237836 */ /* 0x000fe40000000000 */
[----:B-1----:R-:W-:-:S05]  /*1bc0*/  IMAD.WIDE.U32 R2, R7, 0x8, R2 ;  /* 0x0000000807027825 */ /* 0x002fca00078e0002 */
[----:B------:R2:W-:Y:S02]  /*1bd0*/  STG.E.64 desc[UR4][R2.64], R4 ;  /* 0x0000000402007986 */ /* 0x0005e4000c101b04 */
.L_x_33353:
        /* <DEDUP_REMOVED lines=8> */
.L_x_33354:
[----:B------:R-:W-:Y:S05]  /*1c60*/  BSYNC B1 ;  /* 0x0000000000017941 */ /* 0x000fea0003800000 */
.L_x_33350:
[----:B------:R-:W-:-:S13]  /*1c70*/  ISETP.GE.AND P0, PT, R35, R32, PT ;  /* 0x000000202300720c */ /* 0x000fda0003f06270 */
[----:B-123--:R-:W1:Y:S01]  /*1c80*/  @!P0 LDC.64 R2, c[0x0][0x218] ;  /* 0x00008600ff028b82 */ /* 0x00ee620000000a00 */
[----:B------:R-:W-:Y:S01]  /*1c90*/  @!P0 IMAD.IADD R5, R0, 0x1, R35 ;  /* 0x0000000100058824 */ /* 0x000fe200078e0223 */
[----:B------:R-:W-:-:S03]  /*1ca0*/  @!P0 IADD3 R35, R35, 0x80, RZ ;  /* 0x0000008023238810 */ /* 0x000fc60007ffe0ff */
[----:B-1----:R-:W-:-:S05]  /*1cb0*/  @!P0 IMAD.WIDE.U32 R2, R5, 0x8, R2 ;  /* 0x0000000805028825 */ /* 0x002fca00078e0002 */
[----:B------:R3:W-:Y:S02]  /*1cc0*/  @!P0 STG.E.64 desc[UR4][R2.64], R12 ;  /* 0x0000000c02008986 */ /* 0x0007e4000c101b04 */
.L_x_33355:
[----:B------:R-:W-:Y:S05]  /*1cd0*/  BSYNC B0 ;  /* 0x0000000000007941 */ /* 0x000fea0003800000 */
.L_x_33349:
        /* <DEDUP_REMOVED lines=8> */
.L_x_33356:
        /* <DEDUP_REMOVED lines=10> */
.L_x_42409:


//--------------------- .text._ZN2at6native29vectorized_elementwise_kernelILi8ENS0_13BinaryFunctorIdddZZZNS0_19maximum_kernel_cudaERNS_18TensorIteratorBaseEENKUlvE0_clEvENKUlvE_clEvEUlddE_EESt5arrayIPcLm3EEEEviT0_T1_ --------------------------
	.section	.text._ZN2at6native29vectorized_elementwise_kernelILi8ENS0_13BinaryFunctorIdddZZZNS0_19maximum_kernel_cudaERNS_18TensorIteratorBaseEENKUlvE0_clEvENKUlvE_clEvEUlddE_EESt5arrayIPcLm3EEEEviT0_T1_,"ax",@progbits
	.align	128
        .global         _ZN2at6native29vectorized_elementwise_kernelILi8ENS0_13BinaryFunctorIdddZZZNS0_19maximum_kernel_cudaERNS_18TensorIteratorBaseEENKUlvE0_clEvENKUlvE_clEvEUlddE_EESt5arrayIPcLm3EEEEviT0_T1_
        .type           _ZN2at6native29vectorized_elementwise_kernelILi8ENS0_13BinaryFunctorIdddZZZNS0_19maximum_kernel_cudaERNS_18TensorIteratorBaseEENKUlvE0_clEvENKUlvE_clEvEUlddE_EESt5arrayIPcLm3EEEEviT0_T1_,@function
        .size           _ZN2at6native29vectorized_elementwise_kernelILi8ENS0_13BinaryFunctorIdddZZZNS0_19maximum_kernel_cudaERNS_18TensorIteratorBaseEENKUlvE0_clEvENKUlvE_clEvEUlddE_EESt5arrayIPcLm3EEEEviT0_T1_,(.L_x_42410 - _ZN2at6native29vectorized_elementwise_kernelILi8ENS0_13BinaryFunctorIdddZZZNS0_19maximum_kernel_cudaERNS_18TensorIteratorBaseEENKUlvE0_clEvENKUlvE_clEvEUlddE_EESt5arrayIPcLm3EEEEviT0_T1_)
        .other          _ZN2at6native29vectorized_elementwise_kernelILi8ENS0_13BinaryFunctorIdddZZZNS0_19maximum_kernel_cudaERNS_18TensorIteratorBaseEENKUlvE0_clEvENKUlvE_clEvEUlddE_EESt5arrayIPcLm3EEEEviT0_T1_,@"STO_CUDA_ENTRY STV_DEFAULT"
_ZN2at6native29vectorized_elementwise_kernelILi8ENS0_13BinaryFunctorIdddZZZNS0_19maximum_kernel_cudaERNS_18TensorIteratorBaseEENKUlvE0_clEvENKUlvE_clEvEUlddE_EESt5arrayIPcLm3EEEEviT0_T1_:
.text._ZN2at6native29vectorized_elementwise_kernelILi8ENS0_13BinaryFunctorIdddZZZNS0_19maximum_kernel_cudaERNS_18TensorIteratorBaseEENKUlvE0_clEvENKUlvE_clEvEUlddE_EESt5arrayIPcLm3EEEEviT0_T1_:
        /* <DEDUP_REMOVED lines=45> */
.L_x_33359:
[----:B------:R-:W-:Y:S05]  /*02d0*/  BSYNC B0 ;  /* 0x0000000000007941 */ /* 0x000fea0003800000 */
.L_x_33358:
        /* <DEDUP_REMOVED lines=16> */
.L_x_33361:
[----:B------:R-:W-:Y:S05]  /*03e0*/  BSYNC B0 ;  /* 0x0000000000007941 */ /* 0x000fea0003800000 */
.L_x_33360:
        /* <DEDUP_REMOVED lines=16> */
.L_x_33363:
[----:B------:R-:W-:Y:S05]  /*04f0*/  BSYNC B0 ;  /* 0x0000000000007941 */ /* 0x000fea0003800000 */
.L_x_33362:
        /* <DEDUP_REMOVED lines=16> */
.L_x_33365:
[----:B------:R-:W-:Y:S05]  /*0600*/  BSYNC B0 ;  /* 0x0000000000007941 */ /* 0x000fea0003800000 */
.L_x_33364:
        /* <DEDUP_REMOVED lines=15> */
.L_x_33367:
[----:B------:R-:W-:Y:S05]  /*0700*/  BSYNC B0 ;  /* 0x0000000000007941 */ /* 0x000fea0003800000 */
.L_x_33366:
        /* <DEDUP_REMOVED lines=16> */
.L_x_33369:
[----:B------:R-:W-:Y:S05]  /*0810*/  BSYNC B0 ;  /* 0x0000000000007941 */ /* 0x000fea0003800000 */
.L_x_33368:
        /* <DEDUP_REMOVED lines=16> */
.L_x_33371:
[----:B------:R-:W-:Y:S05]  /*0920*/  BSYNC B0 ;  /* 0x0000000000007941 */ /* 0x000fea0003800000 */
.L_x_33370:
        /* <DEDUP_REMOVED lines=15> */
.L_x_33373:
[----:B------:R-:W-:Y:S05]  /*0a20*/  BSYNC B0 ;  /* 0x0000000000007941 */ /* 0x000fea0003800000 */
.L_x_33372:
[----:B------:R-:W-:Y:S04]  /*0a30*/  STG.E.128 desc[UR4][R36.64], R32 ;  /* 0x0000002024007986 */ /* 0x000fe8000c101d04 */
[----:B------:R-:W-:Y:S04]  /*0a40*/  STG.E.128 desc[UR4][R36.64+0x10], R28 ;  /* 0x0000101c24007986 */ /* 0x000fe8000c101d04 */
[----:B------:R-:W-:Y:S04]  /*0a50*/  STG.E.128 desc[UR4][R36.64+0x20], R24 ;  /* 0x0000201824007986 */ /* 0x000fe8000c101d04 */
[----:B------:R-:W-:Y:S01]  /*0a60*/  STG.E.128 desc[UR4][R36.64+0x30], R20 ;  /* 0x0000301424007986 */ /* 0x000fe2000c101d04 */
[----:B------:R-:W-:Y:S05]  /*0a70*/  EXIT ;  /* 0x000000000000794d */ /* 0x000fea0003800000 */
.L_x_33357:
        /* <DEDUP_REMOVED lines=108> */
.L_x_33375:
[----:B------:R-:W-:Y:S05]  /*1140*/  BSYNC B0 ;  /* 0x0000000000007941 */ /* 0x000fea0003800000 */
.L_x_33374:
        /* <DEDUP_REMOVED lines=18> */
.L_x_33377:
[----:B------:R-:W-:Y:S05]  /*1270*/  BSYNC B0 ;  /* 0x0000000000007941 */ /* 0x000fea0003800000 */
.L_x_33376:
        /* <DEDUP_REMOVED lines=18> */
.L_x_33379:
[----:B------:R-:W-:Y:S05]  /*13a0*/  BSYNC B0 ;  /* 0x0000000000007941 */ /* 0x000fea0003800000 */
.L_x_33378:
        /* <DEDUP_REMOVED lines=18> */
.L_x_33381:
[----:B------:R-:W-:Y:S05]  /*14d0*/  BSYNC B0 ;  /* 0x0000000000007941 */ /* 0x000fea0003800000 */
.L_x_33380:
        /* <DEDUP_REMOVED lines=28> */
.L_x_33383:
[----:B------:R-:W-:Y:S05]  /*16a0*/  BSYNC B0 ;  /* 0x0000000000007941 */ /* 0x000fea0003800000 */
.L_x_33382:
        /* <DEDUP_REMOVED lines=16> */
.L_x_33385:
[----:B------:R-:W-:Y:S05]  /*17b0*/  BSYNC B0 ;  /* 0x0000000000007941 */ /* 0x000fea0003800000 */
.L_x_33384:
        /* <DEDUP_REMOVED lines=16> */
.L_x_33387:
[----:B------:R-:W-:Y:S05]  /*18c0*/  BSYNC B0 ;  /* 0x0000000000007941 */ /* 0x000fea0003800000 */
.L_x_33386:
        /* <DEDUP_REMOVED lines=16> */
.L_x_33389:
[----:B------:R-:W-:Y:S05]  /*19d0*/  BSYNC B0 ;  /* 0x0000000000007941 */ /* 0x000fea0003800000 */
.L_x_33388:
        /* <DEDUP_REMOVED lines=18> */
.L_x_33392:
[----:B------:R-:W-:-:S13]  /*1b00*/  ISETP.GE.AND P0, PT, R35, R32, PT ;  /* 0x000000202300720c */ /* 0x000fda0003f06270 */
[----:B------:R-:W-:Y:S05]  /*1b10*/  @P0 BRA `(.L_x_33394) ;  /* 0x0000000000300947 */ /* 0x000fea0003800000 */
[----:B-1----:R-:W1:Y:S01]  /*1b20*/  LDC.64 R2, c[0x0][0x218] ;  /* 0x00008600ff027b82 */ /* 0x002e620000000a00 */
[----:B------:R-:W-:Y:S01]  /*1b30*/  IMAD.IADD R7, R0, 0x1, R35 ;  /* 0x0000000100077824 */ /* 0x000fe200078e0223 */
[----:B------:R-:W-:-:S03]  /*1b40*/  IADD3 R35, R35, 0x80, RZ ;  /* 0x0000008023237810 */ /* 0x000fc60007ffe0ff */
[----:B-1----:R-:W-:-:S05]  /*1b50*/  IMAD.WIDE.U32 R2, R7, 0x8, R2 ;  /* 0x0000000807027825 */ /* 0x002fca00078e0002 */
[----:B------:R2:W-:Y:S02]  /*1b60*/  STG.E.64 desc[UR4][R2.64], R22 ;  /* 0x0000001602007986 */ /* 0x0005e4000c101b04 */
.L_x_33393:
[----:B------:R-:W-:-:S13]  /*1b70*/  ISETP.GE.AND P0, PT, R35, R32, PT ;  /* 0x000000202300720c */ /* 0x000fda0003f06270 */
[----:B------:R-:W-:Y:S05]  /*1b80*/  @P0 BRA `(.L_x_33395) ;  /* 0x0000000000340947 */ /* 0x000fea0003800000 */
[----:B-12---:R-:W1:Y:S01]  /*1b90*/  LDC.64 R2, c[0x0][0x218] ;  /* 0x00008600ff027b82 */ /* 0x006e620000000a00 */
[----:B------:R-:W-:Y:S02]  /*1ba0*/  IMAD.IADD R7, R0, 0x1, R35 ;  /* 0x0000000100077824 */ /* 0x000fe400078e0223 */
[----:B------:R-:W-:Y:S02]  /*1bb0*/  VIADD R35, R35, 0x80 ;  /* 0x0000008023237836 */ /* 0x000fe40000000000 */
[----:B-1----:R-:W-:-:S05]  /*1bc0*/  IMAD.WIDE.U32 R2, R7, 0x8, R2 ;  /* 0x0000000807027825 */ /* 0x002fca00078e0002 */
[----:B------:R2:W-:Y:S02]  /*1bd0*/  STG.E.64 desc[UR4][R2.64], R4 ;  /* 0x0000000402007986 */ /* 0x0005e4000c101b04 */
.L_x_33394:
        /* <DEDUP_REMOVED lines=8> */
.L_x_33395:
[----:B------:R-:W-:Y:S05]  /*1c60*/  BSYNC B1 ;  /* 0x0000000000017941 */ /* 0x000fea0003800000 */
.L_x_33391:
[----:B------:R-:W-:-:S13]  /*1c70*/  ISETP.GE.AND P0, PT, R35, R32, PT ;  /* 0x000000202300720c */ /* 0x000fda0003f06270 */
[----:B-123--:R-:W1:Y:S01]  /*1c80*/  @!P0 LDC.64 R2, c[0x0][0x218] ;  /* 0x00008600ff028b82 */ /* 0x00ee620000000a00 */
[----:B------:R-:W-:Y:S01]  /*1c90*/  @!P0 IMAD.IADD R5, R0, 0x1, R35 ;  /* 0x0000000100058824 */ /* 0x000fe200078e0223 */
[----:B------:R-:W-:-:S03]  /*1ca0*/  @!P0 IADD3 R35, R35, 0x80, RZ ;  /* 0x0000008023238810 */ /* 0x000fc60007ffe0ff */
[----:B-1----:R-:W-:-:S05]  /*1cb0*/  @!P0 IMAD.WIDE.U32 R2, R5, 0x8, R2 ;  /* 0x0000000805028825 */ /* 0x002fca00078e0002 */
[----:B------:R3:W-:Y:S02]  /*1cc0*/  @!P0 STG.E.64 desc[UR4][R2.64], R12 ;  /* 0x0000000c02008986 */ /* 0x0007e4000c101b04 */
.L_x_33396:
[----:B------:R-:W-:Y:S05]  /*1cd0*/  BSYNC B0 ;  /* 0x0000000000007941 */ /* 0x000fea0003800000 */
.L_x_33390:
        /* <DEDUP_REMOVED lines=8> */
.L_x_33397:
        /* <DEDUP_REMOVED lines=10> */
.L_x_42410:


//--------------------- .text._ZN2at6native18elementwise_kernelILi128ELi4EZNS0_15gpu_kernel_implINS0_13AUnaryFunctorIsssZZZNS0_19maximum_kernel_cudaERNS_18TensorIteratorBaseEENKUlvE_clEvENKUlvE3_clEvEUlssE_EEEEvS5_RKT_EUliE_EEviT1_ --------------------------
	.section	.text._ZN2at6native18elementwise_kernelILi128ELi4EZNS0_15gpu_kernel_implINS0_13AUnaryFunctorIsssZZZNS0_19maximum_kernel_cudaERNS_18TensorIteratorBaseEENKUlvE_clEvENKUlvE3_clEvEUlssE_EEEEvS5_RKT_EUliE_EEviT1_,"ax",@progbits
	.align	128
        .global         _ZN2at6native18elementwise_kernelILi128ELi4EZNS0_15gpu_kernel_implINS0_13AUnaryFunctorIsssZZZNS0_19maximum_kernel_cudaERNS_18TensorIteratorBaseEENKUlvE_clEvENKUlvE3_clEvEUlssE_EEEEvS5_RKT_EUliE_EEviT1_
        .type           _ZN2at6native18elementwise_kernelILi128ELi4EZNS0_15gpu_kernel_implINS0_13AUnaryFunctorIsssZZZNS0_19maximum_kernel_cudaERNS_18TensorIteratorBaseEENKUlvE_clEvENKUlvE3_clEvEUlssE_EEEEvS5_RKT_EUliE_EEviT1_,@function
        .size           _ZN2at6native18elementwise_kernelILi128ELi4EZNS0_15gpu_kernel_implINS0_13AUnaryFunctorIsssZZZNS0_19maximum_kernel_cudaERNS_18TensorIteratorBaseEENKUlvE_clEvENKUlvE3_clEvEUlssE_EEEEvS5_RKT_EUliE_EEviT1_,(.L_x_42411 - _ZN2at6native18elementwise_kernelILi128ELi4EZNS0_15gpu_kernel_implINS0_13AUnaryFunctorIsssZZZNS0_19maximum_kernel_cudaERNS_18TensorIteratorBaseEENKUlvE_clEvENKUlvE3_clEvEUlssE_EEEEvS5_RKT_EUliE_EEviT1_)
        .other          _ZN2at6native18elementwise_kernelILi128ELi4EZNS0_15gpu_kernel_implINS0_13AUnaryFunctorIsssZZZNS0_19maximum_kernel_cudaERNS_18TensorIteratorBaseEENKUlvE_clEvENKUlvE3_clEvEUlssE_EEEEvS5_RKT_EUliE_EEviT1_,@"STO_CUDA_ENTRY STV_DEFAULT"
_ZN2at6native18elementwise_kernelILi128ELi4EZNS0_15gpu_kernel_implINS0_13AUnaryFunctorIsssZZZNS0_19maximum_kernel_cudaERNS_18TensorIteratorBaseEENKUlvE_clEvENKUlvE3_clEvEUlssE_EEEEvS5_RKT_EUliE_EEviT1_:
.text._ZN2at6native18elementwise_kernelILi128ELi4EZNS0_15gpu_kernel_implINS0_13AUnaryFunctorIsssZZZNS0_19maximum_kernel_cudaERNS_18TensorIteratorBaseEENKUlvE_clEvENKUlvE3_clEvEUlssE_EEEEvS5_RKT_EUliE_EEviT1_:
        /* <DEDUP_REMOVED lines=315> */
.L_x_33400:
        /* <DEDUP_REMOVED lines=20> */
.L_x_33404:
[----:B------:R0:W5:Y:S01]  /*14f0*/  LDG.E.U8 R0, desc[UR36][R2.64] ;  /* 0x0000002402007981 */ /* 0x000162000c1e1100 */
[----:B------:R-:W-:Y:S05]  /*1500*/  BRA `(.L_x_33406) ;  /* 0x0000000c00547947 */ /* 0x000fea0003800000 */
.L_x_33403:
        /* <DEDUP_REMOVED lines=8> */
.L_x_33408:
[----:B------:R0:W5:Y:S01]  /*1590*/  LDG.E.U16 R0, desc[UR36][R2.64] ;  /* 0x0000002402007981 */ /* 0x000162000c1e1500 */
[----:B------:R-:W-:Y:S05]  /*15a0*/  BRA `(.L_x_33406) ;  /* 0x0000000c002c7947 */ /* 0x000fea0003800000 */
.L_x_33407:
[----:B------:R0:W5:Y:S01]  /*15b0*/  LDG.E.U16 R0, desc[UR36][R2.64] ;  /* 0x0000002402007981 */ /* 0x000162000c1e1500 */
[----:B------:R-:W-:Y:S05]  /*15c0*/  BRA `(.L_x_33406) ;  /* 0x0000000c00247947 */ /* 0x000fea0003800000 */
.L_x_33402:
        /* <DEDUP_REMOVED lines=9> */
.L_x_33410:
[----:B------:R-:W2:Y:S02]  /*1660*/  LDG.E.U16 R4, desc[UR36][R2.64] ;  /* 0x0000002402047981 */ /* 0x000ea4000c1e1500 */
[----:B--2---:R-:W-:-:S06]  /*1670*/  HADD2.F32 R4, -RZ, R4.H0_H0 ;  /* 0x20000004ff047230 */ /* 0x004fcc0000004100 */
[----:B------:R-:W0:Y:S02]  /*1680*/  F2I.FTZ.TRUNC.NTZ R4, R4 ;  /* 0x0000000400047305 */ /* 0x000e24000021f100 */
[----:B0-----:R-:W-:Y:S01]  /*1690*/  PRMT R0, R4, 0x7610, R0 ;  /* 0x0000761004007816 */ /* 0x001fe20000000000 */
[----:B------:R-:W-:Y:S06]  /*16a0*/  BRA `(.L_x_33406) ;  /* 0x0000000800ec7947 */ /* 0x000fec0003800000 */
.L_x_33409:
        /* <DEDUP_REMOVED lines=9> */
.L_x_33412:
[----:B------:R-:W2:Y:S02]  /*1740*/  LDG.E.U16 R2, desc[UR36][R2.64] ;  /* 0x0000002402027981 */ /* 0x000ea4000c1e1500 */
[----:B--2---:R-:W-:-:S06]  /*1750*/  HADD2.F32 R4, -RZ, R2.H0_H0 ;  /* 0x20000002ff047230 */ /* 0x004fcc0000004100 */
[----:B------:R-:W0:Y:S02]  /*1760*/  F2I.FTZ.TRUNC.NTZ R4, R4 ;  /* 0x0000000400047305 */ /* 0x000e24000021f100 */
[----:B0-----:R-:W-:Y:S01]  /*1770*/  PRMT R0, R4, 0x7610, R0 ;  /* 0x0000761004007816 */ /* 0x001fe20000000000 */
[----:B------:R-:W-:Y:S06]  /*1780*/  BRA `(.L_x_33406) ;  /* 0x0000000800b47947 */ /* 0x000fec0003800000 */
.L_x_33411:
[----:B------:R-:W2:Y:S02]  /*1790*/  LDG.E.64 R2, desc[UR36][R2.64] ;  /* 0x0000002402027981 */ /* 0x000ea4000c1e1b00 */
[----:B--2---:R0:W1:Y:S01]  /*17a0*/  F2I.F64.TRUNC R0, R2 ;  /* 0x0000000200007311 */ /* 0x004062000030d100 */
[----:B------:R-:W-:Y:S05]  /*17b0*/  BRA `(.L_x_33406) ;  /* 0x0000000800a87947 */ /* 0x000fea0003800000 */
.L_x_33401:
        /* <DEDUP_REMOVED lines=12> */
.L_x_33415:
[----:B------:R-:W2:Y:S02]  /*1880*/  LDG.E.64 R2, desc[UR36][R2.64] ;  /* 0x0000002402027981 */ /* 0x000ea4000c1e1b00 */
[----:B--2---:R3:W4:Y:S01]  /*1890*/  F2I.F64.TRUNC R0, R2 ;  /* 0x0000000200007311 */ /* 0x004722000030d100 */
[----:B------:R-:W-:Y:S05]  /*18a0*/  BRA `(.L_x_33406) ;  /* 0x00000008006c7947 */ /* 0x000fea0003800000 */
.L_x_33414:
        /* <DEDUP_REMOVED lines=28> */
.L_x_33417:
        /* <DEDUP_REMOVED lines=15> */
.L_x_33416:
[----:B------:R-:W2:Y:S02]  /*1b60*/  LDG.E.U16 R4, desc[UR36][R2.64] ;  /* 0x0000002402047981 */ /* 0x000ea4000c1e1500 */
[----:B--2---:R-:W-:-:S06]  /*1b70*/  IMAD.U32 R4, R4, 0x10000, RZ ;  /* 0x0001000004047824 */ /* 0x004fcc00078e00ff */
[----:B------:R-:W0:Y:S02]  /*1b80*/  F2I.FTZ.TRUNC.NTZ R4, R4 ;  /* 0x0000000400047305 */ /* 0x000e24000021f100 */
[----:B0-----:R-:W-:Y:S01]  /*1b90*/  PRMT R0, R4, 0x7610, R0 ;  /* 0x0000761004007816 */ /* 0x001fe20000000000 */
[----:B------:R-:W-:Y:S06]  /*1ba0*/  BRA `(.L_x_33406) ;  /* 0x0000000400ac7947 */ /* 0x000fec0003800000 */
.L_x_33413:
        /* <DEDUP_REMOVED lines=10> */
.L_x_33420:
        /* <DEDUP_REMOVED lines=21> */
.L_x_33424:
[----:B------:R-:W-:Y:S05]  /*1da0*/  BSYNC B1 ;  /* 0x0000000000017941 */ /* 0x000fea0003800000 */
.L_x_33423:
[----:B------:R-:W-:Y:S01]  /*1db0*/  IMAD.SHL.U32 R2, R2, 0x100000, RZ ;  /* 0x0010000002027824 */ /* 0x000fe200078e00ff */
[----:B------:R-:W-:-:S04]  /*1dc0*/  LEA R3, R0, 0x3b800000, 0x17 ;  /* 0x3b80000000037811 */ /* 0x000fc800078eb8ff */
[----:B------:R-:W-:-:S07]  /*1dd0*/  LOP3.LUT R4, R3, R2, R4, 0xfe, !PT ;  /* 0x0000000203047212 */ /* 0x000fce00078efe04 */
.L_x_33422:
[----:B------:R-:W-:Y:S05]  /*1de0*/  BSYNC B0 ;  /* 0x0000000000007941 */ /* 0x000fea0003800000 */
.L_x_33421:
[----:B------:R-:W0:Y:S02]  /*1df0*/  F2I.FTZ.TRUNC.NTZ R4, R4 ;  /* 0x0000000400047305 */ /* 0x000e24000021f100 */
[----:B0-----:R-:W-:Y:S01]  /*1e00*/  PRMT R0, R4, 0x7610, R0 ;  /* 0x0000761004007816 */ /* 0x001fe20000000000 */
[----:B------:R-:W-:Y:S06]  /*1e10*/  BRA `(.L_x_33406) ;  /* 0x0000000400107947 */ /* 0x000fec0003800000 */
.L_x_33419:
        /* <DEDUP_REMOVED lines=21> */
.L_x_33428:
[----:B------:R-:W-:Y:S05]  /*1f70*/  BSYNC B1 ;  /* 0x0000000000017941 */ /* 0x000fea0003800000 */
.L_x_33427:
[----:B------:R-:W-:Y:S01]  /*1f80*/  IMAD.SHL.U32 R2, R2, 0x200000, RZ ;  /* 0x0020000002027824 */ /* 0x000fe200078e00ff */
[----:B------:R-:W-:-:S04]  /*1f90*/  LEA R3, R0, 0x37800000, 0x17 ;  /* 0x3780000000037811 */ /* 0x000fc800078eb8ff */
[----:B------:R-:W-:-:S07]  /*1fa0*/  LOP3.LUT R4, R3, R2, R4, 0xfe, !PT ;  /* 0x0000000203047212 */ /* 0x000fce00078efe04 */
.L_x_33426:
[----:B------:R-:W-:Y:S05]  /*1fb0*/  BSYNC B0 ;  /* 0x0000000000007941 */ /* 0x000fea0003800000 */
.L_x_33425:
[----:B------:R-:W0:Y:S02]  /*1fc0*/  F2I.FTZ.TRUNC.NTZ R4, R4 ;  /* 0x0000000400047305 */ /* 0x000e24000021f100 */
[----:B0-----:R-:W-:Y:S01]  /*1fd0*/  PRMT R0, R4, 0x7610, R0 ;  /* 0x0000761004007816 */ /* 0x001fe20000000000 */
[----:B------:R-:W-:Y:S06]  /*1fe0*/  BRA `(.L_x_33406) ;  /* 0x00000000009c7947 */ /* 0x000fec0003800000 */
.L_x_33418:
        /* <DEDUP_REMOVED lines=14> */
.L_x_33432:
[----:B------:R-:W-:Y:S05]  /*20d0*/  BSYNC B0 ;  /* 0x0000000000007941 */ /* 0x000fea0003800000 */
.L_x_33431:
[----:B------:R-:W0:Y:S02]  /*20e0*/  F2I.FTZ.TRUNC.NTZ R4, R4 ;  /* 0x0000000400047305 */ /* 0x000e24000021f100 */
[----:B0-----:R-:W-:Y:S01]  /*20f0*/  PRMT R0, R4, 0x7610, R0 ;  /* 0x0000761004007816 */ /* 0x001fe20000000000 */
[----:B------:R-:W-:Y:S06]  /*2100*/  BRA `(.L_x_33406) ;  /* 0x0000000000547947 */ /* 0x000fec0003800000 */
.L_x_33405:
        /* <DEDUP_REMOVED lines=16> */
.L_x_33433:
[----:B------:R-:W-:Y:S01]  /*2210*/  PRMT R0, RZ, 0x7610, R0 ;  /* 0x00007610ff007816 */ /* 0x000fe20000000000 */
[----:B------:R-:W-:Y:S06]  /*2220*/  BRA `(.L_x_33406) ;  /* 0x00000000000c7947 */ /* 0x000fec0003800000 */
.L_x_33430:
[----:B------:R2:W5:Y:S01]  /*2230*/  LDG.E.U16 R0, desc[UR36][R2.64] ;  /* 0x0000002402007981 */ /* 0x000562000c1e1500 */
[----:B------:R-:W-:Y:S05]  /*2240*/  BRA `(.L_x_33406) ;  /* 0x0000000000047947 */ /* 0x000fea0003800000 */
.L_x_33429:
[----:B------:R1:W5:Y:S02]  /*2250*/  LDG.E.U16 R0, desc[UR36][R2.64] ;  /* 0x0000002402007981 */ /* 0x000364000c1e1500 */
.L_x_33406:
[----:B0123--:R-:W0:Y:S01]  /*2260*/  LDC.U8 R3, c[0x0][0x424] ;  /* 0x00010900ff037b82 */ /* 0x00fe220000000000 */
[----:B------:R-:W-:Y:S01]  /*2270*/  ULDC.U16 UR4, c[0x0][0x422] ;  /* 0x0001088000047ab9 */ /* 0x000fe20000000400 */
[----:B----45:R-:W-:Y:S01]  /*2280*/  PRMT R0, R0, 0x9910, RZ ;  /* 0x0000991000007816 */ /* 0x030fe200000000ff */
[----:B------:R-:W-:-:S06]  /*2290*/  UPRMT UR4, UR4, 0x9910, URZ ;  /* 0x0000991004047896 */ /* 0x000fcc000800003f */
[----:B------:R-:W-:Y:S02]  /*22a0*/  VIMNMX R5, R0, UR4, !PT ;  /* 0x0000000400057c48 */ /* 0x000fe4000ffe0100 */
        /* <DEDUP_REMOVED lines=13> */
.L_x_33437:
[----:B------:R3:W-:Y:S01]  /*2380*/  STG.E.U8 desc[UR36][R16.64], R5 ;  /* 0x0000000510007986 */ /* 0x0007e2000c101124 */
[----:B------:R-:W-:Y:S05]  /*2390*/  BRA `(.L_x_33439) ;  /* 0x0000000c005c7947 */ /* 0x000fea0003800000 */
.L_x_33436:
        /* <DEDUP_REMOVED lines=10> */
.L_x_33441:
[----:B------:R1:W-:Y:S01]  /*2440*/  STG.E desc[UR36][R16.64], R5 ;  /* 0x0000000510007986 */ /* 0x0003e2000c101924 */
[----:B------:R-:W-:Y:S05]  /*2450*/  BRA `(.L_x_33439) ;  /* 0x0000000c002c7947 */ /* 0x000fea0003800000 */
.L_x_33440:
[----:B------:R2:W-:Y:S01]  /*2460*/  STG.E.U16 desc[UR36][R16.64], R5 ;  /* 0x0000000510007986 */ /* 0x0005e2000c101524 */
[----:B------:R-:W-:Y:S05]  /*2470*/  BRA `(.L_x_33439) ;  /* 0x0000000c00247947 */ /* 0x000fea0003800000 */
.L_x_33435:
        /* <DEDUP_REMOVED lines=9> */
.L_x_33443:
[----:B------:R-:W0:Y:S02]  /*2510*/  I2F.S16 R0, R5 ;  /* 0x0000000500007306 */ /* 0x000e240000101400 */
[----:B0-----:R-:W-:-:S05]  /*2520*/  F2FP.F16.F32.PACK_AB R0, RZ, R0 ;  /* 0x00000000ff00723e */ /* 0x001fca00000000ff */
[----:B------:R0:W-:Y:S01]  /*2530*/  STG.E.U16 desc[UR36][R16.64], R0 ;  /* 0x0000000010007986 */ /* 0x0001e2000c101524 */
[----:B------:R-:W-:Y:S05]  /*2540*/  BRA `(.L_x_33439) ;  /* 0x0000000800f07947 */ /* 0x000fea0003800000 */
.L_x_33442:
        /* <DEDUP_REMOVED lines=10> */
.L_x_33445:
[----:B------:R-:W0:Y:S02]  /*25f0*/  I2F.S16 R5, R5 ;  /* 0x0000000500057306 */ /* 0x000e240000101400 */
[----:B0-----:R-:W-:-:S04]  /*2600*/  F2FP.F16.F32.PACK_AB R3, RZ, R5 ;  /* 0x00000005ff03723e */ /* 0x001fc800000000ff */
[----:B------:R-:W-:-:S05]  /*2610*/  PRMT R3, R3, 0x5410, RZ ;  /* 0x0000541003037816 */ /* 0x000fca00000000ff */
[----:B------:R0:W-:Y:S01]  /*2620*/  STG.E desc[UR36][R16.64], R3 ;  /* 0x0000000310007986 */ /* 0x0001e2000c101924 */
[----:B------:R-:W-:Y:S05]  /*2630*/  BRA `(.L_x_33439) ;  /* 0x0000000800b47947 */ /* 0x000fea0003800000 */
.L_x_33444:
[----:B------:R-:W0:Y:S02]  /*2640*/  I2F.F64.S16 R2, R5 ;  /* 0x0000000500027312 */ /* 0x000e240000101c00 */
[----:B0-----:R0:W-:Y:S01]  /*2650*/  STG.E.64 desc[UR36][R16.64], R2 ;  /* 0x0000000210007986 */ /* 0x0011e2000c101b24 */
[----:B------:R-:W-:Y:S05]  /*2660*/  BRA `(.L_x_33439) ;  /* 0x0000000800a87947 */ /* 0x000fea0003800000 */
.L_x_33434:
        /* <DEDUP_REMOVED lines=13> */
.L_x_33448:
[----:B------:R-:W0:Y:S01]  /*2740*/  I2F.F64.S16 R4, R5 ;  /* 0x0000000500047312 */ /* 0x000e220000101c00 */
[----:B------:R-:W-:-:S05]  /*2750*/  CS2R R6, SRZ ;  /* 0x0000000000067805 */ /* 0x000fca000001ff00 */
[----:B0-----:R0:W-:Y:S01]  /*2760*/  STG.E.128 desc[UR36][R16.64], R4 ;  /* 0x0000000410007986 */ /* 0x0011e2000c101d24 */
[----:B------:R-:W-:Y:S05]  /*2770*/  BRA `(.L_x_33439) ;  /* 0x0000000800647947 */ /* 0x000fea0003800000 */
.L_x_33447:
        /* <DEDUP_REMOVED lines=21> */
.L_x_33452:
[----:B------:R-:W-:Y:S05]  /*28d0*/  BSYNC B0 ;  /* 0x0000000000007941 */ /* 0x000fea0003800000 */
.L_x_33451:
[----:B------:R-:W-:-:S05]  /*28e0*/  LOP3.LUT R3, R0, R3, RZ, 0xfc, !PT ;  /* 0x0000000300037212 */ /* 0x000fca00078efcff */
[----:B------:R0:W-:Y:S01]  /*28f0*/  STG.E.U8 desc[UR36][R16.64], R3 ;  /* 0x0000000310007986 */ /* 0x0001e2000c101124 */
[----:B------:R-:W-:Y:S05]  /*2900*/  BRA `(.L_x_33439) ;  /* 0x0000000800007947 */ /* 0x000fea0003800000 */
.L_x_33450:
        /* <DEDUP_REMOVED lines=13> */
.L_x_33454:
[----:B------:R-:W-:Y:S01]  /*29e0*/  IMAD.MOV.U32 R0, RZ, RZ, 0x7f ;  /* 0x0000007fff007424 */ /* 0x000fe200078e00ff */
[----:B------:R-:W-:-:S04]  /*29f0*/  ISETP.GT.U32.AND P0, PT, R2, 0x7f800000, PT ;  /* 0x7f8000000200780c */ /* 0x000fc80003f04070 */
[----:B------:R-:W-:-:S09]  /*2a00*/  SEL R0, R0, 0x7c, P0 ;  /* 0x0000007c00007807 */ /* 0x000fd20000000000 */
.L_x_33455:
[----:B------:R-:W-:Y:S05]  /*2a10*/  BSYNC B0 ;  /* 0x0000000000007941 */ /* 0x000fea0003800000 */
.L_x_33453:
[----:B------:R-:W-:-:S04]  /*2a20*/  LOP3.LUT R2, R5, 0x80000000, RZ, 0xc0, !PT ;  /* 0x8000000005027812 */ /* 0x000fc800078ec0ff */
[----:B------:R-:W-:-:S04]  /*2a30*/  SHF.R.U32.HI R3, RZ, 0x18, R2 ;  /* 0x00000018ff037819 */ /* 0x000fc80000011602 */
[----:B------:R-:W-:-:S05]  /*2a40*/  LOP3.LUT R3, R0, R3, RZ, 0xfc, !PT ;  /* 0x0000000300037212 */ /* 0x000fca00078efcff */
[----:B------:R0:W-:Y:S01]  /*2a50*/  STG.E.U8 desc[UR36][R16.64], R3 ;  /* 0x0000000310007986 */ /* 0x0001e2000c101124 */
[----:B------:R-:W-:Y:S05]  /*2a60*/  BRA `(.L_x_33439) ;  /* 0x0000000400a87947 */ /* 0x000fea0003800000 */
.L_x_33449:
[----:B------:R-:W0:Y:S02]  /*2a70*/  I2F.S16 R0, R5 ;  /* 0x0000000500007306 */ /* 0x000e240000101400 */
[----:B0-----:R-:W-:-:S05]  /*2a80*/  F2FP.BF16.F32.PACK_AB R0, RZ, R0 ;  /* 0x00000000ff00723e */ /* 0x001fca00000010ff */
[----:B------:R0:W-:Y:S01]  /*2a90*/  STG.E.U16 desc[UR36][R16.64], R0 ;  /* 0x0000000010007986 */ /* 0x0001e2000c101524 */
[----:B------:R-:W-:Y:S05]  /*2aa0*/  BRA `(.L_x_33439) ;  /* 0x0000000400987947 */ /* 0x000fea0003800000 */
.L_x_33446:
        /* <DEDUP_REMOVED lines=10> */
.L_x_33458:
        /* <DEDUP_REMOVED lines=17> */
.L_x_33461:
[----:B------:R-:W-:-:S04]  /*2c60*/  LOP3.LUT R2, R5, 0x80000000, RZ, 0xc0, !PT ;  /* 0x8000000005027812 */ /* 0x000fc800078ec0ff */
[----:B------:R-:W-:-:S04]  /*2c70*/  SHF.R.U32.HI R3, RZ, 0x18, R2 ;  /* 0x00000018ff037819 */ /* 0x000fc80000011602 */
[----:B------:R-:W-:-:S04]  /*2c80*/  LOP3.LUT R0, R0, R3, RZ, 0xfc, !PT ;  /* 0x0000000300007212 */ /* 0x000fc800078efcff */
[----:B------:R-:W-:-:S07]  /*2c90*/  PRMT R8, R0, 0x7610, R8 ;  /* 0x0000761000087816 */ /* 0x000fce0000000008 */
.L_x_33460:
[----:B------:R-:W-:Y:S05]  /*2ca0*/  BSYNC B0 ;  /* 0x0000000000007941 */ /* 0x000fea0003800000 */
.L_x_33459:
[----:B------:R0:W-:Y:S01]  /*2cb0*/  STG.E.U8 desc[UR36][R16.64], R8 ;  /* 0x0000000810007986 */ /* 0x0001e2000c101124 */
[----:B------:R-:W-:Y:S05]  /*2cc0*/  BRA `(.L_x_33439) ;  /* 0x0000000400107947 */ /* 0x000fea0003800000 */
.L_x_33457:
        /* <DEDUP_REMOVED lines=17> */
.L_x_33464:
[----:B------:R-:W-:-:S04]  /*2de0*/  LOP3.LUT R2, R5, 0x80000000, RZ, 0xc0, !PT ;  /* 0x8000000005027812 */ /* 0x000fc800078ec0ff */
[----:B------:R-:W-:-:S04]  /*2df0*/  SHF.R.U32.HI R3, RZ, 0x18, R2 ;  /* 0x00000018ff037819 */ /* 0x000fc80000011602 */
[----:B------:R-:W-:-:S04]  /*2e00*/  LOP3.LUT R0, R0, R3, RZ, 0xfc, !PT ;  /* 0x0000000300007212 */ /* 0x000fc800078efcff */
[----:B------:R-:W-:-:S07]  /*2e10*/  PRMT R8, R0, 0x7610, R8 ;  /* 0x0000761000087816 */ /* 0x000fce0000000008 */
.L_x_33463:
[----:B------:R-:W-:Y:S05]  /*2e20*/  BSYNC B0 ;  /* 0x0000000000007941 */ /* 0x000fea0003800000 */
.L_x_33462:
[----:B------:R0:W-:Y:S01]  /*2e30*/  STG.E.U8 desc[UR36][R16.64], R8 ;  /* 0x0000000810007986 */ /* 0x0001e2000c101124 */
[----:B------:R-:W-:Y:S05]  /*2e40*/  BRA `(.L_x_33439) ;  /* 0x0000000000b07947 */ /* 0x000fea0003800000 */
.L_x_33456:
        /* <DEDUP_REMOVED lines=22> */
.L_x_33438:
        /* <DEDUP_REMOVED lines=16> */
.L_x_33467:
[----:B------:R-:W-:Y:S05]  /*30b0*/  BRA `(.L_x_33439) ;  /* 0x0000000000147947 */ /* 0x000fea0003800000 */
.L_x_33466:
[----:B------:R-:W-:-:S04]  /*30c0*/  PRMT R2, R5, 0x9910, RZ ;  /* 0x0000991005027816 */ /* 0x000fc800000000ff */
[----:B------:R-:W-:-:S05]  /*30d0*/  SHF.R.S32.HI R3, RZ, 0x1f, R2 ;  /* 0x0000001fff037819 */ /* 0x000fca0000011402 */
[----:B------:R0:W-:Y:S01]  /*30e0*/  STG.E.64 desc[UR36][R16.64], R2 ;  /* 0x0000000210007986 */ /* 0x0001e2000c101b24 */
[----:B------:R-:W-:Y:S05]  /*30f0*/  BRA `(.L_x_33439) ;  /* 0x0000000000047947 */ /* 0x000fea0003800000 */
.L_x_33465:
[----:B------:R0:W-:Y:S02]  /*3100*/  STG.E desc[UR36][R16.64], R5 ;  /* 0x0000000510007986 */ /* 0x0001e4000c101924 */
.L_x_33439:
[----:B------:R-:W-:-:S04]  /*3110*/  IMAD R18, R23, 0x200, R18 ;  /* 0x0000020017127824 */ /* 0x000fc800078e0212 */
[----:B------:R-:W-:-:S07]  /*3120*/  VIADD R19, R18, 0x80 ;  /* 0x0000008012137836 */ /* 0x000fce0000000000 */
.L_x_33399:
[----:B------:R-:W-:Y:S05]  /*3130*/  BSYNC B6 ;  /* 0x0000000000067941 */ /* 0x000fea0003800000 */
.L_x_33398:
        /* <DEDUP_REMOVED lines=307> */
.L_x_33470:
        /* <DEDUP_REMOVED lines=20> */
.L_x_33474:
[----:B------:R0:W5:Y:S01]  /*45b0*/  LDG.E.U8 R0, desc[UR36][R2.64] ;  /* 0x0000002402007981 */ /* 0x000162000c1e1100 */
[----:B------:R-:W-:Y:S05]  /*45c0*/  BRA `(.L_x_33476) ;  /* 0x0000000c00547947 */ /* 0x000fea0003800000 */
.L_x_33473:
        /* <DEDUP_REMOVED lines=8> */
.L_x_33478:
[----:B------:R0:W5:Y:S01]  /*4650*/  LDG.E.U16 R0, desc[UR36][R2.64] ;  /* 0x0000002402007981 */ /* 0x000162000c1e1500 */
[----:B------:R-:W-:Y:S05]  /*4660*/  BRA `(.L_x_33476) ;  /* 0x0000000c002c7947 */ /* 0x000fea0003800000 */
.L_x_33477:
[----:B------:R0:W5:Y:S01]  /*4670*/  LDG.E.U16 R0, desc[UR36][R2.64] ;  /* 0x0000002402007981 */ /* 0x000162000c1e1500 */
[----:B------:R-:W-:Y:S05]  /*4680*/  BRA `(.L_x_33476) ;  /* 0x0000000c00247947 */ /* 0x000fea0003800000 */
.L_x_33472:
        /* <DEDUP_REMOVED lines=9> */
.L_x_33480:
[----:B------:R-:W2:Y:S02]  /*4720*/  LDG.E.U16 R4, desc[UR36][R2.64] ;  /* 0x0000002402047981 */ /* 0x000ea4000c1e1500 */
[----:B--2---:R-:W-:-:S06]  /*4730*/  HADD2.F32 R4, -RZ, R4.H0_H0 ;  /* 0x20000004ff047230 */ /* 0x004fcc0000004100 */
[----:B------:R-:W0:Y:S02]  /*4740*/  F2I.FTZ.TRUNC.NTZ R4, R4 ;  /* 0x0000000400047305 */ /* 0x000e24000021f100 */
[----:B0-----:R-:W-:Y:S01]  /*4750*/  PRMT R0, R4, 0x7610, R0 ;  /* 0x0000761004007816 */ /* 0x001fe20000000000 */
[----:B------:R-:W-:Y:S06]  /*4760*/  BRA `(.L_x_33476) ;  /* 0x0000000800ec7947 */ /* 0x000fec0003800000 */
.L_x_33479:
        /* <DEDUP_REMOVED lines=9> */
.L_x_33482:
[----:B------:R-:W2:Y:S02]  /*4800*/  LDG.E.U16 R2, desc[UR36][R2.64] ;  /* 0x0000002402027981 */ /* 0x000ea4000c1e1500 */
[----:B--2---:R-:W-:-:S06]  /*4810*/  HADD2.F32 R4, -RZ, R2.H0_H0 ;  /* 0x20000002ff047230 */ /* 0x004fcc0000004100 */
[----:B------:R-:W0:Y:S02]  /*4820*/  F2I.FTZ.TRUNC.NTZ R4, R4 ;  /* 0x0000000400047305 */ /* 0x000e24000021f100 */
[----:B0-----:R-:W-:Y:S01]  /*4830*/  PRMT R0, R4, 0x7610, R0 ;  /* 0x0000761004007816 */ /* 0x001fe20000000000 */
[----:B------:R-:W-:Y:S06]  /*4840*/  BRA `(.L_x_33476) ;  /* 0x0000000800b47947 */ /* 0x000fec0003800000 */
.L_x_33481:
[----:B------:R-:W2:Y:S02]  /*4850*/  LDG.E.64 R2, desc[UR36][R2.64] ;  /* 0x0000002402027981 */ /* 0x000ea4000c1e1b00 */
[----:B--2---:R0:W1:Y:S01]  /*4860*/  F2I.F64.TRUNC R0, R2 ;  /* 0x0000000200007311 */ /* 0x004062000030d100 */
[----:B------:R-:W-:Y:S05]  /*4870*/  BRA `(.L_x_33476) ;  /* 0x0000000800a87947 */ /* 0x000fea0003800000 */
.L_x_33471:
        /* <DEDUP_REMOVED lines=12> */
.L_x_33485:
[----:B------:R-:W2:Y:S02]  /*4940*/  LDG.E.64 R2, desc[UR36][R2.64] ;  /* 0x0000002402027981 */ /* 0x000ea4000c1e1b00 */
[----:B--2---:R3:W4:Y:S01]  /*4950*/  F2I.F64.TRUNC R0, R2 ;  /* 0x0000000200007311 */ /* 0x004722000030d100 */
[----:B------:R-:W-:Y:S05]  /*4960*/  BRA `(.L_x_33476) ;  /* 0x00000008006c7947 */ /* 0x000fea0003800000 */
.L_x_33484:
        /* <DEDUP_REMOVED lines=28> */
.L_x_33487:
        /* <DEDUP_REMOVED lines=15> */
.L_x_33486:
[----:B------:R-:W2:Y:S02]  /*4c20*/  LDG.E.U16 R4, desc[UR36][R2.64] ;  /* 0x0000002402047981 */ /* 0x000ea4000c1e1500 */
[----:B--2---:R-:W-:-:S06]  /*4c30*/  IMAD.U32 R4, R4, 0x10000, RZ ;  /* 0x0001000004047824 */ /* 0x004fcc00078e00ff */
[----:B------:R-:W0:Y:S02]  /*4c40*/  F2I.FTZ.TRUNC.NTZ R4, R4 ;  /* 0x0000000400047305 */ /* 0x000e24000021f100 */
[----:B0-----:R-:W-:Y:S01]  /*4c50*/  PRMT R0, R4, 0x7610, R0 ;  /* 0x0000761004007816 */ /* 0x001fe20000000000 */
[----:B------:R-:W-:Y:S06]  /*4c60*/  BRA `(.L_x_33476) ;  /* 0x0000000400ac7947 */ /* 0x000fec0003800000 */
.L_x_33483:
        /* <DEDUP_REMOVED lines=10> */
.L_x_33490:
        /* <DEDUP_REMOVED lines=21> */
.L_x_33494:
[----:B------:R-:W-:Y:S05]  /*4e60*/  BSYNC B1 ;  /* 0x0000000000017941 */ /* 0x000fea0003800000 */
.L_x_33493:
[----:B------:R-:W-:Y:S01]  /*4e70*/  IMAD.SHL.U32 R2, R2, 0x100000, RZ ;  /* 0x0010000002027824 */ /* 0x000fe200078e00ff */
[----:B------:R-:W-:-:S04]  /*4e80*/  LEA R3, R0, 0x3b800000, 0x17 ;  /* 0x3b80000000037811 */ /* 0x000fc800078eb8ff */
[----:B------:R-:W-:-:S07]  /*4e90*/  LOP3.LUT R4, R3, R2, R4, 0xfe, !PT ;  /* 0x0000000203047212 */ /* 0x000fce00078efe04 */
.L_x_33492:
[----:B------:R-:W-:Y:S05]  /*4ea0*/  BSYNC B0 ;  /* 0x0000000000007941 */ /* 0x000fea0003800000 */
.L_x_33491:
[----:B------:R-:W0:Y:S02]  /*4eb0*/  F2I.FTZ.TRUNC.NTZ R4, R4 ;  /* 0x0000000400047305 */ /* 0x000e24000021f100 */
[----:B0-----:R-:W-:Y:S01]  /*4ec0*/  PRMT R0, R4, 0x7610, R0 ;  /* 0x0000761004007816 */ /* 0x001fe20000000000 */
[----:B------:R-:W-:Y:S06]  /*4ed0*/  BRA `(.L_x_33476) ;  /* 0x0000000400107947 */ /* 0x000fec0003800000 */
.L_x_33489:
        /* <DEDUP_REMOVED lines=21> */
.L_x_33498:
[----:B------:R-:W-:Y:S05]  /*5030*/  BSYNC B1 ;  /* 0x0000000000017941 */ /* 0x000fea0003800000 */
.L_x_33497:
[----:B------:R-:W-:Y:S01]  /*5040*/  IMAD.SHL.U32 R2, R2, 0x200000, RZ ;  /* 0x0020000002027824 */ /* 0x000fe200078e00ff */
[----:B------:R-:W-:-:S04]  /*5050*/  LEA R3, R0, 0x37800000, 0x17 ;  /* 0x3780000000037811 */ /* 0x000fc800078eb8ff */
[----:B------:R-:W-:-:S07]  /*5060*/  LOP3.LUT R4, R3, R2, R4, 0xfe, !PT ;  /* 0x0000000203047212 */ /* 0x000fce00078efe04 */
.L_x_33496:
[----:B------:R-:W-:Y:S05]  /*5070*/  BSYNC B0 ;  /* 0x0000000000007941 */ /* 0x000fea0003800000 */
.L_x_33495:
[----:B------:R-:W0:Y:S02]  /*5080*/  F2I.FTZ.TRUNC.NTZ R4, R4 ;  /* 0x0000000400047305 */ /* 0x000e24000021f100 */
[----:B0-----:R-:W-:Y:S01]  /*5090*/  PRMT R0, R4, 0x7610, R0 ;  /* 0x0000761004007816 */ /* 0x001fe20000000000 */
[----:B------:R-:W-:Y:S06]  /*50a0*/  BRA `(.L_x_33476) ;  /* 0x00000000009c7947 */ /* 0x000fec0003800000 */
.L_x_33488:
        /* <DEDUP_REMOVED lines=14> */
.L_x_33502:
[----:B------:R-:W-:Y:S05]  /*5190*/  BSYNC B0 ;  /* 0x0000000000007941 */ /* 0x000fea0003800000 */
.L_x_33501:
[----:B------:R-:W0:Y:S02]  /*51a0*/  F2I.FTZ.TRUNC.NTZ R4, R4 ;  /* 0x0000000400047305 */ /* 0x000e24000021f100 */
[----:B0-----:R-:W-:Y:S01]  /*51b0*/  PRMT R0, R4, 0x7610, R0 ;  /* 0x0000761004007816 */ /* 0x001fe20000000000 */
[----:B------:R-:W-:Y:S06]  /*51c0*/  BRA `(.L_x_33476) ;  /* 0x0000000000547947 */ /* 0x000fec0003800000 */
.L_x_33475:
        /* <DEDUP_REMOVED lines=16> */
.L_x_33503:
[----:B------:R-:W-:Y:S01]  /*52d0*/  PRMT R0, RZ, 0x7610, R0 ;  /* 0x00007610ff007816 */ /* 0x000fe20000000000 */
[----:B------:R-:W-:Y:S06]  /*52e0*/  BRA `(.L_x_33476) ;  /* 0x00000000000c7947 */ /* 0x000fec0003800000 */
.L_x_33500:
[----:B------:R2:W5:Y:S01]  /*52f0*/  LDG.E.U16 R0, desc[UR36][R2.64] ;  /* 0x0000002402007981 */ /* 0x000562000c1e1500 */
[----:B------:R-:W-:Y:S05]  /*5300*/  BRA `(.L_x_33476) ;  /* 0x0000000000047947 */ /* 0x000fea0003800000 */
.L_x_33499:
[----:B------:R1:W5:Y:S02]  /*5310*/  LDG.E.U16 R0, desc[UR36][R2.64] ;  /* 0x0000002402007981 */ /* 0x000364000c1e1500 */
.L_x_33476:
        /* <DEDUP_REMOVED lines=18> */
.L_x_33507:
[----:B------:R0:W-:Y:S01]  /*5440*/  STG.E.U8 desc[UR36][R16.64], R5 ;  /* 0x0000000510007986 */ /* 0x0001e2000c101124 */
[----:B------:R-:W-:Y:S05]  /*5450*/  BRA `(.L_x_33509) ;  /* 0x0000000c005c7947 */ /* 0x000fea0003800000 */
.L_x_33506:
        /* <DEDUP_REMOVED lines=10> */
.L_x_33511:
[----:B------:R0:W-:Y:S01]  /*5500*/  STG.E desc[UR36][R16.64], R5 ;  /* 0x0000000510007986 */ /* 0x0001e2000c101924 */
[----:B------:R-:W-:Y:S05]  /*5510*/  BRA `(.L_x_33509) ;  /* 0x0000000c002c7947 */ /* 0x000fea0003800000 */
.L_x_33510:
[----:B------:R0:W-:Y:S01]  /*5520*/  STG.E.U16 desc[UR36][R16.64], R5 ;  /* 0x0000000510007986 */ /* 0x0001e2000c101524 */
[----:B------:R-:W-:Y:S05]  /*5530*/  BRA `(.L_x_33509) ;  /* 0x0000000c00247947 */ /* 0x000fea0003800000 */
.L_x_33505:
        /* <DEDUP_REMOVED lines=9> */
.L_x_33513:
[----:B------:R-:W0:Y:S02]  /*55d0*/  I2F.S16 R0, R5 ;  /* 0x0000000500007306 */ /* 0x000e240000101400 */
[----:B0-----:R-:W-:-:S05]  /*55e0*/  F2FP.F16.F32.PACK_AB R0, RZ, R0 ;  /* 0x00000000ff00723e */ /* 0x001fca00000000ff */
[----:B------:R0:W-:Y:S01]  /*55f0*/  STG.E.U16 desc[UR36][R16.64], R0 ;  /* 0x0000000010007986 */ /* 0x0001e2000c101524 */
[----:B------:R-:W-:Y:S05]  /*5600*/  BRA `(.L_x_33509) ;  /* 0x0000000800f07947 */ /* 0x000fea0003800000 */
.L_x_33512:
        /* <DEDUP_REMOVED lines=10> */
.L_x_33515:
[----:B------:R-:W0:Y:S02]  /*56b0*/  I2F.S16 R5, R5 ;  /* 0x0000000500057306 */ /* 0x000e240000101400 */
[----:B0-----:R-:W-:-:S04]  /*56c0*/  F2FP.F16.F32.PACK_AB R3, RZ, R5 ;  /* 0x00000005ff03723e */ /* 0x001fc800000000ff */
[----:B------:R-:W-:-:S05]  /*56d0*/  PRMT R3, R3, 0x5410, RZ ;  /* 0x0000541003037816 */ /* 0x000fca00000000ff */
[----:B------:R0:W-:Y:S01]  /*56e0*/  STG.E desc[UR36][R16.64], R3 ;  /* 0x0000000310007986 */ /* 0x0001e2000c101924 */
[----:B------:R-:W-:Y:S05]  /*56f0*/  BRA `(.L_x_33509) ;  /* 0x0000000800b47947 */ /* 0x000fea0003800000 */
.L_x_33514:
[----:B------:R-:W0:Y:S02]  /*5700*/  I2F.F64.S16 R2, R5 ;  /* 0x0000000500027312 */ /* 0x000e240000101c00 */
[----:B0-----:R0:W-:Y:S01]  /*5710*/  STG.E.64 desc[UR36][R16.64], R2 ;  /* 0x0000000210007986 */ /* 0x0011e2000c101b24 */
[----:B------:R-:W-:Y:S05]  /*5720*/  BRA `(.L_x_33509) ;  /* 0x0000000800a87947 */ /* 0x000fea0003800000 */
.L_x_33504:
        /* <DEDUP_REMOVED lines=13> */
.L_x_33518:
[----:B------:R-:W0:Y:S01]  /*5800*/  I2F.F64.S16 R4, R5 ;  /* 0x0000000500047312 */ /* 0x000e220000101c00 */
[----:B------:R-:W-:-:S05]  /*5810*/  CS2R R6, SRZ ;  /* 0x0000000000067805 */ /* 0x000fca000001ff00 */
[----:B0-----:R0:W-:Y:S01]  /*5820*/  STG.E.128 desc[UR36][R16.64], R4 ;  /* 0x0000000410007986 */ /* 0x0011e2000c101d24 */
[----:B------:R-:W-:Y:S05]  /*5830*/  BRA `(.L_x_33509) ;  /* 0x0000000800647947 */ /* 0x000fea0003800000 */
.L_x_33517:
        /* <DEDUP_REMOVED lines=21> */
.L_x_33522:
[----:B------:R-:W-:Y:S05]  /*5990*/  BSYNC B0 ;  /* 0x0000000000007941 */ /* 0x000fea0003800000 */
.L_x_33521:
[----:B------:R-:W-:-:S05]  /*59a0*/  LOP3.LUT R3, R0, R3, RZ, 0xfc, !PT ;  /* 0x0000000300037212 */ /* 0x000fca00078efcff */
[----:B------:R0:W-:Y:S01]  /*59b0*/  STG.E.U8 desc[UR36][R16.64], R3 ;  /* 0x0000000310007986 */ /* 0x0001e2000c101124 */
[----:B------:R-:W-:Y:S05]  /*59c0*/  BRA `(.L_x_33509) ;  /* 0x0000000800007947 */ /* 0x000fea0003800000 */
.L_x_33520:
        /* <DEDUP_REMOVED lines=13> */
.L_x_33524:
[----:B------:R-:W-:Y:S01]  /*5aa0*/  IMAD.MOV.U32 R0, RZ, RZ, 0x7f ;  /* 0x0000007fff007424 */ /* 0x000fe200078e00ff */
[----:B------:R-:W-:-:S04]  /*5ab0*/  ISETP.GT.U32.AND P0, PT, R2, 0x7f800000, PT ;  /* 0x7f8000000200780c */ /* 0x000fc80003f04070 */
[----:B------:R-:W-:-:S09]  /*5ac0*/  SEL R0, R0, 0x7c, P0 ;  /* 0x0000007c00007807 */ /* 0x000fd20000000000 */
.L_x_33525:
[----:B------:R-:W-:Y:S05]  /*5ad0*/  BSYNC B0 ;  /* 0x0000000000007941 */ /* 0x000fea0003800000 */
.L_x_33523:
[----:B------:R-:W-:-:S04]  /*5ae0*/  LOP3.LUT R2, R5, 0x80000000, RZ, 0xc0, !PT ;  /* 0x8000000005027812 */ /* 0x000fc800078ec0ff */
[----:B------:R-:W-:-:S04]  /*5af0*/  SHF.R.U32.HI R3, RZ, 0x18, R2 ;  /* 0x00000018ff037819 */ /* 0x000fc80000011602 */
[----:B------:R-:W-:-:S05]  /*5b00*/  LOP3.LUT R3, R0, R3, RZ, 0xfc, !PT ;  /* 0x0000000300037212 */ /* 0x000fca00078efcff */
[----:B------:R0:W-:Y:S01]  /*5b10*/  STG.E.U8 desc[UR36][R16.64], R3 ;  /* 0x0000000310007986 */ /* 0x0001e2000c101124 */
[----:B------:R-:W-:Y:S05]  /*5b20*/  BRA `(.L_x_33509) ;  /* 0x0000000400a87947 */ /* 0x000fea0003800000 */
.L_x_33519:
[----:B------:R-:W0:Y:S02]  /*5b30*/  I2F.S16 R0, R5 ;  /* 0x0000000500007306 */ /* 0x000e240000101400 */
[----:B0-----:R-:W-:-:S05]  /*5b40*/  F2FP.BF16.F32.PACK_AB R0, RZ, R0 ;  /* 0x00000000ff00723e */ /* 0x001fca00000010ff */
[----:B------:R0:W-:Y:S01]  /*5b50*/  STG.E.U16 desc[UR36][R16.64], R0 ;  /* 0x0000000010007986 */ /* 0x0001e2000c101524 */
[----:B------:R-:W-:Y:S05]  /*5b60*/  BRA `(.L_x_33509) ;  /* 0x0000000400987947 */ /* 0x000fea0003800000 */
.L_x_33516:
        /* <DEDUP_REMOVED lines=10> */
.L_x_33528:
        /* <DEDUP_REMOVED lines=17> */
.L_x_33531:
[----:B------:R-:W-:-:S04]  /*5d20*/  LOP3.LUT R2, R5, 0x80000000, RZ, 0xc0, !PT ;  /* 0x8000000005027812 */ /* 0x000fc800078ec0ff */
[----:B------:R-:W-:-:S04]  /*5d30*/  SHF.R.U32.HI R3, RZ, 0x18, R2 ;  /* 0x00000018ff037819 */ /* 0x000fc80000011602 */
[----:B------:R-:W-:-:S04]  /*5d40*/  LOP3.LUT R0, R0, R3, RZ, 0xfc, !PT ;  /* 0x0000000300007212 */ /* 0x000fc800078efcff */
[----:B------:R-:W-:-:S07]  /*5d50*/  PRMT R8, R0, 0x7610, R8 ;  /* 0x0000761000087816 */ /* 0x000fce0000000008 */
.L_x_33530:
[----:B------:R-:W-:Y:S05]  /*5d60*/  BSYNC B0 ;  /* 0x0000000000007941 */ /* 0x000fea0003800000 */
.L_x_33529:
[----:B------:R3:W-:Y:S01]  /*5d70*/  STG.E.U8 desc[UR36][R16.64], R8 ;  /* 0x0000000810007986 */ /* 0x0007e2000c101124 */
[----:B------:R-:W-:Y:S05]  /*5d80*/  BRA `(.L_x_33509) ;  /* 0x0000000400107947 */ /* 0x000fea0003800000 */
.L_x_33527:
        /* <DEDUP_REMOVED lines=17> */
.L_x_33534:
[----:B------:R-:W-:-:S04]  /*5ea0*/  LOP3.LUT R2, R5, 0x80000000, RZ, 0xc0, !PT ;  /* 0x8000000005027812 */ /* 0x000fc800078ec0ff */
[----:B------:R-:W-:-:S04]  /*5eb0*/  SHF.R.U32.HI R3, RZ, 0x18, R2 ;  /* 0x00000018ff037819 */ /* 0x000fc80000011602 */
[----:B------:R-:W-:-:S04]  /*5ec0*/  LOP3.LUT R0, R0, R3, RZ, 0xfc, !PT ;  /* 0x0000000300007212 */ /* 0x000fc800078efcff */
[----:B------:R-:W-:-:S07]  /*5ed0*/  PRMT R8, R0, 0x7610, R8 ;  /* 0x0000761000087816 */ /* 0x000fce0000000008 */
.L_x_33533:
[----:B------:R-:W-:Y:S05]  /*5ee0*/  BSYNC B0 ;  /* 0x0000000000007941 */ /* 0x000fea0003800000 */
.L_x_33532:
[----:B------:R0:W-:Y:S01]  /*5ef0*/  STG.E.U8 desc[UR36][R16.64], R8 ;  /* 0x0000000810007986 */ /* 0x0001e2000c101124 */
[----:B------:R-:W-:Y:S05]  /*5f00*/  BRA `(.L_x_33509) ;  /* 0x0000000000b07947 */ /* 0x000fea0003800000 */
.L_x_33526:
        /* <DEDUP_REMOVED lines=22> */
.L_x_33508:
        /* <DEDUP_REMOVED lines=16> */
.L_x_33537:
[----:B------:R-:W-:Y:S05]  /*6170*/  BRA `(.L_x_33509) ;  /* 0x0000000000147947 */ /* 0x000fea0003800000 */
.L_x_33536:
[----:B------:R-:W-:-:S04]  /*6180*/  PRMT R2, R5, 0x9910, RZ ;  /* 0x0000991005027816 */ /* 0x000fc800000000ff */
[----:B------:R-:W-:-:S05]  /*6190*/  SHF.R.S32.HI R3, RZ, 0x1f, R2 ;  /* 0x0000001fff037819 */ /* 0x000fca0000011402 */
[----:B------:R2:W-:Y:S01]  /*61a0*/  STG.E.64 desc[UR36][R16.64], R2 ;  /* 0x0000000210007986 */ /* 0x0005e2000c101b24 */
[----:B------:R-:W-:Y:S05]  /*61b0*/  BRA `(.L_x_33509) ;  /* 0x0000000000047947 */ /* 0x000fea0003800000 */
.L_x_33535:
[----:B------:R0:W-:Y:S02]  /*61c0*/  STG.E desc[UR36][R16.64], R5 ;  /* 0x0000000510007986 */ /* 0x0001e4000c101924 */
.L_x_33509:
[----:B------:R-:W-:-:S07]  /*61d0*/  VIADD R19, R19, 0x80 ;  /* 0x0000008013137836 */ /* 0x000fce0000000000 */
.L_x_33469:
[----:B------:R-:W-:Y:S05]  /*61e0*/  BSYNC B6 ;  /* 0x0000000000067941 */ /* 0x000fea0003800000 */
.L_x_33468:
        /* <DEDUP_REMOVED lines=307> */
.L_x_33540:
        /* <DEDUP_REMOVED lines=20> */
.L_x_33544:
[----:B------:R0:W5:Y:S01]  /*7660*/  LDG.E.U8 R0, desc[UR36][R2.64] ;  /* 0x0000002402007981 */ /* 0x000162000c1e1100 */
[----:B------:R-:W-:Y:S05]  /*7670*/  BRA `(.L_x_33546) ;  /* 0x0000000c00547947 */ /* 0x000fea0003800000 */
.L_x_33543:
        /* <DEDUP_REMOVED lines=8> */
.L_x_33548:
[----:B------:R0:W5:Y:S01]  /*7700*/  LDG.E.U16 R0, desc[UR36][R2.64] ;  /* 0x0000002402007981 */ /* 0x000162000c1e1500 */
[----:B------:R-:W-:Y:S05]  /*7710*/  BRA `(.L_x_33546) ;  /* 0x0000000c002c7947 */ /* 0x000fea0003800000 */
.L_x_33547:
[----:B------:R0:W5:Y:S01]  /*7720*/  LDG.E.U16 R0, desc[UR36][R2.64] ;  /* 0x0000002402007981 */ /* 0x000162000c1e1500 */
[----:B------:R-:W-:Y:S05]  /*7730*/  BRA `(.L_x_33546) ;  /* 0x0000000c00247947 */ /* 0x000fea0003800000 */
.L_x_33542:
        /* <DEDUP_REMOVED lines=9> */
.L_x_33550:
[----:B------:R-:W2:Y:S02]  /*77d0*/  LDG.E.U16 R4, desc[UR36][R2.64] ;  /* 0x0000002402047981 */ /* 0x000ea4000c1e1500 */
[----:B--2---:R-:W-:-:S06]  /*77e0*/  HADD2.F32 R4, -RZ, R4.H0_H0 ;  /* 0x20000004ff047230 */ /* 0x004fcc0000004100 */
[----:B------:R-:W0:Y:S02]  /*77f0*/  F2I.FTZ.TRUNC.NTZ R4, R4 ;  /* 0x0000000400047305 */ /* 0x000e24000021f100 */
[----:B0-----:R-:W-:Y:S01]  /*7800*/  PRMT R0, R4, 0x7610, R0 ;  /* 0x0000761004007816 */ /* 0x001fe20000000000 */
[----:B------:R-:W-:Y:S06]  /*7810*/  BRA `(.L_x_33546) ;  /* 0x0000000800ec7947 */ /* 0x000fec0003800000 */
.L_x_33549:
        /* <DEDUP_REMOVED lines=9> */
.L_x_33552:
[----:B------:R-:W2:Y:S02]  /*78b0*/  LDG.E.U16 R2, desc[UR36][R2.64] ;  /* 0x0000002402027981 */ /* 0x000ea4000c1e1500 */
[----:B--2---:R-:W-:-:S06]  /*78c0*/  HADD2.F32 R4, -RZ, R2.H0_H0 ;  /* 0x20000002ff047230 */ /* 0x004fcc0000004100 */
[----:B------:R-:W0:Y:S02]  /*78d0*/  F2I.FTZ.TRUNC.NTZ R4, R4 ;  /* 0x0000000400047305 */ /* 0x000e24000021f100 */
[----:B0-----:R-:W-:Y:S01]  /*78e0*/  PRMT R0, R4, 0x7610, R0 ;  /* 0x0000761004007816 */ /* 0x001fe20000000000 */
[----:B------:R-:W-:Y:S06]  /*78f0*/  BRA `(.L_x_33546) ;  /* 0x0000000800b47947 */ /* 0x000fec0003800000 */
.L_x_33551:
[----:B------:R-:W2:Y:S02]  /*7900*/  LDG.E.64 R2, desc[UR36][R2.64] ;  /* 0x0000002402027981 */ /* 0x000ea4000c1e1b00 */
[----:B--2---:R0:W1:Y:S01]  /*7910*/  F2I.F64.TRUNC R0, R2 ;  /* 0x0000000200007311 */ /* 0x004062000030d100 */
[----:B------:R-:W-:Y:S05]  /*7920*/  BRA `(.L_x_33546) ;  /* 0x0000000800a87947 */ /* 0x000fea0003800000 */
.L_x_33541:
        /* <DEDUP_REMOVED lines=12> */
.L_x_33555:
[----:B------:R-:W2:Y:S02]  /*79f0*/  LDG.E.64 R2, desc[UR36][R2.64] ;  /* 0x0000002402027981 */ /* 0x000ea4000c1e1b00 */
[----:B--2---:R3:W4:Y:S01]  /*7a00*/  F2I.F64.TRUNC R0, R2 ;  /* 0x0000000200007311 */ /* 0x004722000030d100 */
[----:B------:R-:W-:Y:S05]  /*7a10*/  BRA `(.L_x_33546) ;  /* 0x00000008006c7947 */ /* 0x000fea0003800000 */
.L_x_33554:
        /* <DEDUP_REMOVED lines=28> */
.L_x_33557:
        /* <DEDUP_REMOVED lines=15> */
.L_x_33556:
[----:B------:R-:W2:Y:S02]  /*7cd0*/  LDG.E.U16 R4, desc[UR36][R2.64] ;  /* 0x0000002402047981 */ /* 0x000ea4000c1e1500 */
[----:B--2---:R-:W-:-:S06]  /*7ce0*/  IMAD.U32 R4, R4, 0x10000, RZ ;  /* 0x0001000004047824 */ /* 0x004fcc00078e00ff */
[----:B------:R-:W0:Y:S02]  /*7cf0*/  F2I.FTZ.TRUNC.NTZ R4, R4 ;  /* 0x0000000400047305 */ /* 0x000e24000021f100 */
[----:B0-----:R-:W-:Y:S01]  /*7d00*/  PRMT R0, R4, 0x7610, R0 ;  /* 0x0000761004007816 */ /* 0x001fe20000000000 */
[----:B------:R-:W-:Y:S06]  /*7d10*/  BRA `(.L_x_33546) ;  /* 0x0000000400ac7947 */ /* 0x000fec0003800000 */
.L_x_33553:
        /* <DEDUP_REMOVED lines=10> */
.L_x_33560:
        /* <DEDUP_REMOVED lines=21> */
.L_x_33564:
[----:B------:R-:W-:Y:S05]  /*7f10*/  BSYNC B1 ;  /* 0x0000000000017941 */ /* 0x000fea0003800000 */
.L_x_33563:
[----:B------:R-:W-:Y:S01]  /*7f20*/  IMAD.SHL.U32 R2, R2, 0x100000, RZ ;  /* 0x0010000002027824 */ /* 0x000fe200078e00ff */
[----:B------:R-:W-:-:S04]  /*7f30*/  LEA R3, R0, 0x3b800000, 0x17 ;  /* 0x3b80000000037811 */ /* 0x000fc800078eb8ff */
[----:B------:R-:W-:-:S07]  /*7f40*/  LOP3.LUT R4, R3, R2, R4, 0xfe, !PT ;  /* 0x0000000203047212 */ /* 0x000fce00078efe04 */
.L_x_33562:
[----:B------:R-:W-:Y:S05]  /*7f50*/  BSYNC B0 ;  /* 0x0000000000007941 */ /* 0x000fea0003800000 */
.L_x_33561:
[----:B------:R-:W0:Y:S02]  /*7f60*/  F2I.FTZ.TRUNC.NTZ R4, R4 ;  /* 0x0000000400047305 */ /* 0x000e24000021f100 */
[----:B0-----:R-:W-:Y:S01]  /*7f70*/  PRMT R0, R4, 0x7610, R0 ;  /* 0x0000761004007816 */ /* 0x001fe20000000000 */
[----:B------:R-:W-:Y:S06]  /*7f80*/  BRA `(.L_x_33546) ;  /* 0x0000000400107947 */ /* 0x000fec0003800000 */
.L_x_33559:
        /* <DEDUP_REMOVED lines=21> */
.L_x_33568:
[----:B------:R-:W-:Y:S05]  /*80e0*/  BSYNC B1 ;  /* 0x0000000000017941 */ /* 0x000fea0003800000 */
.L_x_33567:
[----:B------:R-:W-:Y:S01]  /*80f0*/  IMAD.SHL.U32 R2, R2, 0x200000, RZ ;  /* 0x0020000002027824 */ /* 0x000fe200078e00ff */
[----:B------:R-:W-:-:S04]  /*8100*/  LEA R3, R0, 0x37800000, 0x17 ;  /* 0x3780000000037811 */ /* 0x000fc800078eb8ff */
[----:B------:R-:W-:-:S07]  /*8110*/  LOP3.LUT R4, R3, R2, R4, 0xfe, !PT ;  /* 0x0000000203047212 */ /* 0x000fce00078efe04 */
.L_x_33566:
[----:B------:R-:W-:Y:S05]  /*8120*/  BSYNC B0 ;  /* 0x0000000000007941 */ /* 0x000fea0003800000 */
.L_x_33565:
[----:B------:R-:W0:Y:S02]  /*8130*/  F2I.FTZ.TRUNC.NTZ R4, R4 ;  /* 0x0000000400047305 */ /* 0x000e24000021f100 */
[----:B0-----:R-:W-:Y:S01]  /*8140*/  PRMT R0, R4, 0x7610, R0 ;  /* 0x0000761004007816 */ /* 0x001fe20000000000 */
[----:B------:R-:W-:Y:S06]  /*8150*/  BRA `(.L_x_33546) ;  /* 0x00000000009c7947 */ /* 0x000fec0003800000 */
.L_x_33558:
        /* <DEDUP_REMOVED lines=14> */
.L_x_33572:
[----:B------:R-:W-:Y:S05]  /*8240*/  BSYNC B0 ;  /* 0x0000000000007941 */ /* 0x000fea0003800000 */
.L_x_33571:
[----:B------:R-:W0:Y:S02]  /*8250*/  F2I.FTZ.TRUNC.NTZ R4, R4 ;  /* 0x0000000400047305 */ /* 0x000e24000021f100 */
[----:B0-----:R-:W-:Y:S01]  /*8260*/  PRMT R0, R4, 0x7610, R0 ;  /* 0x0000761004007816 */ /* 0x001fe20000000000 */
[----:B------:R-:W-:Y:S06]  /*8270*/  BRA `(.L_x_33546) ;  /* 0x0000000000547947 */ /* 0x000fec0003800000 */
.L_x_33545:
        /* <DEDUP_REMOVED lines=16> */
.L_x_33573:
[----:B------:R-:W-:Y:S01]  /*8380*/  PRMT R0, RZ, 0x7610, R0 ;  /* 0x00007610ff007816 */ /* 0x000fe20000000000 */
[----:B------:R-:W-:Y:S06]  /*8390*/  BRA `(.L_x_33546) ;  /* 0x00000000000c7947 */ /* 0x000fec0003800000 */
.L_x_33570:
[----:B------:R1:W5:Y:S01]  /*83a0*/  LDG.E.U16 R0, desc[UR36][R2.64] ;  /* 0x0000002402007981 */ /* 0x000362000c1e1500 */
[----:B------:R-:W-:Y:S05]  /*83b0*/  BRA `(.L_x_33546) ;  /* 0x0000000000047947 */ /* 0x000fea0003800000 */
.L_x_33569:
[----:B------:R2:W5:Y:S02]  /*83c0*/  LDG.E.U16 R0, desc[UR36][R2.64] ;  /* 0x0000002402007981 */ /* 0x000564000c1e1500 */
.L_x_33546:
        /* <DEDUP_REMOVED lines=18> */
.L_x_33577:
[----:B------:R3:W-:Y:S01]  /*84f0*/  STG.E.U8 desc[UR36][R16.64], R5 ;  /* 0x0000000510007986 */ /* 0x0007e2000c101124 */
[----:B------:R-:W-:Y:S05]  /*8500*/  BRA `(.L_x_33579) ;  /* 0x0000000c005c7947 */ /* 0x000fea0003800000 */
.L_x_33576:
        /* <DEDUP_REMOVED lines=10> */
.L_x_33581:
[----:B------:R2:W-:Y:S01]  /*85b0*/  STG.E desc[UR36][R16.64], R5 ;  /* 0x0000000510007986 */ /* 0x0005e2000c101924 */
[----:B------:R-:W-:Y:S05]  /*85c0*/  BRA `(.L_x_33579) ;  /* 0x0000000c002c7947 */ /* 0x000fea0003800000 */
.L_x_33580:
[----:B------:R0:W-:Y:S01]  /*85d0*/  STG.E.U16 desc[UR36][R16.64], R5 ;  /* 0x0000000510007986 */ /* 0x0001e2000c101524 */
[----:B------:R-:W-:Y:S05]  /*85e0*/  BRA `(.L_x_33579) ;  /* 0x0000000c00247947 */ /* 0x000fea0003800000 */
.L_x_33575:
        /* <DEDUP_REMOVED lines=9> */
.L_x_33583:
[----:B------:R-:W0:Y:S02]  /*8680*/  I2F.S16 R0, R5 ;  /* 0x0000000500007306 */ /* 0x000e240000101400 */
[----:B0-----:R-:W-:-:S05]  /*8690*/  F2FP.F16.F32.PACK_AB R0, RZ, R0 ;  /* 0x00000000ff00723e */ /* 0x001fca00000000ff */
[----:B------:R0:W-:Y:S01]  /*86a0*/  STG.E.U16 desc[UR36][R16.64], R0 ;  /* 0x0000000010007986 */ /* 0x0001e2000c101524 */
[----:B------:R-:W-:Y:S05]  /*86b0*/  BRA `(.L_x_33579) ;  /* 0x0000000800f07947 */ /* 0x000fea0003800000 */
.L_x_33582:
        /* <DEDUP_REMOVED lines=10> */
.L_x_33585:
[----:B------:R-:W0:Y:S02]  /*8760*/  I2F.S16 R5, R5 ;  /* 0x0000000500057306 */ /* 0x000e240000101400 */
[----:B0-----:R-:W-:-:S04]  /*8770*/  F2FP.F16.F32.PACK_AB R3, RZ, R5 ;  /* 0x00000005ff03723e */ /* 0x001fc800000000ff */
[----:B------:R-:W-:-:S05]  /*8780*/  PRMT R3, R3, 0x5410, RZ ;  /* 0x0000541003037816 */ /* 0x000fca00000000ff */
[----:B------:R0:W-:Y:S01]  /*8790*/  STG.E desc[UR36][R16.64], R3 ;  /* 0x0000000310007986 */ /* 0x0001e2000c101924 */
[----:B------:R-:W-:Y:S05]  /*87a0*/  BRA `(.L_x_33579) ;  /* 0x0000000800b47947 */ /* 0x000fea0003800000 */
.L_x_33584:
[----:B------:R-:W0:Y:S02]  /*87b0*/  I2F.F64.S16 R2, R5 ;  /* 0x0000000500027312 */ /* 0x000e240000101c00 */
[----:B0-----:R0:W-:Y:S01]  /*87c0*/  STG.E.64 desc[UR36][R16.64], R2 ;  /* 0x0000000210007986 */ /* 0x0011e2000c101b24 */
[----:B------:R-:W-:Y:S05]  /*87d0*/  BRA `(.L_x_33579) ;  /* 0x0000000800a87947 */ /* 0x000fea0003800000 */
.L_x_33574:
        /* <DEDUP_REMOVED lines=13> */
.L_x_33588:
[----:B------:R-:W0:Y:S01]  /*88b0*/  I2F.F64.S16 R4, R5 ;  /* 0x0000000500047312 */ /* 0x000e220000101c00 */
[----:B------:R-:W-:-:S05]  /*88c0*/  CS2R R6, SRZ ;  /* 0x0000000000067805 */ /* 0x000fca000001ff00 */
[----:B0-----:R0:W-:Y:S01]  /*88d0*/  STG.E.128 desc[UR36][R16.64], R4 ;  /* 0x0000000410007986 */ /* 0x0011e2000c101d24 */
[----:B------:R-:W-:Y:S05]  /*88e0*/  BRA `(.L_x_33579) ;  /* 0x0000000800647947 */ /* 0x000fea0003800000 */
.L_x_33587:
        /* <DEDUP_REMOVED lines=21> */
.L_x_33592:
[----:B------:R-:W-:Y:S05]  /*8a40*/  BSYNC B0 ;  /* 0x0000000000007941 */ /* 0x000fea0003800000 */
.L_x_33591:
[----:B------:R-:W-:-:S05]  /*8a50*/  LOP3.LUT R3, R0, R3, RZ, 0xfc, !PT ;  /* 0x0000000300037212 */ /* 0x000fca00078efcff */
[----:B------:R0:W-:Y:S01]  /*8a60*/  STG.E.U8 desc[UR36][R16.64], R3 ;  /* 0x0000000310007986 */ /* 0x0001e2000c101124 */
[----:B------:R-:W-:Y:S05]  /*8a70*/  BRA `(.L_x_33579) ;  /* 0x0000000800007947 */ /* 0x000fea0003800000 */
.L_x_33590:
        /* <DEDUP_REMOVED lines=13> */
.L_x_33594:
[----:B------:R-:W-:Y:S01]  /*8b50*/  IMAD.MOV.U32 R0, RZ, RZ, 0x7f ;  /* 0x0000007fff007424 */ /* 0x000fe200078e00ff */
[----:B------:R-:W-:-:S04]  /*8b60*/  ISETP.GT.U32.AND P0, PT, R2, 0x7f800000, PT ;  /* 0x7f8000000200780c */ /* 0x000fc80003f04070 */
[----:B------:R-:W-:-:S09]  /*8b70*/  SEL R0, R0, 0x7c, P0 ;  /* 0x0000007c00007807 */ /* 0x000fd20000000000 */
.L_x_33595:
[----:B------:R-:W-:Y:S05]  /*8b80*/  BSYNC B0 ;  /* 0x0000000000007941 */ /* 0x000fea0003800000 */
.L_x_33593:
[----:B------:R-:W-:-:S04]  /*8b90*/  LOP3.LUT R2, R5, 0x80000000, RZ, 0xc0, !PT ;  /* 0x8000000005027812 */ /* 0x000fc800078ec0ff */
[----:B------:R-:W-:-:S04]  /*8ba0*/  SHF.R.U32.HI R3, RZ, 0x18, R2 ;  /* 0x00000018ff037819 */ /* 0x000fc80000011602 */
[----:B------:R-:W-:-:S05]  /*8bb0*/  LOP3.LUT R3, R0, R3, RZ, 0xfc, !PT ;  /* 0x0000000300037212 */ /* 0x000fca00078efcff */
[----:B------:R0:W-:Y:S01]  /*8bc0*/  STG.E.U8 desc[UR36][R16.64], R3 ;  /* 0x0000000310007986 */ /* 0x0001e2000c101124 */
[----:B------:R-:W-:Y:S05]  /*8bd0*/  BRA `(.L_x_33579) ;  /* 0x0000000400a87947 */ /* 0x000fea0003800000 */
.L_x_33589:
[----:B------:R-:W0:Y:S02]  /*8be0*/  I2F.S16 R0, R5 ;  /* 0x0000000500007306 */ /* 0x000e240000101400 */
[----:B0-----:R-:W-:-:S05]  /*8bf0*/  F2FP.BF16.F32.PACK_AB R0, RZ, R0 ;  /* 0x00000000ff00723e */ /* 0x001fca00000010ff */
[----:B------:R0:W-:Y:S01]  /*8c00*/  STG.E.U16 desc[UR36][R16.64], R0 ;  /* 0x0000000010007986 */ /* 0x0001e2000c101524 */
[----:B------:R-:W-:Y:S05]  /*8c10*/  BRA `(.L_x_33579) ;  /* 0x0000000400987947 */ /* 0x000fea0003800000 */
.L_x_33586:
        /* <DEDUP_REMOVED lines=10> */
.L_x_33598:
        /* <DEDUP_REMOVED lines=17> */
.L_x_33601:
[----:B------:R-:W-:-:S04]  /*8dd0*/  LOP3.LUT R2, R5, 0x80000000, RZ, 0xc0, !PT ;  /* 0x8000000005027812 */ /* 0x000fc800078ec0ff */
[----:B------:R-:W-:-:S04]  /*8de0*/  SHF.R.U32.HI R3, RZ, 0x18, R2 ;  /* 0x00000018ff037819 */ /* 0x000fc80000011602 */
[----:B------:R-:W-:-:S04]  /*8df0*/  LOP3.LUT R0, R0, R3, RZ, 0xfc, !PT ;  /* 0x0000000300007212 */ /* 0x000fc800078efcff */
[----:B------:R-:W-:-:S07]  /*8e00*/  PRMT R8, R0, 0x7610, R8 ;  /* 0x0000761000087816 */ /* 0x000fce0000000008 */
.L_x_33600:
[----:B------:R-:W-:Y:S05]  /*8e10*/  BSYNC B0 ;  /* 0x0000000000007941 */ /* 0x000fea0003800000 */
.L_x_33599:
[----:B------:R0:W-:Y:S01]  /*8e20*/  STG.E.U8 desc[UR36][R16.64], R8 ;  /* 0x0000000810007986 */ /* 0x0001e2000c101124 */
[----:B------:R-:W-:Y:S05]  /*8e30*/  BRA `(.L_x_33579) ;  /* 0x0000000400107947 */ /* 0x000fea0003800000 */
.L_x_33597:
        /* <DEDUP_REMOVED lines=17> */
.L_x_33604:
[----:B------:R-:W-:-:S04]  /*8f50*/  LOP3.LUT R2, R5, 0x80000000, RZ, 0xc0, !PT ;  /* 0x8000000005027812 */ /* 0x000fc800078ec0ff */
[----:B------:R-:W-:-:S04]  /*8f60*/  SHF.R.U32.HI R3, RZ, 0x18, R2 ;  /* 0x00000018ff037819 */ /* 0x000fc80000011602 */
[----:B------:R-:W-:-:S04]  /*8f70*/  LOP3.LUT R0, R0, R3, RZ, 0xfc, !PT ;  /* 0x0000000300007212 */ /* 0x000fc800078efcff */
[----:B------:R-:W-:-:S07]  /*8f80*/  PRMT R8, R0, 0x7610, R8 ;  /* 0x0000761000087816 */ /* 0x000fce0000000008 */
.L_x_33603:
[----:B------:R-:W-:Y:S05]  /*8f90*/  BSYNC B0 ;  /* 0x0000000000007941 */ /* 0x000fea0003800000 */
.L_x_33602:
[----:B------:R0:W-:Y:S01]  /*8fa0*/  STG.E.U8 desc[UR36][R16.64], R8 ;  /* 0x0000000810007986 */ /* 0x0001e2000c101124 */
[----:B------:R-:W-:Y:S05]  /*8fb0*/  BRA `(.L_x_33579) ;  /* 0x0000000000b07947 */ /* 0x000fea0003800000 */
.L_x_33596:
        /* <DEDUP_REMOVED lines=22> */
.L_x_33578:
        /* <DEDUP_REMOVED lines=16> */
.L_x_33607:
[----:B------:R-:W-:Y:S05]  /*9220*/  BRA `(.L_x_33579) ;  /* 0x0000000000147947 */ /* 0x000fea0003800000 */
.L_x_33606:
[----:B------:R-:W-:-:S04]  /*9230*/  PRMT R2, R5, 0x9910, RZ ;  /* 0x0000991005027816 */ /* 0x000fc800000000ff */
[----:B------:R-:W-:-:S05]  /*9240*/  SHF.R.S32.HI R3, RZ, 0x1f, R2 ;  /* 0x0000001fff037819 */ /* 0x000fca0000011402 */
[----:B------:R0:W-:Y:S01]  /*9250*/  STG.E.64 desc[UR36][R16.64], R2 ;  /* 0x0000000210007986 */ /* 0x0001e2000c101b24 */
[----:B------:R-:W-:Y:S05]  /*9260*/  BRA `(.L_x_33579) ;  /* 0x0000000000047947 */ /* 0x000fea0003800000 */
.L_x_33605:
[----:B------:R0:W-:Y:S02]  /*9270*/  STG.E desc[UR36][R16.64], R5 ;  /* 0x0000000510007986 */ /* 0x0001e4000c101924 */
.L_x_33579:
[----:B------:R-:W-:-:S07]  /*9280*/  VIADD R19, R19, 0x80 ;  /* 0x0000008013137836 */ /* 0x000fce0000000000 */
.L_x_33539:
[----:B------:R-:W-:Y:S05]  /*9290*/  BSYNC B6 ;  /* 0x0000000000067941 */ /* 0x000fea0003800000 */
.L_x_33538:
        /* <DEDUP_REMOVED lines=306> */
.L_x_33608:
        /* <DEDUP_REMOVED lines=20> */
.L_x_33612:
[----:B------:R4:W5:Y:S01]  /*a700*/  LDG.E.U8 R0, desc[UR36][R2.64] ;  /* 0x0000002402007981 */ /* 0x000962000c1e1100 */
[----:B------:R-:W-:Y:S05]  /*a710*/  BRA `(.L_x_33614) ;  /* 0x0000000c00547947 */ /* 0x000fea0003800000 */
.L_x_33611:
        /* <DEDUP_REMOVED lines=8> */
.L_x_33616:
[----:B------:R2:W5:Y:S01]  /*a7a0*/  LDG.E.U16 R0, desc[UR36][R2.64] ;  /* 0x0000002402007981 */ /* 0x000562000c1e1500 */
[----:B------:R-:W-:Y:S05]  /*a7b0*/  BRA `(.L_x_33614) ;  /* 0x0000000c002c7947 */ /* 0x000fea0003800000 */
.L_x_33615:
[----:B------:R0:W5:Y:S01]  /*a7c0*/  LDG.E.U16 R0, desc[UR36][R2.64] ;  /* 0x0000002402007981 */ /* 0x000162000c1e1500 */
[----:B------:R-:W-:Y:S05]  /*a7d0*/  BRA `(.L_x_33614) ;  /* 0x0000000c00247947 */ /* 0x000fea0003800000 */
.L_x_33610:
        /* <DEDUP_REMOVED lines=9> */
.L_x_33618:
[----:B------:R-:W2:Y:S02]  /*a870*/  LDG.E.U16 R4, desc[UR36][R2.64] ;  /* 0x0000002402047981 */ /* 0x000ea4000c1e1500 */
[----:B--2---:R-:W-:-:S06]  /*a880*/  HADD2.F32 R4, -RZ, R4.H0_H0 ;  /* 0x20000004ff047230 */ /* 0x004fcc0000004100 */
[----:B------:R-:W0:Y:S02]  /*a890*/  F2I.FTZ.TRUNC.NTZ R4, R4 ;  /* 0x0000000400047305 */ /* 0x000e24000021f100 */
[----:B0-----:R-:W-:Y:S01]  /*a8a0*/  PRMT R0, R4, 0x7610, R0 ;  /* 0x0000761004007816 */ /* 0x001fe20000000000 */
[----:B------:R-:W-:Y:S06]  /*a8b0*/  BRA `(.L_x_33614) ;  /* 0x0000000800ec7947 */ /* 0x000fec0003800000 */
.L_x_33617:
        /* <DEDUP_REMOVED lines=9> */
.L_x_33620:
[----:B------:R-:W2:Y:S02]  /*a950*/  LDG.E.U16 R2, desc[UR36][R2.64] ;  /* 0x0000002402027981 */ /* 0x000ea4000c1e1500 */
[----:B--2---:R-:W-:-:S06]  /*a960*/  HADD2.F32 R4, -RZ, R2.H0_H0 ;  /* 0x20000002ff047230 */ /* 0x004fcc0000004100 */
[----:B------:R-:W0:Y:S02]  /*a970*/  F2I.FTZ.TRUNC.NTZ R4, R4 ;  /* 0x0000000400047305 */ /* 0x000e24000021f100 */
[----:B0-----:R-:W-:Y:S01]  /*a980*/  PRMT R0, R4, 0x7610, R0 ;  /* 0x0000761004007816 */ /* 0x001fe20000000000 */
[----:B------:R-:W-:Y:S06]  /*a990*/  BRA `(.L_x_33614) ;  /* 0x0000000800b47947 */ /* 0x000fec0003800000 */
.L_x_33619:
[----:B------:R-:W2:Y:S02]  /*a9a0*/  LDG.E.64 R2, desc[UR36][R2.64] ;  /* 0x0000002402027981 */ /* 0x000ea4000c1e1b00 */
[----:B--2---:R0:W1:Y:S01]  /*a9b0*/  F2I.F64.TRUNC R0, R2 ;  /* 0x0000000200007311 */ /* 0x004062000030d100 */
[----:B------:R-:W-:Y:S05]  /*a9c0*/  BRA `(.L_x_33614) ;  /* 0x0000000800a87947 */ /* 0x000fea0003800000 */
.L_x_33609:
        /* <DEDUP_REMOVED lines=12> */
.L_x_33623:
[----:B------:R-:W2:Y:S02]  /*aa90*/  LDG.E.64 R2, desc[UR36][R2.64] ;  /* 0x0000002402027981 */ /* 0x000ea4000c1e1b00 */
[----:B--2---:R0:W1:Y:S01]  /*aaa0*/  F2I.F64.TRUNC R0, R2 ;  /* 0x0000000200007311 */ /* 0x004062000030d100 */
[----:B------:R-:W-:Y:S05]  /*aab0*/  BRA `(.L_x_33614) ;  /* 0x00000008006c7947 */ /* 0x000fea0003800000 */
.L_x_33622:
        /* <DEDUP_REMOVED lines=28> */
.L_x_33625:
        /* <DEDUP_REMOVED lines=15> */
.L_x_33624:
[----:B------:R-:W2:Y:S02]  /*ad70*/  LDG.E.U16 R4, desc[UR36][R2.64] ;  /* 0x0000002402047981 */ /* 0x000ea4000c1e1500 */
[----:B--2---:R-:W-:-:S06]  /*ad80*/  IMAD.U32 R4, R4, 0x10000, RZ ;  /* 0x0001000004047824 */ /* 0x004fcc00078e00ff */
[----:B------:R-:W0:Y:S02]  /*ad90*/  F2I.FTZ.TRUNC.NTZ R4, R4 ;  /* 0x0000000400047305 */ /* 0x000e24000021f100 */
[----:B0-----:R-:W-:Y:S01]  /*ada0*/  PRMT R0, R4, 0x7610, R0 ;  /* 0x0000761004007816 */ /* 0x001fe20000000000 */
[----:B------:R-:W-:Y:S06]  /*adb0*/  BRA `(.L_x_33614) ;  /* 0x0000000400ac7947 */ /* 0x000fec0003800000 */
.L_x_33621:
        /* <DEDUP_REMOVED lines=10> */
.L_x_33628:
        /* <DEDUP_REMOVED lines=21> */
.L_x_33632:
[----:B------:R-:W-:Y:S05]  /*afb0*/  BSYNC B1 ;  /* 0x0000000000017941 */ /* 0x000fea0003800000 */
.L_x_33631:
[----:B------:R-:W-:Y:S01]  /*afc0*/  IMAD.SHL.U32 R2, R2, 0x100000, RZ ;  /* 0x0010000002027824 */ /* 0x000fe200078e00ff */
[----:B------:R-:W-:-:S04]  /*afd0*/  LEA R3, R0, 0x3b800000, 0x17 ;  /* 0x3b80000000037811 */ /* 0x000fc800078eb8ff */
[----:B------:R-:W-:-:S07]  /*afe0*/  LOP3.LUT R4, R3, R2, R4, 0xfe, !PT ;  /* 0x0000000203047212 */ /* 0x000fce00078efe04 */
.L_x_33630:
[----:B------:R-:W-:Y:S05]  /*aff0*/  BSYNC B0 ;  /* 0x0000000000007941 */ /* 0x000fea0003800000 */
.L_x_33629:
[----:B------:R-:W0:Y:S02]  /*b000*/  F2I.FTZ.TRUNC.NTZ R4, R4 ;  /* 0x0000000400047305 */ /* 0x000e24000021f100 */
[----:B0-----:R-:W-:Y:S01]  /*b010*/  PRMT R0, R4, 0x7610, R0 ;  /* 0x0000761004007816 */ /* 0x001fe20000000000 */
[----:B------:R-:W-:Y:S06]  /*b020*/  BRA `(.L_x_33614) ;  /* 0x0000000400107947 */ /* 0x000fec0003800000 */
.L_x_33627:
        /* <DEDUP_REMOVED lines=21> */
.L_x_33636:
[----:B------:R-:W-:Y:S05]  /*b180*/  BSYNC B1 ;  /* 0x0000000000017941 */ /* 0x000fea0003800000 */
.L_x_33635:
[----:B------:R-:W-:Y:S01]  /*b190*/  IMAD.SHL.U32 R2, R2, 0x200000, RZ ;  /* 0x0020000002027824 */ /* 0x000fe200078e00ff */
[----:B------:R-:W-:-:S04]  /*b1a0*/  LEA R3, R0, 0x37800000, 0x17 ;  /* 0x3780000000037811 */ /* 0x000fc800078eb8ff */
[----:B------:R-:W-:-:S07]  /*b1b0*/  LOP3.LUT R4, R3, R2, R4, 0xfe, !PT ;  /* 0x0000000203047212 */ /* 0x000fce00078efe04 */
.L_x_33634:
[----:B------:R-:W-:Y:S05]  /*b1c0*/  BSYNC B0 ;  /* 0x0000000000007941 */ /* 0x000fea0003800000 */
.L_x_33633:
[----:B------:R-:W0:Y:S02]  /*b1d0*/  F2I.FTZ.TRUNC.NTZ R4, R4 ;  /* 0x0000000400047305 */ /* 0x000e24000021f100 */
[----:B0-----:R-:W-:Y:S01]  /*b1e0*/  PRMT R0, R4, 0x7610, R0 ;  /* 0x0000761004007816 */ /* 0x001fe20000000000 */
[----:B------:R-:W-:Y:S06]  /*b1f0*/  BRA `(.L_x_33614) ;  /* 0x00000000009c7947 */ /* 0x000fec0003800000 */
.L_x_33626:
        /* <DEDUP_REMOVED lines=14> */
.L_x_33640:
[----:B------:R-:W-:Y:S05]  /*b2e0*/  BSYNC B0 ;  /* 0x0000000000007941 */ /* 0x000fea0003800000 */
.L_x_33639:
[----:B------:R-:W0:Y:S02]  /*b2f0*/  F2I.FTZ.TRUNC.NTZ R4, R4 ;  /* 0x0000000400047305 */ /* 0x000e24000021f100 */
[----:B0-----:R-:W-:Y:S01]  /*b300*/  PRMT R0, R4, 0x7610, R0 ;  /* 0x0000761004007816 */ /* 0x001fe20000000000 */
[----:B------:R-:W-:Y:S06]  /*b310*/  BRA `(.L_x_33614) ;  /* 0x0000000000547947 */ /* 0x000fec0003800000 */
.L_x_33613:
        /* <DEDUP_REMOVED lines=16> */
.L_x_33641:
[----:B------:R-:W-:Y:S01]  /*b420*/  PRMT R0, RZ, 0x7610, R0 ;  /* 0x00007610ff007816 */ /* 0x000fe20000000000 */
[----:B------:R-:W-:Y:S06]  /*b430*/  BRA `(.L_x_33614) ;  /* 0x00000000000c7947 */ /* 0x000fec0003800000 */
.L_x_33638:
[----:B------:R0:W5:Y:S01]  /*b440*/  LDG.E.U16 R0, desc[UR36][R2.64] ;  /* 0x0000002402007981 */ /* 0x000162000c1e1500 */
[----:B------:R-:W-:Y:S05]  /*b450*/  BRA `(.L_x_33614) ;  /* 0x0000000000047947 */ /* 0x000fea0003800000 */
.L_x_33637:
[----:B------:R0:W5:Y:S02]  /*b460*/  LDG.E.U16 R0, desc[UR36][R2.64] ;  /* 0x0000002402007981 */ /* 0x000164000c1e1500 */
.L_x_33614:
[----:B01234-:R-:W0:Y:S01]  /*b470*/  LDC.U8 R3, c[0x0][0x424] ;  /* 0x00010900ff037b82 */ /* 0x01fe220000000000 */
[----:B------:R-:W-:Y:S01]  /*b480*/  ULDC.U16 UR4, c[0x0][0x422] ;  /* 0x0001088000047ab9 */ /* 0x000fe20000000400 */
[----:B-----5:R-:W-:Y:S01]  /*b490*/  PRMT R0, R0, 0x9910, RZ ;  /* 0x0000991000007816 */ /* 0x020fe200000000ff */
        /* <DEDUP_REMOVED lines=15> */
.L_x_33645:
[----:B------:R-:W-:Y:S01]  /*b590*/  STG.E.U8 desc[UR36][R16.64], R5 ;  /* 0x0000000510007986 */ /* 0x000fe2000c101124 */
[----:B------:R-:W-:Y:S05]  /*b5a0*/  EXIT ;  /* 0x000000000000794d */ /* 0x000fea0003800000 */
.L_x_33644:
        /* <DEDUP_REMOVED lines=10> */
.L_x_33648:
[----:B------:R-:W-:Y:S01]  /*b650*/  STG.E desc[UR36][R16.64], R5 ;  /* 0x0000000510007986 */ /* 0x000fe2000c101924 */
[----:B------:R-:W-:Y:S05]  /*b660*/  EXIT ;  /* 0x000000000000794d */ /* 0x000fea0003800000 */
.L_x_33647:
[----:B------:R-:W-:Y:S01]  /*b670*/  STG.E.U16 desc[UR36][R16.64], R5 ;  /* 0x0000000510007986 */ /* 0x000fe2000c101524 */
[----:B------:R-:W-:Y:S05]  /*b680*/  EXIT ;  /* 0x000000000000794d */ /* 0x000fea0003800000 */
.L_x_33643:
        /* <DEDUP_REMOVED lines=9> */
.L_x_33650:
[----:B------:R-:W0:Y:S02]  /*b720*/  I2F.S16 R0, R5 ;  /* 0x0000000500007306 */ /* 0x000e240000101400 */
[----:B0-----:R-:W-:-:S05]  /*b730*/  F2FP.F16.F32.PACK_AB R0, RZ, R0 ;  /* 0x00000000ff00723e */ /* 0x001fca00000000ff */
[----:B------:R-:W-:Y:S01]  /*b740*/  STG.E.U16 desc[UR36][R16.64], R0 ;  /* 0x0000000010007986 */ /* 0x000fe2000c101524 */
[----:B------:R-:W-:Y:S05]  /*b750*/  EXIT ;  /* 0x000000000000794d */ /* 0x000fea0003800000 */
.L_x_33649:
        /* <DEDUP_REMOVED lines=10> */
.L_x_33652:
[----:B------:R-:W0:Y:S02]  /*b800*/  I2F.S16 R5, R5 ;  /* 0x0000000500057306 */ /* 0x000e240000101400 */
[----:B0-----:R-:W-:-:S04]  /*b810*/  F2FP.F16.F32.PACK_AB R3, RZ, R5 ;  /* 0x00000005ff03723e */ /* 0x001fc800000000ff */
[----:B------:R-:W-:-:S05]  /*b820*/  PRMT R3, R3, 0x5410, RZ ;  /* 0x0000541003037816 */ /* 0x000fca00000000ff */
[----:B------:R-:W-:Y:S01]  /*b830*/  STG.E desc[UR36][R16.64], R3 ;  /* 0x0000000310007986 */ /* 0x000fe2000c101924 */
[----:B------:R-:W-:Y:S05]  /*b840*/  EXIT ;  /* 0x000000000000794d */ /* 0x000fea0003800000 */
.L_x_33651:
[----:B------:R-:W0:Y:S02]  /*b850*/  I2F.F64.S16 R2, R5 ;  /* 0x0000000500027312 */ /* 0x000e240000101c00 */
[----:B0-----:R-:W-:Y:S01]  /*b860*/  STG.E.64 desc[UR36][R16.64], R2 ;  /* 0x0000000210007986 */ /* 0x001fe2000c101b24 */
[----:B------:R-:W-:Y:S05]  /*b870*/  EXIT ;  /* 0x000000000000794d */ /* 0x000fea0003800000 */
.L_x_33642:
        /* <DEDUP_REMOVED lines=13> */
.L_x_33655:
[----:B------:R-:W0:Y:S01]  /*b950*/  I2F.F64.S16 R4, R5 ;  /* 0x0000000500047312 */ /* 0x000e220000101c00 */
[----:B------:R-:W-:-:S05]  /*b960*/  CS2R R6, SRZ ;  /* 0x0000000000067805 */ /* 0x000fca000001ff00 */
[----:B0-----:R-:W-:Y:S01]  /*b970*/  STG.E.128 desc[UR36][R16.64], R4 ;  /* 0x0000000410007986 */ /* 0x001fe2000c101d24 */
[----:B------:R-:W-:Y:S05]  /*b980*/  EXIT ;  /* 0x000000000000794d */ /* 0x000fea0003800000 */
.L_x_33654:
        /* <DEDUP_REMOVED lines=21> */
.L_x_33659:
[----:B------:R-:W-:Y:S05]  /*bae0*/  BSYNC B0 ;  /* 0x0000000000007941 */ /* 0x000fea0003800000 */
.L_x_33658:
[----:B------:R-:W-:-:S05]  /*baf0*/  LOP3.LUT R3, R0, R3, RZ, 0xfc, !PT ;  /* 0x0000000300037212 */ /* 0x000fca00078efcff */
[----:B------:R-:W-:Y:S01]  /*bb00*/  STG.E.U8 desc[UR36][R16.64], R3 ;  /* 0x0000000310007986 */ /* 0x000fe2000c101124 */
[----:B------:R-:W-:Y:S05]  /*bb10*/  EXIT ;  /* 0x000000000000794d */ /* 0x000fea0003800000 */
.L_x_33657:
        /* <DEDUP_REMOVED lines=13> */
.L_x_33661:
[----:B------:R-:W-:Y:S01]  /*bbf0*/  IMAD.MOV.U32 R0, RZ, RZ, 0x7f ;  /* 0x0000007fff007424 */ /* 0x000fe200078e00ff */
[----:B------:R-:W-:-:S04]  /*bc00*/  ISETP.GT.U32.AND P0, PT, R2, 0x7f800000, PT ;  /* 0x7f8000000200780c */ /* 0x000fc80003f04070 */
[----:B------:R-:W-:-:S09]  /*bc10*/  SEL R0, R0, 0x7c, P0 ;  /* 0x0000007c00007807 */ /* 0x000fd20000000000 */
.L_x_33662:
[----:B------:R-:W-:Y:S05]  /*bc20*/  BSYNC B0 ;  /* 0x0000000000007941 */ /* 0x000fea0003800000 */
.L_x_33660:
[----:B------:R-:W-:-:S04]  /*bc30*/  LOP3.LUT R2, R5, 0x80000000, RZ, 0xc0, !PT ;  /* 0x8000000005027812 */ /* 0x000fc800078ec0ff */
[----:B------:R-:W-:-:S04]  /*bc40*/  SHF.R.U32.HI R3, RZ, 0x18, R2 ;  /* 0x00000018ff037819 */ /* 0x000fc80000011602 */
[----:B------:R-:W-:-:S05]  /*bc50*/  LOP3.LUT R3, R0, R3, RZ, 0xfc, !PT ;  /* 0x0000000300037212 */ /* 0x000fca00078efcff */
[----:B------:R-:W-:Y:S01]  /*bc60*/  STG.E.U8 desc[UR36][R16.64], R3 ;  /* 0x0000000310007986 */ /* 0x000fe2000c101124 */
[----:B------:R-:W-:Y:S05]  /*bc70*/  EXIT ;  /* 0x000000000000794d */ /* 0x000fea0003800000 */
.L_x_33656:
[----:B------:R-:W0:Y:S02]  /*bc80*/  I2F.S16 R0, R5 ;  /* 0x0000000500007306 */ /* 0x000e240000101400 */
[----:B0-----:R-:W-:-:S05]  /*bc90*/  F2FP.BF16.F32.PACK_AB R0, RZ, R0 ;  /* 0x00000000ff00723e */ /* 0x001fca00000010ff */
[----:B------:R-:W-:Y:S01]  /*bca0*/  STG.E.U16 desc[UR36][R16.64], R0 ;  /* 0x0000000010007986 */ /* 0x000fe2000c101524 */
[----:B------:R-:W-:Y:S05]  /*bcb0*/  EXIT ;  /* 0x000000000000794d */ /* 0x000fea0003800000 */
.L_x_33653:
        /* <DEDUP_REMOVED lines=10> */
.L_x_33665:
        /* <DEDUP_REMOVED lines=17> */
.L_x_33668:
[----:B------:R-:W-:-:S04]  /*be70*/  LOP3.LUT R2, R5, 0x80000000, RZ, 0xc0, !PT ;  /* 0x8000000005027812 */ /* 0x000fc800078ec0ff */
[----:B------:R-:W-:-:S04]  /*be80*/  SHF.R.U32.HI R3, RZ, 0x18, R2 ;  /* 0x00000018ff037819 */ /* 0x000fc80000011602 */
[----:B------:R-:W-:-:S04]  /*be90*/  LOP3.LUT R0, R0, R3, RZ, 0xfc, !PT ;  /* 0x0000000300007212 */ /* 0x000fc800078efcff */
[----:B------:R-:W-:-:S07]  /*bea0*/  PRMT R8, R0, 0x7610, R8 ;  /* 0x0000761000087816 */ /* 0x000fce0000000008 */
.L_x_33667:
[----:B------:R-:W-:Y:S05]  /*beb0*/  BSYNC B0 ;  /* 0x0000000000007941 */ /* 0x000fea0003800000 */
.L_x_33666:
[----:B------:R-:W-:Y:S01]  /*bec0*/  STG.E.U8 desc[UR36][R16.64], R8 ;  /* 0x0000000810007986 */ /* 0x000fe2000c101124 */
[----:B------:R-:W-:Y:S05]  /*bed0*/  EXIT ;  /* 0x000000000000794d */ /* 0x000fea0003800000 */
.L_x_33664:
        /* <DEDUP_REMOVED lines=17> */
.L_x_33671:
[----:B------:R-:W-:-:S04]  /*bff0*/  LOP3.LUT R2, R5, 0x80000000, RZ, 0xc0, !PT ;  /* 0x8000000005027812 */ /* 0x000fc800078ec0ff */
[----:B------:R-:W-:-:S04]  /*c000*/  SHF.R.U32.HI R3, RZ, 0x18, R2 ;  /* 0x00000018ff037819 */ /* 0x000fc80000011602 */
[----:B------:R-:W-:-:S04]  /*c010*/  LOP3.LUT R0, R0, R3, RZ, 0xfc, !PT ;  /* 0x0000000300007212 */ /* 0x000fc800078efcff */
[----:B------:R-:W-:-:S07]  /*c020*/  PRMT R8, R0, 0x7610, R8 ;  /* 0x0000761000087816 */ /* 0x000fce0000000008 */
.L_x_33670:
[----:B------:R-:W-:Y:S05]  /*c030*/  BSYNC B0 ;  /* 0x0000000000007941 */ /* 0x000fea0003800000 */
.L_x_33669:
[----:B------:R-:W-:Y:S01]  /*c040*/  STG.E.U8 desc[UR36][R16.64], R8 ;  /* 0x0000000810007986 */ /* 0x000fe2000c101124 */
[----:B------:R-:W-:Y:S05]  /*c050*/  EXIT ;  /* 0x000000000000794d */ /* 0x000fea0003800000 */
.L_x_33663:
        /* <DEDUP_REMOVED lines=22> */
.L_x_33646:
        /* <DEDUP_REMOVED lines=16> */
.L_x_33674:
[----:B------:R-:W-:Y:S05]  /*c2c0*/  EXIT ;  /* 0x000000000000794d */ /* 0x000fea0003800000 */
.L_x_33673:
[----:B------:R-:W-:-:S04]  /*c2d0*/  PRMT R2, R5, 0x9910, RZ ;  /* 0x0000991005027816 */ /* 0x000fc800000000ff */
[----:B------:R-:W-:-:S05]  /*c2e0*/  SHF.R.S32.HI R3, RZ, 0x1f, R2 ;  /* 0x0000001fff037819 */ /* 0x000fca0000011402 */
[----:B------:R-:W-:Y:S01]  /*c2f0*/  STG.E.64 desc[UR36][R16.64], R2 ;  /* 0x0000000210007986 */ /* 0x000fe2000c101b24 */
[----:B------:R-:W-:Y:S05]  /*c300*/  EXIT ;  /* 0x000000000000794d */ /* 0x000fea0003800000 */
.L_x_33672:
[----:B------:R-:W-:Y:S01]  /*c310*/  STG.E desc[UR36][R16.64], R5 ;  /* 0x0000000510007986 */ /* 0x000fe2000c101924 */
[----:B------:R-:W-:Y:S05]  /*c320*/  EXIT ;  /* 0x000000000000794d */ /* 0x000fea0003800000 */
.L_x_33675:
        /* <DEDUP_REMOVED lines=13> */
.L_x_42411:


//--------------------- .text._ZN2at6native27unrolled_elementwise_kernelINS0_13AUnaryFunctorIsssZZZNS0_19maximum_kernel_cudaERNS_18TensorIteratorBaseEENKUlvE_clEvENKUlvE3_clEvEUlssE_EESt5arrayIPcLm2EELi4E23TrivialOffsetCalculatorILi1EjESD_NS0_6memory12LoadWithCastILi1EEENSE_13StoreWithCastILi1EEEEEviT_T0_T2_T3_T4_T5_ --------------------------
	.section	.text._ZN2at6native27unrolled_elementwise_kernelINS0_13AUnaryFunctorIsssZZZNS0_19maximum_kernel_cudaERNS_18TensorIteratorBaseEENKUlvE_clEvENKUlvE3_clEvEUlssE_EESt5arrayIPcLm2EELi4E23TrivialOffsetCalculatorILi1EjESD_NS0_6memory12LoadWithCastILi1EEENSE_13StoreWithCastILi1EEEEEviT_T0_T2_T3_T4_T5_,"ax",@progbits
	.align	128
        .global         _ZN2at6native27unrolled_elementwise_kernelINS0_13AUnaryFunctorIsssZZZNS0_19maximum_kernel_cudaERNS_18TensorIteratorBaseEENKUlvE_clEvENKUlvE3_clEvEUlssE_EESt5arrayIPcLm2EELi4E23TrivialOffsetCalculatorILi1EjESD_NS0_6memory12LoadWithCastILi1EEENSE_13StoreWithCastILi1EEEEEviT_T0_T2_T3_T4_T5_
        .type           _ZN2at6native27unrolled_elementwise_kernelINS0_13AUnaryFunctorIsssZZZNS0_19maximum_kernel_cudaERNS_18TensorIteratorBaseEENKUlvE_clEvENKUlvE3_clEvEUlssE_EESt5arrayIPcLm2EELi4E23TrivialOffsetCalculatorILi1EjESD_NS0_6memory12LoadWithCastILi1EEENSE_13StoreWithCastILi1EEEEEviT_T0_T2_T3_T4_T5_,@function
        .size           _ZN2at6native27unrolled_elementwise_kernelINS0_13AUnaryFunctorIsssZZZNS0_19maximum_kernel_cudaERNS_18TensorIteratorBaseEENKUlvE_clEvENKUlvE3_clEvEUlssE_EESt5arrayIPcLm2EELi4E23TrivialOffsetCalculatorILi1EjESD_NS0_6memory12LoadWithCastILi1EEENSE_13StoreWithCastILi1EEEEEviT_T0_T2_T3_T4_T5_,(.L_x_42412 - _ZN2at6native27unrolled_elementwise_kernelINS0_13AUnaryFunctorIsssZZZNS0_19maximum_kernel_cudaERNS_18TensorIteratorBaseEENKUlvE_clEvENKUlvE3_clEvEUlssE_EESt5arrayIPcLm2EELi4E23TrivialOffsetCalculatorILi1EjESD_NS0_6memory12LoadWithCastILi1EEENSE_13StoreWithCastILi1EEEEEviT_T0_T2_T3_T4_T5_)
        .other          _ZN2at6native27unrolled_elementwise_kernelINS0_13AUnaryFunctorIsssZZZNS0_19maximum_kernel_cudaERNS_18TensorIteratorBaseEENKUlvE_clEvENKUlvE3_clEvEUlssE_EESt5arrayIPcLm2EELi4E23TrivialOffsetCalculatorILi1EjESD_NS0_6memory12LoadWithCastILi1EEENSE_13StoreWithCastILi1EEEEEviT_T0_T2_T3_T4_T5_,@"STO_CUDA_ENTRY STV_DEFAULT"
_ZN2at6native27unrolled_elementwise_kernelINS0_13AUnaryFunctorIsssZZZNS0_19maximum_kernel_cudaERNS_18TensorIteratorBaseEENKUlvE_clEvENKUlvE3_clEvEUlssE_EESt5arrayIPcLm2EELi4E23TrivialOffsetCalculatorILi1EjESD_NS0_6memory12LoadWithCastILi1EEENSE_13StoreWithCastILi1EEEEEviT_T0_T2_T3_T4_T5_:
.text._ZN2at6native27unrolled_elementwise_kernelINS0_13AUnaryFunctorIsssZZZNS0_19maximum_kernel_cudaERNS_18TensorIteratorBaseEENKUlvE_clEvENKUlvE3_clEvEUlssE_EESt5arrayIPcLm2EELi4E23TrivialOffsetCalculatorILi1EjESD_NS0_6memory12LoadWithCastILi1EEENSE_13StoreWithCastILi1EEEEEviT_T0_T2_T3_T4_T5_:
        /* <DEDUP_REMOVED lines=31> */
.L_x_33681:
[----:B------:R3:W5:Y:S01]  /*01f0*/  LDG.E.U8 R17, desc[UR36][R2.64] ;  /* 0x0000002402117981 */ /* 0x000762000c1e1100 */
[----:B------:R-:W-:Y:S05]  /*0200*/  BRA `(.L_x_33683) ;  /* 0x0000000c00587947 */ /* 0x000fea0003800000 */
.L_x_33680:
        /* <DEDUP_REMOVED lines=8> */
.L_x_33685:
[----:B------:R1:W5:Y:S01]  /*0290*/  LDG.E.U16 R17, desc[UR36][R2.64] ;  /* 0x0000002402117981 */ /* 0x000362000c1e1500 */
[----:B------:R-:W-:Y:S05]  /*02a0*/  BRA `(.L_x_33683) ;  /* 0x0000000c00307947 */ /* 0x000fea0003800000 */
.L_x_33684:
[----:B------:R2:W5:Y:S01]  /*02b0*/  LDG.E.U16 R17, desc[UR36][R2.64] ;  /* 0x0000002402117981 */ /* 0x000562000c1e1500 */
[----:B------:R-:W-:Y:S05]  /*02c0*/  BRA `(.L_x_33683) ;  /* 0x0000000c00287947 */ /* 0x000fea0003800000 */
.L_x_33679:
        /* <DEDUP_REMOVED lines=9> */
.L_x_33687:
[----:B------:R-:W2:Y:S02]  /*0360*/  LDG.E.U16 R0, desc[UR36][R2.64] ;  /* 0x0000002402007981 */ /* 0x000ea4000c1e1500 */
[----:B--2---:R-:W-:-:S06]  /*0370*/  HADD2.F32 R0, -RZ, R0.H0_H0 ;  /* 0x20000000ff007230 */ /* 0x004fcc0000004100 */
[----:B------:R-:W0:Y:S02]  /*0380*/  F2I.FTZ.TRUNC.NTZ R0, R0 ;  /* 0x0000000000007305 */ /* 0x000e24000021f100 */
[----:B0-----:R-:W-:Y:S01]  /*0390*/  PRMT R17, R0, 0x7610, R17 ;  /* 0x0000761000117816 */ /* 0x001fe20000000011 */
[----:B------:R-:W-:Y:S06]  /*03a0*/  BRA `(.L_x_33683) ;  /* 0x0000000800f07947 */ /* 0x000fec0003800000 */
.L_x_33686:
        /* <DEDUP_REMOVED lines=9> */
.L_x_33689:
[----:B------:R-:W2:Y:S02]  /*0440*/  LDG.E.U16 R2, desc[UR36][R2.64] ;  /* 0x0000002402027981 */ /* 0x000ea4000c1e1500 */
[----:B--2---:R-:W-:-:S06]  /*0450*/  HADD2.F32 R0, -RZ, R2.H0_H0 ;  /* 0x20000002ff007230 */ /* 0x004fcc0000004100 */
[----:B------:R-:W0:Y:S02]  /*0460*/  F2I.FTZ.TRUNC.NTZ R0, R0 ;  /* 0x0000000000007305 */ /* 0x000e24000021f100 */
[----:B0-----:R-:W-:Y:S01]  /*0470*/  PRMT R17, R0, 0x7610, R17 ;  /* 0x0000761000117816 */ /* 0x001fe20000000011 */
[----:B------:R-:W-:Y:S06]  /*0480*/  BRA `(.L_x_33683) ;  /* 0x0000000800b87947 */ /* 0x000fec0003800000 */
.L_x_33688:
[----:B------:R-:W2:Y:S02]  /*0490*/  LDG.E.64 R2, desc[UR36][R2.64] ;  /* 0x0000002402027981 */ /* 0x000ea4000c1e1b00 */
[----:B--2---:R0:W1:Y:S01]  /*04a0*/  F2I.F64.TRUNC R17, R2 ;  /* 0x0000000200117311 */ /* 0x004062000030d100 */
[----:B------:R-:W-:Y:S05]  /*04b0*/  BRA `(.L_x_33683) ;  /* 0x0000000800ac7947 */ /* 0x000fea0003800000 */
.L_x_33678:
        /* <DEDUP_REMOVED lines=12> */
.L_x_33692:
[----:B------:R-:W2:Y:S02]  /*0580*/  LDG.E.64 R2, desc[UR36][R2.64] ;  /* 0x0000002402027981 */ /* 0x000ea4000c1e1b00 */
[----:B--2---:R0:W1:Y:S01]  /*0590*/  F2I.F64.TRUNC R17, R2 ;  /* 0x0000000200117311 */ /* 0x004062000030d100 */
[----:B------:R-:W-:Y:S05]  /*05a0*/  BRA `(.L_x_33683) ;  /* 0x0000000800707947 */ /* 0x000fea0003800000 */
.L_x_33691:
        /* <DEDUP_REMOVED lines=28> */
.L_x_33694:
        /* <DEDUP_REMOVED lines=16> */
.L_x_33693:
[----:B------:R-:W2:Y:S02]  /*0870*/  LDG.E.U16 R0, desc[UR36][R2.64] ;  /* 0x0000002402007981 */ /* 0x000ea4000c1e1500 */
[----:B--2---:R-:W-:-:S06]  /*0880*/  IMAD.U32 R0, R0, 0x10000, RZ ;  /* 0x0001000000007824 */ /* 0x004fcc00078e00ff */
[----:B------:R-:W0:Y:S02]  /*0890*/  F2I.FTZ.TRUNC.NTZ R0, R0 ;  /* 0x0000000000007305 */ /* 0x000e24000021f100 */
[----:B0-----:R-:W-:Y:S01]  /*08a0*/  PRMT R17, R0, 0x7610, R17 ;  /* 0x0000761000117816 */ /* 0x001fe20000000011 */
[----:B------:R-:W-:Y:S06]  /*08b0*/  BRA `(.L_x_33683) ;  /* 0x0000000400ac7947 */ /* 0x000fec0003800000 */
.L_x_33690:
        /* <DEDUP_REMOVED lines=10> */
.L_x_33697:
        /* <DEDUP_REMOVED lines=21> */
.L_x_33701:
[----:B------:R-:W-:Y:S05]  /*0ab0*/  BSYNC B1 ;  /* 0x0000000000017941 */ /* 0x000fea0003800000 */
.L_x_33700:
[----:B------:R-:W-:Y:S01]  /*0ac0*/  LEA R3, R0, 0x3b800000, 0x17 ;  /* 0x3b80000000037811 */ /* 0x000fe200078eb8ff */
[----:B------:R-:W-:-:S05]  /*0ad0*/  IMAD.SHL.U32 R0, R2, 0x100000, RZ ;  /* 0x0010000002007824 */ /* 0x000fca00078e00ff */
[----:B------:R-:W-:-:S07]  /*0ae0*/  LOP3.LUT R0, R3, R0, R4, 0xfe, !PT ;  /* 0x0000000003007212 */ /* 0x000fce00078efe04 */
.L_x_33699:
[----:B------:R-:W-:Y:S05]  /*0af0*/  BSYNC B0 ;  /* 0x0000000000007941 */ /* 0x000fea0003800000 */
.L_x_33698:
[----:B------:R-:W0:Y:S02]  /*0b00*/  F2I.FTZ.TRUNC.NTZ R0, R0 ;  /* 0x0000000000007305 */ /* 0x000e24000021f100 */
[----:B0-----:R-:W-:Y:S01]  /*0b10*/  PRMT R17, R0, 0x7610, R17 ;  /* 0x0000761000117816 */ /* 0x001fe20000000011 */
[----:B------:R-:W-:Y:S06]  /*0b20*/  BRA `(.L_x_33683) ;  /* 0x0000000400107947 */ /* 0x000fec0003800000 */
.L_x_33696:
        /* <DEDUP_REMOVED lines=21> */
.L_x_33705:
[----:B------:R-:W-:Y:S05]  /*0c80*/  BSYNC B1 ;  /* 0x0000000000017941 */ /* 0x000fea0003800000 */
.L_x_33704:
[----:B------:R-:W-:Y:S01]  /*0c90*/  LEA R3, R0, 0x37800000, 0x17 ;  /* 0x3780000000037811 */ /* 0x000fe200078eb8ff */
[----:B------:R-:W-:-:S05]  /*0ca0*/  IMAD.SHL.U32 R0, R2, 0x200000, RZ ;  /* 0x0020000002007824 */ /* 0x000fca00078e00ff */
[----:B------:R-:W-:-:S07]  /*0cb0*/  LOP3.LUT R0, R3, R0, R4, 0xfe, !PT ;  /* 0x0000000003007212 */ /* 0x000fce00078efe04 */
.L_x_33703:
[----:B------:R-:W-:Y:S05]  /*0cc0*/  BSYNC B0 ;  /* 0x0000000000007941 */ /* 0x000fea0003800000 */
.L_x_33702:
[----:B------:R-:W0:Y:S02]  /*0cd0*/  F2I.FTZ.TRUNC.NTZ R0, R0 ;  /* 0x0000000000007305 */ /* 0x000e24000021f100 */
[----:B0-----:R-:W-:Y:S01]  /*0ce0*/  PRMT R17, R0, 0x7610, R17 ;  /* 0x0000761000117816 */ /* 0x001fe20000000011 */
[----:B------:R-:W-:Y:S06]  /*0cf0*/  BRA `(.L_x_33683) ;  /* 0x00000000009c7947 */ /* 0x000fec0003800000 */
.L_x_33695:
        /* <DEDUP_REMOVED lines=14> */
.L_x_33709:
[----:B------:R-:W-:Y:S05]  /*0de0*/  BSYNC B0 ;  /* 0x0000000000007941 */ /* 0x000fea0003800000 */
.L_x_33708:
[----:B------:R-:W0:Y:S02]  /*0df0*/  F2I.FTZ.TRUNC.NTZ R0, R0 ;  /* 0x0000000000007305 */ /* 0x000e24000021f100 */
[----:B0-----:R-:W-:Y:S01]  /*0e00*/  PRMT R17, R0, 0x7610, R17 ;  /* 0x0000761000117816 */ /* 0x001fe20000000011 */
[----:B------:R-:W-:Y:S06]  /*0e10*/  BRA `(.L_x_33683) ;  /* 0x0000000000547947 */ /* 0x000fec0003800000 */
.L_x_33682:
        /* <DEDUP_REMOVED lines=16> */
.L_x_33710:
[----:B------:R-:W-:Y:S01]  /*0f20*/  PRMT R17, RZ, 0x7610, R17 ;  /* 0x00007610ff117816 */ /* 0x000fe20000000011 */
[----:B------:R-:W-:Y:S06]  /*0f30*/  BRA `(.L_x_33683) ;  /* 0x00000000000c7947 */ /* 0x000fec0003800000 */
.L_x_33707:
[----:B------:R0:W5:Y:S01]  /*0f40*/  LDG.E.U16 R17, desc[UR36][R2.64] ;  /* 0x0000002402117981 */ /* 0x000162000c1e1500 */
[----:B------:R-:W-:Y:S05]  /*0f50*/  BRA `(.L_x_33683) ;  /* 0x0000000000047947 */ /* 0x000fea0003800000 */
.L_x_33706:
[----:B------:R0:W5:Y:S02]  /*0f60*/  LDG.E.U16 R17, desc[UR36][R2.64] ;  /* 0x0000002402117981 */ /* 0x000164000c1e1500 */
.L_x_33683:
[----:B------:R-:W2:Y:S02]  /*0f70*/  S2R R19, SR_TID.X ;  /* 0x0000000000137919 */ /* 0x000ea40000002100 */
[----:B--2---:R-:W-:-:S07]  /*0f80*/  VIADD R19, R19, 0x80 ;  /* 0x0000008013137836 */ /* 0x004fce0000000000 */
.L_x_33677:
[----:B------:R-:W-:Y:S05]  /*0f90*/  BSYNC B6 ;  /* 0x0000000000067941 */ /* 0x000fea0003800000 */
.L_x_33676:
        /* <DEDUP_REMOVED lines=23> */
.L_x_33716:
[----:B------:R0:W5:Y:S01]  /*1110*/  LDG.E.U8 R18, desc[UR36][R2.64] ;  /* 0x0000002402127981 */ /* 0x000162000c1e1100 */
[----:B------:R-:W-:Y:S05]  /*1120*/  BRA `(.L_x_33718) ;  /* 0x0000000c00547947 */ /* 0x000fea0003800000 */
.L_x_33715:
        /* <DEDUP_REMOVED lines=8> */
.L_x_33720:
[----:B------:R0:W5:Y:S01]  /*11b0*/  LDG.E.U16 R18, desc[UR36][R2.64] ;  /* 0x0000002402127981 */ /* 0x000162000c1e1500 */
[----:B------:R-:W-:Y:S05]  /*11c0*/  BRA `(.L_x_33718) ;  /* 0x0000000c002c7947 */ /* 0x000fea0003800000 */
.L_x_33719:
[----:B------:R0:W5:Y:S01]  /*11d0*/  LDG.E.U16 R18, desc[UR36][R2.64] ;  /* 0x0000002402127981 */ /* 0x000162000c1e1500 */
[----:B------:R-:W-:Y:S05]  /*11e0*/  BRA `(.L_x_33718) ;  /* 0x0000000c00247947 */ /* 0x000fea0003800000 */
.L_x_33714:
        /* <DEDUP_REMOVED lines=9> */
.L_x_33722:
[----:B------:R-:W2:Y:S02]  /*1280*/  LDG.E.U16 R0, desc[UR36][R2.64] ;  /* 0x0000002402007981 */ /* 0x000ea4000c1e1500 */
[----:B--2---:R-:W-:-:S06]  /*1290*/  HADD2.F32 R0, -RZ, R0.H0_H0 ;  /* 0x20000000ff007230 */ /* 0x004fcc0000004100 */
[----:B------:R-:W0:Y:S02]  /*12a0*/  F2I.FTZ.TRUNC.NTZ R0, R0 ;  /* 0x0000000000007305 */ /* 0x000e24000021f100 */
[----:B0-----:R-:W-:Y:S01]  /*12b0*/  PRMT R18, R0, 0x7610, R18 ;  /* 0x0000761000127816 */ /* 0x001fe20000000012 */
[----:B------:R-:W-:Y:S06]  /*12c0*/  BRA `(.L_x_33718) ;  /* 0x0000000800ec7947 */ /* 0x000fec0003800000 */
.L_x_33721:
        /* <DEDUP_REMOVED lines=9> */
.L_x_33724:
[----:B------:R-:W2:Y:S02]  /*1360*/  LDG.E.U16 R2, desc[UR36][R2.64] ;  /* 0x0000002402027981 */ /* 0x000ea4000c1e1500 */
[----:B--2---:R-:W-:-:S06]  /*1370*/  HADD2.F32 R0, -RZ, R2.H0_H0 ;  /* 0x20000002ff007230 */ /* 0x004fcc0000004100 */
[----:B------:R-:W0:Y:S02]  /*1380*/  F2I.FTZ.TRUNC.NTZ R0, R0 ;  /* 0x0000000000007305 */ /* 0x000e24000021f100 */
[----:B0-----:R-:W-:Y:S01]  /*1390*/  PRMT R18, R0, 0x7610, R18 ;  /* 0x0000761000127816 */ /* 0x001fe20000000012 */
[----:B------:R-:W-:Y:S06]  /*13a0*/  BRA `(.L_x_33718) ;  /* 0x0000000800b47947 */ /* 0x000fec0003800000 */
.L_x_33723:
[----:B------:R-:W2:Y:S02]  /*13b0*/  LDG.E.64 R2, desc[UR36][R2.64] ;  /* 0x0000002402027981 */ /* 0x000ea4000c1e1b00 */
[----:B--2---:R0:W1:Y:S01]  /*13c0*/  F2I.F64.TRUNC R18, R2 ;  /* 0x0000000200127311 */ /* 0x004062000030d100 */
[----:B------:R-:W-:Y:S05]  /*13d0*/  BRA `(.L_x_33718) ;  /* 0x0000000800a87947 */ /* 0x000fea0003800000 */
.L_x_33713:
        /* <DEDUP_REMOVED lines=12> */
.L_x_33727:
[----:B------:R-:W2:Y:S02]  /*14a0*/  LDG.E.64 R2, desc[UR36][R2.64] ;  /* 0x0000002402027981 */ /* 0x000ea4000c1e1b00 */
[----:B--2---:R0:W1:Y:S01]  /*14b0*/  F2I.F64.TRUNC R18, R2 ;  /* 0x0000000200127311 */ /* 0x004062000030d100 */
[----:B------:R-:W-:Y:S05]  /*14c0*/  BRA `(.L_x_33718) ;  /* 0x00000008006c7947 */ /* 0x000fea0003800000 */
.L_x_33726:
        /* <DEDUP_REMOVED lines=28> */
.L_x_33729:
        /* <DEDUP_REMOVED lines=15> */
.L_x_33728:
[----:B------:R-:W2:Y:S02]  /*1780*/  LDG.E.U16 R0, desc[UR36][R2.64] ;  /* 0x0000002402007981 */ /* 0x000ea4000c1e1500 */
[----:B--2---:R-:W-:-:S06]  /*1790*/  IMAD.U32 R0, R0, 0x10000, RZ ;  /* 0x0001000000007824 */ /* 0x004fcc00078e00ff */
[----:B------:R-:W0:Y:S02]  /*17a0*/  F2I.FTZ.TRUNC.NTZ R0, R0 ;  /* 0x0000000000007305 */ /* 0x000e24000021f100 */
[----:B0-----:R-:W-:Y:S01]  /*17b0*/  PRMT R18, R0, 0x7610, R18 ;  /* 0x0000761000127816 */ /* 0x001fe20000000012 */
[----:B------:R-:W-:Y:S06]  /*17c0*/  BRA `(.L_x_33718) ;  /* 0x0000000400ac7947 */ /* 0x000fec0003800000 */
.L_x_33725:
        /* <DEDUP_REMOVED lines=10> */
.L_x_33732:
        /* <DEDUP_REMOVED lines=21> */
.L_x_33736:
[----:B------:R-:W-:Y:S05]  /*19c0*/  BSYNC B1 ;  /* 0x0000000000017941 */ /* 0x000fea0003800000 */
.L_x_33735:
[----:B------:R-:W-:Y:S01]  /*19d0*/  LEA R3, R0, 0x3b800000, 0x17 ;  /* 0x3b80000000037811 */ /* 0x000fe200078eb8ff */
[----:B------:R-:W-:-:S05]  /*19e0*/  IMAD.SHL.U32 R0, R2, 0x100000, RZ ;  /* 0x0010000002007824 */ /* 0x000fca00078e00ff */
[----:B------:R-:W-:-:S07]  /*19f0*/  LOP3.LUT R0, R3, R0, R4, 0xfe, !PT ;  /* 0x0000000003007212 */ /* 0x000fce00078efe04 */
.L_x_33734:
[----:B------:R-:W-:Y:S05]  /*1a00*/  BSYNC B0 ;  /* 0x0000000000007941 */ /* 0x000fea0003800000 */
.L_x_33733:
[----:B------:R-:W0:Y:S02]  /*1a10*/  F2I.FTZ.TRUNC.NTZ R0, R0 ;  /* 0x0000000000007305 */ /* 0x000e24000021f100 */
[----:B0-----:R-:W-:Y:S01]  /*1a20*/  PRMT R18, R0, 0x7610, R18 ;  /* 0x0000761000127816 */ /* 0x001fe20000000012 */
[----:B------:R-:W-:Y:S06]  /*1a30*/  BRA `(.L_x_33718) ;  /* 0x0000000400107947 */ /* 0x000fec0003800000 */
.L_x_33731:
        /* <DEDUP_REMOVED lines=21> */
.L_x_33740:
[----:B------:R-:W-:Y:S05]  /*1b90*/  BSYNC B1 ;  /* 0x0000000000017941 */ /* 0x000fea0003800000 */
.L_x_33739:
[----:B------:R-:W-:Y:S01]  /*1ba0*/  LEA R3, R0, 0x37800000, 0x17 ;  /* 0x3780000000037811 */ /* 0x000fe200078eb8ff */
[----:B------:R-:W-:-:S05]  /*1bb0*/  IMAD.SHL.U32 R0, R2, 0x200000, RZ ;  /* 0x0020000002007824 */ /* 0x000fca00078e00ff */
[----:B------:R-:W-:-:S07]  /*1bc0*/  LOP3.LUT R0, R3, R0, R4, 0xfe, !PT ;  /* 0x0000000003007212 */ /* 0x000fce00078efe04 */
.L_x_33738:
[----:B------:R-:W-:Y:S05]  /*1bd0*/  BSYNC B0 ;  /* 0x0000000000007941 */ /* 0x000fea0003800000 */
.L_x_33737:
[----:B------:R-:W0:Y:S02]  /*1be0*/  F2I.FTZ.TRUNC.NTZ R0, R0 ;  /* 0x0000000000007305 */ /* 0x000e24000021f100 */
[----:B0-----:R-:W-:Y:S01]  /*1bf0*/  PRMT R18, R0, 0x7610, R18 ;  /* 0x0000761000127816 */ /* 0x001fe20000000012 */
[----:B------:R-:W-:Y:S06]  /*1c00*/  BRA `(.L_x_33718) ;  /* 0x00000000009c7947 */ /* 0x000fec0003800000 */
.L_x_33730:
        /* <DEDUP_REMOVED lines=14> */
.L_x_33744:
[----:B------:R-:W-:Y:S05]  /*1cf0*/  BSYNC B0 ;  /* 0x0000000000007941 */ /* 0x000fea0003800000 */
.L_x_33743:
[----:B------:R-:W0:Y:S02]  /*1d00*/  F2I.FTZ.TRUNC.NTZ R0, R0 ;  /* 0x0000000000007305 */ /* 0x000e24000021f100 */
[----:B0-----:R-:W-:Y:S01]  /*1d10*/  PRMT R18, R0, 0x7610, R18 ;  /* 0x0000761000127816 */ /* 0x001fe20000000012 */
[----:B------:R-:W-:Y:S06]  /*1d20*/  BRA `(.L_x_33718) ;  /* 0x0000000000547947 */ /* 0x000fec0003800000 */
.L_x_33717:
        /* <DEDUP_REMOVED lines=16> */
.L_x_33745:
[----:B------:R-:W-:Y:S01]  /*1e30*/  PRMT R18, RZ, 0x7610, R18 ;  /* 0x00007610ff127816 */ /* 0x000fe20000000012 */
[----:B------:R-:W-:Y:S06]  /*1e40*/  BRA `(.L_x_33718) ;  /* 0x00000000000c7947 */ /* 0x000fec0003800000 */
.L_x_33742:
[----:B------:R3:W5:Y:S01]  /*1e50*/  LDG.E.U16 R18, desc[UR36][R2.64] ;  /* 0x0000002402127981 */ /* 0x000762000c1e1500 */
[----:B------:R-:W-:Y:S05]  /*1e60*/  BRA `(.L_x_33718) ;  /* 0x0000000000047947 */ /* 0x000fea0003800000 */
.L_x_33741:
[----:B------:R2:W5:Y:S02]  /*1e70*/  LDG.E.U16 R18, desc[UR36][R2.64] ;  /* 0x0000002402127981 */ /* 0x000564000c1e1500 */
.L_x_33718:
[----:B------:R-:W-:-:S07]  /*1e80*/  VIADD R19, R19, 0x80 ;  /* 0x0000008013137836 */ /* 0x000fce0000000000 */
.L_x_33712:
[----:B------:R-:W-:Y:S05]  /*1e90*/  BSYNC B6 ;  /* 0x0000000000067941 */ /* 0x000fea0003800000 */
.L_x_33711:
        /* <DEDUP_REMOVED lines=25> */
.L_x_33751:
[----:B------:R0:W5:Y:S01]  /*2030*/  LDG.E.U8 R24, desc[UR36][R2.64] ;  /* 0x0000002402187981 */ /* 0x000162000c1e1100 */
[----:B------:R-:W-:Y:S05]  /*2040*/  BRA `(.L_x_33753) ;  /* 0x0000000c00547947 */ /* 0x000fea0003800000 */
.L_x_33750:
        /* <DEDUP_REMOVED lines=8> */
.L_x_33755:
[----:B------:R0:W5:Y:S01]  /*20d0*/  LDG.E.U16 R24, desc[UR36][R2.64] ;  /* 0x0000002402187981 */ /* 0x000162000c1e1500 */
[----:B------:R-:W-:Y:S05]  /*20e0*/  BRA `(.L_x_33753) ;  /* 0x0000000c002c7947 */ /* 0x000fea0003800000 */
.L_x_33754:
[----:B------:R0:W5:Y:S01]  /*20f0*/  LDG.E.U16 R24, desc[UR36][R2.64] ;  /* 0x0000002402187981 */ /* 0x000162000c1e1500 */
[----:B------:R-:W-:Y:S05]  /*2100*/  BRA `(.L_x_33753) ;  /* 0x0000000c00247947 */ /* 0x000fea0003800000 */
.L_x_33749:
        /* <DEDUP_REMOVED lines=9> */
.L_x_33757:
[----:B------:R-:W2:Y:S02]  /*21a0*/  LDG.E.U16 R0, desc[UR36][R2.64] ;  /* 0x0000002402007981 */ /* 0x000ea4000c1e1500 */
[----:B--2---:R-:W-:-:S06]  /*21b0*/  HADD2.F32 R0, -RZ, R0.H0_H0 ;  /* 0x20000000ff007230 */ /* 0x004fcc0000004100 */
[----:B------:R-:W0:Y:S02]  /*21c0*/  F2I.FTZ.TRUNC.NTZ R0, R0 ;  /* 0x0000000000007305 */ /* 0x000e24000021f100 */
[----:B0-----:R-:W-:Y:S01]  /*21d0*/  PRMT R24, R0, 0x7610, R24 ;  /* 0x0000761000187816 */ /* 0x001fe20000000018 */
[----:B------:R-:W-:Y:S06]  /*21e0*/  BRA `(.L_x_33753) ;  /* 0x0000000800ec7947 */ /* 0x000fec0003800000 */
.L_x_33756:
        /* <DEDUP_REMOVED lines=9> */
.L_x_33759:
[----:B------:R-:W2:Y:S02]  /*2280*/  LDG.E.U16 R2, desc[UR36][R2.64] ;  /* 0x0000002402027981 */ /* 0x000ea4000c1e1500 */
[----:B--2---:R-:W-:-:S06]  /*2290*/  HADD2.F32 R0, -RZ, R2.H0_H0 ;  /* 0x20000002ff007230 */ /* 0x004fcc0000004100 */
[----:B------:R-:W0:Y:S02]  /*22a0*/  F2I.FTZ.TRUNC.NTZ R0, R0 ;  /* 0x0000000000007305 */ /* 0x000e24000021f100 */
[----:B0-----:R-:W-:Y:S01]  /*22b0*/  PRMT R24, R0, 0x7610, R24 ;  /* 0x0000761000187816 */ /* 0x001fe20000000018 */
[----:B------:R-:W-:Y:S06]  /*22c0*/  BRA `(.L_x_33753) ;  /* 0x0000000800b47947 */ /* 0x000fec0003800000 */
.L_x_33758:
[----:B------:R-:W2:Y:S02]  /*22d0*/  LDG.E.64 R2, desc[UR36][R2.64] ;  /* 0x0000002402027981 */ /* 0x000ea4000c1e1b00 */
[----:B--2---:R0:W1:Y:S01]  /*22e0*/  F2I.F64.TRUNC R24, R2 ;  /* 0x0000000200187311 */ /* 0x004062000030d100 */
[----:B------:R-:W-:Y:S05]  /*22f0*/  BRA `(.L_x_33753) ;  /* 0x0000000800a87947 */ /* 0x000fea0003800000 */
.L_x_33748:
        /* <DEDUP_REMOVED lines=12> */
.L_x_33762:
[----:B------:R-:W2:Y:S02]  /*23c0*/  LDG.E.64 R2, desc[UR36][R2.64] ;  /* 0x0000002402027981 */ /* 0x000ea4000c1e1b00 */
[----:B--2---:R3:W4:Y:S01]  /*23d0*/  F2I.F64.TRUNC R24, R2 ;  /* 0x0000000200187311 */ /* 0x004722000030d100 */
[----:B------:R-:W-:Y:S05]  /*23e0*/  BRA `(.L_x_33753) ;  /* 0x00000008006c7947 */ /* 0x000fea0003800000 */
.L_x_33761:
        /* <DEDUP_REMOVED lines=28> */
.L_x_33764:
        /* <DEDUP_REMOVED lines=15> */
.L_x_33763:
[----:B------:R-:W2:Y:S02]  /*26a0*/  LDG.E.U16 R0, desc[UR36][R2.64] ;  /* 0x0000002402007981 */ /* 0x000ea4000c1e1500 */
[----:B--2---:R-:W-:-:S06]  /*26b0*/  IMAD.U32 R0, R0, 0x10000, RZ ;  /* 0x0001000000007824 */ /* 0x004fcc00078e00ff */
[----:B------:R-:W0:Y:S02]  /*26c0*/  F2I.FTZ.TRUNC.NTZ R0, R0 ;  /* 0x0000000000007305 */ /* 0x000e24000021f100 */
[----:B0-----:R-:W-:Y:S01]  /*26d0*/  PRMT R24, R0, 0x7610, R24 ;  /* 0x0000761000187816 */ /* 0x001fe20000000018 */
[----:B------:R-:W-:Y:S06]  /*26e0*/  BRA `(.L_x_33753) ;  /* 0x0000000400ac7947 */ /* 0x000fec0003800000 */
.L_x_33760:
        /* <DEDUP_REMOVED lines=10> */
.L_x_33767:
        /* <DEDUP_REMOVED lines=21> */
.L_x_33771:
[----:B------:R-:W-:Y:S05]  /*28e0*/  BSYNC B1 ;  /* 0x0000000000017941 */ /* 0x000fea0003800000 */
.L_x_33770:
[----:B------:R-:W-:Y:S01]  /*28f0*/  LEA R3, R0, 0x3b800000, 0x17 ;  /* 0x3b80000000037811 */ /* 0x000fe200078eb8ff */
[----:B------:R-:W-:-:S05]  /*2900*/  IMAD.SHL.U32 R0, R2, 0x100000, RZ ;  /* 0x0010000002007824 */ /* 0x000fca00078e00ff */
[----:B------:R-:W-:-:S07]  /*2910*/  LOP3.LUT R0, R3, R0, R4, 0xfe, !PT ;  /* 0x0000000003007212 */ /* 0x000fce00078efe04 */
.L_x_33769:
[----:B------:R-:W-:Y:S05]  /*2920*/  BSYNC B0 ;  /* 0x0000000000007941 */ /* 0x000fea0003800000 */
.L_x_33768:
[----:B------:R-:W0:Y:S02]  /*2930*/  F2I.FTZ.TRUNC.NTZ R0, R0 ;  /* 0x0000000000007305 */ /* 0x000e24000021f100 */
[----:B0-----:R-:W-:Y:S01]  /*2940*/  PRMT R24, R0, 0x7610, R24 ;  /* 0x0000761000187816 */ /* 0x001fe20000000018 */
[----:B------:R-:W-:Y:S06]  /*2950*/  BRA `(.L_x_33753) ;  /* 0x0000000400107947 */ /* 0x000fec0003800000 */
.L_x_33766:
        /* <DEDUP_REMOVED lines=21> */
.L_x_33775:
[----:B------:R-:W-:Y:S05]  /*2ab0*/  BSYNC B1 ;  /* 0x0000000000017941 */ /* 0x000fea0003800000 */
.L_x_33774:
[----:B------:R-:W-:Y:S01]  /*2ac0*/  LEA R3, R0, 0x37800000, 0x17 ;  /* 0x3780000000037811 */ /* 0x000fe200078eb8ff */
[----:B------:R-:W-:-:S05]  /*2ad0*/  IMAD.SHL.U32 R0, R2, 0x200000, RZ ;  /* 0x0020000002007824 */ /* 0x000fca00078e00ff */
[----:B------:R-:W-:-:S07]  /*2ae0*/  LOP3.LUT R0, R3, R0, R4, 0xfe, !PT ;  /* 0x0000000003007212 */ /* 0x000fce00078efe04 */
.L_x_33773:
[----:B------:R-:W-:Y:S05]  /*2af0*/  BSYNC B0 ;  /* 0x0000000000007941 */ /* 0x000fea0003800000 */
.L_x_33772:
[----:B------:R-:W0:Y:S02]  /*2b00*/  F2I.FTZ.TRUNC.NTZ R0, R0 ;  /* 0x0000000000007305 */ /* 0x000e24000021f100 */
[----:B0-----:R-:W-:Y:S01]  /*2b10*/  PRMT R24, R0, 0x7610, R24 ;  /* 0x0000761000187816 */ /* 0x001fe20000000018 */
[----:B------:R-:W-:Y:S06]  /*2b20*/  BRA `(.L_x_33753) ;  /* 0x00000000009c7947 */ /* 0x000fec0003800000 */
.L_x_33765:
        /* <DEDUP_REMOVED lines=14> */
.L_x_33779:
[----:B------:R-:W-:Y:S05]  /*2c10*/  BSYNC B0 ;  /* 0x0000000000007941 */ /* 0x000fea0003800000 */
.L_x_33778:
[----:B------:R-:W0:Y:S02]  /*2c20*/  F2I.FTZ.TRUNC.NTZ R0, R0 ;  /* 0x0000000000007305 */ /* 0x000e24000021f100 */
[----:B0-----:R-:W-:Y:S01]  /*2c30*/  PRMT R24, R0, 0x7610, R24 ;  /* 0x0000761000187816 */ /* 0x001fe20000000018 */
[----:B------:R-:W-:Y:S06]  /*2c40*/  BRA `(.L_x_33753) ;  /* 0x0000000000547947 */ /* 0x000fec0003800000 */
.L_x_33752:
        /* <DEDUP_REMOVED lines=16> */
.L_x_33780:
[----:B------:R-:W-:Y:S01]  /*2d50*/  PRMT R24, RZ, 0x7610, R24 ;  /* 0x00007610ff187816 */ /* 0x000fe20000000018 */
[----:B------:R-:W-:Y:S06]  /*2d60*/  BRA `(.L_x_33753) ;  /* 0x00000000000c7947 */ /* 0x000fec0003800000 */
.L_x_33777:
[----:B------:R2:W5:Y:S01]  /*2d70*/  LDG.E.U16 R24, desc[UR36][R2.64] ;  /* 0x0000002402187981 */ /* 0x000562000c1e1500 */
[----:B------:R-:W-:Y:S05]  /*2d80*/  BRA `(.L_x_33753) ;  /* 0x0000000000047947 */ /* 0x000fea0003800000 */
.L_x_33776:
[----:B------:R1:W5:Y:S02]  /*2d90*/  LDG.E.U16 R24, desc[UR36][R2.64] ;  /* 0x0000002402187981 */ /* 0x000364000c1e1500 */
.L_x_33753:
[----:B------:R-:W-:-:S07]  /*2da0*/  VIADD R19, R19, 0x80 ;  /* 0x0000008013137836 */ /* 0x000fce0000000000 */
.L_x_33747:
[----:B------:R-:W-:Y:S05]  /*2db0*/  BSYNC B6 ;  /* 0x0000000000067941 */ /* 0x000fea0003800000 */
.L_x_33746:
        /* <DEDUP_REMOVED lines=22> */
.L_x_33786:
[----:B------:R0:W5:Y:S01]  /*2f20*/  LDG.E.U8 R16, desc[UR36][R2.64] ;  /* 0x0000002402107981 */ /* 0x000162000c1e1100 */
[----:B------:R-:W-:Y:S05]  /*2f30*/  BRA `(.L_x_33782) ;  /* 0x0000000c00507947 */ /* 0x000fea0003800000 */
.L_x_33785:
        /* <DEDUP_REMOVED lines=8> */
.L_x_33789:
[----:B------:R0:W5:Y:S01]  /*2fc0*/  LDG.E.U16 R16, desc[UR36][R2.64] ;  /* 0x0000002402107981 */ /* 0x000162000c1e1500 */
[----:B------:R-:W-:Y:S05]  /*2fd0*/  BRA `(.L_x_33782) ;  /* 0x0000000c00287947 */ /* 0x000fea0003800000 */
.L_x_33788:
[----:B------:R0:W5:Y:S01]  /*2fe0*/  LDG.E.U16 R16, desc[UR36][R2.64] ;  /* 0x0000002402107981 */ /* 0x000162000c1e1500 */
[----:B------:R-:W-:Y:S05]  /*2ff0*/  BRA `(.L_x_33782) ;  /* 0x0000000c00207947 */ /* 0x000fea0003800000 */
.L_x_33784:
        /* <DEDUP_REMOVED lines=9> */
.L_x_33791:
[----:B------:R-:W2:Y:S02]  /*3090*/  LDG.E.U16 R0, desc[UR36][R2.64] ;  /* 0x0000002402007981 */ /* 0x000ea4000c1e1500 */
[----:B--2---:R-:W-:-:S06]  /*30a0*/  HADD2.F32 R0, -RZ, R0.H0_H0 ;  /* 0x20000000ff007230 */ /* 0x004fcc0000004100 */
[----:B------:R-:W0:Y:S02]  /*30b0*/  F2I.FTZ.TRUNC.NTZ R0, R0 ;  /* 0x0000000000007305 */ /* 0x000e24000021f100 */
[----:B0-----:R-:W-:Y:S01]  /*30c0*/  PRMT R16, R0, 0x7610, R16 ;  /* 0x0000761000107816 */ /* 0x001fe20000000010 */
[----:B------:R-:W-:Y:S06]  /*30d0*/  BRA `(.L_x_33782) ;  /* 0x0000000800e87947 */ /* 0x000fec0003800000 */
.L_x_33790:
        /* <DEDUP_REMOVED lines=9> */
.L_x_33793:
[----:B------:R-:W2:Y:S02]  /*3170*/  LDG.E.U16 R2, desc[UR36][R2.64] ;  /* 0x0000002402027981 */ /* 0x000ea4000c1e1500 */
[----:B--2---:R-:W-:-:S06]  /*3180*/  HADD2.F32 R0, -RZ, R2.H0_H0 ;  /* 0x20000002ff007230 */ /* 0x004fcc0000004100 */
[----:B------:R-:W0:Y:S02]  /*3190*/  F2I.FTZ.TRUNC.NTZ R0, R0 ;  /* 0x0000000000007305 */ /* 0x000e24000021f100 */
[----:B0-----:R-:W-:Y:S01]  /*31a0*/  PRMT R16, R0, 0x7610, R16 ;  /* 0x0000761000107816 */ /* 0x001fe20000000010 */
[----:B------:R-:W-:Y:S06]  /*31b0*/  BRA `(.L_x_33782) ;  /* 0x0000000800b07947 */ /* 0x000fec0003800000 */
.L_x_33792:
[----:B------:R-:W2:Y:S02]  /*31c0*/  LDG.E.64 R2, desc[UR36][R2.64] ;  /* 0x0000002402027981 */ /* 0x000ea4000c1e1b00 */
[----:B--2---:R0:W1:Y:S01]  /*31d0*/  F2I.F64.TRUNC R16, R2 ;  /* 0x0000000200107311 */ /* 0x004062000030d100 */
[----:B------:R-:W-:Y:S05]  /*31e0*/  BRA `(.L_x_33782) ;  /* 0x0000000800a47947 */ /* 0x000fea0003800000 */
.L_x_33783:
        /* <DEDUP_REMOVED lines=12> */
.L_x_33796:
[----:B------:R-:W2:Y:S02]  /*32b0*/  LDG.E.64 R2, desc[UR36][R2.64] ;  /* 0x0000002402027981 */ /* 0x000ea4000c1e1b00 */
[----:B--2---:R0:W1:Y:S01]  /*32c0*/  F2I.F64.TRUNC R16, R2 ;  /* 0x0000000200107311 */ /* 0x004062000030d100 */
[----:B------:R-:W-:Y:S05]  /*32d0*/  BRA `(.L_x_33782) ;  /* 0x0000000800687947 */ /* 0x000fea0003800000 */
.L_x_33795:
        /* <DEDUP_REMOVED lines=28> */
.L_x_33798:
        /* <DEDUP_REMOVED lines=15> */
.L_x_33797:
[----:B------:R-:W2:Y:S02]  /*3590*/  LDG.E.U16 R0, desc[UR36][R2.64] ;  /* 0x0000002402007981 */ /* 0x000ea4000c1e1500 */
[----:B--2---:R-:W-:-:S06]  /*35a0*/  IMAD.U32 R0, R0, 0x10000, RZ ;  /* 0x0001000000007824 */ /* 0x004fcc00078e00ff */
[----:B------:R-:W0:Y:S02]  /*35b0*/  F2I.FTZ.TRUNC.NTZ R0, R0 ;  /* 0x0000000000007305 */ /* 0x000e24000021f100 */
[----:B0-----:R-:W-:Y:S01]  /*35c0*/  PRMT R16, R0, 0x7610, R16 ;  /* 0x0000761000107816 */ /* 0x001fe20000000010 */
[----:B------:R-:W-:Y:S06]  /*35d0*/  BRA `(.L_x_33782) ;  /* 0x0000000400a87947 */ /* 0x000fec0003800000 */
.L_x_33794:
        /* <DEDUP_REMOVED lines=10> */
.L_x_33801:
        /* <DEDUP_REMOVED lines=21> */
.L_x_33805:
[----:B------:R-:W-:Y:S05]  /*37d0*/  BSYNC B1 ;  /* 0x0000000000017941 */ /* 0x000fea0003800000 */
.L_x_33804:
[----:B------:R-:W-:Y:S01]  /*37e0*/  LEA R3, R0, 0x3b800000, 0x17 ;  /* 0x3b80000000037811 */ /* 0x000fe200078eb8ff */
[----:B------:R-:W-:-:S05]  /*37f0*/  IMAD.SHL.U32 R0, R2, 0x100000, RZ ;  /* 0x0010000002007824 */ /* 0x000fca00078e00ff */
[----:B------:R-:W-:-:S07]  /*3800*/  LOP3.LUT R0, R3, R0, R4, 0xfe, !PT ;  /* 0x0000000003007212 */ /* 0x000fce00078efe04 */
.L_x_33803:
[----:B------:R-:W-:Y:S05]  /*3810*/  BSYNC B0 ;  /* 0x0000000000007941 */ /* 0x000fea0003800000 */
.L_x_33802:
[----:B------:R-:W0:Y:S02]  /*3820*/  F2I.FTZ.TRUNC.NTZ R0, R0 ;  /* 0x0000000000007305 */ /* 0x000e24000021f100 */
[----:B0-----:R-:W-:Y:S01]  /*3830*/  PRMT R16, R0, 0x7610, R16 ;  /* 0x0000761000107816 */ /* 0x001fe20000000010 */
[----:B------:R-:W-:Y:S06]  /*3840*/  BRA `(.L_x_33782) ;  /* 0x00000004000c7947 */ /* 0x000fec0003800000 */
.L_x_33800:
        /* <DEDUP_REMOVED lines=21> */
.L_x_33809:
[----:B------:R-:W-:Y:S05]  /*39a0*/  BSYNC B1 ;  /* 0x0000000000017941 */ /* 0x000fea0003800000 */
.L_x_33808:
[----:B------:R-:W-:Y:S01]  /*39b0*/  LEA R3, R0, 0x37800000, 0x17 ;  /* 0x3780000000037811 */ /* 0x000fe200078eb8ff */
[----:B------:R-:W-:-:S05]  /*39c0*/  IMAD.SHL.U32 R0, R2, 0x200000, RZ ;  /* 0x0020000002007824 */ /* 0x000fca00078e00ff */
[----:B------:R-:W-:-:S07]  /*39d0*/  LOP3.LUT R0, R3, R0, R4, 0xfe, !PT ;  /* 0x0000000003007212 */ /* 0x000fce00078efe04 */
.L_x_33807:
[----:B------:R-:W-:Y:S05]  /*39e0*/  BSYNC B0 ;  /* 0x0000000000007941 */ /* 0x000fea0003800000 */
.L_x_33806:
[----:B------:R-:W0:Y:S02]  /*39f0*/  F2I.FTZ.TRUNC.NTZ R0, R0 ;  /* 0x0000000000007305 */ /* 0x000e24000021f100 */
[----:B0-----:R-:W-:Y:S01]  /*3a00*/  PRMT R16, R0, 0x7610, R16 ;  /* 0x0000761000107816 */ /* 0x001fe20000000010 */
[----:B------:R-:W-:Y:S06]  /*3a10*/  BRA `(.L_x_33782) ;  /* 0x0000000000987947 */ /* 0x000fec0003800000 */
.L_x_33799:
        /* <DEDUP_REMOVED lines=14> */
.L_x_33813:
[----:B------:R-:W-:Y:S05]  /*3b00*/  BSYNC B0 ;  /* 0x0000000000007941 */ /* 0x000fea0003800000 */
.L_x_33812:
[----:B------:R-:W0:Y:S02]  /*3b10*/  F2I.FTZ.TRUNC.NTZ R0, R0 ;  /* 0x0000000000007305 */ /* 0x000e24000021f100 */
[----:B0-----:R-:W-:Y:S01]  /*3b20*/  PRMT R16, R0, 0x7610, R16 ;  /* 0x0000761000107816 */ /* 0x001fe20000000010 */
[----:B------:R-:W-:Y:S06]  /*3b30*/  BRA `(.L_x_33782) ;  /* 0x0000000000507947 */ /* 0x000fec0003800000 */
.L_x_33787:
        /* <DEDUP_REMOVED lines=16> */
.L_x_33814:
[----:B------:R-:W-:Y:S05]  /*3c40*/  BRA `(.L_x_33782) ;  /* 0x00000000000c7947 */ /* 0x000fea0003800000 */
.L_x_33811:
[----:B------:R0:W5:Y:S01]  /*3c50*/  LDG.E.U16 R16, desc[UR36][R2.64] ;  /* 0x0000002402107981 */ /* 0x000162000c1e1500 */
[----:B------:R-:W-:Y:S05]  /*3c60*/  BRA `(.L_x_33782) ;  /* 0x0000000000047947 */ /* 0x000fea0003800000 */
.L_x_33810:
[----:B------:R0:W5:Y:S02]  /*3c70*/  LDG.E.U16 R16, desc[UR36][R2.64] ;  /* 0x0000002402107981 */ /* 0x000164000c1e1500 */
.L_x_33782:
[----:B------:R-:W-:Y:S05]  /*3c80*/  BSYNC B6 ;  /* 0x0000000000067941 */ /* 0x000fea0003800000 */
.L_x_33781:
        /* <DEDUP_REMOVED lines=9> */
[----:B------:R-:W-:-:S02]  /*3d20*/  VIMNMX R3, R0, UR4, !PT ;  /* 0x0000000400037c48 */ /* 0x000fc4000ffe0100 */
[----:B------:R-:W-:Y:S02]  /*3d30*/  VIMNMX R18, R18, UR4, !PT ;  /* 0x0000000412127c48 */ /* 0x000fe4000ffe0100 */
[----:B------:R-:W-:Y:S02]  /*3d40*/  VIMNMX R17, R17, UR4, !PT ;  /* 0x0000000411117c48 */ /* 0x000fe4000ffe0100 */
[----:B------:R-:W-:Y:S02]  /*3d50*/  VIMNMX R16, R16, UR4, !PT ;  /* 0x0000000410107c48 */ /* 0x000fe4000ffe0100 */
        /* <DEDUP_REMOVED lines=23> */
.L_x_33820:
[----:B------:R0:W-:Y:S01]  /*3ed0*/  STG.E.U8 desc[UR36][R8.64], R3 ;  /* 0x0000000308007986 */ /* 0x0001e2000c101124 */
[----:B------:R-:W-:Y:S05]  /*3ee0*/  BRA `(.L_x_33816) ;  /* 0x0000000c00707947 */ /* 0x000fea0003800000 */
.L_x_33819:
        /* <DEDUP_REMOVED lines=11> */
.L_x_33823:
[----:B------:R-:W-:-:S05]  /*3fa0*/  PRMT R3, R3, 0x9910, RZ ;  /* 0x0000991003037816 */ /* 0x000fca00000000ff */
[----:B------:R0:W-:Y:S01]  /*3fb0*/  STG.E desc[UR36][R8.64], R3 ;  /* 0x0000000308007986 */ /* 0x0001e2000c101924 */
[----:B------:R-:W-:Y:S05]  /*3fc0*/  BRA `(.L_x_33816) ;  /* 0x0000000c00387947 */ /* 0x000fea0003800000 */
.L_x_33822:
[----:B------:R0:W-:Y:S01]  /*3fd0*/  STG.E.U16 desc[UR36][R8.64], R3 ;  /* 0x0000000308007986 */ /* 0x0001e2000c101524 */
[----:B------:R-:W-:Y:S05]  /*3fe0*/  BRA `(.L_x_33816) ;  /* 0x0000000c00307947 */ /* 0x000fea0003800000 */
.L_x_33818:
        /* <DEDUP_REMOVED lines=9> */
.L_x_33825:
[----:B------:R-:W0:Y:S02]  /*4080*/  I2F.S16 R0, R3 ;  /* 0x0000000300007306 */ /* 0x000e240000101400 */
[----:B0-----:R-:W-:-:S05]  /*4090*/  F2FP.F16.F32.PACK_AB R0, RZ, R0 ;  /* 0x00000000ff00723e */ /* 0x001fca00000000ff */
[----:B------:R0:W-:Y:S01]  /*40a0*/  STG.E.U16 desc[UR36][R8.64], R0 ;  /* 0x0000000008007986 */ /* 0x0001e2000c101524 */
[----:B------:R-:W-:Y:S05]  /*40b0*/  BRA `(.L_x_33816) ;  /* 0x0000000800fc7947 */ /* 0x000fea0003800000 */
.L_x_33824:
        /* <DEDUP_REMOVED lines=10> */
.L_x_33827:
[----:B------:R-:W0:Y:S02]  /*4160*/  I2F.S16 R3, R3 ;  /* 0x0000000300037306 */ /* 0x000e240000101400 */
[----:B0-----:R-:W-:-:S04]  /*4170*/  F2FP.F16.F32.PACK_AB R3, RZ, R3 ;  /* 0x00000003ff03723e */ /* 0x001fc800000000ff */
[----:B------:R-:W-:-:S05]  /*4180*/  PRMT R3, R3, 0x5410, RZ ;  /* 0x0000541003037816 */ /* 0x000fca00000000ff */
[----:B------:R0:W-:Y:S01]  /*4190*/  STG.E desc[UR36][R8.64], R3 ;  /* 0x0000000308007986 */ /* 0x0001e2000c101924 */
[----:B------:R-:W-:Y:S05]  /*41a0*/  BRA `(.L_x_33816) ;  /* 0x0000000800c07947 */ /* 0x000fea0003800000 */
.L_x_33826:
[----:B------:R-:W0:Y:S02]  /*41b0*/  I2F.F64.S16 R4, R3 ;  /* 0x0000000300047312 */ /* 0x000e240000101c00 */
[----:B0-----:R0:W-:Y:S01]  /*41c0*/  STG.E.64 desc[UR36][R8.64], R4 ;  /* 0x0000000408007986 */ /* 0x0011e2000c101b24 */
[----:B------:R-:W-:Y:S05]  /*41d0*/  BRA `(.L_x_33816) ;  /* 0x0000000800b47947 */ /* 0x000fea0003800000 */
.L_x_33817:
        /* <DEDUP_REMOVED lines=13> */
.L_x_33830:
[----:B------:R-:W0:Y:S01]  /*42b0*/  I2F.F64.S16 R4, R3 ;  /* 0x0000000300047312 */ /* 0x000e220000101c00 */
[----:B------:R-:W-:-:S05]  /*42c0*/  CS2R R6, SRZ ;  /* 0x0000000000067805 */ /* 0x000fca000001ff00 */
[----:B0-----:R0:W-:Y:S01]  /*42d0*/  STG.E.128 desc[UR36][R8.64], R4 ;  /* 0x0000000408007986 */ /* 0x0011e2000c101d24 */
[----:B------:R-:W-:Y:S05]  /*42e0*/  BRA `(.L_x_33816) ;  /* 0x0000000800707947 */ /* 0x000fea0003800000 */
.L_x_33829:
        /* <DEDUP_REMOVED lines=21> */
.L_x_33834:
[----:B------:R-:W-:Y:S05]  /*4440*/  BSYNC B0 ;  /* 0x0000000000007941 */ /* 0x000fea0003800000 */
.L_x_33833:
[----:B------:R-:W-:-:S05]  /*4450*/  LOP3.LUT R5, R0, R5, RZ, 0xfc, !PT ;  /* 0x0000000500057212 */ /* 0x000fca00078efcff */
[----:B------:R0:W-:Y:S01]  /*4460*/  STG.E.U8 desc[UR36][R8.64], R5 ;  /* 0x0000000508007986 */ /* 0x0001e2000c101124 */
[----:B------:R-:W-:Y:S05]  /*4470*/  BRA `(.L_x_33816) ;  /* 0x00000008000c7947 */ /* 0x000fea0003800000 */
.L_x_33832:
        /* <DEDUP_REMOVED lines=13> */
.L_x_33836:
[----:B------:R-:W-:Y:S01]  /*4550*/  IMAD.MOV.U32 R0, RZ, RZ, 0x7f ;  /* 0x0000007fff007424 */ /* 0x000fe200078e00ff */
[----:B------:R-:W-:-:S04]  /*4560*/  ISETP.GT.U32.AND P0, PT, R4, 0x7f800000, PT ;  /* 0x7f8000000400780c */ /* 0x000fc80003f04070 */
[----:B------:R-:W-:-:S09]  /*4570*/  SEL R0, R0, 0x7c, P0 ;  /* 0x0000007c00007807 */ /* 0x000fd20000000000 */
.L_x_33837:
[----:B------:R-:W-:Y:S05]  /*4580*/  BSYNC B0 ;  /* 0x0000000000007941 */ /* 0x000fea0003800000 */
.L_x_33835:
[----:B------:R-:W-:-:S04]  /*4590*/  LOP3.LUT R3, R5, 0x80000000, RZ, 0xc0, !PT ;  /* 0x8000000005037812 */ /* 0x000fc800078ec0ff */
[----:B------:R-:W-:-:S04]  /*45a0*/  SHF.R.U32.HI R3, RZ, 0x18, R3 ;  /* 0x00000018ff037819 */ /* 0x000fc80000011603 */
[----:B------:R-:W-:-:S05]  /*45b0*/  LOP3.LUT R3, R0, R3, RZ, 0xfc, !PT ;  /* 0x0000000300037212 */ /* 0x000fca00078efcff */
[----:B------:R0:W-:Y:S01]  /*45c0*/  STG.E.U8 desc[UR36][R8.64], R3 ;  /* 0x0000000308007986 */ /* 0x0001e2000c101124 */
[----:B------:R-:W-:Y:S05]  /*45d0*/  BRA `(.L_x_33816) ;  /* 0x0000000400b47947 */ /* 0x000fea0003800000 */
.L_x_33831:
[----:B------:R-:W0:Y:S02]  /*45e0*/  I2F.S16 R0, R3 ;  /* 0x0000000300007306 */ /* 0x000e240000101400 */
[----:B0-----:R-:W-:-:S05]  /*45f0*/  F2FP.BF16.F32.PACK_AB R0, RZ, R0 ;  /* 0x00000000ff00723e */ /* 0x001fca00000010ff */
[----:B------:R0:W-:Y:S01]  /*4600*/  STG.E.U16 desc[UR36][R8.64], R0 ;  /* 0x0000000008007986 */ /* 0x0001e2000c101524 */
[----:B------:R-:W-:Y:S05]  /*4610*/  BRA `(.L_x_33816) ;  /* 0x0000000400a47947 */ /* 0x000fea0003800000 */
.L_x_33828:
        /* <DEDUP_REMOVED lines=10> */
.L_x_33840:
        /* <DEDUP_REMOVED lines=17> */
.L_x_33843:
[----:B------:R-:W-:-:S04]  /*47d0*/  LOP3.LUT R3, R3, 0x80000000, RZ, 0xc0, !PT ;  /* 0x8000000003037812 */ /* 0x000fc800078ec0ff */
[----:B------:R-:W-:-:S04]  /*47e0*/  SHF.R.U32.HI R3, RZ, 0x18, R3 ;  /* 0x00000018ff037819 */ /* 0x000fc80000011603 */
[----:B------:R-:W-:-:S04]  /*47f0*/  LOP3.LUT R0, R0, R3, RZ, 0xfc, !PT ;  /* 0x0000000300007212 */ /* 0x000fc800078efcff */
[----:B------:R-:W-:-:S07]  /*4800*/  PRMT R4, R0, 0x7610, R4 ;  /* 0x0000761000047816 */ /* 0x000fce0000000004 */
.L_x_33842:
[----:B------:R-:W-:Y:S05]  /*4810*/  BSYNC B0 ;  /* 0x0000000000007941 */ /* 0x000fea0003800000 */
.L_x_33841:
[----:B------:R4:W-:Y:S01]  /*4820*/  STG.E.U8 desc[UR36][R8.64], R4 ;  /* 0x0000000408007986 */ /* 0x0009e2000c101124 */
[----:B------:R-:W-:Y:S05]  /*4830*/  BRA `(.L_x_33816) ;  /* 0x00000004001c7947 */ /* 0x000fea0003800000 */
.L_x_33839:
        /* <DEDUP_REMOVED lines=17> */
.L_x_33846:
[----:B------:R-:W-:-:S04]  /*4950*/  LOP3.LUT R3, R3, 0x80000000, RZ, 0xc0, !PT ;  /* 0x8000000003037812 */ /* 0x000fc800078ec0ff */
[----:B------:R-:W-:-:S04]  /*4960*/  SHF.R.U32.HI R3, RZ, 0x18, R3 ;  /* 0x00000018ff037819 */ /* 0x000fc80000011603 */
[----:B------:R-:W-:-:S04]  /*4970*/  LOP3.LUT R0, R0, R3, RZ, 0xfc, !PT ;  /* 0x0000000300007212 */ /* 0x000fc800078efcff */
[----:B------:R-:W-:-:S07]  /*4980*/  PRMT R4, R0, 0x7610, R4 ;  /* 0x0000761000047816 */ /* 0x000fce0000000004 */
.L_x_33845:
[----:B------:R-:W-:Y:S05]  /*4990*/  BSYNC B0 ;  /* 0x0000000000007941 */ /* 0x000fea0003800000 */
.L_x_33844:
[----:B------:R0:W-:Y:S01]  /*49a0*/  STG.E.U8 desc[UR36][R8.64], R4 ;  /* 0x0000000408007986 */ /* 0x0001e2000c101124 */
[----:B------:R-:W-:Y:S05]  /*49b0*/  BRA `(.L_x_33816) ;  /* 0x0000000000bc7947 */ /* 0x000fea0003800000 */
.L_x_33838:
        /* <DEDUP_REMOVED lines=23> */
.L_x_33821:
        /* <DEDUP_REMOVED lines=16> */
.L_x_33849:
[----:B------:R-:W-:Y:S05]  /*4c30*/  BRA `(.L_x_33816) ;  /* 0x00000000001c7947 */ /* 0x000fea0003800000 */
.L_x_33848:
[----:B------:R-:W-:-:S05]  /*4c40*/  PRMT R3, R3, 0x9910, RZ ;  /* 0x0000991003037816 */ /* 0x000fca00000000ff */
[----:B------:R-:W-:-:S05]  /*4c50*/  IMAD.MOV.U32 R4, RZ, RZ, R3 ;  /* 0x000000ffff047224 */ /* 0x000fca00078e0003 */
[----:B------:R-:W-:-:S05]  /*4c60*/  SHF.R.S32.HI R5, RZ, 0x1f, R4 ;  /* 0x0000001fff057819 */ /* 0x000fca0000011404 */
[----:B------:R3:W-:Y:S01]  /*4c70*/  STG.E.64 desc[UR36][R8.64], R4 ;  /* 0x0000000408007986 */ /* 0x0007e2000c101b24 */
[----:B------:R-:W-:Y:S05]  /*4c80*/  BRA `(.L_x_33816) ;  /* 0x0000000000087947 */ /* 0x000fea0003800000 */
.L_x_33847:
[----:B------:R-:W-:-:S05]  /*4c90*/  PRMT R3, R3, 0x9910, RZ ;  /* 0x0000991003037816 */ /* 0x000fca00000000ff */
[----:B------:R0:W-:Y:S02]  /*4ca0*/  STG.E desc[UR36][R8.64], R3 ;  /* 0x0000000308007986 */ /* 0x0001e4000c101924 */
.L_x_33816:
[----:B------:R-:W-:Y:S05]  /*4cb0*/  BSYNC B6 ;  /* 0x0000000000067941 */ /* 0x000fea0003800000 */
.L_x_33815:
        /* <DEDUP_REMOVED lines=23> */
.L_x_33855:
[----:B------:R0:W-:Y:S01]  /*4e30*/  STG.E.U8 desc[UR36][R8.64], R18 ;  /* 0x0000001208007986 */ /* 0x0001e2000c101124 */
[----:B------:R-:W-:Y:S05]  /*4e40*/  BRA `(.L_x_33857) ;  /* 0x0000000c00647947 */ /* 0x000fea0003800000 */
.L_x_33854:
        /* <DEDUP_REMOVED lines=10> */
.L_x_33859:
[----:B------:R-:W-:-:S05]  /*4ef0*/  PRMT R3, R18, 0x9910, RZ ;  /* 0x0000991012037816 */ /* 0x000fca00000000ff */
[----:B------:R0:W-:Y:S01]  /*4f00*/  STG.E desc[UR36][R8.64], R3 ;  /* 0x0000000308007986 */ /* 0x0001e2000c101924 */
[----:B------:R-:W-:Y:S05]  /*4f10*/  BRA `(.L_x_33857) ;  /* 0x0000000c00307947 */ /* 0x000fea0003800000 */
.L_x_33858:
[----:B------:R0:W-:Y:S01]  /*4f20*/  STG.E.U16 desc[UR36][R8.64], R18 ;  /* 0x0000001208007986 */ /* 0x0001e2000c101524 */
[----:B------:R-:W-:Y:S05]  /*4f30*/  BRA `(.L_x_33857) ;  /* 0x0000000c00287947 */ /* 0x000fea0003800000 */
.L_x_33853:
        /* <DEDUP_REMOVED lines=9> */
.L_x_33861:
[----:B------:R-:W0:Y:S02]  /*4fd0*/  I2F.S16 R0, R18 ;  /* 0x0000001200007306 */ /* 0x000e240000101400 */
[----:B0-----:R-:W-:-:S05]  /*4fe0*/  F2FP.F16.F32.PACK_AB R0, RZ, R0 ;  /* 0x00000000ff00723e */ /* 0x001fca00000000ff */
[----:B------:R0:W-:Y:S01]  /*4ff0*/  STG.E.U16 desc[UR36][R8.64], R0 ;  /* 0x0000000008007986 */ /* 0x0001e2000c101524 */
[----:B------:R-:W-:Y:S05]  /*5000*/  BRA `(.L_x_33857) ;  /* 0x0000000800f47947 */ /* 0x000fea0003800000 */
.L_x_33860:
        /* <DEDUP_REMOVED lines=10> */
.L_x_33863:
[----:B------:R-:W0:Y:S02]  /*50b0*/  I2F.S16 R18, R18 ;  /* 0x0000001200127306 */ /* 0x000e240000101400 */
[----:B0-----:R-:W-:-:S04]  /*50c0*/  F2FP.F16.F32.PACK_AB R3, RZ, R18 ;  /* 0x00000012ff03723e */ /* 0x001fc800000000ff */
[----:B------:R-:W-:-:S05]  /*50d0*/  PRMT R3, R3, 0x5410, RZ ;  /* 0x0000541003037816 */ /* 0x000fca00000000ff */
[----:B------:R0:W-:Y:S01]  /*50e0*/  STG.E desc[UR36][R8.64], R3 ;  /* 0x0000000308007986 */ /* 0x0001e2000c101924 */
[----:B------:R-:W-:Y:S05]  /*50f0*/  BRA `(.L_x_33857) ;  /* 0x0000000800b87947 */ /* 0x000fea0003800000 */
.L_x_33862:
[----:B------:R-:W0:Y:S02]  /*5100*/  I2F.F64.S16 R4, R18 ;  /* 0x0000001200047312 */ /* 0x000e240000101c00 */
[----:B0-----:R0:W-:Y:S01]  /*5110*/  STG.E.64 desc[UR36][R8.64], R4 ;  /* 0x0000000408007986 */ /* 0x0011e2000c101b24 */
[----:B------:R-:W-:Y:S05]  /*5120*/  BRA `(.L_x_33857) ;  /* 0x0000000800ac7947 */ /* 0x000fea0003800000 */
.L_x_33852:
        /* <DEDUP_REMOVED lines=13> */
.L_x_33866:
[----:B------:R-:W0:Y:S01]  /*5200*/  I2F.F64.S16 R4, R18 ;  /* 0x0000001200047312 */ /* 0x000e220000101c00 */
[----:B------:R-:W-:-:S05]  /*5210*/  CS2R R6, SRZ ;  /* 0x0000000000067805 */ /* 0x000fca000001ff00 */
[----:B0-----:R0:W-:Y:S01]  /*5220*/  STG.E.128 desc[UR36][R8.64], R4 ;  /* 0x0000000408007986 */ /* 0x0011e2000c101d24 */
[----:B------:R-:W-:Y:S05]  /*5230*/  BRA `(.L_x_33857) ;  /* 0x0000000800687947 */ /* 0x000fea0003800000 */
.L_x_33865:
        /* <DEDUP_REMOVED lines=21> */
.L_x_33870:
[----:B------:R-:W-:Y:S05]  /*5390*/  BSYNC B0 ;  /* 0x0000000000007941 */ /* 0x000fea0003800000 */
.L_x_33869:
[----:B------:R-:W-:-:S05]  /*53a0*/  LOP3.LUT R5, R0, R5, RZ, 0xfc, !PT ;  /* 0x0000000500057212 */ /* 0x000fca00078efcff */
[----:B------:R0:W-:Y:S01]  /*53b0*/  STG.E.U8 desc[UR36][R8.64], R5 ;  /* 0x0000000508007986 */ /* 0x0001e2000c101124 */
[----:B------:R-:W-:Y:S05]  /*53c0*/  BRA `(.L_x_33857) ;  /* 0x0000000800047947 */ /* 0x000fea0003800000 */
.L_x_33868:
        /* <DEDUP_REMOVED lines=13> */
.L_x_33872:
[----:B------:R-:W-:Y:S01]  /*54a0*/  IMAD.MOV.U32 R0, RZ, RZ, 0x7f ;  /* 0x0000007fff007424 */ /* 0x000fe200078e00ff */
[----:B------:R-:W-:-:S04]  /*54b0*/  ISETP.GT.U32.AND P0, PT, R3, 0x7f800000, PT ;  /* 0x7f8000000300780c */ /* 0x000fc80003f04070 */
[----:B------:R-:W-:-:S09]  /*54c0*/  SEL R0, R0, 0x7c, P0 ;  /* 0x0000007c00007807 */ /* 0x000fd20000000000 */
.L_x_33873:
[----:B------:R-:W-:Y:S05]  /*54d0*/  BSYNC B0 ;  /* 0x0000000000007941 */ /* 0x000fea0003800000 */
.L_x_33871:
[----:B------:R-:W-:-:S04]  /*54e0*/  LOP3.LUT R3, R5, 0x80000000, RZ, 0xc0, !PT ;  /* 0x8000000005037812 */ /* 0x000fc800078ec0ff */
[----:B------:R-:W-:-:S04]  /*54f0*/  SHF.R.U32.HI R3, RZ, 0x18, R3 ;  /* 0x00000018ff037819 */ /* 0x000fc80000011603 */
[----:B------:R-:W-:-:S05]  /*5500*/  LOP3.LUT R3, R0, R3, RZ, 0xfc, !PT ;  /* 0x0000000300037212 */ /* 0x000fca00078efcff */
[----:B------:R0:W-:Y:S01]  /*5510*/  STG.E.U8 desc[UR36][R8.64], R3 ;  /* 0x0000000308007986 */ /* 0x0001e2000c101124 */
[----:B------:R-:W-:Y:S05]  /*5520*/  BRA `(.L_x_33857) ;  /* 0x0000000400ac7947 */ /* 0x000fea0003800000 */
.L_x_33867:
[----:B------:R-:W0:Y:S02]  /*5530*/  I2F.S16 R0, R18 ;  /* 0x0000001200007306 */ /* 0x000e240000101400 */
[----:B0-----:R-:W-:-:S05]  /*5540*/  F2FP.BF16.F32.PACK_AB R0, RZ, R0 ;  /* 0x00000000ff00723e */ /* 0x001fca00000010ff */
[----:B------:R0:W-:Y:S01]  /*5550*/  STG.E.U16 desc[UR36][R8.64], R0 ;  /* 0x0000000008007986 */ /* 0x0001e2000c101524 */
[----:B------:R-:W-:Y:S05]  /*5560*/  BRA `(.L_x_33857) ;  /* 0x00000004009c7947 */ /* 0x000fea0003800000 */
.L_x_33864:
        /* <DEDUP_REMOVED lines=10> */
.L_x_33876:
        /* <DEDUP_REMOVED lines=17> */
.L_x_33879:
[----:B------:R-:W-:-:S04]  /*5720*/  LOP3.LUT R3, R5, 0x80000000, RZ, 0xc0, !PT ;  /* 0x8000000005037812 */ /* 0x000fc800078ec0ff */
[----:B------:R-:W-:-:S04]  /*5730*/  SHF.R.U32.HI R3, RZ, 0x18, R3 ;  /* 0x00000018ff037819 */ /* 0x000fc80000011603 */
[----:B------:R-:W-:-:S04]  /*5740*/  LOP3.LUT R0, R0, R3, RZ, 0xfc, !PT ;  /* 0x0000000300007212 */ /* 0x000fc800078efcff */
[----:B------:R-:W-:-:S07]  /*5750*/  PRMT R4, R0, 0x7610, R4 ;  /* 0x0000761000047816 */ /* 0x000fce0000000004 */
.L_x_33878:
[----:B------:R-:W-:Y:S05]  /*5760*/  BSYNC B0 ;  /* 0x0000000000007941 */ /* 0x000fea0003800000 */
.L_x_33877:
[----:B------:R3:W-:Y:S01]  /*5770*/  STG.E.U8 desc[UR36][R8.64], R4 ;  /* 0x0000000408007986 */ /* 0x0007e2000c101124 */
[----:B------:R-:W-:Y:S05]  /*5780*/  BRA `(.L_x_33857) ;  /* 0x0000000400147947 */ /* 0x000fea0003800000 */
.L_x_33875:
        /* <DEDUP_REMOVED lines=17> */
.L_x_33882:
[----:B------:R-:W-:-:S04]  /*58a0*/  LOP3.LUT R3, R5, 0x80000000, RZ, 0xc0, !PT ;  /* 0x8000000005037812 */ /* 0x000fc800078ec0ff */
[----:B------:R-:W-:-:S04]  /*58b0*/  SHF.R.U32.HI R3, RZ, 0x18, R3 ;  /* 0x00000018ff037819 */ /* 0x000fc80000011603 */
[----:B------:R-:W-:-:S04]  /*58c0*/  LOP3.LUT R0, R0, R3, RZ, 0xfc, !PT ;  /* 0x0000000300007212 */ /* 0x000fc800078efcff */
[----:B------:R-:W-:-:S07]  /*58d0*/  PRMT R4, R0, 0x7610, R4 ;  /* 0x0000761000047816 */ /* 0x000fce0000000004 */
.L_x_33881:
[----:B------:R-:W-:Y:S05]  /*58e0*/  BSYNC B0 ;  /* 0x0000000000007941 */ /* 0x000fea0003800000 */
.L_x_33880:
[----:B------:R0:W-:Y:S01]  /*58f0*/  STG.E.U8 desc[UR36][R8.64], R4 ;  /* 0x0000000408007986 */ /* 0x0001e2000c101124 */
[----:B------:R-:W-:Y:S05]  /*5900*/  BRA `(.L_x_33857) ;  /* 0x0000000000b47947 */ /* 0x000fea0003800000 */
.L_x_33874:
        /* <DEDUP_REMOVED lines=22> */
.L_x_33856:
        /* <DEDUP_REMOVED lines=16> */
.L_x_33885:
[----:B------:R-:W-:Y:S05]  /*5b70*/  BRA `(.L_x_33857) ;  /* 0x0000000000187947 */ /* 0x000fea0003800000 */
.L_x_33884:
[----:B------:R-:W-:-:S04]  /*5b80*/  PRMT R4, R18, 0x9910, RZ ;  /* 0x0000991012047816 */ /* 0x000fc800000000ff */
[----:B------:R-:W-:-:S05]  /*5b90*/  SHF.R.S32.HI R5, RZ, 0x1f, R4 ;  /* 0x0000001fff057819 */ /* 0x000fca0000011404 */
[----:B------:R2:W-:Y:S01]  /*5ba0*/  STG.E.64 desc[UR36][R8.64], R4 ;  /* 0x0000000408007986 */ /* 0x0005e2000c101b24 */
[----:B------:R-:W-:Y:S05]  /*5bb0*/  BRA `(.L_x_33857) ;  /* 0x0000000000087947 */ /* 0x000fea0003800000 */
.L_x_33883:
[----:B------:R-:W-:-:S05]  /*5bc0*/  PRMT R3, R18, 0x9910, RZ ;  /* 0x0000991012037816 */ /* 0x000fca00000000ff */
[----:B------:R0:W-:Y:S02]  /*5bd0*/  STG.E desc[UR36][R8.64], R3 ;  /* 0x0000000308007986 */ /* 0x0001e4000c101924 */
.L_x_33857:
        /* <DEDUP_REMOVED lines=23> */
.L_x_33889:
[----:B------:R3:W-:Y:S01]  /*5d50*/  STG.E.U8 desc[UR36][R8.64], R17 ;  /* 0x0000001108007986 */ /* 0x0007e2000c101124 */
[----:B------:R-:W-:Y:S05]  /*5d60*/  BRA `(.L_x_33891) ;  /* 0x0000000c00647947 */ /* 0x000fea0003800000 */
.L_x_33888:
        /* <DEDUP_REMOVED lines=10> */
.L_x_33893:
[----:B------:R-:W-:-:S05]  /*5e10*/  PRMT R3, R17, 0x9910, RZ ;  /* 0x0000991011037816 */ /* 0x000fca00000000ff */
[----:B------:R2:W-:Y:S01]  /*5e20*/  STG.E desc[UR36][R8.64], R3 ;  /* 0x0000000308007986 */ /* 0x0005e2000c101924 */
[----:B------:R-:W-:Y:S05]  /*5e30*/  BRA `(.L_x_33891) ;  /* 0x0000000c00307947 */ /* 0x000fea0003800000 */
.L_x_33892:
[----:B------:R0:W-:Y:S01]  /*5e40*/  STG.E.U16 desc[UR36][R8.64], R17 ;  /* 0x0000001108007986 */ /* 0x0001e2000c101524 */
[----:B------:R-:W-:Y:S05]  /*5e50*/  BRA `(.L_x_33891) ;  /* 0x0000000c00287947 */ /* 0x000fea0003800000 */
.L_x_33887:
        /* <DEDUP_REMOVED lines=9> */
.L_x_33895:
[----:B------:R-:W0:Y:S02]  /*5ef0*/  I2F.S16 R0, R17 ;  /* 0x0000001100007306 */ /* 0x000e240000101400 */
[----:B0-----:R-:W-:-:S05]  /*5f00*/  F2FP.F16.F32.PACK_AB R0, RZ, R0 ;  /* 0x00000000ff00723e */ /* 0x001fca00000000ff */
[----:B------:R0:W-:Y:S01]  /*5f10*/  STG.E.U16 desc[UR36][R8.64], R0 ;  /* 0x0000000008007986 */ /* 0x0001e2000c101524 */
[----:B------:R-:W-:Y:S05]  /*5f20*/  BRA `(.L_x_33891) ;  /* 0x0000000800f47947 */ /* 0x000fea0003800000 */
.L_x_33894:
        /* <DEDUP_REMOVED lines=10> */
.L_x_33897:
[----:B------:R-:W0:Y:S02]  /*5fd0*/  I2F.S16 R17, R17 ;  /* 0x0000001100117306 */ /* 0x000e240000101400 */
[----:B0-----:R-:W-:-:S04]  /*5fe0*/  F2FP.F16.F32.PACK_AB R3, RZ, R17 ;  /* 0x00000011ff03723e */ /* 0x001fc800000000ff */
[----:B------:R-:W-:-:S05]  /*5ff0*/  PRMT R3, R3, 0x5410, RZ ;  /* 0x0000541003037816 */ /* 0x000fca00000000ff */
[----:B------:R0:W-:Y:S01]  /*6000*/  STG.E desc[UR36][R8.64], R3 ;  /* 0x0000000308007986 */ /* 0x0001e2000c101924 */
[----:B------:R-:W-:Y:S05]  /*6010*/  BRA `(.L_x_33891) ;  /* 0x0000000800b87947 */ /* 0x000fea0003800000 */
.L_x_33896:
[----:B------:R-:W0:Y:S02]  /*6020*/  I2F.F64.S16 R4, R17 ;  /* 0x0000001100047312 */ /* 0x000e240000101c00 */
[----:B0-----:R0:W-:Y:S01]  /*6030*/  STG.E.64 desc[UR36][R8.64], R4 ;  /* 0x0000000408007986 */ /* 0x0011e2000c101b24 */
[----:B------:R-:W-:Y:S05]  /*6040*/  BRA `(.L_x_33891) ;  /* 0x0000000800ac7947 */ /* 0x000fea0003800000 */
.L_x_33886:
        /* <DEDUP_REMOVED lines=13> */
.L_x_33900:
[----:B------:R-:W0:Y:S01]  /*6120*/  I2F.F64.S16 R4, R17 ;  /* 0x0000001100047312 */ /* 0x000e220000101c00 */
[----:B------:R-:W-:-:S05]  /*6130*/  CS2R R6, SRZ ;  /* 0x0000000000067805 */ /* 0x000fca000001ff00 */
[----:B0-----:R0:W-:Y:S01]  /*6140*/  STG.E.128 desc[UR36][R8.64], R4 ;  /* 0x0000000408007986 */ /* 0x0011e2000c101d24 */
[----:B------:R-:W-:Y:S05]  /*6150*/  BRA `(.L_x_33891) ;  /* 0x0000000800687947 */ /* 0x000fea0003800000 */
.L_x_33899:
        /* <DEDUP_REMOVED lines=21> */
.L_x_33904:
[----:B------:R-:W-:Y:S05]  /*62b0*/  BSYNC B0 ;  /* 0x0000000000007941 */ /* 0x000fea0003800000 */
.L_x_33903:
[----:B------:R-:W-:-:S05]  /*62c0*/  LOP3.LUT R5, R0, R5, RZ, 0xfc, !PT ;  /* 0x0000000500057212 */ /* 0x000fca00078efcff */
[----:B------:R0:W-:Y:S01]  /*62d0*/  STG.E.U8 desc[UR36][R8.64], R5 ;  /* 0x0000000508007986 */ /* 0x0001e2000c101124 */
[----:B------:R-:W-:Y:S05]  /*62e0*/  BRA `(.L_x_33891) ;  /* 0x0000000800047947 */ /* 0x000fea0003800000 */
.L_x_33902:
        /* <DEDUP_REMOVED lines=13> */
.L_x_33906:
[----:B------:R-:W-:Y:S01]  /*63c0*/  IMAD.MOV.U32 R0, RZ, RZ, 0x7f ;  /* 0x0000007fff007424 */ /* 0x000fe200078e00ff */
[----:B------:R-:W-:-:S04]  /*63d0*/  ISETP.GT.U32.AND P0, PT, R3, 0x7f800000, PT ;  /* 0x7f8000000300780c */ /* 0x000fc80003f04070 */
[----:B------:R-:W-:-:S09]  /*63e0*/  SEL R0, R0, 0x7c, P0 ;  /* 0x0000007c00007807 */ /* 0x000fd20000000000 */
.L_x_33907:
[----:B------:R-:W-:Y:S05]  /*63f0*/  BSYNC B0 ;  /* 0x0000000000007941 */ /* 0x000fea0003800000 */
.L_x_33905:
[----:B------:R-:W-:-:S04]  /*6400*/  LOP3.LUT R3, R17, 0x80000000, RZ, 0xc0, !PT ;  /* 0x8000000011037812 */ /* 0x000fc800078ec0ff */
[----:B------:R-:W-:-:S04]  /*6410*/  SHF.R.U32.HI R3, RZ, 0x18, R3 ;  /* 0x00000018ff037819 */ /* 0x000fc80000011603 */
[----:B------:R-:W-:-:S05]  /*6420*/  LOP3.LUT R3, R0, R3, RZ, 0xfc, !PT ;  /* 0x0000000300037212 */ /* 0x000fca00078efcff */
[----:B------:R0:W-:Y:S01]  /*6430*/  STG.E.U8 desc[UR36][R8.64], R3 ;  /* 0x0000000308007986 */ /* 0x0001e2000c101124 */
[----:B------:R-:W-:Y:S05]  /*6440*/  BRA `(.L_x_33891) ;  /* 0x0000000400ac7947 */ /* 0x000fea0003800000 */
.L_x_33901:
[----:B------:R-:W0:Y:S02]  /*6450*/  I2F.S16 R0, R17 ;  /* 0x0000001100007306 */ /* 0x000e240000101400 */
[----:B0-----:R-:W-:-:S05]  /*6460*/  F2FP.BF16.F32.PACK_AB R0, RZ, R0 ;  /* 0x00000000ff00723e */ /* 0x001fca00000010ff */
[----:B------:R0:W-:Y:S01]  /*6470*/  STG.E.U16 desc[UR36][R8.64], R0 ;  /* 0x0000000008007986 */ /* 0x0001e2000c101524 */
[----:B------:R-:W-:Y:S05]  /*6480*/  BRA `(.L_x_33891) ;  /* 0x00000004009c7947 */ /* 0x000fea0003800000 */
.L_x_33898:
        /* <DEDUP_REMOVED lines=10> */
.L_x_33910:
        /* <DEDUP_REMOVED lines=17> */
.L_x_33913:
[----:B------:R-:W-:-:S04]  /*6640*/  LOP3.LUT R3, R17, 0x80000000, RZ, 0xc0, !PT ;  /* 0x8000000011037812 */ /* 0x000fc800078ec0ff */
[----:B------:R-:W-:-:S04]  /*6650*/  SHF.R.U32.HI R3, RZ, 0x18, R3 ;  /* 0x00000018ff037819 */ /* 0x000fc80000011603 */
[----:B------:R-:W-:-:S04]  /*6660*/  LOP3.LUT R0, R0, R3, RZ, 0xfc, !PT ;  /* 0x0000000300007212 */ /* 0x000fc800078efcff */
[----:B------:R-:W-:-:S07]  /*6670*/  PRMT R4, R0, 0x7610, R4 ;  /* 0x0000761000047816 */ /* 0x000fce0000000004 */
.L_x_33912:
[----:B------:R-:W-:Y:S05]  /*6680*/  BSYNC B0 ;  /* 0x0000000000007941 */ /* 0x000fea0003800000 */
.L_x_33911:
[----:B------:R0:W-:Y:S01]  /*6690*/  STG.E.U8 desc[UR36][R8.64], R4 ;  /* 0x0000000408007986 */ /* 0x0001e2000c101124 */
[----:B------:R-:W-:Y:S05]  /*66a0*/  BRA `(.L_x_33891) ;  /* 0x0000000400147947 */ /* 0x000fea0003800000 */
.L_x_33909:
        /* <DEDUP_REMOVED lines=17> */
.L_x_33916:
[----:B------:R-:W-:-:S04]  /*67c0*/  LOP3.LUT R3, R17, 0x80000000, RZ, 0xc0, !PT ;  /* 0x8000000011037812 */ /* 0x000fc800078ec0ff */
[----:B------:R-:W-:-:S04]  /*67d0*/  SHF.R.U32.HI R3, RZ, 0x18, R3 ;  /* 0x00000018ff037819 */ /* 0x000fc80000011603 */
[----:B------:R-:W-:-:S04]  /*67e0*/  LOP3.LUT R0, R0, R3, RZ, 0xfc, !PT ;  /* 0x0000000300007212 */ /* 0x000fc800078efcff */
[----:B------:R-:W-:-:S07]  /*67f0*/  PRMT R4, R0, 0x7610, R4 ;  /* 0x0000761000047816 */ /* 0x000fce0000000004 */
.L_x_33915:
[----:B------:R-:W-:Y:S05]  /*6800*/  BSYNC B0 ;  /* 0x0000000000007941 */ /* 0x000fea0003800000 */
.L_x_33914:
[----:B------:R0:W-:Y:S01]  /*6810*/  STG.E.U8 desc[UR36][R8.64], R4 ;  /* 0x0000000408007986 */ /* 0x0001e2000c101124 */
[----:B------:R-:W-:Y:S05]  /*6820*/  BRA `(.L_x_33891) ;  /* 0x0000000000b47947 */ /* 0x000fea0003800000 */
.L_x_33908:
        /* <DEDUP_REMOVED lines=22> */
.L_x_33890:
        /* <DEDUP_REMOVED lines=16> */
.L_x_33919:
[----:B------:R-:W-:Y:S05]  /*6a90*/  BRA `(.L_x_33891) ;  /* 0x0000000000187947 */ /* 0x000fea0003800000 */
.L_x_33918:
[----:B------:R-:W-:-:S04]  /*6aa0*/  PRMT R4, R17, 0x9910, RZ ;  /* 0x0000991011047816 */ /* 0x000fc800000000ff */
[----:B------:R-:W-:-:S05]  /*6ab0*/  SHF.R.S32.HI R5, RZ, 0x1f, R4 ;  /* 0x0000001fff057819 */ /* 0x000fca0000011404 */
[----:B------:R0:W-:Y:S01]  /*6ac0*/  STG.E.64 desc[UR36][R8.64], R4 ;  /* 0x0000000408007986 */ /* 0x0001e2000c101b24 */
[----:B------:R-:W-:Y:S05]  /*6ad0*/  BRA `(.L_x_33891) ;  /* 0x0000000000087947 */ /* 0x000fea0003800000 */
.L_x_33917:
[----:B------:R-:W-:-:S05]  /*6ae0*/  PRMT R3, R17, 0x9910, RZ ;  /* 0x0000991011037816 */ /* 0x000fca00000000ff */
[----:B------:R0:W-:Y:S02]  /*6af0*/  STG.E desc[UR36][R8.64], R3 ;  /* 0x0000000308007986 */ /* 0x0001e4000c101924 */
.L_x_33891:
[----:B------:R-:W-:-:S07]  /*6b00*/  VIADD R2, R2, 0x80 ;  /* 0x0000008002027836 */ /* 0x000fce0000000000 */
.L_x_33851:
[----:B------:R-:W-:Y:S05]  /*6b10*/  BSYNC B6 ;  /* 0x0000000000067941 */ /* 0x000fea0003800000 */
.L_x_33850:
        /* <DEDUP_REMOVED lines=21> */
.L_x_33923:
[----:B------:R-:W-:Y:S01]  /*6c70*/  STG.E.U8 desc[UR36][R2.64], R16 ;  /* 0x0000001002007986 */ /* 0x000fe2000c101124 */
[----:B------:R-:W-:Y:S05]  /*6c80*/  EXIT ;  /* 0x000000000000794d */ /* 0x000fea0003800000 */
.L_x_33922:
        /* <DEDUP_REMOVED lines=10> */
.L_x_33926:
[----:B------:R-:W-:-:S05]  /*6d30*/  PRMT R5, R16, 0x9910, RZ ;  /* 0x0000991010057816 */ /* 0x000fca00000000ff */
[----:B------:R-:W-:Y:S01]  /*6d40*/  STG.E desc[UR36][R2.64], R5 ;  /* 0x0000000502007986 */ /* 0x000fe2000c101924 */
[----:B------:R-:W-:Y:S05]  /*6d50*/  EXIT ;  /* 0x000000000000794d */ /* 0x000fea0003800000 */
.L_x_33925:
[----:B------:R-:W-:Y:S01]  /*6d60*/  STG.E.U16 desc[UR36][R2.64], R16 ;  /* 0x0000001002007986 */ /* 0x000fe2000c101524 */
[----:B------:R-:W-:Y:S05]  /*6d70*/  EXIT ;  /* 0x000000000000794d */ /* 0x000fea0003800000 */
.L_x_33921:
        /* <DEDUP_REMOVED lines=9> */
.L_x_33928:
[----:B------:R-:W0:Y:S02]  /*6e10*/  I2F.S16 R0, R16 ;  /* 0x0000001000007306 */ /* 0x000e240000101400 */
[----:B0-----:R-:W-:-:S05]  /*6e20*/  F2FP.F16.F32.PACK_AB R0, RZ, R0 ;  /* 0x00000000ff00723e */ /* 0x001fca00000000ff */
[----:B------:R-:W-:Y:S01]  /*6e30*/  STG.E.U16 desc[UR36][R2.64], R0 ;  /* 0x0000000002007986 */ /* 0x000fe2000c101524 */
[----:B------:R-:W-:Y:S05]  /*6e40*/  EXIT ;  /* 0x000000000000794d */ /* 0x000fea0003800000 */
.L_x_33927:
        /* <DEDUP_REMOVED lines=10> */
.L_x_33930:
[----:B------:R-:W0:Y:S02]  /*6ef0*/  I2F.S16 R16, R16 ;  /* 0x0000001000107306 */ /* 0x000e240000101400 */
[----:B0-----:R-:W-:-:S04]  /*6f00*/  F2FP.F16.F32.PACK_AB R5, RZ, R16 ;  /* 0x00000010ff05723e */ /* 0x001fc800000000ff */
[----:B------:R-:W-:-:S05]  /*6f10*/  PRMT R5, R5, 0x5410, RZ ;  /* 0x0000541005057816 */ /* 0x000fca00000000ff */
[----:B------:R-:W-:Y:S01]  /*6f20*/  STG.E desc[UR36][R2.64], R5 ;  /* 0x0000000502007986 */ /* 0x000fe2000c101924 */
[----:B------:R-:W-:Y:S05]  /*6f30*/  EXIT ;  /* 0x000000000000794d */ /* 0x000fea0003800000 */
.L_x_33929:
[----:B------:R-:W0:Y:S02]  /*6f40*/  I2F.F64.S16 R16, R16 ;  /* 0x0000001000107312 */ /* 0x000e240000101c00 */
[----:B0-----:R-:W-:Y:S01]  /*6f50*/  STG.E.64 desc[UR36][R2.64], R16 ;  /* 0x0000001002007986 */ /* 0x001fe2000c101b24 */
[----:B------:R-:W-:Y:S05]  /*6f60*/  EXIT ;  /* 0x000000000000794d */ /* 0x000fea0003800000 */
.L_x_33920:
        /* <DEDUP_REMOVED lines=13> */
.L_x_33933:
[----:B------:R-:W0:Y:S01]  /*7040*/  I2F.F64.S16 R16, R16 ;  /* 0x0000001000107312 */ /* 0x000e220000101c00 */
[----:B------:R-:W-:-:S05]  /*7050*/  CS2R R18, SRZ ;  /* 0x0000000000127805 */ /* 0x000fca000001ff00 */
[----:B0-----:R-:W-:Y:S01]  /*7060*/  STG.E.128 desc[UR36][R2.64], R16 ;  /* 0x0000001002007986 */ /* 0x001fe2000c101d24 */
[----:B------:R-:W-:Y:S05]  /*7070*/  EXIT ;  /* 0x000000000000794d */ /* 0x000fea0003800000 */
.L_x_33932:
        /* <DEDUP_REMOVED lines=21> */
.L_x_33937:
[----:B------:R-:W-:Y:S05]  /*71d0*/  BSYNC B0 ;  /* 0x0000000000007941 */ /* 0x000fea0003800000 */
.L_x_33936:
[----:B------:R-:W-:-:S05]  /*71e0*/  LOP3.LUT R5, R0, R5, RZ, 0xfc, !PT ;  /* 0x0000000500057212 */ /* 0x000fca00078efcff */
[----:B------:R-:W-:Y:S01]  /*71f0*/  STG.E.U8 desc[UR36][R2.64], R5 ;  /* 0x0000000502007986 */ /* 0x000fe2000c101124 */
[----:B------:R-:W-:Y:S05]  /*7200*/  EXIT ;  /* 0x000000000000794d */ /* 0x000fea0003800000 */
.L_x_33935:
        /* <DEDUP_REMOVED lines=13> */
.L_x_33939:
[----:B------:R-:W-:Y:S01]  /*72e0*/  IMAD.MOV.U32 R0, RZ, RZ, 0x7f ;  /* 0x0000007fff007424 */ /* 0x000fe200078e00ff */
[----:B------:R-:W-:-:S04]  /*72f0*/  ISETP.GT.U32.AND P0, PT, R4, 0x7f800000, PT ;  /* 0x7f8000000400780c */ /* 0x000fc80003f04070 */
[----:B------:R-:W-:-:S09]  /*7300*/  SEL R0, R0, 0x7c, P0 ;  /* 0x0000007c00007807 */ /* 0x000fd20000000000 */
.L_x_33940:
[----:B------:R-:W-:Y:S05]  /*7310*/  BSYNC B0 ;  /* 0x0000000000007941 */ /* 0x000fea0003800000 */
.L_x_33938:
[----:B------:R-:W-:-:S04]  /*7320*/  LOP3.LUT R4, R5, 0x80000000, RZ, 0xc0, !PT ;  /* 0x8000000005047812 */ /* 0x000fc800078ec0ff */
[----:B------:R-:W-:-:S04]  /*7330*/  SHF.R.U32.HI R5, RZ, 0x18, R4 ;  /* 0x00000018ff057819 */ /* 0x000fc80000011604 */
[----:B------:R-:W-:-:S05]  /*7340*/  LOP3.LUT R5, R0, R5, RZ, 0xfc, !PT ;  /* 0x0000000500057212 */ /* 0x000fca00078efcff */
[----:B------:R-:W-:Y:S01]  /*7350*/  STG.E.U8 desc[UR36][R2.64], R5 ;  /* 0x0000000502007986 */ /* 0x000fe2000c101124 */
[----:B------:R-:W-:Y:S05]  /*7360*/  EXIT ;  /* 0x000000000000794d */ /* 0x000fea0003800000 */
.L_x_33934:
[----:B------:R-:W0:Y:S02]  /*7370*/  I2F.S16 R0, R16 ;  /* 0x0000001000007306 */ /* 0x000e240000101400 */
[----:B0-----:R-:W-:-:S05]  /*7380*/  F2FP.BF16.F32.PACK_AB R0, RZ, R0 ;  /* 0x00000000ff00723e */ /* 0x001fca00000010ff */
[----:B------:R-:W-:Y:S01]  /*7390*/  STG.E.U16 desc[UR36][R2.64], R0 ;  /* 0x0000000002007986 */ /* 0x000fe2000c101524 */
[----:B------:R-:W-:Y:S05]  /*73a0*/  EXIT ;  /* 0x000000000000794d */ /* 0x000fea0003800000 */
.L_x_33931:
        /* <DEDUP_REMOVED lines=10> */
.L_x_33943:
        /* <DEDUP_REMOVED lines=17> */
.L_x_33946:
[----:B------:R-:W-:-:S04]  /*7560*/  LOP3.LUT R0, R7, 0x80000000, RZ, 0xc0, !PT ;  /* 0x8000000007007812 */ /* 0x000fc800078ec0ff */
[----:B------:R-:W-:-:S04]  /*7570*/  SHF.R.U32.HI R5, RZ, 0x18, R0 ;  /* 0x00000018ff057819 */ /* 0x000fc80000011600 */
[----:B------:R-:W-:-:S04]  /*7580*/  LOP3.LUT R4, R4, R5, RZ, 0xfc, !PT ;  /* 0x0000000504047212 */ /* 0x000fc800078efcff */
[----:B------:R-:W-:-:S07]  /*7590*/  PRMT R0, R4, 0x7610, R0 ;  /* 0x0000761004007816 */ /* 0x000fce0000000000 */
.L_x_33945:
[----:B------:R-:W-:Y:S05]  /*75a0*/  BSYNC B0 ;  /* 0x0000000000007941 */ /* 0x000fea0003800000 */
.L_x_33944:
[----:B------:R-:W-:Y:S01]  /*75b0*/  STG.E.U8 desc[UR36][R2.64], R0 ;  /* 0x0000000002007986 */ /* 0x000fe2000c101124 */
[----:B------:R-:W-:Y:S05]  /*75c0*/  EXIT ;  /* 0x000000000000794d */ /* 0x000fea0003800000 */
.L_x_33942:
        /* <DEDUP_REMOVED lines=17> */
.L_x_33949:
[----:B------:R-:W-:-:S04]  /*76e0*/  LOP3.LUT R0, R7, 0x80000000, RZ, 0xc0, !PT ;  /* 0x8000000007007812 */ /* 0x000fc800078ec0ff */
[----:B------:R-:W-:-:S04]  /*76f0*/  SHF.R.U32.HI R5, RZ, 0x18, R0 ;  /* 0x00000018ff057819 */ /* 0x000fc80000011600 */
[----:B------:R-:W-:-:S04]  /*7700*/  LOP3.LUT R4, R4, R5, RZ, 0xfc, !PT ;  /* 0x0000000504047212 */ /* 0x000fc800078efcff */
[----:B------:R-:W-:-:S07]  /*7710*/  PRMT R0, R4, 0x7610, R0 ;  /* 0x0000761004007816 */ /* 0x000fce0000000000 */
.L_x_33948:
[----:B------:R-:W-:Y:S05]  /*7720*/  BSYNC B0 ;  /* 0x0000000000007941 */ /* 0x000fea0003800000 */
.L_x_33947:
[----:B------:R-:W-:Y:S01]  /*7730*/  STG.E.U8 desc[UR36][R2.64], R0 ;  /* 0x0000000002007986 */ /* 0x000fe2000c101124 */
[----:B------:R-:W-:Y:S05]  /*7740*/  EXIT ;  /* 0x000000000000794d */ /* 0x000fea0003800000 */
.L_x_33941:
        /* <DEDUP_REMOVED lines=22> */
.L_x_33924:
        /* <DEDUP_REMOVED lines=16> */
.L_x_33952:
[----:B------:R-:W-:Y:S05]  /*79b0*/  EXIT ;  /* 0x000000000000794d */ /* 0x000fea0003800000 */
.L_x_33951:
[----:B------:R-:W-:-:S04]  /*79c0*/  PRMT R4, R16, 0x9910, RZ ;  /* 0x0000991010047816 */ /* 0x000fc800000000ff */
[----:B------:R-:W-:-:S05]  /*79d0*/  SHF.R.S32.HI R5, RZ, 0x1f, R4 ;  /* 0x0000001fff057819 */ /* 0x000fca0000011404 */
[----:B------:R-:W-:Y:S01]  /*79e0*/  STG.E.64 desc[UR36][R2.64], R4 ;  /* 0x0000000402007986 */ /* 0x000fe2000c101b24 */
[----:B------:R-:W-:Y:S05]  /*79f0*/  EXIT ;  /* 0x000000000000794d */ /* 0x000fea0003800000 */
.L_x_33950:
[----:B------:R-:W-:-:S05]  /*7a00*/  PRMT R5, R16, 0x9910, RZ ;  /* 0x0000991010057816 */ /* 0x000fca00000000ff */
[----:B------:R-:W-:Y:S01]  /*7a10*/  STG.E desc[UR36][R2.64], R5 ;  /* 0x0000000502007986 */ /* 0x000fe2000c101924 */
[----:B------:R-:W-:Y:S05]  /*7a20*/  EXIT ;  /* 0x000000000000794d */ /* 0x000fea0003800000 */
.L_x_33953:
        /* <DEDUP_REMOVED lines=13> */
.L_x_42412:


//--------------------- .text._ZN2at6native18elementwise_kernelILi128ELi4EZNS0_22gpu_kernel_impl_nocastINS0_13AUnaryFunctorIsssZZZNS0_19maximum_kernel_cudaERNS_18TensorIteratorBaseEENKUlvE_clEvENKUlvE3_clEvEUlssE_EEEEvS5_RKT_EUliE_EEviT1_ --------------------------
	.section	.text._ZN2at6native18elementwise_kernelILi128ELi4EZNS0_22gpu_kernel_impl_nocastINS0_13AUnaryFunctorIsssZZZNS0_19maximum_kernel_cudaERNS_18TensorIteratorBaseEENKUlvE_clEvENKUlvE3_clEvEUlssE_EEEEvS5_RKT_EUliE_EEviT1_,"ax",@progbits
	.align	128
        .global         _ZN2at6native18elementwise_kernelILi128ELi4EZNS0_22gpu_kernel_impl_nocastINS0_13AUnaryFunctorIsssZZZNS0_19maximum_kernel_cudaERNS_18TensorIteratorBaseEENKUlvE_clEvENKUlvE3_clEvEUlssE_EEEEvS5_RKT_EUliE_EEviT1_
        .type           _ZN2at6native18elementwise_kernelILi128ELi4EZNS0_22gpu_kernel_impl_nocastINS0_13AUnaryFunctorIsssZZZNS0_19maximum_kernel_cudaERNS_18TensorIteratorBaseEENKUlvE_clEvENKUlvE3_clEvEUlssE_EEEEvS5_RKT_EUliE_EEviT1_,@function
        .size           _ZN2at6native18elementwise_kernelILi128ELi4EZNS0_22gpu_kernel_impl_nocastINS0_13AUnaryFunctorIsssZZZNS0_19maximum_kernel_cudaERNS_18TensorIteratorBaseEENKUlvE_clEvENKUlvE3_clEvEUlssE_EEEEvS5_RKT_EUliE_EEviT1_,(.L_x_42413 - _ZN2at6native18elementwise_kernelILi128ELi4EZNS0_22gpu_kernel_impl_nocastINS0_13AUnaryFunctorIsssZZZNS0_19maximum_kernel_cudaERNS_18TensorIteratorBaseEENKUlvE_clEvENKUlvE3_clEvEUlssE_EEEEvS5_RKT_EUliE_EEviT1_)
        .other          _ZN2at6native18elementwise_kernelILi128ELi4EZNS0_22gpu_kernel_impl_nocastINS0_13AUnaryFunctorIsssZZZNS0_19maximum_kernel_cudaERNS_18TensorIteratorBaseEENKUlvE_clEvENKUlvE3_clEvEUlssE_EEEEvS5_RKT_EUliE_EEviT1_,@"STO_CUDA_ENTRY STV_DEFAULT"
_ZN2at6native18elementwise_kernelILi128ELi4EZNS0_22gpu_kernel_impl_nocastINS0_13AUnaryFunctorIsssZZZNS0_19maximum_kernel_cudaERNS_18TensorIteratorBaseEENKUlvE_clEvENKUlvE3_clEvEUlssE_EEEEvS5_RKT_EUliE_EEviT1_:
.text._ZN2at6native18elementwise_kernelILi128ELi4EZNS0_22gpu_kernel_impl_nocastINS0_13AUnaryFunctorIsssZZZNS0_19maximum_kernel_cudaERNS_18TensorIteratorBaseEENKUlvE_clEvENKUlvE3_clEvEUlssE_EEEEvS5_RKT_EUliE_EEviT1_:
        /* <DEDUP_REMOVED lines=311> */
.L_x_33956:
        /* <DEDUP_REMOVED lines=10> */
[----:B--2---:R-:W-:-:S05]  /*1410*/  VIMNMX R7, R4, UR4, !PT ;  /* 0x0000000404077c48 */ /* 0x004fca000ffe0100 */
[----:B------:R0:W-:Y:S02]  /*1420*/  STG.E.U16 desc[UR6][R2.64], R7 ;  /* 0x0000000702007986 */ /* 0x0001e4000c101506 */
.L_x_33955:
[----:B------:R-:W-:Y:S05]  /*1430*/  BSYNC B0 ;  /* 0x0000000000007941 */ /* 0x000fea0003800000 */
.L_x_33954:
        /* <DEDUP_REMOVED lines=305> */
.L_x_33959:
        /* <DEDUP_REMOVED lines=11> */
[----:B--2---:R-:W-:-:S05]  /*2800*/  VIMNMX R7, R4, UR4, !PT ;  /* 0x0000000404077c48 */ /* 0x004fca000ffe0100 */
        /* <DEDUP_REMOVED lines=304> */
.L_x_33960:
        /* <DEDUP_REMOVED lines=12> */
.L_x_33958:
[----:B------:R-:W-:Y:S05]  /*3bd0*/  BSYNC B0 ;  /* 0x0000000000007941 */ /* 0x000fea0003800000 */
.L_x_33957:
        /* <DEDUP_REMOVED lines=304> */
.L_x_33961:
        /* <DEDUP_REMOVED lines=9> */
[----:B--2---:R-:W-:-:S05]  /*4f70*/  VIMNMX R7, R4, UR4, !PT ;  /* 0x0000000404077c48 */ /* 0x004fca000ffe0100 */
[----:B------:R-:W-:Y:S01]  /*4f80*/  STG.E.U16 desc[UR6][R2.64], R7 ;  /* 0x0000000702007986 */ /* 0x000fe2000c101506 */
[----:B------:R-:W-:Y:S05]  /*4f90*/  EXIT ;  /* 0x000000000000794d */ /* 0x000fea0003800000 */
.L_x_33962:
        /* <DEDUP_REMOVED lines=14> */
.L_x_42413:


//--------------------- .text._ZN2at6native27unrolled_elementwise_kernelINS0_13AUnaryFunctorIsssZZZNS0_19maximum_kernel_cudaERNS_18TensorIteratorBaseEENKUlvE_clEvENKUlvE3_clEvEUlssE_EESt5arrayIPcLm2EELi4E23TrivialOffsetCalculatorILi1EjESD_NS0_6memory15LoadWithoutCastENSE_16StoreWithoutCastEEEviT_T0_T2_T3_T4_T5_ --------------------------
	.section	.text._ZN2at6native27unrolled_elementwise_kernelINS0_13AUnaryFunctorIsssZZZNS0_19maximum_kernel_cudaERNS_18TensorIteratorBaseEENKUlvE_clEvENKUlvE3_clEvEUlssE_EESt5arrayIPcLm2EELi4E23TrivialOffsetCalculatorILi1EjESD_NS0_6memory15LoadWithoutCastENSE_16StoreWithoutCastEEEviT_T0_T2_T3_T4_T5_,"ax",@progbits
	.align	128
        .global         _ZN2at6native27unrolled_elementwise_kernelINS0_13AUnaryFunctorIsssZZZNS0_19maximum_kernel_cudaERNS_18TensorIteratorBaseEENKUlvE_clEvENKUlvE3_clEvEUlssE_EESt5arrayIPcLm2EELi4E23TrivialOffsetCalculatorILi1EjESD_NS0_6memory15LoadWithoutCastENSE_16StoreWithoutCastEEEviT_T0_T2_T3_T4_T5_
        .type           _ZN2at6native27unrolled_elementwise_kernelINS0_13AUnaryFunctorIsssZZZNS0_19maximum_kernel_cudaERNS_18TensorIteratorBaseEENKUlvE_clEvENKUlvE3_clEvEUlssE_EESt5arrayIPcLm2EELi4E23TrivialOffsetCalculatorILi1EjESD_NS0_6memory15LoadWithoutCastENSE_16StoreWithoutCastEEEviT_T0_T2_T3_T4_T5_,@function
        .size           _ZN2at6native27unrolled_elementwise_kernelINS0_13AUnaryFunctorIsssZZZNS0_19maximum_kernel_cudaERNS_18TensorIteratorBaseEENKUlvE_clEvENKUlvE3_clEvEUlssE_EESt5arrayIPcLm2EELi4E23TrivialOffsetCalculatorILi1EjESD_NS0_6memory15LoadWithoutCastENSE_16StoreWithoutCastEEEviT_T0_T2_T3_T4_T5_,(.L_x_42414 - _ZN2at6native27unrolled_elementwise_kernelINS0_13AUnaryFunctorIsssZZZNS0_19maximum_kernel_cudaERNS_18TensorIteratorBaseEENKUlvE_clEvENKUlvE3_clEvEUlssE_EESt5arrayIPcLm2EELi4E23TrivialOffsetCalculatorILi1EjESD_NS0_6memory15LoadWithoutCastENSE_16StoreWithoutCastEEEviT_T0_T2_T3_T4_T5_)
        .other          _ZN2at6native27unrolled_elementwise_kernelINS0_13AUnaryFunctorIsssZZZNS0_19maximum_kernel_cudaERNS_18TensorIteratorBaseEENKUlvE_clEvENKUlvE3_clEvEUlssE_EESt5arrayIPcLm2EELi4E23TrivialOffsetCalculatorILi1EjESD_NS0_6memory15LoadWithoutCastENSE_16StoreWithoutCastEEEviT_T0_T2_T3_T4_T5_,@"STO_CUDA_ENTRY STV_DEFAULT"
_ZN2at6native27unrolled_elementwise_kernelINS0_13AUnaryFunctorIsssZZZNS0_19maximum_kernel_cudaERNS_18TensorIteratorBaseEENKUlvE_clEvENKUlvE3_clEvEUlssE_EESt5arrayIPcLm2EELi4E23TrivialOffsetCalculatorILi1EjESD_NS0_6memory15LoadWithoutCastENSE_16StoreWithoutCastEEEviT_T0_T2_T3_T4_T5_:
.text._ZN2at6native27unrolled_elementwise_kernelINS0_13AUnaryFunctorIsssZZZNS0_19maximum_kernel_cudaERNS_18TensorIteratorBaseEENKUlvE_clEvENKUlvE3_clEvEUlssE_EESt5arrayIPcLm2EELi4E23TrivialOffsetCalculatorILi1EjESD_NS0_6memory15LoadWithoutCastENSE_16StoreWithoutCastEEEviT_T0_T2_T3_T4_T5_:
        /* <DEDUP_REMOVED lines=43> */
[----:B---3--:R-:W-:-:S05]  /*02b0*/  VIMNMX R3, R3, UR4, !PT ;  /* 0x0000000403037c48 */ /* 0x008fca000ffe0100 */
[----:B------:R0:W-:Y:S01]  /*02c0*/  @!P0 STG.E.U16 desc[UR6][R6.64], R3 ;  /* 0x0000000306008986 */ /* 0x0001e2000c101506 */
[----:B-----5:R-:W-:Y:S02]  /*02d0*/  VIMNMX R13, R18, UR4, !PT ;  /* 0x00000004120d7c48 */ /* 0x020fe4000ffe0100 */
[----:B----4-:R-:W-:Y:S02]  /*02e0*/  VIMNMX R9, R16, UR4, !PT ;  /* 0x0000000410097c48 */ /* 0x010fe4000ffe0100 */
[----:B------:R-:W-:Y:S01]  /*02f0*/  VIMNMX R17, R17, UR4, !PT ;  /* 0x0000000411117c48 */ /* 0x000fe2000ffe0100 */
        /* <DEDUP_REMOVED lines=11> */
.L_x_33964:
[----:B------:R-:W-:Y:S05]  /*03b0*/  BSYNC B0 ;  /* 0x0000000000007941 */ /* 0x000fea0003800000 */
.L_x_33963:
[----:B------:R-:W-:-:S13]  /*03c0*/  ISETP.GE.AND P0, PT, R11, R2, PT ;  /* 0x000000020b00720c */ /* 0x000fda0003f06270 */
[----:B------:R-:W-:Y:S05]  /*03d0*/  @P0 EXIT ;  /* 0x000000000000094d */ /* 0x000fea0003800000 */
[----:B------:R-:W1:Y:S01]  /*03e0*/  LDC.64 R2, c[0x0][0x218] ;  /* 0x00008600ff027b82 */ /* 0x000e620000000a00 */
[----:B------:R-:W-:-:S05]  /*03f0*/  LEA R11, R0, R11, 0x9 ;  /* 0x0000000b000b7211 */ /* 0x000fca00078e48ff */
[----:B-1----:R-:W-:-:S05]  /*0400*/  IMAD.WIDE.U32 R2, R11, 0x2, R2 ;  /* 0x000000020b027825 */ /* 0x002fca00078e0002 */
[----:B------:R-:W-:Y:S01]  /*0410*/  STG.E.U16 desc[UR6][R2.64], R17 ;  /* 0x0000001102007986 */ /* 0x000fe2000c101506 */
[----:B------:R-:W-:Y:S05]  /*0420*/  EXIT ;  /* 0x000000000000794d */ /* 0x000fea0003800000 */
.L_x_33965:
        /* <DEDUP_REMOVED lines=13> */
.L_x_42414:


//--------------------- .text._ZN2at6native29vectorized_elementwise_kernelILi2ENS0_13AUnaryFunctorIsssZZZNS0_19maximum_kernel_cudaERNS_18TensorIteratorBaseEENKUlvE_clEvENKUlvE3_clEvEUlssE_EESt5arrayIPcLm2EEEEviT0_T1_ --------------------------
	.section	.text._ZN2at6native29vectorized_elementwise_kernelILi2ENS0_13AUnaryFunctorIsssZZZNS0_19maximum_kernel_cudaERNS_18TensorIteratorBaseEENKUlvE_clEvENKUlvE3_clEvEUlssE_EESt5arrayIPcLm2EEEEviT0_T1_,"ax",@progbits
	.align	128
        .global         _ZN2at6native29vectorized_elementwise_kernelILi2ENS0_13AUnaryFunctorIsssZZZNS0_19maximum_kernel_cudaERNS_18TensorIteratorBaseEENKUlvE_clEvENKUlvE3_clEvEUlssE_EESt5arrayIPcLm2EEEEviT0_T1_
        .type           _ZN2at6native29vectorized_elementwise_kernelILi2ENS0_13AUnaryFunctorIsssZZZNS0_19maximum_kernel_cudaERNS_18TensorIteratorBaseEENKUlvE_clEvENKUlvE3_clEvEUlssE_EESt5arrayIPcLm2EEEEviT0_T1_,@function
        .size           _ZN2at6native29vectorized_elementwise_kernelILi2ENS0_13AUnaryFunctorIsssZZZNS0_19maximum_kernel_cudaERNS_18TensorIteratorBaseEENKUlvE_clEvENKUlvE3_clEvEUlssE_EESt5arrayIPcLm2EEEEviT0_T1_,(.L_x_42415 - _ZN2at6native29vectorized_elementwise_kernelILi2ENS0_13AUnaryFunctorIsssZZZNS0_19maximum_kernel_cudaERNS_18TensorIteratorBaseEENKUlvE_clEvENKUlvE3_clEvEUlssE_EESt5arrayIPcLm2EEEEviT0_T1_)
        .other          _ZN2at6native29vectorized_elementwise_kernelILi2ENS0_13AUnaryFunctorIsssZZZNS0_19maximum_kernel_cudaERNS_18TensorIteratorBaseEENKUlvE_clEvENKUlvE3_clEvEUlssE_EESt5arrayIPcLm2EEEEviT0_T1_,@"STO_CUDA_ENTRY STV_DEFAULT"
_ZN2at6native29vectorized_elementwise_kernelILi2ENS0_13AUnaryFunctorIsssZZZNS0_19maximum_kernel_cudaERNS_18TensorIteratorBaseEENKUlvE_clEvENKUlvE3_clEvEUlssE_EESt5arrayIPcLm2EEEEviT0_T1_:
.text._ZN2at6native29vectorized_elementwise_kernelILi2ENS0_13AUnaryFunctorIsssZZZNS0_19maximum_kernel_cudaERNS_18TensorIteratorBaseEENKUlvE_clEvENKUlvE3_clEvEUlssE_EESt5arrayIPcLm2EEEEviT0_T1_:
        /* <DEDUP_REMOVED lines=33> */
[----:B------:R-:W-:Y:S02]  /*0210*/  VIMNMX R0, R0, UR4, !PT ;  /* 0x0000000400007c48 */ /* 0x000fe4000ffe0100 */
[----:B------:R-:W-:Y:S02]  /*0220*/  VIMNMX R7, R4, UR4, !PT ;  /* 0x0000000404077c48 */ /* 0x000fe4000ffe0100 */
[----:B------:R-:W-:Y:S02]  /*0230*/  VIMNMX R6, R6, UR4, !PT ;  /* 0x0000000406067c48 */ /* 0x000fe4000ffe0100 */
[----:B------:R-:W-:-:S02]  /*0240*/  VIMNMX R9, R8, UR4, !PT ;  /* 0x0000000408097c48 */ /* 0x000fc4000ffe0100 */
[----:B------:R-:W-:Y:S02]  /*0250*/  VIMNMX R10, R10, UR4, !PT ;  /* 0x000000040a0a7c48 */ /* 0x000fe4000ffe0100 */
[----:B------:R-:W-:Y:S02]  /*0260*/  VIMNMX R11, R11, UR4, !PT ;  /* 0x000000040b0b7c48 */ /* 0x000fe4000ffe0100 */
[----:B------:R-:W-:Y:S02]  /*0270*/  VIMNMX R12, R12, UR4, !PT ;  /* 0x000000040c0c7c48 */ /* 0x000fe4000ffe0100 */
[----:B------:R-:W-:Y:S02]  /*0280*/  VIMNMX R13, R13, UR4, !PT ;  /* 0x000000040d0d7c48 */ /* 0x000fe4000ffe0100 */
        /* <DEDUP_REMOVED lines=9> */
.L_x_33966:
        /* <DEDUP_REMOVED lines=65> */
[----:B---3--:R-:W-:Y:S02]  /*0730*/  VIMNMX R17, R17, UR4, !PT ;  /* 0x0000000411117c48 */ /* 0x008fe4000ffe0100 */
[----:B--2---:R-:W-:-:S05]  /*0740*/  VIMNMX R13, R18, UR4, !PT ;  /* 0x00000004120d7c48 */ /* 0x004fca000ffe0100 */
[----:B------:R2:W-:Y:S01]  /*0750*/  @!P0 STG.E.U16 desc[UR6][R24.64], R13 ;  /* 0x0000000d18008986 */ /* 0x0005e2000c101506 */
[----:B------:R-:W-:Y:S02]  /*0760*/  ISETP.GE.AND P0, PT, R19, R16, PT ;  /* 0x000000101300720c */ /* 0x000fe40003f06270 */
[----:B0-----:R-:W-:Y:S02]  /*0770*/  VIMNMX R9, R22, UR4, !PT ;  /* 0x0000000416097c48 */ /* 0x001fe4000ffe0100 */
[----:B-1----:R-:W-:Y:S02]  /*0780*/  VIMNMX R3, R15, UR4, !PT ;  /* 0x000000040f037c48 */ /* 0x002fe4000ffe0100 */
[----:B------:R-:W-:Y:S02]  /*0790*/  VIMNMX R2, R14, UR4, !PT ;  /* 0x000000040e027c48 */ /* 0x000fe4000ffe0100 */
[----:B----4-:R-:W-:Y:S02]  /*07a0*/  VIMNMX R21, R21, UR4, !PT ;  /* 0x0000000415157c48 */ /* 0x010fe4000ffe0100 */
[----:B------:R-:W-:-:S02]  /*07b0*/  VIMNMX R23, R23, UR4, !PT ;  /* 0x0000000417177c48 */ /* 0x000fc4000ffe0100 */
[----:B------:R-:W-:Y:S01]  /*07c0*/  VIMNMX R12, R12, UR4, !PT ;  /* 0x000000040c0c7c48 */ /* 0x000fe2000ffe0100 */
        /* <DEDUP_REMOVED lines=13> */
.L_x_33969:
[----:B------:R-:W-:-:S13]  /*08a0*/  ISETP.GE.AND P0, PT, R19, R16, PT ;  /* 0x000000101300720c */ /* 0x000fda0003f06270 */
[----:B------:R-:W-:Y:S05]  /*08b0*/  @P0 BRA `(.L_x_33971) ;  /* 0x0000000000300947 */ /* 0x000fea0003800000 */
[----:B0-----:R-:W0:Y:S01]  /*08c0*/  LDC.64 R4, c[0x0][0x218] ;  /* 0x00008600ff047b82 */ /* 0x001e220000000a00 */
[----:B------:R-:W-:Y:S02]  /*08d0*/  IMAD.IADD R7, R0, 0x1, R19 ;  /* 0x0000000100077824 */ /* 0x000fe400078e0213 */
[----:B------:R-:W-:Y:S02]  /*08e0*/  VIADD R19, R19, 0x80 ;  /* 0x0000008013137836 */ /* 0x000fe40000000000 */
[----:B0-----:R-:W-:-:S05]  /*08f0*/  IMAD.WIDE.U32 R4, R7, 0x2, R4 ;  /* 0x0000000207047825 */ /* 0x001fca00078e0004 */
[----:B------:R1:W-:Y:S02]  /*0900*/  STG.E.U16 desc[UR6][R4.64], R21 ;  /* 0x0000001504007986 */ /* 0x0003e4000c101506 */
.L_x_33970:
[----:B------:R-:W-:-:S13]  /*0910*/  ISETP.GE.AND P0, PT, R19, R16, PT ;  /* 0x000000101300720c */ /* 0x000fda0003f06270 */
[----:B------:R-:W-:Y:S05]  /*0920*/  @P0 BRA `(.L_x_33972) ;  /* 0x0000000000340947 */ /* 0x000fea0003800000 */
[----:B01----:R-:W0:Y:S01]  /*0930*/  LDC.64 R4, c[0x0][0x218] ;  /* 0x00008600ff047b82 */ /* 0x003e220000000a00 */
[----:B------:R-:W-:Y:S01]  /*0940*/  IADD3 R7, R0, R19, RZ ;  /* 0x0000001300077210 */ /* 0x000fe20007ffe0ff */
[----:B------:R-:W-:-:S04]  /*0950*/  VIADD R19, R19, 0x80 ;  /* 0x0000008013137836 */ /* 0x000fc80000000000 */
[----:B0-----:R-:W-:-:S05]  /*0960*/  IMAD.WIDE.U32 R4, R7, 0x2, R4 ;  /* 0x0000000207047825 */ /* 0x001fca00078e0004 */
[----:B------:R1:W-:Y:S02]  /*0970*/  STG.E.U16 desc[UR6][R4.64], R23 ;  /* 0x0000001704007986 */ /* 0x0003e4000c101506 */
.L_x_33971:
        /* <DEDUP_REMOVED lines=8> */
.L_x_33972:
[----:B------:R-:W-:Y:S05]  /*0a00*/  BSYNC B1 ;  /* 0x0000000000017941 */ /* 0x000fea0003800000 */
.L_x_33968:
[----:B------:R-:W-:-:S13]  /*0a10*/  ISETP.GE.AND P0, PT, R19, R16, PT ;  /* 0x000000101300720c */ /* 0x000fda0003f06270 */
[----:B012---:R-:W0:Y:S01]  /*0a20*/  @!P0 LDC.64 R4, c[0x0][0x218] ;  /* 0x00008600ff048b82 */ /* 0x007e220000000a00 */
[----:B------:R-:W-:Y:S01]  /*0a30*/  @!P0 IADD3 R3, R0, R19, RZ ;  /* 0x0000001300038210 */ /* 0x000fe20007ffe0ff */
[----:B------:R-:W-:-:S04]  /*0a40*/  @!P0 VIADD R19, R19, 0x80 ;  /* 0x0000008013138836 */ /* 0x000fc80000000000 */
[----:B0-----:R-:W-:-:S05]  /*0a50*/  @!P0 IMAD.WIDE.U32 R4, R3, 0x2, R4 ;  /* 0x0000000203048825 */ /* 0x001fca00078e0004 */
[----:B------:R2:W-:Y:S02]  /*0a60*/  @!P0 STG.E.U16 desc[UR6][R4.64], R2 ;  /* 0x0000000204008986 */ /* 0x0005e4000c101506 */
.L_x_33973:
[----:B------:R-:W-:Y:S05]  /*0a70*/  BSYNC B0 ;  /* 0x0000000000007941 */ /* 0x000fea0003800000 */
.L_x_33967:
        /* <DEDUP_REMOVED lines=8> */
.L_x_33974:
        /* <DEDUP_REMOVED lines=16> */
.L_x_42415:


//--------------------- .text._ZN2at6native29vectorized_elementwise_kernelILi4ENS0_13AUnaryFunctorIsssZZZNS0_19maximum_kernel_cudaERNS_18TensorIteratorBaseEENKUlvE_clEvENKUlvE3_clEvEUlssE_EESt5arrayIPcLm2EEEEviT0_T1_ --------------------------
	.section	.text._ZN2at6native29vectorized_elementwise_kernelILi4ENS0_13AUnaryFunctorIsssZZZNS0_19maximum_kernel_cudaERNS_18TensorIteratorBaseEENKUlvE_clEvENKUlvE3_clEvEUlssE_EESt5arrayIPcLm2EEEEviT0_T1_,"ax",@progbits
	.align	128
        .global         _ZN2at6native29vectorized_elementwise_kernelILi4ENS0_13AUnaryFunctorIsssZZZNS0_19maximum_kernel_cudaERNS_18TensorIteratorBaseEENKUlvE_clEvENKUlvE3_clEvEUlssE_EESt5arrayIPcLm2EEEEviT0_T1_
        .type           _ZN2at6native29vectorized_elementwise_kernelILi4ENS0_13AUnaryFunctorIsssZZZNS0_19maximum_kernel_cudaERNS_18TensorIteratorBaseEENKUlvE_clEvENKUlvE3_clEvEUlssE_EESt5arrayIPcLm2EEEEviT0_T1_,@function
        .size           _ZN2at6native29vectorized_elementwise_kernelILi4ENS0_13AUnaryFunctorIsssZZZNS0_19maximum_kernel_cudaERNS_18TensorIteratorBaseEENKUlvE_clEvENKUlvE3_clEvEUlssE_EESt5arrayIPcLm2EEEEviT0_T1_,(.L_x_42416 - _ZN2at6native29vectorized_elementwise_kernelILi4ENS0_13AUnaryFunctorIsssZZZNS0_19maximum_kernel_cudaERNS_18TensorIteratorBaseEENKUlvE_clEvENKUlvE3_clEvEUlssE_EESt5arrayIPcLm2EEEEviT0_T1_)
        .other          _ZN2at6native29vectorized_elementwise_kernelILi4ENS0_13AUnaryFunctorIsssZZZNS0_19maximum_kernel_cudaERNS_18TensorIteratorBaseEENKUlvE_clEvENKUlvE3_clEvEUlssE_EESt5arrayIPcLm2EEEEviT0_T1_,@"STO_CUDA_ENTRY STV_DEFAULT"
_ZN2at6native29vectorized_elementwise_kernelILi4ENS0_13AUnaryFunctorIsssZZZNS0_19maximum_kernel_cudaERNS_18TensorIteratorBaseEENKUlvE_clEvENKUlvE3_clEvEUlssE_EESt5arrayIPcLm2EEEEviT0_T1_:
.text._ZN2at6native29vectorized_elementwise_kernelILi4ENS0_13AUnaryFunctorIsssZZZNS0_19maximum_kernel_cudaERNS_18TensorIteratorBaseEENKUlvE_clEvENKUlvE3_clEvEUlssE_EESt5arrayIPcLm2EEEEviT0_T1_:
        /* <DEDUP_REMOVED lines=32> */
[----:B------:R-:W-:Y:S01]  /*0200*/  VIMNMX R10, R10, UR4, !PT ;  /* 0x000000040a0a7c48 */ /* 0x000fe2000ffe0100 */
[----:B------:R-:W-:Y:S01]  /*0210*/  IMAD.MOV.U32 R13, RZ, RZ, R14 ;  /* 0x000000ffff0d7224 */ /* 0x000fe200078e000e */
[----:B------:R-:W-:Y:S02]  /*0220*/  VIMNMX R11, R11, UR4, !PT ;  /* 0x000000040b0b7c48 */ /* 0x000fe4000ffe0100 */
[----:B------:R-:W-:Y:S02]  /*0230*/  VIMNMX R0, R0, UR4, !PT ;  /* 0x0000000400007c48 */ /* 0x000fe4000ffe0100 */
[----:B------:R-:W-:Y:S02]  /*0240*/  VIMNMX R7, R4, UR4, !PT ;  /* 0x0000000404077c48 */ /* 0x000fe4000ffe0100 */
[----:B------:R-:W-:-:S02]  /*0250*/  VIMNMX R6, R6, UR4, !PT ;  /* 0x0000000406067c48 */ /* 0x000fc4000ffe0100 */
[----:B------:R-:W-:Y:S02]  /*0260*/  VIMNMX R9, R8, UR4, !PT ;  /* 0x0000000408097c48 */ /* 0x000fe4000ffe0100 */
[----:B------:R-:W-:Y:S02]  /*0270*/  VIMNMX R12, R12, UR4, !PT ;  /* 0x000000040c0c7c48 */ /* 0x000fe4000ffe0100 */
[----:B------:R-:W-:Y:S02]  /*0280*/  VIMNMX R13, R13, UR4, !PT ;  /* 0x000000040d0d7c48 */ /* 0x000fe4000ffe0100 */
[----:B------:R-:W-:Y:S02]  /*0290*/  PRMT R10, R10, 0x5410, R11 ;  /* 0x000054100a0a7816 */ /* 0x000fe4000000000b */
[----:B------:R-:W-:Y:S02]  /*02a0*/  PRMT R8, R0, 0x5410, R7 ;  /* 0x0000541000087816 */ /* 0x000fe40000000007 */
[----:B------:R-:W-:-:S02]  /*02b0*/  PRMT R9, R6, 0x5410, R9 ;  /* 0x0000541006097816 */ /* 0x000fc40000000009 */
[----:B------:R-:W-:-:S03]  /*02c0*/  PRMT R11, R12, 0x5410, R13 ;  /* 0x000054100c0b7816 */ /* 0x000fc6000000000d */
[----:B------:R-:W-:Y:S04]  /*02d0*/  STG.E.64 desc[UR6][R2.64], R8 ;  /* 0x0000000802007986 */ /* 0x000fe8000c101b06 */
[----:B------:R-:W-:Y:S01]  /*02e0*/  STG.E.64 desc[UR6][R2.64+0x400], R10 ;  /* 0x0004000a02007986 */ /* 0x000fe2000c101b06 */
[----:B------:R-:W-:Y:S05]  /*02f0*/  EXIT ;  /* 0x000000000000794d */ /* 0x000fea0003800000 */
.L_x_33975:
        /* <DEDUP_REMOVED lines=65> */
[----:B---3--:R-:W-:-:S02]  /*0710*/  VIMNMX R17, R17, UR4, !PT ;  /* 0x0000000411117c48 */ /* 0x008fc4000ffe0100 */
[----:B------:R-:W-:-:S05]  /*0720*/  VIMNMX R13, R18, UR4, !PT ;  /* 0x00000004120d7c48 */ /* 0x000fca000ffe0100 */
[----:B------:R0:W-:Y:S01]  /*0730*/  @!P0 STG.E.U16 desc[UR6][R24.64], R13 ;  /* 0x0000000d18008986 */ /* 0x0001e2000c101506 */
[----:B------:R-:W-:Y:S02]  /*0740*/  ISETP.GE.AND P0, PT, R19, R16, PT ;  /* 0x000000101300720c */ /* 0x000fe40003f06270 */
[----:B-----5:R-:W-:Y:S02]  /*0750*/  VIMNMX R9, R22, UR4, !PT ;  /* 0x0000000416097c48 */ /* 0x020fe4000ffe0100 */
[----:B------:R-:W-:Y:S02]  /*0760*/  VIMNMX R3, R15, UR4, !PT ;  /* 0x000000040f037c48 */ /* 0x000fe4000ffe0100 */
[----:B--2---:R-:W-:Y:S02]  /*0770*/  VIMNMX R21, R21, UR4, !PT ;  /* 0x0000000415157c48 */ /* 0x004fe4000ffe0100 */
[----:B----4-:R-:W-:Y:S02]  /*0780*/  VIMNMX R2, R14, UR4, !PT ;  /* 0x000000040e027c48 */ /* 0x010fe4000ffe0100 */
[----:B------:R-:W-:-:S02]  /*0790*/  VIMNMX R23, R23, UR4, !PT ;  /* 0x0000000417177c48 */ /* 0x000fc4000ffe0100 */
[----:B------:R-:W-:Y:S01]  /*07a0*/  VIMNMX R12, R12, UR4, !PT ;  /* 0x000000040c0c7c48 */ /* 0x000fe2000ffe0100 */
        /* <DEDUP_REMOVED lines=13> */
.L_x_33978:
[----:B------:R-:W-:-:S13]  /*0880*/  ISETP.GE.AND P0, PT, R19, R16, PT ;  /* 0x000000101300720c */ /* 0x000fda0003f06270 */
[----:B------:R-:W-:Y:S05]  /*0890*/  @P0 BRA `(.L_x_33980) ;  /* 0x0000000000300947 */ /* 0x000fea0003800000 */
[----:B0-----:R-:W0:Y:S01]  /*08a0*/  LDC.64 R4, c[0x0][0x218] ;  /* 0x00008600ff047b82 */ /* 0x001e220000000a00 */
[----:B------:R-:W-:Y:S01]  /*08b0*/  IADD3 R7, R0, R19, RZ ;  /* 0x0000001300077210 */ /* 0x000fe20007ffe0ff */
[----:B------:R-:W-:-:S04]  /*08c0*/  VIADD R19, R19, 0x80 ;  /* 0x0000008013137836 */ /* 0x000fc80000000000 */
[----:B0-----:R-:W-:-:S05]  /*08d0*/  IMAD.WIDE.U32 R4, R7, 0x2, R4 ;  /* 0x0000000207047825 */ /* 0x001fca00078e0004 */
[----:B------:R1:W-:Y:S02]  /*08e0*/  STG.E.U16 desc[UR6][R4.64], R21 ;  /* 0x0000001504007986 */ /* 0x0003e4000c101506 */
.L_x_33979:
[----:B------:R-:W-:-:S13]  /*08f0*/  ISETP.GE.AND P0, PT, R19, R16, PT ;  /* 0x000000101300720c */ /* 0x000fda0003f06270 */
[----:B------:R-:W-:Y:S05]  /*0900*/  @P0 BRA `(.L_x_33981) ;  /* 0x0000000000340947 */ /* 0x000fea0003800000 */
[----:B01----:R-:W0:Y:S01]  /*0910*/  LDC.64 R4, c[0x0][0x218] ;  /* 0x00008600ff047b82 */ /* 0x003e220000000a00 */
[----:B------:R-:W-:Y:S02]  /*0920*/  IMAD.IADD R7, R0, 0x1, R19 ;  /* 0x0000000100077824 */ /* 0x000fe400078e0213 */
[----:B------:R-:W-:Y:S02]  /*0930*/  VIADD R19, R19, 0x80 ;  /* 0x0000008013137836 */ /* 0x000fe40000000000 */
[----:B0-----:R-:W-:-:S05]  /*0940*/  IMAD.WIDE.U32 R4, R7, 0x2, R4 ;  /* 0x0000000207047825 */ /* 0x001fca00078e0004 */
[----:B------:R1:W-:Y:S02]  /*0950*/  STG.E.U16 desc[UR6][R4.64], R23 ;  /* 0x0000001704007986 */ /* 0x0003e4000c101506 */
.L_x_33980:
        /* <DEDUP_REMOVED lines=8> */
.L_x_33981:
[----:B------:R-:W-:Y:S05]  /*09e0*/  BSYNC B1 ;  /* 0x0000000000017941 */ /* 0x000fea0003800000 */
.L_x_33977:
[----:B------:R-:W-:-:S13]  /*09f0*/  ISETP.GE.AND P0, PT, R19, R16, PT ;  /* 0x000000101300720c */ /* 0x000fda0003f06270 */
[----:B012---:R-:W0:Y:S01]  /*0a00*/  @!P0 LDC.64 R4, c[0x0][0x218] ;  /* 0x00008600ff048b82 */ /* 0x007e220000000a00 */
[----:B------:R-:W-:Y:S01]  /*0a10*/  @!P0 IMAD.IADD R3, R0, 0x1, R19 ;  /* 0x0000000100038824 */ /* 0x000fe200078e0213 */
[----:B------:R-:W-:-:S03]  /*0a20*/  @!P0 IADD3 R19, R19, 0x80, RZ ;  /* 0x0000008013138810 */ /* 0x000fc60007ffe0ff */
[----:B0-----:R-:W-:-:S05]  /*0a30*/  @!P0 IMAD.WIDE.U32 R4, R3, 0x2, R4 ;  /* 0x0000000203048825 */ /* 0x001fca00078e0004 */
[----:B------:R2:W-:Y:S02]  /*0a40*/  @!P0 STG.E.U16 desc[UR6][R4.64], R2 ;  /* 0x0000000204008986 */ /* 0x0005e4000c101506 */
.L_x_33982:
[----:B------:R-:W-:Y:S05]  /*0a50*/  BSYNC B0 ;  /* 0x0000000000007941 */ /* 0x000fea0003800000 */
.L_x_33976:
        /* <DEDUP_REMOVED lines=8> */
.L_x_33983:
        /* <DEDUP_REMOVED lines=10> */
.L_x_42416:


//--------------------- .text._ZN2at6native29vectorized_elementwise_kernelILi8ENS0_13AUnaryFunctorIsssZZZNS0_19maximum_kernel_cudaERNS_18TensorIteratorBaseEENKUlvE_clEvENKUlvE3_clEvEUlssE_EESt5arrayIPcLm2EEEEviT0_T1_ --------------------------
	.section	.text._ZN2at6native29vectorized_elementwise_kernelILi8ENS0_13AUnaryFunctorIsssZZZNS0_19maximum_kernel_cudaERNS_18TensorIteratorBaseEENKUlvE_clEvENKUlvE3_clEvEUlssE_EESt5arrayIPcLm2EEEEviT0_T1_,"ax",@progbits
	.align	128
        .global         _ZN2at6native29vectorized_elementwise_kernelILi8ENS0_13AUnaryFunctorIsssZZZNS0_19maximum_kernel_cudaERNS_18TensorIteratorBaseEENKUlvE_clEvENKUlvE3_clEvEUlssE_EESt5arrayIPcLm2EEEEviT0_T1_
        .type           _ZN2at6native29vectorized_elementwise_kernelILi8ENS0_13AUnaryFunctorIsssZZZNS0_19maximum_kernel_cudaERNS_18TensorIteratorBaseEENKUlvE_clEvENKUlvE3_clEvEUlssE_EESt5arrayIPcLm2EEEEviT0_T1_,@function
        .size           _ZN2at6native29vectorized_elementwise_kernelILi8ENS0_13AUnaryFunctorIsssZZZNS0_19maximum_kernel_cudaERNS_18TensorIteratorBaseEENKUlvE_clEvENKUlvE3_clEvEUlssE_EESt5arrayIPcLm2EEEEviT0_T1_,(.L_x_42417 - _ZN2at6native29vectorized_elementwise_kernelILi8ENS0_13AUnaryFunctorIsssZZZNS0_19maximum_kernel_cudaERNS_18TensorIteratorBaseEENKUlvE_clEvENKUlvE3_clEvEUlssE_EESt5arrayIPcLm2EEEEviT0_T1_)
        .other          _ZN2at6native29vectorized_elementwise_kernelILi8ENS0_13AUnaryFunctorIsssZZZNS0_19maximum_kernel_cudaERNS_18TensorIteratorBaseEENKUlvE_clEvENKUlvE3_clEvEUlssE_EESt5arrayIPcLm2EEEEviT0_T1_,@"STO_CUDA_ENTRY STV_DEFAULT"
_ZN2at6native29vectorized_elementwise_kernelILi8ENS0_13AUnaryFunctorIsssZZZNS0_19maximum_kernel_cudaERNS_18TensorIteratorBaseEENKUlvE_clEvENKUlvE3_clEvEUlssE_EESt5arrayIPcLm2EEEEviT0_T1_:
.text._ZN2at6native29vectorized_elementwise_kernelILi8ENS0_13AUnaryFunctorIsssZZZNS0_19maximum_kernel_cudaERNS_18TensorIteratorBaseEENKUlvE_clEvENKUlvE3_clEvEUlssE_EESt5arrayIPcLm2EEEEviT0_T1_:
        /* <DEDUP_REMOVED lines=32> */
[----:B------:R-:W-:-:S02]  /*0200*/  VIMNMX R0, R0, UR4, !PT ;  /* 0x0000000400007c48 */ /* 0x000fc4000ffe0100 */
[----:B------:R-:W-:Y:S02]  /*0210*/  VIMNMX R5, R4, UR4, !PT ;  /* 0x0000000404057c48 */ /* 0x000fe4000ffe0100 */
[----:B------:R-:W-:Y:S02]  /*0220*/  VIMNMX R6, R6, UR4, !PT ;  /* 0x0000000406067c48 */ /* 0x000fe4000ffe0100 */
[----:B------:R-:W-:Y:S02]  /*0230*/  VIMNMX R7, R7, UR4, !PT ;  /* 0x0000000407077c48 */ /* 0x000fe4000ffe0100 */
[----:B------:R-:W-:Y:S02]  /*0240*/  VIMNMX R8, R8, UR4, !PT ;  /* 0x0000000408087c48 */ /* 0x000fe4000ffe0100 */
[----:B------:R-:W-:Y:S02]  /*0250*/  VIMNMX R9, R9, UR4, !PT ;  /* 0x0000000409097c48 */ /* 0x000fe4000ffe0100 */
[----:B------:R-:W-:-:S02]  /*0260*/  VIMNMX R10, R10, UR4, !PT ;  /* 0x000000040a0a7c48 */ /* 0x000fc4000ffe0100 */
[----:B------:R-:W-:Y:S02]  /*0270*/  VIMNMX R11, R11, UR4, !PT ;  /* 0x000000040b0b7c48 */ /* 0x000fe4000ffe0100 */
[----:B------:R-:W-:Y:S02]  /*0280*/  PRMT R4, R5, 0x1054, R0 ;  /* 0x0000105405047816 */ /* 0x000fe40000000000 */
[----:B------:R-:W-:Y:S02]  /*0290*/  PRMT R5, R7, 0x1054, R6 ;  /* 0x0000105407057816 */ /* 0x000fe40000000006 */
[----:B------:R-:W-:Y:S02]  /*02a0*/  PRMT R6, R9, 0x1054, R8 ;  /* 0x0000105409067816 */ /* 0x000fe40000000008 */
[----:B------:R-:W-:-:S05]  /*02b0*/  PRMT R7, R11, 0x1054, R10 ;  /* 0x000010540b077816 */ /* 0x000fca000000000a */
[----:B------:R-:W-:Y:S01]  /*02c0*/  STG.E.128 desc[UR6][R2.64], R4 ;  /* 0x0000000402007986 */ /* 0x000fe2000c101d06 */
[----:B------:R-:W-:Y:S05]  /*02d0*/  EXIT ;  /* 0x000000000000794d */ /* 0x000fea0003800000 */
.L_x_33984:
        /* <DEDUP_REMOVED lines=88> */
.L_x_33987:
[----:B------:R-:W-:-:S13]  /*0860*/  ISETP.GE.AND P0, PT, R19, R16, PT ;  /* 0x000000101300720c */ /* 0x000fda0003f06270 */
[----:B------:R-:W-:Y:S05]  /*0870*/  @P0 BRA `(.L_x_33989) ;  /* 0x0000000000300947 */ /* 0x000fea0003800000 */
[----:B0-----:R-:W0:Y:S01]  /*0880*/  LDC.64 R4, c[0x0][0x218] ;  /* 0x00008600ff047b82 */ /* 0x001e220000000a00 */
[----:B------:R-:W-:Y:S01]  /*0890*/  IADD3 R7, R0, R19, RZ ;  /* 0x0000001300077210 */ /* 0x000fe20007ffe0ff */
[----:B------:R-:W-:-:S04]  /*08a0*/  VIADD R19, R19, 0x80 ;  /* 0x0000008013137836 */ /* 0x000fc80000000000 */
[----:B0-----:R-:W-:-:S05]  /*08b0*/  IMAD.WIDE.U32 R4, R7, 0x2, R4 ;  /* 0x0000000207047825 */ /* 0x001fca00078e0004 */
[----:B------:R1:W-:Y:S02]  /*08c0*/  STG.E.U16 desc[UR6][R4.64], R21 ;  /* 0x0000001504007986 */ /* 0x0003e4000c101506 */
.L_x_33988:
[----:B------:R-:W-:-:S13]  /*08d0*/  ISETP.GE.AND P0, PT, R19, R16, PT ;  /* 0x000000101300720c */ /* 0x000fda0003f06270 */
[----:B------:R-:W-:Y:S05]  /*08e0*/  @P0 BRA `(.L_x_33990) ;  /* 0x0000000000340947 */ /* 0x000fea0003800000 */
[----:B01----:R-:W0:Y:S01]  /*08f0*/  LDC.64 R4, c[0x0][0x218] ;  /* 0x00008600ff047b82 */ /* 0x003e220000000a00 */
[----:B------:R-:W-:Y:S02]  /*0900*/  IMAD.IADD R7, R0, 0x1, R19 ;  /* 0x0000000100077824 */ /* 0x000fe400078e0213 */
[----:B------:R-:W-:Y:S02]  /*0910*/  VIADD R19, R19, 0x80 ;  /* 0x0000008013137836 */ /* 0x000fe40000000000 */
[----:B0-----:R-:W-:-:S05]  /*0920*/  IMAD.WIDE.U32 R4, R7, 0x2, R4 ;  /* 0x0000000207047825 */ /* 0x001fca00078e0004 */
[----:B------:R1:W-:Y:S02]  /*0930*/  STG.E.U16 desc[UR6][R4.64], R23 ;  /* 0x0000001704007986 */ /* 0x0003e4000c101506 */
.L_x_33989:
        /* <DEDUP_REMOVED lines=8> */
.L_x_33990:
[----:B------:R-:W-:Y:S05]  /*09c0*/  BSYNC B1 ;  /* 0x0000000000017941 */ /* 0x000fea0003800000 */
.L_x_33986:
[----:B------:R-:W-:-:S13]  /*09d0*/  ISETP.GE.AND P0, PT, R19, R16, PT ;  /* 0x000000101300720c */ /* 0x000fda0003f06270 */
[----:B012---:R-:W0:Y:S01]  /*09e0*/  @!P0 LDC.64 R4, c[0x0][0x218] ;  /* 0x00008600ff048b82 */ /* 0x007e220000000a00 */
[----:B------:R-:W-:Y:S01]  /*09f0*/  @!P0 IMAD.IADD R3, R0, 0x1, R19 ;  /* 0x0000000100038824 */ /* 0x000fe200078e0213 */
[----:B------:R-:W-:-:S03]  /*0a00*/  @!P0 IADD3 R19, R19, 0x80, RZ ;  /* 0x0000008013138810 */ /* 0x000fc60007ffe0ff */
[----:B0-----:R-:W-:-:S05]  /*0a10*/  @!P0 IMAD.WIDE.U32 R4, R3, 0x2, R4 ;  /* 0x0000000203048825 */ /* 0x001fca00078e0004 */
[----:B------:R2:W-:Y:S02]  /*0a20*/  @!P0 STG.E.U16 desc[UR6][R4.64], R2 ;  /* 0x0000000204008986 */ /* 0x0005e4000c101506 */
.L_x_33991:
[----:B------:R-:W-:Y:S05]  /*0a30*/  BSYNC B0 ;  /* 0x0000000000007941 */ /* 0x000fea0003800000 */
.L_x_33985:
        /* <DEDUP_REMOVED lines=8> */
.L_x_33992:
        /* <DEDUP_REMOVED lines=12> */
.L_x_42417:


//--------------------- .text._ZN2at6native18elementwise_kernelILi128ELi4EZNS0_15gpu_kernel_implINS0_13BinaryFunctorIsssZZZNS0_19maximum_kernel_cudaERNS_18TensorIteratorBaseEENKUlvE_clEvENKUlvE3_clEvEUlssE_EEEEvS5_RKT_EUliE_EEviT1_ --------------------------
	.section	.text._ZN2at6native18elementwise_kernelILi128ELi4EZNS0_15gpu_kernel_implINS0_13BinaryFunctorIsssZZZNS0_19maximum_kernel_cudaERNS_18TensorIteratorBaseEENKUlvE_clEvENKUlvE3_clEvEUlssE_EEEEvS5_RKT_EUliE_EEviT1_,"ax",@progbits
	.align	128
        .global         _ZN2at6native18elementwise_kernelILi128ELi4EZNS0_15gpu_kernel_implINS0_13BinaryFunctorIsssZZZNS0_19maximum_kernel_cudaERNS_18TensorIteratorBaseEENKUlvE_clEvENKUlvE3_clEvEUlssE_EEEEvS5_RKT_EUliE_EEviT1_
        .type           _ZN2at6native18elementwise_kernelILi128ELi4EZNS0_15gpu_kernel_implINS0_13BinaryFunctorIsssZZZNS0_19maximum_kernel_cudaERNS_18TensorIteratorBaseEENKUlvE_clEvENKUlvE3_clEvEUlssE_EEEEvS5_RKT_EUliE_EEviT1_,@function
        .size           _ZN2at6native18elementwise_kernelILi128ELi4EZNS0_15gpu_kernel_implINS0_13BinaryFunctorIsssZZZNS0_19maximum_kernel_cudaERNS_18TensorIteratorBaseEENKUlvE_clEvENKUlvE3_clEvEUlssE_EEEEvS5_RKT_EUliE_EEviT1_,(.L_x_42418 - _ZN2at6native18elementwise_kernelILi128ELi4EZNS0_15gpu_kernel_implINS0_13BinaryFunctorIsssZZZNS0_19maximum_kernel_cudaERNS_18TensorIteratorBaseEENKUlvE_clEvENKUlvE3_clEvEUlssE_EEEEvS5_RKT_EUliE_EEviT1_)
        .other          _ZN2at6native18elementwise_kernelILi128ELi4EZNS0_15gpu_kernel_implINS0_13BinaryFunctorIsssZZZNS0_19maximum_kernel_cudaERNS_18TensorIteratorBaseEENKUlvE_clEvENKUlvE3_clEvEUlssE_EEEEvS5_RKT_EUliE_EEviT1_,@"STO_CUDA_ENTRY STV_DEFAULT"
_ZN2at6native18elementwise_kernelILi128ELi4EZNS0_15gpu_kernel_implINS0_13BinaryFunctorIsssZZZNS0_19maximum_kernel_cudaERNS_18TensorIteratorBaseEENKUlvE_clEvENKUlvE3_clEvEUlssE_EEEEvS5_RKT_EUliE_EEviT1_:
.text._ZN2at6native18elementwise_kernelILi128ELi4EZNS0_15gpu_kernel_implINS0_13BinaryFunctorIsssZZZNS0_19maximum_kernel_cudaERNS_18TensorIteratorBaseEENKUlvE_clEvENKUlvE3_clEvEUlssE_EEEEvS5_RKT_EUliE_EEviT1_:
        /* <DEDUP_REMOVED lines=365> */
.L_x_33995:
        /* <DEDUP_REMOVED lines=20> */
.L_x_33999:
[----:B------:R0:W5:Y:S01]  /*1810*/  LDG.E.U8 R19, desc[UR36][R2.64] ;  /* 0x0000002402137981 */ /* 0x000162000c1e1100 */
[----:B------:R-:W-:Y:S05]  /*1820*/  BRA `(.L_x_34001) ;  /* 0x0000000c00547947 */ /* 0x000fea0003800000 */
.L_x_33998:
        /* <DEDUP_REMOVED lines=8> */
.L_x_34003:
[----:B------:R0:W5:Y:S01]  /*18b0*/  LDG.E.U16 R19, desc[UR36][R2.64] ;  /* 0x0000002402137981 */ /* 0x000162000c1e1500 */
[----:B------:R-:W-:Y:S05]  /*18c0*/  BRA `(.L_x_34001) ;  /* 0x0000000c002c7947 */ /* 0x000fea0003800000 */
.L_x_34002:
[----:B------:R0:W5:Y:S01]  /*18d0*/  LDG.E.U16 R19, desc[UR36][R2.64] ;  /* 0x0000002402137981 */ /* 0x000162000c1e1500 */
[----:B------:R-:W-:Y:S05]  /*18e0*/  BRA `(.L_x_34001) ;  /* 0x0000000c00247947 */ /* 0x000fea0003800000 */
.L_x_33997:
        /* <DEDUP_REMOVED lines=9> */
.L_x_34005:
[----:B------:R-:W2:Y:S02]  /*1980*/  LDG.E.U16 R0, desc[UR36][R2.64] ;  /* 0x0000002402007981 */ /* 0x000ea4000c1e1500 */
[----:B--2---:R-:W-:-:S06]  /*1990*/  HADD2.F32 R0, -RZ, R0.H0_H0 ;  /* 0x20000000ff007230 */ /* 0x004fcc0000004100 */
[----:B------:R-:W0:Y:S02]  /*19a0*/  F2I.FTZ.TRUNC.NTZ R0, R0 ;  /* 0x0000000000007305 */ /* 0x000e24000021f100 */
[----:B0-----:R-:W-:Y:S01]  /*19b0*/  PRMT R19, R0, 0x7610, R19 ;  /* 0x0000761000137816 */ /* 0x001fe20000000013 */
[----:B------:R-:W-:Y:S06]  /*19c0*/  BRA `(.L_x_34001) ;  /* 0x0000000800ec7947 */ /* 0x000fec0003800000 */
.L_x_34004:
        /* <DEDUP_REMOVED lines=9> */
.L_x_34007:
[----:B------:R-:W2:Y:S02]  /*1a60*/  LDG.E.U16 R2, desc[UR36][R2.64] ;  /* 0x0000002402027981 */ /* 0x000ea4000c1e1500 */
[----:B--2---:R-:W-:-:S06]  /*1a70*/  HADD2.F32 R0, -RZ, R2.H0_H0 ;  /* 0x20000002ff007230 */ /* 0x004fcc0000004100 */
[----:B------:R-:W0:Y:S02]  /*1a80*/  F2I.FTZ.TRUNC.NTZ R0, R0 ;  /* 0x0000000000007305 */ /* 0x000e24000021f100 */
[----:B0-----:R-:W-:Y:S01]  /*1a90*/  PRMT R19, R0, 0x7610, R19 ;  /* 0x0000761000137816 */ /* 0x001fe20000000013 */
[----:B------:R-:W-:Y:S06]  /*1aa0*/  BRA `(.L_x_34001) ;  /* 0x0000000800b47947 */ /* 0x000fec0003800000 */
.L_x_34006:
[----:B------:R-:W2:Y:S02]  /*1ab0*/  LDG.E.64 R2, desc[UR36][R2.64] ;  /* 0x0000002402027981 */ /* 0x000ea4000c1e1b00 */
[----:B--2---:R0:W1:Y:S01]  /*1ac0*/  F2I.F64.TRUNC R19, R2 ;  /* 0x0000000200137311 */ /* 0x004062000030d100 */
[----:B------:R-:W-:Y:S05]  /*1ad0*/  BRA `(.L_x_34001) ;  /* 0x0000000800a87947 */ /* 0x000fea0003800000 */
.L_x_33996:
        /* <DEDUP_REMOVED lines=12> */
.L_x_34010:
[----:B------:R-:W2:Y:S02]  /*1ba0*/  LDG.E.64 R2, desc[UR36][R2.64] ;  /* 0x0000002402027981 */ /* 0x000ea4000c1e1b00 */
[----:B--2---:R3:W4:Y:S01]  /*1bb0*/  F2I.F64.TRUNC R19, R2 ;  /* 0x0000000200137311 */ /* 0x004722000030d100 */
[----:B------:R-:W-:Y:S05]  /*1bc0*/  BRA `(.L_x_34001) ;  /* 0x00000008006c7947 */ /* 0x000fea0003800000 */
.L_x_34009:
        /* <DEDUP_REMOVED lines=28> */
.L_x_34012:
        /* <DEDUP_REMOVED lines=15> */
.L_x_34011:
[----:B------:R-:W2:Y:S02]  /*1e80*/  LDG.E.U16 R0, desc[UR36][R2.64] ;  /* 0x0000002402007981 */ /* 0x000ea4000c1e1500 */
[----:B--2---:R-:W-:-:S06]  /*1e90*/  IMAD.U32 R0, R0, 0x10000, RZ ;  /* 0x0001000000007824 */ /* 0x004fcc00078e00ff */
[----:B------:R-:W0:Y:S02]  /*1ea0*/  F2I.FTZ.TRUNC.NTZ R0, R0 ;  /* 0x0000000000007305 */ /* 0x000e24000021f100 */
[----:B0-----:R-:W-:Y:S01]  /*1eb0*/  PRMT R19, R0, 0x7610, R19 ;  /* 0x0000761000137816 */ /* 0x001fe20000000013 */
[----:B------:R-:W-:Y:S06]  /*1ec0*/  BRA `(.L_x_34001) ;  /* 0x0000000400ac7947 */ /* 0x000fec0003800000 */
.L_x_34008:
        /* <DEDUP_REMOVED lines=10> */
.L_x_34015:
        /* <DEDUP_REMOVED lines=21> */
.L_x_34019:
[----:B------:R-:W-:Y:S05]  /*20c0*/  BSYNC B1 ;  /* 0x0000000000017941 */ /* 0x000fea0003800000 */
.L_x_34018:
[----:B------:R-:W-:Y:S01]  /*20d0*/  LEA R3, R0, 0x3b800000, 0x17 ;  /* 0x3b80000000037811 */ /* 0x000fe200078eb8ff */
[----:B------:R-:W-:-:S05]  /*20e0*/  IMAD.SHL.U32 R0, R2, 0x100000, RZ ;  /* 0x0010000002007824 */ /* 0x000fca00078e00ff */
[----:B------:R-:W-:-:S07]  /*20f0*/  LOP3.LUT R0, R3, R0, R4, 0xfe, !PT ;  /* 0x0000000003007212 */ /* 0x000fce00078efe04 */
.L_x_34017:
[----:B------:R-:W-:Y:S05]  /*2100*/  BSYNC B0 ;  /* 0x0000000000007941 */ /* 0x000fea0003800000 */
.L_x_34016:
[----:B------:R-:W0:Y:S02]  /*2110*/  F2I.FTZ.TRUNC.NTZ R0, R0 ;  /* 0x0000000000007305 */ /* 0x000e24000021f100 */
[----:B0-----:R-:W-:Y:S01]  /*2120*/  PRMT R19, R0, 0x7610, R19 ;  /* 0x0000761000137816 */ /* 0x001fe20000000013 */
[----:B------:R-:W-:Y:S06]  /*2130*/  BRA `(.L_x_34001) ;  /* 0x0000000400107947 */ /* 0x000fec0003800000 */
.L_x_34014:
        /* <DEDUP_REMOVED lines=21> */
.L_x_34023:
[----:B------:R-:W-:Y:S05]  /*2290*/  BSYNC B1 ;  /* 0x0000000000017941 */ /* 0x000fea0003800000 */
.L_x_34022:
[----:B------:R-:W-:Y:S01]  /*22a0*/  LEA R3, R0, 0x37800000, 0x17 ;  /* 0x3780000000037811 */ /* 0x000fe200078eb8ff */
[----:B------:R-:W-:-:S05]  /*22b0*/  IMAD.SHL.U32 R0, R2, 0x200000, RZ ;  /* 0x0020000002007824 */ /* 0x000fca00078e00ff */
[----:B------:R-:W-:-:S07]  /*22c0*/  LOP3.LUT R0, R3, R0, R4, 0xfe, !PT ;  /* 0x0000000003007212 */ /* 0x000fce00078efe04 */
.L_x_34021:
[----:B------:R-:W-:Y:S05]  /*22d0*/  BSYNC B0 ;  /* 0x0000000000007941 */ /* 0x000fea0003800000 */
.L_x_34020:
[----:B------:R-:W0:Y:S02]  /*22e0*/  F2I.FTZ.TRUNC.NTZ R0, R0 ;  /* 0x0000000000007305 */ /* 0x000e24000021f100 */
[----:B0-----:R-:W-:Y:S01]  /*22f0*/  PRMT R19, R0, 0x7610, R19 ;  /* 0x0000761000137816 */ /* 0x001fe20000000013 */
[----:B------:R-:W-:Y:S06]  /*2300*/  BRA `(.L_x_34001) ;  /* 0x00000000009c7947 */ /* 0x000fec0003800000 */
.L_x_34013:
        /* <DEDUP_REMOVED lines=14> */
.L_x_34027:
[----:B------:R-:W-:Y:S05]  /*23f0*/  BSYNC B0 ;  /* 0x0000000000007941 */ /* 0x000fea0003800000 */
.L_x_34026:
[----:B------:R-:W0:Y:S02]  /*2400*/  F2I.FTZ.TRUNC.NTZ R0, R0 ;  /* 0x0000000000007305 */ /* 0x000e24000021f100 */
[----:B0-----:R-:W-:Y:S01]  /*2410*/  PRMT R19, R0, 0x7610, R19 ;  /* 0x0000761000137816 */ /* 0x001fe20000000013 */
[----:B------:R-:W-:Y:S06]  /*2420*/  BRA `(.L_x_34001) ;  /* 0x0000000000547947 */ /* 0x000fec0003800000 */
.L_x_34000:
        /* <DEDUP_REMOVED lines=16> */
.L_x_34028:
[----:B------:R-:W-:Y:S01]  /*2530*/  PRMT R19, RZ, 0x7610, R19 ;  /* 0x00007610ff137816 */ /* 0x000fe20000000013 */
[----:B------:R-:W-:Y:S06]  /*2540*/  BRA `(.L_x_34001) ;  /* 0x00000000000c7947 */ /* 0x000fec0003800000 */
.L_x_34025:
[----:B------:R2:W5:Y:S01]  /*2550*/  LDG.E.U16 R19, desc[UR36][R2.64] ;  /* 0x0000002402137981 */ /* 0x000562000c1e1500 */
[----:B------:R-:W-:Y:S05]  /*2560*/  BRA `(.L_x_34001) ;  /* 0x0000000000047947 */ /* 0x000fea0003800000 */
.L_x_34024:
[----:B------:R1:W5:Y:S02]  /*2570*/  LDG.E.U16 R19, desc[UR36][R2.64] ;  /* 0x0000002402137981 */ /* 0x000364000c1e1500 */
.L_x_34001:
        /* <DEDUP_REMOVED lines=17> */
.L_x_34032:
[----:B------:R3:W5:Y:S01]  /*2690*/  LDG.E.U8 R0, desc[UR36][R2.64] ;  /* 0x0000002402007981 */ /* 0x000762000c1e1100 */
[----:B------:R-:W-:Y:S05]  /*26a0*/  BRA `(.L_x_34034) ;  /* 0x0000000c00547947 */ /* 0x000fea0003800000 */
.L_x_34031:
        /* <DEDUP_REMOVED lines=8> */
.L_x_34036:
[----:B------:R1:W5:Y:S01]  /*2730*/  LDG.E.U16 R0, desc[UR36][R2.64] ;  /* 0x0000002402007981 */ /* 0x000362000c1e1500 */
[----:B------:R-:W-:Y:S05]  /*2740*/  BRA `(.L_x_34034) ;  /* 0x0000000c002c7947 */ /* 0x000fea0003800000 */
.L_x_34035:
[----:B------:R2:W5:Y:S01]  /*2750*/  LDG.E.U16 R0, desc[UR36][R2.64] ;  /* 0x0000002402007981 */ /* 0x000562000c1e1500 */
[----:B------:R-:W-:Y:S05]  /*2760*/  BRA `(.L_x_34034) ;  /* 0x0000000c00247947 */ /* 0x000fea0003800000 */
.L_x_34030:
        /* <DEDUP_REMOVED lines=9> */
.L_x_34038:
[----:B------:R-:W2:Y:S02]  /*2800*/  LDG.E.U16 R4, desc[UR36][R2.64] ;  /* 0x0000002402047981 */ /* 0x000ea4000c1e1500 */
[----:B--2---:R-:W-:-:S06]  /*2810*/  HADD2.F32 R4, -RZ, R4.H0_H0 ;  /* 0x20000004ff047230 */ /* 0x004fcc0000004100 */
[----:B------:R-:W0:Y:S02]  /*2820*/  F2I.FTZ.TRUNC.NTZ R4, R4 ;  /* 0x0000000400047305 */ /* 0x000e24000021f100 */
[----:B0-----:R-:W-:Y:S01]  /*2830*/  PRMT R0, R4, 0x7610, R0 ;  /* 0x0000761004007816 */ /* 0x001fe20000000000 */
[----:B------:R-:W-:Y:S06]  /*2840*/  BRA `(.L_x_34034) ;  /* 0x0000000800ec7947 */ /* 0x000fec0003800000 */
.L_x_34037:
        /* <DEDUP_REMOVED lines=9> */
.L_x_34040:
[----:B------:R-:W2:Y:S02]  /*28e0*/  LDG.E.U16 R2, desc[UR36][R2.64] ;  /* 0x0000002402027981 */ /* 0x000ea4000c1e1500 */
[----:B--2---:R-:W-:-:S06]  /*28f0*/  HADD2.F32 R4, -RZ, R2.H0_H0 ;  /* 0x20000002ff047230 */ /* 0x004fcc0000004100 */
[----:B------:R-:W0:Y:S02]  /*2900*/  F2I.FTZ.TRUNC.NTZ R4, R4 ;  /* 0x0000000400047305 */ /* 0x000e24000021f100 */
[----:B0-----:R-:W-:Y:S01]  /*2910*/  PRMT R0, R4, 0x7610, R0 ;  /* 0x0000761004007816 */ /* 0x001fe20000000000 */
[----:B------:R-:W-:Y:S06]  /*2920*/  BRA `(.L_x_34034) ;  /* 0x0000000800b47947 */ /* 0x000fec0003800000 */
.L_x_34039:
[----:B------:R-:W2:Y:S02]  /*2930*/  LDG.E.64 R2, desc[UR36][R2.64] ;  /* 0x0000002402027981 */ /* 0x000ea4000c1e1b00 */
[----:B--2---:R0:W1:Y:S01]  /*2940*/  F2I.F64.TRUNC R0, R2 ;  /* 0x0000000200007311 */ /* 0x004062000030d100 */
[----:B------:R-:W-:Y:S05]  /*2950*/  BRA `(.L_x_34034) ;  /* 0x0000000800a87947 */ /* 0x000fea0003800000 */
.L_x_34029:
        /* <DEDUP_REMOVED lines=12> */
.L_x_34043:
[----:B------:R-:W2:Y:S02]  /*2a20*/  LDG.E.64 R2, desc[UR36][R2.64] ;  /* 0x0000002402027981 */ /* 0x000ea4000c1e1b00 */
[----:B--2---:R0:W1:Y:S01]  /*2a30*/  F2I.F64.TRUNC R0, R2 ;  /* 0x0000000200007311 */ /* 0x004062000030d100 */
[----:B------:R-:W-:Y:S05]  /*2a40*/  BRA `(.L_x_34034) ;  /* 0x00000008006c7947 */ /* 0x000fea0003800000 */
.L_x_34042:
        /* <DEDUP_REMOVED lines=28> */
.L_x_34045:
        /* <DEDUP_REMOVED lines=15> */
.L_x_34044:
[----:B------:R-:W2:Y:S02]  /*2d00*/  LDG.E.U16 R4, desc[UR36][R2.64] ;  /* 0x0000002402047981 */ /* 0x000ea4000c1e1500 */
[----:B--2---:R-:W-:-:S06]  /*2d10*/  IMAD.U32 R4, R4, 0x10000, RZ ;  /* 0x0001000004047824 */ /* 0x004fcc00078e00ff */
[----:B------:R-:W0:Y:S02]  /*2d20*/  F2I.FTZ.TRUNC.NTZ R4, R4 ;  /* 0x0000000400047305 */ /* 0x000e24000021f100 */
[----:B0-----:R-:W-:Y:S01]  /*2d30*/  PRMT R0, R4, 0x7610, R0 ;  /* 0x0000761004007816 */ /* 0x001fe20000000000 */
[----:B------:R-:W-:Y:S06]  /*2d40*/  BRA `(.L_x_34034) ;  /* 0x0000000400ac7947 */ /* 0x000fec0003800000 */
.L_x_34041:
        /* <DEDUP_REMOVED lines=10> */
.L_x_34048:
        /* <DEDUP_REMOVED lines=21> */
.L_x_34052:
[----:B------:R-:W-:Y:S05]  /*2f40*/  BSYNC B1 ;  /* 0x0000000000017941 */ /* 0x000fea0003800000 */
.L_x_34051:
[----:B------:R-:W-:Y:S01]  /*2f50*/  IMAD.SHL.U32 R2, R2, 0x100000, RZ ;  /* 0x0010000002027824 */ /* 0x000fe200078e00ff */
[----:B------:R-:W-:-:S04]  /*2f60*/  LEA R3, R0, 0x3b800000, 0x17 ;  /* 0x3b80000000037811 */ /* 0x000fc800078eb8ff */
[----:B------:R-:W-:-:S07]  /*2f70*/  LOP3.LUT R4, R3, R2, R4, 0xfe, !PT ;  /* 0x0000000203047212 */ /* 0x000fce00078efe04 */
.L_x_34050:
[----:B------:R-:W-:Y:S05]  /*2f80*/  BSYNC B0 ;  /* 0x0000000000007941 */ /* 0x000fea0003800000 */
.L_x_34049:
[----:B------:R-:W0:Y:S02]  /*2f90*/  F2I.FTZ.TRUNC.NTZ R4, R4 ;  /* 0x0000000400047305 */ /* 0x000e24000021f100 */
[----:B0-----:R-:W-:Y:S01]  /*2fa0*/  PRMT R0, R4, 0x7610, R0 ;  /* 0x0000761004007816 */ /* 0x001fe20000000000 */
[----:B------:R-:W-:Y:S06]  /*2fb0*/  BRA `(.L_x_34034) ;  /* 0x0000000400107947 */ /* 0x000fec0003800000 */
.L_x_34047:
        /* <DEDUP_REMOVED lines=21> */
.L_x_34056:
[----:B------:R-:W-:Y:S05]  /*3110*/  BSYNC B1 ;  /* 0x0000000000017941 */ /* 0x000fea0003800000 */
.L_x_34055:
[----:B------:R-:W-:Y:S01]  /*3120*/  IMAD.SHL.U32 R2, R2, 0x200000, RZ ;  /* 0x0020000002027824 */ /* 0x000fe200078e00ff */
[----:B------:R-:W-:-:S04]  /*3130*/  LEA R3, R0, 0x37800000, 0x17 ;  /* 0x3780000000037811 */ /* 0x000fc800078eb8ff */
[----:B------:R-:W-:-:S07]  /*3140*/  LOP3.LUT R4, R3, R2, R4, 0xfe, !PT ;  /* 0x0000000203047212 */ /* 0x000fce00078efe04 */
.L_x_34054:
[----:B------:R-:W-:Y:S05]  /*3150*/  BSYNC B0 ;  /* 0x0000000000007941 */ /* 0x000fea0003800000 */
.L_x_34053:
[----:B------:R-:W0:Y:S02]  /*3160*/  F2I.FTZ.TRUNC.NTZ R4, R4 ;  /* 0x0000000400047305 */ /* 0x000e24000021f100 */
[----:B0-----:R-:W-:Y:S01]  /*3170*/  PRMT R0, R4, 0x7610, R0 ;  /* 0x0000761004007816 */ /* 0x001fe20000000000 */
[----:B------:R-:W-:Y:S06]  /*3180*/  BRA `(.L_x_34034) ;  /* 0x00000000009c7947 */ /* 0x000fec0003800000 */
.L_x_34046:
        /* <DEDUP_REMOVED lines=14> */
.L_x_34060:
[----:B------:R-:W-:Y:S05]  /*3270*/  BSYNC B0 ;  /* 0x0000000000007941 */ /* 0x000fea0003800000 */
.L_x_34059:
[----:B------:R-:W0:Y:S02]  /*3280*/  F2I.FTZ.TRUNC.NTZ R4, R4 ;  /* 0x0000000400047305 */ /* 0x000e24000021f100 */
[----:B0-----:R-:W-:Y:S01]  /*3290*/  PRMT R0, R4, 0x7610, R0 ;  /* 0x0000761004007816 */ /* 0x001fe20000000000 */
[----:B------:R-:W-:Y:S06]  /*32a0*/  BRA `(.L_x_34034) ;  /* 0x0000000000547947 */ /* 0x000fec0003800000 */
.L_x_34033:
        /* <DEDUP_REMOVED lines=16> */
.L_x_34061:
[----:B------:R-:W-:Y:S01]  /*33b0*/  PRMT R0, RZ, 0x7610, R0 ;  /* 0x00007610ff007816 */ /* 0x000fe20000000000 */
[----:B------:R-:W-:Y:S06]  /*33c0*/  BRA `(.L_x_34034) ;  /* 0x00000000000c7947 */ /* 0x000fec0003800000 */
.L_x_34058:
[----:B------:R0:W5:Y:S01]  /*33d0*/  LDG.E.U16 R0, desc[UR36][R2.64] ;  /* 0x0000002402007981 */ /* 0x000162000c1e1500 */
[----:B------:R-:W-:Y:S05]  /*33e0*/  BRA `(.L_x_34034) ;  /* 0x0000000000047947 */ /* 0x000fea0003800000 */
.L_x_34057:
[----:B------:R0:W5:Y:S02]  /*33f0*/  LDG.E.U16 R0, desc[UR36][R2.64] ;  /* 0x0000002402007981 */ /* 0x000164000c1e1500 */
.L_x_34034:
[----:B------:R-:W0:Y:S01]  /*3400*/  LDC.U8 R4, c[0x0][0x491] ;  /* 0x00012440ff047b82 */ /* 0x000e220000000000 */
[----:B-1---5:R-:W-:Y:S02]  /*3410*/  PRMT R0, R0, 0x9910, RZ ;  /* 0x0000991000007816 */ /* 0x022fe400000000ff */
[----:B0-234-:R-:W-:-:S04]  /*3420*/  PRMT R3, R19, 0x9910, RZ ;  /* 0x0000991013037816 */ /* 0x01dfc800000000ff */
[----:B------:R-:W-:Y:S02]  /*3430*/  VIMNMX R5, R0, R3, !PT ;  /* 0x0000000300057248 */ /* 0x000fe40007fe0100 */
        /* <DEDUP_REMOVED lines=13> */
.L_x_34065:
[----:B------:R1:W-:Y:S01]  /*3510*/  STG.E.U8 desc[UR36][R16.64], R5 ;  /* 0x0000000510007986 */ /* 0x0003e2000c101124 */
[----:B------:R-:W-:Y:S05]  /*3520*/  BRA `(.L_x_34067) ;  /* 0x0000000c005c7947 */ /* 0x000fea0003800000 */
.L_x_34064:
        /* <DEDUP_REMOVED lines=10> */
.L_x_34069:
[----:B------:R3:W-:Y:S01]  /*35d0*/  STG.E desc[UR36][R16.64], R5 ;  /* 0x0000000510007986 */ /* 0x0007e2000c101924 */
[----:B------:R-:W-:Y:S05]  /*35e0*/  BRA `(.L_x_34067) ;  /* 0x0000000c002c7947 */ /* 0x000fea0003800000 */
.L_x_34068:
[----:B------:R2:W-:Y:S01]  /*35f0*/  STG.E.U16 desc[UR36][R16.64], R5 ;  /* 0x0000000510007986 */ /* 0x0005e2000c101524 */
[----:B------:R-:W-:Y:S05]  /*3600*/  BRA `(.L_x_34067) ;  /* 0x0000000c00247947 */ /* 0x000fea0003800000 */
.L_x_34063:
        /* <DEDUP_REMOVED lines=9> */
.L_x_34071:
[----:B------:R-:W0:Y:S02]  /*36a0*/  I2F.S16 R0, R5 ;  /* 0x0000000500007306 */ /* 0x000e240000101400 */
[----:B0-----:R-:W-:-:S05]  /*36b0*/  F2FP.F16.F32.PACK_AB R0, RZ, R0 ;  /* 0x00000000ff00723e */ /* 0x001fca00000000ff */
[----:B------:R0:W-:Y:S01]  /*36c0*/  STG.E.U16 desc[UR36][R16.64], R0 ;  /* 0x0000000010007986 */ /* 0x0001e2000c101524 */
[----:B------:R-:W-:Y:S05]  /*36d0*/  BRA `(.L_x_34067) ;  /* 0x0000000800f07947 */ /* 0x000fea0003800000 */
.L_x_34070:
        /* <DEDUP_REMOVED lines=10> */
.L_x_34073:
[----:B------:R-:W0:Y:S02]  /*3780*/  I2F.S16 R5, R5 ;  /* 0x0000000500057306 */ /* 0x000e240000101400 */
[----:B0-----:R-:W-:-:S04]  /*3790*/  F2FP.F16.F32.PACK_AB R3, RZ, R5 ;  /* 0x00000005ff03723e */ /* 0x001fc800000000ff */
[----:B------:R-:W-:-:S05]  /*37a0*/  PRMT R3, R3, 0x5410, RZ ;  /* 0x0000541003037816 */ /* 0x000fca00000000ff */
[----:B------:R0:W-:Y:S01]  /*37b0*/  STG.E desc[UR36][R16.64], R3 ;  /* 0x0000000310007986 */ /* 0x0001e2000c101924 */
[----:B------:R-:W-:Y:S05]  /*37c0*/  BRA `(.L_x_34067) ;  /* 0x0000000800b47947 */ /* 0x000fea0003800000 */
.L_x_34072:
[----:B------:R-:W0:Y:S02]  /*37d0*/  I2F.F64.S16 R2, R5 ;  /* 0x0000000500027312 */ /* 0x000e240000101c00 */
[----:B0-----:R0:W-:Y:S01]  /*37e0*/  STG.E.64 desc[UR36][R16.64], R2 ;  /* 0x0000000210007986 */ /* 0x0011e2000c101b24 */
[----:B------:R-:W-:Y:S05]  /*37f0*/  BRA `(.L_x_34067) ;  /* 0x0000000800a87947 */ /* 0x000fea0003800000 */
.L_x_34062:
        /* <DEDUP_REMOVED lines=13> */
.L_x_34076:
[----:B------:R-:W0:Y:S01]  /*38d0*/  I2F.F64.S16 R4, R5 ;  /* 0x0000000500047312 */ /* 0x000e220000101c00 */
[----:B------:R-:W-:-:S05]  /*38e0*/  CS2R R6, SRZ ;  /* 0x0000000000067805 */ /* 0x000fca000001ff00 */
[----:B0-----:R0:W-:Y:S01]  /*38f0*/  STG.E.128 desc[UR36][R16.64], R4 ;  /* 0x0000000410007986 */ /* 0x0011e2000c101d24 */
[----:B------:R-:W-:Y:S05]  /*3900*/  BRA `(.L_x_34067) ;  /* 0x0000000800647947 */ /* 0x000fea0003800000 */
.L_x_34075:
        /* <DEDUP_REMOVED lines=21> */
.L_x_34080:
[----:B------:R-:W-:Y:S05]  /*3a60*/  BSYNC B0 ;  /* 0x0000000000007941 */ /* 0x000fea0003800000 */
.L_x_34079:
[----:B------:R-:W-:-:S05]  /*3a70*/  LOP3.LUT R3, R0, R3, RZ, 0xfc, !PT ;  /* 0x0000000300037212 */ /* 0x000fca00078efcff */
[----:B------:R0:W-:Y:S01]  /*3a80*/  STG.E.U8 desc[UR36][R16.64], R3 ;  /* 0x0000000310007986 */ /* 0x0001e2000c101124 */
[----:B------:R-:W-:Y:S05]  /*3a90*/  BRA `(.L_x_34067) ;  /* 0x0000000800007947 */ /* 0x000fea0003800000 */
.L_x_34078:
        /* <DEDUP_REMOVED lines=13> */
.L_x_34082:
[----:B------:R-:W-:Y:S01]  /*3b70*/  IMAD.MOV.U32 R0, RZ, RZ, 0x7f ;  /* 0x0000007fff007424 */ /* 0x000fe200078e00ff */
[----:B------:R-:W-:-:S04]  /*3b80*/  ISETP.GT.U32.AND P0, PT, R2, 0x7f800000, PT ;  /* 0x7f8000000200780c */ /* 0x000fc80003f04070 */
[----:B------:R-:W-:-:S09]  /*3b90*/  SEL R0, R0, 0x7c, P0 ;  /* 0x0000007c00007807 */ /* 0x000fd20000000000 */
.L_x_34083:
[----:B------:R-:W-:Y:S05]  /*3ba0*/  BSYNC B0 ;  /* 0x0000000000007941 */ /* 0x000fea0003800000 */
.L_x_34081:
[----:B------:R-:W-:-:S04]  /*3bb0*/  LOP3.LUT R2, R5, 0x80000000, RZ, 0xc0, !PT ;  /* 0x8000000005027812 */ /* 0x000fc800078ec0ff */
[----:B------:R-:W-:-:S04]  /*3bc0*/  SHF.R.U32.HI R3, RZ, 0x18, R2 ;  /* 0x00000018ff037819 */ /* 0x000fc80000011602 */
[----:B------:R-:W-:-:S05]  /*3bd0*/  LOP3.LUT R3, R0, R3, RZ, 0xfc, !PT ;  /* 0x0000000300037212 */ /* 0x000fca00078efcff */
[----:B------:R0:W-:Y:S01]  /*3be0*/  STG.E.U8 desc[UR36][R16.64], R3 ;  /* 0x0000000310007986 */ /* 0x0001e2000c101124 */
[----:B------:R-:W-:Y:S05]  /*3bf0*/  BRA `(.L_x_34067) ;  /* 0x0000000400a87947 */ /* 0x000fea0003800000 */
.L_x_34077:
[----:B------:R-:W0:Y:S02]  /*3c00*/  I2F.S16 R0, R5 ;  /* 0x0000000500007306 */ /* 0x000e240000101400 */
[----:B0-----:R-:W-:-:S05]  /*3c10*/  F2FP.BF16.F32.PACK_AB R0, RZ, R0 ;  /* 0x00000000ff00723e */ /* 0x001fca00000010ff */
[----:B------:R0:W-:Y:S01]  /*3c20*/  STG.E.U16 desc[UR36][R16.64], R0 ;  /* 0x0000000010007986 */ /* 0x0001e2000c101524 */
[----:B------:R-:W-:Y:S05]  /*3c30*/  BRA `(.L_x_34067) ;  /* 0x0000000400987947 */ /* 0x000fea0003800000 */
.L_x_34074:
        /* <DEDUP_REMOVED lines=10> */
.L_x_34086:
        /* <DEDUP_REMOVED lines=17> */
.L_x_34089:
[----:B------:R-:W-:-:S04]  /*3df0*/  LOP3.LUT R2, R5, 0x80000000, RZ, 0xc0, !PT ;  /* 0x8000000005027812 */ /* 0x000fc800078ec0ff */
[----:B------:R-:W-:-:S04]  /*3e00*/  SHF.R.U32.HI R3, RZ, 0x18, R2 ;  /* 0x00000018ff037819 */ /* 0x000fc80000011602 */
[----:B------:R-:W-:-:S04]  /*3e10*/  LOP3.LUT R0, R0, R3, RZ, 0xfc, !PT ;  /* 0x0000000300007212 */ /* 0x000fc800078efcff */
[----:B------:R-:W-:-:S07]  /*3e20*/  PRMT R8, R0, 0x7610, R8 ;  /* 0x0000761000087816 */ /* 0x000fce0000000008 */
.L_x_34088:
[----:B------:R-:W-:Y:S05]  /*3e30*/  BSYNC B0 ;  /* 0x0000000000007941 */ /* 0x000fea0003800000 */
.L_x_34087:
[----:B------:R0:W-:Y:S01]  /*3e40*/  STG.E.U8 desc[UR36][R16.64], R8 ;  /* 0x0000000810007986 */ /* 0x0001e2000c101124 */
[----:B------:R-:W-:Y:S05]  /*3e50*/  BRA `(.L_x_34067) ;  /* 0x0000000400107947 */ /* 0x000fea0003800000 */
.L_x_34085:
        /* <DEDUP_REMOVED lines=17> */
.L_x_34092:
[----:B------:R-:W-:-:S04]  /*3f70*/  LOP3.LUT R2, R5, 0x80000000, RZ, 0xc0, !PT ;  /* 0x8000000005027812 */ /* 0x000fc800078ec0ff */
[----:B------:R-:W-:-:S04]  /*3f80*/  SHF.R.U32.HI R3, RZ, 0x18, R2 ;  /* 0x00000018ff037819 */ /* 0x000fc80000011602 */
[----:B------:R-:W-:-:S04]  /*3f90*/  LOP3.LUT R0, R0, R3, RZ, 0xfc, !PT ;  /* 0x0000000300007212 */ /* 0x000fc800078efcff */
[----:B------:R-:W-:-:S07]  /*3fa0*/  PRMT R8, R0, 0x7610, R8 ;  /* 0x0000761000087816 */ /* 0x000fce0000000008 */
.L_x_34091:
[----:B------:R-:W-:Y:S05]  /*3fb0*/  BSYNC B0 ;  /* 0x0000000000007941 */ /* 0x000fea0003800000 */
.L_x_34090:
[----:B------:R0:W-:Y:S01]  /*3fc0*/  STG.E.U8 desc[UR36][R16.64], R8 ;  /* 0x0000000810007986 */ /* 0x0001e2000c101124 */
[----:B------:R-:W-:Y:S05]  /*3fd0*/  BRA `(.L_x_34067) ;  /* 0x0000000000b07947 */ /* 0x000fea0003800000 */
.L_x_34084:
        /* <DEDUP_REMOVED lines=22> */
.L_x_34066:
        /* <DEDUP_REMOVED lines=16> */
.L_x_34095:
[----:B------:R-:W-:Y:S05]  /*4240*/  BRA `(.L_x_34067) ;  /* 0x0000000000147947 */ /* 0x000fea0003800000 */
.L_x_34094:
[----:B------:R-:W-:-:S04]  /*4250*/  PRMT R2, R5, 0x9910, RZ ;  /* 0x0000991005027816 */ /* 0x000fc800000000ff */
[----:B------:R-:W-:-:S05]  /*4260*/  SHF.R.S32.HI R3, RZ, 0x1f, R2 ;  /* 0x0000001fff037819 */ /* 0x000fca0000011402 */
[----:B------:R0:W-:Y:S01]  /*4270*/  STG.E.64 desc[UR36][R16.64], R2 ;  /* 0x0000000210007986 */ /* 0x0001e2000c101b24 */
[----:B------:R-:W-:Y:S05]  /*4280*/  BRA `(.L_x_34067) ;  /* 0x0000000000047947 */ /* 0x000fea0003800000 */
.L_x_34093:
[----:B------:R0:W-:Y:S02]  /*4290*/  STG.E desc[UR36][R16.64], R5 ;  /* 0x0000000510007986 */ /* 0x0001e4000c101924 */
.L_x_34067:
[----:B------:R-:W-:-:S04]  /*42a0*/  IMAD R18, R18, 0x200, R23 ;  /* 0x0000020012127824 */ /* 0x000fc800078e0217 */
[----:B------:R-:W-:-:S07]  /*42b0*/  VIADD R19, R18, 0x80 ;  /* 0x0000008012137836 */ /* 0x000fce0000000000 */
.L_x_33994:
[----:B------:R-:W-:Y:S05]  /*42c0*/  BSYNC B6 ;  /* 0x0000000000067941 */ /* 0x000fea0003800000 */
.L_x_33993:
        /* <DEDUP_REMOVED lines=358> */
.L_x_34098:
        /* <DEDUP_REMOVED lines=20> */
.L_x_34102:
[----:B------:R0:W5:Y:S01]  /*5a70*/  LDG.E.U8 R22, desc[UR36][R2.64] ;  /* 0x0000002402167981 */ /* 0x000162000c1e1100 */
[----:B------:R-:W-:Y:S05]  /*5a80*/  BRA `(.L_x_34104) ;  /* 0x0000000c00547947 */ /* 0x000fea0003800000 */
.L_x_34101:
        /* <DEDUP_REMOVED lines=8> */
.L_x_34106:
[----:B------:R0:W5:Y:S01]  /*5b10*/  LDG.E.U16 R22, desc[UR36][R2.64] ;  /* 0x0000002402167981 */ /* 0x000162000c1e1500 */
[----:B------:R-:W-:Y:S05]  /*5b20*/  BRA `(.L_x_34104) ;  /* 0x0000000c002c7947 */ /* 0x000fea0003800000 */
.L_x_34105:
[----:B------:R0:W5:Y:S01]  /*5b30*/  LDG.E.U16 R22, desc[UR36][R2.64] ;  /* 0x0000002402167981 */ /* 0x000162000c1e1500 */
[----:B------:R-:W-:Y:S05]  /*5b40*/  BRA `(.L_x_34104) ;  /* 0x0000000c00247947 */ /* 0x000fea0003800000 */
.L_x_34100:
        /* <DEDUP_REMOVED lines=9> */
.L_x_34108:
[----:B------:R-:W2:Y:S02]  /*5be0*/  LDG.E.U16 R0, desc[UR36][R2.64] ;  /* 0x0000002402007981 */ /* 0x000ea4000c1e1500 */
[----:B--2---:R-:W-:-:S06]  /*5bf0*/  HADD2.F32 R0, -RZ, R0.H0_H0 ;  /* 0x20000000ff007230 */ /* 0x004fcc0000004100 */
[----:B------:R-:W0:Y:S02]  /*5c00*/  F2I.FTZ.TRUNC.NTZ R0, R0 ;  /* 0x0000000000007305 */ /* 0x000e24000021f100 */
[----:B0-----:R-:W-:Y:S01]  /*5c10*/  PRMT R22, R0, 0x7610, R22 ;  /* 0x0000761000167816 */ /* 0x001fe20000000016 */
[----:B------:R-:W-:Y:S06]  /*5c20*/  BRA `(.L_x_34104) ;  /* 0x0000000800ec7947 */ /* 0x000fec0003800000 */
.L_x_34107:
        /* <DEDUP_REMOVED lines=9> */
.L_x_34110:
[----:B------:R-:W2:Y:S02]  /*5cc0*/  LDG.E.U16 R2, desc[UR36][R2.64] ;  /* 0x0000002402027981 */ /* 0x000ea4000c1e1500 */
[----:B--2---:R-:W-:-:S06]  /*5cd0*/  HADD2.F32 R0, -RZ, R2.H0_H0 ;  /* 0x20000002ff007230 */ /* 0x004fcc0000004100 */
[----:B------:R-:W0:Y:S02]  /*5ce0*/  F2I.FTZ.TRUNC.NTZ R0, R0 ;  /* 0x0000000000007305 */ /* 0x000e24000021f100 */
[----:B0-----:R-:W-:Y:S01]  /*5cf0*/  PRMT R22, R0, 0x7610, R22 ;  /* 0x0000761000167816 */ /* 0x001fe20000000016 */
[----:B------:R-:W-:Y:S06]  /*5d00*/  BRA `(.L_x_34104) ;  /* 0x0000000800b47947 */ /* 0x000fec0003800000 */
.L_x_34109:
[----:B------:R-:W2:Y:S02]  /*5d10*/  LDG.E.64 R2, desc[UR36][R2.64] ;  /* 0x0000002402027981 */ /* 0x000ea4000c1e1b00 */
[----:B--2---:R0:W1:Y:S01]  /*5d20*/  F2I.F64.TRUNC R22, R2 ;  /* 0x0000000200167311 */ /* 0x004062000030d100 */
[----:B------:R-:W-:Y:S05]  /*5d30*/  BRA `(.L_x_34104) ;  /* 0x0000000800a87947 */ /* 0x000fea0003800000 */
.L_x_34099:
        /* <DEDUP_REMOVED lines=12> */
.L_x_34113:
[----:B------:R-:W2:Y:S02]  /*5e00*/  LDG.E.64 R2, desc[UR36][R2.64] ;  /* 0x0000002402027981 */ /* 0x000ea4000c1e1b00 */
[----:B--2---:R0:W1:Y:S01]  /*5e10*/  F2I.F64.TRUNC R22, R2 ;  /* 0x0000000200167311 */ /* 0x004062000030d100 */
[----:B------:R-:W-:Y:S05]  /*5e20*/  BRA `(.L_x_34104) ;  /* 0x00000008006c7947 */ /* 0x000fea0003800000 */
.L_x_34112:
        /* <DEDUP_REMOVED lines=28> */
.L_x_34115:
        /* <DEDUP_REMOVED lines=15> */
.L_x_34114:
[----:B------:R-:W2:Y:S02]  /*60e0*/  LDG.E.U16 R0, desc[UR36][R2.64] ;  /* 0x0000002402007981 */ /* 0x000ea4000c1e1500 */
[----:B--2---:R-:W-:-:S06]  /*60f0*/  IMAD.U32 R0, R0, 0x10000, RZ ;  /* 0x0001000000007824 */ /* 0x004fcc00078e00ff */
[----:B------:R-:W0:Y:S02]  /*6100*/  F2I.FTZ.TRUNC.NTZ R0, R0 ;  /* 0x0000000000007305 */ /* 0x000e24000021f100 */
[----:B0-----:R-:W-:Y:S01]  /*6110*/  PRMT R22, R0, 0x7610, R22 ;  /* 0x0000761000167816 */ /* 0x001fe20000000016 */
[----:B------:R-:W-:Y:S06]  /*6120*/  BRA `(.L_x_34104) ;  /* 0x0000000400ac7947 */ /* 0x000fec0003800000 */
.L_x_34111:
        /* <DEDUP_REMOVED lines=10> */
.L_x_34118:
        /* <DEDUP_REMOVED lines=21> */
.L_x_34122:
[----:B------:R-:W-:Y:S05]  /*6320*/  BSYNC B1 ;  /* 0x0000000000017941 */ /* 0x000fea0003800000 */
.L_x_34121:
[----:B------:R-:W-:Y:S01]  /*6330*/  LEA R3, R0, 0x3b800000, 0x17 ;  /* 0x3b80000000037811 */ /* 0x000fe200078eb8ff */
[----:B------:R-:W-:-:S05]  /*6340*/  IMAD.SHL.U32 R0, R2, 0x100000, RZ ;  /* 0x0010000002007824 */ /* 0x000fca00078e00ff */
[----:B------:R-:W-:-:S07]  /*6350*/  LOP3.LUT R0, R3, R0, R4, 0xfe, !PT ;  /* 0x0000000003007212 */ /* 0x000fce00078efe04 */
.L_x_34120:
[----:B------:R-:W-:Y:S05]  /*6360*/  BSYNC B0 ;  /* 0x0000000000007941 */ /* 0x000fea0003800000 */
.L_x_34119:
[----:B------:R-:W0:Y:S02]  /*6370*/  F2I.FTZ.TRUNC.NTZ R0, R0 ;  /* 0x0000000000007305 */ /* 0x000e24000021f100 */
[----:B0-----:R-:W-:Y:S01]  /*6380*/  PRMT R22, R0, 0x7610, R22 ;  /* 0x0000761000167816 */ /* 0x001fe20000000016 */
[----:B------:R-:W-:Y:S06]  /*6390*/  BRA `(.L_x_34104) ;  /* 0x0000000400107947 */ /* 0x000fec0003800000 */
.L_x_34117:
        /* <DEDUP_REMOVED lines=21> */
.L_x_34126:
[----:B------:R-:W-:Y:S05]  /*64f0*/  BSYNC B1 ;  /* 0x0000000000017941 */ /* 0x000fea0003800000 */
.L_x_34125:
[----:B------:R-:W-:Y:S01]  /*6500*/  LEA R3, R0, 0x37800000, 0x17 ;  /* 0x3780000000037811 */ /* 0x000fe200078eb8ff */
[----:B------:R-:W-:-:S05]  /*6510*/  IMAD.SHL.U32 R0, R2, 0x200000, RZ ;  /* 0x0020000002007824 */ /* 0x000fca00078e00ff */
[----:B------:R-:W-:-:S07]  /*6520*/  LOP3.LUT R0, R3, R0, R4, 0xfe, !PT ;  /* 0x0000000003007212 */ /* 0x000fce00078efe04 */
.L_x_34124:
[----:B------:R-:W-:Y:S05]  /*6530*/  BSYNC B0 ;  /* 0x0000000000007941 */ /* 0x000fea0003800000 */
.L_x_34123:
[----:B------:R-:W0:Y:S02]  /*6540*/  F2I.FTZ.TRUNC.NTZ R0, R0 ;  /* 0x0000000000007305 */ /* 0x000e24000021f100 */
[----:B0-----:R-:W-:Y:S01]  /*6550*/  PRMT R22, R0, 0x7610, R22 ;  /* 0x0000761000167816 */ /* 0x001fe20000000016 */
[----:B------:R-:W-:Y:S06]  /*6560*/  BRA `(.L_x_34104) ;  /* 0x00000000009c7947 */ /* 0x000fec0003800000 */
.L_x_34116:
        /* <DEDUP_REMOVED lines=14> */
.L_x_34130:
[----:B------:R-:W-:Y:S05]  /*6650*/  BSYNC B0 ;  /* 0x0000000000007941 */ /* 0x000fea0003800000 */
.L_x_34129:
[----:B------:R-:W0:Y:S02]  /*6660*/  F2I.FTZ.TRUNC.NTZ R0, R0 ;  /* 0x0000000000007305 */ /* 0x000e24000021f100 */
[----:B0-----:R-:W-:Y:S01]  /*6670*/  PRMT R22, R0, 0x7610, R22 ;  /* 0x0000761000167816 */ /* 0x001fe20000000016 */
[----:B------:R-:W-:Y:S06]  /*6680*/  BRA `(.L_x_34104) ;  /* 0x0000000000547947 */ /* 0x000fec0003800000 */
.L_x_34103:
        /* <DEDUP_REMOVED lines=16> */
.L_x_34131:
[----:B------:R-:W-:Y:S01]  /*6790*/  PRMT R22, RZ, 0x7610, R22 ;  /* 0x00007610ff167816 */ /* 0x000fe20000000016 */
[----:B------:R-:W-:Y:S06]  /*67a0*/  BRA `(.L_x_34104) ;  /* 0x00000000000c7947 */ /* 0x000fec0003800000 */
.L_x_34128:
[----:B------:R3:W5:Y:S01]  /*67b0*/  LDG.E.U16 R22, desc[UR36][R2.64] ;  /* 0x0000002402167981 */ /* 0x000762000c1e1500 */
[----:B------:R-:W-:Y:S05]  /*67c0*/  BRA `(.L_x_34104) ;  /* 0x0000000000047947 */ /* 0x000fea0003800000 */
.L_x_34127:
[----:B------:R4:W5:Y:S02]  /*67d0*/  LDG.E.U16 R22, desc[UR36][R2.64] ;  /* 0x0000002402167981 */ /* 0x000964000c1e1500 */
.L_x_34104:
        /* <DEDUP_REMOVED lines=17> */
.L_x_34135:
[----:B------:R4:W5:Y:S01]  /*68f0*/  LDG.E.U8 R0, desc[UR36][R2.64] ;  /* 0x0000002402007981 */ /* 0x000962000c1e1100 */
[----:B------:R-:W-:Y:S05]  /*6900*/  BRA `(.L_x_34137) ;  /* 0x0000000c00547947 */ /* 0x000fea0003800000 */
.L_x_34134:
        /* <DEDUP_REMOVED lines=8> */
.L_x_34139:
[----:B------:R2:W5:Y:S01]  /*6990*/  LDG.E.U16 R0, desc[UR36][R2.64] ;  /* 0x0000002402007981 */ /* 0x000562000c1e1500 */
[----:B------:R-:W-:Y:S05]  /*69a0*/  BRA `(.L_x_34137) ;  /* 0x0000000c002c7947 */ /* 0x000fea0003800000 */
.L_x_34138:
[----:B------:R0:W5:Y:S01]  /*69b0*/  LDG.E.U16 R0, desc[UR36][R2.64] ;  /* 0x0000002402007981 */ /* 0x000162000c1e1500 */
[----:B------:R-:W-:Y:S05]  /*69c0*/  BRA `(.L_x_34137) ;  /* 0x0000000c00247947 */ /* 0x000fea0003800000 */
.L_x_34133:
        /* <DEDUP_REMOVED lines=9> */
.L_x_34141:
[----:B------:R-:W2:Y:S02]  /*6a60*/  LDG.E.U16 R4, desc[UR36][R2.64] ;  /* 0x0000002402047981 */ /* 0x000ea4000c1e1500 */
[----:B--2---:R-:W-:-:S06]  /*6a70*/  HADD2.F32 R4, -RZ, R4.H0_H0 ;  /* 0x20000004ff047230 */ /* 0x004fcc0000004100 */
[----:B------:R-:W0:Y:S02]  /*6a80*/  F2I.FTZ.TRUNC.NTZ R4, R4 ;  /* 0x0000000400047305 */ /* 0x000e24000021f100 */
[----:B0-----:R-:W-:Y:S01]  /*6a90*/  PRMT R0, R4, 0x7610, R0 ;  /* 0x0000761004007816 */ /* 0x001fe20000000000 */
[----:B------:R-:W-:Y:S06]  /*6aa0*/  BRA `(.L_x_34137) ;  /* 0x0000000800ec7947 */ /* 0x000fec0003800000 */
.L_x_34140:
        /* <DEDUP_REMOVED lines=9> */
.L_x_34143:
[----:B------:R-:W2:Y:S02]  /*6b40*/  LDG.E.U16 R2, desc[UR36][R2.64] ;  /* 0x0000002402027981 */ /* 0x000ea4000c1e1500 */
[----:B--2---:R-:W-:-:S06]  /*6b50*/  HADD2.F32 R4, -RZ, R2.H0_H0 ;  /* 0x20000002ff047230 */ /* 0x004fcc0000004100 */
[----:B------:R-:W0:Y:S02]  /*6b60*/  F2I.FTZ.TRUNC.NTZ R4, R4 ;  /* 0x0000000400047305 */ /* 0x000e24000021f100 */
[----:B0-----:R-:W-:Y:S01]  /*6b70*/  PRMT R0, R4, 0x7610, R0 ;  /* 0x0000761004007816 */ /* 0x001fe20000000000 */
[----:B------:R-:W-:Y:S06]  /*6b80*/  BRA `(.L_x_34137) ;  /* 0x0000000800b47947 */ /* 0x000fec0003800000 */
.L_x_34142:
[----:B------:R-:W2:Y:S02]  /*6b90*/  LDG.E.64 R2, desc[UR36][R2.64] ;  /* 0x0000002402027981 */ /* 0x000ea4000c1e1b00 */
[----:B--2---:R0:W1:Y:S01]  /*6ba0*/  F2I.F64.TRUNC R0, R2 ;  /* 0x0000000200007311 */ /* 0x004062000030d100 */
[----:B------:R-:W-:Y:S05]  /*6bb0*/  BRA `(.L_x_34137) ;  /* 0x0000000800a87947 */ /* 0x000fea0003800000 */
.L_x_34132:
        /* <DEDUP_REMOVED lines=12> */
.L_x_34146:
[----:B------:R-:W2:Y:S02]  /*6c80*/  LDG.E.64 R2, desc[UR36][R2.64] ;  /* 0x0000002402027981 */ /* 0x000ea4000c1e1b00 */
[----:B--2---:R0:W1:Y:S01]  /*6c90*/  F2I.F64.TRUNC R0, R2 ;  /* 0x0000000200007311 */ /* 0x004062000030d100 */
[----:B------:R-:W-:Y:S05]  /*6ca0*/  BRA `(.L_x_34137) ;  /* 0x00000008006c7947 */ /* 0x000fea0003800000 */
.L_x_34145:
        /* <DEDUP_REMOVED lines=28> */
.L_x_34148:
        /* <DEDUP_REMOVED lines=15> */
.L_x_34147:
[----:B------:R-:W2:Y:S02]  /*6f60*/  LDG.E.U16 R4, desc[UR36][R2.64] ;  /* 0x0000002402047981 */ /* 0x000ea4000c1e1500 */
[----:B--2---:R-:W-:-:S06]  /*6f70*/  IMAD.U32 R4, R4, 0x10000, RZ ;  /* 0x0001000004047824 */ /* 0x004fcc00078e00ff */
[----:B------:R-:W0:Y:S02]  /*6f80*/  F2I.FTZ.TRUNC.NTZ R4, R4 ;  /* 0x0000000400047305 */ /* 0x000e24000021f100 */
[----:B0-----:R-:W-:Y:S01]  /*6f90*/  PRMT R0, R4, 0x7610, R0 ;  /* 0x0000761004007816 */ /* 0x001fe20000000000 */
[----:B------:R-:W-:Y:S06]  /*6fa0*/  BRA `(.L_x_34137) ;  /* 0x0000000400ac7947 */ /* 0x000fec0003800000 */
.L_x_34144:
        /* <DEDUP_REMOVED lines=10> */
.L_x_34151:
        /* <DEDUP_REMOVED lines=21> */
.L_x_34155:
[----:B------:R-:W-:Y:S05]  /*71a0*/  BSYNC B1 ;  /* 0x0000000000017941 */ /* 0x000fea0003800000 */
.L_x_34154:
[----:B------:R-:W-:Y:S01]  /*71b0*/  IMAD.SHL.U32 R2, R2, 0x100000, RZ ;  /* 0x0010000002027824 */ /* 0x000fe200078e00ff */
[----:B------:R-:W-:-:S04]  /*71c0*/  LEA R3, R0, 0x3b800000, 0x17 ;  /* 0x3b80000000037811 */ /* 0x000fc800078eb8ff */
[----:B------:R-:W-:-:S07]  /*71d0*/  LOP3.LUT R4, R3, R2, R4, 0xfe, !PT ;  /* 0x0000000203047212 */ /* 0x000fce00078efe04 */
.L_x_34153:
[----:B------:R-:W-:Y:S05]  /*71e0*/  BSYNC B0 ;  /* 0x0000000000007941 */ /* 0x000fea0003800000 */
.L_x_34152:
[----:B------:R-:W0:Y:S02]  /*71f0*/  F2I.FTZ.TRUNC.NTZ R4, R4 ;  /* 0x0000000400047305 */ /* 0x000e24000021f100 */
[----:B0-----:R-:W-:Y:S01]  /*7200*/  PRMT R0, R4, 0x7610, R0 ;  /* 0x0000761004007816 */ /* 0x001fe20000000000 */
[----:B------:R-:W-:Y:S06]  /*7210*/  BRA `(.L_x_34137) ;  /* 0x0000000400107947 */ /* 0x000fec0003800000 */
.L_x_34150:
        /* <DEDUP_REMOVED lines=21> */
.L_x_34159:
[----:B------:R-:W-:Y:S05]  /*7370*/  BSYNC B1 ;  /* 0x0000000000017941 */ /* 0x000fea0003800000 */
.L_x_34158:
[----:B------:R-:W-:Y:S01]  /*7380*/  IMAD.SHL.U32 R2, R2, 0x200000, RZ ;  /* 0x0020000002027824 */ /* 0x000fe200078e00ff */
[----:B------:R-:W-:-:S04]  /*7390*/  LEA R3, R0, 0x37800000, 0x17 ;  /* 0x3780000000037811 */ /* 0x000fc800078eb8ff */
[----:B------:R-:W-:-:S07]  /*73a0*/  LOP3.LUT R4, R3, R2, R4, 0xfe, !PT ;  /* 0x0000000203047212 */ /* 0x000fce00078efe04 */
.L_x_34157:
[----:B------:R-:W-:Y:S05]  /*73b0*/  BSYNC B0 ;  /* 0x0000000000007941 */ /* 0x000fea0003800000 */
.L_x_34156:
[----:B------:R-:W0:Y:S02]  /*73c0*/  F2I.FTZ.TRUNC.NTZ R4, R4 ;  /* 0x0000000400047305 */ /* 0x000e24000021f100 */
[----:B0-----:R-:W-:Y:S01]  /*73d0*/  PRMT R0, R4, 0x7610, R0 ;  /* 0x0000761004007816 */ /* 0x001fe20000000000 */
[----:B------:R-:W-:Y:S06]  /*73e0*/  BRA `(.L_x_34137) ;  /* 0x00000000009c7947 */ /* 0x000fec0003800000 */
.L_x_34149:
        /* <DEDUP_REMOVED lines=14> */
.L_x_34163:
[----:B------:R-:W-:Y:S05]  /*74d0*/  BSYNC B0 ;  /* 0x0000000000007941 */ /* 0x000fea0003800000 */
.L_x_34162:
[----:B------:R-:W0:Y:S02]  /*74e0*/  F2I.FTZ.TRUNC.NTZ R4, R4 ;  /* 0x0000000400047305 */ /* 0x000e24000021f100 */
[----:B0-----:R-:W-:Y:S01]  /*74f0*/  PRMT R0, R4, 0x7610, R0 ;  /* 0x0000761004007816 */ /* 0x001fe20000000000 */
[----:B------:R-:W-:Y:S06]  /*7500*/  BRA `(.L_x_34137) ;  /* 0x0000000000547947 */ /* 0x000fec0003800000 */
.L_x_34136:
        /* <DEDUP_REMOVED lines=16> */
.L_x_34164:
[----:B------:R-:W-:Y:S01]  /*7610*/  PRMT R0, RZ, 0x7610, R0 ;  /* 0x00007610ff007816 */ /* 0x000fe20000000000 */
[----:B------:R-:W-:Y:S06]  /*7620*/  BRA `(.L_x_34137) ;  /* 0x00000000000c7947 */ /* 0x000fec0003800000 */
.L_x_34161:
[----:B------:R0:W5:Y:S01]  /*7630*/  LDG.E.U16 R0, desc[UR36][R2.64] ;  /* 0x0000002402007981 */ /* 0x000162000c1e1500 */
[----:B------:R-:W-:Y:S05]  /*7640*/  BRA `(.L_x_34137) ;  /* 0x0000000000047947 */ /* 0x000fea0003800000 */
.L_x_34160:
[----:B------:R0:W5:Y:S02]  /*7650*/  LDG.E.U16 R0, desc[UR36][R2.64] ;  /* 0x0000002402007981 */ /* 0x000164000c1e1500 */
.L_x_34137:
        /* <DEDUP_REMOVED lines=17> */
.L_x_34168:
[----:B------:R0:W-:Y:S01]  /*7770*/  STG.E.U8 desc[UR36][R16.64], R5 ;  /* 0x0000000510007986 */ /* 0x0001e2000c101124 */
[----:B------:R-:W-:Y:S05]  /*7780*/  BRA `(.L_x_34170) ;  /* 0x0000000c005c7947 */ /* 0x000fea0003800000 */
.L_x_34167:
        /* <DEDUP_REMOVED lines=10> */
.L_x_34172:
[----:B------:R3:W-:Y:S01]  /*7830*/  STG.E desc[UR36][R16.64], R5 ;  /* 0x0000000510007986 */ /* 0x0007e2000c101924 */
[----:B------:R-:W-:Y:S05]  /*7840*/  BRA `(.L_x_34170) ;  /* 0x0000000c002c7947 */ /* 0x000fea0003800000 */
.L_x_34171:
[----:B------:R2:W-:Y:S01]  /*7850*/  STG.E.U16 desc[UR36][R16.64], R5 ;  /* 0x0000000510007986 */ /* 0x0005e2000c101524 */
[----:B------:R-:W-:Y:S05]  /*7860*/  BRA `(.L_x_34170) ;  /* 0x0000000c00247947 */ /* 0x000fea0003800000 */
.L_x_34166:
        /* <DEDUP_REMOVED lines=9> */
.L_x_34174:
[----:B------:R-:W0:Y:S02]  /*7900*/  I2F.S16 R0, R5 ;  /* 0x0000000500007306 */ /* 0x000e240000101400 */
[----:B0-----:R-:W-:-:S05]  /*7910*/  F2FP.F16.F32.PACK_AB R0, RZ, R0 ;  /* 0x00000000ff00723e */ /* 0x001fca00000000ff */
[----:B------:R0:W-:Y:S01]  /*7920*/  STG.E.U16 desc[UR36][R16.64], R0 ;  /* 0x0000000010007986 */ /* 0x0001e2000c101524 */
[----:B------:R-:W-:Y:S05]  /*7930*/  BRA `(.L_x_34170) ;  /* 0x0000000800f07947 */ /* 0x000fea0003800000 */
.L_x_34173:
        /* <DEDUP_REMOVED lines=10> */
.L_x_34176:
[----:B------:R-:W0:Y:S02]  /*79e0*/  I2F.S16 R5, R5 ;  /* 0x0000000500057306 */ /* 0x000e240000101400 */
[----:B0-----:R-:W-:-:S04]  /*79f0*/  F2FP.F16.F32.PACK_AB R3, RZ, R5 ;  /* 0x00000005ff03723e */ /* 0x001fc800000000ff */
[----:B------:R-:W-:-:S05]  /*7a00*/  PRMT R3, R3, 0x5410, RZ ;  /* 0x0000541003037816 */ /* 0x000fca00000000ff */
[----:B------:R0:W-:Y:S01]  /*7a10*/  STG.E desc[UR36][R16.64], R3 ;  /* 0x0000000310007986 */ /* 0x0001e2000c101924 */
[----:B------:R-:W-:Y:S05]  /*7a20*/  BRA `(.L_x_34170) ;  /* 0x0000000800b47947 */ /* 0x000fea0003800000 */
.L_x_34175:
[----:B------:R-:W0:Y:S02]  /*7a30*/  I2F.F64.S16 R2, R5 ;  /* 0x0000000500027312 */ /* 0x000e240000101c00 */
[----:B0-----:R0:W-:Y:S01]  /*7a40*/  STG.E.64 desc[UR36][R16.64], R2 ;  /* 0x0000000210007986 */ /* 0x0011e2000c101b24 */
[----:B------:R-:W-:Y:S05]  /*7a50*/  BRA `(.L_x_34170) ;  /* 0x0000000800a87947 */ /* 0x000fea0003800000 */
.L_x_34165:
        /* <DEDUP_REMOVED lines=13> */
.L_x_34179:
[----:B------:R-:W0:Y:S01]  /*7b30*/  I2F.F64.S16 R4, R5 ;  /* 0x0000000500047312 */ /* 0x000e220000101c00 */
[----:B------:R-:W-:-:S05]  /*7b40*/  CS2R R6, SRZ ;  /* 0x0000000000067805 */ /* 0x000fca000001ff00 */
[----:B0-----:R0:W-:Y:S01]  /*7b50*/  STG.E.128 desc[UR36][R16.64], R4 ;  /* 0x0000000410007986 */ /* 0x0011e2000c101d24 */
[----:B------:R-:W-:Y:S05]  /*7b60*/  BRA `(.L_x_34170) ;  /* 0x0000000800647947 */ /* 0x000fea0003800000 */
.L_x_34178:
        /* <DEDUP_REMOVED lines=21> */
.L_x_34183:
[----:B------:R-:W-:Y:S05]  /*7cc0*/  BSYNC B0 ;  /* 0x0000000000007941 */ /* 0x000fea0003800000 */
.L_x_34182:
[----:B------:R-:W-:-:S05]  /*7cd0*/  LOP3.LUT R3, R0, R3, RZ, 0xfc, !PT ;  /* 0x0000000300037212 */ /* 0x000fca00078efcff */
[----:B------:R0:W-:Y:S01]  /*7ce0*/  STG.E.U8 desc[UR36][R16.64], R3 ;  /* 0x0000000310007986 */ /* 0x0001e2000c101124 */
[----:B------:R-:W-:Y:S05]  /*7cf0*/  BRA `(.L_x_34170) ;  /* 0x0000000800007947 */ /* 0x000fea0003800000 */
.L_x_34181:
        /* <DEDUP_REMOVED lines=13> */
.L_x_34185:
[----:B------:R-:W-:Y:S01]  /*7dd0*/  IMAD.MOV.U32 R0, RZ, RZ, 0x7f ;  /* 0x0000007fff007424 */ /* 0x000fe200078e00ff */
[----:B------:R-:W-:-:S04]  /*7de0*/  ISETP.GT.U32.AND P0, PT, R2, 0x7f800000, PT ;  /* 0x7f8000000200780c */ /* 0x000fc80003f04070 */
[----:B------:R-:W-:-:S09]  /*7df0*/  SEL R0, R0, 0x7c, P0 ;  /* 0x0000007c00007807 */ /* 0x000fd20000000000 */
.L_x_34186:
[----:B------:R-:W-:Y:S05]  /*7e00*/  BSYNC B0 ;  /* 0x0000000000007941 */ /* 0x000fea0003800000 */
.L_x_34184:
[----:B------:R-:W-:-:S04]  /*7e10*/  LOP3.LUT R2, R5, 0x80000000, RZ, 0xc0, !PT ;  /* 0x8000000005027812 */ /* 0x000fc800078ec0ff */
[----:B------:R-:W-:-:S04]  /*7e20*/  SHF.R.U32.HI R3, RZ, 0x18, R2 ;  /* 0x00000018ff037819 */ /* 0x000fc80000011602 */
[----:B------:R-:W-:-:S05]  /*7e30*/  LOP3.LUT R3, R0, R3, RZ, 0xfc, !PT ;  /* 0x0000000300037212 */ /* 0x000fca00078efcff */
[----:B------:R0:W-:Y:S01]  /*7e40*/  STG.E.U8 desc[UR36][R16.64], R3 ;  /* 0x0000000310007986 */ /* 0x0001e2000c101124 */
[----:B------:R-:W-:Y:S05]  /*7e50*/  BRA `(.L_x_34170) ;  /* 0x0000000400a87947 */ /* 0x000fea0003800000 */
.L_x_34180:
[----:B------:R-:W0:Y:S02]  /*7e60*/  I2F.S16 R0, R5 ;  /* 0x0000000500007306 */ /* 0x000e240000101400 */
[----:B0-----:R-:W-:-:S05]  /*7e70*/  F2FP.BF16.F32.PACK_AB R0, RZ, R0 ;  /* 0x00000000ff00723e */ /* 0x001fca00000010ff */
[----:B------:R0:W-:Y:S01]  /*7e80*/  STG.E.U16 desc[UR36][R16.64], R0 ;  /* 0x0000000010007986 */ /* 0x0001e2000c101524 */
[----:B------:R-:W-:Y:S05]  /*7e90*/  BRA `(.L_x_34170) ;  /* 0x0000000400987947 */ /* 0x000fea0003800000 */
.L_x_34177:
        /* <DEDUP_REMOVED lines=10> */
.L_x_34189:
        /* <DEDUP_REMOVED lines=17> */
.L_x_34192:
[----:B------:R-:W-:-:S04]  /*8050*/  LOP3.LUT R2, R5, 0x80000000, RZ, 0xc0, !PT ;  /* 0x8000000005027812 */ /* 0x000fc800078ec0ff */
[----:B------:R-:W-:-:S04]  /*8060*/  SHF.R.U32.HI R3, RZ, 0x18, R2 ;  /* 0x00000018ff037819 */ /* 0x000fc80000011602 */
[----:B------:R-:W-:-:S04]  /*8070*/  LOP3.LUT R0, R0, R3, RZ, 0xfc, !PT ;  /* 0x0000000300007212 */ /* 0x000fc800078efcff */
[----:B------:R-:W-:-:S07]  /*8080*/  PRMT R8, R0, 0x7610, R8 ;  /* 0x0000761000087816 */ /* 0x000fce0000000008 */
.L_x_34191:
[----:B------:R-:W-:Y:S05]  /*8090*/  BSYNC B0 ;  /* 0x0000000000007941 */ /* 0x000fea0003800000 */
.L_x_34190:
[----:B------:R0:W-:Y:S01]  /*80a0*/  STG.E.U8 desc[UR36][R16.64], R8 ;  /* 0x0000000810007986 */ /* 0x0001e2000c101124 */
[----:B------:R-:W-:Y:S05]  /*80b0*/  BRA `(.L_x_34170) ;  /* 0x0000000400107947 */ /* 0x000fea0003800000 */
.L_x_34188:
        /* <DEDUP_REMOVED lines=17> */
.L_x_34195:
[----:B------:R-:W-:-:S04]  /*81d0*/  LOP3.LUT R2, R5, 0x80000000, RZ, 0xc0, !PT ;  /* 0x8000000005027812 */ /* 0x000fc800078ec0ff */
[----:B------:R-:W-:-:S04]  /*81e0*/  SHF.R.U32.HI R3, RZ, 0x18, R2 ;  /* 0x00000018ff037819 */ /* 0x000fc80000011602 */
[----:B------:R-:W-:-:S04]  /*81f0*/  LOP3.LUT R0, R0, R3, RZ, 0xfc, !PT ;  /* 0x0000000300007212 */ /* 0x000fc800078efcff */
[----:B------:R-:W-:-:S07]  /*8200*/  PRMT R8, R0, 0x7610, R8 ;  /* 0x0000761000087816 */ /* 0x000fce0000000008 */
.L_x_34194:
[----:B------:R-:W-:Y:S05]  /*8210*/  BSYNC B0 ;  /* 0x0000000000007941 */ /* 0x000fea0003800000 */
.L_x_34193:
[----:B------:R0:W-:Y:S01]  /*8220*/  STG.E.U8 desc[UR36][R16.64], R8 ;  /* 0x0000000810007986 */ /* 0x0001e2000c101124 */
[----:B------:R-:W-:Y:S05]  /*8230*/  BRA `(.L_x_34170) ;  /* 0x0000000000b07947 */ /* 0x000fea0003800000 */
.L_x_34187:
        /* <DEDUP_REMOVED lines=22> */
.L_x_34169:
        /* <DEDUP_REMOVED lines=16> */
.L_x_34198:
[----:B------:R-:W-:Y:S05]  /*84a0*/  BRA `(.L_x_34170) ;  /* 0x0000000000147947 */ /* 0x000fea0003800000 */
.L_x_34197:
[----:B------:R-:W-:-:S04]  /*84b0*/  PRMT R2, R5, 0x9910, RZ ;  /* 0x0000991005027816 */ /* 0x000fc800000000ff */
[----:B------:R-:W-:-:S05]  /*84c0*/  SHF.R.S32.HI R3, RZ, 0x1f, R2 ;  /* 0x0000001fff037819 */ /* 0x000fca0000011402 */
[----:B------:R0:W-:Y:S01]  /*84d0*/  STG.E.64 desc[UR36][R16.64], R2 ;  /* 0x0000000210007986 */ /* 0x0001e2000c101b24 */
[----:B------:R-:W-:Y:S05]  /*84e0*/  BRA `(.L_x_34170) ;  /* 0x0000000000047947 */ /* 0x000fea0003800000 */
.L_x_34196:
[----:B------:R0:W-:Y:S02]  /*84f0*/  STG.E desc[UR36][R16.64], R5 ;  /* 0x0000000510007986 */ /* 0x0001e4000c101924 */
.L_x_34170:
[----:B------:R-:W-:-:S07]  /*8500*/  VIADD R19, R19, 0x80 ;  /* 0x0000008013137836 */ /* 0x000fce0000000000 */
.L_x_34097:
[----:B------:R-:W-:Y:S05]  /*8510*/  BSYNC B6 ;  /* 0x0000000000067941 */ /* 0x000fea0003800000 */
.L_x_34096:
        /* <DEDUP_REMOVED lines=358> */
.L_x_34201:
        /* <DEDUP_REMOVED lines=20> */
.L_x_34205:
[----:B------:R0:W5:Y:S01]  /*9cc0*/  LDG.E.U8 R22, desc[UR36][R2.64] ;  /* 0x0000002402167981 */ /* 0x000162000c1e1100 */
[----:B------:R-:W-:Y:S05]  /*9cd0*/  BRA `(.L_x_34207) ;  /* 0x0000000c00547947 */ /* 0x000fea0003800000 */
.L_x_34204:
        /* <DEDUP_REMOVED lines=8> */
.L_x_34209:
[----:B------:R0:W5:Y:S01]  /*9d60*/  LDG.E.U16 R22, desc[UR36][R2.64] ;  /* 0x0000002402167981 */ /* 0x000162000c1e1500 */
[----:B------:R-:W-:Y:S05]  /*9d70*/  BRA `(.L_x_34207) ;  /* 0x0000000c002c7947 */ /* 0x000fea0003800000 */
.L_x_34208:
[----:B------:R0:W5:Y:S01]  /*9d80*/  LDG.E.U16 R22, desc[UR36][R2.64] ;  /* 0x0000002402167981 */ /* 0x000162000c1e1500 */
[----:B------:R-:W-:Y:S05]  /*9d90*/  BRA `(.L_x_34207) ;  /* 0x0000000c00247947 */ /* 0x000fea0003800000 */
.L_x_34203:
        /* <DEDUP_REMOVED lines=9> */
.L_x_34211:
[----:B------:R-:W2:Y:S02]  /*9e30*/  LDG.E.U16 R0, desc[UR36][R2.64] ;  /* 0x0000002402007981 */ /* 0x000ea4000c1e1500 */
[----:B--2---:R-:W-:-:S06]  /*9e40*/  HADD2.F32 R0, -RZ, R0.H0_H0 ;  /* 0x20000000ff007230 */ /* 0x004fcc0000004100 */
[----:B------:R-:W0:Y:S02]  /*9e50*/  F2I.FTZ.TRUNC.NTZ R0, R0 ;  /* 0x0000000000007305 */ /* 0x000e24000021f100 */
[----:B0-----:R-:W-:Y:S01]  /*9e60*/  PRMT R22, R0, 0x7610, R22 ;  /* 0x0000761000167816 */ /* 0x001fe20000000016 */
[----:B------:R-:W-:Y:S06]  /*9e70*/  BRA `(.L_x_34207) ;  /* 0x0000000800ec7947 */ /* 0x000fec0003800000 */
.L_x_34210:
        /* <DEDUP_REMOVED lines=9> */
.L_x_34213:
[----:B------:R-:W2:Y:S02]  /*9f10*/  LDG.E.U16 R2, desc[UR36][R2.64] ;  /* 0x0000002402027981 */ /* 0x000ea4000c1e1500 */
[----:B--2---:R-:W-:-:S06]  /*9f20*/  HADD2.F32 R0, -RZ, R2.H0_H0 ;  /* 0x20000002ff007230 */ /* 0x004fcc0000004100 */
[----:B------:R-:W0:Y:S02]  /*9f30*/  F2I.FTZ.TRUNC.NTZ R0, R0 ;  /* 0x0000000000007305 */ /* 0x000e24000021f100 */
[----:B0-----:R-:W-:Y:S01]  /*9f40*/  PRMT R22, R0, 0x7610, R22 ;  /* 0x0000761000167816 */ /* 0x001fe20000000016 */
[----:B------:R-:W-:Y:S06]  /*9f50*/  BRA `(.L_x_34207) ;  /* 0x0000000800b47947 */ /* 0x000fec0003800000 */
.L_x_34212:
[----:B------:R-:W2:Y:S02]  /*9f60*/  LDG.E.64 R2, desc[UR36][R2.64] ;  /* 0x0000002402027981 */ /* 0x000ea4000c1e1b00 */
[----:B--2---:R2:W3:Y:S01]  /*9f70*/  F2I.F64.TRUNC R22, R2 ;  /* 0x0000000200167311 */ /* 0x0044e2000030d100 */
[----:B------:R-:W-:Y:S05]  /*9f80*/  BRA `(.L_x_34207) ;  /* 0x0000000800a87947 */ /* 0x000fea0003800000 */
.L_x_34202:
        /* <DEDUP_REMOVED lines=12> */
.L_x_34216:
[----:B------:R-:W2:Y:S02]  /*a050*/  LDG.E.64 R2, desc[UR36][R2.64] ;  /* 0x0000002402027981 */ /* 0x000ea4000c1e1b00 */
[----:B--2---:R0:W1:Y:S01]  /*a060*/  F2I.F64.TRUNC R22, R2 ;  /* 0x0000000200167311 */ /* 0x004062000030d100 */
[----:B------:R-:W-:Y:S05]  /*a070*/  BRA `(.L_x_34207) ;  /* 0x00000008006c7947 */ /* 0x000fea0003800000 */
.L_x_34215:
        /* <DEDUP_REMOVED lines=28> */
.L_x_34218:
        /* <DEDUP_REMOVED lines=15> */
.L_x_34217:
[----:B------:R-:W2:Y:S02]  /*a330*/  LDG.E.U16 R0, desc[UR36][R2.64] ;  /* 0x0000002402007981 */ /* 0x000ea4000c1e1500 */
[----:B--2---:R-:W-:-:S06]  /*a340*/  IMAD.U32 R0, R0, 0x10000, RZ ;  /* 0x0001000000007824 */ /* 0x004fcc00078e00ff */
[----:B------:R-:W0:Y:S02]  /*a350*/  F2I.FTZ.TRUNC.NTZ R0, R0 ;  /* 0x0000000000007305 */ /* 0x000e24000021f100 */
[----:B0-----:R-:W-:Y:S01]  /*a360*/  PRMT R22, R0, 0x7610, R22 ;  /* 0x0000761000167816 */ /* 0x001fe20000000016 */
[----:B------:R-:W-:Y:S06]  /*a370*/  BRA `(.L_x_34207) ;  /* 0x0000000400ac7947 */ /* 0x000fec0003800000 */
.L_x_34214:
        /* <DEDUP_REMOVED lines=10> */
.L_x_34221:
        /* <DEDUP_REMOVED lines=21> */
.L_x_34225:
[----:B------:R-:W-:Y:S05]  /*a570*/  BSYNC B1 ;  /* 0x0000000000017941 */ /* 0x000fea0003800000 */
.L_x_34224:
[----:B------:R-:W-:Y:S01]  /*a580*/  LEA R3, R0, 0x3b800000, 0x17 ;  /* 0x3b80000000037811 */ /* 0x000fe200078eb8ff */
[----:B------:R-:W-:-:S05]  /*a590*/  IMAD.SHL.U32 R0, R2, 0x100000, RZ ;  /* 0x0010000002007824 */ /* 0x000fca00078e00ff */
[----:B------:R-:W-:-:S07]  /*a5a0*/  LOP3.LUT R0, R3, R0, R4, 0xfe, !PT ;  /* 0x0000000003007212 */ /* 0x000fce00078efe04 */
.L_x_34223:
[----:B------:R-:W-:Y:S05]  /*a5b0*/  BSYNC B0 ;  /* 0x0000000000007941 */ /* 0x000fea0003800000 */
.L_x_34222:
[----:B------:R-:W0:Y:S02]  /*a5c0*/  F2I.FTZ.TRUNC.NTZ R0, R0 ;  /* 0x0000000000007305 */ /* 0x000e24000021f100 */
[----:B0-----:R-:W-:Y:S01]  /*a5d0*/  PRMT R22, R0, 0x7610, R22 ;  /* 0x0000761000167816 */ /* 0x001fe20000000016 */
[----:B------:R-:W-:Y:S06]  /*a5e0*/  BRA `(.L_x_34207) ;  /* 0x0000000400107947 */ /* 0x000fec0003800000 */
.L_x_34220:
        /* <DEDUP_REMOVED lines=21> */
.L_x_34229:
[----:B------:R-:W-:Y:S05]  /*a740*/  BSYNC B1 ;  /* 0x0000000000017941 */ /* 0x000fea0003800000 */
.L_x_34228:
[----:B------:R-:W-:Y:S01]  /*a750*/  LEA R3, R0, 0x37800000, 0x17 ;  /* 0x3780000000037811 */ /* 0x000fe200078eb8ff */
[----:B------:R-:W-:-:S05]  /*a760*/  IMAD.SHL.U32 R0, R2, 0x200000, RZ ;  /* 0x0020000002007824 */ /* 0x000fca00078e00ff */
[----:B------:R-:W-:-:S07]  /*a770*/  LOP3.LUT R0, R3, R0, R4, 0xfe, !PT ;  /* 0x0000000003007212 */ /* 0x000fce00078efe04 */
.L_x_34227:
[----:B------:R-:W-:Y:S05]  /*a780*/  BSYNC B0 ;  /* 0x0000000000007941 */ /* 0x000fea0003800000 */
.L_x_34226:
[----:B------:R-:W0:Y:S02]  /*a790*/  F2I.FTZ.TRUNC.NTZ R0, R0 ;  /* 0x0000000000007305 */ /* 0x000e24000021f100 */
[----:B0-----:R-:W-:Y:S01]  /*a7a0*/  PRMT R22, R0, 0x7610, R22 ;  /* 0x0000761000167816 */ /* 0x001fe20000000016 */
[----:B------:R-:W-:Y:S06]  /*a7b0*/  BRA `(.L_x_34207) ;  /* 0x00000000009c7947 */ /* 0x000fec0003800000 */
.L_x_34219:
        /* <DEDUP_REMOVED lines=14> */
.L_x_34233:
[----:B------:R-:W-:Y:S05]  /*a8a0*/  BSYNC B0 ;  /* 0x0000000000007941 */ /* 0x000fea0003800000 */
.L_x_34232:
[----:B------:R-:W0:Y:S02]  /*a8b0*/  F2I.FTZ.TRUNC.NTZ R0, R0 ;  /* 0x0000000000007305 */ /* 0x000e24000021f100 */
[----:B0-----:R-:W-:Y:S01]  /*a8c0*/  PRMT R22, R0, 0x7610, R22 ;  /* 0x0000761000167816 */ /* 0x001fe20000000016 */
[----:B------:R-:W-:Y:S06]  /*a8d0*/  BRA `(.L_x_34207) ;  /* 0x0000000000547947 */ /* 0x000fec0003800000 */
.L_x_34206:
        /* <DEDUP_REMOVED lines=16> */
.L_x_34234:
[----:B------:R-:W-:Y:S01]  /*a9e0*/  PRMT R22, RZ, 0x7610, R22 ;  /* 0x00007610ff167816 */ /* 0x000fe20000000016 */
[----:B------:R-:W-:Y:S06]  /*a9f0*/  BRA `(.L_x_34207) ;  /* 0x00000000000c7947 */ /* 0x000fec0003800000 */
.L_x_34231:
[----:B------:R0:W5:Y:S01]  /*aa00*/  LDG.E.U16 R22, desc[UR36][R2.64] ;  /* 0x0000002402167981 */ /* 0x000162000c1e1500 */
[----:B------:R-:W-:Y:S05]  /*aa10*/  BRA `(.L_x_34207) ;  /* 0x0000000000047947 */ /* 0x000fea0003800000 */
.L_x_34230:
[----:B------:R0:W5:Y:S02]  /*aa20*/  LDG.E.U16 R22, desc[UR36][R2.64] ;  /* 0x0000002402167981 */ /* 0x000164000c1e1500 */
.L_x_34207:
        /* <DEDUP_REMOVED lines=17> */
.L_x_34238:
[----:B------:R0:W5:Y:S01]  /*ab40*/  LDG.E.U8 R0, desc[UR36][R2.64] ;  /* 0x0000002402007981 */ /* 0x000162000c1e1100 */
[----:B------:R-:W-:Y:S05]  /*ab50*/  BRA `(.L_x_34240) ;  /* 0x0000000c00547947 */ /* 0x000fea0003800000 */
.L_x_34237:
        /* <DEDUP_REMOVED lines=8> */
.L_x_34242:
[----:B------:R0:W5:Y:S01]  /*abe0*/  LDG.E.U16 R0, desc[UR36][R2.64] ;  /* 0x0000002402007981 */ /* 0x000162000c1e1500 */
[----:B------:R-:W-:Y:S05]  /*abf0*/  BRA `(.L_x_34240) ;  /* 0x0000000c002c7947 */ /* 0x000fea0003800000 */
.L_x_34241:
[----:B------:R0:W5:Y:S01]  /*ac00*/  LDG.E.U16 R0, desc[UR36][R2.64] ;  /* 0x0000002402007981 */ /* 0x000162000c1e1500 */
[----:B------:R-:W-:Y:S05]  /*ac10*/  BRA `(.L_x_34240) ;  /* 0x0000000c00247947 */ /* 0x000fea0003800000 */
.L_x_34236:
        /* <DEDUP_REMOVED lines=9> */
.L_x_34244:
[----:B------:R-:W2:Y:S02]  /*acb0*/  LDG.E.U16 R4, desc[UR36][R2.64] ;  /* 0x0000002402047981 */ /* 0x000ea4000c1e1500 */
[----:B--2---:R-:W-:-:S06]  /*acc0*/  HADD2.F32 R4, -RZ, R4.H0_H0 ;  /* 0x20000004ff047230 */ /* 0x004fcc0000004100 */
[----:B------:R-:W0:Y:S02]  /*acd0*/  F2I.FTZ.TRUNC.NTZ R4, R4 ;  /* 0x0000000400047305 */ /* 0x000e24000021f100 */
[----:B0-----:R-:W-:Y:S01]  /*ace0*/  PRMT R0, R4, 0x7610, R0 ;  /* 0x0000761004007816 */ /* 0x001fe20000000000 */
[----:B------:R-:W-:Y:S06]  /*acf0*/  BRA `(.L_x_34240) ;  /* 0x0000000800ec7947 */ /* 0x000fec0003800000 */
.L_x_34243:
        /* <DEDUP_REMOVED lines=9> */
.L_x_34246:
[----:B------:R-:W2:Y:S02]  /*ad90*/  LDG.E.U16 R2, desc[UR36][R2.64] ;  /* 0x0000002402027981 */ /* 0x000ea4000c1e1500 */
[----:B--2---:R-:W-:-:S06]  /*ada0*/  HADD2.F32 R4, -RZ, R2.H0_H0 ;  /* 0x20000002ff047230 */ /* 0x004fcc0000004100 */
[----:B------:R-:W0:Y:S02]  /*adb0*/  F2I.FTZ.TRUNC.NTZ R4, R4 ;  /* 0x0000000400047305 */ /* 0x000e24000021f100 */
[----:B0-----:R-:W-:Y:S01]  /*adc0*/  PRMT R0, R4, 0x7610, R0 ;  /* 0x0000761004007816 */ /* 0x001fe20000000000 */
[----:B------:R-:W-:Y:S06]  /*add0*/  BRA `(.L_x_34240) ;  /* 0x0000000800b47947 */ /* 0x000fec0003800000 */
.L_x_34245:
[----:B------:R-:W2:Y:S02]  /*ade0*/  LDG.E.64 R2, desc[UR36][R2.64] ;  /* 0x0000002402027981 */ /* 0x000ea4000c1e1b00 */
[----:B--2---:R0:W1:Y:S01]  /*adf0*/  F2I.F64.TRUNC R0, R2 ;  /* 0x0000000200007311 */ /* 0x004062000030d100 */
[----:B------:R-:W-:Y:S05]  /*ae00*/  BRA `(.L_x_34240) ;  /* 0x0000000800a87947 */ /* 0x000fea0003800000 */
.L_x_34235:
        /* <DEDUP_REMOVED lines=12> */
.L_x_34249:
[----:B------:R-:W2:Y:S02]  /*aed0*/  LDG.E.64 R2, desc[UR36][R2.64] ;  /* 0x0000002402027981 */ /* 0x000ea4000c1e1b00 */
[----:B--2---:R0:W1:Y:S01]  /*aee0*/  F2I.F64.TRUNC R0, R2 ;  /* 0x0000000200007311 */ /* 0x004062000030d100 */
[----:B------:R-:W-:Y:S05]  /*aef0*/  BRA `(.L_x_34240) ;  /* 0x00000008006c7947 */ /* 0x000fea0003800000 */
.L_x_34248:
        /* <DEDUP_REMOVED lines=28> */
.L_x_34251:
        /* <DEDUP_REMOVED lines=15> */
.L_x_34250:
[----:B------:R-:W2:Y:S02]  /*b1b0*/  LDG.E.U16 R4, desc[UR36][R2.64] ;  /* 0x0000002402047981 */ /* 0x000ea4000c1e1500 */
[----:B--2---:R-:W-:-:S06]  /*b1c0*/  IMAD.U32 R4, R4, 0x10000, RZ ;  /* 0x0001000004047824 */ /* 0x004fcc00078e00ff */
[----:B------:R-:W0:Y:S02]  /*b1d0*/  F2I.FTZ.TRUNC.NTZ R4, R4 ;  /* 0x0000000400047305 */ /* 0x000e24000021f100 */
[----:B0-----:R-:W-:Y:S01]  /*b1e0*/  PRMT R0, R4, 0x7610, R0 ;  /* 0x0000761004007816 */ /* 0x001fe20000000000 */
[----:B------:R-:W-:Y:S06]  /*b1f0*/  BRA `(.L_x_34240) ;  /* 0x0000000400ac7947 */ /* 0x000fec0003800000 */
.L_x_34247:
        /* <DEDUP_REMOVED lines=10> */
.L_x_34254:
        /* <DEDUP_REMOVED lines=21> */
.L_x_34258:
[----:B------:R-:W-:Y:S05]  /*b3f0*/  BSYNC B1 ;  /* 0x0000000000017941 */ /* 0x000fea0003800000 */
.L_x_34257:
[----:B------:R-:W-:Y:S01]  /*b400*/  IMAD.SHL.U32 R2, R2, 0x100000, RZ ;  /* 0x0010000002027824 */ /* 0x000fe200078e00ff */
[----:B------:R-:W-:-:S04]  /*b410*/  LEA R3, R0, 0x3b800000, 0x17 ;  /* 0x3b80000000037811 */ /* 0x000fc800078eb8ff */
[----:B------:R-:W-:-:S07]  /*b420*/  LOP3.LUT R4, R3, R2, R4, 0xfe, !PT ;  /* 0x0000000203047212 */ /* 0x000fce00078efe04 */
.L_x_34256:
[----:B------:R-:W-:Y:S05]  /*b430*/  BSYNC B0 ;  /* 0x0000000000007941 */ /* 0x000fea0003800000 */
.L_x_34255:
[----:B------:R-:W0:Y:S02]  /*b440*/  F2I.FTZ.TRUNC.NTZ R4, R4 ;  /* 0x0000000400047305 */ /* 0x000e24000021f100 */
[----:B0-----:R-:W-:Y:S01]  /*b450*/  PRMT R0, R4, 0x7610, R0 ;  /* 0x0000761004007816 */ /* 0x001fe20000000000 */
[----:B------:R-:W-:Y:S06]  /*b460*/  BRA `(.L_x_34240) ;  /* 0x0000000400107947 */ /* 0x000fec0003800000 */
.L_x_34253:
        /* <DEDUP_REMOVED lines=21> */
.L_x_34262:
[----:B------:R-:W-:Y:S05]  /*b5c0*/  BSYNC B1 ;  /* 0x0000000000017941 */ /* 0x000fea0003800000 */
.L_x_34261:
[----:B------:R-:W-:Y:S01]  /*b5d0*/  IMAD.SHL.U32 R2, R2, 0x200000, RZ ;  /* 0x0020000002027824 */ /* 0x000fe200078e00ff */
[----:B------:R-:W-:-:S04]  /*b5e0*/  LEA R3, R0, 0x37800000, 0x17 ;  /* 0x3780000000037811 */ /* 0x000fc800078eb8ff */
[----:B------:R-:W-:-:S07]  /*b5f0*/  LOP3.LUT R4, R3, R2, R4, 0xfe, !PT ;  /* 0x0000000203047212 */ /* 0x000fce00078efe04 */
.L_x_34260:
[----:B------:R-:W-:Y:S05]  /*b600*/  BSYNC B0 ;  /* 0x0000000000007941 */ /* 0x000fea0003800000 */
.L_x_34259:
[----:B------:R-:W0:Y:S02]  /*b610*/  F2I.FTZ.TRUNC.NTZ R4, R4 ;  /* 0x0000000400047305 */ /* 0x000e24000021f100 */
[----:B0-----:R-:W-:Y:S01]  /*b620*/  PRMT R0, R4, 0x7610, R0 ;  /* 0x0000761004007816 */ /* 0x001fe20000000000 */
[----:B------:R-:W-:Y:S06]  /*b630*/  BRA `(.L_x_34240) ;  /* 0x00000000009c7947 */ /* 0x000fec0003800000 */
.L_x_34252:
        /* <DEDUP_REMOVED lines=14> */
.L_x_34266:
[----:B------:R-:W-:Y:S05]  /*b720*/  BSYNC B0 ;  /* 0x0000000000007941 */ /* 0x000fea0003800000 */
.L_x_34265:
[----:B------:R-:W0:Y:S02]  /*b730*/  F2I.FTZ.TRUNC.NTZ R4, R4 ;  /* 0x0000000400047305 */ /* 0x000e24000021f100 */
[----:B0-----:R-:W-:Y:S01]  /*b740*/  PRMT R0, R4, 0x7610, R0 ;  /* 0x0000761004007816 */ /* 0x001fe20000000000 */
[----:B------:R-:W-:Y:S06]  /*b750*/  BRA `(.L_x_34240) ;  /* 0x0000000000547947 */ /* 0x000fec0003800000 */
.L_x_34239:
        /* <DEDUP_REMOVED lines=16> */
.L_x_34267:
[----:B------:R-:W-:Y:S01]  /*b860*/  PRMT R0, RZ, 0x7610, R0 ;  /* 0x00007610ff007816 */ /* 0x000fe20000000000 */
[----:B------:R-:W-:Y:S06]  /*b870*/  BRA `(.L_x_34240) ;  /* 0x00000000000c7947 */ /* 0x000fec0003800000 */
.L_x_34264:
[----:B------:R0:W5:Y:S01]  /*b880*/  LDG.E.U16 R0, desc[UR36][R2.64] ;  /* 0x0000002402007981 */ /* 0x000162000c1e1500 */
[----:B------:R-:W-:Y:S05]  /*b890*/  BRA `(.L_x_34240) ;  /* 0x0000000000047947 */ /* 0x000fea0003800000 */
.L_x_34263:
[----:B------:R0:W5:Y:S02]  /*b8a0*/  LDG.E.U16 R0, desc[UR36][R2.64] ;  /* 0x0000002402007981 */ /* 0x000164000c1e1500 */
.L_x_34240:
[----:B------:R-:W2:Y:S01]  /*b8b0*/  LDC.U8 R4, c[0x0][0x491] ;  /* 0x00012440ff047b82 */ /* 0x000ea20000000000 */
[----:B-1--45:R-:W-:Y:S02]  /*b8c0*/  PRMT R0, R0, 0x9910, RZ ;  /* 0x0000991000007816 */ /* 0x032fe400000000ff */
[----:B0--3--:R-:W-:-:S04]  /*b8d0*/  PRMT R3, R22, 0x9910, RZ ;  /* 0x0000991016037816 */ /* 0x009fc800000000ff */
[----:B------:R-:W-:Y:S02]  /*b8e0*/  VIMNMX R5, R0, R3, !PT ;  /* 0x0000000300057248 */ /* 0x000fe40007fe0100 */
        /* <DEDUP_REMOVED lines=13> */
.L_x_34271:
[----:B------:R0:W-:Y:S01]  /*b9c0*/  STG.E.U8 desc[UR36][R16.64], R5 ;  /* 0x0000000510007986 */ /* 0x0001e2000c101124 */
[----:B------:R-:W-:Y:S05]  /*b9d0*/  BRA `(.L_x_34273) ;  /* 0x0000000c005c7947 */ /* 0x000fea0003800000 */
.L_x_34270:
        /* <DEDUP_REMOVED lines=10> */
.L_x_34275:
[----:B------:R0:W-:Y:S01]  /*ba80*/  STG.E desc[UR36][R16.64], R5 ;  /* 0x0000000510007986 */ /* 0x0001e2000c101924 */
[----:B------:R-:W-:Y:S05]  /*ba90*/  BRA `(.L_x_34273) ;  /* 0x0000000c002c7947 */ /* 0x000fea0003800000 */
.L_x_34274:
[----:B------:R0:W-:Y:S01]  /*baa0*/  STG.E.U16 desc[UR36][R16.64], R5 ;  /* 0x0000000510007986 */ /* 0x0001e2000c101524 */
[----:B------:R-:W-:Y:S05]  /*bab0*/  BRA `(.L_x_34273) ;  /* 0x0000000c00247947 */ /* 0x000fea0003800000 */
.L_x_34269:
        /* <DEDUP_REMOVED lines=9> */
.L_x_34277:
[----:B------:R-:W0:Y:S02]  /*bb50*/  I2F.S16 R0, R5 ;  /* 0x0000000500007306 */ /* 0x000e240000101400 */
[----:B0-----:R-:W-:-:S05]  /*bb60*/  F2FP.F16.F32.PACK_AB R0, RZ, R0 ;  /* 0x00000000ff00723e */ /* 0x001fca00000000ff */
[----:B------:R0:W-:Y:S01]  /*bb70*/  STG.E.U16 desc[UR36][R16.64], R0 ;  /* 0x0000000010007986 */ /* 0x0001e2000c101524 */
[----:B------:R-:W-:Y:S05]  /*bb80*/  BRA `(.L_x_34273) ;  /* 0x0000000800f07947 */ /* 0x000fea0003800000 */
.L_x_34276:
        /* <DEDUP_REMOVED lines=10> */
.L_x_34279:
[----:B------:R-:W0:Y:S02]  /*bc30*/  I2F.S16 R5, R5 ;  /* 0x0000000500057306 */ /* 0x000e240000101400 */
[----:B0-----:R-:W-:-:S04]  /*bc40*/  F2FP.F16.F32.PACK_AB R3, RZ, R5 ;  /* 0x00000005ff03723e */ /* 0x001fc800000000ff */
[----:B------:R-:W-:-:S05]  /*bc50*/  PRMT R3, R3, 0x5410, RZ ;  /* 0x0000541003037816 */ /* 0x000fca00000000ff */
[----:B------:R0:W-:Y:S01]  /*bc60*/  STG.E desc[UR36][R16.64], R3 ;  /* 0x0000000310007986 */ /* 0x0001e2000c101924 */
[----:B------:R-:W-:Y:S05]  /*bc70*/  BRA `(.L_x_34273) ;  /* 0x0000000800b47947 */ /* 0x000fea0003800000 */
.L_x_34278:
[----:B------:R-:W0:Y:S02]  /*bc80*/  I2F.F64.S16 R2, R5 ;  /* 0x0000000500027312 */ /* 0x000e240000101c00 */
[----:B0-----:R0:W-:Y:S01]  /*bc90*/  STG.E.64 desc[UR36][R16.64], R2 ;  /* 0x0000000210007986 */ /* 0x0011e2000c101b24 */
[----:B------:R-:W-:Y:S05]  /*bca0*/  BRA `(.L_x_34273) ;  /* 0x0000000800a87947 */ /* 0x000fea0003800000 */
.L_x_34268:
        /* <DEDUP_REMOVED lines=13> */
.L_x_34282:
[----:B------:R-:W0:Y:S01]  /*bd80*/  I2F.F64.S16 R4, R5 ;  /* 0x0000000500047312 */ /* 0x000e220000101c00 */
[----:B------:R-:W-:-:S05]  /*bd90*/  CS2R R6, SRZ ;  /* 0x0000000000067805 */ /* 0x000fca000001ff00 */
[----:B0-----:R0:W-:Y:S01]  /*bda0*/  STG.E.128 desc[UR36][R16.64], R4 ;  /* 0x0000000410007986 */ /* 0x0011e2000c101d24 */
[----:B------:R-:W-:Y:S05]  /*bdb0*/  BRA `(.L_x_34273) ;  /* 0x0000000800647947 */ /* 0x000fea0003800000 */
.L_x_34281:
        /* <DEDUP_REMOVED lines=21> */
.L_x_34286:
[----:B------:R-:W-:Y:S05]  /*bf10*/  BSYNC B0 ;  /* 0x0000000000007941 */ /* 0x000fea0003800000 */
.L_x_34285:
[----:B------:R-:W-:-:S05]  /*bf20*/  LOP3.LUT R3, R0, R3, RZ, 0xfc, !PT ;  /* 0x0000000300037212 */ /* 0x000fca00078efcff */
[----:B------:R0:W-:Y:S01]  /*bf30*/  STG.E.U8 desc[UR36][R16.64], R3 ;  /* 0x0000000310007986 */ /* 0x0001e2000c101124 */
[----:B------:R-:W-:Y:S05]  /*bf40*/  BRA `(.L_x_34273) ;  /* 0x0000000800007947 */ /* 0x000fea0003800000 */
.L_x_34284:
        /* <DEDUP_REMOVED lines=13> */
.L_x_34288:
[----:B------:R-:W-:Y:S01]  /*c020*/  IMAD.MOV.U32 R0, RZ, RZ, 0x7f ;  /* 0x0000007fff007424 */ /* 0x000fe200078e00ff */
[----:B------:R-:W-:-:S04]  /*c030*/  ISETP.GT.U32.AND P0, PT, R2, 0x7f800000, PT ;  /* 0x7f8000000200780c */ /* 0x000fc80003f04070 */
[----:B------:R-:W-:-:S09]  /*c040*/  SEL R0, R0, 0x7c, P0 ;  /* 0x0000007c00007807 */ /* 0x000fd20000000000 */
.L_x_34289:
[----:B------:R-:W-:Y:S05]  /*c050*/  BSYNC B0 ;  /* 0x0000000000007941 */ /* 0x000fea0003800000 */
.L_x_34287:
[----:B------:R-:W-:-:S04]  /*c060*/  LOP3.LUT R2, R5, 0x80000000, RZ, 0xc0, !PT ;  /* 0x8000000005027812 */ /* 0x000fc800078ec0ff */
[----:B------:R-:W-:-:S04]  /*c070*/  SHF.R.U32.HI R3, RZ, 0x18, R2 ;  /* 0x00000018ff037819 */ /* 0x000fc80000011602 */
[----:B------:R-:W-:-:S05]  /*c080*/  LOP3.LUT R3, R0, R3, RZ, 0xfc, !PT ;  /* 0x0000000300037212 */ /* 0x000fca00078efcff */
[----:B------:R0:W-:Y:S01]  /*c090*/  STG.E.U8 desc[UR36][R16.64], R3 ;  /* 0x0000000310007986 */ /* 0x0001e2000c101124 */
[----:B------:R-:W-:Y:S05]  /*c0a0*/  BRA `(.L_x_34273) ;  /* 0x0000000400a87947 */ /* 0x000fea0003800000 */
.L_x_34283:
[----:B------:R-:W0:Y:S02]  /*c0b0*/  I2F.S16 R0, R5 ;  /* 0x0000000500007306 */ /* 0x000e240000101400 */
[----:B0-----:R-:W-:-:S05]  /*c0c0*/  F2FP.BF16.F32.PACK_AB R0, RZ, R0 ;  /* 0x00000000ff00723e */ /* 0x001fca00000010ff */
[----:B------:R0:W-:Y:S01]  /*c0d0*/  STG.E.U16 desc[UR36][R16.64], R0 ;  /* 0x0000000010007986 */ /* 0x0001e2000c101524 */
[----:B------:R-:W-:Y:S05]  /*c0e0*/  BRA `(.L_x_34273) ;  /* 0x0000000400987947 */ /* 0x000fea0003800000 */
.L_x_34280:
        /* <DEDUP_REMOVED lines=10> */
.L_x_34292:
        /* <DEDUP_REMOVED lines=17> */
.L_x_34295:
[----:B------:R-:W-:-:S04]  /*c2a0*/  LOP3.LUT R2, R5, 0x80000000, RZ, 0xc0, !PT ;  /* 0x8000000005027812 */ /* 0x000fc800078ec0ff */
[----:B------:R-:W-:-:S04]  /*c2b0*/  SHF.R.U32.HI R3, RZ, 0x18, R2 ;  /* 0x00000018ff037819 */ /* 0x000fc80000011602 */
[----:B------:R-:W-:-:S04]  /*c2c0*/  LOP3.LUT R0, R0, R3, RZ, 0xfc, !PT ;  /* 0x0000000300007212 */ /* 0x000fc800078efcff */
[----:B------:R-:W-:-:S07]  /*c2d0*/  PRMT R8, R0, 0x7610, R8 ;  /* 0x0000761000087816 */ /* 0x000fce0000000008 */
.L_x_34294:
[----:B------:R-:W-:Y:S05]  /*c2e0*/  BSYNC B0 ;  /* 0x0000000000007941 */ /* 0x000fea0003800000 */
.L_x_34293:
[----:B------:R3:W-:Y:S01]  /*c2f0*/  STG.E.U8 desc[UR36][R16.64], R8 ;  /* 0x0000000810007986 */ /* 0x0007e2000c101124 */
[----:B------:R-:W-:Y:S05]  /*c300*/  BRA `(.L_x_34273) ;  /* 0x0000000400107947 */ /* 0x000fea0003800000 */
.L_x_34291:
        /* <DEDUP_REMOVED lines=17> */
.L_x_34298:
[----:B------:R-:W-:-:S04]  /*c420*/  LOP3.LUT R2, R5, 0x80000000, RZ, 0xc0, !PT ;  /* 0x8000000005027812 */ /* 0x000fc800078ec0ff */
[----:B------:R-:W-:-:S04]  /*c430*/  SHF.R.U32.HI R3, RZ, 0x18, R2 ;  /* 0x00000018ff037819 */ /* 0x000fc80000011602 */
[----:B------:R-:W-:-:S04]  /*c440*/  LOP3.LUT R0, R0, R3, RZ, 0xfc, !PT ;  /* 0x0000000300007212 */ /* 0x000fc800078efcff */
[----:B------:R-:W-:-:S07]  /*c450*/  PRMT R8, R0, 0x7610, R8 ;  /* 0x0000761000087816 */ /* 0x000fce0000000008 */
.L_x_34297:
[----:B------:R-:W-:Y:S05]  /*c460*/  BSYNC B0 ;  /* 0x0000000000007941 */ /* 0x000fea0003800000 */
.L_x_34296:
[----:B------:R0:W-:Y:S01]  /*c470*/  STG.E.U8 desc[UR36][R16.64], R8 ;  /* 0x0000000810007986 */ /* 0x0001e2000c101124 */
[----:B------:R-:W-:Y:S05]  /*c480*/  BRA `(.L_x_34273) ;  /* 0x0000000000b07947 */ /* 0x000fea0003800000 */
.L_x_34290:
        /* <DEDUP_REMOVED lines=22> */
.L_x_34272:
        /* <DEDUP_REMOVED lines=16> */
.L_x_34301:
[----:B------:R-:W-:Y:S05]  /*c6f0*/  BRA `(.L_x_34273) ;  /* 0x0000000000147947 */ /* 0x000fea0003800000 */
.L_x_34300:
[----:B------:R-:W-:-:S04]  /*c700*/  PRMT R2, R5, 0x9910, RZ ;  /* 0x0000991005027816 */ /* 0x000fc800000000ff */
[----:B------:R-:W-:-:S05]  /*c710*/  SHF.R.S32.HI R3, RZ, 0x1f, R2 ;  /* 0x0000001fff037819 */ /* 0x000fca0000011402 */
[----:B------:R1:W-:Y:S01]  /*c720*/  STG.E.64 desc[UR36][R16.64], R2 ;  /* 0x0000000210007986 */ /* 0x0003e2000c101b24 */
[----:B------:R-:W-:Y:S05]  /*c730*/  BRA `(.L_x_34273) ;  /* 0x0000000000047947 */ /* 0x000fea0003800000 */
.L_x_34299:
[----:B------:R0:W-:Y:S02]  /*c740*/  STG.E desc[UR36][R16.64], R5 ;  /* 0x0000000510007986 */ /* 0x0001e4000c101924 */
.L_x_34273:
[----:B------:R-:W-:-:S07]  /*c750*/  VIADD R19, R19, 0x80 ;  /* 0x0000008013137836 */ /* 0x000fce0000000000 */
.L_x_34200:
[----:B------:R-:W-:Y:S05]  /*c760*/  BSYNC B6 ;  /* 0x0000000000067941 */ /* 0x000fea0003800000 */
.L_x_34199:
        /* <DEDUP_REMOVED lines=357> */
.L_x_34302:
        /* <DEDUP_REMOVED lines=20> */
.L_x_34306:
[----:B------:R0:W5:Y:S01]  /*df00*/  LDG.E.U8 R19, desc[UR36][R2.64] ;  /* 0x0000002402137981 */ /* 0x000162000c1e1100 */
[----:B------:R-:W-:Y:S05]  /*df10*/  BRA `(.L_x_34308) ;  /* 0x0000000c00547947 */ /* 0x000fea0003800000 */
.L_x_34305:
        /* <DEDUP_REMOVED lines=8> */
.L_x_34310:
[----:B------:R0:W5:Y:S01]  /*dfa0*/  LDG.E.U16 R19, desc[UR36][R2.64] ;  /* 0x0000002402137981 */ /* 0x000162000c1e1500 */
[----:B------:R-:W-:Y:S05]  /*dfb0*/  BRA `(.L_x_34308) ;  /* 0x0000000c002c7947 */ /* 0x000fea0003800000 */
.L_x_34309:
[----:B------:R0:W5:Y:S01]  /*dfc0*/  LDG.E.U16 R19, desc[UR36][R2.64] ;  /* 0x0000002402137981 */ /* 0x000162000c1e1500 */
[----:B------:R-:W-:Y:S05]  /*dfd0*/  BRA `(.L_x_34308) ;  /* 0x0000000c00247947 */ /* 0x000fea0003800000 */
.L_x_34304:
        /* <DEDUP_REMOVED lines=9> */
.L_x_34312:
[----:B------:R-:W2:Y:S02]  /*e070*/  LDG.E.U16 R0, desc[UR36][R2.64] ;  /* 0x0000002402007981 */ /* 0x000ea4000c1e1500 */
[----:B--2---:R-:W-:-:S06]  /*e080*/  HADD2.F32 R0, -RZ, R0.H0_H0 ;  /* 0x20000000ff007230 */ /* 0x004fcc0000004100 */
[----:B------:R-:W0:Y:S02]  /*e090*/  F2I.FTZ.TRUNC.NTZ R0, R0 ;  /* 0x0000000000007305 */ /* 0x000e24000021f100 */
[----:B0-----:R-:W-:Y:S01]  /*e0a0*/  PRMT R19, R0, 0x7610, R19 ;  /* 0x0000761000137816 */ /* 0x001fe20000000013 */
[----:B------:R-:W-:Y:S06]  /*e0b0*/  BRA `(.L_x_34308) ;  /* 0x0000000800ec7947 */ /* 0x000fec0003800000 */
.L_x_34311:
        /* <DEDUP_REMOVED lines=9> */
.L_x_34314:
[----:B------:R-:W2:Y:S02]  /*e150*/  LDG.E.U16 R2, desc[UR36][R2.64] ;  /* 0x0000002402027981 */ /* 0x000ea4000c1e1500 */
[----:B--2---:R-:W-:-:S06]  /*e160*/  HADD2.F32 R0, -RZ, R2.H0_H0 ;  /* 0x20000002ff007230 */ /* 0x004fcc0000004100 */
[----:B------:R-:W0:Y:S02]  /*e170*/  F2I.FTZ.TRUNC.NTZ R0, R0 ;  /* 0x0000000000007305 */ /* 0x000e24000021f100 */
[----:B0-----:R-:W-:Y:S01]  /*e180*/  PRMT R19, R0, 0x7610, R19 ;  /* 0x0000761000137816 */ /* 0x001fe20000000013 */
[----:B------:R-:W-:Y:S06]  /*e190*/  BRA `(.L_x_34308) ;  /* 0x0000000800b47947 */ /* 0x000fec0003800000 */
.L_x_34313:
[----:B------:R-:W2:Y:S02]  /*e1a0*/  LDG.E.64 R2, desc[UR36][R2.64] ;  /* 0x0000002402027981 */ /* 0x000ea4000c1e1b00 */
[----:B--2---:R0:W1:Y:S01]  /*e1b0*/  F2I.F64.TRUNC R19, R2 ;  /* 0x0000000200137311 */ /* 0x004062000030d100 */
[----:B------:R-:W-:Y:S05]  /*e1c0*/  BRA `(.L_x_34308) ;  /* 0x0000000800a87947 */ /* 0x000fea0003800000 */
.L_x_34303:
        /* <DEDUP_REMOVED lines=12> */
.L_x_34317:
[----:B------:R-:W2:Y:S02]  /*e290*/  LDG.E.64 R2, desc[UR36][R2.64] ;  /* 0x0000002402027981 */ /* 0x000ea4000c1e1b00 */
[----:B--2---:R0:W1:Y:S01]  /*e2a0*/  F2I.F64.TRUNC R19, R2 ;  /* 0x0000000200137311 */ /* 0x004062000030d100 */
[----:B------:R-:W-:Y:S05]  /*e2b0*/  BRA `(.L_x_34308) ;  /* 0x00000008006c7947 */ /* 0x000fea0003800000 */
.L_x_34316:
        /* <DEDUP_REMOVED lines=28> */
.L_x_34319:
        /* <DEDUP_REMOVED lines=15> */
.L_x_34318:
[----:B------:R-:W2:Y:S02]  /*e570*/  LDG.E.U16 R0, desc[UR36][R2.64] ;  /* 0x0000002402007981 */ /* 0x000ea4000c1e1500 */
[----:B--2---:R-:W-:-:S06]  /*e580*/  IMAD.U32 R0, R0, 0x10000, RZ ;  /* 0x0001000000007824 */ /* 0x004fcc00078e00ff */
[----:B------:R-:W0:Y:S02]  /*e590*/  F2I.FTZ.TRUNC.NTZ R0, R0 ;  /* 0x0000000000007305 */ /* 0x000e24000021f100 */
[----:B0-----:R-:W-:Y:S01]  /*e5a0*/  PRMT R19, R0, 0x7610, R19 ;  /* 0x0000761000137816 */ /* 0x001fe20000000013 */
[----:B------:R-:W-:Y:S06]  /*e5b0*/  BRA `(.L_x_34308) ;  /* 0x0000000400ac7947 */ /* 0x000fec0003800000 */
.L_x_34315:
        /* <DEDUP_REMOVED lines=10> */
.L_x_34322:
        /* <DEDUP_REMOVED lines=21> */
.L_x_34326:
[----:B------:R-:W-:Y:S05]  /*e7b0*/  BSYNC B1 ;  /* 0x0000000000017941 */ /* 0x000fea0003800000 */
.L_x_34325:
[----:B------:R-:W-:Y:S01]  /*e7c0*/  LEA R3, R0, 0x3b800000, 0x17 ;  /* 0x3b80000000037811 */ /* 0x000fe200078eb8ff */
[----:B------:R-:W-:-:S05]  /*e7d0*/  IMAD.SHL.U32 R0, R2, 0x100000, RZ ;  /* 0x0010000002007824 */ /* 0x000fca00078e00ff */
[----:B------:R-:W-:-:S07]  /*e7e0*/  LOP3.LUT R0, R3, R0, R4, 0xfe, !PT ;  /* 0x0000000003007212 */ /* 0x000fce00078efe04 */
.L_x_34324:
[----:B------:R-:W-:Y:S05]  /*e7f0*/  BSYNC B0 ;  /* 0x0000000000007941 */ /* 0x000fea0003800000 */
.L_x_34323:
[----:B------:R-:W0:Y:S02]  /*e800*/  F2I.FTZ.TRUNC.NTZ R0, R0 ;  /* 0x0000000000007305 */ /* 0x000e24000021f100 */
[----:B0-----:R-:W-:Y:S01]  /*e810*/  PRMT R19, R0, 0x7610, R19 ;  /* 0x0000761000137816 */ /* 0x001fe20000000013 */
[----:B------:R-:W-:Y:S06]  /*e820*/  BRA `(.L_x_34308) ;  /* 0x0000000400107947 */ /* 0x000fec0003800000 */
.L_x_34321:
        /* <DEDUP_REMOVED lines=21> */
.L_x_34330:
[----:B------:R-:W-:Y:S05]  /*e980*/  BSYNC B1 ;  /* 0x0000000000017941 */ /* 0x000fea0003800000 */
.L_x_34329:
[----:B------:R-:W-:Y:S01]  /*e990*/  LEA R3, R0, 0x37800000, 0x17 ;  /* 0x3780000000037811 */ /* 0x000fe200078eb8ff */
[----:B------:R-:W-:-:S05]  /*e9a0*/  IMAD.SHL.U32 R0, R2, 0x200000, RZ ;  /* 0x0020000002007824 */ /* 0x000fca00078e00ff */
[----:B------:R-:W-:-:S07]  /*e9b0*/  LOP3.LUT R0, R3, R0, R4, 0xfe, !PT ;  /* 0x0000000003007212 */ /* 0x000fce00078efe04 */
.L_x_34328:
[----:B------:R-:W-:Y:S05]  /*e9c0*/  BSYNC B0 ;  /* 0x0000000000007941 */ /* 0x000fea0003800000 */
.L_x_34327:
[----:B------:R-:W0:Y:S02]  /*e9d0*/  F2I.FTZ.TRUNC.NTZ R0, R0 ;  /* 0x0000000000007305 */ /* 0x000e24000021f100 */
[----:B0-----:R-:W-:Y:S01]  /*e9e0*/  PRMT R19, R0, 0x7610, R19 ;  /* 0x0000761000137816 */ /* 0x001fe20000000013 */
[----:B------:R-:W-:Y:S06]  /*e9f0*/  BRA `(.L_x_34308) ;  /* 0x00000000009c7947 */ /* 0x000fec0003800000 */
.L_x_34320:
        /* <DEDUP_REMOVED lines=14> */
.L_x_34334:
[----:B------:R-:W-:Y:S05]  /*eae0*/  BSYNC B0 ;  /* 0x0000000000007941 */ /* 0x000fea0003800000 */
.L_x_34333:
[----:B------:R-:W0:Y:S02]  /*eaf0*/  F2I.FTZ.TRUNC.NTZ R0, R0 ;  /* 0x0000000000007305 */ /* 0x000e24000021f100 */
[----:B0-----:R-:W-:Y:S01]  /*eb00*/  PRMT R19, R0, 0x7610, R19 ;  /* 0x0000761000137816 */ /* 0x001fe20000000013 */
[----:B------:R-:W-:Y:S06]  /*eb10*/  BRA `(.L_x_34308) ;  /* 0x0000000000547947 */ /* 0x000fec0003800000 */
.L_x_34307:
        /* <DEDUP_REMOVED lines=16> */
.L_x_34335:
[----:B------:R-:W-:Y:S01]  /*ec20*/  PRMT R19, RZ, 0x7610, R19 ;  /* 0x00007610ff137816 */ /* 0x000fe20000000013 */
[----:B------:R-:W-:Y:S06]  /*ec30*/  BRA `(.L_x_34308) ;  /* 0x00000000000c7947 */ /* 0x000fec0003800000 */
.L_x_34332:
[----:B------:R2:W5:Y:S01]  /*ec40*/  LDG.E.U16 R19, desc[UR36][R2.64] ;  /* 0x0000002402137981 */ /* 0x000562000c1e1500 */
[----:B------:R-:W-:Y:S05]  /*ec50*/  BRA `(.L_x_34308) ;  /* 0x0000000000047947 */ /* 0x000fea0003800000 */
.L_x_34331:
[----:B------:R3:W5:Y:S02]  /*ec60*/  LDG.E.U16 R19, desc[UR36][R2.64] ;  /* 0x0000002402137981 */ /* 0x000764000c1e1500 */
.L_x_34308:
        /* <DEDUP_REMOVED lines=17> */
.L_x_34339:
[----:B------:R1:W5:Y:S01]  /*ed80*/  LDG.E.U8 R0, desc[UR36][R2.64] ;  /* 0x0000002402007981 */ /* 0x000362000c1e1100 */
[----:B------:R-:W-:Y:S05]  /*ed90*/  BRA `(.L_x_34341) ;  /* 0x0000000c00547947 */ /* 0x000fea0003800000 */
.L_x_34338:
        /* <DEDUP_REMOVED lines=8> */
.L_x_34343:
[----:B------:R3:W5:Y:S01]  /*ee20*/  LDG.E.U16 R0, desc[UR36][R2.64] ;  /* 0x0000002402007981 */ /* 0x000762000c1e1500 */
[----:B------:R-:W-:Y:S05]  /*ee30*/  BRA `(.L_x_34341) ;  /* 0x0000000c002c7947 */ /* 0x000fea0003800000 */
.L_x_34342:
[----:B------:R4:W5:Y:S01]  /*ee40*/  LDG.E.U16 R0, desc[UR36][R2.64] ;  /* 0x0000002402007981 */ /* 0x000962000c1e1500 */
[----:B------:R-:W-:Y:S05]  /*ee50*/  BRA `(.L_x_34341) ;  /* 0x0000000c00247947 */ /* 0x000fea0003800000 */
.L_x_34337:
        /* <DEDUP_REMOVED lines=9> */
.L_x_34345:
[----:B------:R-:W2:Y:S02]  /*eef0*/  LDG.E.U16 R4, desc[UR36][R2.64] ;  /* 0x0000002402047981 */ /* 0x000ea4000c1e1500 */
[----:B--2---:R-:W-:-:S06]  /*ef00*/  HADD2.F32 R4, -RZ, R4.H0_H0 ;  /* 0x20000004ff047230 */ /* 0x004fcc0000004100 */
[----:B------:R-:W0:Y:S02]  /*ef10*/  F2I.FTZ.TRUNC.NTZ R4, R4 ;  /* 0x0000000400047305 */ /* 0x000e24000021f100 */
[----:B0-----:R-:W-:Y:S01]  /*ef20*/  PRMT R0, R4, 0x7610, R0 ;  /* 0x0000761004007816 */ /* 0x001fe20000000000 */
[----:B------:R-:W-:Y:S06]  /*ef30*/  BRA `(.L_x_34341) ;  /* 0x0000000800ec7947 */ /* 0x000fec0003800000 */
.L_x_34344:
        /* <DEDUP_REMOVED lines=9> */
.L_x_34347:
[----:B------:R-:W2:Y:S02]  /*efd0*/  LDG.E.U16 R2, desc[UR36][R2.64] ;  /* 0x0000002402027981 */ /* 0x000ea4000c1e1500 */
[----:B--2---:R-:W-:-:S06]  /*efe0*/  HADD2.F32 R4, -RZ, R2.H0_H0 ;  /* 0x20000002ff047230 */ /* 0x004fcc0000004100 */
[----:B------:R-:W0:Y:S02]  /*eff0*/  F2I.FTZ.TRUNC.NTZ R4, R4 ;  /* 0x0000000400047305 */ /* 0x000e24000021f100 */
[----:B0-----:R-:W-:Y:S01]  /*f000*/  PRMT R0, R4, 0x7610, R0 ;  /* 0x0000761004007816 */ /* 0x001fe20000000000 */
[----:B------:R-:W-:Y:S06]  /*f010*/  BRA `(.L_x_34341) ;  /* 0x0000000800b47947 */ /* 0x000fec0003800000 */
.L_x_34346:
[----:B------:R-:W2:Y:S02]  /*f020*/  LDG.E.64 R2, desc[UR36][R2.64] ;  /* 0x0000002402027981 */ /* 0x000ea4000c1e1b00 */
[----:B--2---:R0:W1:Y:S01]  /*f030*/  F2I.F64.TRUNC R0, R2 ;  /* 0x0000000200007311 */ /* 0x004062000030d100 */
[----:B------:R-:W-:Y:S05]  /*f040*/  BRA `(.L_x_34341) ;  /* 0x0000000800a87947 */ /* 0x000fea0003800000 */
.L_x_34336:
        /* <DEDUP_REMOVED lines=12> */
.L_x_34350:
[----:B------:R-:W2:Y:S02]  /*f110*/  LDG.E.64 R2, desc[UR36][R2.64] ;  /* 0x0000002402027981 */ /* 0x000ea4000c1e1b00 */
[----:B--2---:R0:W1:Y:S01]  /*f120*/  F2I.F64.TRUNC R0, R2 ;  /* 0x0000000200007311 */ /* 0x004062000030d100 */
[----:B------:R-:W-:Y:S05]  /*f130*/  BRA `(.L_x_34341) ;  /* 0x00000008006c7947 */ /* 0x000fea0003800000 */
.L_x_34349:
        /* <DEDUP_REMOVED lines=28> */
.L_x_34352:
        /* <DEDUP_REMOVED lines=15> */
.L_x_34351:
[----:B------:R-:W2:Y:S02]  /*f3f0*/  LDG.E.U16 R4, desc[UR36][R2.64] ;  /* 0x0000002402047981 */ /* 0x000ea4000c1e1500 */
[----:B--2---:R-:W-:-:S06]  /*f400*/  IMAD.U32 R4, R4, 0x10000, RZ ;  /* 0x0001000004047824 */ /* 0x004fcc00078e00ff */
[----:B------:R-:W0:Y:S02]  /*f410*/  F2I.FTZ.TRUNC.NTZ R4, R4 ;  /* 0x0000000400047305 */ /* 0x000e24000021f100 */
[----:B0-----:R-:W-:Y:S01]  /*f420*/  PRMT R0, R4, 0x7610, R0 ;  /* 0x0000761004007816 */ /* 0x001fe20000000000 */
[----:B------:R-:W-:Y:S06]  /*f430*/  BRA `(.L_x_34341) ;  /* 0x0000000400ac7947 */ /* 0x000fec0003800000 */
.L_x_34348:
        /* <DEDUP_REMOVED lines=10> */
.L_x_34355:
        /* <DEDUP_REMOVED lines=21> */
.L_x_34359:
[----:B------:R-:W-:Y:S05]  /*f630*/  BSYNC B1 ;  /* 0x0000000000017941 */ /* 0x000fea0003800000 */
.L_x_34358:
[----:B------:R-:W-:Y:S01]  /*f640*/  IMAD.SHL.U32 R2, R2, 0x100000, RZ ;  /* 0x0010000002027824 */ /* 0x000fe200078e00ff */
[----:B------:R-:W-:-:S04]  /*f650*/  LEA R3, R0, 0x3b800000, 0x17 ;  /* 0x3b80000000037811 */ /* 0x000fc800078eb8ff */
[----:B------:R-:W-:-:S07]  /*f660*/  LOP3.LUT R4, R3, R2, R4, 0xfe, !PT ;  /* 0x0000000203047212 */ /* 0x000fce00078efe04 */
.L_x_34357:
[----:B------:R-:W-:Y:S05]  /*f670*/  BSYNC B0 ;  /* 0x0000000000007941 */ /* 0x000fea0003800000 */
.L_x_34356:
[----:B------:R-:W0:Y:S02]  /*f680*/  F2I.FTZ.TRUNC.NTZ R4, R4 ;  /* 0x0000000400047305 */ /* 0x000e24000021f100 */
[----:B0-----:R-:W-:Y:S01]  /*f690*/  PRMT R0, R4, 0x7610, R0 ;  /* 0x0000761004007816 */ /* 0x001fe20000000000 */
[----:B------:R-:W-:Y:S06]  /*f6a0*/  BRA `(.L_x_34341) ;  /* 0x0000000400107947 */ /* 0x000fec0003800000 */
.L_x_34354:
        /* <DEDUP_REMOVED lines=21> */
.L_x_34363:
[----:B------:R-:W-:Y:S05]  /*f800*/  BSYNC B1 ;  /* 0x0000000000017941 */ /* 0x000fea0003800000 */
.L_x_34362:
[----:B------:R-:W-:Y:S01]  /*f810*/  IMAD.SHL.U32 R2, R2, 0x200000, RZ ;  /* 0x0020000002027824 */ /* 0x000fe200078e00ff */
[----:B------:R-:W-:-:S04]  /*f820*/  LEA R3, R0, 0x37800000, 0x17 ;  /* 0x3780000000037811 */ /* 0x000fc800078eb8ff */
[----:B------:R-:W-:-:S07]  /*f830*/  LOP3.LUT R4, R3, R2, R4, 0xfe, !PT ;  /* 0x0000000203047212 */ /* 0x000fce00078efe04 */
.L_x_34361:
[----:B------:R-:W-:Y:S05]  /*f840*/  BSYNC B0 ;  /* 0x0000000000007941 */ /* 0x000fea0003800000 */
.L_x_34360:
[----:B------:R-:W0:Y:S02]  /*f850*/  F2I.FTZ.TRUNC.NTZ R4, R4 ;  /* 0x0000000400047305 */ /* 0x000e24000021f100 */
[----:B0-----:R-:W-:Y:S01]  /*f860*/  PRMT R0, R4, 0x7610, R0 ;  /* 0x0000761004007816 */ /* 0x001fe20000000000 */
[----:B------:R-:W-:Y:S06]  /*f870*/  BRA `(.L_x_34341) ;  /* 0x00000000009c7947 */ /* 0x000fec0003800000 */
.L_x_34353:
        /* <DEDUP_REMOVED lines=14> */
.L_x_34367:
[----:B------:R-:W-:Y:S05]  /*f960*/  BSYNC B0 ;  /* 0x0000000000007941 */ /* 0x000fea0003800000 */
.L_x_34366:
[----:B------:R-:W0:Y:S02]  /*f970*/  F2I.FTZ.TRUNC.NTZ R4, R4 ;  /* 0x0000000400047305 */ /* 0x000e24000021f100 */
[----:B0-----:R-:W-:Y:S01]  /*f980*/  PRMT R0, R4, 0x7610, R0 ;  /* 0x0000761004007816 */ /* 0x001fe20000000000 */
[----:B------:R-:W-:Y:S06]  /*f990*/  BRA `(.L_x_34341) ;  /* 0x0000000000547947 */ /* 0x000fec0003800000 */
.L_x_34340:
        /* <DEDUP_REMOVED lines=16> */
.L_x_34368:
[----:B------:R-:W-:Y:S01]  /*faa0*/  PRMT R0, RZ, 0x7610, R0 ;  /* 0x00007610ff007816 */ /* 0x000fe20000000000 */
[----:B------:R-:W-:Y:S06]  /*fab0*/  BRA `(.L_x_34341) ;  /* 0x00000000000c7947 */ /* 0x000fec0003800000 */
.L_x_34365:
[----:B------:R0:W5:Y:S01]  /*fac0*/  LDG.E.U16 R0, desc[UR36][R2.64] ;  /* 0x0000002402007981 */ /* 0x000162000c1e1500 */
[----:B------:R-:W-:Y:S05]  /*fad0*/  BRA `(.L_x_34341) ;  /* 0x0000000000047947 */ /* 0x000fea0003800000 */
.L_x_34364:
[----:B------:R0:W5:Y:S02]  /*fae0*/  LDG.E.U16 R0, desc[UR36][R2.64] ;  /* 0x0000002402007981 */ /* 0x000164000c1e1500 */
.L_x_34341:
        /* <DEDUP_REMOVED lines=17> */
.L_x_34372:
[----:B------:R-:W-:Y:S01]  /*fc00*/  STG.E.U8 desc[UR36][R16.64], R5 ;  /* 0x0000000510007986 */ /* 0x000fe2000c101124 */
[----:B------:R-:W-:Y:S05]  /*fc10*/  EXIT ;  /* 0x000000000000794d */ /* 0x000fea0003800000 */
.L_x_34371:
        /* <DEDUP_REMOVED lines=10> */
.L_x_34375:
[----:B------:R-:W-:Y:S01]  /*fcc0*/  STG.E desc[UR36][R16.64], R5 ;  /* 0x0000000510007986 */ /* 0x000fe2000c101924 */
[----:B------:R-:W-:Y:S05]  /*fcd0*/  EXIT ;  /* 0x000000000000794d */ /* 0x000fea0003800000 */
.L_x_34374:
[----:B------:R-:W-:Y:S01]  /*fce0*/  STG.E.U16 desc[UR36][R16.64], R5 ;  /* 0x0000000510007986 */ /* 0x000fe2000c101524 */
[----:B------:R-:W-:Y:S05]  /*fcf0*/  EXIT ;  /* 0x000000000000794d */ /* 0x000fea0003800000 */
.L_x_34370:
        /* <DEDUP_REMOVED lines=9> */
.L_x_34377:
[----:B------:R-:W0:Y:S02]  /*fd90*/  I2F.S16 R0, R5 ;  /* 0x0000000500007306 */ /* 0x000e240000101400 */
[----:B0-----:R-:W-:-:S05]  /*fda0*/  F2FP.F16.F32.PACK_AB R0, RZ, R0 ;  /* 0x00000000ff00723e */ /* 0x001fca00000000ff */
[----:B------:R-:W-:Y:S01]  /*fdb0*/  STG.E.U16 desc[UR36][R16.64], R0 ;  /* 0x0000000010007986 */ /* 0x000fe2000c101524 */
[----:B------:R-:W-:Y:S05]  /*fdc0*/  EXIT ;  /* 0x000000000000794d */ /* 0x000fea0003800000 */
.L_x_34376:
        /* <DEDUP_REMOVED lines=10> */
.L_x_34379:
[----:B------:R-:W0:Y:S02]  /*fe70*/  I2F.S16 R5, R5 ;  /* 0x0000000500057306 */ /* 0x000e240000101400 */
[----:B0-----:R-:W-:-:S04]  /*fe80*/  F2FP.F16.F32.PACK_AB R3, RZ, R5 ;  /* 0x00000005ff03723e */ /* 0x001fc800000000ff */
[----:B------:R-:W-:-:S05]  /*fe90*/  PRMT R3, R3, 0x5410, RZ ;  /* 0x0000541003037816 */ /* 0x000fca00000000ff */
[----:B------:R-:W-:Y:S01]  /*fea0*/  STG.E desc[UR36][R16.64], R3 ;  /* 0x0000000310007986 */ /* 0x000fe2000c101924 */
[----:B------:R-:W-:Y:S05]  /*feb0*/  EXIT ;  /* 0x000000000000794d */ /* 0x000fea0003800000 */
.L_x_34378:
[----:B------:R-:W0:Y:S02]  /*fec0*/  I2F.F64.S16 R2, R5 ;  /* 0x0000000500027312 */ /* 0x000e240000101c00 */
[----:B0-----:R-:W-:Y:S01]  /*fed0*/  STG.E.64 desc[UR36][R16.64], R2 ;  /* 0x0000000210007986 */ /* 0x001fe2000c101b24 */
[----:B------:R-:W-:Y:S05]  /*fee0*/  EXIT ;  /* 0x000000000000794d */ /* 0x000fea0003800000 */
.L_x_34369:
        /* <DEDUP_REMOVED lines=13> */
.L_x_34382:
[----:B------:R-:W0:Y:S01]  /*ffc0*/  I2F.F64.S16 R4, R5 ;  /* 0x0000000500047312 */ /* 0x000e220000101c00 */
[----:B------:R-:W-:-:S05]  /*ffd0*/  CS2R R6, SRZ ;  /* 0x0000000000067805 */ /* 0x000fca000001ff00 */
[----:B0-----:R-:W-:Y:S01]  /*ffe0*/  STG.E.128 desc[UR36][R16.64], R4 ;  /* 0x0000000410007986 */ /* 0x001fe2000c101d24 */
[----:B------:R-:W-:Y:S05]  /*fff0*/  EXIT ;  /* 0x000000000000794d */ /* 0x000fea0003800000 */
.L_x_34381:
        /* <DEDUP_REMOVED lines=21> */
.L_x_34386:
[----:B------:R-:W-:Y:S05]  /*10150*/  BSYNC B0 ;  /* 0x0000000000007941 */ /* 0x000fea0003800000 */
.L_x_34385:
[----:B------:R-:W-:-:S05]  /*10160*/  LOP3.LUT R3, R0, R3, RZ, 0xfc, !PT ;  /* 0x0000000300037212 */ /* 0x000fca00078efcff */
[----:B------:R-:W-:Y:S01]  /*10170*/  STG.E.U8 desc[UR36][R16.64], R3 ;  /* 0x0000000310007986 */ /* 0x000fe2000c101124 */
[----:B------:R-:W-:Y:S05]  /*10180*/  EXIT ;  /* 0x000000000000794d */ /* 0x000fea0003800000 */
.L_x_34384:
        /* <DEDUP_REMOVED lines=13> */
.L_x_34388:
[----:B------:R-:W-:Y:S01]  /*10260*/  IMAD.MOV.U32 R0, RZ, RZ, 0x7f ;  /* 0x0000007fff007424 */ /* 0x000fe200078e00ff */
[----:B------:R-:W-:-:S04]  /*10270*/  ISETP.GT.U32.AND P0, PT, R2, 0x7f800000, PT ;  /* 0x7f8000000200780c */ /* 0x000fc80003f04070 */
[----:B------:R-:W-:-:S09]  /*10280*/  SEL R0, R0, 0x7c, P0 ;  /* 0x0000007c00007807 */ /* 0x000fd20000000000 */
.L_x_34389:
[----:B------:R-:W-:Y:S05]  /*10290*/  BSYNC B0 ;  /* 0x0000000000007941 */ /* 0x000fea0003800000 */
.L_x_34387:
[----:B------:R-:W-:-:S04]  /*102a0*/  LOP3.LUT R2, R5, 0x80000000, RZ, 0xc0, !PT ;  /* 0x8000000005027812 */ /* 0x000fc800078ec0ff */
[----:B------:R-:W-:-:S04]  /*102b0*/  SHF.R.U32.HI R3, RZ, 0x18, R2 ;  /* 0x00000018ff037819 */ /* 0x000fc80000011602 */
[----:B------:R-:W-:-:S05]  /*102c0*/  LOP3.LUT R3, R0, R3, RZ, 0xfc, !PT ;  /* 0x0000000300037212 */ /* 0x000fca00078efcff */
[----:B------:R-:W-:Y:S01]  /*102d0*/  STG.E.U8 desc[UR36][R16.64], R3 ;  /* 0x0000000310007986 */ /* 0x000fe2000c101124 */
[----:B------:R-:W-:Y:S05]  /*102e0*/  EXIT ;  /* 0x000000000000794d */ /* 0x000fea0003800000 */
.L_x_34383:
[----:B------:R-:W0:Y:S02]  /*102f0*/  I2F.S16 R0, R5 ;  /* 0x0000000500007306 */ /* 0x000e240000101400 */
[----:B0-----:R-:W-:-:S05]  /*10300*/  F2FP.BF16.F32.PACK_AB R0, RZ, R0 ;  /* 0x00000000ff00723e */ /* 0x001fca00000010ff */
[----:B------:R-:W-:Y:S01]  /*10310*/  STG.E.U16 desc[UR36][R16.64], R0 ;  /* 0x0000000010007986 */ /* 0x000fe2000c101524 */
[----:B------:R-:W-:Y:S05]  /*10320*/  EXIT ;  /* 0x000000000000794d */ /* 0x000fea0003800000 */
.L_x_34380:
        /* <DEDUP_REMOVED lines=10> */
.L_x_34392:
        /* <DEDUP_REMOVED lines=17> */
.L_x_34395:
[----:B------:R-:W-:-:S04]  /*104e0*/  LOP3.LUT R2, R5, 0x80000000, RZ, 0xc0, !PT ;  /* 0x8000000005027812 */ /* 0x000fc800078ec0ff */
[----:B------:R-:W-:-:S04]  /*104f0*/  SHF.R.U32.HI R3, RZ, 0x18, R2 ;  /* 0x00000018ff037819 */ /* 0x000fc80000011602 */
[----:B------:R-:W-:-:S04]  /*10500*/  LOP3.LUT R0, R0, R3, RZ, 0xfc, !PT ;  /* 0x0000000300007212 */ /* 0x000fc800078efcff */
[----:B------:R-:W-:-:S07]  /*10510*/  PRMT R8, R0, 0x7610, R8 ;  /* 0x0000761000087816 */ /* 0x000fce0000000008 */
.L_x_34394:
[----:B------:R-:W-:Y:S05]  /*10520*/  BSYNC B0 ;  /* 0x0000000000007941 */ /* 0x000fea0003800000 */
.L_x_34393:
[----:B------:R-:W-:Y:S01]  /*10530*/  STG.E.U8 desc[UR36][R16.64], R8 ;  /* 0x0000000810007986 */ /* 0x000fe2000c101124 */
[----:B------:R-:W-:Y:S05]  /*10540*/  EXIT ;  /* 0x000000000000794d */ /* 0x000fea0003800000 */
.L_x_34391:
        /* <DEDUP_REMOVED lines=17> */
.L_x_34398:
[----:B------:R-:W-:-:S04]  /*10660*/  LOP3.LUT R2, R5, 0x80000000, RZ, 0xc0, !PT ;  /* 0x8000000005027812 */ /* 0x000fc800078ec0ff */
[----:B------:R-:W-:-:S04]  /*10670*/  SHF.R.U32.HI R3, RZ, 0x18, R2 ;  /* 0x00000018ff037819 */ /* 0x000fc80000011602 */
[----:B------:R-:W-:-:S04]  /*10680*/  LOP3.LUT R0, R0, R3, RZ, 0xfc, !PT ;  /* 0x0000000300007212 */ /* 0x000fc800078efcff */
[----:B------:R-:W-:-:S07]  /*10690*/  PRMT R8, R0, 0x7610, R8 ;  /* 0x0000761000087816 */ /* 0x000fce0000000008 */
.L_x_34397:
[----:B------:R-:W-:Y:S05]  /*106a0*/  BSYNC B0 ;  /* 0x0000000000007941 */ /* 0x000fea0003800000 */
.L_x_34396:
[----:B------:R-:W-:Y:S01]  /*106b0*/  STG.E.U8 desc[UR36][R16.64], R8 ;  /* 0x0000000810007986 */ /* 0x000fe2000c101124 */
[----:B------:R-:W-:Y:S05]  /*106c0*/  EXIT ;  /* 0x000000000000794d */ /* 0x000fea0003800000 */
.L_x_34390:
        /* <DEDUP_REMOVED lines=22> */
.L_x_34373:
        /* <DEDUP_REMOVED lines=16> */
.L_x_34401:
[----:B------:R-:W-:Y:S05]  /*10930*/  EXIT ;  /* 0x000000000000794d */ /* 0x000fea0003800000 */
.L_x_34400:
[----:B------:R-:W-:-:S04]  /*10940*/  PRMT R2, R5, 0x9910, RZ ;  /* 0x0000991005027816 */ /* 0x000fc800000000ff */
[----:B------:R-:W-:-:S05]  /*10950*/  SHF.R.S32.HI R3, RZ, 0x1f, R2 ;  /* 0x0000001fff037819 */ /* 0x000fca0000011402 */
[----:B------:R-:W-:Y:S01]  /*10960*/  STG.E.64 desc[UR36][R16.64], R2 ;  /* 0x0000000210007986 */ /* 0x000fe2000c101b24 */
[----:B------:R-:W-:Y:S05]  /*10970*/  EXIT ;  /* 0x000000000000794d */ /* 0x000fea0003800000 */
.L_x_34399:
[----:B------:R-:W-:Y:S01]  /*10980*/  STG.E desc[UR36][R16.64], R5 ;  /* 0x0000000510007986 */ /* 0x000fe2000c101924 */
[----:B------:R-:W-:Y:S05]  /*10990*/  EXIT ;  /* 0x000000000000794d */ /* 0x000fea0003800000 */
.L_x_34402:
        /* <DEDUP_REMOVED lines=14> */
.L_x_42418:


//--------------------- .text._ZN2at6native27unrolled_elementwise_kernelINS0_13BinaryFunctorIsssZZZNS0_19maximum_kernel_cudaERNS_18TensorIteratorBaseEENKUlvE_clEvENKUlvE3_clEvEUlssE_EESt5arrayIPcLm3EELi4E23TrivialOffsetCalculatorILi2EjESC_ILi1EjENS0_6memory12LoadWithCastILi2EEENSF_13StoreWithCastILi1EEEEEviT_T0_T2_T3_T4_T5_ --------------------------
	.section	.text._ZN2at6native27unrolled_elementwise_kernelINS0_13BinaryFunctorIsssZZZNS0_19maximum_kernel_cudaERNS_18TensorIteratorBaseEENKUlvE_clEvENKUlvE3_clEvEUlssE_EESt5arrayIPcLm3EELi4E23TrivialOffsetCalculatorILi2EjESC_ILi1EjENS0_6memory12LoadWithCastILi2EEENSF_13StoreWithCastILi1EEEEEviT_T0_T2_T3_T4_T5_,"ax",@progbits
	.align	128
        .global         _ZN2at6native27unrolled_elementwise_kernelINS0_13BinaryFunctorIsssZZZNS0_19maximum_kernel_cudaERNS_18TensorIteratorBaseEENKUlvE_clEvENKUlvE3_clEvEUlssE_EESt5arrayIPcLm3EELi4E23TrivialOffsetCalculatorILi2EjESC_ILi1EjENS0_6memory12LoadWithCastILi2EEENSF_13StoreWithCastILi1EEEEEviT_T0_T2_T3_T4_T5_
        .type           _ZN2at6native27unrolled_elementwise_kernelINS0_13BinaryFunctorIsssZZZNS0_19maximum_kernel_cudaERNS_18TensorIteratorBaseEENKUlvE_clEvENKUlvE3_clEvEUlssE_EESt5arrayIPcLm3EELi4E23TrivialOffsetCalculatorILi2EjESC_ILi1EjENS0_6memory12LoadWithCastILi2EEENSF_13StoreWithCastILi1EEEEEviT_T0_T2_T3_T4_T5_,@function
        .size           _ZN2at6native27unrolled_elementwise_kernelINS0_13BinaryFunctorIsssZZZNS0_19maximum_kernel_cudaERNS_18TensorIteratorBaseEENKUlvE_clEvENKUlvE3_clEvEUlssE_EESt5arrayIPcLm3EELi4E23TrivialOffsetCalculatorILi2EjESC_ILi1EjENS0_6memory12LoadWithCastILi2EEENSF_13StoreWithCastILi1EEEEEviT_T0_T2_T3_T4_T5_,(.L_x_42419 - _ZN2at6native27unrolled_elementwise_kernelINS0_13BinaryFunctorIsssZZZNS0_19maximum_kernel_cudaERNS_18TensorIteratorBaseEENKUlvE_clEvENKUlvE3_clEvEUlssE_EESt5arrayIPcLm3EELi4E23TrivialOffsetCalculatorILi2EjESC_ILi1EjENS0_6memory12LoadWithCastILi2EEENSF_13StoreWithCastILi1EEEEEviT_T0_T2_T3_T4_T5_)
        .other          _ZN2at6native27unrolled_elementwise_kernelINS0_13BinaryFunctorIsssZZZNS0_19maximum_kernel_cudaERNS_18TensorIteratorBaseEENKUlvE_clEvENKUlvE3_clEvEUlssE_EESt5arrayIPcLm3EELi4E23TrivialOffsetCalculatorILi2EjESC_ILi1EjENS0_6memory12LoadWithCastILi2EEENSF_13StoreWithCastILi1EEEEEviT_T0_T2_T3_T4_T5_,@"STO_CUDA_ENTRY STV_DEFAULT"
_ZN2at6native27unrolled_elementwise_kernelINS0_13BinaryFunctorIsssZZZNS0_19maximum_kernel_cudaERNS_18TensorIteratorBaseEENKUlvE_clEvENKUlvE3_clEvEUlssE_EESt5arrayIPcLm3EELi4E23TrivialOffsetCalculatorILi2EjESC_ILi1EjENS0_6memory12LoadWithCastILi2EEENSF_13StoreWithCastILi1EEEEEviT_T0_T2_T3_T4_T5_:
.text._ZN2at6native27unrolled_elementwise_kernelINS0_13BinaryFunctorIsssZZZNS0_19maximum_kernel_cudaERNS_18TensorIteratorBaseEENKUlvE_clEvENKUlvE3_clEvEUlssE_EESt5arrayIPcLm3EELi4E23TrivialOffsetCalculatorILi2EjESC_ILi1EjENS0_6memory12LoadWithCastILi2EEENSF_13StoreWithCastILi1EEEEEviT_T0_T2_T3_T4_T5_:
        /* <DEDUP_REMOVED lines=33> */
.L_x_34408:
[----:B------:R3:W5:Y:S01]  /*0210*/  LDG.E.U8 R18, desc[UR36][R4.64] ;  /* 0x0000002404127981 */ /* 0x000762000c1e1100 */
[----:B------:R-:W-:Y:S05]  /*0220*/  BRA `(.L_x_34410) ;  /* 0x0000000c00587947 */ /* 0x000fea0003800000 */
.L_x_34407:
        /* <DEDUP_REMOVED lines=8> */
.L_x_34412:
[----:B------:R1:W5:Y:S01]  /*02b0*/  LDG.E.U16 R18, desc[UR36][R4.64] ;  /* 0x0000002404127981 */ /* 0x000362000c1e1500 */
[----:B------:R-:W-:Y:S05]  /*02c0*/  BRA `(.L_x_34410) ;  /* 0x0000000c00307947 */ /* 0x000fea0003800000 */
.L_x_34411:
[----:B------:R2:W5:Y:S01]  /*02d0*/  LDG.E.U16 R18, desc[UR36][R4.64] ;  /* 0x0000002404127981 */ /* 0x000562000c1e1500 */
[----:B------:R-:W-:Y:S05]  /*02e0*/  BRA `(.L_x_34410) ;  /* 0x0000000c00287947 */ /* 0x000fea0003800000 */
.L_x_34406:
        /* <DEDUP_REMOVED lines=9> */
.L_x_34414:
[----:B------:R-:W2:Y:S02]  /*0380*/  LDG.E.U16 R0, desc[UR36][R4.64] ;  /* 0x0000002404007981 */ /* 0x000ea4000c1e1500 */
[----:B--2---:R-:W-:-:S06]  /*0390*/  HADD2.F32 R0, -RZ, R0.H0_H0 ;  /* 0x20000000ff007230 */ /* 0x004fcc0000004100 */
[----:B------:R-:W0:Y:S02]  /*03a0*/  F2I.FTZ.TRUNC.NTZ R0, R0 ;  /* 0x0000000000007305 */ /* 0x000e24000021f100 */
[----:B0-----:R-:W-:Y:S01]  /*03b0*/  PRMT R18, R0, 0x7610, R18 ;  /* 0x0000761000127816 */ /* 0x001fe20000000012 */
[----:B------:R-:W-:Y:S06]  /*03c0*/  BRA `(.L_x_34410) ;  /* 0x0000000800f07947 */ /* 0x000fec0003800000 */
.L_x_34413:
        /* <DEDUP_REMOVED lines=9> */
.L_x_34416:
[----:B------:R-:W2:Y:S02]  /*0460*/  LDG.E.U16 R4, desc[UR36][R4.64] ;  /* 0x0000002404047981 */ /* 0x000ea4000c1e1500 */
[----:B--2---:R-:W-:-:S06]  /*0470*/  HADD2.F32 R0, -RZ, R4.H0_H0 ;  /* 0x20000004ff007230 */ /* 0x004fcc0000004100 */
[----:B------:R-:W0:Y:S02]  /*0480*/  F2I.FTZ.TRUNC.NTZ R0, R0 ;  /* 0x0000000000007305 */ /* 0x000e24000021f100 */
[----:B0-----:R-:W-:Y:S01]  /*0490*/  PRMT R18, R0, 0x7610, R18 ;  /* 0x0000761000127816 */ /* 0x001fe20000000012 */
[----:B------:R-:W-:Y:S06]  /*04a0*/  BRA `(.L_x_34410) ;  /* 0x0000000800b87947 */ /* 0x000fec0003800000 */
.L_x_34415:
[----:B------:R-:W2:Y:S02]  /*04b0*/  LDG.E.64 R4, desc[UR36][R4.64] ;  /* 0x0000002404047981 */ /* 0x000ea4000c1e1b00 */
[----:B--2---:R0:W1:Y:S01]  /*04c0*/  F2I.F64.TRUNC R18, R4 ;  /* 0x0000000400127311 */ /* 0x004062000030d100 */
[----:B------:R-:W-:Y:S05]  /*04d0*/  BRA `(.L_x_34410) ;  /* 0x0000000800ac7947 */ /* 0x000fea0003800000 */
.L_x_34405:
        /* <DEDUP_REMOVED lines=12> */
.L_x_34419:
[----:B------:R-:W2:Y:S02]  /*05a0*/  LDG.E.64 R4, desc[UR36][R4.64] ;  /* 0x0000002404047981 */ /* 0x000ea4000c1e1b00 */
[----:B--2---:R0:W1:Y:S01]  /*05b0*/  F2I.F64.TRUNC R18, R4 ;  /* 0x0000000400127311 */ /* 0x004062000030d100 */
[----:B------:R-:W-:Y:S05]  /*05c0*/  BRA `(.L_x_34410) ;  /* 0x0000000800707947 */ /* 0x000fea0003800000 */
.L_x_34418:
        /* <DEDUP_REMOVED lines=28> */
.L_x_34421:
        /* <DEDUP_REMOVED lines=16> */
.L_x_34420:
[----:B------:R-:W2:Y:S02]  /*0890*/  LDG.E.U16 R0, desc[UR36][R4.64] ;  /* 0x0000002404007981 */ /* 0x000ea4000c1e1500 */
[----:B--2---:R-:W-:-:S06]  /*08a0*/  IMAD.U32 R0, R0, 0x10000, RZ ;  /* 0x0001000000007824 */ /* 0x004fcc00078e00ff */
[----:B------:R-:W0:Y:S02]  /*08b0*/  F2I.FTZ.TRUNC.NTZ R0, R0 ;  /* 0x0000000000007305 */ /* 0x000e24000021f100 */
[----:B0-----:R-:W-:Y:S01]  /*08c0*/  PRMT R18, R0, 0x7610, R18 ;  /* 0x0000761000127816 */ /* 0x001fe20000000012 */
[----:B------:R-:W-:Y:S06]  /*08d0*/  BRA `(.L_x_34410) ;  /* 0x0000000400ac7947 */ /* 0x000fec0003800000 */
.L_x_34417:
        /* <DEDUP_REMOVED lines=10> */
.L_x_34424:
        /* <DEDUP_REMOVED lines=21> */
.L_x_34428:
[----:B------:R-:W-:Y:S05]  /*0ad0*/  BSYNC B1 ;  /* 0x0000000000017941 */ /* 0x000fea0003800000 */
.L_x_34427:
[----:B------:R-:W-:Y:S01]  /*0ae0*/  LEA R5, R0, 0x3b800000, 0x17 ;  /* 0x3b80000000057811 */ /* 0x000fe200078eb8ff */
[----:B------:R-:W-:-:S05]  /*0af0*/  IMAD.SHL.U32 R0, R3, 0x100000, RZ ;  /* 0x0010000003007824 */ /* 0x000fca00078e00ff */
[----:B------:R-:W-:-:S07]  /*0b00*/  LOP3.LUT R0, R5, R0, R6, 0xfe, !PT ;  /* 0x0000000005007212 */ /* 0x000fce00078efe06 */
.L_x_34426:
[----:B------:R-:W-:Y:S05]  /*0b10*/  BSYNC B0 ;  /* 0x0000000000007941 */ /* 0x000fea0003800000 */
.L_x_34425:
[----:B------:R-:W0:Y:S02]  /*0b20*/  F2I.FTZ.TRUNC.NTZ R0, R0 ;  /* 0x0000000000007305 */ /* 0x000e24000021f100 */
[----:B0-----:R-:W-:Y:S01]  /*0b30*/  PRMT R18, R0, 0x7610, R18 ;  /* 0x0000761000127816 */ /* 0x001fe20000000012 */
[----:B------:R-:W-:Y:S06]  /*0b40*/  BRA `(.L_x_34410) ;  /* 0x0000000400107947 */ /* 0x000fec0003800000 */
.L_x_34423:
        /* <DEDUP_REMOVED lines=21> */
.L_x_34432:
[----:B------:R-:W-:Y:S05]  /*0ca0*/  BSYNC B1 ;  /* 0x0000000000017941 */ /* 0x000fea0003800000 */
.L_x_34431:
[----:B------:R-:W-:Y:S01]  /*0cb0*/  LEA R5, R0, 0x37800000, 0x17 ;  /* 0x3780000000057811 */ /* 0x000fe200078eb8ff */
[----:B------:R-:W-:-:S05]  /*0cc0*/  IMAD.SHL.U32 R0, R3, 0x200000, RZ ;  /* 0x0020000003007824 */ /* 0x000fca00078e00ff */
[----:B------:R-:W-:-:S07]  /*0cd0*/  LOP3.LUT R0, R5, R0, R6, 0xfe, !PT ;  /* 0x0000000005007212 */ /* 0x000fce00078efe06 */
.L_x_34430:
[----:B------:R-:W-:Y:S05]  /*0ce0*/  BSYNC B0 ;  /* 0x0000000000007941 */ /* 0x000fea0003800000 */
.L_x_34429:
[----:B------:R-:W0:Y:S02]  /*0cf0*/  F2I.FTZ.TRUNC.NTZ R0, R0 ;  /* 0x0000000000007305 */ /* 0x000e24000021f100 */
[----:B0-----:R-:W-:Y:S01]  /*0d00*/  PRMT R18, R0, 0x7610, R18 ;  /* 0x0000761000127816 */ /* 0x001fe20000000012 */
[----:B------:R-:W-:Y:S06]  /*0d10*/  BRA `(.L_x_34410) ;  /* 0x00000000009c7947 */ /* 0x000fec0003800000 */
.L_x_34422:
        /* <DEDUP_REMOVED lines=14> */
.L_x_34436:
[----:B------:R-:W-:Y:S05]  /*0e00*/  BSYNC B0 ;  /* 0x0000000000007941 */ /* 0x000fea0003800000 */
.L_x_34435:
[----:B------:R-:W0:Y:S02]  /*0e10*/  F2I.FTZ.TRUNC.NTZ R0, R0 ;  /* 0x0000000000007305 */ /* 0x000e24000021f100 */
[----:B0-----:R-:W-:Y:S01]  /*0e20*/  PRMT R18, R0, 0x7610, R18 ;  /* 0x0000761000127816 */ /* 0x001fe20000000012 */
[----:B------:R-:W-:Y:S06]  /*0e30*/  BRA `(.L_x_34410) ;  /* 0x0000000000547947 */ /* 0x000fec0003800000 */
.L_x_34409:
        /* <DEDUP_REMOVED lines=16> */
.L_x_34437:
[----:B------:R-:W-:Y:S01]  /*0f40*/  PRMT R18, RZ, 0x7610, R18 ;  /* 0x00007610ff127816 */ /* 0x000fe20000000012 */
[----:B------:R-:W-:Y:S06]  /*0f50*/  BRA `(.L_x_34410) ;  /* 0x00000000000c7947 */ /* 0x000fec0003800000 */
.L_x_34434:
[----:B------:R0:W5:Y:S01]  /*0f60*/  LDG.E.U16 R18, desc[UR36][R4.64] ;  /* 0x0000002404127981 */ /* 0x000162000c1e1500 */
[----:B------:R-:W-:Y:S05]  /*0f70*/  BRA `(.L_x_34410) ;  /* 0x0000000000047947 */ /* 0x000fea0003800000 */
.L_x_34433:
[----:B------:R0:W5:Y:S02]  /*0f80*/  LDG.E.U16 R18, desc[UR36][R4.64] ;  /* 0x0000002404127981 */ /* 0x000164000c1e1500 */
.L_x_34410:
        /* <DEDUP_REMOVED lines=18> */
.L_x_34441:
[----:B------:R1:W5:Y:S01]  /*10b0*/  LDG.E.U8 R19, desc[UR36][R4.64] ;  /* 0x0000002404137981 */ /* 0x000362000c1e1100 */
[----:B------:R-:W-:Y:S05]  /*10c0*/  BRA `(.L_x_34443) ;  /* 0x0000000c00547947 */ /* 0x000fea0003800000 */
.L_x_34440:
        /* <DEDUP_REMOVED lines=8> */
.L_x_34445:
[----:B------:R3:W5:Y:S01]  /*1150*/  LDG.E.U16 R19, desc[UR36][R4.64] ;  /* 0x0000002404137981 */ /* 0x000762000c1e1500 */
[----:B------:R-:W-:Y:S05]  /*1160*/  BRA `(.L_x_34443) ;  /* 0x0000000c002c7947 */ /* 0x000fea0003800000 */
.L_x_34444:
[----:B------:R2:W5:Y:S01]  /*1170*/  LDG.E.U16 R19, desc[UR36][R4.64] ;  /* 0x0000002404137981 */ /* 0x000562000c1e1500 */
[----:B------:R-:W-:Y:S05]  /*1180*/  BRA `(.L_x_34443) ;  /* 0x0000000c00247947 */ /* 0x000fea0003800000 */
.L_x_34439:
        /* <DEDUP_REMOVED lines=9> */
.L_x_34447:
[----:B------:R-:W2:Y:S02]  /*1220*/  LDG.E.U16 R0, desc[UR36][R4.64] ;  /* 0x0000002404007981 */ /* 0x000ea4000c1e1500 */
[----:B--2---:R-:W-:-:S06]  /*1230*/  HADD2.F32 R0, -RZ, R0.H0_H0 ;  /* 0x20000000ff007230 */ /* 0x004fcc0000004100 */
[----:B------:R-:W0:Y:S02]  /*1240*/  F2I.FTZ.TRUNC.NTZ R0, R0 ;  /* 0x0000000000007305 */ /* 0x000e24000021f100 */
[----:B0-----:R-:W-:Y:S01]  /*1250*/  PRMT R19, R0, 0x7610, R19 ;  /* 0x0000761000137816 */ /* 0x001fe20000000013 */
[----:B------:R-:W-:Y:S06]  /*1260*/  BRA `(.L_x_34443) ;  /* 0x0000000800ec7947 */ /* 0x000fec0003800000 */
.L_x_34446:
        /* <DEDUP_REMOVED lines=9> */
.L_x_34449:
[----:B------:R-:W2:Y:S02]  /*1300*/  LDG.E.U16 R4, desc[UR36][R4.64] ;  /* 0x0000002404047981 */ /* 0x000ea4000c1e1500 */
[----:B--2---:R-:W-:-:S06]  /*1310*/  HADD2.F32 R0, -RZ, R4.H0_H0 ;  /* 0x20000004ff007230 */ /* 0x004fcc0000004100 */
[----:B------:R-:W0:Y:S02]  /*1320*/  F2I.FTZ.TRUNC.NTZ R0, R0 ;  /* 0x0000000000007305 */ /* 0x000e24000021f100 */
[----:B0-----:R-:W-:Y:S01]  /*1330*/  PRMT R19, R0, 0x7610, R19 ;  /* 0x0000761000137816 */ /* 0x001fe20000000013 */
[----:B------:R-:W-:Y:S06]  /*1340*/  BRA `(.L_x_34443) ;  /* 0x0000000800b47947 */ /* 0x000fec0003800000 */
.L_x_34448:
[----:B------:R-:W2:Y:S02]  /*1350*/  LDG.E.64 R4, desc[UR36][R4.64] ;  /* 0x0000002404047981 */ /* 0x000ea4000c1e1b00 */
[----:B--2---:R0:W1:Y:S01]  /*1360*/  F2I.F64.TRUNC R19, R4 ;  /* 0x0000000400137311 */ /* 0x004062000030d100 */
[----:B------:R-:W-:Y:S05]  /*1370*/  BRA `(.L_x_34443) ;  /* 0x0000000800a87947 */ /* 0x000fea0003800000 */
.L_x_34438:
        /* <DEDUP_REMOVED lines=12> */
.L_x_34452:
[----:B------:R-:W2:Y:S02]  /*1440*/  LDG.E.64 R4, desc[UR36][R4.64] ;  /* 0x0000002404047981 */ /* 0x000ea4000c1e1b00 */
[----:B--2---:R0:W1:Y:S01]  /*1450*/  F2I.F64.TRUNC R19, R4 ;  /* 0x0000000400137311 */ /* 0x004062000030d100 */
[----:B------:R-:W-:Y:S05]  /*1460*/  BRA `(.L_x_34443) ;  /* 0x00000008006c7947 */ /* 0x000fea0003800000 */
.L_x_34451:
        /* <DEDUP_REMOVED lines=28> */
.L_x_34454:
        /* <DEDUP_REMOVED lines=15> */
.L_x_34453:
[----:B------:R-:W2:Y:S02]  /*1720*/  LDG.E.U16 R0, desc[UR36][R4.64] ;  /* 0x0000002404007981 */ /* 0x000ea4000c1e1500 */
[----:B--2---:R-:W-:-:S06]  /*1730*/  IMAD.U32 R0, R0, 0x10000, RZ ;  /* 0x0001000000007824 */ /* 0x004fcc00078e00ff */
[----:B------:R-:W0:Y:S02]  /*1740*/  F2I.FTZ.TRUNC.NTZ R0, R0 ;  /* 0x0000000000007305 */ /* 0x000e24000021f100 */
[----:B0-----:R-:W-:Y:S01]  /*1750*/  PRMT R19, R0, 0x7610, R19 ;  /* 0x0000761000137816 */ /* 0x001fe20000000013 */
[----:B------:R-:W-:Y:S06]  /*1760*/  BRA `(.L_x_34443) ;  /* 0x0000000400ac7947 */ /* 0x000fec0003800000 */
.L_x_34450:
        /* <DEDUP_REMOVED lines=10> */
.L_x_34457:
        /* <DEDUP_REMOVED lines=21> */
.L_x_34461:
[----:B------:R-:W-:Y:S05]  /*1960*/  BSYNC B1 ;  /* 0x0000000000017941 */ /* 0x000fea0003800000 */
.L_x_34460:
[----:B------:R-:W-:Y:S01]  /*1970*/  LEA R5, R0, 0x3b800000, 0x17 ;  /* 0x3b80000000057811 */ /* 0x000fe200078eb8ff */
[----:B------:R-:W-:-:S05]  /*1980*/  IMAD.SHL.U32 R0, R3, 0x100000, RZ ;  /* 0x0010000003007824 */ /* 0x000fca00078e00ff */
[----:B------:R-:W-:-:S07]  /*1990*/  LOP3.LUT R0, R5, R0, R6, 0xfe, !PT ;  /* 0x0000000005007212 */ /* 0x000fce00078efe06 */
.L_x_34459:
[----:B------:R-:W-:Y:S05]  /*19a0*/  BSYNC B0 ;  /* 0x0000000000007941 */ /* 0x000fea0003800000 */
.L_x_34458:
[----:B------:R-:W0:Y:S02]  /*19b0*/  F2I.FTZ.TRUNC.NTZ R0, R0 ;  /* 0x0000000000007305 */ /* 0x000e24000021f100 */
[----:B0-----:R-:W-:Y:S01]  /*19c0*/  PRMT R19, R0, 0x7610, R19 ;  /* 0x0000761000137816 */ /* 0x001fe20000000013 */
[----:B------:R-:W-:Y:S06]  /*19d0*/  BRA `(.L_x_34443) ;  /* 0x0000000400107947 */ /* 0x000fec0003800000 */
.L_x_34456:
        /* <DEDUP_REMOVED lines=21> */
.L_x_34465:
[----:B------:R-:W-:Y:S05]  /*1b30*/  BSYNC B1 ;  /* 0x0000000000017941 */ /* 0x000fea0003800000 */
.L_x_34464:
[----:B------:R-:W-:Y:S01]  /*1b40*/  LEA R5, R0, 0x37800000, 0x17 ;  /* 0x3780000000057811 */ /* 0x000fe200078eb8ff */
[----:B------:R-:W-:-:S05]  /*1b50*/  IMAD.SHL.U32 R0, R3, 0x200000, RZ ;  /* 0x0020000003007824 */ /* 0x000fca00078e00ff */
[----:B------:R-:W-:-:S07]  /*1b60*/  LOP3.LUT R0, R5, R0, R6, 0xfe, !PT ;  /* 0x0000000005007212 */ /* 0x000fce00078efe06 */
.L_x_34463:
[----:B------:R-:W-:Y:S05]  /*1b70*/  BSYNC B0 ;  /* 0x0000000000007941 */ /* 0x000fea0003800000 */
.L_x_34462:
[----:B------:R-:W0:Y:S02]  /*1b80*/  F2I.FTZ.TRUNC.NTZ R0, R0 ;  /* 0x0000000000007305 */ /* 0x000e24000021f100 */
[----:B0-----:R-:W-:Y:S01]  /*1b90*/  PRMT R19, R0, 0x7610, R19 ;  /* 0x0000761000137816 */ /* 0x001fe20000000013 */
[----:B------:R-:W-:Y:S06]  /*1ba0*/  BRA `(.L_x_34443) ;  /* 0x00000000009c7947 */ /* 0x000fec0003800000 */
.L_x_34455:
        /* <DEDUP_REMOVED lines=14> */
.L_x_34469:
[----:B------:R-:W-:Y:S05]  /*1c90*/  BSYNC B0 ;  /* 0x0000000000007941 */ /* 0x000fea0003800000 */
.L_x_34468:
[----:B------:R-:W0:Y:S02]  /*1ca0*/  F2I.FTZ.TRUNC.NTZ R0, R0 ;  /* 0x0000000000007305 */ /* 0x000e24000021f100 */
[----:B0-----:R-:W-:Y:S01]  /*1cb0*/  PRMT R19, R0, 0x7610, R19 ;  /* 0x0000761000137816 */ /* 0x001fe20000000013 */
[----:B------:R-:W-:Y:S06]  /*1cc0*/  BRA `(.L_x_34443) ;  /* 0x0000000000547947 */ /* 0x000fec0003800000 */
.L_x_34442:
        /* <DEDUP_REMOVED lines=16> */
.L_x_34470:
[----:B------:R-:W-:Y:S01]  /*1dd0*/  PRMT R19, RZ, 0x7610, R19 ;  /* 0x00007610ff137816 */ /* 0x000fe20000000013 */
[----:B------:R-:W-:Y:S06]  /*1de0*/  BRA `(.L_x_34443) ;  /* 0x00000000000c7947 */ /* 0x000fec0003800000 */
.L_x_34467:
[----:B------:R0:W5:Y:S01]  /*1df0*/  LDG.E.U16 R19, desc[UR36][R4.64] ;  /* 0x0000002404137981 */ /* 0x000162000c1e1500 */
[----:B------:R-:W-:Y:S05]  /*1e00*/  BRA `(.L_x_34443) ;  /* 0x0000000000047947 */ /* 0x000fea0003800000 */
.L_x_34466:
[----:B------:R0:W5:Y:S02]  /*1e10*/  LDG.E.U16 R19, desc[UR36][R4.64] ;  /* 0x0000002404137981 */ /* 0x000164000c1e1500 */
.L_x_34443:
[----:B------:R-:W2:Y:S02]  /*1e20*/  S2R R27, SR_TID.X ;  /* 0x00000000001b7919 */ /* 0x000ea40000002100 */
[----:B--2---:R-:W-:-:S07]  /*1e30*/  VIADD R27, R27, 0x80 ;  /* 0x000000801b1b7836 */ /* 0x004fce0000000000 */
.L_x_34404:
[----:B------:R-:W-:Y:S05]  /*1e40*/  BSYNC B6 ;  /* 0x0000000000067941 */ /* 0x000fea0003800000 */
.L_x_34403:
        /* <DEDUP_REMOVED lines=23> */
.L_x_34476:
[----:B------:R0:W5:Y:S01]  /*1fc0*/  LDG.E.U8 R17, desc[UR36][R4.64] ;  /* 0x0000002404117981 */ /* 0x000162000c1e1100 */
[----:B------:R-:W-:Y:S05]  /*1fd0*/  BRA `(.L_x_34478) ;  /* 0x0000000c00547947 */ /* 0x000fea0003800000 */
.L_x_34475:
        /* <DEDUP_REMOVED lines=8> */
.L_x_34480:
[----:B------:R0:W5:Y:S01]  /*2060*/  LDG.E.U16 R17, desc[UR36][R4.64] ;  /* 0x0000002404117981 */ /* 0x000162000c1e1500 */
[----:B------:R-:W-:Y:S05]  /*2070*/  BRA `(.L_x_34478) ;  /* 0x0000000c002c7947 */ /* 0x000fea0003800000 */
.L_x_34479:
[----:B------:R0:W5:Y:S01]  /*2080*/  LDG.E.U16 R17, desc[UR36][R4.64] ;  /* 0x0000002404117981 */ /* 0x000162000c1e1500 */
[----:B------:R-:W-:Y:S05]  /*2090*/  BRA `(.L_x_34478) ;  /* 0x0000000c00247947 */ /* 0x000fea0003800000 */
.L_x_34474:
        /* <DEDUP_REMOVED lines=9> */
.L_x_34482:
[----:B------:R-:W2:Y:S02]  /*2130*/  LDG.E.U16 R0, desc[UR36][R4.64] ;  /* 0x0000002404007981 */ /* 0x000ea4000c1e1500 */
[----:B--2---:R-:W-:-:S06]  /*2140*/  HADD2.F32 R0, -RZ, R0.H0_H0 ;  /* 0x20000000ff007230 */ /* 0x004fcc0000004100 */
[----:B------:R-:W0:Y:S02]  /*2150*/  F2I.FTZ.TRUNC.NTZ R0, R0 ;  /* 0x0000000000007305 */ /* 0x000e24000021f100 */
[----:B0-----:R-:W-:Y:S01]  /*2160*/  PRMT R17, R0, 0x7610, R17 ;  /* 0x0000761000117816 */ /* 0x001fe20000000011 */
[----:B------:R-:W-:Y:S06]  /*2170*/  BRA `(.L_x_34478) ;  /* 0x0000000800ec7947 */ /* 0x000fec0003800000 */
.L_x_34481:
        /* <DEDUP_REMOVED lines=9> */
.L_x_34484:
[----:B------:R-:W2:Y:S02]  /*2210*/  LDG.E.U16 R4, desc[UR36][R4.64] ;  /* 0x0000002404047981 */ /* 0x000ea4000c1e1500 */
[----:B--2---:R-:W-:-:S06]  /*2220*/  HADD2.F32 R0, -RZ, R4.H0_H0 ;  /* 0x20000004ff007230 */ /* 0x004fcc0000004100 */
[----:B------:R-:W0:Y:S02]  /*2230*/  F2I.FTZ.TRUNC.NTZ R0, R0 ;  /* 0x0000000000007305 */ /* 0x000e24000021f100 */
[----:B0-----:R-:W-:Y:S01]  /*2240*/  PRMT R17, R0, 0x7610, R17 ;  /* 0x0000761000117816 */ /* 0x001fe20000000011 */
[----:B------:R-:W-:Y:S06]  /*2250*/  BRA `(.L_x_34478) ;  /* 0x0000000800b47947 */ /* 0x000fec0003800000 */
.L_x_34483:
[----:B------:R-:W2:Y:S02]  /*2260*/  LDG.E.64 R4, desc[UR36][R4.64] ;  /* 0x0000002404047981 */ /* 0x000ea4000c1e1b00 */
[----:B--2---:R0:W1:Y:S01]  /*2270*/  F2I.F64.TRUNC R17, R4 ;  /* 0x0000000400117311 */ /* 0x004062000030d100 */
[----:B------:R-:W-:Y:S05]  /*2280*/  BRA `(.L_x_34478) ;  /* 0x0000000800a87947 */ /* 0x000fea0003800000 */
.L_x_34473:
        /* <DEDUP_REMOVED lines=12> */
.L_x_34487:
[----:B------:R-:W2:Y:S02]  /*2350*/  LDG.E.64 R4, desc[UR36][R4.64] ;  /* 0x0000002404047981 */ /* 0x000ea4000c1e1b00 */
[----:B--2---:R0:W1:Y:S01]  /*2360*/  F2I.F64.TRUNC R17, R4 ;  /* 0x0000000400117311 */ /* 0x004062000030d100 */
[----:B------:R-:W-:Y:S05]  /*2370*/  BRA `(.L_x_34478) ;  /* 0x00000008006c7947 */ /* 0x000fea0003800000 */
.L_x_34486:
        /* <DEDUP_REMOVED lines=28> */
.L_x_34489:
        /* <DEDUP_REMOVED lines=15> */
.L_x_34488:
[----:B------:R-:W2:Y:S02]  /*2630*/  LDG.E.U16 R0, desc[UR36][R4.64] ;  /* 0x0000002404007981 */ /* 0x000ea4000c1e1500 */
[----:B--2---:R-:W-:-:S06]  /*2640*/  IMAD.U32 R0, R0, 0x10000, RZ ;  /* 0x0001000000007824 */ /* 0x004fcc00078e00ff */
[----:B------:R-:W0:Y:S02]  /*2650*/  F2I.FTZ.TRUNC.NTZ R0, R0 ;  /* 0x0000000000007305 */ /* 0x000e24000021f100 */
[----:B0-----:R-:W-:Y:S01]  /*2660*/  PRMT R17, R0, 0x7610, R17 ;  /* 0x0000761000117816 */ /* 0x001fe20000000011 */
[----:B------:R-:W-:Y:S06]  /*2670*/  BRA `(.L_x_34478) ;  /* 0x0000000400ac7947 */ /* 0x000fec0003800000 */
.L_x_34485:
        /* <DEDUP_REMOVED lines=10> */
.L_x_34492:
        /* <DEDUP_REMOVED lines=21> */
.L_x_34496:
[----:B------:R-:W-:Y:S05]  /*2870*/  BSYNC B1 ;  /* 0x0000000000017941 */ /* 0x000fea0003800000 */
.L_x_34495:
[----:B------:R-:W-:Y:S01]  /*2880*/  LEA R5, R0, 0x3b800000, 0x17 ;  /* 0x3b80000000057811 */ /* 0x000fe200078eb8ff */
[----:B------:R-:W-:-:S05]  /*2890*/  IMAD.SHL.U32 R0, R3, 0x100000, RZ ;  /* 0x0010000003007824 */ /* 0x000fca00078e00ff */
[----:B------:R-:W-:-:S07]  /*28a0*/  LOP3.LUT R0, R5, R0, R6, 0xfe, !PT ;  /* 0x0000000005007212 */ /* 0x000fce00078efe06 */
.L_x_34494:
[----:B------:R-:W-:Y:S05]  /*28b0*/  BSYNC B0 ;  /* 0x0000000000007941 */ /* 0x000fea0003800000 */
.L_x_34493:
[----:B------:R-:W0:Y:S02]  /*28c0*/  F2I.FTZ.TRUNC.NTZ R0, R0 ;  /* 0x0000000000007305 */ /* 0x000e24000021f100 */
[----:B0-----:R-:W-:Y:S01]  /*28d0*/  PRMT R17, R0, 0x7610, R17 ;  /* 0x0000761000117816 */ /* 0x001fe20000000011 */
[----:B------:R-:W-:Y:S06]  /*28e0*/  BRA `(.L_x_34478) ;  /* 0x0000000400107947 */ /* 0x000fec0003800000 */
.L_x_34491:
        /* <DEDUP_REMOVED lines=21> */
.L_x_34500:
[----:B------:R-:W-:Y:S05]  /*2a40*/  BSYNC B1 ;  /* 0x0000000000017941 */ /* 0x000fea0003800000 */
.L_x_34499:
[----:B------:R-:W-:Y:S01]  /*2a50*/  LEA R5, R0, 0x37800000, 0x17 ;  /* 0x3780000000057811 */ /* 0x000fe200078eb8ff */
[----:B------:R-:W-:-:S05]  /*2a60*/  IMAD.SHL.U32 R0, R3, 0x200000, RZ ;  /* 0x0020000003007824 */ /* 0x000fca00078e00ff */
[----:B------:R-:W-:-:S07]  /*2a70*/  LOP3.LUT R0, R5, R0, R6, 0xfe, !PT ;  /* 0x0000000005007212 */ /* 0x000fce00078efe06 */
.L_x_34498:
[----:B------:R-:W-:Y:S05]  /*2a80*/  BSYNC B0 ;  /* 0x0000000000007941 */ /* 0x000fea0003800000 */
.L_x_34497:
[----:B------:R-:W0:Y:S02]  /*2a90*/  F2I.FTZ.TRUNC.NTZ R0, R0 ;  /* 0x0000000000007305 */ /* 0x000e24000021f100 */
[----:B0-----:R-:W-:Y:S01]  /*2aa0*/  PRMT R17, R0, 0x7610, R17 ;  /* 0x0000761000117816 */ /* 0x001fe20000000011 */
[----:B------:R-:W-:Y:S06]  /*2ab0*/  BRA `(.L_x_34478) ;  /* 0x00000000009c7947 */ /* 0x000fec0003800000 */
.L_x_34490:
        /* <DEDUP_REMOVED lines=14> */
.L_x_34504:
[----:B------:R-:W-:Y:S05]  /*2ba0*/  BSYNC B0 ;  /* 0x0000000000007941 */ /* 0x000fea0003800000 */
.L_x_34503:
[----:B------:R-:W0:Y:S02]  /*2bb0*/  F2I.FTZ.TRUNC.NTZ R0, R0 ;  /* 0x0000000000007305 */ /* 0x000e24000021f100 */
[----:B0-----:R-:W-:Y:S01]  /*2bc0*/  PRMT R17, R0, 0x7610, R17 ;  /* 0x0000761000117816 */ /* 0x001fe20000000011 */
[----:B------:R-:W-:Y:S06]  /*2bd0*/  BRA `(.L_x_34478) ;  /* 0x0000000000547947 */ /* 0x000fec0003800000 */
.L_x_34477:
        /* <DEDUP_REMOVED lines=16> */
.L_x_34505:
[----:B------:R-:W-:Y:S01]  /*2ce0*/  PRMT R17, RZ, 0x7610, R17 ;  /* 0x00007610ff117816 */ /* 0x000fe20000000011 */
[----:B------:R-:W-:Y:S06]  /*2cf0*/  BRA `(.L_x_34478) ;  /* 0x00000000000c7947 */ /* 0x000fec0003800000 */
.L_x_34502:
[----:B------:R2:W5:Y:S01]  /*2d00*/  LDG.E.U16 R17, desc[UR36][R4.64] ;  /* 0x0000002404117981 */ /* 0x000562000c1e1500 */
[----:B------:R-:W-:Y:S05]  /*2d10*/  BRA `(.L_x_34478) ;  /* 0x0000000000047947 */ /* 0x000fea0003800000 */
.L_x_34501:
[----:B------:R3:W5:Y:S02]  /*2d20*/  LDG.E.U16 R17, desc[UR36][R4.64] ;  /* 0x0000002404117981 */ /* 0x000764000c1e1500 */
.L_x_34478:
        /* <DEDUP_REMOVED lines=18> */
.L_x_34509:
[----:B------:R0:W5:Y:S01]  /*2e50*/  LDG.E.U8 R22, desc[UR36][R4.64] ;  /* 0x0000002404167981 */ /* 0x000162000c1e1100 */
[----:B------:R-:W-:Y:S05]  /*2e60*/  BRA `(.L_x_34511) ;  /* 0x0000000c00547947 */ /* 0x000fea0003800000 */
.L_x_34508:
        /* <DEDUP_REMOVED lines=8> */
.L_x_34513:
[----:B------:R0:W5:Y:S01]  /*2ef0*/  LDG.E.U16 R22, desc[UR36][R4.64] ;  /* 0x0000002404167981 */ /* 0x000162000c1e1500 */
[----:B------:R-:W-:Y:S05]  /*2f00*/  BRA `(.L_x_34511) ;  /* 0x0000000c002c7947 */ /* 0x000fea0003800000 */
.L_x_34512:
[----:B------:R0:W5:Y:S01]  /*2f10*/  LDG.E.U16 R22, desc[UR36][R4.64] ;  /* 0x0000002404167981 */ /* 0x000162000c1e1500 */
[----:B------:R-:W-:Y:S05]  /*2f20*/  BRA `(.L_x_34511) ;  /* 0x0000000c00247947 */ /* 0x000fea0003800000 */
.L_x_34507:
        /* <DEDUP_REMOVED lines=9> */
.L_x_34515:
[----:B------:R-:W2:Y:S02]  /*2fc0*/  LDG.E.U16 R0, desc[UR36][R4.64] ;  /* 0x0000002404007981 */ /* 0x000ea4000c1e1500 */
[----:B--2---:R-:W-:-:S06]  /*2fd0*/  HADD2.F32 R0, -RZ, R0.H0_H0 ;  /* 0x20000000ff007230 */ /* 0x004fcc0000004100 */
[----:B------:R-:W0:Y:S02]  /*2fe0*/  F2I.FTZ.TRUNC.NTZ R0, R0 ;  /* 0x0000000000007305 */ /* 0x000e24000021f100 */
[----:B0-----:R-:W-:Y:S01]  /*2ff0*/  PRMT R22, R0, 0x7610, R22 ;  /* 0x0000761000167816 */ /* 0x001fe20000000016 */
[----:B------:R-:W-:Y:S06]  /*3000*/  BRA `(.L_x_34511) ;  /* 0x0000000800ec7947 */ /* 0x000fec0003800000 */
.L_x_34514:
        /* <DEDUP_REMOVED lines=9> */
.L_x_34517:
[----:B------:R-:W2:Y:S02]  /*30a0*/  LDG.E.U16 R4, desc[UR36][R4.64] ;  /* 0x0000002404047981 */ /* 0x000ea4000c1e1500 */
[----:B--2---:R-:W-:-:S06]  /*30b0*/  HADD2.F32 R0, -RZ, R4.H0_H0 ;  /* 0x20000004ff007230 */ /* 0x004fcc0000004100 */
[----:B------:R-:W0:Y:S02]  /*30c0*/  F2I.FTZ.TRUNC.NTZ R0, R0 ;  /* 0x0000000000007305 */ /* 0x000e24000021f100 */
[----:B0-----:R-:W-:Y:S01]  /*30d0*/  PRMT R22, R0, 0x7610, R22 ;  /* 0x0000761000167816 */ /* 0x001fe20000000016 */
[----:B------:R-:W-:Y:S06]  /*30e0*/  BRA `(.L_x_34511) ;  /* 0x0000000800b47947 */ /* 0x000fec0003800000 */
.L_x_34516:
[----:B------:R-:W2:Y:S02]  /*30f0*/  LDG.E.64 R4, desc[UR36][R4.64] ;  /* 0x0000002404047981 */ /* 0x000ea4000c1e1b00 */
[----:B--2---:R0:W2:Y:S01]  /*3100*/  F2I.F64.TRUNC R22, R4 ;  /* 0x0000000400167311 */ /* 0x0040a2000030d100 */
[----:B------:R-:W-:Y:S05]  /*3110*/  BRA `(.L_x_34511) ;  /* 0x0000000800a87947 */ /* 0x000fea0003800000 */
.L_x_34506:
        /* <DEDUP_REMOVED lines=12> */
.L_x_34520:
[----:B------:R-:W2:Y:S02]  /*31e0*/  LDG.E.64 R4, desc[UR36][R4.64] ;  /* 0x0000002404047981 */ /* 0x000ea4000c1e1b00 */
[----:B--2---:R4:W0:Y:S01]  /*31f0*/  F2I.F64.TRUNC R22, R4 ;  /* 0x0000000400167311 */ /* 0x004822000030d100 */
[----:B------:R-:W-:Y:S05]  /*3200*/  BRA `(.L_x_34511) ;  /* 0x00000008006c7947 */ /* 0x000fea0003800000 */
.L_x_34519:
        /* <DEDUP_REMOVED lines=28> */
.L_x_34522:
        /* <DEDUP_REMOVED lines=15> */
.L_x_34521:
[----:B------:R-:W2:Y:S02]  /*34c0*/  LDG.E.U16 R0, desc[UR36][R4.64] ;  /* 0x0000002404007981 */ /* 0x000ea4000c1e1500 */
[----:B--2---:R-:W-:-:S06]  /*34d0*/  IMAD.U32 R0, R0, 0x10000, RZ ;  /* 0x0001000000007824 */ /* 0x004fcc00078e00ff */
[----:B------:R-:W0:Y:S02]  /*34e0*/  F2I.FTZ.TRUNC.NTZ R0, R0 ;  /* 0x0000000000007305 */ /* 0x000e24000021f100 */
[----:B0-----:R-:W-:Y:S01]  /*34f0*/  PRMT R22, R0, 0x7610, R22 ;  /* 0x0000761000167816 */ /* 0x001fe20000000016 */
[----:B------:R-:W-:Y:S06]  /*3500*/  BRA `(.L_x_34511) ;  /* 0x0000000400ac7947 */ /* 0x000fec0003800000 */
.L_x_34518:
        /* <DEDUP_REMOVED lines=10> */
.L_x_34525:
        /* <DEDUP_REMOVED lines=21> */
.L_x_34529:
[----:B------:R-:W-:Y:S05]  /*3700*/  BSYNC B1 ;  /* 0x0000000000017941 */ /* 0x000fea0003800000 */
.L_x_34528:
[----:B------:R-:W-:Y:S01]  /*3710*/  LEA R5, R0, 0x3b800000, 0x17 ;  /* 0x3b80000000057811 */ /* 0x000fe200078eb8ff */
[----:B------:R-:W-:-:S05]  /*3720*/  IMAD.SHL.U32 R0, R3, 0x100000, RZ ;  /* 0x0010000003007824 */ /* 0x000fca00078e00ff */
[----:B------:R-:W-:-:S07]  /*3730*/  LOP3.LUT R0, R5, R0, R6, 0xfe, !PT ;  /* 0x0000000005007212 */ /* 0x000fce00078efe06 */
.L_x_34527:
[----:B------:R-:W-:Y:S05]  /*3740*/  BSYNC B0 ;  /* 0x0000000000007941 */ /* 0x000fea0003800000 */
.L_x_34526:
[----:B------:R-:W0:Y:S02]  /*3750*/  F2I.FTZ.TRUNC.NTZ R0, R0 ;  /* 0x0000000000007305 */ /* 0x000e24000021f100 */
[----:B0-----:R-:W-:Y:S01]  /*3760*/  PRMT R22, R0, 0x7610, R22 ;  /* 0x0000761000167816 */ /* 0x001fe20000000016 */
[----:B------:R-:W-:Y:S06]  /*3770*/  BRA `(.L_x_34511) ;  /* 0x0000000400107947 */ /* 0x000fec0003800000 */
.L_x_34524:
        /* <DEDUP_REMOVED lines=21> */
.L_x_34533:
[----:B------:R-:W-:Y:S05]  /*38d0*/  BSYNC B1 ;  /* 0x0000000000017941 */ /* 0x000fea0003800000 */
.L_x_34532:
[----:B------:R-:W-:Y:S01]  /*38e0*/  LEA R5, R0, 0x37800000, 0x17 ;  /* 0x3780000000057811 */ /* 0x000fe200078eb8ff */
[----:B------:R-:W-:-:S05]  /*38f0*/  IMAD.SHL.U32 R0, R3, 0x200000, RZ ;  /* 0x0020000003007824 */ /* 0x000fca00078e00ff */
[----:B------:R-:W-:-:S07]  /*3900*/  LOP3.LUT R0, R5, R0, R6, 0xfe, !PT ;  /* 0x0000000005007212 */ /* 0x000fce00078efe06 */
.L_x_34531:
[----:B------:R-:W-:Y:S05]  /*3910*/  BSYNC B0 ;  /* 0x0000000000007941 */ /* 0x000fea0003800000 */
.L_x_34530:
[----:B------:R-:W0:Y:S02]  /*3920*/  F2I.FTZ.TRUNC.NTZ R0, R0 ;  /* 0x0000000000007305 */ /* 0x000e24000021f100 */
[----:B0-----:R-:W-:Y:S01]  /*3930*/  PRMT R22, R0, 0x7610, R22 ;  /* 0x0000761000167816 */ /* 0x001fe20000000016 */
[----:B------:R-:W-:Y:S06]  /*3940*/  BRA `(.L_x_34511) ;  /* 0x00000000009c7947 */ /* 0x000fec0003800000 */
.L_x_34523:
        /* <DEDUP_REMOVED lines=14> */
.L_x_34537:
[----:B------:R-:W-:Y:S05]  /*3a30*/  BSYNC B0 ;  /* 0x0000000000007941 */ /* 0x000fea0003800000 */
.L_x_34536:
[----:B------:R-:W0:Y:S02]  /*3a40*/  F2I.FTZ.TRUNC.NTZ R0, R0 ;  /* 0x0000000000007305 */ /* 0x000e24000021f100 */
[----:B0-----:R-:W-:Y:S01]  /*3a50*/  PRMT R22, R0, 0x7610, R22 ;  /* 0x0000761000167816 */ /* 0x001fe20000000016 */
[----:B------:R-:W-:Y:S06]  /*3a60*/  BRA `(.L_x_34511) ;  /* 0x0000000000547947 */ /* 0x000fec0003800000 */
.L_x_34510:
        /* <DEDUP_REMOVED lines=16> */
.L_x_34538:
[----:B------:R-:W-:Y:S01]  /*3b70*/  PRMT R22, RZ, 0x7610, R22 ;  /* 0x00007610ff167816 */ /* 0x000fe20000000016 */
[----:B------:R-:W-:Y:S06]  /*3b80*/  BRA `(.L_x_34511) ;  /* 0x00000000000c7947 */ /* 0x000fec0003800000 */
.L_x_34535:
[----:B------:R2:W5:Y:S01]  /*3b90*/  LDG.E.U16 R22, desc[UR36][R4.64] ;  /* 0x0000002404167981 */ /* 0x000562000c1e1500 */
[----:B------:R-:W-:Y:S05]  /*3ba0*/  BRA `(.L_x_34511) ;  /* 0x0000000000047947 */ /* 0x000fea0003800000 */
.L_x_34534:
[----:B------:R3:W5:Y:S02]  /*3bb0*/  LDG.E.U16 R22, desc[UR36][R4.64] ;  /* 0x0000002404167981 */ /* 0x000764000c1e1500 */
.L_x_34511:
[----:B------:R-:W-:-:S07]  /*3bc0*/  VIADD R27, R27, 0x80 ;  /* 0x000000801b1b7836 */ /* 0x000fce0000000000 */
.L_x_34472:
[----:B------:R-:W-:Y:S05]  /*3bd0*/  BSYNC B6 ;  /* 0x0000000000067941 */ /* 0x000fea0003800000 */
.L_x_34471:
        /* <DEDUP_REMOVED lines=25> */
.L_x_34544:
[----:B------:R0:W5:Y:S01]  /*3d70*/  LDG.E.U8 R24, desc[UR36][R4.64] ;  /* 0x0000002404187981 */ /* 0x000162000c1e1100 */
[----:B------:R-:W-:Y:S05]  /*3d80*/  BRA `(.L_x_34546) ;  /* 0x0000000c00547947 */ /* 0x000fea0003800000 */
.L_x_34543:
        /* <DEDUP_REMOVED lines=8> */
.L_x_34548:
[----:B------:R0:W5:Y:S01]  /*3e10*/  LDG.E.U16 R24, desc[UR36][R4.64] ;  /* 0x0000002404187981 */ /* 0x000162000c1e1500 */
[----:B------:R-:W-:Y:S05]  /*3e20*/  BRA `(.L_x_34546) ;  /* 0x0000000c002c7947 */ /* 0x000fea0003800000 */
.L_x_34547:
[----:B------:R0:W5:Y:S01]  /*3e30*/  LDG.E.U16 R24, desc[UR36][R4.64] ;  /* 0x0000002404187981 */ /* 0x000162000c1e1500 */
[----:B------:R-:W-:Y:S05]  /*3e40*/  BRA `(.L_x_34546) ;  /* 0x0000000c00247947 */ /* 0x000fea0003800000 */
.L_x_34542:
        /* <DEDUP_REMOVED lines=9> */
.L_x_34550:
[----:B------:R-:W2:Y:S02]  /*3ee0*/  LDG.E.U16 R0, desc[UR36][R4.64] ;  /* 0x0000002404007981 */ /* 0x000ea4000c1e1500 */
[----:B--2---:R-:W-:-:S06]  /*3ef0*/  HADD2.F32 R0, -RZ, R0.H0_H0 ;  /* 0x20000000ff007230 */ /* 0x004fcc0000004100 */
[----:B------:R-:W0:Y:S02]  /*3f00*/  F2I.FTZ.TRUNC.NTZ R0, R0 ;  /* 0x0000000000007305 */ /* 0x000e24000021f100 */
[----:B0-----:R-:W-:Y:S01]  /*3f10*/  PRMT R24, R0, 0x7610, R24 ;  /* 0x0000761000187816 */ /* 0x001fe20000000018 */
[----:B------:R-:W-:Y:S06]  /*3f20*/  BRA `(.L_x_34546) ;  /* 0x0000000800ec7947 */ /* 0x000fec0003800000 */
.L_x_34549:
        /* <DEDUP_REMOVED lines=9> */
.L_x_34552:
[----:B------:R-:W2:Y:S02]  /*3fc0*/  LDG.E.U16 R4, desc[UR36][R4.64] ;  /* 0x0000002404047981 */ /* 0x000ea4000c1e1500 */
[----:B--2---:R-:W-:-:S06]  /*3fd0*/  HADD2.F32 R0, -RZ, R4.H0_H0 ;  /* 0x20000004ff007230 */ /* 0x004fcc0000004100 */
[----:B------:R-:W0:Y:S02]  /*3fe0*/  F2I.FTZ.TRUNC.NTZ R0, R0 ;  /* 0x0000000000007305 */ /* 0x000e24000021f100 */
[----:B0-----:R-:W-:Y:S01]  /*3ff0*/  PRMT R24, R0, 0x7610, R24 ;  /* 0x0000761000187816 */ /* 0x001fe20000000018 */
[----:B------:R-:W-:Y:S06]  /*4000*/  BRA `(.L_x_34546) ;  /* 0x0000000800b47947 */ /* 0x000fec0003800000 */
.L_x_34551:
[----:B------:R-:W2:Y:S02]  /*4010*/  LDG.E.64 R4, desc[UR36][R4.64] ;  /* 0x0000002404047981 */ /* 0x000ea4000c1e1b00 */
[----:B--2---:R0:W1:Y:S01]  /*4020*/  F2I.F64.TRUNC R24, R4 ;  /* 0x0000000400187311 */ /* 0x004062000030d100 */
[----:B------:R-:W-:Y:S05]  /*4030*/  BRA `(.L_x_34546) ;  /* 0x0000000800a87947 */ /* 0x000fea0003800000 */
.L_x_34541:
        /* <DEDUP_REMOVED lines=12> */
.L_x_34555:
[----:B------:R-:W2:Y:S02]  /*4100*/  LDG.E.64 R4, desc[UR36][R4.64] ;  /* 0x0000002404047981 */ /* 0x000ea4000c1e1b00 */
[----:B--2---:R0:W1:Y:S01]  /*4110*/  F2I.F64.TRUNC R24, R4 ;  /* 0x0000000400187311 */ /* 0x004062000030d100 */
[----:B------:R-:W-:Y:S05]  /*4120*/  BRA `(.L_x_34546) ;  /* 0x00000008006c7947 */ /* 0x000fea0003800000 */
.L_x_34554:
        /* <DEDUP_REMOVED lines=28> */
.L_x_34557:
        /* <DEDUP_REMOVED lines=15> */
.L_x_34556:
[----:B------:R-:W2:Y:S02]  /*43e0*/  LDG.E.U16 R0, desc[UR36][R4.64] ;  /* 0x0000002404007981 */ /* 0x000ea4000c1e1500 */
[----:B--2---:R-:W-:-:S06]  /*43f0*/  IMAD.U32 R0, R0, 0x10000, RZ ;  /* 0x0001000000007824 */ /* 0x004fcc00078e00ff */
[----:B------:R-:W0:Y:S02]  /*4400*/  F2I.FTZ.TRUNC.NTZ R0, R0 ;  /* 0x0000000000007305 */ /* 0x000e24000021f100 */
[----:B0-----:R-:W-:Y:S01]  /*4410*/  PRMT R24, R0, 0x7610, R24 ;  /* 0x0000761000187816 */ /* 0x001fe20000000018 */
[----:B------:R-:W-:Y:S06]  /*4420*/  BRA `(.L_x_34546) ;  /* 0x0000000400ac7947 */ /* 0x000fec0003800000 */
.L_x_34553:
        /* <DEDUP_REMOVED lines=10> */
.L_x_34560:
        /* <DEDUP_REMOVED lines=21> */
.L_x_34564:
[----:B------:R-:W-:Y:S05]  /*4620*/  BSYNC B1 ;  /* 0x0000000000017941 */ /* 0x000fea0003800000 */
.L_x_34563:
[----:B------:R-:W-:Y:S01]  /*4630*/  LEA R5, R0, 0x3b800000, 0x17 ;  /* 0x3b80000000057811 */ /* 0x000fe200078eb8ff */
[----:B------:R-:W-:-:S05]  /*4640*/  IMAD.SHL.U32 R0, R3, 0x100000, RZ ;  /* 0x0010000003007824 */ /* 0x000fca00078e00ff */
[----:B------:R-:W-:-:S07]  /*4650*/  LOP3.LUT R0, R5, R0, R6, 0xfe, !PT ;  /* 0x0000000005007212 */ /* 0x000fce00078efe06 */
.L_x_34562:
[----:B------:R-:W-:Y:S05]  /*4660*/  BSYNC B0 ;  /* 0x0000000000007941 */ /* 0x000fea0003800000 */
.L_x_34561:
[----:B------:R-:W0:Y:S02]  /*4670*/  F2I.FTZ.TRUNC.NTZ R0, R0 ;  /* 0x0000000000007305 */ /* 0x000e24000021f100 */
[----:B0-----:R-:W-:Y:S01]  /*4680*/  PRMT R24, R0, 0x7610, R24 ;  /* 0x0000761000187816 */ /* 0x001fe20000000018 */
[----:B------:R-:W-:Y:S06]  /*4690*/  BRA `(.L_x_34546) ;  /* 0x0000000400107947 */ /* 0x000fec0003800000 */
.L_x_34559:
        /* <DEDUP_REMOVED lines=21> */
.L_x_34568:
[----:B------:R-:W-:Y:S05]  /*47f0*/  BSYNC B1 ;  /* 0x0000000000017941 */ /* 0x000fea0003800000 */
.L_x_34567:
[----:B------:R-:W-:Y:S01]  /*4800*/  LEA R5, R0, 0x37800000, 0x17 ;  /* 0x3780000000057811 */ /* 0x000fe200078eb8ff */
[----:B------:R-:W-:-:S05]  /*4810*/  IMAD.SHL.U32 R0, R3, 0x200000, RZ ;  /* 0x0020000003007824 */ /* 0x000fca00078e00ff */
[----:B------:R-:W-:-:S07]  /*4820*/  LOP3.LUT R0, R5, R0, R6, 0xfe, !PT ;  /* 0x0000000005007212 */ /* 0x000fce00078efe06 */
.L_x_34566:
[----:B------:R-:W-:Y:S05]  /*4830*/  BSYNC B0 ;  /* 0x0000000000007941 */ /* 0x000fea0003800000 */
.L_x_34565:
[----:B------:R-:W0:Y:S02]  /*4840*/  F2I.FTZ.TRUNC.NTZ R0, R0 ;  /* 0x0000000000007305 */ /* 0x000e24000021f100 */
[----:B0-----:R-:W-:Y:S01]  /*4850*/  PRMT R24, R0, 0x7610, R24 ;  /* 0x0000761000187816 */ /* 0x001fe20000000018 */
[----:B------:R-:W-:Y:S06]  /*4860*/  BRA `(.L_x_34546) ;  /* 0x00000000009c7947 */ /* 0x000fec0003800000 */
.L_x_34558:
        /* <DEDUP_REMOVED lines=14> */
.L_x_34572:
[----:B------:R-:W-:Y:S05]  /*4950*/  BSYNC B0 ;  /* 0x0000000000007941 */ /* 0x000fea0003800000 */
.L_x_34571:
[----:B------:R-:W0:Y:S02]  /*4960*/  F2I.FTZ.TRUNC.NTZ R0, R0 ;  /* 0x0000000000007305 */ /* 0x000e24000021f100 */
[----:B0-----:R-:W-:Y:S01]  /*4970*/  PRMT R24, R0, 0x7610, R24 ;  /* 0x0000761000187816 */ /* 0x001fe20000000018 */
[----:B------:R-:W-:Y:S06]  /*4980*/  BRA `(.L_x_34546) ;  /* 0x0000000000547947 */ /* 0x000fec0003800000 */
.L_x_34545:
        /* <DEDUP_REMOVED lines=16> */
.L_x_34573:
[----:B------:R-:W-:Y:S01]  /*4a90*/  PRMT R24, RZ, 0x7610, R24 ;  /* 0x00007610ff187816 */ /* 0x000fe20000000018 */
[----:B------:R-:W-:Y:S06]  /*4aa0*/  BRA `(.L_x_34546) ;  /* 0x00000000000c7947 */ /* 0x000fec0003800000 */
.L_x_34570:
[----:B------:R3:W5:Y:S01]  /*4ab0*/  LDG.E.U16 R24, desc[UR36][R4.64] ;  /* 0x0000002404187981 */ /* 0x000762000c1e1500 */
[----:B------:R-:W-:Y:S05]  /*4ac0*/  BRA `(.L_x_34546) ;  /* 0x0000000000047947 */ /* 0x000fea0003800000 */
.L_x_34569:
[----:B------:R4:W5:Y:S02]  /*4ad0*/  LDG.E.U16 R24, desc[UR36][R4.64] ;  /* 0x0000002404187981 */ /* 0x000964000c1e1500 */
.L_x_34546:
        /* <DEDUP_REMOVED lines=19> */
.L_x_34577:
[----:B------:R0:W5:Y:S01]  /*4c10*/  LDG.E.U8 R25, desc[UR36][R4.64] ;  /* 0x0000002404197981 */ /* 0x000162000c1e1100 */
[----:B------:R-:W-:Y:S05]  /*4c20*/  BRA `(.L_x_34579) ;  /* 0x0000000c00547947 */ /* 0x000fea0003800000 */
.L_x_34576:
        /* <DEDUP_REMOVED lines=8> */
.L_x_34581:
[----:B------:R0:W5:Y:S01]  /*4cb0*/  LDG.E.U16 R25, desc[UR36][R4.64] ;  /* 0x0000002404197981 */ /* 0x000162000c1e1500 */
[----:B------:R-:W-:Y:S05]  /*4cc0*/  BRA `(.L_x_34579) ;  /* 0x0000000c002c7947 */ /* 0x000fea0003800000 */
.L_x_34580:
[----:B------:R0:W5:Y:S01]  /*4cd0*/  LDG.E.U16 R25, desc[UR36][R4.64] ;  /* 0x0000002404197981 */ /* 0x000162000c1e1500 */
[----:B------:R-:W-:Y:S05]  /*4ce0*/  BRA `(.L_x_34579) ;  /* 0x0000000c00247947 */ /* 0x000fea0003800000 */
.L_x_34575:
        /* <DEDUP_REMOVED lines=9> */
.L_x_34583:
[----:B------:R-:W2:Y:S02]  /*4d80*/  LDG.E.U16 R0, desc[UR36][R4.64] ;  /* 0x0000002404007981 */ /* 0x000ea4000c1e1500 */
[----:B--2---:R-:W-:-:S06]  /*4d90*/  HADD2.F32 R0, -RZ, R0.H0_H0 ;  /* 0x20000000ff007230 */ /* 0x004fcc0000004100 */
[----:B------:R-:W0:Y:S02]  /*4da0*/  F2I.FTZ.TRUNC.NTZ R0, R0 ;  /* 0x0000000000007305 */ /* 0x000e24000021f100 */
[----:B0-----:R-:W-:Y:S01]  /*4db0*/  PRMT R25, R0, 0x7610, R25 ;  /* 0x0000761000197816 */ /* 0x001fe20000000019 */
[----:B------:R-:W-:Y:S06]  /*4dc0*/  BRA `(.L_x_34579) ;  /* 0x0000000800ec7947 */ /* 0x000fec0003800000 */
.L_x_34582:
        /* <DEDUP_REMOVED lines=9> */
.L_x_34585:
[----:B------:R-:W2:Y:S02]  /*4e60*/  LDG.E.U16 R4, desc[UR36][R4.64] ;  /* 0x0000002404047981 */ /* 0x000ea4000c1e1500 */
[----:B--2---:R-:W-:-:S06]  /*4e70*/  HADD2.F32 R0, -RZ, R4.H0_H0 ;  /* 0x20000004ff007230 */ /* 0x004fcc0000004100 */
[----:B------:R-:W0:Y:S02]  /*4e80*/  F2I.FTZ.TRUNC.NTZ R0, R0 ;  /* 0x0000000000007305 */ /* 0x000e24000021f100 */
[----:B0-----:R-:W-:Y:S01]  /*4e90*/  PRMT R25, R0, 0x7610, R25 ;  /* 0x0000761000197816 */ /* 0x001fe20000000019 */
[----:B------:R-:W-:Y:S06]  /*4ea0*/  BRA `(.L_x_34579) ;  /* 0x0000000800b47947 */ /* 0x000fec0003800000 */
.L_x_34584:
[----:B------:R-:W2:Y:S02]  /*4eb0*/  LDG.E.64 R4, desc[UR36][R4.64] ;  /* 0x0000002404047981 */ /* 0x000ea4000c1e1b00 */
[----:B--2---:R0:W1:Y:S01]  /*4ec0*/  F2I.F64.TRUNC R25, R4 ;  /* 0x0000000400197311 */ /* 0x004062000030d100 */
[----:B------:R-:W-:Y:S05]  /*4ed0*/  BRA `(.L_x_34579) ;  /* 0x0000000800a87947 */ /* 0x000fea0003800000 */
.L_x_34574:
        /* <DEDUP_REMOVED lines=12> */
.L_x_34588:
[----:B------:R-:W2:Y:S02]  /*4fa0*/  LDG.E.64 R4, desc[UR36][R4.64] ;  /* 0x0000002404047981 */ /* 0x000ea4000c1e1b00 */
[----:B--2---:R3:W4:Y:S01]  /*4fb0*/  F2I.F64.TRUNC R25, R4 ;  /* 0x0000000400197311 */ /* 0x004722000030d100 */
[----:B------:R-:W-:Y:S05]  /*4fc0*/  BRA `(.L_x_34579) ;  /* 0x00000008006c7947 */ /* 0x000fea0003800000 */
.L_x_34587:
        /* <DEDUP_REMOVED lines=28> */
.L_x_34590:
        /* <DEDUP_REMOVED lines=15> */
.L_x_34589:
[----:B------:R-:W2:Y:S02]  /*5280*/  LDG.E.U16 R0, desc[UR36][R4.64] ;  /* 0x0000002404007981 */ /* 0x000ea4000c1e1500 */
[----:B--2---:R-:W-:-:S06]  /*5290*/  IMAD.U32 R0, R0, 0x10000, RZ ;  /* 0x0001000000007824 */ /* 0x004fcc00078e00ff */
[----:B------:R-:W0:Y:S02]  /*52a0*/  F2I.FTZ.TRUNC.NTZ R0, R0 ;  /* 0x0000000000007305 */ /* 0x000e24000021f100 */
[----:B0-----:R-:W-:Y:S01]  /*52b0*/  PRMT R25, R0, 0x7610, R25 ;  /* 0x0000761000197816 */ /* 0x001fe20000000019 */
[----:B------:R-:W-:Y:S06]  /*52c0*/  BRA `(.L_x_34579) ;  /* 0x0000000400ac7947 */ /* 0x000fec0003800000 */
.L_x_34586:
        /* <DEDUP_REMOVED lines=10> */
.L_x_34593:
        /* <DEDUP_REMOVED lines=21> */
.L_x_34597:
[----:B------:R-:W-:Y:S05]  /*54c0*/  BSYNC B1 ;  /* 0x0000000000017941 */ /* 0x000fea0003800000 */
.L_x_34596:
[----:B------:R-:W-:Y:S01]  /*54d0*/  LEA R5, R0, 0x3b800000, 0x17 ;  /* 0x3b80000000057811 */ /* 0x000fe200078eb8ff */
[----:B------:R-:W-:-:S05]  /*54e0*/  IMAD.SHL.U32 R0, R3, 0x100000, RZ ;  /* 0x0010000003007824 */ /* 0x000fca00078e00ff */
[----:B------:R-:W-:-:S07]  /*54f0*/  LOP3.LUT R0, R5, R0, R6, 0xfe, !PT ;  /* 0x0000000005007212 */ /* 0x000fce00078efe06 */
.L_x_34595:
[----:B------:R-:W-:Y:S05]  /*5500*/  BSYNC B0 ;  /* 0x0000000000007941 */ /* 0x000fea0003800000 */
.L_x_34594:
[----:B------:R-:W0:Y:S02]  /*5510*/  F2I.FTZ.TRUNC.NTZ R0, R0 ;  /* 0x0000000000007305 */ /* 0x000e24000021f100 */
[----:B0-----:R-:W-:Y:S01]  /*5520*/  PRMT R25, R0, 0x7610, R25 ;  /* 0x0000761000197816 */ /* 0x001fe20000000019 */
[----:B------:R-:W-:Y:S06]  /*5530*/  BRA `(.L_x_34579) ;  /* 0x0000000400107947 */ /* 0x000fec0003800000 */
.L_x_34592:
        /* <DEDUP_REMOVED lines=21> */
.L_x_34601:
[----:B------:R-:W-:Y:S05]  /*5690*/  BSYNC B1 ;  /* 0x0000000000017941 */ /* 0x000fea0003800000 */
.L_x_34600:
[----:B------:R-:W-:Y:S01]  /*56a0*/  LEA R5, R0, 0x37800000, 0x17 ;  /* 0x3780000000057811 */ /* 0x000fe200078eb8ff */
[----:B------:R-:W-:-:S05]  /*56b0*/  IMAD.SHL.U32 R0, R3, 0x200000, RZ ;  /* 0x0020000003007824 */ /* 0x000fca00078e00ff */
[----:B------:R-:W-:-:S07]  /*56c0*/  LOP3.LUT R0, R5, R0, R6, 0xfe, !PT ;  /* 0x0000000005007212 */ /* 0x000fce00078efe06 */
.L_x_34599:
[----:B------:R-:W-:Y:S05]  /*56d0*/  BSYNC B0 ;  /* 0x0000000000007941 */ /* 0x000fea0003800000 */
.L_x_34598:
[----:B------:R-:W0:Y:S02]  /*56e0*/  F2I.FTZ.TRUNC.NTZ R0, R0 ;  /* 0x0000000000007305 */ /* 0x000e24000021f100 */
[----:B0-----:R-:W-:Y:S01]  /*56f0*/  PRMT R25, R0, 0x7610, R25 ;  /* 0x0000761000197816 */ /* 0x001fe20000000019 */
[----:B------:R-:W-:Y:S06]  /*5700*/  BRA `(.L_x_34579) ;  /* 0x00000000009c7947 */ /* 0x000fec0003800000 */
.L_x_34591:
        /* <DEDUP_REMOVED lines=14> */
.L_x_34605:
[----:B------:R-:W-:Y:S05]  /*57f0*/  BSYNC B0 ;  /* 0x0000000000007941 */ /* 0x000fea0003800000 */
.L_x_34604:
[----:B------:R-:W0:Y:S02]  /*5800*/  F2I.FTZ.TRUNC.NTZ R0, R0 ;  /* 0x0000000000007305 */ /* 0x000e24000021f100 */
[----:B0-----:R-:W-:Y:S01]  /*5810*/  PRMT R25, R0, 0x7610, R25 ;  /* 0x0000761000197816 */ /* 0x001fe20000000019 */
[----:B------:R-:W-:Y:S06]  /*5820*/  BRA `(.L_x_34579) ;  /* 0x0000000000547947 */ /* 0x000fec0003800000 */
.L_x_34578:
        /* <DEDUP_REMOVED lines=16> */
.L_x_34606:
[----:B------:R-:W-:Y:S01]  /*5930*/  PRMT R25, RZ, 0x7610, R25 ;  /* 0x00007610ff197816 */ /* 0x000fe20000000019 */
[----:B------:R-:W-:Y:S06]  /*5940*/  BRA `(.L_x_34579) ;  /* 0x00000000000c7947 */ /* 0x000fec0003800000 */
.L_x_34603:
[----:B------:R1:W5:Y:S01]  /*5950*/  LDG.E.U16 R25, desc[UR36][R4.64] ;  /* 0x0000002404197981 */ /* 0x000362000c1e1500 */
[----:B------:R-:W-:Y:S05]  /*5960*/  BRA `(.L_x_34579) ;  /* 0x0000000000047947 */ /* 0x000fea0003800000 */
.L_x_34602:
[----:B------:R2:W5:Y:S02]  /*5970*/  LDG.E.U16 R25, desc[UR36][R4.64] ;  /* 0x0000002404197981 */ /* 0x000564000c1e1500 */
.L_x_34579:
[----:B------:R-:W-:-:S07]  /*5980*/  VIADD R27, R27, 0x80 ;  /* 0x000000801b1b7836 */ /* 0x000fce0000000000 */
.L_x_34540:
[----:B------:R-:W-:Y:S05]  /*5990*/  BSYNC B6 ;  /* 0x0000000000067941 */ /* 0x000fea0003800000 */
.L_x_34539:
        /* <DEDUP_REMOVED lines=23> */
.L_x_34612:
[----:B------:R0:W5:Y:S01]  /*5b10*/  LDG.E.U8 R26, desc[UR36][R4.64] ;  /* 0x00000024041a7981 */ /* 0x000162000c1e1100 */
[----:B------:R-:W-:Y:S05]  /*5b20*/  BRA `(.L_x_34614) ;  /* 0x0000000c00587947 */ /* 0x000fea0003800000 */
.L_x_34611:
        /* <DEDUP_REMOVED lines=8> */
.L_x_34616:
[----:B------:R3:W5:Y:S01]  /*5bb0*/  LDG.E.U16 R26, desc[UR36][R4.64] ;  /* 0x00000024041a7981 */ /* 0x000762000c1e1500 */
[----:B------:R-:W-:Y:S05]  /*5bc0*/  BRA `(.L_x_34614) ;  /* 0x0000000c00307947 */ /* 0x000fea0003800000 */
.L_x_34615:
[----:B------:R2:W5:Y:S01]  /*5bd0*/  LDG.E.U16 R26, desc[UR36][R4.64] ;  /* 0x00000024041a7981 */ /* 0x000562000c1e1500 */
[----:B------:R-:W-:Y:S05]  /*5be0*/  BRA `(.L_x_34614) ;  /* 0x0000000c00287947 */ /* 0x000fea0003800000 */
.L_x_34610:
        /* <DEDUP_REMOVED lines=9> */
.L_x_34618:
[----:B------:R-:W2:Y:S02]  /*5c80*/  LDG.E.U16 R0, desc[UR36][R4.64] ;  /* 0x0000002404007981 */ /* 0x000ea4000c1e1500 */
[----:B--2---:R-:W-:-:S06]  /*5c90*/  HADD2.F32 R0, -RZ, R0.H0_H0 ;  /* 0x20000000ff007230 */ /* 0x004fcc0000004100 */
[----:B------:R-:W0:Y:S02]  /*5ca0*/  F2I.FTZ.TRUNC.NTZ R0, R0 ;  /* 0x0000000000007305 */ /* 0x000e24000021f100 */
[----:B0-----:R-:W-:Y:S01]  /*5cb0*/  PRMT R26, R0, 0x7610, R26 ;  /* 0x00007610001a7816 */ /* 0x001fe2000000001a */
[----:B------:R-:W-:Y:S06]  /*5cc0*/  BRA `(.L_x_34614) ;  /* 0x0000000800f07947 */ /* 0x000fec0003800000 */
.L_x_34617:
        /* <DEDUP_REMOVED lines=9> */
.L_x_34620:
[----:B------:R-:W2:Y:S02]  /*5d60*/  LDG.E.U16 R4, desc[UR36][R4.64] ;  /* 0x0000002404047981 */ /* 0x000ea4000c1e1500 */
[----:B--2---:R-:W-:-:S06]  /*5d70*/  HADD2.F32 R0, -RZ, R4.H0_H0 ;  /* 0x20000004ff007230 */ /* 0x004fcc0000004100 */
[----:B------:R-:W0:Y:S02]  /*5d80*/  F2I.FTZ.TRUNC.NTZ R0, R0 ;  /* 0x0000000000007305 */ /* 0x000e24000021f100 */
[----:B0-----:R-:W-:Y:S01]  /*5d90*/  PRMT R26, R0, 0x7610, R26 ;  /* 0x00007610001a7816 */ /* 0x001fe2000000001a */
[----:B------:R-:W-:Y:S06]  /*5da0*/  BRA `(.L_x_34614) ;  /* 0x0000000800b87947 */ /* 0x000fec0003800000 */
.L_x_34619:
[----:B------:R-:W2:Y:S02]  /*5db0*/  LDG.E.64 R2, desc[UR36][R4.64] ;  /* 0x0000002404027981 */ /* 0x000ea4000c1e1b00 */
[----:B--2---:R-:W0:Y:S02]  /*5dc0*/  F2I.F64.TRUNC R2, R2 ;  /* 0x0000000200027311 */ /* 0x004e24000030d100 */
[----:B0-----:R-:W-:Y:S01]  /*5dd0*/  PRMT R26, R2, 0x7610, R26 ;  /* 0x00007610021a7816 */ /* 0x001fe2000000001a */
[----:B------:R-:W-:Y:S06]  /*5de0*/  BRA `(.L_x_34614) ;  /* 0x0000000800a87947 */ /* 0x000fec0003800000 */
.L_x_34609:
        /* <DEDUP_REMOVED lines=12> */
.L_x_34623:
[----:B------:R-:W2:Y:S02]  /*5eb0*/  LDG.E.64 R4, desc[UR36][R4.64] ;  /* 0x0000002404047981 */ /* 0x000ea4000c1e1b00 */
[----:B--2---:R0:W1:Y:S01]  /*5ec0*/  F2I.F64.TRUNC R26, R4 ;  /* 0x00000004001a7311 */ /* 0x004062000030d100 */
[----:B------:R-:W-:Y:S05]  /*5ed0*/  BRA `(.L_x_34614) ;  /* 0x00000008006c7947 */ /* 0x000fea0003800000 */
.L_x_34622:
        /* <DEDUP_REMOVED lines=28> */
.L_x_34625:
        /* <DEDUP_REMOVED lines=15> */
.L_x_34624:
[----:B------:R-:W2:Y:S02]  /*6190*/  LDG.E.U16 R0, desc[UR36][R4.64] ;  /* 0x0000002404007981 */ /* 0x000ea4000c1e1500 */
[----:B--2---:R-:W-:-:S06]  /*61a0*/  IMAD.U32 R0, R0, 0x10000, RZ ;  /* 0x0001000000007824 */ /* 0x004fcc00078e00ff */
[----:B------:R-:W0:Y:S02]  /*61b0*/  F2I.FTZ.TRUNC.NTZ R0, R0 ;  /* 0x0000000000007305 */ /* 0x000e24000021f100 */
[----:B0-----:R-:W-:Y:S01]  /*61c0*/  PRMT R26, R0, 0x7610, R26 ;  /* 0x00007610001a7816 */ /* 0x001fe2000000001a */
[----:B------:R-:W-:Y:S06]  /*61d0*/  BRA `(.L_x_34614) ;  /* 0x0000000400ac7947 */ /* 0x000fec0003800000 */
.L_x_34621:
        /* <DEDUP_REMOVED lines=10> */
.L_x_34628:
        /* <DEDUP_REMOVED lines=21> */
.L_x_34632:
[----:B------:R-:W-:Y:S05]  /*63d0*/  BSYNC B1 ;  /* 0x0000000000017941 */ /* 0x000fea0003800000 */
.L_x_34631:
[----:B------:R-:W-:Y:S01]  /*63e0*/  LEA R3, R0, 0x3b800000, 0x17 ;  /* 0x3b80000000037811 */ /* 0x000fe200078eb8ff */
[----:B------:R-:W-:-:S05]  /*63f0*/  IMAD.SHL.U32 R0, R2, 0x100000, RZ ;  /* 0x0010000002007824 */ /* 0x000fca00078e00ff */
[----:B------:R-:W-:-:S07]  /*6400*/  LOP3.LUT R0, R3, R0, R4, 0xfe, !PT ;  /* 0x0000000003007212 */ /* 0x000fce00078efe04 */
.L_x_34630:
[----:B------:R-:W-:Y:S05]  /*6410*/  BSYNC B0 ;  /* 0x0000000000007941 */ /* 0x000fea0003800000 */
.L_x_34629:
[----:B------:R-:W0:Y:S02]  /*6420*/  F2I.FTZ.TRUNC.NTZ R0, R0 ;  /* 0x0000000000007305 */ /* 0x000e24000021f100 */
[----:B0-----:R-:W-:Y:S01]  /*6430*/  PRMT R26, R0, 0x7610, R26 ;  /* 0x00007610001a7816 */ /* 0x001fe2000000001a */
[----:B------:R-:W-:Y:S06]  /*6440*/  BRA `(.L_x_34614) ;  /* 0x0000000400107947 */ /* 0x000fec0003800000 */
.L_x_34627:
        /* <DEDUP_REMOVED lines=21> */
.L_x_34636:
[----:B------:R-:W-:Y:S05]  /*65a0*/  BSYNC B1 ;  /* 0x0000000000017941 */ /* 0x000fea0003800000 */
.L_x_34635:
[----:B------:R-:W-:Y:S01]  /*65b0*/  LEA R3, R0, 0x37800000, 0x17 ;  /* 0x3780000000037811 */ /* 0x000fe200078eb8ff */
[----:B------:R-:W-:-:S05]  /*65c0*/  IMAD.SHL.U32 R0, R2, 0x200000, RZ ;  /* 0x0020000002007824 */ /* 0x000fca00078e00ff */
[----:B------:R-:W-:-:S07]  /*65d0*/  LOP3.LUT R0, R3, R0, R4, 0xfe, !PT ;  /* 0x0000000003007212 */ /* 0x000fce00078efe04 */
.L_x_34634:
[----:B------:R-:W-:Y:S05]  /*65e0*/  BSYNC B0 ;  /* 0x0000000000007941 */ /* 0x000fea0003800000 */
.L_x_34633:
[----:B------:R-:W0:Y:S02]  /*65f0*/  F2I.FTZ.TRUNC.NTZ R0, R0 ;  /* 0x0000000000007305 */ /* 0x000e24000021f100 */
[----:B0-----:R-:W-:Y:S01]  /*6600*/  PRMT R26, R0, 0x7610, R26 ;  /* 0x00007610001a7816 */ /* 0x001fe2000000001a */
[----:B------:R-:W-:Y:S06]  /*6610*/  BRA `(.L_x_34614) ;  /* 0x00000000009c7947 */ /* 0x000fec0003800000 */
.L_x_34626:
        /* <DEDUP_REMOVED lines=14> */
.L_x_34640:
[----:B------:R-:W-:Y:S05]  /*6700*/  BSYNC B0 ;  /* 0x0000000000007941 */ /* 0x000fea0003800000 */
.L_x_34639:
[----:B------:R-:W0:Y:S02]  /*6710*/  F2I.FTZ.TRUNC.NTZ R0, R0 ;  /* 0x0000000000007305 */ /* 0x000e24000021f100 */
[----:B0-----:R-:W-:Y:S01]  /*6720*/  PRMT R26, R0, 0x7610, R26 ;  /* 0x00007610001a7816 */ /* 0x001fe2000000001a */
[----:B------:R-:W-:Y:S06]  /*6730*/  BRA `(.L_x_34614) ;  /* 0x0000000000547947 */ /* 0x000fec0003800000 */
.L_x_34613:
        /* <DEDUP_REMOVED lines=16> */
.L_x_34641:
[----:B------:R-:W-:Y:S01]  /*6840*/  PRMT R26, RZ, 0x7610, R26 ;  /* 0x00007610ff1a7816 */ /* 0x000fe2000000001a */
[----:B------:R-:W-:Y:S06]  /*6850*/  BRA `(.L_x_34614) ;  /* 0x00000000000c7947 */ /* 0x000fec0003800000 */
.L_x_34638:
[----:B------:R0:W5:Y:S01]  /*6860*/  LDG.E.U16 R26, desc[UR36][R4.64] ;  /* 0x00000024041a7981 */ /* 0x000162000c1e1500 */
[----:B------:R-:W-:Y:S05]  /*6870*/  BRA `(.L_x_34614) ;  /* 0x0000000000047947 */ /* 0x000fea0003800000 */
.L_x_34637:
[----:B------:R0:W5:Y:S02]  /*6880*/  LDG.E.U16 R26, desc[UR36][R4.64] ;  /* 0x00000024041a7981 */ /* 0x000164000c1e1500 */
.L_x_34614:
        /* <DEDUP_REMOVED lines=19> */
.L_x_34645:
[----:B------:R0:W5:Y:S01]  /*69c0*/  LDG.E.U8 R23, desc[UR36][R2.64] ;  /* 0x0000002402177981 */ /* 0x000162000c1e1100 */
[----:B------:R-:W-:Y:S05]  /*69d0*/  BRA `(.L_x_34608) ;  /* 0x0000000c00507947 */ /* 0x000fea0003800000 */
.L_x_34644:
        /* <DEDUP_REMOVED lines=8> */
.L_x_34648:
[----:B------:R0:W5:Y:S01]  /*6a60*/  LDG.E.U16 R23, desc[UR36][R2.64] ;  /* 0x0000002402177981 */ /* 0x000162000c1e1500 */
[----:B------:R-:W-:Y:S05]  /*6a70*/  BRA `(.L_x_34608) ;  /* 0x0000000c00287947 */ /* 0x000fea0003800000 */
.L_x_34647:
[----:B------:R0:W5:Y:S01]  /*6a80*/  LDG.E.U16 R23, desc[UR36][R2.64] ;  /* 0x0000002402177981 */ /* 0x000162000c1e1500 */
[----:B------:R-:W-:Y:S05]  /*6a90*/  BRA `(.L_x_34608) ;  /* 0x0000000c00207947 */ /* 0x000fea0003800000 */
.L_x_34643:
        /* <DEDUP_REMOVED lines=9> */
.L_x_34650:
[----:B------:R-:W2:Y:S02]  /*6b30*/  LDG.E.U16 R0, desc[UR36][R2.64] ;  /* 0x0000002402007981 */ /* 0x000ea4000c1e1500 */
[----:B--2---:R-:W-:-:S06]  /*6b40*/  HADD2.F32 R0, -RZ, R0.H0_H0 ;  /* 0x20000000ff007230 */ /* 0x004fcc0000004100 */
[----:B------:R-:W0:Y:S02]  /*6b50*/  F2I.FTZ.TRUNC.NTZ R0, R0 ;  /* 0x0000000000007305 */ /* 0x000e24000021f100 */
[----:B0-----:R-:W-:Y:S01]  /*6b60*/  PRMT R23, R0, 0x7610, R23 ;  /* 0x0000761000177816 */ /* 0x001fe20000000017 */
[----:B------:R-:W-:Y:S06]  /*6b70*/  BRA `(.L_x_34608) ;  /* 0x0000000800e87947 */ /* 0x000fec0003800000 */
.L_x_34649:
        /* <DEDUP_REMOVED lines=9> */
.L_x_34652:
[----:B------:R-:W2:Y:S02]  /*6c10*/  LDG.E.U16 R2, desc[UR36][R2.64] ;  /* 0x0000002402027981 */ /* 0x000ea4000c1e1500 */
[----:B--2---:R-:W-:-:S06]  /*6c20*/  HADD2.F32 R0, -RZ, R2.H0_H0 ;  /* 0x20000002ff007230 */ /* 0x004fcc0000004100 */
[----:B------:R-:W0:Y:S02]  /*6c30*/  F2I.FTZ.TRUNC.NTZ R0, R0 ;  /* 0x0000000000007305 */ /* 0x000e24000021f100 */
[----:B0-----:R-:W-:Y:S01]  /*6c40*/  PRMT R23, R0, 0x7610, R23 ;  /* 0x0000761000177816 */ /* 0x001fe20000000017 */
[----:B------:R-:W-:Y:S06]  /*6c50*/  BRA `(.L_x_34608) ;  /* 0x0000000800b07947 */ /* 0x000fec0003800000 */
.L_x_34651:
[----:B------:R-:W2:Y:S02]  /*6c60*/  LDG.E.64 R2, desc[UR36][R2.64] ;  /* 0x0000002402027981 */ /* 0x000ea4000c1e1b00 */
[----:B--2---:R0:W1:Y:S01]  /*6c70*/  F2I.F64.TRUNC R23, R2 ;  /* 0x0000000200177311 */ /* 0x004062000030d100 */
[----:B------:R-:W-:Y:S05]  /*6c80*/  BRA `(.L_x_34608) ;  /* 0x0000000800a47947 */ /* 0x000fea0003800000 */
.L_x_34642:
        /* <DEDUP_REMOVED lines=12> */
.L_x_34655:
[----:B------:R-:W2:Y:S02]  /*6d50*/  LDG.E.64 R2, desc[UR36][R2.64] ;  /* 0x0000002402027981 */ /* 0x000ea4000c1e1b00 */
[----:B--2---:R0:W1:Y:S01]  /*6d60*/  F2I.F64.TRUNC R23, R2 ;  /* 0x0000000200177311 */ /* 0x004062000030d100 */
[----:B------:R-:W-:Y:S05]  /*6d70*/  BRA `(.L_x_34608) ;  /* 0x0000000800687947 */ /* 0x000fea0003800000 */
.L_x_34654:
        /* <DEDUP_REMOVED lines=28> */
.L_x_34657:
        /* <DEDUP_REMOVED lines=15> */
.L_x_34656:
[----:B------:R-:W2:Y:S02]  /*7030*/  LDG.E.U16 R0, desc[UR36][R2.64] ;  /* 0x0000002402007981 */ /* 0x000ea4000c1e1500 */
[----:B--2---:R-:W-:-:S06]  /*7040*/  IMAD.U32 R0, R0, 0x10000, RZ ;  /* 0x0001000000007824 */ /* 0x004fcc00078e00ff */
[----:B------:R-:W0:Y:S02]  /*7050*/  F2I.FTZ.TRUNC.NTZ R0, R0 ;  /* 0x0000000000007305 */ /* 0x000e24000021f100 */
[----:B0-----:R-:W-:Y:S01]  /*7060*/  PRMT R23, R0, 0x7610, R23 ;  /* 0x0000761000177816 */ /* 0x001fe20000000017 */
[----:B------:R-:W-:Y:S06]  /*7070*/  BRA `(.L_x_34608) ;  /* 0x0000000400a87947 */ /* 0x000fec0003800000 */
.L_x_34653:
        /* <DEDUP_REMOVED lines=10> */
.L_x_34660:
        /* <DEDUP_REMOVED lines=21> */
.L_x_34664:
[----:B------:R-:W-:Y:S05]  /*7270*/  BSYNC B1 ;  /* 0x0000000000017941 */ /* 0x000fea0003800000 */
.L_x_34663:
[----:B------:R-:W-:Y:S01]  /*7280*/  LEA R3, R0, 0x3b800000, 0x17 ;  /* 0x3b80000000037811 */ /* 0x000fe200078eb8ff */
[----:B------:R-:W-:-:S05]  /*7290*/  IMAD.SHL.U32 R0, R2, 0x100000, RZ ;  /* 0x0010000002007824 */ /* 0x000fca00078e00ff */
[----:B------:R-:W-:-:S07]  /*72a0*/  LOP3.LUT R0, R3, R0, R4, 0xfe, !PT ;  /* 0x0000000003007212 */ /* 0x000fce00078efe04 */
.L_x_34662:
[----:B------:R-:W-:Y:S05]  /*72b0*/  BSYNC B0 ;  /* 0x0000000000007941 */ /* 0x000fea0003800000 */
.L_x_34661:
[----:B------:R-:W0:Y:S02]  /*72c0*/  F2I.FTZ.TRUNC.NTZ R0, R0 ;  /* 0x0000000000007305 */ /* 0x000e24000021f100 */
[----:B0-----:R-:W-:Y:S01]  /*72d0*/  PRMT R23, R0, 0x7610, R23 ;  /* 0x0000761000177816 */ /* 0x001fe20000000017 */
[----:B------:R-:W-:Y:S06]  /*72e0*/  BRA `(.L_x_34608) ;  /* 0x00000004000c7947 */ /* 0x000fec0003800000 */
.L_x_34659:
        /* <DEDUP_REMOVED lines=21> */
.L_x_34668:
[----:B------:R-:W-:Y:S05]  /*7440*/  BSYNC B1 ;  /* 0x0000000000017941 */ /* 0x000fea0003800000 */
.L_x_34667:
[----:B------:R-:W-:Y:S01]  /*7450*/  LEA R3, R0, 0x37800000, 0x17 ;  /* 0x3780000000037811 */ /* 0x000fe200078eb8ff */
[----:B------:R-:W-:-:S05]  /*7460*/  IMAD.SHL.U32 R0, R2, 0x200000, RZ ;  /* 0x0020000002007824 */ /* 0x000fca00078e00ff */
[----:B------:R-:W-:-:S07]  /*7470*/  LOP3.LUT R0, R3, R0, R4, 0xfe, !PT ;  /* 0x0000000003007212 */ /* 0x000fce00078efe04 */
.L_x_34666:
[----:B------:R-:W-:Y:S05]  /*7480*/  BSYNC B0 ;  /* 0x0000000000007941 */ /* 0x000fea0003800000 */
.L_x_34665:
[----:B------:R-:W0:Y:S02]  /*7490*/  F2I.FTZ.TRUNC.NTZ R0, R0 ;  /* 0x0000000000007305 */ /* 0x000e24000021f100 */
[----:B0-----:R-:W-:Y:S01]  /*74a0*/  PRMT R23, R0, 0x7610, R23 ;  /* 0x0000761000177816 */ /* 0x001fe20000000017 */
[----:B------:R-:W-:Y:S06]  /*74b0*/  BRA `(.L_x_34608) ;  /* 0x0000000000987947 */ /* 0x000fec0003800000 */
.L_x_34658:
        /* <DEDUP_REMOVED lines=14> */
.L_x_34672:
[----:B------:R-:W-:Y:S05]  /*75a0*/  BSYNC B0 ;  /* 0x0000000000007941 */ /* 0x000fea0003800000 */
.L_x_34671:
[----:B------:R-:W0:Y:S02]  /*75b0*/  F2I.FTZ.TRUNC.NTZ R0, R0 ;  /* 0x0000000000007305 */ /* 0x000e24000021f100 */
[----:B0-----:R-:W-:Y:S01]  /*75c0*/  PRMT R23, R0, 0x7610, R23 ;  /* 0x0000761000177816 */ /* 0x001fe20000000017 */
[----:B------:R-:W-:Y:S06]  /*75d0*/  BRA `(.L_x_34608) ;  /* 0x0000000000507947 */ /* 0x000fec0003800000 */
.L_x_34646:
        /* <DEDUP_REMOVED lines=16> */
.L_x_34673:
[----:B------:R-:W-:Y:S05]  /*76e0*/  BRA `(.L_x_34608) ;  /* 0x00000000000c7947 */ /* 0x000fea0003800000 */
.L_x_34670:
[----:B------:R0:W5:Y:S01]  /*76f0*/  LDG.E.U16 R23, desc[UR36][R2.64] ;  /* 0x0000002402177981 */ /* 0x000162000c1e1500 */
[----:B------:R-:W-:Y:S05]  /*7700*/  BRA `(.L_x_34608) ;  /* 0x0000000000047947 */ /* 0x000fea0003800000 */
.L_x_34669:
[----:B------:R0:W5:Y:S02]  /*7710*/  LDG.E.U16 R23, desc[UR36][R2.64] ;  /* 0x0000002402177981 */ /* 0x000164000c1e1500 */
.L_x_34608:
[----:B------:R-:W-:Y:S05]  /*7720*/  BSYNC B6 ;  /* 0x0000000000067941 */ /* 0x000fea0003800000 */
.L_x_34607:
        /* <DEDUP_REMOVED lines=11> */
[----:B------:R-:W-:Y:S02]  /*77e0*/  VIMNMX R3, R0, R3, !PT ;  /* 0x0000000300037248 */ /* 0x000fe40007fe0100 */
[----:B------:R-:W-:Y:S02]  /*77f0*/  VIMNMX R19, R19, R4, !PT ;  /* 0x0000000413137248 */ /* 0x000fe40007fe0100 */
[----:B------:R-:W-:-:S02]  /*7800*/  VIMNMX R18, R18, R5, !PT ;  /* 0x0000000512127248 */ /* 0x000fc40007fe0100 */
[----:B------:R-:W-:Y:S02]  /*7810*/  VIMNMX R17, R17, R6, !PT ;  /* 0x0000000611117248 */ /* 0x000fe40007fe0100 */
        /* <DEDUP_REMOVED lines=23> */
.L_x_34679:
[----:B------:R0:W-:Y:S01]  /*7990*/  STG.E.U8 desc[UR36][R8.64], R3 ;  /* 0x0000000308007986 */ /* 0x0001e2000c101124 */
[----:B------:R-:W-:Y:S05]  /*79a0*/  BRA `(.L_x_34675) ;  /* 0x0000000c00707947 */ /* 0x000fea0003800000 */
.L_x_34678:
        /* <DEDUP_REMOVED lines=11> */
.L_x_34682:
[----:B------:R-:W-:-:S05]  /*7a60*/  PRMT R3, R3, 0x9910, RZ ;  /* 0x0000991003037816 */ /* 0x000fca00000000ff */
[----:B------:R0:W-:Y:S01]  /*7a70*/  STG.E desc[UR36][R8.64], R3 ;  /* 0x0000000308007986 */ /* 0x0001e2000c101924 */
[----:B------:R-:W-:Y:S05]  /*7a80*/  BRA `(.L_x_34675) ;  /* 0x0000000c00387947 */ /* 0x000fea0003800000 */
.L_x_34681:
[----:B------:R0:W-:Y:S01]  /*7a90*/  STG.E.U16 desc[UR36][R8.64], R3 ;  /* 0x0000000308007986 */ /* 0x0001e2000c101524 */
[----:B------:R-:W-:Y:S05]  /*7aa0*/  BRA `(.L_x_34675) ;  /* 0x0000000c00307947 */ /* 0x000fea0003800000 */
.L_x_34677:
        /* <DEDUP_REMOVED lines=9> */
.L_x_34684:
[----:B------:R-:W0:Y:S02]  /*7b40*/  I2F.S16 R0, R3 ;  /* 0x0000000300007306 */ /* 0x000e240000101400 */
[----:B0-----:R-:W-:-:S05]  /*7b50*/  F2FP.F16.F32.PACK_AB R0, RZ, R0 ;  /* 0x00000000ff00723e */ /* 0x001fca00000000ff */
[----:B------:R1:W-:Y:S01]  /*7b60*/  STG.E.U16 desc[UR36][R8.64], R0 ;  /* 0x0000000008007986 */ /* 0x0003e2000c101524 */
[----:B------:R-:W-:Y:S05]  /*7b70*/  BRA `(.L_x_34675) ;  /* 0x0000000800fc7947 */ /* 0x000fea0003800000 */
.L_x_34683:
        /* <DEDUP_REMOVED lines=10> */
.L_x_34686:
[----:B------:R-:W0:Y:S02]  /*7c20*/  I2F.S16 R3, R3 ;  /* 0x0000000300037306 */ /* 0x000e240000101400 */
[----:B0-----:R-:W-:-:S04]  /*7c30*/  F2FP.F16.F32.PACK_AB R3, RZ, R3 ;  /* 0x00000003ff03723e */ /* 0x001fc800000000ff */
[----:B------:R-:W-:-:S05]  /*7c40*/  PRMT R3, R3, 0x5410, RZ ;  /* 0x0000541003037816 */ /* 0x000fca00000000ff */
[----:B------:R4:W-:Y:S01]  /*7c50*/  STG.E desc[UR36][R8.64], R3 ;  /* 0x0000000308007986 */ /* 0x0009e2000c101924 */
[----:B------:R-:W-:Y:S05]  /*7c60*/  BRA `(.L_x_34675) ;  /* 0x0000000800c07947 */ /* 0x000fea0003800000 */
.L_x_34685:
[----:B------:R-:W0:Y:S02]  /*7c70*/  I2F.F64.S16 R4, R3 ;  /* 0x0000000300047312 */ /* 0x000e240000101c00 */
[----:B0-----:R0:W-:Y:S01]  /*7c80*/  STG.E.64 desc[UR36][R8.64], R4 ;  /* 0x0000000408007986 */ /* 0x0011e2000c101b24 */
[----:B------:R-:W-:Y:S05]  /*7c90*/  BRA `(.L_x_34675) ;  /* 0x0000000800b47947 */ /* 0x000fea0003800000 */
.L_x_34676:
        /* <DEDUP_REMOVED lines=13> */
.L_x_34689:
[----:B------:R-:W0:Y:S01]  /*7d70*/  I2F.F64.S16 R4, R3 ;  /* 0x0000000300047312 */ /* 0x000e220000101c00 */
[----:B------:R-:W-:-:S05]  /*7d80*/  CS2R R6, SRZ ;  /* 0x0000000000067805 */ /* 0x000fca000001ff00 */
[----:B0-----:R0:W-:Y:S01]  /*7d90*/  STG.E.128 desc[UR36][R8.64], R4 ;  /* 0x0000000408007986 */ /* 0x0011e2000c101d24 */
[----:B------:R-:W-:Y:S05]  /*7da0*/  BRA `(.L_x_34675) ;  /* 0x0000000800707947 */ /* 0x000fea0003800000 */
.L_x_34688:
        /* <DEDUP_REMOVED lines=21> */
.L_x_34693:
[----:B------:R-:W-:Y:S05]  /*7f00*/  BSYNC B0 ;  /* 0x0000000000007941 */ /* 0x000fea0003800000 */
.L_x_34692:
[----:B------:R-:W-:-:S05]  /*7f10*/  LOP3.LUT R5, R0, R5, RZ, 0xfc, !PT ;  /* 0x0000000500057212 */ /* 0x000fca00078efcff */
[----:B------:R0:W-:Y:S01]  /*7f20*/  STG.E.U8 desc[UR36][R8.64], R5 ;  /* 0x0000000508007986 */ /* 0x0001e2000c101124 */
[----:B------:R-:W-:Y:S05]  /*7f30*/  BRA `(.L_x_34675) ;  /* 0x00000008000c7947 */ /* 0x000fea0003800000 */
.L_x_34691:
        /* <DEDUP_REMOVED lines=13> */
.L_x_34695:
[----:B------:R-:W-:Y:S01]  /*8010*/  IMAD.MOV.U32 R0, RZ, RZ, 0x7f ;  /* 0x0000007fff007424 */ /* 0x000fe200078e00ff */
[----:B------:R-:W-:-:S04]  /*8020*/  ISETP.GT.U32.AND P0, PT, R4, 0x7f800000, PT ;  /* 0x7f8000000400780c */ /* 0x000fc80003f04070 */
[----:B------:R-:W-:-:S09]  /*8030*/  SEL R0, R0, 0x7c, P0 ;  /* 0x0000007c00007807 */ /* 0x000fd20000000000 */
.L_x_34696:
[----:B------:R-:W-:Y:S05]  /*8040*/  BSYNC B0 ;  /* 0x0000000000007941 */ /* 0x000fea0003800000 */
.L_x_34694:
[----:B------:R-:W-:-:S04]  /*8050*/  LOP3.LUT R3, R5, 0x80000000, RZ, 0xc0, !PT ;  /* 0x8000000005037812 */ /* 0x000fc800078ec0ff */
[----:B------:R-:W-:-:S04]  /*8060*/  SHF.R.U32.HI R3, RZ, 0x18, R3 ;  /* 0x00000018ff037819 */ /* 0x000fc80000011603 */
[----:B------:R-:W-:-:S05]  /*8070*/  LOP3.LUT R3, R0, R3, RZ, 0xfc, !PT ;  /* 0x0000000300037212 */ /* 0x000fca00078efcff */
[----:B------:R0:W-:Y:S01]  /*8080*/  STG.E.U8 desc[UR36][R8.64], R3 ;  /* 0x0000000308007986 */ /* 0x0001e2000c101124 */
[----:B------:R-:W-:Y:S05]  /*8090*/  BRA `(.L_x_34675) ;  /* 0x0000000400b47947 */ /* 0x000fea0003800000 */
.L_x_34690:
[----:B------:R-:W0:Y:S02]  /*80a0*/  I2F.S16 R0, R3 ;  /* 0x0000000300007306 */ /* 0x000e240000101400 */
[----:B0-----:R-:W-:-:S05]  /*80b0*/  F2FP.BF16.F32.PACK_AB R0, RZ, R0 ;  /* 0x00000000ff00723e */ /* 0x001fca00000010ff */
[----:B------:R0:W-:Y:S01]  /*80c0*/  STG.E.U16 desc[UR36][R8.64], R0 ;  /* 0x0000000008007986 */ /* 0x0001e2000c101524 */
[----:B------:R-:W-:Y:S05]  /*80d0*/  BRA `(.L_x_34675) ;  /* 0x0000000400a47947 */ /* 0x000fea0003800000 */
.L_x_34687:
        /* <DEDUP_REMOVED lines=10> */
.L_x_34699:
        /* <DEDUP_REMOVED lines=17> */
.L_x_34702:
[----:B------:R-:W-:-:S04]  /*8290*/  LOP3.LUT R3, R3, 0x80000000, RZ, 0xc0, !PT ;  /* 0x8000000003037812 */ /* 0x000fc800078ec0ff */
[----:B------:R-:W-:-:S04]  /*82a0*/  SHF.R.U32.HI R3, RZ, 0x18, R3 ;  /* 0x00000018ff037819 */ /* 0x000fc80000011603 */
[----:B------:R-:W-:-:S04]  /*82b0*/  LOP3.LUT R0, R0, R3, RZ, 0xfc, !PT ;  /* 0x0000000300007212 */ /* 0x000fc800078efcff */
[----:B------:R-:W-:-:S07]  /*82c0*/  PRMT R4, R0, 0x7610, R4 ;  /* 0x0000761000047816 */ /* 0x000fce0000000004 */
.L_x_34701:
[----:B------:R-:W-:Y:S05]  /*82d0*/  BSYNC B0 ;  /* 0x0000000000007941 */ /* 0x000fea0003800000 */
.L_x_34700:
[----:B------:R0:W-:Y:S01]  /*82e0*/  STG.E.U8 desc[UR36][R8.64], R4 ;  /* 0x0000000408007986 */ /* 0x0001e2000c101124 */
[----:B------:R-:W-:Y:S05]  /*82f0*/  BRA `(.L_x_34675) ;  /* 0x00000004001c7947 */ /* 0x000fea0003800000 */
.L_x_34698:
        /* <DEDUP_REMOVED lines=17> */
.L_x_34705:
[----:B------:R-:W-:-:S04]  /*8410*/  LOP3.LUT R3, R3, 0x80000000, RZ, 0xc0, !PT ;  /* 0x8000000003037812 */ /* 0x000fc800078ec0ff */
[----:B------:R-:W-:-:S04]  /*8420*/  SHF.R.U32.HI R3, RZ, 0x18, R3 ;  /* 0x00000018ff037819 */ /* 0x000fc80000011603 */
[----:B------:R-:W-:-:S04]  /*8430*/  LOP3.LUT R0, R0, R3, RZ, 0xfc, !PT ;  /* 0x0000000300007212 */ /* 0x000fc800078efcff */
[----:B------:R-:W-:-:S07]  /*8440*/  PRMT R4, R0, 0x7610, R4 ;  /* 0x0000761000047816 */ /* 0x000fce0000000004 */
.L_x_34704:
[----:B------:R-:W-:Y:S05]  /*8450*/  BSYNC B0 ;  /* 0x0000000000007941 */ /* 0x000fea0003800000 */
.L_x_34703:
[----:B------:R0:W-:Y:S01]  /*8460*/  STG.E.U8 desc[UR36][R8.64], R4 ;  /* 0x0000000408007986 */ /* 0x0001e2000c101124 */
[----:B------:R-:W-:Y:S05]  /*8470*/  BRA `(.L_x_34675) ;  /* 0x0000000000bc7947 */ /* 0x000fea0003800000 */
.L_x_34697:
        /* <DEDUP_REMOVED lines=23> */
.L_x_34680:
        /* <DEDUP_REMOVED lines=16> */
.L_x_34708:
[----:B------:R-:W-:Y:S05]  /*86f0*/  BRA `(.L_x_34675) ;  /* 0x00000000001c7947 */ /* 0x000fea0003800000 */
.L_x_34707:
[----:B------:R-:W-:-:S05]  /*8700*/  PRMT R3, R3, 0x9910, RZ ;  /* 0x0000991003037816 */ /* 0x000fca00000000ff */
[----:B------:R-:W-:-:S05]  /*8710*/  IMAD.MOV.U32 R4, RZ, RZ, R3 ;  /* 0x000000ffff047224 */ /* 0x000fca00078e0003 */
[----:B------:R-:W-:-:S05]  /*8720*/  SHF.R.S32.HI R5, RZ, 0x1f, R4 ;  /* 0x0000001fff057819 */ /* 0x000fca0000011404 */
[----:B------:R0:W-:Y:S01]  /*8730*/  STG.E.64 desc[UR36][R8.64], R4 ;  /* 0x0000000408007986 */ /* 0x0001e2000c101b24 */
[----:B------:R-:W-:Y:S05]  /*8740*/  BRA `(.L_x_34675) ;  /* 0x0000000000087947 */ /* 0x000fea0003800000 */
.L_x_34706:
[----:B------:R-:W-:-:S05]  /*8750*/  PRMT R3, R3, 0x9910, RZ ;  /* 0x0000991003037816 */ /* 0x000fca00000000ff */
[----:B------:R0:W-:Y:S02]  /*8760*/  STG.E desc[UR36][R8.64], R3 ;  /* 0x0000000308007986 */ /* 0x0001e4000c101924 */
.L_x_34675:
[----:B------:R-:W-:Y:S05]  /*8770*/  BSYNC B6 ;  /* 0x0000000000067941 */ /* 0x000fea0003800000 */
.L_x_34674:
        /* <DEDUP_REMOVED lines=23> */
.L_x_34714:
[----:B------:R0:W-:Y:S01]  /*88f0*/  STG.E.U8 desc[UR36][R8.64], R19 ;  /* 0x0000001308007986 */ /* 0x0001e2000c101124 */
[----:B------:R-:W-:Y:S05]  /*8900*/  BRA `(.L_x_34716) ;  /* 0x0000000c00647947 */ /* 0x000fea0003800000 */
.L_x_34713:
        /* <DEDUP_REMOVED lines=10> */
.L_x_34718:
[----:B------:R-:W-:-:S05]  /*89b0*/  PRMT R3, R19, 0x9910, RZ ;  /* 0x0000991013037816 */ /* 0x000fca00000000ff */
[----:B------:R0:W-:Y:S01]  /*89c0*/  STG.E desc[UR36][R8.64], R3 ;  /* 0x0000000308007986 */ /* 0x0001e2000c101924 */
[----:B------:R-:W-:Y:S05]  /*89d0*/  BRA `(.L_x_34716) ;  /* 0x0000000c00307947 */ /* 0x000fea0003800000 */
.L_x_34717:
[----:B------:R0:W-:Y:S01]  /*89e0*/  STG.E.U16 desc[UR36][R8.64], R19 ;  /* 0x0000001308007986 */ /* 0x0001e2000c101524 */
[----:B------:R-:W-:Y:S05]  /*89f0*/  BRA `(.L_x_34716) ;  /* 0x0000000c00287947 */ /* 0x000fea0003800000 */
.L_x_34712:
        /* <DEDUP_REMOVED lines=9> */
.L_x_34720:
[----:B------:R-:W0:Y:S02]  /*8a90*/  I2F.S16 R0, R19 ;  /* 0x0000001300007306 */ /* 0x000e240000101400 */
[----:B0-----:R-:W-:-:S05]  /*8aa0*/  F2FP.F16.F32.PACK_AB R0, RZ, R0 ;  /* 0x00000000ff00723e */ /* 0x001fca00000000ff */
[----:B------:R0:W-:Y:S01]  /*8ab0*/  STG.E.U16 desc[UR36][R8.64], R0 ;  /* 0x0000000008007986 */ /* 0x0001e2000c101524 */
[----:B------:R-:W-:Y:S05]  /*8ac0*/  BRA `(.L_x_34716) ;  /* 0x0000000800f47947 */ /* 0x000fea0003800000 */
.L_x_34719:
        /* <DEDUP_REMOVED lines=10> */
.L_x_34722:
[----:B------:R-:W0:Y:S02]  /*8b70*/  I2F.S16 R19, R19 ;  /* 0x0000001300137306 */ /* 0x000e240000101400 */
[----:B0-----:R-:W-:-:S04]  /*8b80*/  F2FP.F16.F32.PACK_AB R3, RZ, R19 ;  /* 0x00000013ff03723e */ /* 0x001fc800000000ff */
[----:B------:R-:W-:-:S05]  /*8b90*/  PRMT R3, R3, 0x5410, RZ ;  /* 0x0000541003037816 */ /* 0x000fca00000000ff */
[----:B------:R3:W-:Y:S01]  /*8ba0*/  STG.E desc[UR36][R8.64], R3 ;  /* 0x0000000308007986 */ /* 0x0007e2000c101924 */
[----:B------:R-:W-:Y:S05]  /*8bb0*/  BRA `(.L_x_34716) ;  /* 0x0000000800b87947 */ /* 0x000fea0003800000 */
.L_x_34721:
[----:B------:R-:W0:Y:S02]  /*8bc0*/  I2F.F64.S16 R4, R19 ;  /* 0x0000001300047312 */ /* 0x000e240000101c00 */
[----:B0-----:R4:W-:Y:S01]  /*8bd0*/  STG.E.64 desc[UR36][R8.64], R4 ;  /* 0x0000000408007986 */ /* 0x0019e2000c101b24 */
[----:B------:R-:W-:Y:S05]  /*8be0*/  BRA `(.L_x_34716) ;  /* 0x0000000800ac7947 */ /* 0x000fea0003800000 */
.L_x_34711:
        /* <DEDUP_REMOVED lines=13> */
.L_x_34725:
[----:B------:R-:W0:Y:S01]  /*8cc0*/  I2F.F64.S16 R4, R19 ;  /* 0x0000001300047312 */ /* 0x000e220000101c00 */
[----:B------:R-:W-:-:S05]  /*8cd0*/  CS2R R6, SRZ ;  /* 0x0000000000067805 */ /* 0x000fca000001ff00 */
[----:B0-----:R0:W-:Y:S01]  /*8ce0*/  STG.E.128 desc[UR36][R8.64], R4 ;  /* 0x0000000408007986 */ /* 0x0011e2000c101d24 */
[----:B------:R-:W-:Y:S05]  /*8cf0*/  BRA `(.L_x_34716) ;  /* 0x0000000800687947 */ /* 0x000fea0003800000 */
.L_x_34724:
        /* <DEDUP_REMOVED lines=21> */
.L_x_34729:
[----:B------:R-:W-:Y:S05]  /*8e50*/  BSYNC B0 ;  /* 0x0000000000007941 */ /* 0x000fea0003800000 */
.L_x_34728:
[----:B------:R-:W-:-:S05]  /*8e60*/  LOP3.LUT R5, R0, R5, RZ, 0xfc, !PT ;  /* 0x0000000500057212 */ /* 0x000fca00078efcff */
[----:B------:R0:W-:Y:S01]  /*8e70*/  STG.E.U8 desc[UR36][R8.64], R5 ;  /* 0x0000000508007986 */ /* 0x0001e2000c101124 */
[----:B------:R-:W-:Y:S05]  /*8e80*/  BRA `(.L_x_34716) ;  /* 0x0000000800047947 */ /* 0x000fea0003800000 */
.L_x_34727:
        /* <DEDUP_REMOVED lines=13> */
.L_x_34731:
[----:B------:R-:W-:Y:S01]  /*8f60*/  IMAD.MOV.U32 R0, RZ, RZ, 0x7f ;  /* 0x0000007fff007424 */ /* 0x000fe200078e00ff */
[----:B------:R-:W-:-:S04]  /*8f70*/  ISETP.GT.U32.AND P0, PT, R3, 0x7f800000, PT ;  /* 0x7f8000000300780c */ /* 0x000fc80003f04070 */
[----:B------:R-:W-:-:S09]  /*8f80*/  SEL R0, R0, 0x7c, P0 ;  /* 0x0000007c00007807 */ /* 0x000fd20000000000 */
.L_x_34732:
[----:B------:R-:W-:Y:S05]  /*8f90*/  BSYNC B0 ;  /* 0x0000000000007941 */ /* 0x000fea0003800000 */
.L_x_34730:
[----:B------:R-:W-:-:S04]  /*8fa0*/  LOP3.LUT R3, R19, 0x80000000, RZ, 0xc0, !PT ;  /* 0x8000000013037812 */ /* 0x000fc800078ec0ff */
[----:B------:R-:W-:-:S04]  /*8fb0*/  SHF.R.U32.HI R3, RZ, 0x18, R3 ;  /* 0x00000018ff037819 */ /* 0x000fc80000011603 */
[----:B------:R-:W-:-:S05]  /*8fc0*/  LOP3.LUT R3, R0, R3, RZ, 0xfc, !PT ;  /* 0x0000000300037212 */ /* 0x000fca00078efcff */
[----:B------:R0:W-:Y:S01]  /*8fd0*/  STG.E.U8 desc[UR36][R8.64], R3 ;  /* 0x0000000308007986 */ /* 0x0001e2000c101124 */
[----:B------:R-:W-:Y:S05]  /*8fe0*/  BRA `(.L_x_34716) ;  /* 0x0000000400ac7947 */ /* 0x000fea0003800000 */
.L_x_34726:
[----:B------:R-:W0:Y:S02]  /*8ff0*/  I2F.S16 R0, R19 ;  /* 0x0000001300007306 */ /* 0x000e240000101400 */
[----:B0-----:R-:W-:-:S05]  /*9000*/  F2FP.BF16.F32.PACK_AB R0, RZ, R0 ;  /* 0x00000000ff00723e */ /* 0x001fca00000010ff */
[----:B------:R0:W-:Y:S01]  /*9010*/  STG.E.U16 desc[UR36][R8.64], R0 ;  /* 0x0000000008007986 */ /* 0x0001e2000c101524 */
[----:B------:R-:W-:Y:S05]  /*9020*/  BRA `(.L_x_34716) ;  /* 0x00000004009c7947 */ /* 0x000fea0003800000 */
.L_x_34723:
        /* <DEDUP_REMOVED lines=10> */
.L_x_34735:
        /* <DEDUP_REMOVED lines=17> */
.L_x_34738:
[----:B------:R-:W-:-:S04]  /*91e0*/  LOP3.LUT R3, R19, 0x80000000, RZ, 0xc0, !PT ;  /* 0x8000000013037812 */ /* 0x000fc800078ec0ff */
[----:B------:R-:W-:-:S04]  /*91f0*/  SHF.R.U32.HI R3, RZ, 0x18, R3 ;  /* 0x00000018ff037819 */ /* 0x000fc80000011603 */
[----:B------:R-:W-:-:S04]  /*9200*/  LOP3.LUT R0, R0, R3, RZ, 0xfc, !PT ;  /* 0x0000000300007212 */ /* 0x000fc800078efcff */
[----:B------:R-:W-:-:S07]  /*9210*/  PRMT R4, R0, 0x7610, R4 ;  /* 0x0000761000047816 */ /* 0x000fce0000000004 */
.L_x_34737:
[----:B------:R-:W-:Y:S05]  /*9220*/  BSYNC B0 ;  /* 0x0000000000007941 */ /* 0x000fea0003800000 */
.L_x_34736:
[----:B------:R0:W-:Y:S01]  /*9230*/  STG.E.U8 desc[UR36][R8.64], R4 ;  /* 0x0000000408007986 */ /* 0x0001e2000c101124 */
[----:B------:R-:W-:Y:S05]  /*9240*/  BRA `(.L_x_34716) ;  /* 0x0000000400147947 */ /* 0x000fea0003800000 */
.L_x_34734:
        /* <DEDUP_REMOVED lines=17> */
.L_x_34741:
[----:B------:R-:W-:-:S04]  /*9360*/  LOP3.LUT R3, R19, 0x80000000, RZ, 0xc0, !PT ;  /* 0x8000000013037812 */ /* 0x000fc800078ec0ff */
[----:B------:R-:W-:-:S04]  /*9370*/  SHF.R.U32.HI R3, RZ, 0x18, R3 ;  /* 0x00000018ff037819 */ /* 0x000fc80000011603 */
[----:B------:R-:W-:-:S04]  /*9380*/  LOP3.LUT R0, R0, R3, RZ, 0xfc, !PT ;  /* 0x0000000300007212 */ /* 0x000fc800078efcff */
[----:B------:R-:W-:-:S07]  /*9390*/  PRMT R4, R0, 0x7610, R4 ;  /* 0x0000761000047816 */ /* 0x000fce0000000004 */
.L_x_34740:
[----:B------:R-:W-:Y:S05]  /*93a0*/  BSYNC B0 ;  /* 0x0000000000007941 */ /* 0x000fea0003800000 */
.L_x_34739:
[----:B------:R0:W-:Y:S01]  /*93b0*/  STG.E.U8 desc[UR36][R8.64], R4 ;  /* 0x0000000408007986 */ /* 0x0001e2000c101124 */
[----:B------:R-:W-:Y:S05]  /*93c0*/  BRA `(.L_x_34716) ;  /* 0x0000000000b47947 */ /* 0x000fea0003800000 */
.L_x_34733:
        /* <DEDUP_REMOVED lines=22> */
.L_x_34715:
        /* <DEDUP_REMOVED lines=16> */
.L_x_34744:
[----:B------:R-:W-:Y:S05]  /*9630*/  BRA `(.L_x_34716) ;  /* 0x0000000000187947 */ /* 0x000fea0003800000 */
.L_x_34743:
[----:B------:R-:W-:-:S04]  /*9640*/  PRMT R4, R19, 0x9910, RZ ;  /* 0x0000991013047816 */ /* 0x000fc800000000ff */
[----:B------:R-:W-:-:S05]  /*9650*/  SHF.R.S32.HI R5, RZ, 0x1f, R4 ;  /* 0x0000001fff057819 */ /* 0x000fca0000011404 */
[----:B------:R0:W-:Y:S01]  /*9660*/  STG.E.64 desc[UR36][R8.64], R4 ;  /* 0x0000000408007986 */ /* 0x0001e2000c101b24 */
[----:B------:R-:W-:Y:S05]  /*9670*/  BRA `(.L_x_34716) ;  /* 0x0000000000087947 */ /* 0x000fea0003800000 */
.L_x_34742:
[----:B------:R-:W-:-:S05]  /*9680*/  PRMT R3, R19, 0x9910, RZ ;  /* 0x0000991013037816 */ /* 0x000fca00000000ff */
[----:B------:R0:W-:Y:S02]  /*9690*/  STG.E desc[UR36][R8.64], R3 ;  /* 0x0000000308007986 */ /* 0x0001e4000c101924 */
.L_x_34716:
        /* <DEDUP_REMOVED lines=23> */
.L_x_34748:
[----:B------:R0:W-:Y:S01]  /*9810*/  STG.E.U8 desc[UR36][R8.64], R18 ;  /* 0x0000001208007986 */ /* 0x0001e2000c101124 */
[----:B------:R-:W-:Y:S05]  /*9820*/  BRA `(.L_x_34750) ;  /* 0x0000000c00647947 */ /* 0x000fea0003800000 */
.L_x_34747:
        /* <DEDUP_REMOVED lines=10> */
.L_x_34752:
[----:B------:R-:W-:-:S05]  /*98d0*/  PRMT R3, R18, 0x9910, RZ ;  /* 0x0000991012037816 */ /* 0x000fca00000000ff */
[----:B------:R0:W-:Y:S01]  /*98e0*/  STG.E desc[UR36][R8.64], R3 ;  /* 0x0000000308007986 */ /* 0x0001e2000c101924 */
[----:B------:R-:W-:Y:S05]  /*98f0*/  BRA `(.L_x_34750) ;  /* 0x0000000c00307947 */ /* 0x000fea0003800000 */
.L_x_34751:
[----:B------:R0:W-:Y:S01]  /*9900*/  STG.E.U16 desc[UR36][R8.64], R18 ;  /* 0x0000001208007986 */ /* 0x0001e2000c101524 */
[----:B------:R-:W-:Y:S05]  /*9910*/  BRA `(.L_x_34750) ;  /* 0x0000000c00287947 */ /* 0x000fea0003800000 */
.L_x_34746:
        /* <DEDUP_REMOVED lines=9> */
.L_x_34754:
[----:B------:R-:W0:Y:S02]  /*99b0*/  I2F.S16 R0, R18 ;  /* 0x0000001200007306 */ /* 0x000e240000101400 */
[----:B0-----:R-:W-:-:S05]  /*99c0*/  F2FP.F16.F32.PACK_AB R0, RZ, R0 ;  /* 0x00000000ff00723e */ /* 0x001fca00000000ff */
[----:B------:R4:W-:Y:S01]  /*99d0*/  STG.E.U16 desc[UR36][R8.64], R0 ;  /* 0x0000000008007986 */ /* 0x0009e2000c101524 */
[----:B------:R-:W-:Y:S05]  /*99e0*/  BRA `(.L_x_34750) ;  /* 0x0000000800f47947 */ /* 0x000fea0003800000 */
.L_x_34753:
        /* <DEDUP_REMOVED lines=10> */
.L_x_34756:
[----:B------:R-:W0:Y:S02]  /*9a90*/  I2F.S16 R18, R18 ;  /* 0x0000001200127306 */ /* 0x000e240000101400 */
[----:B0-----:R-:W-:-:S04]  /*9aa0*/  F2FP.F16.F32.PACK_AB R3, RZ, R18 ;  /* 0x00000012ff03723e */ /* 0x001fc800000000ff */
[----:B------:R-:W-:-:S05]  /*9ab0*/  PRMT R3, R3, 0x5410, RZ ;  /* 0x0000541003037816 */ /* 0x000fca00000000ff */
[----:B------:R2:W-:Y:S01]  /*9ac0*/  STG.E desc[UR36][R8.64], R3 ;  /* 0x0000000308007986 */ /* 0x0005e2000c101924 */
[----:B------:R-:W-:Y:S05]  /*9ad0*/  BRA `(.L_x_34750) ;  /* 0x0000000800b87947 */ /* 0x000fea0003800000 */
.L_x_34755:
[----:B------:R-:W0:Y:S02]  /*9ae0*/  I2F.F64.S16 R18, R18 ;  /* 0x0000001200127312 */ /* 0x000e240000101c00 */
[----:B0-----:R0:W-:Y:S01]  /*9af0*/  STG.E.64 desc[UR36][R8.64], R18 ;  /* 0x0000001208007986 */ /* 0x0011e2000c101b24 */
[----:B------:R-:W-:Y:S05]  /*9b00*/  BRA `(.L_x_34750) ;  /* 0x0000000800ac7947 */ /* 0x000fea0003800000 */
.L_x_34745:
        /* <DEDUP_REMOVED lines=13> */
.L_x_34759:
[----:B------:R-:W0:Y:S01]  /*9be0*/  I2F.F64.S16 R4, R18 ;  /* 0x0000001200047312 */ /* 0x000e220000101c00 */
[----:B------:R-:W-:-:S05]  /*9bf0*/  CS2R R6, SRZ ;  /* 0x0000000000067805 */ /* 0x000fca000001ff00 */
[----:B0-----:R0:W-:Y:S01]  /*9c00*/  STG.E.128 desc[UR36][R8.64], R4 ;  /* 0x0000000408007986 */ /* 0x0011e2000c101d24 */
[----:B------:R-:W-:Y:S05]  /*9c10*/  BRA `(.L_x_34750) ;  /* 0x0000000800687947 */ /* 0x000fea0003800000 */
.L_x_34758:
        /* <DEDUP_REMOVED lines=21> */
.L_x_34763:
[----:B------:R-:W-:Y:S05]  /*9d70*/  BSYNC B0 ;  /* 0x0000000000007941 */ /* 0x000fea0003800000 */
.L_x_34762:
[----:B------:R-:W-:-:S05]  /*9d80*/  LOP3.LUT R5, R0, R5, RZ, 0xfc, !PT ;  /* 0x0000000500057212 */ /* 0x000fca00078efcff */
[----:B------:R0:W-:Y:S01]  /*9d90*/  STG.E.U8 desc[UR36][R8.64], R5 ;  /* 0x0000000508007986 */ /* 0x0001e2000c101124 */
[----:B------:R-:W-:Y:S05]  /*9da0*/  BRA `(.L_x_34750) ;  /* 0x0000000800047947 */ /* 0x000fea0003800000 */
.L_x_34761:
        /* <DEDUP_REMOVED lines=13> */
.L_x_34765:
[----:B------:R-:W-:Y:S01]  /*9e80*/  IMAD.MOV.U32 R0, RZ, RZ, 0x7f ;  /* 0x0000007fff007424 */ /* 0x000fe200078e00ff */
[----:B------:R-:W-:-:S04]  /*9e90*/  ISETP.GT.U32.AND P0, PT, R3, 0x7f800000, PT ;  /* 0x7f8000000300780c */ /* 0x000fc80003f04070 */
[----:B------:R-:W-:-:S09]  /*9ea0*/  SEL R0, R0, 0x7c, P0 ;  /* 0x0000007c00007807 */ /* 0x000fd20000000000 */
.L_x_34766:
[----:B------:R-:W-:Y:S05]  /*9eb0*/  BSYNC B0 ;  /* 0x0000000000007941 */ /* 0x000fea0003800000 */
.L_x_34764:
[----:B------:R-:W-:-:S04]  /*9ec0*/  LOP3.LUT R3, R5, 0x80000000, RZ, 0xc0, !PT ;  /* 0x8000000005037812 */ /* 0x000fc800078ec0ff */
[----:B------:R-:W-:-:S04]  /*9ed0*/  SHF.R.U32.HI R3, RZ, 0x18, R3 ;  /* 0x00000018ff037819 */ /* 0x000fc80000011603 */
[----:B------:R-:W-:-:S05]  /*9ee0*/  LOP3.LUT R3, R0, R3, RZ, 0xfc, !PT ;  /* 0x0000000300037212 */ /* 0x000fca00078efcff */
[----:B------:R0:W-:Y:S01]  /*9ef0*/  STG.E.U8 desc[UR36][R8.64], R3 ;  /* 0x0000000308007986 */ /* 0x0001e2000c101124 */
[----:B------:R-:W-:Y:S05]  /*9f00*/  BRA `(.L_x_34750) ;  /* 0x0000000400ac7947 */ /* 0x000fea0003800000 */
.L_x_34760:
[----:B------:R-:W0:Y:S02]  /*9f10*/  I2F.S16 R0, R18 ;  /* 0x0000001200007306 */ /* 0x000e240000101400 */
[----:B0-----:R-:W-:-:S05]  /*9f20*/  F2FP.BF16.F32.PACK_AB R0, RZ, R0 ;  /* 0x00000000ff00723e */ /* 0x001fca00000010ff */
[----:B------:R0:W-:Y:S01]  /*9f30*/  STG.E.U16 desc[UR36][R8.64], R0 ;  /* 0x0000000008007986 */ /* 0x0001e2000c101524 */
[----:B------:R-:W-:Y:S05]  /*9f40*/  BRA `(.L_x_34750) ;  /* 0x00000004009c7947 */ /* 0x000fea0003800000 */
.L_x_34757:
        /* <DEDUP_REMOVED lines=10> */
.L_x_34769:
        /* <DEDUP_REMOVED lines=17> */
.L_x_34772:
[----:B------:R-:W-:-:S04]  /*a100*/  LOP3.LUT R3, R5, 0x80000000, RZ, 0xc0, !PT ;  /* 0x8000000005037812 */ /* 0x000fc800078ec0ff */
[----:B------:R-:W-:-:S04]  /*a110*/  SHF.R.U32.HI R3, RZ, 0x18, R3 ;  /* 0x00000018ff037819 */ /* 0x000fc80000011603 */
[----:B------:R-:W-:-:S04]  /*a120*/  LOP3.LUT R0, R0, R3, RZ, 0xfc, !PT ;  /* 0x0000000300007212 */ /* 0x000fc800078efcff */
[----:B------:R-:W-:-:S07]  /*a130*/  PRMT R4, R0, 0x7610, R4 ;  /* 0x0000761000047816 */ /* 0x000fce0000000004 */
.L_x_34771:
[----:B------:R-:W-:Y:S05]  /*a140*/  BSYNC B0 ;  /* 0x0000000000007941 */ /* 0x000fea0003800000 */
.L_x_34770:
[----:B------:R0:W-:Y:S01]  /*a150*/  STG.E.U8 desc[UR36][R8.64], R4 ;  /* 0x0000000408007986 */ /* 0x0001e2000c101124 */
[----:B------:R-:W-:Y:S05]  /*a160*/  BRA `(.L_x_34750) ;  /* 0x0000000400147947 */ /* 0x000fea0003800000 */
.L_x_34768:
        /* <DEDUP_REMOVED lines=17> */
.L_x_34775:
[----:B------:R-:W-:-:S04]  /*a280*/  LOP3.LUT R3, R5, 0x80000000, RZ, 0xc0, !PT ;  /* 0x8000000005037812 */ /* 0x000fc800078ec0ff */
[----:B------:R-:W-:-:S04]  /*a290*/  SHF.R.U32.HI R3, RZ, 0x18, R3 ;  /* 0x00000018ff037819 */ /* 0x000fc80000011603 */
[----:B------:R-:W-:-:S04]  /*a2a0*/  LOP3.LUT R0, R0, R3, RZ, 0xfc, !PT ;  /* 0x0000000300007212 */ /* 0x000fc800078efcff */
[----:B------:R-:W-:-:S07]  /*a2b0*/  PRMT R4, R0, 0x7610, R4 ;  /* 0x0000761000047816 */ /* 0x000fce0000000004 */
.L_x_34774:
[----:B------:R-:W-:Y:S05]  /*a2c0*/  BSYNC B0 ;  /* 0x0000000000007941 */ /* 0x000fea0003800000 */
.L_x_34773:
[----:B------:R0:W-:Y:S01]  /*a2d0*/  STG.E.U8 desc[UR36][R8.64], R4 ;  /* 0x0000000408007986 */ /* 0x0001e2000c101124 */
[----:B------:R-:W-:Y:S05]  /*a2e0*/  BRA `(.L_x_34750) ;  /* 0x0000000000b47947 */ /* 0x000fea0003800000 */
.L_x_34767:
        /* <DEDUP_REMOVED lines=22> */
.L_x_34749:
        /* <DEDUP_REMOVED lines=16> */
.L_x_34778:
[----:B------:R-:W-:Y:S05]  /*a550*/  BRA `(.L_x_34750) ;  /* 0x0000000000187947 */ /* 0x000fea0003800000 */
.L_x_34777:
[----:B------:R-:W-:-:S04]  /*a560*/  PRMT R4, R18, 0x9910, RZ ;  /* 0x0000991012047816 */ /* 0x000fc800000000ff */
[----:B------:R-:W-:-:S05]  /*a570*/  SHF.R.S32.HI R5, RZ, 0x1f, R4 ;  /* 0x0000001fff057819 */ /* 0x000fca0000011404 */
[----:B------:R0:W-:Y:S01]  /*a580*/  STG.E.64 desc[UR36][R8.64], R4 ;  /* 0x0000000408007986 */ /* 0x0001e2000c101b24 */
[----:B------:R-:W-:Y:S05]  /*a590*/  BRA `(.L_x_34750) ;  /* 0x0000000000087947 */ /* 0x000fea0003800000 */
.L_x_34776:
[----:B------:R-:W-:-:S05]  /*a5a0*/  PRMT R3, R18, 0x9910, RZ ;  /* 0x0000991012037816 */ /* 0x000fca00000000ff */
[----:B------:R0:W-:Y:S02]  /*a5b0*/  STG.E desc[UR36][R8.64], R3 ;  /* 0x0000000308007986 */ /* 0x0001e4000c101924 */
.L_x_34750:
[----:B------:R-:W-:-:S07]  /*a5c0*/  VIADD R27, R27, 0x80 ;  /* 0x000000801b1b7836 */ /* 0x000fce0000000000 */
.L_x_34710:
[----:B------:R-:W-:Y:S05]  /*a5d0*/  BSYNC B6 ;  /* 0x0000000000067941 */ /* 0x000fea0003800000 */
.L_x_34709:
        /* <DEDUP_REMOVED lines=21> */
.L_x_34782:
[----:B------:R-:W-:Y:S01]  /*a730*/  STG.E.U8 desc[UR36][R4.64], R17 ;  /* 0x0000001104007986 */ /* 0x000fe2000c101124 */
[----:B------:R-:W-:Y:S05]  /*a740*/  EXIT ;  /* 0x000000000000794d */ /* 0x000fea0003800000 */
.L_x_34781:
        /* <DEDUP_REMOVED lines=10> */
.L_x_34785:
[----:B------:R-:W-:-:S05]  /*a7f0*/  PRMT R3, R17, 0x9910, RZ ;  /* 0x0000991011037816 */ /* 0x000fca00000000ff */
[----:B------:R-:W-:Y:S01]  /*a800*/  STG.E desc[UR36][R4.64], R3 ;  /* 0x0000000304007986 */ /* 0x000fe2000c101924 */
[----:B------:R-:W-:Y:S05]  /*a810*/  EXIT ;  /* 0x000000000000794d */ /* 0x000fea0003800000 */
.L_x_34784:
[----:B------:R-:W-:Y:S01]  /*a820*/  STG.E.U16 desc[UR36][R4.64], R17 ;  /* 0x0000001104007986 */ /* 0x000fe2000c101524 */
[----:B------:R-:W-:Y:S05]  /*a830*/  EXIT ;  /* 0x000000000000794d */ /* 0x000fea0003800000 */
.L_x_34780:
        /* <DEDUP_REMOVED lines=9> */
.L_x_34787:
[----:B------:R-:W0:Y:S02]  /*a8d0*/  I2F.S16 R0, R17 ;  /* 0x0000001100007306 */ /* 0x000e240000101400 */
[----:B0-----:R-:W-:-:S05]  /*a8e0*/  F2FP.F16.F32.PACK_AB R0, RZ, R0 ;  /* 0x00000000ff00723e */ /* 0x001fca00000000ff */
[----:B------:R-:W-:Y:S01]  /*a8f0*/  STG.E.U16 desc[UR36][R4.64], R0 ;  /* 0x0000000004007986 */ /* 0x000fe2000c101524 */
[----:B------:R-:W-:Y:S05]  /*a900*/  EXIT ;  /* 0x000000000000794d */ /* 0x000fea0003800000 */
.L_x_34786:
        /* <DEDUP_REMOVED lines=10> */
.L_x_34789:
[----:B------:R-:W0:Y:S02]  /*a9b0*/  I2F.S16 R17, R17 ;  /* 0x0000001100117306 */ /* 0x000e240000101400 */
[----:B0-----:R-:W-:-:S04]  /*a9c0*/  F2FP.F16.F32.PACK_AB R3, RZ, R17 ;  /* 0x00000011ff03723e */ /* 0x001fc800000000ff */
[----:B------:R-:W-:-:S05]  /*a9d0*/  PRMT R3, R3, 0x5410, RZ ;  /* 0x0000541003037816 */ /* 0x000fca00000000ff */
[----:B------:R-:W-:Y:S01]  /*a9e0*/  STG.E desc[UR36][R4.64], R3 ;  /* 0x0000000304007986 */ /* 0x000fe2000c101924 */
[----:B------:R-:W-:Y:S05]  /*a9f0*/  EXIT ;  /* 0x000000000000794d */ /* 0x000fea0003800000 */
.L_x_34788:
[----:B------:R-:W0:Y:S02]  /*aa00*/  I2F.F64.S16 R2, R17 ;  /* 0x0000001100027312 */ /* 0x000e240000101c00 */
[----:B0-----:R-:W-:Y:S01]  /*aa10*/  STG.E.64 desc[UR36][R4.64], R2 ;  /* 0x0000000204007986 */ /* 0x001fe2000c101b24 */
[----:B------:R-:W-:Y:S05]  /*aa20*/  EXIT ;  /* 0x000000000000794d */ /* 0x000fea0003800000 */
.L_x_34779:
        /* <DEDUP_REMOVED lines=13> */
.L_x_34792:
[----:B------:R-:W0:Y:S01]  /*ab00*/  I2F.F64.S16 R8, R17 ;  /* 0x0000001100087312 */ /* 0x000e220000101c00 */
[----:B------:R-:W-:-:S05]  /*ab10*/  CS2R R10, SRZ ;  /* 0x00000000000a7805 */ /* 0x000fca000001ff00 */
[----:B0-----:R-:W-:Y:S01]  /*ab20*/  STG.E.128 desc[UR36][R4.64], R8 ;  /* 0x0000000804007986 */ /* 0x001fe2000c101d24 */
[----:B------:R-:W-:Y:S05]  /*ab30*/  EXIT ;  /* 0x000000000000794d */ /* 0x000fea0003800000 */
.L_x_34791:
        /* <DEDUP_REMOVED lines=21> */
.L_x_34796:
[----:B------:R-:W-:Y:S05]  /*ac90*/  BSYNC B0 ;  /* 0x0000000000007941 */ /* 0x000fea0003800000 */
.L_x_34795:
[----:B------:R-:W-:-:S05]  /*aca0*/  LOP3.LUT R3, R0, R3, RZ, 0xfc, !PT ;  /* 0x0000000300037212 */ /* 0x000fca00078efcff */
[----:B------:R-:W-:Y:S01]  /*acb0*/  STG.E.U8 desc[UR36][R4.64], R3 ;  /* 0x0000000304007986 */ /* 0x000fe2000c101124 */
[----:B------:R-:W-:Y:S05]  /*acc0*/  EXIT ;  /* 0x000000000000794d */ /* 0x000fea0003800000 */
.L_x_34794:
        /* <DEDUP_REMOVED lines=13> */
.L_x_34798:
[----:B------:R-:W-:Y:S01]  /*ada0*/  IMAD.MOV.U32 R0, RZ, RZ, 0x7f ;  /* 0x0000007fff007424 */ /* 0x000fe200078e00ff */
[----:B------:R-:W-:-:S04]  /*adb0*/  ISETP.GT.U32.AND P0, PT, R2, 0x7f800000, PT ;  /* 0x7f8000000200780c */ /* 0x000fc80003f04070 */
[----:B------:R-:W-:-:S09]  /*adc0*/  SEL R0, R0, 0x7c, P0 ;  /* 0x0000007c00007807 */ /* 0x000fd20000000000 */
.L_x_34799:
[----:B------:R-:W-:Y:S05]  /*add0*/  BSYNC B0 ;  /* 0x0000000000007941 */ /* 0x000fea0003800000 */
.L_x_34797:
[----:B------:R-:W-:-:S04]  /*ade0*/  LOP3.LUT R2, R17, 0x80000000, RZ, 0xc0, !PT ;  /* 0x8000000011027812 */ /* 0x000fc800078ec0ff */
[----:B------:R-:W-:-:S04]  /*adf0*/  SHF.R.U32.HI R3, RZ, 0x18, R2 ;  /* 0x00000018ff037819 */ /* 0x000fc80000011602 */
[----:B------:R-:W-:-:S05]  /*ae00*/  LOP3.LUT R3, R0, R3, RZ, 0xfc, !PT ;  /* 0x0000000300037212 */ /* 0x000fca00078efcff */
[----:B------:R-:W-:Y:S01]  /*ae10*/  STG.E.U8 desc[UR36][R4.64], R3 ;  /* 0x0000000304007986 */ /* 0x000fe2000c101124 */
[----:B------:R-:W-:Y:S05]  /*ae20*/  EXIT ;  /* 0x000000000000794d */ /* 0x000fea0003800000 */
.L_x_34793:
[----:B------:R-:W0:Y:S02]  /*ae30*/  I2F.S16 R0, R17 ;  /* 0x0000001100007306 */ /* 0x000e240000101400 */
[----:B0-----:R-:W-:-:S05]  /*ae40*/  F2FP.BF16.F32.PACK_AB R0, RZ, R0 ;  /* 0x00000000ff00723e */ /* 0x001fca00000010ff */
[----:B------:R-:W-:Y:S01]  /*ae50*/  STG.E.U16 desc[UR36][R4.64], R0 ;  /* 0x0000000004007986 */ /* 0x000fe2000c101524 */
[----:B------:R-:W-:Y:S05]  /*ae60*/  EXIT ;  /* 0x000000000000794d */ /* 0x000fea0003800000 */
.L_x_34790:
        /* <DEDUP_REMOVED lines=10> */
.L_x_34802:
        /* <DEDUP_REMOVED lines=17> */
.L_x_34805:
[----:B------:R-:W-:-:S04]  /*b020*/  LOP3.LUT R2, R17, 0x80000000, RZ, 0xc0, !PT ;  /* 0x8000000011027812 */ /* 0x000fc800078ec0ff */
[----:B------:R-:W-:-:S04]  /*b030*/  SHF.R.U32.HI R3, RZ, 0x18, R2 ;  /* 0x00000018ff037819 */ /* 0x000fc80000011602 */
[----:B------:R-:W-:-:S04]  /*b040*/  LOP3.LUT R0, R0, R3, RZ, 0xfc, !PT ;  /* 0x0000000300007212 */ /* 0x000fc800078efcff */
[----:B------:R-:W-:-:S07]  /*b050*/  PRMT R2, R0, 0x7610, R2 ;  /* 0x0000761000027816 */ /* 0x000fce0000000002 */
.L_x_34804:
[----:B------:R-:W-:Y:S05]  /*b060*/  BSYNC B0 ;  /* 0x0000000000007941 */ /* 0x000fea0003800000 */
.L_x_34803:
[----:B------:R-:W-:Y:S01]  /*b070*/  STG.E.U8 desc[UR36][R4.64], R2 ;  /* 0x0000000204007986 */ /* 0x000fe2000c101124 */
[----:B------:R-:W-:Y:S05]  /*b080*/  EXIT ;  /* 0x000000000000794d */ /* 0x000fea0003800000 */
.L_x_34801:
        /* <DEDUP_REMOVED lines=17> */
.L_x_34808:
[----:B------:R-:W-:-:S04]  /*b1a0*/  LOP3.LUT R2, R17, 0x80000000, RZ, 0xc0, !PT ;  /* 0x8000000011027812 */ /* 0x000fc800078ec0ff */
[----:B------:R-:W-:-:S04]  /*b1b0*/  SHF.R.U32.HI R3, RZ, 0x18, R2 ;  /* 0x00000018ff037819 */ /* 0x000fc80000011602 */
[----:B------:R-:W-:-:S04]  /*b1c0*/  LOP3.LUT R0, R0, R3, RZ, 0xfc, !PT ;  /* 0x0000000300007212 */ /* 0x000fc800078efcff */
[----:B------:R-:W-:-:S07]  /*b1d0*/  PRMT R2, R0, 0x7610, R2 ;  /* 0x0000761000027816 */ /* 0x000fce0000000002 */
.L_x_34807:
[----:B------:R-:W-:Y:S05]  /*b1e0*/  BSYNC B0 ;  /* 0x0000000000007941 */ /* 0x000fea0003800000 */
.L_x_34806:
[----:B------:R-:W-:Y:S01]  /*b1f0*/  STG.E.U8 desc[UR36][R4.64], R2 ;  /* 0x0000000204007986 */ /* 0x000fe2000c101124 */
[----:B------:R-:W-:Y:S05]  /*b200*/  EXIT ;  /* 0x000000000000794d */ /* 0x000fea0003800000 */
.L_x_34800:
        /* <DEDUP_REMOVED lines=22> */
.L_x_34783:
        /* <DEDUP_REMOVED lines=16> */
.L_x_34811:
[----:B------:R-:W-:Y:S05]  /*b470*/  EXIT ;  /* 0x000000000000794d */ /* 0x000fea0003800000 */
.L_x_34810:
[----:B------:R-:W-:-:S04]  /*b480*/  PRMT R2, R17, 0x9910, RZ ;  /* 0x0000991011027816 */ /* 0x000fc800000000ff */
[----:B------:R-:W-:-:S05]  /*b490*/  SHF.R.S32.HI R3, RZ, 0x1f, R2 ;  /* 0x0000001fff037819 */ /* 0x000fca0000011402 */
[----:B------:R-:W-:Y:S01]  /*b4a0*/  STG.E.64 desc[UR36][R4.64], R2 ;  /* 0x0000000204007986 */ /* 0x000fe2000c101b24 */
[----:B------:R-:W-:Y:S05]  /*b4b0*/  EXIT ;  /* 0x000000000000794d */ /* 0x000fea0003800000 */
.L_x_34809:
[----:B------:R-:W-:-:S05]  /*b4c0*/  PRMT R3, R17, 0x9910, RZ ;  /* 0x0000991011037816 */ /* 0x000fca00000000ff */
[----:B------:R-:W-:Y:S01]  /*b4d0*/  STG.E desc[UR36][R4.64], R3 ;  /* 0x0000000304007986 */ /* 0x000fe2000c101924 */
[----:B------:R-:W-:Y:S05]  /*b4e0*/  EXIT ;  /* 0x000000000000794d */ /* 0x000fea0003800000 */
.L_x_34812:
        /* <DEDUP_REMOVED lines=9> */
.L_x_42419:


//--------------------- .text._ZN2at6native18elementwise_kernelILi128ELi4EZNS0_22gpu_kernel_impl_nocastINS0_13BinaryFunctorIsssZZZNS0_19maximum_kernel_cudaERNS_18TensorIteratorBaseEENKUlvE_clEvENKUlvE3_clEvEUlssE_EEEEvS5_RKT_EUliE_EEviT1_ --------------------------
	.section	.text._ZN2at6native18elementwise_kernelILi128ELi4EZNS0_22gpu_kernel_impl_nocastINS0_13BinaryFunctorIsssZZZNS0_19maximum_kernel_cudaERNS_18TensorIteratorBaseEENKUlvE_clEvENKUlvE3_clEvEUlssE_EEEEvS5_RKT_EUliE_EEviT1_,"ax",@progbits
	.align	128
        .global         _ZN2at6native18elementwise_kernelILi128ELi4EZNS0_22gpu_kernel_impl_nocastINS0_13BinaryFunctorIsssZZZNS0_19maximum_kernel_cudaERNS_18TensorIteratorBaseEENKUlvE_clEvENKUlvE3_clEvEUlssE_EEEEvS5_RKT_EUliE_EEviT1_
        .type           _ZN2at6native18elementwise_kernelILi128ELi4EZNS0_22gpu_kernel_impl_nocastINS0_13BinaryFunctorIsssZZZNS0_19maximum_kernel_cudaERNS_18TensorIteratorBaseEENKUlvE_clEvENKUlvE3_clEvEUlssE_EEEEvS5_RKT_EUliE_EEviT1_,@function
        .size           _ZN2at6native18elementwise_kernelILi128ELi4EZNS0_22gpu_kernel_impl_nocastINS0_13BinaryFunctorIsssZZZNS0_19maximum_kernel_cudaERNS_18TensorIteratorBaseEENKUlvE_clEvENKUlvE3_clEvEUlssE_EEEEvS5_RKT_EUliE_EEviT1_,(.L_x_42420 - _ZN2at6native18elementwise_kernelILi128ELi4EZNS0_22gpu_kernel_impl_nocastINS0_13BinaryFunctorIsssZZZNS0_19maximum_kernel_cudaERNS_18TensorIteratorBaseEENKUlvE_clEvENKUlvE3_clEvEUlssE_EEEEvS5_RKT_EUliE_EEviT1_)
        .other          _ZN2at6native18elementwise_kernelILi128ELi4EZNS0_22gpu_kernel_impl_nocastINS0_13BinaryFunctorIsssZZZNS0_19maximum_kernel_cudaERNS_18TensorIteratorBaseEENKUlvE_clEvENKUlvE3_clEvEUlssE_EEEEvS5_RKT_EUliE_EEviT1_,@"STO_CUDA_ENTRY STV_DEFAULT"
_ZN2at6native18elementwise_kernelILi128ELi4EZNS0_22gpu_kernel_impl_nocastINS0_13BinaryFunctorIsssZZZNS0_19maximum_kernel_cudaERNS_18TensorIteratorBaseEENKUlvE_clEvENKUlvE3_clEvEUlssE_EEEEvS5_RKT_EUliE_EEviT1_:
.text._ZN2at6native18elementwise_kernelILi128ELi4EZNS0_22gpu_kernel_impl_nocastINS0_13BinaryFunctorIsssZZZNS0_19maximum_kernel_cudaERNS_18TensorIteratorBaseEENKUlvE_clEvENKUlvE3_clEvEUlssE_EEEEvS5_RKT_EUliE_EEviT1_:
        /* <DEDUP_REMOVED lines=363> */
.L_x_34815:
        /* <DEDUP_REMOVED lines=12> */
[----:B--2---:R-:W-:-:S05]  /*1770*/  VIMNMX R11, R6, R9, !PT ;  /* 0x00000009060b7248 */ /* 0x004fca0007fe0100 */
[----:B------:R0:W-:Y:S02]  /*1780*/  STG.E.U16 desc[UR4][R4.64], R11 ;  /* 0x0000000b04007986 */ /* 0x0001e4000c101504 */
.L_x_34814:
[----:B------:R-:W-:Y:S05]  /*1790*/  BSYNC B0 ;  /* 0x0000000000007941 */ /* 0x000fea0003800000 */
.L_x_34813:
        /* <DEDUP_REMOVED lines=356> */
.L_x_34818:
        /* <DEDUP_REMOVED lines=13> */
[----:B--2---:R-:W-:-:S05]  /*2eb0*/  VIMNMX R11, R6, R9, !PT ;  /* 0x00000009060b7248 */ /* 0x004fca0007fe0100 */
        /* <DEDUP_REMOVED lines=355> */
.L_x_34819:
        /* <DEDUP_REMOVED lines=14> */
.L_x_34817:
[----:B------:R-:W-:Y:S05]  /*45d0*/  BSYNC B0 ;  /* 0x0000000000007941 */ /* 0x000fea0003800000 */
.L_x_34816:
        /* <DEDUP_REMOVED lines=355> */
.L_x_34820:
        /* <DEDUP_REMOVED lines=11> */
[----:B--2---:R-:W-:-:S05]  /*5cc0*/  VIMNMX R9, R2, R7, !PT ;  /* 0x0000000702097248 */ /* 0x004fca0007fe0100 */
[----:B------:R-:W-:Y:S01]  /*5cd0*/  STG.E.U16 desc[UR4][R4.64], R9 ;  /* 0x0000000904007986 */ /* 0x000fe2000c101504 */
[----:B------:R-:W-:Y:S05]  /*5ce0*/  EXIT ;  /* 0x000000000000794d */ /* 0x000fea0003800000 */
.L_x_34821:
        /* <DEDUP_REMOVED lines=9> */
.L_x_42420:


//--------------------- .text._ZN2at6native27unrolled_elementwise_kernelINS0_13BinaryFunctorIsssZZZNS0_19maximum_kernel_cudaERNS_18TensorIteratorBaseEENKUlvE_clEvENKUlvE3_clEvEUlssE_EESt5arrayIPcLm3EELi4E23TrivialOffsetCalculatorILi2EjESC_ILi1EjENS0_6memory15LoadWithoutCastENSF_16StoreWithoutCastEEEviT_T0_T2_T3_T4_T5_ --------------------------
	.section	.text._ZN2at6native27unrolled_elementwise_kernelINS0_13BinaryFunctorIsssZZZNS0_19maximum_kernel_cudaERNS_18TensorIteratorBaseEENKUlvE_clEvENKUlvE3_clEvEUlssE_EESt5arrayIPcLm3EELi4E23TrivialOffsetCalculatorILi2EjESC_ILi1EjENS0_6memory15LoadWithoutCastENSF_16StoreWithoutCastEEEviT_T0_T2_T3_T4_T5_,"ax",@progbits
	.align	128
        .global         _ZN2at6native27unrolled_elementwise_kernelINS0_13BinaryFunctorIsssZZZNS0_19maximum_kernel_cudaERNS_18TensorIteratorBaseEENKUlvE_clEvENKUlvE3_clEvEUlssE_EESt5arrayIPcLm3EELi4E23TrivialOffsetCalculatorILi2EjESC_ILi1EjENS0_6memory15LoadWithoutCastENSF_16StoreWithoutCastEEEviT_T0_T2_T3_T4_T5_
        .type           _ZN2at6native27unrolled_elementwise_kernelINS0_13BinaryFunctorIsssZZZNS0_19maximum_kernel_cudaERNS_18TensorIteratorBaseEENKUlvE_clEvENKUlvE3_clEvEUlssE_EESt5arrayIPcLm3EELi4E23TrivialOffsetCalculatorILi2EjESC_ILi1EjENS0_6memory15LoadWithoutCastENSF_16StoreWithoutCastEEEviT_T0_T2_T3_T4_T5_,@function
        .size           _ZN2at6native27unrolled_elementwise_kernelINS0_13BinaryFunctorIsssZZZNS0_19maximum_kernel_cudaERNS_18TensorIteratorBaseEENKUlvE_clEvENKUlvE3_clEvEUlssE_EESt5arrayIPcLm3EELi4E23TrivialOffsetCalculatorILi2EjESC_ILi1EjENS0_6memory15LoadWithoutCastENSF_16StoreWithoutCastEEEviT_T0_T2_T3_T4_T5_,(.L_x_42421 - _ZN2at6native27unrolled_elementwise_kernelINS0_13BinaryFunctorIsssZZZNS0_19maximum_kernel_cudaERNS_18TensorIteratorBaseEENKUlvE_clEvENKUlvE3_clEvEUlssE_EESt5arrayIPcLm3EELi4E23TrivialOffsetCalculatorILi2EjESC_ILi1EjENS0_6memory15LoadWithoutCastENSF_16StoreWithoutCastEEEviT_T0_T2_T3_T4_T5_)
        .other          _ZN2at6native27unrolled_elementwise_kernelINS0_13BinaryFunctorIsssZZZNS0_19maximum_kernel_cudaERNS_18TensorIteratorBaseEENKUlvE_clEvENKUlvE3_clEvEUlssE_EESt5arrayIPcLm3EELi4E23TrivialOffsetCalculatorILi2EjESC_ILi1EjENS0_6memory15LoadWithoutCastENSF_16StoreWithoutCastEEEviT_T0_T2_T3_T4_T5_,@"STO_CUDA_ENTRY STV_DEFAULT"
_ZN2at6native27unrolled_elementwise_kernelINS0_13BinaryFunctorIsssZZZNS0_19maximum_kernel_cudaERNS_18TensorIteratorBaseEENKUlvE_clEvENKUlvE3_clEvEUlssE_EESt5arrayIPcLm3EELi4E23TrivialOffsetCalculatorILi2EjESC_ILi1EjENS0_6memory15LoadWithoutCastENSF_16StoreWithoutCastEEEviT_T0_T2_T3_T4_T5_:
.text._ZN2at6native27unrolled_elementwise_kernelINS0_13BinaryFunctorIsssZZZNS0_19maximum_kernel_cudaERNS_18TensorIteratorBaseEENKUlvE_clEvENKUlvE3_clEvEUlssE_EESt5arrayIPcLm3EELi4E23TrivialOffsetCalculatorILi2EjESC_ILi1EjENS0_6memory15LoadWithoutCastENSF_16StoreWithoutCastEEEviT_T0_T2_T3_T4_T5_:
        /* <DEDUP_REMOVED lines=55> */
[----:B---3--:R-:W-:-:S05]  /*0370*/  VIMNMX R9, R9, R8, !PT ;  /* 0x0000000809097248 */ /* 0x008fca0007fe0100 */
[----:B------:R0:W-:Y:S01]  /*0380*/  @!P0 STG.E.U16 desc[UR4][R4.64], R9 ;  /* 0x0000000904008986 */ /* 0x0001e2000c101504 */
[----:B--2---:R-:W-:Y:S02]  /*0390*/  VIMNMX R17, R17, R14, !PT ;  /* 0x0000000e11117248 */ /* 0x004fe40007fe0100 */
[----:B----4-:R-:W-:-:S03]  /*03a0*/  VIMNMX R11, R11, R10, !PT ;  /* 0x0000000a0b0b7248 */ /* 0x010fc60007fe0100 */
        /* <DEDUP_REMOVED lines=11> */
.L_x_34823:
[----:B------:R-:W-:Y:S05]  /*0460*/  BSYNC B0 ;  /* 0x0000000000007941 */ /* 0x000fea0003800000 */
.L_x_34822:
[----:B------:R-:W-:-:S13]  /*0470*/  ISETP.GE.AND P0, PT, R13, R6, PT ;  /* 0x000000060d00720c */ /* 0x000fda0003f06270 */
[----:B------:R-:W-:Y:S05]  /*0480*/  @P0 EXIT ;  /* 0x000000000000094d */ /* 0x000fea0003800000 */
[----:B0-----:R-:W0:Y:S01]  /*0490*/  LDC.64 R4, c[0x0][0x218] ;  /* 0x00008600ff047b82 */ /* 0x001e220000000a00 */
[----:B------:R-:W-:Y:S01]  /*04a0*/  IMAD R13, R0, 0x200, R13 ;  /* 0x00000200000d7824 */ /* 0x000fe200078e020d */
[----:B-----5:R-:W-:-:S03]  /*04b0*/  VIMNMX R7, R3, R2, !PT ;  /* 0x0000000203077248 */ /* 0x020fc60007fe0100 */
[----:B0-----:R-:W-:-:S05]  /*04c0*/  IMAD.WIDE.U32 R2, R13, 0x2, R4 ;  /* 0x000000020d027825 */ /* 0x001fca00078e0004 */
[----:B------:R-:W-:Y:S01]  /*04d0*/  STG.E.U16 desc[UR4][R2.64], R7 ;  /* 0x0000000702007986 */ /* 0x000fe2000c101504 */
[----:B------:R-:W-:Y:S05]  /*04e0*/  EXIT ;  /* 0x000000000000794d */ /* 0x000fea0003800000 */
.L_x_34824:
        /* <DEDUP_REMOVED lines=9> */
.L_x_42421:


//--------------------- .text._ZN2at6native29vectorized_elementwise_kernelILi2ENS0_13BinaryFunctorIsssZZZNS0_19maximum_kernel_cudaERNS_18TensorIteratorBaseEENKUlvE_clEvENKUlvE3_clEvEUlssE_EESt5arrayIPcLm3EEEEviT0_T1_ --------------------------
	.section	.text._ZN2at6native29vectorized_elementwise_kernelILi2ENS0_13BinaryFunctorIsssZZZNS0_19maximum_kernel_cudaERNS_18TensorIteratorBaseEENKUlvE_clEvENKUlvE3_clEvEUlssE_EESt5arrayIPcLm3EEEEviT0_T1_,"ax",@progbits
	.align	128
        .global         _ZN2at6native29vectorized_elementwise_kernelILi2ENS0_13BinaryFunctorIsssZZZNS0_19maximum_kernel_cudaERNS_18TensorIteratorBaseEENKUlvE_clEvENKUlvE3_clEvEUlssE_EESt5arrayIPcLm3EEEEviT0_T1_
        .type           _ZN2at6native29vectorized_elementwise_kernelILi2ENS0_13BinaryFunctorIsssZZZNS0_19maximum_kernel_cudaERNS_18TensorIteratorBaseEENKUlvE_clEvENKUlvE3_clEvEUlssE_EESt5arrayIPcLm3EEEEviT0_T1_,@function
        .size           _ZN2at6native29vectorized_elementwise_kernelILi2ENS0_13BinaryFunctorIsssZZZNS0_19maximum_kernel_cudaERNS_18TensorIteratorBaseEENKUlvE_clEvENKUlvE3_clEvEUlssE_EESt5arrayIPcLm3EEEEviT0_T1_,(.L_x_42422 - _ZN2at6native29vectorized_elementwise_kernelILi2ENS0_13BinaryFunctorIsssZZZNS0_19maximum_kernel_cudaERNS_18TensorIteratorBaseEENKUlvE_clEvENKUlvE3_clEvEUlssE_EESt5arrayIPcLm3EEEEviT0_T1_)
        .other          _ZN2at6native29vectorized_elementwise_kernelILi2ENS0_13BinaryFunctorIsssZZZNS0_19maximum_kernel_cudaERNS_18TensorIteratorBaseEENKUlvE_clEvENKUlvE3_clEvEUlssE_EESt5arrayIPcLm3EEEEviT0_T1_,@"STO_CUDA_ENTRY STV_DEFAULT"
_ZN2at6native29vectorized_elementwise_kernelILi2ENS0_13BinaryFunctorIsssZZZNS0_19maximum_kernel_cudaERNS_18TensorIteratorBaseEENKUlvE_clEvENKUlvE3_clEvEUlssE_EESt5arrayIPcLm3EEEEviT0_T1_:
.text._ZN2at6native29vectorized_elementwise_kernelILi2ENS0_13BinaryFunctorIsssZZZNS0_19maximum_kernel_cudaERNS_18TensorIteratorBaseEENKUlvE_clEvENKUlvE3_clEvEUlssE_EESt5arrayIPcLm3EEEEviT0_T1_:
        /* <DEDUP_REMOVED lines=40> */
[----:B------:R-:W-:-:S02]  /*0280*/  VIMNMX R5, R5, R6, !PT ;  /* 0x0000000605057248 */ /* 0x000fc40007fe0100 */
[----:B------:R-:W-:Y:S02]  /*0290*/  VIMNMX R6, R7, R12, !PT ;  /* 0x0000000c07067248 */ /* 0x000fe40007fe0100 */
[----:B------:R-:W-:Y:S02]  /*02a0*/  VIMNMX R12, R15, R16, !PT ;  /* 0x000000100f0c7248 */ /* 0x000fe40007fe0100 */
[----:B------:R-:W-:Y:S02]  /*02b0*/  VIMNMX R7, R13, R14, !PT ;  /* 0x0000000e0d077248 */ /* 0x000fe40007fe0100 */
        /* <DEDUP_REMOVED lines=14> */
[----:B------:R-:W-:Y:S02]  /*03a0*/  VIMNMX R0, R0, R9, !PT ;  /* 0x0000000900007248 */ /* 0x000fe40007fe0100 */
[----:B------:R-:W-:Y:S02]  /*03b0*/  VIMNMX R11, R8, R11, !PT ;  /* 0x0000000b080b7248 */ /* 0x000fe40007fe0100 */
[----:B------:R-:W-:Y:S02]  /*03c0*/  VIMNMX R10, R10, R13, !PT ;  /* 0x0000000d0a0a7248 */ /* 0x000fe40007fe0100 */
[----:B------:R-:W-:Y:S02]  /*03d0*/  VIMNMX R15, R14, R15, !PT ;  /* 0x0000000f0e0f7248 */ /* 0x000fe40007fe0100 */
        /* <DEDUP_REMOVED lines=9> */
.L_x_34825:
        /* <DEDUP_REMOVED lines=90> */
[----:B----4-:R-:W-:Y:S01]  /*0a10*/  VIMNMX R29, R10, R9, !PT ;  /* 0x000000090a1d7248 */ /* 0x010fe20007fe0100 */
[----:B------:R-:W-:-:S02]  /*0a20*/  VIADD R10, R3, 0x80 ;  /* 0x00000080030a7836 */ /* 0x000fc40000000000 */
[----:B0-----:R-:W-:-:S03]  /*0a30*/  @!P0 IMAD.WIDE.U32 R8, R19, 0x2, R12 ;  /* 0x0000000213088825 */ /* 0x001fc600078e000c */
[----:B------:R-:W-:Y:S02]  /*0a40*/  @!P0 MOV R3, R10 ;  /* 0x0000000a00038202 */ /* 0x000fe40000000f00 */
[----:B------:R0:W-:Y:S02]  /*0a50*/  @!P0 STG.E.U16 desc[UR4][R8.64], R29 ;  /* 0x0000001d08008986 */ /* 0x0001e4000c101504 */
[----:B------:R-:W-:Y:S02]  /*0a60*/  ISETP.GE.AND P0, PT, R3, R2, PT ;  /* 0x000000020300720c */ /* 0x000fe40003f06270 */
[----:B--2---:R-:W-:Y:S02]  /*0a70*/  VIMNMX R4, R20, R4, !PT ;  /* 0x0000000414047248 */ /* 0x004fe40007fe0100 */
[----:B------:R-:W-:Y:S02]  /*0a80*/  VIMNMX R21, R21, R22, !PT ;  /* 0x0000001615157248 */ /* 0x000fe40007fe0100 */
[----:B------:R-:W-:-:S02]  /*0a90*/  VIMNMX R5, R11, R5, !PT ;  /* 0x000000050b057248 */ /* 0x000fc40007fe0100 */
[----:B---3--:R-:W-:Y:S02]  /*0aa0*/  VIMNMX R24, R25, R24, !PT ;  /* 0x0000001819187248 */ /* 0x008fe40007fe0100 */
[----:B------:R-:W-:Y:S02]  /*0ab0*/  VIMNMX R6, R23, R6, !PT ;  /* 0x0000000617067248 */ /* 0x000fe40007fe0100 */
[----:B------:R-:W-:Y:S02]  /*0ac0*/  VIMNMX R27, R28, R27, !PT ;  /* 0x0000001b1c1b7248 */ /* 0x000fe40007fe0100 */
[----:B-----5:R-:W-:Y:S01]  /*0ad0*/  VIMNMX R7, R7, R26, !PT ;  /* 0x0000001a07077248 */ /* 0x020fe20007fe0100 */
        /* <DEDUP_REMOVED lines=13> */
.L_x_34828:
[----:B------:R-:W-:-:S13]  /*0bb0*/  ISETP.GE.AND P0, PT, R3, R2, PT ;  /* 0x000000020300720c */ /* 0x000fda0003f06270 */
[----:B------:R-:W-:Y:S05]  /*0bc0*/  @P0 BRA `(.L_x_34830) ;  /* 0x0000000000300947 */ /* 0x000fea0003800000 */
[----:B0-----:R-:W0:Y:S01]  /*0bd0*/  LDC.64 R8, c[0x0][0x218] ;  /* 0x00008600ff087b82 */ /* 0x001e220000000a00 */
[----:B------:R-:W-:Y:S01]  /*0be0*/  IMAD.IADD R11, R0, 0x1, R3 ;  /* 0x00000001000b7824 */ /* 0x000fe200078e0203 */
[----:B------:R-:W-:-:S03]  /*0bf0*/  IADD3 R3, R3, 0x80, RZ ;  /* 0x0000008003037810 */ /* 0x000fc60007ffe0ff */
[----:B0-----:R-:W-:-:S05]  /*0c00*/  IMAD.WIDE.U32 R8, R11, 0x2, R8 ;  /* 0x000000020b087825 */ /* 0x001fca00078e0008 */
[----:B------:R1:W-:Y:S02]  /*0c10*/  STG.E.U16 desc[UR4][R8.64], R5 ;  /* 0x0000000508007986 */ /* 0x0003e4000c101504 */
.L_x_34829:
[----:B------:R-:W-:-:S13]  /*0c20*/  ISETP.GE.AND P0, PT, R3, R2, PT ;  /* 0x000000020300720c */ /* 0x000fda0003f06270 */
[----:B------:R-:W-:Y:S05]  /*0c30*/  @P0 BRA `(.L_x_34831) ;  /* 0x0000000000340947 */ /* 0x000fea0003800000 */
[----:B-1----:R-:W1:Y:S01]  /*0c40*/  LDC.64 R4, c[0x0][0x218] ;  /* 0x00008600ff047b82 */ /* 0x002e620000000a00 */
[----:B0-----:R-:W-:Y:S02]  /*0c50*/  IMAD.IADD R9, R0, 0x1, R3 ;  /* 0x0000000100097824 */ /* 0x001fe400078e0203 */
[----:B------:R-:W-:Y:S02]  /*0c60*/  VIADD R3, R3, 0x80 ;  /* 0x0000008003037836 */ /* 0x000fe40000000000 */
[----:B-1----:R-:W-:-:S05]  /*0c70*/  IMAD.WIDE.U32 R4, R9, 0x2, R4 ;  /* 0x0000000209047825 */ /* 0x002fca00078e0004 */
[----:B------:R1:W-:Y:S02]  /*0c80*/  STG.E.U16 desc[UR4][R4.64], R6 ;  /* 0x0000000604007986 */ /* 0x0003e4000c101504 */
.L_x_34830:
        /* <DEDUP_REMOVED lines=8> */
.L_x_34831:
[----:B------:R-:W-:Y:S05]  /*0d10*/  BSYNC B1 ;  /* 0x0000000000017941 */ /* 0x000fea0003800000 */
.L_x_34827:
[----:B------:R-:W-:-:S13]  /*0d20*/  ISETP.GE.AND P0, PT, R3, R2, PT ;  /* 0x000000020300720c */ /* 0x000fda0003f06270 */
[----:B-12---:R-:W1:Y:S01]  /*0d30*/  @!P0 LDC.64 R4, c[0x0][0x218] ;  /* 0x00008600ff048b82 */ /* 0x006e620000000a00 */
[----:B0-----:R-:W-:Y:S01]  /*0d40*/  @!P0 IMAD.IADD R9, R0, 0x1, R3 ;  /* 0x0000000100098824 */ /* 0x001fe200078e0203 */
[----:B------:R-:W-:-:S03]  /*0d50*/  @!P0 IADD3 R3, R3, 0x80, RZ ;  /* 0x0000008003038810 */ /* 0x000fc60007ffe0ff */
[----:B-1----:R-:W-:-:S05]  /*0d60*/  @!P0 IMAD.WIDE.U32 R4, R9, 0x2, R4 ;  /* 0x0000000209048825 */ /* 0x002fca00078e0004 */
[----:B------:R2:W-:Y:S02]  /*0d70*/  @!P0 STG.E.U16 desc[UR4][R4.64], R7 ;  /* 0x0000000704008986 */ /* 0x0005e4000c101504 */
.L_x_34832:
[----:B------:R-:W-:Y:S05]  /*0d80*/  BSYNC B0 ;  /* 0x0000000000007941 */ /* 0x000fea0003800000 */
.L_x_34826:
        /* <DEDUP_REMOVED lines=8> */
.L_x_34833:
        /* <DEDUP_REMOVED lines=15> */
.L_x_42422:


//--------------------- .text._ZN2at6native29vectorized_elementwise_kernelILi4ENS0_13BinaryFunctorIsssZZZNS0_19maximum_kernel_cudaERNS_18TensorIteratorBaseEENKUlvE_clEvENKUlvE3_clEvEUlssE_EESt5arrayIPcLm3EEEEviT0_T1_ --------------------------
	.section	.text._ZN2at6native29vectorized_elementwise_kernelILi4ENS0_13BinaryFunctorIsssZZZNS0_19maximum_kernel_cudaERNS_18TensorIteratorBaseEENKUlvE_clEvENKUlvE3_clEvEUlssE_EESt5arrayIPcLm3EEEEviT0_T1_,"ax",@progbits
	.align	128
        .global         _ZN2at6native29vectorized_elementwise_kernelILi4ENS0_13BinaryFunctorIsssZZZNS0_19maximum_kernel_cudaERNS_18TensorIteratorBaseEENKUlvE_clEvENKUlvE3_clEvEUlssE_EESt5arrayIPcLm3EEEEviT0_T1_
        .type           _ZN2at6native29vectorized_elementwise_kernelILi4ENS0_13BinaryFunctorIsssZZZNS0_19maximum_kernel_cudaERNS_18TensorIteratorBaseEENKUlvE_clEvENKUlvE3_clEvEUlssE_EESt5arrayIPcLm3EEEEviT0_T1_,@function
        .size           _ZN2at6native29vectorized_elementwise_kernelILi4ENS0_13BinaryFunctorIsssZZZNS0_19maximum_kernel_cudaERNS_18TensorIteratorBaseEENKUlvE_clEvENKUlvE3_clEvEUlssE_EESt5arrayIPcLm3EEEEviT0_T1_,(.L_x_42423 - _ZN2at6native29vectorized_elementwise_kernelILi4ENS0_13BinaryFunctorIsssZZZNS0_19maximum_kernel_cudaERNS_18TensorIteratorBaseEENKUlvE_clEvENKUlvE3_clEvEUlssE_EESt5arrayIPcLm3EEEEviT0_T1_)
        .other          _ZN2at6native29vectorized_elementwise_kernelILi4ENS0_13BinaryFunctorIsssZZZNS0_19maximum_kernel_cudaERNS_18TensorIteratorBaseEENKUlvE_clEvENKUlvE3_clEvEUlssE_EESt5arrayIPcLm3EEEEviT0_T1_,@"STO_CUDA_ENTRY STV_DEFAULT"
_ZN2at6native29vectorized_elementwise_kernelILi4ENS0_13BinaryFunctorIsssZZZNS0_19maximum_kernel_cudaERNS_18TensorIteratorBaseEENKUlvE_clEvENKUlvE3_clEvEUlssE_EESt5arrayIPcLm3EEEEviT0_T1_:
.text._ZN2at6native29vectorized_elementwise_kernelILi4ENS0_13BinaryFunctorIsssZZZNS0_19maximum_kernel_cudaERNS_18TensorIteratorBaseEENKUlvE_clEvENKUlvE3_clEvEUlssE_EESt5arrayIPcLm3EEEEviT0_T1_:
        /* <DEDUP_REMOVED lines=37> */
[----:B------:R-:W-:Y:S02]  /*0250*/  VIMNMX R3, R3, R10, !PT ;  /* 0x0000000a03037248 */ /* 0x000fe40007fe0100 */
[----:B------:R-:W-:Y:S02]  /*0260*/  VIMNMX R10, R11, R12, !PT ;  /* 0x0000000c0b0a7248 */ /* 0x000fe40007fe0100 */
[----:B------:R-:W-:Y:S02]  /*0270*/  VIMNMX R11, R13, R14, !PT ;  /* 0x0000000e0d0b7248 */ /* 0x000fe40007fe0100 */
[----:B----4-:R-:W-:Y:S02]  /*0280*/  PRMT R13, R6, 0xbb32, RZ ;  /* 0x0000bb32060d7816 */ /* 0x010fe400000000ff */
[----:B------:R-:W-:-:S02]  /*0290*/  VIMNMX R12, R15, R16, !PT ;  /* 0x000000100f0c7248 */ /* 0x000fc40007fe0100 */
        /* <DEDUP_REMOVED lines=20> */
[----:B------:R-:W-:Y:S04]  /*03e0*/  STG.E.64 desc[UR4][R8.64], R10 ;  /* 0x0000000a08007986 */ /* 0x000fe8000c101b04 */
[----:B------:R-:W-:Y:S01]  /*03f0*/  STG.E.64 desc[UR4][R8.64+0x400], R14 ;  /* 0x0004000e08007986 */ /* 0x000fe2000c101b04 */
[----:B------:R-:W-:Y:S05]  /*0400*/  EXIT ;  /* 0x000000000000794d */ /* 0x000fea0003800000 */
.L_x_34834:
        /* <DEDUP_REMOVED lines=116> */
.L_x_34837:
[----:B------:R-:W-:-:S13]  /*0b50*/  ISETP.GE.AND P0, PT, R3, R2, PT ;  /* 0x000000020300720c */ /* 0x000fda0003f06270 */
[----:B------:R-:W-:Y:S05]  /*0b60*/  @P0 BRA `(.L_x_34839) ;  /* 0x0000000000300947 */ /* 0x000fea0003800000 */
[----:B0-----:R-:W0:Y:S01]  /*0b70*/  LDC.64 R8, c[0x0][0x218] ;  /* 0x00008600ff087b82 */ /* 0x001e220000000a00 */
[----:B------:R-:W-:Y:S01]  /*0b80*/  IMAD.IADD R11, R0, 0x1, R3 ;  /* 0x00000001000b7824 */ /* 0x000fe200078e0203 */
[----:B------:R-:W-:-:S03]  /*0b90*/  IADD3 R3, R3, 0x80, RZ ;  /* 0x0000008003037810 */ /* 0x000fc60007ffe0ff */
[----:B0-----:R-:W-:-:S05]  /*0ba0*/  IMAD.WIDE.U32 R8, R11, 0x2, R8 ;  /* 0x000000020b087825 */ /* 0x001fca00078e0008 */
[----:B------:R1:W-:Y:S02]  /*0bb0*/  STG.E.U16 desc[UR4][R8.64], R5 ;  /* 0x0000000508007986 */ /* 0x0003e4000c101504 */
.L_x_34838:
[----:B------:R-:W-:-:S13]  /*0bc0*/  ISETP.GE.AND P0, PT, R3, R2, PT ;  /* 0x000000020300720c */ /* 0x000fda0003f06270 */
[----:B------:R-:W-:Y:S05]  /*0bd0*/  @P0 BRA `(.L_x_34840) ;  /* 0x0000000000340947 */ /* 0x000fea0003800000 */
[----:B-1----:R-:W1:Y:S01]  /*0be0*/  LDC.64 R4, c[0x0][0x218] ;  /* 0x00008600ff047b82 */ /* 0x002e620000000a00 */
[----:B0-----:R-:W-:Y:S02]  /*0bf0*/  IMAD.IADD R9, R0, 0x1, R3 ;  /* 0x0000000100097824 */ /* 0x001fe400078e0203 */
[----:B------:R-:W-:Y:S02]  /*0c00*/  VIADD R3, R3, 0x80 ;  /* 0x0000008003037836 */ /* 0x000fe40000000000 */
[----:B-1----:R-:W-:-:S05]  /*0c10*/  IMAD.WIDE.U32 R4, R9, 0x2, R4 ;  /* 0x0000000209047825 */ /* 0x002fca00078e0004 */
[----:B------:R1:W-:Y:S02]  /*0c20*/  STG.E.U16 desc[UR4][R4.64], R6 ;  /* 0x0000000604007986 */ /* 0x0003e4000c101504 */
.L_x_34839:
        /* <DEDUP_REMOVED lines=8> */
.L_x_34840:
[----:B------:R-:W-:Y:S05]  /*0cb0*/  BSYNC B1 ;  /* 0x0000000000017941 */ /* 0x000fea0003800000 */
.L_x_34836:
[----:B------:R-:W-:-:S13]  /*0cc0*/  ISETP.GE.AND P0, PT, R3, R2, PT ;  /* 0x000000020300720c */ /* 0x000fda0003f06270 */
[----:B-12---:R-:W1:Y:S01]  /*0cd0*/  @!P0 LDC.64 R4, c[0x0][0x218] ;  /* 0x00008600ff048b82 */ /* 0x006e620000000a00 */
[----:B0-----:R-:W-:Y:S01]  /*0ce0*/  @!P0 IMAD.IADD R9, R0, 0x1, R3 ;  /* 0x0000000100098824 */ /* 0x001fe200078e0203 */
[----:B------:R-:W-:-:S03]  /*0cf0*/  @!P0 IADD3 R3, R3, 0x80, RZ ;  /* 0x0000008003038810 */ /* 0x000fc60007ffe0ff */
[----:B-1----:R-:W-:-:S05]  /*0d00*/  @!P0 IMAD.WIDE.U32 R4, R9, 0x2, R4 ;  /* 0x0000000209048825 */ /* 0x002fca00078e0004 */
[----:B------:R2:W-:Y:S02]  /*0d10*/  @!P0 STG.E.U16 desc[UR4][R4.64], R7 ;  /* 0x0000000704008986 */ /* 0x0005e4000c101504 */
.L_x_34841:
[----:B------:R-:W-:Y:S05]  /*0d20*/  BSYNC B0 ;  /* 0x0000000000007941 */ /* 0x000fea0003800000 */
.L_x_34835:
        /* <DEDUP_REMOVED lines=8> */
.L_x_34842:
        /* <DEDUP_REMOVED lines=13> */
.L_x_42423:


//--------------------- .text._ZN2at6native29vectorized_elementwise_kernelILi8ENS0_13BinaryFunctorIsssZZZNS0_19maximum_kernel_cudaERNS_18TensorIteratorBaseEENKUlvE_clEvENKUlvE3_clEvEUlssE_EESt5arrayIPcLm3EEEEviT0_T1_ --------------------------
	.section	.text._ZN2at6native29vectorized_elementwise_kernelILi8ENS0_13BinaryFunctorIsssZZZNS0_19maximum_kernel_cudaERNS_18TensorIteratorBaseEENKUlvE_clEvENKUlvE3_clEvEUlssE_EESt5arrayIPcLm3EEEEviT0_T1_,"ax",@progbits
	.align	128
        .global         _ZN2at6native29vectorized_elementwise_kernelILi8ENS0_13BinaryFunctorIsssZZZNS0_19maximum_kernel_cudaERNS_18TensorIteratorBaseEENKUlvE_clEvENKUlvE3_clEvEUlssE_EESt5arrayIPcLm3EEEEviT0_T1_
        .type           _ZN2at6native29vectorized_elementwise_kernelILi8ENS0_13BinaryFunctorIsssZZZNS0_19maximum_kernel_cudaERNS_18TensorIteratorBaseEENKUlvE_clEvENKUlvE3_clEvEUlssE_EESt5arrayIPcLm3EEEEviT0_T1_,@function
        .size           _ZN2at6native29vectorized_elementwise_kernelILi8ENS0_13BinaryFunctorIsssZZZNS0_19maximum_kernel_cudaERNS_18TensorIteratorBaseEENKUlvE_clEvENKUlvE3_clEvEUlssE_EESt5arrayIPcLm3EEEEviT0_T1_,(.L_x_42424 - _ZN2at6native29vectorized_elementwise_kernelILi8ENS0_13BinaryFunctorIsssZZZNS0_19maximum_kernel_cudaERNS_18TensorIteratorBaseEENKUlvE_clEvENKUlvE3_clEvEUlssE_EESt5arrayIPcLm3EEEEviT0_T1_)
        .other          _ZN2at6native29vectorized_elementwise_kernelILi8ENS0_13BinaryFunctorIsssZZZNS0_19maximum_kernel_cudaERNS_18TensorIteratorBaseEENKUlvE_clEvENKUlvE3_clEvEUlssE_EESt5arrayIPcLm3EEEEviT0_T1_,@"STO_CUDA_ENTRY STV_DEFAULT"
_ZN2at6native29vectorized_elementwise_kernelILi8ENS0_13BinaryFunctorIsssZZZNS0_19maximum_kernel_cudaERNS_18TensorIteratorBaseEENKUlvE_clEvENKUlvE3_clEvEUlssE_EESt5arrayIPcLm3EEEEviT0_T1_:
.text._ZN2at6native29vectorized_elementwise_kernelILi8ENS0_13BinaryFunctorIsssZZZNS0_19maximum_kernel_cudaERNS_18TensorIteratorBaseEENKUlvE_clEvENKUlvE3_clEvEUlssE_EESt5arrayIPcLm3EEEEviT0_T1_:
        /* <DEDUP_REMOVED lines=42> */
[----:B------:R-:W-:Y:S02]  /*02a0*/  VIMNMX R5, R5, R14, !PT ;  /* 0x0000000e05057248 */ /* 0x000fe40007fe0100 */
[----:B------:R-:W-:Y:S02]  /*02b0*/  VIMNMX R14, R15, R16, !PT ;  /* 0x000000100f0e7248 */ /* 0x000fe40007fe0100 */
[----:B------:R-:W-:Y:S02]  /*02c0*/  VIMNMX R15, R17, R18, !PT ;  /* 0x00000012110f7248 */ /* 0x000fe40007fe0100 */
[----:B------:R-:W-:-:S02]  /*02d0*/  VIMNMX R16, R19, R20, !PT ;  /* 0x0000001413107248 */ /* 0x000fc40007fe0100 */
[----:B------:R-:W-:Y:S02]  /*02e0*/  VIMNMX R6, R8, R13, !PT ;  /* 0x0000000d08067248 */ /* 0x000fe40007fe0100 */
[----:B------:R-:W-:Y:S02]  /*02f0*/  VIMNMX R9, R10, R9, !PT ;  /* 0x000000090a097248 */ /* 0x000fe40007fe0100 */
[----:B------:R-:W-:Y:S02]  /*0300*/  VIMNMX R0, R0, R4, !PT ;  /* 0x0000000400007248 */ /* 0x000fe40007fe0100 */
[----:B------:R-:W-:Y:S02]  /*0310*/  VIMNMX R7, R11, R7, !PT ;  /* 0x000000070b077248 */ /* 0x000fe40007fe0100 */
[----:B------:R-:W-:Y:S02]  /*0320*/  PRMT R4, R14, 0x1054, R5 ;  /* 0x000010540e047816 */ /* 0x000fe40000000005 */
[----:B------:R-:W-:-:S02]  /*0330*/  PRMT R5, R16, 0x1054, R15 ;  /* 0x0000105410057816 */ /* 0x000fc4000000000f */
[----:B------:R-:W-:Y:S02]  /*0340*/  PRMT R6, R9, 0x1054, R6 ;  /* 0x0000105409067816 */ /* 0x000fe40000000006 */
[----:B------:R-:W-:-:S05]  /*0350*/  PRMT R7, R7, 0x1054, R0 ;  /* 0x0000105407077816 */ /* 0x000fca0000000000 */
[----:B------:R-:W-:Y:S01]  /*0360*/  STG.E.128 desc[UR4][R2.64], R4 ;  /* 0x0000000402007986 */ /* 0x000fe2000c101d04 */
[----:B------:R-:W-:Y:S05]  /*0370*/  EXIT ;  /* 0x000000000000794d */ /* 0x000fea0003800000 */
.L_x_34843:
        /* <DEDUP_REMOVED lines=101> */
[----:B-----5:R-:W-:Y:S02]  /*09d0*/  VIMNMX R27, R28, R27, !PT ;  /* 0x0000001b1c1b7248 */ /* 0x020fe40007fe0100 */
[----:B------:R-:W-:Y:S01]  /*09e0*/  VIMNMX R7, R7, R26, !PT ;  /* 0x0000001a07077248 */ /* 0x000fe20007fe0100 */
        /* <DEDUP_REMOVED lines=13> */
.L_x_34846:
[----:B------:R-:W-:-:S13]  /*0ac0*/  ISETP.GE.AND P0, PT, R3, R2, PT ;  /* 0x000000020300720c */ /* 0x000fda0003f06270 */
[----:B------:R-:W-:Y:S05]  /*0ad0*/  @P0 BRA `(.L_x_34848) ;  /* 0x0000000000300947 */ /* 0x000fea0003800000 */
[----:B0-----:R-:W0:Y:S01]  /*0ae0*/  LDC.64 R8, c[0x0][0x218] ;  /* 0x00008600ff087b82 */ /* 0x001e220000000a00 */
[----:B------:R-:W-:Y:S01]  /*0af0*/  IMAD.IADD R11, R0, 0x1, R3 ;  /* 0x00000001000b7824 */ /* 0x000fe200078e0203 */
[----:B------:R-:W-:-:S03]  /*0b00*/  IADD3 R3, R3, 0x80, RZ ;  /* 0x0000008003037810 */ /* 0x000fc60007ffe0ff */
[----:B0-----:R-:W-:-:S05]  /*0b10*/  IMAD.WIDE.U32 R8, R11, 0x2, R8 ;  /* 0x000000020b087825 */ /* 0x001fca00078e0008 */
[----:B------:R1:W-:Y:S02]  /*0b20*/  STG.E.U16 desc[UR4][R8.64], R5 ;  /* 0x0000000508007986 */ /* 0x0003e4000c101504 */
.L_x_34847:
[----:B------:R-:W-:-:S13]  /*0b30*/  ISETP.GE.AND P0, PT, R3, R2, PT ;  /* 0x000000020300720c */ /* 0x000fda0003f06270 */
[----:B------:R-:W-:Y:S05]  /*0b40*/  @P0 BRA `(.L_x_34849) ;  /* 0x0000000000340947 */ /* 0x000fea0003800000 */
[----:B-1----:R-:W1:Y:S01]  /*0b50*/  LDC.64 R4, c[0x0][0x218] ;  /* 0x00008600ff047b82 */ /* 0x002e620000000a00 */
[----:B0-----:R-:W-:Y:S02]  /*0b60*/  IMAD.IADD R9, R0, 0x1, R3 ;  /* 0x0000000100097824 */ /* 0x001fe400078e0203 */
[----:B------:R-:W-:Y:S02]  /*0b70*/  VIADD R3, R3, 0x80 ;  /* 0x0000008003037836 */ /* 0x000fe40000000000 */
[----:B-1----:R-:W-:-:S05]  /*0b80*/  IMAD.WIDE.U32 R4, R9, 0x2, R4 ;  /* 0x0000000209047825 */ /* 0x002fca00078e0004 */
[----:B------:R1:W-:Y:S02]  /*0b90*/  STG.E.U16 desc[UR4][R4.64], R6 ;  /* 0x0000000604007986 */ /* 0x0003e4000c101504 */
.L_x_34848:
        /* <DEDUP_REMOVED lines=8> */
.L_x_34849:
[----:B------:R-:W-:Y:S05]  /*0c20*/  BSYNC B1 ;  /* 0x0000000000017941 */ /* 0x000fea0003800000 */
.L_x_34845:
[----:B------:R-:W-:-:S13]  /*0c30*/  ISETP.GE.AND P0, PT, R3, R2, PT ;  /* 0x000000020300720c */ /* 0x000fda0003f06270 */
[----:B-12---:R-:W1:Y:S01]  /*0c40*/  @!P0 LDC.64 R4, c[0x0][0x218] ;  /* 0x00008600ff048b82 */ /* 0x006e620000000a00 */
[----:B0-----:R-:W-:Y:S01]  /*0c50*/  @!P0 IMAD.IADD R9, R0, 0x1, R3 ;  /* 0x0000000100098824 */ /* 0x001fe200078e0203 */
[----:B------:R-:W-:-:S03]  /*0c60*/  @!P0 IADD3 R3, R3, 0x80, RZ ;  /* 0x0000008003038810 */ /* 0x000fc60007ffe0ff */
[----:B-1----:R-:W-:-:S05]  /*0c70*/  @!P0 IMAD.WIDE.U32 R4, R9, 0x2, R4 ;  /* 0x0000000209048825 */ /* 0x002fca00078e0004 */
[----:B------:R2:W-:Y:S02]  /*0c80*/  @!P0 STG.E.U16 desc[UR4][R4.64], R7 ;  /* 0x0000000704008986 */ /* 0x0005e4000c101504 */
.L_x_34850:
[----:B------:R-:W-:Y:S05]  /*0c90*/  BSYNC B0 ;  /* 0x0000000000007941 */ /* 0x000fea0003800000 */
.L_x_34844:
        /* <DEDUP_REMOVED lines=8> */
.L_x_34851:
        /* <DEDUP_REMOVED lines=14> */
.L_x_42424:


//--------------------- .text._ZN2at6native18elementwise_kernelILi128ELi4EZNS0_15gpu_kernel_implINS0_13AUnaryFunctorIlllZZZNS0_19maximum_kernel_cudaERNS_18TensorIteratorBaseEENKUlvE_clEvENKUlvE2_clEvEUlllE_EEEEvS5_RKT_EUliE_EEviT1_ --------------------------
	.section	.text._ZN2at6native18elementwise_kernelILi128ELi4EZNS0_15gpu_kernel_implINS0_13AUnaryFunctorIlllZZZNS0_19maximum_kernel_cudaERNS_18TensorIteratorBaseEENKUlvE_clEvENKUlvE2_clEvEUlllE_EEEEvS5_RKT_EUliE_EEviT1_,"ax",@progbits
	.align	128
        .global         _ZN2at6native18elementwise_kernelILi128ELi4EZNS0_15gpu_kernel_implINS0_13AUnaryFunctorIlllZZZNS0_19maximum_kernel_cudaERNS_18TensorIteratorBaseEENKUlvE_clEvENKUlvE2_clEvEUlllE_EEEEvS5_RKT_EUliE_EEviT1_
        .type           _ZN2at6native18elementwise_kernelILi128ELi4EZNS0_15gpu_kernel_implINS0_13AUnaryFunctorIlllZZZNS0_19maximum_kernel_cudaERNS_18TensorIteratorBaseEENKUlvE_clEvENKUlvE2_clEvEUlllE_EEEEvS5_RKT_EUliE_EEviT1_,@function
        .size           _ZN2at6native18elementwise_kernelILi128ELi4EZNS0_15gpu_kernel_implINS0_13AUnaryFunctorIlllZZZNS0_19maximum_kernel_cudaERNS_18TensorIteratorBaseEENKUlvE_clEvENKUlvE2_clEvEUlllE_EEEEvS5_RKT_EUliE_EEviT1_,(.L_x_42425 - _ZN2at6native18elementwise_kernelILi128ELi4EZNS0_15gpu_kernel_implINS0_13AUnaryFunctorIlllZZZNS0_19maximum_kernel_cudaERNS_18TensorIteratorBaseEENKUlvE_clEvENKUlvE2_clEvEUlllE_EEEEvS5_RKT_EUliE_EEviT1_)
        .other          _ZN2at6native18elementwise_kernelILi128ELi4EZNS0_15gpu_kernel_implINS0_13AUnaryFunctorIlllZZZNS0_19maximum_kernel_cudaERNS_18TensorIteratorBaseEENKUlvE_clEvENKUlvE2_clEvEUlllE_EEEEvS5_RKT_EUliE_EEviT1_,@"STO_CUDA_ENTRY STV_DEFAULT"
_ZN2at6native18elementwise_kernelILi128ELi4EZNS0_15gpu_kernel_implINS0_13AUnaryFunctorIlllZZZNS0_19maximum_kernel_cudaERNS_18TensorIteratorBaseEENKUlvE_clEvENKUlvE2_clEvEUlllE_EEEEvS5_RKT_EUliE_EEviT1_:
.text._ZN2at6native18elementwise_kernelILi128ELi4EZNS0_15gpu_kernel_implINS0_13AUnaryFunctorIlllZZZNS0_19maximum_kernel_cudaERNS_18TensorIteratorBaseEENKUlvE_clEvENKUlvE2_clEvEUlllE_EEEEvS5_RKT_EUliE_EEviT1_:
        /* <DEDUP_REMOVED lines=314> */
.L_x_34854:
        /* <DEDUP_REMOVED lines=21> */
.L_x_34858:
[----:B------:R0:W5:Y:S01]  /*14f0*/  LDG.E.U8 R2, desc[UR36][R4.64] ;  /* 0x0000002404027981 */ /* 0x000162000c1e1100 */
[----:B------:R-:W-:Y:S01]  /*1500*/  IMAD.MOV.U32 R3, RZ, RZ, RZ ;  /* 0x000000ffff037224 */ /* 0x000fe200078e00ff */
[----:B------:R-:W-:Y:S06]  /*1510*/  BRA `(.L_x_34860) ;  /* 0x0000000c00487947 */ /* 0x000fec0003800000 */
.L_x_34857:
        /* <DEDUP_REMOVED lines=8> */
.L_x_34862:
[----:B------:R-:W2:Y:S02]  /*15a0*/  LDG.E R2, desc[UR36][R4.64] ;  /* 0x0000002404027981 */ /* 0x000ea4000c1e1900 */
[----:B--2---:R-:W-:Y:S01]  /*15b0*/  SHF.R.S32.HI R3, RZ, 0x1f, R2 ;  /* 0x0000001fff037819 */ /* 0x004fe20000011402 */
[----:B------:R-:W-:Y:S06]  /*15c0*/  BRA `(.L_x_34860) ;  /* 0x0000000c001c7947 */ /* 0x000fec0003800000 */
.L_x_34861:
[----:B------:R-:W2:Y:S02]  /*15d0*/  LDG.E.S16 R2, desc[UR36][R4.64] ;  /* 0x0000002404027981 */ /* 0x000ea4000c1e1700 */
[----:B--2---:R-:W-:Y:S01]  /*15e0*/  SHF.R.S32.HI R3, RZ, 0x1f, R2 ;  /* 0x0000001fff037819 */ /* 0x004fe20000011402 */
[----:B------:R-:W-:Y:S06]  /*15f0*/  BRA `(.L_x_34860) ;  /* 0x0000000c00107947 */ /* 0x000fec0003800000 */
.L_x_34856:
        /* <DEDUP_REMOVED lines=9> */
.L_x_34864:
[----:B------:R-:W2:Y:S02]  /*1690*/  LDG.E.U16 R4, desc[UR36][R4.64] ;  /* 0x0000002404047981 */ /* 0x000ea4000c1e1500 */
[----:B--2---:R-:W-:-:S06]  /*16a0*/  HADD2.F32 R2, -RZ, R4.H0_H0 ;  /* 0x20000004ff027230 */ /* 0x004fcc0000004100 */
[----:B------:R-:W0:Y:S01]  /*16b0*/  F2I.S64.TRUNC R2, R2 ;  /* 0x0000000200027311 */ /* 0x000e22000020d900 */
[----:B------:R-:W-:Y:S05]  /*16c0*/  BRA `(.L_x_34860) ;  /* 0x0000000800dc7947 */ /* 0x000fea0003800000 */
.L_x_34863:
        /* <DEDUP_REMOVED lines=9> */
.L_x_34866:
[----:B------:R-:W2:Y:S02]  /*1760*/  LDG.E.U16 R4, desc[UR36][R4.64] ;  /* 0x0000002404047981 */ /* 0x000ea4000c1e1500 */
[----:B--2---:R-:W-:-:S06]  /*1770*/  HADD2.F32 R2, -RZ, R4.H0_H0 ;  /* 0x20000004ff027230 */ /* 0x004fcc0000004100 */
[----:B------:R-:W0:Y:S01]  /*1780*/  F2I.S64.TRUNC R2, R2 ;  /* 0x0000000200027311 */ /* 0x000e22000020d900 */
[----:B------:R-:W-:Y:S05]  /*1790*/  BRA `(.L_x_34860) ;  /* 0x0000000800a87947 */ /* 0x000fea0003800000 */
.L_x_34865:
[----:B------:R-:W2:Y:S02]  /*17a0*/  LDG.E.64 R2, desc[UR36][R4.64] ;  /* 0x0000002404027981 */ /* 0x000ea4000c1e1b00 */
[----:B--2---:R-:W0:Y:S01]  /*17b0*/  F2I.S64.F64.TRUNC R2, R2 ;  /* 0x0000000200027311 */ /* 0x004e22000030d900 */
[----:B------:R-:W-:Y:S05]  /*17c0*/  BRA `(.L_x_34860) ;  /* 0x00000008009c7947 */ /* 0x000fea0003800000 */
.L_x_34855:
        /* <DEDUP_REMOVED lines=13> */
.L_x_34869:
[----:B------:R-:W2:Y:S02]  /*18a0*/  LDG.E.64 R2, desc[UR36][R4.64] ;  /* 0x0000002404027981 */ /* 0x000ea4000c1e1b00 */
[----:B--2---:R-:W0:Y:S01]  /*18b0*/  F2I.S64.F64.TRUNC R2, R2 ;  /* 0x0000000200027311 */ /* 0x004e22000030d900 */
[----:B------:R-:W-:Y:S05]  /*18c0*/  BRA `(.L_x_34860) ;  /* 0x00000008005c7947 */ /* 0x000fea0003800000 */
.L_x_34868:
        /* <DEDUP_REMOVED lines=27> */
.L_x_34871:
        /* <DEDUP_REMOVED lines=14> */
.L_x_34870:
[----:B------:R-:W2:Y:S02]  /*1b60*/  LDG.E.U16 R2, desc[UR36][R4.64] ;  /* 0x0000002404027981 */ /* 0x000ea4000c1e1500 */
[----:B--2---:R-:W-:-:S06]  /*1b70*/  IMAD.U32 R2, R2, 0x10000, RZ ;  /* 0x0001000002027824 */ /* 0x004fcc00078e00ff */
[----:B------:R-:W0:Y:S01]  /*1b80*/  F2I.S64.TRUNC R2, R2 ;  /* 0x0000000200027311 */ /* 0x000e22000020d900 */
[----:B------:R-:W-:Y:S05]  /*1b90*/  BRA `(.L_x_34860) ;  /* 0x0000000400a87947 */ /* 0x000fea0003800000 */
.L_x_34867:
        /* <DEDUP_REMOVED lines=11> */
.L_x_34874:
        /* <DEDUP_REMOVED lines=21> */
.L_x_34878:
[----:B------:R-:W-:Y:S05]  /*1da0*/  BSYNC B1 ;  /* 0x0000000000017941 */ /* 0x000fea0003800000 */
.L_x_34877:
[----:B------:R-:W-:Y:S01]  /*1db0*/  IMAD.SHL.U32 R2, R2, 0x100000, RZ ;  /* 0x0010000002027824 */ /* 0x000fe200078e00ff */
[----:B------:R-:W-:-:S04]  /*1dc0*/  LEA R3, R0, 0x3b800000, 0x17 ;  /* 0x3b80000000037811 */ /* 0x000fc800078eb8ff */
[----:B------:R-:W-:-:S07]  /*1dd0*/  LOP3.LUT R2, R3, R2, R4, 0xfe, !PT ;  /* 0x0000000203027212 */ /* 0x000fce00078efe04 */
.L_x_34876:
[----:B------:R-:W-:Y:S05]  /*1de0*/  BSYNC B0 ;  /* 0x0000000000007941 */ /* 0x000fea0003800000 */
.L_x_34875:
[----:B------:R-:W1:Y:S01]  /*1df0*/  F2I.S64.TRUNC R2, R2 ;  /* 0x0000000200027311 */ /* 0x000e62000020d900 */
[----:B------:R-:W-:Y:S05]  /*1e00*/  BRA `(.L_x_34860) ;  /* 0x00000004000c7947 */ /* 0x000fea0003800000 */
.L_x_34873:
        /* <DEDUP_REMOVED lines=21> */
.L_x_34882:
[----:B------:R-:W-:Y:S05]  /*1f60*/  BSYNC B1 ;  /* 0x0000000000017941 */ /* 0x000fea0003800000 */
.L_x_34881:
[----:B------:R-:W-:Y:S01]  /*1f70*/  IMAD.SHL.U32 R2, R2, 0x200000, RZ ;  /* 0x0020000002027824 */ /* 0x000fe200078e00ff */
[----:B------:R-:W-:-:S04]  /*1f80*/  LEA R3, R0, 0x37800000, 0x17 ;  /* 0x3780000000037811 */ /* 0x000fc800078eb8ff */
[----:B------:R-:W-:-:S07]  /*1f90*/  LOP3.LUT R2, R3, R2, R4, 0xfe, !PT ;  /* 0x0000000203027212 */ /* 0x000fce00078efe04 */
.L_x_34880:
[----:B------:R-:W-:Y:S05]  /*1fa0*/  BSYNC B0 ;  /* 0x0000000000007941 */ /* 0x000fea0003800000 */
.L_x_34879:
[----:B------:R-:W2:Y:S01]  /*1fb0*/  F2I.S64.TRUNC R2, R2 ;  /* 0x0000000200027311 */ /* 0x000ea2000020d900 */
[----:B------:R-:W-:Y:S05]  /*1fc0*/  BRA `(.L_x_34860) ;  /* 0x00000000009c7947 */ /* 0x000fea0003800000 */
.L_x_34872:
        /* <DEDUP_REMOVED lines=14> */
.L_x_34886:
[----:B------:R-:W-:Y:S05]  /*20b0*/  BSYNC B0 ;  /* 0x0000000000007941 */ /* 0x000fea0003800000 */
.L_x_34885:
[----:B------:R-:W4:Y:S01]  /*20c0*/  F2I.S64.TRUNC R2, R2 ;  /* 0x0000000200027311 */ /* 0x000f22000020d900 */
[----:B------:R-:W-:Y:S05]  /*20d0*/  BRA `(.L_x_34860) ;  /* 0x0000000000587947 */ /* 0x000fea0003800000 */
.L_x_34859:
        /* <DEDUP_REMOVED lines=16> */
.L_x_34887:
[----:B------:R-:W-:Y:S01]  /*21e0*/  CS2R R2, SRZ ;  /* 0x0000000000027805 */ /* 0x000fe2000001ff00 */
[----:B------:R-:W-:Y:S06]  /*21f0*/  BRA `(.L_x_34860) ;  /* 0x0000000000107947 */ /* 0x000fec0003800000 */
.L_x_34884:
[----:B------:R0:W5:Y:S01]  /*2200*/  LDG.E.64 R2, desc[UR36][R4.64] ;  /* 0x0000002404027981 */ /* 0x000162000c1e1b00 */
[----:B------:R-:W-:Y:S05]  /*2210*/  BRA `(.L_x_34860) ;  /* 0x0000000000087947 */ /* 0x000fea0003800000 */
.L_x_34883:
[----:B------:R3:W5:Y:S01]  /*2220*/  LDG.E R2, desc[UR36][R4.64] ;  /* 0x0000002404027981 */ /* 0x000762000c1e1900 */
[----:B------:R-:W-:-:S07]  /*2230*/  IMAD.MOV.U32 R3, RZ, RZ, RZ ;  /* 0x000000ffff037224 */ /* 0x000fce00078e00ff */
.L_x_34860:
[----:B0--3--:R-:W0:Y:S01]  /*2240*/  LDC.U8 R4, c[0x0][0x430] ;  /* 0x00010c00ff047b82 */ /* 0x009e220000000000 */
[----:B------:R-:W-:Y:S02]  /*2250*/  ULDC.64 UR4, c[0x0][0x428] ;  /* 0x00010a0000047ab9 */ /* 0x000fe40000000a00 */
[----:B-12-45:R-:W-:-:S04]  /*2260*/  ISETP.GT.U32.AND P0, PT, R2, UR4, PT ;  /* 0x0000000402007c0c */ /* 0x036fc8000bf04070 */
[----:B------:R-:W-:-:S04]  /*2270*/  ISETP.GT.AND.EX P0, PT, R3, UR5, PT, P0 ;  /* 0x0000000503007c0c */ /* 0x000fc8000bf04300 */
        /* <DEDUP_REMOVED lines=16> */
.L_x_34891:
[----:B------:R3:W-:Y:S01]  /*2380*/  STG.E.U8 desc[UR36][R16.64], R5 ;  /* 0x0000000510007986 */ /* 0x0007e2000c101124 */
[----:B------:R-:W-:Y:S05]  /*2390*/  BRA `(.L_x_34893) ;  /* 0x0000000c00507947 */ /* 0x000fea0003800000 */
.L_x_34890:
        /* <DEDUP_REMOVED lines=8> */
.L_x_34895:
[----:B------:R1:W-:Y:S01]  /*2420*/  STG.E desc[UR36][R16.64], R5 ;  /* 0x0000000510007986 */ /* 0x0003e2000c101924 */
[----:B------:R-:W-:Y:S05]  /*2430*/  BRA `(.L_x_34893) ;  /* 0x0000000c00287947 */ /* 0x000fea0003800000 */
.L_x_34894:
[----:B------:R2:W-:Y:S01]  /*2440*/  STG.E.U16 desc[UR36][R16.64], R5 ;  /* 0x0000000510007986 */ /* 0x0005e2000c101524 */
[----:B------:R-:W-:Y:S05]  /*2450*/  BRA `(.L_x_34893) ;  /* 0x0000000c00207947 */ /* 0x000fea0003800000 */
.L_x_34889:
        /* <DEDUP_REMOVED lines=9> */
.L_x_34897:
[----:B------:R-:W0:Y:S02]  /*24f0*/  I2F.S64 R0, R2 ;  /* 0x0000000200007312 */ /* 0x000e240000301400 */
[----:B0-----:R-:W-:-:S05]  /*2500*/  F2FP.F16.F32.PACK_AB R0, RZ, R0 ;  /* 0x00000000ff00723e */ /* 0x001fca00000000ff */
[----:B------:R0:W-:Y:S01]  /*2510*/  STG.E.U16 desc[UR36][R16.64], R0 ;  /* 0x0000000010007986 */ /* 0x0001e2000c101524 */
[----:B------:R-:W-:Y:S05]  /*2520*/  BRA `(.L_x_34893) ;  /* 0x0000000800ec7947 */ /* 0x000fea0003800000 */
.L_x_34896:
        /* <DEDUP_REMOVED lines=10> */
.L_x_34899:
[----:B------:R-:W0:Y:S02]  /*25d0*/  I2F.S64 R2, R2 ;  /* 0x0000000200027312 */ /* 0x000e240000301400 */
[----:B0-----:R-:W-:-:S04]  /*25e0*/  F2FP.F16.F32.PACK_AB R3, RZ, R2 ;  /* 0x00000002ff03723e */ /* 0x001fc800000000ff */
[----:B------:R-:W-:-:S05]  /*25f0*/  PRMT R3, R3, 0x5410, RZ ;  /* 0x0000541003037816 */ /* 0x000fca00000000ff */
[----:B------:R0:W-:Y:S01]  /*2600*/  STG.E desc[UR36][R16.64], R3 ;  /* 0x0000000310007986 */ /* 0x0001e2000c101924 */
[----:B------:R-:W-:Y:S05]  /*2610*/  BRA `(.L_x_34893) ;  /* 0x0000000800b07947 */ /* 0x000fea0003800000 */
.L_x_34898:
[----:B------:R-:W0:Y:S02]  /*2620*/  I2F.F64.S64 R2, R2 ;  /* 0x0000000200027312 */ /* 0x000e240000301c00 */
[----:B0-----:R0:W-:Y:S01]  /*2630*/  STG.E.64 desc[UR36][R16.64], R2 ;  /* 0x0000000210007986 */ /* 0x0011e2000c101b24 */
[----:B------:R-:W-:Y:S05]  /*2640*/  BRA `(.L_x_34893) ;  /* 0x0000000800a47947 */ /* 0x000fea0003800000 */
.L_x_34888:
        /* <DEDUP_REMOVED lines=13> */
.L_x_34902:
[----:B------:R-:W0:Y:S01]  /*2720*/  I2F.F64.S64 R4, R2 ;  /* 0x0000000200047312 */ /* 0x000e220000301c00 */
[----:B------:R-:W-:-:S05]  /*2730*/  CS2R R6, SRZ ;  /* 0x0000000000067805 */ /* 0x000fca000001ff00 */
[----:B0-----:R0:W-:Y:S01]  /*2740*/  STG.E.128 desc[UR36][R16.64], R4 ;  /* 0x0000000410007986 */ /* 0x0011e2000c101d24 */
[----:B------:R-:W-:Y:S05]  /*2750*/  BRA `(.L_x_34893) ;  /* 0x0000000800607947 */ /* 0x000fea0003800000 */
.L_x_34901:
        /* <DEDUP_REMOVED lines=21> */
.L_x_34906:
[----:B------:R-:W-:Y:S05]  /*28b0*/  BSYNC B0 ;  /* 0x0000000000007941 */ /* 0x000fea0003800000 */
.L_x_34905:
[----:B------:R-:W-:-:S05]  /*28c0*/  LOP3.LUT R5, R0, R5, RZ, 0xfc, !PT ;  /* 0x0000000500057212 */ /* 0x000fca00078efcff */
[----:B------:R0:W-:Y:S01]  /*28d0*/  STG.E.U8 desc[UR36][R16.64], R5 ;  /* 0x0000000510007986 */ /* 0x0001e2000c101124 */
[----:B------:R-:W-:Y:S05]  /*28e0*/  BRA `(.L_x_34893) ;  /* 0x0000000400fc7947 */ /* 0x000fea0003800000 */
.L_x_34904:
        /* <DEDUP_REMOVED lines=13> */
.L_x_34908:
[----:B------:R-:W-:Y:S01]  /*29c0*/  IMAD.MOV.U32 R0, RZ, RZ, 0x7f ;  /* 0x0000007fff007424 */ /* 0x000fe200078e00ff */
[----:B------:R-:W-:-:S04]  /*29d0*/  ISETP.GT.U32.AND P0, PT, R4, 0x7f800000, PT ;  /* 0x7f8000000400780c */ /* 0x000fc80003f04070 */
[----:B------:R-:W-:-:S09]  /*29e0*/  SEL R0, R0, 0x7c, P0 ;  /* 0x0000007c00007807 */ /* 0x000fd20000000000 */
.L_x_34909:
[----:B------:R-:W-:Y:S05]  /*29f0*/  BSYNC B0 ;  /* 0x0000000000007941 */ /* 0x000fea0003800000 */
.L_x_34907:
[----:B------:R-:W-:-:S04]  /*2a00*/  LOP3.LUT R2, R3, 0x80000000, RZ, 0xc0, !PT ;  /* 0x8000000003027812 */ /* 0x000fc800078ec0ff */
[----:B------:R-:W-:-:S04]  /*2a10*/  SHF.R.U32.HI R3, RZ, 0x18, R2 ;  /* 0x00000018ff037819 */ /* 0x000fc80000011602 */
[----:B------:R-:W-:-:S05]  /*2a20*/  LOP3.LUT R3, R0, R3, RZ, 0xfc, !PT ;  /* 0x0000000300037212 */ /* 0x000fca00078efcff */
[----:B------:R0:W-:Y:S01]  /*2a30*/  STG.E.U8 desc[UR36][R16.64], R3 ;  /* 0x0000000310007986 */ /* 0x0001e2000c101124 */
[----:B------:R-:W-:Y:S05]  /*2a40*/  BRA `(.L_x_34893) ;  /* 0x0000000400a47947 */ /* 0x000fea0003800000 */
.L_x_34903:
[----:B------:R-:W0:Y:S02]  /*2a50*/  I2F.S64 R0, R2 ;  /* 0x0000000200007312 */ /* 0x000e240000301400 */
[----:B0-----:R-:W-:-:S05]  /*2a60*/  F2FP.BF16.F32.PACK_AB R0, RZ, R0 ;  /* 0x00000000ff00723e */ /* 0x001fca00000010ff */
[----:B------:R0:W-:Y:S01]  /*2a70*/  STG.E.U16 desc[UR36][R16.64], R0 ;  /* 0x0000000010007986 */ /* 0x0001e2000c101524 */
[----:B------:R-:W-:Y:S05]  /*2a80*/  BRA `(.L_x_34893) ;  /* 0x0000000400947947 */ /* 0x000fea0003800000 */
.L_x_34900:
        /* <DEDUP_REMOVED lines=10> */
.L_x_34912:
        /* <DEDUP_REMOVED lines=17> */
.L_x_34915:
[----:B------:R-:W-:-:S04]  /*2c40*/  LOP3.LUT R2, R3, 0x80000000, RZ, 0xc0, !PT ;  /* 0x8000000003027812 */ /* 0x000fc800078ec0ff */
[----:B------:R-:W-:-:S04]  /*2c50*/  SHF.R.U32.HI R3, RZ, 0x18, R2 ;  /* 0x00000018ff037819 */ /* 0x000fc80000011602 */
[----:B------:R-:W-:-:S04]  /*2c60*/  LOP3.LUT R0, R0, R3, RZ, 0xfc, !PT ;  /* 0x0000000300007212 */ /* 0x000fc800078efcff */
[----:B------:R-:W-:-:S07]  /*2c70*/  PRMT R8, R0, 0x7610, R8 ;  /* 0x0000761000087816 */ /* 0x000fce0000000008 */
.L_x_34914:
[----:B------:R-:W-:Y:S05]  /*2c80*/  BSYNC B0 ;  /* 0x0000000000007941 */ /* 0x000fea0003800000 */
.L_x_34913:
[----:B------:R0:W-:Y:S01]  /*2c90*/  STG.E.U8 desc[UR36][R16.64], R8 ;  /* 0x0000000810007986 */ /* 0x0001e2000c101124 */
[----:B------:R-:W-:Y:S05]  /*2ca0*/  BRA `(.L_x_34893) ;  /* 0x00000004000c7947 */ /* 0x000fea0003800000 */
.L_x_34911:
        /* <DEDUP_REMOVED lines=17> */
.L_x_34918:
[----:B------:R-:W-:-:S04]  /*2dc0*/  LOP3.LUT R2, R3, 0x80000000, RZ, 0xc0, !PT ;  /* 0x8000000003027812 */ /* 0x000fc800078ec0ff */
[----:B------:R-:W-:-:S04]  /*2dd0*/  SHF.R.U32.HI R3, RZ, 0x18, R2 ;  /* 0x00000018ff037819 */ /* 0x000fc80000011602 */
[----:B------:R-:W-:-:S04]  /*2de0*/  LOP3.LUT R0, R0, R3, RZ, 0xfc, !PT ;  /* 0x0000000300007212 */ /* 0x000fc800078efcff */
[----:B------:R-:W-:-:S07]  /*2df0*/  PRMT R8, R0, 0x7610, R8 ;  /* 0x0000761000087816 */ /* 0x000fce0000000008 */
.L_x_34917:
[----:B------:R-:W-:Y:S05]  /*2e00*/  BSYNC B0 ;  /* 0x0000000000007941 */ /* 0x000fea0003800000 */
.L_x_34916:
[----:B------:R0:W-:Y:S01]  /*2e10*/  STG.E.U8 desc[UR36][R16.64], R8 ;  /* 0x0000000810007986 */ /* 0x0001e2000c101124 */
[----:B------:R-:W-:Y:S05]  /*2e20*/  BRA `(.L_x_34893) ;  /* 0x0000000000ac7947 */ /* 0x000fea0003800000 */
.L_x_34910:
        /* <DEDUP_REMOVED lines=23> */
.L_x_34892:
        /* <DEDUP_REMOVED lines=16> */
.L_x_34921:
[----:B------:R-:W-:Y:S05]  /*30a0*/  BRA `(.L_x_34893) ;  /* 0x00000000000c7947 */ /* 0x000fea0003800000 */
.L_x_34920:
[----:B------:R0:W-:Y:S01]  /*30b0*/  STG.E.64 desc[UR36][R16.64], R2 ;  /* 0x0000000210007986 */ /* 0x0001e2000c101b24 */
[----:B------:R-:W-:Y:S05]  /*30c0*/  BRA `(.L_x_34893) ;  /* 0x0000000000047947 */ /* 0x000fea0003800000 */
.L_x_34919:
[----:B------:R0:W-:Y:S02]  /*30d0*/  STG.E desc[UR36][R16.64], R5 ;  /* 0x0000000510007986 */ /* 0x0001e4000c101924 */
.L_x_34893:
[----:B------:R-:W-:-:S04]  /*30e0*/  IMAD R18, R23, 0x200, R18 ;  /* 0x0000020017127824 */ /* 0x000fc800078e0212 */
[----:B------:R-:W-:-:S07]  /*30f0*/  VIADD R19, R18, 0x80 ;  /* 0x0000008012137836 */ /* 0x000fce0000000000 */
.L_x_34853:
[----:B------:R-:W-:Y:S05]  /*3100*/  BSYNC B6 ;  /* 0x0000000000067941 */ /* 0x000fea0003800000 */
.L_x_34852:
        /* <DEDUP_REMOVED lines=307> */
.L_x_34924:
        /* <DEDUP_REMOVED lines=21> */
.L_x_34928:
[----:B------:R0:W5:Y:S01]  /*4590*/  LDG.E.U8 R2, desc[UR36][R4.64] ;  /* 0x0000002404027981 */ /* 0x000162000c1e1100 */
[----:B------:R-:W-:Y:S01]  /*45a0*/  IMAD.MOV.U32 R3, RZ, RZ, RZ ;  /* 0x000000ffff037224 */ /* 0x000fe200078e00ff */
[----:B------:R-:W-:Y:S06]  /*45b0*/  BRA `(.L_x_34930) ;  /* 0x0000000c00487947 */ /* 0x000fec0003800000 */
.L_x_34927:
        /* <DEDUP_REMOVED lines=8> */
.L_x_34932:
[----:B------:R-:W2:Y:S02]  /*4640*/  LDG.E R2, desc[UR36][R4.64] ;  /* 0x0000002404027981 */ /* 0x000ea4000c1e1900 */
[----:B--2---:R-:W-:Y:S01]  /*4650*/  SHF.R.S32.HI R3, RZ, 0x1f, R2 ;  /* 0x0000001fff037819 */ /* 0x004fe20000011402 */
[----:B------:R-:W-:Y:S06]  /*4660*/  BRA `(.L_x_34930) ;  /* 0x0000000c001c7947 */ /* 0x000fec0003800000 */
.L_x_34931:
[----:B------:R-:W2:Y:S02]  /*4670*/  LDG.E.S16 R2, desc[UR36][R4.64] ;  /* 0x0000002404027981 */ /* 0x000ea4000c1e1700 */
[----:B--2---:R-:W-:Y:S01]  /*4680*/  SHF.R.S32.HI R3, RZ, 0x1f, R2 ;  /* 0x0000001fff037819 */ /* 0x004fe20000011402 */
[----:B------:R-:W-:Y:S06]  /*4690*/  BRA `(.L_x_34930) ;  /* 0x0000000c00107947 */ /* 0x000fec0003800000 */
.L_x_34926:
        /* <DEDUP_REMOVED lines=9> */
.L_x_34934:
[----:B------:R-:W2:Y:S02]  /*4730*/  LDG.E.U16 R4, desc[UR36][R4.64] ;  /* 0x0000002404047981 */ /* 0x000ea4000c1e1500 */
[----:B--2---:R-:W-:-:S06]  /*4740*/  HADD2.F32 R2, -RZ, R4.H0_H0 ;  /* 0x20000004ff027230 */ /* 0x004fcc0000004100 */
[----:B------:R-:W0:Y:S01]  /*4750*/  F2I.S64.TRUNC R2, R2 ;  /* 0x0000000200027311 */ /* 0x000e22000020d900 */
[----:B------:R-:W-:Y:S05]  /*4760*/  BRA `(.L_x_34930) ;  /* 0x0000000800dc7947 */ /* 0x000fea0003800000 */
.L_x_34933:
        /* <DEDUP_REMOVED lines=9> */
.L_x_34936:
[----:B------:R-:W2:Y:S02]  /*4800*/  LDG.E.U16 R4, desc[UR36][R4.64] ;  /* 0x0000002404047981 */ /* 0x000ea4000c1e1500 */
[----:B--2---:R-:W-:-:S06]  /*4810*/  HADD2.F32 R2, -RZ, R4.H0_H0 ;  /* 0x20000004ff027230 */ /* 0x004fcc0000004100 */
[----:B------:R-:W0:Y:S01]  /*4820*/  F2I.S64.TRUNC R2, R2 ;  /* 0x0000000200027311 */ /* 0x000e22000020d900 */
[----:B------:R-:W-:Y:S05]  /*4830*/  BRA `(.L_x_34930) ;  /* 0x0000000800a87947 */ /* 0x000fea0003800000 */
.L_x_34935:
[----:B------:R-:W2:Y:S02]  /*4840*/  LDG.E.64 R2, desc[UR36][R4.64] ;  /* 0x0000002404027981 */ /* 0x000ea4000c1e1b00 */
[----:B--2---:R-:W0:Y:S01]  /*4850*/  F2I.S64.F64.TRUNC R2, R2 ;  /* 0x0000000200027311 */ /* 0x004e22000030d900 */
[----:B------:R-:W-:Y:S05]  /*4860*/  BRA `(.L_x_34930) ;  /* 0x00000008009c7947 */ /* 0x000fea0003800000 */
.L_x_34925:
        /* <DEDUP_REMOVED lines=13> */
.L_x_34939:
[----:B------:R-:W2:Y:S02]  /*4940*/  LDG.E.64 R2, desc[UR36][R4.64] ;  /* 0x0000002404027981 */ /* 0x000ea4000c1e1b00 */
[----:B--2---:R-:W0:Y:S01]  /*4950*/  F2I.S64.F64.TRUNC R2, R2 ;  /* 0x0000000200027311 */ /* 0x004e22000030d900 */
[----:B------:R-:W-:Y:S05]  /*4960*/  BRA `(.L_x_34930) ;  /* 0x00000008005c7947 */ /* 0x000fea0003800000 */
.L_x_34938:
        /* <DEDUP_REMOVED lines=27> */
.L_x_34941:
        /* <DEDUP_REMOVED lines=14> */
.L_x_34940:
[----:B------:R-:W2:Y:S02]  /*4c00*/  LDG.E.U16 R2, desc[UR36][R4.64] ;  /* 0x0000002404027981 */ /* 0x000ea4000c1e1500 */
[----:B--2---:R-:W-:-:S06]  /*4c10*/  IMAD.U32 R2, R2, 0x10000, RZ ;  /* 0x0001000002027824 */ /* 0x004fcc00078e00ff */
[----:B------:R-:W0:Y:S01]  /*4c20*/  F2I.S64.TRUNC R2, R2 ;  /* 0x0000000200027311 */ /* 0x000e22000020d900 */
[----:B------:R-:W-:Y:S05]  /*4c30*/  BRA `(.L_x_34930) ;  /* 0x0000000400a87947 */ /* 0x000fea0003800000 */
.L_x_34937:
        /* <DEDUP_REMOVED lines=11> */
.L_x_34944:
        /* <DEDUP_REMOVED lines=21> */
.L_x_34948:
[----:B------:R-:W-:Y:S05]  /*4e40*/  BSYNC B1 ;  /* 0x0000000000017941 */ /* 0x000fea0003800000 */
.L_x_34947:
[----:B------:R-:W-:Y:S01]  /*4e50*/  IMAD.SHL.U32 R2, R2, 0x100000, RZ ;  /* 0x0010000002027824 */ /* 0x000fe200078e00ff */
[----:B------:R-:W-:-:S04]  /*4e60*/  LEA R3, R0, 0x3b800000, 0x17 ;  /* 0x3b80000000037811 */ /* 0x000fc800078eb8ff */
[----:B------:R-:W-:-:S07]  /*4e70*/  LOP3.LUT R2, R3, R2, R4, 0xfe, !PT ;  /* 0x0000000203027212 */ /* 0x000fce00078efe04 */
.L_x_34946:
[----:B------:R-:W-:Y:S05]  /*4e80*/  BSYNC B0 ;  /* 0x0000000000007941 */ /* 0x000fea0003800000 */
.L_x_34945:
[----:B------:R-:W1:Y:S01]  /*4e90*/  F2I.S64.TRUNC R2, R2 ;  /* 0x0000000200027311 */ /* 0x000e62000020d900 */
[----:B------:R-:W-:Y:S05]  /*4ea0*/  BRA `(.L_x_34930) ;  /* 0x00000004000c7947 */ /* 0x000fea0003800000 */
.L_x_34943:
        /* <DEDUP_REMOVED lines=21> */
.L_x_34952:
[----:B------:R-:W-:Y:S05]  /*5000*/  BSYNC B1 ;  /* 0x0000000000017941 */ /* 0x000fea0003800000 */
.L_x_34951:
[----:B------:R-:W-:Y:S01]  /*5010*/  IMAD.SHL.U32 R2, R2, 0x200000, RZ ;  /* 0x0020000002027824 */ /* 0x000fe200078e00ff */
[----:B------:R-:W-:-:S04]  /*5020*/  LEA R3, R0, 0x37800000, 0x17 ;  /* 0x3780000000037811 */ /* 0x000fc800078eb8ff */
[----:B------:R-:W-:-:S07]  /*5030*/  LOP3.LUT R2, R3, R2, R4, 0xfe, !PT ;  /* 0x0000000203027212 */ /* 0x000fce00078efe04 */
.L_x_34950:
[----:B------:R-:W-:Y:S05]  /*5040*/  BSYNC B0 ;  /* 0x0000000000007941 */ /* 0x000fea0003800000 */
.L_x_34949:
[----:B------:R-:W2:Y:S01]  /*5050*/  F2I.S64.TRUNC R2, R2 ;  /* 0x0000000200027311 */ /* 0x000ea2000020d900 */
[----:B------:R-:W-:Y:S05]  /*5060*/  BRA `(.L_x_34930) ;  /* 0x00000000009c7947 */ /* 0x000fea0003800000 */
.L_x_34942:
        /* <DEDUP_REMOVED lines=14> */
.L_x_34956:
[----:B------:R-:W-:Y:S05]  /*5150*/  BSYNC B0 ;  /* 0x0000000000007941 */ /* 0x000fea0003800000 */
.L_x_34955:
[----:B------:R-:W0:Y:S01]  /*5160*/  F2I.S64.TRUNC R2, R2 ;  /* 0x0000000200027311 */ /* 0x000e22000020d900 */
[----:B------:R-:W-:Y:S05]  /*5170*/  BRA `(.L_x_34930) ;  /* 0x0000000000587947 */ /* 0x000fea0003800000 */
.L_x_34929:
        /* <DEDUP_REMOVED lines=16> */
.L_x_34957:
[----:B------:R-:W-:Y:S01]  /*5280*/  CS2R R2, SRZ ;  /* 0x0000000000027805 */ /* 0x000fe2000001ff00 */
[----:B------:R-:W-:Y:S06]  /*5290*/  BRA `(.L_x_34930) ;  /* 0x0000000000107947 */ /* 0x000fec0003800000 */
.L_x_34954:
[----:B------:R4:W5:Y:S01]  /*52a0*/  LDG.E.64 R2, desc[UR36][R4.64] ;  /* 0x0000002404027981 */ /* 0x000962000c1e1b00 */
[----:B------:R-:W-:Y:S05]  /*52b0*/  BRA `(.L_x_34930) ;  /* 0x0000000000087947 */ /* 0x000fea0003800000 */
.L_x_34953:
[----:B------:R3:W5:Y:S01]  /*52c0*/  LDG.E R2, desc[UR36][R4.64] ;  /* 0x0000002404027981 */ /* 0x000762000c1e1900 */
[----:B------:R-:W-:-:S07]  /*52d0*/  IMAD.MOV.U32 R3, RZ, RZ, RZ ;  /* 0x000000ffff037224 */ /* 0x000fce00078e00ff */
.L_x_34930:
[----:B0--34-:R-:W0:Y:S01]  /*52e0*/  LDC.U8 R4, c[0x0][0x430] ;  /* 0x00010c00ff047b82 */ /* 0x019e220000000000 */
[----:B------:R-:W-:Y:S02]  /*52f0*/  ULDC.64 UR4, c[0x0][0x428] ;  /* 0x00010a0000047ab9 */ /* 0x000fe40000000a00 */
[----:B-12--5:R-:W-:-:S04]  /*5300*/  ISETP.GT.U32.AND P0, PT, R2, UR4, PT ;  /* 0x0000000402007c0c */ /* 0x026fc8000bf04070 */
        /* <DEDUP_REMOVED lines=17> */
.L_x_34961:
[----:B------:R0:W-:Y:S01]  /*5420*/  STG.E.U8 desc[UR36][R16.64], R5 ;  /* 0x0000000510007986 */ /* 0x0001e2000c101124 */
[----:B------:R-:W-:Y:S05]  /*5430*/  BRA `(.L_x_34963) ;  /* 0x0000000c00507947 */ /* 0x000fea0003800000 */
.L_x_34960:
        /* <DEDUP_REMOVED lines=8> */
.L_x_34965:
[----:B------:R0:W-:Y:S01]  /*54c0*/  STG.E desc[UR36][R16.64], R5 ;  /* 0x0000000510007986 */ /* 0x0001e2000c101924 */
[----:B------:R-:W-:Y:S05]  /*54d0*/  BRA `(.L_x_34963) ;  /* 0x0000000c00287947 */ /* 0x000fea0003800000 */
.L_x_34964:
[----:B------:R0:W-:Y:S01]  /*54e0*/  STG.E.U16 desc[UR36][R16.64], R5 ;  /* 0x0000000510007986 */ /* 0x0001e2000c101524 */
[----:B------:R-:W-:Y:S05]  /*54f0*/  BRA `(.L_x_34963) ;  /* 0x0000000c00207947 */ /* 0x000fea0003800000 */
.L_x_34959:
        /* <DEDUP_REMOVED lines=9> */
.L_x_34967:
[----:B------:R-:W0:Y:S02]  /*5590*/  I2F.S64 R0, R2 ;  /* 0x0000000200007312 */ /* 0x000e240000301400 */
[----:B0-----:R-:W-:-:S05]  /*55a0*/  F2FP.F16.F32.PACK_AB R0, RZ, R0 ;  /* 0x00000000ff00723e */ /* 0x001fca00000000ff */
[----:B------:R0:W-:Y:S01]  /*55b0*/  STG.E.U16 desc[UR36][R16.64], R0 ;  /* 0x0000000010007986 */ /* 0x0001e2000c101524 */
[----:B------:R-:W-:Y:S05]  /*55c0*/  BRA `(.L_x_34963) ;  /* 0x0000000800ec7947 */ /* 0x000fea0003800000 */
.L_x_34966:
        /* <DEDUP_REMOVED lines=10> */
.L_x_34969:
[----:B------:R-:W0:Y:S02]  /*5670*/  I2F.S64 R2, R2 ;  /* 0x0000000200027312 */ /* 0x000e240000301400 */
[----:B0-----:R-:W-:-:S04]  /*5680*/  F2FP.F16.F32.PACK_AB R3, RZ, R2 ;  /* 0x00000002ff03723e */ /* 0x001fc800000000ff */
[----:B------:R-:W-:-:S05]  /*5690*/  PRMT R3, R3, 0x5410, RZ ;  /* 0x0000541003037816 */ /* 0x000fca00000000ff */
[----:B------:R0:W-:Y:S01]  /*56a0*/  STG.E desc[UR36][R16.64], R3 ;  /* 0x0000000310007986 */ /* 0x0001e2000c101924 */
[----:B------:R-:W-:Y:S05]  /*56b0*/  BRA `(.L_x_34963) ;  /* 0x0000000800b07947 */ /* 0x000fea0003800000 */
.L_x_34968:
[----:B------:R-:W0:Y:S02]  /*56c0*/  I2F.F64.S64 R2, R2 ;  /* 0x0000000200027312 */ /* 0x000e240000301c00 */
[----:B0-----:R0:W-:Y:S01]  /*56d0*/  STG.E.64 desc[UR36][R16.64], R2 ;  /* 0x0000000210007986 */ /* 0x0011e2000c101b24 */
[----:B------:R-:W-:Y:S05]  /*56e0*/  BRA `(.L_x_34963) ;  /* 0x0000000800a47947 */ /* 0x000fea0003800000 */
.L_x_34958:
        /* <DEDUP_REMOVED lines=13> */
.L_x_34972:
[----:B------:R-:W0:Y:S01]  /*57c0*/  I2F.F64.S64 R4, R2 ;  /* 0x0000000200047312 */ /* 0x000e220000301c00 */
[----:B------:R-:W-:-:S05]  /*57d0*/  CS2R R6, SRZ ;  /* 0x0000000000067805 */ /* 0x000fca000001ff00 */
[----:B0-----:R0:W-:Y:S01]  /*57e0*/  STG.E.128 desc[UR36][R16.64], R4 ;  /* 0x0000000410007986 */ /* 0x0011e2000c101d24 */
[----:B------:R-:W-:Y:S05]  /*57f0*/  BRA `(.L_x_34963) ;  /* 0x0000000800607947 */ /* 0x000fea0003800000 */
.L_x_34971:
        /* <DEDUP_REMOVED lines=21> */
.L_x_34976:
[----:B------:R-:W-:Y:S05]  /*5950*/  BSYNC B0 ;  /* 0x0000000000007941 */ /* 0x000fea0003800000 */
.L_x_34975:
[----:B------:R-:W-:-:S05]  /*5960*/  LOP3.LUT R5, R0, R5, RZ, 0xfc, !PT ;  /* 0x0000000500057212 */ /* 0x000fca00078efcff */
[----:B------:R0:W-:Y:S01]  /*5970*/  STG.E.U8 desc[UR36][R16.64], R5 ;  /* 0x0000000510007986 */ /* 0x0001e2000c101124 */
[----:B------:R-:W-:Y:S05]  /*5980*/  BRA `(.L_x_34963) ;  /* 0x0000000400fc7947 */ /* 0x000fea0003800000 */
.L_x_34974:
        /* <DEDUP_REMOVED lines=13> */
.L_x_34978:
[----:B------:R-:W-:Y:S01]  /*5a60*/  IMAD.MOV.U32 R0, RZ, RZ, 0x7f ;  /* 0x0000007fff007424 */ /* 0x000fe200078e00ff */
[----:B------:R-:W-:-:S04]  /*5a70*/  ISETP.GT.U32.AND P0, PT, R4, 0x7f800000, PT ;  /* 0x7f8000000400780c */ /* 0x000fc80003f04070 */
[----:B------:R-:W-:-:S09]  /*5a80*/  SEL R0, R0, 0x7c, P0 ;  /* 0x0000007c00007807 */ /* 0x000fd20000000000 */
.L_x_34979:
[----:B------:R-:W-:Y:S05]  /*5a90*/  BSYNC B0 ;  /* 0x0000000000007941 */ /* 0x000fea0003800000 */
.L_x_34977:
[----:B------:R-:W-:-:S04]  /*5aa0*/  LOP3.LUT R2, R3, 0x80000000, RZ, 0xc0, !PT ;  /* 0x8000000003027812 */ /* 0x000fc800078ec0ff */
[----:B------:R-:W-:-:S04]  /*5ab0*/  SHF.R.U32.HI R3, RZ, 0x18, R2 ;  /* 0x00000018ff037819 */ /* 0x000fc80000011602 */
[----:B------:R-:W-:-:S05]  /*5ac0*/  LOP3.LUT R3, R0, R3, RZ, 0xfc, !PT ;  /* 0x0000000300037212 */ /* 0x000fca00078efcff */
[----:B------:R0:W-:Y:S01]  /*5ad0*/  STG.E.U8 desc[UR36][R16.64], R3 ;  /* 0x0000000310007986 */ /* 0x0001e2000c101124 */
[----:B------:R-:W-:Y:S05]  /*5ae0*/  BRA `(.L_x_34963) ;  /* 0x0000000400a47947 */ /* 0x000fea0003800000 */
.L_x_34973:
[----:B------:R-:W0:Y:S02]  /*5af0*/  I2F.S64 R0, R2 ;  /* 0x0000000200007312 */ /* 0x000e240000301400 */
[----:B0-----:R-:W-:-:S05]  /*5b00*/  F2FP.BF16.F32.PACK_AB R0, RZ, R0 ;  /* 0x00000000ff00723e */ /* 0x001fca00000010ff */
[----:B------:R0:W-:Y:S01]  /*5b10*/  STG.E.U16 desc[UR36][R16.64], R0 ;  /* 0x0000000010007986 */ /* 0x0001e2000c101524 */
[----:B------:R-:W-:Y:S05]  /*5b20*/  BRA `(.L_x_34963) ;  /* 0x0000000400947947 */ /* 0x000fea0003800000 */
.L_x_34970:
        /* <DEDUP_REMOVED lines=10> */
.L_x_34982:
        /* <DEDUP_REMOVED lines=17> */
.L_x_34985:
[----:B------:R-:W-:-:S04]  /*5ce0*/  LOP3.LUT R2, R3, 0x80000000, RZ, 0xc0, !PT ;  /* 0x8000000003027812 */ /* 0x000fc800078ec0ff */
[----:B------:R-:W-:-:S04]  /*5cf0*/  SHF.R.U32.HI R3, RZ, 0x18, R2 ;  /* 0x00000018ff037819 */ /* 0x000fc80000011602 */
[----:B------:R-:W-:-:S04]  /*5d00*/  LOP3.LUT R0, R0, R3, RZ, 0xfc, !PT ;  /* 0x0000000300007212 */ /* 0x000fc800078efcff */
[----:B------:R-:W-:-:S07]  /*5d10*/  PRMT R8, R0, 0x7610, R8 ;  /* 0x0000761000087816 */ /* 0x000fce0000000008 */
.L_x_34984:
[----:B------:R-:W-:Y:S05]  /*5d20*/  BSYNC B0 ;  /* 0x0000000000007941 */ /* 0x000fea0003800000 */
.L_x_34983:
[----:B------:R3:W-:Y:S01]  /*5d30*/  STG.E.U8 desc[UR36][R16.64], R8 ;  /* 0x0000000810007986 */ /* 0x0007e2000c101124 */
[----:B------:R-:W-:Y:S05]  /*5d40*/  BRA `(.L_x_34963) ;  /* 0x00000004000c7947 */ /* 0x000fea0003800000 */
.L_x_34981:
        /* <DEDUP_REMOVED lines=17> */
.L_x_34988:
[----:B------:R-:W-:-:S04]  /*5e60*/  LOP3.LUT R2, R3, 0x80000000, RZ, 0xc0, !PT ;  /* 0x8000000003027812 */ /* 0x000fc800078ec0ff */
[----:B------:R-:W-:-:S04]  /*5e70*/  SHF.R.U32.HI R3, RZ, 0x18, R2 ;  /* 0x00000018ff037819 */ /* 0x000fc80000011602 */
[----:B------:R-:W-:-:S04]  /*5e80*/  LOP3.LUT R0, R0, R3, RZ, 0xfc, !PT ;  /* 0x0000000300007212 */ /* 0x000fc800078efcff */
[----:B------:R-:W-:-:S07]  /*5e90*/  PRMT R8, R0, 0x7610, R8 ;  /* 0x0000761000087816 */ /* 0x000fce0000000008 */
.L_x_34987:
[----:B------:R-:W-:Y:S05]  /*5ea0*/  BSYNC B0 ;  /* 0x0000000000007941 */ /* 0x000fea0003800000 */
.L_x_34986:
[----:B------:R0:W-:Y:S01]  /*5eb0*/  STG.E.U8 desc[UR36][R16.64], R8 ;  /* 0x0000000810007986 */ /* 0x0001e2000c101124 */
[----:B------:R-:W-:Y:S05]  /*5ec0*/  BRA `(.L_x_34963) ;  /* 0x0000000000ac7947 */ /* 0x000fea0003800000 */
.L_x_34980:
        /* <DEDUP_REMOVED lines=23> */
.L_x_34962:
        /* <DEDUP_REMOVED lines=16> */
.L_x_34991:
[----:B------:R-:W-:Y:S05]  /*6140*/  BRA `(.L_x_34963) ;  /* 0x00000000000c7947 */ /* 0x000fea0003800000 */
.L_x_34990:
[----:B------:R2:W-:Y:S01]  /*6150*/  STG.E.64 desc[UR36][R16.64], R2 ;  /* 0x0000000210007986 */ /* 0x0005e2000c101b24 */
[----:B------:R-:W-:Y:S05]  /*6160*/  BRA `(.L_x_34963) ;  /* 0x0000000000047947 */ /* 0x000fea0003800000 */
.L_x_34989:
[----:B------:R0:W-:Y:S02]  /*6170*/  STG.E desc[UR36][R16.64], R5 ;  /* 0x0000000510007986 */ /* 0x0001e4000c101924 */
.L_x_34963:
[----:B------:R-:W-:-:S07]  /*6180*/  VIADD R19, R19, 0x80 ;  /* 0x0000008013137836 */ /* 0x000fce0000000000 */
.L_x_34923:
[----:B------:R-:W-:Y:S05]  /*6190*/  BSYNC B6 ;  /* 0x0000000000067941 */ /* 0x000fea0003800000 */
.L_x_34922:
        /* <DEDUP_REMOVED lines=307> */
.L_x_34994:
        /* <DEDUP_REMOVED lines=21> */
.L_x_34998:
[----:B------:R0:W5:Y:S01]  /*7620*/  LDG.E.U8 R2, desc[UR36][R4.64] ;  /* 0x0000002404027981 */ /* 0x000162000c1e1100 */
[----:B------:R-:W-:Y:S01]  /*7630*/  IMAD.MOV.U32 R3, RZ, RZ, RZ ;  /* 0x000000ffff037224 */ /* 0x000fe200078e00ff */
[----:B------:R-:W-:Y:S06]  /*7640*/  BRA `(.L_x_35000) ;  /* 0x0000000c00487947 */ /* 0x000fec0003800000 */
.L_x_34997:
        /* <DEDUP_REMOVED lines=8> */
.L_x_35002:
[----:B------:R-:W2:Y:S02]  /*76d0*/  LDG.E R2, desc[UR36][R4.64] ;  /* 0x0000002404027981 */ /* 0x000ea4000c1e1900 */
[----:B--2---:R-:W-:Y:S01]  /*76e0*/  SHF.R.S32.HI R3, RZ, 0x1f, R2 ;  /* 0x0000001fff037819 */ /* 0x004fe20000011402 */
[----:B------:R-:W-:Y:S06]  /*76f0*/  BRA `(.L_x_35000) ;  /* 0x0000000c001c7947 */ /* 0x000fec0003800000 */
.L_x_35001:
[----:B------:R-:W2:Y:S02]  /*7700*/  LDG.E.S16 R2, desc[UR36][R4.64] ;  /* 0x0000002404027981 */ /* 0x000ea4000c1e1700 */
[----:B--2---:R-:W-:Y:S01]  /*7710*/  SHF.R.S32.HI R3, RZ, 0x1f, R2 ;  /* 0x0000001fff037819 */ /* 0x004fe20000011402 */
[----:B------:R-:W-:Y:S06]  /*7720*/  BRA `(.L_x_35000) ;  /* 0x0000000c00107947 */ /* 0x000fec0003800000 */
.L_x_34996:
        /* <DEDUP_REMOVED lines=9> */
.L_x_35004:
[----:B------:R-:W2:Y:S02]  /*77c0*/  LDG.E.U16 R4, desc[UR36][R4.64] ;  /* 0x0000002404047981 */ /* 0x000ea4000c1e1500 */
[----:B--2---:R-:W-:-:S06]  /*77d0*/  HADD2.F32 R2, -RZ, R4.H0_H0 ;  /* 0x20000004ff027230 */ /* 0x004fcc0000004100 */
[----:B------:R-:W0:Y:S01]  /*77e0*/  F2I.S64.TRUNC R2, R2 ;  /* 0x0000000200027311 */ /* 0x000e22000020d900 */
[----:B------:R-:W-:Y:S05]  /*77f0*/  BRA `(.L_x_35000) ;  /* 0x0000000800dc7947 */ /* 0x000fea0003800000 */
.L_x_35003:
        /* <DEDUP_REMOVED lines=9> */
.L_x_35006:
[----:B------:R-:W2:Y:S02]  /*7890*/  LDG.E.U16 R4, desc[UR36][R4.64] ;  /* 0x0000002404047981 */ /* 0x000ea4000c1e1500 */
[----:B--2---:R-:W-:-:S06]  /*78a0*/  HADD2.F32 R2, -RZ, R4.H0_H0 ;  /* 0x20000004ff027230 */ /* 0x004fcc0000004100 */
[----:B------:R-:W0:Y:S01]  /*78b0*/  F2I.S64.TRUNC R2, R2 ;  /* 0x0000000200027311 */ /* 0x000e22000020d900 */
[----:B------:R-:W-:Y:S05]  /*78c0*/  BRA `(.L_x_35000) ;  /* 0x0000000800a87947 */ /* 0x000fea0003800000 */
.L_x_35005:
[----:B------:R-:W2:Y:S02]  /*78d0*/  LDG.E.64 R2, desc[UR36][R4.64] ;  /* 0x0000002404027981 */ /* 0x000ea4000c1e1b00 */
[----:B--2---:R-:W0:Y:S01]  /*78e0*/  F2I.S64.F64.TRUNC R2, R2 ;  /* 0x0000000200027311 */ /* 0x004e22000030d900 */
[----:B------:R-:W-:Y:S05]  /*78f0*/  BRA `(.L_x_35000) ;  /* 0x00000008009c7947 */ /* 0x000fea0003800000 */
.L_x_34995:
        /* <DEDUP_REMOVED lines=13> */
.L_x_35009:
[----:B------:R-:W2:Y:S02]  /*79d0*/  LDG.E.64 R2, desc[UR36][R4.64] ;  /* 0x0000002404027981 */ /* 0x000ea4000c1e1b00 */
[----:B--2---:R-:W0:Y:S01]  /*79e0*/  F2I.S64.F64.TRUNC R2, R2 ;  /* 0x0000000200027311 */ /* 0x004e22000030d900 */
[----:B------:R-:W-:Y:S05]  /*79f0*/  BRA `(.L_x_35000) ;  /* 0x00000008005c7947 */ /* 0x000fea0003800000 */
.L_x_35008:
        /* <DEDUP_REMOVED lines=27> */
.L_x_35011:
        /* <DEDUP_REMOVED lines=14> */
.L_x_35010:
[----:B------:R-:W2:Y:S02]  /*7c90*/  LDG.E.U16 R2, desc[UR36][R4.64] ;  /* 0x0000002404027981 */ /* 0x000ea4000c1e1500 */
[----:B--2---:R-:W-:-:S06]  /*7ca0*/  IMAD.U32 R2, R2, 0x10000, RZ ;  /* 0x0001000002027824 */ /* 0x004fcc00078e00ff */
[----:B------:R-:W0:Y:S01]  /*7cb0*/  F2I.S64.TRUNC R2, R2 ;  /* 0x0000000200027311 */ /* 0x000e22000020d900 */
[----:B------:R-:W-:Y:S05]  /*7cc0*/  BRA `(.L_x_35000) ;  /* 0x0000000400a87947 */ /* 0x000fea0003800000 */
.L_x_35007:
        /* <DEDUP_REMOVED lines=11> */
.L_x_35014:
        /* <DEDUP_REMOVED lines=21> */
.L_x_35018:
[----:B------:R-:W-:Y:S05]  /*7ed0*/  BSYNC B1 ;  /* 0x0000000000017941 */ /* 0x000fea0003800000 */
.L_x_35017:
[----:B------:R-:W-:Y:S01]  /*7ee0*/  IMAD.SHL.U32 R2, R2, 0x100000, RZ ;  /* 0x0010000002027824 */ /* 0x000fe200078e00ff */
[----:B------:R-:W-:-:S04]  /*7ef0*/  LEA R3, R0, 0x3b800000, 0x17 ;  /* 0x3b80000000037811 */ /* 0x000fc800078eb8ff */
[----:B------:R-:W-:-:S07]  /*7f00*/  LOP3.LUT R2, R3, R2, R4, 0xfe, !PT ;  /* 0x0000000203027212 */ /* 0x000fce00078efe04 */
.L_x_35016:
[----:B------:R-:W-:Y:S05]  /*7f10*/  BSYNC B0 ;  /* 0x0000000000007941 */ /* 0x000fea0003800000 */
.L_x_35015:
[----:B------:R-:W1:Y:S01]  /*7f20*/  F2I.S64.TRUNC R2, R2 ;  /* 0x0000000200027311 */ /* 0x000e62000020d900 */
[----:B------:R-:W-:Y:S05]  /*7f30*/  BRA `(.L_x_35000) ;  /* 0x00000004000c7947 */ /* 0x000fea0003800000 */
.L_x_35013:
        /* <DEDUP_REMOVED lines=21> */
.L_x_35022:
[----:B------:R-:W-:Y:S05]  /*8090*/  BSYNC B1 ;  /* 0x0000000000017941 */ /* 0x000fea0003800000 */
.L_x_35021:
[----:B------:R-:W-:Y:S01]  /*80a0*/  IMAD.SHL.U32 R2, R2, 0x200000, RZ ;  /* 0x0020000002027824 */ /* 0x000fe200078e00ff */
[----:B------:R-:W-:-:S04]  /*80b0*/  LEA R3, R0, 0x37800000, 0x17 ;  /* 0x3780000000037811 */ /* 0x000fc800078eb8ff */
[----:B------:R-:W-:-:S07]  /*80c0*/  LOP3.LUT R2, R3, R2, R4, 0xfe, !PT ;  /* 0x0000000203027212 */ /* 0x000fce00078efe04 */
.L_x_35020:
[----:B------:R-:W-:Y:S05]  /*80d0*/  BSYNC B0 ;  /* 0x0000000000007941 */ /* 0x000fea0003800000 */
.L_x_35019:
[----:B------:R-:W2:Y:S01]  /*80e0*/  F2I.S64.TRUNC R2, R2 ;  /* 0x0000000200027311 */ /* 0x000ea2000020d900 */
[----:B------:R-:W-:Y:S05]  /*80f0*/  BRA `(.L_x_35000) ;  /* 0x00000000009c7947 */ /* 0x000fea0003800000 */
.L_x_35012:
        /* <DEDUP_REMOVED lines=14> */
.L_x_35026:
[----:B------:R-:W-:Y:S05]  /*81e0*/  BSYNC B0 ;  /* 0x0000000000007941 */ /* 0x000fea0003800000 */
.L_x_35025:
[----:B------:R-:W4:Y:S01]  /*81f0*/  F2I.S64.TRUNC R2, R2 ;  /* 0x0000000200027311 */ /* 0x000f22000020d900 */
[----:B------:R-:W-:Y:S05]  /*8200*/  BRA `(.L_x_35000) ;  /* 0x0000000000587947 */ /* 0x000fea0003800000 */
.L_x_34999:
        /* <DEDUP_REMOVED lines=16> */
.L_x_35027:
[----:B------:R-:W-:Y:S01]  /*8310*/  CS2R R2, SRZ ;  /* 0x0000000000027805 */ /* 0x000fe2000001ff00 */
[----:B------:R-:W-:Y:S06]  /*8320*/  BRA `(.L_x_35000) ;  /* 0x0000000000107947 */ /* 0x000fec0003800000 */
.L_x_35024:
[----:B------:R3:W5:Y:S01]  /*8330*/  LDG.E.64 R2, desc[UR36][R4.64] ;  /* 0x0000002404027981 */ /* 0x000762000c1e1b00 */
[----:B------:R-:W-:Y:S05]  /*8340*/  BRA `(.L_x_35000) ;  /* 0x0000000000087947 */ /* 0x000fea0003800000 */
.L_x_35023:
[----:B------:R0:W5:Y:S01]  /*8350*/  LDG.E R2, desc[UR36][R4.64] ;  /* 0x0000002404027981 */ /* 0x000162000c1e1900 */
[----:B------:R-:W-:-:S07]  /*8360*/  IMAD.MOV.U32 R3, RZ, RZ, RZ ;  /* 0x000000ffff037224 */ /* 0x000fce00078e00ff */
.L_x_35000:
        /* <DEDUP_REMOVED lines=20> */
.L_x_35031:
[----:B------:R3:W-:Y:S01]  /*84b0*/  STG.E.U8 desc[UR36][R16.64], R5 ;  /* 0x0000000510007986 */ /* 0x0007e2000c101124 */
[----:B------:R-:W-:Y:S05]  /*84c0*/  BRA `(.L_x_35033) ;  /* 0x0000000c00507947 */ /* 0x000fea0003800000 */
.L_x_35030:
        /* <DEDUP_REMOVED lines=8> */
.L_x_35035:
[----:B------:R2:W-:Y:S01]  /*8550*/  STG.E desc[UR36][R16.64], R5 ;  /* 0x0000000510007986 */ /* 0x0005e2000c101924 */
[----:B------:R-:W-:Y:S05]  /*8560*/  BRA `(.L_x_35033) ;  /* 0x0000000c00287947 */ /* 0x000fea0003800000 */
.L_x_35034:
[----:B------:R0:W-:Y:S01]  /*8570*/  STG.E.U16 desc[UR36][R16.64], R5 ;  /* 0x0000000510007986 */ /* 0x0001e2000c101524 */
[----:B------:R-:W-:Y:S05]  /*8580*/  BRA `(.L_x_35033) ;  /* 0x0000000c00207947 */ /* 0x000fea0003800000 */
.L_x_35029:
        /* <DEDUP_REMOVED lines=9> */
.L_x_35037:
[----:B------:R-:W0:Y:S02]  /*8620*/  I2F.S64 R0, R2 ;  /* 0x0000000200007312 */ /* 0x000e240000301400 */
[----:B0-----:R-:W-:-:S05]  /*8630*/  F2FP.F16.F32.PACK_AB R0, RZ, R0 ;  /* 0x00000000ff00723e */ /* 0x001fca00000000ff */
[----:B------:R0:W-:Y:S01]  /*8640*/  STG.E.U16 desc[UR36][R16.64], R0 ;  /* 0x0000000010007986 */ /* 0x0001e2000c101524 */
[----:B------:R-:W-:Y:S05]  /*8650*/  BRA `(.L_x_35033) ;  /* 0x0000000800ec7947 */ /* 0x000fea0003800000 */
.L_x_35036:
        /* <DEDUP_REMOVED lines=10> */
.L_x_35039:
[----:B------:R-:W0:Y:S02]  /*8700*/  I2F.S64 R2, R2 ;  /* 0x0000000200027312 */ /* 0x000e240000301400 */
[----:B0-----:R-:W-:-:S04]  /*8710*/  F2FP.F16.F32.PACK_AB R3, RZ, R2 ;  /* 0x00000002ff03723e */ /* 0x001fc800000000ff */
[----:B------:R-:W-:-:S05]  /*8720*/  PRMT R3, R3, 0x5410, RZ ;  /* 0x0000541003037816 */ /* 0x000fca00000000ff */
[----:B------:R0:W-:Y:S01]  /*8730*/  STG.E desc[UR36][R16.64], R3 ;  /* 0x0000000310007986 */ /* 0x0001e2000c101924 */
[----:B------:R-:W-:Y:S05]  /*8740*/  BRA `(.L_x_35033) ;  /* 0x0000000800b07947 */ /* 0x000fea0003800000 */
.L_x_35038:
[----:B------:R-:W0:Y:S02]  /*8750*/  I2F.F64.S64 R2, R2 ;  /* 0x0000000200027312 */ /* 0x000e240000301c00 */
[----:B0-----:R0:W-:Y:S01]  /*8760*/  STG.E.64 desc[UR36][R16.64], R2 ;  /* 0x0000000210007986 */ /* 0x0011e2000c101b24 */
[----:B------:R-:W-:Y:S05]  /*8770*/  BRA `(.L_x_35033) ;  /* 0x0000000800a47947 */ /* 0x000fea0003800000 */
.L_x_35028:
        /* <DEDUP_REMOVED lines=13> */
.L_x_35042:
[----:B------:R-:W0:Y:S01]  /*8850*/  I2F.F64.S64 R4, R2 ;  /* 0x0000000200047312 */ /* 0x000e220000301c00 */
[----:B------:R-:W-:-:S05]  /*8860*/  CS2R R6, SRZ ;  /* 0x0000000000067805 */ /* 0x000fca000001ff00 */
[----:B0-----:R0:W-:Y:S01]  /*8870*/  STG.E.128 desc[UR36][R16.64], R4 ;  /* 0x0000000410007986 */ /* 0x0011e2000c101d24 */
[----:B------:R-:W-:Y:S05]  /*8880*/  BRA `(.L_x_35033) ;  /* 0x0000000800607947 */ /* 0x000fea0003800000 */
.L_x_35041:
        /* <DEDUP_REMOVED lines=21> */
.L_x_35046:
[----:B------:R-:W-:Y:S05]  /*89e0*/  BSYNC B0 ;  /* 0x0000000000007941 */ /* 0x000fea0003800000 */
.L_x_35045:
[----:B------:R-:W-:-:S05]  /*89f0*/  LOP3.LUT R5, R0, R5, RZ, 0xfc, !PT ;  /* 0x0000000500057212 */ /* 0x000fca00078efcff */
[----:B------:R0:W-:Y:S01]  /*8a00*/  STG.E.U8 desc[UR36][R16.64], R5 ;  /* 0x0000000510007986 */ /* 0x0001e2000c101124 */
[----:B------:R-:W-:Y:S05]  /*8a10*/  BRA `(.L_x_35033) ;  /* 0x0000000400fc7947 */ /* 0x000fea0003800000 */
.L_x_35044:
        /* <DEDUP_REMOVED lines=13> */
.L_x_35048:
[----:B------:R-:W-:Y:S01]  /*8af0*/  IMAD.MOV.U32 R0, RZ, RZ, 0x7f ;  /* 0x0000007fff007424 */ /* 0x000fe200078e00ff */
[----:B------:R-:W-:-:S04]  /*8b00*/  ISETP.GT.U32.AND P0, PT, R4, 0x7f800000, PT ;  /* 0x7f8000000400780c */ /* 0x000fc80003f04070 */
[----:B------:R-:W-:-:S09]  /*8b10*/  SEL R0, R0, 0x7c, P0 ;  /* 0x0000007c00007807 */ /* 0x000fd20000000000 */
.L_x_35049:
[----:B------:R-:W-:Y:S05]  /*8b20*/  BSYNC B0 ;  /* 0x0000000000007941 */ /* 0x000fea0003800000 */
.L_x_35047:
[----:B------:R-:W-:-:S04]  /*8b30*/  LOP3.LUT R2, R3, 0x80000000, RZ, 0xc0, !PT ;  /* 0x8000000003027812 */ /* 0x000fc800078ec0ff */
[----:B------:R-:W-:-:S04]  /*8b40*/  SHF.R.U32.HI R3, RZ, 0x18, R2 ;  /* 0x00000018ff037819 */ /* 0x000fc80000011602 */
[----:B------:R-:W-:-:S05]  /*8b50*/  LOP3.LUT R3, R0, R3, RZ, 0xfc, !PT ;  /* 0x0000000300037212 */ /* 0x000fca00078efcff */
[----:B------:R0:W-:Y:S01]  /*8b60*/  STG.E.U8 desc[UR36][R16.64], R3 ;  /* 0x0000000310007986 */ /* 0x0001e2000c101124 */
[----:B------:R-:W-:Y:S05]  /*8b70*/  BRA `(.L_x_35033) ;  /* 0x0000000400a47947 */ /* 0x000fea0003800000 */
.L_x_35043:
[----:B------:R-:W0:Y:S02]  /*8b80*/  I2F.S64 R0, R2 ;  /* 0x0000000200007312 */ /* 0x000e240000301400 */
[----:B0-----:R-:W-:-:S05]  /*8b90*/  F2FP.BF16.F32.PACK_AB R0, RZ, R0 ;  /* 0x00000000ff00723e */ /* 0x001fca00000010ff */
[----:B------:R0:W-:Y:S01]  /*8ba0*/  STG.E.U16 desc[UR36][R16.64], R0 ;  /* 0x0000000010007986 */ /* 0x0001e2000c101524 */
[----:B------:R-:W-:Y:S05]  /*8bb0*/  BRA `(.L_x_35033) ;  /* 0x0000000400947947 */ /* 0x000fea0003800000 */
.L_x_35040:
        /* <DEDUP_REMOVED lines=10> */
.L_x_35052:
        /* <DEDUP_REMOVED lines=17> */
.L_x_35055:
[----:B------:R-:W-:-:S04]  /*8d70*/  LOP3.LUT R2, R3, 0x80000000, RZ, 0xc0, !PT ;  /* 0x8000000003027812 */ /* 0x000fc800078ec0ff */
[----:B------:R-:W-:-:S04]  /*8d80*/  SHF.R.U32.HI R3, RZ, 0x18, R2 ;  /* 0x00000018ff037819 */ /* 0x000fc80000011602 */
[----:B------:R-:W-:-:S04]  /*8d90*/  LOP3.LUT R0, R0, R3, RZ, 0xfc, !PT ;  /* 0x0000000300007212 */ /* 0x000fc800078efcff */
[----:B------:R-:W-:-:S07]  /*8da0*/  PRMT R8, R0, 0x7610, R8 ;  /* 0x0000761000087816 */ /* 0x000fce0000000008 */
.L_x_35054:
[----:B------:R-:W-:Y:S05]  /*8db0*/  BSYNC B0 ;  /* 0x0000000000007941 */ /* 0x000fea0003800000 */
.L_x_35053:
[----:B------:R0:W-:Y:S01]  /*8dc0*/  STG.E.U8 desc[UR36][R16.64], R8 ;  /* 0x0000000810007986 */ /* 0x0001e2000c101124 */
[----:B------:R-:W-:Y:S05]  /*8dd0*/  BRA `(.L_x_35033) ;  /* 0x00000004000c7947 */ /* 0x000fea0003800000 */
.L_x_35051:
        /* <DEDUP_REMOVED lines=17> */
.L_x_35058:
[----:B------:R-:W-:-:S04]  /*8ef0*/  LOP3.LUT R2, R3, 0x80000000, RZ, 0xc0, !PT ;  /* 0x8000000003027812 */ /* 0x000fc800078ec0ff */
[----:B------:R-:W-:-:S04]  /*8f00*/  SHF.R.U32.HI R3, RZ, 0x18, R2 ;  /* 0x00000018ff037819 */ /* 0x000fc80000011602 */
[----:B------:R-:W-:-:S04]  /*8f10*/  LOP3.LUT R0, R0, R3, RZ, 0xfc, !PT ;  /* 0x0000000300007212 */ /* 0x000fc800078efcff */
[----:B------:R-:W-:-:S07]  /*8f20*/  PRMT R8, R0, 0x7610, R8 ;  /* 0x0000761000087816 */ /* 0x000fce0000000008 */
.L_x_35057:
[----:B------:R-:W-:Y:S05]  /*8f30*/  BSYNC B0 ;  /* 0x0000000000007941 */ /* 0x000fea0003800000 */
.L_x_35056:
[----:B------:R0:W-:Y:S01]  /*8f40*/  STG.E.U8 desc[UR36][R16.64], R8 ;  /* 0x0000000810007986 */ /* 0x0001e2000c101124 */
[----:B------:R-:W-:Y:S05]  /*8f50*/  BRA `(.L_x_35033) ;  /* 0x0000000000ac7947 */ /* 0x000fea0003800000 */
.L_x_35050:
        /* <DEDUP_REMOVED lines=23> */
.L_x_35032:
        /* <DEDUP_REMOVED lines=16> */
.L_x_35061:
[----:B------:R-:W-:Y:S05]  /*91d0*/  BRA `(.L_x_35033) ;  /* 0x00000000000c7947 */ /* 0x000fea0003800000 */
.L_x_35060:
[----:B------:R0:W-:Y:S01]  /*91e0*/  STG.E.64 desc[UR36][R16.64], R2 ;  /* 0x0000000210007986 */ /* 0x0001e2000c101b24 */
[----:B------:R-:W-:Y:S05]  /*91f0*/  BRA `(.L_x_35033) ;  /* 0x0000000000047947 */ /* 0x000fea0003800000 */
.L_x_35059:
[----:B------:R0:W-:Y:S02]  /*9200*/  STG.E desc[UR36][R16.64], R5 ;  /* 0x0000000510007986 */ /* 0x0001e4000c101924 */
.L_x_35033:
[----:B------:R-:W-:-:S07]  /*9210*/  VIADD R19, R19, 0x80 ;  /* 0x0000008013137836 */ /* 0x000fce0000000000 */
.L_x_34993:
[----:B------:R-:W-:Y:S05]  /*9220*/  BSYNC B6 ;  /* 0x0000000000067941 */ /* 0x000fea0003800000 */
.L_x_34992:
        /* <DEDUP_REMOVED lines=306> */
.L_x_35062:
        /* <DEDUP_REMOVED lines=21> */
.L_x_35066:
[----:B------:R1:W5:Y:S01]  /*a6a0*/  LDG.E.U8 R2, desc[UR36][R4.64] ;  /* 0x0000002404027981 */ /* 0x000362000c1e1100 */
[----:B------:R-:W-:Y:S01]  /*a6b0*/  IMAD.MOV.U32 R3, RZ, RZ, RZ ;  /* 0x000000ffff037224 */ /* 0x000fe200078e00ff */
[----:B------:R-:W-:Y:S06]  /*a6c0*/  BRA `(.L_x_35068) ;  /* 0x0000000c00487947 */ /* 0x000fec0003800000 */
.L_x_35065:
        /* <DEDUP_REMOVED lines=8> */
.L_x_35070:
[----:B------:R-:W2:Y:S02]  /*a750*/  LDG.E R2, desc[UR36][R4.64] ;  /* 0x0000002404027981 */ /* 0x000ea4000c1e1900 */
[----:B--2---:R-:W-:Y:S01]  /*a760*/  SHF.R.S32.HI R3, RZ, 0x1f, R2 ;  /* 0x0000001fff037819 */ /* 0x004fe20000011402 */
[----:B------:R-:W-:Y:S06]  /*a770*/  BRA `(.L_x_35068) ;  /* 0x0000000c001c7947 */ /* 0x000fec0003800000 */
.L_x_35069:
[----:B------:R-:W2:Y:S02]  /*a780*/  LDG.E.S16 R2, desc[UR36][R4.64] ;  /* 0x0000002404027981 */ /* 0x000ea4000c1e1700 */
[----:B--2---:R-:W-:Y:S01]  /*a790*/  SHF.R.S32.HI R3, RZ, 0x1f, R2 ;  /* 0x0000001fff037819 */ /* 0x004fe20000011402 */
[----:B------:R-:W-:Y:S06]  /*a7a0*/  BRA `(.L_x_35068) ;  /* 0x0000000c00107947 */ /* 0x000fec0003800000 */
.L_x_35064:
        /* <DEDUP_REMOVED lines=9> */
.L_x_35072:
[----:B------:R-:W2:Y:S02]  /*a840*/  LDG.E.U16 R4, desc[UR36][R4.64] ;  /* 0x0000002404047981 */ /* 0x000ea4000c1e1500 */
[----:B--2---:R-:W-:-:S06]  /*a850*/  HADD2.F32 R2, -RZ, R4.H0_H0 ;  /* 0x20000004ff027230 */ /* 0x004fcc0000004100 */
[----:B------:R-:W0:Y:S01]  /*a860*/  F2I.S64.TRUNC R2, R2 ;  /* 0x0000000200027311 */ /* 0x000e22000020d900 */
[----:B------:R-:W-:Y:S05]  /*a870*/  BRA `(.L_x_35068) ;  /* 0x0000000800dc7947 */ /* 0x000fea0003800000 */
.L_x_35071:
        /* <DEDUP_REMOVED lines=9> */
.L_x_35074:
[----:B------:R-:W2:Y:S02]  /*a910*/  LDG.E.U16 R4, desc[UR36][R4.64] ;  /* 0x0000002404047981 */ /* 0x000ea4000c1e1500 */
[----:B--2---:R-:W-:-:S06]  /*a920*/  HADD2.F32 R2, -RZ, R4.H0_H0 ;  /* 0x20000004ff027230 */ /* 0x004fcc0000004100 */
[----:B------:R-:W4:Y:S01]  /*a930*/  F2I.S64.TRUNC R2, R2 ;  /* 0x0000000200027311 */ /* 0x000f22000020d900 */
[----:B------:R-:W-:Y:S05]  /*a940*/  BRA `(.L_x_35068) ;  /* 0x0000000800a87947 */ /* 0x000fea0003800000 */
.L_x_35073:
[----:B------:R-:W2:Y:S02]  /*a950*/  LDG.E.64 R2, desc[UR36][R4.64] ;  /* 0x0000002404027981 */ /* 0x000ea4000c1e1b00 */
[----:B--2---:R-:W2:Y:S01]  /*a960*/  F2I.S64.F64.TRUNC R2, R2 ;  /* 0x0000000200027311 */ /* 0x004ea2000030d900 */
[----:B------:R-:W-:Y:S05]  /*a970*/  BRA `(.L_x_35068) ;  /* 0x00000008009c7947 */ /* 0x000fea0003800000 */
.L_x_35063:
        /* <DEDUP_REMOVED lines=13> */
.L_x_35077:
[----:B------:R-:W2:Y:S02]  /*aa50*/  LDG.E.64 R2, desc[UR36][R4.64] ;  /* 0x0000002404027981 */ /* 0x000ea4000c1e1b00 */
[----:B--2---:R-:W0:Y:S01]  /*aa60*/  F2I.S64.F64.TRUNC R2, R2 ;  /* 0x0000000200027311 */ /* 0x004e22000030d900 */
[----:B------:R-:W-:Y:S05]  /*aa70*/  BRA `(.L_x_35068) ;  /* 0x00000008005c7947 */ /* 0x000fea0003800000 */
.L_x_35076:
        /* <DEDUP_REMOVED lines=27> */
.L_x_35079:
        /* <DEDUP_REMOVED lines=14> */
.L_x_35078:
[----:B------:R-:W2:Y:S02]  /*ad10*/  LDG.E.U16 R2, desc[UR36][R4.64] ;  /* 0x0000002404027981 */ /* 0x000ea4000c1e1500 */
[----:B--2---:R-:W-:-:S06]  /*ad20*/  IMAD.U32 R2, R2, 0x10000, RZ ;  /* 0x0001000002027824 */ /* 0x004fcc00078e00ff */
[----:B------:R-:W0:Y:S01]  /*ad30*/  F2I.S64.TRUNC R2, R2 ;  /* 0x0000000200027311 */ /* 0x000e22000020d900 */
[----:B------:R-:W-:Y:S05]  /*ad40*/  BRA `(.L_x_35068) ;  /* 0x0000000400a87947 */ /* 0x000fea0003800000 */
.L_x_35075:
        /* <DEDUP_REMOVED lines=11> */
.L_x_35082:
        /* <DEDUP_REMOVED lines=21> */
.L_x_35086:
[----:B------:R-:W-:Y:S05]  /*af50*/  BSYNC B1 ;  /* 0x0000000000017941 */ /* 0x000fea0003800000 */
.L_x_35085:
[----:B------:R-:W-:Y:S01]  /*af60*/  IMAD.SHL.U32 R2, R2, 0x100000, RZ ;  /* 0x0010000002027824 */ /* 0x000fe200078e00ff */
[----:B------:R-:W-:-:S04]  /*af70*/  LEA R3, R0, 0x3b800000, 0x17 ;  /* 0x3b80000000037811 */ /* 0x000fc800078eb8ff */
[----:B------:R-:W-:-:S07]  /*af80*/  LOP3.LUT R2, R3, R2, R4, 0xfe, !PT ;  /* 0x0000000203027212 */ /* 0x000fce00078efe04 */
.L_x_35084:
[----:B------:R-:W-:Y:S05]  /*af90*/  BSYNC B0 ;  /* 0x0000000000007941 */ /* 0x000fea0003800000 */
.L_x_35083:
[----:B------:R-:W0:Y:S01]  /*afa0*/  F2I.S64.TRUNC R2, R2 ;  /* 0x0000000200027311 */ /* 0x000e22000020d900 */
[----:B------:R-:W-:Y:S05]  /*afb0*/  BRA `(.L_x_35068) ;  /* 0x00000004000c7947 */ /* 0x000fea0003800000 */
.L_x_35081:
        /* <DEDUP_REMOVED lines=21> */
.L_x_35090:
[----:B------:R-:W-:Y:S05]  /*b110*/  BSYNC B1 ;  /* 0x0000000000017941 */ /* 0x000fea0003800000 */
.L_x_35089:
[----:B------:R-:W-:Y:S01]  /*b120*/  IMAD.SHL.U32 R2, R2, 0x200000, RZ ;  /* 0x0020000002027824 */ /* 0x000fe200078e00ff */
[----:B------:R-:W-:-:S04]  /*b130*/  LEA R3, R0, 0x37800000, 0x17 ;  /* 0x3780000000037811 */ /* 0x000fc800078eb8ff */
[----:B------:R-:W-:-:S07]  /*b140*/  LOP3.LUT R2, R3, R2, R4, 0xfe, !PT ;  /* 0x0000000203027212 */ /* 0x000fce00078efe04 */
.L_x_35088:
[----:B------:R-:W-:Y:S05]  /*b150*/  BSYNC B0 ;  /* 0x0000000000007941 */ /* 0x000fea0003800000 */
.L_x_35087:
[----:B------:R-:W0:Y:S01]  /*b160*/  F2I.S64.TRUNC R2, R2 ;  /* 0x0000000200027311 */ /* 0x000e22000020d900 */
[----:B------:R-:W-:Y:S05]  /*b170*/  BRA `(.L_x_35068) ;  /* 0x00000000009c7947 */ /* 0x000fea0003800000 */
.L_x_35080:
        /* <DEDUP_REMOVED lines=14> */
.L_x_35094:
[----:B------:R-:W-:Y:S05]  /*b260*/  BSYNC B0 ;  /* 0x0000000000007941 */ /* 0x000fea0003800000 */
.L_x_35093:
[----:B------:R-:W0:Y:S01]  /*b270*/  F2I.S64.TRUNC R2, R2 ;  /* 0x0000000200027311 */ /* 0x000e22000020d900 */
[----:B------:R-:W-:Y:S05]  /*b280*/  BRA `(.L_x_35068) ;  /* 0x0000000000587947 */ /* 0x000fea0003800000 */
.L_x_35067:
        /* <DEDUP_REMOVED lines=16> */
.L_x_35095:
[----:B------:R-:W-:Y:S01]  /*b390*/  CS2R R2, SRZ ;  /* 0x0000000000027805 */ /* 0x000fe2000001ff00 */
[----:B------:R-:W-:Y:S06]  /*b3a0*/  BRA `(.L_x_35068) ;  /* 0x0000000000107947 */ /* 0x000fec0003800000 */
.L_x_35092:
[----:B------:R0:W5:Y:S01]  /*b3b0*/  LDG.E.64 R2, desc[UR36][R4.64] ;  /* 0x0000002404027981 */ /* 0x000162000c1e1b00 */
[----:B------:R-:W-:Y:S05]  /*b3c0*/  BRA `(.L_x_35068) ;  /* 0x0000000000087947 */ /* 0x000fea0003800000 */
.L_x_35091:
[----:B------:R0:W5:Y:S01]  /*b3d0*/  LDG.E R2, desc[UR36][R4.64] ;  /* 0x0000002404027981 */ /* 0x000162000c1e1900 */
[----:B------:R-:W-:-:S07]  /*b3e0*/  IMAD.MOV.U32 R3, RZ, RZ, RZ ;  /* 0x000000ffff037224 */ /* 0x000fce00078e00ff */
.L_x_35068:
[----:B01----:R-:W0:Y:S01]  /*b3f0*/  LDC.U8 R4, c[0x0][0x430] ;  /* 0x00010c00ff047b82 */ /* 0x003e220000000000 */
[----:B------:R-:W-:Y:S02]  /*b400*/  ULDC.64 UR4, c[0x0][0x428] ;  /* 0x00010a0000047ab9 */ /* 0x000fe40000000a00 */
[----:B--2345:R-:W-:-:S04]  /*b410*/  ISETP.GT.U32.AND P0, PT, R2, UR4, PT ;  /* 0x0000000402007c0c */ /* 0x03cfc8000bf04070 */
        /* <DEDUP_REMOVED lines=17> */
.L_x_35099:
[----:B------:R-:W-:Y:S01]  /*b530*/  STG.E.U8 desc[UR36][R16.64], R5 ;  /* 0x0000000510007986 */ /* 0x000fe2000c101124 */
[----:B------:R-:W-:Y:S05]  /*b540*/  EXIT ;  /* 0x000000000000794d */ /* 0x000fea0003800000 */
.L_x_35098:
        /* <DEDUP_REMOVED lines=8> */
.L_x_35102:
[----:B------:R-:W-:Y:S01]  /*b5d0*/  STG.E desc[UR36][R16.64], R5 ;  /* 0x0000000510007986 */ /* 0x000fe2000c101924 */
[----:B------:R-:W-:Y:S05]  /*b5e0*/  EXIT ;  /* 0x000000000000794d */ /* 0x000fea0003800000 */
.L_x_35101:
[----:B------:R-:W-:Y:S01]  /*b5f0*/  STG.E.U16 desc[UR36][R16.64], R5 ;  /* 0x0000000510007986 */ /* 0x000fe2000c101524 */
[----:B------:R-:W-:Y:S05]  /*b600*/  EXIT ;  /* 0x000000000000794d */ /* 0x000fea0003800000 */
.L_x_35097:
        /* <DEDUP_REMOVED lines=9> */
.L_x_35104:
[----:B------:R-:W0:Y:S02]  /*b6a0*/  I2F.S64 R0, R2 ;  /* 0x0000000200007312 */ /* 0x000e240000301400 */
[----:B0-----:R-:W-:-:S05]  /*b6b0*/  F2FP.F16.F32.PACK_AB R0, RZ, R0 ;  /* 0x00000000ff00723e */ /* 0x001fca00000000ff */
[----:B------:R-:W-:Y:S01]  /*b6c0*/  STG.E.U16 desc[UR36][R16.64], R0 ;  /* 0x0000000010007986 */ /* 0x000fe2000c101524 */
[----:B------:R-:W-:Y:S05]  /*b6d0*/  EXIT ;  /* 0x000000000000794d */ /* 0x000fea0003800000 */
.L_x_35103:
        /* <DEDUP_REMOVED lines=10> */
.L_x_35106:
[----:B------:R-:W0:Y:S02]  /*b780*/  I2F.S64 R2, R2 ;  /* 0x0000000200027312 */ /* 0x000e240000301400 */
[----:B0-----:R-:W-:-:S04]  /*b790*/  F2FP.F16.F32.PACK_AB R3, RZ, R2 ;  /* 0x00000002ff03723e */ /* 0x001fc800000000ff */
[----:B------:R-:W-:-:S05]  /*b7a0*/  PRMT R3, R3, 0x5410, RZ ;  /* 0x0000541003037816 */ /* 0x000fca00000000ff */
[----:B------:R-:W-:Y:S01]  /*b7b0*/  STG.E desc[UR36][R16.64], R3 ;  /* 0x0000000310007986 */ /* 0x000fe2000c101924 */
[----:B------:R-:W-:Y:S05]  /*b7c0*/  EXIT ;  /* 0x000000000000794d */ /* 0x000fea0003800000 */
.L_x_35105:
[----:B------:R-:W0:Y:S02]  /*b7d0*/  I2F.F64.S64 R2, R2 ;  /* 0x0000000200027312 */ /* 0x000e240000301c00 */
[----:B0-----:R-:W-:Y:S01]  /*b7e0*/  STG.E.64 desc[UR36][R16.64], R2 ;  /* 0x0000000210007986 */ /* 0x001fe2000c101b24 */
[----:B------:R-:W-:Y:S05]  /*b7f0*/  EXIT ;  /* 0x000000000000794d */ /* 0x000fea0003800000 */
.L_x_35096:
        /* <DEDUP_REMOVED lines=13> */
.L_x_35109:
[----:B------:R-:W0:Y:S01]  /*b8d0*/  I2F.F64.S64 R4, R2 ;  /* 0x0000000200047312 */ /* 0x000e220000301c00 */
[----:B------:R-:W-:-:S05]  /*b8e0*/  CS2R R6, SRZ ;  /* 0x0000000000067805 */ /* 0x000fca000001ff00 */
[----:B0-----:R-:W-:Y:S01]  /*b8f0*/  STG.E.128 desc[UR36][R16.64], R4 ;  /* 0x0000000410007986 */ /* 0x001fe2000c101d24 */
[----:B------:R-:W-:Y:S05]  /*b900*/  EXIT ;  /* 0x000000000000794d */ /* 0x000fea0003800000 */
.L_x_35108:
        /* <DEDUP_REMOVED lines=21> */
.L_x_35113:
[----:B------:R-:W-:Y:S05]  /*ba60*/  BSYNC B0 ;  /* 0x0000000000007941 */ /* 0x000fea0003800000 */
.L_x_35112:
[----:B------:R-:W-:-:S05]  /*ba70*/  LOP3.LUT R5, R0, R5, RZ, 0xfc, !PT ;  /* 0x0000000500057212 */ /* 0x000fca00078efcff */
[----:B------:R-:W-:Y:S01]  /*ba80*/  STG.E.U8 desc[UR36][R16.64], R5 ;  /* 0x0000000510007986 */ /* 0x000fe2000c101124 */
[----:B------:R-:W-:Y:S05]  /*ba90*/  EXIT ;  /* 0x000000000000794d */ /* 0x000fea0003800000 */
.L_x_35111:
        /* <DEDUP_REMOVED lines=13> */
.L_x_35115:
[----:B------:R-:W-:Y:S01]  /*bb70*/  IMAD.MOV.U32 R0, RZ, RZ, 0x7f ;  /* 0x0000007fff007424 */ /* 0x000fe200078e00ff */
[----:B------:R-:W-:-:S04]  /*bb80*/  ISETP.GT.U32.AND P0, PT, R4, 0x7f800000, PT ;  /* 0x7f8000000400780c */ /* 0x000fc80003f04070 */
[----:B------:R-:W-:-:S09]  /*bb90*/  SEL R0, R0, 0x7c, P0 ;  /* 0x0000007c00007807 */ /* 0x000fd20000000000 */
.L_x_35116:
[----:B------:R-:W-:Y:S05]  /*bba0*/  BSYNC B0 ;  /* 0x0000000000007941 */ /* 0x000fea0003800000 */
.L_x_35114:
[----:B------:R-:W-:-:S04]  /*bbb0*/  LOP3.LUT R2, R3, 0x80000000, RZ, 0xc0, !PT ;  /* 0x8000000003027812 */ /* 0x000fc800078ec0ff */
[----:B------:R-:W-:-:S04]  /*bbc0*/  SHF.R.U32.HI R3, RZ, 0x18, R2 ;  /* 0x00000018ff037819 */ /* 0x000fc80000011602 */
[----:B------:R-:W-:-:S05]  /*bbd0*/  LOP3.LUT R3, R0, R3, RZ, 0xfc, !PT ;  /* 0x0000000300037212 */ /* 0x000fca00078efcff */
[----:B------:R-:W-:Y:S01]  /*bbe0*/  STG.E.U8 desc[UR36][R16.64], R3 ;  /* 0x0000000310007986 */ /* 0x000fe2000c101124 */
[----:B------:R-:W-:Y:S05]  /*bbf0*/  EXIT ;  /* 0x000000000000794d */ /* 0x000fea0003800000 */
.L_x_35110:
[----:B------:R-:W0:Y:S02]  /*bc00*/  I2F.S64 R0, R2 ;  /* 0x0000000200007312 */ /* 0x000e240000301400 */
[----:B0-----:R-:W-:-:S05]  /*bc10*/  F2FP.BF16.F32.PACK_AB R0, RZ, R0 ;  /* 0x00000000ff00723e */ /* 0x001fca00000010ff */
[----:B------:R-:W-:Y:S01]  /*bc20*/  STG.E.U16 desc[UR36][R16.64], R0 ;  /* 0x0000000010007986 */ /* 0x000fe2000c101524 */
[----:B------:R-:W-:Y:S05]  /*bc30*/  EXIT ;  /* 0x000000000000794d */ /* 0x000fea0003800000 */
.L_x_35107:
        /* <DEDUP_REMOVED lines=10> */
.L_x_35119:
        /* <DEDUP_REMOVED lines=17> */
.L_x_35122:
[----:B------:R-:W-:-:S04]  /*bdf0*/  LOP3.LUT R2, R3, 0x80000000, RZ, 0xc0, !PT ;  /* 0x8000000003027812 */ /* 0x000fc800078ec0ff */
[----:B------:R-:W-:-:S04]  /*be00*/  SHF.R.U32.HI R3, RZ, 0x18, R2 ;  /* 0x00000018ff037819 */ /* 0x000fc80000011602 */
[----:B------:R-:W-:-:S04]  /*be10*/  LOP3.LUT R0, R0, R3, RZ, 0xfc, !PT ;  /* 0x0000000300007212 */ /* 0x000fc800078efcff */
[----:B------:R-:W-:-:S07]  /*be20*/  PRMT R8, R0, 0x7610, R8 ;  /* 0x0000761000087816 */ /* 0x000fce0000000008 */
.L_x_35121:
[----:B------:R-:W-:Y:S05]  /*be30*/  BSYNC B0 ;  /* 0x0000000000007941 */ /* 0x000fea0003800000 */
.L_x_35120:
[----:B------:R-:W-:Y:S01]  /*be40*/  STG.E.U8 desc[UR36][R16.64], R8 ;  /* 0x0000000810007986 */ /* 0x000fe2000c101124 */
[----:B------:R-:W-:Y:S05]  /*be50*/  EXIT ;  /* 0x000000000000794d */ /* 0x000fea0003800000 */
.L_x_35118:
        /* <DEDUP_REMOVED lines=17> */
.L_x_35125:
[----:B------:R-:W-:-:S04]  /*bf70*/  LOP3.LUT R2, R3, 0x80000000, RZ, 0xc0, !PT ;  /* 0x8000000003027812 */ /* 0x000fc800078ec0ff */
[----:B------:R-:W-:-:S04]  /*bf80*/  SHF.R.U32.HI R3, RZ, 0x18, R2 ;  /* 0x00000018ff037819 */ /* 0x000fc80000011602 */
[----:B------:R-:W-:-:S04]  /*bf90*/  LOP3.LUT R0, R0, R3, RZ, 0xfc, !PT ;  /* 0x0000000300007212 */ /* 0x000fc800078efcff */
[----:B------:R-:W-:-:S07]  /*bfa0*/  PRMT R8, R0, 0x7610, R8 ;  /* 0x0000761000087816 */ /* 0x000fce0000000008 */
.L_x_35124:
[----:B------:R-:W-:Y:S05]  /*bfb0*/  BSYNC B0 ;  /* 0x0000000000007941 */ /* 0x000fea0003800000 */
.L_x_35123:
[----:B------:R-:W-:Y:S01]  /*bfc0*/  STG.E.U8 desc[UR36][R16.64], R8 ;  /* 0x0000000810007986 */ /* 0x000fe2000c101124 */
[----:B------:R-:W-:Y:S05]  /*bfd0*/  EXIT ;  /* 0x000000000000794d */ /* 0x000fea0003800000 */
.L_x_35117:
        /* <DEDUP_REMOVED lines=23> */
.L_x_35100:
        /* <DEDUP_REMOVED lines=16> */
.L_x_35128:
[----:B------:R-:W-:Y:S05]  /*c250*/  EXIT ;  /* 0x000000000000794d */ /* 0x000fea0003800000 */
.L_x_35127:
[----:B------:R-:W-:Y:S01]  /*c260*/  STG.E.64 desc[UR36][R16.64], R2 ;  /* 0x0000000210007986 */ /* 0x000fe2000c101b24 */
[----:B------:R-:W-:Y:S05]  /*c270*/  EXIT ;  /* 0x000000000000794d */ /* 0x000fea0003800000 */
.L_x_35126:
[----:B------:R-:W-:Y:S01]  /*c280*/  STG.E desc[UR36][R16.64], R5 ;  /* 0x0000000510007986 */ /* 0x000fe2000c101924 */
[----:B------:R-:W-:Y:S05]  /*c290*/  EXIT ;  /* 0x000000000000794d */ /* 0x000fea0003800000 */
.L_x_35129:
        /* <DEDUP_REMOVED lines=14> */
.L_x_42425:


//--------------------- .text._ZN2at6native27unrolled_elementwise_kernelINS0_13AUnaryFunctorIlllZZZNS0_19maximum_kernel_cudaERNS_18TensorIteratorBaseEENKUlvE_clEvENKUlvE2_clEvEUlllE_EESt5arrayIPcLm2EELi4E23TrivialOffsetCalculatorILi1EjESD_NS0_6memory12LoadWithCastILi1EEENSE_13StoreWithCastILi1EEEEEviT_T0_T2_T3_T4_T5_ --------------------------
	.section	.text._ZN2at6native27unrolled_elementwise_kernelINS0_13AUnaryFunctorIlllZZZNS0_19maximum_kernel_cudaERNS_18TensorIteratorBaseEENKUlvE_clEvENKUlvE2_clEvEUlllE_EESt5arrayIPcLm2EELi4E23TrivialOffsetCalculatorILi1EjESD_NS0_6memory12LoadWithCastILi1EEENSE_13StoreWithCastILi1EEEEEviT_T0_T2_T3_T4_T5_,"ax",@progbits
	.align	128
        .global         _ZN2at6native27unrolled_elementwise_kernelINS0_13AUnaryFunctorIlllZZZNS0_19maximum_kernel_cudaERNS_18TensorIteratorBaseEENKUlvE_clEvENKUlvE2_clEvEUlllE_EESt5arrayIPcLm2EELi4E23TrivialOffsetCalculatorILi1EjESD_NS0_6memory12LoadWithCastILi1EEENSE_13StoreWithCastILi1EEEEEviT_T0_T2_T3_T4_T5_
        .type           _ZN2at6native27unrolled_elementwise_kernelINS0_13AUnaryFunctorIlllZZZNS0_19maximum_kernel_cudaERNS_18TensorIteratorBaseEENKUlvE_clEvENKUlvE2_clEvEUlllE_EESt5arrayIPcLm2EELi4E23TrivialOffsetCalculatorILi1EjESD_NS0_6memory12LoadWithCastILi1EEENSE_13StoreWithCastILi1EEEEEviT_T0_T2_T3_T4_T5_,@function
        .size           _ZN2at6native27unrolled_elementwise_kernelINS0_13AUnaryFunctorIlllZZZNS0_19maximum_kernel_cudaERNS_18TensorIteratorBaseEENKUlvE_clEvENKUlvE2_clEvEUlllE_EESt5arrayIPcLm2EELi4E23TrivialOffsetCalculatorILi1EjESD_NS0_6memory12LoadWithCastILi1EEENSE_13StoreWithCastILi1EEEEEviT_T0_T2_T3_T4_T5_,(.L_x_42426 - _ZN2at6native27unrolled_elementwise_kernelINS0_13AUnaryFunctorIlllZZZNS0_19maximum_kernel_cudaERNS_18TensorIteratorBaseEENKUlvE_clEvENKUlvE2_clEvEUlllE_EESt5arrayIPcLm2EELi4E23TrivialOffsetCalculatorILi1EjESD_NS0_6memory12LoadWithCastILi1EEENSE_13StoreWithCastILi1EEEEEviT_T0_T2_T3_T4_T5_)
        .other          _ZN2at6native27unrolled_elementwise_kernelINS0_13AUnaryFunctorIlllZZZNS0_19maximum_kernel_cudaERNS_18TensorIteratorBaseEENKUlvE_clEvENKUlvE2_clEvEUlllE_EESt5arrayIPcLm2EELi4E23TrivialOffsetCalculatorILi1EjESD_NS0_6memory12LoadWithCastILi1EEENSE_13StoreWithCastILi1EEEEEviT_T0_T2_T3_T4_T5_,@"STO_CUDA_ENTRY STV_DEFAULT"
_ZN2at6native27unrolled_elementwise_kernelINS0_13AUnaryFunctorIlllZZZNS0_19maximum_kernel_cudaERNS_18TensorIteratorBaseEENKUlvE_clEvENKUlvE2_clEvEUlllE_EESt5arrayIPcLm2EELi4E23TrivialOffsetCalculatorILi1EjESD_NS0_6memory12LoadWithCastILi1EEENSE_13StoreWithCastILi1EEEEEviT_T0_T2_T3_T4_T5_:
.text._ZN2at6native27unrolled_elementwise_kernelINS0_13AUnaryFunctorIlllZZZNS0_19maximum_kernel_cudaERNS_18TensorIteratorBaseEENKUlvE_clEvENKUlvE2_clEvEUlllE_EESt5arrayIPcLm2EELi4E23TrivialOffsetCalculatorILi1EjESD_NS0_6memory12LoadWithCastILi1EEENSE_13StoreWithCastILi1EEEEEviT_T0_T2_T3_T4_T5_:
        /* <DEDUP_REMOVED lines=32> */
.L_x_35135:
[----:B------:R1:W5:Y:S01]  /*0200*/  LDG.E.U8 R28, desc[UR36][R4.64] ;  /* 0x00000024041c7981 */ /* 0x000362000c1e1100 */
[----:B------:R-:W-:Y:S01]  /*0210*/  IMAD.MOV.U32 R29, RZ, RZ, RZ ;  /* 0x000000ffff1d7224 */ /* 0x000fe200078e00ff */
[----:B------:R-:W-:Y:S06]  /*0220*/  BRA `(.L_x_35137) ;  /* 0x0000000c004c7947 */ /* 0x000fec0003800000 */
.L_x_35134:
        /* <DEDUP_REMOVED lines=8> */
.L_x_35139:
[----:B------:R-:W2:Y:S02]  /*02b0*/  LDG.E R28, desc[UR36][R4.64] ;  /* 0x00000024041c7981 */ /* 0x000ea4000c1e1900 */
[----:B--2---:R-:W-:Y:S01]  /*02c0*/  SHF.R.S32.HI R29, RZ, 0x1f, R28 ;  /* 0x0000001fff1d7819 */ /* 0x004fe2000001141c */
[----:B------:R-:W-:Y:S06]  /*02d0*/  BRA `(.L_x_35137) ;  /* 0x0000000c00207947 */ /* 0x000fec0003800000 */
.L_x_35138:
[----:B------:R-:W2:Y:S02]  /*02e0*/  LDG.E.S16 R28, desc[UR36][R4.64] ;  /* 0x00000024041c7981 */ /* 0x000ea4000c1e1700 */
[----:B--2---:R-:W-:Y:S01]  /*02f0*/  SHF.R.S32.HI R29, RZ, 0x1f, R28 ;  /* 0x0000001fff1d7819 */ /* 0x004fe2000001141c */
[----:B------:R-:W-:Y:S06]  /*0300*/  BRA `(.L_x_35137) ;  /* 0x0000000c00147947 */ /* 0x000fec0003800000 */
.L_x_35133:
        /* <DEDUP_REMOVED lines=9> */
.L_x_35141:
[----:B------:R-:W2:Y:S02]  /*03a0*/  LDG.E.U16 R4, desc[UR36][R4.64] ;  /* 0x0000002404047981 */ /* 0x000ea4000c1e1500 */
[----:B--2---:R-:W-:-:S06]  /*03b0*/  HADD2.F32 R28, -RZ, R4.H0_H0 ;  /* 0x20000004ff1c7230 */ /* 0x004fcc0000004100 */
[----:B------:R-:W0:Y:S01]  /*03c0*/  F2I.S64.TRUNC R28, R28 ;  /* 0x0000001c001c7311 */ /* 0x000e22000020d900 */
[----:B------:R-:W-:Y:S05]  /*03d0*/  BRA `(.L_x_35137) ;  /* 0x0000000800e07947 */ /* 0x000fea0003800000 */
.L_x_35140:
        /* <DEDUP_REMOVED lines=9> */
.L_x_35143:
[----:B------:R-:W2:Y:S02]  /*0470*/  LDG.E.U16 R4, desc[UR36][R4.64] ;  /* 0x0000002404047981 */ /* 0x000ea4000c1e1500 */
[----:B--2---:R-:W-:-:S06]  /*0480*/  HADD2.F32 R28, -RZ, R4.H0_H0 ;  /* 0x20000004ff1c7230 */ /* 0x004fcc0000004100 */
[----:B------:R-:W4:Y:S01]  /*0490*/  F2I.S64.TRUNC R28, R28 ;  /* 0x0000001c001c7311 */ /* 0x000f22000020d900 */
[----:B------:R-:W-:Y:S05]  /*04a0*/  BRA `(.L_x_35137) ;  /* 0x0000000800ac7947 */ /* 0x000fea0003800000 */
.L_x_35142:
[----:B------:R-:W2:Y:S02]  /*04b0*/  LDG.E.64 R4, desc[UR36][R4.64] ;  /* 0x0000002404047981 */ /* 0x000ea4000c1e1b00 */
[----:B--2---:R2:W3:Y:S01]  /*04c0*/  F2I.S64.F64.TRUNC R28, R4 ;  /* 0x00000004001c7311 */ /* 0x0044e2000030d900 */
[----:B------:R-:W-:Y:S05]  /*04d0*/  BRA `(.L_x_35137) ;  /* 0x0000000800a07947 */ /* 0x000fea0003800000 */
.L_x_35132:
        /* <DEDUP_REMOVED lines=13> */
.L_x_35146:
[----:B------:R-:W2:Y:S02]  /*05b0*/  LDG.E.64 R4, desc[UR36][R4.64] ;  /* 0x0000002404047981 */ /* 0x000ea4000c1e1b00 */
[----:B--2---:R0:W1:Y:S01]  /*05c0*/  F2I.S64.F64.TRUNC R28, R4 ;  /* 0x00000004001c7311 */ /* 0x004062000030d900 */
[----:B------:R-:W-:Y:S05]  /*05d0*/  BRA `(.L_x_35137) ;  /* 0x0000000800607947 */ /* 0x000fea0003800000 */
.L_x_35145:
        /* <DEDUP_REMOVED lines=27> */
.L_x_35148:
        /* <DEDUP_REMOVED lines=15> */
.L_x_35147:
[----:B------:R-:W2:Y:S02]  /*0880*/  LDG.E.U16 R28, desc[UR36][R4.64] ;  /* 0x00000024041c7981 */ /* 0x000ea4000c1e1500 */
[----:B--2---:R-:W-:-:S06]  /*0890*/  IMAD.U32 R28, R28, 0x10000, RZ ;  /* 0x000100001c1c7824 */ /* 0x004fcc00078e00ff */
[----:B------:R-:W0:Y:S01]  /*08a0*/  F2I.S64.TRUNC R28, R28 ;  /* 0x0000001c001c7311 */ /* 0x000e22000020d900 */
[----:B------:R-:W-:Y:S05]  /*08b0*/  BRA `(.L_x_35137) ;  /* 0x0000000400a87947 */ /* 0x000fea0003800000 */
.L_x_35144:
        /* <DEDUP_REMOVED lines=11> */
.L_x_35151:
        /* <DEDUP_REMOVED lines=21> */
.L_x_35155:
[----:B------:R-:W-:Y:S05]  /*0ac0*/  BSYNC B1 ;  /* 0x0000000000017941 */ /* 0x000fea0003800000 */
.L_x_35154:
[----:B------:R-:W-:Y:S01]  /*0ad0*/  IMAD.SHL.U32 R3, R3, 0x100000, RZ ;  /* 0x0010000003037824 */ /* 0x000fe200078e00ff */
[----:B------:R-:W-:-:S04]  /*0ae0*/  LEA R5, R0, 0x3b800000, 0x17 ;  /* 0x3b80000000057811 */ /* 0x000fc800078eb8ff */
[----:B------:R-:W-:-:S07]  /*0af0*/  LOP3.LUT R28, R5, R3, R28, 0xfe, !PT ;  /* 0x00000003051c7212 */ /* 0x000fce00078efe1c */
.L_x_35153:
[----:B------:R-:W-:Y:S05]  /*0b00*/  BSYNC B0 ;  /* 0x0000000000007941 */ /* 0x000fea0003800000 */
.L_x_35152:
[----:B------:R-:W0:Y:S01]  /*0b10*/  F2I.S64.TRUNC R28, R28 ;  /* 0x0000001c001c7311 */ /* 0x000e22000020d900 */
[----:B------:R-:W-:Y:S05]  /*0b20*/  BRA `(.L_x_35137) ;  /* 0x00000004000c7947 */ /* 0x000fea0003800000 */
.L_x_35150:
        /* <DEDUP_REMOVED lines=21> */
.L_x_35159:
[----:B------:R-:W-:Y:S05]  /*0c80*/  BSYNC B1 ;  /* 0x0000000000017941 */ /* 0x000fea0003800000 */
.L_x_35158:
[----:B------:R-:W-:Y:S01]  /*0c90*/  IMAD.SHL.U32 R3, R3, 0x200000, RZ ;  /* 0x0020000003037824 */ /* 0x000fe200078e00ff */
[----:B------:R-:W-:-:S04]  /*0ca0*/  LEA R5, R0, 0x37800000, 0x17 ;  /* 0x3780000000057811 */ /* 0x000fc800078eb8ff */
[----:B------:R-:W-:-:S07]  /*0cb0*/  LOP3.LUT R28, R5, R3, R28, 0xfe, !PT ;  /* 0x00000003051c7212 */ /* 0x000fce00078efe1c */
.L_x_35157:
[----:B------:R-:W-:Y:S05]  /*0cc0*/  BSYNC B0 ;  /* 0x0000000000007941 */ /* 0x000fea0003800000 */
.L_x_35156:
[----:B------:R-:W0:Y:S01]  /*0cd0*/  F2I.S64.TRUNC R28, R28 ;  /* 0x0000001c001c7311 */ /* 0x000e22000020d900 */
[----:B------:R-:W-:Y:S05]  /*0ce0*/  BRA `(.L_x_35137) ;  /* 0x00000000009c7947 */ /* 0x000fea0003800000 */
.L_x_35149:
        /* <DEDUP_REMOVED lines=14> */
.L_x_35163:
[----:B------:R-:W-:Y:S05]  /*0dd0*/  BSYNC B0 ;  /* 0x0000000000007941 */ /* 0x000fea0003800000 */
.L_x_35162:
[----:B------:R-:W0:Y:S01]  /*0de0*/  F2I.S64.TRUNC R28, R28 ;  /* 0x0000001c001c7311 */ /* 0x000e22000020d900 */
[----:B------:R-:W-:Y:S05]  /*0df0*/  BRA `(.L_x_35137) ;  /* 0x0000000000587947 */ /* 0x000fea0003800000 */
.L_x_35136:
        /* <DEDUP_REMOVED lines=16> */
.L_x_35164:
[----:B------:R-:W-:Y:S01]  /*0f00*/  CS2R R28, SRZ ;  /* 0x00000000001c7805 */ /* 0x000fe2000001ff00 */
[----:B------:R-:W-:Y:S06]  /*0f10*/  BRA `(.L_x_35137) ;  /* 0x0000000000107947 */ /* 0x000fec0003800000 */
.L_x_35161:
[----:B------:R0:W5:Y:S01]  /*0f20*/  LDG.E.64 R28, desc[UR36][R4.64] ;  /* 0x00000024041c7981 */ /* 0x000162000c1e1b00 */
[----:B------:R-:W-:Y:S05]  /*0f30*/  BRA `(.L_x_35137) ;  /* 0x0000000000087947 */ /* 0x000fea0003800000 */
.L_x_35160:
[----:B------:R0:W5:Y:S01]  /*0f40*/  LDG.E R28, desc[UR36][R4.64] ;  /* 0x00000024041c7981 */ /* 0x000162000c1e1900 */
[----:B------:R-:W-:-:S07]  /*0f50*/  IMAD.MOV.U32 R29, RZ, RZ, RZ ;  /* 0x000000ffff1d7224 */ /* 0x000fce00078e00ff */
.L_x_35137:
[----:B------:R-:W2:Y:S02]  /*0f60*/  S2R R19, SR_TID.X ;  /* 0x0000000000137919 */ /* 0x000ea40000002100 */
[----:B--2---:R-:W-:-:S07]  /*0f70*/  VIADD R19, R19, 0x80 ;  /* 0x0000008013137836 */ /* 0x004fce0000000000 */
.L_x_35131:
[----:B------:R-:W-:Y:S05]  /*0f80*/  BSYNC B6 ;  /* 0x0000000000067941 */ /* 0x000fea0003800000 */
.L_x_35130:
        /* <DEDUP_REMOVED lines=24> */
.L_x_35170:
[----:B------:R0:W5:Y:S01]  /*1110*/  LDG.E.U8 R24, desc[UR36][R4.64] ;  /* 0x0000002404187981 */ /* 0x000162000c1e1100 */
[----:B------:R-:W-:Y:S01]  /*1120*/  IMAD.MOV.U32 R25, RZ, RZ, RZ ;  /* 0x000000ffff197224 */ /* 0x000fe200078e00ff */
[----:B------:R-:W-:Y:S06]  /*1130*/  BRA `(.L_x_35172) ;  /* 0x0000000c00487947 */ /* 0x000fec0003800000 */
.L_x_35169:
        /* <DEDUP_REMOVED lines=8> */
.L_x_35174:
[----:B------:R-:W2:Y:S02]  /*11c0*/  LDG.E R24, desc[UR36][R4.64] ;  /* 0x0000002404187981 */ /* 0x000ea4000c1e1900 */
[----:B--2---:R-:W-:Y:S01]  /*11d0*/  SHF.R.S32.HI R25, RZ, 0x1f, R24 ;  /* 0x0000001fff197819 */ /* 0x004fe20000011418 */
[----:B------:R-:W-:Y:S06]  /*11e0*/  BRA `(.L_x_35172) ;  /* 0x0000000c001c7947 */ /* 0x000fec0003800000 */
.L_x_35173:
[----:B------:R-:W2:Y:S02]  /*11f0*/  LDG.E.S16 R24, desc[UR36][R4.64] ;  /* 0x0000002404187981 */ /* 0x000ea4000c1e1700 */
[----:B--2---:R-:W-:Y:S01]  /*1200*/  SHF.R.S32.HI R25, RZ, 0x1f, R24 ;  /* 0x0000001fff197819 */ /* 0x004fe20000011418 */
[----:B------:R-:W-:Y:S06]  /*1210*/  BRA `(.L_x_35172) ;  /* 0x0000000c00107947 */ /* 0x000fec0003800000 */
.L_x_35168:
        /* <DEDUP_REMOVED lines=9> */
.L_x_35176:
[----:B------:R-:W2:Y:S02]  /*12b0*/  LDG.E.U16 R4, desc[UR36][R4.64] ;  /* 0x0000002404047981 */ /* 0x000ea4000c1e1500 */
[----:B--2---:R-:W-:-:S06]  /*12c0*/  HADD2.F32 R24, -RZ, R4.H0_H0 ;  /* 0x20000004ff187230 */ /* 0x004fcc0000004100 */
[----:B------:R-:W0:Y:S01]  /*12d0*/  F2I.S64.TRUNC R24, R24 ;  /* 0x0000001800187311 */ /* 0x000e22000020d900 */
[----:B------:R-:W-:Y:S05]  /*12e0*/  BRA `(.L_x_35172) ;  /* 0x0000000800dc7947 */ /* 0x000fea0003800000 */
.L_x_35175:
        /* <DEDUP_REMOVED lines=9> */
.L_x_35178:
[----:B------:R-:W2:Y:S02]  /*1380*/  LDG.E.U16 R4, desc[UR36][R4.64] ;  /* 0x0000002404047981 */ /* 0x000ea4000c1e1500 */
[----:B--2---:R-:W-:-:S06]  /*1390*/  HADD2.F32 R24, -RZ, R4.H0_H0 ;  /* 0x20000004ff187230 */ /* 0x004fcc0000004100 */
[----:B------:R-:W0:Y:S01]  /*13a0*/  F2I.S64.TRUNC R24, R24 ;  /* 0x0000001800187311 */ /* 0x000e22000020d900 */
[----:B------:R-:W-:Y:S05]  /*13b0*/  BRA `(.L_x_35172) ;  /* 0x0000000800a87947 */ /* 0x000fea0003800000 */
.L_x_35177:
[----:B------:R-:W2:Y:S02]  /*13c0*/  LDG.E.64 R4, desc[UR36][R4.64] ;  /* 0x0000002404047981 */ /* 0x000ea4000c1e1b00 */
[----:B--2---:R0:W1:Y:S01]  /*13d0*/  F2I.S64.F64.TRUNC R24, R4 ;  /* 0x0000000400187311 */ /* 0x004062000030d900 */
[----:B------:R-:W-:Y:S05]  /*13e0*/  BRA `(.L_x_35172) ;  /* 0x00000008009c7947 */ /* 0x000fea0003800000 */
.L_x_35167:
        /* <DEDUP_REMOVED lines=13> */
.L_x_35181:
[----:B------:R-:W2:Y:S02]  /*14c0*/  LDG.E.64 R4, desc[UR36][R4.64] ;  /* 0x0000002404047981 */ /* 0x000ea4000c1e1b00 */
[----:B--2---:R0:W1:Y:S01]  /*14d0*/  F2I.S64.F64.TRUNC R24, R4 ;  /* 0x0000000400187311 */ /* 0x004062000030d900 */
[----:B------:R-:W-:Y:S05]  /*14e0*/  BRA `(.L_x_35172) ;  /* 0x00000008005c7947 */ /* 0x000fea0003800000 */
.L_x_35180:
        /* <DEDUP_REMOVED lines=27> */
.L_x_35183:
        /* <DEDUP_REMOVED lines=14> */
.L_x_35182:
[----:B------:R-:W2:Y:S02]  /*1780*/  LDG.E.U16 R24, desc[UR36][R4.64] ;  /* 0x0000002404187981 */ /* 0x000ea4000c1e1500 */
[----:B--2---:R-:W-:-:S06]  /*1790*/  IMAD.U32 R24, R24, 0x10000, RZ ;  /* 0x0001000018187824 */ /* 0x004fcc00078e00ff */
[----:B------:R-:W0:Y:S01]  /*17a0*/  F2I.S64.TRUNC R24, R24 ;  /* 0x0000001800187311 */ /* 0x000e22000020d900 */
[----:B------:R-:W-:Y:S05]  /*17b0*/  BRA `(.L_x_35172) ;  /* 0x0000000400a87947 */ /* 0x000fea0003800000 */
.L_x_35179:
        /* <DEDUP_REMOVED lines=11> */
.L_x_35186:
        /* <DEDUP_REMOVED lines=21> */
.L_x_35190:
[----:B------:R-:W-:Y:S05]  /*19c0*/  BSYNC B1 ;  /* 0x0000000000017941 */ /* 0x000fea0003800000 */
.L_x_35189:
[----:B------:R-:W-:Y:S01]  /*19d0*/  IMAD.SHL.U32 R3, R3, 0x100000, RZ ;  /* 0x0010000003037824 */ /* 0x000fe200078e00ff */
[----:B------:R-:W-:-:S04]  /*19e0*/  LEA R5, R0, 0x3b800000, 0x17 ;  /* 0x3b80000000057811 */ /* 0x000fc800078eb8ff */
[----:B------:R-:W-:-:S07]  /*19f0*/  LOP3.LUT R24, R5, R3, R24, 0xfe, !PT ;  /* 0x0000000305187212 */ /* 0x000fce00078efe18 */
.L_x_35188:
[----:B------:R-:W-:Y:S05]  /*1a00*/  BSYNC B0 ;  /* 0x0000000000007941 */ /* 0x000fea0003800000 */
.L_x_35187:
[----:B------:R-:W0:Y:S01]  /*1a10*/  F2I.S64.TRUNC R24, R24 ;  /* 0x0000001800187311 */ /* 0x000e22000020d900 */
[----:B------:R-:W-:Y:S05]  /*1a20*/  BRA `(.L_x_35172) ;  /* 0x00000004000c7947 */ /* 0x000fea0003800000 */
.L_x_35185:
        /* <DEDUP_REMOVED lines=21> */
.L_x_35194:
[----:B------:R-:W-:Y:S05]  /*1b80*/  BSYNC B1 ;  /* 0x0000000000017941 */ /* 0x000fea0003800000 */
.L_x_35193:
[----:B------:R-:W-:Y:S01]  /*1b90*/  IMAD.SHL.U32 R3, R3, 0x200000, RZ ;  /* 0x0020000003037824 */ /* 0x000fe200078e00ff */
[----:B------:R-:W-:-:S04]  /*1ba0*/  LEA R5, R0, 0x37800000, 0x17 ;  /* 0x3780000000057811 */ /* 0x000fc800078eb8ff */
[----:B------:R-:W-:-:S07]  /*1bb0*/  LOP3.LUT R24, R5, R3, R24, 0xfe, !PT ;  /* 0x0000000305187212 */ /* 0x000fce00078efe18 */
.L_x_35192:
[----:B------:R-:W-:Y:S05]  /*1bc0*/  BSYNC B0 ;  /* 0x0000000000007941 */ /* 0x000fea0003800000 */
.L_x_35191:
[----:B------:R-:W0:Y:S01]  /*1bd0*/  F2I.S64.TRUNC R24, R24 ;  /* 0x0000001800187311 */ /* 0x000e22000020d900 */
[----:B------:R-:W-:Y:S05]  /*1be0*/  BRA `(.L_x_35172) ;  /* 0x00000000009c7947 */ /* 0x000fea0003800000 */
.L_x_35184:
        /* <DEDUP_REMOVED lines=14> */
.L_x_35198:
[----:B------:R-:W-:Y:S05]  /*1cd0*/  BSYNC B0 ;  /* 0x0000000000007941 */ /* 0x000fea0003800000 */
.L_x_35197:
[----:B------:R-:W0:Y:S01]  /*1ce0*/  F2I.S64.TRUNC R24, R24 ;  /* 0x0000001800187311 */ /* 0x000e22000020d900 */
[----:B------:R-:W-:Y:S05]  /*1cf0*/  BRA `(.L_x_35172) ;  /* 0x0000000000587947 */ /* 0x000fea0003800000 */
.L_x_35171:
        /* <DEDUP_REMOVED lines=16> */
.L_x_35199:
[----:B------:R-:W-:Y:S01]  /*1e00*/  CS2R R24, SRZ ;  /* 0x0000000000187805 */ /* 0x000fe2000001ff00 */
[----:B------:R-:W-:Y:S06]  /*1e10*/  BRA `(.L_x_35172) ;  /* 0x0000000000107947 */ /* 0x000fec0003800000 */
.L_x_35196:
[----:B------:R0:W5:Y:S01]  /*1e20*/  LDG.E.64 R24, desc[UR36][R4.64] ;  /* 0x0000002404187981 */ /* 0x000162000c1e1b00 */
[----:B------:R-:W-:Y:S05]  /*1e30*/  BRA `(.L_x_35172) ;  /* 0x0000000000087947 */ /* 0x000fea0003800000 */
.L_x_35195:
[----:B------:R0:W5:Y:S01]  /*1e40*/  LDG.E R24, desc[UR36][R4.64] ;  /* 0x0000002404187981 */ /* 0x000162000c1e1900 */
[----:B------:R-:W-:-:S07]  /*1e50*/  IMAD.MOV.U32 R25, RZ, RZ, RZ ;  /* 0x000000ffff197224 */ /* 0x000fce00078e00ff */
.L_x_35172:
[----:B------:R-:W-:-:S07]  /*1e60*/  VIADD R19, R19, 0x80 ;  /* 0x0000008013137836 */ /* 0x000fce0000000000 */
.L_x_35166:
[----:B------:R-:W-:Y:S05]  /*1e70*/  BSYNC B6 ;  /* 0x0000000000067941 */ /* 0x000fea0003800000 */
.L_x_35165:
        /* <DEDUP_REMOVED lines=26> */
.L_x_35205:
[----:B------:R0:W5:Y:S01]  /*2020*/  LDG.E.U8 R26, desc[UR36][R4.64] ;  /* 0x00000024041a7981 */ /* 0x000162000c1e1100 */
[----:B------:R-:W-:Y:S01]  /*2030*/  IMAD.MOV.U32 R27, RZ, RZ, RZ ;  /* 0x000000ffff1b7224 */ /* 0x000fe200078e00ff */
[----:B------:R-:W-:Y:S06]  /*2040*/  BRA `(.L_x_35207) ;  /* 0x0000000c00487947 */ /* 0x000fec0003800000 */
.L_x_35204:
        /* <DEDUP_REMOVED lines=8> */
.L_x_35209:
[----:B------:R-:W2:Y:S02]  /*20d0*/  LDG.E R26, desc[UR36][R4.64] ;  /* 0x00000024041a7981 */ /* 0x000ea4000c1e1900 */
[----:B--2---:R-:W-:Y:S01]  /*20e0*/  SHF.R.S32.HI R27, RZ, 0x1f, R26 ;  /* 0x0000001fff1b7819 */ /* 0x004fe2000001141a */
[----:B------:R-:W-:Y:S06]  /*20f0*/  BRA `(.L_x_35207) ;  /* 0x0000000c001c7947 */ /* 0x000fec0003800000 */
.L_x_35208:
[----:B------:R-:W2:Y:S02]  /*2100*/  LDG.E.S16 R26, desc[UR36][R4.64] ;  /* 0x00000024041a7981 */ /* 0x000ea4000c1e1700 */
[----:B--2---:R-:W-:Y:S01]  /*2110*/  SHF.R.S32.HI R27, RZ, 0x1f, R26 ;  /* 0x0000001fff1b7819 */ /* 0x004fe2000001141a */
[----:B------:R-:W-:Y:S06]  /*2120*/  BRA `(.L_x_35207) ;  /* 0x0000000c00107947 */ /* 0x000fec0003800000 */
.L_x_35203:
        /* <DEDUP_REMOVED lines=9> */
.L_x_35211:
[----:B------:R-:W2:Y:S02]  /*21c0*/  LDG.E.U16 R4, desc[UR36][R4.64] ;  /* 0x0000002404047981 */ /* 0x000ea4000c1e1500 */
[----:B--2---:R-:W-:-:S06]  /*21d0*/  HADD2.F32 R26, -RZ, R4.H0_H0 ;  /* 0x20000004ff1a7230 */ /* 0x004fcc0000004100 */
[----:B------:R-:W0:Y:S01]  /*21e0*/  F2I.S64.TRUNC R26, R26 ;  /* 0x0000001a001a7311 */ /* 0x000e22000020d900 */
[----:B------:R-:W-:Y:S05]  /*21f0*/  BRA `(.L_x_35207) ;  /* 0x0000000800dc7947 */ /* 0x000fea0003800000 */
.L_x_35210:
        /* <DEDUP_REMOVED lines=9> */
.L_x_35213:
[----:B------:R-:W2:Y:S02]  /*2290*/  LDG.E.U16 R4, desc[UR36][R4.64] ;  /* 0x0000002404047981 */ /* 0x000ea4000c1e1500 */
[----:B--2---:R-:W-:-:S06]  /*22a0*/  HADD2.F32 R26, -RZ, R4.H0_H0 ;  /* 0x20000004ff1a7230 */ /* 0x004fcc0000004100 */
[----:B------:R-:W0:Y:S01]  /*22b0*/  F2I.S64.TRUNC R26, R26 ;  /* 0x0000001a001a7311 */ /* 0x000e22000020d900 */
[----:B------:R-:W-:Y:S05]  /*22c0*/  BRA `(.L_x_35207) ;  /* 0x0000000800a87947 */ /* 0x000fea0003800000 */
.L_x_35212:
[----:B------:R-:W2:Y:S02]  /*22d0*/  LDG.E.64 R4, desc[UR36][R4.64] ;  /* 0x0000002404047981 */ /* 0x000ea4000c1e1b00 */
[----:B--2---:R0:W1:Y:S01]  /*22e0*/  F2I.S64.F64.TRUNC R26, R4 ;  /* 0x00000004001a7311 */ /* 0x004062000030d900 */
[----:B------:R-:W-:Y:S05]  /*22f0*/  BRA `(.L_x_35207) ;  /* 0x00000008009c7947 */ /* 0x000fea0003800000 */
.L_x_35202:
        /* <DEDUP_REMOVED lines=13> */
.L_x_35216:
[----:B------:R-:W2:Y:S02]  /*23d0*/  LDG.E.64 R4, desc[UR36][R4.64] ;  /* 0x0000002404047981 */ /* 0x000ea4000c1e1b00 */
[----:B--2---:R0:W1:Y:S01]  /*23e0*/  F2I.S64.F64.TRUNC R26, R4 ;  /* 0x00000004001a7311 */ /* 0x004062000030d900 */
[----:B------:R-:W-:Y:S05]  /*23f0*/  BRA `(.L_x_35207) ;  /* 0x00000008005c7947 */ /* 0x000fea0003800000 */
.L_x_35215:
        /* <DEDUP_REMOVED lines=27> */
.L_x_35218:
        /* <DEDUP_REMOVED lines=14> */
.L_x_35217:
[----:B------:R-:W2:Y:S02]  /*2690*/  LDG.E.U16 R26, desc[UR36][R4.64] ;  /* 0x00000024041a7981 */ /* 0x000ea4000c1e1500 */
[----:B--2---:R-:W-:-:S06]  /*26a0*/  IMAD.U32 R26, R26, 0x10000, RZ ;  /* 0x000100001a1a7824 */ /* 0x004fcc00078e00ff */
[----:B------:R-:W0:Y:S01]  /*26b0*/  F2I.S64.TRUNC R26, R26 ;  /* 0x0000001a001a7311 */ /* 0x000e22000020d900 */
[----:B------:R-:W-:Y:S05]  /*26c0*/  BRA `(.L_x_35207) ;  /* 0x0000000400a87947 */ /* 0x000fea0003800000 */
.L_x_35214:
        /* <DEDUP_REMOVED lines=11> */
.L_x_35221:
        /* <DEDUP_REMOVED lines=21> */
.L_x_35225:
[----:B------:R-:W-:Y:S05]  /*28d0*/  BSYNC B1 ;  /* 0x0000000000017941 */ /* 0x000fea0003800000 */
.L_x_35224:
[----:B------:R-:W-:Y:S01]  /*28e0*/  IMAD.SHL.U32 R3, R3, 0x100000, RZ ;  /* 0x0010000003037824 */ /* 0x000fe200078e00ff */
[----:B------:R-:W-:-:S04]  /*28f0*/  LEA R5, R0, 0x3b800000, 0x17 ;  /* 0x3b80000000057811 */ /* 0x000fc800078eb8ff */
[----:B------:R-:W-:-:S07]  /*2900*/  LOP3.LUT R26, R5, R3, R26, 0xfe, !PT ;  /* 0x00000003051a7212 */ /* 0x000fce00078efe1a */
.L_x_35223:
[----:B------:R-:W-:Y:S05]  /*2910*/  BSYNC B0 ;  /* 0x0000000000007941 */ /* 0x000fea0003800000 */
.L_x_35222:
[----:B------:R-:W1:Y:S01]  /*2920*/  F2I.S64.TRUNC R26, R26 ;  /* 0x0000001a001a7311 */ /* 0x000e62000020d900 */
[----:B------:R-:W-:Y:S05]  /*2930*/  BRA `(.L_x_35207) ;  /* 0x00000004000c7947 */ /* 0x000fea0003800000 */
.L_x_35220:
        /* <DEDUP_REMOVED lines=21> */
.L_x_35229:
[----:B------:R-:W-:Y:S05]  /*2a90*/  BSYNC B1 ;  /* 0x0000000000017941 */ /* 0x000fea0003800000 */
.L_x_35228:
[----:B------:R-:W-:Y:S01]  /*2aa0*/  IMAD.SHL.U32 R3, R3, 0x200000, RZ ;  /* 0x0020000003037824 */ /* 0x000fe200078e00ff */
[----:B------:R-:W-:-:S04]  /*2ab0*/  LEA R5, R0, 0x37800000, 0x17 ;  /* 0x3780000000057811 */ /* 0x000fc800078eb8ff */
[----:B------:R-:W-:-:S07]  /*2ac0*/  LOP3.LUT R26, R5, R3, R26, 0xfe, !PT ;  /* 0x00000003051a7212 */ /* 0x000fce00078efe1a */
.L_x_35227:
[----:B------:R-:W-:Y:S05]  /*2ad0*/  BSYNC B0 ;  /* 0x0000000000007941 */ /* 0x000fea0003800000 */
.L_x_35226:
[----:B------:R-:W2:Y:S01]  /*2ae0*/  F2I.S64.TRUNC R26, R26 ;  /* 0x0000001a001a7311 */ /* 0x000ea2000020d900 */
[----:B------:R-:W-:Y:S05]  /*2af0*/  BRA `(.L_x_35207) ;  /* 0x00000000009c7947 */ /* 0x000fea0003800000 */
.L_x_35219:
        /* <DEDUP_REMOVED lines=14> */
.L_x_35233:
[----:B------:R-:W-:Y:S05]  /*2be0*/  BSYNC B0 ;  /* 0x0000000000007941 */ /* 0x000fea0003800000 */
.L_x_35232:
[----:B------:R-:W0:Y:S01]  /*2bf0*/  F2I.S64.TRUNC R26, R26 ;  /* 0x0000001a001a7311 */ /* 0x000e22000020d900 */
[----:B------:R-:W-:Y:S05]  /*2c00*/  BRA `(.L_x_35207) ;  /* 0x0000000000587947 */ /* 0x000fea0003800000 */
.L_x_35206:
        /* <DEDUP_REMOVED lines=16> */
.L_x_35234:
[----:B------:R-:W-:Y:S01]  /*2d10*/  CS2R R26, SRZ ;  /* 0x00000000001a7805 */ /* 0x000fe2000001ff00 */
[----:B------:R-:W-:Y:S06]  /*2d20*/  BRA `(.L_x_35207) ;  /* 0x0000000000107947 */ /* 0x000fec0003800000 */
.L_x_35231:
[----:B------:R0:W5:Y:S01]  /*2d30*/  LDG.E.64 R26, desc[UR36][R4.64] ;  /* 0x00000024041a7981 */ /* 0x000162000c1e1b00 */
[----:B------:R-:W-:Y:S05]  /*2d40*/  BRA `(.L_x_35207) ;  /* 0x0000000000087947 */ /* 0x000fea0003800000 */
.L_x_35230:
[----:B------:R0:W5:Y:S01]  /*2d50*/  LDG.E R26, desc[UR36][R4.64] ;  /* 0x00000024041a7981 */ /* 0x000162000c1e1900 */
[----:B------:R-:W-:-:S07]  /*2d60*/  IMAD.MOV.U32 R27, RZ, RZ, RZ ;  /* 0x000000ffff1b7224 */ /* 0x000fce00078e00ff */
.L_x_35207:
[----:B------:R-:W-:-:S07]  /*2d70*/  VIADD R19, R19, 0x80 ;  /* 0x0000008013137836 */ /* 0x000fce0000000000 */
.L_x_35201:
[----:B------:R-:W-:Y:S05]  /*2d80*/  BSYNC B6 ;  /* 0x0000000000067941 */ /* 0x000fea0003800000 */
.L_x_35200:
        /* <DEDUP_REMOVED lines=23> */
.L_x_35240:
[----:B------:R0:W5:Y:S01]  /*2f00*/  LDG.E.U8 R22, desc[UR36][R4.64] ;  /* 0x0000002404167981 */ /* 0x000162000c1e1100 */
[----:B------:R-:W-:Y:S01]  /*2f10*/  IMAD.MOV.U32 R23, RZ, RZ, RZ ;  /* 0x000000ffff177224 */ /* 0x000fe200078e00ff */
[----:B------:R-:W-:Y:S06]  /*2f20*/  BRA `(.L_x_35236) ;  /* 0x0000000c00447947 */ /* 0x000fec0003800000 */
.L_x_35239:
        /* <DEDUP_REMOVED lines=8> */
.L_x_35243:
[----:B------:R-:W2:Y:S02]  /*2fb0*/  LDG.E R22, desc[UR36][R4.64] ;  /* 0x0000002404167981 */ /* 0x000ea4000c1e1900 */
[----:B--2---:R-:W-:Y:S01]  /*2fc0*/  SHF.R.S32.HI R23, RZ, 0x1f, R22 ;  /* 0x0000001fff177819 */ /* 0x004fe20000011416 */
[----:B------:R-:W-:Y:S06]  /*2fd0*/  BRA `(.L_x_35236) ;  /* 0x0000000c00187947 */ /* 0x000fec0003800000 */
.L_x_35242:
[----:B------:R-:W2:Y:S02]  /*2fe0*/  LDG.E.S16 R22, desc[UR36][R4.64] ;  /* 0x0000002404167981 */ /* 0x000ea4000c1e1700 */
[----:B--2---:R-:W-:Y:S01]  /*2ff0*/  SHF.R.S32.HI R23, RZ, 0x1f, R22 ;  /* 0x0000001fff177819 */ /* 0x004fe20000011416 */
[----:B------:R-:W-:Y:S06]  /*3000*/  BRA `(.L_x_35236) ;  /* 0x0000000c000c7947 */ /* 0x000fec0003800000 */
.L_x_35238:
        /* <DEDUP_REMOVED lines=9> */
.L_x_35245:
[----:B------:R-:W2:Y:S02]  /*30a0*/  LDG.E.U16 R4, desc[UR36][R4.64] ;  /* 0x0000002404047981 */ /* 0x000ea4000c1e1500 */
[----:B--2---:R-:W-:-:S06]  /*30b0*/  HADD2.F32 R22, -RZ, R4.H0_H0 ;  /* 0x20000004ff167230 */ /* 0x004fcc0000004100 */
[----:B------:R-:W0:Y:S01]  /*30c0*/  F2I.S64.TRUNC R22, R22 ;  /* 0x0000001600167311 */ /* 0x000e22000020d900 */
[----:B------:R-:W-:Y:S05]  /*30d0*/  BRA `(.L_x_35236) ;  /* 0x0000000800d87947 */ /* 0x000fea0003800000 */
.L_x_35244:
        /* <DEDUP_REMOVED lines=9> */
.L_x_35247:
[----:B------:R-:W2:Y:S02]  /*3170*/  LDG.E.U16 R4, desc[UR36][R4.64] ;  /* 0x0000002404047981 */ /* 0x000ea4000c1e1500 */
[----:B--2---:R-:W-:-:S06]  /*3180*/  HADD2.F32 R22, -RZ, R4.H0_H0 ;  /* 0x20000004ff167230 */ /* 0x004fcc0000004100 */
[----:B------:R-:W0:Y:S01]  /*3190*/  F2I.S64.TRUNC R22, R22 ;  /* 0x0000001600167311 */ /* 0x000e22000020d900 */
[----:B------:R-:W-:Y:S05]  /*31a0*/  BRA `(.L_x_35236) ;  /* 0x0000000800a47947 */ /* 0x000fea0003800000 */
.L_x_35246:
[----:B------:R-:W2:Y:S02]  /*31b0*/  LDG.E.64 R4, desc[UR36][R4.64] ;  /* 0x0000002404047981 */ /* 0x000ea4000c1e1b00 */
[----:B--2---:R0:W1:Y:S01]  /*31c0*/  F2I.S64.F64.TRUNC R22, R4 ;  /* 0x0000000400167311 */ /* 0x004062000030d900 */
[----:B------:R-:W-:Y:S05]  /*31d0*/  BRA `(.L_x_35236) ;  /* 0x0000000800987947 */ /* 0x000fea0003800000 */
.L_x_35237:
        /* <DEDUP_REMOVED lines=13> */
.L_x_35250:
[----:B------:R-:W2:Y:S02]  /*32b0*/  LDG.E.64 R4, desc[UR36][R4.64] ;  /* 0x0000002404047981 */ /* 0x000ea4000c1e1b00 */
[----:B--2---:R0:W1:Y:S01]  /*32c0*/  F2I.S64.F64.TRUNC R22, R4 ;  /* 0x0000000400167311 */ /* 0x004062000030d900 */
[----:B------:R-:W-:Y:S05]  /*32d0*/  BRA `(.L_x_35236) ;  /* 0x0000000800587947 */ /* 0x000fea0003800000 */
.L_x_35249:
        /* <DEDUP_REMOVED lines=27> */
.L_x_35252:
        /* <DEDUP_REMOVED lines=14> */
.L_x_35251:
[----:B------:R-:W2:Y:S02]  /*3570*/  LDG.E.U16 R22, desc[UR36][R4.64] ;  /* 0x0000002404167981 */ /* 0x000ea4000c1e1500 */
[----:B--2---:R-:W-:-:S06]  /*3580*/  IMAD.U32 R22, R22, 0x10000, RZ ;  /* 0x0001000016167824 */ /* 0x004fcc00078e00ff */
[----:B------:R-:W0:Y:S01]  /*3590*/  F2I.S64.TRUNC R22, R22 ;  /* 0x0000001600167311 */ /* 0x000e22000020d900 */
[----:B------:R-:W-:Y:S05]  /*35a0*/  BRA `(.L_x_35236) ;  /* 0x0000000400a47947 */ /* 0x000fea0003800000 */
.L_x_35248:
        /* <DEDUP_REMOVED lines=11> */
.L_x_35255:
        /* <DEDUP_REMOVED lines=21> */
.L_x_35259:
[----:B------:R-:W-:Y:S05]  /*37b0*/  BSYNC B1 ;  /* 0x0000000000017941 */ /* 0x000fea0003800000 */
.L_x_35258:
[----:B------:R-:W-:Y:S01]  /*37c0*/  IMAD.SHL.U32 R3, R3, 0x100000, RZ ;  /* 0x0010000003037824 */ /* 0x000fe200078e00ff */
[----:B------:R-:W-:-:S04]  /*37d0*/  LEA R5, R0, 0x3b800000, 0x17 ;  /* 0x3b80000000057811 */ /* 0x000fc800078eb8ff */
[----:B------:R-:W-:-:S07]  /*37e0*/  LOP3.LUT R22, R5, R3, R22, 0xfe, !PT ;  /* 0x0000000305167212 */ /* 0x000fce00078efe16 */
.L_x_35257:
[----:B------:R-:W-:Y:S05]  /*37f0*/  BSYNC B0 ;  /* 0x0000000000007941 */ /* 0x000fea0003800000 */
.L_x_35256:
[----:B------:R-:W0:Y:S01]  /*3800*/  F2I.S64.TRUNC R22, R22 ;  /* 0x0000001600167311 */ /* 0x000e22000020d900 */
[----:B------:R-:W-:Y:S05]  /*3810*/  BRA `(.L_x_35236) ;  /* 0x0000000400087947 */ /* 0x000fea0003800000 */
.L_x_35254:
        /* <DEDUP_REMOVED lines=21> */
.L_x_35263:
[----:B------:R-:W-:Y:S05]  /*3970*/  BSYNC B1 ;  /* 0x0000000000017941 */ /* 0x000fea0003800000 */
.L_x_35262:
[----:B------:R-:W-:Y:S01]  /*3980*/  IMAD.SHL.U32 R3, R3, 0x200000, RZ ;  /* 0x0020000003037824 */ /* 0x000fe200078e00ff */
[----:B------:R-:W-:-:S04]  /*3990*/  LEA R5, R0, 0x37800000, 0x17 ;  /* 0x3780000000057811 */ /* 0x000fc800078eb8ff */
[----:B------:R-:W-:-:S07]  /*39a0*/  LOP3.LUT R22, R5, R3, R22, 0xfe, !PT ;  /* 0x0000000305167212 */ /* 0x000fce00078efe16 */
.L_x_35261:
[----:B------:R-:W-:Y:S05]  /*39b0*/  BSYNC B0 ;  /* 0x0000000000007941 */ /* 0x000fea0003800000 */
.L_x_35260:
[----:B------:R-:W0:Y:S01]  /*39c0*/  F2I.S64.TRUNC R22, R22 ;  /* 0x0000001600167311 */ /* 0x000e22000020d900 */
[----:B------:R-:W-:Y:S05]  /*39d0*/  BRA `(.L_x_35236) ;  /* 0x0000000000987947 */ /* 0x000fea0003800000 */
.L_x_35253:
        /* <DEDUP_REMOVED lines=14> */
.L_x_35267:
[----:B------:R-:W-:Y:S05]  /*3ac0*/  BSYNC B0 ;  /* 0x0000000000007941 */ /* 0x000fea0003800000 */
.L_x_35266:
[----:B------:R-:W0:Y:S01]  /*3ad0*/  F2I.S64.TRUNC R22, R22 ;  /* 0x0000001600167311 */ /* 0x000e22000020d900 */
[----:B------:R-:W-:Y:S05]  /*3ae0*/  BRA `(.L_x_35236) ;  /* 0x0000000000547947 */ /* 0x000fea0003800000 */
.L_x_35241:
        /* <DEDUP_REMOVED lines=16> */
.L_x_35268:
[----:B------:R-:W-:Y:S05]  /*3bf0*/  BRA `(.L_x_35236) ;  /* 0x0000000000107947 */ /* 0x000fea0003800000 */
.L_x_35265:
[----:B------:R0:W5:Y:S01]  /*3c00*/  LDG.E.64 R22, desc[UR36][R4.64] ;  /* 0x0000002404167981 */ /* 0x000162000c1e1b00 */
[----:B------:R-:W-:Y:S05]  /*3c10*/  BRA `(.L_x_35236) ;  /* 0x0000000000087947 */ /* 0x000fea0003800000 */
.L_x_35264:
[----:B------:R0:W5:Y:S01]  /*3c20*/  LDG.E R22, desc[UR36][R4.64] ;  /* 0x0000002404167981 */ /* 0x000162000c1e1900 */
[----:B------:R-:W-:-:S07]  /*3c30*/  IMAD.MOV.U32 R23, RZ, RZ, RZ ;  /* 0x000000ffff177224 */ /* 0x000fce00078e00ff */
.L_x_35236:
[----:B------:R-:W-:Y:S05]  /*3c40*/  BSYNC B6 ;  /* 0x0000000000067941 */ /* 0x000fea0003800000 */
.L_x_35235:
[----:B------:R-:W3:Y:S01]  /*3c50*/  S2R R19, SR_TID.X ;  /* 0x0000000000137919 */ /* 0x000ee20000002100 */
[----:B------:R-:W-:Y:S01]  /*3c60*/  ULDC.64 UR4, c[0x0][0x220] ;  /* 0x0000880000047ab9 */ /* 0x000fe20000000a00 */
[----:B------:R-:W3:Y:S01]  /*3c70*/  LDC.U8 R17, c[0x0][0x244] ;  /* 0x00009100ff117b82 */ /* 0x000ee20000000000 */
[----:B01---5:R-:W-:Y:S01]  /*3c80*/  ISETP.GT.U32.AND P0, PT, R24, UR4, PT ;  /* 0x0000000418007c0c */ /* 0x023fe2000bf04070 */
[----:B------:R-:W-:Y:S01]  /*3c90*/  BSSY B6, `(.L_x_35269) ;  /* 0x00000fc000067945 */ /* 0x000fe20003800000 */
[----:B--2---:R-:W-:Y:S02]  /*3ca0*/  ISETP.GT.U32.AND P1, PT, R26, UR4, PT ;  /* 0x000000041a007c0c */ /* 0x004fe4000bf24070 */
[----:B------:R-:W-:Y:S02]  /*3cb0*/  ISETP.GT.AND.EX P0, PT, R25, UR5, PT, P0 ;  /* 0x0000000519007c0c */ /* 0x000fe4000bf04300 */
[----:B------:R-:W-:Y:S02]  /*3cc0*/  ISETP.GT.U32.AND P2, PT, R22, UR4, PT ;  /* 0x0000000416007c0c */ /* 0x000fe4000bf44070 */
[----:B------:R-:W-:-:S02]  /*3cd0*/  SEL R24, R24, UR4, P0 ;  /* 0x0000000418187c07 */ /* 0x000fc40008000000 */
[----:B------:R-:W-:Y:S02]  /*3ce0*/  SEL R25, R25, UR5, P0 ;  /* 0x0000000519197c07 */ /* 0x000fe40008000000 */
[----:B---34-:R-:W-:Y:S02]  /*3cf0*/  ISETP.GT.U32.AND P0, PT, R28, UR4, PT ;  /* 0x000000041c007c0c */ /* 0x018fe4000bf04070 */
[----:B------:R-:W-:Y:S02]  /*3d00*/  ISETP.GT.AND.EX P1, PT, R27, UR5, PT, P1 ;  /* 0x000000051b007c0c */ /* 0x000fe4000bf24310 */
[----:B------:R-:W-:Y:S02]  /*3d10*/  ISETP.GT.AND.EX P2, PT, R23, UR5, PT, P2 ;  /* 0x0000000517007c0c */ /* 0x000fe4000bf44320 */
[----:B------:R-:W-:Y:S02]  /*3d20*/  ISETP.GT.AND.EX P0, PT, R29, UR5, PT, P0 ;  /* 0x000000051d007c0c */ /* 0x000fe4000bf04300 */
        /* <DEDUP_REMOVED lines=31> */
.L_x_35274:
[----:B------:R0:W-:Y:S01]  /*3f20*/  STG.E.U8 desc[UR36][R8.64], R3 ;  /* 0x0000000308007986 */ /* 0x0001e2000c101124 */
[----:B------:R-:W-:Y:S05]  /*3f30*/  BRA `(.L_x_35270) ;  /* 0x0000000c00447947 */ /* 0x000fea0003800000 */
.L_x_35273:
        /* <DEDUP_REMOVED lines=8> */
.L_x_35277:
[----:B------:R0:W-:Y:S01]  /*3fc0*/  STG.E desc[UR36][R8.64], R3 ;  /* 0x0000000308007986 */ /* 0x0001e2000c101924 */
[----:B------:R-:W-:Y:S05]  /*3fd0*/  BRA `(.L_x_35270) ;  /* 0x0000000c001c7947 */ /* 0x000fea0003800000 */
.L_x_35276:
[----:B------:R0:W-:Y:S01]  /*3fe0*/  STG.E.U16 desc[UR36][R8.64], R3 ;  /* 0x0000000308007986 */ /* 0x0001e2000c101524 */
[----:B------:R-:W-:Y:S05]  /*3ff0*/  BRA `(.L_x_35270) ;  /* 0x0000000c00147947 */ /* 0x000fea0003800000 */
.L_x_35272:
        /* <DEDUP_REMOVED lines=9> */
.L_x_35279:
[----:B------:R-:W0:Y:S02]  /*4090*/  I2F.S64 R0, R4 ;  /* 0x0000000400007312 */ /* 0x000e240000301400 */
[----:B0-----:R-:W-:-:S05]  /*40a0*/  F2FP.F16.F32.PACK_AB R0, RZ, R0 ;  /* 0x00000000ff00723e */ /* 0x001fca00000000ff */
[----:B------:R0:W-:Y:S01]  /*40b0*/  STG.E.U16 desc[UR36][R8.64], R0 ;  /* 0x0000000008007986 */ /* 0x0001e2000c101524 */
[----:B------:R-:W-:Y:S05]  /*40c0*/  BRA `(.L_x_35270) ;  /* 0x0000000800e07947 */ /* 0x000fea0003800000 */
.L_x_35278:
        /* <DEDUP_REMOVED lines=10> */
.L_x_35281:
[----:B------:R-:W0:Y:S02]  /*4170*/  I2F.S64 R4, R4 ;  /* 0x0000000400047312 */ /* 0x000e240000301400 */
[----:B0-----:R-:W-:-:S04]  /*4180*/  F2FP.F16.F32.PACK_AB R3, RZ, R4 ;  /* 0x00000004ff03723e */ /* 0x001fc800000000ff */
[----:B------:R-:W-:-:S05]  /*4190*/  PRMT R3, R3, 0x5410, RZ ;  /* 0x0000541003037816 */ /* 0x000fca00000000ff */
[----:B------:R0:W-:Y:S01]  /*41a0*/  STG.E desc[UR36][R8.64], R3 ;  /* 0x0000000308007986 */ /* 0x0001e2000c101924 */
[----:B------:R-:W-:Y:S05]  /*41b0*/  BRA `(.L_x_35270) ;  /* 0x0000000800a47947 */ /* 0x000fea0003800000 */
.L_x_35280:
[----:B------:R-:W0:Y:S02]  /*41c0*/  I2F.F64.S64 R4, R4 ;  /* 0x0000000400047312 */ /* 0x000e240000301c00 */
[----:B0-----:R0:W-:Y:S01]  /*41d0*/  STG.E.64 desc[UR36][R8.64], R4 ;  /* 0x0000000408007986 */ /* 0x0011e2000c101b24 */
[----:B------:R-:W-:Y:S05]  /*41e0*/  BRA `(.L_x_35270) ;  /* 0x0000000800987947 */ /* 0x000fea0003800000 */
.L_x_35271:
        /* <DEDUP_REMOVED lines=13> */
.L_x_35284:
[----:B------:R-:W0:Y:S01]  /*42c0*/  I2F.F64.S64 R4, R4 ;  /* 0x0000000400047312 */ /* 0x000e220000301c00 */
[----:B------:R-:W-:-:S05]  /*42d0*/  CS2R R6, SRZ ;  /* 0x0000000000067805 */ /* 0x000fca000001ff00 */
[----:B0-----:R0:W-:Y:S01]  /*42e0*/  STG.E.128 desc[UR36][R8.64], R4 ;  /* 0x0000000408007986 */ /* 0x0011e2000c101d24 */
[----:B------:R-:W-:Y:S05]  /*42f0*/  BRA `(.L_x_35270) ;  /* 0x0000000800547947 */ /* 0x000fea0003800000 */
.L_x_35283:
        /* <DEDUP_REMOVED lines=21> */
.L_x_35288:
[----:B------:R-:W-:Y:S05]  /*4450*/  BSYNC B0 ;  /* 0x0000000000007941 */ /* 0x000fea0003800000 */
.L_x_35287:
[----:B------:R-:W-:-:S05]  /*4460*/  LOP3.LUT R7, R0, R7, RZ, 0xfc, !PT ;  /* 0x0000000700077212 */ /* 0x000fca00078efcff */
[----:B------:R0:W-:Y:S01]  /*4470*/  STG.E.U8 desc[UR36][R8.64], R7 ;  /* 0x0000000708007986 */ /* 0x0001e2000c101124 */
[----:B------:R-:W-:Y:S05]  /*4480*/  BRA `(.L_x_35270) ;  /* 0x0000000400f07947 */ /* 0x000fea0003800000 */
.L_x_35286:
        /* <DEDUP_REMOVED lines=13> */
.L_x_35290:
[----:B------:R-:W-:Y:S01]  /*4560*/  IMAD.MOV.U32 R0, RZ, RZ, 0x7f ;  /* 0x0000007fff007424 */ /* 0x000fe200078e00ff */
[----:B------:R-:W-:-:S04]  /*4570*/  ISETP.GT.U32.AND P0, PT, R3, 0x7f800000, PT ;  /* 0x7f8000000300780c */ /* 0x000fc80003f04070 */
[----:B------:R-:W-:-:S09]  /*4580*/  SEL R0, R0, 0x7c, P0 ;  /* 0x0000007c00007807 */ /* 0x000fd20000000000 */
.L_x_35291:
[----:B------:R-:W-:Y:S05]  /*4590*/  BSYNC B0 ;  /* 0x0000000000007941 */ /* 0x000fea0003800000 */
.L_x_35289:
[----:B------:R-:W-:-:S04]  /*45a0*/  LOP3.LUT R3, R5, 0x80000000, RZ, 0xc0, !PT ;  /* 0x8000000005037812 */ /* 0x000fc800078ec0ff */
[----:B------:R-:W-:-:S04]  /*45b0*/  SHF.R.U32.HI R3, RZ, 0x18, R3 ;  /* 0x00000018ff037819 */ /* 0x000fc80000011603 */
[----:B------:R-:W-:-:S05]  /*45c0*/  LOP3.LUT R3, R0, R3, RZ, 0xfc, !PT ;  /* 0x0000000300037212 */ /* 0x000fca00078efcff */
[----:B------:R0:W-:Y:S01]  /*45d0*/  STG.E.U8 desc[UR36][R8.64], R3 ;  /* 0x0000000308007986 */ /* 0x0001e2000c101124 */
[----:B------:R-:W-:Y:S05]  /*45e0*/  BRA `(.L_x_35270) ;  /* 0x0000000400987947 */ /* 0x000fea0003800000 */
.L_x_35285:
[----:B------:R-:W0:Y:S02]  /*45f0*/  I2F.S64 R0, R4 ;  /* 0x0000000400007312 */ /* 0x000e240000301400 */
[----:B0-----:R-:W-:-:S05]  /*4600*/  F2FP.BF16.F32.PACK_AB R0, RZ, R0 ;  /* 0x00000000ff00723e */ /* 0x001fca00000010ff */
[----:B------:R0:W-:Y:S01]  /*4610*/  STG.E.U16 desc[UR36][R8.64], R0 ;  /* 0x0000000008007986 */ /* 0x0001e2000c101524 */
[----:B------:R-:W-:Y:S05]  /*4620*/  BRA `(.L_x_35270) ;  /* 0x0000000400887947 */ /* 0x000fea0003800000 */
.L_x_35282:
        /* <DEDUP_REMOVED lines=10> */
.L_x_35294:
        /* <DEDUP_REMOVED lines=17> */
.L_x_35297:
[----:B------:R-:W-:-:S04]  /*47e0*/  LOP3.LUT R0, R5, 0x80000000, RZ, 0xc0, !PT ;  /* 0x8000000005007812 */ /* 0x000fc800078ec0ff */
[----:B------:R-:W-:-:S04]  /*47f0*/  SHF.R.U32.HI R0, RZ, 0x18, R0 ;  /* 0x00000018ff007819 */ /* 0x000fc80000011600 */
[----:B------:R-:W-:-:S07]  /*4800*/  LOP3.LUT R0, R3, R0, RZ, 0xfc, !PT ;  /* 0x0000000003007212 */ /* 0x000fce00078efcff */
.L_x_35296:
[----:B------:R-:W-:Y:S05]  /*4810*/  BSYNC B0 ;  /* 0x0000000000007941 */ /* 0x000fea0003800000 */
.L_x_35295:
[----:B------:R3:W-:Y:S01]  /*4820*/  STG.E.U8 desc[UR36][R8.64], R0 ;  /* 0x0000000008007986 */ /* 0x0007e2000c101124 */
[----:B------:R-:W-:Y:S05]  /*4830*/  BRA `(.L_x_35270) ;  /* 0x0000000400047947 */ /* 0x000fea0003800000 */
.L_x_35293:
        /* <DEDUP_REMOVED lines=17> */
.L_x_35300:
[----:B------:R-:W-:-:S04]  /*4950*/  LOP3.LUT R0, R5, 0x80000000, RZ, 0xc0, !PT ;  /* 0x8000000005007812 */ /* 0x000fc800078ec0ff */
[----:B------:R-:W-:-:S04]  /*4960*/  SHF.R.U32.HI R0, RZ, 0x18, R0 ;  /* 0x00000018ff007819 */ /* 0x000fc80000011600 */
[----:B------:R-:W-:-:S07]  /*4970*/  LOP3.LUT R0, R3, R0, RZ, 0xfc, !PT ;  /* 0x0000000003007212 */ /* 0x000fce00078efcff */
.L_x_35299:
[----:B------:R-:W-:Y:S05]  /*4980*/  BSYNC B0 ;  /* 0x0000000000007941 */ /* 0x000fea0003800000 */
.L_x_35298:
[----:B------:R0:W-:Y:S01]  /*4990*/  STG.E.U8 desc[UR36][R8.64], R0 ;  /* 0x0000000008007986 */ /* 0x0001e2000c101124 */
[----:B------:R-:W-:Y:S05]  /*49a0*/  BRA `(.L_x_35270) ;  /* 0x0000000000a87947 */ /* 0x000fea0003800000 */
.L_x_35292:
        /* <DEDUP_REMOVED lines=22> */
.L_x_35275:
        /* <DEDUP_REMOVED lines=16> */
.L_x_35303:
[----:B------:R-:W-:Y:S05]  /*4c10*/  BRA `(.L_x_35270) ;  /* 0x00000000000c7947 */ /* 0x000fea0003800000 */
.L_x_35302:
[----:B------:R2:W-:Y:S01]  /*4c20*/  STG.E.64 desc[UR36][R8.64], R4 ;  /* 0x0000000408007986 */ /* 0x0005e2000c101b24 */
[----:B------:R-:W-:Y:S05]  /*4c30*/  BRA `(.L_x_35270) ;  /* 0x0000000000047947 */ /* 0x000fea0003800000 */
.L_x_35301:
[----:B------:R0:W-:Y:S02]  /*4c40*/  STG.E desc[UR36][R8.64], R3 ;  /* 0x0000000308007986 */ /* 0x0001e4000c101924 */
.L_x_35270:
[----:B------:R-:W-:Y:S05]  /*4c50*/  BSYNC B6 ;  /* 0x0000000000067941 */ /* 0x000fea0003800000 */
.L_x_35269:
        /* <DEDUP_REMOVED lines=23> */
.L_x_35309:
[----:B------:R0:W-:Y:S01]  /*4dd0*/  STG.E.U8 desc[UR36][R8.64], R24 ;  /* 0x0000001808007986 */ /* 0x0001e2000c101124 */
[----:B------:R-:W-:Y:S05]  /*4de0*/  BRA `(.L_x_35311) ;  /* 0x0000000c004c7947 */ /* 0x000fea0003800000 */
.L_x_35308:
        /* <DEDUP_REMOVED lines=8> */
.L_x_35313:
[----:B------:R0:W-:Y:S01]  /*4e70*/  STG.E desc[UR36][R8.64], R24 ;  /* 0x0000001808007986 */ /* 0x0001e2000c101924 */
[----:B------:R-:W-:Y:S05]  /*4e80*/  BRA `(.L_x_35311) ;  /* 0x0000000c00247947 */ /* 0x000fea0003800000 */
.L_x_35312:
[----:B------:R0:W-:Y:S01]  /*4e90*/  STG.E.U16 desc[UR36][R8.64], R24 ;  /* 0x0000001808007986 */ /* 0x0001e2000c101524 */
[----:B------:R-:W-:Y:S05]  /*4ea0*/  BRA `(.L_x_35311) ;  /* 0x0000000c001c7947 */ /* 0x000fea0003800000 */
.L_x_35307:
        /* <DEDUP_REMOVED lines=9> */
.L_x_35315:
[----:B------:R-:W0:Y:S02]  /*4f40*/  I2F.S64 R0, R24 ;  /* 0x0000001800007312 */ /* 0x000e240000301400 */
[----:B0-----:R-:W-:-:S05]  /*4f50*/  F2FP.F16.F32.PACK_AB R0, RZ, R0 ;  /* 0x00000000ff00723e */ /* 0x001fca00000000ff */
[----:B------:R0:W-:Y:S01]  /*4f60*/  STG.E.U16 desc[UR36][R8.64], R0 ;  /* 0x0000000008007986 */ /* 0x0001e2000c101524 */
[----:B------:R-:W-:Y:S05]  /*4f70*/  BRA `(.L_x_35311) ;  /* 0x0000000800e87947 */ /* 0x000fea0003800000 */
.L_x_35314:
        /* <DEDUP_REMOVED lines=10> */
.L_x_35317:
[----:B------:R-:W0:Y:S02]  /*5020*/  I2F.S64 R24, R24 ;  /* 0x0000001800187312 */ /* 0x000e240000301400 */
[----:B0-----:R-:W-:-:S04]  /*5030*/  F2FP.F16.F32.PACK_AB R3, RZ, R24 ;  /* 0x00000018ff03723e */ /* 0x001fc800000000ff */
[----:B------:R-:W-:-:S05]  /*5040*/  PRMT R3, R3, 0x5410, RZ ;  /* 0x0000541003037816 */ /* 0x000fca00000000ff */
[----:B------:R0:W-:Y:S01]  /*5050*/  STG.E desc[UR36][R8.64], R3 ;  /* 0x0000000308007986 */ /* 0x0001e2000c101924 */
[----:B------:R-:W-:Y:S05]  /*5060*/  BRA `(.L_x_35311) ;  /* 0x0000000800ac7947 */ /* 0x000fea0003800000 */
.L_x_35316:
[----:B------:R-:W0:Y:S02]  /*5070*/  I2F.F64.S64 R24, R24 ;  /* 0x0000001800187312 */ /* 0x000e240000301c00 */
[----:B0-----:R0:W-:Y:S01]  /*5080*/  STG.E.64 desc[UR36][R8.64], R24 ;  /* 0x0000001808007986 */ /* 0x0011e2000c101b24 */
[----:B------:R-:W-:Y:S05]  /*5090*/  BRA `(.L_x_35311) ;  /* 0x0000000800a07947 */ /* 0x000fea0003800000 */
.L_x_35306:
        /* <DEDUP_REMOVED lines=13> */
.L_x_35320:
[----:B------:R-:W0:Y:S01]  /*5170*/  I2F.F64.S64 R4, R24 ;  /* 0x0000001800047312 */ /* 0x000e220000301c00 */
[----:B------:R-:W-:-:S05]  /*5180*/  CS2R R6, SRZ ;  /* 0x0000000000067805 */ /* 0x000fca000001ff00 */
[----:B0-----:R0:W-:Y:S01]  /*5190*/  STG.E.128 desc[UR36][R8.64], R4 ;  /* 0x0000000408007986 */ /* 0x0011e2000c101d24 */
[----:B------:R-:W-:Y:S05]  /*51a0*/  BRA `(.L_x_35311) ;  /* 0x00000008005c7947 */ /* 0x000fea0003800000 */
.L_x_35319:
        /* <DEDUP_REMOVED lines=21> */
.L_x_35324:
[----:B------:R-:W-:Y:S05]  /*5300*/  BSYNC B0 ;  /* 0x0000000000007941 */ /* 0x000fea0003800000 */
.L_x_35323:
[----:B------:R-:W-:-:S05]  /*5310*/  LOP3.LUT R5, R0, R5, RZ, 0xfc, !PT ;  /* 0x0000000500057212 */ /* 0x000fca00078efcff */
[----:B------:R0:W-:Y:S01]  /*5320*/  STG.E.U8 desc[UR36][R8.64], R5 ;  /* 0x0000000508007986 */ /* 0x0001e2000c101124 */
[----:B------:R-:W-:Y:S05]  /*5330*/  BRA `(.L_x_35311) ;  /* 0x0000000400f87947 */ /* 0x000fea0003800000 */
.L_x_35322:
        /* <DEDUP_REMOVED lines=13> */
.L_x_35326:
[----:B------:R-:W-:Y:S01]  /*5410*/  IMAD.MOV.U32 R0, RZ, RZ, 0x7f ;  /* 0x0000007fff007424 */ /* 0x000fe200078e00ff */
[----:B------:R-:W-:-:S04]  /*5420*/  ISETP.GT.U32.AND P0, PT, R3, 0x7f800000, PT ;  /* 0x7f8000000300780c */ /* 0x000fc80003f04070 */
[----:B------:R-:W-:-:S09]  /*5430*/  SEL R0, R0, 0x7c, P0 ;  /* 0x0000007c00007807 */ /* 0x000fd20000000000 */
.L_x_35327:
[----:B------:R-:W-:Y:S05]  /*5440*/  BSYNC B0 ;  /* 0x0000000000007941 */ /* 0x000fea0003800000 */
.L_x_35325:
[----:B------:R-:W-:-:S04]  /*5450*/  LOP3.LUT R3, R25, 0x80000000, RZ, 0xc0, !PT ;  /* 0x8000000019037812 */ /* 0x000fc800078ec0ff */
[----:B------:R-:W-:-:S04]  /*5460*/  SHF.R.U32.HI R3, RZ, 0x18, R3 ;  /* 0x00000018ff037819 */ /* 0x000fc80000011603 */
[----:B------:R-:W-:-:S05]  /*5470*/  LOP3.LUT R3, R0, R3, RZ, 0xfc, !PT ;  /* 0x0000000300037212 */ /* 0x000fca00078efcff */
[----:B------:R0:W-:Y:S01]  /*5480*/  STG.E.U8 desc[UR36][R8.64], R3 ;  /* 0x0000000308007986 */ /* 0x0001e2000c101124 */
[----:B------:R-:W-:Y:S05]  /*5490*/  BRA `(.L_x_35311) ;  /* 0x0000000400a07947 */ /* 0x000fea0003800000 */
.L_x_35321:
[----:B------:R-:W0:Y:S02]  /*54a0*/  I2F.S64 R0, R24 ;  /* 0x0000001800007312 */ /* 0x000e240000301400 */
[----:B0-----:R-:W-:-:S05]  /*54b0*/  F2FP.BF16.F32.PACK_AB R0, RZ, R0 ;  /* 0x00000000ff00723e */ /* 0x001fca00000010ff */
[----:B------:R0:W-:Y:S01]  /*54c0*/  STG.E.U16 desc[UR36][R8.64], R0 ;  /* 0x0000000008007986 */ /* 0x0001e2000c101524 */
[----:B------:R-:W-:Y:S05]  /*54d0*/  BRA `(.L_x_35311) ;  /* 0x0000000400907947 */ /* 0x000fea0003800000 */
.L_x_35318:
        /* <DEDUP_REMOVED lines=10> */
.L_x_35330:
        /* <DEDUP_REMOVED lines=17> */
.L_x_35333:
[----:B------:R-:W-:-:S04]  /*5690*/  LOP3.LUT R3, R25, 0x80000000, RZ, 0xc0, !PT ;  /* 0x8000000019037812 */ /* 0x000fc800078ec0ff */
[----:B------:R-:W-:-:S04]  /*56a0*/  SHF.R.U32.HI R3, RZ, 0x18, R3 ;  /* 0x00000018ff037819 */ /* 0x000fc80000011603 */
[----:B------:R-:W-:-:S04]  /*56b0*/  LOP3.LUT R0, R0, R3, RZ, 0xfc, !PT ;  /* 0x0000000300007212 */ /* 0x000fc800078efcff */
[----:B------:R-:W-:-:S07]  /*56c0*/  PRMT R4, R0, 0x7610, R4 ;  /* 0x0000761000047816 */ /* 0x000fce0000000004 */
.L_x_35332:
[----:B------:R-:W-:Y:S05]  /*56d0*/  BSYNC B0 ;  /* 0x0000000000007941 */ /* 0x000fea0003800000 */
.L_x_35331:
[----:B------:R3:W-:Y:S01]  /*56e0*/  STG.E.U8 desc[UR36][R8.64], R4 ;  /* 0x0000000408007986 */ /* 0x0007e2000c101124 */
[----:B------:R-:W-:Y:S05]  /*56f0*/  BRA `(.L_x_35311) ;  /* 0x0000000400087947 */ /* 0x000fea0003800000 */
.L_x_35329:
        /* <DEDUP_REMOVED lines=17> */
.L_x_35336:
[----:B------:R-:W-:-:S04]  /*5810*/  LOP3.LUT R3, R25, 0x80000000, RZ, 0xc0, !PT ;  /* 0x8000000019037812 */ /* 0x000fc800078ec0ff */
[----:B------:R-:W-:-:S04]  /*5820*/  SHF.R.U32.HI R3, RZ, 0x18, R3 ;  /* 0x00000018ff037819 */ /* 0x000fc80000011603 */
[----:B------:R-:W-:-:S04]  /*5830*/  LOP3.LUT R0, R0, R3, RZ, 0xfc, !PT ;  /* 0x0000000300007212 */ /* 0x000fc800078efcff */
[----:B------:R-:W-:-:S07]  /*5840*/  PRMT R4, R0, 0x7610, R4 ;  /* 0x0000761000047816 */ /* 0x000fce0000000004 */
.L_x_35335:
[----:B------:R-:W-:Y:S05]  /*5850*/  BSYNC B0 ;  /* 0x0000000000007941 */ /* 0x000fea0003800000 */
.L_x_35334:
[----:B------:R0:W-:Y:S01]  /*5860*/  STG.E.U8 desc[UR36][R8.64], R4 ;  /* 0x0000000408007986 */ /* 0x0001e2000c101124 */
[----:B------:R-:W-:Y:S05]  /*5870*/  BRA `(.L_x_35311) ;  /* 0x0000000000a87947 */ /* 0x000fea0003800000 */
.L_x_35328:
        /* <DEDUP_REMOVED lines=22> */
.L_x_35310:
        /* <DEDUP_REMOVED lines=16> */
.L_x_35339:
[----:B------:R-:W-:Y:S05]  /*5ae0*/  BRA `(.L_x_35311) ;  /* 0x00000000000c7947 */ /* 0x000fea0003800000 */
.L_x_35338:
[----:B------:R2:W-:Y:S01]  /*5af0*/  STG.E.64 desc[UR36][R8.64], R24 ;  /* 0x0000001808007986 */ /* 0x0005e2000c101b24 */
[----:B------:R-:W-:Y:S05]  /*5b00*/  BRA `(.L_x_35311) ;  /* 0x0000000000047947 */ /* 0x000fea0003800000 */
.L_x_35337:
[----:B------:R0:W-:Y:S02]  /*5b10*/  STG.E desc[UR36][R8.64], R24 ;  /* 0x0000001808007986 */ /* 0x0001e4000c101924 */
.L_x_35311:
        /* <DEDUP_REMOVED lines=23> */
.L_x_35343:
[----:B------:R3:W-:Y:S01]  /*5c90*/  STG.E.U8 desc[UR36][R8.64], R18 ;  /* 0x0000001208007986 */ /* 0x0007e2000c101124 */
[----:B------:R-:W-:Y:S05]  /*5ca0*/  BRA `(.L_x_35345) ;  /* 0x0000000c004c7947 */ /* 0x000fea0003800000 */
.L_x_35342:
        /* <DEDUP_REMOVED lines=8> */
.L_x_35347:
[----:B------:R2:W-:Y:S01]  /*5d30*/  STG.E desc[UR36][R8.64], R18 ;  /* 0x0000001208007986 */ /* 0x0005e2000c101924 */
[----:B------:R-:W-:Y:S05]  /*5d40*/  BRA `(.L_x_35345) ;  /* 0x0000000c00247947 */ /* 0x000fea0003800000 */
.L_x_35346:
[----:B------:R0:W-:Y:S01]  /*5d50*/  STG.E.U16 desc[UR36][R8.64], R18 ;  /* 0x0000001208007986 */ /* 0x0001e2000c101524 */
[----:B------:R-:W-:Y:S05]  /*5d60*/  BRA `(.L_x_35345) ;  /* 0x0000000c001c7947 */ /* 0x000fea0003800000 */
.L_x_35341:
        /* <DEDUP_REMOVED lines=9> */
.L_x_35349:
[----:B------:R-:W0:Y:S02]  /*5e00*/  I2F.S64 R0, R26 ;  /* 0x0000001a00007312 */ /* 0x000e240000301400 */
[----:B0-----:R-:W-:-:S05]  /*5e10*/  F2FP.F16.F32.PACK_AB R0, RZ, R0 ;  /* 0x00000000ff00723e */ /* 0x001fca00000000ff */
[----:B------:R0:W-:Y:S01]  /*5e20*/  STG.E.U16 desc[UR36][R8.64], R0 ;  /* 0x0000000008007986 */ /* 0x0001e2000c101524 */
[----:B------:R-:W-:Y:S05]  /*5e30*/  BRA `(.L_x_35345) ;  /* 0x0000000800e87947 */ /* 0x000fea0003800000 */
.L_x_35348:
        /* <DEDUP_REMOVED lines=10> */
.L_x_35351:
[----:B------:R-:W0:Y:S02]  /*5ee0*/  I2F.S64 R26, R26 ;  /* 0x0000001a001a7312 */ /* 0x000e240000301400 */
[----:B0-----:R-:W-:-:S04]  /*5ef0*/  F2FP.F16.F32.PACK_AB R3, RZ, R26 ;  /* 0x0000001aff03723e */ /* 0x001fc800000000ff */
[----:B------:R-:W-:-:S05]  /*5f00*/  PRMT R3, R3, 0x5410, RZ ;  /* 0x0000541003037816 */ /* 0x000fca00000000ff */
[----:B------:R0:W-:Y:S01]  /*5f10*/  STG.E desc[UR36][R8.64], R3 ;  /* 0x0000000308007986 */ /* 0x0001e2000c101924 */
[----:B------:R-:W-:Y:S05]  /*5f20*/  BRA `(.L_x_35345) ;  /* 0x0000000800ac7947 */ /* 0x000fea0003800000 */
.L_x_35350:
[----:B------:R-:W0:Y:S02]  /*5f30*/  I2F.F64.S64 R26, R26 ;  /* 0x0000001a001a7312 */ /* 0x000e240000301c00 */
[----:B0-----:R0:W-:Y:S01]  /*5f40*/  STG.E.64 desc[UR36][R8.64], R26 ;  /* 0x0000001a08007986 */ /* 0x0011e2000c101b24 */
[----:B------:R-:W-:Y:S05]  /*5f50*/  BRA `(.L_x_35345) ;  /* 0x0000000800a07947 */ /* 0x000fea0003800000 */
.L_x_35340:
        /* <DEDUP_REMOVED lines=13> */
.L_x_35354:
[----:B------:R-:W0:Y:S01]  /*6030*/  I2F.F64.S64 R4, R26 ;  /* 0x0000001a00047312 */ /* 0x000e220000301c00 */
[----:B------:R-:W-:-:S05]  /*6040*/  CS2R R6, SRZ ;  /* 0x0000000000067805 */ /* 0x000fca000001ff00 */
[----:B0-----:R0:W-:Y:S01]  /*6050*/  STG.E.128 desc[UR36][R8.64], R4 ;  /* 0x0000000408007986 */ /* 0x0011e2000c101d24 */
[----:B------:R-:W-:Y:S05]  /*6060*/  BRA `(.L_x_35345) ;  /* 0x00000008005c7947 */ /* 0x000fea0003800000 */
.L_x_35353:
        /* <DEDUP_REMOVED lines=21> */
.L_x_35358:
[----:B------:R-:W-:Y:S05]  /*61c0*/  BSYNC B0 ;  /* 0x0000000000007941 */ /* 0x000fea0003800000 */
.L_x_35357:
[----:B------:R-:W-:-:S05]  /*61d0*/  LOP3.LUT R5, R0, R5, RZ, 0xfc, !PT ;  /* 0x0000000500057212 */ /* 0x000fca00078efcff */
[----:B------:R0:W-:Y:S01]  /*61e0*/  STG.E.U8 desc[UR36][R8.64], R5 ;  /* 0x0000000508007986 */ /* 0x0001e2000c101124 */
[----:B------:R-:W-:Y:S05]  /*61f0*/  BRA `(.L_x_35345) ;  /* 0x0000000400f87947 */ /* 0x000fea0003800000 */
.L_x_35356:
        /* <DEDUP_REMOVED lines=13> */
.L_x_35360:
[----:B------:R-:W-:Y:S01]  /*62d0*/  IMAD.MOV.U32 R0, RZ, RZ, 0x7f ;  /* 0x0000007fff007424 */ /* 0x000fe200078e00ff */
[----:B------:R-:W-:-:S04]  /*62e0*/  ISETP.GT.U32.AND P0, PT, R3, 0x7f800000, PT ;  /* 0x7f8000000300780c */ /* 0x000fc80003f04070 */
[----:B------:R-:W-:-:S09]  /*62f0*/  SEL R0, R0, 0x7c, P0 ;  /* 0x0000007c00007807 */ /* 0x000fd20000000000 */
.L_x_35361:
[----:B------:R-:W-:Y:S05]  /*6300*/  BSYNC B0 ;  /* 0x0000000000007941 */ /* 0x000fea0003800000 */
.L_x_35359:
[----:B------:R-:W-:-:S04]  /*6310*/  LOP3.LUT R3, R27, 0x80000000, RZ, 0xc0, !PT ;  /* 0x800000001b037812 */ /* 0x000fc800078ec0ff */
[----:B------:R-:W-:-:S04]  /*6320*/  SHF.R.U32.HI R3, RZ, 0x18, R3 ;  /* 0x00000018ff037819 */ /* 0x000fc80000011603 */
[----:B------:R-:W-:-:S05]  /*6330*/  LOP3.LUT R3, R0, R3, RZ, 0xfc, !PT ;  /* 0x0000000300037212 */ /* 0x000fca00078efcff */
[----:B------:R0:W-:Y:S01]  /*6340*/  STG.E.U8 desc[UR36][R8.64], R3 ;  /* 0x0000000308007986 */ /* 0x0001e2000c101124 */
[----:B------:R-:W-:Y:S05]  /*6350*/  BRA `(.L_x_35345) ;  /* 0x0000000400a07947 */ /* 0x000fea0003800000 */
.L_x_35355:
[----:B------:R-:W0:Y:S02]  /*6360*/  I2F.S64 R0, R26 ;  /* 0x0000001a00007312 */ /* 0x000e240000301400 */
[----:B0-----:R-:W-:-:S05]  /*6370*/  F2FP.BF16.F32.PACK_AB R0, RZ, R0 ;  /* 0x00000000ff00723e */ /* 0x001fca00000010ff */
[----:B------:R0:W-:Y:S01]  /*6380*/  STG.E.U16 desc[UR36][R8.64], R0 ;  /* 0x0000000008007986 */ /* 0x0001e2000c101524 */
[----:B------:R-:W-:Y:S05]  /*6390*/  BRA `(.L_x_35345) ;  /* 0x0000000400907947 */ /* 0x000fea0003800000 */
.L_x_35352:
        /* <DEDUP_REMOVED lines=10> */
.L_x_35364:
        /* <DEDUP_REMOVED lines=17> */
.L_x_35367:
[----:B------:R-:W-:-:S04]  /*6550*/  LOP3.LUT R3, R27, 0x80000000, RZ, 0xc0, !PT ;  /* 0x800000001b037812 */ /* 0x000fc800078ec0ff */
[----:B------:R-:W-:-:S04]  /*6560*/  SHF.R.U32.HI R3, RZ, 0x18, R3 ;  /* 0x00000018ff037819 */ /* 0x000fc80000011603 */
[----:B------:R-:W-:-:S04]  /*6570*/  LOP3.LUT R0, R0, R3, RZ, 0xfc, !PT ;  /* 0x0000000300007212 */ /* 0x000fc800078efcff */
[----:B------:R-:W-:-:S07]  /*6580*/  PRMT R4, R0, 0x7610, R4 ;  /* 0x0000761000047816 */ /* 0x000fce0000000004 */
.L_x_35366:
[----:B------:R-:W-:Y:S05]  /*6590*/  BSYNC B0 ;  /* 0x0000000000007941 */ /* 0x000fea0003800000 */
.L_x_35365:
[----:B------:R0:W-:Y:S01]  /*65a0*/  STG.E.U8 desc[UR36][R8.64], R4 ;  /* 0x0000000408007986 */ /* 0x0001e2000c101124 */
[----:B------:R-:W-:Y:S05]  /*65b0*/  BRA `(.L_x_35345) ;  /* 0x0000000400087947 */ /* 0x000fea0003800000 */
.L_x_35363:
        /* <DEDUP_REMOVED lines=17> */
.L_x_35370:
[----:B------:R-:W-:-:S04]  /*66d0*/  LOP3.LUT R3, R27, 0x80000000, RZ, 0xc0, !PT ;  /* 0x800000001b037812 */ /* 0x000fc800078ec0ff */
[----:B------:R-:W-:-:S04]  /*66e0*/  SHF.R.U32.HI R3, RZ, 0x18, R3 ;  /* 0x00000018ff037819 */ /* 0x000fc80000011603 */
[----:B------:R-:W-:-:S04]  /*66f0*/  LOP3.LUT R0, R0, R3, RZ, 0xfc, !PT ;  /* 0x0000000300007212 */ /* 0x000fc800078efcff */
[----:B------:R-:W-:-:S07]  /*6700*/  PRMT R4, R0, 0x7610, R4 ;  /* 0x0000761000047816 */ /* 0x000fce0000000004 */
.L_x_35369:
[----:B------:R-:W-:Y:S05]  /*6710*/  BSYNC B0 ;  /* 0x0000000000007941 */ /* 0x000fea0003800000 */
.L_x_35368:
[----:B------:R0:W-:Y:S01]  /*6720*/  STG.E.U8 desc[UR36][R8.64], R4 ;  /* 0x0000000408007986 */ /* 0x0001e2000c101124 */
[----:B------:R-:W-:Y:S05]  /*6730*/  BRA `(.L_x_35345) ;  /* 0x0000000000a87947 */ /* 0x000fea0003800000 */
.L_x_35362:
        /* <DEDUP_REMOVED lines=22> */
.L_x_35344:
        /* <DEDUP_REMOVED lines=16> */
.L_x_35373:
[----:B------:R-:W-:Y:S05]  /*69a0*/  BRA `(.L_x_35345) ;  /* 0x00000000000c7947 */ /* 0x000fea0003800000 */
.L_x_35372:
[----:B------:R0:W-:Y:S01]  /*69b0*/  STG.E.64 desc[UR36][R8.64], R26 ;  /* 0x0000001a08007986 */ /* 0x0001e2000c101b24 */
[----:B------:R-:W-:Y:S05]  /*69c0*/  BRA `(.L_x_35345) ;  /* 0x0000000000047947 */ /* 0x000fea0003800000 */
.L_x_35371:
[----:B------:R0:W-:Y:S02]  /*69d0*/  STG.E desc[UR36][R8.64], R18 ;  /* 0x0000001208007986 */ /* 0x0001e4000c101924 */
.L_x_35345:
[----:B------:R-:W-:-:S07]  /*69e0*/  VIADD R19, R19, 0x80 ;  /* 0x0000008013137836 */ /* 0x000fce0000000000 */
.L_x_35305:
[----:B------:R-:W-:Y:S05]  /*69f0*/  BSYNC B6 ;  /* 0x0000000000067941 */ /* 0x000fea0003800000 */
.L_x_35304:
        /* <DEDUP_REMOVED lines=21> */
.L_x_35377:
[----:B------:R-:W-:Y:S01]  /*6b50*/  STG.E.U8 desc[UR36][R2.64], R22 ;  /* 0x0000001602007986 */ /* 0x000fe2000c101124 */
[----:B------:R-:W-:Y:S05]  /*6b60*/  EXIT ;  /* 0x000000000000794d */ /* 0x000fea0003800000 */
.L_x_35376:
        /* <DEDUP_REMOVED lines=8> */
.L_x_35380:
[----:B------:R-:W-:Y:S01]  /*6bf0*/  STG.E desc[UR36][R2.64], R22 ;  /* 0x0000001602007986 */ /* 0x000fe2000c101924 */
[----:B------:R-:W-:Y:S05]  /*6c00*/  EXIT ;  /* 0x000000000000794d */ /* 0x000fea0003800000 */
.L_x_35379:
[----:B------:R-:W-:Y:S01]  /*6c10*/  STG.E.U16 desc[UR36][R2.64], R22 ;  /* 0x0000001602007986 */ /* 0x000fe2000c101524 */
[----:B------:R-:W-:Y:S05]  /*6c20*/  EXIT ;  /* 0x000000000000794d */ /* 0x000fea0003800000 */
.L_x_35375:
        /* <DEDUP_REMOVED lines=9> */
.L_x_35382:
[----:B------:R-:W0:Y:S02]  /*6cc0*/  I2F.S64 R0, R22 ;  /* 0x0000001600007312 */ /* 0x000e240000301400 */
[----:B0-----:R-:W-:-:S05]  /*6cd0*/  F2FP.F16.F32.PACK_AB R0, RZ, R0 ;  /* 0x00000000ff00723e */ /* 0x001fca00000000ff */
[----:B------:R-:W-:Y:S01]  /*6ce0*/  STG.E.U16 desc[UR36][R2.64], R0 ;  /* 0x0000000002007986 */ /* 0x000fe2000c101524 */
[----:B------:R-:W-:Y:S05]  /*6cf0*/  EXIT ;  /* 0x000000000000794d */ /* 0x000fea0003800000 */
.L_x_35381:
        /* <DEDUP_REMOVED lines=10> */
.L_x_35384:
[----:B------:R-:W0:Y:S02]  /*6da0*/  I2F.S64 R22, R22 ;  /* 0x0000001600167312 */ /* 0x000e240000301400 */
[----:B0-----:R-:W-:-:S04]  /*6db0*/  F2FP.F16.F32.PACK_AB R5, RZ, R22 ;  /* 0x00000016ff05723e */ /* 0x001fc800000000ff */
[----:B------:R-:W-:-:S05]  /*6dc0*/  PRMT R5, R5, 0x5410, RZ ;  /* 0x0000541005057816 */ /* 0x000fca00000000ff */
[----:B------:R-:W-:Y:S01]  /*6dd0*/  STG.E desc[UR36][R2.64], R5 ;  /* 0x0000000502007986 */ /* 0x000fe2000c101924 */
[----:B------:R-:W-:Y:S05]  /*6de0*/  EXIT ;  /* 0x000000000000794d */ /* 0x000fea0003800000 */
.L_x_35383:
[----:B------:R-:W0:Y:S02]  /*6df0*/  I2F.F64.S64 R22, R22 ;  /* 0x0000001600167312 */ /* 0x000e240000301c00 */
[----:B0-----:R-:W-:Y:S01]  /*6e00*/  STG.E.64 desc[UR36][R2.64], R22 ;  /* 0x0000001602007986 */ /* 0x001fe2000c101b24 */
[----:B------:R-:W-:Y:S05]  /*6e10*/  EXIT ;  /* 0x000000000000794d */ /* 0x000fea0003800000 */
.L_x_35374:
        /* <DEDUP_REMOVED lines=13> */
.L_x_35387:
[----:B------:R-:W0:Y:S01]  /*6ef0*/  I2F.F64.S64 R4, R22 ;  /* 0x0000001600047312 */ /* 0x000e220000301c00 */
[----:B------:R-:W-:-:S05]  /*6f00*/  CS2R R6, SRZ ;  /* 0x0000000000067805 */ /* 0x000fca000001ff00 */
[----:B0-----:R-:W-:Y:S01]  /*6f10*/  STG.E.128 desc[UR36][R2.64], R4 ;  /* 0x0000000402007986 */ /* 0x001fe2000c101d24 */
[----:B------:R-:W-:Y:S05]  /*6f20*/  EXIT ;  /* 0x000000000000794d */ /* 0x000fea0003800000 */
.L_x_35386:
        /* <DEDUP_REMOVED lines=21> */
.L_x_35391:
[----:B------:R-:W-:Y:S05]  /*7080*/  BSYNC B0 ;  /* 0x0000000000007941 */ /* 0x000fea0003800000 */
.L_x_35390:
[----:B------:R-:W-:-:S05]  /*7090*/  LOP3.LUT R5, R0, R5, RZ, 0xfc, !PT ;  /* 0x0000000500057212 */ /* 0x000fca00078efcff */
[----:B------:R-:W-:Y:S01]  /*70a0*/  STG.E.U8 desc[UR36][R2.64], R5 ;  /* 0x0000000502007986 */ /* 0x000fe2000c101124 */
[----:B------:R-:W-:Y:S05]  /*70b0*/  EXIT ;  /* 0x000000000000794d */ /* 0x000fea0003800000 */
.L_x_35389:
        /* <DEDUP_REMOVED lines=13> */
.L_x_35393:
[----:B------:R-:W-:Y:S01]  /*7190*/  IMAD.MOV.U32 R0, RZ, RZ, 0x7f ;  /* 0x0000007fff007424 */ /* 0x000fe200078e00ff */
[----:B------:R-:W-:-:S04]  /*71a0*/  ISETP.GT.U32.AND P0, PT, R4, 0x7f800000, PT ;  /* 0x7f8000000400780c */ /* 0x000fc80003f04070 */
[----:B------:R-:W-:-:S09]  /*71b0*/  SEL R0, R0, 0x7c, P0 ;  /* 0x0000007c00007807 */ /* 0x000fd20000000000 */
.L_x_35394:
[----:B------:R-:W-:Y:S05]  /*71c0*/  BSYNC B0 ;  /* 0x0000000000007941 */ /* 0x000fea0003800000 */
.L_x_35392:
[----:B------:R-:W-:-:S04]  /*71d0*/  LOP3.LUT R4, R23, 0x80000000, RZ, 0xc0, !PT ;  /* 0x8000000017047812 */ /* 0x000fc800078ec0ff */
[----:B------:R-:W-:-:S04]  /*71e0*/  SHF.R.U32.HI R5, RZ, 0x18, R4 ;  /* 0x00000018ff057819 */ /* 0x000fc80000011604 */
[----:B------:R-:W-:-:S05]  /*71f0*/  LOP3.LUT R5, R0, R5, RZ, 0xfc, !PT ;  /* 0x0000000500057212 */ /* 0x000fca00078efcff */
[----:B------:R-:W-:Y:S01]  /*7200*/  STG.E.U8 desc[UR36][R2.64], R5 ;  /* 0x0000000502007986 */ /* 0x000fe2000c101124 */
[----:B------:R-:W-:Y:S05]  /*7210*/  EXIT ;  /* 0x000000000000794d */ /* 0x000fea0003800000 */
.L_x_35388:
[----:B------:R-:W0:Y:S02]  /*7220*/  I2F.S64 R0, R22 ;  /* 0x0000001600007312 */ /* 0x000e240000301400 */
[----:B0-----:R-:W-:-:S05]  /*7230*/  F2FP.BF16.F32.PACK_AB R0, RZ, R0 ;  /* 0x00000000ff00723e */ /* 0x001fca00000010ff */
[----:B------:R-:W-:Y:S01]  /*7240*/  STG.E.U16 desc[UR36][R2.64], R0 ;  /* 0x0000000002007986 */ /* 0x000fe2000c101524 */
[----:B------:R-:W-:Y:S05]  /*7250*/  EXIT ;  /* 0x000000000000794d */ /* 0x000fea0003800000 */
.L_x_35385:
        /* <DEDUP_REMOVED lines=10> */
.L_x_35397:
        /* <DEDUP_REMOVED lines=17> */
.L_x_35400:
[----:B------:R-:W-:-:S04]  /*7410*/  LOP3.LUT R0, R23, 0x80000000, RZ, 0xc0, !PT ;  /* 0x8000000017007812 */ /* 0x000fc800078ec0ff */
[----:B------:R-:W-:-:S04]  /*7420*/  SHF.R.U32.HI R5, RZ, 0x18, R0 ;  /* 0x00000018ff057819 */ /* 0x000fc80000011600 */
[----:B------:R-:W-:-:S04]  /*7430*/  LOP3.LUT R4, R4, R5, RZ, 0xfc, !PT ;  /* 0x0000000504047212 */ /* 0x000fc800078efcff */
[----:B------:R-:W-:-:S07]  /*7440*/  PRMT R0, R4, 0x7610, R0 ;  /* 0x0000761004007816 */ /* 0x000fce0000000000 */
.L_x_35399:
[----:B------:R-:W-:Y:S05]  /*7450*/  BSYNC B0 ;  /* 0x0000000000007941 */ /* 0x000fea0003800000 */
.L_x_35398:
[----:B------:R-:W-:Y:S01]  /*7460*/  STG.E.U8 desc[UR36][R2.64], R0 ;  /* 0x0000000002007986 */ /* 0x000fe2000c101124 */
[----:B------:R-:W-:Y:S05]  /*7470*/  EXIT ;  /* 0x000000000000794d */ /* 0x000fea0003800000 */
.L_x_35396:
        /* <DEDUP_REMOVED lines=17> */
.L_x_35403:
[----:B------:R-:W-:-:S04]  /*7590*/  LOP3.LUT R0, R23, 0x80000000, RZ, 0xc0, !PT ;  /* 0x8000000017007812 */ /* 0x000fc800078ec0ff */
[----:B------:R-:W-:-:S04]  /*75a0*/  SHF.R.U32.HI R5, RZ, 0x18, R0 ;  /* 0x00000018ff057819 */ /* 0x000fc80000011600 */
[----:B------:R-:W-:-:S04]  /*75b0*/  LOP3.LUT R4, R4, R5, RZ, 0xfc, !PT ;  /* 0x0000000504047212 */ /* 0x000fc800078efcff */
[----:B------:R-:W-:-:S07]  /*75c0*/  PRMT R0, R4, 0x7610, R0 ;  /* 0x0000761004007816 */ /* 0x000fce0000000000 */
.L_x_35402:
[----:B------:R-:W-:Y:S05]  /*75d0*/  BSYNC B0 ;  /* 0x0000000000007941 */ /* 0x000fea0003800000 */
.L_x_35401:
[----:B------:R-:W-:Y:S01]  /*75e0*/  STG.E.U8 desc[UR36][R2.64], R0 ;  /* 0x0000000002007986 */ /* 0x000fe2000c101124 */
[----:B------:R-:W-:Y:S05]  /*75f0*/  EXIT ;  /* 0x000000000000794d */ /* 0x000fea0003800000 */
.L_x_35395:
        /* <DEDUP_REMOVED lines=22> */
.L_x_35378:
        /* <DEDUP_REMOVED lines=16> */
.L_x_35406:
[----:B------:R-:W-:Y:S05]  /*7860*/  EXIT ;  /* 0x000000000000794d */ /* 0x000fea0003800000 */
.L_x_35405:
[----:B------:R-:W-:Y:S01]  /*7870*/  STG.E.64 desc[UR36][R2.64], R22 ;  /* 0x0000001602007986 */ /* 0x000fe2000c101b24 */
[----:B------:R-:W-:Y:S05]  /*7880*/  EXIT ;  /* 0x000000000000794d */ /* 0x000fea0003800000 */
.L_x_35404:
[----:B------:R-:W-:Y:S01]  /*7890*/  STG.E desc[UR36][R2.64], R22 ;  /* 0x0000001602007986 */ /* 0x000fe2000c101924 */
[----:B------:R-:W-:Y:S05]  /*78a0*/  EXIT ;  /* 0x000000000000794d */ /* 0x000fea0003800000 */
.L_x_35407:
        /* <DEDUP_REMOVED lines=13> */
.L_x_42426:


//--------------------- .text._ZN2at6native18elementwise_kernelILi128ELi2EZNS0_22gpu_kernel_impl_nocastINS0_13AUnaryFunctorIlllZZZNS0_19maximum_kernel_cudaERNS_18TensorIteratorBaseEENKUlvE_clEvENKUlvE2_clEvEUlllE_EEEEvS5_RKT_EUliE_EEviT1_ --------------------------
	.section	.text._ZN2at6native18elementwise_kernelILi128ELi2EZNS0_22gpu_kernel_impl_nocastINS0_13AUnaryFunctorIlllZZZNS0_19maximum_kernel_cudaERNS_18TensorIteratorBaseEENKUlvE_clEvENKUlvE2_clEvEUlllE_EEEEvS5_RKT_EUliE_EEviT1_,"ax",@progbits
	.align	128
        .global         _ZN2at6native18elementwise_kernelILi128ELi2EZNS0_22gpu_kernel_impl_nocastINS0_13AUnaryFunctorIlllZZZNS0_19maximum_kernel_cudaERNS_18TensorIteratorBaseEENKUlvE_clEvENKUlvE2_clEvEUlllE_EEEEvS5_RKT_EUliE_EEviT1_
        .type           _ZN2at6native18elementwise_kernelILi128ELi2EZNS0_22gpu_kernel_impl_nocastINS0_13AUnaryFunctorIlllZZZNS0_19maximum_kernel_cudaERNS_18TensorIteratorBaseEENKUlvE_clEvENKUlvE2_clEvEUlllE_EEEEvS5_RKT_EUliE_EEviT1_,@function
        .size           _ZN2at6native18elementwise_kernelILi128ELi2EZNS0_22gpu_kernel_impl_nocastINS0_13AUnaryFunctorIlllZZZNS0_19maximum_kernel_cudaERNS_18TensorIteratorBaseEENKUlvE_clEvENKUlvE2_clEvEUlllE_EEEEvS5_RKT_EUliE_EEviT1_,(.L_x_42427 - _ZN2at6native18elementwise_kernelILi128ELi2EZNS0_22gpu_kernel_impl_nocastINS0_13AUnaryFunctorIlllZZZNS0_19maximum_kernel_cudaERNS_18TensorIteratorBaseEENKUlvE_clEvENKUlvE2_clEvEUlllE_EEEEvS5_RKT_EUliE_EEviT1_)
        .other          _ZN2at6native18elementwise_kernelILi128ELi2EZNS0_22gpu_kernel_impl_nocastINS0_13AUnaryFunctorIlllZZZNS0_19maximum_kernel_cudaERNS_18TensorIteratorBaseEENKUlvE_clEvENKUlvE2_clEvEUlllE_EEEEvS5_RKT_EUliE_EEviT1_,@"STO_CUDA_ENTRY STV_DEFAULT"
_ZN2at6native18elementwise_kernelILi128ELi2EZNS0_22gpu_kernel_impl_nocastINS0_13AUnaryFunctorIlllZZZNS0_19maximum_kernel_cudaERNS_18TensorIteratorBaseEENKUlvE_clEvENKUlvE2_clEvEUlllE_EEEEvS5_RKT_EUliE_EEviT1_:
.text._ZN2at6native18elementwise_kernelILi128ELi2EZNS0_22gpu_kernel_impl_nocastINS0_13AUnaryFunctorIlllZZZNS0_19maximum_kernel_cudaERNS_18TensorIteratorBaseEENKUlvE_clEvENKUlvE2_clEvEUlllE_EEEEvS5_RKT_EUliE_EEviT1_:
        /* <DEDUP_REMOVED lines=312> */
.L_x_35410:
        /* <DEDUP_REMOVED lines=9> */
[----:B--2---:R-:W-:-:S04]  /*1410*/  ISETP.GT.U32.AND P0, PT, R4, UR10, PT ;  /* 0x0000000a04007c0c */ /* 0x004fc8000bf04070 */
[----:B------:R-:W-:-:S04]  /*1420*/  ISETP.GT.AND.EX P0, PT, R5, UR11, PT, P0 ;  /* 0x0000000b05007c0c */ /* 0x000fc8000bf04300 */
[----:B------:R-:W-:Y:S02]  /*1430*/  SEL R2, R4, UR10, P0 ;  /* 0x0000000a04027c07 */ /* 0x000fe40008000000 */
[----:B------:R-:W-:-:S05]  /*1440*/  SEL R3, R5, UR11, P0 ;  /* 0x0000000b05037c07 */ /* 0x000fca0008000000 */
[----:B------:R0:W-:Y:S02]  /*1450*/  STG.E.64 desc[UR4][R6.64], R2 ;  /* 0x0000000206007986 */ /* 0x0001e4000c101b04 */
.L_x_35409:
[----:B------:R-:W-:Y:S05]  /*1460*/  BSYNC B0 ;  /* 0x0000000000007941 */ /* 0x000fea0003800000 */
.L_x_35408:
        /* <DEDUP_REMOVED lines=305> */
.L_x_35411:
        /* <DEDUP_REMOVED lines=8> */
[----:B--2---:R-:W-:-:S04]  /*2800*/  ISETP.GT.U32.AND P0, PT, R4, UR8, PT ;  /* 0x0000000804007c0c */ /* 0x004fc8000bf04070 */
[----:B------:R-:W-:-:S04]  /*2810*/  ISETP.GT.AND.EX P0, PT, R5, UR9, PT, P0 ;  /* 0x0000000905007c0c */ /* 0x000fc8000bf04300 */
[----:B------:R-:W-:Y:S02]  /*2820*/  SEL R2, R4, UR8, P0 ;  /* 0x0000000804027c07 */ /* 0x000fe40008000000 */
[----:B------:R-:W-:-:S05]  /*2830*/  SEL R3, R5, UR9, P0 ;  /* 0x0000000905037c07 */ /* 0x000fca0008000000 */
[----:B------:R-:W-:Y:S01]  /*2840*/  STG.E.64 desc[UR4][R6.64], R2 ;  /* 0x0000000206007986 */ /* 0x000fe2000c101b04 */
[----:B------:R-:W-:Y:S05]  /*2850*/  EXIT ;  /* 0x000000000000794d */ /* 0x000fea0003800000 */
.L_x_35412:
        /* <DEDUP_REMOVED lines=10> */
.L_x_42427:


//--------------------- .text._ZN2at6native27unrolled_elementwise_kernelINS0_13AUnaryFunctorIlllZZZNS0_19maximum_kernel_cudaERNS_18TensorIteratorBaseEENKUlvE_clEvENKUlvE2_clEvEUlllE_EESt5arrayIPcLm2EELi4E23TrivialOffsetCalculatorILi1EjESD_NS0_6memory15LoadWithoutCastENSE_16StoreWithoutCastEEEviT_T0_T2_T3_T4_T5_ --------------------------
	.section	.text._ZN2at6native27unrolled_elementwise_kernelINS0_13AUnaryFunctorIlllZZZNS0_19maximum_kernel_cudaERNS_18TensorIteratorBaseEENKUlvE_clEvENKUlvE2_clEvEUlllE_EESt5arrayIPcLm2EELi4E23TrivialOffsetCalculatorILi1EjESD_NS0_6memory15LoadWithoutCastENSE_16StoreWithoutCastEEEviT_T0_T2_T3_T4_T5_,"ax",@progbits
	.align	128
        .global         _ZN2at6native27unrolled_elementwise_kernelINS0_13AUnaryFunctorIlllZZZNS0_19maximum_kernel_cudaERNS_18TensorIteratorBaseEENKUlvE_clEvENKUlvE2_clEvEUlllE_EESt5arrayIPcLm2EELi4E23TrivialOffsetCalculatorILi1EjESD_NS0_6memory15LoadWithoutCastENSE_16StoreWithoutCastEEEviT_T0_T2_T3_T4_T5_
        .type           _ZN2at6native27unrolled_elementwise_kernelINS0_13AUnaryFunctorIlllZZZNS0_19maximum_kernel_cudaERNS_18TensorIteratorBaseEENKUlvE_clEvENKUlvE2_clEvEUlllE_EESt5arrayIPcLm2EELi4E23TrivialOffsetCalculatorILi1EjESD_NS0_6memory15LoadWithoutCastENSE_16StoreWithoutCastEEEviT_T0_T2_T3_T4_T5_,@function
        .size           _ZN2at6native27unrolled_elementwise_kernelINS0_13AUnaryFunctorIlllZZZNS0_19maximum_kernel_cudaERNS_18TensorIteratorBaseEENKUlvE_clEvENKUlvE2_clEvEUlllE_EESt5arrayIPcLm2EELi4E23TrivialOffsetCalculatorILi1EjESD_NS0_6memory15LoadWithoutCastENSE_16StoreWithoutCastEEEviT_T0_T2_T3_T4_T5_,(.L_x_42428 - _ZN2at6native27unrolled_elementwise_kernelINS0_13AUnaryFunctorIlllZZZNS0_19maximum_kernel_cudaERNS_18TensorIteratorBaseEENKUlvE_clEvENKUlvE2_clEvEUlllE_EESt5arrayIPcLm2EELi4E23TrivialOffsetCalculatorILi1EjESD_NS0_6memory15LoadWithoutCastENSE_16StoreWithoutCastEEEviT_T0_T2_T3_T4_T5_)
        .other          _ZN2at6native27unrolled_elementwise_kernelINS0_13AUnaryFunctorIlllZZZNS0_19maximum_kernel_cudaERNS_18TensorIteratorBaseEENKUlvE_clEvENKUlvE2_clEvEUlllE_EESt5arrayIPcLm2EELi4E23TrivialOffsetCalculatorILi1EjESD_NS0_6memory15LoadWithoutCastENSE_16StoreWithoutCastEEEviT_T0_T2_T3_T4_T5_,@"STO_CUDA_ENTRY STV_DEFAULT"
_ZN2at6native27unrolled_elementwise_kernelINS0_13AUnaryFunctorIlllZZZNS0_19maximum_kernel_cudaERNS_18TensorIteratorBaseEENKUlvE_clEvENKUlvE2_clEvEUlllE_EESt5arrayIPcLm2EELi4E23TrivialOffsetCalculatorILi1EjESD_NS0_6memory15LoadWithoutCastENSE_16StoreWithoutCastEEEviT_T0_T2_T3_T4_T5_:
.text._ZN2at6native27unrolled_elementwise_kernelINS0_13AUnaryFunctorIlllZZZNS0_19maximum_kernel_cudaERNS_18TensorIteratorBaseEENKUlvE_clEvENKUlvE2_clEvEUlllE_EESt5arrayIPcLm2EELi4E23TrivialOffsetCalculatorILi1EjESD_NS0_6memory15LoadWithoutCastENSE_16StoreWithoutCastEEEviT_T0_T2_T3_T4_T5_:
        /* <DEDUP_REMOVED lines=42> */
[----:B---3--:R-:W-:Y:S02]  /*02a0*/  ISETP.GT.U32.AND P1, PT, R16, UR6, PT ;  /* 0x0000000610007c0c */ /* 0x008fe4000bf24070 */
[----:B----4-:R-:W-:Y:S02]  /*02b0*/  ISETP.GT.U32.AND P0, PT, R4, UR6, PT ;  /* 0x0000000604007c0c */ /* 0x010fe4000bf04070 */
[----:B------:R-:W-:Y:S02]  /*02c0*/  ISETP.GT.AND.EX P1, PT, R17, UR7, PT, P1 ;  /* 0x0000000711007c0c */ /* 0x000fe4000bf24310 */
[----:B------:R-:W-:-:S02]  /*02d0*/  ISETP.GT.AND.EX P0, PT, R5, UR7, PT, P0 ;  /* 0x0000000705007c0c */ /* 0x000fc4000bf04300 */
[----:B------:R-:W-:Y:S02]  /*02e0*/  SEL R10, R16, UR6, P1 ;  /* 0x00000006100a7c07 */ /* 0x000fe40008800000 */
[----:B------:R-:W-:Y:S02]  /*02f0*/  SEL R11, R17, UR7, P1 ;  /* 0x00000007110b7c07 */ /* 0x000fe40008800000 */
[----:B------:R-:W-:Y:S02]  /*0300*/  SEL R16, R4, UR6, P0 ;  /* 0x0000000604107c07 */ /* 0x000fe40008000000 */
[----:B------:R-:W-:-:S05]  /*0310*/  SEL R17, R5, UR7, P0 ;  /* 0x0000000705117c07 */ /* 0x000fca0008000000 */
[----:B------:R0:W-:Y:S01]  /*0320*/  @!P2 STG.E.64 desc[UR4][R14.64], R16 ;  /* 0x000000100e00a986 */ /* 0x0001e2000c101b04 */
[----:B--2---:R-:W-:-:S04]  /*0330*/  ISETP.GT.U32.AND P3, PT, R6, UR6, PT ;  /* 0x0000000606007c0c */ /* 0x004fc8000bf64070 */
[----:B------:R-:W-:Y:S02]  /*0340*/  ISETP.GT.AND.EX P0, PT, R7, UR7, PT, P3 ;  /* 0x0000000707007c0c */ /* 0x000fe4000bf04330 */
[----:B------:R-:W-:Y:S02]  /*0350*/  ISETP.GE.AND P3, PT, R13, R0, PT ;  /* 0x000000000d00720c */ /* 0x000fe40003f66270 */
[----:B------:R-:W-:Y:S02]  /*0360*/  SEL R18, R6, UR6, P0 ;  /* 0x0000000606127c07 */ /* 0x000fe40008000000 */
[----:B------:R-:W-:Y:S02]  /*0370*/  SEL R19, R7, UR7, P0 ;  /* 0x0000000707137c07 */ /* 0x000fe40008000000 */
[----:B------:R-:W-:-:S04]  /*0380*/  ISETP.GT.U32.AND P1, PT, R8, UR6, PT ;  /* 0x0000000608007c0c */ /* 0x000fc8000bf24070 */
[----:B------:R-:W-:-:S04]  /*0390*/  ISETP.GT.AND.EX P1, PT, R9, UR7, PT, P1 ;  /* 0x0000000709007c0c */ /* 0x000fc8000bf24310 */
        /* <DEDUP_REMOVED lines=13> */
.L_x_35414:
[----:B------:R-:W-:Y:S05]  /*0470*/  BSYNC B0 ;  /* 0x0000000000007941 */ /* 0x000fea0003800000 */
.L_x_35413:
[----:B------:R-:W-:-:S13]  /*0480*/  ISETP.GE.AND P0, PT, R13, R0, PT ;  /* 0x000000000d00720c */ /* 0x000fda0003f06270 */
[----:B------:R-:W-:Y:S05]  /*0490*/  @P0 EXIT ;  /* 0x000000000000094d */ /* 0x000fea0003800000 */
[----:B0-----:R-:W0:Y:S01]  /*04a0*/  LDC.64 R6, c[0x0][0x228] ;  /* 0x00008a00ff067b82 */ /* 0x001e220000000a00 */
[----:B------:R-:W-:-:S04]  /*04b0*/  IMAD R3, R2, 0x200, R13 ;  /* 0x0000020002037824 */ /* 0x000fc800078e020d */
[----:B0-----:R-:W-:-:S05]  /*04c0*/  IMAD.WIDE.U32 R2, R3, 0x8, R6 ;  /* 0x0000000803027825 */ /* 0x001fca00078e0006 */
[----:B------:R-:W-:Y:S01]  /*04d0*/  STG.E.64 desc[UR4][R2.64], R4 ;  /* 0x0000000402007986 */ /* 0x000fe2000c101b04 */
[----:B------:R-:W-:Y:S05]  /*04e0*/  EXIT ;  /* 0x000000000000794d */ /* 0x000fea0003800000 */
.L_x_35415:
        /* <DEDUP_REMOVED lines=9> */
.L_x_42428:


//--------------------- .text._ZN2at6native29vectorized_elementwise_kernelILi2ENS0_13AUnaryFunctorIlllZZZNS0_19maximum_kernel_cudaERNS_18TensorIteratorBaseEENKUlvE_clEvENKUlvE2_clEvEUlllE_EESt5arrayIPcLm2EEEEviT0_T1_ --------------------------
	.section	.text._ZN2at6native29vectorized_elementwise_kernelILi2ENS0_13AUnaryFunctorIlllZZZNS0_19maximum_kernel_cudaERNS_18TensorIteratorBaseEENKUlvE_clEvENKUlvE2_clEvEUlllE_EESt5arrayIPcLm2EEEEviT0_T1_,"ax",@progbits
	.align	128
        .global         _ZN2at6native29vectorized_elementwise_kernelILi2ENS0_13AUnaryFunctorIlllZZZNS0_19maximum_kernel_cudaERNS_18TensorIteratorBaseEENKUlvE_clEvENKUlvE2_clEvEUlllE_EESt5arrayIPcLm2EEEEviT0_T1_
        .type           _ZN2at6native29vectorized_elementwise_kernelILi2ENS0_13AUnaryFunctorIlllZZZNS0_19maximum_kernel_cudaERNS_18TensorIteratorBaseEENKUlvE_clEvENKUlvE2_clEvEUlllE_EESt5arrayIPcLm2EEEEviT0_T1_,@function
        .size           _ZN2at6native29vectorized_elementwise_kernelILi2ENS0_13AUnaryFunctorIlllZZZNS0_19maximum_kernel_cudaERNS_18TensorIteratorBaseEENKUlvE_clEvENKUlvE2_clEvEUlllE_EESt5arrayIPcLm2EEEEviT0_T1_,(.L_x_42429 - _ZN2at6native29vectorized_elementwise_kernelILi2ENS0_13AUnaryFunctorIlllZZZNS0_19maximum_kernel_cudaERNS_18TensorIteratorBaseEENKUlvE_clEvENKUlvE2_clEvEUlllE_EESt5arrayIPcLm2EEEEviT0_T1_)
        .other          _ZN2at6native29vectorized_elementwise_kernelILi2ENS0_13AUnaryFunctorIlllZZZNS0_19maximum_kernel_cudaERNS_18TensorIteratorBaseEENKUlvE_clEvENKUlvE2_clEvEUlllE_EESt5arrayIPcLm2EEEEviT0_T1_,@"STO_CUDA_ENTRY STV_DEFAULT"
_ZN2at6native29vectorized_elementwise_kernelILi2ENS0_13AUnaryFunctorIlllZZZNS0_19maximum_kernel_cudaERNS_18TensorIteratorBaseEENKUlvE_clEvENKUlvE2_clEvEUlllE_EESt5arrayIPcLm2EEEEviT0_T1_:
.text._ZN2at6native29vectorized_elementwise_kernelILi2ENS0_13AUnaryFunctorIlllZZZNS0_19maximum_kernel_cudaERNS_18TensorIteratorBaseEENKUlvE_clEvENKUlvE2_clEvEUlllE_EESt5arrayIPcLm2EEEEviT0_T1_:
        /* <DEDUP_REMOVED lines=20> */
[----:B---3--:R-:W-:Y:S02]  /*0140*/  ISETP.GT.U32.AND P0, PT, R10, UR6, PT ;  /* 0x000000060a007c0c */ /* 0x008fe4000bf04070 */
[----:B------:R-:W-:Y:S02]  /*0150*/  ISETP.GT.U32.AND P1, PT, R8, UR6, PT ;  /* 0x0000000608007c0c */ /* 0x000fe4000bf24070 */
[----:B------:R-:W-:Y:S02]  /*0160*/  ISETP.GT.AND.EX P0, PT, R11, UR7, PT, P0 ;  /* 0x000000070b007c0c */ /* 0x000fe4000bf04300 */
[----:B----4-:R-:W-:Y:S02]  /*0170*/  ISETP.GT.U32.AND P2, PT, R18, UR6, PT ;  /* 0x0000000612007c0c */ /* 0x010fe4000bf44070 */
[----:B------:R-:W-:Y:S02]  /*0180*/  ISETP.GT.AND.EX P1, PT, R9, UR7, PT, P1 ;  /* 0x0000000709007c0c */ /* 0x000fe4000bf24310 */
[----:B------:R-:W-:-:S02]  /*0190*/  SEL R2, R10, UR6, P0 ;  /* 0x000000060a027c07 */ /* 0x000fc40008000000 */
[----:B------:R-:W-:Y:S02]  /*01a0*/  SEL R3, R11, UR7, P0 ;  /* 0x000000070b037c07 */ /* 0x000fe40008000000 */
[C---:B------:R-:W-:Y:S02]  /*01b0*/  ISETP.GT.AND.EX P0, PT, R19.reuse, UR7, PT, P2 ;  /* 0x0000000713007c0c */ /* 0x040fe4000bf04320 */
[----:B------:R-:W-:Y:S02]  /*01c0*/  SEL R0, R8, UR6, P1 ;  /* 0x0000000608007c07 */ /* 0x000fe40008800000 */
[----:B------:R-:W-:Y:S02]  /*01d0*/  SEL R8, R18, UR6, P0 ;  /* 0x0000000612087c07 */ /* 0x000fe40008000000 */
[----:B------:R-:W-:Y:S02]  /*01e0*/  SEL R19, R19, UR7, P0 ;  /* 0x0000000713137c07 */ /* 0x000fe40008000000 */
[----:B-----5:R-:W-:Y:S01]  /*01f0*/  ISETP.GT.U32.AND P0, PT, R14, UR6, PT ;  /* 0x000000060e007c0c */ /* 0x020fe2000bf04070 */
[----:B------:R-:W-:Y:S01]  /*0200*/  IMAD.MOV.U32 R18, RZ, RZ, R8 ;  /* 0x000000ffff127224 */ /* 0x000fe200078e0008 */
[----:B------:R-:W-:-:S02]  /*0210*/  ISETP.GT.U32.AND P3, PT, R16, UR6, PT ;  /* 0x0000000610007c0c */ /* 0x000fc4000bf64070 */
[----:B------:R-:W-:Y:S02]  /*0220*/  SEL R9, R9, UR7, P1 ;  /* 0x0000000709097c07 */ /* 0x000fe40008800000 */
[----:B------:R-:W-:Y:S02]  /*0230*/  ISETP.GT.AND.EX P0, PT, R15, UR7, PT, P0 ;  /* 0x000000070f007c0c */ /* 0x000fe4000bf04300 */
[----:B------:R-:W-:Y:S02]  /*0240*/  ISETP.GT.AND.EX P1, PT, R17, UR7, PT, P3 ;  /* 0x0000000711007c0c */ /* 0x000fe4000bf24330 */
[----:B------:R-:W-:Y:S02]  /*0250*/  ISETP.GT.U32.AND P2, PT, R6, UR6, PT ;  /* 0x0000000606007c0c */ /* 0x000fe4000bf44070 */
[----:B------:R-:W-:Y:S02]  /*0260*/  ISETP.GT.U32.AND P3, PT, R4, UR6, PT ;  /* 0x0000000604007c0c */ /* 0x000fe4000bf64070 */
[----:B------:R-:W-:-:S02]  /*0270*/  SEL R14, R14, UR6, P0 ;  /* 0x000000060e0e7c07 */ /* 0x000fc40008000000 */
[----:B------:R-:W-:Y:S02]  /*0280*/  SEL R15, R15, UR7, P0 ;  /* 0x000000070f0f7c07 */ /* 0x000fe40008000000 */
[----:B------:R-:W-:Y:S02]  /*0290*/  ISETP.GT.AND.EX P0, PT, R7, UR7, PT, P2 ;  /* 0x0000000707007c0c */ /* 0x000fe4000bf04320 */
[----:B------:R-:W-:Y:S02]  /*02a0*/  ISETP.GT.AND.EX P2, PT, R5, UR7, PT, P3 ;  /* 0x0000000705007c0c */ /* 0x000fe4000bf44330 */
[----:B------:R-:W-:Y:S02]  /*02b0*/  SEL R10, R16, UR6, P1 ;  /* 0x00000006100a7c07 */ /* 0x000fe40008800000 */
[----:B------:R-:W-:Y:S02]  /*02c0*/  SEL R11, R17, UR7, P1 ;  /* 0x00000007110b7c07 */ /* 0x000fe40008800000 */
[----:B------:R-:W-:Y:S01]  /*02d0*/  ISETP.GT.U32.AND P1, PT, R12, UR6, PT ;  /* 0x000000060c007c0c */ /* 0x000fe2000bf24070 */
        /* <DEDUP_REMOVED lines=9> */
[----:B------:R-:W-:Y:S01]  /*0370*/  ISETP.GT.AND.EX P1, PT, R13, UR7, PT, P1 ;  /* 0x000000070d007c0c */ /* 0x000fe2000bf24310 */
        /* <DEDUP_REMOVED lines=12> */
.L_x_35416:
        /* <DEDUP_REMOVED lines=66> */
[----:B---3--:R-:W-:-:S04]  /*0860*/  ISETP.GT.U32.AND P1, PT, R6, UR6, PT ;  /* 0x0000000606007c0c */ /* 0x008fc8000bf24070 */
[----:B------:R-:W-:-:S04]  /*0870*/  ISETP.GT.AND.EX P1, PT, R7, UR7, PT, P1 ;  /* 0x0000000707007c0c */ /* 0x000fc8000bf24310 */
[----:B------:R-:W-:Y:S02]  /*0880*/  SEL R4, R6, UR6, P1 ;  /* 0x0000000606047c07 */ /* 0x000fe40008800000 */
[----:B------:R-:W-:Y:S02]  /*0890*/  SEL R5, R7, UR7, P1 ;  /* 0x0000000707057c07 */ /* 0x000fe40008800000 */
[----:B-----5:R-:W-:-:S04]  /*08a0*/  ISETP.GT.U32.AND P2, PT, R8, UR6, PT ;  /* 0x0000000608007c0c */ /* 0x020fc8000bf44070 */
[----:B------:R-:W-:-:S04]  /*08b0*/  ISETP.GT.AND.EX P1, PT, R9, UR7, PT, P2 ;  /* 0x0000000709007c0c */ /* 0x000fc8000bf24320 */
[----:B------:R-:W-:Y:S02]  /*08c0*/  SEL R6, R8, UR6, P1 ;  /* 0x0000000608067c07 */ /* 0x000fe40008800000 */
[----:B------:R-:W-:Y:S02]  /*08d0*/  SEL R7, R9, UR7, P1 ;  /* 0x0000000709077c07 */ /* 0x000fe40008800000 */
[----:B----4-:R-:W-:Y:S02]  /*08e0*/  ISETP.GT.U32.AND P2, PT, R12, UR6, PT ;  /* 0x000000060c007c0c */ /* 0x010fe4000bf44070 */
[----:B------:R-:W-:-:S04]  /*08f0*/  ISETP.GT.U32.AND P0, PT, R18, UR6, PT ;  /* 0x0000000612007c0c */ /* 0x000fc8000bf04070 */
[----:B------:R-:W-:-:S04]  /*0900*/  ISETP.GT.AND.EX P0, PT, R19, UR7, PT, P0 ;  /* 0x0000000713007c0c */ /* 0x000fc8000bf04300 */
[----:B------:R-:W-:Y:S02]  /*0910*/  SEL R14, R18, UR6, P0 ;  /* 0x00000006120e7c07 */ /* 0x000fe40008000000 */
[----:B------:R-:W-:Y:S02]  /*0920*/  SEL R15, R19, UR7, P0 ;  /* 0x00000007130f7c07 */ /* 0x000fe40008000000 */
[----:B------:R-:W-:Y:S02]  /*0930*/  ISETP.GT.U32.AND P0, PT, R10, UR6, PT ;  /* 0x000000060a007c0c */ /* 0x000fe4000bf04070 */
[----:B------:R-:W-:Y:S01]  /*0940*/  ISETP.GT.AND.EX P1, PT, R13, UR7, PT, P2 ;  /* 0x000000070d007c0c */ /* 0x000fe2000bf24320 */
[----:B------:R0:W-:Y:S01]  /*0950*/  @!P3 STG.E.64 desc[UR4][R16.64], R14 ;  /* 0x0000000e1000b986 */ /* 0x0001e2000c101b04 */
[----:B------:R-:W-:Y:S02]  /*0960*/  ISETP.GT.AND.EX P0, PT, R11, UR7, PT, P0 ;  /* 0x000000070b007c0c */ /* 0x000fe4000bf04300 */
[----:B------:R-:W-:-:S02]  /*0970*/  ISETP.GE.AND P3, PT, R3, R2, PT ;  /* 0x000000020300720c */ /* 0x000fc40003f66270 */
[----:B------:R-:W-:Y:S02]  /*0980*/  SEL R8, R10, UR6, P0 ;  /* 0x000000060a087c07 */ /* 0x000fe40008000000 */
[----:B------:R-:W-:Y:S02]  /*0990*/  SEL R9, R11, UR7, P0 ;  /* 0x000000070b097c07 */ /* 0x000fe40008000000 */
[----:B------:R-:W-:Y:S02]  /*09a0*/  SEL R10, R12, UR6, P1 ;  /* 0x000000060c0a7c07 */ /* 0x000fe40008800000 */
[----:B------:R-:W-:Y:S02]  /*09b0*/  SEL R11, R13, UR7, P1 ;  /* 0x000000070d0b7c07 */ /* 0x000fe40008800000 */
[----:B------:R-:W-:Y:S02]  /*09c0*/  ISETP.GT.U32.AND P0, PT, R24, UR6, PT ;  /* 0x0000000618007c0c */ /* 0x000fe4000bf04070 */
[----:B--2---:R-:W-:-:S02]  /*09d0*/  ISETP.GT.U32.AND P1, PT, R20, UR6, PT ;  /* 0x0000000614007c0c */ /* 0x004fc4000bf24070 */
[----:B------:R-:W-:Y:S02]  /*09e0*/  ISETP.GT.U32.AND P2, PT, R22, UR6, PT ;  /* 0x0000000616007c0c */ /* 0x000fe4000bf44070 */
[----:B------:R-:W-:Y:S02]  /*09f0*/  ISETP.GT.AND.EX P0, PT, R25, UR7, PT, P0 ;  /* 0x0000000719007c0c */ /* 0x000fe4000bf04300 */
[----:B------:R-:W-:Y:S02]  /*0a00*/  ISETP.GT.AND.EX P1, PT, R21, UR7, PT, P1 ;  /* 0x0000000715007c0c */ /* 0x000fe4000bf24310 */
[----:B------:R-:W-:Y:S02]  /*0a10*/  ISETP.GT.AND.EX P2, PT, R23, UR7, PT, P2 ;  /* 0x0000000717007c0c */ /* 0x000fe4000bf44320 */
        /* <DEDUP_REMOVED lines=19> */
.L_x_35419:
[----:B------:R-:W-:-:S13]  /*0b50*/  ISETP.GE.AND P0, PT, R3, R2, PT ;  /* 0x000000020300720c */ /* 0x000fda0003f06270 */
[----:B------:R-:W-:Y:S05]  /*0b60*/  @P0 BRA `(.L_x_35421) ;  /* 0x0000000000300947 */ /* 0x000fea0003800000 */
[----:B0-----:R-:W0:Y:S01]  /*0b70*/  LDC.64 R4, c[0x0][0x228] ;  /* 0x00008a00ff047b82 */ /* 0x001e220000000a00 */
[----:B------:R-:W-:Y:S02]  /*0b80*/  IMAD.IADD R7, R0, 0x1, R3 ;  /* 0x0000000100077824 */ /* 0x000fe400078e0203 */
[----:B------:R-:W-:Y:S02]  /*0b90*/  VIADD R3, R3, 0x80 ;  /* 0x0000008003037836 */ /* 0x000fe40000000000 */
[----:B0-----:R-:W-:-:S05]  /*0ba0*/  IMAD.WIDE.U32 R4, R7, 0x8, R4 ;  /* 0x0000000807047825 */ /* 0x001fca00078e0004 */
[----:B------:R1:W-:Y:S02]  /*0bb0*/  STG.E.64 desc[UR4][R4.64], R8 ;  /* 0x0000000804007986 */ /* 0x0003e4000c101b04 */
.L_x_35420:
[----:B------:R-:W-:-:S13]  /*0bc0*/  ISETP.GE.AND P0, PT, R3, R2, PT ;  /* 0x000000020300720c */ /* 0x000fda0003f06270 */
[----:B------:R-:W-:Y:S05]  /*0bd0*/  @P0 BRA `(.L_x_35422) ;  /* 0x0000000000340947 */ /* 0x000fea0003800000 */
[----:B01----:R-:W0:Y:S01]  /*0be0*/  LDC.64 R4, c[0x0][0x228] ;  /* 0x00008a00ff047b82 */ /* 0x003e220000000a00 */
[----:B------:R-:W-:Y:S02]  /*0bf0*/  IMAD.IADD R7, R0, 0x1, R3 ;  /* 0x0000000100077824 */ /* 0x000fe400078e0203 */
[----:B------:R-:W-:Y:S02]  /*0c00*/  VIADD R3, R3, 0x80 ;  /* 0x0000008003037836 */ /* 0x000fe40000000000 */
[----:B0-----:R-:W-:-:S05]  /*0c10*/  IMAD.WIDE.U32 R4, R7, 0x8, R4 ;  /* 0x0000000807047825 */ /* 0x001fca00078e0004 */
[----:B------:R1:W-:Y:S02]  /*0c20*/  STG.E.64 desc[UR4][R4.64], R10 ;  /* 0x0000000a04007986 */ /* 0x0003e4000c101b04 */
.L_x_35421:
        /* <DEDUP_REMOVED lines=8> */
.L_x_35422:
[----:B------:R-:W-:Y:S05]  /*0cb0*/  BSYNC B1 ;  /* 0x0000000000017941 */ /* 0x000fea0003800000 */
.L_x_35418:
[----:B------:R-:W-:-:S13]  /*0cc0*/  ISETP.GE.AND P0, PT, R3, R2, PT ;  /* 0x000000020300720c */ /* 0x000fda0003f06270 */
[----:B012---:R-:W0:Y:S01]  /*0cd0*/  @!P0 LDC.64 R4, c[0x0][0x228] ;  /* 0x00008a00ff048b82 */ /* 0x007e220000000a00 */
[----:B------:R-:W-:Y:S02]  /*0ce0*/  @!P0 IMAD.IADD R7, R0, 0x1, R3 ;  /* 0x0000000100078824 */ /* 0x000fe400078e0203 */
[----:B------:R-:W-:Y:S02]  /*0cf0*/  @!P0 VIADD R3, R3, 0x80 ;  /* 0x0000008003038836 */ /* 0x000fe40000000000 */
[----:B0-----:R-:W-:-:S05]  /*0d00*/  @!P0 IMAD.WIDE.U32 R4, R7, 0x8, R4 ;  /* 0x0000000807048825 */ /* 0x001fca00078e0004 */
[----:B------:R2:W-:Y:S02]  /*0d10*/  @!P0 STG.E.64 desc[UR4][R4.64], R16 ;  /* 0x0000001004008986 */ /* 0x0005e4000c101b04 */
.L_x_35423:
[----:B------:R-:W-:Y:S05]  /*0d20*/  BSYNC B0 ;  /* 0x0000000000007941 */ /* 0x000fea0003800000 */
.L_x_35417:
        /* <DEDUP_REMOVED lines=8> */
.L_x_35424:
        /* <DEDUP_REMOVED lines=13> */
.L_x_42429:


//--------------------- .text._ZN2at6native29vectorized_elementwise_kernelILi4ENS0_13AUnaryFunctorIlllZZZNS0_19maximum_kernel_cudaERNS_18TensorIteratorBaseEENKUlvE_clEvENKUlvE2_clEvEUlllE_EESt5arrayIPcLm2EEEEviT0_T1_ --------------------------
	.section	.text._ZN2at6native29vectorized_elementwise_kernelILi4ENS0_13AUnaryFunctorIlllZZZNS0_19maximum_kernel_cudaERNS_18TensorIteratorBaseEENKUlvE_clEvENKUlvE2_clEvEUlllE_EESt5arrayIPcLm2EEEEviT0_T1_,"ax",@progbits
	.align	128
        .global         _ZN2at6native29vectorized_elementwise_kernelILi4ENS0_13AUnaryFunctorIlllZZZNS0_19maximum_kernel_cudaERNS_18TensorIteratorBaseEENKUlvE_clEvENKUlvE2_clEvEUlllE_EESt5arrayIPcLm2EEEEviT0_T1_
        .type           _ZN2at6native29vectorized_elementwise_kernelILi4ENS0_13AUnaryFunctorIlllZZZNS0_19maximum_kernel_cudaERNS_18TensorIteratorBaseEENKUlvE_clEvENKUlvE2_clEvEUlllE_EESt5arrayIPcLm2EEEEviT0_T1_,@function
        .size           _ZN2at6native29vectorized_elementwise_kernelILi4ENS0_13AUnaryFunctorIlllZZZNS0_19maximum_kernel_cudaERNS_18TensorIteratorBaseEENKUlvE_clEvENKUlvE2_clEvEUlllE_EESt5arrayIPcLm2EEEEviT0_T1_,(.L_x_42430 - _ZN2at6native29vectorized_elementwise_kernelILi4ENS0_13AUnaryFunctorIlllZZZNS0_19maximum_kernel_cudaERNS_18TensorIteratorBaseEENKUlvE_clEvENKUlvE2_clEvEUlllE_EESt5arrayIPcLm2EEEEviT0_T1_)
        .other          _ZN2at6native29vectorized_elementwise_kernelILi4ENS0_13AUnaryFunctorIlllZZZNS0_19maximum_kernel_cudaERNS_18TensorIteratorBaseEENKUlvE_clEvENKUlvE2_clEvEUlllE_EESt5arrayIPcLm2EEEEviT0_T1_,@"STO_CUDA_ENTRY STV_DEFAULT"
_ZN2at6native29vectorized_elementwise_kernelILi4ENS0_13AUnaryFunctorIlllZZZNS0_19maximum_kernel_cudaERNS_18TensorIteratorBaseEENKUlvE_clEvENKUlvE2_clEvEUlllE_EESt5arrayIPcLm2EEEEviT0_T1_:
.text._ZN2at6native29vectorized_elementwise_kernelILi4ENS0_13AUnaryFunctorIlllZZZNS0_19maximum_kernel_cudaERNS_18TensorIteratorBaseEENKUlvE_clEvENKUlvE2_clEvEUlllE_EESt5arrayIPcLm2EEEEviT0_T1_:
        /* <DEDUP_REMOVED lines=68> */
.L_x_35425:
        /* <DEDUP_REMOVED lines=113> */
.L_x_35428:
[----:B------:R-:W-:-:S13]  /*0b50*/  ISETP.GE.AND P0, PT, R3, R2, PT ;  /* 0x000000020300720c */ /* 0x000fda0003f06270 */
[----:B------:R-:W-:Y:S05]  /*0b60*/  @P0 BRA `(.L_x_35430) ;  /* 0x0000000000300947 */ /* 0x000fea0003800000 */
[----:B0-----:R-:W0:Y:S01]  /*0b70*/  LDC.64 R4, c[0x0][0x228] ;  /* 0x00008a00ff047b82 */ /* 0x001e220000000a00 */
[----:B------:R-:W-:Y:S02]  /*0b80*/  IMAD.IADD R7, R0, 0x1, R3 ;  /* 0x0000000100077824 */ /* 0x000fe400078e0203 */
[----:B------:R-:W-:Y:S02]  /*0b90*/  VIADD R3, R3, 0x80 ;  /* 0x0000008003037836 */ /* 0x000fe40000000000 */
[----:B0-----:R-:W-:-:S05]  /*0ba0*/  IMAD.WIDE.U32 R4, R7, 0x8, R4 ;  /* 0x0000000807047825 */ /* 0x001fca00078e0004 */
[----:B------:R1:W-:Y:S02]  /*0bb0*/  STG.E.64 desc[UR4][R4.64], R8 ;  /* 0x0000000804007986 */ /* 0x0003e4000c101b04 */
.L_x_35429:
[----:B------:R-:W-:-:S13]  /*0bc0*/  ISETP.GE.AND P0, PT, R3, R2, PT ;  /* 0x000000020300720c */ /* 0x000fda0003f06270 */
[----:B------:R-:W-:Y:S05]  /*0bd0*/  @P0 BRA `(.L_x_35431) ;  /* 0x0000000000340947 */ /* 0x000fea0003800000 */
[----:B01----:R-:W0:Y:S01]  /*0be0*/  LDC.64 R4, c[0x0][0x228] ;  /* 0x00008a00ff047b82 */ /* 0x003e220000000a00 */
[----:B------:R-:W-:Y:S02]  /*0bf0*/  IMAD.IADD R7, R0, 0x1, R3 ;  /* 0x0000000100077824 */ /* 0x000fe400078e0203 */
[----:B------:R-:W-:Y:S02]  /*0c00*/  VIADD R3, R3, 0x80 ;  /* 0x0000008003037836 */ /* 0x000fe40000000000 */
[----:B0-----:R-:W-:-:S05]  /*0c10*/  IMAD.WIDE.U32 R4, R7, 0x8, R4 ;  /* 0x0000000807047825 */ /* 0x001fca00078e0004 */
[----:B------:R1:W-:Y:S02]  /*0c20*/  STG.E.64 desc[UR4][R4.64], R10 ;  /* 0x0000000a04007986 */ /* 0x0003e4000c101b04 */
.L_x_35430:
        /* <DEDUP_REMOVED lines=8> */
.L_x_35431:
[----:B------:R-:W-:Y:S05]  /*0cb0*/  BSYNC B1 ;  /* 0x0000000000017941 */ /* 0x000fea0003800000 */
.L_x_35427:
[----:B------:R-:W-:-:S13]  /*0cc0*/  ISETP.GE.AND P0, PT, R3, R2, PT ;  /* 0x000000020300720c */ /* 0x000fda0003f06270 */
[----:B012---:R-:W0:Y:S01]  /*0cd0*/  @!P0 LDC.64 R4, c[0x0][0x228] ;  /* 0x00008a00ff048b82 */ /* 0x007e220000000a00 */
[----:B------:R-:W-:Y:S02]  /*0ce0*/  @!P0 IMAD.IADD R7, R0, 0x1, R3 ;  /* 0x0000000100078824 */ /* 0x000fe400078e0203 */
[----:B------:R-:W-:Y:S02]  /*0cf0*/  @!P0 VIADD R3, R3, 0x80 ;  /* 0x0000008003038836 */ /* 0x000fe40000000000 */
[----:B0-----:R-:W-:-:S05]  /*0d00*/  @!P0 IMAD.WIDE.U32 R4, R7, 0x8, R4 ;  /* 0x0000000807048825 */ /* 0x001fca00078e0004 */
[----:B------:R2:W-:Y:S02]  /*0d10*/  @!P0 STG.E.64 desc[UR4][R4.64], R16 ;  /* 0x0000001004008986 */ /* 0x0005e4000c101b04 */
.L_x_35432:
[----:B------:R-:W-:Y:S05]  /*0d20*/  BSYNC B0 ;  /* 0x0000000000007941 */ /* 0x000fea0003800000 */
.L_x_35426:
        /* <DEDUP_REMOVED lines=8> */
.L_x_35433:
        /* <DEDUP_REMOVED lines=13> */
.L_x_42430:


//--------------------- .text._ZN2at6native29vectorized_elementwise_kernelILi8ENS0_13AUnaryFunctorIlllZZZNS0_19maximum_kernel_cudaERNS_18TensorIteratorBaseEENKUlvE_clEvENKUlvE2_clEvEUlllE_EESt5arrayIPcLm2EEEEviT0_T1_ --------------------------
	.section	.text._ZN2at6native29vectorized_elementwise_kernelILi8ENS0_13AUnaryFunctorIlllZZZNS0_19maximum_kernel_cudaERNS_18TensorIteratorBaseEENKUlvE_clEvENKUlvE2_clEvEUlllE_EESt5arrayIPcLm2EEEEviT0_T1_,"ax",@progbits
	.align	128
        .global         _ZN2at6native29vectorized_elementwise_kernelILi8ENS0_13AUnaryFunctorIlllZZZNS0_19maximum_kernel_cudaERNS_18TensorIteratorBaseEENKUlvE_clEvENKUlvE2_clEvEUlllE_EESt5arrayIPcLm2EEEEviT0_T1_
        .type           _ZN2at6native29vectorized_elementwise_kernelILi8ENS0_13AUnaryFunctorIlllZZZNS0_19maximum_kernel_cudaERNS_18TensorIteratorBaseEENKUlvE_clEvENKUlvE2_clEvEUlllE_EESt5arrayIPcLm2EEEEviT0_T1_,@function
        .size           _ZN2at6native29vectorized_elementwise_kernelILi8ENS0_13AUnaryFunctorIlllZZZNS0_19maximum_kernel_cudaERNS_18TensorIteratorBaseEENKUlvE_clEvENKUlvE2_clEvEUlllE_EESt5arrayIPcLm2EEEEviT0_T1_,(.L_x_42431 - _ZN2at6native29vectorized_elementwise_kernelILi8ENS0_13AUnaryFunctorIlllZZZNS0_19maximum_kernel_cudaERNS_18TensorIteratorBaseEENKUlvE_clEvENKUlvE2_clEvEUlllE_EESt5arrayIPcLm2EEEEviT0_T1_)
        .other          _ZN2at6native29vectorized_elementwise_kernelILi8ENS0_13AUnaryFunctorIlllZZZNS0_19maximum_kernel_cudaERNS_18TensorIteratorBaseEENKUlvE_clEvENKUlvE2_clEvEUlllE_EESt5arrayIPcLm2EEEEviT0_T1_,@"STO_CUDA_ENTRY STV_DEFAULT"
_ZN2at6native29vectorized_elementwise_kernelILi8ENS0_13AUnaryFunctorIlllZZZNS0_19maximum_kernel_cudaERNS_18TensorIteratorBaseEENKUlvE_clEvENKUlvE2_clEvEUlllE_EESt5arrayIPcLm2EEEEviT0_T1_:
.text._ZN2at6native29vectorized_elementwise_kernelILi8ENS0_13AUnaryFunctorIlllZZZNS0_19maximum_kernel_cudaERNS_18TensorIteratorBaseEENKUlvE_clEvENKUlvE2_clEvEUlllE_EESt5arrayIPcLm2EEEEviT0_T1_:
        /* <DEDUP_REMOVED lines=68> */
.L_x_35434:
        /* <DEDUP_REMOVED lines=113> */
.L_x_35437:
[----:B------:R-:W-:-:S13]  /*0b50*/  ISETP.GE.AND P0, PT, R3, R2, PT ;  /* 0x000000020300720c */ /* 0x000fda0003f06270 */
[----:B------:R-:W-:Y:S05]  /*0b60*/  @P0 BRA `(.L_x_35439) ;  /* 0x0000000000300947 */ /* 0x000fea0003800000 */
[----:B0-----:R-:W0:Y:S01]  /*0b70*/  LDC.64 R4, c[0x0][0x228] ;  /* 0x00008a00ff047b82 */ /* 0x001e220000000a00 */
[----:B------:R-:W-:Y:S02]  /*0b80*/  IMAD.IADD R7, R0, 0x1, R3 ;  /* 0x0000000100077824 */ /* 0x000fe400078e0203 */
[----:B------:R-:W-:Y:S02]  /*0b90*/  VIADD R3, R3, 0x80 ;  /* 0x0000008003037836 */ /* 0x000fe40000000000 */
[----:B0-----:R-:W-:-:S05]  /*0ba0*/  IMAD.WIDE.U32 R4, R7, 0x8, R4 ;  /* 0x0000000807047825 */ /* 0x001fca00078e0004 */
[----:B------:R1:W-:Y:S02]  /*0bb0*/  STG.E.64 desc[UR4][R4.64], R8 ;  /* 0x0000000804007986 */ /* 0x0003e4000c101b04 */
.L_x_35438:
[----:B------:R-:W-:-:S13]  /*0bc0*/  ISETP.GE.AND P0, PT, R3, R2, PT ;  /* 0x000000020300720c */ /* 0x000fda0003f06270 */
[----:B------:R-:W-:Y:S05]  /*0bd0*/  @P0 BRA `(.L_x_35440) ;  /* 0x0000000000340947 */ /* 0x000fea0003800000 */
[----:B01----:R-:W0:Y:S01]  /*0be0*/  LDC.64 R4, c[0x0][0x228] ;  /* 0x00008a00ff047b82 */ /* 0x003e220000000a00 */
[----:B------:R-:W-:Y:S02]  /*0bf0*/  IMAD.IADD R7, R0, 0x1, R3 ;  /* 0x0000000100077824 */ /* 0x000fe400078e0203 */
[----:B------:R-:W-:Y:S02]  /*0c00*/  VIADD R3, R3, 0x80 ;  /* 0x0000008003037836 */ /* 0x000fe40000000000 */
[----:B0-----:R-:W-:-:S05]  /*0c10*/  IMAD.WIDE.U32 R4, R7, 0x8, R4 ;  /* 0x0000000807047825 */ /* 0x001fca00078e0004 */
[----:B------:R1:W-:Y:S02]  /*0c20*/  STG.E.64 desc[UR4][R4.64], R10 ;  /* 0x0000000a04007986 */ /* 0x0003e4000c101b04 */
.L_x_35439:
        /* <DEDUP_REMOVED lines=8> */
.L_x_35440:
[----:B------:R-:W-:Y:S05]  /*0cb0*/  BSYNC B1 ;  /* 0x0000000000017941 */ /* 0x000fea0003800000 */
.L_x_35436:
[----:B------:R-:W-:-:S13]  /*0cc0*/  ISETP.GE.AND P0, PT, R3, R2, PT ;  /* 0x000000020300720c */ /* 0x000fda0003f06270 */
[----:B012---:R-:W0:Y:S01]  /*0cd0*/  @!P0 LDC.64 R4, c[0x0][0x228] ;  /* 0x00008a00ff048b82 */ /* 0x007e220000000a00 */
[----:B------:R-:W-:Y:S02]  /*0ce0*/  @!P0 IMAD.IADD R7, R0, 0x1, R3 ;  /* 0x0000000100078824 */ /* 0x000fe400078e0203 */
[----:B------:R-:W-:Y:S02]  /*0cf0*/  @!P0 VIADD R3, R3, 0x80 ;  /* 0x0000008003038836 */ /* 0x000fe40000000000 */
[----:B0-----:R-:W-:-:S05]  /*0d00*/  @!P0 IMAD.WIDE.U32 R4, R7, 0x8, R4 ;  /* 0x0000000807048825 */ /* 0x001fca00078e0004 */
[----:B------:R2:W-:Y:S02]  /*0d10*/  @!P0 STG.E.64 desc[UR4][R4.64], R16 ;  /* 0x0000001004008986 */ /* 0x0005e4000c101b04 */
.L_x_35441:
[----:B------:R-:W-:Y:S05]  /*0d20*/  BSYNC B0 ;  /* 0x0000000000007941 */ /* 0x000fea0003800000 */
.L_x_35435:
        /* <DEDUP_REMOVED lines=8> */
.L_x_35442:
        /* <DEDUP_REMOVED lines=13> */
.L_x_42431:


//--------------------- .text._ZN2at6native18elementwise_kernelILi128ELi4EZNS0_15gpu_kernel_implINS0_13BinaryFunctorIlllZZZNS0_19maximum_kernel_cudaERNS_18TensorIteratorBaseEENKUlvE_clEvENKUlvE2_clEvEUlllE_EEEEvS5_RKT_EUliE_EEviT1_ --------------------------
	.section	.text._ZN2at6native18elementwise_kernelILi128ELi4EZNS0_15gpu_kernel_implINS0_13BinaryFunctorIlllZZZNS0_19maximum_kernel_cudaERNS_18TensorIteratorBaseEENKUlvE_clEvENKUlvE2_clEvEUlllE_EEEEvS5_RKT_EUliE_EEviT1_,"ax",@progbits
	.align	128
        .global         _ZN2at6native18elementwise_kernelILi128ELi4EZNS0_15gpu_kernel_implINS0_13BinaryFunctorIlllZZZNS0_19maximum_kernel_cudaERNS_18TensorIteratorBaseEENKUlvE_clEvENKUlvE2_clEvEUlllE_EEEEvS5_RKT_EUliE_EEviT1_
        .type           _ZN2at6native18elementwise_kernelILi128ELi4EZNS0_15gpu_kernel_implINS0_13BinaryFunctorIlllZZZNS0_19maximum_kernel_cudaERNS_18TensorIteratorBaseEENKUlvE_clEvENKUlvE2_clEvEUlllE_EEEEvS5_RKT_EUliE_EEviT1_,@function
        .size           _ZN2at6native18elementwise_kernelILi128ELi4EZNS0_15gpu_kernel_implINS0_13BinaryFunctorIlllZZZNS0_19maximum_kernel_cudaERNS_18TensorIteratorBaseEENKUlvE_clEvENKUlvE2_clEvEUlllE_EEEEvS5_RKT_EUliE_EEviT1_,(.L_x_42432 - _ZN2at6native18elementwise_kernelILi128ELi4EZNS0_15gpu_kernel_implINS0_13BinaryFunctorIlllZZZNS0_19maximum_kernel_cudaERNS_18TensorIteratorBaseEENKUlvE_clEvENKUlvE2_clEvEUlllE_EEEEvS5_RKT_EUliE_EEviT1_)
        .other          _ZN2at6native18elementwise_kernelILi128ELi4EZNS0_15gpu_kernel_implINS0_13BinaryFunctorIlllZZZNS0_19maximum_kernel_cudaERNS_18TensorIteratorBaseEENKUlvE_clEvENKUlvE2_clEvEUlllE_EEEEvS5_RKT_EUliE_EEviT1_,@"STO_CUDA_ENTRY STV_DEFAULT"
_ZN2at6native18elementwise_kernelILi128ELi4EZNS0_15gpu_kernel_implINS0_13BinaryFunctorIlllZZZNS0_19maximum_kernel_cudaERNS_18TensorIteratorBaseEENKUlvE_clEvENKUlvE2_clEvEUlllE_EEEEvS5_RKT_EUliE_EEviT1_:
.text._ZN2at6native18elementwise_kernelILi128ELi4EZNS0_15gpu_kernel_implINS0_13BinaryFunctorIlllZZZNS0_19maximum_kernel_cudaERNS_18TensorIteratorBaseEENKUlvE_clEvENKUlvE2_clEvEUlllE_EEEEvS5_RKT_EUliE_EEviT1_:
        /* <DEDUP_REMOVED lines=365> */
.L_x_35445:
        /* <DEDUP_REMOVED lines=21> */
.L_x_35449:
[----:B------:R0:W5:Y:S01]  /*1820*/  LDG.E.U8 R18, desc[UR36][R2.64] ;  /* 0x0000002402127981 */ /* 0x000162000c1e1100 */
[----:B------:R-:W-:Y:S01]  /*1830*/  IMAD.MOV.U32 R19, RZ, RZ, RZ ;  /* 0x000000ffff137224 */ /* 0x000fe200078e00ff */
[----:B------:R-:W-:Y:S06]  /*1840*/  BRA `(.L_x_35451) ;  /* 0x0000000c00487947 */ /* 0x000fec0003800000 */
.L_x_35448:
        /* <DEDUP_REMOVED lines=8> */
.L_x_35453:
[----:B------:R-:W2:Y:S02]  /*18d0*/  LDG.E R18, desc[UR36][R2.64] ;  /* 0x0000002402127981 */ /* 0x000ea4000c1e1900 */
[----:B--2---:R-:W-:Y:S01]  /*18e0*/  SHF.R.S32.HI R19, RZ, 0x1f, R18 ;  /* 0x0000001fff137819 */ /* 0x004fe20000011412 */
[----:B------:R-:W-:Y:S06]  /*18f0*/  BRA `(.L_x_35451) ;  /* 0x0000000c001c7947 */ /* 0x000fec0003800000 */
.L_x_35452:
[----:B------:R-:W2:Y:S02]  /*1900*/  LDG.E.S16 R18, desc[UR36][R2.64] ;  /* 0x0000002402127981 */ /* 0x000ea4000c1e1700 */
[----:B--2---:R-:W-:Y:S01]  /*1910*/  SHF.R.S32.HI R19, RZ, 0x1f, R18 ;  /* 0x0000001fff137819 */ /* 0x004fe20000011412 */
[----:B------:R-:W-:Y:S06]  /*1920*/  BRA `(.L_x_35451) ;  /* 0x0000000c00107947 */ /* 0x000fec0003800000 */
.L_x_35447:
        /* <DEDUP_REMOVED lines=9> */
.L_x_35455:
[----:B------:R-:W2:Y:S02]  /*19c0*/  LDG.E.U16 R2, desc[UR36][R2.64] ;  /* 0x0000002402027981 */ /* 0x000ea4000c1e1500 */
[----:B--2---:R-:W-:-:S06]  /*19d0*/  HADD2.F32 R18, -RZ, R2.H0_H0 ;  /* 0x20000002ff127230 */ /* 0x004fcc0000004100 */
[----:B------:R-:W0:Y:S01]  /*19e0*/  F2I.S64.TRUNC R18, R18 ;  /* 0x0000001200127311 */ /* 0x000e22000020d900 */
[----:B------:R-:W-:Y:S05]  /*19f0*/  BRA `(.L_x_35451) ;  /* 0x0000000800dc7947 */ /* 0x000fea0003800000 */
.L_x_35454:
        /* <DEDUP_REMOVED lines=9> */
.L_x_35457:
[----:B------:R-:W2:Y:S02]  /*1a90*/  LDG.E.U16 R2, desc[UR36][R2.64] ;  /* 0x0000002402027981 */ /* 0x000ea4000c1e1500 */
[----:B--2---:R-:W-:-:S06]  /*1aa0*/  HADD2.F32 R18, -RZ, R2.H0_H0 ;  /* 0x20000002ff127230 */ /* 0x004fcc0000004100 */
[----:B------:R-:W0:Y:S01]  /*1ab0*/  F2I.S64.TRUNC R18, R18 ;  /* 0x0000001200127311 */ /* 0x000e22000020d900 */
[----:B------:R-:W-:Y:S05]  /*1ac0*/  BRA `(.L_x_35451) ;  /* 0x0000000800a87947 */ /* 0x000fea0003800000 */
.L_x_35456:
[----:B------:R-:W2:Y:S02]  /*1ad0*/  LDG.E.64 R2, desc[UR36][R2.64] ;  /* 0x0000002402027981 */ /* 0x000ea4000c1e1b00 */
[----:B--2---:R0:W1:Y:S01]  /*1ae0*/  F2I.S64.F64.TRUNC R18, R2 ;  /* 0x0000000200127311 */ /* 0x004062000030d900 */
[----:B------:R-:W-:Y:S05]  /*1af0*/  BRA `(.L_x_35451) ;  /* 0x00000008009c7947 */ /* 0x000fea0003800000 */
.L_x_35446:
        /* <DEDUP_REMOVED lines=13> */
.L_x_35460:
[----:B------:R-:W2:Y:S02]  /*1bd0*/  LDG.E.64 R2, desc[UR36][R2.64] ;  /* 0x0000002402027981 */ /* 0x000ea4000c1e1b00 */
[----:B--2---:R0:W1:Y:S01]  /*1be0*/  F2I.S64.F64.TRUNC R18, R2 ;  /* 0x0000000200127311 */ /* 0x004062000030d900 */
[----:B------:R-:W-:Y:S05]  /*1bf0*/  BRA `(.L_x_35451) ;  /* 0x00000008005c7947 */ /* 0x000fea0003800000 */
.L_x_35459:
        /* <DEDUP_REMOVED lines=27> */
.L_x_35462:
        /* <DEDUP_REMOVED lines=14> */
.L_x_35461:
[----:B------:R-:W2:Y:S02]  /*1e90*/  LDG.E.U16 R18, desc[UR36][R2.64] ;  /* 0x0000002402127981 */ /* 0x000ea4000c1e1500 */
[----:B--2---:R-:W-:-:S06]  /*1ea0*/  IMAD.U32 R18, R18, 0x10000, RZ ;  /* 0x0001000012127824 */ /* 0x004fcc00078e00ff */
[----:B------:R-:W0:Y:S01]  /*1eb0*/  F2I.S64.TRUNC R18, R18 ;  /* 0x0000001200127311 */ /* 0x000e22000020d900 */
[----:B------:R-:W-:Y:S05]  /*1ec0*/  BRA `(.L_x_35451) ;  /* 0x0000000400a87947 */ /* 0x000fea0003800000 */
.L_x_35458:
        /* <DEDUP_REMOVED lines=11> */
.L_x_35465:
        /* <DEDUP_REMOVED lines=21> */
.L_x_35469:
[----:B------:R-:W-:Y:S05]  /*20d0*/  BSYNC B1 ;  /* 0x0000000000017941 */ /* 0x000fea0003800000 */
.L_x_35468:
[----:B------:R-:W-:Y:S01]  /*20e0*/  IMAD.SHL.U32 R2, R2, 0x100000, RZ ;  /* 0x0010000002027824 */ /* 0x000fe200078e00ff */
[----:B------:R-:W-:-:S04]  /*20f0*/  LEA R3, R0, 0x3b800000, 0x17 ;  /* 0x3b80000000037811 */ /* 0x000fc800078eb8ff */
[----:B------:R-:W-:-:S07]  /*2100*/  LOP3.LUT R18, R3, R2, R18, 0xfe, !PT ;  /* 0x0000000203127212 */ /* 0x000fce00078efe12 */
.L_x_35467:
[----:B------:R-:W-:Y:S05]  /*2110*/  BSYNC B0 ;  /* 0x0000000000007941 */ /* 0x000fea0003800000 */
.L_x_35466:
[----:B------:R-:W1:Y:S01]  /*2120*/  F2I.S64.TRUNC R18, R18 ;  /* 0x0000001200127311 */ /* 0x000e62000020d900 */
[----:B------:R-:W-:Y:S05]  /*2130*/  BRA `(.L_x_35451) ;  /* 0x00000004000c7947 */ /* 0x000fea0003800000 */
.L_x_35464:
        /* <DEDUP_REMOVED lines=21> */
.L_x_35473:
[----:B------:R-:W-:Y:S05]  /*2290*/  BSYNC B1 ;  /* 0x0000000000017941 */ /* 0x000fea0003800000 */
.L_x_35472:
[----:B------:R-:W-:Y:S01]  /*22a0*/  IMAD.SHL.U32 R2, R2, 0x200000, RZ ;  /* 0x0020000002027824 */ /* 0x000fe200078e00ff */
[----:B------:R-:W-:-:S04]  /*22b0*/  LEA R3, R0, 0x37800000, 0x17 ;  /* 0x3780000000037811 */ /* 0x000fc800078eb8ff */
[----:B------:R-:W-:-:S07]  /*22c0*/  LOP3.LUT R18, R3, R2, R18, 0xfe, !PT ;  /* 0x0000000203127212 */ /* 0x000fce00078efe12 */
.L_x_35471:
[----:B------:R-:W-:Y:S05]  /*22d0*/  BSYNC B0 ;  /* 0x0000000000007941 */ /* 0x000fea0003800000 */
.L_x_35470:
[----:B------:R-:W2:Y:S01]  /*22e0*/  F2I.S64.TRUNC R18, R18 ;  /* 0x0000001200127311 */ /* 0x000ea2000020d900 */
[----:B------:R-:W-:Y:S05]  /*22f0*/  BRA `(.L_x_35451) ;  /* 0x00000000009c7947 */ /* 0x000fea0003800000 */
.L_x_35463:
        /* <DEDUP_REMOVED lines=14> */
.L_x_35477:
[----:B------:R-:W-:Y:S05]  /*23e0*/  BSYNC B0 ;  /* 0x0000000000007941 */ /* 0x000fea0003800000 */
.L_x_35476:
[----:B------:R-:W4:Y:S01]  /*23f0*/  F2I.S64.TRUNC R18, R18 ;  /* 0x0000001200127311 */ /* 0x000f22000020d900 */
[----:B------:R-:W-:Y:S05]  /*2400*/  BRA `(.L_x_35451) ;  /* 0x0000000000587947 */ /* 0x000fea0003800000 */
.L_x_35450:
        /* <DEDUP_REMOVED lines=16> */
.L_x_35478:
[----:B------:R-:W-:Y:S01]  /*2510*/  CS2R R18, SRZ ;  /* 0x0000000000127805 */ /* 0x000fe2000001ff00 */
[----:B------:R-:W-:Y:S06]  /*2520*/  BRA `(.L_x_35451) ;  /* 0x0000000000107947 */ /* 0x000fec0003800000 */
.L_x_35475:
[----:B------:R0:W5:Y:S01]  /*2530*/  LDG.E.64 R18, desc[UR36][R2.64] ;  /* 0x0000002402127981 */ /* 0x000162000c1e1b00 */
[----:B------:R-:W-:Y:S05]  /*2540*/  BRA `(.L_x_35451) ;  /* 0x0000000000087947 */ /* 0x000fea0003800000 */
.L_x_35474:
[----:B------:R3:W5:Y:S01]  /*2550*/  LDG.E R18, desc[UR36][R2.64] ;  /* 0x0000002402127981 */ /* 0x000762000c1e1900 */
[----:B------:R-:W-:-:S07]  /*2560*/  IMAD.MOV.U32 R19, RZ, RZ, RZ ;  /* 0x000000ffff137224 */ /* 0x000fce00078e00ff */
.L_x_35451:
        /* <DEDUP_REMOVED lines=18> */
.L_x_35482:
[----:B------:R3:W5:Y:S01]  /*2690*/  LDG.E.U8 R2, desc[UR36][R4.64] ;  /* 0x0000002404027981 */ /* 0x000762000c1e1100 */
[----:B------:R-:W-:Y:S01]  /*26a0*/  IMAD.MOV.U32 R3, RZ, RZ, RZ ;  /* 0x000000ffff037224 */ /* 0x000fe200078e00ff */
[----:B------:R-:W-:Y:S06]  /*26b0*/  BRA `(.L_x_35484) ;  /* 0x0000000c00487947 */ /* 0x000fec0003800000 */
.L_x_35481:
        /* <DEDUP_REMOVED lines=8> */
.L_x_35486:
[----:B------:R-:W3:Y:S02]  /*2740*/  LDG.E R2, desc[UR36][R4.64] ;  /* 0x0000002404027981 */ /* 0x000ee4000c1e1900 */
[----:B---3--:R-:W-:Y:S01]  /*2750*/  SHF.R.S32.HI R3, RZ, 0x1f, R2 ;  /* 0x0000001fff037819 */ /* 0x008fe20000011402 */
[----:B------:R-:W-:Y:S06]  /*2760*/  BRA `(.L_x_35484) ;  /* 0x0000000c001c7947 */ /* 0x000fec0003800000 */
.L_x_35485:
[----:B------:R-:W3:Y:S02]  /*2770*/  LDG.E.S16 R2, desc[UR36][R4.64] ;  /* 0x0000002404027981 */ /* 0x000ee4000c1e1700 */
[----:B---3--:R-:W-:Y:S01]  /*2780*/  SHF.R.S32.HI R3, RZ, 0x1f, R2 ;  /* 0x0000001fff037819 */ /* 0x008fe20000011402 */
[----:B------:R-:W-:Y:S06]  /*2790*/  BRA `(.L_x_35484) ;  /* 0x0000000c00107947 */ /* 0x000fec0003800000 */
.L_x_35480:
        /* <DEDUP_REMOVED lines=9> */
.L_x_35488:
[----:B------:R-:W3:Y:S02]  /*2830*/  LDG.E.U16 R4, desc[UR36][R4.64] ;  /* 0x0000002404047981 */ /* 0x000ee4000c1e1500 */
[----:B---3--:R-:W-:-:S06]  /*2840*/  HADD2.F32 R2, -RZ, R4.H0_H0 ;  /* 0x20000004ff027230 */ /* 0x008fcc0000004100 */
[----:B------:R-:W0:Y:S01]  /*2850*/  F2I.S64.TRUNC R2, R2 ;  /* 0x0000000200027311 */ /* 0x000e22000020d900 */
[----:B------:R-:W-:Y:S05]  /*2860*/  BRA `(.L_x_35484) ;  /* 0x0000000800dc7947 */ /* 0x000fea0003800000 */
.L_x_35487:
        /* <DEDUP_REMOVED lines=9> */
.L_x_35490:
[----:B------:R-:W3:Y:S02]  /*2900*/  LDG.E.U16 R4, desc[UR36][R4.64] ;  /* 0x0000002404047981 */ /* 0x000ee4000c1e1500 */
[----:B---3--:R-:W-:-:S06]  /*2910*/  HADD2.F32 R2, -RZ, R4.H0_H0 ;  /* 0x20000004ff027230 */ /* 0x008fcc0000004100 */
[----:B------:R-:W0:Y:S01]  /*2920*/  F2I.S64.TRUNC R2, R2 ;  /* 0x0000000200027311 */ /* 0x000e22000020d900 */
[----:B------:R-:W-:Y:S05]  /*2930*/  BRA `(.L_x_35484) ;  /* 0x0000000800a87947 */ /* 0x000fea0003800000 */
.L_x_35489:
[----:B------:R-:W3:Y:S02]  /*2940*/  LDG.E.64 R2, desc[UR36][R4.64] ;  /* 0x0000002404027981 */ /* 0x000ee4000c1e1b00 */
[----:B---3--:R-:W0:Y:S01]  /*2950*/  F2I.S64.F64.TRUNC R2, R2 ;  /* 0x0000000200027311 */ /* 0x008e22000030d900 */
[----:B------:R-:W-:Y:S05]  /*2960*/  BRA `(.L_x_35484) ;  /* 0x00000008009c7947 */ /* 0x000fea0003800000 */
.L_x_35479:
        /* <DEDUP_REMOVED lines=13> */
.L_x_35493:
[----:B------:R-:W3:Y:S02]  /*2a40*/  LDG.E.64 R2, desc[UR36][R4.64] ;  /* 0x0000002404027981 */ /* 0x000ee4000c1e1b00 */
[----:B---3--:R-:W0:Y:S01]  /*2a50*/  F2I.S64.F64.TRUNC R2, R2 ;  /* 0x0000000200027311 */ /* 0x008e22000030d900 */
[----:B------:R-:W-:Y:S05]  /*2a60*/  BRA `(.L_x_35484) ;  /* 0x00000008005c7947 */ /* 0x000fea0003800000 */
.L_x_35492:
        /* <DEDUP_REMOVED lines=27> */
.L_x_35495:
        /* <DEDUP_REMOVED lines=14> */
.L_x_35494:
[----:B------:R-:W3:Y:S02]  /*2d00*/  LDG.E.U16 R2, desc[UR36][R4.64] ;  /* 0x0000002404027981 */ /* 0x000ee4000c1e1500 */
[----:B---3--:R-:W-:-:S06]  /*2d10*/  IMAD.U32 R2, R2, 0x10000, RZ ;  /* 0x0001000002027824 */ /* 0x008fcc00078e00ff */
[----:B------:R-:W0:Y:S01]  /*2d20*/  F2I.S64.TRUNC R2, R2 ;  /* 0x0000000200027311 */ /* 0x000e22000020d900 */
[----:B------:R-:W-:Y:S05]  /*2d30*/  BRA `(.L_x_35484) ;  /* 0x0000000400a87947 */ /* 0x000fea0003800000 */
.L_x_35491:
        /* <DEDUP_REMOVED lines=11> */
.L_x_35498:
        /* <DEDUP_REMOVED lines=21> */
.L_x_35502:
[----:B------:R-:W-:Y:S05]  /*2f40*/  BSYNC B1 ;  /* 0x0000000000017941 */ /* 0x000fea0003800000 */
.L_x_35501:
[----:B------:R-:W-:Y:S01]  /*2f50*/  IMAD.SHL.U32 R2, R2, 0x100000, RZ ;  /* 0x0010000002027824 */ /* 0x000fe200078e00ff */
[----:B------:R-:W-:-:S04]  /*2f60*/  LEA R3, R0, 0x3b800000, 0x17 ;  /* 0x3b80000000037811 */ /* 0x000fc800078eb8ff */
[----:B------:R-:W-:-:S07]  /*2f70*/  LOP3.LUT R2, R3, R2, R4, 0xfe, !PT ;  /* 0x0000000203027212 */ /* 0x000fce00078efe04 */
.L_x_35500:
[----:B------:R-:W-:Y:S05]  /*2f80*/  BSYNC B0 ;  /* 0x0000000000007941 */ /* 0x000fea0003800000 */
.L_x_35499:
[----:B------:R-:W0:Y:S01]  /*2f90*/  F2I.S64.TRUNC R2, R2 ;  /* 0x0000000200027311 */ /* 0x000e22000020d900 */
[----:B------:R-:W-:Y:S05]  /*2fa0*/  BRA `(.L_x_35484) ;  /* 0x00000004000c7947 */ /* 0x000fea0003800000 */
.L_x_35497:
        /* <DEDUP_REMOVED lines=21> */
.L_x_35506:
[----:B------:R-:W-:Y:S05]  /*3100*/  BSYNC B1 ;  /* 0x0000000000017941 */ /* 0x000fea0003800000 */
.L_x_35505:
[----:B------:R-:W-:Y:S01]  /*3110*/  IMAD.SHL.U32 R2, R2, 0x200000, RZ ;  /* 0x0020000002027824 */ /* 0x000fe200078e00ff */
[----:B------:R-:W-:-:S04]  /*3120*/  LEA R3, R0, 0x37800000, 0x17 ;  /* 0x3780000000037811 */ /* 0x000fc800078eb8ff */
[----:B------:R-:W-:-:S07]  /*3130*/  LOP3.LUT R2, R3, R2, R4, 0xfe, !PT ;  /* 0x0000000203027212 */ /* 0x000fce00078efe04 */
.L_x_35504:
[----:B------:R-:W-:Y:S05]  /*3140*/  BSYNC B0 ;  /* 0x0000000000007941 */ /* 0x000fea0003800000 */
.L_x_35503:
[----:B------:R-:W0:Y:S01]  /*3150*/  F2I.S64.TRUNC R2, R2 ;  /* 0x0000000200027311 */ /* 0x000e22000020d900 */
[----:B------:R-:W-:Y:S05]  /*3160*/  BRA `(.L_x_35484) ;  /* 0x00000000009c7947 */ /* 0x000fea0003800000 */
.L_x_35496:
        /* <DEDUP_REMOVED lines=14> */
.L_x_35510:
[----:B------:R-:W-:Y:S05]  /*3250*/  BSYNC B0 ;  /* 0x0000000000007941 */ /* 0x000fea0003800000 */
.L_x_35509:
[----:B------:R-:W0:Y:S01]  /*3260*/  F2I.S64.TRUNC R2, R2 ;  /* 0x0000000200027311 */ /* 0x000e22000020d900 */
[----:B------:R-:W-:Y:S05]  /*3270*/  BRA `(.L_x_35484) ;  /* 0x0000000000587947 */ /* 0x000fea0003800000 */
.L_x_35483:
        /* <DEDUP_REMOVED lines=16> */
.L_x_35511:
[----:B------:R-:W-:Y:S01]  /*3380*/  CS2R R2, SRZ ;  /* 0x0000000000027805 */ /* 0x000fe2000001ff00 */
[----:B------:R-:W-:Y:S06]  /*3390*/  BRA `(.L_x_35484) ;  /* 0x0000000000107947 */ /* 0x000fec0003800000 */
.L_x_35508:
[----:B------:R0:W5:Y:S01]  /*33a0*/  LDG.E.64 R2, desc[UR36][R4.64] ;  /* 0x0000002404027981 */ /* 0x000162000c1e1b00 */
[----:B------:R-:W-:Y:S05]  /*33b0*/  BRA `(.L_x_35484) ;  /* 0x0000000000087947 */ /* 0x000fea0003800000 */
.L_x_35507:
[----:B------:R0:W5:Y:S01]  /*33c0*/  LDG.E R2, desc[UR36][R4.64] ;  /* 0x0000002404027981 */ /* 0x000162000c1e1900 */
[----:B------:R-:W-:-:S07]  /*33d0*/  IMAD.MOV.U32 R3, RZ, RZ, RZ ;  /* 0x000000ffff037224 */ /* 0x000fce00078e00ff */
.L_x_35484:
[----:B0--3--:R-:W0:Y:S01]  /*33e0*/  LDC.U8 R4, c[0x0][0x491] ;  /* 0x00012440ff047b82 */ /* 0x009e220000000000 */
[----:B-12-45:R-:W-:-:S04]  /*33f0*/  ISETP.GT.U32.AND P0, PT, R18, R2, PT ;  /* 0x000000021200720c */ /* 0x036fc80003f04070 */
[----:B------:R-:W-:-:S04]  /*3400*/  ISETP.GT.AND.EX P0, PT, R19, R3, PT, P0 ;  /* 0x000000031300720c */ /* 0x000fc80003f04300 */
        /* <DEDUP_REMOVED lines=16> */
.L_x_35515:
[----:B------:R1:W-:Y:S01]  /*3510*/  STG.E.U8 desc[UR36][R16.64], R5 ;  /* 0x0000000510007986 */ /* 0x0003e2000c101124 */
[----:B------:R-:W-:Y:S05]  /*3520*/  BRA `(.L_x_35517) ;  /* 0x0000000c00507947 */ /* 0x000fea0003800000 */
.L_x_35514:
        /* <DEDUP_REMOVED lines=8> */
.L_x_35519:
[----:B------:R3:W-:Y:S01]  /*35b0*/  STG.E desc[UR36][R16.64], R5 ;  /* 0x0000000510007986 */ /* 0x0007e2000c101924 */
[----:B------:R-:W-:Y:S05]  /*35c0*/  BRA `(.L_x_35517) ;  /* 0x0000000c00287947 */ /* 0x000fea0003800000 */
.L_x_35518:
[----:B------:R2:W-:Y:S01]  /*35d0*/  STG.E.U16 desc[UR36][R16.64], R5 ;  /* 0x0000000510007986 */ /* 0x0005e2000c101524 */
[----:B------:R-:W-:Y:S05]  /*35e0*/  BRA `(.L_x_35517) ;  /* 0x0000000c00207947 */ /* 0x000fea0003800000 */
.L_x_35513:
        /* <DEDUP_REMOVED lines=9> */
.L_x_35521:
[----:B------:R-:W0:Y:S02]  /*3680*/  I2F.S64 R0, R2 ;  /* 0x0000000200007312 */ /* 0x000e240000301400 */
[----:B0-----:R-:W-:-:S05]  /*3690*/  F2FP.F16.F32.PACK_AB R0, RZ, R0 ;  /* 0x00000000ff00723e */ /* 0x001fca00000000ff */
[----:B------:R0:W-:Y:S01]  /*36a0*/  STG.E.U16 desc[UR36][R16.64], R0 ;  /* 0x0000000010007986 */ /* 0x0001e2000c101524 */
[----:B------:R-:W-:Y:S05]  /*36b0*/  BRA `(.L_x_35517) ;  /* 0x0000000800ec7947 */ /* 0x000fea0003800000 */
.L_x_35520:
        /* <DEDUP_REMOVED lines=10> */
.L_x_35523:
[----:B------:R-:W0:Y:S02]  /*3760*/  I2F.S64 R2, R2 ;  /* 0x0000000200027312 */ /* 0x000e240000301400 */
[----:B0-----:R-:W-:-:S04]  /*3770*/  F2FP.F16.F32.PACK_AB R3, RZ, R2 ;  /* 0x00000002ff03723e */ /* 0x001fc800000000ff */
[----:B------:R-:W-:-:S05]  /*3780*/  PRMT R3, R3, 0x5410, RZ ;  /* 0x0000541003037816 */ /* 0x000fca00000000ff */
[----:B------:R0:W-:Y:S01]  /*3790*/  STG.E desc[UR36][R16.64], R3 ;  /* 0x0000000310007986 */ /* 0x0001e2000c101924 */
[----:B------:R-:W-:Y:S05]  /*37a0*/  BRA `(.L_x_35517) ;  /* 0x0000000800b07947 */ /* 0x000fea0003800000 */
.L_x_35522:
[----:B------:R-:W0:Y:S02]  /*37b0*/  I2F.F64.S64 R2, R2 ;  /* 0x0000000200027312 */ /* 0x000e240000301c00 */
[----:B0-----:R0:W-:Y:S01]  /*37c0*/  STG.E.64 desc[UR36][R16.64], R2 ;  /* 0x0000000210007986 */ /* 0x0011e2000c101b24 */
[----:B------:R-:W-:Y:S05]  /*37d0*/  BRA `(.L_x_35517) ;  /* 0x0000000800a47947 */ /* 0x000fea0003800000 */
.L_x_35512:
        /* <DEDUP_REMOVED lines=13> */
.L_x_35526:
[----:B------:R-:W0:Y:S01]  /*38b0*/  I2F.F64.S64 R4, R2 ;  /* 0x0000000200047312 */ /* 0x000e220000301c00 */
[----:B------:R-:W-:-:S05]  /*38c0*/  CS2R R6, SRZ ;  /* 0x0000000000067805 */ /* 0x000fca000001ff00 */
[----:B0-----:R0:W-:Y:S01]  /*38d0*/  STG.E.128 desc[UR36][R16.64], R4 ;  /* 0x0000000410007986 */ /* 0x0011e2000c101d24 */
[----:B------:R-:W-:Y:S05]  /*38e0*/  BRA `(.L_x_35517) ;  /* 0x0000000800607947 */ /* 0x000fea0003800000 */
.L_x_35525:
        /* <DEDUP_REMOVED lines=21> */
.L_x_35530:
[----:B------:R-:W-:Y:S05]  /*3a40*/  BSYNC B0 ;  /* 0x0000000000007941 */ /* 0x000fea0003800000 */
.L_x_35529:
[----:B------:R-:W-:-:S05]  /*3a50*/  LOP3.LUT R5, R0, R5, RZ, 0xfc, !PT ;  /* 0x0000000500057212 */ /* 0x000fca00078efcff */
[----:B------:R0:W-:Y:S01]  /*3a60*/  STG.E.U8 desc[UR36][R16.64], R5 ;  /* 0x0000000510007986 */ /* 0x0001e2000c101124 */
[----:B------:R-:W-:Y:S05]  /*3a70*/  BRA `(.L_x_35517) ;  /* 0x0000000400fc7947 */ /* 0x000fea0003800000 */
.L_x_35528:
        /* <DEDUP_REMOVED lines=13> */
.L_x_35532:
[----:B------:R-:W-:Y:S01]  /*3b50*/  IMAD.MOV.U32 R0, RZ, RZ, 0x7f ;  /* 0x0000007fff007424 */ /* 0x000fe200078e00ff */
[----:B------:R-:W-:-:S04]  /*3b60*/  ISETP.GT.U32.AND P0, PT, R4, 0x7f800000, PT ;  /* 0x7f8000000400780c */ /* 0x000fc80003f04070 */
[----:B------:R-:W-:-:S09]  /*3b70*/  SEL R0, R0, 0x7c, P0 ;  /* 0x0000007c00007807 */ /* 0x000fd20000000000 */
.L_x_35533:
[----:B------:R-:W-:Y:S05]  /*3b80*/  BSYNC B0 ;  /* 0x0000000000007941 */ /* 0x000fea0003800000 */
.L_x_35531:
[----:B------:R-:W-:-:S04]  /*3b90*/  LOP3.LUT R2, R3, 0x80000000, RZ, 0xc0, !PT ;  /* 0x8000000003027812 */ /* 0x000fc800078ec0ff */
[----:B------:R-:W-:-:S04]  /*3ba0*/  SHF.R.U32.HI R3, RZ, 0x18, R2 ;  /* 0x00000018ff037819 */ /* 0x000fc80000011602 */
[----:B------:R-:W-:-:S05]  /*3bb0*/  LOP3.LUT R3, R0, R3, RZ, 0xfc, !PT ;  /* 0x0000000300037212 */ /* 0x000fca00078efcff */
[----:B------:R0:W-:Y:S01]  /*3bc0*/  STG.E.U8 desc[UR36][R16.64], R3 ;  /* 0x0000000310007986 */ /* 0x0001e2000c101124 */
[----:B------:R-:W-:Y:S05]  /*3bd0*/  BRA `(.L_x_35517) ;  /* 0x0000000400a47947 */ /* 0x000fea0003800000 */
.L_x_35527:
[----:B------:R-:W0:Y:S02]  /*3be0*/  I2F.S64 R0, R2 ;  /* 0x0000000200007312 */ /* 0x000e240000301400 */
[----:B0-----:R-:W-:-:S05]  /*3bf0*/  F2FP.BF16.F32.PACK_AB R0, RZ, R0 ;  /* 0x00000000ff00723e */ /* 0x001fca00000010ff */
[----:B------:R0:W-:Y:S01]  /*3c00*/  STG.E.U16 desc[UR36][R16.64], R0 ;  /* 0x0000000010007986 */ /* 0x0001e2000c101524 */
[----:B------:R-:W-:Y:S05]  /*3c10*/  BRA `(.L_x_35517) ;  /* 0x0000000400947947 */ /* 0x000fea0003800000 */
.L_x_35524:
        /* <DEDUP_REMOVED lines=10> */
.L_x_35536:
        /* <DEDUP_REMOVED lines=17> */
.L_x_35539:
[----:B------:R-:W-:-:S04]  /*3dd0*/  LOP3.LUT R2, R3, 0x80000000, RZ, 0xc0, !PT ;  /* 0x8000000003027812 */ /* 0x000fc800078ec0ff */
[----:B------:R-:W-:-:S04]  /*3de0*/  SHF.R.U32.HI R3, RZ, 0x18, R2 ;  /* 0x00000018ff037819 */ /* 0x000fc80000011602 */
[----:B------:R-:W-:-:S04]  /*3df0*/  LOP3.LUT R0, R0, R3, RZ, 0xfc, !PT ;  /* 0x0000000300007212 */ /* 0x000fc800078efcff */
[----:B------:R-:W-:-:S07]  /*3e00*/  PRMT R8, R0, 0x7610, R8 ;  /* 0x0000761000087816 */ /* 0x000fce0000000008 */
.L_x_35538:
[----:B------:R-:W-:Y:S05]  /*3e10*/  BSYNC B0 ;  /* 0x0000000000007941 */ /* 0x000fea0003800000 */
.L_x_35537:
[----:B------:R0:W-:Y:S01]  /*3e20*/  STG.E.U8 desc[UR36][R16.64], R8 ;  /* 0x0000000810007986 */ /* 0x0001e2000c101124 */
[----:B------:R-:W-:Y:S05]  /*3e30*/  BRA `(.L_x_35517) ;  /* 0x00000004000c7947 */ /* 0x000fea0003800000 */
.L_x_35535:
        /* <DEDUP_REMOVED lines=17> */
.L_x_35542:
[----:B------:R-:W-:-:S04]  /*3f50*/  LOP3.LUT R2, R3, 0x80000000, RZ, 0xc0, !PT ;  /* 0x8000000003027812 */ /* 0x000fc800078ec0ff */
[----:B------:R-:W-:-:S04]  /*3f60*/  SHF.R.U32.HI R3, RZ, 0x18, R2 ;  /* 0x00000018ff037819 */ /* 0x000fc80000011602 */
[----:B------:R-:W-:-:S04]  /*3f70*/  LOP3.LUT R0, R0, R3, RZ, 0xfc, !PT ;  /* 0x0000000300007212 */ /* 0x000fc800078efcff */
[----:B------:R-:W-:-:S07]  /*3f80*/  PRMT R8, R0, 0x7610, R8 ;  /* 0x0000761000087816 */ /* 0x000fce0000000008 */
.L_x_35541:
[----:B------:R-:W-:Y:S05]  /*3f90*/  BSYNC B0 ;  /* 0x0000000000007941 */ /* 0x000fea0003800000 */
.L_x_35540:
[----:B------:R0:W-:Y:S01]  /*3fa0*/  STG.E.U8 desc[UR36][R16.64], R8 ;  /* 0x0000000810007986 */ /* 0x0001e2000c101124 */
[----:B------:R-:W-:Y:S05]  /*3fb0*/  BRA `(.L_x_35517) ;  /* 0x0000000000ac7947 */ /* 0x000fea0003800000 */
.L_x_35534:
        /* <DEDUP_REMOVED lines=23> */
.L_x_35516:
        /* <DEDUP_REMOVED lines=16> */
.L_x_35545:
[----:B------:R-:W-:Y:S05]  /*4230*/  BRA `(.L_x_35517) ;  /* 0x00000000000c7947 */ /* 0x000fea0003800000 */
.L_x_35544:
[----:B------:R0:W-:Y:S01]  /*4240*/  STG.E.64 desc[UR36][R16.64], R2 ;  /* 0x0000000210007986 */ /* 0x0001e2000c101b24 */
[----:B------:R-:W-:Y:S05]  /*4250*/  BRA `(.L_x_35517) ;  /* 0x0000000000047947 */ /* 0x000fea0003800000 */
.L_x_35543:
[----:B------:R0:W-:Y:S02]  /*4260*/  STG.E desc[UR36][R16.64], R5 ;  /* 0x0000000510007986 */ /* 0x0001e4000c101924 */
.L_x_35517:
[----:B------:R-:W-:-:S04]  /*4270*/  IMAD R22, R25, 0x200, R22 ;  /* 0x0000020019167824 */ /* 0x000fc800078e0216 */
[----:B------:R-:W-:-:S07]  /*4280*/  VIADD R23, R22, 0x80 ;  /* 0x0000008016177836 */ /* 0x000fce0000000000 */
.L_x_35444:
[----:B------:R-:W-:Y:S05]  /*4290*/  BSYNC B6 ;  /* 0x0000000000067941 */ /* 0x000fea0003800000 */
.L_x_35443:
        /* <DEDUP_REMOVED lines=358> */
.L_x_35548:
        /* <DEDUP_REMOVED lines=21> */
.L_x_35552:
[----:B------:R0:W5:Y:S01]  /*5a50*/  LDG.E.U8 R18, desc[UR36][R2.64] ;  /* 0x0000002402127981 */ /* 0x000162000c1e1100 */
[----:B------:R-:W-:Y:S01]  /*5a60*/  IMAD.MOV.U32 R19, RZ, RZ, RZ ;  /* 0x000000ffff137224 */ /* 0x000fe200078e00ff */
[----:B------:R-:W-:Y:S06]  /*5a70*/  BRA `(.L_x_35554) ;  /* 0x0000000c00487947 */ /* 0x000fec0003800000 */
.L_x_35551:
        /* <DEDUP_REMOVED lines=8> */
.L_x_35556:
[----:B------:R-:W2:Y:S02]  /*5b00*/  LDG.E R18, desc[UR36][R2.64] ;  /* 0x0000002402127981 */ /* 0x000ea4000c1e1900 */
[----:B--2---:R-:W-:Y:S01]  /*5b10*/  SHF.R.S32.HI R19, RZ, 0x1f, R18 ;  /* 0x0000001fff137819 */ /* 0x004fe20000011412 */
[----:B------:R-:W-:Y:S06]  /*5b20*/  BRA `(.L_x_35554) ;  /* 0x0000000c001c7947 */ /* 0x000fec0003800000 */
.L_x_35555:
[----:B------:R-:W2:Y:S02]  /*5b30*/  LDG.E.S16 R18, desc[UR36][R2.64] ;  /* 0x0000002402127981 */ /* 0x000ea4000c1e1700 */
[----:B--2---:R-:W-:Y:S01]  /*5b40*/  SHF.R.S32.HI R19, RZ, 0x1f, R18 ;  /* 0x0000001fff137819 */ /* 0x004fe20000011412 */
[----:B------:R-:W-:Y:S06]  /*5b50*/  BRA `(.L_x_35554) ;  /* 0x0000000c00107947 */ /* 0x000fec0003800000 */
.L_x_35550:
        /* <DEDUP_REMOVED lines=9> */
.L_x_35558:
[----:B------:R-:W2:Y:S02]  /*5bf0*/  LDG.E.U16 R2, desc[UR36][R2.64] ;  /* 0x0000002402027981 */ /* 0x000ea4000c1e1500 */
[----:B--2---:R-:W-:-:S06]  /*5c00*/  HADD2.F32 R18, -RZ, R2.H0_H0 ;  /* 0x20000002ff127230 */ /* 0x004fcc0000004100 */
[----:B------:R-:W0:Y:S01]  /*5c10*/  F2I.S64.TRUNC R18, R18 ;  /* 0x0000001200127311 */ /* 0x000e22000020d900 */
[----:B------:R-:W-:Y:S05]  /*5c20*/  BRA `(.L_x_35554) ;  /* 0x0000000800dc7947 */ /* 0x000fea0003800000 */
.L_x_35557:
        /* <DEDUP_REMOVED lines=9> */
.L_x_35560:
[----:B------:R-:W2:Y:S02]  /*5cc0*/  LDG.E.U16 R2, desc[UR36][R2.64] ;  /* 0x0000002402027981 */ /* 0x000ea4000c1e1500 */
[----:B--2---:R-:W-:-:S06]  /*5cd0*/  HADD2.F32 R18, -RZ, R2.H0_H0 ;  /* 0x20000002ff127230 */ /* 0x004fcc0000004100 */
[----:B------:R-:W0:Y:S01]  /*5ce0*/  F2I.S64.TRUNC R18, R18 ;  /* 0x0000001200127311 */ /* 0x000e22000020d900 */
[----:B------:R-:W-:Y:S05]  /*5cf0*/  BRA `(.L_x_35554) ;  /* 0x0000000800a87947 */ /* 0x000fea0003800000 */
.L_x_35559:
[----:B------:R-:W2:Y:S02]  /*5d00*/  LDG.E.64 R2, desc[UR36][R2.64] ;  /* 0x0000002402027981 */ /* 0x000ea4000c1e1b00 */
[----:B--2---:R0:W1:Y:S01]  /*5d10*/  F2I.S64.F64.TRUNC R18, R2 ;  /* 0x0000000200127311 */ /* 0x004062000030d900 */
[----:B------:R-:W-:Y:S05]  /*5d20*/  BRA `(.L_x_35554) ;  /* 0x00000008009c7947 */ /* 0x000fea0003800000 */
.L_x_35549:
        /* <DEDUP_REMOVED lines=13> */
.L_x_35563:
[----:B------:R-:W2:Y:S02]  /*5e00*/  LDG.E.64 R2, desc[UR36][R2.64] ;  /* 0x0000002402027981 */ /* 0x000ea4000c1e1b00 */
[----:B--2---:R0:W1:Y:S01]  /*5e10*/  F2I.S64.F64.TRUNC R18, R2 ;  /* 0x0000000200127311 */ /* 0x004062000030d900 */
[----:B------:R-:W-:Y:S05]  /*5e20*/  BRA `(.L_x_35554) ;  /* 0x00000008005c7947 */ /* 0x000fea0003800000 */
.L_x_35562:
        /* <DEDUP_REMOVED lines=27> */
.L_x_35565:
        /* <DEDUP_REMOVED lines=14> */
.L_x_35564:
[----:B------:R-:W2:Y:S02]  /*60c0*/  LDG.E.U16 R18, desc[UR36][R2.64] ;  /* 0x0000002402127981 */ /* 0x000ea4000c1e1500 */
[----:B--2---:R-:W-:-:S06]  /*60d0*/  IMAD.U32 R18, R18, 0x10000, RZ ;  /* 0x0001000012127824 */ /* 0x004fcc00078e00ff */
[----:B------:R-:W0:Y:S01]  /*60e0*/  F2I.S64.TRUNC R18, R18 ;  /* 0x0000001200127311 */ /* 0x000e22000020d900 */
[----:B------:R-:W-:Y:S05]  /*60f0*/  BRA `(.L_x_35554) ;  /* 0x0000000400a87947 */ /* 0x000fea0003800000 */
.L_x_35561:
        /* <DEDUP_REMOVED lines=11> */
.L_x_35568:
        /* <DEDUP_REMOVED lines=21> */
.L_x_35572:
[----:B------:R-:W-:Y:S05]  /*6300*/  BSYNC B1 ;  /* 0x0000000000017941 */ /* 0x000fea0003800000 */
.L_x_35571:
[----:B------:R-:W-:Y:S01]  /*6310*/  IMAD.SHL.U32 R2, R2, 0x100000, RZ ;  /* 0x0010000002027824 */ /* 0x000fe200078e00ff */
[----:B------:R-:W-:-:S04]  /*6320*/  LEA R3, R0, 0x3b800000, 0x17 ;  /* 0x3b80000000037811 */ /* 0x000fc800078eb8ff */
[----:B------:R-:W-:-:S07]  /*6330*/  LOP3.LUT R18, R3, R2, R18, 0xfe, !PT ;  /* 0x0000000203127212 */ /* 0x000fce00078efe12 */
.L_x_35570:
[----:B------:R-:W-:Y:S05]  /*6340*/  BSYNC B0 ;  /* 0x0000000000007941 */ /* 0x000fea0003800000 */
.L_x_35569:
[----:B------:R-:W0:Y:S01]  /*6350*/  F2I.S64.TRUNC R18, R18 ;  /* 0x0000001200127311 */ /* 0x000e22000020d900 */
[----:B------:R-:W-:Y:S05]  /*6360*/  BRA `(.L_x_35554) ;  /* 0x00000004000c7947 */ /* 0x000fea0003800000 */
.L_x_35567:
        /* <DEDUP_REMOVED lines=21> */
.L_x_35576:
[----:B------:R-:W-:Y:S05]  /*64c0*/  BSYNC B1 ;  /* 0x0000000000017941 */ /* 0x000fea0003800000 */
.L_x_35575:
[----:B------:R-:W-:Y:S01]  /*64d0*/  IMAD.SHL.U32 R2, R2, 0x200000, RZ ;  /* 0x0020000002027824 */ /* 0x000fe200078e00ff */
[----:B------:R-:W-:-:S04]  /*64e0*/  LEA R3, R0, 0x37800000, 0x17 ;  /* 0x3780000000037811 */ /* 0x000fc800078eb8ff */
[----:B------:R-:W-:-:S07]  /*64f0*/  LOP3.LUT R18, R3, R2, R18, 0xfe, !PT ;  /* 0x0000000203127212 */ /* 0x000fce00078efe12 */
.L_x_35574:
[----:B------:R-:W-:Y:S05]  /*6500*/  BSYNC B0 ;  /* 0x0000000000007941 */ /* 0x000fea0003800000 */
.L_x_35573:
[----:B------:R-:W0:Y:S01]  /*6510*/  F2I.S64.TRUNC R18, R18 ;  /* 0x0000001200127311 */ /* 0x000e22000020d900 */
[----:B------:R-:W-:Y:S05]  /*6520*/  BRA `(.L_x_35554) ;  /* 0x00000000009c7947 */ /* 0x000fea0003800000 */
.L_x_35566:
        /* <DEDUP_REMOVED lines=14> */
.L_x_35580:
[----:B------:R-:W-:Y:S05]  /*6610*/  BSYNC B0 ;  /* 0x0000000000007941 */ /* 0x000fea0003800000 */
.L_x_35579:
[----:B------:R-:W0:Y:S01]  /*6620*/  F2I.S64.TRUNC R18, R18 ;  /* 0x0000001200127311 */ /* 0x000e22000020d900 */
[----:B------:R-:W-:Y:S05]  /*6630*/  BRA `(.L_x_35554) ;  /* 0x0000000000587947 */ /* 0x000fea0003800000 */
.L_x_35553:
        /* <DEDUP_REMOVED lines=16> */
.L_x_35581:
[----:B------:R-:W-:Y:S01]  /*6740*/  CS2R R18, SRZ ;  /* 0x0000000000127805 */ /* 0x000fe2000001ff00 */
[----:B------:R-:W-:Y:S06]  /*6750*/  BRA `(.L_x_35554) ;  /* 0x0000000000107947 */ /* 0x000fec0003800000 */
.L_x_35578:
[----:B------:R0:W5:Y:S01]  /*6760*/  LDG.E.64 R18, desc[UR36][R2.64] ;  /* 0x0000002402127981 */ /* 0x000162000c1e1b00 */
[----:B------:R-:W-:Y:S05]  /*6770*/  BRA `(.L_x_35554) ;  /* 0x0000000000087947 */ /* 0x000fea0003800000 */
.L_x_35577:
[----:B------:R0:W5:Y:S01]  /*6780*/  LDG.E R18, desc[UR36][R2.64] ;  /* 0x0000002402127981 */ /* 0x000162000c1e1900 */
[----:B------:R-:W-:-:S07]  /*6790*/  IMAD.MOV.U32 R19, RZ, RZ, RZ ;  /* 0x000000ffff137224 */ /* 0x000fce00078e00ff */
.L_x_35554:
        /* <DEDUP_REMOVED lines=18> */
.L_x_35585:
[----:B------:R2:W5:Y:S01]  /*68c0*/  LDG.E.U8 R2, desc[UR36][R4.64] ;  /* 0x0000002404027981 */ /* 0x000562000c1e1100 */
[----:B------:R-:W-:Y:S01]  /*68d0*/  IMAD.MOV.U32 R3, RZ, RZ, RZ ;  /* 0x000000ffff037224 */ /* 0x000fe200078e00ff */
[----:B------:R-:W-:Y:S06]  /*68e0*/  BRA `(.L_x_35587) ;  /* 0x0000000c00487947 */ /* 0x000fec0003800000 */
.L_x_35584:
        /* <DEDUP_REMOVED lines=8> */
.L_x_35589:
[----:B------:R-:W2:Y:S02]  /*6970*/  LDG.E R2, desc[UR36][R4.64] ;  /* 0x0000002404027981 */ /* 0x000ea4000c1e1900 */
[----:B--2---:R-:W-:Y:S01]  /*6980*/  SHF.R.S32.HI R3, RZ, 0x1f, R2 ;  /* 0x0000001fff037819 */ /* 0x004fe20000011402 */
[----:B------:R-:W-:Y:S06]  /*6990*/  BRA `(.L_x_35587) ;  /* 0x0000000c001c7947 */ /* 0x000fec0003800000 */
.L_x_35588:
[----:B------:R-:W2:Y:S02]  /*69a0*/  LDG.E.S16 R2, desc[UR36][R4.64] ;  /* 0x0000002404027981 */ /* 0x000ea4000c1e1700 */
[----:B--2---:R-:W-:Y:S01]  /*69b0*/  SHF.R.S32.HI R3, RZ, 0x1f, R2 ;  /* 0x0000001fff037819 */ /* 0x004fe20000011402 */
[----:B------:R-:W-:Y:S06]  /*69c0*/  BRA `(.L_x_35587) ;  /* 0x0000000c00107947 */ /* 0x000fec0003800000 */
.L_x_35583:
        /* <DEDUP_REMOVED lines=9> */
.L_x_35591:
[----:B------:R-:W2:Y:S02]  /*6a60*/  LDG.E.U16 R4, desc[UR36][R4.64] ;  /* 0x0000002404047981 */ /* 0x000ea4000c1e1500 */
[----:B--2---:R-:W-:-:S06]  /*6a70*/  HADD2.F32 R2, -RZ, R4.H0_H0 ;  /* 0x20000004ff027230 */ /* 0x004fcc0000004100 */
[----:B------:R-:W0:Y:S01]  /*6a80*/  F2I.S64.TRUNC R2, R2 ;  /* 0x0000000200027311 */ /* 0x000e22000020d900 */
[----:B------:R-:W-:Y:S05]  /*6a90*/  BRA `(.L_x_35587) ;  /* 0x0000000800dc7947 */ /* 0x000fea0003800000 */
.L_x_35590:
        /* <DEDUP_REMOVED lines=9> */
.L_x_35593:
[----:B------:R-:W2:Y:S02]  /*6b30*/  LDG.E.U16 R4, desc[UR36][R4.64] ;  /* 0x0000002404047981 */ /* 0x000ea4000c1e1500 */
[----:B--2---:R-:W-:-:S06]  /*6b40*/  HADD2.F32 R2, -RZ, R4.H0_H0 ;  /* 0x20000004ff027230 */ /* 0x004fcc0000004100 */
[----:B------:R-:W0:Y:S01]  /*6b50*/  F2I.S64.TRUNC R2, R2 ;  /* 0x0000000200027311 */ /* 0x000e22000020d900 */
[----:B------:R-:W-:Y:S05]  /*6b60*/  BRA `(.L_x_35587) ;  /* 0x0000000800a87947 */ /* 0x000fea0003800000 */
.L_x_35592:
[----:B------:R-:W2:Y:S02]  /*6b70*/  LDG.E.64 R2, desc[UR36][R4.64] ;  /* 0x0000002404027981 */ /* 0x000ea4000c1e1b00 */
[----:B--2---:R-:W4:Y:S01]  /*6b80*/  F2I.S64.F64.TRUNC R2, R2 ;  /* 0x0000000200027311 */ /* 0x004f22000030d900 */
[----:B------:R-:W-:Y:S05]  /*6b90*/  BRA `(.L_x_35587) ;  /* 0x00000008009c7947 */ /* 0x000fea0003800000 */
.L_x_35582:
        /* <DEDUP_REMOVED lines=13> */
.L_x_35596:
[----:B------:R-:W2:Y:S02]  /*6c70*/  LDG.E.64 R2, desc[UR36][R4.64] ;  /* 0x0000002404027981 */ /* 0x000ea4000c1e1b00 */
[----:B--2---:R-:W0:Y:S01]  /*6c80*/  F2I.S64.F64.TRUNC R2, R2 ;  /* 0x0000000200027311 */ /* 0x004e22000030d900 */
[----:B------:R-:W-:Y:S05]  /*6c90*/  BRA `(.L_x_35587) ;  /* 0x00000008005c7947 */ /* 0x000fea0003800000 */
.L_x_35595:
        /* <DEDUP_REMOVED lines=27> */
.L_x_35598:
        /* <DEDUP_REMOVED lines=14> */
.L_x_35597:
[----:B------:R-:W2:Y:S02]  /*6f30*/  LDG.E.U16 R2, desc[UR36][R4.64] ;  /* 0x0000002404027981 */ /* 0x000ea4000c1e1500 */
[----:B--2---:R-:W-:-:S06]  /*6f40*/  IMAD.U32 R2, R2, 0x10000, RZ ;  /* 0x0001000002027824 */ /* 0x004fcc00078e00ff */
[----:B------:R-:W0:Y:S01]  /*6f50*/  F2I.S64.TRUNC R2, R2 ;  /* 0x0000000200027311 */ /* 0x000e22000020d900 */
[----:B------:R-:W-:Y:S05]  /*6f60*/  BRA `(.L_x_35587) ;  /* 0x0000000400a87947 */ /* 0x000fea0003800000 */
.L_x_35594:
        /* <DEDUP_REMOVED lines=11> */
.L_x_35601:
        /* <DEDUP_REMOVED lines=21> */
.L_x_35605:
[----:B------:R-:W-:Y:S05]  /*7170*/  BSYNC B1 ;  /* 0x0000000000017941 */ /* 0x000fea0003800000 */
.L_x_35604:
[----:B------:R-:W-:Y:S01]  /*7180*/  IMAD.SHL.U32 R2, R2, 0x100000, RZ ;  /* 0x0010000002027824 */ /* 0x000fe200078e00ff */
[----:B------:R-:W-:-:S04]  /*7190*/  LEA R3, R0, 0x3b800000, 0x17 ;  /* 0x3b80000000037811 */ /* 0x000fc800078eb8ff */
[----:B------:R-:W-:-:S07]  /*71a0*/  LOP3.LUT R2, R3, R2, R4, 0xfe, !PT ;  /* 0x0000000203027212 */ /* 0x000fce00078efe04 */
.L_x_35603:
[----:B------:R-:W-:Y:S05]  /*71b0*/  BSYNC B0 ;  /* 0x0000000000007941 */ /* 0x000fea0003800000 */
.L_x_35602:
[----:B------:R-:W0:Y:S01]  /*71c0*/  F2I.S64.TRUNC R2, R2 ;  /* 0x0000000200027311 */ /* 0x000e22000020d900 */
[----:B------:R-:W-:Y:S05]  /*71d0*/  BRA `(.L_x_35587) ;  /* 0x00000004000c7947 */ /* 0x000fea0003800000 */
.L_x_35600:
        /* <DEDUP_REMOVED lines=21> */
.L_x_35609:
[----:B------:R-:W-:Y:S05]  /*7330*/  BSYNC B1 ;  /* 0x0000000000017941 */ /* 0x000fea0003800000 */
.L_x_35608:
[----:B------:R-:W-:Y:S01]  /*7340*/  IMAD.SHL.U32 R2, R2, 0x200000, RZ ;  /* 0x0020000002027824 */ /* 0x000fe200078e00ff */
[----:B------:R-:W-:-:S04]  /*7350*/  LEA R3, R0, 0x37800000, 0x17 ;  /* 0x3780000000037811 */ /* 0x000fc800078eb8ff */
[----:B------:R-:W-:-:S07]  /*7360*/  LOP3.LUT R2, R3, R2, R4, 0xfe, !PT ;  /* 0x0000000203027212 */ /* 0x000fce00078efe04 */
.L_x_35607:
[----:B------:R-:W-:Y:S05]  /*7370*/  BSYNC B0 ;  /* 0x0000000000007941 */ /* 0x000fea0003800000 */
.L_x_35606:
[----:B------:R-:W0:Y:S01]  /*7380*/  F2I.S64.TRUNC R2, R2 ;  /* 0x0000000200027311 */ /* 0x000e22000020d900 */
[----:B------:R-:W-:Y:S05]  /*7390*/  BRA `(.L_x_35587) ;  /* 0x00000000009c7947 */ /* 0x000fea0003800000 */
.L_x_35599:
        /* <DEDUP_REMOVED lines=14> */
.L_x_35613:
[----:B------:R-:W-:Y:S05]  /*7480*/  BSYNC B0 ;  /* 0x0000000000007941 */ /* 0x000fea0003800000 */
.L_x_35612:
[----:B------:R-:W0:Y:S01]  /*7490*/  F2I.S64.TRUNC R2, R2 ;  /* 0x0000000200027311 */ /* 0x000e22000020d900 */
[----:B------:R-:W-:Y:S05]  /*74a0*/  BRA `(.L_x_35587) ;  /* 0x0000000000587947 */ /* 0x000fea0003800000 */
.L_x_35586:
        /* <DEDUP_REMOVED lines=16> */
.L_x_35614:
[----:B------:R-:W-:Y:S01]  /*75b0*/  CS2R R2, SRZ ;  /* 0x0000000000027805 */ /* 0x000fe2000001ff00 */
[----:B------:R-:W-:Y:S06]  /*75c0*/  BRA `(.L_x_35587) ;  /* 0x0000000000107947 */ /* 0x000fec0003800000 */
.L_x_35611:
[----:B------:R0:W5:Y:S01]  /*75d0*/  LDG.E.64 R2, desc[UR36][R4.64] ;  /* 0x0000002404027981 */ /* 0x000162000c1e1b00 */
[----:B------:R-:W-:Y:S05]  /*75e0*/  BRA `(.L_x_35587) ;  /* 0x0000000000087947 */ /* 0x000fea0003800000 */
.L_x_35610:
[----:B------:R0:W5:Y:S01]  /*75f0*/  LDG.E R2, desc[UR36][R4.64] ;  /* 0x0000002404027981 */ /* 0x000162000c1e1900 */
[----:B------:R-:W-:-:S07]  /*7600*/  IMAD.MOV.U32 R3, RZ, RZ, RZ ;  /* 0x000000ffff037224 */ /* 0x000fce00078e00ff */
.L_x_35587:
[----:B0-2---:R-:W0:Y:S01]  /*7610*/  LDC.U8 R4, c[0x0][0x491] ;  /* 0x00012440ff047b82 */ /* 0x005e220000000000 */
        /* <DEDUP_REMOVED lines=18> */
.L_x_35618:
[----:B------:R0:W-:Y:S01]  /*7740*/  STG.E.U8 desc[UR36][R16.64], R5 ;  /* 0x0000000510007986 */ /* 0x0001e2000c101124 */
[----:B------:R-:W-:Y:S05]  /*7750*/  BRA `(.L_x_35620) ;  /* 0x0000000c00507947 */ /* 0x000fea0003800000 */
.L_x_35617:
        /* <DEDUP_REMOVED lines=8> */
.L_x_35622:
[----:B------:R3:W-:Y:S01]  /*77e0*/  STG.E desc[UR36][R16.64], R5 ;  /* 0x0000000510007986 */ /* 0x0007e2000c101924 */
[----:B------:R-:W-:Y:S05]  /*77f0*/  BRA `(.L_x_35620) ;  /* 0x0000000c00287947 */ /* 0x000fea0003800000 */
.L_x_35621:
[----:B------:R2:W-:Y:S01]  /*7800*/  STG.E.U16 desc[UR36][R16.64], R5 ;  /* 0x0000000510007986 */ /* 0x0005e2000c101524 */
[----:B------:R-:W-:Y:S05]  /*7810*/  BRA `(.L_x_35620) ;  /* 0x0000000c00207947 */ /* 0x000fea0003800000 */
.L_x_35616:
        /* <DEDUP_REMOVED lines=9> */
.L_x_35624:
[----:B------:R-:W0:Y:S02]  /*78b0*/  I2F.S64 R0, R2 ;  /* 0x0000000200007312 */ /* 0x000e240000301400 */
[----:B0-----:R-:W-:-:S05]  /*78c0*/  F2FP.F16.F32.PACK_AB R0, RZ, R0 ;  /* 0x00000000ff00723e */ /* 0x001fca00000000ff */
[----:B------:R0:W-:Y:S01]  /*78d0*/  STG.E.U16 desc[UR36][R16.64], R0 ;  /* 0x0000000010007986 */ /* 0x0001e2000c101524 */
[----:B------:R-:W-:Y:S05]  /*78e0*/  BRA `(.L_x_35620) ;  /* 0x0000000800ec7947 */ /* 0x000fea0003800000 */
.L_x_35623:
        /* <DEDUP_REMOVED lines=10> */
.L_x_35626:
[----:B------:R-:W0:Y:S02]  /*7990*/  I2F.S64 R2, R2 ;  /* 0x0000000200027312 */ /* 0x000e240000301400 */
[----:B0-----:R-:W-:-:S04]  /*79a0*/  F2FP.F16.F32.PACK_AB R3, RZ, R2 ;  /* 0x00000002ff03723e */ /* 0x001fc800000000ff */
[----:B------:R-:W-:-:S05]  /*79b0*/  PRMT R3, R3, 0x5410, RZ ;  /* 0x0000541003037816 */ /* 0x000fca00000000ff */
[----:B------:R0:W-:Y:S01]  /*79c0*/  STG.E desc[UR36][R16.64], R3 ;  /* 0x0000000310007986 */ /* 0x0001e2000c101924 */
[----:B------:R-:W-:Y:S05]  /*79d0*/  BRA `(.L_x_35620) ;  /* 0x0000000800b07947 */ /* 0x000fea0003800000 */
.L_x_35625:
[----:B------:R-:W0:Y:S02]  /*79e0*/  I2F.F64.S64 R2, R2 ;  /* 0x0000000200027312 */ /* 0x000e240000301c00 */
[----:B0-----:R0:W-:Y:S01]  /*79f0*/  STG.E.64 desc[UR36][R16.64], R2 ;  /* 0x0000000210007986 */ /* 0x0011e2000c101b24 */
[----:B------:R-:W-:Y:S05]  /*7a00*/  BRA `(.L_x_35620) ;  /* 0x0000000800a47947 */ /* 0x000fea0003800000 */
.L_x_35615:
        /* <DEDUP_REMOVED lines=13> */
.L_x_35629:
[----:B------:R-:W0:Y:S01]  /*7ae0*/  I2F.F64.S64 R4, R2 ;  /* 0x0000000200047312 */ /* 0x000e220000301c00 */
[----:B------:R-:W-:-:S05]  /*7af0*/  CS2R R6, SRZ ;  /* 0x0000000000067805 */ /* 0x000fca000001ff00 */
[----:B0-----:R0:W-:Y:S01]  /*7b00*/  STG.E.128 desc[UR36][R16.64], R4 ;  /* 0x0000000410007986 */ /* 0x0011e2000c101d24 */
[----:B------:R-:W-:Y:S05]  /*7b10*/  BRA `(.L_x_35620) ;  /* 0x0000000800607947 */ /* 0x000fea0003800000 */
.L_x_35628:
        /* <DEDUP_REMOVED lines=21> */
.L_x_35633:
[----:B------:R-:W-:Y:S05]  /*7c70*/  BSYNC B0 ;  /* 0x0000000000007941 */ /* 0x000fea0003800000 */
.L_x_35632:
[----:B------:R-:W-:-:S05]  /*7c80*/  LOP3.LUT R5, R0, R5, RZ, 0xfc, !PT ;  /* 0x0000000500057212 */ /* 0x000fca00078efcff */
[----:B------:R0:W-:Y:S01]  /*7c90*/  STG.E.U8 desc[UR36][R16.64], R5 ;  /* 0x0000000510007986 */ /* 0x0001e2000c101124 */
[----:B------:R-:W-:Y:S05]  /*7ca0*/  BRA `(.L_x_35620) ;  /* 0x0000000400fc7947 */ /* 0x000fea0003800000 */
.L_x_35631:
        /* <DEDUP_REMOVED lines=13> */
.L_x_35635:
[----:B------:R-:W-:Y:S01]  /*7d80*/  IMAD.MOV.U32 R0, RZ, RZ, 0x7f ;  /* 0x0000007fff007424 */ /* 0x000fe200078e00ff */
[----:B------:R-:W-:-:S04]  /*7d90*/  ISETP.GT.U32.AND P0, PT, R4, 0x7f800000, PT ;  /* 0x7f8000000400780c */ /* 0x000fc80003f04070 */
[----:B------:R-:W-:-:S09]  /*7da0*/  SEL R0, R0, 0x7c, P0 ;  /* 0x0000007c00007807 */ /* 0x000fd20000000000 */
.L_x_35636:
[----:B------:R-:W-:Y:S05]  /*7db0*/  BSYNC B0 ;  /* 0x0000000000007941 */ /* 0x000fea0003800000 */
.L_x_35634:
[----:B------:R-:W-:-:S04]  /*7dc0*/  LOP3.LUT R2, R3, 0x80000000, RZ, 0xc0, !PT ;  /* 0x8000000003027812 */ /* 0x000fc800078ec0ff */
[----:B------:R-:W-:-:S04]  /*7dd0*/  SHF.R.U32.HI R3, RZ, 0x18, R2 ;  /* 0x00000018ff037819 */ /* 0x000fc80000011602 */
[----:B------:R-:W-:-:S05]  /*7de0*/  LOP3.LUT R3, R0, R3, RZ, 0xfc, !PT ;  /* 0x0000000300037212 */ /* 0x000fca00078efcff */
[----:B------:R0:W-:Y:S01]  /*7df0*/  STG.E.U8 desc[UR36][R16.64], R3 ;  /* 0x0000000310007986 */ /* 0x0001e2000c101124 */
[----:B------:R-:W-:Y:S05]  /*7e00*/  BRA `(.L_x_35620) ;  /* 0x0000000400a47947 */ /* 0x000fea0003800000 */
.L_x_35630:
[----:B------:R-:W0:Y:S02]  /*7e10*/  I2F.S64 R0, R2 ;  /* 0x0000000200007312 */ /* 0x000e240000301400 */
[----:B0-----:R-:W-:-:S05]  /*7e20*/  F2FP.BF16.F32.PACK_AB R0, RZ, R0 ;  /* 0x00000000ff00723e */ /* 0x001fca00000010ff */
[----:B------:R0:W-:Y:S01]  /*7e30*/  STG.E.U16 desc[UR36][R16.64], R0 ;  /* 0x0000000010007986 */ /* 0x0001e2000c101524 */
[----:B------:R-:W-:Y:S05]  /*7e40*/  BRA `(.L_x_35620) ;  /* 0x0000000400947947 */ /* 0x000fea0003800000 */
.L_x_35627:
        /* <DEDUP_REMOVED lines=10> */
.L_x_35639:
        /* <DEDUP_REMOVED lines=17> */
.L_x_35642:
[----:B------:R-:W-:-:S04]  /*8000*/  LOP3.LUT R2, R3, 0x80000000, RZ, 0xc0, !PT ;  /* 0x8000000003027812 */ /* 0x000fc800078ec0ff */
[----:B------:R-:W-:-:S04]  /*8010*/  SHF.R.U32.HI R3, RZ, 0x18, R2 ;  /* 0x00000018ff037819 */ /* 0x000fc80000011602 */
[----:B------:R-:W-:-:S04]  /*8020*/  LOP3.LUT R0, R0, R3, RZ, 0xfc, !PT ;  /* 0x0000000300007212 */ /* 0x000fc800078efcff */
[----:B------:R-:W-:-:S07]  /*8030*/  PRMT R8, R0, 0x7610, R8 ;  /* 0x0000761000087816 */ /* 0x000fce0000000008 */
.L_x_35641:
[----:B------:R-:W-:Y:S05]  /*8040*/  BSYNC B0 ;  /* 0x0000000000007941 */ /* 0x000fea0003800000 */
.L_x_35640:
[----:B------:R0:W-:Y:S01]  /*8050*/  STG.E.U8 desc[UR36][R16.64], R8 ;  /* 0x0000000810007986 */ /* 0x0001e2000c101124 */
[----:B------:R-:W-:Y:S05]  /*8060*/  BRA `(.L_x_35620) ;  /* 0x00000004000c7947 */ /* 0x000fea0003800000 */
.L_x_35638:
        /* <DEDUP_REMOVED lines=17> */
.L_x_35645:
[----:B------:R-:W-:-:S04]  /*8180*/  LOP3.LUT R2, R3, 0x80000000, RZ, 0xc0, !PT ;  /* 0x8000000003027812 */ /* 0x000fc800078ec0ff */
[----:B------:R-:W-:-:S04]  /*8190*/  SHF.R.U32.HI R3, RZ, 0x18, R2 ;  /* 0x00000018ff037819 */ /* 0x000fc80000011602 */
[----:B------:R-:W-:-:S04]  /*81a0*/  LOP3.LUT R0, R0, R3, RZ, 0xfc, !PT ;  /* 0x0000000300007212 */ /* 0x000fc800078efcff */
[----:B------:R-:W-:-:S07]  /*81b0*/  PRMT R8, R0, 0x7610, R8 ;  /* 0x0000761000087816 */ /* 0x000fce0000000008 */
.L_x_35644:
[----:B------:R-:W-:Y:S05]  /*81c0*/  BSYNC B0 ;  /* 0x0000000000007941 */ /* 0x000fea0003800000 */
.L_x_35643:
[----:B------:R0:W-:Y:S01]  /*81d0*/  STG.E.U8 desc[UR36][R16.64], R8 ;  /* 0x0000000810007986 */ /* 0x0001e2000c101124 */
[----:B------:R-:W-:Y:S05]  /*81e0*/  BRA `(.L_x_35620) ;  /* 0x0000000000ac7947 */ /* 0x000fea0003800000 */
.L_x_35637:
        /* <DEDUP_REMOVED lines=23> */
.L_x_35619:
        /* <DEDUP_REMOVED lines=16> */
.L_x_35648:
[----:B------:R-:W-:Y:S05]  /*8460*/  BRA `(.L_x_35620) ;  /* 0x00000000000c7947 */ /* 0x000fea0003800000 */
.L_x_35647:
[----:B------:R0:W-:Y:S01]  /*8470*/  STG.E.64 desc[UR36][R16.64], R2 ;  /* 0x0000000210007986 */ /* 0x0001e2000c101b24 */
[----:B------:R-:W-:Y:S05]  /*8480*/  BRA `(.L_x_35620) ;  /* 0x0000000000047947 */ /* 0x000fea0003800000 */
.L_x_35646:
[----:B------:R0:W-:Y:S02]  /*8490*/  STG.E desc[UR36][R16.64], R5 ;  /* 0x0000000510007986 */ /* 0x0001e4000c101924 */
.L_x_35620:
[----:B------:R-:W-:-:S07]  /*84a0*/  VIADD R23, R23, 0x80 ;  /* 0x0000008017177836 */ /* 0x000fce0000000000 */
.L_x_35547:
[----:B------:R-:W-:Y:S05]  /*84b0*/  BSYNC B6 ;  /* 0x0000000000067941 */ /* 0x000fea0003800000 */
.L_x_35546:
        /* <DEDUP_REMOVED lines=358> */
.L_x_35651:
        /* <DEDUP_REMOVED lines=21> */
.L_x_35655:
[----:B------:R0:W5:Y:S01]  /*9c70*/  LDG.E.U8 R18, desc[UR36][R2.64] ;  /* 0x0000002402127981 */ /* 0x000162000c1e1100 */
[----:B------:R-:W-:Y:S01]  /*9c80*/  IMAD.MOV.U32 R19, RZ, RZ, RZ ;  /* 0x000000ffff137224 */ /* 0x000fe200078e00ff */
[----:B------:R-:W-:Y:S06]  /*9c90*/  BRA `(.L_x_35657) ;  /* 0x0000000c00487947 */ /* 0x000fec0003800000 */
.L_x_35654:
        /* <DEDUP_REMOVED lines=8> */
.L_x_35659:
[----:B------:R-:W2:Y:S02]  /*9d20*/  LDG.E R18, desc[UR36][R2.64] ;  /* 0x0000002402127981 */ /* 0x000ea4000c1e1900 */
[----:B--2---:R-:W-:Y:S01]  /*9d30*/  SHF.R.S32.HI R19, RZ, 0x1f, R18 ;  /* 0x0000001fff137819 */ /* 0x004fe20000011412 */
[----:B------:R-:W-:Y:S06]  /*9d40*/  BRA `(.L_x_35657) ;  /* 0x0000000c001c7947 */ /* 0x000fec0003800000 */
.L_x_35658:
[----:B------:R-:W2:Y:S02]  /*9d50*/  LDG.E.S16 R18, desc[UR36][R2.64] ;  /* 0x0000002402127981 */ /* 0x000ea4000c1e1700 */
[----:B--2---:R-:W-:Y:S01]  /*9d60*/  SHF.R.S32.HI R19, RZ, 0x1f, R18 ;  /* 0x0000001fff137819 */ /* 0x004fe20000011412 */
[----:B------:R-:W-:Y:S06]  /*9d70*/  BRA `(.L_x_35657) ;  /* 0x0000000c00107947 */ /* 0x000fec0003800000 */
.L_x_35653:
        /* <DEDUP_REMOVED lines=9> */
.L_x_35661:
[----:B------:R-:W2:Y:S02]  /*9e10*/  LDG.E.U16 R2, desc[UR36][R2.64] ;  /* 0x0000002402027981 */ /* 0x000ea4000c1e1500 */
[----:B--2---:R-:W-:-:S06]  /*9e20*/  HADD2.F32 R18, -RZ, R2.H0_H0 ;  /* 0x20000002ff127230 */ /* 0x004fcc0000004100 */
[----:B------:R-:W2:Y:S01]  /*9e30*/  F2I.S64.TRUNC R18, R18 ;  /* 0x0000001200127311 */ /* 0x000ea2000020d900 */
[----:B------:R-:W-:Y:S05]  /*9e40*/  BRA `(.L_x_35657) ;  /* 0x0000000800dc7947 */ /* 0x000fea0003800000 */
.L_x_35660:
        /* <DEDUP_REMOVED lines=9> */
.L_x_35663:
[----:B------:R-:W2:Y:S02]  /*9ee0*/  LDG.E.U16 R2, desc[UR36][R2.64] ;  /* 0x0000002402027981 */ /* 0x000ea4000c1e1500 */
[----:B--2---:R-:W-:-:S06]  /*9ef0*/  HADD2.F32 R18, -RZ, R2.H0_H0 ;  /* 0x20000002ff127230 */ /* 0x004fcc0000004100 */
[----:B------:R-:W0:Y:S01]  /*9f00*/  F2I.S64.TRUNC R18, R18 ;  /* 0x0000001200127311 */ /* 0x000e22000020d900 */
[----:B------:R-:W-:Y:S05]  /*9f10*/  BRA `(.L_x_35657) ;  /* 0x0000000800a87947 */ /* 0x000fea0003800000 */
.L_x_35662:
[----:B------:R-:W2:Y:S02]  /*9f20*/  LDG.E.64 R2, desc[UR36][R2.64] ;  /* 0x0000002402027981 */ /* 0x000ea4000c1e1b00 */
[----:B--2---:R3:W4:Y:S01]  /*9f30*/  F2I.S64.F64.TRUNC R18, R2 ;  /* 0x0000000200127311 */ /* 0x004722000030d900 */
[----:B------:R-:W-:Y:S05]  /*9f40*/  BRA `(.L_x_35657) ;  /* 0x00000008009c7947 */ /* 0x000fea0003800000 */
.L_x_35652:
        /* <DEDUP_REMOVED lines=13> */
.L_x_35666:
[----:B------:R-:W2:Y:S02]  /*a020*/  LDG.E.64 R2, desc[UR36][R2.64] ;  /* 0x0000002402027981 */ /* 0x000ea4000c1e1b00 */
[----:B--2---:R0:W1:Y:S01]  /*a030*/  F2I.S64.F64.TRUNC R18, R2 ;  /* 0x0000000200127311 */ /* 0x004062000030d900 */
[----:B------:R-:W-:Y:S05]  /*a040*/  BRA `(.L_x_35657) ;  /* 0x00000008005c7947 */ /* 0x000fea0003800000 */
.L_x_35665:
        /* <DEDUP_REMOVED lines=27> */
.L_x_35668:
        /* <DEDUP_REMOVED lines=14> */
.L_x_35667:
[----:B------:R-:W2:Y:S02]  /*a2e0*/  LDG.E.U16 R18, desc[UR36][R2.64] ;  /* 0x0000002402127981 */ /* 0x000ea4000c1e1500 */
[----:B--2---:R-:W-:-:S06]  /*a2f0*/  IMAD.U32 R18, R18, 0x10000, RZ ;  /* 0x0001000012127824 */ /* 0x004fcc00078e00ff */
[----:B------:R-:W0:Y:S01]  /*a300*/  F2I.S64.TRUNC R18, R18 ;  /* 0x0000001200127311 */ /* 0x000e22000020d900 */
[----:B------:R-:W-:Y:S05]  /*a310*/  BRA `(.L_x_35657) ;  /* 0x0000000400a87947 */ /* 0x000fea0003800000 */
.L_x_35664:
        /* <DEDUP_REMOVED lines=11> */
.L_x_35671:
        /* <DEDUP_REMOVED lines=21> */
.L_x_35675:
[----:B------:R-:W-:Y:S05]  /*a520*/  BSYNC B1 ;  /* 0x0000000000017941 */ /* 0x000fea0003800000 */
.L_x_35674:
[----:B------:R-:W-:Y:S01]  /*a530*/  IMAD.SHL.U32 R2, R2, 0x100000, RZ ;  /* 0x0010000002027824 */ /* 0x000fe200078e00ff */
[----:B------:R-:W-:-:S04]  /*a540*/  LEA R3, R0, 0x3b800000, 0x17 ;  /* 0x3b80000000037811 */ /* 0x000fc800078eb8ff */
[----:B------:R-:W-:-:S07]  /*a550*/  LOP3.LUT R18, R3, R2, R18, 0xfe, !PT ;  /* 0x0000000203127212 */ /* 0x000fce00078efe12 */
.L_x_35673:
[----:B------:R-:W-:Y:S05]  /*a560*/  BSYNC B0 ;  /* 0x0000000000007941 */ /* 0x000fea0003800000 */
.L_x_35672:
[----:B------:R-:W0:Y:S01]  /*a570*/  F2I.S64.TRUNC R18, R18 ;  /* 0x0000001200127311 */ /* 0x000e22000020d900 */
[----:B------:R-:W-:Y:S05]  /*a580*/  BRA `(.L_x_35657) ;  /* 0x00000004000c7947 */ /* 0x000fea0003800000 */
.L_x_35670:
        /* <DEDUP_REMOVED lines=21> */
.L_x_35679:
[----:B------:R-:W-:Y:S05]  /*a6e0*/  BSYNC B1 ;  /* 0x0000000000017941 */ /* 0x000fea0003800000 */
.L_x_35678:
[----:B------:R-:W-:Y:S01]  /*a6f0*/  IMAD.SHL.U32 R2, R2, 0x200000, RZ ;  /* 0x0020000002027824 */ /* 0x000fe200078e00ff */
[----:B------:R-:W-:-:S04]  /*a700*/  LEA R3, R0, 0x37800000, 0x17 ;  /* 0x3780000000037811 */ /* 0x000fc800078eb8ff */
[----:B------:R-:W-:-:S07]  /*a710*/  LOP3.LUT R18, R3, R2, R18, 0xfe, !PT ;  /* 0x0000000203127212 */ /* 0x000fce00078efe12 */
.L_x_35677:
[----:B------:R-:W-:Y:S05]  /*a720*/  BSYNC B0 ;  /* 0x0000000000007941 */ /* 0x000fea0003800000 */
.L_x_35676:
[----:B------:R-:W0:Y:S01]  /*a730*/  F2I.S64.TRUNC R18, R18 ;  /* 0x0000001200127311 */ /* 0x000e22000020d900 */
[----:B------:R-:W-:Y:S05]  /*a740*/  BRA `(.L_x_35657) ;  /* 0x00000000009c7947 */ /* 0x000fea0003800000 */
.L_x_35669:
        /* <DEDUP_REMOVED lines=14> */
.L_x_35683:
[----:B------:R-:W-:Y:S05]  /*a830*/  BSYNC B0 ;  /* 0x0000000000007941 */ /* 0x000fea0003800000 */
.L_x_35682:
[----:B------:R-:W0:Y:S01]  /*a840*/  F2I.S64.TRUNC R18, R18 ;  /* 0x0000001200127311 */ /* 0x000e22000020d900 */
[----:B------:R-:W-:Y:S05]  /*a850*/  BRA `(.L_x_35657) ;  /* 0x0000000000587947 */ /* 0x000fea0003800000 */
.L_x_35656:
        /* <DEDUP_REMOVED lines=16> */
.L_x_35684:
[----:B------:R-:W-:Y:S01]  /*a960*/  CS2R R18, SRZ ;  /* 0x0000000000127805 */ /* 0x000fe2000001ff00 */
[----:B------:R-:W-:Y:S06]  /*a970*/  BRA `(.L_x_35657) ;  /* 0x0000000000107947 */ /* 0x000fec0003800000 */
.L_x_35681:
[----:B------:R0:W5:Y:S01]  /*a980*/  LDG.E.64 R18, desc[UR36][R2.64] ;  /* 0x0000002402127981 */ /* 0x000162000c1e1b00 */
[----:B------:R-:W-:Y:S05]  /*a990*/  BRA `(.L_x_35657) ;  /* 0x0000000000087947 */ /* 0x000fea0003800000 */
.L_x_35680:
[----:B------:R0:W5:Y:S01]  /*a9a0*/  LDG.E R18, desc[UR36][R2.64] ;  /* 0x0000002402127981 */ /* 0x000162000c1e1900 */
[----:B------:R-:W-:-:S07]  /*a9b0*/  IMAD.MOV.U32 R19, RZ, RZ, RZ ;  /* 0x000000ffff137224 */ /* 0x000fce00078e00ff */
.L_x_35657:
        /* <DEDUP_REMOVED lines=18> */
.L_x_35688:
[----:B------:R0:W5:Y:S01]  /*aae0*/  LDG.E.U8 R2, desc[UR36][R4.64] ;  /* 0x0000002404027981 */ /* 0x000162000c1e1100 */
[----:B------:R-:W-:Y:S01]  /*aaf0*/  IMAD.MOV.U32 R3, RZ, RZ, RZ ;  /* 0x000000ffff037224 */ /* 0x000fe200078e00ff */
[----:B------:R-:W-:Y:S06]  /*ab00*/  BRA `(.L_x_35690) ;  /* 0x0000000c00487947 */ /* 0x000fec0003800000 */
.L_x_35687:
        /* <DEDUP_REMOVED lines=8> */
.L_x_35692:
[----:B------:R-:W3:Y:S02]  /*ab90*/  LDG.E R2, desc[UR36][R4.64] ;  /* 0x0000002404027981 */ /* 0x000ee4000c1e1900 */
[----:B---3--:R-:W-:Y:S01]  /*aba0*/  SHF.R.S32.HI R3, RZ, 0x1f, R2 ;  /* 0x0000001fff037819 */ /* 0x008fe20000011402 */
[----:B------:R-:W-:Y:S06]  /*abb0*/  BRA `(.L_x_35690) ;  /* 0x0000000c001c7947 */ /* 0x000fec0003800000 */
.L_x_35691:
[----:B------:R-:W3:Y:S02]  /*abc0*/  LDG.E.S16 R2, desc[UR36][R4.64] ;  /* 0x0000002404027981 */ /* 0x000ee4000c1e1700 */
[----:B---3--:R-:W-:Y:S01]  /*abd0*/  SHF.R.S32.HI R3, RZ, 0x1f, R2 ;  /* 0x0000001fff037819 */ /* 0x008fe20000011402 */
[----:B------:R-:W-:Y:S06]  /*abe0*/  BRA `(.L_x_35690) ;  /* 0x0000000c00107947 */ /* 0x000fec0003800000 */
.L_x_35686:
        /* <DEDUP_REMOVED lines=9> */
.L_x_35694:
[----:B------:R-:W3:Y:S02]  /*ac80*/  LDG.E.U16 R4, desc[UR36][R4.64] ;  /* 0x0000002404047981 */ /* 0x000ee4000c1e1500 */
[----:B---3--:R-:W-:-:S06]  /*ac90*/  HADD2.F32 R2, -RZ, R4.H0_H0 ;  /* 0x20000004ff027230 */ /* 0x008fcc0000004100 */
[----:B------:R-:W0:Y:S01]  /*aca0*/  F2I.S64.TRUNC R2, R2 ;  /* 0x0000000200027311 */ /* 0x000e22000020d900 */
[----:B------:R-:W-:Y:S05]  /*acb0*/  BRA `(.L_x_35690) ;  /* 0x0000000800dc7947 */ /* 0x000fea0003800000 */
.L_x_35693:
        /* <DEDUP_REMOVED lines=9> */
.L_x_35696:
[----:B------:R-:W3:Y:S02]  /*ad50*/  LDG.E.U16 R4, desc[UR36][R4.64] ;  /* 0x0000002404047981 */ /* 0x000ee4000c1e1500 */
[----:B---3--:R-:W-:-:S06]  /*ad60*/  HADD2.F32 R2, -RZ, R4.H0_H0 ;  /* 0x20000004ff027230 */ /* 0x008fcc0000004100 */
[----:B------:R-:W0:Y:S01]  /*ad70*/  F2I.S64.TRUNC R2, R2 ;  /* 0x0000000200027311 */ /* 0x000e22000020d900 */
[----:B------:R-:W-:Y:S05]  /*ad80*/  BRA `(.L_x_35690) ;  /* 0x0000000800a87947 */ /* 0x000fea0003800000 */
.L_x_35695:
[----:B------:R-:W3:Y:S02]  /*ad90*/  LDG.E.64 R2, desc[UR36][R4.64] ;  /* 0x0000002404027981 */ /* 0x000ee4000c1e1b00 */
[----:B---3--:R-:W0:Y:S01]  /*ada0*/  F2I.S64.F64.TRUNC R2, R2 ;  /* 0x0000000200027311 */ /* 0x008e22000030d900 */
[----:B------:R-:W-:Y:S05]  /*adb0*/  BRA `(.L_x_35690) ;  /* 0x00000008009c7947 */ /* 0x000fea0003800000 */
.L_x_35685:
        /* <DEDUP_REMOVED lines=13> */
.L_x_35699:
[----:B------:R-:W3:Y:S02]  /*ae90*/  LDG.E.64 R2, desc[UR36][R4.64] ;  /* 0x0000002404027981 */ /* 0x000ee4000c1e1b00 */
[----:B---3--:R-:W0:Y:S01]  /*aea0*/  F2I.S64.F64.TRUNC R2, R2 ;  /* 0x0000000200027311 */ /* 0x008e22000030d900 */
[----:B------:R-:W-:Y:S05]  /*aeb0*/  BRA `(.L_x_35690) ;  /* 0x00000008005c7947 */ /* 0x000fea0003800000 */
.L_x_35698:
        /* <DEDUP_REMOVED lines=27> */
.L_x_35701:
        /* <DEDUP_REMOVED lines=14> */
.L_x_35700:
[----:B------:R-:W3:Y:S02]  /*b150*/  LDG.E.U16 R2, desc[UR36][R4.64] ;  /* 0x0000002404027981 */ /* 0x000ee4000c1e1500 */
[----:B---3--:R-:W-:-:S06]  /*b160*/  IMAD.U32 R2, R2, 0x10000, RZ ;  /* 0x0001000002027824 */ /* 0x008fcc00078e00ff */
[----:B------:R-:W0:Y:S01]  /*b170*/  F2I.S64.TRUNC R2, R2 ;  /* 0x0000000200027311 */ /* 0x000e22000020d900 */
[----:B------:R-:W-:Y:S05]  /*b180*/  BRA `(.L_x_35690) ;  /* 0x0000000400a87947 */ /* 0x000fea0003800000 */
.L_x_35697:
        /* <DEDUP_REMOVED lines=11> */
.L_x_35704:
        /* <DEDUP_REMOVED lines=21> */
.L_x_35708:
[----:B------:R-:W-:Y:S05]  /*b390*/  BSYNC B1 ;  /* 0x0000000000017941 */ /* 0x000fea0003800000 */
.L_x_35707:
[----:B------:R-:W-:Y:S01]  /*b3a0*/  IMAD.SHL.U32 R2, R2, 0x100000, RZ ;  /* 0x0010000002027824 */ /* 0x000fe200078e00ff */
[----:B------:R-:W-:-:S04]  /*b3b0*/  LEA R3, R0, 0x3b800000, 0x17 ;  /* 0x3b80000000037811 */ /* 0x000fc800078eb8ff */
[----:B------:R-:W-:-:S07]  /*b3c0*/  LOP3.LUT R2, R3, R2, R4, 0xfe, !PT ;  /* 0x0000000203027212 */ /* 0x000fce00078efe04 */
.L_x_35706:
[----:B------:R-:W-:Y:S05]  /*b3d0*/  BSYNC B0 ;  /* 0x0000000000007941 */ /* 0x000fea0003800000 */
.L_x_35705:
[----:B------:R-:W0:Y:S01]  /*b3e0*/  F2I.S64.TRUNC R2, R2 ;  /* 0x0000000200027311 */ /* 0x000e22000020d900 */
[----:B------:R-:W-:Y:S05]  /*b3f0*/  BRA `(.L_x_35690) ;  /* 0x00000004000c7947 */ /* 0x000fea0003800000 */
.L_x_35703:
        /* <DEDUP_REMOVED lines=21> */
.L_x_35712:
[----:B------:R-:W-:Y:S05]  /*b550*/  BSYNC B1 ;  /* 0x0000000000017941 */ /* 0x000fea0003800000 */
.L_x_35711:
[----:B------:R-:W-:Y:S01]  /*b560*/  IMAD.SHL.U32 R2, R2, 0x200000, RZ ;  /* 0x0020000002027824 */ /* 0x000fe200078e00ff */
[----:B------:R-:W-:-:S04]  /*b570*/  LEA R3, R0, 0x37800000, 0x17 ;  /* 0x3780000000037811 */ /* 0x000fc800078eb8ff */
[----:B------:R-:W-:-:S07]  /*b580*/  LOP3.LUT R2, R3, R2, R4, 0xfe, !PT ;  /* 0x0000000203027212 */ /* 0x000fce00078efe04 */
.L_x_35710:
[----:B------:R-:W-:Y:S05]  /*b590*/  BSYNC B0 ;  /* 0x0000000000007941 */ /* 0x000fea0003800000 */
.L_x_35709:
[----:B------:R-:W0:Y:S01]  /*b5a0*/  F2I.S64.TRUNC R2, R2 ;  /* 0x0000000200027311 */ /* 0x000e22000020d900 */
[----:B------:R-:W-:Y:S05]  /*b5b0*/  BRA `(.L_x_35690) ;  /* 0x00000000009c7947 */ /* 0x000fea0003800000 */
.L_x_35702:
        /* <DEDUP_REMOVED lines=14> */
.L_x_35716:
[----:B------:R-:W-:Y:S05]  /*b6a0*/  BSYNC B0 ;  /* 0x0000000000007941 */ /* 0x000fea0003800000 */
.L_x_35715:
[----:B------:R-:W0:Y:S01]  /*b6b0*/  F2I.S64.TRUNC R2, R2 ;  /* 0x0000000200027311 */ /* 0x000e22000020d900 */
[----:B------:R-:W-:Y:S05]  /*b6c0*/  BRA `(.L_x_35690) ;  /* 0x0000000000587947 */ /* 0x000fea0003800000 */
.L_x_35689:
        /* <DEDUP_REMOVED lines=16> */
.L_x_35717:
[----:B------:R-:W-:Y:S01]  /*b7d0*/  CS2R R2, SRZ ;  /* 0x0000000000027805 */ /* 0x000fe2000001ff00 */
[----:B------:R-:W-:Y:S06]  /*b7e0*/  BRA `(.L_x_35690) ;  /* 0x0000000000107947 */ /* 0x000fec0003800000 */
.L_x_35714:
[----:B------:R0:W5:Y:S01]  /*b7f0*/  LDG.E.64 R2, desc[UR36][R4.64] ;  /* 0x0000002404027981 */ /* 0x000162000c1e1b00 */
[----:B------:R-:W-:Y:S05]  /*b800*/  BRA `(.L_x_35690) ;  /* 0x0000000000087947 */ /* 0x000fea0003800000 */
.L_x_35713:
[----:B------:R0:W5:Y:S01]  /*b810*/  LDG.E R2, desc[UR36][R4.64] ;  /* 0x0000002404027981 */ /* 0x000162000c1e1900 */
[----:B------:R-:W-:-:S07]  /*b820*/  IMAD.MOV.U32 R3, RZ, RZ, RZ ;  /* 0x000000ffff037224 */ /* 0x000fce00078e00ff */
.L_x_35690:
[----:B0-----:R-:W0:Y:S01]  /*b830*/  LDC.U8 R4, c[0x0][0x491] ;  /* 0x00012440ff047b82 */ /* 0x001e220000000000 */
[----:B-12345:R-:W-:-:S04]  /*b840*/  ISETP.GT.U32.AND P0, PT, R18, R2, PT ;  /* 0x000000021200720c */ /* 0x03efc80003f04070 */
        /* <DEDUP_REMOVED lines=17> */
.L_x_35721:
[----:B------:R0:W-:Y:S01]  /*b960*/  STG.E.U8 desc[UR36][R16.64], R5 ;  /* 0x0000000510007986 */ /* 0x0001e2000c101124 */
[----:B------:R-:W-:Y:S05]  /*b970*/  BRA `(.L_x_35723) ;  /* 0x0000000c00507947 */ /* 0x000fea0003800000 */
.L_x_35720:
        /* <DEDUP_REMOVED lines=8> */
.L_x_35725:
[----:B------:R0:W-:Y:S01]  /*ba00*/  STG.E desc[UR36][R16.64], R5 ;  /* 0x0000000510007986 */ /* 0x0001e2000c101924 */
[----:B------:R-:W-:Y:S05]  /*ba10*/  BRA `(.L_x_35723) ;  /* 0x0000000c00287947 */ /* 0x000fea0003800000 */
.L_x_35724:
[----:B------:R0:W-:Y:S01]  /*ba20*/  STG.E.U16 desc[UR36][R16.64], R5 ;  /* 0x0000000510007986 */ /* 0x0001e2000c101524 */
[----:B------:R-:W-:Y:S05]  /*ba30*/  BRA `(.L_x_35723) ;  /* 0x0000000c00207947 */ /* 0x000fea0003800000 */
.L_x_35719:
        /* <DEDUP_REMOVED lines=9> */
.L_x_35727:
[----:B------:R-:W0:Y:S02]  /*bad0*/  I2F.S64 R0, R2 ;  /* 0x0000000200007312 */ /* 0x000e240000301400 */
[----:B0-----:R-:W-:-:S05]  /*bae0*/  F2FP.F16.F32.PACK_AB R0, RZ, R0 ;  /* 0x00000000ff00723e */ /* 0x001fca00000000ff */
[----:B------:R0:W-:Y:S01]  /*baf0*/  STG.E.U16 desc[UR36][R16.64], R0 ;  /* 0x0000000010007986 */ /* 0x0001e2000c101524 */
[----:B------:R-:W-:Y:S05]  /*bb00*/  BRA `(.L_x_35723) ;  /* 0x0000000800ec7947 */ /* 0x000fea0003800000 */
.L_x_35726:
        /* <DEDUP_REMOVED lines=10> */
.L_x_35729:
[----:B------:R-:W0:Y:S02]  /*bbb0*/  I2F.S64 R2, R2 ;  /* 0x0000000200027312 */ /* 0x000e240000301400 */
[----:B0-----:R-:W-:-:S04]  /*bbc0*/  F2FP.F16.F32.PACK_AB R3, RZ, R2 ;  /* 0x00000002ff03723e */ /* 0x001fc800000000ff */
[----:B------:R-:W-:-:S05]  /*bbd0*/  PRMT R3, R3, 0x5410, RZ ;  /* 0x0000541003037816 */ /* 0x000fca00000000ff */
[----:B------:R0:W-:Y:S01]  /*bbe0*/  STG.E desc[UR36][R16.64], R3 ;  /* 0x0000000310007986 */ /* 0x0001e2000c101924 */
[----:B------:R-:W-:Y:S05]  /*bbf0*/  BRA `(.L_x_35723) ;  /* 0x0000000800b07947 */ /* 0x000fea0003800000 */
.L_x_35728:
[----:B------:R-:W0:Y:S02]  /*bc00*/  I2F.F64.S64 R2, R2 ;  /* 0x0000000200027312 */ /* 0x000e240000301c00 */
[----:B0-----:R0:W-:Y:S01]  /*bc10*/  STG.E.64 desc[UR36][R16.64], R2 ;  /* 0x0000000210007986 */ /* 0x0011e2000c101b24 */
[----:B------:R-:W-:Y:S05]  /*bc20*/  BRA `(.L_x_35723) ;  /* 0x0000000800a47947 */ /* 0x000fea0003800000 */
.L_x_35718:
        /* <DEDUP_REMOVED lines=13> */
.L_x_35732:
[----:B------:R-:W0:Y:S01]  /*bd00*/  I2F.F64.S64 R4, R2 ;  /* 0x0000000200047312 */ /* 0x000e220000301c00 */
[----:B------:R-:W-:-:S05]  /*bd10*/  CS2R R6, SRZ ;  /* 0x0000000000067805 */ /* 0x000fca000001ff00 */
[----:B0-----:R0:W-:Y:S01]  /*bd20*/  STG.E.128 desc[UR36][R16.64], R4 ;  /* 0x0000000410007986 */ /* 0x0011e2000c101d24 */
[----:B------:R-:W-:Y:S05]  /*bd30*/  BRA `(.L_x_35723) ;  /* 0x0000000800607947 */ /* 0x000fea0003800000 */
.L_x_35731:
        /* <DEDUP_REMOVED lines=21> */
.L_x_35736:
[----:B------:R-:W-:Y:S05]  /*be90*/  BSYNC B0 ;  /* 0x0000000000007941 */ /* 0x000fea0003800000 */
.L_x_35735:
[----:B------:R-:W-:-:S05]  /*bea0*/  LOP3.LUT R5, R0, R5, RZ, 0xfc, !PT ;  /* 0x0000000500057212 */ /* 0x000fca00078efcff */
[----:B------:R0:W-:Y:S01]  /*beb0*/  STG.E.U8 desc[UR36][R16.64], R5 ;  /* 0x0000000510007986 */ /* 0x0001e2000c101124 */
[----:B------:R-:W-:Y:S05]  /*bec0*/  BRA `(.L_x_35723) ;  /* 0x0000000400fc7947 */ /* 0x000fea0003800000 */
.L_x_35734:
        /* <DEDUP_REMOVED lines=13> */
.L_x_35738:
[----:B------:R-:W-:Y:S01]  /*bfa0*/  IMAD.MOV.U32 R0, RZ, RZ, 0x7f ;  /* 0x0000007fff007424 */ /* 0x000fe200078e00ff */
[----:B------:R-:W-:-:S04]  /*bfb0*/  ISETP.GT.U32.AND P0, PT, R4, 0x7f800000, PT ;  /* 0x7f8000000400780c */ /* 0x000fc80003f04070 */
[----:B------:R-:W-:-:S09]  /*bfc0*/  SEL R0, R0, 0x7c, P0 ;  /* 0x0000007c00007807 */ /* 0x000fd20000000000 */
.L_x_35739:
[----:B------:R-:W-:Y:S05]  /*bfd0*/  BSYNC B0 ;  /* 0x0000000000007941 */ /* 0x000fea0003800000 */
.L_x_35737:
[----:B------:R-:W-:-:S04]  /*bfe0*/  LOP3.LUT R2, R3, 0x80000000, RZ, 0xc0, !PT ;  /* 0x8000000003027812 */ /* 0x000fc800078ec0ff */
[----:B------:R-:W-:-:S04]  /*bff0*/  SHF.R.U32.HI R3, RZ, 0x18, R2 ;  /* 0x00000018ff037819 */ /* 0x000fc80000011602 */
[----:B------:R-:W-:-:S05]  /*c000*/  LOP3.LUT R3, R0, R3, RZ, 0xfc, !PT ;  /* 0x0000000300037212 */ /* 0x000fca00078efcff */
[----:B------:R0:W-:Y:S01]  /*c010*/  STG.E.U8 desc[UR36][R16.64], R3 ;  /* 0x0000000310007986 */ /* 0x0001e2000c101124 */
[----:B------:R-:W-:Y:S05]  /*c020*/  BRA `(.L_x_35723) ;  /* 0x0000000400a47947 */ /* 0x000fea0003800000 */
.L_x_35733:
[----:B------:R-:W0:Y:S02]  /*c030*/  I2F.S64 R0, R2 ;  /* 0x0000000200007312 */ /* 0x000e240000301400 */
[----:B0-----:R-:W-:-:S05]  /*c040*/  F2FP.BF16.F32.PACK_AB R0, RZ, R0 ;  /* 0x00000000ff00723e */ /* 0x001fca00000010ff */
[----:B------:R0:W-:Y:S01]  /*c050*/  STG.E.U16 desc[UR36][R16.64], R0 ;  /* 0x0000000010007986 */ /* 0x0001e2000c101524 */
[----:B------:R-:W-:Y:S05]  /*c060*/  BRA `(.L_x_35723) ;  /* 0x0000000400947947 */ /* 0x000fea0003800000 */
.L_x_35730:
        /* <DEDUP_REMOVED lines=10> */
.L_x_35742:
        /* <DEDUP_REMOVED lines=17> */
.L_x_35745:
[----:B------:R-:W-:-:S04]  /*c220*/  LOP3.LUT R2, R3, 0x80000000, RZ, 0xc0, !PT ;  /* 0x8000000003027812 */ /* 0x000fc800078ec0ff */
[----:B------:R-:W-:-:S04]  /*c230*/  SHF.R.U32.HI R3, RZ, 0x18, R2 ;  /* 0x00000018ff037819 */ /* 0x000fc80000011602 */
[----:B------:R-:W-:-:S04]  /*c240*/  LOP3.LUT R0, R0, R3, RZ, 0xfc, !PT ;  /* 0x0000000300007212 */ /* 0x000fc800078efcff */
[----:B------:R-:W-:-:S07]  /*c250*/  PRMT R8, R0, 0x7610, R8 ;  /* 0x0000761000087816 */ /* 0x000fce0000000008 */
.L_x_35744:
[----:B------:R-:W-:Y:S05]  /*c260*/  BSYNC B0 ;  /* 0x0000000000007941 */ /* 0x000fea0003800000 */
.L_x_35743:
[----:B------:R3:W-:Y:S01]  /*c270*/  STG.E.U8 desc[UR36][R16.64], R8 ;  /* 0x0000000810007986 */ /* 0x0007e2000c101124 */
[----:B------:R-:W-:Y:S05]  /*c280*/  BRA `(.L_x_35723) ;  /* 0x00000004000c7947 */ /* 0x000fea0003800000 */
.L_x_35741:
        /* <DEDUP_REMOVED lines=17> */
.L_x_35748:
[----:B------:R-:W-:-:S04]  /*c3a0*/  LOP3.LUT R2, R3, 0x80000000, RZ, 0xc0, !PT ;  /* 0x8000000003027812 */ /* 0x000fc800078ec0ff */
[----:B------:R-:W-:-:S04]  /*c3b0*/  SHF.R.U32.HI R3, RZ, 0x18, R2 ;  /* 0x00000018ff037819 */ /* 0x000fc80000011602 */
[----:B------:R-:W-:-:S04]  /*c3c0*/  LOP3.LUT R0, R0, R3, RZ, 0xfc, !PT ;  /* 0x0000000300007212 */ /* 0x000fc800078efcff */
[----:B------:R-:W-:-:S07]  /*c3d0*/  PRMT R8, R0, 0x7610, R8 ;  /* 0x0000761000087816 */ /* 0x000fce0000000008 */
.L_x_35747:
[----:B------:R-:W-:Y:S05]  /*c3e0*/  BSYNC B0 ;  /* 0x0000000000007941 */ /* 0x000fea0003800000 */
.L_x_35746:
[----:B------:R0:W-:Y:S01]  /*c3f0*/  STG.E.U8 desc[UR36][R16.64], R8 ;  /* 0x0000000810007986 */ /* 0x0001e2000c101124 */
[----:B------:R-:W-:Y:S05]  /*c400*/  BRA `(.L_x_35723) ;  /* 0x0000000000ac7947 */ /* 0x000fea0003800000 */
.L_x_35740:
        /* <DEDUP_REMOVED lines=23> */
.L_x_35722:
        /* <DEDUP_REMOVED lines=16> */
.L_x_35751:
[----:B------:R-:W-:Y:S05]  /*c680*/  BRA `(.L_x_35723) ;  /* 0x00000000000c7947 */ /* 0x000fea0003800000 */
.L_x_35750:
[----:B------:R1:W-:Y:S01]  /*c690*/  STG.E.64 desc[UR36][R16.64], R2 ;  /* 0x0000000210007986 */ /* 0x0003e2000c101b24 */
[----:B------:R-:W-:Y:S05]  /*c6a0*/  BRA `(.L_x_35723) ;  /* 0x0000000000047947 */ /* 0x000fea0003800000 */
.L_x_35749:
[----:B------:R0:W-:Y:S02]  /*c6b0*/  STG.E desc[UR36][R16.64], R5 ;  /* 0x0000000510007986 */ /* 0x0001e4000c101924 */
.L_x_35723:
[----:B------:R-:W-:-:S07]  /*c6c0*/  VIADD R23, R23, 0x80 ;  /* 0x0000008017177836 */ /* 0x000fce0000000000 */
.L_x_35650:
[----:B------:R-:W-:Y:S05]  /*c6d0*/  BSYNC B6 ;  /* 0x0000000000067941 */ /* 0x000fea0003800000 */
.L_x_35649:
        /* <DEDUP_REMOVED lines=357> */
.L_x_35752:
        /* <DEDUP_REMOVED lines=21> */
.L_x_35756:
[----:B------:R0:W5:Y:S01]  /*de80*/  LDG.E.U8 R18, desc[UR36][R2.64] ;  /* 0x0000002402127981 */ /* 0x000162000c1e1100 */
[----:B------:R-:W-:Y:S01]  /*de90*/  IMAD.MOV.U32 R19, RZ, RZ, RZ ;  /* 0x000000ffff137224 */ /* 0x000fe200078e00ff */
[----:B------:R-:W-:Y:S06]  /*dea0*/  BRA `(.L_x_35758) ;  /* 0x0000000c00487947 */ /* 0x000fec0003800000 */
.L_x_35755:
        /* <DEDUP_REMOVED lines=8> */
.L_x_35760:
[----:B------:R-:W2:Y:S02]  /*df30*/  LDG.E R18, desc[UR36][R2.64] ;  /* 0x0000002402127981 */ /* 0x000ea4000c1e1900 */
[----:B--2---:R-:W-:Y:S01]  /*df40*/  SHF.R.S32.HI R19, RZ, 0x1f, R18 ;  /* 0x0000001fff137819 */ /* 0x004fe20000011412 */
[----:B------:R-:W-:Y:S06]  /*df50*/  BRA `(.L_x_35758) ;  /* 0x0000000c001c7947 */ /* 0x000fec0003800000 */
.L_x_35759:
[----:B------:R-:W2:Y:S02]  /*df60*/  LDG.E.S16 R18, desc[UR36][R2.64] ;  /* 0x0000002402127981 */ /* 0x000ea4000c1e1700 */
[----:B--2---:R-:W-:Y:S01]  /*df70*/  SHF.R.S32.HI R19, RZ, 0x1f, R18 ;  /* 0x0000001fff137819 */ /* 0x004fe20000011412 */
[----:B------:R-:W-:Y:S06]  /*df80*/  BRA `(.L_x_35758) ;  /* 0x0000000c00107947 */ /* 0x000fec0003800000 */
.L_x_35754:
        /* <DEDUP_REMOVED lines=9> */
.L_x_35762:
[----:B------:R-:W2:Y:S02]  /*e020*/  LDG.E.U16 R2, desc[UR36][R2.64] ;  /* 0x0000002402027981 */ /* 0x000ea4000c1e1500 */
[----:B--2---:R-:W-:-:S06]  /*e030*/  HADD2.F32 R18, -RZ, R2.H0_H0 ;  /* 0x20000002ff127230 */ /* 0x004fcc0000004100 */
[----:B------:R-:W0:Y:S01]  /*e040*/  F2I.S64.TRUNC R18, R18 ;  /* 0x0000001200127311 */ /* 0x000e22000020d900 */
[----:B------:R-:W-:Y:S05]  /*e050*/  BRA `(.L_x_35758) ;  /* 0x0000000800dc7947 */ /* 0x000fea0003800000 */
.L_x_35761:
        /* <DEDUP_REMOVED lines=9> */
.L_x_35764:
[----:B------:R-:W2:Y:S02]  /*e0f0*/  LDG.E.U16 R2, desc[UR36][R2.64] ;  /* 0x0000002402027981 */ /* 0x000ea4000c1e1500 */
[----:B--2---:R-:W-:-:S06]  /*e100*/  HADD2.F32 R18, -RZ, R2.H0_H0 ;  /* 0x20000002ff127230 */ /* 0x004fcc0000004100 */
[----:B------:R-:W0:Y:S01]  /*e110*/  F2I.S64.TRUNC R18, R18 ;  /* 0x0000001200127311 */ /* 0x000e22000020d900 */
[----:B------:R-:W-:Y:S05]  /*e120*/  BRA `(.L_x_35758) ;  /* 0x0000000800a87947 */ /* 0x000fea0003800000 */
.L_x_35763:
[----:B------:R-:W2:Y:S02]  /*e130*/  LDG.E.64 R2, desc[UR36][R2.64] ;  /* 0x0000002402027981 */ /* 0x000ea4000c1e1b00 */
[----:B--2---:R0:W1:Y:S01]  /*e140*/  F2I.S64.F64.TRUNC R18, R2 ;  /* 0x0000000200127311 */ /* 0x004062000030d900 */
[----:B------:R-:W-:Y:S05]  /*e150*/  BRA `(.L_x_35758) ;  /* 0x00000008009c7947 */ /* 0x000fea0003800000 */
.L_x_35753:
        /* <DEDUP_REMOVED lines=13> */
.L_x_35767:
[----:B------:R-:W2:Y:S02]  /*e230*/  LDG.E.64 R2, desc[UR36][R2.64] ;  /* 0x0000002402027981 */ /* 0x000ea4000c1e1b00 */
[----:B--2---:R0:W1:Y:S01]  /*e240*/  F2I.S64.F64.TRUNC R18, R2 ;  /* 0x0000000200127311 */ /* 0x004062000030d900 */
[----:B------:R-:W-:Y:S05]  /*e250*/  BRA `(.L_x_35758) ;  /* 0x00000008005c7947 */ /* 0x000fea0003800000 */
.L_x_35766:
        /* <DEDUP_REMOVED lines=27> */
.L_x_35769:
        /* <DEDUP_REMOVED lines=14> */
.L_x_35768:
[----:B------:R-:W2:Y:S02]  /*e4f0*/  LDG.E.U16 R18, desc[UR36][R2.64] ;  /* 0x0000002402127981 */ /* 0x000ea4000c1e1500 */
[----:B--2---:R-:W-:-:S06]  /*e500*/  IMAD.U32 R18, R18, 0x10000, RZ ;  /* 0x0001000012127824 */ /* 0x004fcc00078e00ff */
[----:B------:R-:W4:Y:S01]  /*e510*/  F2I.S64.TRUNC R18, R18 ;  /* 0x0000001200127311 */ /* 0x000f22000020d900 */
[----:B------:R-:W-:Y:S05]  /*e520*/  BRA `(.L_x_35758) ;  /* 0x0000000400a87947 */ /* 0x000fea0003800000 */
.L_x_35765:
        /* <DEDUP_REMOVED lines=11> */
.L_x_35772:
        /* <DEDUP_REMOVED lines=21> */
.L_x_35776:
[----:B------:R-:W-:Y:S05]  /*e730*/  BSYNC B1 ;  /* 0x0000000000017941 */ /* 0x000fea0003800000 */
.L_x_35775:
[----:B------:R-:W-:Y:S01]  /*e740*/  IMAD.SHL.U32 R2, R2, 0x100000, RZ ;  /* 0x0010000002027824 */ /* 0x000fe200078e00ff */
[----:B------:R-:W-:-:S04]  /*e750*/  LEA R3, R0, 0x3b800000, 0x17 ;  /* 0x3b80000000037811 */ /* 0x000fc800078eb8ff */
[----:B------:R-:W-:-:S07]  /*e760*/  LOP3.LUT R18, R3, R2, R18, 0xfe, !PT ;  /* 0x0000000203127212 */ /* 0x000fce00078efe12 */
.L_x_35774:
[----:B------:R-:W-:Y:S05]  /*e770*/  BSYNC B0 ;  /* 0x0000000000007941 */ /* 0x000fea0003800000 */
.L_x_35773:
[----:B------:R-:W0:Y:S01]  /*e780*/  F2I.S64.TRUNC R18, R18 ;  /* 0x0000001200127311 */ /* 0x000e22000020d900 */
[----:B------:R-:W-:Y:S05]  /*e790*/  BRA `(.L_x_35758) ;  /* 0x00000004000c7947 */ /* 0x000fea0003800000 */
.L_x_35771:
        /* <DEDUP_REMOVED lines=21> */
.L_x_35780:
[----:B------:R-:W-:Y:S05]  /*e8f0*/  BSYNC B1 ;  /* 0x0000000000017941 */ /* 0x000fea0003800000 */
.L_x_35779:
[----:B------:R-:W-:Y:S01]  /*e900*/  IMAD.SHL.U32 R2, R2, 0x200000, RZ ;  /* 0x0020000002027824 */ /* 0x000fe200078e00ff */
[----:B------:R-:W-:-:S04]  /*e910*/  LEA R3, R0, 0x37800000, 0x17 ;  /* 0x3780000000037811 */ /* 0x000fc800078eb8ff */
[----:B------:R-:W-:-:S07]  /*e920*/  LOP3.LUT R18, R3, R2, R18, 0xfe, !PT ;  /* 0x0000000203127212 */ /* 0x000fce00078efe12 */
.L_x_35778:
[----:B------:R-:W-:Y:S05]  /*e930*/  BSYNC B0 ;  /* 0x0000000000007941 */ /* 0x000fea0003800000 */
.L_x_35777:
[----:B------:R-:W0:Y:S01]  /*e940*/  F2I.S64.TRUNC R18, R18 ;  /* 0x0000001200127311 */ /* 0x000e22000020d900 */
[----:B------:R-:W-:Y:S05]  /*e950*/  BRA `(.L_x_35758) ;  /* 0x00000000009c7947 */ /* 0x000fea0003800000 */
.L_x_35770:
        /* <DEDUP_REMOVED lines=14> */
.L_x_35784:
[----:B------:R-:W-:Y:S05]  /*ea40*/  BSYNC B0 ;  /* 0x0000000000007941 */ /* 0x000fea0003800000 */
.L_x_35783:
[----:B------:R-:W0:Y:S01]  /*ea50*/  F2I.S64.TRUNC R18, R18 ;  /* 0x0000001200127311 */ /* 0x000e22000020d900 */
[----:B------:R-:W-:Y:S05]  /*ea60*/  BRA `(.L_x_35758) ;  /* 0x0000000000587947 */ /* 0x000fea0003800000 */
.L_x_35757:
        /* <DEDUP_REMOVED lines=16> */
.L_x_35785:
[----:B------:R-:W-:Y:S01]  /*eb70*/  CS2R R18, SRZ ;  /* 0x0000000000127805 */ /* 0x000fe2000001ff00 */
[----:B------:R-:W-:Y:S06]  /*eb80*/  BRA `(.L_x_35758) ;  /* 0x0000000000107947 */ /* 0x000fec0003800000 */
.L_x_35782:
[----:B------:R0:W5:Y:S01]  /*eb90*/  LDG.E.64 R18, desc[UR36][R2.64] ;  /* 0x0000002402127981 */ /* 0x000162000c1e1b00 */
[----:B------:R-:W-:Y:S05]  /*eba0*/  BRA `(.L_x_35758) ;  /* 0x0000000000087947 */ /* 0x000fea0003800000 */
.L_x_35781:
[----:B------:R0:W5:Y:S01]  /*ebb0*/  LDG.E R18, desc[UR36][R2.64] ;  /* 0x0000002402127981 */ /* 0x000162000c1e1900 */
[----:B------:R-:W-:-:S07]  /*ebc0*/  IMAD.MOV.U32 R19, RZ, RZ, RZ ;  /* 0x000000ffff137224 */ /* 0x000fce00078e00ff */
.L_x_35758:
        /* <DEDUP_REMOVED lines=18> */
.L_x_35789:
[----:B------:R0:W5:Y:S01]  /*ecf0*/  LDG.E.U8 R2, desc[UR36][R22.64] ;  /* 0x0000002416027981 */ /* 0x000162000c1e1100 */
[----:B------:R-:W-:Y:S01]  /*ed00*/  IMAD.MOV.U32 R3, RZ, RZ, RZ ;  /* 0x000000ffff037224 */ /* 0x000fe200078e00ff */
[----:B------:R-:W-:Y:S06]  /*ed10*/  BRA `(.L_x_35791) ;  /* 0x0000000c00487947 */ /* 0x000fec0003800000 */
.L_x_35788:
        /* <DEDUP_REMOVED lines=8> */
.L_x_35793:
[----:B------:R-:W2:Y:S02]  /*eda0*/  LDG.E R2, desc[UR36][R22.64] ;  /* 0x0000002416027981 */ /* 0x000ea4000c1e1900 */
[----:B--2---:R-:W-:Y:S01]  /*edb0*/  SHF.R.S32.HI R3, RZ, 0x1f, R2 ;  /* 0x0000001fff037819 */ /* 0x004fe20000011402 */
[----:B------:R-:W-:Y:S06]  /*edc0*/  BRA `(.L_x_35791) ;  /* 0x0000000c001c7947 */ /* 0x000fec0003800000 */
.L_x_35792:
[----:B------:R-:W2:Y:S02]  /*edd0*/  LDG.E.S16 R2, desc[UR36][R22.64] ;  /* 0x0000002416027981 */ /* 0x000ea4000c1e1700 */
[----:B--2---:R-:W-:Y:S01]  /*ede0*/  SHF.R.S32.HI R3, RZ, 0x1f, R2 ;  /* 0x0000001fff037819 */ /* 0x004fe20000011402 */
[----:B------:R-:W-:Y:S06]  /*edf0*/  BRA `(.L_x_35791) ;  /* 0x0000000c00107947 */ /* 0x000fec0003800000 */
.L_x_35787:
        /* <DEDUP_REMOVED lines=9> */
.L_x_35795:
[----:B------:R-:W2:Y:S02]  /*ee90*/  LDG.E.U16 R22, desc[UR36][R22.64] ;  /* 0x0000002416167981 */ /* 0x000ea4000c1e1500 */
[----:B--2---:R-:W-:-:S06]  /*eea0*/  HADD2.F32 R2, -RZ, R22.H0_H0 ;  /* 0x20000016ff027230 */ /* 0x004fcc0000004100 */
[----:B------:R-:W0:Y:S01]  /*eeb0*/  F2I.S64.TRUNC R2, R2 ;  /* 0x0000000200027311 */ /* 0x000e22000020d900 */
[----:B------:R-:W-:Y:S05]  /*eec0*/  BRA `(.L_x_35791) ;  /* 0x0000000800dc7947 */ /* 0x000fea0003800000 */
.L_x_35794:
        /* <DEDUP_REMOVED lines=9> */
.L_x_35797:
[----:B------:R-:W2:Y:S02]  /*ef60*/  LDG.E.U16 R22, desc[UR36][R22.64] ;  /* 0x0000002416167981 */ /* 0x000ea4000c1e1500 */
[----:B--2---:R-:W-:-:S06]  /*ef70*/  HADD2.F32 R2, -RZ, R22.H0_H0 ;  /* 0x20000016ff027230 */ /* 0x004fcc0000004100 */
[----:B------:R-:W0:Y:S01]  /*ef80*/  F2I.S64.TRUNC R2, R2 ;  /* 0x0000000200027311 */ /* 0x000e22000020d900 */
[----:B------:R-:W-:Y:S05]  /*ef90*/  BRA `(.L_x_35791) ;  /* 0x0000000800a87947 */ /* 0x000fea0003800000 */
.L_x_35796:
[----:B------:R-:W2:Y:S02]  /*efa0*/  LDG.E.64 R2, desc[UR36][R22.64] ;  /* 0x0000002416027981 */ /* 0x000ea4000c1e1b00 */
[----:B--2---:R-:W0:Y:S01]  /*efb0*/  F2I.S64.F64.TRUNC R2, R2 ;  /* 0x0000000200027311 */ /* 0x004e22000030d900 */
[----:B------:R-:W-:Y:S05]  /*efc0*/  BRA `(.L_x_35791) ;  /* 0x00000008009c7947 */ /* 0x000fea0003800000 */
.L_x_35786:
        /* <DEDUP_REMOVED lines=13> */
.L_x_35800:
[----:B------:R-:W2:Y:S02]  /*f0a0*/  LDG.E.64 R2, desc[UR36][R22.64] ;  /* 0x0000002416027981 */ /* 0x000ea4000c1e1b00 */
[----:B--2---:R-:W0:Y:S01]  /*f0b0*/  F2I.S64.F64.TRUNC R2, R2 ;  /* 0x0000000200027311 */ /* 0x004e22000030d900 */
[----:B------:R-:W-:Y:S05]  /*f0c0*/  BRA `(.L_x_35791) ;  /* 0x00000008005c7947 */ /* 0x000fea0003800000 */
.L_x_35799:
        /* <DEDUP_REMOVED lines=27> */
.L_x_35802:
        /* <DEDUP_REMOVED lines=14> */
.L_x_35801:
[----:B------:R-:W2:Y:S02]  /*f360*/  LDG.E.U16 R2, desc[UR36][R22.64] ;  /* 0x0000002416027981 */ /* 0x000ea4000c1e1500 */
[----:B--2---:R-:W-:-:S06]  /*f370*/  IMAD.U32 R2, R2, 0x10000, RZ ;  /* 0x0001000002027824 */ /* 0x004fcc00078e00ff */
[----:B------:R-:W0:Y:S01]  /*f380*/  F2I.S64.TRUNC R2, R2 ;  /* 0x0000000200027311 */ /* 0x000e22000020d900 */
[----:B------:R-:W-:Y:S05]  /*f390*/  BRA `(.L_x_35791) ;  /* 0x0000000400a87947 */ /* 0x000fea0003800000 */
.L_x_35798:
        /* <DEDUP_REMOVED lines=11> */
.L_x_35805:
        /* <DEDUP_REMOVED lines=21> */
.L_x_35809:
[----:B------:R-:W-:Y:S05]  /*f5a0*/  BSYNC B1 ;  /* 0x0000000000017941 */ /* 0x000fea0003800000 */
.L_x_35808:
[----:B------:R-:W-:Y:S01]  /*f5b0*/  IMAD.SHL.U32 R2, R2, 0x100000, RZ ;  /* 0x0010000002027824 */ /* 0x000fe200078e00ff */
[----:B------:R-:W-:-:S04]  /*f5c0*/  LEA R3, R0, 0x3b800000, 0x17 ;  /* 0x3b80000000037811 */ /* 0x000fc800078eb8ff */
[----:B------:R-:W-:-:S07]  /*f5d0*/  LOP3.LUT R2, R3, R2, R4, 0xfe, !PT ;  /* 0x0000000203027212 */ /* 0x000fce00078efe04 */
.L_x_35807:
[----:B------:R-:W-:Y:S05]  /*f5e0*/  BSYNC B0 ;  /* 0x0000000000007941 */ /* 0x000fea0003800000 */
.L_x_35806:
[----:B------:R-:W0:Y:S01]  /*f5f0*/  F2I.S64.TRUNC R2, R2 ;  /* 0x0000000200027311 */ /* 0x000e22000020d900 */
[----:B------:R-:W-:Y:S05]  /*f600*/  BRA `(.L_x_35791) ;  /* 0x00000004000c7947 */ /* 0x000fea0003800000 */
.L_x_35804:
        /* <DEDUP_REMOVED lines=21> */
.L_x_35813:
[----:B------:R-:W-:Y:S05]  /*f760*/  BSYNC B1 ;  /* 0x0000000000017941 */ /* 0x000fea0003800000 */
.L_x_35812:
[----:B------:R-:W-:Y:S01]  /*f770*/  IMAD.SHL.U32 R2, R2, 0x200000, RZ ;  /* 0x0020000002027824 */ /* 0x000fe200078e00ff */
[----:B------:R-:W-:-:S04]  /*f780*/  LEA R3, R0, 0x37800000, 0x17 ;  /* 0x3780000000037811 */ /* 0x000fc800078eb8ff */
[----:B------:R-:W-:-:S07]  /*f790*/  LOP3.LUT R2, R3, R2, R4, 0xfe, !PT ;  /* 0x0000000203027212 */ /* 0x000fce00078efe04 */
.L_x_35811:
[----:B------:R-:W-:Y:S05]  /*f7a0*/  BSYNC B0 ;  /* 0x0000000000007941 */ /* 0x000fea0003800000 */
.L_x_35810:
[----:B------:R-:W0:Y:S01]  /*f7b0*/  F2I.S64.TRUNC R2, R2 ;  /* 0x0000000200027311 */ /* 0x000e22000020d900 */
[----:B------:R-:W-:Y:S05]  /*f7c0*/  BRA `(.L_x_35791) ;  /* 0x00000000009c7947 */ /* 0x000fea0003800000 */
.L_x_35803:
        /* <DEDUP_REMOVED lines=14> */
.L_x_35817:
[----:B------:R-:W-:Y:S05]  /*f8b0*/  BSYNC B0 ;  /* 0x0000000000007941 */ /* 0x000fea0003800000 */
.L_x_35816:
[----:B------:R-:W0:Y:S01]  /*f8c0*/  F2I.S64.TRUNC R2, R2 ;  /* 0x0000000200027311 */ /* 0x000e22000020d900 */
[----:B------:R-:W-:Y:S05]  /*f8d0*/  BRA `(.L_x_35791) ;  /* 0x0000000000587947 */ /* 0x000fea0003800000 */
.L_x_35790:
        /* <DEDUP_REMOVED lines=16> */
.L_x_35818:
[----:B------:R-:W-:Y:S01]  /*f9e0*/  CS2R R2, SRZ ;  /* 0x0000000000027805 */ /* 0x000fe2000001ff00 */
[----:B------:R-:W-:Y:S06]  /*f9f0*/  BRA `(.L_x_35791) ;  /* 0x0000000000107947 */ /* 0x000fec0003800000 */
.L_x_35815:
[----:B------:R0:W5:Y:S01]  /*fa00*/  LDG.E.64 R2, desc[UR36][R22.64] ;  /* 0x0000002416027981 */ /* 0x000162000c1e1b00 */
[----:B------:R-:W-:Y:S05]  /*fa10*/  BRA `(.L_x_35791) ;  /* 0x0000000000087947 */ /* 0x000fea0003800000 */
.L_x_35814:
[----:B------:R0:W5:Y:S01]  /*fa20*/  LDG.E R2, desc[UR36][R22.64] ;  /* 0x0000002416027981 */ /* 0x000162000c1e1900 */
[----:B------:R-:W-:-:S07]  /*fa30*/  IMAD.MOV.U32 R3, RZ, RZ, RZ ;  /* 0x000000ffff037224 */ /* 0x000fce00078e00ff */
.L_x_35791:
[----:B--2---:R-:W2:Y:S01]  /*fa40*/  LDC.U8 R4, c[0x0][0x491] ;  /* 0x00012440ff047b82 */ /* 0x004ea20000000000 */
[----:B01-345:R-:W-:-:S04]  /*fa50*/  ISETP.GT.U32.AND P0, PT, R18, R2, PT ;  /* 0x000000021200720c */ /* 0x03bfc80003f04070 */
[----:B------:R-:W-:-:S04]  /*fa60*/  ISETP.GT.AND.EX P0, PT, R19, R3, PT, P0 ;  /* 0x000000031300720c */ /* 0x000fc80003f04300 */
        /* <DEDUP_REMOVED lines=16> */
.L_x_35822:
[----:B------:R-:W-:Y:S01]  /*fb70*/  STG.E.U8 desc[UR36][R16.64], R5 ;  /* 0x0000000510007986 */ /* 0x000fe2000c101124 */
[----:B------:R-:W-:Y:S05]  /*fb80*/  EXIT ;  /* 0x000000000000794d */ /* 0x000fea0003800000 */
.L_x_35821:
        /* <DEDUP_REMOVED lines=8> */
.L_x_35825:
[----:B------:R-:W-:Y:S01]  /*fc10*/  STG.E desc[UR36][R16.64], R5 ;  /* 0x0000000510007986 */ /* 0x000fe2000c101924 */
[----:B------:R-:W-:Y:S05]  /*fc20*/  EXIT ;  /* 0x000000000000794d */ /* 0x000fea0003800000 */
.L_x_35824:
[----:B------:R-:W-:Y:S01]  /*fc30*/  STG.E.U16 desc[UR36][R16.64], R5 ;  /* 0x0000000510007986 */ /* 0x000fe2000c101524 */
[----:B------:R-:W-:Y:S05]  /*fc40*/  EXIT ;  /* 0x000000000000794d */ /* 0x000fea0003800000 */
.L_x_35820:
        /* <DEDUP_REMOVED lines=9> */
.L_x_35827:
[----:B------:R-:W0:Y:S02]  /*fce0*/  I2F.S64 R0, R2 ;  /* 0x0000000200007312 */ /* 0x000e240000301400 */
[----:B0-----:R-:W-:-:S05]  /*fcf0*/  F2FP.F16.F32.PACK_AB R0, RZ, R0 ;  /* 0x00000000ff00723e */ /* 0x001fca00000000ff */
[----:B------:R-:W-:Y:S01]  /*fd00*/  STG.E.U16 desc[UR36][R16.64], R0 ;  /* 0x0000000010007986 */ /* 0x000fe2000c101524 */
[----:B------:R-:W-:Y:S05]  /*fd10*/  EXIT ;  /* 0x000000000000794d */ /* 0x000fea0003800000 */
.L_x_35826:
        /* <DEDUP_REMOVED lines=10> */
.L_x_35829:
[----:B------:R-:W0:Y:S02]  /*fdc0*/  I2F.S64 R2, R2 ;  /* 0x0000000200027312 */ /* 0x000e240000301400 */
[----:B0-----:R-:W-:-:S04]  /*fdd0*/  F2FP.F16.F32.PACK_AB R3, RZ, R2 ;  /* 0x00000002ff03723e */ /* 0x001fc800000000ff */
[----:B------:R-:W-:-:S05]  /*fde0*/  PRMT R3, R3, 0x5410, RZ ;  /* 0x0000541003037816 */ /* 0x000fca00000000ff */
[----:B------:R-:W-:Y:S01]  /*fdf0*/  STG.E desc[UR36][R16.64], R3 ;  /* 0x0000000310007986 */ /* 0x000fe2000c101924 */
[----:B------:R-:W-:Y:S05]  /*fe00*/  EXIT ;  /* 0x000000000000794d */ /* 0x000fea0003800000 */
.L_x_35828:
[----:B------:R-:W0:Y:S02]  /*fe10*/  I2F.F64.S64 R2, R2 ;  /* 0x0000000200027312 */ /* 0x000e240000301c00 */
[----:B0-----:R-:W-:Y:S01]  /*fe20*/  STG.E.64 desc[UR36][R16.64], R2 ;  /* 0x0000000210007986 */ /* 0x001fe2000c101b24 */
[----:B------:R-:W-:Y:S05]  /*fe30*/  EXIT ;  /* 0x000000000000794d */ /* 0x000fea0003800000 */
.L_x_35819:
        /* <DEDUP_REMOVED lines=13> */
.L_x_35832:
[----:B------:R-:W0:Y:S01]  /*ff10*/  I2F.F64.S64 R4, R2 ;  /* 0x0000000200047312 */ /* 0x000e220000301c00 */
[----:B------:R-:W-:-:S05]  /*ff20*/  CS2R R6, SRZ ;  /* 0x0000000000067805 */ /* 0x000fca000001ff00 */
[----:B0-----:R-:W-:Y:S01]  /*ff30*/  STG.E.128 desc[UR36][R16.64], R4 ;  /* 0x0000000410007986 */ /* 0x001fe2000c101d24 */
[----:B------:R-:W-:Y:S05]  /*ff40*/  EXIT ;  /* 0x000000000000794d */ /* 0x000fea0003800000 */
.L_x_35831:
        /* <DEDUP_REMOVED lines=21> */
.L_x_35836:
[----:B------:R-:W-:Y:S05]  /*100a0*/  BSYNC B0 ;  /* 0x0000000000007941 */ /* 0x000fea0003800000 */
.L_x_35835:
[----:B------:R-:W-:-:S05]  /*100b0*/  LOP3.LUT R5, R0, R5, RZ, 0xfc, !PT ;  /* 0x0000000500057212 */ /* 0x000fca00078efcff */
[----:B------:R-:W-:Y:S01]  /*100c0*/  STG.E.U8 desc[UR36][R16.64], R5 ;  /* 0x0000000510007986 */ /* 0x000fe2000c101124 */
[----:B------:R-:W-:Y:S05]  /*100d0*/  EXIT ;  /* 0x000000000000794d */ /* 0x000fea0003800000 */
.L_x_35834:
        /* <DEDUP_REMOVED lines=13> */
.L_x_35838:
[----:B------:R-:W-:Y:S01]  /*101b0*/  IMAD.MOV.U32 R0, RZ, RZ, 0x7f ;  /* 0x0000007fff007424 */ /* 0x000fe200078e00ff */
[----:B------:R-:W-:-:S04]  /*101c0*/  ISETP.GT.U32.AND P0, PT, R4, 0x7f800000, PT ;  /* 0x7f8000000400780c */ /* 0x000fc80003f04070 */
[----:B------:R-:W-:-:S09]  /*101d0*/  SEL R0, R0, 0x7c, P0 ;  /* 0x0000007c00007807 */ /* 0x000fd20000000000 */
.L_x_35839:
[----:B------:R-:W-:Y:S05]  /*101e0*/  BSYNC B0 ;  /* 0x0000000000007941 */ /* 0x000fea0003800000 */
.L_x_35837:
[----:B------:R-:W-:-:S04]  /*101f0*/  LOP3.LUT R2, R3, 0x80000000, RZ, 0xc0, !PT ;  /* 0x8000000003027812 */ /* 0x000fc800078ec0ff */
[----:B------:R-:W-:-:S04]  /*10200*/  SHF.R.U32.HI R3, RZ, 0x18, R2 ;  /* 0x00000018ff037819 */ /* 0x000fc80000011602 */
[----:B------:R-:W-:-:S05]  /*10210*/  LOP3.LUT R3, R0, R3, RZ, 0xfc, !PT ;  /* 0x0000000300037212 */ /* 0x000fca00078efcff */
[----:B------:R-:W-:Y:S01]  /*10220*/  STG.E.U8 desc[UR36][R16.64], R3 ;  /* 0x0000000310007986 */ /* 0x000fe2000c101124 */
[----:B------:R-:W-:Y:S05]  /*10230*/  EXIT ;  /* 0x000000000000794d */ /* 0x000fea0003800000 */
.L_x_35833:
[----:B------:R-:W0:Y:S02]  /*10240*/  I2F.S64 R0, R2 ;  /* 0x0000000200007312 */ /* 0x000e240000301400 */
[----:B0-----:R-:W-:-:S05]  /*10250*/  F2FP.BF16.F32.PACK_AB R0, RZ, R0 ;  /* 0x00000000ff00723e */ /* 0x001fca00000010ff */
[----:B------:R-:W-:Y:S01]  /*10260*/  STG.E.U16 desc[UR36][R16.64], R0 ;  /* 0x0000000010007986 */ /* 0x000fe2000c101524 */
[----:B------:R-:W-:Y:S05]  /*10270*/  EXIT ;  /* 0x000000000000794d */ /* 0x000fea0003800000 */
.L_x_35830:
        /* <DEDUP_REMOVED lines=10> */
.L_x_35842:
        /* <DEDUP_REMOVED lines=17> */
.L_x_35845:
[----:B------:R-:W-:-:S04]  /*10430*/  LOP3.LUT R2, R3, 0x80000000, RZ, 0xc0, !PT ;  /* 0x8000000003027812 */ /* 0x000fc800078ec0ff */
[----:B------:R-:W-:-:S04]  /*10440*/  SHF.R.U32.HI R3, RZ, 0x18, R2 ;  /* 0x00000018ff037819 */ /* 0x000fc80000011602 */
[----:B------:R-:W-:-:S04]  /*10450*/  LOP3.LUT R0, R0, R3, RZ, 0xfc, !PT ;  /* 0x0000000300007212 */ /* 0x000fc800078efcff */
[----:B------:R-:W-:-:S07]  /*10460*/  PRMT R8, R0, 0x7610, R8 ;  /* 0x0000761000087816 */ /* 0x000fce0000000008 */
.L_x_35844:
[----:B------:R-:W-:Y:S05]  /*10470*/  BSYNC B0 ;  /* 0x0000000000007941 */ /* 0x000fea0003800000 */
.L_x_35843:
[----:B------:R-:W-:Y:S01]  /*10480*/  STG.E.U8 desc[UR36][R16.64], R8 ;  /* 0x0000000810007986 */ /* 0x000fe2000c101124 */
[----:B------:R-:W-:Y:S05]  /*10490*/  EXIT ;  /* 0x000000000000794d */ /* 0x000fea0003800000 */
.L_x_35841:
        /* <DEDUP_REMOVED lines=17> */
.L_x_35848:
[----:B------:R-:W-:-:S04]  /*105b0*/  LOP3.LUT R2, R3, 0x80000000, RZ, 0xc0, !PT ;  /* 0x8000000003027812 */ /* 0x000fc800078ec0ff */
[----:B------:R-:W-:-:S04]  /*105c0*/  SHF.R.U32.HI R3, RZ, 0x18, R2 ;  /* 0x00000018ff037819 */ /* 0x000fc80000011602 */
[----:B------:R-:W-:-:S04]  /*105d0*/  LOP3.LUT R0, R0, R3, RZ, 0xfc, !PT ;  /* 0x0000000300007212 */ /* 0x000fc800078efcff */
[----:B------:R-:W-:-:S07]  /*105e0*/  PRMT R8, R0, 0x7610, R8 ;  /* 0x0000761000087816 */ /* 0x000fce0000000008 */
.L_x_35847:
[----:B------:R-:W-:Y:S05]  /*105f0*/  BSYNC B0 ;  /* 0x0000000000007941 */ /* 0x000fea0003800000 */
.L_x_35846:
[----:B------:R-:W-:Y:S01]  /*10600*/  STG.E.U8 desc[UR36][R16.64], R8 ;  /* 0x0000000810007986 */ /* 0x000fe2000c101124 */
[----:B------:R-:W-:Y:S05]  /*10610*/  EXIT ;  /* 0x000000000000794d */ /* 0x000fea0003800000 */
.L_x_35840:
        /* <DEDUP_REMOVED lines=23> */
.L_x_35823:
        /* <DEDUP_REMOVED lines=16> */
.L_x_35851:
[----:B------:R-:W-:Y:S05]  /*10890*/  EXIT ;  /* 0x000000000000794d */ /* 0x000fea0003800000 */
.L_x_35850:
[----:B------:R-:W-:Y:S01]  /*108a0*/  STG.E.64 desc[UR36][R16.64], R2 ;  /* 0x0000000210007986 */ /* 0x000fe2000c101b24 */
[----:B------:R-:W-:Y:S05]  /*108b0*/  EXIT ;  /* 0x000000000000794d */ /* 0x000fea0003800000 */
.L_x_35849:
[----:B------:R-:W-:Y:S01]  /*108c0*/  STG.E desc[UR36][R16.64], R5 ;  /* 0x0000000510007986 */ /* 0x000fe2000c101924 */
[----:B------:R-:W-:Y:S05]  /*108d0*/  EXIT ;  /* 0x000000000000794d */ /* 0x000fea0003800000 */
.L_x_35852:
        /* <DEDUP_REMOVED lines=10> */
.L_x_42432:


//--------------------- .text._ZN2at6native27unrolled_elementwise_kernelINS0_13BinaryFunctorIlllZZZNS0_19maximum_kernel_cudaERNS_18TensorIteratorBaseEENKUlvE_clEvENKUlvE2_clEvEUlllE_EESt5arrayIPcLm3EELi4E23TrivialOffsetCalculatorILi2EjESC_ILi1EjENS0_6memory12LoadWithCastILi2EEENSF_13StoreWithCastILi1EEEEEviT_T0_T2_T3_T4_T5_ --------------------------
	.section	.text._ZN2at6native27unrolled_elementwise_kernelINS0_13BinaryFunctorIlllZZZNS0_19maximum_kernel_cudaERNS_18TensorIteratorBaseEENKUlvE_clEvENKUlvE2_clEvEUlllE_EESt5arrayIPcLm3EELi4E23TrivialOffsetCalculatorILi2EjESC_ILi1EjENS0_6memory12LoadWithCastILi2EEENSF_13StoreWithCastILi1EEEEEviT_T0_T2_T3_T4_T5_,"ax",@progbits
	.align	128
        .global         _ZN2at6native27unrolled_elementwise_kernelINS0_13BinaryFunctorIlllZZZNS0_19maximum_kernel_cudaERNS_18TensorIteratorBaseEENKUlvE_clEvENKUlvE2_clEvEUlllE_EESt5arrayIPcLm3EELi4E23TrivialOffsetCalculatorILi2EjESC_ILi1EjENS0_6memory12LoadWithCastILi2EEENSF_13StoreWithCastILi1EEEEEviT_T0_T2_T3_T4_T5_
        .type           _ZN2at6native27unrolled_elementwise_kernelINS0_13BinaryFunctorIlllZZZNS0_19maximum_kernel_cudaERNS_18TensorIteratorBaseEENKUlvE_clEvENKUlvE2_clEvEUlllE_EESt5arrayIPcLm3EELi4E23TrivialOffsetCalculatorILi2EjESC_ILi1EjENS0_6memory12LoadWithCastILi2EEENSF_13StoreWithCastILi1EEEEEviT_T0_T2_T3_T4_T5_,@function
        .size           _ZN2at6native27unrolled_elementwise_kernelINS0_13BinaryFunctorIlllZZZNS0_19maximum_kernel_cudaERNS_18TensorIteratorBaseEENKUlvE_clEvENKUlvE2_clEvEUlllE_EESt5arrayIPcLm3EELi4E23TrivialOffsetCalculatorILi2EjESC_ILi1EjENS0_6memory12LoadWithCastILi2EEENSF_13StoreWithCastILi1EEEEEviT_T0_T2_T3_T4_T5_,(.L_x_42433 - _ZN2at6native27unrolled_elementwise_kernelINS0_13BinaryFunctorIlllZZZNS0_19maximum_kernel_cudaERNS_18TensorIteratorBaseEENKUlvE_clEvENKUlvE2_clEvEUlllE_EESt5arrayIPcLm3EELi4E23TrivialOffsetCalculatorILi2EjESC_ILi1EjENS0_6memory12LoadWithCastILi2EEENSF_13StoreWithCastILi1EEEEEviT_T0_T2_T3_T4_T5_)
        .other          _ZN2at6native27unrolled_elementwise_kernelINS0_13BinaryFunctorIlllZZZNS0_19maximum_kernel_cudaERNS_18TensorIteratorBaseEENKUlvE_clEvENKUlvE2_clEvEUlllE_EESt5arrayIPcLm3EELi4E23TrivialOffsetCalculatorILi2EjESC_ILi1EjENS0_6memory12LoadWithCastILi2EEENSF_13StoreWithCastILi1EEEEEviT_T0_T2_T3_T4_T5_,@"STO_CUDA_ENTRY STV_DEFAULT"
_ZN2at6native27unrolled_elementwise_kernelINS0_13BinaryFunctorIlllZZZNS0_19maximum_kernel_cudaERNS_18TensorIteratorBaseEENKUlvE_clEvENKUlvE2_clEvEUlllE_EESt5arrayIPcLm3EELi4E23TrivialOffsetCalculatorILi2EjESC_ILi1EjENS0_6memory12LoadWithCastILi2EEENSF_13StoreWithCastILi1EEEEEviT_T0_T2_T3_T4_T5_:
.text._ZN2at6native27unrolled_elementwise_kernelINS0_13BinaryFunctorIlllZZZNS0_19maximum_kernel_cudaERNS_18TensorIteratorBaseEENKUlvE_clEvENKUlvE2_clEvEUlllE_EESt5arrayIPcLm3EELi4E23TrivialOffsetCalculatorILi2EjESC_ILi1EjENS0_6memory12LoadWithCastILi2EEENSF_13StoreWithCastILi1EEEEEviT_T0_T2_T3_T4_T5_:
        /* <DEDUP_REMOVED lines=34> */
.L_x_35858:
[----:B------:R1:W5:Y:S01]  /*0220*/  LDG.E.U8 R30, desc[UR36][R4.64] ;  /* 0x00000024041e7981 */ /* 0x000362000c1e1100 */
[----:B------:R-:W-:Y:S01]  /*0230*/  IMAD.MOV.U32 R31, RZ, RZ, RZ ;  /* 0x000000ffff1f7224 */ /* 0x000fe200078e00ff */
[----:B------:R-:W-:Y:S06]  /*0240*/  BRA `(.L_x_35860) ;  /* 0x0000000c004c7947 */ /* 0x000fec0003800000 */
.L_x_35857:
        /* <DEDUP_REMOVED lines=8> */
.L_x_35862:
[----:B------:R-:W2:Y:S02]  /*02d0*/  LDG.E R30, desc[UR36][R4.64] ;  /* 0x00000024041e7981 */ /* 0x000ea4000c1e1900 */
[----:B--2---:R-:W-:Y:S01]  /*02e0*/  SHF.R.S32.HI R31, RZ, 0x1f, R30 ;  /* 0x0000001fff1f7819 */ /* 0x004fe2000001141e */
[----:B------:R-:W-:Y:S06]  /*02f0*/  BRA `(.L_x_35860) ;  /* 0x0000000c00207947 */ /* 0x000fec0003800000 */
.L_x_35861:
[----:B------:R-:W2:Y:S02]  /*0300*/  LDG.E.S16 R30, desc[UR36][R4.64] ;  /* 0x00000024041e7981 */ /* 0x000ea4000c1e1700 */
[----:B--2---:R-:W-:Y:S01]  /*0310*/  SHF.R.S32.HI R31, RZ, 0x1f, R30 ;  /* 0x0000001fff1f7819 */ /* 0x004fe2000001141e */
[----:B------:R-:W-:Y:S06]  /*0320*/  BRA `(.L_x_35860) ;  /* 0x0000000c00147947 */ /* 0x000fec0003800000 */
.L_x_35856:
        /* <DEDUP_REMOVED lines=9> */
.L_x_35864:
[----:B------:R-:W2:Y:S02]  /*03c0*/  LDG.E.U16 R4, desc[UR36][R4.64] ;  /* 0x0000002404047981 */ /* 0x000ea4000c1e1500 */
[----:B--2---:R-:W-:-:S06]  /*03d0*/  HADD2.F32 R30, -RZ, R4.H0_H0 ;  /* 0x20000004ff1e7230 */ /* 0x004fcc0000004100 */
[----:B------:R-:W0:Y:S01]  /*03e0*/  F2I.S64.TRUNC R30, R30 ;  /* 0x0000001e001e7311 */ /* 0x000e22000020d900 */
[----:B------:R-:W-:Y:S05]  /*03f0*/  BRA `(.L_x_35860) ;  /* 0x0000000800e07947 */ /* 0x000fea0003800000 */
.L_x_35863:
        /* <DEDUP_REMOVED lines=9> */
.L_x_35866:
[----:B------:R-:W2:Y:S02]  /*0490*/  LDG.E.U16 R4, desc[UR36][R4.64] ;  /* 0x0000002404047981 */ /* 0x000ea4000c1e1500 */
[----:B--2---:R-:W-:-:S06]  /*04a0*/  HADD2.F32 R30, -RZ, R4.H0_H0 ;  /* 0x20000004ff1e7230 */ /* 0x004fcc0000004100 */
[----:B------:R-:W4:Y:S01]  /*04b0*/  F2I.S64.TRUNC R30, R30 ;  /* 0x0000001e001e7311 */ /* 0x000f22000020d900 */
[----:B------:R-:W-:Y:S05]  /*04c0*/  BRA `(.L_x_35860) ;  /* 0x0000000800ac7947 */ /* 0x000fea0003800000 */
.L_x_35865:
[----:B------:R-:W2:Y:S02]  /*04d0*/  LDG.E.64 R4, desc[UR36][R4.64] ;  /* 0x0000002404047981 */ /* 0x000ea4000c1e1b00 */
[----:B--2---:R2:W3:Y:S01]  /*04e0*/  F2I.S64.F64.TRUNC R30, R4 ;  /* 0x00000004001e7311 */ /* 0x0044e2000030d900 */
[----:B------:R-:W-:Y:S05]  /*04f0*/  BRA `(.L_x_35860) ;  /* 0x0000000800a07947 */ /* 0x000fea0003800000 */
.L_x_35855:
        /* <DEDUP_REMOVED lines=13> */
.L_x_35869:
[----:B------:R-:W2:Y:S02]  /*05d0*/  LDG.E.64 R4, desc[UR36][R4.64] ;  /* 0x0000002404047981 */ /* 0x000ea4000c1e1b00 */
[----:B--2---:R0:W1:Y:S01]  /*05e0*/  F2I.S64.F64.TRUNC R30, R4 ;  /* 0x00000004001e7311 */ /* 0x004062000030d900 */
[----:B------:R-:W-:Y:S05]  /*05f0*/  BRA `(.L_x_35860) ;  /* 0x0000000800607947 */ /* 0x000fea0003800000 */
.L_x_35868:
        /* <DEDUP_REMOVED lines=27> */
.L_x_35871:
        /* <DEDUP_REMOVED lines=15> */
.L_x_35870:
[----:B------:R-:W2:Y:S02]  /*08a0*/  LDG.E.U16 R30, desc[UR36][R4.64] ;  /* 0x00000024041e7981 */ /* 0x000ea4000c1e1500 */
[----:B--2---:R-:W-:-:S06]  /*08b0*/  IMAD.U32 R30, R30, 0x10000, RZ ;  /* 0x000100001e1e7824 */ /* 0x004fcc00078e00ff */
[----:B------:R-:W0:Y:S01]  /*08c0*/  F2I.S64.TRUNC R30, R30 ;  /* 0x0000001e001e7311 */ /* 0x000e22000020d900 */
[----:B------:R-:W-:Y:S05]  /*08d0*/  BRA `(.L_x_35860) ;  /* 0x0000000400a87947 */ /* 0x000fea0003800000 */
.L_x_35867:
        /* <DEDUP_REMOVED lines=11> */
.L_x_35874:
        /* <DEDUP_REMOVED lines=21> */
.L_x_35878:
[----:B------:R-:W-:Y:S05]  /*0ae0*/  BSYNC B1 ;  /* 0x0000000000017941 */ /* 0x000fea0003800000 */
.L_x_35877:
[----:B------:R-:W-:Y:S01]  /*0af0*/  IMAD.SHL.U32 R3, R3, 0x100000, RZ ;  /* 0x0010000003037824 */ /* 0x000fe200078e00ff */
[----:B------:R-:W-:-:S04]  /*0b00*/  LEA R5, R0, 0x3b800000, 0x17 ;  /* 0x3b80000000057811 */ /* 0x000fc800078eb8ff */
[----:B------:R-:W-:-:S07]  /*0b10*/  LOP3.LUT R30, R5, R3, R30, 0xfe, !PT ;  /* 0x00000003051e7212 */ /* 0x000fce00078efe1e */
.L_x_35876:
[----:B------:R-:W-:Y:S05]  /*0b20*/  BSYNC B0 ;  /* 0x0000000000007941 */ /* 0x000fea0003800000 */
.L_x_35875:
[----:B------:R-:W0:Y:S01]  /*0b30*/  F2I.S64.TRUNC R30, R30 ;  /* 0x0000001e001e7311 */ /* 0x000e22000020d900 */
[----:B------:R-:W-:Y:S05]  /*0b40*/  BRA `(.L_x_35860) ;  /* 0x00000004000c7947 */ /* 0x000fea0003800000 */
.L_x_35873:
        /* <DEDUP_REMOVED lines=21> */
.L_x_35882:
[----:B------:R-:W-:Y:S05]  /*0ca0*/  BSYNC B1 ;  /* 0x0000000000017941 */ /* 0x000fea0003800000 */
.L_x_35881:
[----:B------:R-:W-:Y:S01]  /*0cb0*/  IMAD.SHL.U32 R3, R3, 0x200000, RZ ;  /* 0x0020000003037824 */ /* 0x000fe200078e00ff */
[----:B------:R-:W-:-:S04]  /*0cc0*/  LEA R5, R0, 0x37800000, 0x17 ;  /* 0x3780000000057811 */ /* 0x000fc800078eb8ff */
[----:B------:R-:W-:-:S07]  /*0cd0*/  LOP3.LUT R30, R5, R3, R30, 0xfe, !PT ;  /* 0x00000003051e7212 */ /* 0x000fce00078efe1e */
.L_x_35880:
[----:B------:R-:W-:Y:S05]  /*0ce0*/  BSYNC B0 ;  /* 0x0000000000007941 */ /* 0x000fea0003800000 */
.L_x_35879:
[----:B------:R-:W0:Y:S01]  /*0cf0*/  F2I.S64.TRUNC R30, R30 ;  /* 0x0000001e001e7311 */ /* 0x000e22000020d900 */
[----:B------:R-:W-:Y:S05]  /*0d00*/  BRA `(.L_x_35860) ;  /* 0x00000000009c7947 */ /* 0x000fea0003800000 */
.L_x_35872:
        /* <DEDUP_REMOVED lines=14> */
.L_x_35886:
[----:B------:R-:W-:Y:S05]  /*0df0*/  BSYNC B0 ;  /* 0x0000000000007941 */ /* 0x000fea0003800000 */
.L_x_35885:
[----:B------:R-:W0:Y:S01]  /*0e00*/  F2I.S64.TRUNC R30, R30 ;  /* 0x0000001e001e7311 */ /* 0x000e22000020d900 */
[----:B------:R-:W-:Y:S05]  /*0e10*/  BRA `(.L_x_35860) ;  /* 0x0000000000587947 */ /* 0x000fea0003800000 */
.L_x_35859:
        /* <DEDUP_REMOVED lines=16> */
.L_x_35887:
[----:B------:R-:W-:Y:S01]  /*0f20*/  CS2R R30, SRZ ;  /* 0x00000000001e7805 */ /* 0x000fe2000001ff00 */
[----:B------:R-:W-:Y:S06]  /*0f30*/  BRA `(.L_x_35860) ;  /* 0x0000000000107947 */ /* 0x000fec0003800000 */
.L_x_35884:
[----:B------:R0:W5:Y:S01]  /*0f40*/  LDG.E.64 R30, desc[UR36][R4.64] ;  /* 0x00000024041e7981 */ /* 0x000162000c1e1b00 */
[----:B------:R-:W-:Y:S05]  /*0f50*/  BRA `(.L_x_35860) ;  /* 0x0000000000087947 */ /* 0x000fea0003800000 */
.L_x_35883:
[----:B------:R0:W5:Y:S01]  /*0f60*/  LDG.E R30, desc[UR36][R4.64] ;  /* 0x00000024041e7981 */ /* 0x000162000c1e1900 */
[----:B------:R-:W-:-:S07]  /*0f70*/  IMAD.MOV.U32 R31, RZ, RZ, RZ ;  /* 0x000000ffff1f7224 */ /* 0x000fce00078e00ff */
.L_x_35860:
        /* <DEDUP_REMOVED lines=19> */
.L_x_35891:
[----:B------:R0:W5:Y:S01]  /*10b0*/  LDG.E.U8 R28, desc[UR36][R4.64] ;  /* 0x00000024041c7981 */ /* 0x000162000c1e1100 */
[----:B------:R-:W-:Y:S01]  /*10c0*/  IMAD.MOV.U32 R29, RZ, RZ, RZ ;  /* 0x000000ffff1d7224 */ /* 0x000fe200078e00ff */
[----:B------:R-:W-:Y:S06]  /*10d0*/  BRA `(.L_x_35893) ;  /* 0x0000000c00487947 */ /* 0x000fec0003800000 */
.L_x_35890:
        /* <DEDUP_REMOVED lines=8> */
.L_x_35895:
[----:B------:R-:W2:Y:S02]  /*1160*/  LDG.E R28, desc[UR36][R4.64] ;  /* 0x00000024041c7981 */ /* 0x000ea4000c1e1900 */
[----:B--2---:R-:W-:Y:S01]  /*1170*/  SHF.R.S32.HI R29, RZ, 0x1f, R28 ;  /* 0x0000001fff1d7819 */ /* 0x004fe2000001141c */
[----:B------:R-:W-:Y:S06]  /*1180*/  BRA `(.L_x_35893) ;  /* 0x0000000c001c7947 */ /* 0x000fec0003800000 */
.L_x_35894:
[----:B------:R-:W2:Y:S02]  /*1190*/  LDG.E.S16 R28, desc[UR36][R4.64] ;  /* 0x00000024041c7981 */ /* 0x000ea4000c1e1700 */
[----:B--2---:R-:W-:Y:S01]  /*11a0*/  SHF.R.S32.HI R29, RZ, 0x1f, R28 ;  /* 0x0000001fff1d7819 */ /* 0x004fe2000001141c */
[----:B------:R-:W-:Y:S06]  /*11b0*/  BRA `(.L_x_35893) ;  /* 0x0000000c00107947 */ /* 0x000fec0003800000 */
.L_x_35889:
        /* <DEDUP_REMOVED lines=9> */
.L_x_35897:
[----:B------:R-:W2:Y:S02]  /*1250*/  LDG.E.U16 R4, desc[UR36][R4.64] ;  /* 0x0000002404047981 */ /* 0x000ea4000c1e1500 */
[----:B--2---:R-:W-:-:S06]  /*1260*/  HADD2.F32 R28, -RZ, R4.H0_H0 ;  /* 0x20000004ff1c7230 */ /* 0x004fcc0000004100 */
[----:B------:R-:W0:Y:S01]  /*1270*/  F2I.S64.TRUNC R28, R28 ;  /* 0x0000001c001c7311 */ /* 0x000e22000020d900 */
[----:B------:R-:W-:Y:S05]  /*1280*/  BRA `(.L_x_35893) ;  /* 0x0000000800dc7947 */ /* 0x000fea0003800000 */
.L_x_35896:
        /* <DEDUP_REMOVED lines=9> */
.L_x_35899:
[----:B------:R-:W2:Y:S02]  /*1320*/  LDG.E.U16 R4, desc[UR36][R4.64] ;  /* 0x0000002404047981 */ /* 0x000ea4000c1e1500 */
[----:B--2---:R-:W-:-:S06]  /*1330*/  HADD2.F32 R28, -RZ, R4.H0_H0 ;  /* 0x20000004ff1c7230 */ /* 0x004fcc0000004100 */
[----:B------:R-:W0:Y:S01]  /*1340*/  F2I.S64.TRUNC R28, R28 ;  /* 0x0000001c001c7311 */ /* 0x000e22000020d900 */
[----:B------:R-:W-:Y:S05]  /*1350*/  BRA `(.L_x_35893) ;  /* 0x0000000800a87947 */ /* 0x000fea0003800000 */
.L_x_35898:
[----:B------:R-:W2:Y:S02]  /*1360*/  LDG.E.64 R4, desc[UR36][R4.64] ;  /* 0x0000002404047981 */ /* 0x000ea4000c1e1b00 */
[----:B--2---:R0:W1:Y:S01]  /*1370*/  F2I.S64.F64.TRUNC R28, R4 ;  /* 0x00000004001c7311 */ /* 0x004062000030d900 */
[----:B------:R-:W-:Y:S05]  /*1380*/  BRA `(.L_x_35893) ;  /* 0x00000008009c7947 */ /* 0x000fea0003800000 */
.L_x_35888:
        /* <DEDUP_REMOVED lines=13> */
.L_x_35902:
[----:B------:R-:W2:Y:S02]  /*1460*/  LDG.E.64 R4, desc[UR36][R4.64] ;  /* 0x0000002404047981 */ /* 0x000ea4000c1e1b00 */
[----:B--2---:R0:W1:Y:S01]  /*1470*/  F2I.S64.F64.TRUNC R28, R4 ;  /* 0x00000004001c7311 */ /* 0x004062000030d900 */
[----:B------:R-:W-:Y:S05]  /*1480*/  BRA `(.L_x_35893) ;  /* 0x00000008005c7947 */ /* 0x000fea0003800000 */
.L_x_35901:
        /* <DEDUP_REMOVED lines=27> */
.L_x_35904:
        /* <DEDUP_REMOVED lines=14> */
.L_x_35903:
[----:B------:R-:W2:Y:S02]  /*1720*/  LDG.E.U16 R28, desc[UR36][R4.64] ;  /* 0x00000024041c7981 */ /* 0x000ea4000c1e1500 */
[----:B--2---:R-:W-:-:S06]  /*1730*/  IMAD.U32 R28, R28, 0x10000, RZ ;  /* 0x000100001c1c7824 */ /* 0x004fcc00078e00ff */
[----:B------:R-:W0:Y:S01]  /*1740*/  F2I.S64.TRUNC R28, R28 ;  /* 0x0000001c001c7311 */ /* 0x000e22000020d900 */
[----:B------:R-:W-:Y:S05]  /*1750*/  BRA `(.L_x_35893) ;  /* 0x0000000400a87947 */ /* 0x000fea0003800000 */
.L_x_35900:
        /* <DEDUP_REMOVED lines=11> */
.L_x_35907:
        /* <DEDUP_REMOVED lines=21> */
.L_x_35911:
[----:B------:R-:W-:Y:S05]  /*1960*/  BSYNC B1 ;  /* 0x0000000000017941 */ /* 0x000fea0003800000 */
.L_x_35910:
[----:B------:R-:W-:Y:S01]  /*1970*/  IMAD.SHL.U32 R3, R3, 0x100000, RZ ;  /* 0x0010000003037824 */ /* 0x000fe200078e00ff */
[----:B------:R-:W-:-:S04]  /*1980*/  LEA R5, R0, 0x3b800000, 0x17 ;  /* 0x3b80000000057811 */ /* 0x000fc800078eb8ff */
[----:B------:R-:W-:-:S07]  /*1990*/  LOP3.LUT R28, R5, R3, R28, 0xfe, !PT ;  /* 0x00000003051c7212 */ /* 0x000fce00078efe1c */
.L_x_35909:
[----:B------:R-:W-:Y:S05]  /*19a0*/  BSYNC B0 ;  /* 0x0000000000007941 */ /* 0x000fea0003800000 */
.L_x_35908:
[----:B------:R-:W0:Y:S01]  /*19b0*/  F2I.S64.TRUNC R28, R28 ;  /* 0x0000001c001c7311 */ /* 0x000e22000020d900 */
[----:B------:R-:W-:Y:S05]  /*19c0*/  BRA `(.L_x_35893) ;  /* 0x00000004000c7947 */ /* 0x000fea0003800000 */
.L_x_35906:
        /* <DEDUP_REMOVED lines=21> */
.L_x_35915:
[----:B------:R-:W-:Y:S05]  /*1b20*/  BSYNC B1 ;  /* 0x0000000000017941 */ /* 0x000fea0003800000 */
.L_x_35914:
[----:B------:R-:W-:Y:S01]  /*1b30*/  IMAD.SHL.U32 R3, R3, 0x200000, RZ ;  /* 0x0020000003037824 */ /* 0x000fe200078e00ff */
[----:B------:R-:W-:-:S04]  /*1b40*/  LEA R5, R0, 0x37800000, 0x17 ;  /* 0x3780000000057811 */ /* 0x000fc800078eb8ff */
[----:B------:R-:W-:-:S07]  /*1b50*/  LOP3.LUT R28, R5, R3, R28, 0xfe, !PT ;  /* 0x00000003051c7212 */ /* 0x000fce00078efe1c */
.L_x_35913:
[----:B------:R-:W-:Y:S05]  /*1b60*/  BSYNC B0 ;  /* 0x0000000000007941 */ /* 0x000fea0003800000 */
.L_x_35912:
[----:B------:R-:W0:Y:S01]  /*1b70*/  F2I.S64.TRUNC R28, R28 ;  /* 0x0000001c001c7311 */ /* 0x000e22000020d900 */
[----:B------:R-:W-:Y:S05]  /*1b80*/  BRA `(.L_x_35893) ;  /* 0x00000000009c7947 */ /* 0x000fea0003800000 */
.L_x_35905:
        /* <DEDUP_REMOVED lines=14> */
.L_x_35919:
[----:B------:R-:W-:Y:S05]  /*1c70*/  BSYNC B0 ;  /* 0x0000000000007941 */ /* 0x000fea0003800000 */
.L_x_35918:
[----:B------:R-:W0:Y:S01]  /*1c80*/  F2I.S64.TRUNC R28, R28 ;  /* 0x0000001c001c7311 */ /* 0x000e22000020d900 */
[----:B------:R-:W-:Y:S05]  /*1c90*/  BRA `(.L_x_35893) ;  /* 0x0000000000587947 */ /* 0x000fea0003800000 */
.L_x_35892:
        /* <DEDUP_REMOVED lines=16> */
.L_x_35920:
[----:B------:R-:W-:Y:S01]  /*1da0*/  CS2R R28, SRZ ;  /* 0x00000000001c7805 */ /* 0x000fe2000001ff00 */
[----:B------:R-:W-:Y:S06]  /*1db0*/  BRA `(.L_x_35893) ;  /* 0x0000000000107947 */ /* 0x000fec0003800000 */
.L_x_35917:
[----:B------:R0:W5:Y:S01]  /*1dc0*/  LDG.E.64 R28, desc[UR36][R4.64] ;  /* 0x00000024041c7981 */ /* 0x000162000c1e1b00 */
[----:B------:R-:W-:Y:S05]  /*1dd0*/  BRA `(.L_x_35893) ;  /* 0x0000000000087947 */ /* 0x000fea0003800000 */
.L_x_35916:
[----:B------:R0:W5:Y:S01]  /*1de0*/  LDG.E R28, desc[UR36][R4.64] ;  /* 0x00000024041c7981 */ /* 0x000162000c1e1900 */
[----:B------:R-:W-:-:S07]  /*1df0*/  IMAD.MOV.U32 R29, RZ, RZ, RZ ;  /* 0x000000ffff1d7224 */ /* 0x000fce00078e00ff */
.L_x_35893:
[----:B------:R-:W3:Y:S02]  /*1e00*/  S2R R35, SR_TID.X ;  /* 0x0000000000237919 */ /* 0x000ee40000002100 */
[----:B---3--:R-:W-:-:S07]  /*1e10*/  VIADD R35, R35, 0x80 ;  /* 0x0000008023237836 */ /* 0x008fce0000000000 */
.L_x_35854:
[----:B------:R-:W-:Y:S05]  /*1e20*/  BSYNC B6 ;  /* 0x0000000000067941 */ /* 0x000fea0003800000 */
.L_x_35853:
        /* <DEDUP_REMOVED lines=24> */
.L_x_35926:
[----:B------:R0:W5:Y:S01]  /*1fb0*/  LDG.E.U8 R36, desc[UR36][R4.64] ;  /* 0x0000002404247981 */ /* 0x000162000c1e1100 */
[----:B------:R-:W-:Y:S01]  /*1fc0*/  IMAD.MOV.U32 R37, RZ, RZ, RZ ;  /* 0x000000ffff257224 */ /* 0x000fe200078e00ff */
[----:B------:R-:W-:Y:S06]  /*1fd0*/  BRA `(.L_x_35928) ;  /* 0x0000000c00487947 */ /* 0x000fec0003800000 */
.L_x_35925:
        /* <DEDUP_REMOVED lines=8> */
.L_x_35930:
[----:B------:R-:W2:Y:S02]  /*2060*/  LDG.E R36, desc[UR36][R4.64] ;  /* 0x0000002404247981 */ /* 0x000ea4000c1e1900 */
[----:B--2---:R-:W-:Y:S01]  /*2070*/  SHF.R.S32.HI R37, RZ, 0x1f, R36 ;  /* 0x0000001fff257819 */ /* 0x004fe20000011424 */
[----:B------:R-:W-:Y:S06]  /*2080*/  BRA `(.L_x_35928) ;  /* 0x0000000c001c7947 */ /* 0x000fec0003800000 */
.L_x_35929:
[----:B------:R-:W2:Y:S02]  /*2090*/  LDG.E.S16 R36, desc[UR36][R4.64] ;  /* 0x0000002404247981 */ /* 0x000ea4000c1e1700 */
[----:B--2---:R-:W-:Y:S01]  /*20a0*/  SHF.R.S32.HI R37, RZ, 0x1f, R36 ;  /* 0x0000001fff257819 */ /* 0x004fe20000011424 */
[----:B------:R-:W-:Y:S06]  /*20b0*/  BRA `(.L_x_35928) ;  /* 0x0000000c00107947 */ /* 0x000fec0003800000 */
.L_x_35924:
        /* <DEDUP_REMOVED lines=9> */
.L_x_35932:
[----:B------:R-:W2:Y:S02]  /*2150*/  LDG.E.U16 R4, desc[UR36][R4.64] ;  /* 0x0000002404047981 */ /* 0x000ea4000c1e1500 */
[----:B--2---:R-:W-:-:S06]  /*2160*/  HADD2.F32 R36, -RZ, R4.H0_H0 ;  /* 0x20000004ff247230 */ /* 0x004fcc0000004100 */
[----:B------:R-:W0:Y:S01]  /*2170*/  F2I.S64.TRUNC R36, R36 ;  /* 0x0000002400247311 */ /* 0x000e22000020d900 */
[----:B------:R-:W-:Y:S05]  /*2180*/  BRA `(.L_x_35928) ;  /* 0x0000000800dc7947 */ /* 0x000fea0003800000 */
.L_x_35931:
        /* <DEDUP_REMOVED lines=9> */
.L_x_35934:
[----:B------:R-:W2:Y:S02]  /*2220*/  LDG.E.U16 R4, desc[UR36][R4.64] ;  /* 0x0000002404047981 */ /* 0x000ea4000c1e1500 */
[----:B--2---:R-:W-:-:S06]  /*2230*/  HADD2.F32 R36, -RZ, R4.H0_H0 ;  /* 0x20000004ff247230 */ /* 0x004fcc0000004100 */
[----:B------:R-:W0:Y:S01]  /*2240*/  F2I.S64.TRUNC R36, R36 ;  /* 0x0000002400247311 */ /* 0x000e22000020d900 */
[----:B------:R-:W-:Y:S05]  /*2250*/  BRA `(.L_x_35928) ;  /* 0x0000000800a87947 */ /* 0x000fea0003800000 */
.L_x_35933:
[----:B------:R-:W2:Y:S02]  /*2260*/  LDG.E.64 R4, desc[UR36][R4.64] ;  /* 0x0000002404047981 */ /* 0x000ea4000c1e1b00 */
[----:B--2---:R0:W1:Y:S01]  /*2270*/  F2I.S64.F64.TRUNC R36, R4 ;  /* 0x0000000400247311 */ /* 0x004062000030d900 */
[----:B------:R-:W-:Y:S05]  /*2280*/  BRA `(.L_x_35928) ;  /* 0x00000008009c7947 */ /* 0x000fea0003800000 */
.L_x_35923:
        /* <DEDUP_REMOVED lines=13> */
.L_x_35937:
[----:B------:R-:W2:Y:S02]  /*2360*/  LDG.E.64 R4, desc[UR36][R4.64] ;  /* 0x0000002404047981 */ /* 0x000ea4000c1e1b00 */
[----:B--2---:R0:W1:Y:S01]  /*2370*/  F2I.S64.F64.TRUNC R36, R4 ;  /* 0x0000000400247311 */ /* 0x004062000030d900 */
[----:B------:R-:W-:Y:S05]  /*2380*/  BRA `(.L_x_35928) ;  /* 0x00000008005c7947 */ /* 0x000fea0003800000 */
.L_x_35936:
        /* <DEDUP_REMOVED lines=27> */
.L_x_35939:
        /* <DEDUP_REMOVED lines=14> */
.L_x_35938:
[----:B------:R-:W2:Y:S02]  /*2620*/  LDG.E.U16 R36, desc[UR36][R4.64] ;  /* 0x0000002404247981 */ /* 0x000ea4000c1e1500 */
[----:B--2---:R-:W-:-:S06]  /*2630*/  IMAD.U32 R36, R36, 0x10000, RZ ;  /* 0x0001000024247824 */ /* 0x004fcc00078e00ff */
[----:B------:R-:W2:Y:S01]  /*2640*/  F2I.S64.TRUNC R36, R36 ;  /* 0x0000002400247311 */ /* 0x000ea2000020d900 */
[----:B------:R-:W-:Y:S05]  /*2650*/  BRA `(.L_x_35928) ;  /* 0x0000000400a87947 */ /* 0x000fea0003800000 */
.L_x_35935:
        /* <DEDUP_REMOVED lines=11> */
.L_x_35942:
        /* <DEDUP_REMOVED lines=21> */
.L_x_35946:
[----:B------:R-:W-:Y:S05]  /*2860*/  BSYNC B1 ;  /* 0x0000000000017941 */ /* 0x000fea0003800000 */
.L_x_35945:
[----:B------:R-:W-:Y:S01]  /*2870*/  IMAD.SHL.U32 R3, R3, 0x100000, RZ ;  /* 0x0010000003037824 */ /* 0x000fe200078e00ff */
[----:B------:R-:W-:-:S04]  /*2880*/  LEA R5, R0, 0x3b800000, 0x17 ;  /* 0x3b80000000057811 */ /* 0x000fc800078eb8ff */
[----:B------:R-:W-:-:S07]  /*2890*/  LOP3.LUT R36, R5, R3, R36, 0xfe, !PT ;  /* 0x0000000305247212 */ /* 0x000fce00078efe24 */
.L_x_35944:
[----:B------:R-:W-:Y:S05]  /*28a0*/  BSYNC B0 ;  /* 0x0000000000007941 */ /* 0x000fea0003800000 */
.L_x_35943:
[----:B------:R-:W0:Y:S01]  /*28b0*/  F2I.S64.TRUNC R36, R36 ;  /* 0x0000002400247311 */ /* 0x000e22000020d900 */
[----:B------:R-:W-:Y:S05]  /*28c0*/  BRA `(.L_x_35928) ;  /* 0x00000004000c7947 */ /* 0x000fea0003800000 */
.L_x_35941:
        /* <DEDUP_REMOVED lines=21> */
.L_x_35950:
[----:B------:R-:W-:Y:S05]  /*2a20*/  BSYNC B1 ;  /* 0x0000000000017941 */ /* 0x000fea0003800000 */
.L_x_35949:
[----:B------:R-:W-:Y:S01]  /*2a30*/  IMAD.SHL.U32 R3, R3, 0x200000, RZ ;  /* 0x0020000003037824 */ /* 0x000fe200078e00ff */
[----:B------:R-:W-:-:S04]  /*2a40*/  LEA R5, R0, 0x37800000, 0x17 ;  /* 0x3780000000057811 */ /* 0x000fc800078eb8ff */
[----:B------:R-:W-:-:S07]  /*2a50*/  LOP3.LUT R36, R5, R3, R36, 0xfe, !PT ;  /* 0x0000000305247212 */ /* 0x000fce00078efe24 */
.L_x_35948:
[----:B------:R-:W-:Y:S05]  /*2a60*/  BSYNC B0 ;  /* 0x0000000000007941 */ /* 0x000fea0003800000 */
.L_x_35947:
[----:B------:R-:W0:Y:S01]  /*2a70*/  F2I.S64.TRUNC R36, R36 ;  /* 0x0000002400247311 */ /* 0x000e22000020d900 */
[----:B------:R-:W-:Y:S05]  /*2a80*/  BRA `(.L_x_35928) ;  /* 0x00000000009c7947 */ /* 0x000fea0003800000 */
.L_x_35940:
        /* <DEDUP_REMOVED lines=14> */
.L_x_35954:
[----:B------:R-:W-:Y:S05]  /*2b70*/  BSYNC B0 ;  /* 0x0000000000007941 */ /* 0x000fea0003800000 */
.L_x_35953:
[----:B------:R-:W0:Y:S01]  /*2b80*/  F2I.S64.TRUNC R36, R36 ;  /* 0x0000002400247311 */ /* 0x000e22000020d900 */
[----:B------:R-:W-:Y:S05]  /*2b90*/  BRA `(.L_x_35928) ;  /* 0x0000000000587947 */ /* 0x000fea0003800000 */
.L_x_35927:
        /* <DEDUP_REMOVED lines=16> */
.L_x_35955:
[----:B------:R-:W-:Y:S01]  /*2ca0*/  CS2R R36, SRZ ;  /* 0x0000000000247805 */ /* 0x000fe2000001ff00 */
[----:B------:R-:W-:Y:S06]  /*2cb0*/  BRA `(.L_x_35928) ;  /* 0x0000000000107947 */ /* 0x000fec0003800000 */
.L_x_35952:
[----:B------:R0:W5:Y:S01]  /*2cc0*/  LDG.E.64 R36, desc[UR36][R4.64] ;  /* 0x0000002404247981 */ /* 0x000162000c1e1b00 */
[----:B------:R-:W-:Y:S05]  /*2cd0*/  BRA `(.L_x_35928) ;  /* 0x0000000000087947 */ /* 0x000fea0003800000 */
.L_x_35951:
[----:B------:R0:W5:Y:S01]  /*2ce0*/  LDG.E R36, desc[UR36][R4.64] ;  /* 0x0000002404247981 */ /* 0x000162000c1e1900 */
[----:B------:R-:W-:-:S07]  /*2cf0*/  IMAD.MOV.U32 R37, RZ, RZ, RZ ;  /* 0x000000ffff257224 */ /* 0x000fce00078e00ff */
.L_x_35928:
        /* <DEDUP_REMOVED lines=19> */
.L_x_35959:
[----:B------:R0:W5:Y:S01]  /*2e30*/  LDG.E.U8 R26, desc[UR36][R4.64] ;  /* 0x00000024041a7981 */ /* 0x000162000c1e1100 */
[----:B------:R-:W-:Y:S01]  /*2e40*/  IMAD.MOV.U32 R27, RZ, RZ, RZ ;  /* 0x000000ffff1b7224 */ /* 0x000fe200078e00ff */
[----:B------:R-:W-:Y:S06]  /*2e50*/  BRA `(.L_x_35961) ;  /* 0x0000000c00487947 */ /* 0x000fec0003800000 */
.L_x_35958:
        /* <DEDUP_REMOVED lines=8> */
.L_x_35963:
[----:B------:R-:W3:Y:S02]  /*2ee0*/  LDG.E R26, desc[UR36][R4.64] ;  /* 0x00000024041a7981 */ /* 0x000ee4000c1e1900 */
[----:B---3--:R-:W-:Y:S01]  /*2ef0*/  SHF.R.S32.HI R27, RZ, 0x1f, R26 ;  /* 0x0000001fff1b7819 */ /* 0x008fe2000001141a */
[----:B------:R-:W-:Y:S06]  /*2f00*/  BRA `(.L_x_35961) ;  /* 0x0000000c001c7947 */ /* 0x000fec0003800000 */
.L_x_35962:
[----:B------:R-:W3:Y:S02]  /*2f10*/  LDG.E.S16 R26, desc[UR36][R4.64] ;  /* 0x00000024041a7981 */ /* 0x000ee4000c1e1700 */
[----:B---3--:R-:W-:Y:S01]  /*2f20*/  SHF.R.S32.HI R27, RZ, 0x1f, R26 ;  /* 0x0000001fff1b7819 */ /* 0x008fe2000001141a */
[----:B------:R-:W-:Y:S06]  /*2f30*/  BRA `(.L_x_35961) ;  /* 0x0000000c00107947 */ /* 0x000fec0003800000 */
.L_x_35957:
        /* <DEDUP_REMOVED lines=9> */
.L_x_35965:
[----:B------:R-:W3:Y:S02]  /*2fd0*/  LDG.E.U16 R4, desc[UR36][R4.64] ;  /* 0x0000002404047981 */ /* 0x000ee4000c1e1500 */
[----:B---3--:R-:W-:-:S06]  /*2fe0*/  HADD2.F32 R26, -RZ, R4.H0_H0 ;  /* 0x20000004ff1a7230 */ /* 0x008fcc0000004100 */
[----:B------:R-:W0:Y:S01]  /*2ff0*/  F2I.S64.TRUNC R26, R26 ;  /* 0x0000001a001a7311 */ /* 0x000e22000020d900 */
[----:B------:R-:W-:Y:S05]  /*3000*/  BRA `(.L_x_35961) ;  /* 0x0000000800dc7947 */ /* 0x000fea0003800000 */
.L_x_35964:
        /* <DEDUP_REMOVED lines=9> */
.L_x_35967:
[----:B------:R-:W3:Y:S02]  /*30a0*/  LDG.E.U16 R4, desc[UR36][R4.64] ;  /* 0x0000002404047981 */ /* 0x000ee4000c1e1500 */
[----:B---3--:R-:W-:-:S06]  /*30b0*/  HADD2.F32 R26, -RZ, R4.H0_H0 ;  /* 0x20000004ff1a7230 */ /* 0x008fcc0000004100 */
[----:B------:R-:W0:Y:S01]  /*30c0*/  F2I.S64.TRUNC R26, R26 ;  /* 0x0000001a001a7311 */ /* 0x000e22000020d900 */
[----:B------:R-:W-:Y:S05]  /*30d0*/  BRA `(.L_x_35961) ;  /* 0x0000000800a87947 */ /* 0x000fea0003800000 */
.L_x_35966:
[----:B------:R-:W3:Y:S02]  /*30e0*/  LDG.E.64 R4, desc[UR36][R4.64] ;  /* 0x0000002404047981 */ /* 0x000ee4000c1e1b00 */
[----:B---3--:R0:W3:Y:S01]  /*30f0*/  F2I.S64.F64.TRUNC R26, R4 ;  /* 0x00000004001a7311 */ /* 0x0080e2000030d900 */
[----:B------:R-:W-:Y:S05]  /*3100*/  BRA `(.L_x_35961) ;  /* 0x00000008009c7947 */ /* 0x000fea0003800000 */
.L_x_35956:
        /* <DEDUP_REMOVED lines=13> */
.L_x_35970:
[----:B------:R-:W3:Y:S02]  /*31e0*/  LDG.E.64 R4, desc[UR36][R4.64] ;  /* 0x0000002404047981 */ /* 0x000ee4000c1e1b00 */
[----:B---3--:R0:W3:Y:S01]  /*31f0*/  F2I.S64.F64.TRUNC R26, R4 ;  /* 0x00000004001a7311 */ /* 0x0080e2000030d900 */
[----:B------:R-:W-:Y:S05]  /*3200*/  BRA `(.L_x_35961) ;  /* 0x00000008005c7947 */ /* 0x000fea0003800000 */
.L_x_35969:
        /* <DEDUP_REMOVED lines=27> */
.L_x_35972:
        /* <DEDUP_REMOVED lines=14> */
.L_x_35971:
[----:B------:R-:W3:Y:S02]  /*34a0*/  LDG.E.U16 R26, desc[UR36][R4.64] ;  /* 0x00000024041a7981 */ /* 0x000ee4000c1e1500 */
[----:B---3--:R-:W-:-:S06]  /*34b0*/  IMAD.U32 R26, R26, 0x10000, RZ ;  /* 0x000100001a1a7824 */ /* 0x008fcc00078e00ff */
[----:B------:R-:W0:Y:S01]  /*34c0*/  F2I.S64.TRUNC R26, R26 ;  /* 0x0000001a001a7311 */ /* 0x000e22000020d900 */
[----:B------:R-:W-:Y:S05]  /*34d0*/  BRA `(.L_x_35961) ;  /* 0x0000000400a87947 */ /* 0x000fea0003800000 */
.L_x_35968:
        /* <DEDUP_REMOVED lines=11> */
.L_x_35975:
        /* <DEDUP_REMOVED lines=21> */
.L_x_35979:
[----:B------:R-:W-:Y:S05]  /*36e0*/  BSYNC B1 ;  /* 0x0000000000017941 */ /* 0x000fea0003800000 */
.L_x_35978:
[----:B------:R-:W-:Y:S01]  /*36f0*/  IMAD.SHL.U32 R3, R3, 0x100000, RZ ;  /* 0x0010000003037824 */ /* 0x000fe200078e00ff */
[----:B------:R-:W-:-:S04]  /*3700*/  LEA R5, R0, 0x3b800000, 0x17 ;  /* 0x3b80000000057811 */ /* 0x000fc800078eb8ff */
[----:B------:R-:W-:-:S07]  /*3710*/  LOP3.LUT R26, R5, R3, R26, 0xfe, !PT ;  /* 0x00000003051a7212 */ /* 0x000fce00078efe1a */
.L_x_35977:
[----:B------:R-:W-:Y:S05]  /*3720*/  BSYNC B0 ;  /* 0x0000000000007941 */ /* 0x000fea0003800000 */
.L_x_35976:
[----:B------:R-:W3:Y:S01]  /*3730*/  F2I.S64.TRUNC R26, R26 ;  /* 0x0000001a001a7311 */ /* 0x000ee2000020d900 */
[----:B------:R-:W-:Y:S05]  /*3740*/  BRA `(.L_x_35961) ;  /* 0x00000004000c7947 */ /* 0x000fea0003800000 */
.L_x_35974:
        /* <DEDUP_REMOVED lines=21> */
.L_x_35983:
[----:B------:R-:W-:Y:S05]  /*38a0*/  BSYNC B1 ;  /* 0x0000000000017941 */ /* 0x000fea0003800000 */
.L_x_35982:
[----:B------:R-:W-:Y:S01]  /*38b0*/  IMAD.SHL.U32 R3, R3, 0x200000, RZ ;  /* 0x0020000003037824 */ /* 0x000fe200078e00ff */
[----:B------:R-:W-:-:S04]  /*38c0*/  LEA R5, R0, 0x37800000, 0x17 ;  /* 0x3780000000057811 */ /* 0x000fc800078eb8ff */
[----:B------:R-:W-:-:S07]  /*38d0*/  LOP3.LUT R26, R5, R3, R26, 0xfe, !PT ;  /* 0x00000003051a7212 */ /* 0x000fce00078efe1a */
.L_x_35981:
[----:B------:R-:W-:Y:S05]  /*38e0*/  BSYNC B0 ;  /* 0x0000000000007941 */ /* 0x000fea0003800000 */
.L_x_35980:
[----:B------:R-:W0:Y:S01]  /*38f0*/  F2I.S64.TRUNC R26, R26 ;  /* 0x0000001a001a7311 */ /* 0x000e22000020d900 */
[----:B------:R-:W-:Y:S05]  /*3900*/  BRA `(.L_x_35961) ;  /* 0x00000000009c7947 */ /* 0x000fea0003800000 */
.L_x_35973:
        /* <DEDUP_REMOVED lines=14> */
.L_x_35987:
[----:B------:R-:W-:Y:S05]  /*39f0*/  BSYNC B0 ;  /* 0x0000000000007941 */ /* 0x000fea0003800000 */
.L_x_35986:
[----:B------:R-:W0:Y:S01]  /*3a00*/  F2I.S64.TRUNC R26, R26 ;  /* 0x0000001a001a7311 */ /* 0x000e22000020d900 */
[----:B------:R-:W-:Y:S05]  /*3a10*/  BRA `(.L_x_35961) ;  /* 0x0000000000587947 */ /* 0x000fea0003800000 */
.L_x_35960:
        /* <DEDUP_REMOVED lines=16> */
.L_x_35988:
[----:B------:R-:W-:Y:S01]  /*3b20*/  CS2R R26, SRZ ;  /* 0x00000000001a7805 */ /* 0x000fe2000001ff00 */
[----:B------:R-:W-:Y:S06]  /*3b30*/  BRA `(.L_x_35961) ;  /* 0x0000000000107947 */ /* 0x000fec0003800000 */
.L_x_35985:
[----:B------:R0:W5:Y:S01]  /*3b40*/  LDG.E.64 R26, desc[UR36][R4.64] ;  /* 0x00000024041a7981 */ /* 0x000162000c1e1b00 */
[----:B------:R-:W-:Y:S05]  /*3b50*/  BRA `(.L_x_35961) ;  /* 0x0000000000087947 */ /* 0x000fea0003800000 */
.L_x_35984:
[----:B------:R0:W5:Y:S01]  /*3b60*/  LDG.E R26, desc[UR36][R4.64] ;  /* 0x00000024041a7981 */ /* 0x000162000c1e1900 */
[----:B------:R-:W-:-:S07]  /*3b70*/  IMAD.MOV.U32 R27, RZ, RZ, RZ ;  /* 0x000000ffff1b7224 */ /* 0x000fce00078e00ff */
.L_x_35961:
[----:B------:R-:W-:-:S07]  /*3b80*/  VIADD R35, R35, 0x80 ;  /* 0x0000008023237836 */ /* 0x000fce0000000000 */
.L_x_35922:
[----:B------:R-:W-:Y:S05]  /*3b90*/  BSYNC B6 ;  /* 0x0000000000067941 */ /* 0x000fea0003800000 */
.L_x_35921:
        /* <DEDUP_REMOVED lines=26> */
.L_x_35994:
[----:B------:R0:W5:Y:S01]  /*3d40*/  LDG.E.U8 R22, desc[UR36][R4.64] ;  /* 0x0000002404167981 */ /* 0x000162000c1e1100 */
[----:B------:R-:W-:Y:S01]  /*3d50*/  IMAD.MOV.U32 R23, RZ, RZ, RZ ;  /* 0x000000ffff177224 */ /* 0x000fe200078e00ff */
[----:B------:R-:W-:Y:S06]  /*3d60*/  BRA `(.L_x_35996) ;  /* 0x0000000c00487947 */ /* 0x000fec0003800000 */
.L_x_35993:
        /* <DEDUP_REMOVED lines=8> */
.L_x_35998:
[----:B------:R-:W2:Y:S02]  /*3df0*/  LDG.E R22, desc[UR36][R4.64] ;  /* 0x0000002404167981 */ /* 0x000ea4000c1e1900 */
[----:B--2---:R-:W-:Y:S01]  /*3e00*/  SHF.R.S32.HI R23, RZ, 0x1f, R22 ;  /* 0x0000001fff177819 */ /* 0x004fe20000011416 */
[----:B------:R-:W-:Y:S06]  /*3e10*/  BRA `(.L_x_35996) ;  /* 0x0000000c001c7947 */ /* 0x000fec0003800000 */
.L_x_35997:
[----:B------:R-:W2:Y:S02]  /*3e20*/  LDG.E.S16 R22, desc[UR36][R4.64] ;  /* 0x0000002404167981 */ /* 0x000ea4000c1e1700 */
[----:B--2---:R-:W-:Y:S01]  /*3e30*/  SHF.R.S32.HI R23, RZ, 0x1f, R22 ;  /* 0x0000001fff177819 */ /* 0x004fe20000011416 */
[----:B------:R-:W-:Y:S06]  /*3e40*/  BRA `(.L_x_35996) ;  /* 0x0000000c00107947 */ /* 0x000fec0003800000 */
.L_x_35992:
        /* <DEDUP_REMOVED lines=9> */
.L_x_36000:
[----:B------:R-:W2:Y:S02]  /*3ee0*/  LDG.E.U16 R4, desc[UR36][R4.64] ;  /* 0x0000002404047981 */ /* 0x000ea4000c1e1500 */
[----:B--2---:R-:W-:-:S06]  /*3ef0*/  HADD2.F32 R22, -RZ, R4.H0_H0 ;  /* 0x20000004ff167230 */ /* 0x004fcc0000004100 */
[----:B------:R-:W0:Y:S01]  /*3f00*/  F2I.S64.TRUNC R22, R22 ;  /* 0x0000001600167311 */ /* 0x000e22000020d900 */
[----:B------:R-:W-:Y:S05]  /*3f10*/  BRA `(.L_x_35996) ;  /* 0x0000000800dc7947 */ /* 0x000fea0003800000 */
.L_x_35999:
        /* <DEDUP_REMOVED lines=9> */
.L_x_36002:
[----:B------:R-:W2:Y:S02]  /*3fb0*/  LDG.E.U16 R4, desc[UR36][R4.64] ;  /* 0x0000002404047981 */ /* 0x000ea4000c1e1500 */
[----:B--2---:R-:W-:-:S06]  /*3fc0*/  HADD2.F32 R22, -RZ, R4.H0_H0 ;  /* 0x20000004ff167230 */ /* 0x004fcc0000004100 */
[----:B------:R-:W0:Y:S01]  /*3fd0*/  F2I.S64.TRUNC R22, R22 ;  /* 0x0000001600167311 */ /* 0x000e22000020d900 */
[----:B------:R-:W-:Y:S05]  /*3fe0*/  BRA `(.L_x_35996) ;  /* 0x0000000800a87947 */ /* 0x000fea0003800000 */
.L_x_36001:
[----:B------:R-:W2:Y:S02]  /*3ff0*/  LDG.E.64 R4, desc[UR36][R4.64] ;  /* 0x0000002404047981 */ /* 0x000ea4000c1e1b00 */
[----:B--2---:R0:W1:Y:S01]  /*4000*/  F2I.S64.F64.TRUNC R22, R4 ;  /* 0x0000000400167311 */ /* 0x004062000030d900 */
[----:B------:R-:W-:Y:S05]  /*4010*/  BRA `(.L_x_35996) ;  /* 0x00000008009c7947 */ /* 0x000fea0003800000 */
.L_x_35991:
        /* <DEDUP_REMOVED lines=13> */
.L_x_36005:
[----:B------:R-:W2:Y:S02]  /*40f0*/  LDG.E.64 R4, desc[UR36][R4.64] ;  /* 0x0000002404047981 */ /* 0x000ea4000c1e1b00 */
[----:B--2---:R0:W1:Y:S01]  /*4100*/  F2I.S64.F64.TRUNC R22, R4 ;  /* 0x0000000400167311 */ /* 0x004062000030d900 */
[----:B------:R-:W-:Y:S05]  /*4110*/  BRA `(.L_x_35996) ;  /* 0x00000008005c7947 */ /* 0x000fea0003800000 */
.L_x_36004:
        /* <DEDUP_REMOVED lines=27> */
.L_x_36007:
        /* <DEDUP_REMOVED lines=14> */
.L_x_36006:
[----:B------:R-:W2:Y:S02]  /*43b0*/  LDG.E.U16 R22, desc[UR36][R4.64] ;  /* 0x0000002404167981 */ /* 0x000ea4000c1e1500 */
[----:B--2---:R-:W-:-:S06]  /*43c0*/  IMAD.U32 R22, R22, 0x10000, RZ ;  /* 0x0001000016167824 */ /* 0x004fcc00078e00ff */
[----:B------:R-:W2:Y:S01]  /*43d0*/  F2I.S64.TRUNC R22, R22 ;  /* 0x0000001600167311 */ /* 0x000ea2000020d900 */
[----:B------:R-:W-:Y:S05]  /*43e0*/  BRA `(.L_x_35996) ;  /* 0x0000000400a87947 */ /* 0x000fea0003800000 */
.L_x_36003:
        /* <DEDUP_REMOVED lines=11> */
.L_x_36010:
        /* <DEDUP_REMOVED lines=21> */
.L_x_36014:
[----:B------:R-:W-:Y:S05]  /*45f0*/  BSYNC B1 ;  /* 0x0000000000017941 */ /* 0x000fea0003800000 */
.L_x_36013:
[----:B------:R-:W-:Y:S01]  /*4600*/  IMAD.SHL.U32 R3, R3, 0x100000, RZ ;  /* 0x0010000003037824 */ /* 0x000fe200078e00ff */
[----:B------:R-:W-:-:S04]  /*4610*/  LEA R5, R0, 0x3b800000, 0x17 ;  /* 0x3b80000000057811 */ /* 0x000fc800078eb8ff */
[----:B------:R-:W-:-:S07]  /*4620*/  LOP3.LUT R22, R5, R3, R22, 0xfe, !PT ;  /* 0x0000000305167212 */ /* 0x000fce00078efe16 */
.L_x_36012:
[----:B------:R-:W-:Y:S05]  /*4630*/  BSYNC B0 ;  /* 0x0000000000007941 */ /* 0x000fea0003800000 */
.L_x_36011:
[----:B------:R-:W0:Y:S01]  /*4640*/  F2I.S64.TRUNC R22, R22 ;  /* 0x0000001600167311 */ /* 0x000e22000020d900 */
[----:B------:R-:W-:Y:S05]  /*4650*/  BRA `(.L_x_35996) ;  /* 0x00000004000c7947 */ /* 0x000fea0003800000 */
.L_x_36009:
        /* <DEDUP_REMOVED lines=21> */
.L_x_36018:
[----:B------:R-:W-:Y:S05]  /*47b0*/  BSYNC B1 ;  /* 0x0000000000017941 */ /* 0x000fea0003800000 */
.L_x_36017:
[----:B------:R-:W-:Y:S01]  /*47c0*/  IMAD.SHL.U32 R3, R3, 0x200000, RZ ;  /* 0x0020000003037824 */ /* 0x000fe200078e00ff */
[----:B------:R-:W-:-:S04]  /*47d0*/  LEA R5, R0, 0x37800000, 0x17 ;  /* 0x3780000000057811 */ /* 0x000fc800078eb8ff */
[----:B------:R-:W-:-:S07]  /*47e0*/  LOP3.LUT R22, R5, R3, R22, 0xfe, !PT ;  /* 0x0000000305167212 */ /* 0x000fce00078efe16 */
.L_x_36016:
[----:B------:R-:W-:Y:S05]  /*47f0*/  BSYNC B0 ;  /* 0x0000000000007941 */ /* 0x000fea0003800000 */
.L_x_36015:
[----:B------:R-:W0:Y:S01]  /*4800*/  F2I.S64.TRUNC R22, R22 ;  /* 0x0000001600167311 */ /* 0x000e22000020d900 */
[----:B------:R-:W-:Y:S05]  /*4810*/  BRA `(.L_x_35996) ;  /* 0x00000000009c7947 */ /* 0x000fea0003800000 */
.L_x_36008:
        /* <DEDUP_REMOVED lines=14> */
.L_x_36022:
[----:B------:R-:W-:Y:S05]  /*4900*/  BSYNC B0 ;  /* 0x0000000000007941 */ /* 0x000fea0003800000 */
.L_x_36021:
[----:B------:R-:W0:Y:S01]  /*4910*/  F2I.S64.TRUNC R22, R22 ;  /* 0x0000001600167311 */ /* 0x000e22000020d900 */
[----:B------:R-:W-:Y:S05]  /*4920*/  BRA `(.L_x_35996) ;  /* 0x0000000000587947 */ /* 0x000fea0003800000 */
.L_x_35995:
        /* <DEDUP_REMOVED lines=16> */
.L_x_36023:
[----:B------:R-:W-:Y:S01]  /*4a30*/  CS2R R22, SRZ ;  /* 0x0000000000167805 */ /* 0x000fe2000001ff00 */
[----:B------:R-:W-:Y:S06]  /*4a40*/  BRA `(.L_x_35996) ;  /* 0x0000000000107947 */ /* 0x000fec0003800000 */
.L_x_36020:
[----:B------:R0:W5:Y:S01]  /*4a50*/  LDG.E.64 R22, desc[UR36][R4.64] ;  /* 0x0000002404167981 */ /* 0x000162000c1e1b00 */
[----:B------:R-:W-:Y:S05]  /*4a60*/  BRA `(.L_x_35996) ;  /* 0x0000000000087947 */ /* 0x000fea0003800000 */
.L_x_36019:
[----:B------:R0:W5:Y:S01]  /*4a70*/  LDG.E R22, desc[UR36][R4.64] ;  /* 0x0000002404167981 */ /* 0x000162000c1e1900 */
[----:B------:R-:W-:-:S07]  /*4a80*/  IMAD.MOV.U32 R23, RZ, RZ, RZ ;  /* 0x000000ffff177224 */ /* 0x000fce00078e00ff */
.L_x_35996:
        /* <DEDUP_REMOVED lines=19> */
.L_x_36027:
[----:B------:R0:W5:Y:S01]  /*4bc0*/  LDG.E.U8 R18, desc[UR36][R4.64] ;  /* 0x0000002404127981 */ /* 0x000162000c1e1100 */
[----:B------:R-:W-:Y:S01]  /*4bd0*/  IMAD.MOV.U32 R19, RZ, RZ, RZ ;  /* 0x000000ffff137224 */ /* 0x000fe200078e00ff */
[----:B------:R-:W-:Y:S06]  /*4be0*/  BRA `(.L_x_36029) ;  /* 0x0000000c00487947 */ /* 0x000fec0003800000 */
.L_x_36026:
        /* <DEDUP_REMOVED lines=8> */
.L_x_36031:
[----:B------:R-:W2:Y:S02]  /*4c70*/  LDG.E R18, desc[UR36][R4.64] ;  /* 0x0000002404127981 */ /* 0x000ea4000c1e1900 */
[----:B--2---:R-:W-:Y:S01]  /*4c80*/  SHF.R.S32.HI R19, RZ, 0x1f, R18 ;  /* 0x0000001fff137819 */ /* 0x004fe20000011412 */
[----:B------:R-:W-:Y:S06]  /*4c90*/  BRA `(.L_x_36029) ;  /* 0x0000000c001c7947 */ /* 0x000fec0003800000 */
.L_x_36030:
[----:B------:R-:W2:Y:S02]  /*4ca0*/  LDG.E.S16 R18, desc[UR36][R4.64] ;  /* 0x0000002404127981 */ /* 0x000ea4000c1e1700 */
[----:B--2---:R-:W-:Y:S01]  /*4cb0*/  SHF.R.S32.HI R19, RZ, 0x1f, R18 ;  /* 0x0000001fff137819 */ /* 0x004fe20000011412 */
[----:B------:R-:W-:Y:S06]  /*4cc0*/  BRA `(.L_x_36029) ;  /* 0x0000000c00107947 */ /* 0x000fec0003800000 */
.L_x_36025:
        /* <DEDUP_REMOVED lines=9> */
.L_x_36033:
[----:B------:R-:W2:Y:S02]  /*4d60*/  LDG.E.U16 R4, desc[UR36][R4.64] ;  /* 0x0000002404047981 */ /* 0x000ea4000c1e1500 */
[----:B--2---:R-:W-:-:S06]  /*4d70*/  HADD2.F32 R18, -RZ, R4.H0_H0 ;  /* 0x20000004ff127230 */ /* 0x004fcc0000004100 */
[----:B------:R-:W0:Y:S01]  /*4d80*/  F2I.S64.TRUNC R18, R18 ;  /* 0x0000001200127311 */ /* 0x000e22000020d900 */
[----:B------:R-:W-:Y:S05]  /*4d90*/  BRA `(.L_x_36029) ;  /* 0x0000000800dc7947 */ /* 0x000fea0003800000 */
.L_x_36032:
        /* <DEDUP_REMOVED lines=9> */
.L_x_36035:
[----:B------:R-:W2:Y:S02]  /*4e30*/  LDG.E.U16 R4, desc[UR36][R4.64] ;  /* 0x0000002404047981 */ /* 0x000ea4000c1e1500 */
[----:B--2---:R-:W-:-:S06]  /*4e40*/  HADD2.F32 R18, -RZ, R4.H0_H0 ;  /* 0x20000004ff127230 */ /* 0x004fcc0000004100 */
[----:B------:R-:W0:Y:S01]  /*4e50*/  F2I.S64.TRUNC R18, R18 ;  /* 0x0000001200127311 */ /* 0x000e22000020d900 */
[----:B------:R-:W-:Y:S05]  /*4e60*/  BRA `(.L_x_36029) ;  /* 0x0000000800a87947 */ /* 0x000fea0003800000 */
.L_x_36034:
[----:B------:R-:W2:Y:S02]  /*4e70*/  LDG.E.64 R4, desc[UR36][R4.64] ;  /* 0x0000002404047981 */ /* 0x000ea4000c1e1b00 */
[----:B--2---:R0:W2:Y:S01]  /*4e80*/  F2I.S64.F64.TRUNC R18, R4 ;  /* 0x0000000400127311 */ /* 0x0040a2000030d900 */
[----:B------:R-:W-:Y:S05]  /*4e90*/  BRA `(.L_x_36029) ;  /* 0x00000008009c7947 */ /* 0x000fea0003800000 */
.L_x_36024:
        /* <DEDUP_REMOVED lines=13> */
.L_x_36038:
[----:B------:R-:W2:Y:S02]  /*4f70*/  LDG.E.64 R4, desc[UR36][R4.64] ;  /* 0x0000002404047981 */ /* 0x000ea4000c1e1b00 */
[----:B--2---:R0:W2:Y:S01]  /*4f80*/  F2I.S64.F64.TRUNC R18, R4 ;  /* 0x0000000400127311 */ /* 0x0040a2000030d900 */
[----:B------:R-:W-:Y:S05]  /*4f90*/  BRA `(.L_x_36029) ;  /* 0x00000008005c7947 */ /* 0x000fea0003800000 */
.L_x_36037:
        /* <DEDUP_REMOVED lines=27> */
.L_x_36040:
        /* <DEDUP_REMOVED lines=14> */
.L_x_36039:
[----:B------:R-:W2:Y:S02]  /*5230*/  LDG.E.U16 R18, desc[UR36][R4.64] ;  /* 0x0000002404127981 */ /* 0x000ea4000c1e1500 */
[----:B--2---:R-:W-:-:S06]  /*5240*/  IMAD.U32 R18, R18, 0x10000, RZ ;  /* 0x0001000012127824 */ /* 0x004fcc00078e00ff */
[----:B------:R-:W0:Y:S01]  /*5250*/  F2I.S64.TRUNC R18, R18 ;  /* 0x0000001200127311 */ /* 0x000e22000020d900 */
[----:B------:R-:W-:Y:S05]  /*5260*/  BRA `(.L_x_36029) ;  /* 0x0000000400a87947 */ /* 0x000fea0003800000 */
.L_x_36036:
        /* <DEDUP_REMOVED lines=11> */
.L_x_36043:
        /* <DEDUP_REMOVED lines=21> */
.L_x_36047:
[----:B------:R-:W-:Y:S05]  /*5470*/  BSYNC B1 ;  /* 0x0000000000017941 */ /* 0x000fea0003800000 */
.L_x_36046:
[----:B------:R-:W-:Y:S01]  /*5480*/  IMAD.SHL.U32 R3, R3, 0x100000, RZ ;  /* 0x0010000003037824 */ /* 0x000fe200078e00ff */
[----:B------:R-:W-:-:S04]  /*5490*/  LEA R5, R0, 0x3b800000, 0x17 ;  /* 0x3b80000000057811 */ /* 0x000fc800078eb8ff */
[----:B------:R-:W-:-:S07]  /*54a0*/  LOP3.LUT R18, R5, R3, R18, 0xfe, !PT ;  /* 0x0000000305127212 */ /* 0x000fce00078efe12 */
.L_x_36045:
[----:B------:R-:W-:Y:S05]  /*54b0*/  BSYNC B0 ;  /* 0x0000000000007941 */ /* 0x000fea0003800000 */
.L_x_36044:
[----:B------:R-:W0:Y:S01]  /*54c0*/  F2I.S64.TRUNC R18, R18 ;  /* 0x0000001200127311 */ /* 0x000e22000020d900 */
[----:B------:R-:W-:Y:S05]  /*54d0*/  BRA `(.L_x_36029) ;  /* 0x00000004000c7947 */ /* 0x000fea0003800000 */
.L_x_36042:
        /* <DEDUP_REMOVED lines=21> */
.L_x_36051:
[----:B------:R-:W-:Y:S05]  /*5630*/  BSYNC B1 ;  /* 0x0000000000017941 */ /* 0x000fea0003800000 */
.L_x_36050:
[----:B------:R-:W-:Y:S01]  /*5640*/  IMAD.SHL.U32 R3, R3, 0x200000, RZ ;  /* 0x0020000003037824 */ /* 0x000fe200078e00ff */
[----:B------:R-:W-:-:S04]  /*5650*/  LEA R5, R0, 0x37800000, 0x17 ;  /* 0x3780000000057811 */ /* 0x000fc800078eb8ff */
[----:B------:R-:W-:-:S07]  /*5660*/  LOP3.LUT R18, R5, R3, R18, 0xfe, !PT ;  /* 0x0000000305127212 */ /* 0x000fce00078efe12 */
.L_x_36049:
[----:B------:R-:W-:Y:S05]  /*5670*/  BSYNC B0 ;  /* 0x0000000000007941 */ /* 0x000fea0003800000 */
.L_x_36048:
[----:B------:R-:W0:Y:S01]  /*5680*/  F2I.S64.TRUNC R18, R18 ;  /* 0x0000001200127311 */ /* 0x000e22000020d900 */
[----:B------:R-:W-:Y:S05]  /*5690*/  BRA `(.L_x_36029) ;  /* 0x00000000009c7947 */ /* 0x000fea0003800000 */
.L_x_36041:
        /* <DEDUP_REMOVED lines=14> */
.L_x_36055:
[----:B------:R-:W-:Y:S05]  /*5780*/  BSYNC B0 ;  /* 0x0000000000007941 */ /* 0x000fea0003800000 */
.L_x_36054:
[----:B------:R-:W0:Y:S01]  /*5790*/  F2I.S64.TRUNC R18, R18 ;  /* 0x0000001200127311 */ /* 0x000e22000020d900 */
[----:B------:R-:W-:Y:S05]  /*57a0*/  BRA `(.L_x_36029) ;  /* 0x0000000000587947 */ /* 0x000fea0003800000 */
.L_x_36028:
        /* <DEDUP_REMOVED lines=16> */
.L_x_36056:
[----:B------:R-:W-:Y:S01]  /*58b0*/  CS2R R18, SRZ ;  /* 0x0000000000127805 */ /* 0x000fe2000001ff00 */
[----:B------:R-:W-:Y:S06]  /*58c0*/  BRA `(.L_x_36029) ;  /* 0x0000000000107947 */ /* 0x000fec0003800000 */
.L_x_36053:
[----:B------:R0:W5:Y:S01]  /*58d0*/  LDG.E.64 R18, desc[UR36][R4.64] ;  /* 0x0000002404127981 */ /* 0x000162000c1e1b00 */
[----:B------:R-:W-:Y:S05]  /*58e0*/  BRA `(.L_x_36029) ;  /* 0x0000000000087947 */ /* 0x000fea0003800000 */
.L_x_36052:
[----:B------:R0:W5:Y:S01]  /*58f0*/  LDG.E R18, desc[UR36][R4.64] ;  /* 0x0000002404127981 */ /* 0x000162000c1e1900 */
[----:B------:R-:W-:-:S07]  /*5900*/  IMAD.MOV.U32 R19, RZ, RZ, RZ ;  /* 0x000000ffff137224 */ /* 0x000fce00078e00ff */
.L_x_36029:
[----:B------:R-:W-:-:S07]  /*5910*/  VIADD R35, R35, 0x80 ;  /* 0x0000008023237836 */ /* 0x000fce0000000000 */
.L_x_35990:
[----:B------:R-:W-:Y:S05]  /*5920*/  BSYNC B6 ;  /* 0x0000000000067941 */ /* 0x000fea0003800000 */
.L_x_35989:
        /* <DEDUP_REMOVED lines=24> */
.L_x_36062:
[----:B------:R0:W5:Y:S01]  /*5ab0*/  LDG.E.U8 R16, desc[UR36][R4.64] ;  /* 0x0000002404107981 */ /* 0x000162000c1e1100 */
[----:B------:R-:W-:Y:S01]  /*5ac0*/  IMAD.MOV.U32 R17, RZ, RZ, RZ ;  /* 0x000000ffff117224 */ /* 0x000fe200078e00ff */
[----:B------:R-:W-:Y:S06]  /*5ad0*/  BRA `(.L_x_36064) ;  /* 0x0000000c00487947 */ /* 0x000fec0003800000 */
.L_x_36061:
        /* <DEDUP_REMOVED lines=8> */
.L_x_36066:
[----:B------:R-:W2:Y:S02]  /*5b60*/  LDG.E R16, desc[UR36][R4.64] ;  /* 0x0000002404107981 */ /* 0x000ea4000c1e1900 */
[----:B--2---:R-:W-:Y:S01]  /*5b70*/  SHF.R.S32.HI R17, RZ, 0x1f, R16 ;  /* 0x0000001fff117819 */ /* 0x004fe20000011410 */
[----:B------:R-:W-:Y:S06]  /*5b80*/  BRA `(.L_x_36064) ;  /* 0x0000000c001c7947 */ /* 0x000fec0003800000 */
.L_x_36065:
[----:B------:R-:W2:Y:S02]  /*5b90*/  LDG.E.S16 R16, desc[UR36][R4.64] ;  /* 0x0000002404107981 */ /* 0x000ea4000c1e1700 */
[----:B--2---:R-:W-:Y:S01]  /*5ba0*/  SHF.R.S32.HI R17, RZ, 0x1f, R16 ;  /* 0x0000001fff117819 */ /* 0x004fe20000011410 */
[----:B------:R-:W-:Y:S06]  /*5bb0*/  BRA `(.L_x_36064) ;  /* 0x0000000c00107947 */ /* 0x000fec0003800000 */
.L_x_36060:
        /* <DEDUP_REMOVED lines=9> */
.L_x_36068:
[----:B------:R-:W2:Y:S02]  /*5c50*/  LDG.E.U16 R4, desc[UR36][R4.64] ;  /* 0x0000002404047981 */ /* 0x000ea4000c1e1500 */
[----:B--2---:R-:W-:-:S06]  /*5c60*/  HADD2.F32 R16, -RZ, R4.H0_H0 ;  /* 0x20000004ff107230 */ /* 0x004fcc0000004100 */
[----:B------:R-:W2:Y:S01]  /*5c70*/  F2I.S64.TRUNC R16, R16 ;  /* 0x0000001000107311 */ /* 0x000ea2000020d900 */
[----:B------:R-:W-:Y:S05]  /*5c80*/  BRA `(.L_x_36064) ;  /* 0x0000000800dc7947 */ /* 0x000fea0003800000 */
.L_x_36067:
        /* <DEDUP_REMOVED lines=9> */
.L_x_36070:
[----:B------:R-:W2:Y:S02]  /*5d20*/  LDG.E.U16 R4, desc[UR36][R4.64] ;  /* 0x0000002404047981 */ /* 0x000ea4000c1e1500 */
[----:B--2---:R-:W-:-:S06]  /*5d30*/  HADD2.F32 R16, -RZ, R4.H0_H0 ;  /* 0x20000004ff107230 */ /* 0x004fcc0000004100 */
[----:B------:R-:W0:Y:S01]  /*5d40*/  F2I.S64.TRUNC R16, R16 ;  /* 0x0000001000107311 */ /* 0x000e22000020d900 */
[----:B------:R-:W-:Y:S05]  /*5d50*/  BRA `(.L_x_36064) ;  /* 0x0000000800a87947 */ /* 0x000fea0003800000 */
.L_x_36069:
[----:B------:R-:W2:Y:S02]  /*5d60*/  LDG.E.64 R4, desc[UR36][R4.64] ;  /* 0x0000002404047981 */ /* 0x000ea4000c1e1b00 */
[----:B--2---:R0:W1:Y:S01]  /*5d70*/  F2I.S64.F64.TRUNC R16, R4 ;  /* 0x0000000400107311 */ /* 0x004062000030d900 */
[----:B------:R-:W-:Y:S05]  /*5d80*/  BRA `(.L_x_36064) ;  /* 0x00000008009c7947 */ /* 0x000fea0003800000 */
.L_x_36059:
        /* <DEDUP_REMOVED lines=13> */
.L_x_36073:
[----:B------:R-:W2:Y:S02]  /*5e60*/  LDG.E.64 R4, desc[UR36][R4.64] ;  /* 0x0000002404047981 */ /* 0x000ea4000c1e1b00 */
[----:B--2---:R0:W1:Y:S01]  /*5e70*/  F2I.S64.F64.TRUNC R16, R4 ;  /* 0x0000000400107311 */ /* 0x004062000030d900 */
[----:B------:R-:W-:Y:S05]  /*5e80*/  BRA `(.L_x_36064) ;  /* 0x00000008005c7947 */ /* 0x000fea0003800000 */
.L_x_36072:
        /* <DEDUP_REMOVED lines=27> */
.L_x_36075:
        /* <DEDUP_REMOVED lines=14> */
.L_x_36074:
[----:B------:R-:W2:Y:S02]  /*6120*/  LDG.E.U16 R16, desc[UR36][R4.64] ;  /* 0x0000002404107981 */ /* 0x000ea4000c1e1500 */
[----:B--2---:R-:W-:-:S06]  /*6130*/  IMAD.U32 R16, R16, 0x10000, RZ ;  /* 0x0001000010107824 */ /* 0x004fcc00078e00ff */
[----:B------:R-:W0:Y:S01]  /*6140*/  F2I.S64.TRUNC R16, R16 ;  /* 0x0000001000107311 */ /* 0x000e22000020d900 */
[----:B------:R-:W-:Y:S05]  /*6150*/  BRA `(.L_x_36064) ;  /* 0x0000000400a87947 */ /* 0x000fea0003800000 */
.L_x_36071:
        /* <DEDUP_REMOVED lines=11> */
.L_x_36078:
        /* <DEDUP_REMOVED lines=21> */
.L_x_36082:
[----:B------:R-:W-:Y:S05]  /*6360*/  BSYNC B1 ;  /* 0x0000000000017941 */ /* 0x000fea0003800000 */
.L_x_36081:
[----:B------:R-:W-:Y:S01]  /*6370*/  IMAD.SHL.U32 R3, R3, 0x100000, RZ ;  /* 0x0010000003037824 */ /* 0x000fe200078e00ff */
[----:B------:R-:W-:-:S04]  /*6380*/  LEA R5, R0, 0x3b800000, 0x17 ;  /* 0x3b80000000057811 */ /* 0x000fc800078eb8ff */
[----:B------:R-:W-:-:S07]  /*6390*/  LOP3.LUT R16, R5, R3, R16, 0xfe, !PT ;  /* 0x0000000305107212 */ /* 0x000fce00078efe10 */
.L_x_36080:
[----:B------:R-:W-:Y:S05]  /*63a0*/  BSYNC B0 ;  /* 0x0000000000007941 */ /* 0x000fea0003800000 */
.L_x_36079:
[----:B------:R-:W0:Y:S01]  /*63b0*/  F2I.S64.TRUNC R16, R16 ;  /* 0x0000001000107311 */ /* 0x000e22000020d900 */
[----:B------:R-:W-:Y:S05]  /*63c0*/  BRA `(.L_x_36064) ;  /* 0x00000004000c7947 */ /* 0x000fea0003800000 */
.L_x_36077:
        /* <DEDUP_REMOVED lines=21> */
.L_x_36086:
[----:B------:R-:W-:Y:S05]  /*6520*/  BSYNC B1 ;  /* 0x0000000000017941 */ /* 0x000fea0003800000 */
.L_x_36085:
[----:B------:R-:W-:Y:S01]  /*6530*/  IMAD.SHL.U32 R3, R3, 0x200000, RZ ;  /* 0x0020000003037824 */ /* 0x000fe200078e00ff */
[----:B------:R-:W-:-:S04]  /*6540*/  LEA R5, R0, 0x37800000, 0x17 ;  /* 0x3780000000057811 */ /* 0x000fc800078eb8ff */
[----:B------:R-:W-:-:S07]  /*6550*/  LOP3.LUT R16, R5, R3, R16, 0xfe, !PT ;  /* 0x0000000305107212 */ /* 0x000fce00078efe10 */
.L_x_36084:
[----:B------:R-:W-:Y:S05]  /*6560*/  BSYNC B0 ;  /* 0x0000000000007941 */ /* 0x000fea0003800000 */
.L_x_36083:
[----:B------:R-:W0:Y:S01]  /*6570*/  F2I.S64.TRUNC R16, R16 ;  /* 0x0000001000107311 */ /* 0x000e22000020d900 */
[----:B------:R-:W-:Y:S05]  /*6580*/  BRA `(.L_x_36064) ;  /* 0x00000000009c7947 */ /* 0x000fea0003800000 */
.L_x_36076:
        /* <DEDUP_REMOVED lines=14> */
.L_x_36090:
[----:B------:R-:W-:Y:S05]  /*6670*/  BSYNC B0 ;  /* 0x0000000000007941 */ /* 0x000fea0003800000 */
.L_x_36089:
[----:B------:R-:W0:Y:S01]  /*6680*/  F2I.S64.TRUNC R16, R16 ;  /* 0x0000001000107311 */ /* 0x000e22000020d900 */
[----:B------:R-:W-:Y:S05]  /*6690*/  BRA `(.L_x_36064) ;  /* 0x0000000000587947 */ /* 0x000fea0003800000 */
.L_x_36063:
        /* <DEDUP_REMOVED lines=16> */
.L_x_36091:
[----:B------:R-:W-:Y:S01]  /*67a0*/  CS2R R16, SRZ ;  /* 0x0000000000107805 */ /* 0x000fe2000001ff00 */
[----:B------:R-:W-:Y:S06]  /*67b0*/  BRA `(.L_x_36064) ;  /* 0x0000000000107947 */ /* 0x000fec0003800000 */
.L_x_36088:
[----:B------:R0:W5:Y:S01]  /*67c0*/  LDG.E.64 R16, desc[UR36][R4.64] ;  /* 0x0000002404107981 */ /* 0x000162000c1e1b00 */
[----:B------:R-:W-:Y:S05]  /*67d0*/  BRA `(.L_x_36064) ;  /* 0x0000000000087947 */ /* 0x000fea0003800000 */
.L_x_36087:
[----:B------:R0:W5:Y:S01]  /*67e0*/  LDG.E R16, desc[UR36][R4.64] ;  /* 0x0000002404107981 */ /* 0x000162000c1e1900 */
[----:B------:R-:W-:-:S07]  /*67f0*/  IMAD.MOV.U32 R17, RZ, RZ, RZ ;  /* 0x000000ffff117224 */ /* 0x000fce00078e00ff */
.L_x_36064:
        /* <DEDUP_REMOVED lines=19> */
.L_x_36095:
[----:B------:R0:W5:Y:S01]  /*6930*/  LDG.E.U8 R24, desc[UR36][R4.64] ;  /* 0x0000002404187981 */ /* 0x000162000c1e1100 */
[----:B------:R-:W-:Y:S01]  /*6940*/  IMAD.MOV.U32 R25, RZ, RZ, RZ ;  /* 0x000000ffff197224 */ /* 0x000fe200078e00ff */
[----:B------:R-:W-:Y:S06]  /*6950*/  BRA `(.L_x_36058) ;  /* 0x0000000c00447947 */ /* 0x000fec0003800000 */
.L_x_36094:
        /* <DEDUP_REMOVED lines=8> */
.L_x_36098:
[----:B------:R-:W2:Y:S02]  /*69e0*/  LDG.E R24, desc[UR36][R4.64] ;  /* 0x0000002404187981 */ /* 0x000ea4000c1e1900 */
[----:B--2---:R-:W-:Y:S01]  /*69f0*/  SHF.R.S32.HI R25, RZ, 0x1f, R24 ;  /* 0x0000001fff197819 */ /* 0x004fe20000011418 */
[----:B------:R-:W-:Y:S06]  /*6a00*/  BRA `(.L_x_36058) ;  /* 0x0000000c00187947 */ /* 0x000fec0003800000 */
.L_x_36097:
[----:B------:R-:W2:Y:S02]  /*6a10*/  LDG.E.S16 R24, desc[UR36][R4.64] ;  /* 0x0000002404187981 */ /* 0x000ea4000c1e1700 */
[----:B--2---:R-:W-:Y:S01]  /*6a20*/  SHF.R.S32.HI R25, RZ, 0x1f, R24 ;  /* 0x0000001fff197819 */ /* 0x004fe20000011418 */
[----:B------:R-:W-:Y:S06]  /*6a30*/  BRA `(.L_x_36058) ;  /* 0x0000000c000c7947 */ /* 0x000fec0003800000 */
.L_x_36093:
        /* <DEDUP_REMOVED lines=9> */
.L_x_36100:
[----:B------:R-:W2:Y:S02]  /*6ad0*/  LDG.E.U16 R4, desc[UR36][R4.64] ;  /* 0x0000002404047981 */ /* 0x000ea4000c1e1500 */
[----:B--2---:R-:W-:-:S06]  /*6ae0*/  HADD2.F32 R24, -RZ, R4.H0_H0 ;  /* 0x20000004ff187230 */ /* 0x004fcc0000004100 */
[----:B------:R-:W0:Y:S01]  /*6af0*/  F2I.S64.TRUNC R24, R24 ;  /* 0x0000001800187311 */ /* 0x000e22000020d900 */
[----:B------:R-:W-:Y:S05]  /*6b00*/  BRA `(.L_x_36058) ;  /* 0x0000000800d87947 */ /* 0x000fea0003800000 */
.L_x_36099:
        /* <DEDUP_REMOVED lines=9> */
.L_x_36102:
[----:B------:R-:W2:Y:S02]  /*6ba0*/  LDG.E.U16 R4, desc[UR36][R4.64] ;  /* 0x0000002404047981 */ /* 0x000ea4000c1e1500 */
[----:B--2---:R-:W-:-:S06]  /*6bb0*/  HADD2.F32 R24, -RZ, R4.H0_H0 ;  /* 0x20000004ff187230 */ /* 0x004fcc0000004100 */
[----:B------:R-:W0:Y:S01]  /*6bc0*/  F2I.S64.TRUNC R24, R24 ;  /* 0x0000001800187311 */ /* 0x000e22000020d900 */
[----:B------:R-:W-:Y:S05]  /*6bd0*/  BRA `(.L_x_36058) ;  /* 0x0000000800a47947 */ /* 0x000fea0003800000 */
.L_x_36101:
[----:B------:R-:W2:Y:S02]  /*6be0*/  LDG.E.64 R4, desc[UR36][R4.64] ;  /* 0x0000002404047981 */ /* 0x000ea4000c1e1b00 */
[----:B--2---:R0:W1:Y:S01]  /*6bf0*/  F2I.S64.F64.TRUNC R24, R4 ;  /* 0x0000000400187311 */ /* 0x004062000030d900 */
[----:B------:R-:W-:Y:S05]  /*6c00*/  BRA `(.L_x_36058) ;  /* 0x0000000800987947 */ /* 0x000fea0003800000 */
.L_x_36092:
        /* <DEDUP_REMOVED lines=13> */
.L_x_36105:
[----:B------:R-:W2:Y:S02]  /*6ce0*/  LDG.E.64 R4, desc[UR36][R4.64] ;  /* 0x0000002404047981 */ /* 0x000ea4000c1e1b00 */
[----:B--2---:R0:W1:Y:S01]  /*6cf0*/  F2I.S64.F64.TRUNC R24, R4 ;  /* 0x0000000400187311 */ /* 0x004062000030d900 */
[----:B------:R-:W-:Y:S05]  /*6d00*/  BRA `(.L_x_36058) ;  /* 0x0000000800587947 */ /* 0x000fea0003800000 */
.L_x_36104:
        /* <DEDUP_REMOVED lines=27> */
.L_x_36107:
        /* <DEDUP_REMOVED lines=14> */
.L_x_36106:
[----:B------:R-:W2:Y:S02]  /*6fa0*/  LDG.E.U16 R24, desc[UR36][R4.64] ;  /* 0x0000002404187981 */ /* 0x000ea4000c1e1500 */
[----:B--2---:R-:W-:-:S06]  /*6fb0*/  IMAD.U32 R24, R24, 0x10000, RZ ;  /* 0x0001000018187824 */ /* 0x004fcc00078e00ff */
[----:B------:R-:W0:Y:S01]  /*6fc0*/  F2I.S64.TRUNC R24, R24 ;  /* 0x0000001800187311 */ /* 0x000e22000020d900 */
[----:B------:R-:W-:Y:S05]  /*6fd0*/  BRA `(.L_x_36058) ;  /* 0x0000000400a47947 */ /* 0x000fea0003800000 */
.L_x_36103:
        /* <DEDUP_REMOVED lines=11> */
.L_x_36110:
        /* <DEDUP_REMOVED lines=21> */
.L_x_36114:
[----:B------:R-:W-:Y:S05]  /*71e0*/  BSYNC B1 ;  /* 0x0000000000017941 */ /* 0x000fea0003800000 */
.L_x_36113:
[----:B------:R-:W-:Y:S01]  /*71f0*/  IMAD.SHL.U32 R3, R3, 0x100000, RZ ;  /* 0x0010000003037824 */ /* 0x000fe200078e00ff */
[----:B------:R-:W-:-:S04]  /*7200*/  LEA R5, R0, 0x3b800000, 0x17 ;  /* 0x3b80000000057811 */ /* 0x000fc800078eb8ff */
[----:B------:R-:W-:-:S07]  /*7210*/  LOP3.LUT R24, R5, R3, R24, 0xfe, !PT ;  /* 0x0000000305187212 */ /* 0x000fce00078efe18 */
.L_x_36112:
[----:B------:R-:W-:Y:S05]  /*7220*/  BSYNC B0 ;  /* 0x0000000000007941 */ /* 0x000fea0003800000 */
.L_x_36111:
[----:B------:R-:W0:Y:S01]  /*7230*/  F2I.S64.TRUNC R24, R24 ;  /* 0x0000001800187311 */ /* 0x000e22000020d900 */
[----:B------:R-:W-:Y:S05]  /*7240*/  BRA `(.L_x_36058) ;  /* 0x0000000400087947 */ /* 0x000fea0003800000 */
.L_x_36109:
        /* <DEDUP_REMOVED lines=21> */
.L_x_36118:
[----:B------:R-:W-:Y:S05]  /*73a0*/  BSYNC B1 ;  /* 0x0000000000017941 */ /* 0x000fea0003800000 */
.L_x_36117:
[----:B------:R-:W-:Y:S01]  /*73b0*/  IMAD.SHL.U32 R3, R3, 0x200000, RZ ;  /* 0x0020000003037824 */ /* 0x000fe200078e00ff */
[----:B------:R-:W-:-:S04]  /*73c0*/  LEA R5, R0, 0x37800000, 0x17 ;  /* 0x3780000000057811 */ /* 0x000fc800078eb8ff */
[----:B------:R-:W-:-:S07]  /*73d0*/  LOP3.LUT R24, R5, R3, R24, 0xfe, !PT ;  /* 0x0000000305187212 */ /* 0x000fce00078efe18 */
.L_x_36116:
[----:B------:R-:W-:Y:S05]  /*73e0*/  BSYNC B0 ;  /* 0x0000000000007941 */ /* 0x000fea0003800000 */
.L_x_36115:
[----:B------:R-:W0:Y:S01]  /*73f0*/  F2I.S64.TRUNC R24, R24 ;  /* 0x0000001800187311 */ /* 0x000e22000020d900 */
[----:B------:R-:W-:Y:S05]  /*7400*/  BRA `(.L_x_36058) ;  /* 0x0000000000987947 */ /* 0x000fea0003800000 */
.L_x_36108:
        /* <DEDUP_REMOVED lines=14> */
.L_x_36122:
[----:B------:R-:W-:Y:S05]  /*74f0*/  BSYNC B0 ;  /* 0x0000000000007941 */ /* 0x000fea0003800000 */
.L_x_36121:
[----:B------:R-:W0:Y:S01]  /*7500*/  F2I.S64.TRUNC R24, R24 ;  /* 0x0000001800187311 */ /* 0x000e22000020d900 */
[----:B------:R-:W-:Y:S05]  /*7510*/  BRA `(.L_x_36058) ;  /* 0x0000000000547947 */ /* 0x000fea0003800000 */
.L_x_36096:
        /* <DEDUP_REMOVED lines=16> */
.L_x_36123:
[----:B------:R-:W-:Y:S05]  /*7620*/  BRA `(.L_x_36058) ;  /* 0x0000000000107947 */ /* 0x000fea0003800000 */
.L_x_36120:
[----:B------:R0:W5:Y:S01]  /*7630*/  LDG.E.64 R24, desc[UR36][R4.64] ;  /* 0x0000002404187981 */ /* 0x000162000c1e1b00 */
[----:B------:R-:W-:Y:S05]  /*7640*/  BRA `(.L_x_36058) ;  /* 0x0000000000087947 */ /* 0x000fea0003800000 */
.L_x_36119:
[----:B------:R0:W5:Y:S01]  /*7650*/  LDG.E R24, desc[UR36][R4.64] ;  /* 0x0000002404187981 */ /* 0x000162000c1e1900 */
[----:B------:R-:W-:-:S07]  /*7660*/  IMAD.MOV.U32 R25, RZ, RZ, RZ ;  /* 0x000000ffff197224 */ /* 0x000fce00078e00ff */
.L_x_36058:
[----:B------:R-:W-:Y:S05]  /*7670*/  BSYNC B6 ;  /* 0x0000000000067941 */ /* 0x000fea0003800000 */
.L_x_36057:
[----:B------:R-:W4:Y:S01]  /*7680*/  S2R R33, SR_TID.X ;  /* 0x0000000000217919 */ /* 0x000f220000002100 */
[----:B0123-5:R-:W-:Y:S01]  /*7690*/  ISETP.GT.U32.AND P2, PT, R36, R26, PT ;  /* 0x0000001a2400720c */ /* 0x02ffe20003f44070 */
[----:B------:R-:W0:Y:S01]  /*76a0*/  LDC.U8 R32, c[0x0][0x240] ;  /* 0x00009000ff207b82 */ /* 0x000e220000000000 */
[----:B------:R-:W-:Y:S01]  /*76b0*/  ISETP.GT.U32.AND P3, PT, R22, R18, PT ;  /* 0x000000121600720c */ /* 0x000fe20003f64070 */
[----:B------:R-:W-:Y:S01]  /*76c0*/  BSSY B6, `(.L_x_36124) ;  /* 0x00000fa000067945 */ /* 0x000fe20003800000 */
[CC--:B------:R-:W-:Y:S02]  /*76d0*/  ISETP.GT.AND.EX P2, PT, R37.reuse, R27.reuse, PT, P2 ;  /* 0x0000001b2500720c */ /* 0x0c0fe40003f44320 */
[----:B----4-:R-:W-:Y:S02]  /*76e0*/  ISETP.GT.U32.AND P1, PT, R30, R28, PT ;  /* 0x0000001c1e00720c */ /* 0x010fe40003f24070 */
[----:B------:R-:W-:Y:S02]  /*76f0*/  SEL R26, R36, R26, P2 ;  /* 0x0000001a241a7207 */ /* 0x000fe40001000000 */
[----:B------:R-:W-:-:S02]  /*7700*/  SEL R27, R37, R27, P2 ;  /* 0x0000001b251b7207 */ /* 0x000fc40001000000 */
[----:B------:R-:W-:Y:S02]  /*7710*/  ISETP.GT.AND.EX P2, PT, R23, R19, PT, P3 ;  /* 0x000000131700720c */ /* 0x000fe40003f44330 */
[----:B------:R-:W-:Y:S02]  /*7720*/  ISETP.GT.U32.AND P0, PT, R16, R24, PT ;  /* 0x000000181000720c */ /* 0x000fe40003f04070 */
[----:B------:R-:W-:Y:S02]  /*7730*/  ISETP.GT.AND.EX P1, PT, R31, R29, PT, P1 ;  /* 0x0000001d1f00720c */ /* 0x000fe40003f24310 */
[----:B------:R-:W-:Y:S02]  /*7740*/  ISETP.GT.AND.EX P0, PT, R17, R25, PT, P0 ;  /* 0x000000191100720c */ /* 0x000fe40003f04300 */
        /* <DEDUP_REMOVED lines=30> */
.L_x_36129:
[----:B------:R0:W-:Y:S01]  /*7930*/  STG.E.U8 desc[UR36][R8.64], R3 ;  /* 0x0000000308007986 */ /* 0x0001e2000c101124 */
[----:B------:R-:W-:Y:S05]  /*7940*/  BRA `(.L_x_36125) ;  /* 0x0000000c00447947 */ /* 0x000fea0003800000 */
.L_x_36128:
        /* <DEDUP_REMOVED lines=8> */
.L_x_36132:
[----:B------:R0:W-:Y:S01]  /*79d0*/  STG.E desc[UR36][R8.64], R3 ;  /* 0x0000000308007986 */ /* 0x0001e2000c101924 */
[----:B------:R-:W-:Y:S05]  /*79e0*/  BRA `(.L_x_36125) ;  /* 0x0000000c001c7947 */ /* 0x000fea0003800000 */
.L_x_36131:
[----:B------:R0:W-:Y:S01]  /*79f0*/  STG.E.U16 desc[UR36][R8.64], R3 ;  /* 0x0000000308007986 */ /* 0x0001e2000c101524 */
[----:B------:R-:W-:Y:S05]  /*7a00*/  BRA `(.L_x_36125) ;  /* 0x0000000c00147947 */ /* 0x000fea0003800000 */
.L_x_36127:
        /* <DEDUP_REMOVED lines=9> */
.L_x_36134:
[----:B------:R-:W0:Y:S02]  /*7aa0*/  I2F.S64 R0, R4 ;  /* 0x0000000400007312 */ /* 0x000e240000301400 */
[----:B0-----:R-:W-:-:S05]  /*7ab0*/  F2FP.F16.F32.PACK_AB R0, RZ, R0 ;  /* 0x00000000ff00723e */ /* 0x001fca00000000ff */
[----:B------:R1:W-:Y:S01]  /*7ac0*/  STG.E.U16 desc[UR36][R8.64], R0 ;  /* 0x0000000008007986 */ /* 0x0003e2000c101524 */
[----:B------:R-:W-:Y:S05]  /*7ad0*/  BRA `(.L_x_36125) ;  /* 0x0000000800e07947 */ /* 0x000fea0003800000 */
.L_x_36133:
        /* <DEDUP_REMOVED lines=10> */
.L_x_36136:
[----:B------:R-:W0:Y:S02]  /*7b80*/  I2F.S64 R4, R4 ;  /* 0x0000000400047312 */ /* 0x000e240000301400 */
[----:B0-----:R-:W-:-:S04]  /*7b90*/  F2FP.F16.F32.PACK_AB R3, RZ, R4 ;  /* 0x00000004ff03723e */ /* 0x001fc800000000ff */
[----:B------:R-:W-:-:S05]  /*7ba0*/  PRMT R3, R3, 0x5410, RZ ;  /* 0x0000541003037816 */ /* 0x000fca00000000ff */
[----:B------:R4:W-:Y:S01]  /*7bb0*/  STG.E desc[UR36][R8.64], R3 ;  /* 0x0000000308007986 */ /* 0x0009e2000c101924 */
[----:B------:R-:W-:Y:S05]  /*7bc0*/  BRA `(.L_x_36125) ;  /* 0x0000000800a47947 */ /* 0x000fea0003800000 */
.L_x_36135:
[----:B------:R-:W0:Y:S02]  /*7bd0*/  I2F.F64.S64 R4, R4 ;  /* 0x0000000400047312 */ /* 0x000e240000301c00 */
[----:B0-----:R0:W-:Y:S01]  /*7be0*/  STG.E.64 desc[UR36][R8.64], R4 ;  /* 0x0000000408007986 */ /* 0x0011e2000c101b24 */
[----:B------:R-:W-:Y:S05]  /*7bf0*/  BRA `(.L_x_36125) ;  /* 0x0000000800987947 */ /* 0x000fea0003800000 */
.L_x_36126:
        /* <DEDUP_REMOVED lines=13> */
.L_x_36139:
[----:B------:R-:W0:Y:S01]  /*7cd0*/  I2F.F64.S64 R4, R4 ;  /* 0x0000000400047312 */ /* 0x000e220000301c00 */
[----:B------:R-:W-:-:S05]  /*7ce0*/  CS2R R6, SRZ ;  /* 0x0000000000067805 */ /* 0x000fca000001ff00 */
[----:B0-----:R0:W-:Y:S01]  /*7cf0*/  STG.E.128 desc[UR36][R8.64], R4 ;  /* 0x0000000408007986 */ /* 0x0011e2000c101d24 */
[----:B------:R-:W-:Y:S05]  /*7d00*/  BRA `(.L_x_36125) ;  /* 0x0000000800547947 */ /* 0x000fea0003800000 */
.L_x_36138:
        /* <DEDUP_REMOVED lines=21> */
.L_x_36143:
[----:B------:R-:W-:Y:S05]  /*7e60*/  BSYNC B0 ;  /* 0x0000000000007941 */ /* 0x000fea0003800000 */
.L_x_36142:
[----:B------:R-:W-:-:S05]  /*7e70*/  LOP3.LUT R7, R0, R7, RZ, 0xfc, !PT ;  /* 0x0000000700077212 */ /* 0x000fca00078efcff */
[----:B------:R0:W-:Y:S01]  /*7e80*/  STG.E.U8 desc[UR36][R8.64], R7 ;  /* 0x0000000708007986 */ /* 0x0001e2000c101124 */
[----:B------:R-:W-:Y:S05]  /*7e90*/  BRA `(.L_x_36125) ;  /* 0x0000000400f07947 */ /* 0x000fea0003800000 */
.L_x_36141:
        /* <DEDUP_REMOVED lines=13> */
.L_x_36145:
[----:B------:R-:W-:Y:S01]  /*7f70*/  IMAD.MOV.U32 R0, RZ, RZ, 0x7f ;  /* 0x0000007fff007424 */ /* 0x000fe200078e00ff */
[----:B------:R-:W-:-:S04]  /*7f80*/  ISETP.GT.U32.AND P0, PT, R3, 0x7f800000, PT ;  /* 0x7f8000000300780c */ /* 0x000fc80003f04070 */
[----:B------:R-:W-:-:S09]  /*7f90*/  SEL R0, R0, 0x7c, P0 ;  /* 0x0000007c00007807 */ /* 0x000fd20000000000 */
.L_x_36146:
[----:B------:R-:W-:Y:S05]  /*7fa0*/  BSYNC B0 ;  /* 0x0000000000007941 */ /* 0x000fea0003800000 */
.L_x_36144:
[----:B------:R-:W-:-:S04]  /*7fb0*/  LOP3.LUT R3, R5, 0x80000000, RZ, 0xc0, !PT ;  /* 0x8000000005037812 */ /* 0x000fc800078ec0ff */
[----:B------:R-:W-:-:S04]  /*7fc0*/  SHF.R.U32.HI R3, RZ, 0x18, R3 ;  /* 0x00000018ff037819 */ /* 0x000fc80000011603 */
[----:B------:R-:W-:-:S05]  /*7fd0*/  LOP3.LUT R3, R0, R3, RZ, 0xfc, !PT ;  /* 0x0000000300037212 */ /* 0x000fca00078efcff */
[----:B------:R0:W-:Y:S01]  /*7fe0*/  STG.E.U8 desc[UR36][R8.64], R3 ;  /* 0x0000000308007986 */ /* 0x0001e2000c101124 */
[----:B------:R-:W-:Y:S05]  /*7ff0*/  BRA `(.L_x_36125) ;  /* 0x0000000400987947 */ /* 0x000fea0003800000 */
.L_x_36140:
[----:B------:R-:W0:Y:S02]  /*8000*/  I2F.S64 R0, R4 ;  /* 0x0000000400007312 */ /* 0x000e240000301400 */
[----:B0-----:R-:W-:-:S05]  /*8010*/  F2FP.BF16.F32.PACK_AB R0, RZ, R0 ;  /* 0x00000000ff00723e */ /* 0x001fca00000010ff */
[----:B------:R0:W-:Y:S01]  /*8020*/  STG.E.U16 desc[UR36][R8.64], R0 ;  /* 0x0000000008007986 */ /* 0x0001e2000c101524 */
[----:B------:R-:W-:Y:S05]  /*8030*/  BRA `(.L_x_36125) ;  /* 0x0000000400887947 */ /* 0x000fea0003800000 */
.L_x_36137:
        /* <DEDUP_REMOVED lines=10> */
.L_x_36149:
        /* <DEDUP_REMOVED lines=17> */
.L_x_36152:
[----:B------:R-:W-:-:S04]  /*81f0*/  LOP3.LUT R0, R5, 0x80000000, RZ, 0xc0, !PT ;  /* 0x8000000005007812 */ /* 0x000fc800078ec0ff */
[----:B------:R-:W-:-:S04]  /*8200*/  SHF.R.U32.HI R0, RZ, 0x18, R0 ;  /* 0x00000018ff007819 */ /* 0x000fc80000011600 */
[----:B------:R-:W-:-:S07]  /*8210*/  LOP3.LUT R0, R3, R0, RZ, 0xfc, !PT ;  /* 0x0000000003007212 */ /* 0x000fce00078efcff */
.L_x_36151:
[----:B------:R-:W-:Y:S05]  /*8220*/  BSYNC B0 ;  /* 0x0000000000007941 */ /* 0x000fea0003800000 */
.L_x_36150:
[----:B------:R0:W-:Y:S01]  /*8230*/  STG.E.U8 desc[UR36][R8.64], R0 ;  /* 0x0000000008007986 */ /* 0x0001e2000c101124 */
[----:B------:R-:W-:Y:S05]  /*8240*/  BRA `(.L_x_36125) ;  /* 0x0000000400047947 */ /* 0x000fea0003800000 */
.L_x_36148:
        /* <DEDUP_REMOVED lines=17> */
.L_x_36155:
[----:B------:R-:W-:-:S04]  /*8360*/  LOP3.LUT R0, R5, 0x80000000, RZ, 0xc0, !PT ;  /* 0x8000000005007812 */ /* 0x000fc800078ec0ff */
[----:B------:R-:W-:-:S04]  /*8370*/  SHF.R.U32.HI R0, RZ, 0x18, R0 ;  /* 0x00000018ff007819 */ /* 0x000fc80000011600 */
[----:B------:R-:W-:-:S07]  /*8380*/  LOP3.LUT R0, R3, R0, RZ, 0xfc, !PT ;  /* 0x0000000003007212 */ /* 0x000fce00078efcff */
.L_x_36154:
[----:B------:R-:W-:Y:S05]  /*8390*/  BSYNC B0 ;  /* 0x0000000000007941 */ /* 0x000fea0003800000 */
.L_x_36153:
[----:B------:R0:W-:Y:S01]  /*83a0*/  STG.E.U8 desc[UR36][R8.64], R0 ;  /* 0x0000000008007986 */ /* 0x0001e2000c101124 */
[----:B------:R-:W-:Y:S05]  /*83b0*/  BRA `(.L_x_36125) ;  /* 0x0000000000a87947 */ /* 0x000fea0003800000 */
.L_x_36147:
        /* <DEDUP_REMOVED lines=22> */
.L_x_36130:
        /* <DEDUP_REMOVED lines=16> */
.L_x_36158:
[----:B------:R-:W-:Y:S05]  /*8620*/  BRA `(.L_x_36125) ;  /* 0x00000000000c7947 */ /* 0x000fea0003800000 */
.L_x_36157:
[----:B------:R0:W-:Y:S01]  /*8630*/  STG.E.64 desc[UR36][R8.64], R4 ;  /* 0x0000000408007986 */ /* 0x0001e2000c101b24 */
[----:B------:R-:W-:Y:S05]  /*8640*/  BRA `(.L_x_36125) ;  /* 0x0000000000047947 */ /* 0x000fea0003800000 */
.L_x_36156:
[----:B------:R0:W-:Y:S02]  /*8650*/  STG.E desc[UR36][R8.64], R3 ;  /* 0x0000000308007986 */ /* 0x0001e4000c101924 */
.L_x_36125:
[----:B------:R-:W-:Y:S05]  /*8660*/  BSYNC B6 ;  /* 0x0000000000067941 */ /* 0x000fea0003800000 */
.L_x_36124:
        /* <DEDUP_REMOVED lines=23> */
.L_x_36164:
[----:B------:R0:W-:Y:S01]  /*87e0*/  STG.E.U8 desc[UR36][R8.64], R26 ;  /* 0x0000001a08007986 */ /* 0x0001e2000c101124 */
[----:B------:R-:W-:Y:S05]  /*87f0*/  BRA `(.L_x_36166) ;  /* 0x0000000c004c7947 */ /* 0x000fea0003800000 */
.L_x_36163:
        /* <DEDUP_REMOVED lines=8> */
.L_x_36168:
[----:B------:R0:W-:Y:S01]  /*8880*/  STG.E desc[UR36][R8.64], R26 ;  /* 0x0000001a08007986 */ /* 0x0001e2000c101924 */
[----:B------:R-:W-:Y:S05]  /*8890*/  BRA `(.L_x_36166) ;  /* 0x0000000c00247947 */ /* 0x000fea0003800000 */
.L_x_36167:
[----:B------:R0:W-:Y:S01]  /*88a0*/  STG.E.U16 desc[UR36][R8.64], R26 ;  /* 0x0000001a08007986 */ /* 0x0001e2000c101524 */
[----:B------:R-:W-:Y:S05]  /*88b0*/  BRA `(.L_x_36166) ;  /* 0x0000000c001c7947 */ /* 0x000fea0003800000 */
.L_x_36162:
        /* <DEDUP_REMOVED lines=9> */
.L_x_36170:
[----:B------:R-:W0:Y:S02]  /*8950*/  I2F.S64 R0, R26 ;  /* 0x0000001a00007312 */ /* 0x000e240000301400 */
[----:B0-----:R-:W-:-:S05]  /*8960*/  F2FP.F16.F32.PACK_AB R0, RZ, R0 ;  /* 0x00000000ff00723e */ /* 0x001fca00000000ff */
[----:B------:R0:W-:Y:S01]  /*8970*/  STG.E.U16 desc[UR36][R8.64], R0 ;  /* 0x0000000008007986 */ /* 0x0001e2000c101524 */
[----:B------:R-:W-:Y:S05]  /*8980*/  BRA `(.L_x_36166) ;  /* 0x0000000800e87947 */ /* 0x000fea0003800000 */
.L_x_36169:
        /* <DEDUP_REMOVED lines=10> */
.L_x_36172:
[----:B------:R-:W0:Y:S02]  /*8a30*/  I2F.S64 R26, R26 ;  /* 0x0000001a001a7312 */ /* 0x000e240000301400 */
[----:B0-----:R-:W-:-:S04]  /*8a40*/  F2FP.F16.F32.PACK_AB R3, RZ, R26 ;  /* 0x0000001aff03723e */ /* 0x001fc800000000ff */
[----:B------:R-:W-:-:S05]  /*8a50*/  PRMT R3, R3, 0x5410, RZ ;  /* 0x0000541003037816 */ /* 0x000fca00000000ff */
[----:B------:R3:W-:Y:S01]  /*8a60*/  STG.E desc[UR36][R8.64], R3 ;  /* 0x0000000308007986 */ /* 0x0007e2000c101924 */
[----:B------:R-:W-:Y:S05]  /*8a70*/  BRA `(.L_x_36166) ;  /* 0x0000000800ac7947 */ /* 0x000fea0003800000 */
.L_x_36171:
[----:B------:R-:W0:Y:S02]  /*8a80*/  I2F.F64.S64 R26, R26 ;  /* 0x0000001a001a7312 */ /* 0x000e240000301c00 */
[----:B0-----:R4:W-:Y:S01]  /*8a90*/  STG.E.64 desc[UR36][R8.64], R26 ;  /* 0x0000001a08007986 */ /* 0x0019e2000c101b24 */
[----:B------:R-:W-:Y:S05]  /*8aa0*/  BRA `(.L_x_36166) ;  /* 0x0000000800a07947 */ /* 0x000fea0003800000 */
.L_x_36161:
        /* <DEDUP_REMOVED lines=13> */
.L_x_36175:
[----:B------:R-:W0:Y:S01]  /*8b80*/  I2F.F64.S64 R4, R26 ;  /* 0x0000001a00047312 */ /* 0x000e220000301c00 */
[----:B------:R-:W-:-:S05]  /*8b90*/  CS2R R6, SRZ ;  /* 0x0000000000067805 */ /* 0x000fca000001ff00 */
[----:B0-----:R0:W-:Y:S01]  /*8ba0*/  STG.E.128 desc[UR36][R8.64], R4 ;  /* 0x0000000408007986 */ /* 0x0011e2000c101d24 */
[----:B------:R-:W-:Y:S05]  /*8bb0*/  BRA `(.L_x_36166) ;  /* 0x00000008005c7947 */ /* 0x000fea0003800000 */
.L_x_36174:
        /* <DEDUP_REMOVED lines=21> */
.L_x_36179:
[----:B------:R-:W-:Y:S05]  /*8d10*/  BSYNC B0 ;  /* 0x0000000000007941 */ /* 0x000fea0003800000 */
.L_x_36178:
[----:B------:R-:W-:-:S05]  /*8d20*/  LOP3.LUT R5, R0, R5, RZ, 0xfc, !PT ;  /* 0x0000000500057212 */ /* 0x000fca00078efcff */
[----:B------:R0:W-:Y:S01]  /*8d30*/  STG.E.U8 desc[UR36][R8.64], R5 ;  /* 0x0000000508007986 */ /* 0x0001e2000c101124 */
[----:B------:R-:W-:Y:S05]  /*8d40*/  BRA `(.L_x_36166) ;  /* 0x0000000400f87947 */ /* 0x000fea0003800000 */
.L_x_36177:
        /* <DEDUP_REMOVED lines=13> */
.L_x_36181:
[----:B------:R-:W-:Y:S01]  /*8e20*/  IMAD.MOV.U32 R0, RZ, RZ, 0x7f ;  /* 0x0000007fff007424 */ /* 0x000fe200078e00ff */
[----:B------:R-:W-:-:S04]  /*8e30*/  ISETP.GT.U32.AND P0, PT, R3, 0x7f800000, PT ;  /* 0x7f8000000300780c */ /* 0x000fc80003f04070 */
[----:B------:R-:W-:-:S09]  /*8e40*/  SEL R0, R0, 0x7c, P0 ;  /* 0x0000007c00007807 */ /* 0x000fd20000000000 */
.L_x_36182:
[----:B------:R-:W-:Y:S05]  /*8e50*/  BSYNC B0 ;  /* 0x0000000000007941 */ /* 0x000fea0003800000 */
.L_x_36180:
[----:B------:R-:W-:-:S04]  /*8e60*/  LOP3.LUT R3, R27, 0x80000000, RZ, 0xc0, !PT ;  /* 0x800000001b037812 */ /* 0x000fc800078ec0ff */
[----:B------:R-:W-:-:S04]  /*8e70*/  SHF.R.U32.HI R3, RZ, 0x18, R3 ;  /* 0x00000018ff037819 */ /* 0x000fc80000011603 */
[----:B------:R-:W-:-:S05]  /*8e80*/  LOP3.LUT R3, R0, R3, RZ, 0xfc, !PT ;  /* 0x0000000300037212 */ /* 0x000fca00078efcff */
[----:B------:R0:W-:Y:S01]  /*8e90*/  STG.E.U8 desc[UR36][R8.64], R3 ;  /* 0x0000000308007986 */ /* 0x0001e2000c101124 */
[----:B------:R-:W-:Y:S05]  /*8ea0*/  BRA `(.L_x_36166) ;  /* 0x0000000400a07947 */ /* 0x000fea0003800000 */
.L_x_36176:
[----:B------:R-:W0:Y:S02]  /*8eb0*/  I2F.S64 R0, R26 ;  /* 0x0000001a00007312 */ /* 0x000e240000301400 */
[----:B0-----:R-:W-:-:S05]  /*8ec0*/  F2FP.BF16.F32.PACK_AB R0, RZ, R0 ;  /* 0x00000000ff00723e */ /* 0x001fca00000010ff */
[----:B------:R0:W-:Y:S01]  /*8ed0*/  STG.E.U16 desc[UR36][R8.64], R0 ;  /* 0x0000000008007986 */ /* 0x0001e2000c101524 */
[----:B------:R-:W-:Y:S05]  /*8ee0*/  BRA `(.L_x_36166) ;  /* 0x0000000400907947 */ /* 0x000fea0003800000 */
.L_x_36173:
        /* <DEDUP_REMOVED lines=10> */
.L_x_36185:
        /* <DEDUP_REMOVED lines=17> */
.L_x_36188:
[----:B------:R-:W-:-:S04]  /*90a0*/  LOP3.LUT R3, R27, 0x80000000, RZ, 0xc0, !PT ;  /* 0x800000001b037812 */ /* 0x000fc800078ec0ff */
[----:B------:R-:W-:-:S04]  /*90b0*/  SHF.R.U32.HI R3, RZ, 0x18, R3 ;  /* 0x00000018ff037819 */ /* 0x000fc80000011603 */
[----:B------:R-:W-:-:S04]  /*90c0*/  LOP3.LUT R0, R0, R3, RZ, 0xfc, !PT ;  /* 0x0000000300007212 */ /* 0x000fc800078efcff */
[----:B------:R-:W-:-:S07]  /*90d0*/  PRMT R4, R0, 0x7610, R4 ;  /* 0x0000761000047816 */ /* 0x000fce0000000004 */
.L_x_36187:
[----:B------:R-:W-:Y:S05]  /*90e0*/  BSYNC B0 ;  /* 0x0000000000007941 */ /* 0x000fea0003800000 */
.L_x_36186:
[----:B------:R0:W-:Y:S01]  /*90f0*/  STG.E.U8 desc[UR36][R8.64], R4 ;  /* 0x0000000408007986 */ /* 0x0001e2000c101124 */
[----:B------:R-:W-:Y:S05]  /*9100*/  BRA `(.L_x_36166) ;  /* 0x0000000400087947 */ /* 0x000fea0003800000 */
.L_x_36184:
        /* <DEDUP_REMOVED lines=17> */
.L_x_36191:
[----:B------:R-:W-:-:S04]  /*9220*/  LOP3.LUT R3, R27, 0x80000000, RZ, 0xc0, !PT ;  /* 0x800000001b037812 */ /* 0x000fc800078ec0ff */
[----:B------:R-:W-:-:S04]  /*9230*/  SHF.R.U32.HI R3, RZ, 0x18, R3 ;  /* 0x00000018ff037819 */ /* 0x000fc80000011603 */
[----:B------:R-:W-:-:S04]  /*9240*/  LOP3.LUT R0, R0, R3, RZ, 0xfc, !PT ;  /* 0x0000000300007212 */ /* 0x000fc800078efcff */
[----:B------:R-:W-:-:S07]  /*9250*/  PRMT R4, R0, 0x7610, R4 ;  /* 0x0000761000047816 */ /* 0x000fce0000000004 */
.L_x_36190:
[----:B------:R-:W-:Y:S05]  /*9260*/  BSYNC B0 ;  /* 0x0000000000007941 */ /* 0x000fea0003800000 */
.L_x_36189:
[----:B------:R0:W-:Y:S01]  /*9270*/  STG.E.U8 desc[UR36][R8.64], R4 ;  /* 0x0000000408007986 */ /* 0x0001e2000c101124 */
[----:B------:R-:W-:Y:S05]  /*9280*/  BRA `(.L_x_36166) ;  /* 0x0000000000a87947 */ /* 0x000fea0003800000 */
.L_x_36183:
        /* <DEDUP_REMOVED lines=22> */
.L_x_36165:
        /* <DEDUP_REMOVED lines=16> */
.L_x_36194:
[----:B------:R-:W-:Y:S05]  /*94f0*/  BRA `(.L_x_36166) ;  /* 0x00000000000c7947 */ /* 0x000fea0003800000 */
.L_x_36193:
[----:B------:R0:W-:Y:S01]  /*9500*/  STG.E.64 desc[UR36][R8.64], R26 ;  /* 0x0000001a08007986 */ /* 0x0001e2000c101b24 */
[----:B------:R-:W-:Y:S05]  /*9510*/  BRA `(.L_x_36166) ;  /* 0x0000000000047947 */ /* 0x000fea0003800000 */
.L_x_36192:
[----:B------:R0:W-:Y:S02]  /*9520*/  STG.E desc[UR36][R8.64], R26 ;  /* 0x0000001a08007986 */ /* 0x0001e4000c101924 */
.L_x_36166:
        /* <DEDUP_REMOVED lines=23> */
.L_x_36198:
[----:B------:R0:W-:Y:S01]  /*96a0*/  STG.E.U8 desc[UR36][R4.64], R18 ;  /* 0x0000001204007986 */ /* 0x0001e2000c101124 */
[----:B------:R-:W-:Y:S05]  /*96b0*/  BRA `(.L_x_36200) ;  /* 0x0000000c00447947 */ /* 0x000fea0003800000 */
.L_x_36197:
        /* <DEDUP_REMOVED lines=8> */
.L_x_36202:
[----:B------:R0:W-:Y:S01]  /*9740*/  STG.E desc[UR36][R4.64], R18 ;  /* 0x0000001204007986 */ /* 0x0001e2000c101924 */
[----:B------:R-:W-:Y:S05]  /*9750*/  BRA `(.L_x_36200) ;  /* 0x0000000c001c7947 */ /* 0x000fea0003800000 */
.L_x_36201:
[----:B------:R0:W-:Y:S01]  /*9760*/  STG.E.U16 desc[UR36][R4.64], R18 ;  /* 0x0000001204007986 */ /* 0x0001e2000c101524 */
[----:B------:R-:W-:Y:S05]  /*9770*/  BRA `(.L_x_36200) ;  /* 0x0000000c00147947 */ /* 0x000fea0003800000 */
.L_x_36196:
        /* <DEDUP_REMOVED lines=9> */
.L_x_36204:
[----:B------:R-:W0:Y:S02]  /*9810*/  I2F.S64 R0, R18 ;  /* 0x0000001200007312 */ /* 0x000e240000301400 */
[----:B0-----:R-:W-:-:S05]  /*9820*/  F2FP.F16.F32.PACK_AB R0, RZ, R0 ;  /* 0x00000000ff00723e */ /* 0x001fca00000000ff */
[----:B------:R0:W-:Y:S01]  /*9830*/  STG.E.U16 desc[UR36][R4.64], R0 ;  /* 0x0000000004007986 */ /* 0x0001e2000c101524 */
[----:B------:R-:W-:Y:S05]  /*9840*/  BRA `(.L_x_36200) ;  /* 0x0000000800e07947 */ /* 0x000fea0003800000 */
.L_x_36203:
        /* <DEDUP_REMOVED lines=10> */
.L_x_36206:
[----:B------:R-:W0:Y:S02]  /*98f0*/  I2F.S64 R18, R18 ;  /* 0x0000001200127312 */ /* 0x000e240000301400 */
[----:B0-----:R-:W-:-:S04]  /*9900*/  F2FP.F16.F32.PACK_AB R3, RZ, R18 ;  /* 0x00000012ff03723e */ /* 0x001fc800000000ff */
[----:B------:R-:W-:-:S05]  /*9910*/  PRMT R3, R3, 0x5410, RZ ;  /* 0x0000541003037816 */ /* 0x000fca00000000ff */
[----:B------:R3:W-:Y:S01]  /*9920*/  STG.E desc[UR36][R4.64], R3 ;  /* 0x0000000304007986 */ /* 0x0007e2000c101924 */
[----:B------:R-:W-:Y:S05]  /*9930*/  BRA `(.L_x_36200) ;  /* 0x0000000800a47947 */ /* 0x000fea0003800000 */
.L_x_36205:
[----:B------:R-:W0:Y:S02]  /*9940*/  I2F.F64.S64 R18, R18 ;  /* 0x0000001200127312 */ /* 0x000e240000301c00 */
[----:B0-----:R0:W-:Y:S01]  /*9950*/  STG.E.64 desc[UR36][R4.64], R18 ;  /* 0x0000001204007986 */ /* 0x0011e2000c101b24 */
[----:B------:R-:W-:Y:S05]  /*9960*/  BRA `(.L_x_36200) ;  /* 0x0000000800987947 */ /* 0x000fea0003800000 */
.L_x_36195:
        /* <DEDUP_REMOVED lines=13> */
.L_x_36209:
[----:B-1--4-:R-:W0:Y:S01]  /*9a40*/  I2F.F64.S64 R8, R18 ;  /* 0x0000001200087312 */ /* 0x012e220000301c00 */
[----:B------:R-:W-:-:S05]  /*9a50*/  CS2R R10, SRZ ;  /* 0x00000000000a7805 */ /* 0x000fca000001ff00 */
[----:B0-----:R0:W-:Y:S01]  /*9a60*/  STG.E.128 desc[UR36][R4.64], R8 ;  /* 0x0000000804007986 */ /* 0x0011e2000c101d24 */
[----:B------:R-:W-:Y:S05]  /*9a70*/  BRA `(.L_x_36200) ;  /* 0x0000000800547947 */ /* 0x000fea0003800000 */
.L_x_36208:
        /* <DEDUP_REMOVED lines=21> */
.L_x_36213:
[----:B------:R-:W-:Y:S05]  /*9bd0*/  BSYNC B0 ;  /* 0x0000000000007941 */ /* 0x000fea0003800000 */
.L_x_36212:
[----:B------:R-:W-:-:S05]  /*9be0*/  LOP3.LUT R7, R0, R7, RZ, 0xfc, !PT ;  /* 0x0000000700077212 */ /* 0x000fca00078efcff */
[----:B------:R0:W-:Y:S01]  /*9bf0*/  STG.E.U8 desc[UR36][R4.64], R7 ;  /* 0x0000000704007986 */ /* 0x0001e2000c101124 */
[----:B------:R-:W-:Y:S05]  /*9c00*/  BRA `(.L_x_36200) ;  /* 0x0000000400f07947 */ /* 0x000fea0003800000 */
.L_x_36211:
        /* <DEDUP_REMOVED lines=13> */
.L_x_36215:
[----:B------:R-:W-:Y:S01]  /*9ce0*/  IMAD.MOV.U32 R0, RZ, RZ, 0x7f ;  /* 0x0000007fff007424 */ /* 0x000fe200078e00ff */
[----:B------:R-:W-:-:S04]  /*9cf0*/  ISETP.GT.U32.AND P0, PT, R3, 0x7f800000, PT ;  /* 0x7f8000000300780c */ /* 0x000fc80003f04070 */
[----:B------:R-:W-:-:S09]  /*9d00*/  SEL R0, R0, 0x7c, P0 ;  /* 0x0000007c00007807 */ /* 0x000fd20000000000 */
.L_x_36216:
[----:B------:R-:W-:Y:S05]  /*9d10*/  BSYNC B0 ;  /* 0x0000000000007941 */ /* 0x000fea0003800000 */
.L_x_36214:
[----:B------:R-:W-:-:S04]  /*9d20*/  LOP3.LUT R3, R19, 0x80000000, RZ, 0xc0, !PT ;  /* 0x8000000013037812 */ /* 0x000fc800078ec0ff */
[----:B------:R-:W-:-:S04]  /*9d30*/  SHF.R.U32.HI R3, RZ, 0x18, R3 ;  /* 0x00000018ff037819 */ /* 0x000fc80000011603 */
[----:B------:R-:W-:-:S05]  /*9d40*/  LOP3.LUT R3, R0, R3, RZ, 0xfc, !PT ;  /* 0x0000000300037212 */ /* 0x000fca00078efcff */
[----:B------:R0:W-:Y:S01]  /*9d50*/  STG.E.U8 desc[UR36][R4.64], R3 ;  /* 0x0000000304007986 */ /* 0x0001e2000c101124 */
[----:B------:R-:W-:Y:S05]  /*9d60*/  BRA `(.L_x_36200) ;  /* 0x0000000400987947 */ /* 0x000fea0003800000 */
.L_x_36210:
[----:B------:R-:W0:Y:S02]  /*9d70*/  I2F.S64 R0, R18 ;  /* 0x0000001200007312 */ /* 0x000e240000301400 */
[----:B0-----:R-:W-:-:S05]  /*9d80*/  F2FP.BF16.F32.PACK_AB R0, RZ, R0 ;  /* 0x00000000ff00723e */ /* 0x001fca00000010ff */
[----:B------:R0:W-:Y:S01]  /*9d90*/  STG.E.U16 desc[UR36][R4.64], R0 ;  /* 0x0000000004007986 */ /* 0x0001e2000c101524 */
[----:B------:R-:W-:Y:S05]  /*9da0*/  BRA `(.L_x_36200) ;  /* 0x0000000400887947 */ /* 0x000fea0003800000 */
.L_x_36207:
        /* <DEDUP_REMOVED lines=10> */
.L_x_36219:
        /* <DEDUP_REMOVED lines=17> */
.L_x_36222:
[----:B------:R-:W-:-:S04]  /*9f60*/  LOP3.LUT R0, R19, 0x80000000, RZ, 0xc0, !PT ;  /* 0x8000000013007812 */ /* 0x000fc800078ec0ff */
[----:B------:R-:W-:-:S04]  /*9f70*/  SHF.R.U32.HI R0, RZ, 0x18, R0 ;  /* 0x00000018ff007819 */ /* 0x000fc80000011600 */
[----:B------:R-:W-:-:S07]  /*9f80*/  LOP3.LUT R0, R3, R0, RZ, 0xfc, !PT ;  /* 0x0000000003007212 */ /* 0x000fce00078efcff */
.L_x_36221:
[----:B------:R-:W-:Y:S05]  /*9f90*/  BSYNC B0 ;  /* 0x0000000000007941 */ /* 0x000fea0003800000 */
.L_x_36220:
[----:B------:R0:W-:Y:S01]  /*9fa0*/  STG.E.U8 desc[UR36][R4.64], R0 ;  /* 0x0000000004007986 */ /* 0x0001e2000c101124 */
[----:B------:R-:W-:Y:S05]  /*9fb0*/  BRA `(.L_x_36200) ;  /* 0x0000000400047947 */ /* 0x000fea0003800000 */
.L_x_36218:
        /* <DEDUP_REMOVED lines=17> */
.L_x_36225:
[----:B------:R-:W-:-:S04]  /*a0d0*/  LOP3.LUT R0, R19, 0x80000000, RZ, 0xc0, !PT ;  /* 0x8000000013007812 */ /* 0x000fc800078ec0ff */
[----:B------:R-:W-:-:S04]  /*a0e0*/  SHF.R.U32.HI R0, RZ, 0x18, R0 ;  /* 0x00000018ff007819 */ /* 0x000fc80000011600 */
[----:B------:R-:W-:-:S07]  /*a0f0*/  LOP3.LUT R0, R3, R0, RZ, 0xfc, !PT ;  /* 0x0000000003007212 */ /* 0x000fce00078efcff */
.L_x_36224:
[----:B------:R-:W-:Y:S05]  /*a100*/  BSYNC B0 ;  /* 0x0000000000007941 */ /* 0x000fea0003800000 */
.L_x_36223:
[----:B------:R0:W-:Y:S01]  /*a110*/  STG.E.U8 desc[UR36][R4.64], R0 ;  /* 0x0000000004007986 */ /* 0x0001e2000c101124 */
[----:B------:R-:W-:Y:S05]  /*a120*/  BRA `(.L_x_36200) ;  /* 0x0000000000a87947 */ /* 0x000fea0003800000 */
.L_x_36217:
        /* <DEDUP_REMOVED lines=22> */
.L_x_36199:
        /* <DEDUP_REMOVED lines=16> */
.L_x_36228:
[----:B------:R-:W-:Y:S05]  /*a390*/  BRA `(.L_x_36200) ;  /* 0x00000000000c7947 */ /* 0x000fea0003800000 */
.L_x_36227:
[----:B------:R0:W-:Y:S01]  /*a3a0*/  STG.E.64 desc[UR36][R4.64], R18 ;  /* 0x0000001204007986 */ /* 0x0001e2000c101b24 */
[----:B------:R-:W-:Y:S05]  /*a3b0*/  BRA `(.L_x_36200) ;  /* 0x0000000000047947 */ /* 0x000fea0003800000 */
.L_x_36226:
[----:B------:R0:W-:Y:S02]  /*a3c0*/  STG.E desc[UR36][R4.64], R18 ;  /* 0x0000001204007986 */ /* 0x0001e4000c101924 */
.L_x_36200:
[----:B------:R-:W-:-:S07]  /*a3d0*/  VIADD R33, R33, 0x80 ;  /* 0x0000008021217836 */ /* 0x000fce0000000000 */
.L_x_36160:
[----:B------:R-:W-:Y:S05]  /*a3e0*/  BSYNC B6 ;  /* 0x0000000000067941 */ /* 0x000fea0003800000 */
.L_x_36159:
        /* <DEDUP_REMOVED lines=21> */
.L_x_36232:
[----:B------:R-:W-:Y:S01]  /*a540*/  STG.E.U8 desc[UR36][R2.64], R16 ;  /* 0x0000001002007986 */ /* 0x000fe2000c101124 */
[----:B------:R-:W-:Y:S05]  /*a550*/  EXIT ;  /* 0x000000000000794d */ /* 0x000fea0003800000 */
.L_x_36231:
        /* <DEDUP_REMOVED lines=8> */
.L_x_36235:
[----:B------:R-:W-:Y:S01]  /*a5e0*/  STG.E desc[UR36][R2.64], R16 ;  /* 0x0000001002007986 */ /* 0x000fe2000c101924 */
[----:B------:R-:W-:Y:S05]  /*a5f0*/  EXIT ;  /* 0x000000000000794d */ /* 0x000fea0003800000 */
.L_x_36234:
[----:B------:R-:W-:Y:S01]  /*a600*/  STG.E.U16 desc[UR36][R2.64], R16 ;  /* 0x0000001002007986 */ /* 0x000fe2000c101524 */
[----:B------:R-:W-:Y:S05]  /*a610*/  EXIT ;  /* 0x000000000000794d */ /* 0x000fea0003800000 */
.L_x_36230:
        /* <DEDUP_REMOVED lines=9> */
.L_x_36237:
[----:B------:R-:W0:Y:S02]  /*a6b0*/  I2F.S64 R0, R16 ;  /* 0x0000001000007312 */ /* 0x000e240000301400 */
[----:B0-----:R-:W-:-:S05]  /*a6c0*/  F2FP.F16.F32.PACK_AB R0, RZ, R0 ;  /* 0x00000000ff00723e */ /* 0x001fca00000000ff */
[----:B------:R-:W-:Y:S01]  /*a6d0*/  STG.E.U16 desc[UR36][R2.64], R0 ;  /* 0x0000000002007986 */ /* 0x000fe2000c101524 */
[----:B------:R-:W-:Y:S05]  /*a6e0*/  EXIT ;  /* 0x000000000000794d */ /* 0x000fea0003800000 */
.L_x_36236:
        /* <DEDUP_REMOVED lines=10> */
.L_x_36239:
[----:B------:R-:W2:Y:S02]  /*a790*/  I2F.S64 R16, R16 ;  /* 0x0000001000107312 */ /* 0x000ea40000301400 */
[----:B--2---:R-:W-:-:S04]  /*a7a0*/  F2FP.F16.F32.PACK_AB R5, RZ, R16 ;  /* 0x00000010ff05723e */ /* 0x004fc800000000ff */
[----:B------:R-:W-:-:S05]  /*a7b0*/  PRMT R5, R5, 0x5410, RZ ;  /* 0x0000541005057816 */ /* 0x000fca00000000ff */
[----:B------:R-:W-:Y:S01]  /*a7c0*/  STG.E desc[UR36][R2.64], R5 ;  /* 0x0000000502007986 */ /* 0x000fe2000c101924 */
[----:B------:R-:W-:Y:S05]  /*a7d0*/  EXIT ;  /* 0x000000000000794d */ /* 0x000fea0003800000 */
.L_x_36238:
[----:B------:R-:W0:Y:S02]  /*a7e0*/  I2F.F64.S64 R16, R16 ;  /* 0x0000001000107312 */ /* 0x000e240000301c00 */
[----:B0-----:R-:W-:Y:S01]  /*a7f0*/  STG.E.64 desc[UR36][R2.64], R16 ;  /* 0x0000001002007986 */ /* 0x001fe2000c101b24 */
[----:B------:R-:W-:Y:S05]  /*a800*/  EXIT ;  /* 0x000000000000794d */ /* 0x000fea0003800000 */
.L_x_36229:
        /* <DEDUP_REMOVED lines=13> */
.L_x_36242:
[----:B------:R-:W0:Y:S01]  /*a8e0*/  I2F.F64.S64 R16, R16 ;  /* 0x0000001000107312 */ /* 0x000e220000301c00 */
[----:B------:R-:W-:-:S05]  /*a8f0*/  CS2R R18, SRZ ;  /* 0x0000000000127805 */ /* 0x000fca000001ff00 */
[----:B0-----:R-:W-:Y:S01]  /*a900*/  STG.E.128 desc[UR36][R2.64], R16 ;  /* 0x0000001002007986 */ /* 0x001fe2000c101d24 */
[----:B------:R-:W-:Y:S05]  /*a910*/  EXIT ;  /* 0x000000000000794d */ /* 0x000fea0003800000 */
.L_x_36241:
        /* <DEDUP_REMOVED lines=21> */
.L_x_36246:
[----:B------:R-:W-:Y:S05]  /*aa70*/  BSYNC B0 ;  /* 0x0000000000007941 */ /* 0x000fea0003800000 */
.L_x_36245:
[----:B------:R-:W-:-:S05]  /*aa80*/  LOP3.LUT R5, R0, R5, RZ, 0xfc, !PT ;  /* 0x0000000500057212 */ /* 0x000fca00078efcff */
[----:B------:R-:W-:Y:S01]  /*aa90*/  STG.E.U8 desc[UR36][R2.64], R5 ;  /* 0x0000000502007986 */ /* 0x000fe2000c101124 */
[----:B------:R-:W-:Y:S05]  /*aaa0*/  EXIT ;  /* 0x000000000000794d */ /* 0x000fea0003800000 */
.L_x_36244:
        /* <DEDUP_REMOVED lines=13> */
.L_x_36248:
[----:B------:R-:W-:Y:S01]  /*ab80*/  IMAD.MOV.U32 R0, RZ, RZ, 0x7f ;  /* 0x0000007fff007424 */ /* 0x000fe200078e00ff */
[----:B------:R-:W-:-:S04]  /*ab90*/  ISETP.GT.U32.AND P0, PT, R4, 0x7f800000, PT ;  /* 0x7f8000000400780c */ /* 0x000fc80003f04070 */
[----:B------:R-:W-:-:S09]  /*aba0*/  SEL R0, R0, 0x7c, P0 ;  /* 0x0000007c00007807 */ /* 0x000fd20000000000 */
.L_x_36249:
[----:B------:R-:W-:Y:S05]  /*abb0*/  BSYNC B0 ;  /* 0x0000000000007941 */ /* 0x000fea0003800000 */
.L_x_36247:
[----:B------:R-:W-:-:S04]  /*abc0*/  LOP3.LUT R4, R17, 0x80000000, RZ, 0xc0, !PT ;  /* 0x8000000011047812 */ /* 0x000fc800078ec0ff */
[----:B------:R-:W-:-:S04]  /*abd0*/  SHF.R.U32.HI R5, RZ, 0x18, R4 ;  /* 0x00000018ff057819 */ /* 0x000fc80000011604 */
[----:B------:R-:W-:-:S05]  /*abe0*/  LOP3.LUT R5, R0, R5, RZ, 0xfc, !PT ;  /* 0x0000000500057212 */ /* 0x000fca00078efcff */
[----:B------:R-:W-:Y:S01]  /*abf0*/  STG.E.U8 desc[UR36][R2.64], R5 ;  /* 0x0000000502007986 */ /* 0x000fe2000c101124 */
[----:B------:R-:W-:Y:S05]  /*ac00*/  EXIT ;  /* 0x000000000000794d */ /* 0x000fea0003800000 */
.L_x_36243:
[----:B------:R-:W0:Y:S02]  /*ac10*/  I2F.S64 R0, R16 ;  /* 0x0000001000007312 */ /* 0x000e240000301400 */
[----:B0-----:R-:W-:-:S05]  /*ac20*/  F2FP.BF16.F32.PACK_AB R0, RZ, R0 ;  /* 0x00000000ff00723e */ /* 0x001fca00000010ff */
[----:B------:R-:W-:Y:S01]  /*ac30*/  STG.E.U16 desc[UR36][R2.64], R0 ;  /* 0x0000000002007986 */ /* 0x000fe2000c101524 */
[----:B------:R-:W-:Y:S05]  /*ac40*/  EXIT ;  /* 0x000000000000794d */ /* 0x000fea0003800000 */
.L_x_36240:
        /* <DEDUP_REMOVED lines=10> */
.L_x_36252:
        /* <DEDUP_REMOVED lines=17> */
.L_x_36255:
[----:B------:R-:W-:-:S04]  /*ae00*/  LOP3.LUT R0, R17, 0x80000000, RZ, 0xc0, !PT ;  /* 0x8000000011007812 */ /* 0x000fc800078ec0ff */
[----:B------:R-:W-:-:S04]  /*ae10*/  SHF.R.U32.HI R5, RZ, 0x18, R0 ;  /* 0x00000018ff057819 */ /* 0x000fc80000011600 */
[----:B------:R-:W-:-:S04]  /*ae20*/  LOP3.LUT R4, R4, R5, RZ, 0xfc, !PT ;  /* 0x0000000504047212 */ /* 0x000fc800078efcff */
[----:B------:R-:W-:-:S07]  /*ae30*/  PRMT R0, R4, 0x7610, R0 ;  /* 0x0000761004007816 */ /* 0x000fce0000000000 */
.L_x_36254:
[----:B------:R-:W-:Y:S05]  /*ae40*/  BSYNC B0 ;  /* 0x0000000000007941 */ /* 0x000fea0003800000 */
.L_x_36253:
[----:B------:R-:W-:Y:S01]  /*ae50*/  STG.E.U8 desc[UR36][R2.64], R0 ;  /* 0x0000000002007986 */ /* 0x000fe2000c101124 */
[----:B------:R-:W-:Y:S05]  /*ae60*/  EXIT ;  /* 0x000000000000794d */ /* 0x000fea0003800000 */
.L_x_36251:
        /* <DEDUP_REMOVED lines=17> */
.L_x_36258:
[----:B------:R-:W-:-:S04]  /*af80*/  LOP3.LUT R0, R17, 0x80000000, RZ, 0xc0, !PT ;  /* 0x8000000011007812 */ /* 0x000fc800078ec0ff */
[----:B------:R-:W-:-:S04]  /*af90*/  SHF.R.U32.HI R5, RZ, 0x18, R0 ;  /* 0x00000018ff057819 */ /* 0x000fc80000011600 */
[----:B------:R-:W-:-:S04]  /*afa0*/  LOP3.LUT R4, R4, R5, RZ, 0xfc, !PT ;  /* 0x0000000504047212 */ /* 0x000fc800078efcff */
[----:B------:R-:W-:-:S07]  /*afb0*/  PRMT R0, R4, 0x7610, R0 ;  /* 0x0000761004007816 */ /* 0x000fce0000000000 */
.L_x_36257:
[----:B------:R-:W-:Y:S05]  /*afc0*/  BSYNC B0 ;  /* 0x0000000000007941 */ /* 0x000fea0003800000 */
.L_x_36256:
[----:B------:R-:W-:Y:S01]  /*afd0*/  STG.E.U8 desc[UR36][R2.64], R0 ;  /* 0x0000000002007986 */ /* 0x000fe2000c101124 */
[----:B------:R-:W-:Y:S05]  /*afe0*/  EXIT ;  /* 0x000000000000794d */ /* 0x000fea0003800000 */
.L_x_36250:
        /* <DEDUP_REMOVED lines=22> */
.L_x_36233:
        /* <DEDUP_REMOVED lines=16> */
.L_x_36261:
[----:B------:R-:W-:Y:S05]  /*b250*/  EXIT ;  /* 0x000000000000794d */ /* 0x000fea0003800000 */
.L_x_36260:
[----:B------:R-:W-:Y:S01]  /*b260*/  STG.E.64 desc[UR36][R2.64], R16 ;  /* 0x0000001002007986 */ /* 0x000fe2000c101b24 */
[----:B------:R-:W-:Y:S05]  /*b270*/  EXIT ;  /* 0x000000000000794d */ /* 0x000fea0003800000 */
.L_x_36259:
[----:B------:R-:W-:Y:S01]  /*b280*/  STG.E desc[UR36][R2.64], R16 ;  /* 0x0000001002007986 */ /* 0x000fe2000c101924 */
[----:B------:R-:W-:Y:S05]  /*b290*/  EXIT ;  /* 0x000000000000794d */ /* 0x000fea0003800000 */
.L_x_36262:
        /* <DEDUP_REMOVED lines=14> */
.L_x_42433:


//--------------------- .text._ZN2at6native18elementwise_kernelILi128ELi2EZNS0_22gpu_kernel_impl_nocastINS0_13BinaryFunctorIlllZZZNS0_19maximum_kernel_cudaERNS_18TensorIteratorBaseEENKUlvE_clEvENKUlvE2_clEvEUlllE_EEEEvS5_RKT_EUliE_EEviT1_ --------------------------
	.section	.text._ZN2at6native18elementwise_kernelILi128ELi2EZNS0_22gpu_kernel_impl_nocastINS0_13BinaryFunctorIlllZZZNS0_19maximum_kernel_cudaERNS_18TensorIteratorBaseEENKUlvE_clEvENKUlvE2_clEvEUlllE_EEEEvS5_RKT_EUliE_EEviT1_,"ax",@progbits
	.align	128
        .global         _ZN2at6native18elementwise_kernelILi128ELi2EZNS0_22gpu_kernel_impl_nocastINS0_13BinaryFunctorIlllZZZNS0_19maximum_kernel_cudaERNS_18TensorIteratorBaseEENKUlvE_clEvENKUlvE2_clEvEUlllE_EEEEvS5_RKT_EUliE_EEviT1_
        .type           _ZN2at6native18elementwise_kernelILi128ELi2EZNS0_22gpu_kernel_impl_nocastINS0_13BinaryFunctorIlllZZZNS0_19maximum_kernel_cudaERNS_18TensorIteratorBaseEENKUlvE_clEvENKUlvE2_clEvEUlllE_EEEEvS5_RKT_EUliE_EEviT1_,@function
        .size           _ZN2at6native18elementwise_kernelILi128ELi2EZNS0_22gpu_kernel_impl_nocastINS0_13BinaryFunctorIlllZZZNS0_19maximum_kernel_cudaERNS_18TensorIteratorBaseEENKUlvE_clEvENKUlvE2_clEvEUlllE_EEEEvS5_RKT_EUliE_EEviT1_,(.L_x_42434 - _ZN2at6native18elementwise_kernelILi128ELi2EZNS0_22gpu_kernel_impl_nocastINS0_13BinaryFunctorIlllZZZNS0_19maximum_kernel_cudaERNS_18TensorIteratorBaseEENKUlvE_clEvENKUlvE2_clEvEUlllE_EEEEvS5_RKT_EUliE_EEviT1_)
        .other          _ZN2at6native18elementwise_kernelILi128ELi2EZNS0_22gpu_kernel_impl_nocastINS0_13BinaryFunctorIlllZZZNS0_19maximum_kernel_cudaERNS_18TensorIteratorBaseEENKUlvE_clEvENKUlvE2_clEvEUlllE_EEEEvS5_RKT_EUliE_EEviT1_,@"STO_CUDA_ENTRY STV_DEFAULT"
_ZN2at6native18elementwise_kernelILi128ELi2EZNS0_22gpu_kernel_impl_nocastINS0_13BinaryFunctorIlllZZZNS0_19maximum_kernel_cudaERNS_18TensorIteratorBaseEENKUlvE_clEvENKUlvE2_clEvEUlllE_EEEEvS5_RKT_EUliE_EEviT1_:
.text._ZN2at6native18elementwise_kernelILi128ELi2EZNS0_22gpu_kernel_impl_nocastINS0_13BinaryFunctorIlllZZZNS0_19maximum_kernel_cudaERNS_18TensorIteratorBaseEENKUlvE_clEvENKUlvE2_clEvEUlllE_EEEEvS5_RKT_EUliE_EEviT1_:
        /* <DEDUP_REMOVED lines=363> */
.L_x_36265:
        /* <DEDUP_REMOVED lines=12> */
[----:B--2---:R-:W-:-:S04]  /*1770*/  ISETP.GT.U32.AND P0, PT, R6, R4, PT ;  /* 0x000000040600720c */ /* 0x004fc80003f04070 */
[----:B------:R-:W-:-:S04]  /*1780*/  ISETP.GT.AND.EX P0, PT, R7, R5, PT, P0 ;  /* 0x000000050700720c */ /* 0x000fc80003f04300 */
[----:B------:R-:W-:Y:S02]  /*1790*/  SEL R2, R6, R4, P0 ;  /* 0x0000000406027207 */ /* 0x000fe40000000000 */
[----:B------:R-:W-:-:S05]  /*17a0*/  SEL R3, R7, R5, P0 ;  /* 0x0000000507037207 */ /* 0x000fca0000000000 */
[----:B------:R0:W-:Y:S02]  /*17b0*/  STG.E.64 desc[UR4][R8.64], R2 ;  /* 0x0000000208007986 */ /* 0x0001e4000c101b04 */
.L_x_36264:
[----:B------:R-:W-:Y:S05]  /*17c0*/  BSYNC B0 ;  /* 0x0000000000007941 */ /* 0x000fea0003800000 */
.L_x_36263:
        /* <DEDUP_REMOVED lines=355> */
.L_x_36266:
        /* <DEDUP_REMOVED lines=11> */
[----:B--2---:R-:W-:-:S04]  /*2eb0*/  ISETP.GT.U32.AND P0, PT, R6, R4, PT ;  /* 0x000000040600720c */ /* 0x004fc80003f04070 */
[----:B------:R-:W-:-:S04]  /*2ec0*/  ISETP.GT.AND.EX P0, PT, R7, R5, PT, P0 ;  /* 0x000000050700720c */ /* 0x000fc80003f04300 */
[----:B------:R-:W-:Y:S02]  /*2ed0*/  SEL R2, R6, R4, P0 ;  /* 0x0000000406027207 */ /* 0x000fe40000000000 */
[----:B------:R-:W-:-:S05]  /*2ee0*/  SEL R3, R7, R5, P0 ;  /* 0x0000000507037207 */ /* 0x000fca0000000000 */
[----:B------:R-:W-:Y:S01]  /*2ef0*/  STG.E.64 desc[UR4][R8.64], R2 ;  /* 0x0000000208007986 */ /* 0x000fe2000c101b04 */
[----:B------:R-:W-:Y:S05]  /*2f00*/  EXIT ;  /* 0x000000000000794d */ /* 0x000fea0003800000 */
.L_x_36267:
        /* <DEDUP_REMOVED lines=15> */
.L_x_42434:


//--------------------- .text._ZN2at6native27unrolled_elementwise_kernelINS0_13BinaryFunctorIlllZZZNS0_19maximum_kernel_cudaERNS_18TensorIteratorBaseEENKUlvE_clEvENKUlvE2_clEvEUlllE_EESt5arrayIPcLm3EELi4E23TrivialOffsetCalculatorILi2EjESC_ILi1EjENS0_6memory15LoadWithoutCastENSF_16StoreWithoutCastEEEviT_T0_T2_T3_T4_T5_ --------------------------
	.section	.text._ZN2at6native27unrolled_elementwise_kernelINS0_13BinaryFunctorIlllZZZNS0_19maximum_kernel_cudaERNS_18TensorIteratorBaseEENKUlvE_clEvENKUlvE2_clEvEUlllE_EESt5arrayIPcLm3EELi4E23TrivialOffsetCalculatorILi2EjESC_ILi1EjENS0_6memory15LoadWithoutCastENSF_16StoreWithoutCastEEEviT_T0_T2_T3_T4_T5_,"ax",@progbits
	.align	128
        .global         _ZN2at6native27unrolled_elementwise_kernelINS0_13BinaryFunctorIlllZZZNS0_19maximum_kernel_cudaERNS_18TensorIteratorBaseEENKUlvE_clEvENKUlvE2_clEvEUlllE_EESt5arrayIPcLm3EELi4E23TrivialOffsetCalculatorILi2EjESC_ILi1EjENS0_6memory15LoadWithoutCastENSF_16StoreWithoutCastEEEviT_T0_T2_T3_T4_T5_
        .type           _ZN2at6native27unrolled_elementwise_kernelINS0_13BinaryFunctorIlllZZZNS0_19maximum_kernel_cudaERNS_18TensorIteratorBaseEENKUlvE_clEvENKUlvE2_clEvEUlllE_EESt5arrayIPcLm3EELi4E23TrivialOffsetCalculatorILi2EjESC_ILi1EjENS0_6memory15LoadWithoutCastENSF_16StoreWithoutCastEEEviT_T0_T2_T3_T4_T5_,@function
        .size           _ZN2at6native27unrolled_elementwise_kernelINS0_13BinaryFunctorIlllZZZNS0_19maximum_kernel_cudaERNS_18TensorIteratorBaseEENKUlvE_clEvENKUlvE2_clEvEUlllE_EESt5arrayIPcLm3EELi4E23TrivialOffsetCalculatorILi2EjESC_ILi1EjENS0_6memory15LoadWithoutCastENSF_16StoreWithoutCastEEEviT_T0_T2_T3_T4_T5_,(.L_x_42435 - _ZN2at6native27unrolled_elementwise_kernelINS0_13BinaryFunctorIlllZZZNS0_19maximum_kernel_cudaERNS_18TensorIteratorBaseEENKUlvE_clEvENKUlvE2_clEvEUlllE_EESt5arrayIPcLm3EELi4E23TrivialOffsetCalculatorILi2EjESC_ILi1EjENS0_6memory15LoadWithoutCastENSF_16StoreWithoutCastEEEviT_T0_T2_T3_T4_T5_)
        .other          _ZN2at6native27unrolled_elementwise_kernelINS0_13BinaryFunctorIlllZZZNS0_19maximum_kernel_cudaERNS_18TensorIteratorBaseEENKUlvE_clEvENKUlvE2_clEvEUlllE_EESt5arrayIPcLm3EELi4E23TrivialOffsetCalculatorILi2EjESC_ILi1EjENS0_6memory15LoadWithoutCastENSF_16StoreWithoutCastEEEviT_T0_T2_T3_T4_T5_,@"STO_CUDA_ENTRY STV_DEFAULT"
_ZN2at6native27unrolled_elementwise_kernelINS0_13BinaryFunctorIlllZZZNS0_19maximum_kernel_cudaERNS_18TensorIteratorBaseEENKUlvE_clEvENKUlvE2_clEvEUlllE_EESt5arrayIPcLm3EELi4E23TrivialOffsetCalculatorILi2EjESC_ILi1EjENS0_6memory15LoadWithoutCastENSF_16StoreWithoutCastEEEviT_T0_T2_T3_T4_T5_:
.text._ZN2at6native27unrolled_elementwise_kernelINS0_13BinaryFunctorIlllZZZNS0_19maximum_kernel_cudaERNS_18TensorIteratorBaseEENKUlvE_clEvENKUlvE2_clEvEUlllE_EESt5arrayIPcLm3EELi4E23TrivialOffsetCalculatorILi2EjESC_ILi1EjENS0_6memory15LoadWithoutCastENSF_16StoreWithoutCastEEEviT_T0_T2_T3_T4_T5_:
        /* <DEDUP_REMOVED lines=57> */
[----:B---3--:R-:W-:-:S04]  /*0390*/  ISETP.GT.U32.AND P1, PT, R2, R4, PT ;  /* 0x000000040200720c */ /* 0x008fc80003f24070 */
[----:B------:R-:W-:-:S04]  /*03a0*/  ISETP.GT.AND.EX P1, PT, R3, R5, PT, P1 ;  /* 0x000000050300720c */ /* 0x000fc80003f24310 */
[----:B------:R-:W-:Y:S02]  /*03b0*/  SEL R2, R2, R4, P1 ;  /* 0x0000000402027207 */ /* 0x000fe40000800000 */
[----:B------:R-:W-:-:S05]  /*03c0*/  SEL R3, R3, R5, P1 ;  /* 0x0000000503037207 */ /* 0x000fca0000800000 */
[----:B------:R1:W-:Y:S01]  /*03d0*/  @!P2 STG.E.64 desc[UR4][R22.64], R2 ;  /* 0x000000021600a986 */ /* 0x0003e2000c101b04 */
[----:B--2---:R-:W-:-:S04]  /*03e0*/  ISETP.GT.U32.AND P3, PT, R6, R8, PT ;  /* 0x000000080600720c */ /* 0x004fc80003f64070 */
[-C--:B------:R-:W-:Y:S02]  /*03f0*/  ISETP.GT.AND.EX P1, PT, R7, R9.reuse, PT, P3 ;  /* 0x000000090700720c */ /* 0x080fe40003f24330 */
[----:B------:R-:W-:Y:S02]  /*0400*/  ISETP.GE.AND P3, PT, R21, R14, PT ;  /* 0x0000000e1500720c */ /* 0x000fe40003f66270 */
[----:B------:R-:W-:Y:S02]  /*0410*/  SEL R4, R6, R8, P1 ;  /* 0x0000000806047207 */ /* 0x000fe40000800000 */
[----:B------:R-:W-:Y:S02]  /*0420*/  SEL R5, R7, R9, P1 ;  /* 0x0000000907057207 */ /* 0x000fe40000800000 */
[----:B----4-:R-:W-:-:S04]  /*0430*/  ISETP.GT.U32.AND P0, PT, R10, R12, PT ;  /* 0x0000000c0a00720c */ /* 0x010fc80003f04070 */
[----:B------:R-:W-:-:S04]  /*0440*/  ISETP.GT.AND.EX P0, PT, R11, R13, PT, P0 ;  /* 0x0000000d0b00720c */ /* 0x000fc80003f04300 */
        /* <DEDUP_REMOVED lines=13> */
.L_x_36269:
[----:B------:R-:W-:Y:S05]  /*0520*/  BSYNC B0 ;  /* 0x0000000000007941 */ /* 0x000fea0003800000 */
.L_x_36268:
[----:B------:R-:W-:-:S13]  /*0530*/  ISETP.GE.AND P0, PT, R21, R14, PT ;  /* 0x0000000e1500720c */ /* 0x000fda0003f06270 */
[----:B------:R-:W-:Y:S05]  /*0540*/  @P0 EXIT ;  /* 0x000000000000094d */ /* 0x000fea0003800000 */
[----:B0-----:R-:W0:Y:S01]  /*0550*/  LDC.64 R2, c[0x0][0x218] ;  /* 0x00008600ff027b82 */ /* 0x001e220000000a00 */
[----:B-----5:R-:W-:Y:S01]  /*0560*/  ISETP.GT.U32.AND P0, PT, R16, R18, PT ;  /* 0x000000121000720c */ /* 0x020fe20003f04070 */
[----:B------:R-:W-:-:S03]  /*0570*/  IMAD R21, R0, 0x200, R21 ;  /* 0x0000020000157824 */ /* 0x000fc600078e0215 */
[----:B------:R-:W-:-:S04]  /*0580*/  ISETP.GT.AND.EX P0, PT, R17, R19, PT, P0 ;  /* 0x000000131100720c */ /* 0x000fc80003f04300 */
[----:B------:R-:W-:Y:S02]  /*0590*/  SEL R4, R16, R18, P0 ;  /* 0x0000001210047207 */ /* 0x000fe40000000000 */
[----:B------:R-:W-:Y:S01]  /*05a0*/  SEL R5, R17, R19, P0 ;  /* 0x0000001311057207 */ /* 0x000fe20000000000 */
[----:B0-----:R-:W-:-:S05]  /*05b0*/  IMAD.WIDE.U32 R2, R21, 0x8, R2 ;  /* 0x0000000815027825 */ /* 0x001fca00078e0002 */
[----:B------:R-:W-:Y:S01]  /*05c0*/  STG.E.64 desc[UR4][R2.64], R4 ;  /* 0x0000000402007986 */ /* 0x000fe2000c101b04 */
[----:B------:R-:W-:Y:S05]  /*05d0*/  EXIT ;  /* 0x000000000000794d */ /* 0x000fea0003800000 */
.L_x_36270:
        /* <DEDUP_REMOVED lines=10> */
.L_x_42435:


//--------------------- .text._ZN2at6native29vectorized_elementwise_kernelILi2ENS0_13BinaryFunctorIlllZZZNS0_19maximum_kernel_cudaERNS_18TensorIteratorBaseEENKUlvE_clEvENKUlvE2_clEvEUlllE_EESt5arrayIPcLm3EEEEviT0_T1_ --------------------------
	.section	.text._ZN2at6native29vectorized_elementwise_kernelILi2ENS0_13BinaryFunctorIlllZZZNS0_19maximum_kernel_cudaERNS_18TensorIteratorBaseEENKUlvE_clEvENKUlvE2_clEvEUlllE_EESt5arrayIPcLm3EEEEviT0_T1_,"ax",@progbits
	.align	128
        .global         _ZN2at6native29vectorized_elementwise_kernelILi2ENS0_13BinaryFunctorIlllZZZNS0_19maximum_kernel_cudaERNS_18TensorIteratorBaseEENKUlvE_clEvENKUlvE2_clEvEUlllE_EESt5arrayIPcLm3EEEEviT0_T1_
        .type           _ZN2at6native29vectorized_elementwise_kernelILi2ENS0_13BinaryFunctorIlllZZZNS0_19maximum_kernel_cudaERNS_18TensorIteratorBaseEENKUlvE_clEvENKUlvE2_clEvEUlllE_EESt5arrayIPcLm3EEEEviT0_T1_,@function
        .size           _ZN2at6native29vectorized_elementwise_kernelILi2ENS0_13BinaryFunctorIlllZZZNS0_19maximum_kernel_cudaERNS_18TensorIteratorBaseEENKUlvE_clEvENKUlvE2_clEvEUlllE_EESt5arrayIPcLm3EEEEviT0_T1_,(.L_x_42436 - _ZN2at6native29vectorized_elementwise_kernelILi2ENS0_13BinaryFunctorIlllZZZNS0_19maximum_kernel_cudaERNS_18TensorIteratorBaseEENKUlvE_clEvENKUlvE2_clEvEUlllE_EESt5arrayIPcLm3EEEEviT0_T1_)
        .other          _ZN2at6native29vectorized_elementwise_kernelILi2ENS0_13BinaryFunctorIlllZZZNS0_19maximum_kernel_cudaERNS_18TensorIteratorBaseEENKUlvE_clEvENKUlvE2_clEvEUlllE_EESt5arrayIPcLm3EEEEviT0_T1_,@"STO_CUDA_ENTRY STV_DEFAULT"
_ZN2at6native29vectorized_elementwise_kernelILi2ENS0_13BinaryFunctorIlllZZZNS0_19maximum_kernel_cudaERNS_18TensorIteratorBaseEENKUlvE_clEvENKUlvE2_clEvEUlllE_EESt5arrayIPcLm3EEEEviT0_T1_:
.text._ZN2at6native29vectorized_elementwise_kernelILi2ENS0_13BinaryFunctorIlllZZZNS0_19maximum_kernel_cudaERNS_18TensorIteratorBaseEENKUlvE_clEvENKUlvE2_clEvEUlllE_EESt5arrayIPcLm3EEEEviT0_T1_:
        /* <DEDUP_REMOVED lines=23> */
[----:B--2---:R-:W-:-:S04]  /*0170*/  ISETP.GT.U32.AND P0, PT, R6, R10, PT ;  /* 0x0000000a0600720c */ /* 0x004fc80003f04070 */
[----:B------:R-:W-:-:S04]  /*0180*/  ISETP.GT.AND.EX P0, PT, R7, R11, PT, P0 ;  /* 0x0000000b0700720c */ /* 0x000fc80003f04300 */
[----:B------:R-:W-:Y:S02]  /*0190*/  SEL R6, R6, R10, P0 ;  /* 0x0000000a06067207 */ /* 0x000fe40000000000 */
[----:B------:R-:W-:Y:S02]  /*01a0*/  SEL R7, R7, R11, P0 ;  /* 0x0000000b07077207 */ /* 0x000fe40000000000 */
[----:B------:R-:W-:-:S04]  /*01b0*/  ISETP.GT.U32.AND P0, PT, R4, R8, PT ;  /* 0x000000080400720c */ /* 0x000fc80003f04070 */
[----:B------:R-:W-:-:S04]  /*01c0*/  ISETP.GT.AND.EX P0, PT, R5, R9, PT, P0 ;  /* 0x000000090500720c */ /* 0x000fc80003f04300 */
[----:B------:R-:W-:Y:S02]  /*01d0*/  SEL R4, R4, R8, P0 ;  /* 0x0000000804047207 */ /* 0x000fe40000000000 */
[----:B------:R-:W-:Y:S02]  /*01e0*/  SEL R5, R5, R9, P0 ;  /* 0x0000000905057207 */ /* 0x000fe40000000000 */
[----:B------:R-:W0:Y:S01]  /*01f0*/  LDC.64 R8, c[0x0][0x218] ;  /* 0x00008600ff087b82 */ /* 0x000e220000000a00 */
[----:B---3--:R-:W-:Y:S02]  /*0200*/  ISETP.GT.U32.AND P0, PT, R14, R18, PT ;  /* 0x000000120e00720c */ /* 0x008fe40003f04070 */
[----:B------:R-:W-:Y:S02]  /*0210*/  ISETP.GT.U32.AND P1, PT, R12, R16, PT ;  /* 0x000000100c00720c */ /* 0x000fe40003f24070 */
[----:B------:R-:W-:Y:S02]  /*0220*/  ISETP.GT.AND.EX P0, PT, R15, R19, PT, P0 ;  /* 0x000000130f00720c */ /* 0x000fe40003f04300 */
[----:B------:R-:W-:-:S02]  /*0230*/  ISETP.GT.AND.EX P1, PT, R13, R17, PT, P1 ;  /* 0x000000110d00720c */ /* 0x000fc40003f24310 */
[----:B------:R-:W-:Y:S02]  /*0240*/  SEL R3, R15, R19, P0 ;  /* 0x000000130f037207 */ /* 0x000fe40000000000 */
[----:B------:R-:W-:Y:S02]  /*0250*/  SEL R10, R12, R16, P1 ;  /* 0x000000100c0a7207 */ /* 0x000fe40000800000 */
[----:B------:R-:W-:Y:S02]  /*0260*/  SEL R11, R13, R17, P1 ;  /* 0x000000110d0b7207 */ /* 0x000fe40000800000 */
[----:B----4-:R-:W-:Y:S02]  /*0270*/  ISETP.GT.U32.AND P1, PT, R20, R24, PT ;  /* 0x000000181400720c */ /* 0x010fe40003f24070 */
[----:B-----5:R-:W-:Y:S01]  /*0280*/  ISETP.GT.U32.AND P2, PT, R30, R34, PT ;  /* 0x000000221e00720c */ /* 0x020fe20003f44070 */
[----:B0-----:R-:W-:Y:S01]  /*0290*/  IMAD.WIDE.U32 R8, R2, 0x8, R8 ;  /* 0x0000000802087825 */ /* 0x001fe200078e0008 */
[----:B------:R-:W-:-:S02]  /*02a0*/  SEL R2, R14, R18, P0 ;  /* 0x000000120e027207 */ /* 0x000fc40000000000 */
[----:B------:R-:W-:Y:S02]  /*02b0*/  ISETP.GT.U32.AND P0, PT, R22, R26, PT ;  /* 0x0000001a1600720c */ /* 0x000fe40003f04070 */
[----:B------:R-:W-:Y:S02]  /*02c0*/  ISETP.GT.U32.AND P3, PT, R28, R32, PT ;  /* 0x000000201c00720c */ /* 0x000fe40003f64070 */
[----:B------:R-:W-:Y:S01]  /*02d0*/  ISETP.GT.AND.EX P0, PT, R23, R27, PT, P0 ;  /* 0x0000001b1700720c */ /* 0x000fe20003f04300 */
[----:B------:R-:W-:Y:S01]  /*02e0*/  IMAD.WIDE R8, R0, 0x10, R8 ;  /* 0x0000001000087825 */ /* 0x000fe200078e0208 */
[----:B------:R-:W-:Y:S02]  /*02f0*/  ISETP.GT.AND.EX P1, PT, R21, R25, PT, P1 ;  /* 0x000000191500720c */ /* 0x000fe40003f24310 */
[----:B------:R-:W-:Y:S02]  /*0300*/  SEL R0, R22, R26, P0 ;  /* 0x0000001a16007207 */ /* 0x000fe40000000000 */
[----:B------:R-:W-:-:S02]  /*0310*/  SEL R23, R23, R27, P0 ;  /* 0x0000001b17177207 */ /* 0x000fc40000000000 */
[----:B------:R-:W-:Y:S02]  /*0320*/  ISETP.GT.AND.EX P0, PT, R31, R35, PT, P2 ;  /* 0x000000231f00720c */ /* 0x000fe40003f04320 */
[----:B------:R-:W-:Y:S02]  /*0330*/  ISETP.GT.AND.EX P2, PT, R29, R33, PT, P3 ;  /* 0x000000211d00720c */ /* 0x000fe40003f44330 */
        /* <DEDUP_REMOVED lines=18> */
.L_x_36271:
        /* <DEDUP_REMOVED lines=57> */
[----:B--2---:R-:W-:-:S04]  /*07f0*/  ISETP.GT.U32.AND P0, PT, R6, R12, PT ;  /* 0x0000000c0600720c */ /* 0x004fc80003f04070 */
[----:B------:R-:W-:-:S04]  /*0800*/  ISETP.GT.AND.EX P0, PT, R7, R13, PT, P0 ;  /* 0x0000000d0700720c */ /* 0x000fc80003f04300 */
        /* <DEDUP_REMOVED lines=34> */
[----:B------:R-:W-:-:S04]  /*0a30*/  ISETP.GT.U32.AND P0, PT, R8, R4, PT ;  /* 0x000000040800720c */ /* 0x000fc80003f04070 */
[----:B------:R-:W-:-:S04]  /*0a40*/  ISETP.GT.AND.EX P0, PT, R9, R5, PT, P0 ;  /* 0x000000050900720c */ /* 0x000fc80003f04300 */
[----:B------:R-:W-:Y:S02]  /*0a50*/  SEL R4, R8, R4, P0 ;  /* 0x0000000408047207 */ /* 0x000fe40000000000 */
[----:B------:R-:W-:Y:S02]  /*0a60*/  SEL R5, R9, R5, P0 ;  /* 0x0000000509057207 */ /* 0x000fe40000000000 */
[----:B------:R-:W1:Y:S01]  /*0a70*/  @!P1 LDC.64 R8, c[0x0][0x218] ;  /* 0x00008600ff089b82 */ /* 0x000e620000000a00 */
[----:B------:R-:W-:Y:S04]  /*0a80*/  BSSY B0, `(.L_x_36272) ;  /* 0x000004a000007945 */ /* 0x000fe80003800000 */
[----:B------:R-:W-:Y:S01]  /*0a90*/  BSSY B1, `(.L_x_36273) ;  /* 0x0000042000017945 */ /* 0x000fe20003800000 */
[----:B--2---:R-:W-:-:S04]  /*0aa0*/  ISETP.GT.U32.AND P0, PT, R12, R6, PT ;  /* 0x000000060c00720c */ /* 0x004fc80003f04070 */
[----:B------:R-:W-:-:S04]  /*0ab0*/  ISETP.GT.AND.EX P0, PT, R13, R7, PT, P0 ;  /* 0x000000070d00720c */ /* 0x000fc80003f04300 */
[----:B------:R-:W-:Y:S01]  /*0ac0*/  SEL R6, R12, R6, P0 ;  /* 0x000000060c067207 */ /* 0x000fe20000000000 */
[----:B0-----:R-:W-:Y:S01]  /*0ad0*/  VIADD R12, R3, 0x80 ;  /* 0x00000080030c7836 */ /* 0x001fe20000000000 */
[----:B------:R-:W-:Y:S01]  /*0ae0*/  SEL R7, R13, R7, P0 ;  /* 0x000000070d077207 */ /* 0x000fe20000000000 */
[----:B------:R-:W-:Y:S02]  /*0af0*/  @!P1 IMAD.IADD R13, R2, 0x1, R3 ;  /* 0x00000001020d9824 */ /* 0x000fe400078e0203 */
[----:B------:R-:W-:Y:S02]  /*0b00*/  @!P1 IMAD.MOV.U32 R3, RZ, RZ, R12 ;  /* 0x000000ffff039224 */ /* 0x000fe400078e000c */
[----:B-1----:R-:W-:Y:S01]  /*0b10*/  @!P1 IMAD.WIDE.U32 R12, R13, 0x8, R8 ;  /* 0x000000080d0c9825 */ /* 0x002fe200078e0008 */
[----:B---3--:R-:W-:Y:S02]  /*0b20*/  ISETP.GT.U32.AND P2, PT, R14, R20, PT ;  /* 0x000000140e00720c */ /* 0x008fe40003f44070 */
[----:B------:R-:W-:-:S02]  /*0b30*/  ISETP.GE.AND P3, PT, R3, R0, PT ;  /* 0x000000000300720c */ /* 0x000fc40003f66270 */
[CC--:B-----5:R-:W-:Y:S02]  /*0b40*/  ISETP.GT.U32.AND P0, PT, R16.reuse, R10.reuse, PT ;  /* 0x0000000a1000720c */ /* 0x0e0fe40003f04070 */
[----:B------:R-:W-:Y:S02]  /*0b50*/  ISETP.GT.AND.EX P2, PT, R15, R21, PT, P2 ;  /* 0x000000150f00720c */ /* 0x000fe40003f44320 */
[CC--:B------:R-:W-:Y:S01]  /*0b60*/  ISETP.GT.AND.EX P0, PT, R17.reuse, R11.reuse, PT, P0 ;  /* 0x0000000b1100720c */ /* 0x0c0fe20003f04300 */
[----:B------:R0:W-:Y:S03]  /*0b70*/  @!P1 STG.E.64 desc[UR4][R12.64], R18 ;  /* 0x000000120c009986 */ /* 0x0001e6000c101b04 */
[----:B------:R-:W-:Y:S02]  /*0b80*/  SEL R8, R16, R10, P0 ;  /* 0x0000000a10087207 */ /* 0x000fe40000000000 */
[----:B------:R-:W-:-:S02]  /*0b90*/  SEL R9, R17, R11, P0 ;  /* 0x0000000b11097207 */ /* 0x000fc40000000000 */
[----:B------:R-:W-:Y:S02]  /*0ba0*/  SEL R10, R14, R20, P2 ;  /* 0x000000140e0a7207 */ /* 0x000fe40001000000 */
[----:B------:R-:W-:Y:S02]  /*0bb0*/  SEL R11, R15, R21, P2 ;  /* 0x000000150f0b7207 */ /* 0x000fe40001000000 */
[----:B------:R-:W-:-:S04]  /*0bc0*/  ISETP.GT.U32.AND P0, PT, R26, R32, PT ;  /* 0x000000201a00720c */ /* 0x000fc80003f04070 */
[----:B------:R-:W-:-:S04]  /*0bd0*/  ISETP.GT.AND.EX P0, PT, R27, R33, PT, P0 ;  /* 0x000000211b00720c */ /* 0x000fc80003f04300 */
[----:B0-----:R-:W-:Y:S02]  /*0be0*/  SEL R12, R26, R32, P0 ;  /* 0x000000201a0c7207 */ /* 0x001fe40000000000 */
[----:B------:R-:W-:Y:S02]  /*0bf0*/  SEL R13, R27, R33, P0 ;  /* 0x000000211b0d7207 */ /* 0x000fe40000000000 */
[----:B------:R-:W-:-:S04]  /*0c00*/  ISETP.GT.U32.AND P1, PT, R36, R24, PT ;  /* 0x000000182400720c */ /* 0x000fc80003f24070 */
[----:B------:R-:W-:-:S04]  /*0c10*/  ISETP.GT.AND.EX P1, PT, R37, R25, PT, P1 ;  /* 0x000000192500720c */ /* 0x000fc80003f24310 */
[----:B------:R-:W-:Y:S02]  /*0c20*/  SEL R14, R36, R24, P1 ;  /* 0x00000018240e7207 */ /* 0x000fe40000800000 */
[----:B------:R-:W-:Y:S02]  /*0c30*/  SEL R15, R37, R25, P1 ;  /* 0x00000019250f7207 */ /* 0x000fe40000800000 */
[----:B----4-:R-:W-:-:S04]  /*0c40*/  ISETP.GT.U32.AND P2, PT, R30, R28, PT ;  /* 0x0000001c1e00720c */ /* 0x010fc80003f44070 */
[----:B------:R-:W-:-:S04]  /*0c50*/  ISETP.GT.AND.EX P2, PT, R31, R29, PT, P2 ;  /* 0x0000001d1f00720c */ /* 0x000fc80003f44320 */
        /* <DEDUP_REMOVED lines=15> */
.L_x_36274:
[----:B------:R-:W-:-:S13]  /*0d50*/  ISETP.GE.AND P0, PT, R3, R0, PT ;  /* 0x000000000300720c */ /* 0x000fda0003f06270 */
[----:B------:R-:W-:Y:S05]  /*0d60*/  @P0 BRA `(.L_x_36276) ;  /* 0x0000000000300947 */ /* 0x000fea0003800000 */
[----:B0-----:R-:W0:Y:S01]  /*0d70*/  LDC.64 R4, c[0x0][0x218] ;  /* 0x00008600ff047b82 */ /* 0x001e220000000a00 */
[----:B------:R-:W-:Y:S02]  /*0d80*/  IMAD.IADD R7, R2, 0x1, R3 ;  /* 0x0000000102077824 */ /* 0x000fe400078e0203 */
[----:B------:R-:W-:Y:S02]  /*0d90*/  VIADD R3, R3, 0x80 ;  /* 0x0000008003037836 */ /* 0x000fe40000000000 */
[----:B0-----:R-:W-:-:S05]  /*0da0*/  IMAD.WIDE.U32 R4, R7, 0x8, R4 ;  /* 0x0000000807047825 */ /* 0x001fca00078e0004 */
[----:B------:R1:W-:Y:S02]  /*0db0*/  STG.E.64 desc[UR4][R4.64], R8 ;  /* 0x0000000804007986 */ /* 0x0003e4000c101b04 */
.L_x_36275:
[----:B------:R-:W-:-:S13]  /*0dc0*/  ISETP.GE.AND P0, PT, R3, R0, PT ;  /* 0x000000000300720c */ /* 0x000fda0003f06270 */
[----:B------:R-:W-:Y:S05]  /*0dd0*/  @P0 BRA `(.L_x_36277) ;  /* 0x0000000000340947 */ /* 0x000fea0003800000 */
[----:B01----:R-:W0:Y:S01]  /*0de0*/  LDC.64 R4, c[0x0][0x218] ;  /* 0x00008600ff047b82 */ /* 0x003e220000000a00 */
[----:B------:R-:W-:Y:S02]  /*0df0*/  IMAD.IADD R7, R2, 0x1, R3 ;  /* 0x0000000102077824 */ /* 0x000fe400078e0203 */
[----:B------:R-:W-:Y:S02]  /*0e00*/  VIADD R3, R3, 0x80 ;  /* 0x0000008003037836 */ /* 0x000fe40000000000 */
[----:B0-----:R-:W-:-:S05]  /*0e10*/  IMAD.WIDE.U32 R4, R7, 0x8, R4 ;  /* 0x0000000807047825 */ /* 0x001fca00078e0004 */
[----:B------:R1:W-:Y:S02]  /*0e20*/  STG.E.64 desc[UR4][R4.64], R10 ;  /* 0x0000000a04007986 */ /* 0x0003e4000c101b04 */
.L_x_36276:
        /* <DEDUP_REMOVED lines=8> */
.L_x_36277:
[----:B------:R-:W-:Y:S05]  /*0eb0*/  BSYNC B1 ;  /* 0x0000000000017941 */ /* 0x000fea0003800000 */
.L_x_36273:
[----:B------:R-:W-:-:S13]  /*0ec0*/  ISETP.GE.AND P0, PT, R3, R0, PT ;  /* 0x000000000300720c */ /* 0x000fda0003f06270 */
[----:B012---:R-:W0:Y:S01]  /*0ed0*/  @!P0 LDC.64 R4, c[0x0][0x218] ;  /* 0x00008600ff048b82 */ /* 0x007e220000000a00 */
[----:B------:R-:W-:Y:S02]  /*0ee0*/  @!P0 IMAD.IADD R7, R2, 0x1, R3 ;  /* 0x0000000102078824 */ /* 0x000fe400078e0203 */
[----:B------:R-:W-:Y:S02]  /*0ef0*/  @!P0 VIADD R3, R3, 0x80 ;  /* 0x0000008003038836 */ /* 0x000fe40000000000 */
[----:B0-----:R-:W-:-:S05]  /*0f00*/  @!P0 IMAD.WIDE.U32 R4, R7, 0x8, R4 ;  /* 0x0000000807048825 */ /* 0x001fca00078e0004 */
[----:B------:R2:W-:Y:S02]  /*0f10*/  @!P0 STG.E.64 desc[UR4][R4.64], R14 ;  /* 0x0000000e04008986 */ /* 0x0005e4000c101b04 */
.L_x_36278:
[----:B------:R-:W-:Y:S05]  /*0f20*/  BSYNC B0 ;  /* 0x0000000000007941 */ /* 0x000fea0003800000 */
.L_x_36272:
        /* <DEDUP_REMOVED lines=8> */
.L_x_36279:
        /* <DEDUP_REMOVED lines=13> */
.L_x_42436:


//--------------------- .text._ZN2at6native29vectorized_elementwise_kernelILi4ENS0_13BinaryFunctorIlllZZZNS0_19maximum_kernel_cudaERNS_18TensorIteratorBaseEENKUlvE_clEvENKUlvE2_clEvEUlllE_EESt5arrayIPcLm3EEEEviT0_T1_ --------------------------
	.section	.text._ZN2at6native29vectorized_elementwise_kernelILi4ENS0_13BinaryFunctorIlllZZZNS0_19maximum_kernel_cudaERNS_18TensorIteratorBaseEENKUlvE_clEvENKUlvE2_clEvEUlllE_EESt5arrayIPcLm3EEEEviT0_T1_,"ax",@progbits
	.align	128
        .global         _ZN2at6native29vectorized_elementwise_kernelILi4ENS0_13BinaryFunctorIlllZZZNS0_19maximum_kernel_cudaERNS_18TensorIteratorBaseEENKUlvE_clEvENKUlvE2_clEvEUlllE_EESt5arrayIPcLm3EEEEviT0_T1_
        .type           _ZN2at6native29vectorized_elementwise_kernelILi4ENS0_13BinaryFunctorIlllZZZNS0_19maximum_kernel_cudaERNS_18TensorIteratorBaseEENKUlvE_clEvENKUlvE2_clEvEUlllE_EESt5arrayIPcLm3EEEEviT0_T1_,@function
        .size           _ZN2at6native29vectorized_elementwise_kernelILi4ENS0_13BinaryFunctorIlllZZZNS0_19maximum_kernel_cudaERNS_18TensorIteratorBaseEENKUlvE_clEvENKUlvE2_clEvEUlllE_EESt5arrayIPcLm3EEEEviT0_T1_,(.L_x_42437 - _ZN2at6native29vectorized_elementwise_kernelILi4ENS0_13BinaryFunctorIlllZZZNS0_19maximum_kernel_cudaERNS_18TensorIteratorBaseEENKUlvE_clEvENKUlvE2_clEvEUlllE_EESt5arrayIPcLm3EEEEviT0_T1_)
        .other          _ZN2at6native29vectorized_elementwise_kernelILi4ENS0_13BinaryFunctorIlllZZZNS0_19maximum_kernel_cudaERNS_18TensorIteratorBaseEENKUlvE_clEvENKUlvE2_clEvEUlllE_EESt5arrayIPcLm3EEEEviT0_T1_,@"STO_CUDA_ENTRY STV_DEFAULT"
_ZN2at6native29vectorized_elementwise_kernelILi4ENS0_13BinaryFunctorIlllZZZNS0_19maximum_kernel_cudaERNS_18TensorIteratorBaseEENKUlvE_clEvENKUlvE2_clEvEUlllE_EESt5arrayIPcLm3EEEEviT0_T1_:
.text._ZN2at6native29vectorized_elementwise_kernelILi4ENS0_13BinaryFunctorIlllZZZNS0_19maximum_kernel_cudaERNS_18TensorIteratorBaseEENKUlvE_clEvENKUlvE2_clEvEUlllE_EESt5arrayIPcLm3EEEEviT0_T1_:
        /* <DEDUP_REMOVED lines=70> */
.L_x_36280:
        /* <DEDUP_REMOVED lines=143> */
.L_x_36283:
[----:B------:R-:W-:-:S13]  /*0d50*/  ISETP.GE.AND P0, PT, R3, R0, PT ;  /* 0x000000000300720c */ /* 0x000fda0003f06270 */
[----:B------:R-:W-:Y:S05]  /*0d60*/  @P0 BRA `(.L_x_36285) ;  /* 0x0000000000300947 */ /* 0x000fea0003800000 */
[----:B0-----:R-:W0:Y:S01]  /*0d70*/  LDC.64 R4, c[0x0][0x218] ;  /* 0x00008600ff047b82 */ /* 0x001e220000000a00 */
[----:B------:R-:W-:Y:S02]  /*0d80*/  IMAD.IADD R7, R2, 0x1, R3 ;  /* 0x0000000102077824 */ /* 0x000fe400078e0203 */
[----:B------:R-:W-:Y:S02]  /*0d90*/  VIADD R3, R3, 0x80 ;  /* 0x0000008003037836 */ /* 0x000fe40000000000 */
[----:B0-----:R-:W-:-:S05]  /*0da0*/  IMAD.WIDE.U32 R4, R7, 0x8, R4 ;  /* 0x0000000807047825 */ /* 0x001fca00078e0004 */
[----:B------:R1:W-:Y:S02]  /*0db0*/  STG.E.64 desc[UR4][R4.64], R8 ;  /* 0x0000000804007986 */ /* 0x0003e4000c101b04 */
.L_x_36284:
[----:B------:R-:W-:-:S13]  /*0dc0*/  ISETP.GE.AND P0, PT, R3, R0, PT ;  /* 0x000000000300720c */ /* 0x000fda0003f06270 */
[----:B------:R-:W-:Y:S05]  /*0dd0*/  @P0 BRA `(.L_x_36286) ;  /* 0x0000000000340947 */ /* 0x000fea0003800000 */
[----:B01----:R-:W0:Y:S01]  /*0de0*/  LDC.64 R4, c[0x0][0x218] ;  /* 0x00008600ff047b82 */ /* 0x003e220000000a00 */
[----:B------:R-:W-:Y:S02]  /*0df0*/  IMAD.IADD R7, R2, 0x1, R3 ;  /* 0x0000000102077824 */ /* 0x000fe400078e0203 */
[----:B------:R-:W-:Y:S02]  /*0e00*/  VIADD R3, R3, 0x80 ;  /* 0x0000008003037836 */ /* 0x000fe40000000000 */
[----:B0-----:R-:W-:-:S05]  /*0e10*/  IMAD.WIDE.U32 R4, R7, 0x8, R4 ;  /* 0x0000000807047825 */ /* 0x001fca00078e0004 */
[----:B------:R1:W-:Y:S02]  /*0e20*/  STG.E.64 desc[UR4][R4.64], R10 ;  /* 0x0000000a04007986 */ /* 0x0003e4000c101b04 */
.L_x_36285:
        /* <DEDUP_REMOVED lines=8> */
.L_x_36286:
[----:B------:R-:W-:Y:S05]  /*0eb0*/  BSYNC B1 ;  /* 0x0000000000017941 */ /* 0x000fea0003800000 */
.L_x_36282:
[----:B------:R-:W-:-:S13]  /*0ec0*/  ISETP.GE.AND P0, PT, R3, R0, PT ;  /* 0x000000000300720c */ /* 0x000fda0003f06270 */
[----:B012---:R-:W0:Y:S01]  /*0ed0*/  @!P0 LDC.64 R4, c[0x0][0x218] ;  /* 0x00008600ff048b82 */ /* 0x007e220000000a00 */
[----:B------:R-:W-:Y:S02]  /*0ee0*/  @!P0 IMAD.IADD R7, R2, 0x1, R3 ;  /* 0x0000000102078824 */ /* 0x000fe400078e0203 */
[----:B------:R-:W-:Y:S02]  /*0ef0*/  @!P0 VIADD R3, R3, 0x80 ;  /* 0x0000008003038836 */ /* 0x000fe40000000000 */
[----:B0-----:R-:W-:-:S05]  /*0f00*/  @!P0 IMAD.WIDE.U32 R4, R7, 0x8, R4 ;  /* 0x0000000807048825 */ /* 0x001fca00078e0004 */
[----:B------:R2:W-:Y:S02]  /*0f10*/  @!P0 STG.E.64 desc[UR4][R4.64], R14 ;  /* 0x0000000e04008986 */ /* 0x0005e4000c101b04 */
.L_x_36287:
[----:B------:R-:W-:Y:S05]  /*0f20*/  BSYNC B0 ;  /* 0x0000000000007941 */ /* 0x000fea0003800000 */
.L_x_36281:
        /* <DEDUP_REMOVED lines=8> */
.L_x_36288:
        /* <DEDUP_REMOVED lines=13> */
.L_x_42437:


//--------------------- .text._ZN2at6native29vectorized_elementwise_kernelILi8ENS0_13BinaryFunctorIlllZZZNS0_19maximum_kernel_cudaERNS_18TensorIteratorBaseEENKUlvE_clEvENKUlvE2_clEvEUlllE_EESt5arrayIPcLm3EEEEviT0_T1_ --------------------------
	.section	.text._ZN2at6native29vectorized_elementwise_kernelILi8ENS0_13BinaryFunctorIlllZZZNS0_19maximum_kernel_cudaERNS_18TensorIteratorBaseEENKUlvE_clEvENKUlvE2_clEvEUlllE_EESt5arrayIPcLm3EEEEviT0_T1_,"ax",@progbits
	.align	128
        .global         _ZN2at6native29vectorized_elementwise_kernelILi8ENS0_13BinaryFunctorIlllZZZNS0_19maximum_kernel_cudaERNS_18TensorIteratorBaseEENKUlvE_clEvENKUlvE2_clEvEUlllE_EESt5arrayIPcLm3EEEEviT0_T1_
        .type           _ZN2at6native29vectorized_elementwise_kernelILi8ENS0_13BinaryFunctorIlllZZZNS0_19maximum_kernel_cudaERNS_18TensorIteratorBaseEENKUlvE_clEvENKUlvE2_clEvEUlllE_EESt5arrayIPcLm3EEEEviT0_T1_,@function
        .size           _ZN2at6native29vectorized_elementwise_kernelILi8ENS0_13BinaryFunctorIlllZZZNS0_19maximum_kernel_cudaERNS_18TensorIteratorBaseEENKUlvE_clEvENKUlvE2_clEvEUlllE_EESt5arrayIPcLm3EEEEviT0_T1_,(.L_x_42438 - _ZN2at6native29vectorized_elementwise_kernelILi8ENS0_13BinaryFunctorIlllZZZNS0_19maximum_kernel_cudaERNS_18TensorIteratorBaseEENKUlvE_clEvENKUlvE2_clEvEUlllE_EESt5arrayIPcLm3EEEEviT0_T1_)
        .other          _ZN2at6native29vectorized_elementwise_kernelILi8ENS0_13BinaryFunctorIlllZZZNS0_19maximum_kernel_cudaERNS_18TensorIteratorBaseEENKUlvE_clEvENKUlvE2_clEvEUlllE_EESt5arrayIPcLm3EEEEviT0_T1_,@"STO_CUDA_ENTRY STV_DEFAULT"
_ZN2at6native29vectorized_elementwise_kernelILi8ENS0_13BinaryFunctorIlllZZZNS0_19maximum_kernel_cudaERNS_18TensorIteratorBaseEENKUlvE_clEvENKUlvE2_clEvEUlllE_EESt5arrayIPcLm3EEEEviT0_T1_:
.text._ZN2at6native29vectorized_elementwise_kernelILi8ENS0_13BinaryFunctorIlllZZZNS0_19maximum_kernel_cudaERNS_18TensorIteratorBaseEENKUlvE_clEvENKUlvE2_clEvEUlllE_EESt5arrayIPcLm3EEEEviT0_T1_:
        /* <DEDUP_REMOVED lines=70> */
.L_x_36289:
        /* <DEDUP_REMOVED lines=143> */
.L_x_36292:
[----:B------:R-:W-:-:S13]  /*0d50*/  ISETP.GE.AND P0, PT, R3, R0, PT ;  /* 0x000000000300720c */ /* 0x000fda0003f06270 */
[----:B------:R-:W-:Y:S05]  /*0d60*/  @P0 BRA `(.L_x_36294) ;  /* 0x0000000000300947 */ /* 0x000fea0003800000 */
[----:B0-----:R-:W0:Y:S01]  /*0d70*/  LDC.64 R4, c[0x0][0x218] ;  /* 0x00008600ff047b82 */ /* 0x001e220000000a00 */
[----:B------:R-:W-:Y:S02]  /*0d80*/  IMAD.IADD R7, R2, 0x1, R3 ;  /* 0x0000000102077824 */ /* 0x000fe400078e0203 */
[----:B------:R-:W-:Y:S02]  /*0d90*/  VIADD R3, R3, 0x80 ;  /* 0x0000008003037836 */ /* 0x000fe40000000000 */
[----:B0-----:R-:W-:-:S05]  /*0da0*/  IMAD.WIDE.U32 R4, R7, 0x8, R4 ;  /* 0x0000000807047825 */ /* 0x001fca00078e0004 */
[----:B------:R1:W-:Y:S02]  /*0db0*/  STG.E.64 desc[UR4][R4.64], R8 ;  /* 0x0000000804007986 */ /* 0x0003e4000c101b04 */
.L_x_36293:
[----:B------:R-:W-:-:S13]  /*0dc0*/  ISETP.GE.AND P0, PT, R3, R0, PT ;  /* 0x000000000300720c */ /* 0x000fda0003f06270 */
[----:B------:R-:W-:Y:S05]  /*0dd0*/  @P0 BRA `(.L_x_36295) ;  /* 0x0000000000340947 */ /* 0x000fea0003800000 */
[----:B01----:R-:W0:Y:S01]  /*0de0*/  LDC.64 R4, c[0x0][0x218] ;  /* 0x00008600ff047b82 */ /* 0x003e220000000a00 */
[----:B------:R-:W-:Y:S02]  /*0df0*/  IMAD.IADD R7, R2, 0x1, R3 ;  /* 0x0000000102077824 */ /* 0x000fe400078e0203 */
[----:B------:R-:W-:Y:S02]  /*0e00*/  VIADD R3, R3, 0x80 ;  /* 0x0000008003037836 */ /* 0x000fe40000000000 */
[----:B0-----:R-:W-:-:S05]  /*0e10*/  IMAD.WIDE.U32 R4, R7, 0x8, R4 ;  /* 0x0000000807047825 */ /* 0x001fca00078e0004 */
[----:B------:R1:W-:Y:S02]  /*0e20*/  STG.E.64 desc[UR4][R4.64], R10 ;  /* 0x0000000a04007986 */ /* 0x0003e4000c101b04 */
.L_x_36294:
        /* <DEDUP_REMOVED lines=8> */
.L_x_36295:
[----:B------:R-:W-:Y:S05]  /*0eb0*/  BSYNC B1 ;  /* 0x0000000000017941 */ /* 0x000fea0003800000 */
.L_x_36291:
[----:B------:R-:W-:-:S13]  /*0ec0*/  ISETP.GE.AND P0, PT, R3, R0, PT ;  /* 0x000000000300720c */ /* 0x000fda0003f06270 */
[----:B012---:R-:W0:Y:S01]  /*0ed0*/  @!P0 LDC.64 R4, c[0x0][0x218] ;  /* 0x00008600ff048b82 */ /* 0x007e220000000a00 */
[----:B------:R-:W-:Y:S02]  /*0ee0*/  @!P0 IMAD.IADD R7, R2, 0x1, R3 ;  /* 0x0000000102078824 */ /* 0x000fe400078e0203 */
[----:B------:R-:W-:Y:S02]  /*0ef0*/  @!P0 VIADD R3, R3, 0x80 ;  /* 0x0000008003038836 */ /* 0x000fe40000000000 */
[----:B0-----:R-:W-:-:S05]  /*0f00*/  @!P0 IMAD.WIDE.U32 R4, R7, 0x8, R4 ;  /* 0x0000000807048825 */ /* 0x001fca00078e0004 */
[----:B------:R2:W-:Y:S02]  /*0f10*/  @!P0 STG.E.64 desc[UR4][R4.64], R14 ;  /* 0x0000000e04008986 */ /* 0x0005e4000c101b04 */
.L_x_36296:
[----:B------:R-:W-:Y:S05]  /*0f20*/  BSYNC B0 ;  /* 0x0000000000007941 */ /* 0x000fea0003800000 */
.L_x_36290:
        /* <DEDUP_REMOVED lines=8> */
.L_x_36297:
        /* <DEDUP_REMOVED lines=13> */
.L_x_42438:


//--------------------- .text._ZN2at6native18elementwise_kernelILi128ELi4EZNS0_15gpu_kernel_implINS0_13AUnaryFunctorIiiiZZZNS0_19maximum_kernel_cudaERNS_18TensorIteratorBaseEENKUlvE_clEvENKUlvE1_clEvEUliiE_EEEEvS5_RKT_EUliE_EEviT1_ --------------------------
	.section	.text._ZN2at6native18elementwise_kernelILi128ELi4EZNS0_15gpu_kernel_implINS0_13AUnaryFunctorIiiiZZZNS0_19maximum_kernel_cudaERNS_18TensorIteratorBaseEENKUlvE_clEvENKUlvE1_clEvEUliiE_EEEEvS5_RKT_EUliE_EEviT1_,"ax",@progbits
	.align	128
        .global         _ZN2at6native18elementwise_kernelILi128ELi4EZNS0_15gpu_kernel_implINS0_13AUnaryFunctorIiiiZZZNS0_19maximum_kernel_cudaERNS_18TensorIteratorBaseEENKUlvE_clEvENKUlvE1_clEvEUliiE_EEEEvS5_RKT_EUliE_EEviT1_
        .type           _ZN2at6native18elementwise_kernelILi128ELi4EZNS0_15gpu_kernel_implINS0_13AUnaryFunctorIiiiZZZNS0_19maximum_kernel_cudaERNS_18TensorIteratorBaseEENKUlvE_clEvENKUlvE1_clEvEUliiE_EEEEvS5_RKT_EUliE_EEviT1_,@function
        .size           _ZN2at6native18elementwise_kernelILi128ELi4EZNS0_15gpu_kernel_implINS0_13AUnaryFunctorIiiiZZZNS0_19maximum_kernel_cudaERNS_18TensorIteratorBaseEENKUlvE_clEvENKUlvE1_clEvEUliiE_EEEEvS5_RKT_EUliE_EEviT1_,(.L_x_42439 - _ZN2at6native18elementwise_kernelILi128ELi4EZNS0_15gpu_kernel_implINS0_13AUnaryFunctorIiiiZZZNS0_19maximum_kernel_cudaERNS_18TensorIteratorBaseEENKUlvE_clEvENKUlvE1_clEvEUliiE_EEEEvS5_RKT_EUliE_EEviT1_)
        .other          _ZN2at6native18elementwise_kernelILi128ELi4EZNS0_15gpu_kernel_implINS0_13AUnaryFunctorIiiiZZZNS0_19maximum_kernel_cudaERNS_18TensorIteratorBaseEENKUlvE_clEvENKUlvE1_clEvEUliiE_EEEEvS5_RKT_EUliE_EEviT1_,@"STO_CUDA_ENTRY STV_DEFAULT"
_ZN2at6native18elementwise_kernelILi128ELi4EZNS0_15gpu_kernel_implINS0_13AUnaryFunctorIiiiZZZNS0_19maximum_kernel_cudaERNS_18TensorIteratorBaseEENKUlvE_clEvENKUlvE1_clEvEUliiE_EEEEvS5_RKT_EUliE_EEviT1_:
.text._ZN2at6native18elementwise_kernelILi128ELi4EZNS0_15gpu_kernel_implINS0_13AUnaryFunctorIiiiZZZNS0_19maximum_kernel_cudaERNS_18TensorIteratorBaseEENKUlvE_clEvENKUlvE1_clEvEUliiE_EEEEvS5_RKT_EUliE_EEviT1_:
        /* <DEDUP_REMOVED lines=314> */
.L_x_36300:
        /* <DEDUP_REMOVED lines=20> */
.L_x_36304:
[----:B------:R0:W5:Y:S01]  /*14e0*/  LDG.E.U8 R19, desc[UR36][R2.64] ;  /* 0x0000002402137981 */ /* 0x000162000c1e1100 */
[----:B------:R-:W-:Y:S05]  /*14f0*/  BRA `(.L_x_36306) ;  /* 0x0000000c00347947 */ /* 0x000fea0003800000 */
.L_x_36303:
        /* <DEDUP_REMOVED lines=8> */
.L_x_36308:
[----:B------:R0:W5:Y:S01]  /*1580*/  LDG.E R19, desc[UR36][R2.64] ;  /* 0x0000002402137981 */ /* 0x000162000c1e1900 */
[----:B------:R-:W-:Y:S05]  /*1590*/  BRA `(.L_x_36306) ;  /* 0x0000000c000c7947 */ /* 0x000fea0003800000 */
.L_x_36307:
[----:B------:R0:W5:Y:S01]  /*15a0*/  LDG.E.S16 R19, desc[UR36][R2.64] ;  /* 0x0000002402137981 */ /* 0x000162000c1e1700 */
[----:B------:R-:W-:Y:S05]  /*15b0*/  BRA `(.L_x_36306) ;  /* 0x0000000c00047947 */ /* 0x000fea0003800000 */
.L_x_36302:
        /* <DEDUP_REMOVED lines=9> */
.L_x_36310:
[----:B------:R-:W2:Y:S02]  /*1650*/  LDG.E.U16 R2, desc[UR36][R2.64] ;  /* 0x0000002402027981 */ /* 0x000ea4000c1e1500 */
[----:B--2---:R-:W-:-:S06]  /*1660*/  HADD2.F32 R19, -RZ, R2.H0_H0 ;  /* 0x20000002ff137230 */ /* 0x004fcc0000004100 */
[----:B------:R-:W0:Y:S01]  /*1670*/  F2I.FTZ.TRUNC.NTZ R19, R19 ;  /* 0x0000001300137305 */ /* 0x000e22000021f100 */
[----:B------:R-:W-:Y:S05]  /*1680*/  BRA `(.L_x_36306) ;  /* 0x0000000800d07947 */ /* 0x000fea0003800000 */
.L_x_36309:
        /* <DEDUP_REMOVED lines=9> */
.L_x_36312:
[----:B------:R-:W2:Y:S02]  /*1720*/  LDG.E.U16 R2, desc[UR36][R2.64] ;  /* 0x0000002402027981 */ /* 0x000ea4000c1e1500 */
[----:B--2---:R-:W-:-:S06]  /*1730*/  HADD2.F32 R19, -RZ, R2.H0_H0 ;  /* 0x20000002ff137230 */ /* 0x004fcc0000004100 */
[----:B------:R-:W0:Y:S01]  /*1740*/  F2I.FTZ.TRUNC.NTZ R19, R19 ;  /* 0x0000001300137305 */ /* 0x000e22000021f100 */
[----:B------:R-:W-:Y:S05]  /*1750*/  BRA `(.L_x_36306) ;  /* 0x00000008009c7947 */ /* 0x000fea0003800000 */
.L_x_36311:
[----:B------:R-:W2:Y:S02]  /*1760*/  LDG.E.64 R2, desc[UR36][R2.64] ;  /* 0x0000002402027981 */ /* 0x000ea4000c1e1b00 */
[----:B--2---:R0:W1:Y:S01]  /*1770*/  F2I.F64.TRUNC R19, R2 ;  /* 0x0000000200137311 */ /* 0x004062000030d100 */
[----:B------:R-:W-:Y:S05]  /*1780*/  BRA `(.L_x_36306) ;  /* 0x0000000800907947 */ /* 0x000fea0003800000 */
.L_x_36301:
        /* <DEDUP_REMOVED lines=12> */
.L_x_36315:
[----:B------:R-:W2:Y:S02]  /*1850*/  LDG.E.64 R2, desc[UR36][R2.64] ;  /* 0x0000002402027981 */ /* 0x000ea4000c1e1b00 */
[----:B--2---:R0:W1:Y:S01]  /*1860*/  F2I.F64.TRUNC R19, R2 ;  /* 0x0000000200137311 */ /* 0x004062000030d100 */
[----:B------:R-:W-:Y:S05]  /*1870*/  BRA `(.L_x_36306) ;  /* 0x0000000800547947 */ /* 0x000fea0003800000 */
.L_x_36314:
        /* <DEDUP_REMOVED lines=27> */
.L_x_36317:
        /* <DEDUP_REMOVED lines=14> */
.L_x_36316:
[----:B------:R-:W2:Y:S02]  /*1b10*/  LDG.E.U16 R19, desc[UR36][R2.64] ;  /* 0x0000002402137981 */ /* 0x000ea4000c1e1500 */
[----:B--2---:R-:W-:-:S06]  /*1b20*/  IMAD.U32 R19, R19, 0x10000, RZ ;  /* 0x0001000013137824 */ /* 0x004fcc00078e00ff */
[----:B------:R-:W0:Y:S01]  /*1b30*/  F2I.FTZ.TRUNC.NTZ R19, R19 ;  /* 0x0000001300137305 */ /* 0x000e22000021f100 */
[----:B------:R-:W-:Y:S05]  /*1b40*/  BRA `(.L_x_36306) ;  /* 0x0000000400a07947 */ /* 0x000fea0003800000 */
.L_x_36313:
        /* <DEDUP_REMOVED lines=10> */
.L_x_36320:
        /* <DEDUP_REMOVED lines=21> */
.L_x_36324:
[----:B------:R-:W-:Y:S05]  /*1d40*/  BSYNC B1 ;  /* 0x0000000000017941 */ /* 0x000fea0003800000 */
.L_x_36323:
[----:B------:R-:W-:Y:S01]  /*1d50*/  IMAD.SHL.U32 R2, R2, 0x100000, RZ ;  /* 0x0010000002027824 */ /* 0x000fe200078e00ff */
[----:B------:R-:W-:-:S04]  /*1d60*/  LEA R0, R0, 0x3b800000, 0x17 ;  /* 0x3b80000000007811 */ /* 0x000fc800078eb8ff */
[----:B------:R-:W-:-:S07]  /*1d70*/  LOP3.LUT R19, R0, R2, R19, 0xfe, !PT ;  /* 0x0000000200137212 */ /* 0x000fce00078efe13 */
.L_x_36322:
[----:B------:R-:W-:Y:S05]  /*1d80*/  BSYNC B0 ;  /* 0x0000000000007941 */ /* 0x000fea0003800000 */
.L_x_36321:
[----:B------:R-:W1:Y:S01]  /*1d90*/  F2I.FTZ.TRUNC.NTZ R19, R19 ;  /* 0x0000001300137305 */ /* 0x000e62000021f100 */
[----:B------:R-:W-:Y:S05]  /*1da0*/  BRA `(.L_x_36306) ;  /* 0x0000000400087947 */ /* 0x000fea0003800000 */
.L_x_36319:
        /* <DEDUP_REMOVED lines=21> */
.L_x_36328:
[----:B------:R-:W-:Y:S05]  /*1f00*/  BSYNC B1 ;  /* 0x0000000000017941 */ /* 0x000fea0003800000 */
.L_x_36327:
[----:B------:R-:W-:Y:S01]  /*1f10*/  IMAD.SHL.U32 R2, R2, 0x200000, RZ ;  /* 0x0020000002027824 */ /* 0x000fe200078e00ff */
[----:B------:R-:W-:-:S04]  /*1f20*/  LEA R0, R0, 0x37800000, 0x17 ;  /* 0x3780000000007811 */ /* 0x000fc800078eb8ff */
[----:B------:R-:W-:-:S07]  /*1f30*/  LOP3.LUT R19, R0, R2, R19, 0xfe, !PT ;  /* 0x0000000200137212 */ /* 0x000fce00078efe13 */
.L_x_36326:
[----:B------:R-:W-:Y:S05]  /*1f40*/  BSYNC B0 ;  /* 0x0000000000007941 */ /* 0x000fea0003800000 */
.L_x_36325:
[----:B------:R-:W2:Y:S01]  /*1f50*/  F2I.FTZ.TRUNC.NTZ R19, R19 ;  /* 0x0000001300137305 */ /* 0x000ea2000021f100 */
[----:B------:R-:W-:Y:S05]  /*1f60*/  BRA `(.L_x_36306) ;  /* 0x0000000000987947 */ /* 0x000fea0003800000 */
.L_x_36318:
        /* <DEDUP_REMOVED lines=14> */
.L_x_36332:
[----:B------:R-:W-:Y:S05]  /*2050*/  BSYNC B0 ;  /* 0x0000000000007941 */ /* 0x000fea0003800000 */
.L_x_36331:
[----:B------:R-:W4:Y:S01]  /*2060*/  F2I.FTZ.TRUNC.NTZ R19, R19 ;  /* 0x0000001300137305 */ /* 0x000f22000021f100 */
[----:B------:R-:W-:Y:S05]  /*2070*/  BRA `(.L_x_36306) ;  /* 0x0000000000547947 */ /* 0x000fea0003800000 */
.L_x_36305:
        /* <DEDUP_REMOVED lines=17> */
.L_x_36333:
[----:B------:R-:W-:Y:S05]  /*2190*/  BRA `(.L_x_36306) ;  /* 0x00000000000c7947 */ /* 0x000fea0003800000 */
.L_x_36330:
[----:B------:R0:W5:Y:S01]  /*21a0*/  LDG.E R19, desc[UR36][R2.64] ;  /* 0x0000002402137981 */ /* 0x000162000c1e1900 */
[----:B------:R-:W-:Y:S05]  /*21b0*/  BRA `(.L_x_36306) ;  /* 0x0000000000047947 */ /* 0x000fea0003800000 */
.L_x_36329:
[----:B------:R3:W5:Y:S02]  /*21c0*/  LDG.E R19, desc[UR36][R2.64] ;  /* 0x0000002402137981 */ /* 0x000764000c1e1900 */
.L_x_36306:
[----:B0--3--:R-:W0:Y:S01]  /*21d0*/  LDC.U8 R3, c[0x0][0x428] ;  /* 0x00010a00ff037b82 */ /* 0x009e220000000000 */
[----:B------:R-:W-:Y:S02]  /*21e0*/  ULDC UR4, c[0x0][0x424] ;  /* 0x0001090000047ab9 */ /* 0x000fe40000000800 */
[----:B-12-45:R-:W-:Y:S02]  /*21f0*/  VIMNMX R2, R19, UR4, !PT ;  /* 0x0000000413027c48 */ /* 0x036fe4000ffe0100 */
        /* <DEDUP_REMOVED lines=13> */
.L_x_36337:
[----:B------:R3:W-:Y:S01]  /*22d0*/  STG.E.U8 desc[UR36][R16.64], R2 ;  /* 0x0000000210007986 */ /* 0x0007e2000c101124 */
[----:B------:R-:W-:Y:S05]  /*22e0*/  BRA `(.L_x_36339) ;  /* 0x0000000c00507947 */ /* 0x000fea0003800000 */
.L_x_36336:
        /* <DEDUP_REMOVED lines=9> */
.L_x_36341:
[----:B------:R1:W-:Y:S01]  /*2380*/  STG.E desc[UR36][R16.64], R2 ;  /* 0x0000000210007986 */ /* 0x0003e2000c101924 */
[----:B------:R-:W-:Y:S05]  /*2390*/  BRA `(.L_x_36339) ;  /* 0x0000000c00247947 */ /* 0x000fea0003800000 */
.L_x_36340:
[----:B------:R2:W-:Y:S01]  /*23a0*/  STG.E.U16 desc[UR36][R16.64], R2 ;  /* 0x0000000210007986 */ /* 0x0005e2000c101524 */
[----:B------:R-:W-:Y:S05]  /*23b0*/  BRA `(.L_x_36339) ;  /* 0x0000000c001c7947 */ /* 0x000fea0003800000 */
.L_x_36335:
        /* <DEDUP_REMOVED lines=9> */
.L_x_36343:
[----:B------:R-:W-:-:S04]  /*2450*/  I2FP.F32.S32 R0, R2 ;  /* 0x0000000200007245 */ /* 0x000fc80000201400 */
[----:B------:R-:W-:-:S05]  /*2460*/  F2FP.F16.F32.PACK_AB R0, RZ, R0 ;  /* 0x00000000ff00723e */ /* 0x000fca00000000ff */
[----:B------:R0:W-:Y:S01]  /*2470*/  STG.E.U16 desc[UR36][R16.64], R0 ;  /* 0x0000000010007986 */ /* 0x0001e2000c101524 */
[----:B------:R-:W-:Y:S05]  /*2480*/  BRA `(.L_x_36339) ;  /* 0x0000000800e87947 */ /* 0x000fea0003800000 */
.L_x_36342:
        /* <DEDUP_REMOVED lines=10> */
.L_x_36345:
[----:B------:R-:W-:-:S04]  /*2530*/  I2FP.F32.S32 R2, R2 ;  /* 0x0000000200027245 */ /* 0x000fc80000201400 */
[----:B------:R-:W-:-:S04]  /*2540*/  F2FP.F16.F32.PACK_AB R3, RZ, R2 ;  /* 0x00000002ff03723e */ /* 0x000fc800000000ff */
[----:B------:R-:W-:-:S05]  /*2550*/  PRMT R3, R3, 0x5410, RZ ;  /* 0x0000541003037816 */ /* 0x000fca00000000ff */
[----:B------:R0:W-:Y:S01]  /*2560*/  STG.E desc[UR36][R16.64], R3 ;  /* 0x0000000310007986 */ /* 0x0001e2000c101924 */
[----:B------:R-:W-:Y:S05]  /*2570*/  BRA `(.L_x_36339) ;  /* 0x0000000800ac7947 */ /* 0x000fea0003800000 */
.L_x_36344:
[----:B------:R-:W0:Y:S02]  /*2580*/  I2F.F64 R2, R2 ;  /* 0x0000000200027312 */ /* 0x000e240000201c00 */
[----:B0-----:R0:W-:Y:S01]  /*2590*/  STG.E.64 desc[UR36][R16.64], R2 ;  /* 0x0000000210007986 */ /* 0x0011e2000c101b24 */
[----:B------:R-:W-:Y:S05]  /*25a0*/  BRA `(.L_x_36339) ;  /* 0x0000000800a07947 */ /* 0x000fea0003800000 */
.L_x_36334:
        /* <DEDUP_REMOVED lines=12> */
.L_x_36348:
[----:B------:R-:W0:Y:S01]  /*2670*/  I2F.F64 R4, R2 ;  /* 0x0000000200047312 */ /* 0x000e220000201c00 */
[----:B------:R-:W-:-:S05]  /*2680*/  CS2R R6, SRZ ;  /* 0x0000000000067805 */ /* 0x000fca000001ff00 */
[----:B0-----:R0:W-:Y:S01]  /*2690*/  STG.E.128 desc[UR36][R16.64], R4 ;  /* 0x0000000410007986 */ /* 0x0011e2000c101d24 */
[----:B------:R-:W-:Y:S05]  /*26a0*/  BRA `(.L_x_36339) ;  /* 0x0000000800607947 */ /* 0x000fea0003800000 */
.L_x_36347:
        /* <DEDUP_REMOVED lines=21> */
.L_x_36352:
[----:B------:R-:W-:Y:S05]  /*2800*/  BSYNC B0 ;  /* 0x0000000000007941 */ /* 0x000fea0003800000 */
.L_x_36351:
[----:B------:R-:W-:-:S05]  /*2810*/  LOP3.LUT R3, R0, R3, RZ, 0xfc, !PT ;  /* 0x0000000300037212 */ /* 0x000fca00078efcff */
[----:B------:R0:W-:Y:S01]  /*2820*/  STG.E.U8 desc[UR36][R16.64], R3 ;  /* 0x0000000310007986 */ /* 0x0001e2000c101124 */
[----:B------:R-:W-:Y:S05]  /*2830*/  BRA `(.L_x_36339) ;  /* 0x0000000400fc7947 */ /* 0x000fea0003800000 */
.L_x_36350:
        /* <DEDUP_REMOVED lines=13> */
.L_x_36354:
[----:B------:R-:W-:Y:S01]  /*2910*/  IMAD.MOV.U32 R0, RZ, RZ, 0x7f ;  /* 0x0000007fff007424 */ /* 0x000fe200078e00ff */
[----:B------:R-:W-:-:S04]  /*2920*/  ISETP.GT.U32.AND P0, PT, R2, 0x7f800000, PT ;  /* 0x7f8000000200780c */ /* 0x000fc80003f04070 */
[----:B------:R-:W-:-:S09]  /*2930*/  SEL R0, R0, 0x7c, P0 ;  /* 0x0000007c00007807 */ /* 0x000fd20000000000 */
.L_x_36355:
[----:B------:R-:W-:Y:S05]  /*2940*/  BSYNC B0 ;  /* 0x0000000000007941 */ /* 0x000fea0003800000 */
.L_x_36353:
[----:B------:R-:W-:-:S04]  /*2950*/  LOP3.LUT R2, R3, 0x80000000, RZ, 0xc0, !PT ;  /* 0x8000000003027812 */ /* 0x000fc800078ec0ff */
[----:B------:R-:W-:-:S04]  /*2960*/  SHF.R.U32.HI R3, RZ, 0x18, R2 ;  /* 0x00000018ff037819 */ /* 0x000fc80000011602 */
[----:B------:R-:W-:-:S05]  /*2970*/  LOP3.LUT R3, R0, R3, RZ, 0xfc, !PT ;  /* 0x0000000300037212 */ /* 0x000fca00078efcff */
[----:B------:R0:W-:Y:S01]  /*2980*/  STG.E.U8 desc[UR36][R16.64], R3 ;  /* 0x0000000310007986 */ /* 0x0001e2000c101124 */
[----:B------:R-:W-:Y:S05]  /*2990*/  BRA `(.L_x_36339) ;  /* 0x0000000400a47947 */ /* 0x000fea0003800000 */
.L_x_36349:
[----:B------:R-:W-:-:S04]  /*29a0*/  I2FP.F32.S32 R0, R2 ;  /* 0x0000000200007245 */ /* 0x000fc80000201400 */
[----:B------:R-:W-:-:S05]  /*29b0*/  F2FP.BF16.F32.PACK_AB R0, RZ, R0 ;  /* 0x00000000ff00723e */ /* 0x000fca00000010ff */
[----:B------:R0:W-:Y:S01]  /*29c0*/  STG.E.U16 desc[UR36][R16.64], R0 ;  /* 0x0000000010007986 */ /* 0x0001e2000c101524 */
[----:B------:R-:W-:Y:S05]  /*29d0*/  BRA `(.L_x_36339) ;  /* 0x0000000400947947 */ /* 0x000fea0003800000 */
.L_x_36346:
        /* <DEDUP_REMOVED lines=10> */
.L_x_36358:
        /* <DEDUP_REMOVED lines=17> */
.L_x_36361:
[----:B------:R-:W-:-:S04]  /*2b90*/  LOP3.LUT R2, R3, 0x80000000, RZ, 0xc0, !PT ;  /* 0x8000000003027812 */ /* 0x000fc800078ec0ff */
[----:B------:R-:W-:-:S04]  /*2ba0*/  SHF.R.U32.HI R3, RZ, 0x18, R2 ;  /* 0x00000018ff037819 */ /* 0x000fc80000011602 */
[----:B------:R-:W-:-:S04]  /*2bb0*/  LOP3.LUT R0, R0, R3, RZ, 0xfc, !PT ;  /* 0x0000000300007212 */ /* 0x000fc800078efcff */
[----:B------:R-:W-:-:S07]  /*2bc0*/  PRMT R8, R0, 0x7610, R8 ;  /* 0x0000761000087816 */ /* 0x000fce0000000008 */
.L_x_36360:
[----:B------:R-:W-:Y:S05]  /*2bd0*/  BSYNC B0 ;  /* 0x0000000000007941 */ /* 0x000fea0003800000 */
.L_x_36359:
[----:B------:R0:W-:Y:S01]  /*2be0*/  STG.E.U8 desc[UR36][R16.64], R8 ;  /* 0x0000000810007986 */ /* 0x0001e2000c101124 */
[----:B------:R-:W-:Y:S05]  /*2bf0*/  BRA `(.L_x_36339) ;  /* 0x00000004000c7947 */ /* 0x000fea0003800000 */
.L_x_36357:
        /* <DEDUP_REMOVED lines=17> */
.L_x_36364:
[----:B------:R-:W-:-:S04]  /*2d10*/  LOP3.LUT R2, R3, 0x80000000, RZ, 0xc0, !PT ;  /* 0x8000000003027812 */ /* 0x000fc800078ec0ff */
[----:B------:R-:W-:-:S04]  /*2d20*/  SHF.R.U32.HI R3, RZ, 0x18, R2 ;  /* 0x00000018ff037819 */ /* 0x000fc80000011602 */
[----:B------:R-:W-:-:S04]  /*2d30*/  LOP3.LUT R0, R0, R3, RZ, 0xfc, !PT ;  /* 0x0000000300007212 */ /* 0x000fc800078efcff */
[----:B------:R-:W-:-:S07]  /*2d40*/  PRMT R8, R0, 0x7610, R8 ;  /* 0x0000761000087816 */ /* 0x000fce0000000008 */
.L_x_36363:
[----:B------:R-:W-:Y:S05]  /*2d50*/  BSYNC B0 ;  /* 0x0000000000007941 */ /* 0x000fea0003800000 */
.L_x_36362:
[----:B------:R0:W-:Y:S01]  /*2d60*/  STG.E.U8 desc[UR36][R16.64], R8 ;  /* 0x0000000810007986 */ /* 0x0001e2000c101124 */
[----:B------:R-:W-:Y:S05]  /*2d70*/  BRA `(.L_x_36339) ;  /* 0x0000000000ac7947 */ /* 0x000fea0003800000 */
.L_x_36356:
        /* <DEDUP_REMOVED lines=22> */
.L_x_36338:
        /* <DEDUP_REMOVED lines=16> */
.L_x_36367:
[----:B------:R-:W-:Y:S05]  /*2fe0*/  BRA `(.L_x_36339) ;  /* 0x0000000000107947 */ /* 0x000fea0003800000 */
.L_x_36366:
[----:B------:R-:W-:-:S05]  /*2ff0*/  SHF.R.S32.HI R3, RZ, 0x1f, R2 ;  /* 0x0000001fff037819 */ /* 0x000fca0000011402 */
[----:B------:R0:W-:Y:S01]  /*3000*/  STG.E.64 desc[UR36][R16.64], R2 ;  /* 0x0000000210007986 */ /* 0x0001e2000c101b24 */
[----:B------:R-:W-:Y:S05]  /*3010*/  BRA `(.L_x_36339) ;  /* 0x0000000000047947 */ /* 0x000fea0003800000 */
.L_x_36365:
[----:B------:R0:W-:Y:S02]  /*3020*/  STG.E desc[UR36][R16.64], R2 ;  /* 0x0000000210007986 */ /* 0x0001e4000c101924 */
.L_x_36339:
[----:B------:R-:W-:-:S04]  /*3030*/  IMAD R18, R23, 0x200, R18 ;  /* 0x0000020017127824 */ /* 0x000fc800078e0212 */
[----:B------:R-:W-:-:S07]  /*3040*/  VIADD R19, R18, 0x80 ;  /* 0x0000008012137836 */ /* 0x000fce0000000000 */
.L_x_36299:
[----:B------:R-:W-:Y:S05]  /*3050*/  BSYNC B6 ;  /* 0x0000000000067941 */ /* 0x000fea0003800000 */
.L_x_36298:
        /* <DEDUP_REMOVED lines=307> */
.L_x_36370:
        /* <DEDUP_REMOVED lines=20> */
.L_x_36374:
[----:B------:R0:W5:Y:S01]  /*44d0*/  LDG.E.U8 R18, desc[UR36][R2.64] ;  /* 0x0000002402127981 */ /* 0x000162000c1e1100 */
[----:B------:R-:W-:Y:S05]  /*44e0*/  BRA `(.L_x_36376) ;  /* 0x0000000c00347947 */ /* 0x000fea0003800000 */
.L_x_36373:
        /* <DEDUP_REMOVED lines=8> */
.L_x_36378:
[----:B------:R0:W5:Y:S01]  /*4570*/  LDG.E R18, desc[UR36][R2.64] ;  /* 0x0000002402127981 */ /* 0x000162000c1e1900 */
[----:B------:R-:W-:Y:S05]  /*4580*/  BRA `(.L_x_36376) ;  /* 0x0000000c000c7947 */ /* 0x000fea0003800000 */
.L_x_36377:
[----:B------:R0:W5:Y:S01]  /*4590*/  LDG.E.S16 R18, desc[UR36][R2.64] ;  /* 0x0000002402127981 */ /* 0x000162000c1e1700 */
[----:B------:R-:W-:Y:S05]  /*45a0*/  BRA `(.L_x_36376) ;  /* 0x0000000c00047947 */ /* 0x000fea0003800000 */
.L_x_36372:
        /* <DEDUP_REMOVED lines=9> */
.L_x_36380:
[----:B------:R-:W2:Y:S02]  /*4640*/  LDG.E.U16 R2, desc[UR36][R2.64] ;  /* 0x0000002402027981 */ /* 0x000ea4000c1e1500 */
[----:B--2---:R-:W-:-:S06]  /*4650*/  HADD2.F32 R18, -RZ, R2.H0_H0 ;  /* 0x20000002ff127230 */ /* 0x004fcc0000004100 */
[----:B------:R-:W0:Y:S01]  /*4660*/  F2I.FTZ.TRUNC.NTZ R18, R18 ;  /* 0x0000001200127305 */ /* 0x000e22000021f100 */
[----:B------:R-:W-:Y:S05]  /*4670*/  BRA `(.L_x_36376) ;  /* 0x0000000800d07947 */ /* 0x000fea0003800000 */
.L_x_36379:
        /* <DEDUP_REMOVED lines=9> */
.L_x_36382:
[----:B------:R-:W2:Y:S02]  /*4710*/  LDG.E.U16 R2, desc[UR36][R2.64] ;  /* 0x0000002402027981 */ /* 0x000ea4000c1e1500 */
[----:B--2---:R-:W-:-:S06]  /*4720*/  HADD2.F32 R18, -RZ, R2.H0_H0 ;  /* 0x20000002ff127230 */ /* 0x004fcc0000004100 */
[----:B------:R-:W0:Y:S01]  /*4730*/  F2I.FTZ.TRUNC.NTZ R18, R18 ;  /* 0x0000001200127305 */ /* 0x000e22000021f100 */
[----:B------:R-:W-:Y:S05]  /*4740*/  BRA `(.L_x_36376) ;  /* 0x00000008009c7947 */ /* 0x000fea0003800000 */
.L_x_36381:
[----:B------:R-:W2:Y:S02]  /*4750*/  LDG.E.64 R2, desc[UR36][R2.64] ;  /* 0x0000002402027981 */ /* 0x000ea4000c1e1b00 */
[----:B--2---:R0:W1:Y:S01]  /*4760*/  F2I.F64.TRUNC R18, R2 ;  /* 0x0000000200127311 */ /* 0x004062000030d100 */
[----:B------:R-:W-:Y:S05]  /*4770*/  BRA `(.L_x_36376) ;  /* 0x0000000800907947 */ /* 0x000fea0003800000 */
.L_x_36371:
        /* <DEDUP_REMOVED lines=12> */
.L_x_36385:
[----:B------:R-:W2:Y:S02]  /*4840*/  LDG.E.64 R2, desc[UR36][R2.64] ;  /* 0x0000002402027981 */ /* 0x000ea4000c1e1b00 */
[----:B--2---:R0:W1:Y:S01]  /*4850*/  F2I.F64.TRUNC R18, R2 ;  /* 0x0000000200127311 */ /* 0x004062000030d100 */
[----:B------:R-:W-:Y:S05]  /*4860*/  BRA `(.L_x_36376) ;  /* 0x0000000800547947 */ /* 0x000fea0003800000 */
.L_x_36384:
        /* <DEDUP_REMOVED lines=27> */
.L_x_36387:
        /* <DEDUP_REMOVED lines=14> */
.L_x_36386:
[----:B------:R-:W2:Y:S02]  /*4b00*/  LDG.E.U16 R18, desc[UR36][R2.64] ;  /* 0x0000002402127981 */ /* 0x000ea4000c1e1500 */
[----:B--2---:R-:W-:-:S06]  /*4b10*/  IMAD.U32 R18, R18, 0x10000, RZ ;  /* 0x0001000012127824 */ /* 0x004fcc00078e00ff */
[----:B------:R-:W0:Y:S01]  /*4b20*/  F2I.FTZ.TRUNC.NTZ R18, R18 ;  /* 0x0000001200127305 */ /* 0x000e22000021f100 */
[----:B------:R-:W-:Y:S05]  /*4b30*/  BRA `(.L_x_36376) ;  /* 0x0000000400a07947 */ /* 0x000fea0003800000 */
.L_x_36383:
        /* <DEDUP_REMOVED lines=10> */
.L_x_36390:
        /* <DEDUP_REMOVED lines=21> */
.L_x_36394:
[----:B------:R-:W-:Y:S05]  /*4d30*/  BSYNC B1 ;  /* 0x0000000000017941 */ /* 0x000fea0003800000 */
.L_x_36393:
[----:B------:R-:W-:Y:S01]  /*4d40*/  IMAD.SHL.U32 R2, R2, 0x100000, RZ ;  /* 0x0010000002027824 */ /* 0x000fe200078e00ff */
[----:B------:R-:W-:-:S04]  /*4d50*/  LEA R3, R0, 0x3b800000, 0x17 ;  /* 0x3b80000000037811 */ /* 0x000fc800078eb8ff */
[----:B------:R-:W-:-:S07]  /*4d60*/  LOP3.LUT R18, R3, R2, R18, 0xfe, !PT ;  /* 0x0000000203127212 */ /* 0x000fce00078efe12 */
.L_x_36392:
[----:B------:R-:W-:Y:S05]  /*4d70*/  BSYNC B0 ;  /* 0x0000000000007941 */ /* 0x000fea0003800000 */
.L_x_36391:
[----:B------:R-:W1:Y:S01]  /*4d80*/  F2I.FTZ.TRUNC.NTZ R18, R18 ;  /* 0x0000001200127305 */ /* 0x000e62000021f100 */
[----:B------:R-:W-:Y:S05]  /*4d90*/  BRA `(.L_x_36376) ;  /* 0x0000000400087947 */ /* 0x000fea0003800000 */
.L_x_36389:
        /* <DEDUP_REMOVED lines=21> */
.L_x_36398:
[----:B------:R-:W-:Y:S05]  /*4ef0*/  BSYNC B1 ;  /* 0x0000000000017941 */ /* 0x000fea0003800000 */
.L_x_36397:
[----:B------:R-:W-:Y:S01]  /*4f00*/  IMAD.SHL.U32 R2, R2, 0x200000, RZ ;  /* 0x0020000002027824 */ /* 0x000fe200078e00ff */
[----:B------:R-:W-:-:S04]  /*4f10*/  LEA R3, R0, 0x37800000, 0x17 ;  /* 0x3780000000037811 */ /* 0x000fc800078eb8ff */
[----:B------:R-:W-:-:S07]  /*4f20*/  LOP3.LUT R18, R3, R2, R18, 0xfe, !PT ;  /* 0x0000000203127212 */ /* 0x000fce00078efe12 */
.L_x_36396:
[----:B------:R-:W-:Y:S05]  /*4f30*/  BSYNC B0 ;  /* 0x0000000000007941 */ /* 0x000fea0003800000 */
.L_x_36395:
[----:B------:R-:W2:Y:S01]  /*4f40*/  F2I.FTZ.TRUNC.NTZ R18, R18 ;  /* 0x0000001200127305 */ /* 0x000ea2000021f100 */
[----:B------:R-:W-:Y:S05]  /*4f50*/  BRA `(.L_x_36376) ;  /* 0x0000000000987947 */ /* 0x000fea0003800000 */
.L_x_36388:
        /* <DEDUP_REMOVED lines=14> */
.L_x_36402:
[----:B------:R-:W-:Y:S05]  /*5040*/  BSYNC B0 ;  /* 0x0000000000007941 */ /* 0x000fea0003800000 */
.L_x_36401:
[----:B------:R-:W0:Y:S01]  /*5050*/  F2I.FTZ.TRUNC.NTZ R18, R18 ;  /* 0x0000001200127305 */ /* 0x000e22000021f100 */
[----:B------:R-:W-:Y:S05]  /*5060*/  BRA `(.L_x_36376) ;  /* 0x0000000000547947 */ /* 0x000fea0003800000 */
.L_x_36375:
        /* <DEDUP_REMOVED lines=17> */
.L_x_36403:
[----:B------:R-:W-:Y:S05]  /*5180*/  BRA `(.L_x_36376) ;  /* 0x00000000000c7947 */ /* 0x000fea0003800000 */
.L_x_36400:
[----:B------:R4:W5:Y:S01]  /*5190*/  LDG.E R18, desc[UR36][R2.64] ;  /* 0x0000002402127981 */ /* 0x000962000c1e1900 */
[----:B------:R-:W-:Y:S05]  /*51a0*/  BRA `(.L_x_36376) ;  /* 0x0000000000047947 */ /* 0x000fea0003800000 */
.L_x_36399:
[----:B------:R3:W5:Y:S02]  /*51b0*/  LDG.E R18, desc[UR36][R2.64] ;  /* 0x0000002402127981 */ /* 0x000764000c1e1900 */
.L_x_36376:
[----:B0--34-:R-:W0:Y:S01]  /*51c0*/  LDC.U8 R3, c[0x0][0x428] ;  /* 0x00010a00ff037b82 */ /* 0x019e220000000000 */
[----:B------:R-:W-:Y:S02]  /*51d0*/  ULDC UR4, c[0x0][0x424] ;  /* 0x0001090000047ab9 */ /* 0x000fe40000000800 */
[----:B-12--5:R-:W-:Y:S02]  /*51e0*/  VIMNMX R2, R18, UR4, !PT ;  /* 0x0000000412027c48 */ /* 0x026fe4000ffe0100 */
        /* <DEDUP_REMOVED lines=13> */
.L_x_36407:
[----:B------:R0:W-:Y:S01]  /*52c0*/  STG.E.U8 desc[UR36][R16.64], R2 ;  /* 0x0000000210007986 */ /* 0x0001e2000c101124 */
[----:B------:R-:W-:Y:S05]  /*52d0*/  BRA `(.L_x_36409) ;  /* 0x0000000c00507947 */ /* 0x000fea0003800000 */
.L_x_36406:
        /* <DEDUP_REMOVED lines=9> */
.L_x_36411:
[----:B------:R0:W-:Y:S01]  /*5370*/  STG.E desc[UR36][R16.64], R2 ;  /* 0x0000000210007986 */ /* 0x0001e2000c101924 */
[----:B------:R-:W-:Y:S05]  /*5380*/  BRA `(.L_x_36409) ;  /* 0x0000000c00247947 */ /* 0x000fea0003800000 */
.L_x_36410:
[----:B------:R0:W-:Y:S01]  /*5390*/  STG.E.U16 desc[UR36][R16.64], R2 ;  /* 0x0000000210007986 */ /* 0x0001e2000c101524 */
[----:B------:R-:W-:Y:S05]  /*53a0*/  BRA `(.L_x_36409) ;  /* 0x0000000c001c7947 */ /* 0x000fea0003800000 */
.L_x_36405:
        /* <DEDUP_REMOVED lines=9> */
.L_x_36413:
[----:B------:R-:W-:-:S04]  /*5440*/  I2FP.F32.S32 R0, R2 ;  /* 0x0000000200007245 */ /* 0x000fc80000201400 */
[----:B------:R-:W-:-:S05]  /*5450*/  F2FP.F16.F32.PACK_AB R0, RZ, R0 ;  /* 0x00000000ff00723e */ /* 0x000fca00000000ff */
[----:B------:R0:W-:Y:S01]  /*5460*/  STG.E.U16 desc[UR36][R16.64], R0 ;  /* 0x0000000010007986 */ /* 0x0001e2000c101524 */
[----:B------:R-:W-:Y:S05]  /*5470*/  BRA `(.L_x_36409) ;  /* 0x0000000800e87947 */ /* 0x000fea0003800000 */
.L_x_36412:
        /* <DEDUP_REMOVED lines=10> */
.L_x_36415:
[----:B------:R-:W-:-:S04]  /*5520*/  I2FP.F32.S32 R2, R2 ;  /* 0x0000000200027245 */ /* 0x000fc80000201400 */
[----:B------:R-:W-:-:S04]  /*5530*/  F2FP.F16.F32.PACK_AB R3, RZ, R2 ;  /* 0x00000002ff03723e */ /* 0x000fc800000000ff */
[----:B------:R-:W-:-:S05]  /*5540*/  PRMT R3, R3, 0x5410, RZ ;  /* 0x0000541003037816 */ /* 0x000fca00000000ff */
[----:B------:R0:W-:Y:S01]  /*5550*/  STG.E desc[UR36][R16.64], R3 ;  /* 0x0000000310007986 */ /* 0x0001e2000c101924 */
[----:B------:R-:W-:Y:S05]  /*5560*/  BRA `(.L_x_36409) ;  /* 0x0000000800ac7947 */ /* 0x000fea0003800000 */
.L_x_36414:
[----:B------:R-:W0:Y:S02]  /*5570*/  I2F.F64 R2, R2 ;  /* 0x0000000200027312 */ /* 0x000e240000201c00 */
[----:B0-----:R0:W-:Y:S01]  /*5580*/  STG.E.64 desc[UR36][R16.64], R2 ;  /* 0x0000000210007986 */ /* 0x0011e2000c101b24 */
[----:B------:R-:W-:Y:S05]  /*5590*/  BRA `(.L_x_36409) ;  /* 0x0000000800a07947 */ /* 0x000fea0003800000 */
.L_x_36404:
        /* <DEDUP_REMOVED lines=12> */
.L_x_36418:
[----:B------:R-:W0:Y:S01]  /*5660*/  I2F.F64 R4, R2 ;  /* 0x0000000200047312 */ /* 0x000e220000201c00 */
[----:B------:R-:W-:-:S05]  /*5670*/  CS2R R6, SRZ ;  /* 0x0000000000067805 */ /* 0x000fca000001ff00 */
[----:B0-----:R0:W-:Y:S01]  /*5680*/  STG.E.128 desc[UR36][R16.64], R4 ;  /* 0x0000000410007986 */ /* 0x0011e2000c101d24 */
[----:B------:R-:W-:Y:S05]  /*5690*/  BRA `(.L_x_36409) ;  /* 0x0000000800607947 */ /* 0x000fea0003800000 */
.L_x_36417:
        /* <DEDUP_REMOVED lines=21> */
.L_x_36422:
[----:B------:R-:W-:Y:S05]  /*57f0*/  BSYNC B0 ;  /* 0x0000000000007941 */ /* 0x000fea0003800000 */
.L_x_36421:
[----:B------:R-:W-:-:S05]  /*5800*/  LOP3.LUT R3, R0, R3, RZ, 0xfc, !PT ;  /* 0x0000000300037212 */ /* 0x000fca00078efcff */
[----:B------:R0:W-:Y:S01]  /*5810*/  STG.E.U8 desc[UR36][R16.64], R3 ;  /* 0x0000000310007986 */ /* 0x0001e2000c101124 */
[----:B------:R-:W-:Y:S05]  /*5820*/  BRA `(.L_x_36409) ;  /* 0x0000000400fc7947 */ /* 0x000fea0003800000 */
.L_x_36420:
        /* <DEDUP_REMOVED lines=13> */
.L_x_36424:
[----:B------:R-:W-:Y:S01]  /*5900*/  IMAD.MOV.U32 R0, RZ, RZ, 0x7f ;  /* 0x0000007fff007424 */ /* 0x000fe200078e00ff */
[----:B------:R-:W-:-:S04]  /*5910*/  ISETP.GT.U32.AND P0, PT, R2, 0x7f800000, PT ;  /* 0x7f8000000200780c */ /* 0x000fc80003f04070 */
[----:B------:R-:W-:-:S09]  /*5920*/  SEL R0, R0, 0x7c, P0 ;  /* 0x0000007c00007807 */ /* 0x000fd20000000000 */
.L_x_36425:
[----:B------:R-:W-:Y:S05]  /*5930*/  BSYNC B0 ;  /* 0x0000000000007941 */ /* 0x000fea0003800000 */
.L_x_36423:
[----:B------:R-:W-:-:S04]  /*5940*/  LOP3.LUT R2, R3, 0x80000000, RZ, 0xc0, !PT ;  /* 0x8000000003027812 */ /* 0x000fc800078ec0ff */
[----:B------:R-:W-:-:S04]  /*5950*/  SHF.R.U32.HI R3, RZ, 0x18, R2 ;  /* 0x00000018ff037819 */ /* 0x000fc80000011602 */
[----:B------:R-:W-:-:S05]  /*5960*/  LOP3.LUT R3, R0, R3, RZ, 0xfc, !PT ;  /* 0x0000000300037212 */ /* 0x000fca00078efcff */
[----:B------:R0:W-:Y:S01]  /*5970*/  STG.E.U8 desc[UR36][R16.64], R3 ;  /* 0x0000000310007986 */ /* 0x0001e2000c101124 */
[----:B------:R-:W-:Y:S05]  /*5980*/  BRA `(.L_x_36409) ;  /* 0x0000000400a47947 */ /* 0x000fea0003800000 */
.L_x_36419:
[----:B------:R-:W-:-:S04]  /*5990*/  I2FP.F32.S32 R0, R2 ;  /* 0x0000000200007245 */ /* 0x000fc80000201400 */
[----:B------:R-:W-:-:S05]  /*59a0*/  F2FP.BF16.F32.PACK_AB R0, RZ, R0 ;  /* 0x00000000ff00723e */ /* 0x000fca00000010ff */
[----:B------:R0:W-:Y:S01]  /*59b0*/  STG.E.U16 desc[UR36][R16.64], R0 ;  /* 0x0000000010007986 */ /* 0x0001e2000c101524 */
[----:B------:R-:W-:Y:S05]  /*59c0*/  BRA `(.L_x_36409) ;  /* 0x0000000400947947 */ /* 0x000fea0003800000 */
.L_x_36416:
        /* <DEDUP_REMOVED lines=10> */
.L_x_36428:
        /* <DEDUP_REMOVED lines=17> */
.L_x_36431:
[----:B------:R-:W-:-:S04]  /*5b80*/  LOP3.LUT R2, R3, 0x80000000, RZ, 0xc0, !PT ;  /* 0x8000000003027812 */ /* 0x000fc800078ec0ff */
[----:B------:R-:W-:-:S04]  /*5b90*/  SHF.R.U32.HI R3, RZ, 0x18, R2 ;  /* 0x00000018ff037819 */ /* 0x000fc80000011602 */
[----:B------:R-:W-:-:S04]  /*5ba0*/  LOP3.LUT R0, R0, R3, RZ, 0xfc, !PT ;  /* 0x0000000300007212 */ /* 0x000fc800078efcff */
[----:B------:R-:W-:-:S07]  /*5bb0*/  PRMT R8, R0, 0x7610, R8 ;  /* 0x0000761000087816 */ /* 0x000fce0000000008 */
.L_x_36430:
[----:B------:R-:W-:Y:S05]  /*5bc0*/  BSYNC B0 ;  /* 0x0000000000007941 */ /* 0x000fea0003800000 */
.L_x_36429:
[----:B------:R3:W-:Y:S01]  /*5bd0*/  STG.E.U8 desc[UR36][R16.64], R8 ;  /* 0x0000000810007986 */ /* 0x0007e2000c101124 */
[----:B------:R-:W-:Y:S05]  /*5be0*/  BRA `(.L_x_36409) ;  /* 0x00000004000c7947 */ /* 0x000fea0003800000 */
.L_x_36427:
        /* <DEDUP_REMOVED lines=17> */
.L_x_36434:
[----:B------:R-:W-:-:S04]  /*5d00*/  LOP3.LUT R2, R3, 0x80000000, RZ, 0xc0, !PT ;  /* 0x8000000003027812 */ /* 0x000fc800078ec0ff */
[----:B------:R-:W-:-:S04]  /*5d10*/  SHF.R.U32.HI R3, RZ, 0x18, R2 ;  /* 0x00000018ff037819 */ /* 0x000fc80000011602 */
[----:B------:R-:W-:-:S04]  /*5d20*/  LOP3.LUT R0, R0, R3, RZ, 0xfc, !PT ;  /* 0x0000000300007212 */ /* 0x000fc800078efcff */
[----:B------:R-:W-:-:S07]  /*5d30*/  PRMT R8, R0, 0x7610, R8 ;  /* 0x0000761000087816 */ /* 0x000fce0000000008 */
.L_x_36433:
[----:B------:R-:W-:Y:S05]  /*5d40*/  BSYNC B0 ;  /* 0x0000000000007941 */ /* 0x000fea0003800000 */
.L_x_36432:
[----:B------:R0:W-:Y:S01]  /*5d50*/  STG.E.U8 desc[UR36][R16.64], R8 ;  /* 0x0000000810007986 */ /* 0x0001e2000c101124 */
[----:B------:R-:W-:Y:S05]  /*5d60*/  BRA `(.L_x_36409) ;  /* 0x0000000000ac7947 */ /* 0x000fea0003800000 */
.L_x_36426:
        /* <DEDUP_REMOVED lines=22> */
.L_x_36408:
        /* <DEDUP_REMOVED lines=16> */
.L_x_36437:
[----:B------:R-:W-:Y:S05]  /*5fd0*/  BRA `(.L_x_36409) ;  /* 0x0000000000107947 */ /* 0x000fea0003800000 */
.L_x_36436:
[----:B------:R-:W-:-:S05]  /*5fe0*/  SHF.R.S32.HI R3, RZ, 0x1f, R2 ;  /* 0x0000001fff037819 */ /* 0x000fca0000011402 */
[----:B------:R2:W-:Y:S01]  /*5ff0*/  STG.E.64 desc[UR36][R16.64], R2 ;  /* 0x0000000210007986 */ /* 0x0005e2000c101b24 */
[----:B------:R-:W-:Y:S05]  /*6000*/  BRA `(.L_x_36409) ;  /* 0x0000000000047947 */ /* 0x000fea0003800000 */
.L_x_36435:
[----:B------:R0:W-:Y:S02]  /*6010*/  STG.E desc[UR36][R16.64], R2 ;  /* 0x0000000210007986 */ /* 0x0001e4000c101924 */
.L_x_36409:
[----:B------:R-:W-:-:S07]  /*6020*/  VIADD R19, R19, 0x80 ;  /* 0x0000008013137836 */ /* 0x000fce0000000000 */
.L_x_36369:
[----:B------:R-:W-:Y:S05]  /*6030*/  BSYNC B6 ;  /* 0x0000000000067941 */ /* 0x000fea0003800000 */
.L_x_36368:
        /* <DEDUP_REMOVED lines=307> */
.L_x_36440:
        /* <DEDUP_REMOVED lines=20> */
.L_x_36444:
[----:B------:R0:W5:Y:S01]  /*74b0*/  LDG.E.U8 R18, desc[UR36][R2.64] ;  /* 0x0000002402127981 */ /* 0x000162000c1e1100 */
[----:B------:R-:W-:Y:S05]  /*74c0*/  BRA `(.L_x_36446) ;  /* 0x0000000c00347947 */ /* 0x000fea0003800000 */
.L_x_36443:
        /* <DEDUP_REMOVED lines=8> */
.L_x_36448:
[----:B------:R0:W5:Y:S01]  /*7550*/  LDG.E R18, desc[UR36][R2.64] ;  /* 0x0000002402127981 */ /* 0x000162000c1e1900 */
[----:B------:R-:W-:Y:S05]  /*7560*/  BRA `(.L_x_36446) ;  /* 0x0000000c000c7947 */ /* 0x000fea0003800000 */
.L_x_36447:
[----:B------:R0:W5:Y:S01]  /*7570*/  LDG.E.S16 R18, desc[UR36][R2.64] ;  /* 0x0000002402127981 */ /* 0x000162000c1e1700 */
[----:B------:R-:W-:Y:S05]  /*7580*/  BRA `(.L_x_36446) ;  /* 0x0000000c00047947 */ /* 0x000fea0003800000 */
.L_x_36442:
        /* <DEDUP_REMOVED lines=9> */
.L_x_36450:
[----:B------:R-:W2:Y:S02]  /*7620*/  LDG.E.U16 R2, desc[UR36][R2.64] ;  /* 0x0000002402027981 */ /* 0x000ea4000c1e1500 */
[----:B--2---:R-:W-:-:S06]  /*7630*/  HADD2.F32 R18, -RZ, R2.H0_H0 ;  /* 0x20000002ff127230 */ /* 0x004fcc0000004100 */
[----:B------:R-:W0:Y:S01]  /*7640*/  F2I.FTZ.TRUNC.NTZ R18, R18 ;  /* 0x0000001200127305 */ /* 0x000e22000021f100 */
[----:B------:R-:W-:Y:S05]  /*7650*/  BRA `(.L_x_36446) ;  /* 0x0000000800d07947 */ /* 0x000fea0003800000 */
.L_x_36449:
        /* <DEDUP_REMOVED lines=9> */
.L_x_36452:
[----:B------:R-:W2:Y:S02]  /*76f0*/  LDG.E.U16 R2, desc[UR36][R2.64] ;  /* 0x0000002402027981 */ /* 0x000ea4000c1e1500 */
[----:B--2---:R-:W-:-:S06]  /*7700*/  HADD2.F32 R18, -RZ, R2.H0_H0 ;  /* 0x20000002ff127230 */ /* 0x004fcc0000004100 */
[----:B------:R-:W0:Y:S01]  /*7710*/  F2I.FTZ.TRUNC.NTZ R18, R18 ;  /* 0x0000001200127305 */ /* 0x000e22000021f100 */
[----:B------:R-:W-:Y:S05]  /*7720*/  BRA `(.L_x_36446) ;  /* 0x00000008009c7947 */ /* 0x000fea0003800000 */
.L_x_36451:
[----:B------:R-:W2:Y:S02]  /*7730*/  LDG.E.64 R2, desc[UR36][R2.64] ;  /* 0x0000002402027981 */ /* 0x000ea4000c1e1b00 */
[----:B--2---:R0:W1:Y:S01]  /*7740*/  F2I.F64.TRUNC R18, R2 ;  /* 0x0000000200127311 */ /* 0x004062000030d100 */
[----:B------:R-:W-:Y:S05]  /*7750*/  BRA `(.L_x_36446) ;  /* 0x0000000800907947 */ /* 0x000fea0003800000 */
.L_x_36441:
        /* <DEDUP_REMOVED lines=12> */
.L_x_36455:
[----:B------:R-:W2:Y:S02]  /*7820*/  LDG.E.64 R2, desc[UR36][R2.64] ;  /* 0x0000002402027981 */ /* 0x000ea4000c1e1b00 */
[----:B--2---:R0:W1:Y:S01]  /*7830*/  F2I.F64.TRUNC R18, R2 ;  /* 0x0000000200127311 */ /* 0x004062000030d100 */
[----:B------:R-:W-:Y:S05]  /*7840*/  BRA `(.L_x_36446) ;  /* 0x0000000800547947 */ /* 0x000fea0003800000 */
.L_x_36454:
        /* <DEDUP_REMOVED lines=27> */
.L_x_36457:
        /* <DEDUP_REMOVED lines=14> */
.L_x_36456:
[----:B------:R-:W2:Y:S02]  /*7ae0*/  LDG.E.U16 R18, desc[UR36][R2.64] ;  /* 0x0000002402127981 */ /* 0x000ea4000c1e1500 */
[----:B--2---:R-:W-:-:S06]  /*7af0*/  IMAD.U32 R18, R18, 0x10000, RZ ;  /* 0x0001000012127824 */ /* 0x004fcc00078e00ff */
[----:B------:R-:W0:Y:S01]  /*7b00*/  F2I.FTZ.TRUNC.NTZ R18, R18 ;  /* 0x0000001200127305 */ /* 0x000e22000021f100 */
[----:B------:R-:W-:Y:S05]  /*7b10*/  BRA `(.L_x_36446) ;  /* 0x0000000400a07947 */ /* 0x000fea0003800000 */
.L_x_36453:
        /* <DEDUP_REMOVED lines=10> */
.L_x_36460:
        /* <DEDUP_REMOVED lines=21> */
.L_x_36464:
[----:B------:R-:W-:Y:S05]  /*7d10*/  BSYNC B1 ;  /* 0x0000000000017941 */ /* 0x000fea0003800000 */
.L_x_36463:
[----:B------:R-:W-:Y:S01]  /*7d20*/  IMAD.SHL.U32 R2, R2, 0x100000, RZ ;  /* 0x0010000002027824 */ /* 0x000fe200078e00ff */
[----:B------:R-:W-:-:S04]  /*7d30*/  LEA R3, R0, 0x3b800000, 0x17 ;  /* 0x3b80000000037811 */ /* 0x000fc800078eb8ff */
[----:B------:R-:W-:-:S07]  /*7d40*/  LOP3.LUT R18, R3, R2, R18, 0xfe, !PT ;  /* 0x0000000203127212 */ /* 0x000fce00078efe12 */
.L_x_36462:
[----:B------:R-:W-:Y:S05]  /*7d50*/  BSYNC B0 ;  /* 0x0000000000007941 */ /* 0x000fea0003800000 */
.L_x_36461:
[----:B------:R-:W1:Y:S01]  /*7d60*/  F2I.FTZ.TRUNC.NTZ R18, R18 ;  /* 0x0000001200127305 */ /* 0x000e62000021f100 */
[----:B------:R-:W-:Y:S05]  /*7d70*/  BRA `(.L_x_36446) ;  /* 0x0000000400087947 */ /* 0x000fea0003800000 */
.L_x_36459:
        /* <DEDUP_REMOVED lines=21> */
.L_x_36468:
[----:B------:R-:W-:Y:S05]  /*7ed0*/  BSYNC B1 ;  /* 0x0000000000017941 */ /* 0x000fea0003800000 */
.L_x_36467:
[----:B------:R-:W-:Y:S01]  /*7ee0*/  IMAD.SHL.U32 R2, R2, 0x200000, RZ ;  /* 0x0020000002027824 */ /* 0x000fe200078e00ff */
[----:B------:R-:W-:-:S04]  /*7ef0*/  LEA R3, R0, 0x37800000, 0x17 ;  /* 0x3780000000037811 */ /* 0x000fc800078eb8ff */
[----:B------:R-:W-:-:S07]  /*7f00*/  LOP3.LUT R18, R3, R2, R18, 0xfe, !PT ;  /* 0x0000000203127212 */ /* 0x000fce00078efe12 */
.L_x_36466:
[----:B------:R-:W-:Y:S05]  /*7f10*/  BSYNC B0 ;  /* 0x0000000000007941 */ /* 0x000fea0003800000 */
.L_x_36465:
[----:B------:R-:W2:Y:S01]  /*7f20*/  F2I.FTZ.TRUNC.NTZ R18, R18 ;  /* 0x0000001200127305 */ /* 0x000ea2000021f100 */
[----:B------:R-:W-:Y:S05]  /*7f30*/  BRA `(.L_x_36446) ;  /* 0x0000000000987947 */ /* 0x000fea0003800000 */
.L_x_36458:
        /* <DEDUP_REMOVED lines=14> */
.L_x_36472:
[----:B------:R-:W-:Y:S05]  /*8020*/  BSYNC B0 ;  /* 0x0000000000007941 */ /* 0x000fea0003800000 */
.L_x_36471:
[----:B------:R-:W4:Y:S01]  /*8030*/  F2I.FTZ.TRUNC.NTZ R18, R18 ;  /* 0x0000001200127305 */ /* 0x000f22000021f100 */
[----:B------:R-:W-:Y:S05]  /*8040*/  BRA `(.L_x_36446) ;  /* 0x0000000000547947 */ /* 0x000fea0003800000 */
.L_x_36445:
        /* <DEDUP_REMOVED lines=17> */
.L_x_36473:
[----:B------:R-:W-:Y:S05]  /*8160*/  BRA `(.L_x_36446) ;  /* 0x00000000000c7947 */ /* 0x000fea0003800000 */
.L_x_36470:
[----:B------:R3:W5:Y:S01]  /*8170*/  LDG.E R18, desc[UR36][R2.64] ;  /* 0x0000002402127981 */ /* 0x000762000c1e1900 */
[----:B------:R-:W-:Y:S05]  /*8180*/  BRA `(.L_x_36446) ;  /* 0x0000000000047947 */ /* 0x000fea0003800000 */
.L_x_36469:
[----:B------:R0:W5:Y:S02]  /*8190*/  LDG.E R18, desc[UR36][R2.64] ;  /* 0x0000002402127981 */ /* 0x000164000c1e1900 */
.L_x_36446:
        /* <DEDUP_REMOVED lines=16> */
.L_x_36477:
[----:B------:R3:W-:Y:S01]  /*82a0*/  STG.E.U8 desc[UR36][R16.64], R2 ;  /* 0x0000000210007986 */ /* 0x0007e2000c101124 */
[----:B------:R-:W-:Y:S05]  /*82b0*/  BRA `(.L_x_36479) ;  /* 0x0000000c00507947 */ /* 0x000fea0003800000 */
.L_x_36476:
        /* <DEDUP_REMOVED lines=9> */
.L_x_36481:
[----:B------:R2:W-:Y:S01]  /*8350*/  STG.E desc[UR36][R16.64], R2 ;  /* 0x0000000210007986 */ /* 0x0005e2000c101924 */
[----:B------:R-:W-:Y:S05]  /*8360*/  BRA `(.L_x_36479) ;  /* 0x0000000c00247947 */ /* 0x000fea0003800000 */
.L_x_36480:
[----:B------:R0:W-:Y:S01]  /*8370*/  STG.E.U16 desc[UR36][R16.64], R2 ;  /* 0x0000000210007986 */ /* 0x0001e2000c101524 */
[----:B------:R-:W-:Y:S05]  /*8380*/  BRA `(.L_x_36479) ;  /* 0x0000000c001c7947 */ /* 0x000fea0003800000 */
.L_x_36475:
        /* <DEDUP_REMOVED lines=9> */
.L_x_36483:
[----:B------:R-:W-:-:S04]  /*8420*/  I2FP.F32.S32 R0, R2 ;  /* 0x0000000200007245 */ /* 0x000fc80000201400 */
[----:B------:R-:W-:-:S05]  /*8430*/  F2FP.F16.F32.PACK_AB R0, RZ, R0 ;  /* 0x00000000ff00723e */ /* 0x000fca00000000ff */
[----:B------:R0:W-:Y:S01]  /*8440*/  STG.E.U16 desc[UR36][R16.64], R0 ;  /* 0x0000000010007986 */ /* 0x0001e2000c101524 */
[----:B------:R-:W-:Y:S05]  /*8450*/  BRA `(.L_x_36479) ;  /* 0x0000000800e87947 */ /* 0x000fea0003800000 */
.L_x_36482:
        /* <DEDUP_REMOVED lines=10> */
.L_x_36485:
[----:B------:R-:W-:-:S04]  /*8500*/  I2FP.F32.S32 R2, R2 ;  /* 0x0000000200027245 */ /* 0x000fc80000201400 */
[----:B------:R-:W-:-:S04]  /*8510*/  F2FP.F16.F32.PACK_AB R3, RZ, R2 ;  /* 0x00000002ff03723e */ /* 0x000fc800000000ff */
[----:B------:R-:W-:-:S05]  /*8520*/  PRMT R3, R3, 0x5410, RZ ;  /* 0x0000541003037816 */ /* 0x000fca00000000ff */
[----:B------:R0:W-:Y:S01]  /*8530*/  STG.E desc[UR36][R16.64], R3 ;  /* 0x0000000310007986 */ /* 0x0001e2000c101924 */
[----:B------:R-:W-:Y:S05]  /*8540*/  BRA `(.L_x_36479) ;  /* 0x0000000800ac7947 */ /* 0x000fea0003800000 */
.L_x_36484:
[----:B------:R-:W0:Y:S02]  /*8550*/  I2F.F64 R2, R2 ;  /* 0x0000000200027312 */ /* 0x000e240000201c00 */
[----:B0-----:R0:W-:Y:S01]  /*8560*/  STG.E.64 desc[UR36][R16.64], R2 ;  /* 0x0000000210007986 */ /* 0x0011e2000c101b24 */
[----:B------:R-:W-:Y:S05]  /*8570*/  BRA `(.L_x_36479) ;  /* 0x0000000800a07947 */ /* 0x000fea0003800000 */
.L_x_36474:
        /* <DEDUP_REMOVED lines=12> */
.L_x_36488:
[----:B------:R-:W0:Y:S01]  /*8640*/  I2F.F64 R4, R2 ;  /* 0x0000000200047312 */ /* 0x000e220000201c00 */
[----:B------:R-:W-:-:S05]  /*8650*/  CS2R R6, SRZ ;  /* 0x0000000000067805 */ /* 0x000fca000001ff00 */
[----:B0-----:R0:W-:Y:S01]  /*8660*/  STG.E.128 desc[UR36][R16.64], R4 ;  /* 0x0000000410007986 */ /* 0x0011e2000c101d24 */
[----:B------:R-:W-:Y:S05]  /*8670*/  BRA `(.L_x_36479) ;  /* 0x0000000800607947 */ /* 0x000fea0003800000 */
.L_x_36487:
        /* <DEDUP_REMOVED lines=21> */
.L_x_36492:
[----:B------:R-:W-:Y:S05]  /*87d0*/  BSYNC B0 ;  /* 0x0000000000007941 */ /* 0x000fea0003800000 */
.L_x_36491:
[----:B------:R-:W-:-:S05]  /*87e0*/  LOP3.LUT R3, R0, R3, RZ, 0xfc, !PT ;  /* 0x0000000300037212 */ /* 0x000fca00078efcff */
[----:B------:R0:W-:Y:S01]  /*87f0*/  STG.E.U8 desc[UR36][R16.64], R3 ;  /* 0x0000000310007986 */ /* 0x0001e2000c101124 */
[----:B------:R-:W-:Y:S05]  /*8800*/  BRA `(.L_x_36479) ;  /* 0x0000000400fc7947 */ /* 0x000fea0003800000 */
.L_x_36490:
        /* <DEDUP_REMOVED lines=13> */
.L_x_36494:
[----:B------:R-:W-:Y:S01]  /*88e0*/  IMAD.MOV.U32 R0, RZ, RZ, 0x7f ;  /* 0x0000007fff007424 */ /* 0x000fe200078e00ff */
[----:B------:R-:W-:-:S04]  /*88f0*/  ISETP.GT.U32.AND P0, PT, R2, 0x7f800000, PT ;  /* 0x7f8000000200780c */ /* 0x000fc80003f04070 */
[----:B------:R-:W-:-:S09]  /*8900*/  SEL R0, R0, 0x7c, P0 ;  /* 0x0000007c00007807 */ /* 0x000fd20000000000 */
.L_x_36495:
[----:B------:R-:W-:Y:S05]  /*8910*/  BSYNC B0 ;  /* 0x0000000000007941 */ /* 0x000fea0003800000 */
.L_x_36493:
[----:B------:R-:W-:-:S04]  /*8920*/  LOP3.LUT R2, R3, 0x80000000, RZ, 0xc0, !PT ;  /* 0x8000000003027812 */ /* 0x000fc800078ec0ff */
[----:B------:R-:W-:-:S04]  /*8930*/  SHF.R.U32.HI R3, RZ, 0x18, R2 ;  /* 0x00000018ff037819 */ /* 0x000fc80000011602 */
[----:B------:R-:W-:-:S05]  /*8940*/  LOP3.LUT R3, R0, R3, RZ, 0xfc, !PT ;  /* 0x0000000300037212 */ /* 0x000fca00078efcff */
[----:B------:R0:W-:Y:S01]  /*8950*/  STG.E.U8 desc[UR36][R16.64], R3 ;  /* 0x0000000310007986 */ /* 0x0001e2000c101124 */
[----:B------:R-:W-:Y:S05]  /*8960*/  BRA `(.L_x_36479) ;  /* 0x0000000400a47947 */ /* 0x000fea0003800000 */
.L_x_36489:
[----:B------:R-:W-:-:S04]  /*8970*/  I2FP.F32.S32 R0, R2 ;  /* 0x0000000200007245 */ /* 0x000fc80000201400 */
[----:B------:R-:W-:-:S05]  /*8980*/  F2FP.BF16.F32.PACK_AB R0, RZ, R0 ;  /* 0x00000000ff00723e */ /* 0x000fca00000010ff */
[----:B------:R0:W-:Y:S01]  /*8990*/  STG.E.U16 desc[UR36][R16.64], R0 ;  /* 0x0000000010007986 */ /* 0x0001e2000c101524 */
[----:B------:R-:W-:Y:S05]  /*89a0*/  BRA `(.L_x_36479) ;  /* 0x0000000400947947 */ /* 0x000fea0003800000 */
.L_x_36486:
        /* <DEDUP_REMOVED lines=10> */
.L_x_36498:
        /* <DEDUP_REMOVED lines=17> */
.L_x_36501:
[----:B------:R-:W-:-:S04]  /*8b60*/  LOP3.LUT R2, R3, 0x80000000, RZ, 0xc0, !PT ;  /* 0x8000000003027812 */ /* 0x000fc800078ec0ff */
[----:B------:R-:W-:-:S04]  /*8b70*/  SHF.R.U32.HI R3, RZ, 0x18, R2 ;  /* 0x00000018ff037819 */ /* 0x000fc80000011602 */
[----:B------:R-:W-:-:S04]  /*8b80*/  LOP3.LUT R0, R0, R3, RZ, 0xfc, !PT ;  /* 0x0000000300007212 */ /* 0x000fc800078efcff */
[----:B------:R-:W-:-:S07]  /*8b90*/  PRMT R8, R0, 0x7610, R8 ;  /* 0x0000761000087816 */ /* 0x000fce0000000008 */
.L_x_36500:
[----:B------:R-:W-:Y:S05]  /*8ba0*/  BSYNC B0 ;  /* 0x0000000000007941 */ /* 0x000fea0003800000 */
.L_x_36499:
[----:B------:R0:W-:Y:S01]  /*8bb0*/  STG.E.U8 desc[UR36][R16.64], R8 ;  /* 0x0000000810007986 */ /* 0x0001e2000c101124 */
[----:B------:R-:W-:Y:S05]  /*8bc0*/  BRA `(.L_x_36479) ;  /* 0x00000004000c7947 */ /* 0x000fea0003800000 */
.L_x_36497:
        /* <DEDUP_REMOVED lines=17> */
.L_x_36504:
[----:B------:R-:W-:-:S04]  /*8ce0*/  LOP3.LUT R2, R3, 0x80000000, RZ, 0xc0, !PT ;  /* 0x8000000003027812 */ /* 0x000fc800078ec0ff */
[----:B------:R-:W-:-:S04]  /*8cf0*/  SHF.R.U32.HI R3, RZ, 0x18, R2 ;  /* 0x00000018ff037819 */ /* 0x000fc80000011602 */
[----:B------:R-:W-:-:S04]  /*8d00*/  LOP3.LUT R0, R0, R3, RZ, 0xfc, !PT ;  /* 0x0000000300007212 */ /* 0x000fc800078efcff */
[----:B------:R-:W-:-:S07]  /*8d10*/  PRMT R8, R0, 0x7610, R8 ;  /* 0x0000761000087816 */ /* 0x000fce0000000008 */
.L_x_36503:
[----:B------:R-:W-:Y:S05]  /*8d20*/  BSYNC B0 ;  /* 0x0000000000007941 */ /* 0x000fea0003800000 */
.L_x_36502:
[----:B------:R0:W-:Y:S01]  /*8d30*/  STG.E.U8 desc[UR36][R16.64], R8 ;  /* 0x0000000810007986 */ /* 0x0001e2000c101124 */
[----:B------:R-:W-:Y:S05]  /*8d40*/  BRA `(.L_x_36479) ;  /* 0x0000000000ac7947 */ /* 0x000fea0003800000 */
.L_x_36496:
        /* <DEDUP_REMOVED lines=22> */
.L_x_36478:
        /* <DEDUP_REMOVED lines=16> */
.L_x_36507:
[----:B------:R-:W-:Y:S05]  /*8fb0*/  BRA `(.L_x_36479) ;  /* 0x0000000000107947 */ /* 0x000fea0003800000 */
.L_x_36506:
[----:B------:R-:W-:-:S05]  /*8fc0*/  SHF.R.S32.HI R3, RZ, 0x1f, R2 ;  /* 0x0000001fff037819 */ /* 0x000fca0000011402 */
[----:B------:R0:W-:Y:S01]  /*8fd0*/  STG.E.64 desc[UR36][R16.64], R2 ;  /* 0x0000000210007986 */ /* 0x0001e2000c101b24 */
[----:B------:R-:W-:Y:S05]  /*8fe0*/  BRA `(.L_x_36479) ;  /* 0x0000000000047947 */ /* 0x000fea0003800000 */
.L_x_36505:
[----:B------:R0:W-:Y:S02]  /*8ff0*/  STG.E desc[UR36][R16.64], R2 ;  /* 0x0000000210007986 */ /* 0x0001e4000c101924 */
.L_x_36479:
[----:B------:R-:W-:-:S07]  /*9000*/  VIADD R19, R19, 0x80 ;  /* 0x0000008013137836 */ /* 0x000fce0000000000 */
.L_x_36439:
[----:B------:R-:W-:Y:S05]  /*9010*/  BSYNC B6 ;  /* 0x0000000000067941 */ /* 0x000fea0003800000 */
.L_x_36438:
        /* <DEDUP_REMOVED lines=306> */
.L_x_36508:
        /* <DEDUP_REMOVED lines=20> */
.L_x_36512:
[----:B------:R4:W5:Y:S01]  /*a480*/  LDG.E.U8 R18, desc[UR36][R2.64] ;  /* 0x0000002402127981 */ /* 0x000962000c1e1100 */
[----:B------:R-:W-:Y:S05]  /*a490*/  BRA `(.L_x_36514) ;  /* 0x0000000c00347947 */ /* 0x000fea0003800000 */
.L_x_36511:
        /* <DEDUP_REMOVED lines=8> */
.L_x_36516:
[----:B------:R2:W5:Y:S01]  /*a520*/  LDG.E R18, desc[UR36][R2.64] ;  /* 0x0000002402127981 */ /* 0x000562000c1e1900 */
[----:B------:R-:W-:Y:S05]  /*a530*/  BRA `(.L_x_36514) ;  /* 0x0000000c000c7947 */ /* 0x000fea0003800000 */
.L_x_36515:
[----:B------:R0:W5:Y:S01]  /*a540*/  LDG.E.S16 R18, desc[UR36][R2.64] ;  /* 0x0000002402127981 */ /* 0x000162000c1e1700 */
[----:B------:R-:W-:Y:S05]  /*a550*/  BRA `(.L_x_36514) ;  /* 0x0000000c00047947 */ /* 0x000fea0003800000 */
.L_x_36510:
        /* <DEDUP_REMOVED lines=9> */
.L_x_36518:
[----:B------:R-:W2:Y:S02]  /*a5f0*/  LDG.E.U16 R2, desc[UR36][R2.64] ;  /* 0x0000002402027981 */ /* 0x000ea4000c1e1500 */
[----:B--2---:R-:W-:-:S06]  /*a600*/  HADD2.F32 R18, -RZ, R2.H0_H0 ;  /* 0x20000002ff127230 */ /* 0x004fcc0000004100 */
[----:B------:R-:W0:Y:S01]  /*a610*/  F2I.FTZ.TRUNC.NTZ R18, R18 ;  /* 0x0000001200127305 */ /* 0x000e22000021f100 */
[----:B------:R-:W-:Y:S05]  /*a620*/  BRA `(.L_x_36514) ;  /* 0x0000000800d07947 */ /* 0x000fea0003800000 */
.L_x_36517:
        /* <DEDUP_REMOVED lines=9> */
.L_x_36520:
[----:B------:R-:W2:Y:S02]  /*a6c0*/  LDG.E.U16 R2, desc[UR36][R2.64] ;  /* 0x0000002402027981 */ /* 0x000ea4000c1e1500 */
[----:B--2---:R-:W-:-:S06]  /*a6d0*/  HADD2.F32 R18, -RZ, R2.H0_H0 ;  /* 0x20000002ff127230 */ /* 0x004fcc0000004100 */
[----:B------:R-:W0:Y:S01]  /*a6e0*/  F2I.FTZ.TRUNC.NTZ R18, R18 ;  /* 0x0000001200127305 */ /* 0x000e22000021f100 */
[----:B------:R-:W-:Y:S05]  /*a6f0*/  BRA `(.L_x_36514) ;  /* 0x00000008009c7947 */ /* 0x000fea0003800000 */
.L_x_36519:
[----:B------:R-:W2:Y:S02]  /*a700*/  LDG.E.64 R2, desc[UR36][R2.64] ;  /* 0x0000002402027981 */ /* 0x000ea4000c1e1b00 */
[----:B--2---:R0:W1:Y:S01]  /*a710*/  F2I.F64.TRUNC R18, R2 ;  /* 0x0000000200127311 */ /* 0x004062000030d100 */
[----:B------:R-:W-:Y:S05]  /*a720*/  BRA `(.L_x_36514) ;  /* 0x0000000800907947 */ /* 0x000fea0003800000 */
.L_x_36509:
        /* <DEDUP_REMOVED lines=12> */
.L_x_36523:
[----:B------:R-:W2:Y:S02]  /*a7f0*/  LDG.E.64 R2, desc[UR36][R2.64] ;  /* 0x0000002402027981 */ /* 0x000ea4000c1e1b00 */
[----:B--2---:R0:W1:Y:S01]  /*a800*/  F2I.F64.TRUNC R18, R2 ;  /* 0x0000000200127311 */ /* 0x004062000030d100 */
[----:B------:R-:W-:Y:S05]  /*a810*/  BRA `(.L_x_36514) ;  /* 0x0000000800547947 */ /* 0x000fea0003800000 */
.L_x_36522:
        /* <DEDUP_REMOVED lines=27> */
.L_x_36525:
        /* <DEDUP_REMOVED lines=14> */
.L_x_36524:
[----:B------:R-:W2:Y:S02]  /*aab0*/  LDG.E.U16 R18, desc[UR36][R2.64] ;  /* 0x0000002402127981 */ /* 0x000ea4000c1e1500 */
[----:B--2---:R-:W-:-:S06]  /*aac0*/  IMAD.U32 R18, R18, 0x10000, RZ ;  /* 0x0001000012127824 */ /* 0x004fcc00078e00ff */
[----:B------:R-:W0:Y:S01]  /*aad0*/  F2I.FTZ.TRUNC.NTZ R18, R18 ;  /* 0x0000001200127305 */ /* 0x000e22000021f100 */
[----:B------:R-:W-:Y:S05]  /*aae0*/  BRA `(.L_x_36514) ;  /* 0x0000000400a07947 */ /* 0x000fea0003800000 */
.L_x_36521:
        /* <DEDUP_REMOVED lines=10> */
.L_x_36528:
        /* <DEDUP_REMOVED lines=21> */
.L_x_36532:
[----:B------:R-:W-:Y:S05]  /*ace0*/  BSYNC B1 ;  /* 0x0000000000017941 */ /* 0x000fea0003800000 */
.L_x_36531:
[----:B------:R-:W-:Y:S01]  /*acf0*/  IMAD.SHL.U32 R2, R2, 0x100000, RZ ;  /* 0x0010000002027824 */ /* 0x000fe200078e00ff */
[----:B------:R-:W-:-:S04]  /*ad00*/  LEA R3, R0, 0x3b800000, 0x17 ;  /* 0x3b80000000037811 */ /* 0x000fc800078eb8ff */
[----:B------:R-:W-:-:S07]  /*ad10*/  LOP3.LUT R18, R3, R2, R18, 0xfe, !PT ;  /* 0x0000000203127212 */ /* 0x000fce00078efe12 */
.L_x_36530:
[----:B------:R-:W-:Y:S05]  /*ad20*/  BSYNC B0 ;  /* 0x0000000000007941 */ /* 0x000fea0003800000 */
.L_x_36529:
[----:B------:R-:W0:Y:S01]  /*ad30*/  F2I.FTZ.TRUNC.NTZ R18, R18 ;  /* 0x0000001200127305 */ /* 0x000e22000021f100 */
[----:B------:R-:W-:Y:S05]  /*ad40*/  BRA `(.L_x_36514) ;  /* 0x0000000400087947 */ /* 0x000fea0003800000 */
.L_x_36527:
        /* <DEDUP_REMOVED lines=21> */
.L_x_36536:
[----:B------:R-:W-:Y:S05]  /*aea0*/  BSYNC B1 ;  /* 0x0000000000017941 */ /* 0x000fea0003800000 */
.L_x_36535:
[----:B------:R-:W-:Y:S01]  /*aeb0*/  IMAD.SHL.U32 R2, R2, 0x200000, RZ ;  /* 0x0020000002027824 */ /* 0x000fe200078e00ff */
[----:B------:R-:W-:-:S04]  /*aec0*/  LEA R3, R0, 0x37800000, 0x17 ;  /* 0x3780000000037811 */ /* 0x000fc800078eb8ff */
[----:B------:R-:W-:-:S07]  /*aed0*/  LOP3.LUT R18, R3, R2, R18, 0xfe, !PT ;  /* 0x0000000203127212 */ /* 0x000fce00078efe12 */
.L_x_36534:
[----:B------:R-:W-:Y:S05]  /*aee0*/  BSYNC B0 ;  /* 0x0000000000007941 */ /* 0x000fea0003800000 */
.L_x_36533:
[----:B------:R-:W0:Y:S01]  /*aef0*/  F2I.FTZ.TRUNC.NTZ R18, R18 ;  /* 0x0000001200127305 */ /* 0x000e22000021f100 */
[----:B------:R-:W-:Y:S05]  /*af00*/  BRA `(.L_x_36514) ;  /* 0x0000000000987947 */ /* 0x000fea0003800000 */
.L_x_36526:
        /* <DEDUP_REMOVED lines=14> */
.L_x_36540:
[----:B------:R-:W-:Y:S05]  /*aff0*/  BSYNC B0 ;  /* 0x0000000000007941 */ /* 0x000fea0003800000 */
.L_x_36539:
[----:B------:R-:W0:Y:S01]  /*b000*/  F2I.FTZ.TRUNC.NTZ R18, R18 ;  /* 0x0000001200127305 */ /* 0x000e22000021f100 */
[----:B------:R-:W-:Y:S05]  /*b010*/  BRA `(.L_x_36514) ;  /* 0x0000000000547947 */ /* 0x000fea0003800000 */
.L_x_36513:
        /* <DEDUP_REMOVED lines=17> */
.L_x_36541:
[----:B------:R-:W-:Y:S05]  /*b130*/  BRA `(.L_x_36514) ;  /* 0x00000000000c7947 */ /* 0x000fea0003800000 */
.L_x_36538:
[----:B------:R0:W5:Y:S01]  /*b140*/  LDG.E R18, desc[UR36][R2.64] ;  /* 0x0000002402127981 */ /* 0x000162000c1e1900 */
[----:B------:R-:W-:Y:S05]  /*b150*/  BRA `(.L_x_36514) ;  /* 0x0000000000047947 */ /* 0x000fea0003800000 */
.L_x_36537:
[----:B------:R0:W5:Y:S02]  /*b160*/  LDG.E R18, desc[UR36][R2.64] ;  /* 0x0000002402127981 */ /* 0x000164000c1e1900 */
.L_x_36514:
[----:B01234-:R-:W0:Y:S01]  /*b170*/  LDC.U8 R3, c[0x0][0x428] ;  /* 0x00010a00ff037b82 */ /* 0x01fe220000000000 */
[----:B------:R-:W-:Y:S02]  /*b180*/  ULDC UR4, c[0x0][0x424] ;  /* 0x0001090000047ab9 */ /* 0x000fe40000000800 */
[----:B-----5:R-:W-:Y:S02]  /*b190*/  VIMNMX R2, R18, UR4, !PT ;  /* 0x0000000412027c48 */ /* 0x020fe4000ffe0100 */
        /* <DEDUP_REMOVED lines=13> */
.L_x_36545:
[----:B------:R-:W-:Y:S01]  /*b270*/  STG.E.U8 desc[UR36][R16.64], R2 ;  /* 0x0000000210007986 */ /* 0x000fe2000c101124 */
[----:B------:R-:W-:Y:S05]  /*b280*/  EXIT ;  /* 0x000000000000794d */ /* 0x000fea0003800000 */
.L_x_36544:
        /* <DEDUP_REMOVED lines=9> */
.L_x_36548:
[----:B------:R-:W-:Y:S01]  /*b320*/  STG.E desc[UR36][R16.64], R2 ;  /* 0x0000000210007986 */ /* 0x000fe2000c101924 */
[----:B------:R-:W-:Y:S05]  /*b330*/  EXIT ;  /* 0x000000000000794d */ /* 0x000fea0003800000 */
.L_x_36547:
[----:B------:R-:W-:Y:S01]  /*b340*/  STG.E.U16 desc[UR36][R16.64], R2 ;  /* 0x0000000210007986 */ /* 0x000fe2000c101524 */
[----:B------:R-:W-:Y:S05]  /*b350*/  EXIT ;  /* 0x000000000000794d */ /* 0x000fea0003800000 */
.L_x_36543:
        /* <DEDUP_REMOVED lines=9> */
.L_x_36550:
[----:B------:R-:W-:-:S04]  /*b3f0*/  I2FP.F32.S32 R0, R2 ;  /* 0x0000000200007245 */ /* 0x000fc80000201400 */
[----:B------:R-:W-:-:S05]  /*b400*/  F2FP.F16.F32.PACK_AB R0, RZ, R0 ;  /* 0x00000000ff00723e */ /* 0x000fca00000000ff */
[----:B------:R-:W-:Y:S01]  /*b410*/  STG.E.U16 desc[UR36][R16.64], R0 ;  /* 0x0000000010007986 */ /* 0x000fe2000c101524 */
[----:B------:R-:W-:Y:S05]  /*b420*/  EXIT ;  /* 0x000000000000794d */ /* 0x000fea0003800000 */
.L_x_36549:
        /* <DEDUP_REMOVED lines=10> */
.L_x_36552:
[----:B------:R-:W-:-:S04]  /*b4d0*/  I2FP.F32.S32 R2, R2 ;  /* 0x0000000200027245 */ /* 0x000fc80000201400 */
[----:B------:R-:W-:-:S04]  /*b4e0*/  F2FP.F16.F32.PACK_AB R3, RZ, R2 ;  /* 0x00000002ff03723e */ /* 0x000fc800000000ff */
[----:B------:R-:W-:-:S05]  /*b4f0*/  PRMT R3, R3, 0x5410, RZ ;  /* 0x0000541003037816 */ /* 0x000fca00000000ff */
[----:B------:R-:W-:Y:S01]  /*b500*/  STG.E desc[UR36][R16.64], R3 ;  /* 0x0000000310007986 */ /* 0x000fe2000c101924 */
[----:B------:R-:W-:Y:S05]  /*b510*/  EXIT ;  /* 0x000000000000794d */ /* 0x000fea0003800000 */
.L_x_36551:
[----:B------:R-:W0:Y:S02]  /*b520*/  I2F.F64 R2, R2 ;  /* 0x0000000200027312 */ /* 0x000e240000201c00 */
[----:B0-----:R-:W-:Y:S01]  /*b530*/  STG.E.64 desc[UR36][R16.64], R2 ;  /* 0x0000000210007986 */ /* 0x001fe2000c101b24 */
[----:B------:R-:W-:Y:S05]  /*b540*/  EXIT ;  /* 0x000000000000794d */ /* 0x000fea0003800000 */
.L_x_36542:
        /* <DEDUP_REMOVED lines=12> */
.L_x_36555:
[----:B------:R-:W0:Y:S01]  /*b610*/  I2F.F64 R4, R2 ;  /* 0x0000000200047312 */ /* 0x000e220000201c00 */
[----:B------:R-:W-:-:S05]  /*b620*/  CS2R R6, SRZ ;  /* 0x0000000000067805 */ /* 0x000fca000001ff00 */
[----:B0-----:R-:W-:Y:S01]  /*b630*/  STG.E.128 desc[UR36][R16.64], R4 ;  /* 0x0000000410007986 */ /* 0x001fe2000c101d24 */
[----:B------:R-:W-:Y:S05]  /*b640*/  EXIT ;  /* 0x000000000000794d */ /* 0x000fea0003800000 */
.L_x_36554:
        /* <DEDUP_REMOVED lines=21> */
.L_x_36559:
[----:B------:R-:W-:Y:S05]  /*b7a0*/  BSYNC B0 ;  /* 0x0000000000007941 */ /* 0x000fea0003800000 */
.L_x_36558:
[----:B------:R-:W-:-:S05]  /*b7b0*/  LOP3.LUT R3, R0, R3, RZ, 0xfc, !PT ;  /* 0x0000000300037212 */ /* 0x000fca00078efcff */
[----:B------:R-:W-:Y:S01]  /*b7c0*/  STG.E.U8 desc[UR36][R16.64], R3 ;  /* 0x0000000310007986 */ /* 0x000fe2000c101124 */
[----:B------:R-:W-:Y:S05]  /*b7d0*/  EXIT ;  /* 0x000000000000794d */ /* 0x000fea0003800000 */
.L_x_36557:
        /* <DEDUP_REMOVED lines=13> */
.L_x_36561:
[----:B------:R-:W-:Y:S01]  /*b8b0*/  IMAD.MOV.U32 R0, RZ, RZ, 0x7f ;  /* 0x0000007fff007424 */ /* 0x000fe200078e00ff */
[----:B------:R-:W-:-:S04]  /*b8c0*/  ISETP.GT.U32.AND P0, PT, R2, 0x7f800000, PT ;  /* 0x7f8000000200780c */ /* 0x000fc80003f04070 */
[----:B------:R-:W-:-:S09]  /*b8d0*/  SEL R0, R0, 0x7c, P0 ;  /* 0x0000007c00007807 */ /* 0x000fd20000000000 */
.L_x_36562:
[----:B------:R-:W-:Y:S05]  /*b8e0*/  BSYNC B0 ;  /* 0x0000000000007941 */ /* 0x000fea0003800000 */
.L_x_36560:
[----:B------:R-:W-:-:S04]  /*b8f0*/  LOP3.LUT R2, R3, 0x80000000, RZ, 0xc0, !PT ;  /* 0x8000000003027812 */ /* 0x000fc800078ec0ff */
[----:B------:R-:W-:-:S04]  /*b900*/  SHF.R.U32.HI R3, RZ, 0x18, R2 ;  /* 0x00000018ff037819 */ /* 0x000fc80000011602 */
[----:B------:R-:W-:-:S05]  /*b910*/  LOP3.LUT R3, R0, R3, RZ, 0xfc, !PT ;  /* 0x0000000300037212 */ /* 0x000fca00078efcff */
[----:B------:R-:W-:Y:S01]  /*b920*/  STG.E.U8 desc[UR36][R16.64], R3 ;  /* 0x0000000310007986 */ /* 0x000fe2000c101124 */
[----:B------:R-:W-:Y:S05]  /*b930*/  EXIT ;  /* 0x000000000000794d */ /* 0x000fea0003800000 */
.L_x_36556:
[----:B------:R-:W-:-:S04]  /*b940*/  I2FP.F32.S32 R0, R2 ;  /* 0x0000000200007245 */ /* 0x000fc80000201400 */
[----:B------:R-:W-:-:S05]  /*b950*/  F2FP.BF16.F32.PACK_AB R0, RZ, R0 ;  /* 0x00000000ff00723e */ /* 0x000fca00000010ff */
[----:B------:R-:W-:Y:S01]  /*b960*/  STG.E.U16 desc[UR36][R16.64], R0 ;  /* 0x0000000010007986 */ /* 0x000fe2000c101524 */
[----:B------:R-:W-:Y:S05]  /*b970*/  EXIT ;  /* 0x000000000000794d */ /* 0x000fea0003800000 */
.L_x_36553:
        /* <DEDUP_REMOVED lines=10> */
.L_x_36565:
        /* <DEDUP_REMOVED lines=17> */
.L_x_36568:
[----:B------:R-:W-:-:S04]  /*bb30*/  LOP3.LUT R2, R3, 0x80000000, RZ, 0xc0, !PT ;  /* 0x8000000003027812 */ /* 0x000fc800078ec0ff */
[----:B------:R-:W-:-:S04]  /*bb40*/  SHF.R.U32.HI R3, RZ, 0x18, R2 ;  /* 0x00000018ff037819 */ /* 0x000fc80000011602 */
[----:B------:R-:W-:-:S04]  /*bb50*/  LOP3.LUT R0, R0, R3, RZ, 0xfc, !PT ;  /* 0x0000000300007212 */ /* 0x000fc800078efcff */
[----:B------:R-:W-:-:S07]  /*bb60*/  PRMT R8, R0, 0x7610, R8 ;  /* 0x0000761000087816 */ /* 0x000fce0000000008 */
.L_x_36567:
[----:B------:R-:W-:Y:S05]  /*bb70*/  BSYNC B0 ;  /* 0x0000000000007941 */ /* 0x000fea0003800000 */
.L_x_36566:
[----:B------:R-:W-:Y:S01]  /*bb80*/  STG.E.U8 desc[UR36][R16.64], R8 ;  /* 0x0000000810007986 */ /* 0x000fe2000c101124 */
[----:B------:R-:W-:Y:S05]  /*bb90*/  EXIT ;  /* 0x000000000000794d */ /* 0x000fea0003800000 */
.L_x_36564:
        /* <DEDUP_REMOVED lines=17> */
.L_x_36571:
[----:B------:R-:W-:-:S04]  /*bcb0*/  LOP3.LUT R2, R3, 0x80000000, RZ, 0xc0, !PT ;  /* 0x8000000003027812 */ /* 0x000fc800078ec0ff */
[----:B------:R-:W-:-:S04]  /*bcc0*/  SHF.R.U32.HI R3, RZ, 0x18, R2 ;  /* 0x00000018ff037819 */ /* 0x000fc80000011602 */
[----:B------:R-:W-:-:S04]  /*bcd0*/  LOP3.LUT R0, R0, R3, RZ, 0xfc, !PT ;  /* 0x0000000300007212 */ /* 0x000fc800078efcff */
[----:B------:R-:W-:-:S07]  /*bce0*/  PRMT R8, R0, 0x7610, R8 ;  /* 0x0000761000087816 */ /* 0x000fce0000000008 */
.L_x_36570:
[----:B------:R-:W-:Y:S05]  /*bcf0*/  BSYNC B0 ;  /* 0x0000000000007941 */ /* 0x000fea0003800000 */
.L_x_36569:
[----:B------:R-:W-:Y:S01]  /*bd00*/  STG.E.U8 desc[UR36][R16.64], R8 ;  /* 0x0000000810007986 */ /* 0x000fe2000c101124 */
[----:B------:R-:W-:Y:S05]  /*bd10*/  EXIT ;  /* 0x000000000000794d */ /* 0x000fea0003800000 */
.L_x_36563:
        /* <DEDUP_REMOVED lines=22> */
.L_x_36546:
        /* <DEDUP_REMOVED lines=16> */
.L_x_36574:
[----:B------:R-:W-:Y:S05]  /*bf80*/  EXIT ;  /* 0x000000000000794d */ /* 0x000fea0003800000 */
.L_x_36573:
[----:B------:R-:W-:-:S05]  /*bf90*/  SHF.R.S32.HI R3, RZ, 0x1f, R2 ;  /* 0x0000001fff037819 */ /* 0x000fca0000011402 */
[----:B------:R-:W-:Y:S01]  /*bfa0*/  STG.E.64 desc[UR36][R16.64], R2 ;  /* 0x0000000210007986 */ /* 0x000fe2000c101b24 */
[----:B------:R-:W-:Y:S05]  /*bfb0*/  EXIT ;  /* 0x000000000000794d */ /* 0x000fea0003800000 */
.L_x_36572:
[----:B------:R-:W-:Y:S01]  /*bfc0*/  STG.E desc[UR36][R16.64], R2 ;  /* 0x0000000210007986 */ /* 0x000fe2000c101924 */
[----:B------:R-:W-:Y:S05]  /*bfd0*/  EXIT ;  /* 0x000000000000794d */ /* 0x000fea0003800000 */
.L_x_36575:
        /* <DEDUP_REMOVED lines=10> */
.L_x_42439:


//--------------------- .text._ZN2at6native27unrolled_elementwise_kernelINS0_13AUnaryFunctorIiiiZZZNS0_19maximum_kernel_cudaERNS_18TensorIteratorBaseEENKUlvE_clEvENKUlvE1_clEvEUliiE_EESt5arrayIPcLm2EELi4E23TrivialOffsetCalculatorILi1EjESD_NS0_6memory12LoadWithCastILi1EEENSE_13StoreWithCastILi1EEEEEviT_T0_T2_T3_T4_T5_ --------------------------
	.section	.text._ZN2at6native27unrolled_elementwise_kernelINS0_13AUnaryFunctorIiiiZZZNS0_19maximum_kernel_cudaERNS_18TensorIteratorBaseEENKUlvE_clEvENKUlvE1_clEvEUliiE_EESt5arrayIPcLm2EELi4E23TrivialOffsetCalculatorILi1EjESD_NS0_6memory12LoadWithCastILi1EEENSE_13StoreWithCastILi1EEEEEviT_T0_T2_T3_T4_T5_,"ax",@progbits
	.align	128
        .global         _ZN2at6native27unrolled_elementwise_kernelINS0_13AUnaryFunctorIiiiZZZNS0_19maximum_kernel_cudaERNS_18TensorIteratorBaseEENKUlvE_clEvENKUlvE1_clEvEUliiE_EESt5arrayIPcLm2EELi4E23TrivialOffsetCalculatorILi1EjESD_NS0_6memory12LoadWithCastILi1EEENSE_13StoreWithCastILi1EEEEEviT_T0_T2_T3_T4_T5_
        .type           _ZN2at6native27unrolled_elementwise_kernelINS0_13AUnaryFunctorIiiiZZZNS0_19maximum_kernel_cudaERNS_18TensorIteratorBaseEENKUlvE_clEvENKUlvE1_clEvEUliiE_EESt5arrayIPcLm2EELi4E23TrivialOffsetCalculatorILi1EjESD_NS0_6memory12LoadWithCastILi1EEENSE_13StoreWithCastILi1EEEEEviT_T0_T2_T3_T4_T5_,@function
        .size           _ZN2at6native27unrolled_elementwise_kernelINS0_13AUnaryFunctorIiiiZZZNS0_19maximum_kernel_cudaERNS_18TensorIteratorBaseEENKUlvE_clEvENKUlvE1_clEvEUliiE_EESt5arrayIPcLm2EELi4E23TrivialOffsetCalculatorILi1EjESD_NS0_6memory12LoadWithCastILi1EEENSE_13StoreWithCastILi1EEEEEviT_T0_T2_T3_T4_T5_,(.L_x_42440 - _ZN2at6native27unrolled_elementwise_kernelINS0_13AUnaryFunctorIiiiZZZNS0_19maximum_kernel_cudaERNS_18TensorIteratorBaseEENKUlvE_clEvENKUlvE1_clEvEUliiE_EESt5arrayIPcLm2EELi4E23TrivialOffsetCalculatorILi1EjESD_NS0_6memory12LoadWithCastILi1EEENSE_13StoreWithCastILi1EEEEEviT_T0_T2_T3_T4_T5_)
        .other          _ZN2at6native27unrolled_elementwise_kernelINS0_13AUnaryFunctorIiiiZZZNS0_19maximum_kernel_cudaERNS_18TensorIteratorBaseEENKUlvE_clEvENKUlvE1_clEvEUliiE_EESt5arrayIPcLm2EELi4E23TrivialOffsetCalculatorILi1EjESD_NS0_6memory12LoadWithCastILi1EEENSE_13StoreWithCastILi1EEEEEviT_T0_T2_T3_T4_T5_,@"STO_CUDA_ENTRY STV_DEFAULT"
_ZN2at6native27unrolled_elementwise_kernelINS0_13AUnaryFunctorIiiiZZZNS0_19maximum_kernel_cudaERNS_18TensorIteratorBaseEENKUlvE_clEvENKUlvE1_clEvEUliiE_EESt5arrayIPcLm2EELi4E23TrivialOffsetCalculatorILi1EjESD_NS0_6memory12LoadWithCastILi1EEENSE_13StoreWithCastILi1EEEEEviT_T0_T2_T3_T4_T5_:
.text._ZN2at6native27unrolled_elementwise_kernelINS0_13AUnaryFunctorIiiiZZZNS0_19maximum_kernel_cudaERNS_18TensorIteratorBaseEENKUlvE_clEvENKUlvE1_clEvEUliiE_EESt5arrayIPcLm2EELi4E23TrivialOffsetCalculatorILi1EjESD_NS0_6memory12LoadWithCastILi1EEENSE_13StoreWithCastILi1EEEEEviT_T0_T2_T3_T4_T5_:
        /* <DEDUP_REMOVED lines=31> */
.L_x_36581:
[----:B------:R3:W5:Y:S01]  /*01f0*/  LDG.E.U8 R24, desc[UR36][R2.64] ;  /* 0x0000002402187981 */ /* 0x000762000c1e1100 */
[----:B------:R-:W-:Y:S05]  /*0200*/  BRA `(.L_x_36583) ;  /* 0x0000000c00387947 */ /* 0x000fea0003800000 */
.L_x_36580:
        /* <DEDUP_REMOVED lines=8> */
.L_x_36585:
[----:B------:R1:W5:Y:S01]  /*0290*/  LDG.E R24, desc[UR36][R2.64] ;  /* 0x0000002402187981 */ /* 0x000362000c1e1900 */
[----:B------:R-:W-:Y:S05]  /*02a0*/  BRA `(.L_x_36583) ;  /* 0x0000000c00107947 */ /* 0x000fea0003800000 */
.L_x_36584:
[----:B------:R2:W5:Y:S01]  /*02b0*/  LDG.E.S16 R24, desc[UR36][R2.64] ;  /* 0x0000002402187981 */ /* 0x000562000c1e1700 */
[----:B------:R-:W-:Y:S05]  /*02c0*/  BRA `(.L_x_36583) ;  /* 0x0000000c00087947 */ /* 0x000fea0003800000 */
.L_x_36579:
        /* <DEDUP_REMOVED lines=9> */
.L_x_36587:
[----:B------:R-:W2:Y:S02]  /*0360*/  LDG.E.U16 R2, desc[UR36][R2.64] ;  /* 0x0000002402027981 */ /* 0x000ea4000c1e1500 */
[----:B--2---:R-:W-:-:S06]  /*0370*/  HADD2.F32 R24, -RZ, R2.H0_H0 ;  /* 0x20000002ff187230 */ /* 0x004fcc0000004100 */
[----:B------:R-:W0:Y:S01]  /*0380*/  F2I.FTZ.TRUNC.NTZ R24, R24 ;  /* 0x0000001800187305 */ /* 0x000e22000021f100 */
[----:B------:R-:W-:Y:S05]  /*0390*/  BRA `(.L_x_36583) ;  /* 0x0000000800d47947 */ /* 0x000fea0003800000 */
.L_x_36586:
        /* <DEDUP_REMOVED lines=9> */
.L_x_36589:
[----:B------:R-:W2:Y:S02]  /*0430*/  LDG.E.U16 R2, desc[UR36][R2.64] ;  /* 0x0000002402027981 */ /* 0x000ea4000c1e1500 */
[----:B--2---:R-:W-:-:S06]  /*0440*/  HADD2.F32 R24, -RZ, R2.H0_H0 ;  /* 0x20000002ff187230 */ /* 0x004fcc0000004100 */
[----:B------:R-:W0:Y:S01]  /*0450*/  F2I.FTZ.TRUNC.NTZ R24, R24 ;  /* 0x0000001800187305 */ /* 0x000e22000021f100 */
[----:B------:R-:W-:Y:S05]  /*0460*/  BRA `(.L_x_36583) ;  /* 0x0000000800a07947 */ /* 0x000fea0003800000 */
.L_x_36588:
[----:B------:R-:W2:Y:S02]  /*0470*/  LDG.E.64 R24, desc[UR36][R2.64] ;  /* 0x0000002402187981 */ /* 0x000ea4000c1e1b00 */
[----:B--2---:R0:W1:Y:S01]  /*0480*/  F2I.F64.TRUNC R24, R24 ;  /* 0x0000001800187311 */ /* 0x004062000030d100 */
[----:B------:R-:W-:Y:S05]  /*0490*/  BRA `(.L_x_36583) ;  /* 0x0000000800947947 */ /* 0x000fea0003800000 */
.L_x_36578:
        /* <DEDUP_REMOVED lines=12> */
.L_x_36592:
[----:B------:R-:W2:Y:S02]  /*0560*/  LDG.E.64 R2, desc[UR36][R2.64] ;  /* 0x0000002402027981 */ /* 0x000ea4000c1e1b00 */
[----:B--2---:R0:W1:Y:S01]  /*0570*/  F2I.F64.TRUNC R24, R2 ;  /* 0x0000000200187311 */ /* 0x004062000030d100 */
[----:B------:R-:W-:Y:S05]  /*0580*/  BRA `(.L_x_36583) ;  /* 0x0000000800587947 */ /* 0x000fea0003800000 */
.L_x_36591:
        /* <DEDUP_REMOVED lines=27> */
.L_x_36594:
        /* <DEDUP_REMOVED lines=15> */
.L_x_36593:
[----:B------:R-:W2:Y:S02]  /*0830*/  LDG.E.U16 R24, desc[UR36][R2.64] ;  /* 0x0000002402187981 */ /* 0x000ea4000c1e1500 */
[----:B--2---:R-:W-:-:S06]  /*0840*/  IMAD.U32 R24, R24, 0x10000, RZ ;  /* 0x0001000018187824 */ /* 0x004fcc00078e00ff */
[----:B------:R-:W0:Y:S01]  /*0850*/  F2I.FTZ.TRUNC.NTZ R24, R24 ;  /* 0x0000001800187305 */ /* 0x000e22000021f100 */
[----:B------:R-:W-:Y:S05]  /*0860*/  BRA `(.L_x_36583) ;  /* 0x0000000400a07947 */ /* 0x000fea0003800000 */
.L_x_36590:
        /* <DEDUP_REMOVED lines=10> */
.L_x_36597:
        /* <DEDUP_REMOVED lines=21> */
.L_x_36601:
[----:B------:R-:W-:Y:S05]  /*0a60*/  BSYNC B1 ;  /* 0x0000000000017941 */ /* 0x000fea0003800000 */
.L_x_36600:
[----:B------:R-:W-:Y:S01]  /*0a70*/  IMAD.SHL.U32 R2, R2, 0x100000, RZ ;  /* 0x0010000002027824 */ /* 0x000fe200078e00ff */
[----:B------:R-:W-:-:S04]  /*0a80*/  LEA R3, R0, 0x3b800000, 0x17 ;  /* 0x3b80000000037811 */ /* 0x000fc800078eb8ff */
[----:B------:R-:W-:-:S07]  /*0a90*/  LOP3.LUT R24, R3, R2, R24, 0xfe, !PT ;  /* 0x0000000203187212 */ /* 0x000fce00078efe18 */
.L_x_36599:
[----:B------:R-:W-:Y:S05]  /*0aa0*/  BSYNC B0 ;  /* 0x0000000000007941 */ /* 0x000fea0003800000 */
.L_x_36598:
[----:B------:R-:W0:Y:S01]  /*0ab0*/  F2I.FTZ.TRUNC.NTZ R24, R24 ;  /* 0x0000001800187305 */ /* 0x000e22000021f100 */
[----:B------:R-:W-:Y:S05]  /*0ac0*/  BRA `(.L_x_36583) ;  /* 0x0000000400087947 */ /* 0x000fea0003800000 */
.L_x_36596:
        /* <DEDUP_REMOVED lines=21> */
.L_x_36605:
[----:B------:R-:W-:Y:S05]  /*0c20*/  BSYNC B1 ;  /* 0x0000000000017941 */ /* 0x000fea0003800000 */
.L_x_36604:
[----:B------:R-:W-:Y:S01]  /*0c30*/  IMAD.SHL.U32 R2, R2, 0x200000, RZ ;  /* 0x0020000002027824 */ /* 0x000fe200078e00ff */
[----:B------:R-:W-:-:S04]  /*0c40*/  LEA R3, R0, 0x37800000, 0x17 ;  /* 0x3780000000037811 */ /* 0x000fc800078eb8ff */
[----:B------:R-:W-:-:S07]  /*0c50*/  LOP3.LUT R24, R3, R2, R24, 0xfe, !PT ;  /* 0x0000000203187212 */ /* 0x000fce00078efe18 */
.L_x_36603:
[----:B------:R-:W-:Y:S05]  /*0c60*/  BSYNC B0 ;  /* 0x0000000000007941 */ /* 0x000fea0003800000 */
.L_x_36602:
[----:B------:R-:W0:Y:S01]  /*0c70*/  F2I.FTZ.TRUNC.NTZ R24, R24 ;  /* 0x0000001800187305 */ /* 0x000e22000021f100 */
[----:B------:R-:W-:Y:S05]  /*0c80*/  BRA `(.L_x_36583) ;  /* 0x0000000000987947 */ /* 0x000fea0003800000 */
.L_x_36595:
        /* <DEDUP_REMOVED lines=14> */
.L_x_36609:
[----:B------:R-:W-:Y:S05]  /*0d70*/  BSYNC B0 ;  /* 0x0000000000007941 */ /* 0x000fea0003800000 */
.L_x_36608:
[----:B------:R-:W0:Y:S01]  /*0d80*/  F2I.FTZ.TRUNC.NTZ R24, R24 ;  /* 0x0000001800187305 */ /* 0x000e22000021f100 */
[----:B------:R-:W-:Y:S05]  /*0d90*/  BRA `(.L_x_36583) ;  /* 0x0000000000547947 */ /* 0x000fea0003800000 */
.L_x_36582:
        /* <DEDUP_REMOVED lines=17> */
.L_x_36610:
[----:B------:R-:W-:Y:S05]  /*0eb0*/  BRA `(.L_x_36583) ;  /* 0x00000000000c7947 */ /* 0x000fea0003800000 */
.L_x_36607:
[----:B------:R0:W5:Y:S01]  /*0ec0*/  LDG.E R24, desc[UR36][R2.64] ;  /* 0x0000002402187981 */ /* 0x000162000c1e1900 */
[----:B------:R-:W-:Y:S05]  /*0ed0*/  BRA `(.L_x_36583) ;  /* 0x0000000000047947 */ /* 0x000fea0003800000 */
.L_x_36606:
[----:B------:R0:W5:Y:S02]  /*0ee0*/  LDG.E R24, desc[UR36][R2.64] ;  /* 0x0000002402187981 */ /* 0x000164000c1e1900 */
.L_x_36583:
[----:B------:R-:W2:Y:S02]  /*0ef0*/  S2R R26, SR_TID.X ;  /* 0x00000000001a7919 */ /* 0x000ea40000002100 */
[----:B--2---:R-:W-:-:S07]  /*0f00*/  VIADD R26, R26, 0x80 ;  /* 0x000000801a1a7836 */ /* 0x004fce0000000000 */
.L_x_36577:
[----:B------:R-:W-:Y:S05]  /*0f10*/  BSYNC B6 ;  /* 0x0000000000067941 */ /* 0x000fea0003800000 */
.L_x_36576:
        /* <DEDUP_REMOVED lines=23> */
.L_x_36616:
[----:B------:R0:W5:Y:S01]  /*1090*/  LDG.E.U8 R22, desc[UR36][R2.64] ;  /* 0x0000002402167981 */ /* 0x000162000c1e1100 */
[----:B------:R-:W-:Y:S05]  /*10a0*/  BRA `(.L_x_36618) ;  /* 0x0000000c00347947 */ /* 0x000fea0003800000 */
.L_x_36615:
        /* <DEDUP_REMOVED lines=8> */
.L_x_36620:
[----:B------:R0:W5:Y:S01]  /*1130*/  LDG.E R22, desc[UR36][R2.64] ;  /* 0x0000002402167981 */ /* 0x000162000c1e1900 */
[----:B------:R-:W-:Y:S05]  /*1140*/  BRA `(.L_x_36618) ;  /* 0x0000000c000c7947 */ /* 0x000fea0003800000 */
.L_x_36619:
[----:B------:R0:W5:Y:S01]  /*1150*/  LDG.E.S16 R22, desc[UR36][R2.64] ;  /* 0x0000002402167981 */ /* 0x000162000c1e1700 */
[----:B------:R-:W-:Y:S05]  /*1160*/  BRA `(.L_x_36618) ;  /* 0x0000000c00047947 */ /* 0x000fea0003800000 */
.L_x_36614:
        /* <DEDUP_REMOVED lines=9> */
.L_x_36622:
[----:B------:R-:W2:Y:S02]  /*1200*/  LDG.E.U16 R2, desc[UR36][R2.64] ;  /* 0x0000002402027981 */ /* 0x000ea4000c1e1500 */
[----:B--2---:R-:W-:-:S06]  /*1210*/  HADD2.F32 R22, -RZ, R2.H0_H0 ;  /* 0x20000002ff167230 */ /* 0x004fcc0000004100 */
[----:B------:R-:W0:Y:S01]  /*1220*/  F2I.FTZ.TRUNC.NTZ R22, R22 ;  /* 0x0000001600167305 */ /* 0x000e22000021f100 */
[----:B------:R-:W-:Y:S05]  /*1230*/  BRA `(.L_x_36618) ;  /* 0x0000000800d07947 */ /* 0x000fea0003800000 */
.L_x_36621:
        /* <DEDUP_REMOVED lines=9> */
.L_x_36624:
[----:B------:R-:W2:Y:S02]  /*12d0*/  LDG.E.U16 R2, desc[UR36][R2.64] ;  /* 0x0000002402027981 */ /* 0x000ea4000c1e1500 */
[----:B--2---:R-:W-:-:S06]  /*12e0*/  HADD2.F32 R22, -RZ, R2.H0_H0 ;  /* 0x20000002ff167230 */ /* 0x004fcc0000004100 */
[----:B------:R-:W0:Y:S01]  /*12f0*/  F2I.FTZ.TRUNC.NTZ R22, R22 ;  /* 0x0000001600167305 */ /* 0x000e22000021f100 */
[----:B------:R-:W-:Y:S05]  /*1300*/  BRA `(.L_x_36618) ;  /* 0x00000008009c7947 */ /* 0x000fea0003800000 */
.L_x_36623:
[----:B------:R-:W2:Y:S02]  /*1310*/  LDG.E.64 R2, desc[UR36][R2.64] ;  /* 0x0000002402027981 */ /* 0x000ea4000c1e1b00 */
[----:B--2---:R0:W1:Y:S01]  /*1320*/  F2I.F64.TRUNC R22, R2 ;  /* 0x0000000200167311 */ /* 0x004062000030d100 */
[----:B------:R-:W-:Y:S05]  /*1330*/  BRA `(.L_x_36618) ;  /* 0x0000000800907947 */ /* 0x000fea0003800000 */
.L_x_36613:
        /* <DEDUP_REMOVED lines=12> */
.L_x_36627:
[----:B------:R-:W2:Y:S02]  /*1400*/  LDG.E.64 R2, desc[UR36][R2.64] ;  /* 0x0000002402027981 */ /* 0x000ea4000c1e1b00 */
[----:B--2---:R0:W1:Y:S01]  /*1410*/  F2I.F64.TRUNC R22, R2 ;  /* 0x0000000200167311 */ /* 0x004062000030d100 */
[----:B------:R-:W-:Y:S05]  /*1420*/  BRA `(.L_x_36618) ;  /* 0x0000000800547947 */ /* 0x000fea0003800000 */
.L_x_36626:
        /* <DEDUP_REMOVED lines=27> */
.L_x_36629:
        /* <DEDUP_REMOVED lines=14> */
.L_x_36628:
[----:B------:R-:W2:Y:S02]  /*16c0*/  LDG.E.U16 R22, desc[UR36][R2.64] ;  /* 0x0000002402167981 */ /* 0x000ea4000c1e1500 */
[----:B--2---:R-:W-:-:S06]  /*16d0*/  IMAD.U32 R22, R22, 0x10000, RZ ;  /* 0x0001000016167824 */ /* 0x004fcc00078e00ff */
[----:B------:R-:W4:Y:S01]  /*16e0*/  F2I.FTZ.TRUNC.NTZ R22, R22 ;  /* 0x0000001600167305 */ /* 0x000f22000021f100 */
[----:B------:R-:W-:Y:S05]  /*16f0*/  BRA `(.L_x_36618) ;  /* 0x0000000400a07947 */ /* 0x000fea0003800000 */
.L_x_36625:
        /* <DEDUP_REMOVED lines=10> */
.L_x_36632:
        /* <DEDUP_REMOVED lines=21> */
.L_x_36636:
[----:B------:R-:W-:Y:S05]  /*18f0*/  BSYNC B1 ;  /* 0x0000000000017941 */ /* 0x000fea0003800000 */
.L_x_36635:
[----:B------:R-:W-:Y:S01]  /*1900*/  IMAD.SHL.U32 R2, R2, 0x100000, RZ ;  /* 0x0010000002027824 */ /* 0x000fe200078e00ff */
[----:B------:R-:W-:-:S04]  /*1910*/  LEA R3, R0, 0x3b800000, 0x17 ;  /* 0x3b80000000037811 */ /* 0x000fc800078eb8ff */
[----:B------:R-:W-:-:S07]  /*1920*/  LOP3.LUT R22, R3, R2, R22, 0xfe, !PT ;  /* 0x0000000203167212 */ /* 0x000fce00078efe16 */
.L_x_36634:
[----:B------:R-:W-:Y:S05]  /*1930*/  BSYNC B0 ;  /* 0x0000000000007941 */ /* 0x000fea0003800000 */
.L_x_36633:
[----:B------:R-:W0:Y:S01]  /*1940*/  F2I.FTZ.TRUNC.NTZ R22, R22 ;  /* 0x0000001600167305 */ /* 0x000e22000021f100 */
[----:B------:R-:W-:Y:S05]  /*1950*/  BRA `(.L_x_36618) ;  /* 0x0000000400087947 */ /* 0x000fea0003800000 */
.L_x_36631:
        /* <DEDUP_REMOVED lines=21> */
.L_x_36640:
[----:B------:R-:W-:Y:S05]  /*1ab0*/  BSYNC B1 ;  /* 0x0000000000017941 */ /* 0x000fea0003800000 */
.L_x_36639:
[----:B------:R-:W-:Y:S01]  /*1ac0*/  IMAD.SHL.U32 R2, R2, 0x200000, RZ ;  /* 0x0020000002027824 */ /* 0x000fe200078e00ff */
[----:B------:R-:W-:-:S04]  /*1ad0*/  LEA R3, R0, 0x37800000, 0x17 ;  /* 0x3780000000037811 */ /* 0x000fc800078eb8ff */
[----:B------:R-:W-:-:S07]  /*1ae0*/  LOP3.LUT R22, R3, R2, R22, 0xfe, !PT ;  /* 0x0000000203167212 */ /* 0x000fce00078efe16 */
.L_x_36638:
[----:B------:R-:W-:Y:S05]  /*1af0*/  BSYNC B0 ;  /* 0x0000000000007941 */ /* 0x000fea0003800000 */
.L_x_36637:
[----:B------:R-:W0:Y:S01]  /*1b00*/  F2I.FTZ.TRUNC.NTZ R22, R22 ;  /* 0x0000001600167305 */ /* 0x000e22000021f100 */
[----:B------:R-:W-:Y:S05]  /*1b10*/  BRA `(.L_x_36618) ;  /* 0x0000000000987947 */ /* 0x000fea0003800000 */
.L_x_36630:
        /* <DEDUP_REMOVED lines=14> */
.L_x_36644:
[----:B------:R-:W-:Y:S05]  /*1c00*/  BSYNC B0 ;  /* 0x0000000000007941 */ /* 0x000fea0003800000 */
.L_x_36643:
[----:B------:R-:W0:Y:S01]  /*1c10*/  F2I.FTZ.TRUNC.NTZ R22, R22 ;  /* 0x0000001600167305 */ /* 0x000e22000021f100 */
[----:B------:R-:W-:Y:S05]  /*1c20*/  BRA `(.L_x_36618) ;  /* 0x0000000000547947 */ /* 0x000fea0003800000 */
.L_x_36617:
        /* <DEDUP_REMOVED lines=17> */
.L_x_36645:
[----:B------:R-:W-:Y:S05]  /*1d40*/  BRA `(.L_x_36618) ;  /* 0x00000000000c7947 */ /* 0x000fea0003800000 */
.L_x_36642:
[----:B------:R0:W5:Y:S01]  /*1d50*/  LDG.E R22, desc[UR36][R2.64] ;  /* 0x0000002402167981 */ /* 0x000162000c1e1900 */
[----:B------:R-:W-:Y:S05]  /*1d60*/  BRA `(.L_x_36618) ;  /* 0x0000000000047947 */ /* 0x000fea0003800000 */
.L_x_36641:
[----:B------:R0:W5:Y:S02]  /*1d70*/  LDG.E R22, desc[UR36][R2.64] ;  /* 0x0000002402167981 */ /* 0x000164000c1e1900 */
.L_x_36618:
[----:B------:R-:W-:-:S07]  /*1d80*/  VIADD R26, R26, 0x80 ;  /* 0x000000801a1a7836 */ /* 0x000fce0000000000 */
.L_x_36612:
[----:B------:R-:W-:Y:S05]  /*1d90*/  BSYNC B6 ;  /* 0x0000000000067941 */ /* 0x000fea0003800000 */
.L_x_36611:
        /* <DEDUP_REMOVED lines=25> */
.L_x_36651:
[----:B------:R0:W5:Y:S01]  /*1f30*/  LDG.E.U8 R18, desc[UR36][R2.64] ;  /* 0x0000002402127981 */ /* 0x000162000c1e1100 */
[----:B------:R-:W-:Y:S05]  /*1f40*/  BRA `(.L_x_36653) ;  /* 0x0000000c00347947 */ /* 0x000fea0003800000 */
.L_x_36650:
        /* <DEDUP_REMOVED lines=8> */
.L_x_36655:
[----:B------:R0:W5:Y:S01]  /*1fd0*/  LDG.E R18, desc[UR36][R2.64] ;  /* 0x0000002402127981 */ /* 0x000162000c1e1900 */
[----:B------:R-:W-:Y:S05]  /*1fe0*/  BRA `(.L_x_36653) ;  /* 0x0000000c000c7947 */ /* 0x000fea0003800000 */
.L_x_36654:
[----:B------:R0:W5:Y:S01]  /*1ff0*/  LDG.E.S16 R18, desc[UR36][R2.64] ;  /* 0x0000002402127981 */ /* 0x000162000c1e1700 */
[----:B------:R-:W-:Y:S05]  /*2000*/  BRA `(.L_x_36653) ;  /* 0x0000000c00047947 */ /* 0x000fea0003800000 */
.L_x_36649:
        /* <DEDUP_REMOVED lines=9> */
.L_x_36657:
[----:B------:R-:W2:Y:S02]  /*20a0*/  LDG.E.U16 R2, desc[UR36][R2.64] ;  /* 0x0000002402027981 */ /* 0x000ea4000c1e1500 */
[----:B--2---:R-:W-:-:S06]  /*20b0*/  HADD2.F32 R18, -RZ, R2.H0_H0 ;  /* 0x20000002ff127230 */ /* 0x004fcc0000004100 */
[----:B------:R-:W0:Y:S01]  /*20c0*/  F2I.FTZ.TRUNC.NTZ R18, R18 ;  /* 0x0000001200127305 */ /* 0x000e22000021f100 */
[----:B------:R-:W-:Y:S05]  /*20d0*/  BRA `(.L_x_36653) ;  /* 0x0000000800d07947 */ /* 0x000fea0003800000 */
.L_x_36656:
        /* <DEDUP_REMOVED lines=9> */
.L_x_36659:
[----:B------:R-:W2:Y:S02]  /*2170*/  LDG.E.U16 R2, desc[UR36][R2.64] ;  /* 0x0000002402027981 */ /* 0x000ea4000c1e1500 */
[----:B--2---:R-:W-:-:S06]  /*2180*/  HADD2.F32 R18, -RZ, R2.H0_H0 ;  /* 0x20000002ff127230 */ /* 0x004fcc0000004100 */
[----:B------:R-:W0:Y:S01]  /*2190*/  F2I.FTZ.TRUNC.NTZ R18, R18 ;  /* 0x0000001200127305 */ /* 0x000e22000021f100 */
[----:B------:R-:W-:Y:S05]  /*21a0*/  BRA `(.L_x_36653) ;  /* 0x00000008009c7947 */ /* 0x000fea0003800000 */
.L_x_36658:
[----:B------:R-:W2:Y:S02]  /*21b0*/  LDG.E.64 R2, desc[UR36][R2.64] ;  /* 0x0000002402027981 */ /* 0x000ea4000c1e1b00 */
[----:B--2---:R0:W1:Y:S01]  /*21c0*/  F2I.F64.TRUNC R18, R2 ;  /* 0x0000000200127311 */ /* 0x004062000030d100 */
[----:B------:R-:W-:Y:S05]  /*21d0*/  BRA `(.L_x_36653) ;  /* 0x0000000800907947 */ /* 0x000fea0003800000 */
.L_x_36648:
        /* <DEDUP_REMOVED lines=12> */
.L_x_36662:
[----:B------:R-:W2:Y:S02]  /*22a0*/  LDG.E.64 R2, desc[UR36][R2.64] ;  /* 0x0000002402027981 */ /* 0x000ea4000c1e1b00 */
[----:B--2---:R0:W1:Y:S01]  /*22b0*/  F2I.F64.TRUNC R18, R2 ;  /* 0x0000000200127311 */ /* 0x004062000030d100 */
[----:B------:R-:W-:Y:S05]  /*22c0*/  BRA `(.L_x_36653) ;  /* 0x0000000800547947 */ /* 0x000fea0003800000 */
.L_x_36661:
        /* <DEDUP_REMOVED lines=27> */
.L_x_36664:
        /* <DEDUP_REMOVED lines=14> */
.L_x_36663:
[----:B------:R-:W2:Y:S02]  /*2560*/  LDG.E.U16 R18, desc[UR36][R2.64] ;  /* 0x0000002402127981 */ /* 0x000ea4000c1e1500 */
[----:B--2---:R-:W-:-:S06]  /*2570*/  IMAD.U32 R18, R18, 0x10000, RZ ;  /* 0x0001000012127824 */ /* 0x004fcc00078e00ff */
[----:B------:R-:W0:Y:S01]  /*2580*/  F2I.FTZ.TRUNC.NTZ R18, R18 ;  /* 0x0000001200127305 */ /* 0x000e22000021f100 */
[----:B------:R-:W-:Y:S05]  /*2590*/  BRA `(.L_x_36653) ;  /* 0x0000000400a07947 */ /* 0x000fea0003800000 */
.L_x_36660:
        /* <DEDUP_REMOVED lines=10> */
.L_x_36667:
        /* <DEDUP_REMOVED lines=21> */
.L_x_36671:
[----:B------:R-:W-:Y:S05]  /*2790*/  BSYNC B1 ;  /* 0x0000000000017941 */ /* 0x000fea0003800000 */
.L_x_36670:
[----:B------:R-:W-:Y:S01]  /*27a0*/  IMAD.SHL.U32 R2, R2, 0x100000, RZ ;  /* 0x0010000002027824 */ /* 0x000fe200078e00ff */
[----:B------:R-:W-:-:S04]  /*27b0*/  LEA R3, R0, 0x3b800000, 0x17 ;  /* 0x3b80000000037811 */ /* 0x000fc800078eb8ff */
[----:B------:R-:W-:-:S07]  /*27c0*/  LOP3.LUT R18, R3, R2, R18, 0xfe, !PT ;  /* 0x0000000203127212 */ /* 0x000fce00078efe12 */
.L_x_36669:
[----:B------:R-:W-:Y:S05]  /*27d0*/  BSYNC B0 ;  /* 0x0000000000007941 */ /* 0x000fea0003800000 */
.L_x_36668:
[----:B------:R-:W1:Y:S01]  /*27e0*/  F2I.FTZ.TRUNC.NTZ R18, R18 ;  /* 0x0000001200127305 */ /* 0x000e62000021f100 */
[----:B------:R-:W-:Y:S05]  /*27f0*/  BRA `(.L_x_36653) ;  /* 0x0000000400087947 */ /* 0x000fea0003800000 */
.L_x_36666:
        /* <DEDUP_REMOVED lines=21> */
.L_x_36675:
[----:B------:R-:W-:Y:S05]  /*2950*/  BSYNC B1 ;  /* 0x0000000000017941 */ /* 0x000fea0003800000 */
.L_x_36674:
[----:B------:R-:W-:Y:S01]  /*2960*/  IMAD.SHL.U32 R2, R2, 0x200000, RZ ;  /* 0x0020000002027824 */ /* 0x000fe200078e00ff */
[----:B------:R-:W-:-:S04]  /*2970*/  LEA R3, R0, 0x37800000, 0x17 ;  /* 0x3780000000037811 */ /* 0x000fc800078eb8ff */
[----:B------:R-:W-:-:S07]  /*2980*/  LOP3.LUT R18, R3, R2, R18, 0xfe, !PT ;  /* 0x0000000203127212 */ /* 0x000fce00078efe12 */
.L_x_36673:
[----:B------:R-:W-:Y:S05]  /*2990*/  BSYNC B0 ;  /* 0x0000000000007941 */ /* 0x000fea0003800000 */
.L_x_36672:
[----:B------:R-:W2:Y:S01]  /*29a0*/  F2I.FTZ.TRUNC.NTZ R18, R18 ;  /* 0x0000001200127305 */ /* 0x000ea2000021f100 */
[----:B------:R-:W-:Y:S05]  /*29b0*/  BRA `(.L_x_36653) ;  /* 0x0000000000987947 */ /* 0x000fea0003800000 */
.L_x_36665:
        /* <DEDUP_REMOVED lines=14> */
.L_x_36679:
[----:B------:R-:W-:Y:S05]  /*2aa0*/  BSYNC B0 ;  /* 0x0000000000007941 */ /* 0x000fea0003800000 */
.L_x_36678:
[----:B------:R-:W4:Y:S01]  /*2ab0*/  F2I.FTZ.TRUNC.NTZ R18, R18 ;  /* 0x0000001200127305 */ /* 0x000f22000021f100 */
[----:B------:R-:W-:Y:S05]  /*2ac0*/  BRA `(.L_x_36653) ;  /* 0x0000000000547947 */ /* 0x000fea0003800000 */
.L_x_36652:
        /* <DEDUP_REMOVED lines=17> */
.L_x_36680:
[----:B------:R-:W-:Y:S05]  /*2be0*/  BRA `(.L_x_36653) ;  /* 0x00000000000c7947 */ /* 0x000fea0003800000 */
.L_x_36677:
[----:B------:R0:W5:Y:S01]  /*2bf0*/  LDG.E R18, desc[UR36][R2.64] ;  /* 0x0000002402127981 */ /* 0x000162000c1e1900 */
[----:B------:R-:W-:Y:S05]  /*2c00*/  BRA `(.L_x_36653) ;  /* 0x0000000000047947 */ /* 0x000fea0003800000 */
.L_x_36676:
[----:B------:R3:W5:Y:S02]  /*2c10*/  LDG.E R18, desc[UR36][R2.64] ;  /* 0x0000002402127981 */ /* 0x000764000c1e1900 */
.L_x_36653:
[----:B------:R-:W-:-:S07]  /*2c20*/  VIADD R26, R26, 0x80 ;  /* 0x000000801a1a7836 */ /* 0x000fce0000000000 */
.L_x_36647:
[----:B------:R-:W-:Y:S05]  /*2c30*/  BSYNC B6 ;  /* 0x0000000000067941 */ /* 0x000fea0003800000 */
.L_x_36646:
        /* <DEDUP_REMOVED lines=22> */
.L_x_36686:
[----:B------:R0:W5:Y:S01]  /*2da0*/  LDG.E.U8 R16, desc[UR36][R2.64] ;  /* 0x0000002402107981 */ /* 0x000162000c1e1100 */
[----:B------:R-:W-:Y:S05]  /*2db0*/  BRA `(.L_x_36682) ;  /* 0x0000000c00307947 */ /* 0x000fea0003800000 */
.L_x_36685:
        /* <DEDUP_REMOVED lines=8> */
.L_x_36689:
[----:B------:R0:W5:Y:S01]  /*2e40*/  LDG.E R16, desc[UR36][R2.64] ;  /* 0x0000002402107981 */ /* 0x000162000c1e1900 */
[----:B------:R-:W-:Y:S05]  /*2e50*/  BRA `(.L_x_36682) ;  /* 0x0000000c00087947 */ /* 0x000fea0003800000 */
.L_x_36688:
[----:B------:R0:W5:Y:S01]  /*2e60*/  LDG.E.S16 R16, desc[UR36][R2.64] ;  /* 0x0000002402107981 */ /* 0x000162000c1e1700 */
[----:B------:R-:W-:Y:S05]  /*2e70*/  BRA `(.L_x_36682) ;  /* 0x0000000c00007947 */ /* 0x000fea0003800000 */
.L_x_36684:
        /* <DEDUP_REMOVED lines=9> */
.L_x_36691:
[----:B------:R-:W3:Y:S02]  /*2f10*/  LDG.E.U16 R2, desc[UR36][R2.64] ;  /* 0x0000002402027981 */ /* 0x000ee4000c1e1500 */
[----:B---3--:R-:W-:-:S06]  /*2f20*/  HADD2.F32 R16, -RZ, R2.H0_H0 ;  /* 0x20000002ff107230 */ /* 0x008fcc0000004100 */
[----:B------:R-:W0:Y:S01]  /*2f30*/  F2I.FTZ.TRUNC.NTZ R16, R16 ;  /* 0x0000001000107305 */ /* 0x000e22000021f100 */
[----:B------:R-:W-:Y:S05]  /*2f40*/  BRA `(.L_x_36682) ;  /* 0x0000000800cc7947 */ /* 0x000fea0003800000 */
.L_x_36690:
        /* <DEDUP_REMOVED lines=9> */
.L_x_36693:
[----:B------:R-:W3:Y:S02]  /*2fe0*/  LDG.E.U16 R2, desc[UR36][R2.64] ;  /* 0x0000002402027981 */ /* 0x000ee4000c1e1500 */
[----:B---3--:R-:W-:-:S06]  /*2ff0*/  HADD2.F32 R16, -RZ, R2.H0_H0 ;  /* 0x20000002ff107230 */ /* 0x008fcc0000004100 */
[----:B------:R-:W0:Y:S01]  /*3000*/  F2I.FTZ.TRUNC.NTZ R16, R16 ;  /* 0x0000001000107305 */ /* 0x000e22000021f100 */
[----:B------:R-:W-:Y:S05]  /*3010*/  BRA `(.L_x_36682) ;  /* 0x0000000800987947 */ /* 0x000fea0003800000 */
.L_x_36692:
[----:B------:R-:W3:Y:S02]  /*3020*/  LDG.E.64 R16, desc[UR36][R2.64] ;  /* 0x0000002402107981 */ /* 0x000ee4000c1e1b00 */
[----:B---3--:R0:W1:Y:S01]  /*3030*/  F2I.F64.TRUNC R16, R16 ;  /* 0x0000001000107311 */ /* 0x008062000030d100 */
[----:B------:R-:W-:Y:S05]  /*3040*/  BRA `(.L_x_36682) ;  /* 0x00000008008c7947 */ /* 0x000fea0003800000 */
.L_x_36683:
        /* <DEDUP_REMOVED lines=12> */
.L_x_36696:
[----:B------:R-:W3:Y:S02]  /*3110*/  LDG.E.64 R2, desc[UR36][R2.64] ;  /* 0x0000002402027981 */ /* 0x000ee4000c1e1b00 */
[----:B---3--:R0:W1:Y:S01]  /*3120*/  F2I.F64.TRUNC R16, R2 ;  /* 0x0000000200107311 */ /* 0x008062000030d100 */
[----:B------:R-:W-:Y:S05]  /*3130*/  BRA `(.L_x_36682) ;  /* 0x0000000800507947 */ /* 0x000fea0003800000 */
.L_x_36695:
        /* <DEDUP_REMOVED lines=27> */
.L_x_36698:
        /* <DEDUP_REMOVED lines=14> */
.L_x_36697:
[----:B------:R-:W3:Y:S02]  /*33d0*/  LDG.E.U16 R16, desc[UR36][R2.64] ;  /* 0x0000002402107981 */ /* 0x000ee4000c1e1500 */
[----:B---3--:R-:W-:-:S06]  /*33e0*/  IMAD.U32 R16, R16, 0x10000, RZ ;  /* 0x0001000010107824 */ /* 0x008fcc00078e00ff */
[----:B------:R-:W0:Y:S01]  /*33f0*/  F2I.FTZ.TRUNC.NTZ R16, R16 ;  /* 0x0000001000107305 */ /* 0x000e22000021f100 */
[----:B------:R-:W-:Y:S05]  /*3400*/  BRA `(.L_x_36682) ;  /* 0x00000004009c7947 */ /* 0x000fea0003800000 */
.L_x_36694:
        /* <DEDUP_REMOVED lines=10> */
.L_x_36701:
        /* <DEDUP_REMOVED lines=21> */
.L_x_36705:
[----:B------:R-:W-:Y:S05]  /*3600*/  BSYNC B1 ;  /* 0x0000000000017941 */ /* 0x000fea0003800000 */
.L_x_36704:
[----:B------:R-:W-:Y:S01]  /*3610*/  IMAD.SHL.U32 R2, R2, 0x100000, RZ ;  /* 0x0010000002027824 */ /* 0x000fe200078e00ff */
[----:B------:R-:W-:-:S04]  /*3620*/  LEA R3, R0, 0x3b800000, 0x17 ;  /* 0x3b80000000037811 */ /* 0x000fc800078eb8ff */
[----:B------:R-:W-:-:S07]  /*3630*/  LOP3.LUT R16, R3, R2, R16, 0xfe, !PT ;  /* 0x0000000203107212 */ /* 0x000fce00078efe10 */
.L_x_36703:
[----:B------:R-:W-:Y:S05]  /*3640*/  BSYNC B0 ;  /* 0x0000000000007941 */ /* 0x000fea0003800000 */
.L_x_36702:
[----:B------:R-:W0:Y:S01]  /*3650*/  F2I.FTZ.TRUNC.NTZ R16, R16 ;  /* 0x0000001000107305 */ /* 0x000e22000021f100 */
[----:B------:R-:W-:Y:S05]  /*3660*/  BRA `(.L_x_36682) ;  /* 0x0000000400047947 */ /* 0x000fea0003800000 */
.L_x_36700:
        /* <DEDUP_REMOVED lines=21> */
.L_x_36709:
[----:B------:R-:W-:Y:S05]  /*37c0*/  BSYNC B1 ;  /* 0x0000000000017941 */ /* 0x000fea0003800000 */
.L_x_36708:
[----:B------:R-:W-:Y:S01]  /*37d0*/  IMAD.SHL.U32 R2, R2, 0x200000, RZ ;  /* 0x0020000002027824 */ /* 0x000fe200078e00ff */
[----:B------:R-:W-:-:S04]  /*37e0*/  LEA R3, R0, 0x37800000, 0x17 ;  /* 0x3780000000037811 */ /* 0x000fc800078eb8ff */
[----:B------:R-:W-:-:S07]  /*37f0*/  LOP3.LUT R16, R3, R2, R16, 0xfe, !PT ;  /* 0x0000000203107212 */ /* 0x000fce00078efe10 */
.L_x_36707:
[----:B------:R-:W-:Y:S05]  /*3800*/  BSYNC B0 ;  /* 0x0000000000007941 */ /* 0x000fea0003800000 */
.L_x_36706:
[----:B------:R-:W0:Y:S01]  /*3810*/  F2I.FTZ.TRUNC.NTZ R16, R16 ;  /* 0x0000001000107305 */ /* 0x000e22000021f100 */
[----:B------:R-:W-:Y:S05]  /*3820*/  BRA `(.L_x_36682) ;  /* 0x0000000000947947 */ /* 0x000fea0003800000 */
.L_x_36699:
        /* <DEDUP_REMOVED lines=14> */
.L_x_36713:
[----:B------:R-:W-:Y:S05]  /*3910*/  BSYNC B0 ;  /* 0x0000000000007941 */ /* 0x000fea0003800000 */
.L_x_36712:
[----:B------:R-:W0:Y:S01]  /*3920*/  F2I.FTZ.TRUNC.NTZ R16, R16 ;  /* 0x0000001000107305 */ /* 0x000e22000021f100 */
[----:B------:R-:W-:Y:S05]  /*3930*/  BRA `(.L_x_36682) ;  /* 0x0000000000507947 */ /* 0x000fea0003800000 */
.L_x_36687:
        /* <DEDUP_REMOVED lines=16> */
.L_x_36714:
[----:B------:R-:W-:Y:S05]  /*3a40*/  BRA `(.L_x_36682) ;  /* 0x00000000000c7947 */ /* 0x000fea0003800000 */
.L_x_36711:
[----:B------:R0:W5:Y:S01]  /*3a50*/  LDG.E R16, desc[UR36][R2.64] ;  /* 0x0000002402107981 */ /* 0x000162000c1e1900 */
[----:B------:R-:W-:Y:S05]  /*3a60*/  BRA `(.L_x_36682) ;  /* 0x0000000000047947 */ /* 0x000fea0003800000 */
.L_x_36710:
[----:B------:R0:W5:Y:S02]  /*3a70*/  LDG.E R16, desc[UR36][R2.64] ;  /* 0x0000002402107981 */ /* 0x000164000c1e1900 */
.L_x_36682:
[----:B------:R-:W-:Y:S05]  /*3a80*/  BSYNC B6 ;  /* 0x0000000000067941 */ /* 0x000fea0003800000 */
.L_x_36681:
[----:B01-34-:R-:W0:Y:S01]  /*3a90*/  S2R R2, SR_TID.X ;  /* 0x0000000000027919 */ /* 0x01be220000002100 */
[----:B------:R-:W1:Y:S01]  /*3aa0*/  LDC.U8 R17, c[0x0][0x23c] ;  /* 0x00008f00ff117b82 */ /* 0x000e620000000000 */
[----:B------:R-:W-:Y:S01]  /*3ab0*/  ULDC UR4, c[0x0][0x218] ;  /* 0x0000860000047ab9 */ /* 0x000fe20000000800 */
[----:B------:R-:W-:Y:S01]  /*3ac0*/  BSSY B6, `(.L_x_36715) ;  /* 0x00000f2000067945 */ /* 0x000fe20003800000 */
[----:B--2--5:R-:W-:Y:S02]  /*3ad0*/  VIMNMX R4, R24, UR4, !PT ;  /* 0x0000000418047c48 */ /* 0x024fe4000ffe0100 */
[----:B------:R-:W-:Y:S02]  /*3ae0*/  VIMNMX R22, R22, UR4, !PT ;  /* 0x0000000416167c48 */ /* 0x000fe4000ffe0100 */
[----:B------:R-:W-:Y:S02]  /*3af0*/  VIMNMX R18, R18, UR4, !PT ;  /* 0x0000000412127c48 */ /* 0x000fe4000ffe0100 */
[----:B------:R-:W-:-:S02]  /*3b00*/  VIMNMX R16, R16, UR4, !PT ;  /* 0x0000000410107c48 */ /* 0x000fc4000ffe0100 */
        /* <DEDUP_REMOVED lines=23> */
.L_x_36720:
[----:B------:R0:W-:Y:S01]  /*3c80*/  STG.E.U8 desc[UR36][R8.64], R4 ;  /* 0x0000000408007986 */ /* 0x0001e2000c101124 */
[----:B------:R-:W-:Y:S05]  /*3c90*/  BRA `(.L_x_36716) ;  /* 0x0000000c00507947 */ /* 0x000fea0003800000 */
.L_x_36719:
        /* <DEDUP_REMOVED lines=9> */
.L_x_36723:
[----:B------:R0:W-:Y:S01]  /*3d30*/  STG.E desc[UR36][R8.64], R4 ;  /* 0x0000000408007986 */ /* 0x0001e2000c101924 */
[----:B------:R-:W-:Y:S05]  /*3d40*/  BRA `(.L_x_36716) ;  /* 0x0000000c00247947 */ /* 0x000fea0003800000 */
.L_x_36722:
[----:B------:R0:W-:Y:S01]  /*3d50*/  STG.E.U16 desc[UR36][R8.64], R4 ;  /* 0x0000000408007986 */ /* 0x0001e2000c101524 */
[----:B------:R-:W-:Y:S05]  /*3d60*/  BRA `(.L_x_36716) ;  /* 0x0000000c001c7947 */ /* 0x000fea0003800000 */
.L_x_36718:
        /* <DEDUP_REMOVED lines=9> */
.L_x_36725:
[----:B------:R-:W-:-:S04]  /*3e00*/  I2FP.F32.S32 R0, R4 ;  /* 0x0000000400007245 */ /* 0x000fc80000201400 */
[----:B------:R-:W-:-:S05]  /*3e10*/  F2FP.F16.F32.PACK_AB R0, RZ, R0 ;  /* 0x00000000ff00723e */ /* 0x000fca00000000ff */
[----:B------:R0:W-:Y:S01]  /*3e20*/  STG.E.U16 desc[UR36][R8.64], R0 ;  /* 0x0000000008007986 */ /* 0x0001e2000c101524 */
[----:B------:R-:W-:Y:S05]  /*3e30*/  BRA `(.L_x_36716) ;  /* 0x0000000800e87947 */ /* 0x000fea0003800000 */
.L_x_36724:
        /* <DEDUP_REMOVED lines=10> */
.L_x_36727:
[----:B------:R-:W-:-:S04]  /*3ee0*/  I2FP.F32.S32 R4, R4 ;  /* 0x0000000400047245 */ /* 0x000fc80000201400 */
[----:B------:R-:W-:-:S04]  /*3ef0*/  F2FP.F16.F32.PACK_AB R3, RZ, R4 ;  /* 0x00000004ff03723e */ /* 0x000fc800000000ff */
[----:B------:R-:W-:-:S05]  /*3f00*/  PRMT R3, R3, 0x5410, RZ ;  /* 0x0000541003037816 */ /* 0x000fca00000000ff */
[----:B------:R0:W-:Y:S01]  /*3f10*/  STG.E desc[UR36][R8.64], R3 ;  /* 0x0000000308007986 */ /* 0x0001e2000c101924 */
[----:B------:R-:W-:Y:S05]  /*3f20*/  BRA `(.L_x_36716) ;  /* 0x0000000800ac7947 */ /* 0x000fea0003800000 */
.L_x_36726:
[----:B------:R-:W0:Y:S02]  /*3f30*/  I2F.F64 R4, R4 ;  /* 0x0000000400047312 */ /* 0x000e240000201c00 */
[----:B0-----:R0:W-:Y:S01]  /*3f40*/  STG.E.64 desc[UR36][R8.64], R4 ;  /* 0x0000000408007986 */ /* 0x0011e2000c101b24 */
[----:B------:R-:W-:Y:S05]  /*3f50*/  BRA `(.L_x_36716) ;  /* 0x0000000800a07947 */ /* 0x000fea0003800000 */
.L_x_36717:
        /* <DEDUP_REMOVED lines=12> */
.L_x_36730:
[----:B------:R-:W0:Y:S01]  /*4020*/  I2F.F64 R4, R4 ;  /* 0x0000000400047312 */ /* 0x000e220000201c00 */
[----:B------:R-:W-:-:S05]  /*4030*/  CS2R R6, SRZ ;  /* 0x0000000000067805 */ /* 0x000fca000001ff00 */
[----:B0-----:R0:W-:Y:S01]  /*4040*/  STG.E.128 desc[UR36][R8.64], R4 ;  /* 0x0000000408007986 */ /* 0x0011e2000c101d24 */
[----:B------:R-:W-:Y:S05]  /*4050*/  BRA `(.L_x_36716) ;  /* 0x0000000800607947 */ /* 0x000fea0003800000 */
.L_x_36729:
        /* <DEDUP_REMOVED lines=21> */
.L_x_36734:
[----:B------:R-:W-:Y:S05]  /*41b0*/  BSYNC B0 ;  /* 0x0000000000007941 */ /* 0x000fea0003800000 */
.L_x_36733:
[----:B------:R-:W-:-:S05]  /*41c0*/  LOP3.LUT R5, R0, R5, RZ, 0xfc, !PT ;  /* 0x0000000500057212 */ /* 0x000fca00078efcff */
[----:B------:R0:W-:Y:S01]  /*41d0*/  STG.E.U8 desc[UR36][R8.64], R5 ;  /* 0x0000000508007986 */ /* 0x0001e2000c101124 */
[----:B------:R-:W-:Y:S05]  /*41e0*/  BRA `(.L_x_36716) ;  /* 0x0000000400fc7947 */ /* 0x000fea0003800000 */
.L_x_36732:
        /* <DEDUP_REMOVED lines=13> */
.L_x_36736:
[----:B------:R-:W-:Y:S01]  /*42c0*/  IMAD.MOV.U32 R0, RZ, RZ, 0x7f ;  /* 0x0000007fff007424 */ /* 0x000fe200078e00ff */
[----:B------:R-:W-:-:S04]  /*42d0*/  ISETP.GT.U32.AND P0, PT, R3, 0x7f800000, PT ;  /* 0x7f8000000300780c */ /* 0x000fc80003f04070 */
[----:B------:R-:W-:-:S09]  /*42e0*/  SEL R0, R0, 0x7c, P0 ;  /* 0x0000007c00007807 */ /* 0x000fd20000000000 */
.L_x_36737:
[----:B------:R-:W-:Y:S05]  /*42f0*/  BSYNC B0 ;  /* 0x0000000000007941 */ /* 0x000fea0003800000 */
.L_x_36735:
[----:B------:R-:W-:-:S04]  /*4300*/  LOP3.LUT R3, R5, 0x80000000, RZ, 0xc0, !PT ;  /* 0x8000000005037812 */ /* 0x000fc800078ec0ff */
[----:B------:R-:W-:-:S04]  /*4310*/  SHF.R.U32.HI R3, RZ, 0x18, R3 ;  /* 0x00000018ff037819 */ /* 0x000fc80000011603 */
[----:B------:R-:W-:-:S05]  /*4320*/  LOP3.LUT R3, R0, R3, RZ, 0xfc, !PT ;  /* 0x0000000300037212 */ /* 0x000fca00078efcff */
[----:B------:R0:W-:Y:S01]  /*4330*/  STG.E.U8 desc[UR36][R8.64], R3 ;  /* 0x0000000308007986 */ /* 0x0001e2000c101124 */
[----:B------:R-:W-:Y:S05]  /*4340*/  BRA `(.L_x_36716) ;  /* 0x0000000400a47947 */ /* 0x000fea0003800000 */
.L_x_36731:
[----:B------:R-:W-:-:S04]  /*4350*/  I2FP.F32.S32 R0, R4 ;  /* 0x0000000400007245 */ /* 0x000fc80000201400 */
[----:B------:R-:W-:-:S05]  /*4360*/  F2FP.BF16.F32.PACK_AB R0, RZ, R0 ;  /* 0x00000000ff00723e */ /* 0x000fca00000010ff */
[----:B------:R0:W-:Y:S01]  /*4370*/  STG.E.U16 desc[UR36][R8.64], R0 ;  /* 0x0000000008007986 */ /* 0x0001e2000c101524 */
[----:B------:R-:W-:Y:S05]  /*4380*/  BRA `(.L_x_36716) ;  /* 0x0000000400947947 */ /* 0x000fea0003800000 */
.L_x_36728:
        /* <DEDUP_REMOVED lines=10> */
.L_x_36740:
        /* <DEDUP_REMOVED lines=17> */
.L_x_36743:
[----:B------:R-:W-:-:S04]  /*4540*/  LOP3.LUT R3, R5, 0x80000000, RZ, 0xc0, !PT ;  /* 0x8000000005037812 */ /* 0x000fc800078ec0ff */
[----:B------:R-:W-:-:S04]  /*4550*/  SHF.R.U32.HI R3, RZ, 0x18, R3 ;  /* 0x00000018ff037819 */ /* 0x000fc80000011603 */
[----:B------:R-:W-:-:S04]  /*4560*/  LOP3.LUT R0, R0, R3, RZ, 0xfc, !PT ;  /* 0x0000000300007212 */ /* 0x000fc800078efcff */
[----:B------:R-:W-:-:S07]  /*4570*/  PRMT R4, R0, 0x7610, R4 ;  /* 0x0000761000047816 */ /* 0x000fce0000000004 */
.L_x_36742:
[----:B------:R-:W-:Y:S05]  /*4580*/  BSYNC B0 ;  /* 0x0000000000007941 */ /* 0x000fea0003800000 */
.L_x_36741:
[----:B------:R4:W-:Y:S01]  /*4590*/  STG.E.U8 desc[UR36][R8.64], R4 ;  /* 0x0000000408007986 */ /* 0x0009e2000c101124 */
[----:B------:R-:W-:Y:S05]  /*45a0*/  BRA `(.L_x_36716) ;  /* 0x00000004000c7947 */ /* 0x000fea0003800000 */
.L_x_36739:
        /* <DEDUP_REMOVED lines=17> */
.L_x_36746:
[----:B------:R-:W-:-:S04]  /*46c0*/  LOP3.LUT R3, R5, 0x80000000, RZ, 0xc0, !PT ;  /* 0x8000000005037812 */ /* 0x000fc800078ec0ff */
[----:B------:R-:W-:-:S04]  /*46d0*/  SHF.R.U32.HI R3, RZ, 0x18, R3 ;  /* 0x00000018ff037819 */ /* 0x000fc80000011603 */
[----:B------:R-:W-:-:S04]  /*46e0*/  LOP3.LUT R0, R0, R3, RZ, 0xfc, !PT ;  /* 0x0000000300007212 */ /* 0x000fc800078efcff */
[----:B------:R-:W-:-:S07]  /*46f0*/  PRMT R4, R0, 0x7610, R4 ;  /* 0x0000761000047816 */ /* 0x000fce0000000004 */
.L_x_36745:
[----:B------:R-:W-:Y:S05]  /*4700*/  BSYNC B0 ;  /* 0x0000000000007941 */ /* 0x000fea0003800000 */
.L_x_36744:
[----:B------:R0:W-:Y:S01]  /*4710*/  STG.E.U8 desc[UR36][R8.64], R4 ;  /* 0x0000000408007986 */ /* 0x0001e2000c101124 */
[----:B------:R-:W-:Y:S05]  /*4720*/  BRA `(.L_x_36716) ;  /* 0x0000000000ac7947 */ /* 0x000fea0003800000 */
.L_x_36738:
        /* <DEDUP_REMOVED lines=22> */
.L_x_36721:
        /* <DEDUP_REMOVED lines=16> */
.L_x_36749:
[----:B------:R-:W-:Y:S05]  /*4990*/  BRA `(.L_x_36716) ;  /* 0x0000000000107947 */ /* 0x000fea0003800000 */
.L_x_36748:
[----:B------:R-:W-:-:S05]  /*49a0*/  SHF.R.S32.HI R5, RZ, 0x1f, R4 ;  /* 0x0000001fff057819 */ /* 0x000fca0000011404 */
[----:B------:R3:W-:Y:S01]  /*49b0*/  STG.E.64 desc[UR36][R8.64], R4 ;  /* 0x0000000408007986 */ /* 0x0007e2000c101b24 */
[----:B------:R-:W-:Y:S05]  /*49c0*/  BRA `(.L_x_36716) ;  /* 0x0000000000047947 */ /* 0x000fea0003800000 */
.L_x_36747:
[----:B------:R0:W-:Y:S02]  /*49d0*/  STG.E desc[UR36][R8.64], R4 ;  /* 0x0000000408007986 */ /* 0x0001e4000c101924 */
.L_x_36716:
[----:B------:R-:W-:Y:S05]  /*49e0*/  BSYNC B6 ;  /* 0x0000000000067941 */ /* 0x000fea0003800000 */
.L_x_36715:
        /* <DEDUP_REMOVED lines=23> */
.L_x_36755:
[----:B------:R0:W-:Y:S01]  /*4b60*/  STG.E.U8 desc[UR36][R8.64], R22 ;  /* 0x0000001608007986 */ /* 0x0001e2000c101124 */
[----:B------:R-:W-:Y:S05]  /*4b70*/  BRA `(.L_x_36757) ;  /* 0x0000000c00587947 */ /* 0x000fea0003800000 */
.L_x_36754:
        /* <DEDUP_REMOVED lines=10> */
.L_x_36759:
[----:B------:R0:W-:Y:S01]  /*4c20*/  STG.E desc[UR36][R8.64], R22 ;  /* 0x0000001608007986 */ /* 0x0001e2000c101924 */
[----:B------:R-:W-:Y:S05]  /*4c30*/  BRA `(.L_x_36757) ;  /* 0x0000000c00287947 */ /* 0x000fea0003800000 */
.L_x_36758:
[----:B------:R0:W-:Y:S01]  /*4c40*/  STG.E.U16 desc[UR36][R8.64], R22 ;  /* 0x0000001608007986 */ /* 0x0001e2000c101524 */
[----:B------:R-:W-:Y:S05]  /*4c50*/  BRA `(.L_x_36757) ;  /* 0x0000000c00207947 */ /* 0x000fea0003800000 */
.L_x_36753:
        /* <DEDUP_REMOVED lines=9> */
.L_x_36761:
[----:B------:R-:W-:-:S04]  /*4cf0*/  I2FP.F32.S32 R0, R22 ;  /* 0x0000001600007245 */ /* 0x000fc80000201400 */
[----:B------:R-:W-:-:S05]  /*4d00*/  F2FP.F16.F32.PACK_AB R0, RZ, R0 ;  /* 0x00000000ff00723e */ /* 0x000fca00000000ff */
[----:B------:R0:W-:Y:S01]  /*4d10*/  STG.E.U16 desc[UR36][R8.64], R0 ;  /* 0x0000000008007986 */ /* 0x0001e2000c101524 */
[----:B------:R-:W-:Y:S05]  /*4d20*/  BRA `(.L_x_36757) ;  /* 0x0000000800ec7947 */ /* 0x000fea0003800000 */
.L_x_36760:
        /* <DEDUP_REMOVED lines=10> */
.L_x_36763:
[----:B------:R-:W-:-:S04]  /*4dd0*/  I2FP.F32.S32 R22, R22 ;  /* 0x0000001600167245 */ /* 0x000fc80000201400 */
[----:B------:R-:W-:-:S04]  /*4de0*/  F2FP.F16.F32.PACK_AB R3, RZ, R22 ;  /* 0x00000016ff03723e */ /* 0x000fc800000000ff */
[----:B------:R-:W-:-:S05]  /*4df0*/  PRMT R3, R3, 0x5410, RZ ;  /* 0x0000541003037816 */ /* 0x000fca00000000ff */
[----:B------:R0:W-:Y:S01]  /*4e00*/  STG.E desc[UR36][R8.64], R3 ;  /* 0x0000000308007986 */ /* 0x0001e2000c101924 */
[----:B------:R-:W-:Y:S05]  /*4e10*/  BRA `(.L_x_36757) ;  /* 0x0000000800b07947 */ /* 0x000fea0003800000 */
.L_x_36762:
[----:B------:R-:W0:Y:S02]  /*4e20*/  I2F.F64 R4, R22 ;  /* 0x0000001600047312 */ /* 0x000e240000201c00 */
[----:B0-----:R0:W-:Y:S01]  /*4e30*/  STG.E.64 desc[UR36][R8.64], R4 ;  /* 0x0000000408007986 */ /* 0x0011e2000c101b24 */
[----:B------:R-:W-:Y:S05]  /*4e40*/  BRA `(.L_x_36757) ;  /* 0x0000000800a47947 */ /* 0x000fea0003800000 */
.L_x_36752:
        /* <DEDUP_REMOVED lines=12> */
.L_x_36766:
[----:B------:R-:W0:Y:S01]  /*4f10*/  I2F.F64 R4, R22 ;  /* 0x0000001600047312 */ /* 0x000e220000201c00 */
[----:B------:R-:W-:-:S05]  /*4f20*/  CS2R R6, SRZ ;  /* 0x0000000000067805 */ /* 0x000fca000001ff00 */
[----:B0-----:R0:W-:Y:S01]  /*4f30*/  STG.E.128 desc[UR36][R8.64], R4 ;  /* 0x0000000408007986 */ /* 0x0011e2000c101d24 */
[----:B------:R-:W-:Y:S05]  /*4f40*/  BRA `(.L_x_36757) ;  /* 0x0000000800647947 */ /* 0x000fea0003800000 */
.L_x_36765:
        /* <DEDUP_REMOVED lines=21> */
.L_x_36770:
[----:B------:R-:W-:Y:S05]  /*50a0*/  BSYNC B0 ;  /* 0x0000000000007941 */ /* 0x000fea0003800000 */
.L_x_36769:
[----:B------:R-:W-:-:S05]  /*50b0*/  LOP3.LUT R5, R0, R5, RZ, 0xfc, !PT ;  /* 0x0000000500057212 */ /* 0x000fca00078efcff */
[----:B------:R0:W-:Y:S01]  /*50c0*/  STG.E.U8 desc[UR36][R8.64], R5 ;  /* 0x0000000508007986 */ /* 0x0001e2000c101124 */
[----:B------:R-:W-:Y:S05]  /*50d0*/  BRA `(.L_x_36757) ;  /* 0x0000000800007947 */ /* 0x000fea0003800000 */
.L_x_36768:
        /* <DEDUP_REMOVED lines=13> */
.L_x_36772:
[----:B------:R-:W-:Y:S01]  /*51b0*/  IMAD.MOV.U32 R0, RZ, RZ, 0x7f ;  /* 0x0000007fff007424 */ /* 0x000fe200078e00ff */
[----:B------:R-:W-:-:S04]  /*51c0*/  ISETP.GT.U32.AND P0, PT, R3, 0x7f800000, PT ;  /* 0x7f8000000300780c */ /* 0x000fc80003f04070 */
[----:B------:R-:W-:-:S09]  /*51d0*/  SEL R0, R0, 0x7c, P0 ;  /* 0x0000007c00007807 */ /* 0x000fd20000000000 */
.L_x_36773:
[----:B------:R-:W-:Y:S05]  /*51e0*/  BSYNC B0 ;  /* 0x0000000000007941 */ /* 0x000fea0003800000 */
.L_x_36771:
[----:B------:R-:W-:-:S04]  /*51f0*/  LOP3.LUT R3, R5, 0x80000000, RZ, 0xc0, !PT ;  /* 0x8000000005037812 */ /* 0x000fc800078ec0ff */
[----:B------:R-:W-:-:S04]  /*5200*/  SHF.R.U32.HI R3, RZ, 0x18, R3 ;  /* 0x00000018ff037819 */ /* 0x000fc80000011603 */
[----:B------:R-:W-:-:S05]  /*5210*/  LOP3.LUT R3, R0, R3, RZ, 0xfc, !PT ;  /* 0x0000000300037212 */ /* 0x000fca00078efcff */
[----:B------:R0:W-:Y:S01]  /*5220*/  STG.E.U8 desc[UR36][R8.64], R3 ;  /* 0x0000000308007986 */ /* 0x0001e2000c101124 */
[----:B------:R-:W-:Y:S05]  /*5230*/  BRA `(.L_x_36757) ;  /* 0x0000000400a87947 */ /* 0x000fea0003800000 */
.L_x_36767:
[----:B------:R-:W-:-:S04]  /*5240*/  I2FP.F32.S32 R0, R22 ;  /* 0x0000001600007245 */ /* 0x000fc80000201400 */
[----:B------:R-:W-:-:S05]  /*5250*/  F2FP.BF16.F32.PACK_AB R0, RZ, R0 ;  /* 0x00000000ff00723e */ /* 0x000fca00000010ff */
[----:B------:R0:W-:Y:S01]  /*5260*/  STG.E.U16 desc[UR36][R8.64], R0 ;  /* 0x0000000008007986 */ /* 0x0001e2000c101524 */
[----:B------:R-:W-:Y:S05]  /*5270*/  BRA `(.L_x_36757) ;  /* 0x0000000400987947 */ /* 0x000fea0003800000 */
.L_x_36764:
        /* <DEDUP_REMOVED lines=10> */
.L_x_36776:
        /* <DEDUP_REMOVED lines=17> */
.L_x_36779:
[----:B------:R-:W-:-:S04]  /*5430*/  LOP3.LUT R3, R5, 0x80000000, RZ, 0xc0, !PT ;  /* 0x8000000005037812 */ /* 0x000fc800078ec0ff */
[----:B------:R-:W-:-:S04]  /*5440*/  SHF.R.U32.HI R3, RZ, 0x18, R3 ;  /* 0x00000018ff037819 */ /* 0x000fc80000011603 */
[----:B------:R-:W-:-:S04]  /*5450*/  LOP3.LUT R0, R0, R3, RZ, 0xfc, !PT ;  /* 0x0000000300007212 */ /* 0x000fc800078efcff */
[----:B------:R-:W-:-:S07]  /*5460*/  PRMT R4, R0, 0x7610, R4 ;  /* 0x0000761000047816 */ /* 0x000fce0000000004 */
.L_x_36778:
[----:B------:R-:W-:Y:S05]  /*5470*/  BSYNC B0 ;  /* 0x0000000000007941 */ /* 0x000fea0003800000 */
.L_x_36777:
[----:B------:R3:W-:Y:S01]  /*5480*/  STG.E.U8 desc[UR36][R8.64], R4 ;  /* 0x0000000408007986 */ /* 0x0007e2000c101124 */
[----:B------:R-:W-:Y:S05]  /*5490*/  BRA `(.L_x_36757) ;  /* 0x0000000400107947 */ /* 0x000fea0003800000 */
.L_x_36775:
        /* <DEDUP_REMOVED lines=17> */
.L_x_36782:
[----:B------:R-:W-:-:S04]  /*55b0*/  LOP3.LUT R3, R5, 0x80000000, RZ, 0xc0, !PT ;  /* 0x8000000005037812 */ /* 0x000fc800078ec0ff */
[----:B------:R-:W-:-:S04]  /*55c0*/  SHF.R.U32.HI R3, RZ, 0x18, R3 ;  /* 0x00000018ff037819 */ /* 0x000fc80000011603 */
[----:B------:R-:W-:-:S04]  /*55d0*/  LOP3.LUT R0, R0, R3, RZ, 0xfc, !PT ;  /* 0x0000000300007212 */ /* 0x000fc800078efcff */
[----:B------:R-:W-:-:S07]  /*55e0*/  PRMT R4, R0, 0x7610, R4 ;  /* 0x0000761000047816 */ /* 0x000fce0000000004 */
.L_x_36781:
[----:B------:R-:W-:Y:S05]  /*55f0*/  BSYNC B0 ;  /* 0x0000000000007941 */ /* 0x000fea0003800000 */
.L_x_36780:
[----:B------:R0:W-:Y:S01]  /*5600*/  STG.E.U8 desc[UR36][R8.64], R4 ;  /* 0x0000000408007986 */ /* 0x0001e2000c101124 */
[----:B------:R-:W-:Y:S05]  /*5610*/  BRA `(.L_x_36757) ;  /* 0x0000000000b07947 */ /* 0x000fea0003800000 */
.L_x_36774:
        /* <DEDUP_REMOVED lines=22> */
.L_x_36756:
        /* <DEDUP_REMOVED lines=16> */
.L_x_36785:
[----:B------:R-:W-:Y:S05]  /*5880*/  BRA `(.L_x_36757) ;  /* 0x0000000000147947 */ /* 0x000fea0003800000 */
.L_x_36784:
[--C-:B------:R-:W-:Y:S01]  /*5890*/  SHF.R.S32.HI R5, RZ, 0x1f, R22.reuse ;  /* 0x0000001fff057819 */ /* 0x100fe20000011416 */
[----:B------:R-:W-:-:S05]  /*58a0*/  IMAD.MOV.U32 R4, RZ, RZ, R22 ;  /* 0x000000ffff047224 */ /* 0x000fca00078e0016 */
[----:B------:R2:W-:Y:S01]  /*58b0*/  STG.E.64 desc[UR36][R8.64], R4 ;  /* 0x0000000408007986 */ /* 0x0005e2000c101b24 */
[----:B------:R-:W-:Y:S05]  /*58c0*/  BRA `(.L_x_36757) ;  /* 0x0000000000047947 */ /* 0x000fea0003800000 */
.L_x_36783:
[----:B------:R0:W-:Y:S02]  /*58d0*/  STG.E desc[UR36][R8.64], R22 ;  /* 0x0000001608007986 */ /* 0x0001e4000c101924 */
.L_x_36757:
        /* <DEDUP_REMOVED lines=23> */
.L_x_36789:
[----:B------:R3:W-:Y:S01]  /*5a50*/  STG.E.U8 desc[UR36][R8.64], R18 ;  /* 0x0000001208007986 */ /* 0x0007e2000c101124 */
[----:B------:R-:W-:Y:S05]  /*5a60*/  BRA `(.L_x_36791) ;  /* 0x0000000c00587947 */ /* 0x000fea0003800000 */
.L_x_36788:
        /* <DEDUP_REMOVED lines=10> */
.L_x_36793:
[----:B------:R2:W-:Y:S01]  /*5b10*/  STG.E desc[UR36][R8.64], R18 ;  /* 0x0000001208007986 */ /* 0x0005e2000c101924 */
[----:B------:R-:W-:Y:S05]  /*5b20*/  BRA `(.L_x_36791) ;  /* 0x0000000c00287947 */ /* 0x000fea0003800000 */
.L_x_36792:
[----:B------:R0:W-:Y:S01]  /*5b30*/  STG.E.U16 desc[UR36][R8.64], R18 ;  /* 0x0000001208007986 */ /* 0x0001e2000c101524 */
[----:B------:R-:W-:Y:S05]  /*5b40*/  BRA `(.L_x_36791) ;  /* 0x0000000c00207947 */ /* 0x000fea0003800000 */
.L_x_36787:
        /* <DEDUP_REMOVED lines=9> */
.L_x_36795:
[----:B------:R-:W-:-:S04]  /*5be0*/  I2FP.F32.S32 R0, R18 ;  /* 0x0000001200007245 */ /* 0x000fc80000201400 */
[----:B------:R-:W-:-:S05]  /*5bf0*/  F2FP.F16.F32.PACK_AB R0, RZ, R0 ;  /* 0x00000000ff00723e */ /* 0x000fca00000000ff */
[----:B------:R0:W-:Y:S01]  /*5c00*/  STG.E.U16 desc[UR36][R8.64], R0 ;  /* 0x0000000008007986 */ /* 0x0001e2000c101524 */
[----:B------:R-:W-:Y:S05]  /*5c10*/  BRA `(.L_x_36791) ;  /* 0x0000000800ec7947 */ /* 0x000fea0003800000 */
.L_x_36794:
        /* <DEDUP_REMOVED lines=10> */
.L_x_36797:
[----:B------:R-:W-:-:S04]  /*5cc0*/  I2FP.F32.S32 R18, R18 ;  /* 0x0000001200127245 */ /* 0x000fc80000201400 */
[----:B------:R-:W-:-:S04]  /*5cd0*/  F2FP.F16.F32.PACK_AB R3, RZ, R18 ;  /* 0x00000012ff03723e */ /* 0x000fc800000000ff */
[----:B------:R-:W-:-:S05]  /*5ce0*/  PRMT R3, R3, 0x5410, RZ ;  /* 0x0000541003037816 */ /* 0x000fca00000000ff */
[----:B------:R0:W-:Y:S01]  /*5cf0*/  STG.E desc[UR36][R8.64], R3 ;  /* 0x0000000308007986 */ /* 0x0001e2000c101924 */
[----:B------:R-:W-:Y:S05]  /*5d00*/  BRA `(.L_x_36791) ;  /* 0x0000000800b07947 */ /* 0x000fea0003800000 */
.L_x_36796:
[----:B------:R-:W0:Y:S02]  /*5d10*/  I2F.F64 R4, R18 ;  /* 0x0000001200047312 */ /* 0x000e240000201c00 */
[----:B0-----:R0:W-:Y:S01]  /*5d20*/  STG.E.64 desc[UR36][R8.64], R4 ;  /* 0x0000000408007986 */ /* 0x0011e2000c101b24 */
[----:B------:R-:W-:Y:S05]  /*5d30*/  BRA `(.L_x_36791) ;  /* 0x0000000800a47947 */ /* 0x000fea0003800000 */
.L_x_36786:
        /* <DEDUP_REMOVED lines=12> */
.L_x_36800:
[----:B------:R-:W0:Y:S01]  /*5e00*/  I2F.F64 R4, R18 ;  /* 0x0000001200047312 */ /* 0x000e220000201c00 */
[----:B------:R-:W-:-:S05]  /*5e10*/  CS2R R6, SRZ ;  /* 0x0000000000067805 */ /* 0x000fca000001ff00 */
[----:B0-----:R0:W-:Y:S01]  /*5e20*/  STG.E.128 desc[UR36][R8.64], R4 ;  /* 0x0000000408007986 */ /* 0x0011e2000c101d24 */
[----:B------:R-:W-:Y:S05]  /*5e30*/  BRA `(.L_x_36791) ;  /* 0x0000000800647947 */ /* 0x000fea0003800000 */
.L_x_36799:
        /* <DEDUP_REMOVED lines=21> */
.L_x_36804:
[----:B------:R-:W-:Y:S05]  /*5f90*/  BSYNC B0 ;  /* 0x0000000000007941 */ /* 0x000fea0003800000 */
.L_x_36803:
[----:B------:R-:W-:-:S05]  /*5fa0*/  LOP3.LUT R5, R0, R5, RZ, 0xfc, !PT ;  /* 0x0000000500057212 */ /* 0x000fca00078efcff */
[----:B------:R0:W-:Y:S01]  /*5fb0*/  STG.E.U8 desc[UR36][R8.64], R5 ;  /* 0x0000000508007986 */ /* 0x0001e2000c101124 */
[----:B------:R-:W-:Y:S05]  /*5fc0*/  BRA `(.L_x_36791) ;  /* 0x0000000800007947 */ /* 0x000fea0003800000 */
.L_x_36802:
        /* <DEDUP_REMOVED lines=13> */
.L_x_36806:
[----:B------:R-:W-:Y:S01]  /*60a0*/  IMAD.MOV.U32 R0, RZ, RZ, 0x7f ;  /* 0x0000007fff007424 */ /* 0x000fe200078e00ff */
[----:B------:R-:W-:-:S04]  /*60b0*/  ISETP.GT.U32.AND P0, PT, R3, 0x7f800000, PT ;  /* 0x7f8000000300780c */ /* 0x000fc80003f04070 */
[----:B------:R-:W-:-:S09]  /*60c0*/  SEL R0, R0, 0x7c, P0 ;  /* 0x0000007c00007807 */ /* 0x000fd20000000000 */
.L_x_36807:
[----:B------:R-:W-:Y:S05]  /*60d0*/  BSYNC B0 ;  /* 0x0000000000007941 */ /* 0x000fea0003800000 */
.L_x_36805:
[----:B------:R-:W-:-:S04]  /*60e0*/  LOP3.LUT R3, R5, 0x80000000, RZ, 0xc0, !PT ;  /* 0x8000000005037812 */ /* 0x000fc800078ec0ff */
[----:B------:R-:W-:-:S04]  /*60f0*/  SHF.R.U32.HI R3, RZ, 0x18, R3 ;  /* 0x00000018ff037819 */ /* 0x000fc80000011603 */
[----:B------:R-:W-:-:S05]  /*6100*/  LOP3.LUT R3, R0, R3, RZ, 0xfc, !PT ;  /* 0x0000000300037212 */ /* 0x000fca00078efcff */
[----:B------:R0:W-:Y:S01]  /*6110*/  STG.E.U8 desc[UR36][R8.64], R3 ;  /* 0x0000000308007986 */ /* 0x0001e2000c101124 */
[----:B------:R-:W-:Y:S05]  /*6120*/  BRA `(.L_x_36791) ;  /* 0x0000000400a87947 */ /* 0x000fea0003800000 */
.L_x_36801:
[----:B------:R-:W-:-:S04]  /*6130*/  I2FP.F32.S32 R0, R18 ;  /* 0x0000001200007245 */ /* 0x000fc80000201400 */
[----:B------:R-:W-:-:S05]  /*6140*/  F2FP.BF16.F32.PACK_AB R0, RZ, R0 ;  /* 0x00000000ff00723e */ /* 0x000fca00000010ff */
[----:B------:R0:W-:Y:S01]  /*6150*/  STG.E.U16 desc[UR36][R8.64], R0 ;  /* 0x0000000008007986 */ /* 0x0001e2000c101524 */
[----:B------:R-:W-:Y:S05]  /*6160*/  BRA `(.L_x_36791) ;  /* 0x0000000400987947 */ /* 0x000fea0003800000 */
.L_x_36798:
        /* <DEDUP_REMOVED lines=10> */
.L_x_36810:
        /* <DEDUP_REMOVED lines=17> */
.L_x_36813:
[----:B------:R-:W-:-:S04]  /*6320*/  LOP3.LUT R3, R5, 0x80000000, RZ, 0xc0, !PT ;  /* 0x8000000005037812 */ /* 0x000fc800078ec0ff */
[----:B------:R-:W-:-:S04]  /*6330*/  SHF.R.U32.HI R3, RZ, 0x18, R3 ;  /* 0x00000018ff037819 */ /* 0x000fc80000011603 */
[----:B------:R-:W-:-:S04]  /*6340*/  LOP3.LUT R0, R0, R3, RZ, 0xfc, !PT ;  /* 0x0000000300007212 */ /* 0x000fc800078efcff */
[----:B------:R-:W-:-:S07]  /*6350*/  PRMT R4, R0, 0x7610, R4 ;  /* 0x0000761000047816 */ /* 0x000fce0000000004 */
.L_x_36812:
[----:B------:R-:W-:Y:S05]  /*6360*/  BSYNC B0 ;  /* 0x0000000000007941 */ /* 0x000fea0003800000 */
.L_x_36811:
[----:B------:R0:W-:Y:S01]  /*6370*/  STG.E.U8 desc[UR36][R8.64], R4 ;  /* 0x0000000408007986 */ /* 0x0001e2000c101124 */
[----:B------:R-:W-:Y:S05]  /*6380*/  BRA `(.L_x_36791) ;  /* 0x0000000400107947 */ /* 0x000fea0003800000 */
.L_x_36809:
        /* <DEDUP_REMOVED lines=17> */
.L_x_36816:
[----:B------:R-:W-:-:S04]  /*64a0*/  LOP3.LUT R3, R5, 0x80000000, RZ, 0xc0, !PT ;  /* 0x8000000005037812 */ /* 0x000fc800078ec0ff */
[----:B------:R-:W-:-:S04]  /*64b0*/  SHF.R.U32.HI R3, RZ, 0x18, R3 ;  /* 0x00000018ff037819 */ /* 0x000fc80000011603 */
[----:B------:R-:W-:-:S04]  /*64c0*/  LOP3.LUT R0, R0, R3, RZ, 0xfc, !PT ;  /* 0x0000000300007212 */ /* 0x000fc800078efcff */
[----:B------:R-:W-:-:S07]  /*64d0*/  PRMT R4, R0, 0x7610, R4 ;  /* 0x0000761000047816 */ /* 0x000fce0000000004 */
.L_x_36815:
[----:B------:R-:W-:Y:S05]  /*64e0*/  BSYNC B0 ;  /* 0x0000000000007941 */ /* 0x000fea0003800000 */
.L_x_36814:
[----:B------:R0:W-:Y:S01]  /*64f0*/  STG.E.U8 desc[UR36][R8.64], R4 ;  /* 0x0000000408007986 */ /* 0x0001e2000c101124 */
[----:B------:R-:W-:Y:S05]  /*6500*/  BRA `(.L_x_36791) ;  /* 0x0000000000b07947 */ /* 0x000fea0003800000 */
.L_x_36808:
        /* <DEDUP_REMOVED lines=22> */
.L_x_36790:
        /* <DEDUP_REMOVED lines=16> */
.L_x_36819:
[----:B------:R-:W-:Y:S05]  /*6770*/  BRA `(.L_x_36791) ;  /* 0x0000000000147947 */ /* 0x000fea0003800000 */
.L_x_36818:
[--C-:B------:R-:W-:Y:S01]  /*6780*/  SHF.R.S32.HI R5, RZ, 0x1f, R18.reuse ;  /* 0x0000001fff057819 */ /* 0x100fe20000011412 */
[----:B------:R-:W-:-:S05]  /*6790*/  IMAD.MOV.U32 R4, RZ, RZ, R18 ;  /* 0x000000ffff047224 */ /* 0x000fca00078e0012 */
[----:B------:R0:W-:Y:S01]  /*67a0*/  STG.E.64 desc[UR36][R8.64], R4 ;  /* 0x0000000408007986 */ /* 0x0001e2000c101b24 */
[----:B------:R-:W-:Y:S05]  /*67b0*/  BRA `(.L_x_36791) ;  /* 0x0000000000047947 */ /* 0x000fea0003800000 */
.L_x_36817:
[----:B------:R0:W-:Y:S02]  /*67c0*/  STG.E desc[UR36][R8.64], R18 ;  /* 0x0000001208007986 */ /* 0x0001e4000c101924 */
.L_x_36791:
[----:B------:R-:W-:-:S07]  /*67d0*/  VIADD R2, R2, 0x80 ;  /* 0x0000008002027836 */ /* 0x000fce0000000000 */
.L_x_36751:
[----:B------:R-:W-:Y:S05]  /*67e0*/  BSYNC B6 ;  /* 0x0000000000067941 */ /* 0x000fea0003800000 */
.L_x_36750:
        /* <DEDUP_REMOVED lines=21> */
.L_x_36823:
[----:B------:R-:W-:Y:S01]  /*6940*/  STG.E.U8 desc[UR36][R2.64], R16 ;  /* 0x0000001002007986 */ /* 0x000fe2000c101124 */
[----:B------:R-:W-:Y:S05]  /*6950*/  EXIT ;  /* 0x000000000000794d */ /* 0x000fea0003800000 */
.L_x_36822:
        /* <DEDUP_REMOVED lines=9> */
.L_x_36826:
[----:B------:R-:W-:Y:S01]  /*69f0*/  STG.E desc[UR36][R2.64], R16 ;  /* 0x0000001002007986 */ /* 0x000fe2000c101924 */
[----:B------:R-:W-:Y:S05]  /*6a00*/  EXIT ;  /* 0x000000000000794d */ /* 0x000fea0003800000 */
.L_x_36825:
[----:B------:R-:W-:Y:S01]  /*6a10*/  STG.E.U16 desc[UR36][R2.64], R16 ;  /* 0x0000001002007986 */ /* 0x000fe2000c101524 */
[----:B------:R-:W-:Y:S05]  /*6a20*/  EXIT ;  /* 0x000000000000794d */ /* 0x000fea0003800000 */
.L_x_36821:
        /* <DEDUP_REMOVED lines=9> */
.L_x_36828:
[----:B------:R-:W-:-:S04]  /*6ac0*/  I2FP.F32.S32 R0, R16 ;  /* 0x0000001000007245 */ /* 0x000fc80000201400 */
[----:B------:R-:W-:-:S05]  /*6ad0*/  F2FP.F16.F32.PACK_AB R0, RZ, R0 ;  /* 0x00000000ff00723e */ /* 0x000fca00000000ff */
[----:B------:R-:W-:Y:S01]  /*6ae0*/  STG.E.U16 desc[UR36][R2.64], R0 ;  /* 0x0000000002007986 */ /* 0x000fe2000c101524 */
[----:B------:R-:W-:Y:S05]  /*6af0*/  EXIT ;  /* 0x000000000000794d */ /* 0x000fea0003800000 */
.L_x_36827:
        /* <DEDUP_REMOVED lines=10> */
.L_x_36830:
[----:B------:R-:W-:-:S04]  /*6ba0*/  I2FP.F32.S32 R16, R16 ;  /* 0x0000001000107245 */ /* 0x000fc80000201400 */
[----:B------:R-:W-:-:S04]  /*6bb0*/  F2FP.F16.F32.PACK_AB R5, RZ, R16 ;  /* 0x00000010ff05723e */ /* 0x000fc800000000ff */
[----:B------:R-:W-:-:S05]  /*6bc0*/  PRMT R5, R5, 0x5410, RZ ;  /* 0x0000541005057816 */ /* 0x000fca00000000ff */
[----:B------:R-:W-:Y:S01]  /*6bd0*/  STG.E desc[UR36][R2.64], R5 ;  /* 0x0000000502007986 */ /* 0x000fe2000c101924 */
[----:B------:R-:W-:Y:S05]  /*6be0*/  EXIT ;  /* 0x000000000000794d */ /* 0x000fea0003800000 */
.L_x_36829:
[----:B------:R-:W0:Y:S02]  /*6bf0*/  I2F.F64 R16, R16 ;  /* 0x0000001000107312 */ /* 0x000e240000201c00 */
[----:B0-----:R-:W-:Y:S01]  /*6c00*/  STG.E.64 desc[UR36][R2.64], R16 ;  /* 0x0000001002007986 */ /* 0x001fe2000c101b24 */
[----:B------:R-:W-:Y:S05]  /*6c10*/  EXIT ;  /* 0x000000000000794d */ /* 0x000fea0003800000 */
.L_x_36820:
        /* <DEDUP_REMOVED lines=12> */
.L_x_36833:
[----:B------:R-:W0:Y:S01]  /*6ce0*/  I2F.F64 R16, R16 ;  /* 0x0000001000107312 */ /* 0x000e220000201c00 */
[----:B------:R-:W-:-:S05]  /*6cf0*/  CS2R R18, SRZ ;  /* 0x0000000000127805 */ /* 0x000fca000001ff00 */
[----:B0-----:R-:W-:Y:S01]  /*6d00*/  STG.E.128 desc[UR36][R2.64], R16 ;  /* 0x0000001002007986 */ /* 0x001fe2000c101d24 */
[----:B------:R-:W-:Y:S05]  /*6d10*/  EXIT ;  /* 0x000000000000794d */ /* 0x000fea0003800000 */
.L_x_36832:
        /* <DEDUP_REMOVED lines=21> */
.L_x_36837:
[----:B------:R-:W-:Y:S05]  /*6e70*/  BSYNC B0 ;  /* 0x0000000000007941 */ /* 0x000fea0003800000 */
.L_x_36836:
[----:B------:R-:W-:-:S05]  /*6e80*/  LOP3.LUT R5, R0, R5, RZ, 0xfc, !PT ;  /* 0x0000000500057212 */ /* 0x000fca00078efcff */
[----:B------:R-:W-:Y:S01]  /*6e90*/  STG.E.U8 desc[UR36][R2.64], R5 ;  /* 0x0000000502007986 */ /* 0x000fe2000c101124 */
[----:B------:R-:W-:Y:S05]  /*6ea0*/  EXIT ;  /* 0x000000000000794d */ /* 0x000fea0003800000 */
.L_x_36835:
        /* <DEDUP_REMOVED lines=13> */
.L_x_36839:
[----:B------:R-:W-:Y:S01]  /*6f80*/  IMAD.MOV.U32 R0, RZ, RZ, 0x7f ;  /* 0x0000007fff007424 */ /* 0x000fe200078e00ff */
[----:B------:R-:W-:-:S04]  /*6f90*/  ISETP.GT.U32.AND P0, PT, R4, 0x7f800000, PT ;  /* 0x7f8000000400780c */ /* 0x000fc80003f04070 */
[----:B------:R-:W-:-:S09]  /*6fa0*/  SEL R0, R0, 0x7c, P0 ;  /* 0x0000007c00007807 */ /* 0x000fd20000000000 */
.L_x_36840:
[----:B------:R-:W-:Y:S05]  /*6fb0*/  BSYNC B0 ;  /* 0x0000000000007941 */ /* 0x000fea0003800000 */
.L_x_36838:
[----:B------:R-:W-:-:S04]  /*6fc0*/  LOP3.LUT R4, R5, 0x80000000, RZ, 0xc0, !PT ;  /* 0x8000000005047812 */ /* 0x000fc800078ec0ff */
[----:B------:R-:W-:-:S04]  /*6fd0*/  SHF.R.U32.HI R5, RZ, 0x18, R4 ;  /* 0x00000018ff057819 */ /* 0x000fc80000011604 */
[----:B------:R-:W-:-:S05]  /*6fe0*/  LOP3.LUT R5, R0, R5, RZ, 0xfc, !PT ;  /* 0x0000000500057212 */ /* 0x000fca00078efcff */
[----:B------:R-:W-:Y:S01]  /*6ff0*/  STG.E.U8 desc[UR36][R2.64], R5 ;  /* 0x0000000502007986 */ /* 0x000fe2000c101124 */
[----:B------:R-:W-:Y:S05]  /*7000*/  EXIT ;  /* 0x000000000000794d */ /* 0x000fea0003800000 */
.L_x_36834:
[----:B------:R-:W-:-:S04]  /*7010*/  I2FP.F32.S32 R0, R16 ;  /* 0x0000001000007245 */ /* 0x000fc80000201400 */
[----:B------:R-:W-:-:S05]  /*7020*/  F2FP.BF16.F32.PACK_AB R0, RZ, R0 ;  /* 0x00000000ff00723e */ /* 0x000fca00000010ff */
[----:B------:R-:W-:Y:S01]  /*7030*/  STG.E.U16 desc[UR36][R2.64], R0 ;  /* 0x0000000002007986 */ /* 0x000fe2000c101524 */
[----:B------:R-:W-:Y:S05]  /*7040*/  EXIT ;  /* 0x000000000000794d */ /* 0x000fea0003800000 */
.L_x_36831:
        /* <DEDUP_REMOVED lines=10> */
.L_x_36843:
        /* <DEDUP_REMOVED lines=17> */
.L_x_36846:
[----:B------:R-:W-:-:S04]  /*7200*/  LOP3.LUT R0, R7, 0x80000000, RZ, 0xc0, !PT ;  /* 0x8000000007007812 */ /* 0x000fc800078ec0ff */
[----:B------:R-:W-:-:S04]  /*7210*/  SHF.R.U32.HI R5, RZ, 0x18, R0 ;  /* 0x00000018ff057819 */ /* 0x000fc80000011600 */
[----:B------:R-:W-:-:S04]  /*7220*/  LOP3.LUT R4, R4, R5, RZ, 0xfc, !PT ;  /* 0x0000000504047212 */ /* 0x000fc800078efcff */
[----:B------:R-:W-:-:S07]  /*7230*/  PRMT R0, R4, 0x7610, R0 ;  /* 0x0000761004007816 */ /* 0x000fce0000000000 */
.L_x_36845:
[----:B------:R-:W-:Y:S05]  /*7240*/  BSYNC B0 ;  /* 0x0000000000007941 */ /* 0x000fea0003800000 */
.L_x_36844:
[----:B------:R-:W-:Y:S01]  /*7250*/  STG.E.U8 desc[UR36][R2.64], R0 ;  /* 0x0000000002007986 */ /* 0x000fe2000c101124 */
[----:B------:R-:W-:Y:S05]  /*7260*/  EXIT ;  /* 0x000000000000794d */ /* 0x000fea0003800000 */
.L_x_36842:
        /* <DEDUP_REMOVED lines=17> */
.L_x_36849:
[----:B------:R-:W-:-:S04]  /*7380*/  LOP3.LUT R0, R7, 0x80000000, RZ, 0xc0, !PT ;  /* 0x8000000007007812 */ /* 0x000fc800078ec0ff */
[----:B------:R-:W-:-:S04]  /*7390*/  SHF.R.U32.HI R5, RZ, 0x18, R0 ;  /* 0x00000018ff057819 */ /* 0x000fc80000011600 */
[----:B------:R-:W-:-:S04]  /*73a0*/  LOP3.LUT R4, R4, R5, RZ, 0xfc, !PT ;  /* 0x0000000504047212 */ /* 0x000fc800078efcff */
[----:B------:R-:W-:-:S07]  /*73b0*/  PRMT R0, R4, 0x7610, R0 ;  /* 0x0000761004007816 */ /* 0x000fce0000000000 */
.L_x_36848:
[----:B------:R-:W-:Y:S05]  /*73c0*/  BSYNC B0 ;  /* 0x0000000000007941 */ /* 0x000fea0003800000 */
.L_x_36847:
[----:B------:R-:W-:Y:S01]  /*73d0*/  STG.E.U8 desc[UR36][R2.64], R0 ;  /* 0x0000000002007986 */ /* 0x000fe2000c101124 */
[----:B------:R-:W-:Y:S05]  /*73e0*/  EXIT ;  /* 0x000000000000794d */ /* 0x000fea0003800000 */
.L_x_36841:
        /* <DEDUP_REMOVED lines=22> */
.L_x_36824:
        /* <DEDUP_REMOVED lines=16> */
.L_x_36852:
[----:B------:R-:W-:Y:S05]  /*7650*/  EXIT ;  /* 0x000000000000794d */ /* 0x000fea0003800000 */
.L_x_36851:
[----:B------:R-:W-:-:S05]  /*7660*/  SHF.R.S32.HI R17, RZ, 0x1f, R16 ;  /* 0x0000001fff117819 */ /* 0x000fca0000011410 */
[----:B------:R-:W-:Y:S01]  /*7670*/  STG.E.64 desc[UR36][R2.64], R16 ;  /* 0x0000001002007986 */ /* 0x000fe2000c101b24 */
[----:B------:R-:W-:Y:S05]  /*7680*/  EXIT ;  /* 0x000000000000794d */ /* 0x000fea0003800000 */
.L_x_36850:
[----:B------:R-:W-:Y:S01]  /*7690*/  STG.E desc[UR36][R2.64], R16 ;  /* 0x0000001002007986 */ /* 0x000fe2000c101924 */
[----:B------:R-:W-:Y:S05]  /*76a0*/  EXIT ;  /* 0x000000000000794d */ /* 0x000fea0003800000 */
.L_x_36853:
        /* <DEDUP_REMOVED lines=13> */
.L_x_42440:


//--------------------- .text._ZN2at6native18elementwise_kernelILi128ELi2EZNS0_22gpu_kernel_impl_nocastINS0_13AUnaryFunctorIiiiZZZNS0_19maximum_kernel_cudaERNS_18TensorIteratorBaseEENKUlvE_clEvENKUlvE1_clEvEUliiE_EEEEvS5_RKT_EUliE_EEviT1_ --------------------------
	.section	.text._ZN2at6native18elementwise_kernelILi128ELi2EZNS0_22gpu_kernel_impl_nocastINS0_13AUnaryFunctorIiiiZZZNS0_19maximum_kernel_cudaERNS_18TensorIteratorBaseEENKUlvE_clEvENKUlvE1_clEvEUliiE_EEEEvS5_RKT_EUliE_EEviT1_,"ax",@progbits
	.align	128
        .global         _ZN2at6native18elementwise_kernelILi128ELi2EZNS0_22gpu_kernel_impl_nocastINS0_13AUnaryFunctorIiiiZZZNS0_19maximum_kernel_cudaERNS_18TensorIteratorBaseEENKUlvE_clEvENKUlvE1_clEvEUliiE_EEEEvS5_RKT_EUliE_EEviT1_
        .type           _ZN2at6native18elementwise_kernelILi128ELi2EZNS0_22gpu_kernel_impl_nocastINS0_13AUnaryFunctorIiiiZZZNS0_19maximum_kernel_cudaERNS_18TensorIteratorBaseEENKUlvE_clEvENKUlvE1_clEvEUliiE_EEEEvS5_RKT_EUliE_EEviT1_,@function
        .size           _ZN2at6native18elementwise_kernelILi128ELi2EZNS0_22gpu_kernel_impl_nocastINS0_13AUnaryFunctorIiiiZZZNS0_19maximum_kernel_cudaERNS_18TensorIteratorBaseEENKUlvE_clEvENKUlvE1_clEvEUliiE_EEEEvS5_RKT_EUliE_EEviT1_,(.L_x_42441 - _ZN2at6native18elementwise_kernelILi128ELi2EZNS0_22gpu_kernel_impl_nocastINS0_13AUnaryFunctorIiiiZZZNS0_19maximum_kernel_cudaERNS_18TensorIteratorBaseEENKUlvE_clEvENKUlvE1_clEvEUliiE_EEEEvS5_RKT_EUliE_EEviT1_)
        .other          _ZN2at6native18elementwise_kernelILi128ELi2EZNS0_22gpu_kernel_impl_nocastINS0_13AUnaryFunctorIiiiZZZNS0_19maximum_kernel_cudaERNS_18TensorIteratorBaseEENKUlvE_clEvENKUlvE1_clEvEUliiE_EEEEvS5_RKT_EUliE_EEviT1_,@"STO_CUDA_ENTRY STV_DEFAULT"
_ZN2at6native18elementwise_kernelILi128ELi2EZNS0_22gpu_kernel_impl_nocastINS0_13AUnaryFunctorIiiiZZZNS0_19maximum_kernel_cudaERNS_18TensorIteratorBaseEENKUlvE_clEvENKUlvE1_clEvEUliiE_EEEEvS5_RKT_EUliE_EEviT1_:
.text._ZN2at6native18elementwise_kernelILi128ELi2EZNS0_22gpu_kernel_impl_nocastINS0_13AUnaryFunctorIiiiZZZNS0_19maximum_kernel_cudaERNS_18TensorIteratorBaseEENKUlvE_clEvENKUlvE1_clEvEUliiE_EEEEvS5_RKT_EUliE_EEviT1_:
        /* <DEDUP_REMOVED lines=312> */
.L_x_36856:
        /* <DEDUP_REMOVED lines=9> */
[----:B--2---:R-:W-:-:S05]  /*1410*/  VIMNMX R9, R4, UR7, !PT ;  /* 0x0000000704097c48 */ /* 0x004fca000ffe0100 */
[----:B------:R0:W-:Y:S02]  /*1420*/  STG.E desc[UR4][R2.64], R9 ;  /* 0x0000000902007986 */ /* 0x0001e4000c101904 */
.L_x_36855:
[----:B------:R-:W-:Y:S05]  /*1430*/  BSYNC B0 ;  /* 0x0000000000007941 */ /* 0x000fea0003800000 */
.L_x_36854:
        /* <DEDUP_REMOVED lines=305> */
.L_x_36857:
        /* <DEDUP_REMOVED lines=8> */
[----:B--2---:R-:W-:-:S05]  /*27d0*/  VIMNMX R7, R4, UR6, !PT ;  /* 0x0000000604077c48 */ /* 0x004fca000ffe0100 */
[----:B------:R-:W-:Y:S01]  /*27e0*/  STG.E desc[UR4][R2.64], R7 ;  /* 0x0000000702007986 */ /* 0x000fe2000c101904 */
[----:B------:R-:W-:Y:S05]  /*27f0*/  EXIT ;  /* 0x000000000000794d */ /* 0x000fea0003800000 */
.L_x_36858:
        /* <DEDUP_REMOVED lines=16> */
.L_x_42441:


//--------------------- .text._ZN2at6native27unrolled_elementwise_kernelINS0_13AUnaryFunctorIiiiZZZNS0_19maximum_kernel_cudaERNS_18TensorIteratorBaseEENKUlvE_clEvENKUlvE1_clEvEUliiE_EESt5arrayIPcLm2EELi4E23TrivialOffsetCalculatorILi1EjESD_NS0_6memory15LoadWithoutCastENSE_16StoreWithoutCastEEEviT_T0_T2_T3_T4_T5_ --------------------------
	.section	.text._ZN2at6native27unrolled_elementwise_kernelINS0_13AUnaryFunctorIiiiZZZNS0_19maximum_kernel_cudaERNS_18TensorIteratorBaseEENKUlvE_clEvENKUlvE1_clEvEUliiE_EESt5arrayIPcLm2EELi4E23TrivialOffsetCalculatorILi1EjESD_NS0_6memory15LoadWithoutCastENSE_16StoreWithoutCastEEEviT_T0_T2_T3_T4_T5_,"ax",@progbits
	.align	128
        .global         _ZN2at6native27unrolled_elementwise_kernelINS0_13AUnaryFunctorIiiiZZZNS0_19maximum_kernel_cudaERNS_18TensorIteratorBaseEENKUlvE_clEvENKUlvE1_clEvEUliiE_EESt5arrayIPcLm2EELi4E23TrivialOffsetCalculatorILi1EjESD_NS0_6memory15LoadWithoutCastENSE_16StoreWithoutCastEEEviT_T0_T2_T3_T4_T5_
        .type           _ZN2at6native27unrolled_elementwise_kernelINS0_13AUnaryFunctorIiiiZZZNS0_19maximum_kernel_cudaERNS_18TensorIteratorBaseEENKUlvE_clEvENKUlvE1_clEvEUliiE_EESt5arrayIPcLm2EELi4E23TrivialOffsetCalculatorILi1EjESD_NS0_6memory15LoadWithoutCastENSE_16StoreWithoutCastEEEviT_T0_T2_T3_T4_T5_,@function
        .size           _ZN2at6native27unrolled_elementwise_kernelINS0_13AUnaryFunctorIiiiZZZNS0_19maximum_kernel_cudaERNS_18TensorIteratorBaseEENKUlvE_clEvENKUlvE1_clEvEUliiE_EESt5arrayIPcLm2EELi4E23TrivialOffsetCalculatorILi1EjESD_NS0_6memory15LoadWithoutCastENSE_16StoreWithoutCastEEEviT_T0_T2_T3_T4_T5_,(.L_x_42442 - _ZN2at6native27unrolled_elementwise_kernelINS0_13AUnaryFunctorIiiiZZZNS0_19maximum_kernel_cudaERNS_18TensorIteratorBaseEENKUlvE_clEvENKUlvE1_clEvEUliiE_EESt5arrayIPcLm2EELi4E23TrivialOffsetCalculatorILi1EjESD_NS0_6memory15LoadWithoutCastENSE_16StoreWithoutCastEEEviT_T0_T2_T3_T4_T5_)
        .other          _ZN2at6native27unrolled_elementwise_kernelINS0_13AUnaryFunctorIiiiZZZNS0_19maximum_kernel_cudaERNS_18TensorIteratorBaseEENKUlvE_clEvENKUlvE1_clEvEUliiE_EESt5arrayIPcLm2EELi4E23TrivialOffsetCalculatorILi1EjESD_NS0_6memory15LoadWithoutCastENSE_16StoreWithoutCastEEEviT_T0_T2_T3_T4_T5_,@"STO_CUDA_ENTRY STV_DEFAULT"
_ZN2at6native27unrolled_elementwise_kernelINS0_13AUnaryFunctorIiiiZZZNS0_19maximum_kernel_cudaERNS_18TensorIteratorBaseEENKUlvE_clEvENKUlvE1_clEvEUliiE_EESt5arrayIPcLm2EELi4E23TrivialOffsetCalculatorILi1EjESD_NS0_6memory15LoadWithoutCastENSE_16StoreWithoutCastEEEviT_T0_T2_T3_T4_T5_:
.text._ZN2at6native27unrolled_elementwise_kernelINS0_13AUnaryFunctorIiiiZZZNS0_19maximum_kernel_cudaERNS_18TensorIteratorBaseEENKUlvE_clEvENKUlvE1_clEvEUliiE_EESt5arrayIPcLm2EELi4E23TrivialOffsetCalculatorILi1EjESD_NS0_6memory15LoadWithoutCastENSE_16StoreWithoutCastEEEviT_T0_T2_T3_T4_T5_:
        /* <DEDUP_REMOVED lines=42> */
[----:B---3--:R-:W-:-:S05]  /*02a0*/  VIMNMX R3, R3, UR6, !PT ;  /* 0x0000000603037c48 */ /* 0x008fca000ffe0100 */
[----:B------:R0:W-:Y:S01]  /*02b0*/  @!P0 STG.E desc[UR4][R6.64], R3 ;  /* 0x0000000306008986 */ /* 0x0001e2000c101904 */
        /* <DEDUP_REMOVED lines=14> */
.L_x_36860:
[----:B------:R-:W-:Y:S05]  /*03a0*/  BSYNC B0 ;  /* 0x0000000000007941 */ /* 0x000fea0003800000 */
.L_x_36859:
[----:B------:R-:W-:-:S13]  /*03b0*/  ISETP.GE.AND P0, PT, R11, R2, PT ;  /* 0x000000020b00720c */ /* 0x000fda0003f06270 */
[----:B------:R-:W-:Y:S05]  /*03c0*/  @P0 EXIT ;  /* 0x000000000000094d */ /* 0x000fea0003800000 */
[----:B------:R-:W1:Y:S01]  /*03d0*/  LDC.64 R2, c[0x0][0x220] ;  /* 0x00008800ff027b82 */ /* 0x000e620000000a00 */
[----:B------:R-:W-:-:S05]  /*03e0*/  LEA R11, R0, R11, 0x9 ;  /* 0x0000000b000b7211 */ /* 0x000fca00078e48ff */
[----:B-1----:R-:W-:-:S05]  /*03f0*/  IMAD.WIDE.U32 R2, R11, 0x4, R2 ;  /* 0x000000040b027825 */ /* 0x002fca00078e0002 */
[----:B------:R-:W-:Y:S01]  /*0400*/  STG.E desc[UR4][R2.64], R17 ;  /* 0x0000001102007986 */ /* 0x000fe2000c101904 */
[----:B------:R-:W-:Y:S05]  /*0410*/  EXIT ;  /* 0x000000000000794d */ /* 0x000fea0003800000 */
.L_x_36861:
        /* <DEDUP_REMOVED lines=14> */
.L_x_42442:


//--------------------- .text._ZN2at6native29vectorized_elementwise_kernelILi2ENS0_13AUnaryFunctorIiiiZZZNS0_19maximum_kernel_cudaERNS_18TensorIteratorBaseEENKUlvE_clEvENKUlvE1_clEvEUliiE_EESt5arrayIPcLm2EEEEviT0_T1_ --------------------------
	.section	.text._ZN2at6native29vectorized_elementwise_kernelILi2ENS0_13AUnaryFunctorIiiiZZZNS0_19maximum_kernel_cudaERNS_18TensorIteratorBaseEENKUlvE_clEvENKUlvE1_clEvEUliiE_EESt5arrayIPcLm2EEEEviT0_T1_,"ax",@progbits
	.align	128
        .global         _ZN2at6native29vectorized_elementwise_kernelILi2ENS0_13AUnaryFunctorIiiiZZZNS0_19maximum_kernel_cudaERNS_18TensorIteratorBaseEENKUlvE_clEvENKUlvE1_clEvEUliiE_EESt5arrayIPcLm2EEEEviT0_T1_
        .type           _ZN2at6native29vectorized_elementwise_kernelILi2ENS0_13AUnaryFunctorIiiiZZZNS0_19maximum_kernel_cudaERNS_18TensorIteratorBaseEENKUlvE_clEvENKUlvE1_clEvEUliiE_EESt5arrayIPcLm2EEEEviT0_T1_,@function
        .size           _ZN2at6native29vectorized_elementwise_kernelILi2ENS0_13AUnaryFunctorIiiiZZZNS0_19maximum_kernel_cudaERNS_18TensorIteratorBaseEENKUlvE_clEvENKUlvE1_clEvEUliiE_EESt5arrayIPcLm2EEEEviT0_T1_,(.L_x_42443 - _ZN2at6native29vectorized_elementwise_kernelILi2ENS0_13AUnaryFunctorIiiiZZZNS0_19maximum_kernel_cudaERNS_18TensorIteratorBaseEENKUlvE_clEvENKUlvE1_clEvEUliiE_EESt5arrayIPcLm2EEEEviT0_T1_)
        .other          _ZN2at6native29vectorized_elementwise_kernelILi2ENS0_13AUnaryFunctorIiiiZZZNS0_19maximum_kernel_cudaERNS_18TensorIteratorBaseEENKUlvE_clEvENKUlvE1_clEvEUliiE_EESt5arrayIPcLm2EEEEviT0_T1_,@"STO_CUDA_ENTRY STV_DEFAULT"
_ZN2at6native29vectorized_elementwise_kernelILi2ENS0_13AUnaryFunctorIiiiZZZNS0_19maximum_kernel_cudaERNS_18TensorIteratorBaseEENKUlvE_clEvENKUlvE1_clEvEUliiE_EESt5arrayIPcLm2EEEEviT0_T1_:
.text._ZN2at6native29vectorized_elementwise_kernelILi2ENS0_13AUnaryFunctorIiiiZZZNS0_19maximum_kernel_cudaERNS_18TensorIteratorBaseEENKUlvE_clEvENKUlvE1_clEvEUliiE_EESt5arrayIPcLm2EEEEviT0_T1_:
        /* <DEDUP_REMOVED lines=20> */
[----:B---3--:R-:W-:Y:S02]  /*0140*/  VIMNMX R7, R7, UR6, !PT ;  /* 0x0000000607077c48 */ /* 0x008fe4000ffe0100 */
[----:B------:R-:W-:Y:S02]  /*0150*/  VIMNMX R6, R6, UR6, !PT ;  /* 0x0000000606067c48 */ /* 0x000fe4000ffe0100 */
[----:B----4-:R-:W-:Y:S02]  /*0160*/  VIMNMX R9, R9, UR6, !PT ;  /* 0x0000000609097c48 */ /* 0x010fe4000ffe0100 */
[----:B------:R-:W-:Y:S01]  /*0170*/  VIMNMX R8, R8, UR6, !PT ;  /* 0x0000000608087c48 */ /* 0x000fe2000ffe0100 */
[----:B------:R-:W-:Y:S01]  /*0180*/  STG.E.64 desc[UR4][R4.64], R6 ;  /* 0x0000000604007986 */ /* 0x000fe2000c101b04 */
[----:B-----5:R-:W-:Y:S02]  /*0190*/  VIMNMX R11, R11, UR6, !PT ;  /* 0x000000060b0b7c48 */ /* 0x020fe4000ffe0100 */
[----:B------:R-:W-:Y:S01]  /*01a0*/  VIMNMX R10, R10, UR6, !PT ;  /* 0x000000060a0a7c48 */ /* 0x000fe2000ffe0100 */
[----:B------:R-:W-:Y:S01]  /*01b0*/  STG.E.64 desc[UR4][R4.64+0x400], R8 ;  /* 0x0004000804007986 */ /* 0x000fe2000c101b04 */
[----:B------:R-:W-:-:S02]  /*01c0*/  VIMNMX R13, R13, UR6, !PT ;  /* 0x000000060d0d7c48 */ /* 0x000fc4000ffe0100 */
[----:B------:R-:W-:Y:S01]  /*01d0*/  VIMNMX R12, R12, UR6, !PT ;  /* 0x000000060c0c7c48 */ /* 0x000fe2000ffe0100 */
[----:B------:R-:W-:Y:S04]  /*01e0*/  STG.E.64 desc[UR4][R4.64+0x800], R10 ;  /* 0x0008000a04007986 */ /* 0x000fe8000c101b04 */
[----:B------:R-:W-:Y:S01]  /*01f0*/  STG.E.64 desc[UR4][R4.64+0xc00], R12 ;  /* 0x000c000c04007986 */ /* 0x000fe2000c101b04 */
[----:B------:R-:W-:Y:S05]  /*0200*/  EXIT ;  /* 0x000000000000794d */ /* 0x000fea0003800000 */
.L_x_36862:
        /* <DEDUP_REMOVED lines=64> */
[----:B---3--:R-:W-:-:S02]  /*0610*/  VIMNMX R17, R17, UR6, !PT ;  /* 0x0000000611117c48 */ /* 0x008fc4000ffe0100 */
[----:B--2---:R-:W-:-:S05]  /*0620*/  VIMNMX R13, R18, UR6, !PT ;  /* 0x00000006120d7c48 */ /* 0x004fca000ffe0100 */
[----:B------:R1:W-:Y:S01]  /*0630*/  @!P0 STG.E desc[UR4][R24.64], R13 ;  /* 0x0000000d18008986 */ /* 0x0003e2000c101904 */
[----:B------:R-:W-:Y:S02]  /*0640*/  ISETP.GE.AND P0, PT, R19, R16, PT ;  /* 0x000000101300720c */ /* 0x000fe40003f06270 */
[----:B0-----:R-:W-:Y:S02]  /*0650*/  VIMNMX R9, R22, UR6, !PT ;  /* 0x0000000616097c48 */ /* 0x001fe4000ffe0100 */
[----:B----4-:R-:W-:Y:S02]  /*0660*/  VIMNMX R3, R15, UR6, !PT ;  /* 0x000000060f037c48 */ /* 0x010fe4000ffe0100 */
[----:B-----5:R-:W-:Y:S02]  /*0670*/  VIMNMX R2, R14, UR6, !PT ;  /* 0x000000060e027c48 */ /* 0x020fe4000ffe0100 */
[----:B------:R-:W-:Y:S02]  /*0680*/  VIMNMX R21, R21, UR6, !PT ;  /* 0x0000000615157c48 */ /* 0x000fe4000ffe0100 */
[----:B------:R-:W-:-:S02]  /*0690*/  VIMNMX R23, R23, UR6, !PT ;  /* 0x0000000617177c48 */ /* 0x000fc4000ffe0100 */
[----:B------:R-:W-:Y:S01]  /*06a0*/  VIMNMX R12, R12, UR6, !PT ;  /* 0x000000060c0c7c48 */ /* 0x000fe2000ffe0100 */
        /* <DEDUP_REMOVED lines=13> */
.L_x_36865:
[----:B------:R-:W-:-:S13]  /*0780*/  ISETP.GE.AND P0, PT, R19, R16, PT ;  /* 0x000000101300720c */ /* 0x000fda0003f06270 */
[----:B------:R-:W-:Y:S05]  /*0790*/  @P0 BRA `(.L_x_36867) ;  /* 0x0000000000300947 */ /* 0x000fea0003800000 */
[----:B0-----:R-:W0:Y:S01]  /*07a0*/  LDC.64 R4, c[0x0][0x220] ;  /* 0x00008800ff047b82 */ /* 0x001e220000000a00 */
[----:B------:R-:W-:Y:S02]  /*07b0*/  IMAD.IADD R7, R0, 0x1, R19 ;  /* 0x0000000100077824 */ /* 0x000fe400078e0213 */
[----:B------:R-:W-:Y:S02]  /*07c0*/  VIADD R19, R19, 0x80 ;  /* 0x0000008013137836 */ /* 0x000fe40000000000 */
[----:B0-----:R-:W-:-:S05]  /*07d0*/  IMAD.WIDE.U32 R4, R7, 0x4, R4 ;  /* 0x0000000407047825 */ /* 0x001fca00078e0004 */
[----:B------:R1:W-:Y:S02]  /*07e0*/  STG.E desc[UR4][R4.64], R21 ;  /* 0x0000001504007986 */ /* 0x0003e4000c101904 */
.L_x_36866:
[----:B------:R-:W-:-:S13]  /*07f0*/  ISETP.GE.AND P0, PT, R19, R16, PT ;  /* 0x000000101300720c */ /* 0x000fda0003f06270 */
[----:B------:R-:W-:Y:S05]  /*0800*/  @P0 BRA `(.L_x_36868) ;  /* 0x0000000000340947 */ /* 0x000fea0003800000 */
[----:B01----:R-:W0:Y:S01]  /*0810*/  LDC.64 R4, c[0x0][0x220] ;  /* 0x00008800ff047b82 */ /* 0x003e220000000a00 */
[----:B------:R-:W-:Y:S01]  /*0820*/  IADD3 R7, R0, R19, RZ ;  /* 0x0000001300077210 */ /* 0x000fe20007ffe0ff */
[----:B------:R-:W-:-:S04]  /*0830*/  VIADD R19, R19, 0x80 ;  /* 0x0000008013137836 */ /* 0x000fc80000000000 */
[----:B0-----:R-:W-:-:S05]  /*0840*/  IMAD.WIDE.U32 R4, R7, 0x4, R4 ;  /* 0x0000000407047825 */ /* 0x001fca00078e0004 */
[----:B------:R1:W-:Y:S02]  /*0850*/  STG.E desc[UR4][R4.64], R23 ;  /* 0x0000001704007986 */ /* 0x0003e4000c101904 */
.L_x_36867:
        /* <DEDUP_REMOVED lines=8> */
.L_x_36868:
[----:B------:R-:W-:Y:S05]  /*08e0*/  BSYNC B1 ;  /* 0x0000000000017941 */ /* 0x000fea0003800000 */
.L_x_36864:
[----:B------:R-:W-:-:S13]  /*08f0*/  ISETP.GE.AND P0, PT, R19, R16, PT ;  /* 0x000000101300720c */ /* 0x000fda0003f06270 */
[----:B012---:R-:W0:Y:S01]  /*0900*/  @!P0 LDC.64 R4, c[0x0][0x220] ;  /* 0x00008800ff048b82 */ /* 0x007e220000000a00 */
[----:B------:R-:W-:Y:S01]  /*0910*/  @!P0 IADD3 R3, R0, R19, RZ ;  /* 0x0000001300038210 */ /* 0x000fe20007ffe0ff */
[----:B------:R-:W-:-:S04]  /*0920*/  @!P0 VIADD R19, R19, 0x80 ;  /* 0x0000008013138836 */ /* 0x000fc80000000000 */
[----:B0-----:R-:W-:-:S05]  /*0930*/  @!P0 IMAD.WIDE.U32 R4, R3, 0x4, R4 ;  /* 0x0000000403048825 */ /* 0x001fca00078e0004 */
[----:B------:R2:W-:Y:S02]  /*0940*/  @!P0 STG.E desc[UR4][R4.64], R2 ;  /* 0x0000000204008986 */ /* 0x0005e4000c101904 */
.L_x_36869:
[----:B------:R-:W-:Y:S05]  /*0950*/  BSYNC B0 ;  /* 0x0000000000007941 */ /* 0x000fea0003800000 */
.L_x_36863:
        /* <DEDUP_REMOVED lines=8> */
.L_x_36870:
        /* <DEDUP_REMOVED lines=10> */
.L_x_42443:


//--------------------- .text._ZN2at6native29vectorized_elementwise_kernelILi4ENS0_13AUnaryFunctorIiiiZZZNS0_19maximum_kernel_cudaERNS_18TensorIteratorBaseEENKUlvE_clEvENKUlvE1_clEvEUliiE_EESt5arrayIPcLm2EEEEviT0_T1_ --------------------------
	.section	.text._ZN2at6native29vectorized_elementwise_kernelILi4ENS0_13AUnaryFunctorIiiiZZZNS0_19maximum_kernel_cudaERNS_18TensorIteratorBaseEENKUlvE_clEvENKUlvE1_clEvEUliiE_EESt5arrayIPcLm2EEEEviT0_T1_,"ax",@progbits
	.align	128
        .global         _ZN2at6native29vectorized_elementwise_kernelILi4ENS0_13AUnaryFunctorIiiiZZZNS0_19maximum_kernel_cudaERNS_18TensorIteratorBaseEENKUlvE_clEvENKUlvE1_clEvEUliiE_EESt5arrayIPcLm2EEEEviT0_T1_
        .type           _ZN2at6native29vectorized_elementwise_kernelILi4ENS0_13AUnaryFunctorIiiiZZZNS0_19maximum_kernel_cudaERNS_18TensorIteratorBaseEENKUlvE_clEvENKUlvE1_clEvEUliiE_EESt5arrayIPcLm2EEEEviT0_T1_,@function
        .size           _ZN2at6native29vectorized_elementwise_kernelILi4ENS0_13AUnaryFunctorIiiiZZZNS0_19maximum_kernel_cudaERNS_18TensorIteratorBaseEENKUlvE_clEvENKUlvE1_clEvEUliiE_EESt5arrayIPcLm2EEEEviT0_T1_,(.L_x_42444 - _ZN2at6native29vectorized_elementwise_kernelILi4ENS0_13AUnaryFunctorIiiiZZZNS0_19maximum_kernel_cudaERNS_18TensorIteratorBaseEENKUlvE_clEvENKUlvE1_clEvEUliiE_EESt5arrayIPcLm2EEEEviT0_T1_)
        .other          _ZN2at6native29vectorized_elementwise_kernelILi4ENS0_13AUnaryFunctorIiiiZZZNS0_19maximum_kernel_cudaERNS_18TensorIteratorBaseEENKUlvE_clEvENKUlvE1_clEvEUliiE_EESt5arrayIPcLm2EEEEviT0_T1_,@"STO_CUDA_ENTRY STV_DEFAULT"
_ZN2at6native29vectorized_elementwise_kernelILi4ENS0_13AUnaryFunctorIiiiZZZNS0_19maximum_kernel_cudaERNS_18TensorIteratorBaseEENKUlvE_clEvENKUlvE1_clEvEUliiE_EESt5arrayIPcLm2EEEEviT0_T1_:
.text._ZN2at6native29vectorized_elementwise_kernelILi4ENS0_13AUnaryFunctorIiiiZZZNS0_19maximum_kernel_cudaERNS_18TensorIteratorBaseEENKUlvE_clEvENKUlvE1_clEvEUliiE_EESt5arrayIPcLm2EEEEviT0_T1_:
        /* <DEDUP_REMOVED lines=18> */
[----:B---3--:R-:W-:Y:S02]  /*0120*/  VIMNMX R7, R7, UR6, !PT ;  /* 0x0000000607077c48 */ /* 0x008fe4000ffe0100 */
[----:B------:R-:W-:Y:S02]  /*0130*/  VIMNMX R6, R6, UR6, !PT ;  /* 0x0000000606067c48 */ /* 0x000fe4000ffe0100 */
[----:B------:R-:W-:Y:S02]  /*0140*/  VIMNMX R5, R5, UR6, !PT ;  /* 0x0000000605057c48 */ /* 0x000fe4000ffe0100 */
[----:B------:R-:W-:Y:S02]  /*0150*/  VIMNMX R4, R4, UR6, !PT ;  /* 0x0000000604047c48 */ /* 0x000fe4000ffe0100 */
[----:B----4-:R-:W-:Y:S02]  /*0160*/  VIMNMX R11, R11, UR6, !PT ;  /* 0x000000060b0b7c48 */ /* 0x010fe4000ffe0100 */
[----:B------:R-:W-:Y:S01]  /*0170*/  VIMNMX R10, R10, UR6, !PT ;  /* 0x000000060a0a7c48 */ /* 0x000fe2000ffe0100 */
[----:B------:R-:W-:Y:S01]  /*0180*/  STG.E.128 desc[UR4][R12.64], R4 ;  /* 0x000000040c007986 */ /* 0x000fe2000c101d04 */
[----:B------:R-:W-:-:S02]  /*0190*/  VIMNMX R9, R9, UR6, !PT ;  /* 0x0000000609097c48 */ /* 0x000fc4000ffe0100 */
[----:B------:R-:W-:-:S05]  /*01a0*/  VIMNMX R8, R8, UR6, !PT ;  /* 0x0000000608087c48 */ /* 0x000fca000ffe0100 */
[----:B------:R-:W-:Y:S01]  /*01b0*/  STG.E.128 desc[UR4][R12.64+0x800], R8 ;  /* 0x000800080c007986 */ /* 0x000fe2000c101d04 */
[----:B------:R-:W-:Y:S05]  /*01c0*/  EXIT ;  /* 0x000000000000794d */ /* 0x000fea0003800000 */
.L_x_36871:
        /* <DEDUP_REMOVED lines=87> */
.L_x_36874:
[----:B------:R-:W-:-:S13]  /*0740*/  ISETP.GE.AND P0, PT, R19, R16, PT ;  /* 0x000000101300720c */ /* 0x000fda0003f06270 */
[----:B------:R-:W-:Y:S05]  /*0750*/  @P0 BRA `(.L_x_36876) ;  /* 0x0000000000300947 */ /* 0x000fea0003800000 */
[----:B0-----:R-:W0:Y:S01]  /*0760*/  LDC.64 R4, c[0x0][0x220] ;  /* 0x00008800ff047b82 */ /* 0x001e220000000a00 */
[----:B------:R-:W-:Y:S02]  /*0770*/  IMAD.IADD R7, R0, 0x1, R19 ;  /* 0x0000000100077824 */ /* 0x000fe400078e0213 */
[----:B------:R-:W-:Y:S02]  /*0780*/  VIADD R19, R19, 0x80 ;  /* 0x0000008013137836 */ /* 0x000fe40000000000 */
[----:B0-----:R-:W-:-:S05]  /*0790*/  IMAD.WIDE.U32 R4, R7, 0x4, R4 ;  /* 0x0000000407047825 */ /* 0x001fca00078e0004 */
[----:B------:R1:W-:Y:S02]  /*07a0*/  STG.E desc[UR4][R4.64], R21 ;  /* 0x0000001504007986 */ /* 0x0003e4000c101904 */
.L_x_36875:
[----:B------:R-:W-:-:S13]  /*07b0*/  ISETP.GE.AND P0, PT, R19, R16, PT ;  /* 0x000000101300720c */ /* 0x000fda0003f06270 */
[----:B------:R-:W-:Y:S05]  /*07c0*/  @P0 BRA `(.L_x_36877) ;  /* 0x0000000000340947 */ /* 0x000fea0003800000 */
[----:B01----:R-:W0:Y:S01]  /*07d0*/  LDC.64 R4, c[0x0][0x220] ;  /* 0x00008800ff047b82 */ /* 0x003e220000000a00 */
[----:B------:R-:W-:Y:S01]  /*07e0*/  IADD3 R7, R0, R19, RZ ;  /* 0x0000001300077210 */ /* 0x000fe20007ffe0ff */
[----:B------:R-:W-:-:S04]  /*07f0*/  VIADD R19, R19, 0x80 ;  /* 0x0000008013137836 */ /* 0x000fc80000000000 */
[----:B0-----:R-:W-:-:S05]  /*0800*/  IMAD.WIDE.U32 R4, R7, 0x4, R4 ;  /* 0x0000000407047825 */ /* 0x001fca00078e0004 */
[----:B------:R1:W-:Y:S02]  /*0810*/  STG.E desc[UR4][R4.64], R23 ;  /* 0x0000001704007986 */ /* 0x0003e4000c101904 */
.L_x_36876:
        /* <DEDUP_REMOVED lines=8> */
.L_x_36877:
[----:B------:R-:W-:Y:S05]  /*08a0*/  BSYNC B1 ;  /* 0x0000000000017941 */ /* 0x000fea0003800000 */
.L_x_36873:
[----:B------:R-:W-:-:S13]  /*08b0*/  ISETP.GE.AND P0, PT, R19, R16, PT ;  /* 0x000000101300720c */ /* 0x000fda0003f06270 */
[----:B012---:R-:W0:Y:S01]  /*08c0*/  @!P0 LDC.64 R4, c[0x0][0x220] ;  /* 0x00008800ff048b82 */ /* 0x007e220000000a00 */
[----:B------:R-:W-:Y:S01]  /*08d0*/  @!P0 IADD3 R3, R0, R19, RZ ;  /* 0x0000001300038210 */ /* 0x000fe20007ffe0ff */
[----:B------:R-:W-:-:S04]  /*08e0*/  @!P0 VIADD R19, R19, 0x80 ;  /* 0x0000008013138836 */ /* 0x000fc80000000000 */
[----:B0-----:R-:W-:-:S05]  /*08f0*/  @!P0 IMAD.WIDE.U32 R4, R3, 0x4, R4 ;  /* 0x0000000403048825 */ /* 0x001fca00078e0004 */
[----:B------:R2:W-:Y:S02]  /*0900*/  @!P0 STG.E desc[UR4][R4.64], R2 ;  /* 0x0000000204008986 */ /* 0x0005e4000c101904 */
.L_x_36878:
[----:B------:R-:W-:Y:S05]  /*0910*/  BSYNC B0 ;  /* 0x0000000000007941 */ /* 0x000fea0003800000 */
.L_x_36872:
        /* <DEDUP_REMOVED lines=8> */
.L_x_36879:
        /* <DEDUP_REMOVED lines=14> */
.L_x_42444:


//--------------------- .text._ZN2at6native29vectorized_elementwise_kernelILi8ENS0_13AUnaryFunctorIiiiZZZNS0_19maximum_kernel_cudaERNS_18TensorIteratorBaseEENKUlvE_clEvENKUlvE1_clEvEUliiE_EESt5arrayIPcLm2EEEEviT0_T1_ --------------------------
	.section	.text._ZN2at6native29vectorized_elementwise_kernelILi8ENS0_13AUnaryFunctorIiiiZZZNS0_19maximum_kernel_cudaERNS_18TensorIteratorBaseEENKUlvE_clEvENKUlvE1_clEvEUliiE_EESt5arrayIPcLm2EEEEviT0_T1_,"ax",@progbits
	.align	128
        .global         _ZN2at6native29vectorized_elementwise_kernelILi8ENS0_13AUnaryFunctorIiiiZZZNS0_19maximum_kernel_cudaERNS_18TensorIteratorBaseEENKUlvE_clEvENKUlvE1_clEvEUliiE_EESt5arrayIPcLm2EEEEviT0_T1_
        .type           _ZN2at6native29vectorized_elementwise_kernelILi8ENS0_13AUnaryFunctorIiiiZZZNS0_19maximum_kernel_cudaERNS_18TensorIteratorBaseEENKUlvE_clEvENKUlvE1_clEvEUliiE_EESt5arrayIPcLm2EEEEviT0_T1_,@function
        .size           _ZN2at6native29vectorized_elementwise_kernelILi8ENS0_13AUnaryFunctorIiiiZZZNS0_19maximum_kernel_cudaERNS_18TensorIteratorBaseEENKUlvE_clEvENKUlvE1_clEvEUliiE_EESt5arrayIPcLm2EEEEviT0_T1_,(.L_x_42445 - _ZN2at6native29vectorized_elementwise_kernelILi8ENS0_13AUnaryFunctorIiiiZZZNS0_19maximum_kernel_cudaERNS_18TensorIteratorBaseEENKUlvE_clEvENKUlvE1_clEvEUliiE_EESt5arrayIPcLm2EEEEviT0_T1_)
        .other          _ZN2at6native29vectorized_elementwise_kernelILi8ENS0_13AUnaryFunctorIiiiZZZNS0_19maximum_kernel_cudaERNS_18TensorIteratorBaseEENKUlvE_clEvENKUlvE1_clEvEUliiE_EESt5arrayIPcLm2EEEEviT0_T1_,@"STO_CUDA_ENTRY STV_DEFAULT"
_ZN2at6native29vectorized_elementwise_kernelILi8ENS0_13AUnaryFunctorIiiiZZZNS0_19maximum_kernel_cudaERNS_18TensorIteratorBaseEENKUlvE_clEvENKUlvE1_clEvEUliiE_EESt5arrayIPcLm2EEEEviT0_T1_:
.text._ZN2at6native29vectorized_elementwise_kernelILi8ENS0_13AUnaryFunctorIiiiZZZNS0_19maximum_kernel_cudaERNS_18TensorIteratorBaseEENKUlvE_clEvENKUlvE1_clEvEUliiE_EESt5arrayIPcLm2EEEEviT0_T1_:
        /* <DEDUP_REMOVED lines=29> */
.L_x_36880:
        /* <DEDUP_REMOVED lines=87> */
.L_x_36883:
[----:B------:R-:W-:-:S13]  /*0740*/  ISETP.GE.AND P0, PT, R19, R16, PT ;  /* 0x000000101300720c */ /* 0x000fda0003f06270 */
[----:B------:R-:W-:Y:S05]  /*0750*/  @P0 BRA `(.L_x_36885) ;  /* 0x0000000000300947 */ /* 0x000fea0003800000 */
[----:B0-----:R-:W0:Y:S01]  /*0760*/  LDC.64 R4, c[0x0][0x220] ;  /* 0x00008800ff047b82 */ /* 0x001e220000000a00 */
[----:B------:R-:W-:Y:S02]  /*0770*/  IMAD.IADD R7, R0, 0x1, R19 ;  /* 0x0000000100077824 */ /* 0x000fe400078e0213 */
[----:B------:R-:W-:Y:S02]  /*0780*/  VIADD R19, R19, 0x80 ;  /* 0x0000008013137836 */ /* 0x000fe40000000000 */
[----:B0-----:R-:W-:-:S05]  /*0790*/  IMAD.WIDE.U32 R4, R7, 0x4, R4 ;  /* 0x0000000407047825 */ /* 0x001fca00078e0004 */
[----:B------:R1:W-:Y:S02]  /*07a0*/  STG.E desc[UR4][R4.64], R21 ;  /* 0x0000001504007986 */ /* 0x0003e4000c101904 */
.L_x_36884:
[----:B------:R-:W-:-:S13]  /*07b0*/  ISETP.GE.AND P0, PT, R19, R16, PT ;  /* 0x000000101300720c */ /* 0x000fda0003f06270 */
[----:B------:R-:W-:Y:S05]  /*07c0*/  @P0 BRA `(.L_x_36886) ;  /* 0x0000000000340947 */ /* 0x000fea0003800000 */
[----:B01----:R-:W0:Y:S01]  /*07d0*/  LDC.64 R4, c[0x0][0x220] ;  /* 0x00008800ff047b82 */ /* 0x003e220000000a00 */
[----:B------:R-:W-:Y:S01]  /*07e0*/  IADD3 R7, R0, R19, RZ ;  /* 0x0000001300077210 */ /* 0x000fe20007ffe0ff */
[----:B------:R-:W-:-:S04]  /*07f0*/  VIADD R19, R19, 0x80 ;  /* 0x0000008013137836 */ /* 0x000fc80000000000 */
[----:B0-----:R-:W-:-:S05]  /*0800*/  IMAD.WIDE.U32 R4, R7, 0x4, R4 ;  /* 0x0000000407047825 */ /* 0x001fca00078e0004 */
[----:B------:R1:W-:Y:S02]  /*0810*/  STG.E desc[UR4][R4.64], R23 ;  /* 0x0000001704007986 */ /* 0x0003e4000c101904 */
.L_x_36885:
        /* <DEDUP_REMOVED lines=8> */
.L_x_36886:
[----:B------:R-:W-:Y:S05]  /*08a0*/  BSYNC B1 ;  /* 0x0000000000017941 */ /* 0x000fea0003800000 */
.L_x_36882:
[----:B------:R-:W-:-:S13]  /*08b0*/  ISETP.GE.AND P0, PT, R19, R16, PT ;  /* 0x000000101300720c */ /* 0x000fda0003f06270 */
[----:B012---:R-:W0:Y:S01]  /*08c0*/  @!P0 LDC.64 R4, c[0x0][0x220] ;  /* 0x00008800ff048b82 */ /* 0x007e220000000a00 */
[----:B------:R-:W-:Y:S01]  /*08d0*/  @!P0 IADD3 R3, R0, R19, RZ ;  /* 0x0000001300038210 */ /* 0x000fe20007ffe0ff */
[----:B------:R-:W-:-:S04]  /*08e0*/  @!P0 VIADD R19, R19, 0x80 ;  /* 0x0000008013138836 */ /* 0x000fc80000000000 */
[----:B0-----:R-:W-:-:S05]  /*08f0*/  @!P0 IMAD.WIDE.U32 R4, R3, 0x4, R4 ;  /* 0x0000000403048825 */ /* 0x001fca00078e0004 */
[----:B------:R2:W-:Y:S02]  /*0900*/  @!P0 STG.E desc[UR4][R4.64], R2 ;  /* 0x0000000204008986 */ /* 0x0005e4000c101904 */
.L_x_36887:
[----:B------:R-:W-:Y:S05]  /*0910*/  BSYNC B0 ;  /* 0x0000000000007941 */ /* 0x000fea0003800000 */
.L_x_36881:
        /* <DEDUP_REMOVED lines=8> */
.L_x_36888:
        /* <DEDUP_REMOVED lines=14> */
.L_x_42445:


//--------------------- .text._ZN2at6native18elementwise_kernelILi128ELi4EZNS0_15gpu_kernel_implINS0_13BinaryFunctorIiiiZZZNS0_19maximum_kernel_cudaERNS_18TensorIteratorBaseEENKUlvE_clEvENKUlvE1_clEvEUliiE_EEEEvS5_RKT_EUliE_EEviT1_ --------------------------
	.section	.text._ZN2at6native18elementwise_kernelILi128ELi4EZNS0_15gpu_kernel_implINS0_13BinaryFunctorIiiiZZZNS0_19maximum_kernel_cudaERNS_18TensorIteratorBaseEENKUlvE_clEvENKUlvE1_clEvEUliiE_EEEEvS5_RKT_EUliE_EEviT1_,"ax",@progbits
	.align	128
        .global         _ZN2at6native18elementwise_kernelILi128ELi4EZNS0_15gpu_kernel_implINS0_13BinaryFunctorIiiiZZZNS0_19maximum_kernel_cudaERNS_18TensorIteratorBaseEENKUlvE_clEvENKUlvE1_clEvEUliiE_EEEEvS5_RKT_EUliE_EEviT1_
        .type           _ZN2at6native18elementwise_kernelILi128ELi4EZNS0_15gpu_kernel_implINS0_13BinaryFunctorIiiiZZZNS0_19maximum_kernel_cudaERNS_18TensorIteratorBaseEENKUlvE_clEvENKUlvE1_clEvEUliiE_EEEEvS5_RKT_EUliE_EEviT1_,@function
        .size           _ZN2at6native18elementwise_kernelILi128ELi4EZNS0_15gpu_kernel_implINS0_13BinaryFunctorIiiiZZZNS0_19maximum_kernel_cudaERNS_18TensorIteratorBaseEENKUlvE_clEvENKUlvE1_clEvEUliiE_EEEEvS5_RKT_EUliE_EEviT1_,(.L_x_42446 - _ZN2at6native18elementwise_kernelILi128ELi4EZNS0_15gpu_kernel_implINS0_13BinaryFunctorIiiiZZZNS0_19maximum_kernel_cudaERNS_18TensorIteratorBaseEENKUlvE_clEvENKUlvE1_clEvEUliiE_EEEEvS5_RKT_EUliE_EEviT1_)
        .other          _ZN2at6native18elementwise_kernelILi128ELi4EZNS0_15gpu_kernel_implINS0_13BinaryFunctorIiiiZZZNS0_19maximum_kernel_cudaERNS_18TensorIteratorBaseEENKUlvE_clEvENKUlvE1_clEvEUliiE_EEEEvS5_RKT_EUliE_EEviT1_,@"STO_CUDA_ENTRY STV_DEFAULT"
_ZN2at6native18elementwise_kernelILi128ELi4EZNS0_15gpu_kernel_implINS0_13BinaryFunctorIiiiZZZNS0_19maximum_kernel_cudaERNS_18TensorIteratorBaseEENKUlvE_clEvENKUlvE1_clEvEUliiE_EEEEvS5_RKT_EUliE_EEviT1_:
.text._ZN2at6native18elementwise_kernelILi128ELi4EZNS0_15gpu_kernel_implINS0_13BinaryFunctorIiiiZZZNS0_19maximum_kernel_cudaERNS_18TensorIteratorBaseEENKUlvE_clEvENKUlvE1_clEvEUliiE_EEEEvS5_RKT_EUliE_EEviT1_:
        /* <DEDUP_REMOVED lines=365> */
.L_x_36891:
        /* <DEDUP_REMOVED lines=20> */
.L_x_36895:
[----:B------:R0:W5:Y:S01]  /*1810*/  LDG.E.U8 R19, desc[UR36][R2.64] ;  /* 0x0000002402137981 */ /* 0x000162000c1e1100 */
[----:B------:R-:W-:Y:S05]  /*1820*/  BRA `(.L_x_36897) ;  /* 0x0000000c00347947 */ /* 0x000fea0003800000 */
.L_x_36894:
        /* <DEDUP_REMOVED lines=8> */
.L_x_36899:
[----:B------:R0:W5:Y:S01]  /*18b0*/  LDG.E R19, desc[UR36][R2.64] ;  /* 0x0000002402137981 */ /* 0x000162000c1e1900 */
[----:B------:R-:W-:Y:S05]  /*18c0*/  BRA `(.L_x_36897) ;  /* 0x0000000c000c7947 */ /* 0x000fea0003800000 */
.L_x_36898:
[----:B------:R0:W5:Y:S01]  /*18d0*/  LDG.E.S16 R19, desc[UR36][R2.64] ;  /* 0x0000002402137981 */ /* 0x000162000c1e1700 */
[----:B------:R-:W-:Y:S05]  /*18e0*/  BRA `(.L_x_36897) ;  /* 0x0000000c00047947 */ /* 0x000fea0003800000 */
.L_x_36893:
        /* <DEDUP_REMOVED lines=9> */
.L_x_36901:
[----:B------:R-:W2:Y:S02]  /*1980*/  LDG.E.U16 R2, desc[UR36][R2.64] ;  /* 0x0000002402027981 */ /* 0x000ea4000c1e1500 */
[----:B--2---:R-:W-:-:S06]  /*1990*/  HADD2.F32 R19, -RZ, R2.H0_H0 ;  /* 0x20000002ff137230 */ /* 0x004fcc0000004100 */
[----:B------:R-:W0:Y:S01]  /*19a0*/  F2I.FTZ.TRUNC.NTZ R19, R19 ;  /* 0x0000001300137305 */ /* 0x000e22000021f100 */
[----:B------:R-:W-:Y:S05]  /*19b0*/  BRA `(.L_x_36897) ;  /* 0x0000000800d07947 */ /* 0x000fea0003800000 */
.L_x_36900:
        /* <DEDUP_REMOVED lines=9> */
.L_x_36903:
[----:B------:R-:W2:Y:S02]  /*1a50*/  LDG.E.U16 R2, desc[UR36][R2.64] ;  /* 0x0000002402027981 */ /* 0x000ea4000c1e1500 */
[----:B--2---:R-:W-:-:S06]  /*1a60*/  HADD2.F32 R19, -RZ, R2.H0_H0 ;  /* 0x20000002ff137230 */ /* 0x004fcc0000004100 */
[----:B------:R-:W0:Y:S01]  /*1a70*/  F2I.FTZ.TRUNC.NTZ R19, R19 ;  /* 0x0000001300137305 */ /* 0x000e22000021f100 */
[----:B------:R-:W-:Y:S05]  /*1a80*/  BRA `(.L_x_36897) ;  /* 0x00000008009c7947 */ /* 0x000fea0003800000 */
.L_x_36902:
[----:B------:R-:W2:Y:S02]  /*1a90*/  LDG.E.64 R2, desc[UR36][R2.64] ;  /* 0x0000002402027981 */ /* 0x000ea4000c1e1b00 */
[----:B--2---:R0:W1:Y:S01]  /*1aa0*/  F2I.F64.TRUNC R19, R2 ;  /* 0x0000000200137311 */ /* 0x004062000030d100 */
[----:B------:R-:W-:Y:S05]  /*1ab0*/  BRA `(.L_x_36897) ;  /* 0x0000000800907947 */ /* 0x000fea0003800000 */
.L_x_36892:
        /* <DEDUP_REMOVED lines=12> */
.L_x_36906:
[----:B------:R-:W2:Y:S02]  /*1b80*/  LDG.E.64 R2, desc[UR36][R2.64] ;  /* 0x0000002402027981 */ /* 0x000ea4000c1e1b00 */
[----:B--2---:R0:W1:Y:S01]  /*1b90*/  F2I.F64.TRUNC R19, R2 ;  /* 0x0000000200137311 */ /* 0x004062000030d100 */
[----:B------:R-:W-:Y:S05]  /*1ba0*/  BRA `(.L_x_36897) ;  /* 0x0000000800547947 */ /* 0x000fea0003800000 */
.L_x_36905:
        /* <DEDUP_REMOVED lines=27> */
.L_x_36908:
        /* <DEDUP_REMOVED lines=14> */
.L_x_36907:
[----:B------:R-:W2:Y:S02]  /*1e40*/  LDG.E.U16 R19, desc[UR36][R2.64] ;  /* 0x0000002402137981 */ /* 0x000ea4000c1e1500 */
[----:B--2---:R-:W-:-:S06]  /*1e50*/  IMAD.U32 R19, R19, 0x10000, RZ ;  /* 0x0001000013137824 */ /* 0x004fcc00078e00ff */
[----:B------:R-:W0:Y:S01]  /*1e60*/  F2I.FTZ.TRUNC.NTZ R19, R19 ;  /* 0x0000001300137305 */ /* 0x000e22000021f100 */
[----:B------:R-:W-:Y:S05]  /*1e70*/  BRA `(.L_x_36897) ;  /* 0x0000000400a07947 */ /* 0x000fea0003800000 */
.L_x_36904:
        /* <DEDUP_REMOVED lines=10> */
.L_x_36911:
        /* <DEDUP_REMOVED lines=21> */
.L_x_36915:
[----:B------:R-:W-:Y:S05]  /*2070*/  BSYNC B1 ;  /* 0x0000000000017941 */ /* 0x000fea0003800000 */
.L_x_36914:
[----:B------:R-:W-:Y:S01]  /*2080*/  IMAD.SHL.U32 R2, R2, 0x100000, RZ ;  /* 0x0010000002027824 */ /* 0x000fe200078e00ff */
[----:B------:R-:W-:-:S04]  /*2090*/  LEA R0, R0, 0x3b800000, 0x17 ;  /* 0x3b80000000007811 */ /* 0x000fc800078eb8ff */
[----:B------:R-:W-:-:S07]  /*20a0*/  LOP3.LUT R19, R0, R2, R19, 0xfe, !PT ;  /* 0x0000000200137212 */ /* 0x000fce00078efe13 */
.L_x_36913:
[----:B------:R-:W-:Y:S05]  /*20b0*/  BSYNC B0 ;  /* 0x0000000000007941 */ /* 0x000fea0003800000 */
.L_x_36912:
[----:B------:R-:W1:Y:S01]  /*20c0*/  F2I.FTZ.TRUNC.NTZ R19, R19 ;  /* 0x0000001300137305 */ /* 0x000e62000021f100 */
[----:B------:R-:W-:Y:S05]  /*20d0*/  BRA `(.L_x_36897) ;  /* 0x0000000400087947 */ /* 0x000fea0003800000 */
.L_x_36910:
        /* <DEDUP_REMOVED lines=21> */
.L_x_36919:
[----:B------:R-:W-:Y:S05]  /*2230*/  BSYNC B1 ;  /* 0x0000000000017941 */ /* 0x000fea0003800000 */
.L_x_36918:
[----:B------:R-:W-:Y:S01]  /*2240*/  IMAD.SHL.U32 R2, R2, 0x200000, RZ ;  /* 0x0020000002027824 */ /* 0x000fe200078e00ff */
[----:B------:R-:W-:-:S04]  /*2250*/  LEA R0, R0, 0x37800000, 0x17 ;  /* 0x3780000000007811 */ /* 0x000fc800078eb8ff */
[----:B------:R-:W-:-:S07]  /*2260*/  LOP3.LUT R19, R0, R2, R19, 0xfe, !PT ;  /* 0x0000000200137212 */ /* 0x000fce00078efe13 */
.L_x_36917:
[----:B------:R-:W-:Y:S05]  /*2270*/  BSYNC B0 ;  /* 0x0000000000007941 */ /* 0x000fea0003800000 */
.L_x_36916:
[----:B------:R-:W2:Y:S01]  /*2280*/  F2I.FTZ.TRUNC.NTZ R19, R19 ;  /* 0x0000001300137305 */ /* 0x000ea2000021f100 */
[----:B------:R-:W-:Y:S05]  /*2290*/  BRA `(.L_x_36897) ;  /* 0x0000000000987947 */ /* 0x000fea0003800000 */
.L_x_36909:
        /* <DEDUP_REMOVED lines=14> */
.L_x_36923:
[----:B------:R-:W-:Y:S05]  /*2380*/  BSYNC B0 ;  /* 0x0000000000007941 */ /* 0x000fea0003800000 */
.L_x_36922:
[----:B------:R-:W4:Y:S01]  /*2390*/  F2I.FTZ.TRUNC.NTZ R19, R19 ;  /* 0x0000001300137305 */ /* 0x000f22000021f100 */
[----:B------:R-:W-:Y:S05]  /*23a0*/  BRA `(.L_x_36897) ;  /* 0x0000000000547947 */ /* 0x000fea0003800000 */
.L_x_36896:
        /* <DEDUP_REMOVED lines=17> */
.L_x_36924:
[----:B------:R-:W-:Y:S05]  /*24c0*/  BRA `(.L_x_36897) ;  /* 0x00000000000c7947 */ /* 0x000fea0003800000 */
.L_x_36921:
[----:B------:R0:W5:Y:S01]  /*24d0*/  LDG.E R19, desc[UR36][R2.64] ;  /* 0x0000002402137981 */ /* 0x000162000c1e1900 */
[----:B------:R-:W-:Y:S05]  /*24e0*/  BRA `(.L_x_36897) ;  /* 0x0000000000047947 */ /* 0x000fea0003800000 */
.L_x_36920:
[----:B------:R3:W5:Y:S02]  /*24f0*/  LDG.E R19, desc[UR36][R2.64] ;  /* 0x0000002402137981 */ /* 0x000764000c1e1900 */
.L_x_36897:
        /* <DEDUP_REMOVED lines=17> */
.L_x_36928:
[----:B------:R0:W5:Y:S01]  /*2610*/  LDG.E.U8 R22, desc[UR36][R2.64] ;  /* 0x0000002402167981 */ /* 0x000162000c1e1100 */
[----:B------:R-:W-:Y:S05]  /*2620*/  BRA `(.L_x_36930) ;  /* 0x0000000c00347947 */ /* 0x000fea0003800000 */
.L_x_36927:
        /* <DEDUP_REMOVED lines=8> */
.L_x_36932:
[----:B------:R3:W5:Y:S01]  /*26b0*/  LDG.E R22, desc[UR36][R2.64] ;  /* 0x0000002402167981 */ /* 0x000762000c1e1900 */
[----:B------:R-:W-:Y:S05]  /*26c0*/  BRA `(.L_x_36930) ;  /* 0x0000000c000c7947 */ /* 0x000fea0003800000 */
.L_x_36931:
[----:B------:R0:W5:Y:S01]  /*26d0*/  LDG.E.S16 R22, desc[UR36][R2.64] ;  /* 0x0000002402167981 */ /* 0x000162000c1e1700 */
[----:B------:R-:W-:Y:S05]  /*26e0*/  BRA `(.L_x_36930) ;  /* 0x0000000c00047947 */ /* 0x000fea0003800000 */
.L_x_36926:
        /* <DEDUP_REMOVED lines=9> */
.L_x_36934:
[----:B------:R-:W3:Y:S02]  /*2780*/  LDG.E.U16 R2, desc[UR36][R2.64] ;  /* 0x0000002402027981 */ /* 0x000ee4000c1e1500 */
[----:B---3--:R-:W-:-:S06]  /*2790*/  HADD2.F32 R22, -RZ, R2.H0_H0 ;  /* 0x20000002ff167230 */ /* 0x008fcc0000004100 */
[----:B------:R-:W0:Y:S01]  /*27a0*/  F2I.FTZ.TRUNC.NTZ R22, R22 ;  /* 0x0000001600167305 */ /* 0x000e22000021f100 */
[----:B------:R-:W-:Y:S05]  /*27b0*/  BRA `(.L_x_36930) ;  /* 0x0000000800d07947 */ /* 0x000fea0003800000 */
.L_x_36933:
        /* <DEDUP_REMOVED lines=9> */
.L_x_36936:
[----:B------:R-:W3:Y:S02]  /*2850*/  LDG.E.U16 R2, desc[UR36][R2.64] ;  /* 0x0000002402027981 */ /* 0x000ee4000c1e1500 */
[----:B---3--:R-:W-:-:S06]  /*2860*/  HADD2.F32 R22, -RZ, R2.H0_H0 ;  /* 0x20000002ff167230 */ /* 0x008fcc0000004100 */
[----:B------:R-:W0:Y:S01]  /*2870*/  F2I.FTZ.TRUNC.NTZ R22, R22 ;  /* 0x0000001600167305 */ /* 0x000e22000021f100 */
[----:B------:R-:W-:Y:S05]  /*2880*/  BRA `(.L_x_36930) ;  /* 0x00000008009c7947 */ /* 0x000fea0003800000 */
.L_x_36935:
[----:B------:R-:W3:Y:S02]  /*2890*/  LDG.E.64 R2, desc[UR36][R2.64] ;  /* 0x0000002402027981 */ /* 0x000ee4000c1e1b00 */
[----:B---3--:R0:W3:Y:S01]  /*28a0*/  F2I.F64.TRUNC R22, R2 ;  /* 0x0000000200167311 */ /* 0x0080e2000030d100 */
[----:B------:R-:W-:Y:S05]  /*28b0*/  BRA `(.L_x_36930) ;  /* 0x0000000800907947 */ /* 0x000fea0003800000 */
.L_x_36925:
        /* <DEDUP_REMOVED lines=12> */
.L_x_36939:
[----:B------:R-:W3:Y:S02]  /*2980*/  LDG.E.64 R2, desc[UR36][R2.64] ;  /* 0x0000002402027981 */ /* 0x000ee4000c1e1b00 */
[----:B---3--:R0:W3:Y:S01]  /*2990*/  F2I.F64.TRUNC R22, R2 ;  /* 0x0000000200167311 */ /* 0x0080e2000030d100 */
[----:B------:R-:W-:Y:S05]  /*29a0*/  BRA `(.L_x_36930) ;  /* 0x0000000800547947 */ /* 0x000fea0003800000 */
.L_x_36938:
        /* <DEDUP_REMOVED lines=27> */
.L_x_36941:
        /* <DEDUP_REMOVED lines=14> */
.L_x_36940:
[----:B------:R-:W3:Y:S02]  /*2c40*/  LDG.E.U16 R22, desc[UR36][R2.64] ;  /* 0x0000002402167981 */ /* 0x000ee4000c1e1500 */
[----:B---3--:R-:W-:-:S06]  /*2c50*/  IMAD.U32 R22, R22, 0x10000, RZ ;  /* 0x0001000016167824 */ /* 0x008fcc00078e00ff */
[----:B------:R-:W0:Y:S01]  /*2c60*/  F2I.FTZ.TRUNC.NTZ R22, R22 ;  /* 0x0000001600167305 */ /* 0x000e22000021f100 */
[----:B------:R-:W-:Y:S05]  /*2c70*/  BRA `(.L_x_36930) ;  /* 0x0000000400a07947 */ /* 0x000fea0003800000 */
.L_x_36937:
        /* <DEDUP_REMOVED lines=10> */
.L_x_36944:
        /* <DEDUP_REMOVED lines=21> */
.L_x_36948:
[----:B------:R-:W-:Y:S05]  /*2e70*/  BSYNC B1 ;  /* 0x0000000000017941 */ /* 0x000fea0003800000 */
.L_x_36947:
[----:B------:R-:W-:Y:S01]  /*2e80*/  IMAD.SHL.U32 R2, R2, 0x100000, RZ ;  /* 0x0010000002027824 */ /* 0x000fe200078e00ff */
[----:B------:R-:W-:-:S04]  /*2e90*/  LEA R3, R0, 0x3b800000, 0x17 ;  /* 0x3b80000000037811 */ /* 0x000fc800078eb8ff */
[----:B------:R-:W-:-:S07]  /*2ea0*/  LOP3.LUT R22, R3, R2, R22, 0xfe, !PT ;  /* 0x0000000203167212 */ /* 0x000fce00078efe16 */
.L_x_36946:
[----:B------:R-:W-:Y:S05]  /*2eb0*/  BSYNC B0 ;  /* 0x0000000000007941 */ /* 0x000fea0003800000 */
.L_x_36945:
[----:B------:R-:W0:Y:S01]  /*2ec0*/  F2I.FTZ.TRUNC.NTZ R22, R22 ;  /* 0x0000001600167305 */ /* 0x000e22000021f100 */
[----:B------:R-:W-:Y:S05]  /*2ed0*/  BRA `(.L_x_36930) ;  /* 0x0000000400087947 */ /* 0x000fea0003800000 */
.L_x_36943:
        /* <DEDUP_REMOVED lines=21> */
.L_x_36952:
[----:B------:R-:W-:Y:S05]  /*3030*/  BSYNC B1 ;  /* 0x0000000000017941 */ /* 0x000fea0003800000 */
.L_x_36951:
[----:B------:R-:W-:Y:S01]  /*3040*/  IMAD.SHL.U32 R2, R2, 0x200000, RZ ;  /* 0x0020000002027824 */ /* 0x000fe200078e00ff */
[----:B------:R-:W-:-:S04]  /*3050*/  LEA R3, R0, 0x37800000, 0x17 ;  /* 0x3780000000037811 */ /* 0x000fc800078eb8ff */
[----:B------:R-:W-:-:S07]  /*3060*/  LOP3.LUT R22, R3, R2, R22, 0xfe, !PT ;  /* 0x0000000203167212 */ /* 0x000fce00078efe16 */
.L_x_36950:
[----:B------:R-:W-:Y:S05]  /*3070*/  BSYNC B0 ;  /* 0x0000000000007941 */ /* 0x000fea0003800000 */
.L_x_36949:
[----:B------:R-:W0:Y:S01]  /*3080*/  F2I.FTZ.TRUNC.NTZ R22, R22 ;  /* 0x0000001600167305 */ /* 0x000e22000021f100 */
[----:B------:R-:W-:Y:S05]  /*3090*/  BRA `(.L_x_36930) ;  /* 0x0000000000987947 */ /* 0x000fea0003800000 */
.L_x_36942:
        /* <DEDUP_REMOVED lines=14> */
.L_x_36956:
[----:B------:R-:W-:Y:S05]  /*3180*/  BSYNC B0 ;  /* 0x0000000000007941 */ /* 0x000fea0003800000 */
.L_x_36955:
[----:B------:R-:W0:Y:S01]  /*3190*/  F2I.FTZ.TRUNC.NTZ R22, R22 ;  /* 0x0000001600167305 */ /* 0x000e22000021f100 */
[----:B------:R-:W-:Y:S05]  /*31a0*/  BRA `(.L_x_36930) ;  /* 0x0000000000547947 */ /* 0x000fea0003800000 */
.L_x_36929:
        /* <DEDUP_REMOVED lines=17> */
.L_x_36957:
[----:B------:R-:W-:Y:S05]  /*32c0*/  BRA `(.L_x_36930) ;  /* 0x00000000000c7947 */ /* 0x000fea0003800000 */
.L_x_36954:
[----:B------:R0:W5:Y:S01]  /*32d0*/  LDG.E R22, desc[UR36][R2.64] ;  /* 0x0000002402167981 */ /* 0x000162000c1e1900 */
[----:B------:R-:W-:Y:S05]  /*32e0*/  BRA `(.L_x_36930) ;  /* 0x0000000000047947 */ /* 0x000fea0003800000 */
.L_x_36953:
[----:B------:R0:W5:Y:S02]  /*32f0*/  LDG.E R22, desc[UR36][R2.64] ;  /* 0x0000002402167981 */ /* 0x000164000c1e1900 */
.L_x_36930:
[----:B0--3--:R-:W0:Y:S01]  /*3300*/  LDC.U8 R3, c[0x0][0x491] ;  /* 0x00012440ff037b82 */ /* 0x009e220000000000 */
[----:B-12-45:R-:W-:Y:S02]  /*3310*/  VIMNMX R2, R22, R19, !PT ;  /* 0x0000001316027248 */ /* 0x036fe40007fe0100 */
        /* <DEDUP_REMOVED lines=13> */
.L_x_36961:
[----:B------:R1:W-:Y:S01]  /*33f0*/  STG.E.U8 desc[UR36][R16.64], R2 ;  /* 0x0000000210007986 */ /* 0x0003e2000c101124 */
[----:B------:R-:W-:Y:S05]  /*3400*/  BRA `(.L_x_36963) ;  /* 0x0000000c00507947 */ /* 0x000fea0003800000 */
.L_x_36960:
        /* <DEDUP_REMOVED lines=9> */
.L_x_36965:
[----:B------:R3:W-:Y:S01]  /*34a0*/  STG.E desc[UR36][R16.64], R2 ;  /* 0x0000000210007986 */ /* 0x0007e2000c101924 */
[----:B------:R-:W-:Y:S05]  /*34b0*/  BRA `(.L_x_36963) ;  /* 0x0000000c00247947 */ /* 0x000fea0003800000 */
.L_x_36964:
[----:B------:R2:W-:Y:S01]  /*34c0*/  STG.E.U16 desc[UR36][R16.64], R2 ;  /* 0x0000000210007986 */ /* 0x0005e2000c101524 */
[----:B------:R-:W-:Y:S05]  /*34d0*/  BRA `(.L_x_36963) ;  /* 0x0000000c001c7947 */ /* 0x000fea0003800000 */
.L_x_36959:
        /* <DEDUP_REMOVED lines=9> */
.L_x_36967:
[----:B------:R-:W-:-:S04]  /*3570*/  I2FP.F32.S32 R0, R2 ;  /* 0x0000000200007245 */ /* 0x000fc80000201400 */
[----:B------:R-:W-:-:S05]  /*3580*/  F2FP.F16.F32.PACK_AB R0, RZ, R0 ;  /* 0x00000000ff00723e */ /* 0x000fca00000000ff */
[----:B------:R0:W-:Y:S01]  /*3590*/  STG.E.U16 desc[UR36][R16.64], R0 ;  /* 0x0000000010007986 */ /* 0x0001e2000c101524 */
[----:B------:R-:W-:Y:S05]  /*35a0*/  BRA `(.L_x_36963) ;  /* 0x0000000800e87947 */ /* 0x000fea0003800000 */
.L_x_36966:
        /* <DEDUP_REMOVED lines=10> */
.L_x_36969:
[----:B------:R-:W-:-:S04]  /*3650*/  I2FP.F32.S32 R2, R2 ;  /* 0x0000000200027245 */ /* 0x000fc80000201400 */
[----:B------:R-:W-:-:S04]  /*3660*/  F2FP.F16.F32.PACK_AB R3, RZ, R2 ;  /* 0x00000002ff03723e */ /* 0x000fc800000000ff */
[----:B------:R-:W-:-:S05]  /*3670*/  PRMT R3, R3, 0x5410, RZ ;  /* 0x0000541003037816 */ /* 0x000fca00000000ff */
[----:B------:R0:W-:Y:S01]  /*3680*/  STG.E desc[UR36][R16.64], R3 ;  /* 0x0000000310007986 */ /* 0x0001e2000c101924 */
[----:B------:R-:W-:Y:S05]  /*3690*/  BRA `(.L_x_36963) ;  /* 0x0000000800ac7947 */ /* 0x000fea0003800000 */
.L_x_36968:
[----:B------:R-:W0:Y:S02]  /*36a0*/  I2F.F64 R2, R2 ;  /* 0x0000000200027312 */ /* 0x000e240000201c00 */
[----:B0-----:R0:W-:Y:S01]  /*36b0*/  STG.E.64 desc[UR36][R16.64], R2 ;  /* 0x0000000210007986 */ /* 0x0011e2000c101b24 */
[----:B------:R-:W-:Y:S05]  /*36c0*/  BRA `(.L_x_36963) ;  /* 0x0000000800a07947 */ /* 0x000fea0003800000 */
.L_x_36958:
        /* <DEDUP_REMOVED lines=12> */
.L_x_36972:
[----:B------:R-:W0:Y:S01]  /*3790*/  I2F.F64 R4, R2 ;  /* 0x0000000200047312 */ /* 0x000e220000201c00 */
[----:B------:R-:W-:-:S05]  /*37a0*/  CS2R R6, SRZ ;  /* 0x0000000000067805 */ /* 0x000fca000001ff00 */
[----:B0-----:R0:W-:Y:S01]  /*37b0*/  STG.E.128 desc[UR36][R16.64], R4 ;  /* 0x0000000410007986 */ /* 0x0011e2000c101d24 */
[----:B------:R-:W-:Y:S05]  /*37c0*/  BRA `(.L_x_36963) ;  /* 0x0000000800607947 */ /* 0x000fea0003800000 */
.L_x_36971:
        /* <DEDUP_REMOVED lines=21> */
.L_x_36976:
[----:B------:R-:W-:Y:S05]  /*3920*/  BSYNC B0 ;  /* 0x0000000000007941 */ /* 0x000fea0003800000 */
.L_x_36975:
[----:B------:R-:W-:-:S05]  /*3930*/  LOP3.LUT R3, R0, R3, RZ, 0xfc, !PT ;  /* 0x0000000300037212 */ /* 0x000fca00078efcff */
[----:B------:R0:W-:Y:S01]  /*3940*/  STG.E.U8 desc[UR36][R16.64], R3 ;  /* 0x0000000310007986 */ /* 0x0001e2000c101124 */
[----:B------:R-:W-:Y:S05]  /*3950*/  BRA `(.L_x_36963) ;  /* 0x0000000400fc7947 */ /* 0x000fea0003800000 */
.L_x_36974:
        /* <DEDUP_REMOVED lines=13> */
.L_x_36978:
[----:B------:R-:W-:Y:S01]  /*3a30*/  IMAD.MOV.U32 R0, RZ, RZ, 0x7f ;  /* 0x0000007fff007424 */ /* 0x000fe200078e00ff */
[----:B------:R-:W-:-:S04]  /*3a40*/  ISETP.GT.U32.AND P0, PT, R2, 0x7f800000, PT ;  /* 0x7f8000000200780c */ /* 0x000fc80003f04070 */
[----:B------:R-:W-:-:S09]  /*3a50*/  SEL R0, R0, 0x7c, P0 ;  /* 0x0000007c00007807 */ /* 0x000fd20000000000 */
.L_x_36979:
[----:B------:R-:W-:Y:S05]  /*3a60*/  BSYNC B0 ;  /* 0x0000000000007941 */ /* 0x000fea0003800000 */
.L_x_36977:
[----:B------:R-:W-:-:S04]  /*3a70*/  LOP3.LUT R2, R3, 0x80000000, RZ, 0xc0, !PT ;  /* 0x8000000003027812 */ /* 0x000fc800078ec0ff */
[----:B------:R-:W-:-:S04]  /*3a80*/  SHF.R.U32.HI R3, RZ, 0x18, R2 ;  /* 0x00000018ff037819 */ /* 0x000fc80000011602 */
[----:B------:R-:W-:-:S05]  /*3a90*/  LOP3.LUT R3, R0, R3, RZ, 0xfc, !PT ;  /* 0x0000000300037212 */ /* 0x000fca00078efcff */
[----:B------:R0:W-:Y:S01]  /*3aa0*/  STG.E.U8 desc[UR36][R16.64], R3 ;  /* 0x0000000310007986 */ /* 0x0001e2000c101124 */
[----:B------:R-:W-:Y:S05]  /*3ab0*/  BRA `(.L_x_36963) ;  /* 0x0000000400a47947 */ /* 0x000fea0003800000 */
.L_x_36973:
[----:B------:R-:W-:-:S04]  /*3ac0*/  I2FP.F32.S32 R0, R2 ;  /* 0x0000000200007245 */ /* 0x000fc80000201400 */
[----:B------:R-:W-:-:S05]  /*3ad0*/  F2FP.BF16.F32.PACK_AB R0, RZ, R0 ;  /* 0x00000000ff00723e */ /* 0x000fca00000010ff */
[----:B------:R0:W-:Y:S01]  /*3ae0*/  STG.E.U16 desc[UR36][R16.64], R0 ;  /* 0x0000000010007986 */ /* 0x0001e2000c101524 */
[----:B------:R-:W-:Y:S05]  /*3af0*/  BRA `(.L_x_36963) ;  /* 0x0000000400947947 */ /* 0x000fea0003800000 */
.L_x_36970:
        /* <DEDUP_REMOVED lines=10> */
.L_x_36982:
        /* <DEDUP_REMOVED lines=17> */
.L_x_36985:
[----:B------:R-:W-:-:S04]  /*3cb0*/  LOP3.LUT R2, R3, 0x80000000, RZ, 0xc0, !PT ;  /* 0x8000000003027812 */ /* 0x000fc800078ec0ff */
[----:B------:R-:W-:-:S04]  /*3cc0*/  SHF.R.U32.HI R3, RZ, 0x18, R2 ;  /* 0x00000018ff037819 */ /* 0x000fc80000011602 */
[----:B------:R-:W-:-:S04]  /*3cd0*/  LOP3.LUT R0, R0, R3, RZ, 0xfc, !PT ;  /* 0x0000000300007212 */ /* 0x000fc800078efcff */
[----:B------:R-:W-:-:S07]  /*3ce0*/  PRMT R8, R0, 0x7610, R8 ;  /* 0x0000761000087816 */ /* 0x000fce0000000008 */
.L_x_36984:
[----:B------:R-:W-:Y:S05]  /*3cf0*/  BSYNC B0 ;  /* 0x0000000000007941 */ /* 0x000fea0003800000 */
.L_x_36983:
[----:B------:R0:W-:Y:S01]  /*3d00*/  STG.E.U8 desc[UR36][R16.64], R8 ;  /* 0x0000000810007986 */ /* 0x0001e2000c101124 */
[----:B------:R-:W-:Y:S05]  /*3d10*/  BRA `(.L_x_36963) ;  /* 0x00000004000c7947 */ /* 0x000fea0003800000 */
.L_x_36981:
        /* <DEDUP_REMOVED lines=17> */
.L_x_36988:
[----:B------:R-:W-:-:S04]  /*3e30*/  LOP3.LUT R2, R3, 0x80000000, RZ, 0xc0, !PT ;  /* 0x8000000003027812 */ /* 0x000fc800078ec0ff */
[----:B------:R-:W-:-:S04]  /*3e40*/  SHF.R.U32.HI R3, RZ, 0x18, R2 ;  /* 0x00000018ff037819 */ /* 0x000fc80000011602 */
[----:B------:R-:W-:-:S04]  /*3e50*/  LOP3.LUT R0, R0, R3, RZ, 0xfc, !PT ;  /* 0x0000000300007212 */ /* 0x000fc800078efcff */
[----:B------:R-:W-:-:S07]  /*3e60*/  PRMT R8, R0, 0x7610, R8 ;  /* 0x0000761000087816 */ /* 0x000fce0000000008 */
.L_x_36987:
[----:B------:R-:W-:Y:S05]  /*3e70*/  BSYNC B0 ;  /* 0x0000000000007941 */ /* 0x000fea0003800000 */
.L_x_36986:
[----:B------:R0:W-:Y:S01]  /*3e80*/  STG.E.U8 desc[UR36][R16.64], R8 ;  /* 0x0000000810007986 */ /* 0x0001e2000c101124 */
[----:B------:R-:W-:Y:S05]  /*3e90*/  BRA `(.L_x_36963) ;  /* 0x0000000000ac7947 */ /* 0x000fea0003800000 */
.L_x_36980:
        /* <DEDUP_REMOVED lines=22> */
.L_x_36962:
        /* <DEDUP_REMOVED lines=16> */
.L_x_36991:
[----:B------:R-:W-:Y:S05]  /*4100*/  BRA `(.L_x_36963) ;  /* 0x0000000000107947 */ /* 0x000fea0003800000 */
.L_x_36990:
[----:B------:R-:W-:-:S05]  /*4110*/  SHF.R.S32.HI R3, RZ, 0x1f, R2 ;  /* 0x0000001fff037819 */ /* 0x000fca0000011402 */
[----:B------:R0:W-:Y:S01]  /*4120*/  STG.E.64 desc[UR36][R16.64], R2 ;  /* 0x0000000210007986 */ /* 0x0001e2000c101b24 */
[----:B------:R-:W-:Y:S05]  /*4130*/  BRA `(.L_x_36963) ;  /* 0x0000000000047947 */ /* 0x000fea0003800000 */
.L_x_36989:
[----:B------:R0:W-:Y:S02]  /*4140*/  STG.E desc[UR36][R16.64], R2 ;  /* 0x0000000210007986 */ /* 0x0001e4000c101924 */
.L_x_36963:
[----:B------:R-:W-:-:S04]  /*4150*/  IMAD R18, R18, 0x200, R23 ;  /* 0x0000020012127824 */ /* 0x000fc800078e0217 */
[----:B------:R-:W-:-:S07]  /*4160*/  VIADD R19, R18, 0x80 ;  /* 0x0000008012137836 */ /* 0x000fce0000000000 */
.L_x_36890:
[----:B------:R-:W-:Y:S05]  /*4170*/  BSYNC B6 ;  /* 0x0000000000067941 */ /* 0x000fea0003800000 */
.L_x_36889:
        /* <DEDUP_REMOVED lines=358> */
.L_x_36994:
        /* <DEDUP_REMOVED lines=20> */
.L_x_36998:
[----:B------:R0:W5:Y:S01]  /*5920*/  LDG.E.U8 R22, desc[UR36][R2.64] ;  /* 0x0000002402167981 */ /* 0x000162000c1e1100 */
[----:B------:R-:W-:Y:S05]  /*5930*/  BRA `(.L_x_37000) ;  /* 0x0000000c00347947 */ /* 0x000fea0003800000 */
.L_x_36997:
        /* <DEDUP_REMOVED lines=8> */
.L_x_37002:
[----:B------:R0:W5:Y:S01]  /*59c0*/  LDG.E R22, desc[UR36][R2.64] ;  /* 0x0000002402167981 */ /* 0x000162000c1e1900 */
[----:B------:R-:W-:Y:S05]  /*59d0*/  BRA `(.L_x_37000) ;  /* 0x0000000c000c7947 */ /* 0x000fea0003800000 */
.L_x_37001:
[----:B------:R0:W5:Y:S01]  /*59e0*/  LDG.E.S16 R22, desc[UR36][R2.64] ;  /* 0x0000002402167981 */ /* 0x000162000c1e1700 */
[----:B------:R-:W-:Y:S05]  /*59f0*/  BRA `(.L_x_37000) ;  /* 0x0000000c00047947 */ /* 0x000fea0003800000 */
.L_x_36996:
        /* <DEDUP_REMOVED lines=9> */
.L_x_37004:
[----:B------:R-:W2:Y:S02]  /*5a90*/  LDG.E.U16 R2, desc[UR36][R2.64] ;  /* 0x0000002402027981 */ /* 0x000ea4000c1e1500 */
[----:B--2---:R-:W-:-:S06]  /*5aa0*/  HADD2.F32 R22, -RZ, R2.H0_H0 ;  /* 0x20000002ff167230 */ /* 0x004fcc0000004100 */
[----:B------:R-:W0:Y:S01]  /*5ab0*/  F2I.FTZ.TRUNC.NTZ R22, R22 ;  /* 0x0000001600167305 */ /* 0x000e22000021f100 */
[----:B------:R-:W-:Y:S05]  /*5ac0*/  BRA `(.L_x_37000) ;  /* 0x0000000800d07947 */ /* 0x000fea0003800000 */
.L_x_37003:
        /* <DEDUP_REMOVED lines=9> */
.L_x_37006:
[----:B------:R-:W2:Y:S02]  /*5b60*/  LDG.E.U16 R2, desc[UR36][R2.64] ;  /* 0x0000002402027981 */ /* 0x000ea4000c1e1500 */
[----:B--2---:R-:W-:-:S06]  /*5b70*/  HADD2.F32 R22, -RZ, R2.H0_H0 ;  /* 0x20000002ff167230 */ /* 0x004fcc0000004100 */
[----:B------:R-:W0:Y:S01]  /*5b80*/  F2I.FTZ.TRUNC.NTZ R22, R22 ;  /* 0x0000001600167305 */ /* 0x000e22000021f100 */
[----:B------:R-:W-:Y:S05]  /*5b90*/  BRA `(.L_x_37000) ;  /* 0x00000008009c7947 */ /* 0x000fea0003800000 */
.L_x_37005:
[----:B------:R-:W2:Y:S02]  /*5ba0*/  LDG.E.64 R22, desc[UR36][R2.64] ;  /* 0x0000002402167981 */ /* 0x000ea4000c1e1b00 */
[----:B--2---:R0:W1:Y:S01]  /*5bb0*/  F2I.F64.TRUNC R22, R22 ;  /* 0x0000001600167311 */ /* 0x004062000030d100 */
[----:B------:R-:W-:Y:S05]  /*5bc0*/  BRA `(.L_x_37000) ;  /* 0x0000000800907947 */ /* 0x000fea0003800000 */
.L_x_36995:
        /* <DEDUP_REMOVED lines=12> */
.L_x_37009:
[----:B------:R-:W2:Y:S02]  /*5c90*/  LDG.E.64 R2, desc[UR36][R2.64] ;  /* 0x0000002402027981 */ /* 0x000ea4000c1e1b00 */
[----:B--2---:R0:W1:Y:S01]  /*5ca0*/  F2I.F64.TRUNC R22, R2 ;  /* 0x0000000200167311 */ /* 0x004062000030d100 */
[----:B------:R-:W-:Y:S05]  /*5cb0*/  BRA `(.L_x_37000) ;  /* 0x0000000800547947 */ /* 0x000fea0003800000 */
.L_x_37008:
        /* <DEDUP_REMOVED lines=27> */
.L_x_37011:
        /* <DEDUP_REMOVED lines=14> */
.L_x_37010:
[----:B------:R-:W2:Y:S02]  /*5f50*/  LDG.E.U16 R22, desc[UR36][R2.64] ;  /* 0x0000002402167981 */ /* 0x000ea4000c1e1500 */
[----:B--2---:R-:W-:-:S06]  /*5f60*/  IMAD.U32 R22, R22, 0x10000, RZ ;  /* 0x0001000016167824 */ /* 0x004fcc00078e00ff */
[----:B------:R-:W0:Y:S01]  /*5f70*/  F2I.FTZ.TRUNC.NTZ R22, R22 ;  /* 0x0000001600167305 */ /* 0x000e22000021f100 */
[----:B------:R-:W-:Y:S05]  /*5f80*/  BRA `(.L_x_37000) ;  /* 0x0000000400a07947 */ /* 0x000fea0003800000 */
.L_x_37007:
        /* <DEDUP_REMOVED lines=10> */
.L_x_37014:
        /* <DEDUP_REMOVED lines=21> */
.L_x_37018:
[----:B------:R-:W-:Y:S05]  /*6180*/  BSYNC B1 ;  /* 0x0000000000017941 */ /* 0x000fea0003800000 */
.L_x_37017:
[----:B------:R-:W-:Y:S01]  /*6190*/  IMAD.SHL.U32 R2, R2, 0x100000, RZ ;  /* 0x0010000002027824 */ /* 0x000fe200078e00ff */
[----:B------:R-:W-:-:S04]  /*61a0*/  LEA R3, R0, 0x3b800000, 0x17 ;  /* 0x3b80000000037811 */ /* 0x000fc800078eb8ff */
[----:B------:R-:W-:-:S07]  /*61b0*/  LOP3.LUT R22, R3, R2, R22, 0xfe, !PT ;  /* 0x0000000203167212 */ /* 0x000fce00078efe16 */
.L_x_37016:
[----:B------:R-:W-:Y:S05]  /*61c0*/  BSYNC B0 ;  /* 0x0000000000007941 */ /* 0x000fea0003800000 */
.L_x_37015:
[----:B------:R-:W0:Y:S01]  /*61d0*/  F2I.FTZ.TRUNC.NTZ R22, R22 ;  /* 0x0000001600167305 */ /* 0x000e22000021f100 */
[----:B------:R-:W-:Y:S05]  /*61e0*/  BRA `(.L_x_37000) ;  /* 0x0000000400087947 */ /* 0x000fea0003800000 */
.L_x_37013:
        /* <DEDUP_REMOVED lines=21> */
.L_x_37022:
[----:B------:R-:W-:Y:S05]  /*6340*/  BSYNC B1 ;  /* 0x0000000000017941 */ /* 0x000fea0003800000 */
.L_x_37021:
[----:B------:R-:W-:Y:S01]  /*6350*/  IMAD.SHL.U32 R2, R2, 0x200000, RZ ;  /* 0x0020000002027824 */ /* 0x000fe200078e00ff */
[----:B------:R-:W-:-:S04]  /*6360*/  LEA R3, R0, 0x37800000, 0x17 ;  /* 0x3780000000037811 */ /* 0x000fc800078eb8ff */
[----:B------:R-:W-:-:S07]  /*6370*/  LOP3.LUT R22, R3, R2, R22, 0xfe, !PT ;  /* 0x0000000203167212 */ /* 0x000fce00078efe16 */
.L_x_37020:
[----:B------:R-:W-:Y:S05]  /*6380*/  BSYNC B0 ;  /* 0x0000000000007941 */ /* 0x000fea0003800000 */
.L_x_37019:
[----:B------:R-:W0:Y:S01]  /*6390*/  F2I.FTZ.TRUNC.NTZ R22, R22 ;  /* 0x0000001600167305 */ /* 0x000e22000021f100 */
[----:B------:R-:W-:Y:S05]  /*63a0*/  BRA `(.L_x_37000) ;  /* 0x0000000000987947 */ /* 0x000fea0003800000 */
.L_x_37012:
        /* <DEDUP_REMOVED lines=14> */
.L_x_37026:
[----:B------:R-:W-:Y:S05]  /*6490*/  BSYNC B0 ;  /* 0x0000000000007941 */ /* 0x000fea0003800000 */
.L_x_37025:
[----:B------:R-:W0:Y:S01]  /*64a0*/  F2I.FTZ.TRUNC.NTZ R22, R22 ;  /* 0x0000001600167305 */ /* 0x000e22000021f100 */
[----:B------:R-:W-:Y:S05]  /*64b0*/  BRA `(.L_x_37000) ;  /* 0x0000000000547947 */ /* 0x000fea0003800000 */
.L_x_36999:
        /* <DEDUP_REMOVED lines=17> */
.L_x_37027:
[----:B------:R-:W-:Y:S05]  /*65d0*/  BRA `(.L_x_37000) ;  /* 0x00000000000c7947 */ /* 0x000fea0003800000 */
.L_x_37024:
[----:B------:R0:W5:Y:S01]  /*65e0*/  LDG.E R22, desc[UR36][R2.64] ;  /* 0x0000002402167981 */ /* 0x000162000c1e1900 */
[----:B------:R-:W-:Y:S05]  /*65f0*/  BRA `(.L_x_37000) ;  /* 0x0000000000047947 */ /* 0x000fea0003800000 */
.L_x_37023:
[----:B------:R0:W5:Y:S02]  /*6600*/  LDG.E R22, desc[UR36][R2.64] ;  /* 0x0000002402167981 */ /* 0x000164000c1e1900 */
.L_x_37000:
        /* <DEDUP_REMOVED lines=17> */
.L_x_37031:
[----:B------:R0:W5:Y:S01]  /*6720*/  LDG.E.U8 R23, desc[UR36][R2.64] ;  /* 0x0000002402177981 */ /* 0x000162000c1e1100 */
[----:B------:R-:W-:Y:S05]  /*6730*/  BRA `(.L_x_37033) ;  /* 0x0000000c00347947 */ /* 0x000fea0003800000 */
.L_x_37030:
        /* <DEDUP_REMOVED lines=8> */
.L_x_37035:
[----:B------:R0:W5:Y:S01]  /*67c0*/  LDG.E R23, desc[UR36][R2.64] ;  /* 0x0000002402177981 */ /* 0x000162000c1e1900 */
[----:B------:R-:W-:Y:S05]  /*67d0*/  BRA `(.L_x_37033) ;  /* 0x0000000c000c7947 */ /* 0x000fea0003800000 */
.L_x_37034:
[----:B------:R0:W5:Y:S01]  /*67e0*/  LDG.E.S16 R23, desc[UR36][R2.64] ;  /* 0x0000002402177981 */ /* 0x000162000c1e1700 */
[----:B------:R-:W-:Y:S05]  /*67f0*/  BRA `(.L_x_37033) ;  /* 0x0000000c00047947 */ /* 0x000fea0003800000 */
.L_x_37029:
        /* <DEDUP_REMOVED lines=9> */
.L_x_37037:
[----:B------:R-:W2:Y:S02]  /*6890*/  LDG.E.U16 R2, desc[UR36][R2.64] ;  /* 0x0000002402027981 */ /* 0x000ea4000c1e1500 */
[----:B--2---:R-:W-:-:S06]  /*68a0*/  HADD2.F32 R23, -RZ, R2.H0_H0 ;  /* 0x20000002ff177230 */ /* 0x004fcc0000004100 */
[----:B------:R-:W0:Y:S01]  /*68b0*/  F2I.FTZ.TRUNC.NTZ R23, R23 ;  /* 0x0000001700177305 */ /* 0x000e22000021f100 */
[----:B------:R-:W-:Y:S05]  /*68c0*/  BRA `(.L_x_37033) ;  /* 0x0000000800d07947 */ /* 0x000fea0003800000 */
.L_x_37036:
        /* <DEDUP_REMOVED lines=9> */
.L_x_37039:
[----:B------:R-:W2:Y:S02]  /*6960*/  LDG.E.U16 R2, desc[UR36][R2.64] ;  /* 0x0000002402027981 */ /* 0x000ea4000c1e1500 */
[----:B--2---:R-:W-:-:S06]  /*6970*/  HADD2.F32 R23, -RZ, R2.H0_H0 ;  /* 0x20000002ff177230 */ /* 0x004fcc0000004100 */
[----:B------:R-:W0:Y:S01]  /*6980*/  F2I.FTZ.TRUNC.NTZ R23, R23 ;  /* 0x0000001700177305 */ /* 0x000e22000021f100 */
[----:B------:R-:W-:Y:S05]  /*6990*/  BRA `(.L_x_37033) ;  /* 0x00000008009c7947 */ /* 0x000fea0003800000 */
.L_x_37038:
[----:B------:R-:W2:Y:S02]  /*69a0*/  LDG.E.64 R2, desc[UR36][R2.64] ;  /* 0x0000002402027981 */ /* 0x000ea4000c1e1b00 */
[----:B--2---:R0:W2:Y:S01]  /*69b0*/  F2I.F64.TRUNC R23, R2 ;  /* 0x0000000200177311 */ /* 0x0040a2000030d100 */
[----:B------:R-:W-:Y:S05]  /*69c0*/  BRA `(.L_x_37033) ;  /* 0x0000000800907947 */ /* 0x000fea0003800000 */
.L_x_37028:
        /* <DEDUP_REMOVED lines=12> */
.L_x_37042:
[----:B------:R-:W2:Y:S02]  /*6a90*/  LDG.E.64 R2, desc[UR36][R2.64] ;  /* 0x0000002402027981 */ /* 0x000ea4000c1e1b00 */
[----:B--2---:R0:W2:Y:S01]  /*6aa0*/  F2I.F64.TRUNC R23, R2 ;  /* 0x0000000200177311 */ /* 0x0040a2000030d100 */
[----:B------:R-:W-:Y:S05]  /*6ab0*/  BRA `(.L_x_37033) ;  /* 0x0000000800547947 */ /* 0x000fea0003800000 */
.L_x_37041:
        /* <DEDUP_REMOVED lines=27> */
.L_x_37044:
        /* <DEDUP_REMOVED lines=14> */
.L_x_37043:
[----:B------:R-:W2:Y:S02]  /*6d50*/  LDG.E.U16 R23, desc[UR36][R2.64] ;  /* 0x0000002402177981 */ /* 0x000ea4000c1e1500 */
[----:B--2---:R-:W-:-:S06]  /*6d60*/  IMAD.U32 R23, R23, 0x10000, RZ ;  /* 0x0001000017177824 */ /* 0x004fcc00078e00ff */
[----:B------:R-:W0:Y:S01]  /*6d70*/  F2I.FTZ.TRUNC.NTZ R23, R23 ;  /* 0x0000001700177305 */ /* 0x000e22000021f100 */
[----:B------:R-:W-:Y:S05]  /*6d80*/  BRA `(.L_x_37033) ;  /* 0x0000000400a07947 */ /* 0x000fea0003800000 */
.L_x_37040:
        /* <DEDUP_REMOVED lines=10> */
.L_x_37047:
        /* <DEDUP_REMOVED lines=21> */
.L_x_37051:
[----:B------:R-:W-:Y:S05]  /*6f80*/  BSYNC B1 ;  /* 0x0000000000017941 */ /* 0x000fea0003800000 */
.L_x_37050:
[----:B------:R-:W-:Y:S01]  /*6f90*/  IMAD.SHL.U32 R2, R2, 0x100000, RZ ;  /* 0x0010000002027824 */ /* 0x000fe200078e00ff */
[----:B------:R-:W-:-:S04]  /*6fa0*/  LEA R0, R0, 0x3b800000, 0x17 ;  /* 0x3b80000000007811 */ /* 0x000fc800078eb8ff */
[----:B------:R-:W-:-:S07]  /*6fb0*/  LOP3.LUT R23, R0, R2, R23, 0xfe, !PT ;  /* 0x0000000200177212 */ /* 0x000fce00078efe17 */
.L_x_37049:
[----:B------:R-:W-:Y:S05]  /*6fc0*/  BSYNC B0 ;  /* 0x0000000000007941 */ /* 0x000fea0003800000 */
.L_x_37048:
[----:B------:R-:W0:Y:S01]  /*6fd0*/  F2I.FTZ.TRUNC.NTZ R23, R23 ;  /* 0x0000001700177305 */ /* 0x000e22000021f100 */
[----:B------:R-:W-:Y:S05]  /*6fe0*/  BRA `(.L_x_37033) ;  /* 0x0000000400087947 */ /* 0x000fea0003800000 */
.L_x_37046:
        /* <DEDUP_REMOVED lines=21> */
.L_x_37055:
[----:B------:R-:W-:Y:S05]  /*7140*/  BSYNC B1 ;  /* 0x0000000000017941 */ /* 0x000fea0003800000 */
.L_x_37054:
[----:B------:R-:W-:Y:S01]  /*7150*/  IMAD.SHL.U32 R2, R2, 0x200000, RZ ;  /* 0x0020000002027824 */ /* 0x000fe200078e00ff */
[----:B------:R-:W-:-:S04]  /*7160*/  LEA R0, R0, 0x37800000, 0x17 ;  /* 0x3780000000007811 */ /* 0x000fc800078eb8ff */
[----:B------:R-:W-:-:S07]  /*7170*/  LOP3.LUT R23, R0, R2, R23, 0xfe, !PT ;  /* 0x0000000200177212 */ /* 0x000fce00078efe17 */
.L_x_37053:
[----:B------:R-:W-:Y:S05]  /*7180*/  BSYNC B0 ;  /* 0x0000000000007941 */ /* 0x000fea0003800000 */
.L_x_37052:
[----:B------:R-:W0:Y:S01]  /*7190*/  F2I.FTZ.TRUNC.NTZ R23, R23 ;  /* 0x0000001700177305 */ /* 0x000e22000021f100 */
[----:B------:R-:W-:Y:S05]  /*71a0*/  BRA `(.L_x_37033) ;  /* 0x0000000000987947 */ /* 0x000fea0003800000 */
.L_x_37045:
        /* <DEDUP_REMOVED lines=14> */
.L_x_37059:
[----:B------:R-:W-:Y:S05]  /*7290*/  BSYNC B0 ;  /* 0x0000000000007941 */ /* 0x000fea0003800000 */
.L_x_37058:
[----:B------:R-:W0:Y:S01]  /*72a0*/  F2I.FTZ.TRUNC.NTZ R23, R23 ;  /* 0x0000001700177305 */ /* 0x000e22000021f100 */
[----:B------:R-:W-:Y:S05]  /*72b0*/  BRA `(.L_x_37033) ;  /* 0x0000000000547947 */ /* 0x000fea0003800000 */
.L_x_37032:
        /* <DEDUP_REMOVED lines=17> */
.L_x_37060:
[----:B------:R-:W-:Y:S05]  /*73d0*/  BRA `(.L_x_37033) ;  /* 0x00000000000c7947 */ /* 0x000fea0003800000 */
.L_x_37057:
[----:B------:R0:W5:Y:S01]  /*73e0*/  LDG.E R23, desc[UR36][R2.64] ;  /* 0x0000002402177981 */ /* 0x000162000c1e1900 */
[----:B------:R-:W-:Y:S05]  /*73f0*/  BRA `(.L_x_37033) ;  /* 0x0000000000047947 */ /* 0x000fea0003800000 */
.L_x_37056:
[----:B------:R0:W5:Y:S02]  /*7400*/  LDG.E R23, desc[UR36][R2.64] ;  /* 0x0000002402177981 */ /* 0x000164000c1e1900 */
.L_x_37033:
[----:B0-2---:R-:W0:Y:S01]  /*7410*/  LDC.U8 R3, c[0x0][0x491] ;  /* 0x00012440ff037b82 */ /* 0x005e220000000000 */
[----:B-1-3-5:R-:W-:Y:S02]  /*7420*/  VIMNMX R2, R23, R22, !PT ;  /* 0x0000001617027248 */ /* 0x02afe40007fe0100 */
        /* <DEDUP_REMOVED lines=13> */
.L_x_37064:
[----:B------:R0:W-:Y:S01]  /*7500*/  STG.E.U8 desc[UR36][R16.64], R2 ;  /* 0x0000000210007986 */ /* 0x0001e2000c101124 */
[----:B------:R-:W-:Y:S05]  /*7510*/  BRA `(.L_x_37066) ;  /* 0x0000000c00507947 */ /* 0x000fea0003800000 */
.L_x_37063:
        /* <DEDUP_REMOVED lines=9> */
.L_x_37068:
[----:B------:R3:W-:Y:S01]  /*75b0*/  STG.E desc[UR36][R16.64], R2 ;  /* 0x0000000210007986 */ /* 0x0007e2000c101924 */
[----:B------:R-:W-:Y:S05]  /*75c0*/  BRA `(.L_x_37066) ;  /* 0x0000000c00247947 */ /* 0x000fea0003800000 */
.L_x_37067:
[----:B------:R2:W-:Y:S01]  /*75d0*/  STG.E.U16 desc[UR36][R16.64], R2 ;  /* 0x0000000210007986 */ /* 0x0005e2000c101524 */
[----:B------:R-:W-:Y:S05]  /*75e0*/  BRA `(.L_x_37066) ;  /* 0x0000000c001c7947 */ /* 0x000fea0003800000 */
.L_x_37062:
        /* <DEDUP_REMOVED lines=9> */
.L_x_37070:
[----:B------:R-:W-:-:S04]  /*7680*/  I2FP.F32.S32 R0, R2 ;  /* 0x0000000200007245 */ /* 0x000fc80000201400 */
[----:B------:R-:W-:-:S05]  /*7690*/  F2FP.F16.F32.PACK_AB R0, RZ, R0 ;  /* 0x00000000ff00723e */ /* 0x000fca00000000ff */
[----:B------:R0:W-:Y:S01]  /*76a0*/  STG.E.U16 desc[UR36][R16.64], R0 ;  /* 0x0000000010007986 */ /* 0x0001e2000c101524 */
[----:B------:R-:W-:Y:S05]  /*76b0*/  BRA `(.L_x_37066) ;  /* 0x0000000800e87947 */ /* 0x000fea0003800000 */
.L_x_37069:
        /* <DEDUP_REMOVED lines=10> */
.L_x_37072:
[----:B------:R-:W-:-:S04]  /*7760*/  I2FP.F32.S32 R2, R2 ;  /* 0x0000000200027245 */ /* 0x000fc80000201400 */
[----:B------:R-:W-:-:S04]  /*7770*/  F2FP.F16.F32.PACK_AB R3, RZ, R2 ;  /* 0x00000002ff03723e */ /* 0x000fc800000000ff */
[----:B------:R-:W-:-:S05]  /*7780*/  PRMT R3, R3, 0x5410, RZ ;  /* 0x0000541003037816 */ /* 0x000fca00000000ff */
[----:B------:R0:W-:Y:S01]  /*7790*/  STG.E desc[UR36][R16.64], R3 ;  /* 0x0000000310007986 */ /* 0x0001e2000c101924 */
[----:B------:R-:W-:Y:S05]  /*77a0*/  BRA `(.L_x_37066) ;  /* 0x0000000800ac7947 */ /* 0x000fea0003800000 */
.L_x_37071:
[----:B------:R-:W0:Y:S02]  /*77b0*/  I2F.F64 R2, R2 ;  /* 0x0000000200027312 */ /* 0x000e240000201c00 */
[----:B0-----:R0:W-:Y:S01]  /*77c0*/  STG.E.64 desc[UR36][R16.64], R2 ;  /* 0x0000000210007986 */ /* 0x0011e2000c101b24 */
[----:B------:R-:W-:Y:S05]  /*77d0*/  BRA `(.L_x_37066) ;  /* 0x0000000800a07947 */ /* 0x000fea0003800000 */
.L_x_37061:
        /* <DEDUP_REMOVED lines=12> */
.L_x_37075:
[----:B----4-:R-:W0:Y:S01]  /*78a0*/  I2F.F64 R4, R2 ;  /* 0x0000000200047312 */ /* 0x010e220000201c00 */
[----:B------:R-:W-:-:S05]  /*78b0*/  CS2R R6, SRZ ;  /* 0x0000000000067805 */ /* 0x000fca000001ff00 */
[----:B0-----:R0:W-:Y:S01]  /*78c0*/  STG.E.128 desc[UR36][R16.64], R4 ;  /* 0x0000000410007986 */ /* 0x0011e2000c101d24 */
[----:B------:R-:W-:Y:S05]  /*78d0*/  BRA `(.L_x_37066) ;  /* 0x0000000800607947 */ /* 0x000fea0003800000 */
.L_x_37074:
        /* <DEDUP_REMOVED lines=21> */
.L_x_37079:
[----:B------:R-:W-:Y:S05]  /*7a30*/  BSYNC B0 ;  /* 0x0000000000007941 */ /* 0x000fea0003800000 */
.L_x_37078:
[----:B------:R-:W-:-:S05]  /*7a40*/  LOP3.LUT R3, R0, R3, RZ, 0xfc, !PT ;  /* 0x0000000300037212 */ /* 0x000fca00078efcff */
[----:B------:R0:W-:Y:S01]  /*7a50*/  STG.E.U8 desc[UR36][R16.64], R3 ;  /* 0x0000000310007986 */ /* 0x0001e2000c101124 */
[----:B------:R-:W-:Y:S05]  /*7a60*/  BRA `(.L_x_37066) ;  /* 0x0000000400fc7947 */ /* 0x000fea0003800000 */
.L_x_37077:
        /* <DEDUP_REMOVED lines=13> */
.L_x_37081:
[----:B------:R-:W-:Y:S01]  /*7b40*/  IMAD.MOV.U32 R0, RZ, RZ, 0x7f ;  /* 0x0000007fff007424 */ /* 0x000fe200078e00ff */
[----:B------:R-:W-:-:S04]  /*7b50*/  ISETP.GT.U32.AND P0, PT, R2, 0x7f800000, PT ;  /* 0x7f8000000200780c */ /* 0x000fc80003f04070 */
[----:B------:R-:W-:-:S09]  /*7b60*/  SEL R0, R0, 0x7c, P0 ;  /* 0x0000007c00007807 */ /* 0x000fd20000000000 */
.L_x_37082:
[----:B------:R-:W-:Y:S05]  /*7b70*/  BSYNC B0 ;  /* 0x0000000000007941 */ /* 0x000fea0003800000 */
.L_x_37080:
[----:B------:R-:W-:-:S04]  /*7b80*/  LOP3.LUT R2, R3, 0x80000000, RZ, 0xc0, !PT ;  /* 0x8000000003027812 */ /* 0x000fc800078ec0ff */
[----:B------:R-:W-:-:S04]  /*7b90*/  SHF.R.U32.HI R3, RZ, 0x18, R2 ;  /* 0x00000018ff037819 */ /* 0x000fc80000011602 */
[----:B------:R-:W-:-:S05]  /*7ba0*/  LOP3.LUT R3, R0, R3, RZ, 0xfc, !PT ;  /* 0x0000000300037212 */ /* 0x000fca00078efcff */
[----:B------:R0:W-:Y:S01]  /*7bb0*/  STG.E.U8 desc[UR36][R16.64], R3 ;  /* 0x0000000310007986 */ /* 0x0001e2000c101124 */
[----:B------:R-:W-:Y:S05]  /*7bc0*/  BRA `(.L_x_37066) ;  /* 0x0000000400a47947 */ /* 0x000fea0003800000 */
.L_x_37076:
[----:B------:R-:W-:-:S04]  /*7bd0*/  I2FP.F32.S32 R0, R2 ;  /* 0x0000000200007245 */ /* 0x000fc80000201400 */
[----:B------:R-:W-:-:S05]  /*7be0*/  F2FP.BF16.F32.PACK_AB R0, RZ, R0 ;  /* 0x00000000ff00723e */ /* 0x000fca00000010ff */
[----:B------:R0:W-:Y:S01]  /*7bf0*/  STG.E.U16 desc[UR36][R16.64], R0 ;  /* 0x0000000010007986 */ /* 0x0001e2000c101524 */
[----:B------:R-:W-:Y:S05]  /*7c00*/  BRA `(.L_x_37066) ;  /* 0x0000000400947947 */ /* 0x000fea0003800000 */
.L_x_37073:
        /* <DEDUP_REMOVED lines=10> */
.L_x_37085:
        /* <DEDUP_REMOVED lines=17> */
.L_x_37088:
[----:B------:R-:W-:-:S04]  /*7dc0*/  LOP3.LUT R2, R3, 0x80000000, RZ, 0xc0, !PT ;  /* 0x8000000003027812 */ /* 0x000fc800078ec0ff */
[----:B------:R-:W-:-:S04]  /*7dd0*/  SHF.R.U32.HI R3, RZ, 0x18, R2 ;  /* 0x00000018ff037819 */ /* 0x000fc80000011602 */
[----:B------:R-:W-:-:S04]  /*7de0*/  LOP3.LUT R0, R0, R3, RZ, 0xfc, !PT ;  /* 0x0000000300007212 */ /* 0x000fc800078efcff */
[----:B------:R-:W-:-:S07]  /*7df0*/  PRMT R8, R0, 0x7610, R8 ;  /* 0x0000761000087816 */ /* 0x000fce0000000008 */
.L_x_37087:
[----:B------:R-:W-:Y:S05]  /*7e00*/  BSYNC B0 ;  /* 0x0000000000007941 */ /* 0x000fea0003800000 */
.L_x_37086:
[----:B------:R0:W-:Y:S01]  /*7e10*/  STG.E.U8 desc[UR36][R16.64], R8 ;  /* 0x0000000810007986 */ /* 0x0001e2000c101124 */
[----:B------:R-:W-:Y:S05]  /*7e20*/  BRA `(.L_x_37066) ;  /* 0x00000004000c7947 */ /* 0x000fea0003800000 */
.L_x_37084:
        /* <DEDUP_REMOVED lines=17> */
.L_x_37091:
[----:B------:R-:W-:-:S04]  /*7f40*/  LOP3.LUT R2, R3, 0x80000000, RZ, 0xc0, !PT ;  /* 0x8000000003027812 */ /* 0x000fc800078ec0ff */
[----:B------:R-:W-:-:S04]  /*7f50*/  SHF.R.U32.HI R3, RZ, 0x18, R2 ;  /* 0x00000018ff037819 */ /* 0x000fc80000011602 */
[----:B------:R-:W-:-:S04]  /*7f60*/  LOP3.LUT R0, R0, R3, RZ, 0xfc, !PT ;  /* 0x0000000300007212 */ /* 0x000fc800078efcff */
[----:B------:R-:W-:-:S07]  /*7f70*/  PRMT R8, R0, 0x7610, R8 ;  /* 0x0000761000087816 */ /* 0x000fce0000000008 */
.L_x_37090:
[----:B------:R-:W-:Y:S05]  /*7f80*/  BSYNC B0 ;  /* 0x0000000000007941 */ /* 0x000fea0003800000 */
.L_x_37089:
[----:B------:R0:W-:Y:S01]  /*7f90*/  STG.E.U8 desc[UR36][R16.64], R8 ;  /* 0x0000000810007986 */ /* 0x0001e2000c101124 */
[----:B------:R-:W-:Y:S05]  /*7fa0*/  BRA `(.L_x_37066) ;  /* 0x0000000000ac7947 */ /* 0x000fea0003800000 */
.L_x_37083:
        /* <DEDUP_REMOVED lines=22> */
.L_x_37065:
        /* <DEDUP_REMOVED lines=16> */
.L_x_37094:
[----:B------:R-:W-:Y:S05]  /*8210*/  BRA `(.L_x_37066) ;  /* 0x0000000000107947 */ /* 0x000fea0003800000 */
.L_x_37093:
[----:B------:R-:W-:-:S05]  /*8220*/  SHF.R.S32.HI R3, RZ, 0x1f, R2 ;  /* 0x0000001fff037819 */ /* 0x000fca0000011402 */
[----:B------:R0:W-:Y:S01]  /*8230*/  STG.E.64 desc[UR36][R16.64], R2 ;  /* 0x0000000210007986 */ /* 0x0001e2000c101b24 */
[----:B------:R-:W-:Y:S05]  /*8240*/  BRA `(.L_x_37066) ;  /* 0x0000000000047947 */ /* 0x000fea0003800000 */
.L_x_37092:
[----:B------:R0:W-:Y:S02]  /*8250*/  STG.E desc[UR36][R16.64], R2 ;  /* 0x0000000210007986 */ /* 0x0001e4000c101924 */
.L_x_37066:
[----:B------:R-:W-:-:S07]  /*8260*/  VIADD R19, R19, 0x80 ;  /* 0x0000008013137836 */ /* 0x000fce0000000000 */
.L_x_36993:
[----:B------:R-:W-:Y:S05]  /*8270*/  BSYNC B6 ;  /* 0x0000000000067941 */ /* 0x000fea0003800000 */
.L_x_36992:
        /* <DEDUP_REMOVED lines=358> */
.L_x_37097:
        /* <DEDUP_REMOVED lines=20> */
.L_x_37101:
[----:B------:R0:W5:Y:S01]  /*9a20*/  LDG.E.U8 R22, desc[UR36][R2.64] ;  /* 0x0000002402167981 */ /* 0x000162000c1e1100 */
[----:B------:R-:W-:Y:S05]  /*9a30*/  BRA `(.L_x_37103) ;  /* 0x0000000c00347947 */ /* 0x000fea0003800000 */
.L_x_37100:
        /* <DEDUP_REMOVED lines=8> */
.L_x_37105:
[----:B------:R0:W5:Y:S01]  /*9ac0*/  LDG.E R22, desc[UR36][R2.64] ;  /* 0x0000002402167981 */ /* 0x000162000c1e1900 */
[----:B------:R-:W-:Y:S05]  /*9ad0*/  BRA `(.L_x_37103) ;  /* 0x0000000c000c7947 */ /* 0x000fea0003800000 */
.L_x_37104:
[----:B------:R0:W5:Y:S01]  /*9ae0*/  LDG.E.S16 R22, desc[UR36][R2.64] ;  /* 0x0000002402167981 */ /* 0x000162000c1e1700 */
[----:B------:R-:W-:Y:S05]  /*9af0*/  BRA `(.L_x_37103) ;  /* 0x0000000c00047947 */ /* 0x000fea0003800000 */
.L_x_37099:
        /* <DEDUP_REMOVED lines=9> */
.L_x_37107:
[----:B------:R-:W2:Y:S02]  /*9b90*/  LDG.E.U16 R2, desc[UR36][R2.64] ;  /* 0x0000002402027981 */ /* 0x000ea4000c1e1500 */
[----:B--2---:R-:W-:-:S06]  /*9ba0*/  HADD2.F32 R22, -RZ, R2.H0_H0 ;  /* 0x20000002ff167230 */ /* 0x004fcc0000004100 */
[----:B------:R-:W2:Y:S01]  /*9bb0*/  F2I.FTZ.TRUNC.NTZ R22, R22 ;  /* 0x0000001600167305 */ /* 0x000ea2000021f100 */
[----:B------:R-:W-:Y:S05]  /*9bc0*/  BRA `(.L_x_37103) ;  /* 0x0000000800d07947 */ /* 0x000fea0003800000 */
.L_x_37106:
        /* <DEDUP_REMOVED lines=9> */
.L_x_37109:
[----:B------:R-:W2:Y:S02]  /*9c60*/  LDG.E.U16 R2, desc[UR36][R2.64] ;  /* 0x0000002402027981 */ /* 0x000ea4000c1e1500 */
[----:B--2---:R-:W-:-:S06]  /*9c70*/  HADD2.F32 R22, -RZ, R2.H0_H0 ;  /* 0x20000002ff167230 */ /* 0x004fcc0000004100 */
[----:B------:R-:W0:Y:S01]  /*9c80*/  F2I.FTZ.TRUNC.NTZ R22, R22 ;  /* 0x0000001600167305 */ /* 0x000e22000021f100 */
[----:B------:R-:W-:Y:S05]  /*9c90*/  BRA `(.L_x_37103) ;  /* 0x00000008009c7947 */ /* 0x000fea0003800000 */
.L_x_37108:
[----:B------:R-:W2:Y:S02]  /*9ca0*/  LDG.E.64 R22, desc[UR36][R2.64] ;  /* 0x0000002402167981 */ /* 0x000ea4000c1e1b00 */
[----:B--2---:R3:W4:Y:S01]  /*9cb0*/  F2I.F64.TRUNC R22, R22 ;  /* 0x0000001600167311 */ /* 0x004722000030d100 */
[----:B------:R-:W-:Y:S05]  /*9cc0*/  BRA `(.L_x_37103) ;  /* 0x0000000800907947 */ /* 0x000fea0003800000 */
.L_x_37098:
        /* <DEDUP_REMOVED lines=12> */
.L_x_37112:
[----:B------:R-:W2:Y:S02]  /*9d90*/  LDG.E.64 R2, desc[UR36][R2.64] ;  /* 0x0000002402027981 */ /* 0x000ea4000c1e1b00 */
[----:B--2---:R0:W1:Y:S01]  /*9da0*/  F2I.F64.TRUNC R22, R2 ;  /* 0x0000000200167311 */ /* 0x004062000030d100 */
[----:B------:R-:W-:Y:S05]  /*9db0*/  BRA `(.L_x_37103) ;  /* 0x0000000800547947 */ /* 0x000fea0003800000 */
.L_x_37111:
        /* <DEDUP_REMOVED lines=27> */
.L_x_37114:
        /* <DEDUP_REMOVED lines=14> */
.L_x_37113:
[----:B------:R-:W2:Y:S02]  /*a050*/  LDG.E.U16 R22, desc[UR36][R2.64] ;  /* 0x0000002402167981 */ /* 0x000ea4000c1e1500 */
[----:B--2---:R-:W-:-:S06]  /*a060*/  IMAD.U32 R22, R22, 0x10000, RZ ;  /* 0x0001000016167824 */ /* 0x004fcc00078e00ff */
[----:B------:R-:W0:Y:S01]  /*a070*/  F2I.FTZ.TRUNC.NTZ R22, R22 ;  /* 0x0000001600167305 */ /* 0x000e22000021f100 */
[----:B------:R-:W-:Y:S05]  /*a080*/  BRA `(.L_x_37103) ;  /* 0x0000000400a07947 */ /* 0x000fea0003800000 */
.L_x_37110:
        /* <DEDUP_REMOVED lines=10> */
.L_x_37117:
        /* <DEDUP_REMOVED lines=21> */
.L_x_37121:
[----:B------:R-:W-:Y:S05]  /*a280*/  BSYNC B1 ;  /* 0x0000000000017941 */ /* 0x000fea0003800000 */
.L_x_37120:
[----:B------:R-:W-:Y:S01]  /*a290*/  IMAD.SHL.U32 R2, R2, 0x100000, RZ ;  /* 0x0010000002027824 */ /* 0x000fe200078e00ff */
[----:B------:R-:W-:-:S04]  /*a2a0*/  LEA R3, R0, 0x3b800000, 0x17 ;  /* 0x3b80000000037811 */ /* 0x000fc800078eb8ff */
[----:B------:R-:W-:-:S07]  /*a2b0*/  LOP3.LUT R22, R3, R2, R22, 0xfe, !PT ;  /* 0x0000000203167212 */ /* 0x000fce00078efe16 */
.L_x_37119:
[----:B------:R-:W-:Y:S05]  /*a2c0*/  BSYNC B0 ;  /* 0x0000000000007941 */ /* 0x000fea0003800000 */
.L_x_37118:
[----:B------:R-:W0:Y:S01]  /*a2d0*/  F2I.FTZ.TRUNC.NTZ R22, R22 ;  /* 0x0000001600167305 */ /* 0x000e22000021f100 */
[----:B------:R-:W-:Y:S05]  /*a2e0*/  BRA `(.L_x_37103) ;  /* 0x0000000400087947 */ /* 0x000fea0003800000 */
.L_x_37116:
        /* <DEDUP_REMOVED lines=21> */
.L_x_37125:
[----:B------:R-:W-:Y:S05]  /*a440*/  BSYNC B1 ;  /* 0x0000000000017941 */ /* 0x000fea0003800000 */
.L_x_37124:
[----:B------:R-:W-:Y:S01]  /*a450*/  IMAD.SHL.U32 R2, R2, 0x200000, RZ ;  /* 0x0020000002027824 */ /* 0x000fe200078e00ff */
[----:B------:R-:W-:-:S04]  /*a460*/  LEA R3, R0, 0x37800000, 0x17 ;  /* 0x3780000000037811 */ /* 0x000fc800078eb8ff */
[----:B------:R-:W-:-:S07]  /*a470*/  LOP3.LUT R22, R3, R2, R22, 0xfe, !PT ;  /* 0x0000000203167212 */ /* 0x000fce00078efe16 */
.L_x_37123:
[----:B------:R-:W-:Y:S05]  /*a480*/  BSYNC B0 ;  /* 0x0000000000007941 */ /* 0x000fea0003800000 */
.L_x_37122:
[----:B------:R-:W0:Y:S01]  /*a490*/  F2I.FTZ.TRUNC.NTZ R22, R22 ;  /* 0x0000001600167305 */ /* 0x000e22000021f100 */
[----:B------:R-:W-:Y:S05]  /*a4a0*/  BRA `(.L_x_37103) ;  /* 0x0000000000987947 */ /* 0x000fea0003800000 */
.L_x_37115:
        /* <DEDUP_REMOVED lines=14> */
.L_x_37129:
[----:B------:R-:W-:Y:S05]  /*a590*/  BSYNC B0 ;  /* 0x0000000000007941 */ /* 0x000fea0003800000 */
.L_x_37128:
[----:B------:R-:W0:Y:S01]  /*a5a0*/  F2I.FTZ.TRUNC.NTZ R22, R22 ;  /* 0x0000001600167305 */ /* 0x000e22000021f100 */
[----:B------:R-:W-:Y:S05]  /*a5b0*/  BRA `(.L_x_37103) ;  /* 0x0000000000547947 */ /* 0x000fea0003800000 */
.L_x_37102:
        /* <DEDUP_REMOVED lines=17> */
.L_x_37130:
[----:B------:R-:W-:Y:S05]  /*a6d0*/  BRA `(.L_x_37103) ;  /* 0x00000000000c7947 */ /* 0x000fea0003800000 */
.L_x_37127:
[----:B------:R0:W5:Y:S01]  /*a6e0*/  LDG.E R22, desc[UR36][R2.64] ;  /* 0x0000002402167981 */ /* 0x000162000c1e1900 */
[----:B------:R-:W-:Y:S05]  /*a6f0*/  BRA `(.L_x_37103) ;  /* 0x0000000000047947 */ /* 0x000fea0003800000 */
.L_x_37126:
[----:B------:R0:W5:Y:S02]  /*a700*/  LDG.E R22, desc[UR36][R2.64] ;  /* 0x0000002402167981 */ /* 0x000164000c1e1900 */
.L_x_37103:
        /* <DEDUP_REMOVED lines=17> */
.L_x_37134:
[----:B---3--:R0:W5:Y:S01]  /*a820*/  LDG.E.U8 R23, desc[UR36][R2.64] ;  /* 0x0000002402177981 */ /* 0x008162000c1e1100 */
[----:B------:R-:W-:Y:S05]  /*a830*/  BRA `(.L_x_37136) ;  /* 0x0000000c00347947 */ /* 0x000fea0003800000 */
.L_x_37133:
        /* <DEDUP_REMOVED lines=8> */
.L_x_37138:
[----:B---3--:R0:W5:Y:S01]  /*a8c0*/  LDG.E R23, desc[UR36][R2.64] ;  /* 0x0000002402177981 */ /* 0x008162000c1e1900 */
[----:B------:R-:W-:Y:S05]  /*a8d0*/  BRA `(.L_x_37136) ;  /* 0x0000000c000c7947 */ /* 0x000fea0003800000 */
.L_x_37137:
[----:B---3--:R0:W5:Y:S01]  /*a8e0*/  LDG.E.S16 R23, desc[UR36][R2.64] ;  /* 0x0000002402177981 */ /* 0x008162000c1e1700 */
[----:B------:R-:W-:Y:S05]  /*a8f0*/  BRA `(.L_x_37136) ;  /* 0x0000000c00047947 */ /* 0x000fea0003800000 */
.L_x_37132:
        /* <DEDUP_REMOVED lines=9> */
.L_x_37140:
[----:B------:R-:W3:Y:S02]  /*a990*/  LDG.E.U16 R2, desc[UR36][R2.64] ;  /* 0x0000002402027981 */ /* 0x000ee4000c1e1500 */
[----:B---3--:R-:W-:-:S06]  /*a9a0*/  HADD2.F32 R23, -RZ, R2.H0_H0 ;  /* 0x20000002ff177230 */ /* 0x008fcc0000004100 */
[----:B------:R-:W0:Y:S01]  /*a9b0*/  F2I.FTZ.TRUNC.NTZ R23, R23 ;  /* 0x0000001700177305 */ /* 0x000e22000021f100 */
[----:B------:R-:W-:Y:S05]  /*a9c0*/  BRA `(.L_x_37136) ;  /* 0x0000000800d07947 */ /* 0x000fea0003800000 */
.L_x_37139:
        /* <DEDUP_REMOVED lines=9> */
.L_x_37142:
[----:B------:R-:W3:Y:S02]  /*aa60*/  LDG.E.U16 R2, desc[UR36][R2.64] ;  /* 0x0000002402027981 */ /* 0x000ee4000c1e1500 */
[----:B---3--:R-:W-:-:S06]  /*aa70*/  HADD2.F32 R23, -RZ, R2.H0_H0 ;  /* 0x20000002ff177230 */ /* 0x008fcc0000004100 */
[----:B------:R-:W0:Y:S01]  /*aa80*/  F2I.FTZ.TRUNC.NTZ R23, R23 ;  /* 0x0000001700177305 */ /* 0x000e22000021f100 */
[----:B------:R-:W-:Y:S05]  /*aa90*/  BRA `(.L_x_37136) ;  /* 0x00000008009c7947 */ /* 0x000fea0003800000 */
.L_x_37141:
[----:B------:R-:W3:Y:S02]  /*aaa0*/  LDG.E.64 R2, desc[UR36][R2.64] ;  /* 0x0000002402027981 */ /* 0x000ee4000c1e1b00 */
[----:B---3--:R0:W3:Y:S01]  /*aab0*/  F2I.F64.TRUNC R23, R2 ;  /* 0x0000000200177311 */ /* 0x0080e2000030d100 */
[----:B------:R-:W-:Y:S05]  /*aac0*/  BRA `(.L_x_37136) ;  /* 0x0000000800907947 */ /* 0x000fea0003800000 */
.L_x_37131:
        /* <DEDUP_REMOVED lines=12> */
.L_x_37145:
[----:B------:R-:W3:Y:S02]  /*ab90*/  LDG.E.64 R2, desc[UR36][R2.64] ;  /* 0x0000002402027981 */ /* 0x000ee4000c1e1b00 */
[----:B---3--:R0:W3:Y:S01]  /*aba0*/  F2I.F64.TRUNC R23, R2 ;  /* 0x0000000200177311 */ /* 0x0080e2000030d100 */
[----:B------:R-:W-:Y:S05]  /*abb0*/  BRA `(.L_x_37136) ;  /* 0x0000000800547947 */ /* 0x000fea0003800000 */
.L_x_37144:
        /* <DEDUP_REMOVED lines=27> */
.L_x_37147:
        /* <DEDUP_REMOVED lines=14> */
.L_x_37146:
[----:B---3--:R-:W3:Y:S02]  /*ae50*/  LDG.E.U16 R23, desc[UR36][R2.64] ;  /* 0x0000002402177981 */ /* 0x008ee4000c1e1500 */
[----:B---3--:R-:W-:-:S06]  /*ae60*/  IMAD.U32 R23, R23, 0x10000, RZ ;  /* 0x0001000017177824 */ /* 0x008fcc00078e00ff */
[----:B------:R-:W0:Y:S01]  /*ae70*/  F2I.FTZ.TRUNC.NTZ R23, R23 ;  /* 0x0000001700177305 */ /* 0x000e22000021f100 */
[----:B------:R-:W-:Y:S05]  /*ae80*/  BRA `(.L_x_37136) ;  /* 0x0000000400a07947 */ /* 0x000fea0003800000 */
.L_x_37143:
        /* <DEDUP_REMOVED lines=10> */
.L_x_37150:
        /* <DEDUP_REMOVED lines=21> */
.L_x_37154:
[----:B------:R-:W-:Y:S05]  /*b080*/  BSYNC B1 ;  /* 0x0000000000017941 */ /* 0x000fea0003800000 */
.L_x_37153:
[----:B------:R-:W-:Y:S01]  /*b090*/  IMAD.SHL.U32 R2, R2, 0x100000, RZ ;  /* 0x0010000002027824 */ /* 0x000fe200078e00ff */
[----:B------:R-:W-:-:S04]  /*b0a0*/  LEA R0, R0, 0x3b800000, 0x17 ;  /* 0x3b80000000007811 */ /* 0x000fc800078eb8ff */
[----:B------:R-:W-:-:S07]  /*b0b0*/  LOP3.LUT R23, R0, R2, R23, 0xfe, !PT ;  /* 0x0000000200177212 */ /* 0x000fce00078efe17 */
.L_x_37152:
[----:B------:R-:W-:Y:S05]  /*b0c0*/  BSYNC B0 ;  /* 0x0000000000007941 */ /* 0x000fea0003800000 */
.L_x_37151:
[----:B------:R-:W0:Y:S01]  /*b0d0*/  F2I.FTZ.TRUNC.NTZ R23, R23 ;  /* 0x0000001700177305 */ /* 0x000e22000021f100 */
[----:B------:R-:W-:Y:S05]  /*b0e0*/  BRA `(.L_x_37136) ;  /* 0x0000000400087947 */ /* 0x000fea0003800000 */
.L_x_37149:
        /* <DEDUP_REMOVED lines=21> */
.L_x_37158:
[----:B------:R-:W-:Y:S05]  /*b240*/  BSYNC B1 ;  /* 0x0000000000017941 */ /* 0x000fea0003800000 */
.L_x_37157:
[----:B------:R-:W-:Y:S01]  /*b250*/  IMAD.SHL.U32 R2, R2, 0x200000, RZ ;  /* 0x0020000002027824 */ /* 0x000fe200078e00ff */
[----:B------:R-:W-:-:S04]  /*b260*/  LEA R0, R0, 0x37800000, 0x17 ;  /* 0x3780000000007811 */ /* 0x000fc800078eb8ff */
[----:B------:R-:W-:-:S07]  /*b270*/  LOP3.LUT R23, R0, R2, R23, 0xfe, !PT ;  /* 0x0000000200177212 */ /* 0x000fce00078efe17 */
.L_x_37156:
[----:B------:R-:W-:Y:S05]  /*b280*/  BSYNC B0 ;  /* 0x0000000000007941 */ /* 0x000fea0003800000 */
.L_x_37155:
[----:B------:R-:W0:Y:S01]  /*b290*/  F2I.FTZ.TRUNC.NTZ R23, R23 ;  /* 0x0000001700177305 */ /* 0x000e22000021f100 */
[----:B------:R-:W-:Y:S05]  /*b2a0*/  BRA `(.L_x_37136) ;  /* 0x0000000000987947 */ /* 0x000fea0003800000 */
.L_x_37148:
        /* <DEDUP_REMOVED lines=14> */
.L_x_37162:
[----:B------:R-:W-:Y:S05]  /*b390*/  BSYNC B0 ;  /* 0x0000000000007941 */ /* 0x000fea0003800000 */
.L_x_37161:
[----:B------:R-:W0:Y:S01]  /*b3a0*/  F2I.FTZ.TRUNC.NTZ R23, R23 ;  /* 0x0000001700177305 */ /* 0x000e22000021f100 */
[----:B------:R-:W-:Y:S05]  /*b3b0*/  BRA `(.L_x_37136) ;  /* 0x0000000000547947 */ /* 0x000fea0003800000 */
.L_x_37135:
        /* <DEDUP_REMOVED lines=17> */
.L_x_37163:
[----:B------:R-:W-:Y:S05]  /*b4d0*/  BRA `(.L_x_37136) ;  /* 0x00000000000c7947 */ /* 0x000fea0003800000 */
.L_x_37160:
[----:B---3--:R0:W5:Y:S01]  /*b4e0*/  LDG.E R23, desc[UR36][R2.64] ;  /* 0x0000002402177981 */ /* 0x008162000c1e1900 */
[----:B------:R-:W-:Y:S05]  /*b4f0*/  BRA `(.L_x_37136) ;  /* 0x0000000000047947 */ /* 0x000fea0003800000 */
.L_x_37159:
[----:B---3--:R0:W5:Y:S02]  /*b500*/  LDG.E R23, desc[UR36][R2.64] ;  /* 0x0000002402177981 */ /* 0x008164000c1e1900 */
.L_x_37136:
[----:B0-----:R-:W0:Y:S01]  /*b510*/  LDC.U8 R3, c[0x0][0x491] ;  /* 0x00012440ff037b82 */ /* 0x001e220000000000 */
[----:B-12345:R-:W-:Y:S02]  /*b520*/  VIMNMX R2, R23, R22, !PT ;  /* 0x0000001617027248 */ /* 0x03efe40007fe0100 */
        /* <DEDUP_REMOVED lines=13> */
.L_x_37167:
[----:B------:R0:W-:Y:S01]  /*b600*/  STG.E.U8 desc[UR36][R16.64], R2 ;  /* 0x0000000210007986 */ /* 0x0001e2000c101124 */
[----:B------:R-:W-:Y:S05]  /*b610*/  BRA `(.L_x_37169) ;  /* 0x0000000c00507947 */ /* 0x000fea0003800000 */
.L_x_37166:
        /* <DEDUP_REMOVED lines=9> */
.L_x_37171:
[----:B------:R0:W-:Y:S01]  /*b6b0*/  STG.E desc[UR36][R16.64], R2 ;  /* 0x0000000210007986 */ /* 0x0001e2000c101924 */
[----:B------:R-:W-:Y:S05]  /*b6c0*/  BRA `(.L_x_37169) ;  /* 0x0000000c00247947 */ /* 0x000fea0003800000 */
.L_x_37170:
[----:B------:R0:W-:Y:S01]  /*b6d0*/  STG.E.U16 desc[UR36][R16.64], R2 ;  /* 0x0000000210007986 */ /* 0x0001e2000c101524 */
[----:B------:R-:W-:Y:S05]  /*b6e0*/  BRA `(.L_x_37169) ;  /* 0x0000000c001c7947 */ /* 0x000fea0003800000 */
.L_x_37165:
        /* <DEDUP_REMOVED lines=9> */
.L_x_37173:
[----:B------:R-:W-:-:S04]  /*b780*/  I2FP.F32.S32 R0, R2 ;  /* 0x0000000200007245 */ /* 0x000fc80000201400 */
[----:B------:R-:W-:-:S05]  /*b790*/  F2FP.F16.F32.PACK_AB R0, RZ, R0 ;  /* 0x00000000ff00723e */ /* 0x000fca00000000ff */
[----:B------:R0:W-:Y:S01]  /*b7a0*/  STG.E.U16 desc[UR36][R16.64], R0 ;  /* 0x0000000010007986 */ /* 0x0001e2000c101524 */
[----:B------:R-:W-:Y:S05]  /*b7b0*/  BRA `(.L_x_37169) ;  /* 0x0000000800e87947 */ /* 0x000fea0003800000 */
.L_x_37172:
        /* <DEDUP_REMOVED lines=10> */
.L_x_37175:
[----:B------:R-:W-:-:S04]  /*b860*/  I2FP.F32.S32 R2, R2 ;  /* 0x0000000200027245 */ /* 0x000fc80000201400 */
[----:B------:R-:W-:-:S04]  /*b870*/  F2FP.F16.F32.PACK_AB R3, RZ, R2 ;  /* 0x00000002ff03723e */ /* 0x000fc800000000ff */
[----:B------:R-:W-:-:S05]  /*b880*/  PRMT R3, R3, 0x5410, RZ ;  /* 0x0000541003037816 */ /* 0x000fca00000000ff */
[----:B------:R0:W-:Y:S01]  /*b890*/  STG.E desc[UR36][R16.64], R3 ;  /* 0x0000000310007986 */ /* 0x0001e2000c101924 */
[----:B------:R-:W-:Y:S05]  /*b8a0*/  BRA `(.L_x_37169) ;  /* 0x0000000800ac7947 */ /* 0x000fea0003800000 */
.L_x_37174:
[----:B------:R-:W0:Y:S02]  /*b8b0*/  I2F.F64 R2, R2 ;  /* 0x0000000200027312 */ /* 0x000e240000201c00 */
[----:B0-----:R0:W-:Y:S01]  /*b8c0*/  STG.E.64 desc[UR36][R16.64], R2 ;  /* 0x0000000210007986 */ /* 0x0011e2000c101b24 */
[----:B------:R-:W-:Y:S05]  /*b8d0*/  BRA `(.L_x_37169) ;  /* 0x0000000800a07947 */ /* 0x000fea0003800000 */
.L_x_37164:
        /* <DEDUP_REMOVED lines=12> */
.L_x_37178:
[----:B------:R-:W0:Y:S01]  /*b9a0*/  I2F.F64 R4, R2 ;  /* 0x0000000200047312 */ /* 0x000e220000201c00 */
[----:B------:R-:W-:-:S05]  /*b9b0*/  CS2R R6, SRZ ;  /* 0x0000000000067805 */ /* 0x000fca000001ff00 */
[----:B0-----:R0:W-:Y:S01]  /*b9c0*/  STG.E.128 desc[UR36][R16.64], R4 ;  /* 0x0000000410007986 */ /* 0x0011e2000c101d24 */
[----:B------:R-:W-:Y:S05]  /*b9d0*/  BRA `(.L_x_37169) ;  /* 0x0000000800607947 */ /* 0x000fea0003800000 */
.L_x_37177:
        /* <DEDUP_REMOVED lines=21> */
.L_x_37182:
[----:B------:R-:W-:Y:S05]  /*bb30*/  BSYNC B0 ;  /* 0x0000000000007941 */ /* 0x000fea0003800000 */
.L_x_37181:
[----:B------:R-:W-:-:S05]  /*bb40*/  LOP3.LUT R3, R0, R3, RZ, 0xfc, !PT ;  /* 0x0000000300037212 */ /* 0x000fca00078efcff */
[----:B------:R0:W-:Y:S01]  /*bb50*/  STG.E.U8 desc[UR36][R16.64], R3 ;  /* 0x0000000310007986 */ /* 0x0001e2000c101124 */
[----:B------:R-:W-:Y:S05]  /*bb60*/  BRA `(.L_x_37169) ;  /* 0x0000000400fc7947 */ /* 0x000fea0003800000 */
.L_x_37180:
        /* <DEDUP_REMOVED lines=13> */
.L_x_37184:
[----:B------:R-:W-:Y:S01]  /*bc40*/  IMAD.MOV.U32 R0, RZ, RZ, 0x7f ;  /* 0x0000007fff007424 */ /* 0x000fe200078e00ff */
[----:B------:R-:W-:-:S04]  /*bc50*/  ISETP.GT.U32.AND P0, PT, R2, 0x7f800000, PT ;  /* 0x7f8000000200780c */ /* 0x000fc80003f04070 */
[----:B------:R-:W-:-:S09]  /*bc60*/  SEL R0, R0, 0x7c, P0 ;  /* 0x0000007c00007807 */ /* 0x000fd20000000000 */
.L_x_37185:
[----:B------:R-:W-:Y:S05]  /*bc70*/  BSYNC B0 ;  /* 0x0000000000007941 */ /* 0x000fea0003800000 */
.L_x_37183:
[----:B------:R-:W-:-:S04]  /*bc80*/  LOP3.LUT R2, R3, 0x80000000, RZ, 0xc0, !PT ;  /* 0x8000000003027812 */ /* 0x000fc800078ec0ff */
[----:B------:R-:W-:-:S04]  /*bc90*/  SHF.R.U32.HI R3, RZ, 0x18, R2 ;  /* 0x00000018ff037819 */ /* 0x000fc80000011602 */
[----:B------:R-:W-:-:S05]  /*bca0*/  LOP3.LUT R3, R0, R3, RZ, 0xfc, !PT ;  /* 0x0000000300037212 */ /* 0x000fca00078efcff */
[----:B------:R0:W-:Y:S01]  /*bcb0*/  STG.E.U8 desc[UR36][R16.64], R3 ;  /* 0x0000000310007986 */ /* 0x0001e2000c101124 */
[----:B------:R-:W-:Y:S05]  /*bcc0*/  BRA `(.L_x_37169) ;  /* 0x0000000400a47947 */ /* 0x000fea0003800000 */
.L_x_37179:
[----:B------:R-:W-:-:S04]  /*bcd0*/  I2FP.F32.S32 R0, R2 ;  /* 0x0000000200007245 */ /* 0x000fc80000201400 */
[----:B------:R-:W-:-:S05]  /*bce0*/  F2FP.BF16.F32.PACK_AB R0, RZ, R0 ;  /* 0x00000000ff00723e */ /* 0x000fca00000010ff */
[----:B------:R0:W-:Y:S01]  /*bcf0*/  STG.E.U16 desc[UR36][R16.64], R0 ;  /* 0x0000000010007986 */ /* 0x0001e2000c101524 */
[----:B------:R-:W-:Y:S05]  /*bd00*/  BRA `(.L_x_37169) ;  /* 0x0000000400947947 */ /* 0x000fea0003800000 */
.L_x_37176:
        /* <DEDUP_REMOVED lines=10> */
.L_x_37188:
        /* <DEDUP_REMOVED lines=17> */
.L_x_37191:
[----:B------:R-:W-:-:S04]  /*bec0*/  LOP3.LUT R2, R3, 0x80000000, RZ, 0xc0, !PT ;  /* 0x8000000003027812 */ /* 0x000fc800078ec0ff */
[----:B------:R-:W-:-:S04]  /*bed0*/  SHF.R.U32.HI R3, RZ, 0x18, R2 ;  /* 0x00000018ff037819 */ /* 0x000fc80000011602 */
[----:B------:R-:W-:-:S04]  /*bee0*/  LOP3.LUT R0, R0, R3, RZ, 0xfc, !PT ;  /* 0x0000000300007212 */ /* 0x000fc800078efcff */
[----:B------:R-:W-:-:S07]  /*bef0*/  PRMT R8, R0, 0x7610, R8 ;  /* 0x0000761000087816 */ /* 0x000fce0000000008 */
.L_x_37190:
[----:B------:R-:W-:Y:S05]  /*bf00*/  BSYNC B0 ;  /* 0x0000000000007941 */ /* 0x000fea0003800000 */
.L_x_37189:
[----:B------:R3:W-:Y:S01]  /*bf10*/  STG.E.U8 desc[UR36][R16.64], R8 ;  /* 0x0000000810007986 */ /* 0x0007e2000c101124 */
[----:B------:R-:W-:Y:S05]  /*bf20*/  BRA `(.L_x_37169) ;  /* 0x00000004000c7947 */ /* 0x000fea0003800000 */
.L_x_37187:
        /* <DEDUP_REMOVED lines=17> */
.L_x_37194:
[----:B------:R-:W-:-:S04]  /*c040*/  LOP3.LUT R2, R3, 0x80000000, RZ, 0xc0, !PT ;  /* 0x8000000003027812 */ /* 0x000fc800078ec0ff */
[----:B------:R-:W-:-:S04]  /*c050*/  SHF.R.U32.HI R3, RZ, 0x18, R2 ;  /* 0x00000018ff037819 */ /* 0x000fc80000011602 */
[----:B------:R-:W-:-:S04]  /*c060*/  LOP3.LUT R0, R0, R3, RZ, 0xfc, !PT ;  /* 0x0000000300007212 */ /* 0x000fc800078efcff */
[----:B------:R-:W-:-:S07]  /*c070*/  PRMT R8, R0, 0x7610, R8 ;  /* 0x0000761000087816 */ /* 0x000fce0000000008 */
.L_x_37193:
[----:B------:R-:W-:Y:S05]  /*c080*/  BSYNC B0 ;  /* 0x0000000000007941 */ /* 0x000fea0003800000 */
.L_x_37192:
[----:B------:R0:W-:Y:S01]  /*c090*/  STG.E.U8 desc[UR36][R16.64], R8 ;  /* 0x0000000810007986 */ /* 0x0001e2000c101124 */
[----:B------:R-:W-:Y:S05]  /*c0a0*/  BRA `(.L_x_37169) ;  /* 0x0000000000ac7947 */ /* 0x000fea0003800000 */
.L_x_37186:
        /* <DEDUP_REMOVED lines=22> */
.L_x_37168:
        /* <DEDUP_REMOVED lines=16> */
.L_x_37197:
[----:B------:R-:W-:Y:S05]  /*c310*/  BRA `(.L_x_37169) ;  /* 0x0000000000107947 */ /* 0x000fea0003800000 */
.L_x_37196:
[----:B------:R-:W-:-:S05]  /*c320*/  SHF.R.S32.HI R3, RZ, 0x1f, R2 ;  /* 0x0000001fff037819 */ /* 0x000fca0000011402 */
[----:B------:R1:W-:Y:S01]  /*c330*/  STG.E.64 desc[UR36][R16.64], R2 ;  /* 0x0000000210007986 */ /* 0x0003e2000c101b24 */
[----:B------:R-:W-:Y:S05]  /*c340*/  BRA `(.L_x_37169) ;  /* 0x0000000000047947 */ /* 0x000fea0003800000 */
.L_x_37195:
[----:B------:R0:W-:Y:S02]  /*c350*/  STG.E desc[UR36][R16.64], R2 ;  /* 0x0000000210007986 */ /* 0x0001e4000c101924 */
.L_x_37169:
[----:B------:R-:W-:-:S07]  /*c360*/  VIADD R19, R19, 0x80 ;  /* 0x0000008013137836 */ /* 0x000fce0000000000 */
.L_x_37096:
[----:B------:R-:W-:Y:S05]  /*c370*/  BSYNC B6 ;  /* 0x0000000000067941 */ /* 0x000fea0003800000 */
.L_x_37095:
        /* <DEDUP_REMOVED lines=357> */
.L_x_37198:
        /* <DEDUP_REMOVED lines=20> */
.L_x_37202:
[----:B------:R0:W5:Y:S01]  /*db10*/  LDG.E.U8 R19, desc[UR36][R2.64] ;  /* 0x0000002402137981 */ /* 0x000162000c1e1100 */
[----:B------:R-:W-:Y:S05]  /*db20*/  BRA `(.L_x_37204) ;  /* 0x0000000c00347947 */ /* 0x000fea0003800000 */
.L_x_37201:
        /* <DEDUP_REMOVED lines=8> */
.L_x_37206:
[----:B------:R0:W5:Y:S01]  /*dbb0*/  LDG.E R19, desc[UR36][R2.64] ;  /* 0x0000002402137981 */ /* 0x000162000c1e1900 */
[----:B------:R-:W-:Y:S05]  /*dbc0*/  BRA `(.L_x_37204) ;  /* 0x0000000c000c7947 */ /* 0x000fea0003800000 */
.L_x_37205:
[----:B------:R0:W5:Y:S01]  /*dbd0*/  LDG.E.S16 R19, desc[UR36][R2.64] ;  /* 0x0000002402137981 */ /* 0x000162000c1e1700 */
[----:B------:R-:W-:Y:S05]  /*dbe0*/  BRA `(.L_x_37204) ;  /* 0x0000000c00047947 */ /* 0x000fea0003800000 */
.L_x_37200:
        /* <DEDUP_REMOVED lines=9> */
.L_x_37208:
[----:B------:R-:W2:Y:S02]  /*dc80*/  LDG.E.U16 R2, desc[UR36][R2.64] ;  /* 0x0000002402027981 */ /* 0x000ea4000c1e1500 */
[----:B--2---:R-:W-:-:S06]  /*dc90*/  HADD2.F32 R19, -RZ, R2.H0_H0 ;  /* 0x20000002ff137230 */ /* 0x004fcc0000004100 */
[----:B------:R-:W0:Y:S01]  /*dca0*/  F2I.FTZ.TRUNC.NTZ R19, R19 ;  /* 0x0000001300137305 */ /* 0x000e22000021f100 */
[----:B------:R-:W-:Y:S05]  /*dcb0*/  BRA `(.L_x_37204) ;  /* 0x0000000800d07947 */ /* 0x000fea0003800000 */
.L_x_37207:
        /* <DEDUP_REMOVED lines=9> */
.L_x_37210:
[----:B------:R-:W2:Y:S02]  /*dd50*/  LDG.E.U16 R2, desc[UR36][R2.64] ;  /* 0x0000002402027981 */ /* 0x000ea4000c1e1500 */
[----:B--2---:R-:W-:-:S06]  /*dd60*/  HADD2.F32 R19, -RZ, R2.H0_H0 ;  /* 0x20000002ff137230 */ /* 0x004fcc0000004100 */
[----:B------:R-:W0:Y:S01]  /*dd70*/  F2I.FTZ.TRUNC.NTZ R19, R19 ;  /* 0x0000001300137305 */ /* 0x000e22000021f100 */
[----:B------:R-:W-:Y:S05]  /*dd80*/  BRA `(.L_x_37204) ;  /* 0x00000008009c7947 */ /* 0x000fea0003800000 */
.L_x_37209:
[----:B------:R-:W2:Y:S02]  /*dd90*/  LDG.E.64 R2, desc[UR36][R2.64] ;  /* 0x0000002402027981 */ /* 0x000ea4000c1e1b00 */
[----:B--2---:R0:W1:Y:S01]  /*dda0*/  F2I.F64.TRUNC R19, R2 ;  /* 0x0000000200137311 */ /* 0x004062000030d100 */
[----:B------:R-:W-:Y:S05]  /*ddb0*/  BRA `(.L_x_37204) ;  /* 0x0000000800907947 */ /* 0x000fea0003800000 */
.L_x_37199:
        /* <DEDUP_REMOVED lines=12> */
.L_x_37213:
[----:B------:R-:W2:Y:S02]  /*de80*/  LDG.E.64 R2, desc[UR36][R2.64] ;  /* 0x0000002402027981 */ /* 0x000ea4000c1e1b00 */
[----:B--2---:R0:W1:Y:S01]  /*de90*/  F2I.F64.TRUNC R19, R2 ;  /* 0x0000000200137311 */ /* 0x004062000030d100 */
[----:B------:R-:W-:Y:S05]  /*dea0*/  BRA `(.L_x_37204) ;  /* 0x0000000800547947 */ /* 0x000fea0003800000 */
.L_x_37212:
        /* <DEDUP_REMOVED lines=27> */
.L_x_37215:
        /* <DEDUP_REMOVED lines=14> */
.L_x_37214:
[----:B------:R-:W2:Y:S02]  /*e140*/  LDG.E.U16 R19, desc[UR36][R2.64] ;  /* 0x0000002402137981 */ /* 0x000ea4000c1e1500 */
[----:B--2---:R-:W-:-:S06]  /*e150*/  IMAD.U32 R19, R19, 0x10000, RZ ;  /* 0x0001000013137824 */ /* 0x004fcc00078e00ff */
[----:B------:R-:W4:Y:S01]  /*e160*/  F2I.FTZ.TRUNC.NTZ R19, R19 ;  /* 0x0000001300137305 */ /* 0x000f22000021f100 */
[----:B------:R-:W-:Y:S05]  /*e170*/  BRA `(.L_x_37204) ;  /* 0x0000000400a07947 */ /* 0x000fea0003800000 */
.L_x_37211:
        /* <DEDUP_REMOVED lines=10> */
.L_x_37218:
        /* <DEDUP_REMOVED lines=21> */
.L_x_37222:
[----:B------:R-:W-:Y:S05]  /*e370*/  BSYNC B1 ;  /* 0x0000000000017941 */ /* 0x000fea0003800000 */
.L_x_37221:
[----:B------:R-:W-:Y:S01]  /*e380*/  IMAD.SHL.U32 R2, R2, 0x100000, RZ ;  /* 0x0010000002027824 */ /* 0x000fe200078e00ff */
[----:B------:R-:W-:-:S04]  /*e390*/  LEA R0, R0, 0x3b800000, 0x17 ;  /* 0x3b80000000007811 */ /* 0x000fc800078eb8ff */
[----:B------:R-:W-:-:S07]  /*e3a0*/  LOP3.LUT R19, R0, R2, R19, 0xfe, !PT ;  /* 0x0000000200137212 */ /* 0x000fce00078efe13 */
.L_x_37220:
[----:B------:R-:W-:Y:S05]  /*e3b0*/  BSYNC B0 ;  /* 0x0000000000007941 */ /* 0x000fea0003800000 */
.L_x_37219:
[----:B------:R-:W0:Y:S01]  /*e3c0*/  F2I.FTZ.TRUNC.NTZ R19, R19 ;  /* 0x0000001300137305 */ /* 0x000e22000021f100 */
[----:B------:R-:W-:Y:S05]  /*e3d0*/  BRA `(.L_x_37204) ;  /* 0x0000000400087947 */ /* 0x000fea0003800000 */
.L_x_37217:
        /* <DEDUP_REMOVED lines=21> */
.L_x_37226:
[----:B------:R-:W-:Y:S05]  /*e530*/  BSYNC B1 ;  /* 0x0000000000017941 */ /* 0x000fea0003800000 */
.L_x_37225:
[----:B------:R-:W-:Y:S01]  /*e540*/  IMAD.SHL.U32 R2, R2, 0x200000, RZ ;  /* 0x0020000002027824 */ /* 0x000fe200078e00ff */
[----:B------:R-:W-:-:S04]  /*e550*/  LEA R0, R0, 0x37800000, 0x17 ;  /* 0x3780000000007811 */ /* 0x000fc800078eb8ff */
[----:B------:R-:W-:-:S07]  /*e560*/  LOP3.LUT R19, R0, R2, R19, 0xfe, !PT ;  /* 0x0000000200137212 */ /* 0x000fce00078efe13 */
.L_x_37224:
[----:B------:R-:W-:Y:S05]  /*e570*/  BSYNC B0 ;  /* 0x0000000000007941 */ /* 0x000fea0003800000 */
.L_x_37223:
[----:B------:R-:W0:Y:S01]  /*e580*/  F2I.FTZ.TRUNC.NTZ R19, R19 ;  /* 0x0000001300137305 */ /* 0x000e22000021f100 */
[----:B------:R-:W-:Y:S05]  /*e590*/  BRA `(.L_x_37204) ;  /* 0x0000000000987947 */ /* 0x000fea0003800000 */
.L_x_37216:
        /* <DEDUP_REMOVED lines=14> */
.L_x_37230:
[----:B------:R-:W-:Y:S05]  /*e680*/  BSYNC B0 ;  /* 0x0000000000007941 */ /* 0x000fea0003800000 */
.L_x_37229:
[----:B------:R-:W0:Y:S01]  /*e690*/  F2I.FTZ.TRUNC.NTZ R19, R19 ;  /* 0x0000001300137305 */ /* 0x000e22000021f100 */
[----:B------:R-:W-:Y:S05]  /*e6a0*/  BRA `(.L_x_37204) ;  /* 0x0000000000547947 */ /* 0x000fea0003800000 */
.L_x_37203:
        /* <DEDUP_REMOVED lines=17> */
.L_x_37231:
[----:B------:R-:W-:Y:S05]  /*e7c0*/  BRA `(.L_x_37204) ;  /* 0x00000000000c7947 */ /* 0x000fea0003800000 */
.L_x_37228:
[----:B------:R0:W5:Y:S01]  /*e7d0*/  LDG.E R19, desc[UR36][R2.64] ;  /* 0x0000002402137981 */ /* 0x000162000c1e1900 */
[----:B------:R-:W-:Y:S05]  /*e7e0*/  BRA `(.L_x_37204) ;  /* 0x0000000000047947 */ /* 0x000fea0003800000 */
.L_x_37227:
[----:B------:R0:W5:Y:S02]  /*e7f0*/  LDG.E R19, desc[UR36][R2.64] ;  /* 0x0000002402137981 */ /* 0x000164000c1e1900 */
.L_x_37204:
        /* <DEDUP_REMOVED lines=17> */
.L_x_37235:
[----:B------:R2:W5:Y:S01]  /*e910*/  LDG.E.U8 R18, desc[UR36][R2.64] ;  /* 0x0000002402127981 */ /* 0x000562000c1e1100 */
[----:B------:R-:W-:Y:S05]  /*e920*/  BRA `(.L_x_37237) ;  /* 0x0000000c00347947 */ /* 0x000fea0003800000 */
.L_x_37234:
        /* <DEDUP_REMOVED lines=8> */
.L_x_37239:
[----:B------:R0:W5:Y:S01]  /*e9b0*/  LDG.E R18, desc[UR36][R2.64] ;  /* 0x0000002402127981 */ /* 0x000162000c1e1900 */
[----:B------:R-:W-:Y:S05]  /*e9c0*/  BRA `(.L_x_37237) ;  /* 0x0000000c000c7947 */ /* 0x000fea0003800000 */
.L_x_37238:
[----:B------:R0:W5:Y:S01]  /*e9d0*/  LDG.E.S16 R18, desc[UR36][R2.64] ;  /* 0x0000002402127981 */ /* 0x000162000c1e1700 */
[----:B------:R-:W-:Y:S05]  /*e9e0*/  BRA `(.L_x_37237) ;  /* 0x0000000c00047947 */ /* 0x000fea0003800000 */
.L_x_37233:
        /* <DEDUP_REMOVED lines=9> */
.L_x_37241:
[----:B------:R-:W2:Y:S02]  /*ea80*/  LDG.E.U16 R2, desc[UR36][R2.64] ;  /* 0x0000002402027981 */ /* 0x000ea4000c1e1500 */
[----:B--2---:R-:W-:-:S06]  /*ea90*/  HADD2.F32 R18, -RZ, R2.H0_H0 ;  /* 0x20000002ff127230 */ /* 0x004fcc0000004100 */
[----:B------:R-:W0:Y:S01]  /*eaa0*/  F2I.FTZ.TRUNC.NTZ R18, R18 ;  /* 0x0000001200127305 */ /* 0x000e22000021f100 */
[----:B------:R-:W-:Y:S05]  /*eab0*/  BRA `(.L_x_37237) ;  /* 0x0000000800d07947 */ /* 0x000fea0003800000 */
.L_x_37240:
        /* <DEDUP_REMOVED lines=9> */
.L_x_37243:
[----:B------:R-:W2:Y:S02]  /*eb50*/  LDG.E.U16 R2, desc[UR36][R2.64] ;  /* 0x0000002402027981 */ /* 0x000ea4000c1e1500 */
[----:B--2---:R-:W-:-:S06]  /*eb60*/  HADD2.F32 R18, -RZ, R2.H0_H0 ;  /* 0x20000002ff127230 */ /* 0x004fcc0000004100 */
[----:B------:R-:W0:Y:S01]  /*eb70*/  F2I.FTZ.TRUNC.NTZ R18, R18 ;  /* 0x0000001200127305 */ /* 0x000e22000021f100 */
[----:B------:R-:W-:Y:S05]  /*eb80*/  BRA `(.L_x_37237) ;  /* 0x00000008009c7947 */ /* 0x000fea0003800000 */
.L_x_37242:
[----:B------:R-:W2:Y:S02]  /*eb90*/  LDG.E.64 R2, desc[UR36][R2.64] ;  /* 0x0000002402027981 */ /* 0x000ea4000c1e1b00 */
[----:B--2---:R0:W2:Y:S01]  /*eba0*/  F2I.F64.TRUNC R18, R2 ;  /* 0x0000000200127311 */ /* 0x0040a2000030d100 */
[----:B------:R-:W-:Y:S05]  /*ebb0*/  BRA `(.L_x_37237) ;  /* 0x0000000800907947 */ /* 0x000fea0003800000 */
.L_x_37232:
        /* <DEDUP_REMOVED lines=12> */
.L_x_37246:
[----:B------:R-:W2:Y:S02]  /*ec80*/  LDG.E.64 R2, desc[UR36][R2.64] ;  /* 0x0000002402027981 */ /* 0x000ea4000c1e1b00 */
[----:B--2---:R0:W2:Y:S01]  /*ec90*/  F2I.F64.TRUNC R18, R2 ;  /* 0x0000000200127311 */ /* 0x0040a2000030d100 */
[----:B------:R-:W-:Y:S05]  /*eca0*/  BRA `(.L_x_37237) ;  /* 0x0000000800547947 */ /* 0x000fea0003800000 */
.L_x_37245:
        /* <DEDUP_REMOVED lines=27> */
.L_x_37248:
        /* <DEDUP_REMOVED lines=14> */
.L_x_37247:
[----:B------:R-:W2:Y:S02]  /*ef40*/  LDG.E.U16 R18, desc[UR36][R2.64] ;  /* 0x0000002402127981 */ /* 0x000ea4000c1e1500 */
[----:B--2---:R-:W-:-:S06]  /*ef50*/  IMAD.U32 R18, R18, 0x10000, RZ ;  /* 0x0001000012127824 */ /* 0x004fcc00078e00ff */
[----:B------:R-:W0:Y:S01]  /*ef60*/  F2I.FTZ.TRUNC.NTZ R18, R18 ;  /* 0x0000001200127305 */ /* 0x000e22000021f100 */
[----:B------:R-:W-:Y:S05]  /*ef70*/  BRA `(.L_x_37237) ;  /* 0x0000000400a07947 */ /* 0x000fea0003800000 */
.L_x_37244:
        /* <DEDUP_REMOVED lines=10> */
.L_x_37251:
        /* <DEDUP_REMOVED lines=21> */
.L_x_37255:
[----:B------:R-:W-:Y:S05]  /*f170*/  BSYNC B1 ;  /* 0x0000000000017941 */ /* 0x000fea0003800000 */
.L_x_37254:
[----:B------:R-:W-:Y:S01]  /*f180*/  IMAD.SHL.U32 R2, R2, 0x100000, RZ ;  /* 0x0010000002027824 */ /* 0x000fe200078e00ff */
[----:B------:R-:W-:-:S04]  /*f190*/  LEA R3, R0, 0x3b800000, 0x17 ;  /* 0x3b80000000037811 */ /* 0x000fc800078eb8ff */
[----:B------:R-:W-:-:S07]  /*f1a0*/  LOP3.LUT R18, R3, R2, R18, 0xfe, !PT ;  /* 0x0000000203127212 */ /* 0x000fce00078efe12 */
.L_x_37253:
[----:B------:R-:W-:Y:S05]  /*f1b0*/  BSYNC B0 ;  /* 0x0000000000007941 */ /* 0x000fea0003800000 */
.L_x_37252:
[----:B------:R-:W0:Y:S01]  /*f1c0*/  F2I.FTZ.TRUNC.NTZ R18, R18 ;  /* 0x0000001200127305 */ /* 0x000e22000021f100 */
[----:B------:R-:W-:Y:S05]  /*f1d0*/  BRA `(.L_x_37237) ;  /* 0x0000000400087947 */ /* 0x000fea0003800000 */
.L_x_37250:
        /* <DEDUP_REMOVED lines=21> */
.L_x_37259:
[----:B------:R-:W-:Y:S05]  /*f330*/  BSYNC B1 ;  /* 0x0000000000017941 */ /* 0x000fea0003800000 */
.L_x_37258:
[----:B------:R-:W-:Y:S01]  /*f340*/  IMAD.SHL.U32 R2, R2, 0x200000, RZ ;  /* 0x0020000002027824 */ /* 0x000fe200078e00ff */
[----:B------:R-:W-:-:S04]  /*f350*/  LEA R3, R0, 0x37800000, 0x17 ;  /* 0x3780000000037811 */ /* 0x000fc800078eb8ff */
[----:B------:R-:W-:-:S07]  /*f360*/  LOP3.LUT R18, R3, R2, R18, 0xfe, !PT ;  /* 0x0000000203127212 */ /* 0x000fce00078efe12 */
.L_x_37257:
[----:B------:R-:W-:Y:S05]  /*f370*/  BSYNC B0 ;  /* 0x0000000000007941 */ /* 0x000fea0003800000 */
.L_x_37256:
[----:B------:R-:W0:Y:S01]  /*f380*/  F2I.FTZ.TRUNC.NTZ R18, R18 ;  /* 0x0000001200127305 */ /* 0x000e22000021f100 */
[----:B------:R-:W-:Y:S05]  /*f390*/  BRA `(.L_x_37237) ;  /* 0x0000000000987947 */ /* 0x000fea0003800000 */
.L_x_37249:
        /* <DEDUP_REMOVED lines=14> */
.L_x_37263:
[----:B------:R-:W-:Y:S05]  /*f480*/  BSYNC B0 ;  /* 0x0000000000007941 */ /* 0x000fea0003800000 */
.L_x_37262:
[----:B------:R-:W0:Y:S01]  /*f490*/  F2I.FTZ.TRUNC.NTZ R18, R18 ;  /* 0x0000001200127305 */ /* 0x000e22000021f100 */
[----:B------:R-:W-:Y:S05]  /*f4a0*/  BRA `(.L_x_37237) ;  /* 0x0000000000547947 */ /* 0x000fea0003800000 */
.L_x_37236:
        /* <DEDUP_REMOVED lines=17> */
.L_x_37264:
[----:B------:R-:W-:Y:S05]  /*f5c0*/  BRA `(.L_x_37237) ;  /* 0x00000000000c7947 */ /* 0x000fea0003800000 */
.L_x_37261:
[----:B------:R0:W5:Y:S01]  /*f5d0*/  LDG.E R18, desc[UR36][R2.64] ;  /* 0x0000002402127981 */ /* 0x000162000c1e1900 */
[----:B------:R-:W-:Y:S05]  /*f5e0*/  BRA `(.L_x_37237) ;  /* 0x0000000000047947 */ /* 0x000fea0003800000 */
.L_x_37260:
[----:B------:R0:W5:Y:S02]  /*f5f0*/  LDG.E R18, desc[UR36][R2.64] ;  /* 0x0000002402127981 */ /* 0x000164000c1e1900 */
.L_x_37237:
[----:B0-2---:R-:W0:Y:S01]  /*f600*/  LDC.U8 R3, c[0x0][0x491] ;  /* 0x00012440ff037b82 */ /* 0x005e220000000000 */
        /* <DEDUP_REMOVED lines=14> */
.L_x_37268:
[----:B------:R-:W-:Y:S01]  /*f6f0*/  STG.E.U8 desc[UR36][R16.64], R2 ;  /* 0x0000000210007986 */ /* 0x000fe2000c101124 */
[----:B------:R-:W-:Y:S05]  /*f700*/  EXIT ;  /* 0x000000000000794d */ /* 0x000fea0003800000 */
.L_x_37267:
        /* <DEDUP_REMOVED lines=9> */
.L_x_37271:
[----:B------:R-:W-:Y:S01]  /*f7a0*/  STG.E desc[UR36][R16.64], R2 ;  /* 0x0000000210007986 */ /* 0x000fe2000c101924 */
[----:B------:R-:W-:Y:S05]  /*f7b0*/  EXIT ;  /* 0x000000000000794d */ /* 0x000fea0003800000 */
.L_x_37270:
[----:B------:R-:W-:Y:S01]  /*f7c0*/  STG.E.U16 desc[UR36][R16.64], R2 ;  /* 0x0000000210007986 */ /* 0x000fe2000c101524 */
[----:B------:R-:W-:Y:S05]  /*f7d0*/  EXIT ;  /* 0x000000000000794d */ /* 0x000fea0003800000 */
.L_x_37266:
        /* <DEDUP_REMOVED lines=9> */
.L_x_37273:
[----:B------:R-:W-:-:S04]  /*f870*/  I2FP.F32.S32 R0, R2 ;  /* 0x0000000200007245 */ /* 0x000fc80000201400 */
[----:B------:R-:W-:-:S05]  /*f880*/  F2FP.F16.F32.PACK_AB R0, RZ, R0 ;  /* 0x00000000ff00723e */ /* 0x000fca00000000ff */
[----:B------:R-:W-:Y:S01]  /*f890*/  STG.E.U16 desc[UR36][R16.64], R0 ;  /* 0x0000000010007986 */ /* 0x000fe2000c101524 */
[----:B------:R-:W-:Y:S05]  /*f8a0*/  EXIT ;  /* 0x000000000000794d */ /* 0x000fea0003800000 */
.L_x_37272:
        /* <DEDUP_REMOVED lines=10> */
.L_x_37275:
[----:B------:R-:W-:-:S04]  /*f950*/  I2FP.F32.S32 R2, R2 ;  /* 0x0000000200027245 */ /* 0x000fc80000201400 */
[----:B------:R-:W-:-:S04]  /*f960*/  F2FP.F16.F32.PACK_AB R3, RZ, R2 ;  /* 0x00000002ff03723e */ /* 0x000fc800000000ff */
[----:B------:R-:W-:-:S05]  /*f970*/  PRMT R3, R3, 0x5410, RZ ;  /* 0x0000541003037816 */ /* 0x000fca00000000ff */
[----:B------:R-:W-:Y:S01]  /*f980*/  STG.E desc[UR36][R16.64], R3 ;  /* 0x0000000310007986 */ /* 0x000fe2000c101924 */
[----:B------:R-:W-:Y:S05]  /*f990*/  EXIT ;  /* 0x000000000000794d */ /* 0x000fea0003800000 */
.L_x_37274:
[----:B------:R-:W0:Y:S02]  /*f9a0*/  I2F.F64 R2, R2 ;  /* 0x0000000200027312 */ /* 0x000e240000201c00 */
[----:B0-----:R-:W-:Y:S01]  /*f9b0*/  STG.E.64 desc[UR36][R16.64], R2 ;  /* 0x0000000210007986 */ /* 0x001fe2000c101b24 */
[----:B------:R-:W-:Y:S05]  /*f9c0*/  EXIT ;  /* 0x000000000000794d */ /* 0x000fea0003800000 */
.L_x_37265:
        /* <DEDUP_REMOVED lines=12> */
.L_x_37278:
[----:B------:R-:W0:Y:S01]  /*fa90*/  I2F.F64 R4, R2 ;  /* 0x0000000200047312 */ /* 0x000e220000201c00 */
[----:B------:R-:W-:-:S05]  /*faa0*/  CS2R R6, SRZ ;  /* 0x0000000000067805 */ /* 0x000fca000001ff00 */
[----:B0-----:R-:W-:Y:S01]  /*fab0*/  STG.E.128 desc[UR36][R16.64], R4 ;  /* 0x0000000410007986 */ /* 0x001fe2000c101d24 */
[----:B------:R-:W-:Y:S05]  /*fac0*/  EXIT ;  /* 0x000000000000794d */ /* 0x000fea0003800000 */
.L_x_37277:
        /* <DEDUP_REMOVED lines=21> */
.L_x_37282:
[----:B------:R-:W-:Y:S05]  /*fc20*/  BSYNC B0 ;  /* 0x0000000000007941 */ /* 0x000fea0003800000 */
.L_x_37281:
[----:B------:R-:W-:-:S05]  /*fc30*/  LOP3.LUT R3, R0, R3, RZ, 0xfc, !PT ;  /* 0x0000000300037212 */ /* 0x000fca00078efcff */
[----:B------:R-:W-:Y:S01]  /*fc40*/  STG.E.U8 desc[UR36][R16.64], R3 ;  /* 0x0000000310007986 */ /* 0x000fe2000c101124 */
[----:B------:R-:W-:Y:S05]  /*fc50*/  EXIT ;  /* 0x000000000000794d */ /* 0x000fea0003800000 */
.L_x_37280:
        /* <DEDUP_REMOVED lines=13> */
.L_x_37284:
[----:B------:R-:W-:Y:S01]  /*fd30*/  IMAD.MOV.U32 R0, RZ, RZ, 0x7f ;  /* 0x0000007fff007424 */ /* 0x000fe200078e00ff */
[----:B------:R-:W-:-:S04]  /*fd40*/  ISETP.GT.U32.AND P0, PT, R2, 0x7f800000, PT ;  /* 0x7f8000000200780c */ /* 0x000fc80003f04070 */
[----:B------:R-:W-:-:S09]  /*fd50*/  SEL R0, R0, 0x7c, P0 ;  /* 0x0000007c00007807 */ /* 0x000fd20000000000 */
.L_x_37285:
[----:B------:R-:W-:Y:S05]  /*fd60*/  BSYNC B0 ;  /* 0x0000000000007941 */ /* 0x000fea0003800000 */
.L_x_37283:
[----:B------:R-:W-:-:S04]  /*fd70*/  LOP3.LUT R2, R3, 0x80000000, RZ, 0xc0, !PT ;  /* 0x8000000003027812 */ /* 0x000fc800078ec0ff */
[----:B------:R-:W-:-:S04]  /*fd80*/  SHF.R.U32.HI R3, RZ, 0x18, R2 ;  /* 0x00000018ff037819 */ /* 0x000fc80000011602 */
[----:B------:R-:W-:-:S05]  /*fd90*/  LOP3.LUT R3, R0, R3, RZ, 0xfc, !PT ;  /* 0x0000000300037212 */ /* 0x000fca00078efcff */
[----:B------:R-:W-:Y:S01]  /*fda0*/  STG.E.U8 desc[UR36][R16.64], R3 ;  /* 0x0000000310007986 */ /* 0x000fe2000c101124 */
[----:B------:R-:W-:Y:S05]  /*fdb0*/  EXIT ;  /* 0x000000000000794d */ /* 0x000fea0003800000 */
.L_x_37279:
[----:B------:R-:W-:-:S04]  /*fdc0*/  I2FP.F32.S32 R0, R2 ;  /* 0x0000000200007245 */ /* 0x000fc80000201400 */
[----:B------:R-:W-:-:S05]  /*fdd0*/  F2FP.BF16.F32.PACK_AB R0, RZ, R0 ;  /* 0x00000000ff00723e */ /* 0x000fca00000010ff */
[----:B------:R-:W-:Y:S01]  /*fde0*/  STG.E.U16 desc[UR36][R16.64], R0 ;  /* 0x0000000010007986 */ /* 0x000fe2000c101524 */
[----:B------:R-:W-:Y:S05]  /*fdf0*/  EXIT ;  /* 0x000000000000794d */ /* 0x000fea0003800000 */
.L_x_37276:
        /* <DEDUP_REMOVED lines=10> */
.L_x_37288:
        /* <DEDUP_REMOVED lines=17> */
.L_x_37291:
[----:B------:R-:W-:-:S04]  /*ffb0*/  LOP3.LUT R2, R3, 0x80000000, RZ, 0xc0, !PT ;  /* 0x8000000003027812 */ /* 0x000fc800078ec0ff */
[----:B------:R-:W-:-:S04]  /*ffc0*/  SHF.R.U32.HI R3, RZ, 0x18, R2 ;  /* 0x00000018ff037819 */ /* 0x000fc80000011602 */
[----:B------:R-:W-:-:S04]  /*ffd0*/  LOP3.LUT R0, R0, R3, RZ, 0xfc, !PT ;  /* 0x0000000300007212 */ /* 0x000fc800078efcff */
[----:B------:R-:W-:-:S07]  /*ffe0*/  PRMT R8, R0, 0x7610, R8 ;  /* 0x0000761000087816 */ /* 0x000fce0000000008 */
.L_x_37290:
[----:B------:R-:W-:Y:S05]  /*fff0*/  BSYNC B0 ;  /* 0x0000000000007941 */ /* 0x000fea0003800000 */
.L_x_37289:
[----:B------:R-:W-:Y:S01]  /*10000*/  STG.E.U8 desc[UR36][R16.64], R8 ;  /* 0x0000000810007986 */ /* 0x000fe2000c101124 */
[----:B------:R-:W-:Y:S05]  /*10010*/  EXIT ;  /* 0x000000000000794d */ /* 0x000fea0003800000 */
.L_x_37287:
        /* <DEDUP_REMOVED lines=17> */
.L_x_37294:
[----:B------:R-:W-:-:S04]  /*10130*/  LOP3.LUT R2, R3, 0x80000000, RZ, 0xc0, !PT ;  /* 0x8000000003027812 */ /* 0x000fc800078ec0ff */
[----:B------:R-:W-:-:S04]  /*10140*/  SHF.R.U32.HI R3, RZ, 0x18, R2 ;  /* 0x00000018ff037819 */ /* 0x000fc80000011602 */
[----:B------:R-:W-:-:S04]  /*10150*/  LOP3.LUT R0, R0, R3, RZ, 0xfc, !PT ;  /* 0x0000000300007212 */ /* 0x000fc800078efcff */
[----:B------:R-:W-:-:S07]  /*10160*/  PRMT R8, R0, 0x7610, R8 ;  /* 0x0000761000087816 */ /* 0x000fce0000000008 */
.L_x_37293:
[----:B------:R-:W-:Y:S05]  /*10170*/  BSYNC B0 ;  /* 0x0000000000007941 */ /* 0x000fea0003800000 */
.L_x_37292:
[----:B------:R-:W-:Y:S01]  /*10180*/  STG.E.U8 desc[UR36][R16.64], R8 ;  /* 0x0000000810007986 */ /* 0x000fe2000c101124 */
[----:B------:R-:W-:Y:S05]  /*10190*/  EXIT ;  /* 0x000000000000794d */ /* 0x000fea0003800000 */
.L_x_37286:
        /* <DEDUP_REMOVED lines=22> */
.L_x_37269:
        /* <DEDUP_REMOVED lines=16> */
.L_x_37297:
[----:B------:R-:W-:Y:S05]  /*10400*/  EXIT ;  /* 0x000000000000794d */ /* 0x000fea0003800000 */
.L_x_37296:
[----:B------:R-:W-:-:S05]  /*10410*/  SHF.R.S32.HI R3, RZ, 0x1f, R2 ;  /* 0x0000001fff037819 */ /* 0x000fca0000011402 */
[----:B------:R-:W-:Y:S01]  /*10420*/  STG.E.64 desc[UR36][R16.64], R2 ;  /* 0x0000000210007986 */ /* 0x000fe2000c101b24 */
[----:B------:R-:W-:Y:S05]  /*10430*/  EXIT ;  /* 0x000000000000794d */ /* 0x000fea0003800000 */
.L_x_37295:
[----:B------:R-:W-:Y:S01]  /*10440*/  STG.E desc[UR36][R16.64], R2 ;  /* 0x0000000210007986 */ /* 0x000fe2000c101924 */
[----:B------:R-:W-:Y:S05]  /*10450*/  EXIT ;  /* 0x000000000000794d */ /* 0x000fea0003800000 */
.L_x_37298:
        /* <DEDUP_REMOVED lines=10> */
.L_x_42446:


//--------------------- .text._ZN2at6native27unrolled_elementwise_kernelINS0_13BinaryFunctorIiiiZZZNS0_19maximum_kernel_cudaERNS_18TensorIteratorBaseEENKUlvE_clEvENKUlvE1_clEvEUliiE_EESt5arrayIPcLm3EELi4E23TrivialOffsetCalculatorILi2EjESC_ILi1EjENS0_6memory12LoadWithCastILi2EEENSF_13StoreWithCastILi1EEEEEviT_T0_T2_T3_T4_T5_ --------------------------
	.section	.text._ZN2at6native27unrolled_elementwise_kernelINS0_13BinaryFunctorIiiiZZZNS0_19maximum_kernel_cudaERNS_18TensorIteratorBaseEENKUlvE_clEvENKUlvE1_clEvEUliiE_EESt5arrayIPcLm3EELi4E23TrivialOffsetCalculatorILi2EjESC_ILi1EjENS0_6memory12LoadWithCastILi2EEENSF_13StoreWithCastILi1EEEEEviT_T0_T2_T3_T4_T5_,"ax",@progbits
	.align	128
        .global         _ZN2at6native27unrolled_elementwise_kernelINS0_13BinaryFunctorIiiiZZZNS0_19maximum_kernel_cudaERNS_18TensorIteratorBaseEENKUlvE_clEvENKUlvE1_clEvEUliiE_EESt5arrayIPcLm3EELi4E23TrivialOffsetCalculatorILi2EjESC_ILi1EjENS0_6memory12LoadWithCastILi2EEENSF_13StoreWithCastILi1EEEEEviT_T0_T2_T3_T4_T5_
        .type           _ZN2at6native27unrolled_elementwise_kernelINS0_13BinaryFunctorIiiiZZZNS0_19maximum_kernel_cudaERNS_18TensorIteratorBaseEENKUlvE_clEvENKUlvE1_clEvEUliiE_EESt5arrayIPcLm3EELi4E23TrivialOffsetCalculatorILi2EjESC_ILi1EjENS0_6memory12LoadWithCastILi2EEENSF_13StoreWithCastILi1EEEEEviT_T0_T2_T3_T4_T5_,@function
        .size           _ZN2at6native27unrolled_elementwise_kernelINS0_13BinaryFunctorIiiiZZZNS0_19maximum_kernel_cudaERNS_18TensorIteratorBaseEENKUlvE_clEvENKUlvE1_clEvEUliiE_EESt5arrayIPcLm3EELi4E23TrivialOffsetCalculatorILi2EjESC_ILi1EjENS0_6memory12LoadWithCastILi2EEENSF_13StoreWithCastILi1EEEEEviT_T0_T2_T3_T4_T5_,(.L_x_42447 - _ZN2at6native27unrolled_elementwise_kernelINS0_13BinaryFunctorIiiiZZZNS0_19maximum_kernel_cudaERNS_18TensorIteratorBaseEENKUlvE_clEvENKUlvE1_clEvEUliiE_EESt5arrayIPcLm3EELi4E23TrivialOffsetCalculatorILi2EjESC_ILi1EjENS0_6memory12LoadWithCastILi2EEENSF_13StoreWithCastILi1EEEEEviT_T0_T2_T3_T4_T5_)
        .other          _ZN2at6native27unrolled_elementwise_kernelINS0_13BinaryFunctorIiiiZZZNS0_19maximum_kernel_cudaERNS_18TensorIteratorBaseEENKUlvE_clEvENKUlvE1_clEvEUliiE_EESt5arrayIPcLm3EELi4E23TrivialOffsetCalculatorILi2EjESC_ILi1EjENS0_6memory12LoadWithCastILi2EEENSF_13StoreWithCastILi1EEEEEviT_T0_T2_T3_T4_T5_,@"STO_CUDA_ENTRY STV_DEFAULT"
_ZN2at6native27unrolled_elementwise_kernelINS0_13BinaryFunctorIiiiZZZNS0_19maximum_kernel_cudaERNS_18TensorIteratorBaseEENKUlvE_clEvENKUlvE1_clEvEUliiE_EESt5arrayIPcLm3EELi4E23TrivialOffsetCalculatorILi2EjESC_ILi1EjENS0_6memory12LoadWithCastILi2EEENSF_13StoreWithCastILi1EEEEEviT_T0_T2_T3_T4_T5_:
.text._ZN2at6native27unrolled_elementwise_kernelINS0_13BinaryFunctorIiiiZZZNS0_19maximum_kernel_cudaERNS_18TensorIteratorBaseEENKUlvE_clEvENKUlvE1_clEvEUliiE_EESt5arrayIPcLm3EELi4E23TrivialOffsetCalculatorILi2EjESC_ILi1EjENS0_6memory12LoadWithCastILi2EEENSF_13StoreWithCastILi1EEEEEviT_T0_T2_T3_T4_T5_:
        /* <DEDUP_REMOVED lines=33> */
.L_x_37304:
[----:B------:R3:W5:Y:S01]  /*0210*/  LDG.E.U8 R24, desc[UR36][R4.64] ;  /* 0x0000002404187981 */ /* 0x000762000c1e1100 */
[----:B------:R-:W-:Y:S05]  /*0220*/  BRA `(.L_x_37306) ;  /* 0x0000000c00387947 */ /* 0x000fea0003800000 */
.L_x_37303:
        /* <DEDUP_REMOVED lines=8> */
.L_x_37308:
[----:B------:R1:W5:Y:S01]  /*02b0*/  LDG.E R24, desc[UR36][R4.64] ;  /* 0x0000002404187981 */ /* 0x000362000c1e1900 */
[----:B------:R-:W-:Y:S05]  /*02c0*/  BRA `(.L_x_37306) ;  /* 0x0000000c00107947 */ /* 0x000fea0003800000 */
.L_x_37307:
[----:B------:R2:W5:Y:S01]  /*02d0*/  LDG.E.S16 R24, desc[UR36][R4.64] ;  /* 0x0000002404187981 */ /* 0x000562000c1e1700 */
[----:B------:R-:W-:Y:S05]  /*02e0*/  BRA `(.L_x_37306) ;  /* 0x0000000c00087947 */ /* 0x000fea0003800000 */
.L_x_37302:
        /* <DEDUP_REMOVED lines=9> */
.L_x_37310:
[----:B------:R-:W2:Y:S02]  /*0380*/  LDG.E.U16 R4, desc[UR36][R4.64] ;  /* 0x0000002404047981 */ /* 0x000ea4000c1e1500 */
[----:B--2---:R-:W-:-:S06]  /*0390*/  HADD2.F32 R24, -RZ, R4.H0_H0 ;  /* 0x20000004ff187230 */ /* 0x004fcc0000004100 */
[----:B------:R-:W0:Y:S01]  /*03a0*/  F2I.FTZ.TRUNC.NTZ R24, R24 ;  /* 0x0000001800187305 */ /* 0x000e22000021f100 */
[----:B------:R-:W-:Y:S05]  /*03b0*/  BRA `(.L_x_37306) ;  /* 0x0000000800d47947 */ /* 0x000fea0003800000 */
.L_x_37309:
        /* <DEDUP_REMOVED lines=9> */
.L_x_37312:
[----:B------:R-:W2:Y:S02]  /*0450*/  LDG.E.U16 R4, desc[UR36][R4.64] ;  /* 0x0000002404047981 */ /* 0x000ea4000c1e1500 */
[----:B--2---:R-:W-:-:S06]  /*0460*/  HADD2.F32 R24, -RZ, R4.H0_H0 ;  /* 0x20000004ff187230 */ /* 0x004fcc0000004100 */
[----:B------:R-:W0:Y:S01]  /*0470*/  F2I.FTZ.TRUNC.NTZ R24, R24 ;  /* 0x0000001800187305 */ /* 0x000e22000021f100 */
[----:B------:R-:W-:Y:S05]  /*0480*/  BRA `(.L_x_37306) ;  /* 0x0000000800a07947 */ /* 0x000fea0003800000 */
.L_x_37311:
[----:B------:R-:W2:Y:S02]  /*0490*/  LDG.E.64 R24, desc[UR36][R4.64] ;  /* 0x0000002404187981 */ /* 0x000ea4000c1e1b00 */
[----:B--2---:R0:W1:Y:S01]  /*04a0*/  F2I.F64.TRUNC R24, R24 ;  /* 0x0000001800187311 */ /* 0x004062000030d100 */
[----:B------:R-:W-:Y:S05]  /*04b0*/  BRA `(.L_x_37306) ;  /* 0x0000000800947947 */ /* 0x000fea0003800000 */
.L_x_37301:
        /* <DEDUP_REMOVED lines=12> */
.L_x_37315:
[----:B------:R-:W2:Y:S02]  /*0580*/  LDG.E.64 R4, desc[UR36][R4.64] ;  /* 0x0000002404047981 */ /* 0x000ea4000c1e1b00 */
[----:B--2---:R0:W1:Y:S01]  /*0590*/  F2I.F64.TRUNC R24, R4 ;  /* 0x0000000400187311 */ /* 0x004062000030d100 */
[----:B------:R-:W-:Y:S05]  /*05a0*/  BRA `(.L_x_37306) ;  /* 0x0000000800587947 */ /* 0x000fea0003800000 */
.L_x_37314:
        /* <DEDUP_REMOVED lines=27> */
.L_x_37317:
        /* <DEDUP_REMOVED lines=15> */
.L_x_37316:
[----:B------:R-:W2:Y:S02]  /*0850*/  LDG.E.U16 R24, desc[UR36][R4.64] ;  /* 0x0000002404187981 */ /* 0x000ea4000c1e1500 */
[----:B--2---:R-:W-:-:S06]  /*0860*/  IMAD.U32 R24, R24, 0x10000, RZ ;  /* 0x0001000018187824 */ /* 0x004fcc00078e00ff */
[----:B------:R-:W0:Y:S01]  /*0870*/  F2I.FTZ.TRUNC.NTZ R24, R24 ;  /* 0x0000001800187305 */ /* 0x000e22000021f100 */
[----:B------:R-:W-:Y:S05]  /*0880*/  BRA `(.L_x_37306) ;  /* 0x0000000400a07947 */ /* 0x000fea0003800000 */
.L_x_37313:
        /* <DEDUP_REMOVED lines=10> */
.L_x_37320:
        /* <DEDUP_REMOVED lines=21> */
.L_x_37324:
[----:B------:R-:W-:Y:S05]  /*0a80*/  BSYNC B1 ;  /* 0x0000000000017941 */ /* 0x000fea0003800000 */
.L_x_37323:
[----:B------:R-:W-:Y:S01]  /*0a90*/  IMAD.SHL.U32 R3, R3, 0x100000, RZ ;  /* 0x0010000003037824 */ /* 0x000fe200078e00ff */
[----:B------:R-:W-:-:S04]  /*0aa0*/  LEA R5, R0, 0x3b800000, 0x17 ;  /* 0x3b80000000057811 */ /* 0x000fc800078eb8ff */
[----:B------:R-:W-:-:S07]  /*0ab0*/  LOP3.LUT R24, R5, R3, R24, 0xfe, !PT ;  /* 0x0000000305187212 */ /* 0x000fce00078efe18 */
.L_x_37322:
[----:B------:R-:W-:Y:S05]  /*0ac0*/  BSYNC B0 ;  /* 0x0000000000007941 */ /* 0x000fea0003800000 */
.L_x_37321:
[----:B------:R-:W0:Y:S01]  /*0ad0*/  F2I.FTZ.TRUNC.NTZ R24, R24 ;  /* 0x0000001800187305 */ /* 0x000e22000021f100 */
[----:B------:R-:W-:Y:S05]  /*0ae0*/  BRA `(.L_x_37306) ;  /* 0x0000000400087947 */ /* 0x000fea0003800000 */
.L_x_37319:
        /* <DEDUP_REMOVED lines=21> */
.L_x_37328:
[----:B------:R-:W-:Y:S05]  /*0c40*/  BSYNC B1 ;  /* 0x0000000000017941 */ /* 0x000fea0003800000 */
.L_x_37327:
[----:B------:R-:W-:Y:S01]  /*0c50*/  IMAD.SHL.U32 R3, R3, 0x200000, RZ ;  /* 0x0020000003037824 */ /* 0x000fe200078e00ff */
[----:B------:R-:W-:-:S04]  /*0c60*/  LEA R5, R0, 0x37800000, 0x17 ;  /* 0x3780000000057811 */ /* 0x000fc800078eb8ff */
[----:B------:R-:W-:-:S07]  /*0c70*/  LOP3.LUT R24, R5, R3, R24, 0xfe, !PT ;  /* 0x0000000305187212 */ /* 0x000fce00078efe18 */
.L_x_37326:
[----:B------:R-:W-:Y:S05]  /*0c80*/  BSYNC B0 ;  /* 0x0000000000007941 */ /* 0x000fea0003800000 */
.L_x_37325:
[----:B------:R-:W0:Y:S01]  /*0c90*/  F2I.FTZ.TRUNC.NTZ R24, R24 ;  /* 0x0000001800187305 */ /* 0x000e22000021f100 */
[----:B------:R-:W-:Y:S05]  /*0ca0*/  BRA `(.L_x_37306) ;  /* 0x0000000000987947 */ /* 0x000fea0003800000 */
.L_x_37318:
        /* <DEDUP_REMOVED lines=14> */
.L_x_37332:
[----:B------:R-:W-:Y:S05]  /*0d90*/  BSYNC B0 ;  /* 0x0000000000007941 */ /* 0x000fea0003800000 */
.L_x_37331:
[----:B------:R-:W0:Y:S01]  /*0da0*/  F2I.FTZ.TRUNC.NTZ R24, R24 ;  /* 0x0000001800187305 */ /* 0x000e22000021f100 */
[----:B------:R-:W-:Y:S05]  /*0db0*/  BRA `(.L_x_37306) ;  /* 0x0000000000547947 */ /* 0x000fea0003800000 */
.L_x_37305:
        /* <DEDUP_REMOVED lines=17> */
.L_x_37333:
[----:B------:R-:W-:Y:S05]  /*0ed0*/  BRA `(.L_x_37306) ;  /* 0x00000000000c7947 */ /* 0x000fea0003800000 */
.L_x_37330:
[----:B------:R0:W5:Y:S01]  /*0ee0*/  LDG.E R24, desc[UR36][R4.64] ;  /* 0x0000002404187981 */ /* 0x000162000c1e1900 */
[----:B------:R-:W-:Y:S05]  /*0ef0*/  BRA `(.L_x_37306) ;  /* 0x0000000000047947 */ /* 0x000fea0003800000 */
.L_x_37329:
[----:B------:R0:W5:Y:S02]  /*0f00*/  LDG.E R24, desc[UR36][R4.64] ;  /* 0x0000002404187981 */ /* 0x000164000c1e1900 */
.L_x_37306:
        /* <DEDUP_REMOVED lines=18> */
.L_x_37337:
[----:B------:R1:W5:Y:S01]  /*1030*/  LDG.E.U8 R27, desc[UR36][R4.64] ;  /* 0x00000024041b7981 */ /* 0x000362000c1e1100 */
[----:B------:R-:W-:Y:S05]  /*1040*/  BRA `(.L_x_37339) ;  /* 0x0000000c00347947 */ /* 0x000fea0003800000 */
.L_x_37336:
        /* <DEDUP_REMOVED lines=8> */
.L_x_37341:
[----:B------:R3:W5:Y:S01]  /*10d0*/  LDG.E R27, desc[UR36][R4.64] ;  /* 0x00000024041b7981 */ /* 0x000762000c1e1900 */
[----:B------:R-:W-:Y:S05]  /*10e0*/  BRA `(.L_x_37339) ;  /* 0x0000000c000c7947 */ /* 0x000fea0003800000 */
.L_x_37340:
[----:B------:R2:W5:Y:S01]  /*10f0*/  LDG.E.S16 R27, desc[UR36][R4.64] ;  /* 0x00000024041b7981 */ /* 0x000562000c1e1700 */
[----:B------:R-:W-:Y:S05]  /*1100*/  BRA `(.L_x_37339) ;  /* 0x0000000c00047947 */ /* 0x000fea0003800000 */
.L_x_37335:
        /* <DEDUP_REMOVED lines=9> */
.L_x_37343:
[----:B------:R-:W2:Y:S02]  /*11a0*/  LDG.E.U16 R4, desc[UR36][R4.64] ;  /* 0x0000002404047981 */ /* 0x000ea4000c1e1500 */
[----:B--2---:R-:W-:-:S06]  /*11b0*/  HADD2.F32 R27, -RZ, R4.H0_H0 ;  /* 0x20000004ff1b7230 */ /* 0x004fcc0000004100 */
[----:B------:R-:W0:Y:S01]  /*11c0*/  F2I.FTZ.TRUNC.NTZ R27, R27 ;  /* 0x0000001b001b7305 */ /* 0x000e22000021f100 */
[----:B------:R-:W-:Y:S05]  /*11d0*/  BRA `(.L_x_37339) ;  /* 0x0000000800d07947 */ /* 0x000fea0003800000 */
.L_x_37342:
        /* <DEDUP_REMOVED lines=9> */
.L_x_37345:
[----:B------:R-:W2:Y:S02]  /*1270*/  LDG.E.U16 R4, desc[UR36][R4.64] ;  /* 0x0000002404047981 */ /* 0x000ea4000c1e1500 */
[----:B--2---:R-:W-:-:S06]  /*1280*/  HADD2.F32 R27, -RZ, R4.H0_H0 ;  /* 0x20000004ff1b7230 */ /* 0x004fcc0000004100 */
[----:B------:R-:W0:Y:S01]  /*1290*/  F2I.FTZ.TRUNC.NTZ R27, R27 ;  /* 0x0000001b001b7305 */ /* 0x000e22000021f100 */
[----:B------:R-:W-:Y:S05]  /*12a0*/  BRA `(.L_x_37339) ;  /* 0x00000008009c7947 */ /* 0x000fea0003800000 */
.L_x_37344:
[----:B------:R-:W2:Y:S02]  /*12b0*/  LDG.E.64 R4, desc[UR36][R4.64] ;  /* 0x0000002404047981 */ /* 0x000ea4000c1e1b00 */
[----:B--2---:R0:W1:Y:S01]  /*12c0*/  F2I.F64.TRUNC R27, R4 ;  /* 0x00000004001b7311 */ /* 0x004062000030d100 */
[----:B------:R-:W-:Y:S05]  /*12d0*/  BRA `(.L_x_37339) ;  /* 0x0000000800907947 */ /* 0x000fea0003800000 */
.L_x_37334:
        /* <DEDUP_REMOVED lines=12> */
.L_x_37348:
[----:B------:R-:W2:Y:S02]  /*13a0*/  LDG.E.64 R4, desc[UR36][R4.64] ;  /* 0x0000002404047981 */ /* 0x000ea4000c1e1b00 */
[----:B--2---:R0:W1:Y:S01]  /*13b0*/  F2I.F64.TRUNC R27, R4 ;  /* 0x00000004001b7311 */ /* 0x004062000030d100 */
[----:B------:R-:W-:Y:S05]  /*13c0*/  BRA `(.L_x_37339) ;  /* 0x0000000800547947 */ /* 0x000fea0003800000 */
.L_x_37347:
        /* <DEDUP_REMOVED lines=27> */
.L_x_37350:
        /* <DEDUP_REMOVED lines=14> */
.L_x_37349:
[----:B------:R-:W2:Y:S02]  /*1660*/  LDG.E.U16 R27, desc[UR36][R4.64] ;  /* 0x00000024041b7981 */ /* 0x000ea4000c1e1500 */
[----:B--2---:R-:W-:-:S06]  /*1670*/  IMAD.U32 R27, R27, 0x10000, RZ ;  /* 0x000100001b1b7824 */ /* 0x004fcc00078e00ff */
[----:B------:R-:W0:Y:S01]  /*1680*/  F2I.FTZ.TRUNC.NTZ R27, R27 ;  /* 0x0000001b001b7305 */ /* 0x000e22000021f100 */
[----:B------:R-:W-:Y:S05]  /*1690*/  BRA `(.L_x_37339) ;  /* 0x0000000400a07947 */ /* 0x000fea0003800000 */
.L_x_37346:
        /* <DEDUP_REMOVED lines=10> */
.L_x_37353:
        /* <DEDUP_REMOVED lines=21> */
.L_x_37357:
[----:B------:R-:W-:Y:S05]  /*1890*/  BSYNC B1 ;  /* 0x0000000000017941 */ /* 0x000fea0003800000 */
.L_x_37356:
[----:B------:R-:W-:Y:S01]  /*18a0*/  IMAD.SHL.U32 R3, R3, 0x100000, RZ ;  /* 0x0010000003037824 */ /* 0x000fe200078e00ff */
[----:B------:R-:W-:-:S04]  /*18b0*/  LEA R0, R0, 0x3b800000, 0x17 ;  /* 0x3b80000000007811 */ /* 0x000fc800078eb8ff */
[----:B------:R-:W-:-:S07]  /*18c0*/  LOP3.LUT R27, R0, R3, R27, 0xfe, !PT ;  /* 0x00000003001b7212 */ /* 0x000fce00078efe1b */
.L_x_37355:
[----:B------:R-:W-:Y:S05]  /*18d0*/  BSYNC B0 ;  /* 0x0000000000007941 */ /* 0x000fea0003800000 */
.L_x_37354:
[----:B------:R-:W0:Y:S01]  /*18e0*/  F2I.FTZ.TRUNC.NTZ R27, R27 ;  /* 0x0000001b001b7305 */ /* 0x000e22000021f100 */
[----:B------:R-:W-:Y:S05]  /*18f0*/  BRA `(.L_x_37339) ;  /* 0x0000000400087947 */ /* 0x000fea0003800000 */
.L_x_37352:
        /* <DEDUP_REMOVED lines=21> */
.L_x_37361:
[----:B------:R-:W-:Y:S05]  /*1a50*/  BSYNC B1 ;  /* 0x0000000000017941 */ /* 0x000fea0003800000 */
.L_x_37360:
[----:B------:R-:W-:Y:S01]  /*1a60*/  IMAD.SHL.U32 R3, R3, 0x200000, RZ ;  /* 0x0020000003037824 */ /* 0x000fe200078e00ff */
[----:B------:R-:W-:-:S04]  /*1a70*/  LEA R0, R0, 0x37800000, 0x17 ;  /* 0x3780000000007811 */ /* 0x000fc800078eb8ff */
[----:B------:R-:W-:-:S07]  /*1a80*/  LOP3.LUT R27, R0, R3, R27, 0xfe, !PT ;  /* 0x00000003001b7212 */ /* 0x000fce00078efe1b */
.L_x_37359:
[----:B------:R-:W-:Y:S05]  /*1a90*/  BSYNC B0 ;  /* 0x0000000000007941 */ /* 0x000fea0003800000 */
.L_x_37358:
[----:B------:R-:W0:Y:S01]  /*1aa0*/  F2I.FTZ.TRUNC.NTZ R27, R27 ;  /* 0x0000001b001b7305 */ /* 0x000e22000021f100 */
[----:B------:R-:W-:Y:S05]  /*1ab0*/  BRA `(.L_x_37339) ;  /* 0x0000000000987947 */ /* 0x000fea0003800000 */
.L_x_37351:
        /* <DEDUP_REMOVED lines=14> */
.L_x_37365:
[----:B------:R-:W-:Y:S05]  /*1ba0*/  BSYNC B0 ;  /* 0x0000000000007941 */ /* 0x000fea0003800000 */
.L_x_37364:
[----:B------:R-:W0:Y:S01]  /*1bb0*/  F2I.FTZ.TRUNC.NTZ R27, R27 ;  /* 0x0000001b001b7305 */ /* 0x000e22000021f100 */
[----:B------:R-:W-:Y:S05]  /*1bc0*/  BRA `(.L_x_37339) ;  /* 0x0000000000547947 */ /* 0x000fea0003800000 */
.L_x_37338:
        /* <DEDUP_REMOVED lines=17> */
.L_x_37366:
[----:B------:R-:W-:Y:S05]  /*1ce0*/  BRA `(.L_x_37339) ;  /* 0x00000000000c7947 */ /* 0x000fea0003800000 */
.L_x_37363:
[----:B------:R0:W5:Y:S01]  /*1cf0*/  LDG.E R27, desc[UR36][R4.64] ;  /* 0x00000024041b7981 */ /* 0x000162000c1e1900 */
[----:B------:R-:W-:Y:S05]  /*1d00*/  BRA `(.L_x_37339) ;  /* 0x0000000000047947 */ /* 0x000fea0003800000 */
.L_x_37362:
[----:B------:R0:W5:Y:S02]  /*1d10*/  LDG.E R27, desc[UR36][R4.64] ;  /* 0x00000024041b7981 */ /* 0x000164000c1e1900 */
.L_x_37339:
[----:B------:R-:W2:Y:S02]  /*1d20*/  S2R R17, SR_TID.X ;  /* 0x0000000000117919 */ /* 0x000ea40000002100 */
[----:B--2---:R-:W-:-:S07]  /*1d30*/  VIADD R17, R17, 0x80 ;  /* 0x0000008011117836 */ /* 0x004fce0000000000 */
.L_x_37300:
[----:B------:R-:W-:Y:S05]  /*1d40*/  BSYNC B6 ;  /* 0x0000000000067941 */ /* 0x000fea0003800000 */
.L_x_37299:
        /* <DEDUP_REMOVED lines=23> */
.L_x_37372:
[----:B------:R0:W5:Y:S01]  /*1ec0*/  LDG.E.U8 R29, desc[UR36][R4.64] ;  /* 0x00000024041d7981 */ /* 0x000162000c1e1100 */
[----:B------:R-:W-:Y:S05]  /*1ed0*/  BRA `(.L_x_37374) ;  /* 0x0000000c00347947 */ /* 0x000fea0003800000 */
.L_x_37371:
        /* <DEDUP_REMOVED lines=8> */
.L_x_37376:
[----:B------:R0:W5:Y:S01]  /*1f60*/  LDG.E R29, desc[UR36][R4.64] ;  /* 0x00000024041d7981 */ /* 0x000162000c1e1900 */
[----:B------:R-:W-:Y:S05]  /*1f70*/  BRA `(.L_x_37374) ;  /* 0x0000000c000c7947 */ /* 0x000fea0003800000 */
.L_x_37375:
[----:B------:R0:W5:Y:S01]  /*1f80*/  LDG.E.S16 R29, desc[UR36][R4.64] ;  /* 0x00000024041d7981 */ /* 0x000162000c1e1700 */
[----:B------:R-:W-:Y:S05]  /*1f90*/  BRA `(.L_x_37374) ;  /* 0x0000000c00047947 */ /* 0x000fea0003800000 */
.L_x_37370:
        /* <DEDUP_REMOVED lines=9> */
.L_x_37378:
[----:B------:R-:W2:Y:S02]  /*2030*/  LDG.E.U16 R4, desc[UR36][R4.64] ;  /* 0x0000002404047981 */ /* 0x000ea4000c1e1500 */
[----:B--2---:R-:W-:-:S06]  /*2040*/  HADD2.F32 R29, -RZ, R4.H0_H0 ;  /* 0x20000004ff1d7230 */ /* 0x004fcc0000004100 */
[----:B------:R-:W0:Y:S01]  /*2050*/  F2I.FTZ.TRUNC.NTZ R29, R29 ;  /* 0x0000001d001d7305 */ /* 0x000e22000021f100 */
[----:B------:R-:W-:Y:S05]  /*2060*/  BRA `(.L_x_37374) ;  /* 0x0000000800d07947 */ /* 0x000fea0003800000 */
.L_x_37377:
        /* <DEDUP_REMOVED lines=9> */
.L_x_37380:
[----:B------:R-:W2:Y:S02]  /*2100*/  LDG.E.U16 R4, desc[UR36][R4.64] ;  /* 0x0000002404047981 */ /* 0x000ea4000c1e1500 */
[----:B--2---:R-:W-:-:S06]  /*2110*/  HADD2.F32 R29, -RZ, R4.H0_H0 ;  /* 0x20000004ff1d7230 */ /* 0x004fcc0000004100 */
[----:B------:R-:W0:Y:S01]  /*2120*/  F2I.FTZ.TRUNC.NTZ R29, R29 ;  /* 0x0000001d001d7305 */ /* 0x000e22000021f100 */
[----:B------:R-:W-:Y:S05]  /*2130*/  BRA `(.L_x_37374) ;  /* 0x00000008009c7947 */ /* 0x000fea0003800000 */
.L_x_37379:
[----:B------:R-:W2:Y:S02]  /*2140*/  LDG.E.64 R4, desc[UR36][R4.64] ;  /* 0x0000002404047981 */ /* 0x000ea4000c1e1b00 */
[----:B--2---:R0:W1:Y:S01]  /*2150*/  F2I.F64.TRUNC R29, R4 ;  /* 0x00000004001d7311 */ /* 0x004062000030d100 */
[----:B------:R-:W-:Y:S05]  /*2160*/  BRA `(.L_x_37374) ;  /* 0x0000000800907947 */ /* 0x000fea0003800000 */
.L_x_37369:
        /* <DEDUP_REMOVED lines=12> */
.L_x_37383:
[----:B------:R-:W2:Y:S02]  /*2230*/  LDG.E.64 R4, desc[UR36][R4.64] ;  /* 0x0000002404047981 */ /* 0x000ea4000c1e1b00 */
[----:B--2---:R0:W1:Y:S01]  /*2240*/  F2I.F64.TRUNC R29, R4 ;  /* 0x00000004001d7311 */ /* 0x004062000030d100 */
[----:B------:R-:W-:Y:S05]  /*2250*/  BRA `(.L_x_37374) ;  /* 0x0000000800547947 */ /* 0x000fea0003800000 */
.L_x_37382:
        /* <DEDUP_REMOVED lines=27> */
.L_x_37385:
        /* <DEDUP_REMOVED lines=14> */
.L_x_37384:
[----:B------:R-:W2:Y:S02]  /*24f0*/  LDG.E.U16 R29, desc[UR36][R4.64] ;  /* 0x00000024041d7981 */ /* 0x000ea4000c1e1500 */
[----:B--2---:R-:W-:-:S06]  /*2500*/  IMAD.U32 R29, R29, 0x10000, RZ ;  /* 0x000100001d1d7824 */ /* 0x004fcc00078e00ff */
[----:B------:R-:W2:Y:S01]  /*2510*/  F2I.FTZ.TRUNC.NTZ R29, R29 ;  /* 0x0000001d001d7305 */ /* 0x000ea2000021f100 */
[----:B------:R-:W-:Y:S05]  /*2520*/  BRA `(.L_x_37374) ;  /* 0x0000000400a07947 */ /* 0x000fea0003800000 */
.L_x_37381:
        /* <DEDUP_REMOVED lines=10> */
.L_x_37388:
        /* <DEDUP_REMOVED lines=21> */
.L_x_37392:
[----:B------:R-:W-:Y:S05]  /*2720*/  BSYNC B1 ;  /* 0x0000000000017941 */ /* 0x000fea0003800000 */
.L_x_37391:
[----:B------:R-:W-:Y:S01]  /*2730*/  IMAD.SHL.U32 R3, R3, 0x100000, RZ ;  /* 0x0010000003037824 */ /* 0x000fe200078e00ff */
[----:B------:R-:W-:-:S04]  /*2740*/  LEA R0, R0, 0x3b800000, 0x17 ;  /* 0x3b80000000007811 */ /* 0x000fc800078eb8ff */
[----:B------:R-:W-:-:S07]  /*2750*/  LOP3.LUT R29, R0, R3, R29, 0xfe, !PT ;  /* 0x00000003001d7212 */ /* 0x000fce00078efe1d */
.L_x_37390:
[----:B------:R-:W-:Y:S05]  /*2760*/  BSYNC B0 ;  /* 0x0000000000007941 */ /* 0x000fea0003800000 */
.L_x_37389:
[----:B------:R-:W0:Y:S01]  /*2770*/  F2I.FTZ.TRUNC.NTZ R29, R29 ;  /* 0x0000001d001d7305 */ /* 0x000e22000021f100 */
[----:B------:R-:W-:Y:S05]  /*2780*/  BRA `(.L_x_37374) ;  /* 0x0000000400087947 */ /* 0x000fea0003800000 */
.L_x_37387:
        /* <DEDUP_REMOVED lines=21> */
.L_x_37396:
[----:B------:R-:W-:Y:S05]  /*28e0*/  BSYNC B1 ;  /* 0x0000000000017941 */ /* 0x000fea0003800000 */
.L_x_37395:
[----:B------:R-:W-:Y:S01]  /*28f0*/  IMAD.SHL.U32 R3, R3, 0x200000, RZ ;  /* 0x0020000003037824 */ /* 0x000fe200078e00ff */
[----:B------:R-:W-:-:S04]  /*2900*/  LEA R0, R0, 0x37800000, 0x17 ;  /* 0x3780000000007811 */ /* 0x000fc800078eb8ff */
[----:B------:R-:W-:-:S07]  /*2910*/  LOP3.LUT R29, R0, R3, R29, 0xfe, !PT ;  /* 0x00000003001d7212 */ /* 0x000fce00078efe1d */
.L_x_37394:
[----:B------:R-:W-:Y:S05]  /*2920*/  BSYNC B0 ;  /* 0x0000000000007941 */ /* 0x000fea0003800000 */
.L_x_37393:
[----:B------:R-:W0:Y:S01]  /*2930*/  F2I.FTZ.TRUNC.NTZ R29, R29 ;  /* 0x0000001d001d7305 */ /* 0x000e22000021f100 */
[----:B------:R-:W-:Y:S05]  /*2940*/  BRA `(.L_x_37374) ;  /* 0x0000000000987947 */ /* 0x000fea0003800000 */
.L_x_37386:
        /* <DEDUP_REMOVED lines=14> */
.L_x_37400:
[----:B------:R-:W-:Y:S05]  /*2a30*/  BSYNC B0 ;  /* 0x0000000000007941 */ /* 0x000fea0003800000 */
.L_x_37399:
[----:B------:R-:W0:Y:S01]  /*2a40*/  F2I.FTZ.TRUNC.NTZ R29, R29 ;  /* 0x0000001d001d7305 */ /* 0x000e22000021f100 */
[----:B------:R-:W-:Y:S05]  /*2a50*/  BRA `(.L_x_37374) ;  /* 0x0000000000547947 */ /* 0x000fea0003800000 */
.L_x_37373:
        /* <DEDUP_REMOVED lines=17> */
.L_x_37401:
[----:B------:R-:W-:Y:S05]  /*2b70*/  BRA `(.L_x_37374) ;  /* 0x00000000000c7947 */ /* 0x000fea0003800000 */
.L_x_37398:
[----:B------:R0:W5:Y:S01]  /*2b80*/  LDG.E R29, desc[UR36][R4.64] ;  /* 0x00000024041d7981 */ /* 0x000162000c1e1900 */
[----:B------:R-:W-:Y:S05]  /*2b90*/  BRA `(.L_x_37374) ;  /* 0x0000000000047947 */ /* 0x000fea0003800000 */
.L_x_37397:
[----:B------:R0:W5:Y:S02]  /*2ba0*/  LDG.E R29, desc[UR36][R4.64] ;  /* 0x00000024041d7981 */ /* 0x000164000c1e1900 */
.L_x_37374:
        /* <DEDUP_REMOVED lines=18> */
.L_x_37405:
[----:B------:R0:W5:Y:S01]  /*2cd0*/  LDG.E.U8 R26, desc[UR36][R4.64] ;  /* 0x00000024041a7981 */ /* 0x000162000c1e1100 */
[----:B------:R-:W-:Y:S05]  /*2ce0*/  BRA `(.L_x_37407) ;  /* 0x0000000c00347947 */ /* 0x000fea0003800000 */
.L_x_37404:
        /* <DEDUP_REMOVED lines=8> */
.L_x_37409:
[----:B------:R0:W5:Y:S01]  /*2d70*/  LDG.E R26, desc[UR36][R4.64] ;  /* 0x00000024041a7981 */ /* 0x000162000c1e1900 */
[----:B------:R-:W-:Y:S05]  /*2d80*/  BRA `(.L_x_37407) ;  /* 0x0000000c000c7947 */ /* 0x000fea0003800000 */
.L_x_37408:
[----:B------:R0:W5:Y:S01]  /*2d90*/  LDG.E.S16 R26, desc[UR36][R4.64] ;  /* 0x00000024041a7981 */ /* 0x000162000c1e1700 */
[----:B------:R-:W-:Y:S05]  /*2da0*/  BRA `(.L_x_37407) ;  /* 0x0000000c00047947 */ /* 0x000fea0003800000 */
.L_x_37403:
        /* <DEDUP_REMOVED lines=9> */
.L_x_37411:
[----:B------:R-:W3:Y:S02]  /*2e40*/  LDG.E.U16 R4, desc[UR36][R4.64] ;  /* 0x0000002404047981 */ /* 0x000ee4000c1e1500 */
[----:B---3--:R-:W-:-:S06]  /*2e50*/  HADD2.F32 R26, -RZ, R4.H0_H0 ;  /* 0x20000004ff1a7230 */ /* 0x008fcc0000004100 */
[----:B------:R-:W0:Y:S01]  /*2e60*/  F2I.FTZ.TRUNC.NTZ R26, R26 ;  /* 0x0000001a001a7305 */ /* 0x000e22000021f100 */
[----:B------:R-:W-:Y:S05]  /*2e70*/  BRA `(.L_x_37407) ;  /* 0x0000000800d07947 */ /* 0x000fea0003800000 */
.L_x_37410:
        /* <DEDUP_REMOVED lines=9> */
.L_x_37413:
[----:B------:R-:W3:Y:S02]  /*2f10*/  LDG.E.U16 R4, desc[UR36][R4.64] ;  /* 0x0000002404047981 */ /* 0x000ee4000c1e1500 */
[----:B---3--:R-:W-:-:S06]  /*2f20*/  HADD2.F32 R26, -RZ, R4.H0_H0 ;  /* 0x20000004ff1a7230 */ /* 0x008fcc0000004100 */
[----:B------:R-:W0:Y:S01]  /*2f30*/  F2I.FTZ.TRUNC.NTZ R26, R26 ;  /* 0x0000001a001a7305 */ /* 0x000e22000021f100 */
[----:B------:R-:W-:Y:S05]  /*2f40*/  BRA `(.L_x_37407) ;  /* 0x00000008009c7947 */ /* 0x000fea0003800000 */
.L_x_37412:
[----:B------:R-:W3:Y:S02]  /*2f50*/  LDG.E.64 R4, desc[UR36][R4.64] ;  /* 0x0000002404047981 */ /* 0x000ee4000c1e1b00 */
[----:B---3--:R0:W3:Y:S01]  /*2f60*/  F2I.F64.TRUNC R26, R4 ;  /* 0x00000004001a7311 */ /* 0x0080e2000030d100 */
[----:B------:R-:W-:Y:S05]  /*2f70*/  BRA `(.L_x_37407) ;  /* 0x0000000800907947 */ /* 0x000fea0003800000 */
.L_x_37402:
        /* <DEDUP_REMOVED lines=12> */
.L_x_37416:
[----:B------:R-:W3:Y:S02]  /*3040*/  LDG.E.64 R4, desc[UR36][R4.64] ;  /* 0x0000002404047981 */ /* 0x000ee4000c1e1b00 */
[----:B---3--:R0:W3:Y:S01]  /*3050*/  F2I.F64.TRUNC R26, R4 ;  /* 0x00000004001a7311 */ /* 0x0080e2000030d100 */
[----:B------:R-:W-:Y:S05]  /*3060*/  BRA `(.L_x_37407) ;  /* 0x0000000800547947 */ /* 0x000fea0003800000 */
.L_x_37415:
        /* <DEDUP_REMOVED lines=27> */
.L_x_37418:
        /* <DEDUP_REMOVED lines=14> */
.L_x_37417:
[----:B------:R-:W3:Y:S02]  /*3300*/  LDG.E.U16 R26, desc[UR36][R4.64] ;  /* 0x00000024041a7981 */ /* 0x000ee4000c1e1500 */
[----:B---3--:R-:W-:-:S06]  /*3310*/  IMAD.U32 R26, R26, 0x10000, RZ ;  /* 0x000100001a1a7824 */ /* 0x008fcc00078e00ff */
[----:B------:R-:W0:Y:S01]  /*3320*/  F2I.FTZ.TRUNC.NTZ R26, R26 ;  /* 0x0000001a001a7305 */ /* 0x000e22000021f100 */
[----:B------:R-:W-:Y:S05]  /*3330*/  BRA `(.L_x_37407) ;  /* 0x0000000400a07947 */ /* 0x000fea0003800000 */
.L_x_37414:
        /* <DEDUP_REMOVED lines=10> */
.L_x_37421:
        /* <DEDUP_REMOVED lines=21> */
.L_x_37425:
[----:B------:R-:W-:Y:S05]  /*3530*/  BSYNC B1 ;  /* 0x0000000000017941 */ /* 0x000fea0003800000 */
.L_x_37424:
[----:B------:R-:W-:Y:S01]  /*3540*/  IMAD.SHL.U32 R3, R3, 0x100000, RZ ;  /* 0x0010000003037824 */ /* 0x000fe200078e00ff */
[----:B------:R-:W-:-:S04]  /*3550*/  LEA R5, R0, 0x3b800000, 0x17 ;  /* 0x3b80000000057811 */ /* 0x000fc800078eb8ff */
[----:B------:R-:W-:-:S07]  /*3560*/  LOP3.LUT R26, R5, R3, R26, 0xfe, !PT ;  /* 0x00000003051a7212 */ /* 0x000fce00078efe1a */
.L_x_37423:
[----:B------:R-:W-:Y:S05]  /*3570*/  BSYNC B0 ;  /* 0x0000000000007941 */ /* 0x000fea0003800000 */
.L_x_37422:
[----:B------:R-:W3:Y:S01]  /*3580*/  F2I.FTZ.TRUNC.NTZ R26, R26 ;  /* 0x0000001a001a7305 */ /* 0x000ee2000021f100 */
[----:B------:R-:W-:Y:S05]  /*3590*/  BRA `(.L_x_37407) ;  /* 0x0000000400087947 */ /* 0x000fea0003800000 */
.L_x_37420:
        /* <DEDUP_REMOVED lines=21> */
.L_x_37429:
[----:B------:R-:W-:Y:S05]  /*36f0*/  BSYNC B1 ;  /* 0x0000000000017941 */ /* 0x000fea0003800000 */
.L_x_37428:
[----:B------:R-:W-:Y:S01]  /*3700*/  IMAD.SHL.U32 R3, R3, 0x200000, RZ ;  /* 0x0020000003037824 */ /* 0x000fe200078e00ff */
[----:B------:R-:W-:-:S04]  /*3710*/  LEA R5, R0, 0x37800000, 0x17 ;  /* 0x3780000000057811 */ /* 0x000fc800078eb8ff */
[----:B------:R-:W-:-:S07]  /*3720*/  LOP3.LUT R26, R5, R3, R26, 0xfe, !PT ;  /* 0x00000003051a7212 */ /* 0x000fce00078efe1a */
.L_x_37427:
[----:B------:R-:W-:Y:S05]  /*3730*/  BSYNC B0 ;  /* 0x0000000000007941 */ /* 0x000fea0003800000 */
.L_x_37426:
[----:B------:R-:W0:Y:S01]  /*3740*/  F2I.FTZ.TRUNC.NTZ R26, R26 ;  /* 0x0000001a001a7305 */ /* 0x000e22000021f100 */
[----:B------:R-:W-:Y:S05]  /*3750*/  BRA `(.L_x_37407) ;  /* 0x0000000000987947 */ /* 0x000fea0003800000 */
.L_x_37419:
        /* <DEDUP_REMOVED lines=14> */
.L_x_37433:
[----:B------:R-:W-:Y:S05]  /*3840*/  BSYNC B0 ;  /* 0x0000000000007941 */ /* 0x000fea0003800000 */
.L_x_37432:
[----:B------:R-:W0:Y:S01]  /*3850*/  F2I.FTZ.TRUNC.NTZ R26, R26 ;  /* 0x0000001a001a7305 */ /* 0x000e22000021f100 */
[----:B------:R-:W-:Y:S05]  /*3860*/  BRA `(.L_x_37407) ;  /* 0x0000000000547947 */ /* 0x000fea0003800000 */
.L_x_37406:
        /* <DEDUP_REMOVED lines=17> */
.L_x_37434:
[----:B------:R-:W-:Y:S05]  /*3980*/  BRA `(.L_x_37407) ;  /* 0x00000000000c7947 */ /* 0x000fea0003800000 */
.L_x_37431:
[----:B------:R0:W5:Y:S01]  /*3990*/  LDG.E R26, desc[UR36][R4.64] ;  /* 0x00000024041a7981 */ /* 0x000162000c1e1900 */
[----:B------:R-:W-:Y:S05]  /*39a0*/  BRA `(.L_x_37407) ;  /* 0x0000000000047947 */ /* 0x000fea0003800000 */
.L_x_37430:
[----:B------:R0:W5:Y:S02]  /*39b0*/  LDG.E R26, desc[UR36][R4.64] ;  /* 0x00000024041a7981 */ /* 0x000164000c1e1900 */
.L_x_37407:
[----:B------:R-:W-:-:S07]  /*39c0*/  VIADD R17, R17, 0x80 ;  /* 0x0000008011117836 */ /* 0x000fce0000000000 */
.L_x_37368:
[----:B------:R-:W-:Y:S05]  /*39d0*/  BSYNC B6 ;  /* 0x0000000000067941 */ /* 0x000fea0003800000 */
.L_x_37367:
        /* <DEDUP_REMOVED lines=25> */
.L_x_37440:
[----:B------:R0:W5:Y:S01]  /*3b70*/  LDG.E.U8 R22, desc[UR36][R4.64] ;  /* 0x0000002404167981 */ /* 0x000162000c1e1100 */
[----:B------:R-:W-:Y:S05]  /*3b80*/  BRA `(.L_x_37442) ;  /* 0x0000000c00347947 */ /* 0x000fea0003800000 */
.L_x_37439:
        /* <DEDUP_REMOVED lines=8> */
.L_x_37444:
[----:B------:R0:W5:Y:S01]  /*3c10*/  LDG.E R22, desc[UR36][R4.64] ;  /* 0x0000002404167981 */ /* 0x000162000c1e1900 */
[----:B------:R-:W-:Y:S05]  /*3c20*/  BRA `(.L_x_37442) ;  /* 0x0000000c000c7947 */ /* 0x000fea0003800000 */
.L_x_37443:
[----:B------:R0:W5:Y:S01]  /*3c30*/  LDG.E.S16 R22, desc[UR36][R4.64] ;  /* 0x0000002404167981 */ /* 0x000162000c1e1700 */
[----:B------:R-:W-:Y:S05]  /*3c40*/  BRA `(.L_x_37442) ;  /* 0x0000000c00047947 */ /* 0x000fea0003800000 */
.L_x_37438:
        /* <DEDUP_REMOVED lines=9> */
.L_x_37446:
[----:B------:R-:W3:Y:S02]  /*3ce0*/  LDG.E.U16 R4, desc[UR36][R4.64] ;  /* 0x0000002404047981 */ /* 0x000ee4000c1e1500 */
[----:B---3--:R-:W-:-:S06]  /*3cf0*/  HADD2.F32 R22, -RZ, R4.H0_H0 ;  /* 0x20000004ff167230 */ /* 0x008fcc0000004100 */
[----:B------:R-:W0:Y:S01]  /*3d00*/  F2I.FTZ.TRUNC.NTZ R22, R22 ;  /* 0x0000001600167305 */ /* 0x000e22000021f100 */
[----:B------:R-:W-:Y:S05]  /*3d10*/  BRA `(.L_x_37442) ;  /* 0x0000000800d07947 */ /* 0x000fea0003800000 */
.L_x_37445:
        /* <DEDUP_REMOVED lines=9> */
.L_x_37448:
[----:B------:R-:W3:Y:S02]  /*3db0*/  LDG.E.U16 R4, desc[UR36][R4.64] ;  /* 0x0000002404047981 */ /* 0x000ee4000c1e1500 */
[----:B---3--:R-:W-:-:S06]  /*3dc0*/  HADD2.F32 R22, -RZ, R4.H0_H0 ;  /* 0x20000004ff167230 */ /* 0x008fcc0000004100 */
[----:B------:R-:W0:Y:S01]  /*3dd0*/  F2I.FTZ.TRUNC.NTZ R22, R22 ;  /* 0x0000001600167305 */ /* 0x000e22000021f100 */
[----:B------:R-:W-:Y:S05]  /*3de0*/  BRA `(.L_x_37442) ;  /* 0x00000008009c7947 */ /* 0x000fea0003800000 */
.L_x_37447:
[----:B------:R-:W3:Y:S02]  /*3df0*/  LDG.E.64 R4, desc[UR36][R4.64] ;  /* 0x0000002404047981 */ /* 0x000ee4000c1e1b00 */
[----:B---3--:R0:W1:Y:S01]  /*3e00*/  F2I.F64.TRUNC R22, R4 ;  /* 0x0000000400167311 */ /* 0x008062000030d100 */
[----:B------:R-:W-:Y:S05]  /*3e10*/  BRA `(.L_x_37442) ;  /* 0x0000000800907947 */ /* 0x000fea0003800000 */
.L_x_37437:
        /* <DEDUP_REMOVED lines=12> */
.L_x_37451:
[----:B------:R-:W3:Y:S02]  /*3ee0*/  LDG.E.64 R4, desc[UR36][R4.64] ;  /* 0x0000002404047981 */ /* 0x000ee4000c1e1b00 */
[----:B---3--:R0:W1:Y:S01]  /*3ef0*/  F2I.F64.TRUNC R22, R4 ;  /* 0x0000000400167311 */ /* 0x008062000030d100 */
[----:B------:R-:W-:Y:S05]  /*3f00*/  BRA `(.L_x_37442) ;  /* 0x0000000800547947 */ /* 0x000fea0003800000 */
.L_x_37450:
        /* <DEDUP_REMOVED lines=27> */
.L_x_37453:
        /* <DEDUP_REMOVED lines=14> */
.L_x_37452:
[----:B------:R-:W3:Y:S02]  /*41a0*/  LDG.E.U16 R22, desc[UR36][R4.64] ;  /* 0x0000002404167981 */ /* 0x000ee4000c1e1500 */
[----:B---3--:R-:W-:-:S06]  /*41b0*/  IMAD.U32 R22, R22, 0x10000, RZ ;  /* 0x0001000016167824 */ /* 0x008fcc00078e00ff */
[----:B------:R-:W3:Y:S01]  /*41c0*/  F2I.FTZ.TRUNC.NTZ R22, R22 ;  /* 0x0000001600167305 */ /* 0x000ee2000021f100 */
[----:B------:R-:W-:Y:S05]  /*41d0*/  BRA `(.L_x_37442) ;  /* 0x0000000400a07947 */ /* 0x000fea0003800000 */
.L_x_37449:
        /* <DEDUP_REMOVED lines=10> */
.L_x_37456:
        /* <DEDUP_REMOVED lines=21> */
.L_x_37460:
[----:B------:R-:W-:Y:S05]  /*43d0*/  BSYNC B1 ;  /* 0x0000000000017941 */ /* 0x000fea0003800000 */
.L_x_37459:
[----:B------:R-:W-:Y:S01]  /*43e0*/  IMAD.SHL.U32 R3, R3, 0x100000, RZ ;  /* 0x0010000003037824 */ /* 0x000fe200078e00ff */
[----:B------:R-:W-:-:S04]  /*43f0*/  LEA R5, R0, 0x3b800000, 0x17 ;  /* 0x3b80000000057811 */ /* 0x000fc800078eb8ff */
[----:B------:R-:W-:-:S07]  /*4400*/  LOP3.LUT R22, R5, R3, R22, 0xfe, !PT ;  /* 0x0000000305167212 */ /* 0x000fce00078efe16 */
.L_x_37458:
[----:B------:R-:W-:Y:S05]  /*4410*/  BSYNC B0 ;  /* 0x0000000000007941 */ /* 0x000fea0003800000 */
.L_x_37457:
[----:B------:R-:W0:Y:S01]  /*4420*/  F2I.FTZ.TRUNC.NTZ R22, R22 ;  /* 0x0000001600167305 */ /* 0x000e22000021f100 */
[----:B------:R-:W-:Y:S05]  /*4430*/  BRA `(.L_x_37442) ;  /* 0x0000000400087947 */ /* 0x000fea0003800000 */
.L_x_37455:
        /* <DEDUP_REMOVED lines=21> */
.L_x_37464:
[----:B------:R-:W-:Y:S05]  /*4590*/  BSYNC B1 ;  /* 0x0000000000017941 */ /* 0x000fea0003800000 */
.L_x_37463:
[----:B------:R-:W-:Y:S01]  /*45a0*/  IMAD.SHL.U32 R3, R3, 0x200000, RZ ;  /* 0x0020000003037824 */ /* 0x000fe200078e00ff */
[----:B------:R-:W-:-:S04]  /*45b0*/  LEA R5, R0, 0x37800000, 0x17 ;  /* 0x3780000000057811 */ /* 0x000fc800078eb8ff */
[----:B------:R-:W-:-:S07]  /*45c0*/  LOP3.LUT R22, R5, R3, R22, 0xfe, !PT ;  /* 0x0000000305167212 */ /* 0x000fce00078efe16 */
.L_x_37462:
[----:B------:R-:W-:Y:S05]  /*45d0*/  BSYNC B0 ;  /* 0x0000000000007941 */ /* 0x000fea0003800000 */
.L_x_37461:
[----:B------:R-:W0:Y:S01]  /*45e0*/  F2I.FTZ.TRUNC.NTZ R22, R22 ;  /* 0x0000001600167305 */ /* 0x000e22000021f100 */
[----:B------:R-:W-:Y:S05]  /*45f0*/  BRA `(.L_x_37442) ;  /* 0x0000000000987947 */ /* 0x000fea0003800000 */
.L_x_37454:
        /* <DEDUP_REMOVED lines=14> */
.L_x_37468:
[----:B------:R-:W-:Y:S05]  /*46e0*/  BSYNC B0 ;  /* 0x0000000000007941 */ /* 0x000fea0003800000 */
.L_x_37467:
[----:B------:R-:W0:Y:S01]  /*46f0*/  F2I.FTZ.TRUNC.NTZ R22, R22 ;  /* 0x0000001600167305 */ /* 0x000e22000021f100 */
[----:B------:R-:W-:Y:S05]  /*4700*/  BRA `(.L_x_37442) ;  /* 0x0000000000547947 */ /* 0x000fea0003800000 */
.L_x_37441:
        /* <DEDUP_REMOVED lines=17> */
.L_x_37469:
[----:B------:R-:W-:Y:S05]  /*4820*/  BRA `(.L_x_37442) ;  /* 0x00000000000c7947 */ /* 0x000fea0003800000 */
.L_x_37466:
[----:B------:R0:W5:Y:S01]  /*4830*/  LDG.E R22, desc[UR36][R4.64] ;  /* 0x0000002404167981 */ /* 0x000162000c1e1900 */
[----:B------:R-:W-:Y:S05]  /*4840*/  BRA `(.L_x_37442) ;  /* 0x0000000000047947 */ /* 0x000fea0003800000 */
.L_x_37465:
[----:B------:R0:W5:Y:S02]  /*4850*/  LDG.E R22, desc[UR36][R4.64] ;  /* 0x0000002404167981 */ /* 0x000164000c1e1900 */
.L_x_37442:
        /* <DEDUP_REMOVED lines=19> */
.L_x_37473:
[----:B------:R0:W5:Y:S01]  /*4990*/  LDG.E.U8 R25, desc[UR36][R4.64] ;  /* 0x0000002404197981 */ /* 0x000162000c1e1100 */
[----:B------:R-:W-:Y:S05]  /*49a0*/  BRA `(.L_x_37475) ;  /* 0x0000000c00347947 */ /* 0x000fea0003800000 */
.L_x_37472:
        /* <DEDUP_REMOVED lines=8> */
.L_x_37477:
[----:B------:R0:W5:Y:S01]  /*4a30*/  LDG.E R25, desc[UR36][R4.64] ;  /* 0x0000002404197981 */ /* 0x000162000c1e1900 */
[----:B------:R-:W-:Y:S05]  /*4a40*/  BRA `(.L_x_37475) ;  /* 0x0000000c000c7947 */ /* 0x000fea0003800000 */
.L_x_37476:
[----:B------:R0:W5:Y:S01]  /*4a50*/  LDG.E.S16 R25, desc[UR36][R4.64] ;  /* 0x0000002404197981 */ /* 0x000162000c1e1700 */
[----:B------:R-:W-:Y:S05]  /*4a60*/  BRA `(.L_x_37475) ;  /* 0x0000000c00047947 */ /* 0x000fea0003800000 */
.L_x_37471:
        /* <DEDUP_REMOVED lines=9> */
.L_x_37479:
[----:B------:R-:W4:Y:S02]  /*4b00*/  LDG.E.U16 R4, desc[UR36][R4.64] ;  /* 0x0000002404047981 */ /* 0x000f24000c1e1500 */
[----:B----4-:R-:W-:-:S06]  /*4b10*/  HADD2.F32 R25, -RZ, R4.H0_H0 ;  /* 0x20000004ff197230 */ /* 0x010fcc0000004100 */
[----:B------:R-:W0:Y:S01]  /*4b20*/  F2I.FTZ.TRUNC.NTZ R25, R25 ;  /* 0x0000001900197305 */ /* 0x000e22000021f100 */
[----:B------:R-:W-:Y:S05]  /*4b30*/  BRA `(.L_x_37475) ;  /* 0x0000000800d07947 */ /* 0x000fea0003800000 */
.L_x_37478:
        /* <DEDUP_REMOVED lines=9> */
.L_x_37481:
[----:B------:R-:W4:Y:S02]  /*4bd0*/  LDG.E.U16 R4, desc[UR36][R4.64] ;  /* 0x0000002404047981 */ /* 0x000f24000c1e1500 */
[----:B----4-:R-:W-:-:S06]  /*4be0*/  HADD2.F32 R25, -RZ, R4.H0_H0 ;  /* 0x20000004ff197230 */ /* 0x010fcc0000004100 */
[----:B------:R-:W0:Y:S01]  /*4bf0*/  F2I.FTZ.TRUNC.NTZ R25, R25 ;  /* 0x0000001900197305 */ /* 0x000e22000021f100 */
[----:B------:R-:W-:Y:S05]  /*4c00*/  BRA `(.L_x_37475) ;  /* 0x00000008009c7947 */ /* 0x000fea0003800000 */
.L_x_37480:
[----:B------:R-:W4:Y:S02]  /*4c10*/  LDG.E.64 R4, desc[UR36][R4.64] ;  /* 0x0000002404047981 */ /* 0x000f24000c1e1b00 */
[----:B----4-:R0:W4:Y:S01]  /*4c20*/  F2I.F64.TRUNC R25, R4 ;  /* 0x0000000400197311 */ /* 0x010122000030d100 */
[----:B------:R-:W-:Y:S05]  /*4c30*/  BRA `(.L_x_37475) ;  /* 0x0000000800907947 */ /* 0x000fea0003800000 */
.L_x_37470:
        /* <DEDUP_REMOVED lines=12> */
.L_x_37484:
[----:B------:R-:W4:Y:S02]  /*4d00*/  LDG.E.64 R4, desc[UR36][R4.64] ;  /* 0x0000002404047981 */ /* 0x000f24000c1e1b00 */
[----:B----4-:R0:W4:Y:S01]  /*4d10*/  F2I.F64.TRUNC R25, R4 ;  /* 0x0000000400197311 */ /* 0x010122000030d100 */
[----:B------:R-:W-:Y:S05]  /*4d20*/  BRA `(.L_x_37475) ;  /* 0x0000000800547947 */ /* 0x000fea0003800000 */
.L_x_37483:
        /* <DEDUP_REMOVED lines=27> */
.L_x_37486:
        /* <DEDUP_REMOVED lines=14> */
.L_x_37485:
[----:B------:R-:W4:Y:S02]  /*4fc0*/  LDG.E.U16 R25, desc[UR36][R4.64] ;  /* 0x0000002404197981 */ /* 0x000f24000c1e1500 */
[----:B----4-:R-:W-:-:S06]  /*4fd0*/  IMAD.U32 R25, R25, 0x10000, RZ ;  /* 0x0001000019197824 */ /* 0x010fcc00078e00ff */
[----:B------:R-:W0:Y:S01]  /*4fe0*/  F2I.FTZ.TRUNC.NTZ R25, R25 ;  /* 0x0000001900197305 */ /* 0x000e22000021f100 */
[----:B------:R-:W-:Y:S05]  /*4ff0*/  BRA `(.L_x_37475) ;  /* 0x0000000400a07947 */ /* 0x000fea0003800000 */
.L_x_37482:
        /* <DEDUP_REMOVED lines=10> */
.L_x_37489:
        /* <DEDUP_REMOVED lines=21> */
.L_x_37493:
[----:B------:R-:W-:Y:S05]  /*51f0*/  BSYNC B1 ;  /* 0x0000000000017941 */ /* 0x000fea0003800000 */
.L_x_37492:
[----:B------:R-:W-:Y:S01]  /*5200*/  IMAD.SHL.U32 R3, R3, 0x100000, RZ ;  /* 0x0010000003037824 */ /* 0x000fe200078e00ff */
[----:B------:R-:W-:-:S04]  /*5210*/  LEA R0, R0, 0x3b800000, 0x17 ;  /* 0x3b80000000007811 */ /* 0x000fc800078eb8ff */
[----:B------:R-:W-:-:S07]  /*5220*/  LOP3.LUT R25, R0, R3, R25, 0xfe, !PT ;  /* 0x0000000300197212 */ /* 0x000fce00078efe19 */
.L_x_37491:
[----:B------:R-:W-:Y:S05]  /*5230*/  BSYNC B0 ;  /* 0x0000000000007941 */ /* 0x000fea0003800000 */
.L_x_37490:
[----:B------:R-:W4:Y:S01]  /*5240*/  F2I.FTZ.TRUNC.NTZ R25, R25 ;  /* 0x0000001900197305 */ /* 0x000f22000021f100 */
[----:B------:R-:W-:Y:S05]  /*5250*/  BRA `(.L_x_37475) ;  /* 0x0000000400087947 */ /* 0x000fea0003800000 */
.L_x_37488:
        /* <DEDUP_REMOVED lines=21> */
.L_x_37497:
[----:B------:R-:W-:Y:S05]  /*53b0*/  BSYNC B1 ;  /* 0x0000000000017941 */ /* 0x000fea0003800000 */
.L_x_37496:
[----:B------:R-:W-:Y:S01]  /*53c0*/  IMAD.SHL.U32 R3, R3, 0x200000, RZ ;  /* 0x0020000003037824 */ /* 0x000fe200078e00ff */
[----:B------:R-:W-:-:S04]  /*53d0*/  LEA R0, R0, 0x37800000, 0x17 ;  /* 0x3780000000007811 */ /* 0x000fc800078eb8ff */
[----:B------:R-:W-:-:S07]  /*53e0*/  LOP3.LUT R25, R0, R3, R25, 0xfe, !PT ;  /* 0x0000000300197212 */ /* 0x000fce00078efe19 */
.L_x_37495:
[----:B------:R-:W-:Y:S05]  /*53f0*/  BSYNC B0 ;  /* 0x0000000000007941 */ /* 0x000fea0003800000 */
.L_x_37494:
[----:B------:R-:W0:Y:S01]  /*5400*/  F2I.FTZ.TRUNC.NTZ R25, R25 ;  /* 0x0000001900197305 */ /* 0x000e22000021f100 */
[----:B------:R-:W-:Y:S05]  /*5410*/  BRA `(.L_x_37475) ;  /* 0x0000000000987947 */ /* 0x000fea0003800000 */
.L_x_37487:
        /* <DEDUP_REMOVED lines=14> */
.L_x_37501:
[----:B------:R-:W-:Y:S05]  /*5500*/  BSYNC B0 ;  /* 0x0000000000007941 */ /* 0x000fea0003800000 */
.L_x_37500:
[----:B------:R-:W0:Y:S01]  /*5510*/  F2I.FTZ.TRUNC.NTZ R25, R25 ;  /* 0x0000001900197305 */ /* 0x000e22000021f100 */
[----:B------:R-:W-:Y:S05]  /*5520*/  BRA `(.L_x_37475) ;  /* 0x0000000000547947 */ /* 0x000fea0003800000 */
.L_x_37474:
        /* <DEDUP_REMOVED lines=17> */
.L_x_37502:
[----:B------:R-:W-:Y:S05]  /*5640*/  BRA `(.L_x_37475) ;  /* 0x00000000000c7947 */ /* 0x000fea0003800000 */
.L_x_37499:
[----:B------:R0:W5:Y:S01]  /*5650*/  LDG.E R25, desc[UR36][R4.64] ;  /* 0x0000002404197981 */ /* 0x000162000c1e1900 */
[----:B------:R-:W-:Y:S05]  /*5660*/  BRA `(.L_x_37475) ;  /* 0x0000000000047947 */ /* 0x000fea0003800000 */
.L_x_37498:
[----:B------:R0:W5:Y:S02]  /*5670*/  LDG.E R25, desc[UR36][R4.64] ;  /* 0x0000002404197981 */ /* 0x000164000c1e1900 */
.L_x_37475:
[----:B------:R-:W-:-:S07]  /*5680*/  VIADD R17, R17, 0x80 ;  /* 0x0000008011117836 */ /* 0x000fce0000000000 */
.L_x_37436:
[----:B------:R-:W-:Y:S05]  /*5690*/  BSYNC B6 ;  /* 0x0000000000067941 */ /* 0x000fea0003800000 */
.L_x_37435:
        /* <DEDUP_REMOVED lines=23> */
.L_x_37508:
[----:B------:R0:W5:Y:S01]  /*5810*/  LDG.E.U8 R23, desc[UR36][R4.64] ;  /* 0x0000002404177981 */ /* 0x000162000c1e1100 */
[----:B------:R-:W-:Y:S05]  /*5820*/  BRA `(.L_x_37510) ;  /* 0x0000000c00347947 */ /* 0x000fea0003800000 */
.L_x_37507:
        /* <DEDUP_REMOVED lines=8> */
.L_x_37512:
[----:B------:R4:W5:Y:S01]  /*58b0*/  LDG.E R23, desc[UR36][R4.64] ;  /* 0x0000002404177981 */ /* 0x000962000c1e1900 */
[----:B------:R-:W-:Y:S05]  /*58c0*/  BRA `(.L_x_37510) ;  /* 0x0000000c000c7947 */ /* 0x000fea0003800000 */
.L_x_37511:
[----:B------:R3:W5:Y:S01]  /*58d0*/  LDG.E.S16 R23, desc[UR36][R4.64] ;  /* 0x0000002404177981 */ /* 0x000762000c1e1700 */
[----:B------:R-:W-:Y:S05]  /*58e0*/  BRA `(.L_x_37510) ;  /* 0x0000000c00047947 */ /* 0x000fea0003800000 */
.L_x_37506:
        /* <DEDUP_REMOVED lines=9> */
.L_x_37514:
[----:B------:R-:W3:Y:S02]  /*5980*/  LDG.E.U16 R4, desc[UR36][R4.64] ;  /* 0x0000002404047981 */ /* 0x000ee4000c1e1500 */
[----:B---3--:R-:W-:-:S06]  /*5990*/  HADD2.F32 R23, -RZ, R4.H0_H0 ;  /* 0x20000004ff177230 */ /* 0x008fcc0000004100 */
[----:B------:R-:W0:Y:S01]  /*59a0*/  F2I.FTZ.TRUNC.NTZ R23, R23 ;  /* 0x0000001700177305 */ /* 0x000e22000021f100 */
[----:B------:R-:W-:Y:S05]  /*59b0*/  BRA `(.L_x_37510) ;  /* 0x0000000800d07947 */ /* 0x000fea0003800000 */
.L_x_37513:
        /* <DEDUP_REMOVED lines=9> */
.L_x_37516:
[----:B------:R-:W3:Y:S02]  /*5a50*/  LDG.E.U16 R4, desc[UR36][R4.64] ;  /* 0x0000002404047981 */ /* 0x000ee4000c1e1500 */
[----:B---3--:R-:W-:-:S06]  /*5a60*/  HADD2.F32 R23, -RZ, R4.H0_H0 ;  /* 0x20000004ff177230 */ /* 0x008fcc0000004100 */
[----:B------:R-:W0:Y:S01]  /*5a70*/  F2I.FTZ.TRUNC.NTZ R23, R23 ;  /* 0x0000001700177305 */ /* 0x000e22000021f100 */
[----:B------:R-:W-:Y:S05]  /*5a80*/  BRA `(.L_x_37510) ;  /* 0x00000008009c7947 */ /* 0x000fea0003800000 */
.L_x_37515:
[----:B------:R-:W3:Y:S02]  /*5a90*/  LDG.E.64 R4, desc[UR36][R4.64] ;  /* 0x0000002404047981 */ /* 0x000ee4000c1e1b00 */
[----:B---3--:R0:W1:Y:S01]  /*5aa0*/  F2I.F64.TRUNC R23, R4 ;  /* 0x0000000400177311 */ /* 0x008062000030d100 */
[----:B------:R-:W-:Y:S05]  /*5ab0*/  BRA `(.L_x_37510) ;  /* 0x0000000800907947 */ /* 0x000fea0003800000 */
.L_x_37505:
        /* <DEDUP_REMOVED lines=12> */
.L_x_37519:
[----:B------:R-:W3:Y:S02]  /*5b80*/  LDG.E.64 R4, desc[UR36][R4.64] ;  /* 0x0000002404047981 */ /* 0x000ee4000c1e1b00 */
[----:B---3--:R0:W1:Y:S01]  /*5b90*/  F2I.F64.TRUNC R23, R4 ;  /* 0x0000000400177311 */ /* 0x008062000030d100 */
[----:B------:R-:W-:Y:S05]  /*5ba0*/  BRA `(.L_x_37510) ;  /* 0x0000000800547947 */ /* 0x000fea0003800000 */
.L_x_37518:
        /* <DEDUP_REMOVED lines=27> */
.L_x_37521:
        /* <DEDUP_REMOVED lines=14> */
.L_x_37520:
[----:B------:R-:W3:Y:S02]  /*5e40*/  LDG.E.U16 R23, desc[UR36][R4.64] ;  /* 0x0000002404177981 */ /* 0x000ee4000c1e1500 */
[----:B---3--:R-:W-:-:S06]  /*5e50*/  IMAD.U32 R23, R23, 0x10000, RZ ;  /* 0x0001000017177824 */ /* 0x008fcc00078e00ff */
[----:B------:R-:W0:Y:S01]  /*5e60*/  F2I.FTZ.TRUNC.NTZ R23, R23 ;  /* 0x0000001700177305 */ /* 0x000e22000021f100 */
[----:B------:R-:W-:Y:S05]  /*5e70*/  BRA `(.L_x_37510) ;  /* 0x0000000400a07947 */ /* 0x000fea0003800000 */
.L_x_37517:
        /* <DEDUP_REMOVED lines=10> */
.L_x_37524:
        /* <DEDUP_REMOVED lines=21> */
.L_x_37528:
[----:B------:R-:W-:Y:S05]  /*6070*/  BSYNC B1 ;  /* 0x0000000000017941 */ /* 0x000fea0003800000 */
.L_x_37527:
[----:B------:R-:W-:Y:S01]  /*6080*/  IMAD.SHL.U32 R3, R3, 0x100000, RZ ;  /* 0x0010000003037824 */ /* 0x000fe200078e00ff */
[----:B------:R-:W-:-:S04]  /*6090*/  LEA R0, R0, 0x3b800000, 0x17 ;  /* 0x3b80000000007811 */ /* 0x000fc800078eb8ff */
[----:B------:R-:W-:-:S07]  /*60a0*/  LOP3.LUT R23, R0, R3, R23, 0xfe, !PT ;  /* 0x0000000300177212 */ /* 0x000fce00078efe17 */
.L_x_37526:
[----:B------:R-:W-:Y:S05]  /*60b0*/  BSYNC B0 ;  /* 0x0000000000007941 */ /* 0x000fea0003800000 */
.L_x_37525:
[----:B------:R-:W0:Y:S01]  /*60c0*/  F2I.FTZ.TRUNC.NTZ R23, R23 ;  /* 0x0000001700177305 */ /* 0x000e22000021f100 */
[----:B------:R-:W-:Y:S05]  /*60d0*/  BRA `(.L_x_37510) ;  /* 0x0000000400087947 */ /* 0x000fea0003800000 */
.L_x_37523:
        /* <DEDUP_REMOVED lines=21> */
.L_x_37532:
[----:B------:R-:W-:Y:S05]  /*6230*/  BSYNC B1 ;  /* 0x0000000000017941 */ /* 0x000fea0003800000 */
.L_x_37531:
[----:B------:R-:W-:Y:S01]  /*6240*/  IMAD.SHL.U32 R3, R3, 0x200000, RZ ;  /* 0x0020000003037824 */ /* 0x000fe200078e00ff */
[----:B------:R-:W-:-:S04]  /*6250*/  LEA R0, R0, 0x37800000, 0x17 ;  /* 0x3780000000007811 */ /* 0x000fc800078eb8ff */
[----:B------:R-:W-:-:S07]  /*6260*/  LOP3.LUT R23, R0, R3, R23, 0xfe, !PT ;  /* 0x0000000300177212 */ /* 0x000fce00078efe17 */
.L_x_37530:
[----:B------:R-:W-:Y:S05]  /*6270*/  BSYNC B0 ;  /* 0x0000000000007941 */ /* 0x000fea0003800000 */
.L_x_37529:
[----:B------:R-:W0:Y:S01]  /*6280*/  F2I.FTZ.TRUNC.NTZ R23, R23 ;  /* 0x0000001700177305 */ /* 0x000e22000021f100 */
[----:B------:R-:W-:Y:S05]  /*6290*/  BRA `(.L_x_37510) ;  /* 0x0000000000987947 */ /* 0x000fea0003800000 */
.L_x_37522:
        /* <DEDUP_REMOVED lines=14> */
.L_x_37536:
[----:B------:R-:W-:Y:S05]  /*6380*/  BSYNC B0 ;  /* 0x0000000000007941 */ /* 0x000fea0003800000 */
.L_x_37535:
[----:B------:R-:W0:Y:S01]  /*6390*/  F2I.FTZ.TRUNC.NTZ R23, R23 ;  /* 0x0000001700177305 */ /* 0x000e22000021f100 */
[----:B------:R-:W-:Y:S05]  /*63a0*/  BRA `(.L_x_37510) ;  /* 0x0000000000547947 */ /* 0x000fea0003800000 */
.L_x_37509:
        /* <DEDUP_REMOVED lines=17> */
.L_x_37537:
[----:B------:R-:W-:Y:S05]  /*64c0*/  BRA `(.L_x_37510) ;  /* 0x00000000000c7947 */ /* 0x000fea0003800000 */
.L_x_37534:
[----:B------:R0:W5:Y:S01]  /*64d0*/  LDG.E R23, desc[UR36][R4.64] ;  /* 0x0000002404177981 */ /* 0x000162000c1e1900 */
[----:B------:R-:W-:Y:S05]  /*64e0*/  BRA `(.L_x_37510) ;  /* 0x0000000000047947 */ /* 0x000fea0003800000 */
.L_x_37533:
[----:B------:R0:W5:Y:S02]  /*64f0*/  LDG.E R23, desc[UR36][R4.64] ;  /* 0x0000002404177981 */ /* 0x000164000c1e1900 */
.L_x_37510:
        /* <DEDUP_REMOVED lines=19> */
.L_x_37541:
[----:B------:R0:W5:Y:S01]  /*6630*/  LDG.E.U8 R18, desc[UR36][R4.64] ;  /* 0x0000002404127981 */ /* 0x000162000c1e1100 */
[----:B------:R-:W-:Y:S05]  /*6640*/  BRA `(.L_x_37504) ;  /* 0x0000000c00307947 */ /* 0x000fea0003800000 */
.L_x_37540:
        /* <DEDUP_REMOVED lines=8> */
.L_x_37544:
[----:B------:R0:W5:Y:S01]  /*66d0*/  LDG.E R18, desc[UR36][R4.64] ;  /* 0x0000002404127981 */ /* 0x000162000c1e1900 */
[----:B------:R-:W-:Y:S05]  /*66e0*/  BRA `(.L_x_37504) ;  /* 0x0000000c00087947 */ /* 0x000fea0003800000 */
.L_x_37543:
[----:B------:R0:W5:Y:S01]  /*66f0*/  LDG.E.S16 R18, desc[UR36][R4.64] ;  /* 0x0000002404127981 */ /* 0x000162000c1e1700 */
[----:B------:R-:W-:Y:S05]  /*6700*/  BRA `(.L_x_37504) ;  /* 0x0000000c00007947 */ /* 0x000fea0003800000 */
.L_x_37539:
        /* <DEDUP_REMOVED lines=9> */
.L_x_37546:
[----:B------:R-:W2:Y:S02]  /*67a0*/  LDG.E.U16 R4, desc[UR36][R4.64] ;  /* 0x0000002404047981 */ /* 0x000ea4000c1e1500 */
[----:B--2---:R-:W-:-:S06]  /*67b0*/  HADD2.F32 R18, -RZ, R4.H0_H0 ;  /* 0x20000004ff127230 */ /* 0x004fcc0000004100 */
[----:B------:R-:W0:Y:S01]  /*67c0*/  F2I.FTZ.TRUNC.NTZ R18, R18 ;  /* 0x0000001200127305 */ /* 0x000e22000021f100 */
[----:B------:R-:W-:Y:S05]  /*67d0*/  BRA `(.L_x_37504) ;  /* 0x0000000800cc7947 */ /* 0x000fea0003800000 */
.L_x_37545:
        /* <DEDUP_REMOVED lines=9> */
.L_x_37548:
[----:B------:R-:W2:Y:S02]  /*6870*/  LDG.E.U16 R4, desc[UR36][R4.64] ;  /* 0x0000002404047981 */ /* 0x000ea4000c1e1500 */
[----:B--2---:R-:W-:-:S06]  /*6880*/  HADD2.F32 R18, -RZ, R4.H0_H0 ;  /* 0x20000004ff127230 */ /* 0x004fcc0000004100 */
[----:B------:R-:W0:Y:S01]  /*6890*/  F2I.FTZ.TRUNC.NTZ R18, R18 ;  /* 0x0000001200127305 */ /* 0x000e22000021f100 */
[----:B------:R-:W-:Y:S05]  /*68a0*/  BRA `(.L_x_37504) ;  /* 0x0000000800987947 */ /* 0x000fea0003800000 */
.L_x_37547:
[----:B------:R-:W2:Y:S02]  /*68b0*/  LDG.E.64 R18, desc[UR36][R4.64] ;  /* 0x0000002404127981 */ /* 0x000ea4000c1e1b00 */
[----:B--2---:R0:W1:Y:S01]  /*68c0*/  F2I.F64.TRUNC R18, R18 ;  /* 0x0000001200127311 */ /* 0x004062000030d100 */
[----:B------:R-:W-:Y:S05]  /*68d0*/  BRA `(.L_x_37504) ;  /* 0x00000008008c7947 */ /* 0x000fea0003800000 */
.L_x_37538:
        /* <DEDUP_REMOVED lines=12> */
.L_x_37551:
[----:B------:R-:W2:Y:S02]  /*69a0*/  LDG.E.64 R4, desc[UR36][R4.64] ;  /* 0x0000002404047981 */ /* 0x000ea4000c1e1b00 */
[----:B--2---:R0:W1:Y:S01]  /*69b0*/  F2I.F64.TRUNC R18, R4 ;  /* 0x0000000400127311 */ /* 0x004062000030d100 */
[----:B------:R-:W-:Y:S05]  /*69c0*/  BRA `(.L_x_37504) ;  /* 0x0000000800507947 */ /* 0x000fea0003800000 */
.L_x_37550:
        /* <DEDUP_REMOVED lines=27> */
.L_x_37553:
        /* <DEDUP_REMOVED lines=14> */
.L_x_37552:
[----:B------:R-:W2:Y:S02]  /*6c60*/  LDG.E.U16 R18, desc[UR36][R4.64] ;  /* 0x0000002404127981 */ /* 0x000ea4000c1e1500 */
[----:B--2---:R-:W-:-:S06]  /*6c70*/  IMAD.U32 R18, R18, 0x10000, RZ ;  /* 0x0001000012127824 */ /* 0x004fcc00078e00ff */
[----:B------:R-:W0:Y:S01]  /*6c80*/  F2I.FTZ.TRUNC.NTZ R18, R18 ;  /* 0x0000001200127305 */ /* 0x000e22000021f100 */
[----:B------:R-:W-:Y:S05]  /*6c90*/  BRA `(.L_x_37504) ;  /* 0x00000004009c7947 */ /* 0x000fea0003800000 */
.L_x_37549:
        /* <DEDUP_REMOVED lines=10> */
.L_x_37556:
        /* <DEDUP_REMOVED lines=21> */
.L_x_37560:
[----:B------:R-:W-:Y:S05]  /*6e90*/  BSYNC B1 ;  /* 0x0000000000017941 */ /* 0x000fea0003800000 */
.L_x_37559:
[----:B------:R-:W-:Y:S01]  /*6ea0*/  IMAD.SHL.U32 R3, R3, 0x100000, RZ ;  /* 0x0010000003037824 */ /* 0x000fe200078e00ff */
[----:B------:R-:W-:-:S04]  /*6eb0*/  LEA R5, R0, 0x3b800000, 0x17 ;  /* 0x3b80000000057811 */ /* 0x000fc800078eb8ff */
[----:B------:R-:W-:-:S07]  /*6ec0*/  LOP3.LUT R18, R5, R3, R18, 0xfe, !PT ;  /* 0x0000000305127212 */ /* 0x000fce00078efe12 */
.L_x_37558:
[----:B------:R-:W-:Y:S05]  /*6ed0*/  BSYNC B0 ;  /* 0x0000000000007941 */ /* 0x000fea0003800000 */
.L_x_37557:
[----:B------:R-:W0:Y:S01]  /*6ee0*/  F2I.FTZ.TRUNC.NTZ R18, R18 ;  /* 0x0000001200127305 */ /* 0x000e22000021f100 */
[----:B------:R-:W-:Y:S05]  /*6ef0*/  BRA `(.L_x_37504) ;  /* 0x0000000400047947 */ /* 0x000fea0003800000 */
.L_x_37555:
        /* <DEDUP_REMOVED lines=21> */
.L_x_37564:
[----:B------:R-:W-:Y:S05]  /*7050*/  BSYNC B1 ;  /* 0x0000000000017941 */ /* 0x000fea0003800000 */
.L_x_37563:
[----:B------:R-:W-:Y:S01]  /*7060*/  IMAD.SHL.U32 R3, R3, 0x200000, RZ ;  /* 0x0020000003037824 */ /* 0x000fe200078e00ff */
[----:B------:R-:W-:-:S04]  /*7070*/  LEA R5, R0, 0x37800000, 0x17 ;  /* 0x3780000000057811 */ /* 0x000fc800078eb8ff */
[----:B------:R-:W-:-:S07]  /*7080*/  LOP3.LUT R18, R5, R3, R18, 0xfe, !PT ;  /* 0x0000000305127212 */ /* 0x000fce00078efe12 */
.L_x_37562:
[----:B------:R-:W-:Y:S05]  /*7090*/  BSYNC B0 ;  /* 0x0000000000007941 */ /* 0x000fea0003800000 */
.L_x_37561:
[----:B------:R-:W0:Y:S01]  /*70a0*/  F2I.FTZ.TRUNC.NTZ R18, R18 ;  /* 0x0000001200127305 */ /* 0x000e22000021f100 */
[----:B------:R-:W-:Y:S05]  /*70b0*/  BRA `(.L_x_37504) ;  /* 0x0000000000947947 */ /* 0x000fea0003800000 */
.L_x_37554:
        /* <DEDUP_REMOVED lines=14> */
.L_x_37568:
[----:B------:R-:W-:Y:S05]  /*71a0*/  BSYNC B0 ;  /* 0x0000000000007941 */ /* 0x000fea0003800000 */
.L_x_37567:
[----:B------:R-:W0:Y:S01]  /*71b0*/  F2I.FTZ.TRUNC.NTZ R18, R18 ;  /* 0x0000001200127305 */ /* 0x000e22000021f100 */
[----:B------:R-:W-:Y:S05]  /*71c0*/  BRA `(.L_x_37504) ;  /* 0x0000000000507947 */ /* 0x000fea0003800000 */
.L_x_37542:
        /* <DEDUP_REMOVED lines=16> */
.L_x_37569:
[----:B------:R-:W-:Y:S05]  /*72d0*/  BRA `(.L_x_37504) ;  /* 0x00000000000c7947 */ /* 0x000fea0003800000 */
.L_x_37566:
[----:B------:R0:W5:Y:S01]  /*72e0*/  LDG.E R18, desc[UR36][R4.64] ;  /* 0x0000002404127981 */ /* 0x000162000c1e1900 */
[----:B------:R-:W-:Y:S05]  /*72f0*/  BRA `(.L_x_37504) ;  /* 0x0000000000047947 */ /* 0x000fea0003800000 */
.L_x_37565:
[----:B------:R0:W5:Y:S02]  /*7300*/  LDG.E R18, desc[UR36][R4.64] ;  /* 0x0000002404127981 */ /* 0x000164000c1e1900 */
.L_x_37504:
[----:B------:R-:W-:Y:S05]  /*7310*/  BSYNC B6 ;  /* 0x0000000000067941 */ /* 0x000fea0003800000 */
.L_x_37503:
[----:B0-----:R-:W0:Y:S01]  /*7320*/  S2R R19, SR_TID.X ;  /* 0x0000000000137919 */ /* 0x001e220000002100 */
[----:B------:R-:W0:Y:S01]  /*7330*/  LDC.U8 R17, c[0x0][0x240] ;  /* 0x00009000ff117b82 */ /* 0x000e220000000000 */
[----:B------:R-:W-:Y:S01]  /*7340*/  BSSY B6, `(.L_x_37570) ;  /* 0x00000f2000067945 */ /* 0x000fe20003800000 */
[----:B-1-345:R-:W-:Y:S02]  /*7350*/  VIMNMX R4, R27, R24, !PT ;  /* 0x000000181b047248 */ /* 0x03afe40007fe0100 */
[----:B--2---:R-:W-:Y:S02]  /*7360*/  VIMNMX R24, R26, R29, !PT ;  /* 0x0000001d1a187248 */ /* 0x004fe40007fe0100 */
[----:B------:R-:W-:Y:S02]  /*7370*/  VIMNMX R22, R25, R22, !PT ;  /* 0x0000001619167248 */ /* 0x000fe40007fe0100 */
[----:B------:R-:W-:Y:S02]  /*7380*/  VIMNMX R18, R23, R18, !PT ;  /* 0x0000001217127248 */ /* 0x000fe40007fe0100 */
        /* <DEDUP_REMOVED lines=23> */
.L_x_37575:
[----:B------:R0:W-:Y:S01]  /*7500*/  STG.E.U8 desc[UR36][R8.64], R4 ;  /* 0x0000000408007986 */ /* 0x0001e2000c101124 */
[----:B------:R-:W-:Y:S05]  /*7510*/  BRA `(.L_x_37571) ;  /* 0x0000000c00507947 */ /* 0x000fea0003800000 */
.L_x_37574:
        /* <DEDUP_REMOVED lines=9> */
.L_x_37578:
[----:B------:R0:W-:Y:S01]  /*75b0*/  STG.E desc[UR36][R8.64], R4 ;  /* 0x0000000408007986 */ /* 0x0001e2000c101924 */
[----:B------:R-:W-:Y:S05]  /*75c0*/  BRA `(.L_x_37571) ;  /* 0x0000000c00247947 */ /* 0x000fea0003800000 */
.L_x_37577:
[----:B------:R0:W-:Y:S01]  /*75d0*/  STG.E.U16 desc[UR36][R8.64], R4 ;  /* 0x0000000408007986 */ /* 0x0001e2000c101524 */
[----:B------:R-:W-:Y:S05]  /*75e0*/  BRA `(.L_x_37571) ;  /* 0x0000000c001c7947 */ /* 0x000fea0003800000 */
.L_x_37573:
        /* <DEDUP_REMOVED lines=9> */
.L_x_37580:
[----:B------:R-:W-:-:S04]  /*7680*/  I2FP.F32.S32 R0, R4 ;  /* 0x0000000400007245 */ /* 0x000fc80000201400 */
[----:B------:R-:W-:-:S05]  /*7690*/  F2FP.F16.F32.PACK_AB R0, RZ, R0 ;  /* 0x00000000ff00723e */ /* 0x000fca00000000ff */
[----:B------:R0:W-:Y:S01]  /*76a0*/  STG.E.U16 desc[UR36][R8.64], R0 ;  /* 0x0000000008007986 */ /* 0x0001e2000c101524 */
[----:B------:R-:W-:Y:S05]  /*76b0*/  BRA `(.L_x_37571) ;  /* 0x0000000800e87947 */ /* 0x000fea0003800000 */
.L_x_37579:
        /* <DEDUP_REMOVED lines=10> */
.L_x_37582:
[----:B------:R-:W-:-:S04]  /*7760*/  I2FP.F32.S32 R4, R4 ;  /* 0x0000000400047245 */ /* 0x000fc80000201400 */
[----:B------:R-:W-:-:S04]  /*7770*/  F2FP.F16.F32.PACK_AB R3, RZ, R4 ;  /* 0x00000004ff03723e */ /* 0x000fc800000000ff */
[----:B------:R-:W-:-:S05]  /*7780*/  PRMT R3, R3, 0x5410, RZ ;  /* 0x0000541003037816 */ /* 0x000fca00000000ff */
[----:B------:R3:W-:Y:S01]  /*7790*/  STG.E desc[UR36][R8.64], R3 ;  /* 0x0000000308007986 */ /* 0x0007e2000c101924 */
[----:B------:R-:W-:Y:S05]  /*77a0*/  BRA `(.L_x_37571) ;  /* 0x0000000800ac7947 */ /* 0x000fea0003800000 */
.L_x_37581:
[----:B------:R-:W0:Y:S02]  /*77b0*/  I2F.F64 R4, R4 ;  /* 0x0000000400047312 */ /* 0x000e240000201c00 */
[----:B0-----:R4:W-:Y:S01]  /*77c0*/  STG.E.64 desc[UR36][R8.64], R4 ;  /* 0x0000000408007986 */ /* 0x0019e2000c101b24 */
[----:B------:R-:W-:Y:S05]  /*77d0*/  BRA `(.L_x_37571) ;  /* 0x0000000800a07947 */ /* 0x000fea0003800000 */
.L_x_37572:
        /* <DEDUP_REMOVED lines=12> */
.L_x_37585:
[----:B------:R-:W0:Y:S01]  /*78a0*/  I2F.F64 R4, R4 ;  /* 0x0000000400047312 */ /* 0x000e220000201c00 */
[----:B------:R-:W-:-:S05]  /*78b0*/  CS2R R6, SRZ ;  /* 0x0000000000067805 */ /* 0x000fca000001ff00 */
[----:B0-----:R0:W-:Y:S01]  /*78c0*/  STG.E.128 desc[UR36][R8.64], R4 ;  /* 0x0000000408007986 */ /* 0x0011e2000c101d24 */
[----:B------:R-:W-:Y:S05]  /*78d0*/  BRA `(.L_x_37571) ;  /* 0x0000000800607947 */ /* 0x000fea0003800000 */
.L_x_37584:
        /* <DEDUP_REMOVED lines=21> */
.L_x_37589:
[----:B------:R-:W-:Y:S05]  /*7a30*/  BSYNC B0 ;  /* 0x0000000000007941 */ /* 0x000fea0003800000 */
.L_x_37588:
[----:B------:R-:W-:-:S05]  /*7a40*/  LOP3.LUT R5, R0, R5, RZ, 0xfc, !PT ;  /* 0x0000000500057212 */ /* 0x000fca00078efcff */
[----:B------:R0:W-:Y:S01]  /*7a50*/  STG.E.U8 desc[UR36][R8.64], R5 ;  /* 0x0000000508007986 */ /* 0x0001e2000c101124 */
[----:B------:R-:W-:Y:S05]  /*7a60*/  BRA `(.L_x_37571) ;  /* 0x0000000400fc7947 */ /* 0x000fea0003800000 */
.L_x_37587:
        /* <DEDUP_REMOVED lines=13> */
.L_x_37591:
[----:B------:R-:W-:Y:S01]  /*7b40*/  IMAD.MOV.U32 R0, RZ, RZ, 0x7f ;  /* 0x0000007fff007424 */ /* 0x000fe200078e00ff */
[----:B------:R-:W-:-:S04]  /*7b50*/  ISETP.GT.U32.AND P0, PT, R3, 0x7f800000, PT ;  /* 0x7f8000000300780c */ /* 0x000fc80003f04070 */
[----:B------:R-:W-:-:S09]  /*7b60*/  SEL R0, R0, 0x7c, P0 ;  /* 0x0000007c00007807 */ /* 0x000fd20000000000 */
.L_x_37592:
[----:B------:R-:W-:Y:S05]  /*7b70*/  BSYNC B0 ;  /* 0x0000000000007941 */ /* 0x000fea0003800000 */
.L_x_37590:
[----:B------:R-:W-:-:S04]  /*7b80*/  LOP3.LUT R3, R5, 0x80000000, RZ, 0xc0, !PT ;  /* 0x8000000005037812 */ /* 0x000fc800078ec0ff */
[----:B------:R-:W-:-:S04]  /*7b90*/  SHF.R.U32.HI R3, RZ, 0x18, R3 ;  /* 0x00000018ff037819 */ /* 0x000fc80000011603 */
[----:B------:R-:W-:-:S05]  /*7ba0*/  LOP3.LUT R3, R0, R3, RZ, 0xfc, !PT ;  /* 0x0000000300037212 */ /* 0x000fca00078efcff */
[----:B------:R0:W-:Y:S01]  /*7bb0*/  STG.E.U8 desc[UR36][R8.64], R3 ;  /* 0x0000000308007986 */ /* 0x0001e2000c101124 */
[----:B------:R-:W-:Y:S05]  /*7bc0*/  BRA `(.L_x_37571) ;  /* 0x0000000400a47947 */ /* 0x000fea0003800000 */
.L_x_37586:
[----:B------:R-:W-:-:S04]  /*7bd0*/  I2FP.F32.S32 R0, R4 ;  /* 0x0000000400007245 */ /* 0x000fc80000201400 */
[----:B------:R-:W-:-:S05]  /*7be0*/  F2FP.BF16.F32.PACK_AB R0, RZ, R0 ;  /* 0x00000000ff00723e */ /* 0x000fca00000010ff */
[----:B------:R0:W-:Y:S01]  /*7bf0*/  STG.E.U16 desc[UR36][R8.64], R0 ;  /* 0x0000000008007986 */ /* 0x0001e2000c101524 */
[----:B------:R-:W-:Y:S05]  /*7c00*/  BRA `(.L_x_37571) ;  /* 0x0000000400947947 */ /* 0x000fea0003800000 */
.L_x_37583:
        /* <DEDUP_REMOVED lines=10> */
.L_x_37595:
        /* <DEDUP_REMOVED lines=17> */
.L_x_37598:
[----:B------:R-:W-:-:S04]  /*7dc0*/  LOP3.LUT R3, R5, 0x80000000, RZ, 0xc0, !PT ;  /* 0x8000000005037812 */ /* 0x000fc800078ec0ff */
[----:B------:R-:W-:-:S04]  /*7dd0*/  SHF.R.U32.HI R3, RZ, 0x18, R3 ;  /* 0x00000018ff037819 */ /* 0x000fc80000011603 */
[----:B------:R-:W-:-:S04]  /*7de0*/  LOP3.LUT R0, R0, R3, RZ, 0xfc, !PT ;  /* 0x0000000300007212 */ /* 0x000fc800078efcff */
[----:B------:R-:W-:-:S07]  /*7df0*/  PRMT R4, R0, 0x7610, R4 ;  /* 0x0000761000047816 */ /* 0x000fce0000000004 */
.L_x_37597:
[----:B------:R-:W-:Y:S05]  /*7e00*/  BSYNC B0 ;  /* 0x0000000000007941 */ /* 0x000fea0003800000 */
.L_x_37596:
[----:B------:R0:W-:Y:S01]  /*7e10*/  STG.E.U8 desc[UR36][R8.64], R4 ;  /* 0x0000000408007986 */ /* 0x0001e2000c101124 */
[----:B------:R-:W-:Y:S05]  /*7e20*/  BRA `(.L_x_37571) ;  /* 0x00000004000c7947 */ /* 0x000fea0003800000 */
.L_x_37594:
        /* <DEDUP_REMOVED lines=17> */
.L_x_37601:
[----:B------:R-:W-:-:S04]  /*7f40*/  LOP3.LUT R3, R5, 0x80000000, RZ, 0xc0, !PT ;  /* 0x8000000005037812 */ /* 0x000fc800078ec0ff */
[----:B------:R-:W-:-:S04]  /*7f50*/  SHF.R.U32.HI R3, RZ, 0x18, R3 ;  /* 0x00000018ff037819 */ /* 0x000fc80000011603 */
[----:B------:R-:W-:-:S04]  /*7f60*/  LOP3.LUT R0, R0, R3, RZ, 0xfc, !PT ;  /* 0x0000000300007212 */ /* 0x000fc800078efcff */
[----:B------:R-:W-:-:S07]  /*7f70*/  PRMT R4, R0, 0x7610, R4 ;  /* 0x0000761000047816 */ /* 0x000fce0000000004 */
.L_x_37600:
[----:B------:R-:W-:Y:S05]  /*7f80*/  BSYNC B0 ;  /* 0x0000000000007941 */ /* 0x000fea0003800000 */
.L_x_37599:
[----:B------:R0:W-:Y:S01]  /*7f90*/  STG.E.U8 desc[UR36][R8.64], R4 ;  /* 0x0000000408007986 */ /* 0x0001e2000c101124 */
[----:B------:R-:W-:Y:S05]  /*7fa0*/  BRA `(.L_x_37571) ;  /* 0x0000000000ac7947 */ /* 0x000fea0003800000 */
.L_x_37593:
        /* <DEDUP_REMOVED lines=22> */
.L_x_37576:
        /* <DEDUP_REMOVED lines=16> */
.L_x_37604:
[----:B------:R-:W-:Y:S05]  /*8210*/  BRA `(.L_x_37571) ;  /* 0x0000000000107947 */ /* 0x000fea0003800000 */
.L_x_37603:
[----:B------:R-:W-:-:S05]  /*8220*/  SHF.R.S32.HI R5, RZ, 0x1f, R4 ;  /* 0x0000001fff057819 */ /* 0x000fca0000011404 */
[----:B------:R0:W-:Y:S01]  /*8230*/  STG.E.64 desc[UR36][R8.64], R4 ;  /* 0x0000000408007986 */ /* 0x0001e2000c101b24 */
[----:B------:R-:W-:Y:S05]  /*8240*/  BRA `(.L_x_37571) ;  /* 0x0000000000047947 */ /* 0x000fea0003800000 */
.L_x_37602:
[----:B------:R0:W-:Y:S02]  /*8250*/  STG.E desc[UR36][R8.64], R4 ;  /* 0x0000000408007986 */ /* 0x0001e4000c101924 */
.L_x_37571:
[----:B------:R-:W-:Y:S05]  /*8260*/  BSYNC B6 ;  /* 0x0000000000067941 */ /* 0x000fea0003800000 */
.L_x_37570:
        /* <DEDUP_REMOVED lines=23> */
.L_x_37610:
[----:B------:R0:W-:Y:S01]  /*83e0*/  STG.E.U8 desc[UR36][R8.64], R24 ;  /* 0x0000001808007986 */ /* 0x0001e2000c101124 */
[----:B------:R-:W-:Y:S05]  /*83f0*/  BRA `(.L_x_37612) ;  /* 0x0000000c00507947 */ /* 0x000fea0003800000 */
.L_x_37609:
        /* <DEDUP_REMOVED lines=9> */
.L_x_37614:
[----:B------:R0:W-:Y:S01]  /*8490*/  STG.E desc[UR36][R8.64], R24 ;  /* 0x0000001808007986 */ /* 0x0001e2000c101924 */
[----:B------:R-:W-:Y:S05]  /*84a0*/  BRA `(.L_x_37612) ;  /* 0x0000000c00247947 */ /* 0x000fea0003800000 */
.L_x_37613:
[----:B------:R0:W-:Y:S01]  /*84b0*/  STG.E.U16 desc[UR36][R8.64], R24 ;  /* 0x0000001808007986 */ /* 0x0001e2000c101524 */
[----:B------:R-:W-:Y:S05]  /*84c0*/  BRA `(.L_x_37612) ;  /* 0x0000000c001c7947 */ /* 0x000fea0003800000 */
.L_x_37608:
        /* <DEDUP_REMOVED lines=9> */
.L_x_37616:
[----:B------:R-:W-:-:S04]  /*8560*/  I2FP.F32.S32 R0, R24 ;  /* 0x0000001800007245 */ /* 0x000fc80000201400 */
[----:B------:R-:W-:-:S05]  /*8570*/  F2FP.F16.F32.PACK_AB R0, RZ, R0 ;  /* 0x00000000ff00723e */ /* 0x000fca00000000ff */
[----:B------:R0:W-:Y:S01]  /*8580*/  STG.E.U16 desc[UR36][R8.64], R0 ;  /* 0x0000000008007986 */ /* 0x0001e2000c101524 */
[----:B------:R-:W-:Y:S05]  /*8590*/  BRA `(.L_x_37612) ;  /* 0x0000000800e87947 */ /* 0x000fea0003800000 */
.L_x_37615:
        /* <DEDUP_REMOVED lines=10> */
.L_x_37618:
[----:B------:R-:W-:-:S04]  /*8640*/  I2FP.F32.S32 R24, R24 ;  /* 0x0000001800187245 */ /* 0x000fc80000201400 */
[----:B------:R-:W-:-:S04]  /*8650*/  F2FP.F16.F32.PACK_AB R3, RZ, R24 ;  /* 0x00000018ff03723e */ /* 0x000fc800000000ff */
[----:B------:R-:W-:-:S05]  /*8660*/  PRMT R3, R3, 0x5410, RZ ;  /* 0x0000541003037816 */ /* 0x000fca00000000ff */
[----:B------:R3:W-:Y:S01]  /*8670*/  STG.E desc[UR36][R8.64], R3 ;  /* 0x0000000308007986 */ /* 0x0007e2000c101924 */
[----:B------:R-:W-:Y:S05]  /*8680*/  BRA `(.L_x_37612) ;  /* 0x0000000800ac7947 */ /* 0x000fea0003800000 */
.L_x_37617:
[----:B------:R-:W0:Y:S02]  /*8690*/  I2F.F64 R24, R24 ;  /* 0x0000001800187312 */ /* 0x000e240000201c00 */
[----:B0-----:R4:W-:Y:S01]  /*86a0*/  STG.E.64 desc[UR36][R8.64], R24 ;  /* 0x0000001808007986 */ /* 0x0019e2000c101b24 */
[----:B------:R-:W-:Y:S05]  /*86b0*/  BRA `(.L_x_37612) ;  /* 0x0000000800a07947 */ /* 0x000fea0003800000 */
.L_x_37607:
        /* <DEDUP_REMOVED lines=12> */
.L_x_37621:
[----:B------:R-:W0:Y:S01]  /*8780*/  I2F.F64 R4, R24 ;  /* 0x0000001800047312 */ /* 0x000e220000201c00 */
[----:B------:R-:W-:-:S05]  /*8790*/  CS2R R6, SRZ ;  /* 0x0000000000067805 */ /* 0x000fca000001ff00 */
[----:B0-----:R0:W-:Y:S01]  /*87a0*/  STG.E.128 desc[UR36][R8.64], R4 ;  /* 0x0000000408007986 */ /* 0x0011e2000c101d24 */
[----:B------:R-:W-:Y:S05]  /*87b0*/  BRA `(.L_x_37612) ;  /* 0x0000000800607947 */ /* 0x000fea0003800000 */
.L_x_37620:
        /* <DEDUP_REMOVED lines=21> */
.L_x_37625:
[----:B------:R-:W-:Y:S05]  /*8910*/  BSYNC B0 ;  /* 0x0000000000007941 */ /* 0x000fea0003800000 */
.L_x_37624:
[----:B------:R-:W-:-:S05]  /*8920*/  LOP3.LUT R5, R0, R5, RZ, 0xfc, !PT ;  /* 0x0000000500057212 */ /* 0x000fca00078efcff */
[----:B------:R0:W-:Y:S01]  /*8930*/  STG.E.U8 desc[UR36][R8.64], R5 ;  /* 0x0000000508007986 */ /* 0x0001e2000c101124 */
[----:B------:R-:W-:Y:S05]  /*8940*/  BRA `(.L_x_37612) ;  /* 0x0000000400fc7947 */ /* 0x000fea0003800000 */
.L_x_37623:
        /* <DEDUP_REMOVED lines=13> */
.L_x_37627:
[----:B------:R-:W-:Y:S01]  /*8a20*/  IMAD.MOV.U32 R0, RZ, RZ, 0x7f ;  /* 0x0000007fff007424 */ /* 0x000fe200078e00ff */
[----:B------:R-:W-:-:S04]  /*8a30*/  ISETP.GT.U32.AND P0, PT, R3, 0x7f800000, PT ;  /* 0x7f8000000300780c */ /* 0x000fc80003f04070 */
[----:B------:R-:W-:-:S09]  /*8a40*/  SEL R0, R0, 0x7c, P0 ;  /* 0x0000007c00007807 */ /* 0x000fd20000000000 */
.L_x_37628:
[----:B------:R-:W-:Y:S05]  /*8a50*/  BSYNC B0 ;  /* 0x0000000000007941 */ /* 0x000fea0003800000 */
.L_x_37626:
[----:B------:R-:W-:-:S04]  /*8a60*/  LOP3.LUT R3, R5, 0x80000000, RZ, 0xc0, !PT ;  /* 0x8000000005037812 */ /* 0x000fc800078ec0ff */
[----:B------:R-:W-:-:S04]  /*8a70*/  SHF.R.U32.HI R3, RZ, 0x18, R3 ;  /* 0x00000018ff037819 */ /* 0x000fc80000011603 */
[----:B------:R-:W-:-:S05]  /*8a80*/  LOP3.LUT R3, R0, R3, RZ, 0xfc, !PT ;  /* 0x0000000300037212 */ /* 0x000fca00078efcff */
[----:B------:R0:W-:Y:S01]  /*8a90*/  STG.E.U8 desc[UR36][R8.64], R3 ;  /* 0x0000000308007986 */ /* 0x0001e2000c101124 */
[----:B------:R-:W-:Y:S05]  /*8aa0*/  BRA `(.L_x_37612) ;  /* 0x0000000400a47947 */ /* 0x000fea0003800000 */
.L_x_37622:
[----:B------:R-:W-:-:S04]  /*8ab0*/  I2FP.F32.S32 R0, R24 ;  /* 0x0000001800007245 */ /* 0x000fc80000201400 */
[----:B------:R-:W-:-:S05]  /*8ac0*/  F2FP.BF16.F32.PACK_AB R0, RZ, R0 ;  /* 0x00000000ff00723e */ /* 0x000fca00000010ff */
[----:B------:R0:W-:Y:S01]  /*8ad0*/  STG.E.U16 desc[UR36][R8.64], R0 ;  /* 0x0000000008007986 */ /* 0x0001e2000c101524 */
[----:B------:R-:W-:Y:S05]  /*8ae0*/  BRA `(.L_x_37612) ;  /* 0x0000000400947947 */ /* 0x000fea0003800000 */
.L_x_37619:
        /* <DEDUP_REMOVED lines=10> */
.L_x_37631:
        /* <DEDUP_REMOVED lines=17> */
.L_x_37634:
[----:B------:R-:W-:-:S04]  /*8ca0*/  LOP3.LUT R3, R5, 0x80000000, RZ, 0xc0, !PT ;  /* 0x8000000005037812 */ /* 0x000fc800078ec0ff */
[----:B------:R-:W-:-:S04]  /*8cb0*/  SHF.R.U32.HI R3, RZ, 0x18, R3 ;  /* 0x00000018ff037819 */ /* 0x000fc80000011603 */
[----:B------:R-:W-:-:S04]  /*8cc0*/  LOP3.LUT R0, R0, R3, RZ, 0xfc, !PT ;  /* 0x0000000300007212 */ /* 0x000fc800078efcff */
[----:B------:R-:W-:-:S07]  /*8cd0*/  PRMT R4, R0, 0x7610, R4 ;  /* 0x0000761000047816 */ /* 0x000fce0000000004 */
.L_x_37633:
[----:B------:R-:W-:Y:S05]  /*8ce0*/  BSYNC B0 ;  /* 0x0000000000007941 */ /* 0x000fea0003800000 */
.L_x_37632:
[----:B------:R0:W-:Y:S01]  /*8cf0*/  STG.E.U8 desc[UR36][R8.64], R4 ;  /* 0x0000000408007986 */ /* 0x0001e2000c101124 */
[----:B------:R-:W-:Y:S05]  /*8d00*/  BRA `(.L_x_37612) ;  /* 0x00000004000c7947 */ /* 0x000fea0003800000 */
.L_x_37630:
        /* <DEDUP_REMOVED lines=17> */
.L_x_37637:
[----:B------:R-:W-:-:S04]  /*8e20*/  LOP3.LUT R3, R5, 0x80000000, RZ, 0xc0, !PT ;  /* 0x8000000005037812 */ /* 0x000fc800078ec0ff */
[----:B------:R-:W-:-:S04]  /*8e30*/  SHF.R.U32.HI R3, RZ, 0x18, R3 ;  /* 0x00000018ff037819 */ /* 0x000fc80000011603 */
[----:B------:R-:W-:-:S04]  /*8e40*/  LOP3.LUT R0, R0, R3, RZ, 0xfc, !PT ;  /* 0x0000000300007212 */ /* 0x000fc800078efcff */
[----:B------:R-:W-:-:S07]  /*8e50*/  PRMT R4, R0, 0x7610, R4 ;  /* 0x0000761000047816 */ /* 0x000fce0000000004 */
.L_x_37636:
[----:B------:R-:W-:Y:S05]  /*8e60*/  BSYNC B0 ;  /* 0x0000000000007941 */ /* 0x000fea0003800000 */
.L_x_37635:
[----:B------:R0:W-:Y:S01]  /*8e70*/  STG.E.U8 desc[UR36][R8.64], R4 ;  /* 0x0000000408007986 */ /* 0x0001e2000c101124 */
[----:B------:R-:W-:Y:S05]  /*8e80*/  BRA `(.L_x_37612) ;  /* 0x0000000000ac7947 */ /* 0x000fea0003800000 */
.L_x_37629:
        /* <DEDUP_REMOVED lines=22> */
.L_x_37611:
        /* <DEDUP_REMOVED lines=16> */
.L_x_37640:
[----:B------:R-:W-:Y:S05]  /*90f0*/  BRA `(.L_x_37612) ;  /* 0x0000000000107947 */ /* 0x000fea0003800000 */
.L_x_37639:
[----:B------:R-:W-:-:S05]  /*9100*/  SHF.R.S32.HI R25, RZ, 0x1f, R24 ;  /* 0x0000001fff197819 */ /* 0x000fca0000011418 */
[----:B------:R0:W-:Y:S01]  /*9110*/  STG.E.64 desc[UR36][R8.64], R24 ;  /* 0x0000001808007986 */ /* 0x0001e2000c101b24 */
[----:B------:R-:W-:Y:S05]  /*9120*/  BRA `(.L_x_37612) ;  /* 0x0000000000047947 */ /* 0x000fea0003800000 */
.L_x_37638:
[----:B------:R0:W-:Y:S02]  /*9130*/  STG.E desc[UR36][R8.64], R24 ;  /* 0x0000001808007986 */ /* 0x0001e4000c101924 */
.L_x_37612:
        /* <DEDUP_REMOVED lines=23> */
.L_x_37644:
[----:B------:R0:W-:Y:S01]  /*92b0*/  STG.E.U8 desc[UR36][R8.64], R22 ;  /* 0x0000001608007986 */ /* 0x0001e2000c101124 */
[----:B------:R-:W-:Y:S05]  /*92c0*/  BRA `(.L_x_37646) ;  /* 0x0000000c00507947 */ /* 0x000fea0003800000 */
.L_x_37643:
        /* <DEDUP_REMOVED lines=9> */
.L_x_37648:
[----:B------:R0:W-:Y:S01]  /*9360*/  STG.E desc[UR36][R8.64], R22 ;  /* 0x0000001608007986 */ /* 0x0001e2000c101924 */
[----:B------:R-:W-:Y:S05]  /*9370*/  BRA `(.L_x_37646) ;  /* 0x0000000c00247947 */ /* 0x000fea0003800000 */
.L_x_37647:
[----:B------:R0:W-:Y:S01]  /*9380*/  STG.E.U16 desc[UR36][R8.64], R22 ;  /* 0x0000001608007986 */ /* 0x0001e2000c101524 */
[----:B------:R-:W-:Y:S05]  /*9390*/  BRA `(.L_x_37646) ;  /* 0x0000000c001c7947 */ /* 0x000fea0003800000 */
.L_x_37642:
        /* <DEDUP_REMOVED lines=9> */
.L_x_37650:
[----:B------:R-:W-:-:S04]  /*9430*/  I2FP.F32.S32 R0, R22 ;  /* 0x0000001600007245 */ /* 0x000fc80000201400 */
[----:B------:R-:W-:-:S05]  /*9440*/  F2FP.F16.F32.PACK_AB R0, RZ, R0 ;  /* 0x00000000ff00723e */ /* 0x000fca00000000ff */
[----:B------:R4:W-:Y:S01]  /*9450*/  STG.E.U16 desc[UR36][R8.64], R0 ;  /* 0x0000000008007986 */ /* 0x0009e2000c101524 */
[----:B------:R-:W-:Y:S05]  /*9460*/  BRA `(.L_x_37646) ;  /* 0x0000000800e87947 */ /* 0x000fea0003800000 */
.L_x_37649:
        /* <DEDUP_REMOVED lines=10> */
.L_x_37652:
[----:B------:R-:W-:-:S04]  /*9510*/  I2FP.F32.S32 R22, R22 ;  /* 0x0000001600167245 */ /* 0x000fc80000201400 */
[----:B------:R-:W-:-:S04]  /*9520*/  F2FP.F16.F32.PACK_AB R3, RZ, R22 ;  /* 0x00000016ff03723e */ /* 0x000fc800000000ff */
[----:B------:R-:W-:-:S05]  /*9530*/  PRMT R3, R3, 0x5410, RZ ;  /* 0x0000541003037816 */ /* 0x000fca00000000ff */
[----:B------:R2:W-:Y:S01]  /*9540*/  STG.E desc[UR36][R8.64], R3 ;  /* 0x0000000308007986 */ /* 0x0005e2000c101924 */
[----:B------:R-:W-:Y:S05]  /*9550*/  BRA `(.L_x_37646) ;  /* 0x0000000800ac7947 */ /* 0x000fea0003800000 */
.L_x_37651:
[----:B------:R-:W0:Y:S02]  /*9560*/  I2F.F64 R22, R22 ;  /* 0x0000001600167312 */ /* 0x000e240000201c00 */
[----:B0-----:R0:W-:Y:S01]  /*9570*/  STG.E.64 desc[UR36][R8.64], R22 ;  /* 0x0000001608007986 */ /* 0x0011e2000c101b24 */
[----:B------:R-:W-:Y:S05]  /*9580*/  BRA `(.L_x_37646) ;  /* 0x0000000800a07947 */ /* 0x000fea0003800000 */
.L_x_37641:
        /* <DEDUP_REMOVED lines=12> */
.L_x_37655:
[----:B------:R-:W0:Y:S01]  /*9650*/  I2F.F64 R4, R22 ;  /* 0x0000001600047312 */ /* 0x000e220000201c00 */
[----:B------:R-:W-:-:S05]  /*9660*/  CS2R R6, SRZ ;  /* 0x0000000000067805 */ /* 0x000fca000001ff00 */
[----:B0-----:R0:W-:Y:S01]  /*9670*/  STG.E.128 desc[UR36][R8.64], R4 ;  /* 0x0000000408007986 */ /* 0x0011e2000c101d24 */
[----:B------:R-:W-:Y:S05]  /*9680*/  BRA `(.L_x_37646) ;  /* 0x0000000800607947 */ /* 0x000fea0003800000 */
.L_x_37654:
        /* <DEDUP_REMOVED lines=21> */
.L_x_37659:
[----:B------:R-:W-:Y:S05]  /*97e0*/  BSYNC B0 ;  /* 0x0000000000007941 */ /* 0x000fea0003800000 */
.L_x_37658:
[----:B------:R-:W-:-:S05]  /*97f0*/  LOP3.LUT R5, R0, R5, RZ, 0xfc, !PT ;  /* 0x0000000500057212 */ /* 0x000fca00078efcff */
[----:B------:R0:W-:Y:S01]  /*9800*/  STG.E.U8 desc[UR36][R8.64], R5 ;  /* 0x0000000508007986 */ /* 0x0001e2000c101124 */
[----:B------:R-:W-:Y:S05]  /*9810*/  BRA `(.L_x_37646) ;  /* 0x0000000400fc7947 */ /* 0x000fea0003800000 */
.L_x_37657:
        /* <DEDUP_REMOVED lines=13> */
.L_x_37661:
[----:B------:R-:W-:Y:S01]  /*98f0*/  IMAD.MOV.U32 R0, RZ, RZ, 0x7f ;  /* 0x0000007fff007424 */ /* 0x000fe200078e00ff */
[----:B------:R-:W-:-:S04]  /*9900*/  ISETP.GT.U32.AND P0, PT, R3, 0x7f800000, PT ;  /* 0x7f8000000300780c */ /* 0x000fc80003f04070 */
[----:B------:R-:W-:-:S09]  /*9910*/  SEL R0, R0, 0x7c, P0 ;  /* 0x0000007c00007807 */ /* 0x000fd20000000000 */
.L_x_37662:
[----:B------:R-:W-:Y:S05]  /*9920*/  BSYNC B0 ;  /* 0x0000000000007941 */ /* 0x000fea0003800000 */
.L_x_37660:
[----:B------:R-:W-:-:S04]  /*9930*/  LOP3.LUT R3, R5, 0x80000000, RZ, 0xc0, !PT ;  /* 0x8000000005037812 */ /* 0x000fc800078ec0ff */
[----:B------:R-:W-:-:S04]  /*9940*/  SHF.R.U32.HI R3, RZ, 0x18, R3 ;  /* 0x00000018ff037819 */ /* 0x000fc80000011603 */
[----:B------:R-:W-:-:S05]  /*9950*/  LOP3.LUT R3, R0, R3, RZ, 0xfc, !PT ;  /* 0x0000000300037212 */ /* 0x000fca00078efcff */
[----:B------:R0:W-:Y:S01]  /*9960*/  STG.E.U8 desc[UR36][R8.64], R3 ;  /* 0x0000000308007986 */ /* 0x0001e2000c101124 */
[----:B------:R-:W-:Y:S05]  /*9970*/  BRA `(.L_x_37646) ;  /* 0x0000000400a47947 */ /* 0x000fea0003800000 */
.L_x_37656:
[----:B------:R-:W-:-:S04]  /*9980*/  I2FP.F32.S32 R0, R22 ;  /* 0x0000001600007245 */ /* 0x000fc80000201400 */
[----:B------:R-:W-:-:S05]  /*9990*/  F2FP.BF16.F32.PACK_AB R0, RZ, R0 ;  /* 0x00000000ff00723e */ /* 0x000fca00000010ff */
[----:B------:R0:W-:Y:S01]  /*99a0*/  STG.E.U16 desc[UR36][R8.64], R0 ;  /* 0x0000000008007986 */ /* 0x0001e2000c101524 */
[----:B------:R-:W-:Y:S05]  /*99b0*/  BRA `(.L_x_37646) ;  /* 0x0000000400947947 */ /* 0x000fea0003800000 */
.L_x_37653:
        /* <DEDUP_REMOVED lines=10> */
.L_x_37665:
        /* <DEDUP_REMOVED lines=17> */
.L_x_37668:
[----:B------:R-:W-:-:S04]  /*9b70*/  LOP3.LUT R3, R5, 0x80000000, RZ, 0xc0, !PT ;  /* 0x8000000005037812 */ /* 0x000fc800078ec0ff */
[----:B------:R-:W-:-:S04]  /*9b80*/  SHF.R.U32.HI R3, RZ, 0x18, R3 ;  /* 0x00000018ff037819 */ /* 0x000fc80000011603 */
[----:B------:R-:W-:-:S04]  /*9b90*/  LOP3.LUT R0, R0, R3, RZ, 0xfc, !PT ;  /* 0x0000000300007212 */ /* 0x000fc800078efcff */
[----:B------:R-:W-:-:S07]  /*9ba0*/  PRMT R4, R0, 0x7610, R4 ;  /* 0x0000761000047816 */ /* 0x000fce0000000004 */
.L_x_37667:
[----:B------:R-:W-:Y:S05]  /*9bb0*/  BSYNC B0 ;  /* 0x0000000000007941 */ /* 0x000fea0003800000 */
.L_x_37666:
[----:B------:R0:W-:Y:S01]  /*9bc0*/  STG.E.U8 desc[UR36][R8.64], R4 ;  /* 0x0000000408007986 */ /* 0x0001e2000c101124 */
[----:B------:R-:W-:Y:S05]  /*9bd0*/  BRA `(.L_x_37646) ;  /* 0x00000004000c7947 */ /* 0x000fea0003800000 */
.L_x_37664:
        /* <DEDUP_REMOVED lines=17> */
.L_x_37671:
[----:B------:R-:W-:-:S04]  /*9cf0*/  LOP3.LUT R3, R5, 0x80000000, RZ, 0xc0, !PT ;  /* 0x8000000005037812 */ /* 0x000fc800078ec0ff */
[----:B------:R-:W-:-:S04]  /*9d00*/  SHF.R.U32.HI R3, RZ, 0x18, R3 ;  /* 0x00000018ff037819 */ /* 0x000fc80000011603 */
[----:B------:R-:W-:-:S04]  /*9d10*/  LOP3.LUT R0, R0, R3, RZ, 0xfc, !PT ;  /* 0x0000000300007212 */ /* 0x000fc800078efcff */
[----:B------:R-:W-:-:S07]  /*9d20*/  PRMT R4, R0, 0x7610, R4 ;  /* 0x0000761000047816 */ /* 0x000fce0000000004 */
.L_x_37670:
[----:B------:R-:W-:Y:S05]  /*9d30*/  BSYNC B0 ;  /* 0x0000000000007941 */ /* 0x000fea0003800000 */
.L_x_37669:
[----:B------:R0:W-:Y:S01]  /*9d40*/  STG.E.U8 desc[UR36][R8.64], R4 ;  /* 0x0000000408007986 */ /* 0x0001e2000c101124 */
[----:B------:R-:W-:Y:S05]  /*9d50*/  BRA `(.L_x_37646) ;  /* 0x0000000000ac7947 */ /* 0x000fea0003800000 */
.L_x_37663:
        /* <DEDUP_REMOVED lines=22> */
.L_x_37645:
        /* <DEDUP_REMOVED lines=16> */
.L_x_37674:
[----:B------:R-:W-:Y:S05]  /*9fc0*/  BRA `(.L_x_37646) ;  /* 0x0000000000107947 */ /* 0x000fea0003800000 */
.L_x_37673:
[----:B------:R-:W-:-:S05]  /*9fd0*/  SHF.R.S32.HI R23, RZ, 0x1f, R22 ;  /* 0x0000001fff177819 */ /* 0x000fca0000011416 */
[----:B------:R0:W-:Y:S01]  /*9fe0*/  STG.E.64 desc[UR36][R8.64], R22 ;  /* 0x0000001608007986 */ /* 0x0001e2000c101b24 */
[----:B------:R-:W-:Y:S05]  /*9ff0*/  BRA `(.L_x_37646) ;  /* 0x0000000000047947 */ /* 0x000fea0003800000 */
.L_x_37672:
[----:B------:R0:W-:Y:S02]  /*a000*/  STG.E desc[UR36][R8.64], R22 ;  /* 0x0000001608007986 */ /* 0x0001e4000c101924 */
.L_x_37646:
[----:B------:R-:W-:-:S07]  /*a010*/  VIADD R19, R19, 0x80 ;  /* 0x0000008013137836 */ /* 0x000fce0000000000 */
.L_x_37606:
[----:B------:R-:W-:Y:S05]  /*a020*/  BSYNC B6 ;  /* 0x0000000000067941 */ /* 0x000fea0003800000 */
.L_x_37605:
        /* <DEDUP_REMOVED lines=21> */
.L_x_37678:
[----:B------:R-:W-:Y:S01]  /*a180*/  STG.E.U8 desc[UR36][R2.64], R18 ;  /* 0x0000001202007986 */ /* 0x000fe2000c101124 */
[----:B------:R-:W-:Y:S05]  /*a190*/  EXIT ;  /* 0x000000000000794d */ /* 0x000fea0003800000 */
.L_x_37677:
        /* <DEDUP_REMOVED lines=9> */
.L_x_37681:
[----:B------:R-:W-:Y:S01]  /*a230*/  STG.E desc[UR36][R2.64], R18 ;  /* 0x0000001202007986 */ /* 0x000fe2000c101924 */
[----:B------:R-:W-:Y:S05]  /*a240*/  EXIT ;  /* 0x000000000000794d */ /* 0x000fea0003800000 */
.L_x_37680:
[----:B------:R-:W-:Y:S01]  /*a250*/  STG.E.U16 desc[UR36][R2.64], R18 ;  /* 0x0000001202007986 */ /* 0x000fe2000c101524 */
[----:B------:R-:W-:Y:S05]  /*a260*/  EXIT ;  /* 0x000000000000794d */ /* 0x000fea0003800000 */
.L_x_37676:
        /* <DEDUP_REMOVED lines=9> */
.L_x_37683:
[----:B------:R-:W-:-:S04]  /*a300*/  I2FP.F32.S32 R0, R18 ;  /* 0x0000001200007245 */ /* 0x000fc80000201400 */
[----:B------:R-:W-:-:S05]  /*a310*/  F2FP.F16.F32.PACK_AB R0, RZ, R0 ;  /* 0x00000000ff00723e */ /* 0x000fca00000000ff */
[----:B------:R-:W-:Y:S01]  /*a320*/  STG.E.U16 desc[UR36][R2.64], R0 ;  /* 0x0000000002007986 */ /* 0x000fe2000c101524 */
[----:B------:R-:W-:Y:S05]  /*a330*/  EXIT ;  /* 0x000000000000794d */ /* 0x000fea0003800000 */
.L_x_37682:
        /* <DEDUP_REMOVED lines=10> */
.L_x_37685:
[----:B------:R-:W-:-:S04]  /*a3e0*/  I2FP.F32.S32 R18, R18 ;  /* 0x0000001200127245 */ /* 0x000fc80000201400 */
[----:B------:R-:W-:-:S04]  /*a3f0*/  F2FP.F16.F32.PACK_AB R5, RZ, R18 ;  /* 0x00000012ff05723e */ /* 0x000fc800000000ff */
[----:B------:R-:W-:-:S05]  /*a400*/  PRMT R5, R5, 0x5410, RZ ;  /* 0x0000541005057816 */ /* 0x000fca00000000ff */
[----:B------:R-:W-:Y:S01]  /*a410*/  STG.E desc[UR36][R2.64], R5 ;  /* 0x0000000502007986 */ /* 0x000fe2000c101924 */
[----:B------:R-:W-:Y:S05]  /*a420*/  EXIT ;  /* 0x000000000000794d */ /* 0x000fea0003800000 */
.L_x_37684:
[----:B------:R-:W0:Y:S02]  /*a430*/  I2F.F64 R18, R18 ;  /* 0x0000001200127312 */ /* 0x000e240000201c00 */
[----:B0-----:R-:W-:Y:S01]  /*a440*/  STG.E.64 desc[UR36][R2.64], R18 ;  /* 0x0000001202007986 */ /* 0x001fe2000c101b24 */
[----:B------:R-:W-:Y:S05]  /*a450*/  EXIT ;  /* 0x000000000000794d */ /* 0x000fea0003800000 */
.L_x_37675:
        /* <DEDUP_REMOVED lines=12> */
.L_x_37688:
[----:B------:R-:W0:Y:S01]  /*a520*/  I2F.F64 R4, R18 ;  /* 0x0000001200047312 */ /* 0x000e220000201c00 */
[----:B------:R-:W-:-:S05]  /*a530*/  CS2R R6, SRZ ;  /* 0x0000000000067805 */ /* 0x000fca000001ff00 */
[----:B0-----:R-:W-:Y:S01]  /*a540*/  STG.E.128 desc[UR36][R2.64], R4 ;  /* 0x0000000402007986 */ /* 0x001fe2000c101d24 */
[----:B------:R-:W-:Y:S05]  /*a550*/  EXIT ;  /* 0x000000000000794d */ /* 0x000fea0003800000 */
.L_x_37687:
        /* <DEDUP_REMOVED lines=21> */
.L_x_37692:
[----:B------:R-:W-:Y:S05]  /*a6b0*/  BSYNC B0 ;  /* 0x0000000000007941 */ /* 0x000fea0003800000 */
.L_x_37691:
[----:B------:R-:W-:-:S05]  /*a6c0*/  LOP3.LUT R5, R0, R5, RZ, 0xfc, !PT ;  /* 0x0000000500057212 */ /* 0x000fca00078efcff */
[----:B------:R-:W-:Y:S01]  /*a6d0*/  STG.E.U8 desc[UR36][R2.64], R5 ;  /* 0x0000000502007986 */ /* 0x000fe2000c101124 */
[----:B------:R-:W-:Y:S05]  /*a6e0*/  EXIT ;  /* 0x000000000000794d */ /* 0x000fea0003800000 */
.L_x_37690:
        /* <DEDUP_REMOVED lines=13> */
.L_x_37694:
[----:B------:R-:W-:Y:S01]  /*a7c0*/  IMAD.MOV.U32 R0, RZ, RZ, 0x7f ;  /* 0x0000007fff007424 */ /* 0x000fe200078e00ff */
[----:B------:R-:W-:-:S04]  /*a7d0*/  ISETP.GT.U32.AND P0, PT, R4, 0x7f800000, PT ;  /* 0x7f8000000400780c */ /* 0x000fc80003f04070 */
[----:B------:R-:W-:-:S09]  /*a7e0*/  SEL R0, R0, 0x7c, P0 ;  /* 0x0000007c00007807 */ /* 0x000fd20000000000 */
.L_x_37695:
[----:B------:R-:W-:Y:S05]  /*a7f0*/  BSYNC B0 ;  /* 0x0000000000007941 */ /* 0x000fea0003800000 */
.L_x_37693:
[----:B------:R-:W-:-:S04]  /*a800*/  LOP3.LUT R4, R5, 0x80000000, RZ, 0xc0, !PT ;  /* 0x8000000005047812 */ /* 0x000fc800078ec0ff */
[----:B------:R-:W-:-:S04]  /*a810*/  SHF.R.U32.HI R5, RZ, 0x18, R4 ;  /* 0x00000018ff057819 */ /* 0x000fc80000011604 */
[----:B------:R-:W-:-:S05]  /*a820*/  LOP3.LUT R5, R0, R5, RZ, 0xfc, !PT ;  /* 0x0000000500057212 */ /* 0x000fca00078efcff */
[----:B------:R-:W-:Y:S01]  /*a830*/  STG.E.U8 desc[UR36][R2.64], R5 ;  /* 0x0000000502007986 */ /* 0x000fe2000c101124 */
[----:B------:R-:W-:Y:S05]  /*a840*/  EXIT ;  /* 0x000000000000794d */ /* 0x000fea0003800000 */
.L_x_37689:
[----:B------:R-:W-:-:S04]  /*a850*/  I2FP.F32.S32 R0, R18 ;  /* 0x0000001200007245 */ /* 0x000fc80000201400 */
[----:B------:R-:W-:-:S05]  /*a860*/  F2FP.BF16.F32.PACK_AB R0, RZ, R0 ;  /* 0x00000000ff00723e */ /* 0x000fca00000010ff */
[----:B------:R-:W-:Y:S01]  /*a870*/  STG.E.U16 desc[UR36][R2.64], R0 ;  /* 0x0000000002007986 */ /* 0x000fe2000c101524 */
[----:B------:R-:W-:Y:S05]  /*a880*/  EXIT ;  /* 0x000000000000794d */ /* 0x000fea0003800000 */
.L_x_37686:
        /* <DEDUP_REMOVED lines=10> */
.L_x_37698:
        /* <DEDUP_REMOVED lines=17> */
.L_x_37701:
[----:B------:R-:W-:-:S04]  /*aa40*/  LOP3.LUT R0, R7, 0x80000000, RZ, 0xc0, !PT ;  /* 0x8000000007007812 */ /* 0x000fc800078ec0ff */
[----:B------:R-:W-:-:S04]  /*aa50*/  SHF.R.U32.HI R5, RZ, 0x18, R0 ;  /* 0x00000018ff057819 */ /* 0x000fc80000011600 */
[----:B------:R-:W-:-:S04]  /*aa60*/  LOP3.LUT R4, R4, R5, RZ, 0xfc, !PT ;  /* 0x0000000504047212 */ /* 0x000fc800078efcff */
[----:B------:R-:W-:-:S07]  /*aa70*/  PRMT R0, R4, 0x7610, R0 ;  /* 0x0000761004007816 */ /* 0x000fce0000000000 */
.L_x_37700:
[----:B------:R-:W-:Y:S05]  /*aa80*/  BSYNC B0 ;  /* 0x0000000000007941 */ /* 0x000fea0003800000 */
.L_x_37699:
[----:B------:R-:W-:Y:S01]  /*aa90*/  STG.E.U8 desc[UR36][R2.64], R0 ;  /* 0x0000000002007986 */ /* 0x000fe2000c101124 */
[----:B------:R-:W-:Y:S05]  /*aaa0*/  EXIT ;  /* 0x000000000000794d */ /* 0x000fea0003800000 */
.L_x_37697:
        /* <DEDUP_REMOVED lines=17> */
.L_x_37704:
[----:B------:R-:W-:-:S04]  /*abc0*/  LOP3.LUT R0, R7, 0x80000000, RZ, 0xc0, !PT ;  /* 0x8000000007007812 */ /* 0x000fc800078ec0ff */
[----:B------:R-:W-:-:S04]  /*abd0*/  SHF.R.U32.HI R5, RZ, 0x18, R0 ;  /* 0x00000018ff057819 */ /* 0x000fc80000011600 */
[----:B------:R-:W-:-:S04]  /*abe0*/  LOP3.LUT R4, R4, R5, RZ, 0xfc, !PT ;  /* 0x0000000504047212 */ /* 0x000fc800078efcff */
[----:B------:R-:W-:-:S07]  /*abf0*/  PRMT R0, R4, 0x7610, R0 ;  /* 0x0000761004007816 */ /* 0x000fce0000000000 */
.L_x_37703:
[----:B------:R-:W-:Y:S05]  /*ac00*/  BSYNC B0 ;  /* 0x0000000000007941 */ /* 0x000fea0003800000 */
.L_x_37702:
[----:B------:R-:W-:Y:S01]  /*ac10*/  STG.E.U8 desc[UR36][R2.64], R0 ;  /* 0x0000000002007986 */ /* 0x000fe2000c101124 */
[----:B------:R-:W-:Y:S05]  /*ac20*/  EXIT ;  /* 0x000000000000794d */ /* 0x000fea0003800000 */
.L_x_37696:
        /* <DEDUP_REMOVED lines=22> */
.L_x_37679:
        /* <DEDUP_REMOVED lines=16> */
.L_x_37707:
[----:B------:R-:W-:Y:S05]  /*ae90*/  EXIT ;  /* 0x000000000000794d */ /* 0x000fea0003800000 */
.L_x_37706:
[----:B------:R-:W-:-:S05]  /*aea0*/  SHF.R.S32.HI R19, RZ, 0x1f, R18 ;  /* 0x0000001fff137819 */ /* 0x000fca0000011412 */
[----:B------:R-:W-:Y:S01]  /*aeb0*/  STG.E.64 desc[UR36][R2.64], R18 ;  /* 0x0000001202007986 */ /* 0x000fe2000c101b24 */
[----:B------:R-:W-:Y:S05]  /*aec0*/  EXIT ;  /* 0x000000000000794d */ /* 0x000fea0003800000 */
.L_x_37705:
[----:B------:R-:W-:Y:S01]  /*aed0*/  STG.E desc[UR36][R2.64], R18 ;  /* 0x0000001202007986 */ /* 0x000fe2000c101924 */
[----:B------:R-:W-:Y:S05]  /*aee0*/  EXIT ;  /* 0x000000000000794d */ /* 0x000fea0003800000 */
.L_x_37708:
        /* <DEDUP_REMOVED lines=9> */
.L_x_42447:


//--------------------- .text._ZN2at6native18elementwise_kernelILi128ELi2EZNS0_22gpu_kernel_impl_nocastINS0_13BinaryFunctorIiiiZZZNS0_19maximum_kernel_cudaERNS_18TensorIteratorBaseEENKUlvE_clEvENKUlvE1_clEvEUliiE_EEEEvS5_RKT_EUliE_EEviT1_ --------------------------
	.section	.text._ZN2at6native18elementwise_kernelILi128ELi2EZNS0_22gpu_kernel_impl_nocastINS0_13BinaryFunctorIiiiZZZNS0_19maximum_kernel_cudaERNS_18TensorIteratorBaseEENKUlvE_clEvENKUlvE1_clEvEUliiE_EEEEvS5_RKT_EUliE_EEviT1_,"ax",@progbits
	.align	128
        .global         _ZN2at6native18elementwise_kernelILi128ELi2EZNS0_22gpu_kernel_impl_nocastINS0_13BinaryFunctorIiiiZZZNS0_19maximum_kernel_cudaERNS_18TensorIteratorBaseEENKUlvE_clEvENKUlvE1_clEvEUliiE_EEEEvS5_RKT_EUliE_EEviT1_
        .type           _ZN2at6native18elementwise_kernelILi128ELi2EZNS0_22gpu_kernel_impl_nocastINS0_13BinaryFunctorIiiiZZZNS0_19maximum_kernel_cudaERNS_18TensorIteratorBaseEENKUlvE_clEvENKUlvE1_clEvEUliiE_EEEEvS5_RKT_EUliE_EEviT1_,@function
        .size           _ZN2at6native18elementwise_kernelILi128ELi2EZNS0_22gpu_kernel_impl_nocastINS0_13BinaryFunctorIiiiZZZNS0_19maximum_kernel_cudaERNS_18TensorIteratorBaseEENKUlvE_clEvENKUlvE1_clEvEUliiE_EEEEvS5_RKT_EUliE_EEviT1_,(.L_x_42448 - _ZN2at6native18elementwise_kernelILi128ELi2EZNS0_22gpu_kernel_impl_nocastINS0_13BinaryFunctorIiiiZZZNS0_19maximum_kernel_cudaERNS_18TensorIteratorBaseEENKUlvE_clEvENKUlvE1_clEvEUliiE_EEEEvS5_RKT_EUliE_EEviT1_)
        .other          _ZN2at6native18elementwise_kernelILi128ELi2EZNS0_22gpu_kernel_impl_nocastINS0_13BinaryFunctorIiiiZZZNS0_19maximum_kernel_cudaERNS_18TensorIteratorBaseEENKUlvE_clEvENKUlvE1_clEvEUliiE_EEEEvS5_RKT_EUliE_EEviT1_,@"STO_CUDA_ENTRY STV_DEFAULT"
_ZN2at6native18elementwise_kernelILi128ELi2EZNS0_22gpu_kernel_impl_nocastINS0_13BinaryFunctorIiiiZZZNS0_19maximum_kernel_cudaERNS_18TensorIteratorBaseEENKUlvE_clEvENKUlvE1_clEvEUliiE_EEEEvS5_RKT_EUliE_EEviT1_:
.text._ZN2at6native18elementwise_kernelILi128ELi2EZNS0_22gpu_kernel_impl_nocastINS0_13BinaryFunctorIiiiZZZNS0_19maximum_kernel_cudaERNS_18TensorIteratorBaseEENKUlvE_clEvENKUlvE1_clEvEUliiE_EEEEvS5_RKT_EUliE_EEviT1_:
        /* <DEDUP_REMOVED lines=363> */
.L_x_37711:
        /* <DEDUP_REMOVED lines=12> */
[----:B--2---:R-:W-:-:S05]  /*1770*/  VIMNMX R11, R4, R7, !PT ;  /* 0x00000007040b7248 */ /* 0x004fca0007fe0100 */
[----:B------:R0:W-:Y:S02]  /*1780*/  STG.E desc[UR4][R2.64], R11 ;  /* 0x0000000b02007986 */ /* 0x0001e4000c101904 */
.L_x_37710:
[----:B------:R-:W-:Y:S05]  /*1790*/  BSYNC B0 ;  /* 0x0000000000007941 */ /* 0x000fea0003800000 */
.L_x_37709:
        /* <DEDUP_REMOVED lines=355> */
.L_x_37712:
        /* <DEDUP_REMOVED lines=11> */
[----:B--2---:R-:W-:-:S05]  /*2e80*/  VIMNMX R9, R4, R7, !PT ;  /* 0x0000000704097248 */ /* 0x004fca0007fe0100 */
[----:B------:R-:W-:Y:S01]  /*2e90*/  STG.E desc[UR4][R2.64], R9 ;  /* 0x0000000902007986 */ /* 0x000fe2000c101904 */
[----:B------:R-:W-:Y:S05]  /*2ea0*/  EXIT ;  /* 0x000000000000794d */ /* 0x000fea0003800000 */
.L_x_37713:
        /* <DEDUP_REMOVED lines=13> */
.L_x_42448:


//--------------------- .text._ZN2at6native27unrolled_elementwise_kernelINS0_13BinaryFunctorIiiiZZZNS0_19maximum_kernel_cudaERNS_18TensorIteratorBaseEENKUlvE_clEvENKUlvE1_clEvEUliiE_EESt5arrayIPcLm3EELi4E23TrivialOffsetCalculatorILi2EjESC_ILi1EjENS0_6memory15LoadWithoutCastENSF_16StoreWithoutCastEEEviT_T0_T2_T3_T4_T5_ --------------------------
	.section	.text._ZN2at6native27unrolled_elementwise_kernelINS0_13BinaryFunctorIiiiZZZNS0_19maximum_kernel_cudaERNS_18TensorIteratorBaseEENKUlvE_clEvENKUlvE1_clEvEUliiE_EESt5arrayIPcLm3EELi4E23TrivialOffsetCalculatorILi2EjESC_ILi1EjENS0_6memory15LoadWithoutCastENSF_16StoreWithoutCastEEEviT_T0_T2_T3_T4_T5_,"ax",@progbits
	.align	128
        .global         _ZN2at6native27unrolled_elementwise_kernelINS0_13BinaryFunctorIiiiZZZNS0_19maximum_kernel_cudaERNS_18TensorIteratorBaseEENKUlvE_clEvENKUlvE1_clEvEUliiE_EESt5arrayIPcLm3EELi4E23TrivialOffsetCalculatorILi2EjESC_ILi1EjENS0_6memory15LoadWithoutCastENSF_16StoreWithoutCastEEEviT_T0_T2_T3_T4_T5_
        .type           _ZN2at6native27unrolled_elementwise_kernelINS0_13BinaryFunctorIiiiZZZNS0_19maximum_kernel_cudaERNS_18TensorIteratorBaseEENKUlvE_clEvENKUlvE1_clEvEUliiE_EESt5arrayIPcLm3EELi4E23TrivialOffsetCalculatorILi2EjESC_ILi1EjENS0_6memory15LoadWithoutCastENSF_16StoreWithoutCastEEEviT_T0_T2_T3_T4_T5_,@function
        .size           _ZN2at6native27unrolled_elementwise_kernelINS0_13BinaryFunctorIiiiZZZNS0_19maximum_kernel_cudaERNS_18TensorIteratorBaseEENKUlvE_clEvENKUlvE1_clEvEUliiE_EESt5arrayIPcLm3EELi4E23TrivialOffsetCalculatorILi2EjESC_ILi1EjENS0_6memory15LoadWithoutCastENSF_16StoreWithoutCastEEEviT_T0_T2_T3_T4_T5_,(.L_x_42449 - _ZN2at6native27unrolled_elementwise_kernelINS0_13BinaryFunctorIiiiZZZNS0_19maximum_kernel_cudaERNS_18TensorIteratorBaseEENKUlvE_clEvENKUlvE1_clEvEUliiE_EESt5arrayIPcLm3EELi4E23TrivialOffsetCalculatorILi2EjESC_ILi1EjENS0_6memory15LoadWithoutCastENSF_16StoreWithoutCastEEEviT_T0_T2_T3_T4_T5_)
        .other          _ZN2at6native27unrolled_elementwise_kernelINS0_13BinaryFunctorIiiiZZZNS0_19maximum_kernel_cudaERNS_18TensorIteratorBaseEENKUlvE_clEvENKUlvE1_clEvEUliiE_EESt5arrayIPcLm3EELi4E23TrivialOffsetCalculatorILi2EjESC_ILi1EjENS0_6memory15LoadWithoutCastENSF_16StoreWithoutCastEEEviT_T0_T2_T3_T4_T5_,@"STO_CUDA_ENTRY STV_DEFAULT"
_ZN2at6native27unrolled_elementwise_kernelINS0_13BinaryFunctorIiiiZZZNS0_19maximum_kernel_cudaERNS_18TensorIteratorBaseEENKUlvE_clEvENKUlvE1_clEvEUliiE_EESt5arrayIPcLm3EELi4E23TrivialOffsetCalculatorILi2EjESC_ILi1EjENS0_6memory15LoadWithoutCastENSF_16StoreWithoutCastEEEviT_T0_T2_T3_T4_T5_:
.text._ZN2at6native27unrolled_elementwise_kernelINS0_13BinaryFunctorIiiiZZZNS0_19maximum_kernel_cudaERNS_18TensorIteratorBaseEENKUlvE_clEvENKUlvE1_clEvEUliiE_EESt5arrayIPcLm3EELi4E23TrivialOffsetCalculatorILi2EjESC_ILi1EjENS0_6memory15LoadWithoutCastENSF_16StoreWithoutCastEEEviT_T0_T2_T3_T4_T5_:
        /* <DEDUP_REMOVED lines=55> */
[----:B---3--:R-:W-:-:S05]  /*0370*/  VIMNMX R9, R9, R8, !PT ;  /* 0x0000000809097248 */ /* 0x008fca0007fe0100 */
[----:B------:R0:W-:Y:S01]  /*0380*/  @!P0 STG.E desc[UR4][R4.64], R9 ;  /* 0x0000000904008986 */ /* 0x0001e2000c101904 */
        /* <DEDUP_REMOVED lines=13> */
.L_x_37715:
[----:B------:R-:W-:Y:S05]  /*0460*/  BSYNC B0 ;  /* 0x0000000000007941 */ /* 0x000fea0003800000 */
.L_x_37714:
[----:B------:R-:W-:-:S13]  /*0470*/  ISETP.GE.AND P0, PT, R13, R6, PT ;  /* 0x000000060d00720c */ /* 0x000fda0003f06270 */
[----:B------:R-:W-:Y:S05]  /*0480*/  @P0 EXIT ;  /* 0x000000000000094d */ /* 0x000fea0003800000 */
[----:B0-----:R-:W0:Y:S01]  /*0490*/  LDC.64 R4, c[0x0][0x218] ;  /* 0x00008600ff047b82 */ /* 0x001e220000000a00 */
[----:B------:R-:W-:Y:S01]  /*04a0*/  IMAD R13, R0, 0x200, R13 ;  /* 0x00000200000d7824 */ /* 0x000fe200078e020d */
[----:B-----5:R-:W-:-:S03]  /*04b0*/  VIMNMX R7, R3, R2, !PT ;  /* 0x0000000203077248 */ /* 0x020fc60007fe0100 */
[----:B0-----:R-:W-:-:S05]  /*04c0*/  IMAD.WIDE.U32 R2, R13, 0x4, R4 ;  /* 0x000000040d027825 */ /* 0x001fca00078e0004 */
[----:B------:R-:W-:Y:S01]  /*04d0*/  STG.E desc[UR4][R2.64], R7 ;  /* 0x0000000702007986 */ /* 0x000fe2000c101904 */
[----:B------:R-:W-:Y:S05]  /*04e0*/  EXIT ;  /* 0x000000000000794d */ /* 0x000fea0003800000 */
.L_x_37716:
        /* <DEDUP_REMOVED lines=9> */
.L_x_42449:


//--------------------- .text._ZN2at6native29vectorized_elementwise_kernelILi2ENS0_13BinaryFunctorIiiiZZZNS0_19maximum_kernel_cudaERNS_18TensorIteratorBaseEENKUlvE_clEvENKUlvE1_clEvEUliiE_EESt5arrayIPcLm3EEEEviT0_T1_ --------------------------
	.section	.text._ZN2at6native29vectorized_elementwise_kernelILi2ENS0_13BinaryFunctorIiiiZZZNS0_19maximum_kernel_cudaERNS_18TensorIteratorBaseEENKUlvE_clEvENKUlvE1_clEvEUliiE_EESt5arrayIPcLm3EEEEviT0_T1_,"ax",@progbits
	.align	128
        .global         _ZN2at6native29vectorized_elementwise_kernelILi2ENS0_13BinaryFunctorIiiiZZZNS0_19maximum_kernel_cudaERNS_18TensorIteratorBaseEENKUlvE_clEvENKUlvE1_clEvEUliiE_EESt5arrayIPcLm3EEEEviT0_T1_
        .type           _ZN2at6native29vectorized_elementwise_kernelILi2ENS0_13BinaryFunctorIiiiZZZNS0_19maximum_kernel_cudaERNS_18TensorIteratorBaseEENKUlvE_clEvENKUlvE1_clEvEUliiE_EESt5arrayIPcLm3EEEEviT0_T1_,@function
        .size           _ZN2at6native29vectorized_elementwise_kernelILi2ENS0_13BinaryFunctorIiiiZZZNS0_19maximum_kernel_cudaERNS_18TensorIteratorBaseEENKUlvE_clEvENKUlvE1_clEvEUliiE_EESt5arrayIPcLm3EEEEviT0_T1_,(.L_x_42450 - _ZN2at6native29vectorized_elementwise_kernelILi2ENS0_13BinaryFunctorIiiiZZZNS0_19maximum_kernel_cudaERNS_18TensorIteratorBaseEENKUlvE_clEvENKUlvE1_clEvEUliiE_EESt5arrayIPcLm3EEEEviT0_T1_)
        .other          _ZN2at6native29vectorized_elementwise_kernelILi2ENS0_13BinaryFunctorIiiiZZZNS0_19maximum_kernel_cudaERNS_18TensorIteratorBaseEENKUlvE_clEvENKUlvE1_clEvEUliiE_EESt5arrayIPcLm3EEEEviT0_T1_,@"STO_CUDA_ENTRY STV_DEFAULT"
_ZN2at6native29vectorized_elementwise_kernelILi2ENS0_13BinaryFunctorIiiiZZZNS0_19maximum_kernel_cudaERNS_18TensorIteratorBaseEENKUlvE_clEvENKUlvE1_clEvEUliiE_EESt5arrayIPcLm3EEEEviT0_T1_:
.text._ZN2at6native29vectorized_elementwise_kernelILi2ENS0_13BinaryFunctorIiiiZZZNS0_19maximum_kernel_cudaERNS_18TensorIteratorBaseEENKUlvE_clEvENKUlvE1_clEvEUliiE_EESt5arrayIPcLm3EEEEviT0_T1_:
        /* <DEDUP_REMOVED lines=26> */
[----:B--2---:R-:W-:Y:S02]  /*01a0*/  VIMNMX R23, R23, R25, !PT ;  /* 0x0000001917177248 */ /* 0x004fe40007fe0100 */
[----:B------:R-:W-:Y:S02]  /*01b0*/  VIMNMX R22, R22, R24, !PT ;  /* 0x0000001816167248 */ /* 0x000fe40007fe0100 */
[----:B----4-:R-:W-:Y:S02]  /*01c0*/  VIMNMX R9, R13, R9, !PT ;  /* 0x000000090d097248 */ /* 0x010fe40007fe0100 */
[----:B------:R-:W-:Y:S02]  /*01d0*/  VIMNMX R8, R12, R8, !PT ;  /* 0x000000080c087248 */ /* 0x000fe40007fe0100 */
[----:B-----5:R-:W-:Y:S02]  /*01e0*/  VIMNMX R5, R5, R7, !PT ;  /* 0x0000000705057248 */ /* 0x020fe40007fe0100 */
[----:B------:R-:W-:Y:S01]  /*01f0*/  VIMNMX R4, R4, R6, !PT ;  /* 0x0000000604047248 */ /* 0x000fe20007fe0100 */
[----:B------:R-:W-:Y:S01]  /*0200*/  STG.E.64 desc[UR4][R20.64], R22 ;  /* 0x0000001614007986 */ /* 0x000fe2000c101b04 */
[----:B------:R-:W-:-:S02]  /*0210*/  VIMNMX R11, R11, R15, !PT ;  /* 0x0000000f0b0b7248 */ /* 0x000fc40007fe0100 */
[----:B------:R-:W-:Y:S01]  /*0220*/  VIMNMX R10, R10, R14, !PT ;  /* 0x0000000e0a0a7248 */ /* 0x000fe20007fe0100 */
[----:B------:R-:W-:Y:S04]  /*0230*/  STG.E.64 desc[UR4][R20.64+0x400], R8 ;  /* 0x0004000814007986 */ /* 0x000fe8000c101b04 */
[----:B------:R-:W-:Y:S04]  /*0240*/  STG.E.64 desc[UR4][R20.64+0x800], R4 ;  /* 0x0008000414007986 */ /* 0x000fe8000c101b04 */
[----:B------:R-:W-:Y:S01]  /*0250*/  STG.E.64 desc[UR4][R20.64+0xc00], R10 ;  /* 0x000c000a14007986 */ /* 0x000fe2000c101b04 */
[----:B------:R-:W-:Y:S05]  /*0260*/  EXIT ;  /* 0x000000000000794d */ /* 0x000fea0003800000 */
.L_x_37717:
        /* <DEDUP_REMOVED lines=90> */
[----:B----4-:R-:W-:-:S02]  /*0810*/  VIMNMX R29, R10, R9, !PT ;  /* 0x000000090a1d7248 */ /* 0x010fc40007fe0100 */
[----:B------:R-:W-:Y:S01]  /*0820*/  IADD3 R10, R3, 0x80, RZ ;  /* 0x00000080030a7810 */ /* 0x000fe20007ffe0ff */
[----:B0-----:R-:W-:-:S04]  /*0830*/  @!P0 IMAD.WIDE.U32 R8, R19, 0x4, R12 ;  /* 0x0000000413088825 */ /* 0x001fc800078e000c */
[----:B------:R-:W-:Y:S01]  /*0840*/  @!P0 IMAD.MOV.U32 R3, RZ, RZ, R10 ;  /* 0x000000ffff038224 */ /* 0x000fe200078e000a */
[----:B------:R0:W-:Y:S04]  /*0850*/  @!P0 STG.E desc[UR4][R8.64], R29 ;  /* 0x0000001d08008986 */ /* 0x0001e8000c101904 */
[----:B------:R-:W-:Y:S02]  /*0860*/  ISETP.GE.AND P0, PT, R3, R2, PT ;  /* 0x000000020300720c */ /* 0x000fe40003f06270 */
[----:B--2---:R-:W-:Y:S02]  /*0870*/  VIMNMX R21, R21, R22, !PT ;  /* 0x0000001615157248 */ /* 0x004fe40007fe0100 */
[----:B-----5:R-:W-:Y:S02]  /*0880*/  VIMNMX R4, R20, R4, !PT ;  /* 0x0000000414047248 */ /* 0x020fe40007fe0100 */
[----:B------:R-:W-:-:S02]  /*0890*/  VIMNMX R5, R11, R5, !PT ;  /* 0x000000050b057248 */ /* 0x000fc40007fe0100 */
[----:B---3--:R-:W-:Y:S02]  /*08a0*/  VIMNMX R24, R25, R24, !PT ;  /* 0x0000001819187248 */ /* 0x008fe40007fe0100 */
[----:B------:R-:W-:Y:S02]  /*08b0*/  VIMNMX R6, R23, R6, !PT ;  /* 0x0000000617067248 */ /* 0x000fe40007fe0100 */
[----:B------:R-:W-:Y:S02]  /*08c0*/  VIMNMX R27, R28, R27, !PT ;  /* 0x0000001b1c1b7248 */ /* 0x000fe40007fe0100 */
[----:B------:R-:W-:Y:S01]  /*08d0*/  VIMNMX R7, R7, R26, !PT ;  /* 0x0000001a07077248 */ /* 0x000fe20007fe0100 */
        /* <DEDUP_REMOVED lines=13> */
.L_x_37720:
[----:B------:R-:W-:-:S13]  /*09b0*/  ISETP.GE.AND P0, PT, R3, R2, PT ;  /* 0x000000020300720c */ /* 0x000fda0003f06270 */
[----:B------:R-:W-:Y:S05]  /*09c0*/  @P0 BRA `(.L_x_37722) ;  /* 0x0000000000300947 */ /* 0x000fea0003800000 */
[----:B0-----:R-:W0:Y:S01]  /*09d0*/  LDC.64 R8, c[0x0][0x218] ;  /* 0x00008600ff087b82 */ /* 0x001e220000000a00 */
[----:B------:R-:W-:Y:S01]  /*09e0*/  IADD3 R11, R0, R3, RZ ;  /* 0x00000003000b7210 */ /* 0x000fe20007ffe0ff */
[----:B------:R-:W-:-:S04]  /*09f0*/  VIADD R3, R3, 0x80 ;  /* 0x0000008003037836 */ /* 0x000fc80000000000 */
[----:B0-----:R-:W-:-:S05]  /*0a00*/  IMAD.WIDE.U32 R8, R11, 0x4, R8 ;  /* 0x000000040b087825 */ /* 0x001fca00078e0008 */
[----:B------:R1:W-:Y:S02]  /*0a10*/  STG.E desc[UR4][R8.64], R5 ;  /* 0x0000000508007986 */ /* 0x0003e4000c101904 */
.L_x_37721:
[----:B------:R-:W-:-:S13]  /*0a20*/  ISETP.GE.AND P0, PT, R3, R2, PT ;  /* 0x000000020300720c */ /* 0x000fda0003f06270 */
[----:B------:R-:W-:Y:S05]  /*0a30*/  @P0 BRA `(.L_x_37723) ;  /* 0x0000000000340947 */ /* 0x000fea0003800000 */
[----:B-1----:R-:W1:Y:S01]  /*0a40*/  LDC.64 R4, c[0x0][0x218] ;  /* 0x00008600ff047b82 */ /* 0x002e620000000a00 */
[----:B0-----:R-:W-:Y:S01]  /*0a50*/  IADD3 R9, R0, R3, RZ ;  /* 0x0000000300097210 */ /* 0x001fe20007ffe0ff */
[----:B------:R-:W-:-:S04]  /*0a60*/  VIADD R3, R3, 0x80 ;  /* 0x0000008003037836 */ /* 0x000fc80000000000 */
[----:B-1----:R-:W-:-:S05]  /*0a70*/  IMAD.WIDE.U32 R4, R9, 0x4, R4 ;  /* 0x0000000409047825 */ /* 0x002fca00078e0004 */
[----:B------:R1:W-:Y:S02]  /*0a80*/  STG.E desc[UR4][R4.64], R6 ;  /* 0x0000000604007986 */ /* 0x0003e4000c101904 */
.L_x_37722:
        /* <DEDUP_REMOVED lines=8> */
.L_x_37723:
[----:B------:R-:W-:Y:S05]  /*0b10*/  BSYNC B1 ;  /* 0x0000000000017941 */ /* 0x000fea0003800000 */
.L_x_37719:
[----:B------:R-:W-:-:S13]  /*0b20*/  ISETP.GE.AND P0, PT, R3, R2, PT ;  /* 0x000000020300720c */ /* 0x000fda0003f06270 */
[----:B-12---:R-:W1:Y:S01]  /*0b30*/  @!P0 LDC.64 R4, c[0x0][0x218] ;  /* 0x00008600ff048b82 */ /* 0x006e620000000a00 */
[----:B0-----:R-:W-:Y:S01]  /*0b40*/  @!P0 IADD3 R9, R0, R3, RZ ;  /* 0x0000000300098210 */ /* 0x001fe20007ffe0ff */
[----:B------:R-:W-:-:S04]  /*0b50*/  @!P0 VIADD R3, R3, 0x80 ;  /* 0x0000008003038836 */ /* 0x000fc80000000000 */
[----:B-1----:R-:W-:-:S05]  /*0b60*/  @!P0 IMAD.WIDE.U32 R4, R9, 0x4, R4 ;  /* 0x0000000409048825 */ /* 0x002fca00078e0004 */
[----:B------:R2:W-:Y:S02]  /*0b70*/  @!P0 STG.E desc[UR4][R4.64], R7 ;  /* 0x0000000704008986 */ /* 0x0005e4000c101904 */
.L_x_37724:
[----:B------:R-:W-:Y:S05]  /*0b80*/  BSYNC B0 ;  /* 0x0000000000007941 */ /* 0x000fea0003800000 */
.L_x_37718:
        /* <DEDUP_REMOVED lines=8> */
.L_x_37725:
        /* <DEDUP_REMOVED lines=15> */
.L_x_42450:


//--------------------- .text._ZN2at6native29vectorized_elementwise_kernelILi4ENS0_13BinaryFunctorIiiiZZZNS0_19maximum_kernel_cudaERNS_18TensorIteratorBaseEENKUlvE_clEvENKUlvE1_clEvEUliiE_EESt5arrayIPcLm3EEEEviT0_T1_ --------------------------
	.section	.text._ZN2at6native29vectorized_elementwise_kernelILi4ENS0_13BinaryFunctorIiiiZZZNS0_19maximum_kernel_cudaERNS_18TensorIteratorBaseEENKUlvE_clEvENKUlvE1_clEvEUliiE_EESt5arrayIPcLm3EEEEviT0_T1_,"ax",@progbits
	.align	128
        .global         _ZN2at6native29vectorized_elementwise_kernelILi4ENS0_13BinaryFunctorIiiiZZZNS0_19maximum_kernel_cudaERNS_18TensorIteratorBaseEENKUlvE_clEvENKUlvE1_clEvEUliiE_EESt5arrayIPcLm3EEEEviT0_T1_
        .type           _ZN2at6native29vectorized_elementwise_kernelILi4ENS0_13BinaryFunctorIiiiZZZNS0_19maximum_kernel_cudaERNS_18TensorIteratorBaseEENKUlvE_clEvENKUlvE1_clEvEUliiE_EESt5arrayIPcLm3EEEEviT0_T1_,@function
        .size           _ZN2at6native29vectorized_elementwise_kernelILi4ENS0_13BinaryFunctorIiiiZZZNS0_19maximum_kernel_cudaERNS_18TensorIteratorBaseEENKUlvE_clEvENKUlvE1_clEvEUliiE_EESt5arrayIPcLm3EEEEviT0_T1_,(.L_x_42451 - _ZN2at6native29vectorized_elementwise_kernelILi4ENS0_13BinaryFunctorIiiiZZZNS0_19maximum_kernel_cudaERNS_18TensorIteratorBaseEENKUlvE_clEvENKUlvE1_clEvEUliiE_EESt5arrayIPcLm3EEEEviT0_T1_)
        .other          _ZN2at6native29vectorized_elementwise_kernelILi4ENS0_13BinaryFunctorIiiiZZZNS0_19maximum_kernel_cudaERNS_18TensorIteratorBaseEENKUlvE_clEvENKUlvE1_clEvEUliiE_EESt5arrayIPcLm3EEEEviT0_T1_,@"STO_CUDA_ENTRY STV_DEFAULT"
_ZN2at6native29vectorized_elementwise_kernelILi4ENS0_13BinaryFunctorIiiiZZZNS0_19maximum_kernel_cudaERNS_18TensorIteratorBaseEENKUlvE_clEvENKUlvE1_clEvEUliiE_EESt5arrayIPcLm3EEEEviT0_T1_:
.text._ZN2at6native29vectorized_elementwise_kernelILi4ENS0_13BinaryFunctorIiiiZZZNS0_19maximum_kernel_cudaERNS_18TensorIteratorBaseEENKUlvE_clEvENKUlvE1_clEvEUliiE_EESt5arrayIPcLm3EEEEviT0_T1_:
        /* <DEDUP_REMOVED lines=22> */
[----:B--2---:R-:W-:Y:S02]  /*0160*/  VIMNMX R15, R15, R19, !PT ;  /* 0x000000130f0f7248 */ /* 0x004fe40007fe0100 */
[----:B------:R-:W-:Y:S02]  /*0170*/  VIMNMX R14, R14, R18, !PT ;  /* 0x000000120e0e7248 */ /* 0x000fe40007fe0100 */
[----:B------:R-:W-:Y:S02]  /*0180*/  VIMNMX R13, R13, R17, !PT ;  /* 0x000000110d0d7248 */ /* 0x000fe40007fe0100 */
[----:B------:R-:W-:Y:S02]  /*0190*/  VIMNMX R12, R12, R16, !PT ;  /* 0x000000100c0c7248 */ /* 0x000fe40007fe0100 */
[----:B----4-:R-:W-:Y:S02]  /*01a0*/  VIMNMX R7, R11, R7, !PT ;  /* 0x000000070b077248 */ /* 0x010fe40007fe0100 */
[----:B------:R-:W-:-:S02]  /*01b0*/  VIMNMX R6, R10, R6, !PT ;  /* 0x000000060a067248 */ /* 0x000fc40007fe0100 */
[----:B------:R-:W-:Y:S02]  /*01c0*/  VIMNMX R5, R9, R5, !PT ;  /* 0x0000000509057248 */ /* 0x000fe40007fe0100 */
[----:B------:R-:W-:Y:S01]  /*01d0*/  VIMNMX R4, R8, R4, !PT ;  /* 0x0000000408047248 */ /* 0x000fe20007fe0100 */
[----:B------:R-:W-:Y:S04]  /*01e0*/  STG.E.128 desc[UR4][R24.64], R12 ;  /* 0x0000000c18007986 */ /* 0x000fe8000c101d04 */
[----:B------:R-:W-:Y:S01]  /*01f0*/  STG.E.128 desc[UR4][R24.64+0x800], R4 ;  /* 0x0008000418007986 */ /* 0x000fe2000c101d04 */
[----:B------:R-:W-:Y:S05]  /*0200*/  EXIT ;  /* 0x000000000000794d */ /* 0x000fea0003800000 */
.L_x_37726:
        /* <DEDUP_REMOVED lines=116> */
.L_x_37729:
[----:B------:R-:W-:-:S13]  /*0950*/  ISETP.GE.AND P0, PT, R3, R2, PT ;  /* 0x000000020300720c */ /* 0x000fda0003f06270 */
[----:B------:R-:W-:Y:S05]  /*0960*/  @P0 BRA `(.L_x_37731) ;  /* 0x0000000000300947 */ /* 0x000fea0003800000 */
[----:B0-----:R-:W0:Y:S01]  /*0970*/  LDC.64 R8, c[0x0][0x218] ;  /* 0x00008600ff087b82 */ /* 0x001e220000000a00 */
[----:B------:R-:W-:Y:S01]  /*0980*/  IADD3 R11, R0, R3, RZ ;  /* 0x00000003000b7210 */ /* 0x000fe20007ffe0ff */
[----:B------:R-:W-:-:S04]  /*0990*/  VIADD R3, R3, 0x80 ;  /* 0x0000008003037836 */ /* 0x000fc80000000000 */
[----:B0-----:R-:W-:-:S05]  /*09a0*/  IMAD.WIDE.U32 R8, R11, 0x4, R8 ;  /* 0x000000040b087825 */ /* 0x001fca00078e0008 */
[----:B------:R1:W-:Y:S02]  /*09b0*/  STG.E desc[UR4][R8.64], R5 ;  /* 0x0000000508007986 */ /* 0x0003e4000c101904 */
.L_x_37730:
[----:B------:R-:W-:-:S13]  /*09c0*/  ISETP.GE.AND P0, PT, R3, R2, PT ;  /* 0x000000020300720c */ /* 0x000fda0003f06270 */
[----:B------:R-:W-:Y:S05]  /*09d0*/  @P0 BRA `(.L_x_37732) ;  /* 0x0000000000340947 */ /* 0x000fea0003800000 */
[----:B-1----:R-:W1:Y:S01]  /*09e0*/  LDC.64 R4, c[0x0][0x218] ;  /* 0x00008600ff047b82 */ /* 0x002e620000000a00 */
[----:B0-----:R-:W-:Y:S01]  /*09f0*/  IADD3 R9, R0, R3, RZ ;  /* 0x0000000300097210 */ /* 0x001fe20007ffe0ff */
[----:B------:R-:W-:-:S04]  /*0a00*/  VIADD R3, R3, 0x80 ;  /* 0x0000008003037836 */ /* 0x000fc80000000000 */
[----:B-1----:R-:W-:-:S05]  /*0a10*/  IMAD.WIDE.U32 R4, R9, 0x4, R4 ;  /* 0x0000000409047825 */ /* 0x002fca00078e0004 */
[----:B------:R1:W-:Y:S02]  /*0a20*/  STG.E desc[UR4][R4.64], R6 ;  /* 0x0000000604007986 */ /* 0x0003e4000c101904 */
.L_x_37731:
        /* <DEDUP_REMOVED lines=8> */
.L_x_37732:
[----:B------:R-:W-:Y:S05]  /*0ab0*/  BSYNC B1 ;  /* 0x0000000000017941 */ /* 0x000fea0003800000 */
.L_x_37728:
[----:B------:R-:W-:-:S13]  /*0ac0*/  ISETP.GE.AND P0, PT, R3, R2, PT ;  /* 0x000000020300720c */ /* 0x000fda0003f06270 */
[----:B-12---:R-:W1:Y:S01]  /*0ad0*/  @!P0 LDC.64 R4, c[0x0][0x218] ;  /* 0x00008600ff048b82 */ /* 0x006e620000000a00 */
[----:B0-----:R-:W-:Y:S01]  /*0ae0*/  @!P0 IADD3 R9, R0, R3, RZ ;  /* 0x0000000300098210 */ /* 0x001fe20007ffe0ff */
[----:B------:R-:W-:-:S04]  /*0af0*/  @!P0 VIADD R3, R3, 0x80 ;  /* 0x0000008003038836 */ /* 0x000fc80000000000 */
[----:B-1----:R-:W-:-:S05]  /*0b00*/  @!P0 IMAD.WIDE.U32 R4, R9, 0x4, R4 ;  /* 0x0000000409048825 */ /* 0x002fca00078e0004 */
[----:B------:R2:W-:Y:S02]  /*0b10*/  @!P0 STG.E desc[UR4][R4.64], R7 ;  /* 0x0000000704008986 */ /* 0x0005e4000c101904 */
.L_x_37733:
[----:B------:R-:W-:Y:S05]  /*0b20*/  BSYNC B0 ;  /* 0x0000000000007941 */ /* 0x000fea0003800000 */
.L_x_37727:
        /* <DEDUP_REMOVED lines=8> */
.L_x_37734:
        /* <DEDUP_REMOVED lines=13> */
.L_x_42451:


//--------------------- .text._ZN2at6native29vectorized_elementwise_kernelILi8ENS0_13BinaryFunctorIiiiZZZNS0_19maximum_kernel_cudaERNS_18TensorIteratorBaseEENKUlvE_clEvENKUlvE1_clEvEUliiE_EESt5arrayIPcLm3EEEEviT0_T1_ --------------------------
	.section	.text._ZN2at6native29vectorized_elementwise_kernelILi8ENS0_13BinaryFunctorIiiiZZZNS0_19maximum_kernel_cudaERNS_18TensorIteratorBaseEENKUlvE_clEvENKUlvE1_clEvEUliiE_EESt5arrayIPcLm3EEEEviT0_T1_,"ax",@progbits
	.align	128
        .global         _ZN2at6native29vectorized_elementwise_kernelILi8ENS0_13BinaryFunctorIiiiZZZNS0_19maximum_kernel_cudaERNS_18TensorIteratorBaseEENKUlvE_clEvENKUlvE1_clEvEUliiE_EESt5arrayIPcLm3EEEEviT0_T1_
        .type           _ZN2at6native29vectorized_elementwise_kernelILi8ENS0_13BinaryFunctorIiiiZZZNS0_19maximum_kernel_cudaERNS_18TensorIteratorBaseEENKUlvE_clEvENKUlvE1_clEvEUliiE_EESt5arrayIPcLm3EEEEviT0_T1_,@function
        .size           _ZN2at6native29vectorized_elementwise_kernelILi8ENS0_13BinaryFunctorIiiiZZZNS0_19maximum_kernel_cudaERNS_18TensorIteratorBaseEENKUlvE_clEvENKUlvE1_clEvEUliiE_EESt5arrayIPcLm3EEEEviT0_T1_,(.L_x_42452 - _ZN2at6native29vectorized_elementwise_kernelILi8ENS0_13BinaryFunctorIiiiZZZNS0_19maximum_kernel_cudaERNS_18TensorIteratorBaseEENKUlvE_clEvENKUlvE1_clEvEUliiE_EESt5arrayIPcLm3EEEEviT0_T1_)
        .other          _ZN2at6native29vectorized_elementwise_kernelILi8ENS0_13BinaryFunctorIiiiZZZNS0_19maximum_kernel_cudaERNS_18TensorIteratorBaseEENKUlvE_clEvENKUlvE1_clEvEUliiE_EESt5arrayIPcLm3EEEEviT0_T1_,@"STO_CUDA_ENTRY STV_DEFAULT"
_ZN2at6native29vectorized_elementwise_kernelILi8ENS0_13BinaryFunctorIiiiZZZNS0_19maximum_kernel_cudaERNS_18TensorIteratorBaseEENKUlvE_clEvENKUlvE1_clEvEUliiE_EESt5arrayIPcLm3EEEEviT0_T1_:
.text._ZN2at6native29vectorized_elementwise_kernelILi8ENS0_13BinaryFunctorIiiiZZZNS0_19maximum_kernel_cudaERNS_18TensorIteratorBaseEENKUlvE_clEvENKUlvE1_clEvEUliiE_EESt5arrayIPcLm3EEEEviT0_T1_:
        /* <DEDUP_REMOVED lines=33> */
.L_x_37735:
        /* <DEDUP_REMOVED lines=116> */
.L_x_37738:
[----:B------:R-:W-:-:S13]  /*0950*/  ISETP.GE.AND P0, PT, R3, R2, PT ;  /* 0x000000020300720c */ /* 0x000fda0003f06270 */
[----:B------:R-:W-:Y:S05]  /*0960*/  @P0 BRA `(.L_x_37740) ;  /* 0x0000000000300947 */ /* 0x000fea0003800000 */
[----:B0-----:R-:W0:Y:S01]  /*0970*/  LDC.64 R8, c[0x0][0x218] ;  /* 0x00008600ff087b82 */ /* 0x001e220000000a00 */
[----:B------:R-:W-:Y:S01]  /*0980*/  IADD3 R11, R0, R3, RZ ;  /* 0x00000003000b7210 */ /* 0x000fe20007ffe0ff */
[----:B------:R-:W-:-:S04]  /*0990*/  VIADD R3, R3, 0x80 ;  /* 0x0000008003037836 */ /* 0x000fc80000000000 */
[----:B0-----:R-:W-:-:S05]  /*09a0*/  IMAD.WIDE.U32 R8, R11, 0x4, R8 ;  /* 0x000000040b087825 */ /* 0x001fca00078e0008 */
[----:B------:R1:W-:Y:S02]  /*09b0*/  STG.E desc[UR4][R8.64], R5 ;  /* 0x0000000508007986 */ /* 0x0003e4000c101904 */
.L_x_37739:
[----:B------:R-:W-:-:S13]  /*09c0*/  ISETP.GE.AND P0, PT, R3, R2, PT ;  /* 0x000000020300720c */ /* 0x000fda0003f06270 */
[----:B------:R-:W-:Y:S05]  /*09d0*/  @P0 BRA `(.L_x_37741) ;  /* 0x0000000000340947 */ /* 0x000fea0003800000 */
[----:B-1----:R-:W1:Y:S01]  /*09e0*/  LDC.64 R4, c[0x0][0x218] ;  /* 0x00008600ff047b82 */ /* 0x002e620000000a00 */
[----:B0-----:R-:W-:Y:S01]  /*09f0*/  IADD3 R9, R0, R3, RZ ;  /* 0x0000000300097210 */ /* 0x001fe20007ffe0ff */
[----:B------:R-:W-:-:S04]  /*0a00*/  VIADD R3, R3, 0x80 ;  /* 0x0000008003037836 */ /* 0x000fc80000000000 */
[----:B-1----:R-:W-:-:S05]  /*0a10*/  IMAD.WIDE.U32 R4, R9, 0x4, R4 ;  /* 0x0000000409047825 */ /* 0x002fca00078e0004 */
[----:B------:R1:W-:Y:S02]  /*0a20*/  STG.E desc[UR4][R4.64], R6 ;  /* 0x0000000604007986 */ /* 0x0003e4000c101904 */
.L_x_37740:
        /* <DEDUP_REMOVED lines=8> */
.L_x_37741:
[----:B------:R-:W-:Y:S05]  /*0ab0*/  BSYNC B1 ;  /* 0x0000000000017941 */ /* 0x000fea0003800000 */
.L_x_37737:
[----:B------:R-:W-:-:S13]  /*0ac0*/  ISETP.GE.AND P0, PT, R3, R2, PT ;  /* 0x000000020300720c */ /* 0x000fda0003f06270 */
[----:B-12---:R-:W1:Y:S01]  /*0ad0*/  @!P0 LDC.64 R4, c[0x0][0x218] ;  /* 0x00008600ff048b82 */ /* 0x006e620000000a00 */
[----:B0-----:R-:W-:Y:S01]  /*0ae0*/  @!P0 IADD3 R9, R0, R3, RZ ;  /* 0x0000000300098210 */ /* 0x001fe20007ffe0ff */
[----:B------:R-:W-:-:S04]  /*0af0*/  @!P0 VIADD R3, R3, 0x80 ;  /* 0x0000008003038836 */ /* 0x000fc80000000000 */
[----:B-1----:R-:W-:-:S05]  /*0b00*/  @!P0 IMAD.WIDE.U32 R4, R9, 0x4, R4 ;  /* 0x0000000409048825 */ /* 0x002fca00078e0004 */
[----:B------:R2:W-:Y:S02]  /*0b10*/  @!P0 STG.E desc[UR4][R4.64], R7 ;  /* 0x0000000704008986 */ /* 0x0005e4000c101904 */
.L_x_37742:
[----:B------:R-:W-:Y:S05]  /*0b20*/  BSYNC B0 ;  /* 0x0000000000007941 */ /* 0x000fea0003800000 */
.L_x_37736:
        /* <DEDUP_REMOVED lines=8> */
.L_x_37743:
        /* <DEDUP_REMOVED lines=13> */
.L_x_42452:


//--------------------- .text._ZN2at6native18elementwise_kernelILi128ELi4EZNS0_15gpu_kernel_implINS0_13AUnaryFunctorIaaaZZZNS0_19maximum_kernel_cudaERNS_18TensorIteratorBaseEENKUlvE_clEvENKUlvE0_clEvEUlaaE_EEEEvS5_RKT_EUliE_EEviT1_ --------------------------
	.section	.text._ZN2at6native18elementwise_kernelILi128ELi4EZNS0_15gpu_kernel_implINS0_13AUnaryFunctorIaaaZZZNS0_19maximum_kernel_cudaERNS_18TensorIteratorBaseEENKUlvE_clEvENKUlvE0_clEvEUlaaE_EEEEvS5_RKT_EUliE_EEviT1_,"ax",@progbits
	.align	128
        .global         _ZN2at6native18elementwise_kernelILi128ELi4EZNS0_15gpu_kernel_implINS0_13AUnaryFunctorIaaaZZZNS0_19maximum_kernel_cudaERNS_18TensorIteratorBaseEENKUlvE_clEvENKUlvE0_clEvEUlaaE_EEEEvS5_RKT_EUliE_EEviT1_
        .type           _ZN2at6native18elementwise_kernelILi128ELi4EZNS0_15gpu_kernel_implINS0_13AUnaryFunctorIaaaZZZNS0_19maximum_kernel_cudaERNS_18TensorIteratorBaseEENKUlvE_clEvENKUlvE0_clEvEUlaaE_EEEEvS5_RKT_EUliE_EEviT1_,@function
        .size           _ZN2at6native18elementwise_kernelILi128ELi4EZNS0_15gpu_kernel_implINS0_13AUnaryFunctorIaaaZZZNS0_19maximum_kernel_cudaERNS_18TensorIteratorBaseEENKUlvE_clEvENKUlvE0_clEvEUlaaE_EEEEvS5_RKT_EUliE_EEviT1_,(.L_x_42453 - _ZN2at6native18elementwise_kernelILi128ELi4EZNS0_15gpu_kernel_implINS0_13AUnaryFunctorIaaaZZZNS0_19maximum_kernel_cudaERNS_18TensorIteratorBaseEENKUlvE_clEvENKUlvE0_clEvEUlaaE_EEEEvS5_RKT_EUliE_EEviT1_)
        .other          _ZN2at6native18elementwise_kernelILi128ELi4EZNS0_15gpu_kernel_implINS0_13AUnaryFunctorIaaaZZZNS0_19maximum_kernel_cudaERNS_18TensorIteratorBaseEENKUlvE_clEvENKUlvE0_clEvEUlaaE_EEEEvS5_RKT_EUliE_EEviT1_,@"STO_CUDA_ENTRY STV_DEFAULT"
_ZN2at6native18elementwise_kernelILi128ELi4EZNS0_15gpu_kernel_implINS0_13AUnaryFunctorIaaaZZZNS0_19maximum_kernel_cudaERNS_18TensorIteratorBaseEENKUlvE_clEvENKUlvE0_clEvEUlaaE_EEEEvS5_RKT_EUliE_EEviT1_:
.text._ZN2at6native18elementwise_kernelILi128ELi4EZNS0_15gpu_kernel_implINS0_13AUnaryFunctorIaaaZZZNS0_19maximum_kernel_cudaERNS_18TensorIteratorBaseEENKUlvE_clEvENKUlvE0_clEvEUlaaE_EEEEvS5_RKT_EUliE_EEviT1_:
        /* <DEDUP_REMOVED lines=315> */
.L_x_37746:
        /* <DEDUP_REMOVED lines=20> */
.L_x_37750:
[----:B------:R0:W5:Y:S01]  /*14f0*/  LDG.E.U8 R0, desc[UR36][R2.64] ;  /* 0x0000002402007981 */ /* 0x000162000c1e1100 */
[----:B------:R-:W-:Y:S05]  /*1500*/  BRA `(.L_x_37752) ;  /* 0x0000000c00547947 */ /* 0x000fea0003800000 */
.L_x_37749:
        /* <DEDUP_REMOVED lines=8> */
.L_x_37754:
[----:B------:R0:W5:Y:S01]  /*1590*/  LDG.E.U8 R0, desc[UR36][R2.64] ;  /* 0x0000002402007981 */ /* 0x000162000c1e1100 */
[----:B------:R-:W-:Y:S05]  /*15a0*/  BRA `(.L_x_37752) ;  /* 0x0000000c002c7947 */ /* 0x000fea0003800000 */
.L_x_37753:
[----:B------:R0:W5:Y:S01]  /*15b0*/  LDG.E.U16 R0, desc[UR36][R2.64] ;  /* 0x0000002402007981 */ /* 0x000162000c1e1500 */
[----:B------:R-:W-:Y:S05]  /*15c0*/  BRA `(.L_x_37752) ;  /* 0x0000000c00247947 */ /* 0x000fea0003800000 */
.L_x_37748:
        /* <DEDUP_REMOVED lines=9> */
.L_x_37756:
[----:B------:R-:W2:Y:S02]  /*1660*/  LDG.E.U16 R4, desc[UR36][R2.64] ;  /* 0x0000002402047981 */ /* 0x000ea4000c1e1500 */
[----:B--2---:R-:W-:-:S06]  /*1670*/  HADD2.F32 R4, -RZ, R4.H0_H0 ;  /* 0x20000004ff047230 */ /* 0x004fcc0000004100 */
[----:B------:R-:W0:Y:S02]  /*1680*/  F2I.FTZ.TRUNC.NTZ R4, R4 ;  /* 0x0000000400047305 */ /* 0x000e24000021f100 */
[----:B0-----:R-:W-:Y:S01]  /*1690*/  PRMT R0, R4, 0x7610, R0 ;  /* 0x0000761004007816 */ /* 0x001fe20000000000 */
[----:B------:R-:W-:Y:S06]  /*16a0*/  BRA `(.L_x_37752) ;  /* 0x0000000800ec7947 */ /* 0x000fec0003800000 */
.L_x_37755:
        /* <DEDUP_REMOVED lines=9> */
.L_x_37758:
[----:B------:R-:W2:Y:S02]  /*1740*/  LDG.E.U16 R2, desc[UR36][R2.64] ;  /* 0x0000002402027981 */ /* 0x000ea4000c1e1500 */
[----:B--2---:R-:W-:-:S06]  /*1750*/  HADD2.F32 R4, -RZ, R2.H0_H0 ;  /* 0x20000002ff047230 */ /* 0x004fcc0000004100 */
[----:B------:R-:W0:Y:S02]  /*1760*/  F2I.FTZ.TRUNC.NTZ R4, R4 ;  /* 0x0000000400047305 */ /* 0x000e24000021f100 */
[----:B0-----:R-:W-:Y:S01]  /*1770*/  PRMT R0, R4, 0x7610, R0 ;  /* 0x0000761004007816 */ /* 0x001fe20000000000 */
[----:B------:R-:W-:Y:S06]  /*1780*/  BRA `(.L_x_37752) ;  /* 0x0000000800b47947 */ /* 0x000fec0003800000 */
.L_x_37757:
[----:B------:R-:W2:Y:S02]  /*1790*/  LDG.E.64 R2, desc[UR36][R2.64] ;  /* 0x0000002402027981 */ /* 0x000ea4000c1e1b00 */
[----:B--2---:R0:W1:Y:S01]  /*17a0*/  F2I.F64.TRUNC R0, R2 ;  /* 0x0000000200007311 */ /* 0x004062000030d100 */
[----:B------:R-:W-:Y:S05]  /*17b0*/  BRA `(.L_x_37752) ;  /* 0x0000000800a87947 */ /* 0x000fea0003800000 */
.L_x_37747:
        /* <DEDUP_REMOVED lines=12> */
.L_x_37761:
[----:B------:R-:W2:Y:S02]  /*1880*/  LDG.E.64 R2, desc[UR36][R2.64] ;  /* 0x0000002402027981 */ /* 0x000ea4000c1e1b00 */
[----:B--2---:R3:W4:Y:S01]  /*1890*/  F2I.F64.TRUNC R0, R2 ;  /* 0x0000000200007311 */ /* 0x004722000030d100 */
[----:B------:R-:W-:Y:S05]  /*18a0*/  BRA `(.L_x_37752) ;  /* 0x00000008006c7947 */ /* 0x000fea0003800000 */
.L_x_37760:
        /* <DEDUP_REMOVED lines=28> */
.L_x_37763:
        /* <DEDUP_REMOVED lines=15> */
.L_x_37762:
[----:B------:R-:W2:Y:S02]  /*1b60*/  LDG.E.U16 R4, desc[UR36][R2.64] ;  /* 0x0000002402047981 */ /* 0x000ea4000c1e1500 */
[----:B--2---:R-:W-:-:S06]  /*1b70*/  IMAD.U32 R4, R4, 0x10000, RZ ;  /* 0x0001000004047824 */ /* 0x004fcc00078e00ff */
[----:B------:R-:W0:Y:S02]  /*1b80*/  F2I.FTZ.TRUNC.NTZ R4, R4 ;  /* 0x0000000400047305 */ /* 0x000e24000021f100 */
[----:B0-----:R-:W-:Y:S01]  /*1b90*/  PRMT R0, R4, 0x7610, R0 ;  /* 0x0000761004007816 */ /* 0x001fe20000000000 */
[----:B------:R-:W-:Y:S06]  /*1ba0*/  BRA `(.L_x_37752) ;  /* 0x0000000400ac7947 */ /* 0x000fec0003800000 */
.L_x_37759:
        /* <DEDUP_REMOVED lines=10> */
.L_x_37766:
        /* <DEDUP_REMOVED lines=21> */
.L_x_37770:
[----:B------:R-:W-:Y:S05]  /*1da0*/  BSYNC B1 ;  /* 0x0000000000017941 */ /* 0x000fea0003800000 */
.L_x_37769:
[----:B------:R-:W-:Y:S01]  /*1db0*/  IMAD.SHL.U32 R2, R2, 0x100000, RZ ;  /* 0x0010000002027824 */ /* 0x000fe200078e00ff */
[----:B------:R-:W-:-:S04]  /*1dc0*/  LEA R3, R0, 0x3b800000, 0x17 ;  /* 0x3b80000000037811 */ /* 0x000fc800078eb8ff */
[----:B------:R-:W-:-:S07]  /*1dd0*/  LOP3.LUT R4, R3, R2, R4, 0xfe, !PT ;  /* 0x0000000203047212 */ /* 0x000fce00078efe04 */
.L_x_37768:
[----:B------:R-:W-:Y:S05]  /*1de0*/  BSYNC B0 ;  /* 0x0000000000007941 */ /* 0x000fea0003800000 */
.L_x_37767:
[----:B------:R-:W0:Y:S02]  /*1df0*/  F2I.FTZ.TRUNC.NTZ R4, R4 ;  /* 0x0000000400047305 */ /* 0x000e24000021f100 */
[----:B0-----:R-:W-:Y:S01]  /*1e00*/  PRMT R0, R4, 0x7610, R0 ;  /* 0x0000761004007816 */ /* 0x001fe20000000000 */
[----:B------:R-:W-:Y:S06]  /*1e10*/  BRA `(.L_x_37752) ;  /* 0x0000000400107947 */ /* 0x000fec0003800000 */
.L_x_37765:
        /* <DEDUP_REMOVED lines=21> */
.L_x_37774:
[----:B------:R-:W-:Y:S05]  /*1f70*/  BSYNC B1 ;  /* 0x0000000000017941 */ /* 0x000fea0003800000 */
.L_x_37773:
[----:B------:R-:W-:Y:S01]  /*1f80*/  IMAD.SHL.U32 R2, R2, 0x200000, RZ ;  /* 0x0020000002027824 */ /* 0x000fe200078e00ff */
[----:B------:R-:W-:-:S04]  /*1f90*/  LEA R3, R0, 0x37800000, 0x17 ;  /* 0x3780000000037811 */ /* 0x000fc800078eb8ff */
[----:B------:R-:W-:-:S07]  /*1fa0*/  LOP3.LUT R4, R3, R2, R4, 0xfe, !PT ;  /* 0x0000000203047212 */ /* 0x000fce00078efe04 */
.L_x_37772:
[----:B------:R-:W-:Y:S05]  /*1fb0*/  BSYNC B0 ;  /* 0x0000000000007941 */ /* 0x000fea0003800000 */
.L_x_37771:
[----:B------:R-:W0:Y:S02]  /*1fc0*/  F2I.FTZ.TRUNC.NTZ R4, R4 ;  /* 0x0000000400047305 */ /* 0x000e24000021f100 */
[----:B0-----:R-:W-:Y:S01]  /*1fd0*/  PRMT R0, R4, 0x7610, R0 ;  /* 0x0000761004007816 */ /* 0x001fe20000000000 */
[----:B------:R-:W-:Y:S06]  /*1fe0*/  BRA `(.L_x_37752) ;  /* 0x00000000009c7947 */ /* 0x000fec0003800000 */
.L_x_37764:
        /* <DEDUP_REMOVED lines=14> */
.L_x_37778:
[----:B------:R-:W-:Y:S05]  /*20d0*/  BSYNC B0 ;  /* 0x0000000000007941 */ /* 0x000fea0003800000 */
.L_x_37777:
[----:B------:R-:W0:Y:S02]  /*20e0*/  F2I.FTZ.TRUNC.NTZ R4, R4 ;  /* 0x0000000400047305 */ /* 0x000e24000021f100 */
[----:B0-----:R-:W-:Y:S01]  /*20f0*/  PRMT R0, R4, 0x7610, R0 ;  /* 0x0000761004007816 */ /* 0x001fe20000000000 */
[----:B------:R-:W-:Y:S06]  /*2100*/  BRA `(.L_x_37752) ;  /* 0x0000000000547947 */ /* 0x000fec0003800000 */
.L_x_37751:
        /* <DEDUP_REMOVED lines=16> */
.L_x_37779:
[----:B------:R-:W-:Y:S01]  /*2210*/  PRMT R0, RZ, 0x7610, R0 ;  /* 0x00007610ff007816 */ /* 0x000fe20000000000 */
[----:B------:R-:W-:Y:S06]  /*2220*/  BRA `(.L_x_37752) ;  /* 0x00000000000c7947 */ /* 0x000fec0003800000 */
.L_x_37776:
[----:B------:R2:W5:Y:S01]  /*2230*/  LDG.E.U8 R0, desc[UR36][R2.64] ;  /* 0x0000002402007981 */ /* 0x000562000c1e1100 */
[----:B------:R-:W-:Y:S05]  /*2240*/  BRA `(.L_x_37752) ;  /* 0x0000000000047947 */ /* 0x000fea0003800000 */
.L_x_37775:
[----:B------:R1:W5:Y:S02]  /*2250*/  LDG.E.U8 R0, desc[UR36][R2.64] ;  /* 0x0000002402007981 */ /* 0x000364000c1e1100 */
.L_x_37752:
[----:B0123--:R-:W0:Y:S01]  /*2260*/  LDC.U8 R3, c[0x0][0x422] ;  /* 0x00010880ff037b82 */ /* 0x00fe220000000000 */
[----:B----45:R-:W-:Y:S01]  /*2270*/  LOP3.LUT R0, R0, 0xffff, RZ, 0xc0, !PT ;  /* 0x0000ffff00007812 */ /* 0x030fe200078ec0ff */
[----:B------:R-:W-:-:S03]  /*2280*/  ULDC.S8 UR4, c[0x0][0x421] ;  /* 0x0001084000047ab9 */ /* 0x000fc60000000200 */
[----:B------:R-:W-:-:S04]  /*2290*/  PRMT R0, R0, 0x8880, RZ ;  /* 0x0000888000007816 */ /* 0x000fc800000000ff */
        /* <DEDUP_REMOVED lines=14> */
.L_x_37783:
[----:B------:R3:W-:Y:S01]  /*2380*/  STG.E.U8 desc[UR36][R16.64], R5 ;  /* 0x0000000510007986 */ /* 0x0007e2000c101124 */
[----:B------:R-:W-:Y:S05]  /*2390*/  BRA `(.L_x_37785) ;  /* 0x0000000c005c7947 */ /* 0x000fea0003800000 */
.L_x_37782:
        /* <DEDUP_REMOVED lines=10> */
.L_x_37787:
[----:B------:R1:W-:Y:S01]  /*2440*/  STG.E desc[UR36][R16.64], R5 ;  /* 0x0000000510007986 */ /* 0x0003e2000c101924 */
[----:B------:R-:W-:Y:S05]  /*2450*/  BRA `(.L_x_37785) ;  /* 0x0000000c002c7947 */ /* 0x000fea0003800000 */
.L_x_37786:
[----:B------:R2:W-:Y:S01]  /*2460*/  STG.E.U16 desc[UR36][R16.64], R5 ;  /* 0x0000000510007986 */ /* 0x0005e2000c101524 */
[----:B------:R-:W-:Y:S05]  /*2470*/  BRA `(.L_x_37785) ;  /* 0x0000000c00247947 */ /* 0x000fea0003800000 */
.L_x_37781:
        /* <DEDUP_REMOVED lines=9> */
.L_x_37789:
[----:B------:R-:W0:Y:S02]  /*2510*/  I2F.S16 R0, R5 ;  /* 0x0000000500007306 */ /* 0x000e240000101400 */
[----:B0-----:R-:W-:-:S05]  /*2520*/  F2FP.F16.F32.PACK_AB R0, RZ, R0 ;  /* 0x00000000ff00723e */ /* 0x001fca00000000ff */
[----:B------:R0:W-:Y:S01]  /*2530*/  STG.E.U16 desc[UR36][R16.64], R0 ;  /* 0x0000000010007986 */ /* 0x0001e2000c101524 */
[----:B------:R-:W-:Y:S05]  /*2540*/  BRA `(.L_x_37785) ;  /* 0x0000000800f07947 */ /* 0x000fea0003800000 */
.L_x_37788:
        /* <DEDUP_REMOVED lines=10> */
.L_x_37791:
[----:B------:R-:W0:Y:S02]  /*25f0*/  I2F.S16 R5, R5 ;  /* 0x0000000500057306 */ /* 0x000e240000101400 */
[----:B0-----:R-:W-:-:S04]  /*2600*/  F2FP.F16.F32.PACK_AB R3, RZ, R5 ;  /* 0x00000005ff03723e */ /* 0x001fc800000000ff */
[----:B------:R-:W-:-:S05]  /*2610*/  PRMT R3, R3, 0x5410, RZ ;  /* 0x0000541003037816 */ /* 0x000fca00000000ff */
[----:B------:R0:W-:Y:S01]  /*2620*/  STG.E desc[UR36][R16.64], R3 ;  /* 0x0000000310007986 */ /* 0x0001e2000c101924 */
[----:B------:R-:W-:Y:S05]  /*2630*/  BRA `(.L_x_37785) ;  /* 0x0000000800b47947 */ /* 0x000fea0003800000 */
.L_x_37790:
[----:B------:R-:W0:Y:S02]  /*2640*/  I2F.F64.S16 R2, R5 ;  /* 0x0000000500027312 */ /* 0x000e240000101c00 */
[----:B0-----:R0:W-:Y:S01]  /*2650*/  STG.E.64 desc[UR36][R16.64], R2 ;  /* 0x0000000210007986 */ /* 0x0011e2000c101b24 */
[----:B------:R-:W-:Y:S05]  /*2660*/  BRA `(.L_x_37785) ;  /* 0x0000000800a87947 */ /* 0x000fea0003800000 */
.L_x_37780:
        /* <DEDUP_REMOVED lines=13> */
.L_x_37794:
[----:B------:R-:W0:Y:S01]  /*2740*/  I2F.F64.S16 R4, R5 ;  /* 0x0000000500047312 */ /* 0x000e220000101c00 */
[----:B------:R-:W-:-:S05]  /*2750*/  CS2R R6, SRZ ;  /* 0x0000000000067805 */ /* 0x000fca000001ff00 */
[----:B0-----:R0:W-:Y:S01]  /*2760*/  STG.E.128 desc[UR36][R16.64], R4 ;  /* 0x0000000410007986 */ /* 0x0011e2000c101d24 */
[----:B------:R-:W-:Y:S05]  /*2770*/  BRA `(.L_x_37785) ;  /* 0x0000000800647947 */ /* 0x000fea0003800000 */
.L_x_37793:
        /* <DEDUP_REMOVED lines=21> */
.L_x_37798:
[----:B------:R-:W-:Y:S05]  /*28d0*/  BSYNC B0 ;  /* 0x0000000000007941 */ /* 0x000fea0003800000 */
.L_x_37797:
[----:B------:R-:W-:-:S05]  /*28e0*/  LOP3.LUT R3, R0, R3, RZ, 0xfc, !PT ;  /* 0x0000000300037212 */ /* 0x000fca00078efcff */
[----:B------:R0:W-:Y:S01]  /*28f0*/  STG.E.U8 desc[UR36][R16.64], R3 ;  /* 0x0000000310007986 */ /* 0x0001e2000c101124 */
[----:B------:R-:W-:Y:S05]  /*2900*/  BRA `(.L_x_37785) ;  /* 0x0000000800007947 */ /* 0x000fea0003800000 */
.L_x_37796:
        /* <DEDUP_REMOVED lines=13> */
.L_x_37800:
[----:B------:R-:W-:Y:S01]  /*29e0*/  IMAD.MOV.U32 R0, RZ, RZ, 0x7f ;  /* 0x0000007fff007424 */ /* 0x000fe200078e00ff */
[----:B------:R-:W-:-:S04]  /*29f0*/  ISETP.GT.U32.AND P0, PT, R2, 0x7f800000, PT ;  /* 0x7f8000000200780c */ /* 0x000fc80003f04070 */
[----:B------:R-:W-:-:S09]  /*2a00*/  SEL R0, R0, 0x7c, P0 ;  /* 0x0000007c00007807 */ /* 0x000fd20000000000 */
.L_x_37801:
[----:B------:R-:W-:Y:S05]  /*2a10*/  BSYNC B0 ;  /* 0x0000000000007941 */ /* 0x000fea0003800000 */
.L_x_37799:
[----:B------:R-:W-:-:S04]  /*2a20*/  LOP3.LUT R2, R5, 0x80000000, RZ, 0xc0, !PT ;  /* 0x8000000005027812 */ /* 0x000fc800078ec0ff */
[----:B------:R-:W-:-:S04]  /*2a30*/  SHF.R.U32.HI R3, RZ, 0x18, R2 ;  /* 0x00000018ff037819 */ /* 0x000fc80000011602 */
[----:B------:R-:W-:-:S05]  /*2a40*/  LOP3.LUT R3, R0, R3, RZ, 0xfc, !PT ;  /* 0x0000000300037212 */ /* 0x000fca00078efcff */
[----:B------:R0:W-:Y:S01]  /*2a50*/  STG.E.U8 desc[UR36][R16.64], R3 ;  /* 0x0000000310007986 */ /* 0x0001e2000c101124 */
[----:B------:R-:W-:Y:S05]  /*2a60*/  BRA `(.L_x_37785) ;  /* 0x0000000400a87947 */ /* 0x000fea0003800000 */
.L_x_37795:
[----:B------:R-:W0:Y:S02]  /*2a70*/  I2F.S16 R0, R5 ;  /* 0x0000000500007306 */ /* 0x000e240000101400 */
[----:B0-----:R-:W-:-:S05]  /*2a80*/  F2FP.BF16.F32.PACK_AB R0, RZ, R0 ;  /* 0x00000000ff00723e */ /* 0x001fca00000010ff */
[----:B------:R0:W-:Y:S01]  /*2a90*/  STG.E.U16 desc[UR36][R16.64], R0 ;  /* 0x0000000010007986 */ /* 0x0001e2000c101524 */
[----:B------:R-:W-:Y:S05]  /*2aa0*/  BRA `(.L_x_37785) ;  /* 0x0000000400987947 */ /* 0x000fea0003800000 */
.L_x_37792:
        /* <DEDUP_REMOVED lines=10> */
.L_x_37804:
        /* <DEDUP_REMOVED lines=17> */
.L_x_37807:
[----:B------:R-:W-:-:S04]  /*2c60*/  LOP3.LUT R2, R5, 0x80000000, RZ, 0xc0, !PT ;  /* 0x8000000005027812 */ /* 0x000fc800078ec0ff */
[----:B------:R-:W-:-:S04]  /*2c70*/  SHF.R.U32.HI R3, RZ, 0x18, R2 ;  /* 0x00000018ff037819 */ /* 0x000fc80000011602 */
[----:B------:R-:W-:-:S04]  /*2c80*/  LOP3.LUT R0, R0, R3, RZ, 0xfc, !PT ;  /* 0x0000000300007212 */ /* 0x000fc800078efcff */
[----:B------:R-:W-:-:S07]  /*2c90*/  PRMT R8, R0, 0x7610, R8 ;  /* 0x0000761000087816 */ /* 0x000fce0000000008 */
.L_x_37806:
[----:B------:R-:W-:Y:S05]  /*2ca0*/  BSYNC B0 ;  /* 0x0000000000007941 */ /* 0x000fea0003800000 */
.L_x_37805:
[----:B------:R0:W-:Y:S01]  /*2cb0*/  STG.E.U8 desc[UR36][R16.64], R8 ;  /* 0x0000000810007986 */ /* 0x0001e2000c101124 */
[----:B------:R-:W-:Y:S05]  /*2cc0*/  BRA `(.L_x_37785) ;  /* 0x0000000400107947 */ /* 0x000fea0003800000 */
.L_x_37803:
        /* <DEDUP_REMOVED lines=17> */
.L_x_37810:
[----:B------:R-:W-:-:S04]  /*2de0*/  LOP3.LUT R2, R5, 0x80000000, RZ, 0xc0, !PT ;  /* 0x8000000005027812 */ /* 0x000fc800078ec0ff */
[----:B------:R-:W-:-:S04]  /*2df0*/  SHF.R.U32.HI R3, RZ, 0x18, R2 ;  /* 0x00000018ff037819 */ /* 0x000fc80000011602 */
[----:B------:R-:W-:-:S04]  /*2e00*/  LOP3.LUT R0, R0, R3, RZ, 0xfc, !PT ;  /* 0x0000000300007212 */ /* 0x000fc800078efcff */
[----:B------:R-:W-:-:S07]  /*2e10*/  PRMT R8, R0, 0x7610, R8 ;  /* 0x0000761000087816 */ /* 0x000fce0000000008 */
.L_x_37809:
[----:B------:R-:W-:Y:S05]  /*2e20*/  BSYNC B0 ;  /* 0x0000000000007941 */ /* 0x000fea0003800000 */
.L_x_37808:
[----:B------:R0:W-:Y:S01]  /*2e30*/  STG.E.U8 desc[UR36][R16.64], R8 ;  /* 0x0000000810007986 */ /* 0x0001e2000c101124 */
[----:B------:R-:W-:Y:S05]  /*2e40*/  BRA `(.L_x_37785) ;  /* 0x0000000000b07947 */ /* 0x000fea0003800000 */
.L_x_37802:
        /* <DEDUP_REMOVED lines=22> */
.L_x_37784:
        /* <DEDUP_REMOVED lines=16> */
.L_x_37813:
[----:B------:R-:W-:Y:S05]  /*30b0*/  BRA `(.L_x_37785) ;  /* 0x0000000000147947 */ /* 0x000fea0003800000 */
.L_x_37812:
[----:B------:R-:W-:-:S04]  /*30c0*/  PRMT R2, R5, 0x9910, RZ ;  /* 0x0000991005027816 */ /* 0x000fc800000000ff */
[----:B------:R-:W-:-:S05]  /*30d0*/  SHF.R.S32.HI R3, RZ, 0x1f, R2 ;  /* 0x0000001fff037819 */ /* 0x000fca0000011402 */
[----:B------:R0:W-:Y:S01]  /*30e0*/  STG.E.64 desc[UR36][R16.64], R2 ;  /* 0x0000000210007986 */ /* 0x0001e2000c101b24 */
[----:B------:R-:W-:Y:S05]  /*30f0*/  BRA `(.L_x_37785) ;  /* 0x0000000000047947 */ /* 0x000fea0003800000 */
.L_x_37811:
[----:B------:R0:W-:Y:S02]  /*3100*/  STG.E desc[UR36][R16.64], R5 ;  /* 0x0000000510007986 */ /* 0x0001e4000c101924 */
.L_x_37785:
[----:B------:R-:W-:-:S04]  /*3110*/  IMAD R18, R23, 0x200, R18 ;  /* 0x0000020017127824 */ /* 0x000fc800078e0212 */
[----:B------:R-:W-:-:S07]  /*3120*/  VIADD R19, R18, 0x80 ;  /* 0x0000008012137836 */ /* 0x000fce0000000000 */
.L_x_37745:
[----:B------:R-:W-:Y:S05]  /*3130*/  BSYNC B6 ;  /* 0x0000000000067941 */ /* 0x000fea0003800000 */
.L_x_37744:
        /* <DEDUP_REMOVED lines=307> */
.L_x_37816:
        /* <DEDUP_REMOVED lines=20> */
.L_x_37820:
[----:B------:R0:W5:Y:S01]  /*45b0*/  LDG.E.U8 R0, desc[UR36][R2.64] ;  /* 0x0000002402007981 */ /* 0x000162000c1e1100 */
[----:B------:R-:W-:Y:S05]  /*45c0*/  BRA `(.L_x_37822) ;  /* 0x0000000c00547947 */ /* 0x000fea0003800000 */
.L_x_37819:
        /* <DEDUP_REMOVED lines=8> */
.L_x_37824:
[----:B------:R0:W5:Y:S01]  /*4650*/  LDG.E.U8 R0, desc[UR36][R2.64] ;  /* 0x0000002402007981 */ /* 0x000162000c1e1100 */
[----:B------:R-:W-:Y:S05]  /*4660*/  BRA `(.L_x_37822) ;  /* 0x0000000c002c7947 */ /* 0x000fea0003800000 */
.L_x_37823:
[----:B------:R0:W5:Y:S01]  /*4670*/  LDG.E.U16 R0, desc[UR36][R2.64] ;  /* 0x0000002402007981 */ /* 0x000162000c1e1500 */
[----:B------:R-:W-:Y:S05]  /*4680*/  BRA `(.L_x_37822) ;  /* 0x0000000c00247947 */ /* 0x000fea0003800000 */
.L_x_37818:
        /* <DEDUP_REMOVED lines=9> */
.L_x_37826:
[----:B------:R-:W2:Y:S02]  /*4720*/  LDG.E.U16 R4, desc[UR36][R2.64] ;  /* 0x0000002402047981 */ /* 0x000ea4000c1e1500 */
[----:B--2---:R-:W-:-:S06]  /*4730*/  HADD2.F32 R4, -RZ, R4.H0_H0 ;  /* 0x20000004ff047230 */ /* 0x004fcc0000004100 */
[----:B------:R-:W0:Y:S02]  /*4740*/  F2I.FTZ.TRUNC.NTZ R4, R4 ;  /* 0x0000000400047305 */ /* 0x000e24000021f100 */
[----:B0-----:R-:W-:Y:S01]  /*4750*/  PRMT R0, R4, 0x7610, R0 ;  /* 0x0000761004007816 */ /* 0x001fe20000000000 */
[----:B------:R-:W-:Y:S06]  /*4760*/  BRA `(.L_x_37822) ;  /* 0x0000000800ec7947 */ /* 0x000fec0003800000 */
.L_x_37825:
        /* <DEDUP_REMOVED lines=9> */
.L_x_37828:
[----:B------:R-:W2:Y:S02]  /*4800*/  LDG.E.U16 R2, desc[UR36][R2.64] ;  /* 0x0000002402027981 */ /* 0x000ea4000c1e1500 */
[----:B--2---:R-:W-:-:S06]  /*4810*/  HADD2.F32 R4, -RZ, R2.H0_H0 ;  /* 0x20000002ff047230 */ /* 0x004fcc0000004100 */
[----:B------:R-:W0:Y:S02]  /*4820*/  F2I.FTZ.TRUNC.NTZ R4, R4 ;  /* 0x0000000400047305 */ /* 0x000e24000021f100 */
[----:B0-----:R-:W-:Y:S01]  /*4830*/  PRMT R0, R4, 0x7610, R0 ;  /* 0x0000761004007816 */ /* 0x001fe20000000000 */
[----:B------:R-:W-:Y:S06]  /*4840*/  BRA `(.L_x_37822) ;  /* 0x0000000800b47947 */ /* 0x000fec0003800000 */
.L_x_37827:
[----:B------:R-:W2:Y:S02]  /*4850*/  LDG.E.64 R2, desc[UR36][R2.64] ;  /* 0x0000002402027981 */ /* 0x000ea4000c1e1b00 */
[----:B--2---:R0:W1:Y:S01]  /*4860*/  F2I.F64.TRUNC R0, R2 ;  /* 0x0000000200007311 */ /* 0x004062000030d100 */
[----:B------:R-:W-:Y:S05]  /*4870*/  BRA `(.L_x_37822) ;  /* 0x0000000800a87947 */ /* 0x000fea0003800000 */
.L_x_37817:
        /* <DEDUP_REMOVED lines=12> */
.L_x_37831:
[----:B------:R-:W2:Y:S02]  /*4940*/  LDG.E.64 R2, desc[UR36][R2.64] ;  /* 0x0000002402027981 */ /* 0x000ea4000c1e1b00 */
[----:B--2---:R3:W4:Y:S01]  /*4950*/  F2I.F64.TRUNC R0, R2 ;  /* 0x0000000200007311 */ /* 0x004722000030d100 */
[----:B------:R-:W-:Y:S05]  /*4960*/  BRA `(.L_x_37822) ;  /* 0x00000008006c7947 */ /* 0x000fea0003800000 */
.L_x_37830:
        /* <DEDUP_REMOVED lines=28> */
.L_x_37833:
        /* <DEDUP_REMOVED lines=15> */
.L_x_37832:
[----:B------:R-:W2:Y:S02]  /*4c20*/  LDG.E.U16 R4, desc[UR36][R2.64] ;  /* 0x0000002402047981 */ /* 0x000ea4000c1e1500 */
[----:B--2---:R-:W-:-:S06]  /*4c30*/  IMAD.U32 R4, R4, 0x10000, RZ ;  /* 0x0001000004047824 */ /* 0x004fcc00078e00ff */
[----:B------:R-:W0:Y:S02]  /*4c40*/  F2I.FTZ.TRUNC.NTZ R4, R4 ;  /* 0x0000000400047305 */ /* 0x000e24000021f100 */
[----:B0-----:R-:W-:Y:S01]  /*4c50*/  PRMT R0, R4, 0x7610, R0 ;  /* 0x0000761004007816 */ /* 0x001fe20000000000 */
[----:B------:R-:W-:Y:S06]  /*4c60*/  BRA `(.L_x_37822) ;  /* 0x0000000400ac7947 */ /* 0x000fec0003800000 */
.L_x_37829:
        /* <DEDUP_REMOVED lines=10> */
.L_x_37836:
        /* <DEDUP_REMOVED lines=21> */
.L_x_37840:
[----:B------:R-:W-:Y:S05]  /*4e60*/  BSYNC B1 ;  /* 0x0000000000017941 */ /* 0x000fea0003800000 */
.L_x_37839:
[----:B------:R-:W-:Y:S01]  /*4e70*/  IMAD.SHL.U32 R2, R2, 0x100000, RZ ;  /* 0x0010000002027824 */ /* 0x000fe200078e00ff */
[----:B------:R-:W-:-:S04]  /*4e80*/  LEA R3, R0, 0x3b800000, 0x17 ;  /* 0x3b80000000037811 */ /* 0x000fc800078eb8ff */
[----:B------:R-:W-:-:S07]  /*4e90*/  LOP3.LUT R4, R3, R2, R4, 0xfe, !PT ;  /* 0x0000000203047212 */ /* 0x000fce00078efe04 */
.L_x_37838:
[----:B------:R-:W-:Y:S05]  /*4ea0*/  BSYNC B0 ;  /* 0x0000000000007941 */ /* 0x000fea0003800000 */
.L_x_37837:
[----:B------:R-:W0:Y:S02]  /*4eb0*/  F2I.FTZ.TRUNC.NTZ R4, R4 ;  /* 0x0000000400047305 */ /* 0x000e24000021f100 */
[----:B0-----:R-:W-:Y:S01]  /*4ec0*/  PRMT R0, R4, 0x7610, R0 ;  /* 0x0000761004007816 */ /* 0x001fe20000000000 */
[----:B------:R-:W-:Y:S06]  /*4ed0*/  BRA `(.L_x_37822) ;  /* 0x0000000400107947 */ /* 0x000fec0003800000 */
.L_x_37835:
        /* <DEDUP_REMOVED lines=21> */
.L_x_37844:
[----:B------:R-:W-:Y:S05]  /*5030*/  BSYNC B1 ;  /* 0x0000000000017941 */ /* 0x000fea0003800000 */
.L_x_37843:
[----:B------:R-:W-:Y:S01]  /*5040*/  IMAD.SHL.U32 R2, R2, 0x200000, RZ ;  /* 0x0020000002027824 */ /* 0x000fe200078e00ff */
[----:B------:R-:W-:-:S04]  /*5050*/  LEA R3, R0, 0x37800000, 0x17 ;  /* 0x3780000000037811 */ /* 0x000fc800078eb8ff */
[----:B------:R-:W-:-:S07]  /*5060*/  LOP3.LUT R4, R3, R2, R4, 0xfe, !PT ;  /* 0x0000000203047212 */ /* 0x000fce00078efe04 */
.L_x_37842:
[----:B------:R-:W-:Y:S05]  /*5070*/  BSYNC B0 ;  /* 0x0000000000007941 */ /* 0x000fea0003800000 */
.L_x_37841:
[----:B------:R-:W0:Y:S02]  /*5080*/  F2I.FTZ.TRUNC.NTZ R4, R4 ;  /* 0x0000000400047305 */ /* 0x000e24000021f100 */
[----:B0-----:R-:W-:Y:S01]  /*5090*/  PRMT R0, R4, 0x7610, R0 ;  /* 0x0000761004007816 */ /* 0x001fe20000000000 */
[----:B------:R-:W-:Y:S06]  /*50a0*/  BRA `(.L_x_37822) ;  /* 0x00000000009c7947 */ /* 0x000fec0003800000 */
.L_x_37834:
        /* <DEDUP_REMOVED lines=14> */
.L_x_37848:
[----:B------:R-:W-:Y:S05]  /*5190*/  BSYNC B0 ;  /* 0x0000000000007941 */ /* 0x000fea0003800000 */
.L_x_37847:
[----:B------:R-:W0:Y:S02]  /*51a0*/  F2I.FTZ.TRUNC.NTZ R4, R4 ;  /* 0x0000000400047305 */ /* 0x000e24000021f100 */
[----:B0-----:R-:W-:Y:S01]  /*51b0*/  PRMT R0, R4, 0x7610, R0 ;  /* 0x0000761004007816 */ /* 0x001fe20000000000 */
[----:B------:R-:W-:Y:S06]  /*51c0*/  BRA `(.L_x_37822) ;  /* 0x0000000000547947 */ /* 0x000fec0003800000 */
.L_x_37821:
        /* <DEDUP_REMOVED lines=16> */
.L_x_37849:
[----:B------:R-:W-:Y:S01]  /*52d0*/  PRMT R0, RZ, 0x7610, R0 ;  /* 0x00007610ff007816 */ /* 0x000fe20000000000 */
[----:B------:R-:W-:Y:S06]  /*52e0*/  BRA `(.L_x_37822) ;  /* 0x00000000000c7947 */ /* 0x000fec0003800000 */
.L_x_37846:
[----:B------:R2:W5:Y:S01]  /*52f0*/  LDG.E.U8 R0, desc[UR36][R2.64] ;  /* 0x0000002402007981 */ /* 0x000562000c1e1100 */
[----:B------:R-:W-:Y:S05]  /*5300*/  BRA `(.L_x_37822) ;  /* 0x0000000000047947 */ /* 0x000fea0003800000 */
.L_x_37845:
[----:B------:R1:W5:Y:S02]  /*5310*/  LDG.E.U8 R0, desc[UR36][R2.64] ;  /* 0x0000002402007981 */ /* 0x000364000c1e1100 */
.L_x_37822:
        /* <DEDUP_REMOVED lines=18> */
.L_x_37853:
[----:B------:R0:W-:Y:S01]  /*5440*/  STG.E.U8 desc[UR36][R16.64], R5 ;  /* 0x0000000510007986 */ /* 0x0001e2000c101124 */
[----:B------:R-:W-:Y:S05]  /*5450*/  BRA `(.L_x_37855) ;  /* 0x0000000c005c7947 */ /* 0x000fea0003800000 */
.L_x_37852:
        /* <DEDUP_REMOVED lines=10> */
.L_x_37857:
[----:B------:R0:W-:Y:S01]  /*5500*/  STG.E desc[UR36][R16.64], R5 ;  /* 0x0000000510007986 */ /* 0x0001e2000c101924 */
[----:B------:R-:W-:Y:S05]  /*5510*/  BRA `(.L_x_37855) ;  /* 0x0000000c002c7947 */ /* 0x000fea0003800000 */
.L_x_37856:
[----:B------:R0:W-:Y:S01]  /*5520*/  STG.E.U16 desc[UR36][R16.64], R5 ;  /* 0x0000000510007986 */ /* 0x0001e2000c101524 */
[----:B------:R-:W-:Y:S05]  /*5530*/  BRA `(.L_x_37855) ;  /* 0x0000000c00247947 */ /* 0x000fea0003800000 */
.L_x_37851:
        /* <DEDUP_REMOVED lines=9> */
.L_x_37859:
[----:B------:R-:W0:Y:S02]  /*55d0*/  I2F.S16 R0, R5 ;  /* 0x0000000500007306 */ /* 0x000e240000101400 */
[----:B0-----:R-:W-:-:S05]  /*55e0*/  F2FP.F16.F32.PACK_AB R0, RZ, R0 ;  /* 0x00000000ff00723e */ /* 0x001fca00000000ff */
[----:B------:R0:W-:Y:S01]  /*55f0*/  STG.E.U16 desc[UR36][R16.64], R0 ;  /* 0x0000000010007986 */ /* 0x0001e2000c101524 */
[----:B------:R-:W-:Y:S05]  /*5600*/  BRA `(.L_x_37855) ;  /* 0x0000000800f07947 */ /* 0x000fea0003800000 */
.L_x_37858:
        /* <DEDUP_REMOVED lines=10> */
.L_x_37861:
[----:B------:R-:W0:Y:S02]  /*56b0*/  I2F.S16 R5, R5 ;  /* 0x0000000500057306 */ /* 0x000e240000101400 */
[----:B0-----:R-:W-:-:S04]  /*56c0*/  F2FP.F16.F32.PACK_AB R3, RZ, R5 ;  /* 0x00000005ff03723e */ /* 0x001fc800000000ff */
[----:B------:R-:W-:-:S05]  /*56d0*/  PRMT R3, R3, 0x5410, RZ ;  /* 0x0000541003037816 */ /* 0x000fca00000000ff */
[----:B------:R0:W-:Y:S01]  /*56e0*/  STG.E desc[UR36][R16.64], R3 ;  /* 0x0000000310007986 */ /* 0x0001e2000c101924 */
[----:B------:R-:W-:Y:S05]  /*56f0*/  BRA `(.L_x_37855) ;  /* 0x0000000800b47947 */ /* 0x000fea0003800000 */
.L_x_37860:
[----:B------:R-:W0:Y:S02]  /*5700*/  I2F.F64.S16 R2, R5 ;  /* 0x0000000500027312 */ /* 0x000e240000101c00 */
[----:B0-----:R0:W-:Y:S01]  /*5710*/  STG.E.64 desc[UR36][R16.64], R2 ;  /* 0x0000000210007986 */ /* 0x0011e2000c101b24 */
[----:B------:R-:W-:Y:S05]  /*5720*/  BRA `(.L_x_37855) ;  /* 0x0000000800a87947 */ /* 0x000fea0003800000 */
.L_x_37850:
        /* <DEDUP_REMOVED lines=13> */
.L_x_37864:
[----:B------:R-:W0:Y:S01]  /*5800*/  I2F.F64.S16 R4, R5 ;  /* 0x0000000500047312 */ /* 0x000e220000101c00 */
[----:B------:R-:W-:-:S05]  /*5810*/  CS2R R6, SRZ ;  /* 0x0000000000067805 */ /* 0x000fca000001ff00 */
[----:B0-----:R0:W-:Y:S01]  /*5820*/  STG.E.128 desc[UR36][R16.64], R4 ;  /* 0x0000000410007986 */ /* 0x0011e2000c101d24 */
[----:B------:R-:W-:Y:S05]  /*5830*/  BRA `(.L_x_37855) ;  /* 0x0000000800647947 */ /* 0x000fea0003800000 */
.L_x_37863:
        /* <DEDUP_REMOVED lines=21> */
.L_x_37868:
[----:B------:R-:W-:Y:S05]  /*5990*/  BSYNC B0 ;  /* 0x0000000000007941 */ /* 0x000fea0003800000 */
.L_x_37867:
[----:B------:R-:W-:-:S05]  /*59a0*/  LOP3.LUT R3, R0, R3, RZ, 0xfc, !PT ;  /* 0x0000000300037212 */ /* 0x000fca00078efcff */
[----:B------:R0:W-:Y:S01]  /*59b0*/  STG.E.U8 desc[UR36][R16.64], R3 ;  /* 0x0000000310007986 */ /* 0x0001e2000c101124 */
[----:B------:R-:W-:Y:S05]  /*59c0*/  BRA `(.L_x_37855) ;  /* 0x0000000800007947 */ /* 0x000fea0003800000 */
.L_x_37866:
        /* <DEDUP_REMOVED lines=13> */
.L_x_37870:
[----:B------:R-:W-:Y:S01]  /*5aa0*/  IMAD.MOV.U32 R0, RZ, RZ, 0x7f ;  /* 0x0000007fff007424 */ /* 0x000fe200078e00ff */
[----:B------:R-:W-:-:S04]  /*5ab0*/  ISETP.GT.U32.AND P0, PT, R2, 0x7f800000, PT ;  /* 0x7f8000000200780c */ /* 0x000fc80003f04070 */
[----:B------:R-:W-:-:S09]  /*5ac0*/  SEL R0, R0, 0x7c, P0 ;  /* 0x0000007c00007807 */ /* 0x000fd20000000000 */
.L_x_37871:
[----:B------:R-:W-:Y:S05]  /*5ad0*/  BSYNC B0 ;  /* 0x0000000000007941 */ /* 0x000fea0003800000 */
.L_x_37869:
[----:B------:R-:W-:-:S04]  /*5ae0*/  LOP3.LUT R2, R5, 0x80000000, RZ, 0xc0, !PT ;  /* 0x8000000005027812 */ /* 0x000fc800078ec0ff */
[----:B------:R-:W-:-:S04]  /*5af0*/  SHF.R.U32.HI R3, RZ, 0x18, R2 ;  /* 0x00000018ff037819 */ /* 0x000fc80000011602 */
[----:B------:R-:W-:-:S05]  /*5b00*/  LOP3.LUT R3, R0, R3, RZ, 0xfc, !PT ;  /* 0x0000000300037212 */ /* 0x000fca00078efcff */
[----:B------:R0:W-:Y:S01]  /*5b10*/  STG.E.U8 desc[UR36][R16.64], R3 ;  /* 0x0000000310007986 */ /* 0x0001e2000c101124 */
[----:B------:R-:W-:Y:S05]  /*5b20*/  BRA `(.L_x_37855) ;  /* 0x0000000400a87947 */ /* 0x000fea0003800000 */
.L_x_37865:
[----:B------:R-:W0:Y:S02]  /*5b30*/  I2F.S16 R0, R5 ;  /* 0x0000000500007306 */ /* 0x000e240000101400 */
[----:B0-----:R-:W-:-:S05]  /*5b40*/  F2FP.BF16.F32.PACK_AB R0, RZ, R0 ;  /* 0x00000000ff00723e */ /* 0x001fca00000010ff */
[----:B------:R0:W-:Y:S01]  /*5b50*/  STG.E.U16 desc[UR36][R16.64], R0 ;  /* 0x0000000010007986 */ /* 0x0001e2000c101524 */
[----:B------:R-:W-:Y:S05]  /*5b60*/  BRA `(.L_x_37855) ;  /* 0x0000000400987947 */ /* 0x000fea0003800000 */
.L_x_37862:
        /* <DEDUP_REMOVED lines=10> */
.L_x_37874:
        /* <DEDUP_REMOVED lines=17> */
.L_x_37877:
[----:B------:R-:W-:-:S04]  /*5d20*/  LOP3.LUT R2, R5, 0x80000000, RZ, 0xc0, !PT ;  /* 0x8000000005027812 */ /* 0x000fc800078ec0ff */
[----:B------:R-:W-:-:S04]  /*5d30*/  SHF.R.U32.HI R3, RZ, 0x18, R2 ;  /* 0x00000018ff037819 */ /* 0x000fc80000011602 */
[----:B------:R-:W-:-:S04]  /*5d40*/  LOP3.LUT R0, R0, R3, RZ, 0xfc, !PT ;  /* 0x0000000300007212 */ /* 0x000fc800078efcff */
[----:B------:R-:W-:-:S07]  /*5d50*/  PRMT R8, R0, 0x7610, R8 ;  /* 0x0000761000087816 */ /* 0x000fce0000000008 */
.L_x_37876:
[----:B------:R-:W-:Y:S05]  /*5d60*/  BSYNC B0 ;  /* 0x0000000000007941 */ /* 0x000fea0003800000 */
.L_x_37875:
[----:B------:R3:W-:Y:S01]  /*5d70*/  STG.E.U8 desc[UR36][R16.64], R8 ;  /* 0x0000000810007986 */ /* 0x0007e2000c101124 */
[----:B------:R-:W-:Y:S05]  /*5d80*/  BRA `(.L_x_37855) ;  /* 0x0000000400107947 */ /* 0x000fea0003800000 */
.L_x_37873:
        /* <DEDUP_REMOVED lines=17> */
.L_x_37880:
[----:B------:R-:W-:-:S04]  /*5ea0*/  LOP3.LUT R2, R5, 0x80000000, RZ, 0xc0, !PT ;  /* 0x8000000005027812 */ /* 0x000fc800078ec0ff */
[----:B------:R-:W-:-:S04]  /*5eb0*/  SHF.R.U32.HI R3, RZ, 0x18, R2 ;  /* 0x00000018ff037819 */ /* 0x000fc80000011602 */
[----:B------:R-:W-:-:S04]  /*5ec0*/  LOP3.LUT R0, R0, R3, RZ, 0xfc, !PT ;  /* 0x0000000300007212 */ /* 0x000fc800078efcff */
[----:B------:R-:W-:-:S07]  /*5ed0*/  PRMT R8, R0, 0x7610, R8 ;  /* 0x0000761000087816 */ /* 0x000fce0000000008 */
.L_x_37879:
[----:B------:R-:W-:Y:S05]  /*5ee0*/  BSYNC B0 ;  /* 0x0000000000007941 */ /* 0x000fea0003800000 */
.L_x_37878:
[----:B------:R0:W-:Y:S01]  /*5ef0*/  STG.E.U8 desc[UR36][R16.64], R8 ;  /* 0x0000000810007986 */ /* 0x0001e2000c101124 */
[----:B------:R-:W-:Y:S05]  /*5f00*/  BRA `(.L_x_37855) ;  /* 0x0000000000b07947 */ /* 0x000fea0003800000 */
.L_x_37872:
        /* <DEDUP_REMOVED lines=22> */
.L_x_37854:
        /* <DEDUP_REMOVED lines=16> */
.L_x_37883:
[----:B------:R-:W-:Y:S05]  /*6170*/  BRA `(.L_x_37855) ;  /* 0x0000000000147947 */ /* 0x000fea0003800000 */
.L_x_37882:
[----:B------:R-:W-:-:S04]  /*6180*/  PRMT R2, R5, 0x9910, RZ ;  /* 0x0000991005027816 */ /* 0x000fc800000000ff */
[----:B------:R-:W-:-:S05]  /*6190*/  SHF.R.S32.HI R3, RZ, 0x1f, R2 ;  /* 0x0000001fff037819 */ /* 0x000fca0000011402 */
[----:B------:R2:W-:Y:S01]  /*61a0*/  STG.E.64 desc[UR36][R16.64], R2 ;  /* 0x0000000210007986 */ /* 0x0005e2000c101b24 */
[----:B------:R-:W-:Y:S05]  /*61b0*/  BRA `(.L_x_37855) ;  /* 0x0000000000047947 */ /* 0x000fea0003800000 */
.L_x_37881:
[----:B------:R0:W-:Y:S02]  /*61c0*/  STG.E desc[UR36][R16.64], R5 ;  /* 0x0000000510007986 */ /* 0x0001e4000c101924 */
.L_x_37855:
[----:B------:R-:W-:-:S07]  /*61d0*/  VIADD R19, R19, 0x80 ;  /* 0x0000008013137836 */ /* 0x000fce0000000000 */
.L_x_37815:
[----:B------:R-:W-:Y:S05]  /*61e0*/  BSYNC B6 ;  /* 0x0000000000067941 */ /* 0x000fea0003800000 */
.L_x_37814:
        /* <DEDUP_REMOVED lines=307> */
.L_x_37886:
        /* <DEDUP_REMOVED lines=20> */
.L_x_37890:
[----:B------:R0:W5:Y:S01]  /*7660*/  LDG.E.U8 R0, desc[UR36][R2.64] ;  /* 0x0000002402007981 */ /* 0x000162000c1e1100 */
[----:B------:R-:W-:Y:S05]  /*7670*/  BRA `(.L_x_37892) ;  /* 0x0000000c00547947 */ /* 0x000fea0003800000 */
.L_x_37889:
        /* <DEDUP_REMOVED lines=8> */
.L_x_37894:
[----:B------:R0:W5:Y:S01]  /*7700*/  LDG.E.U8 R0, desc[UR36][R2.64] ;  /* 0x0000002402007981 */ /* 0x000162000c1e1100 */
[----:B------:R-:W-:Y:S05]  /*7710*/  BRA `(.L_x_37892) ;  /* 0x0000000c002c7947 */ /* 0x000fea0003800000 */
.L_x_37893:
[----:B------:R0:W5:Y:S01]  /*7720*/  LDG.E.U16 R0, desc[UR36][R2.64] ;  /* 0x0000002402007981 */ /* 0x000162000c1e1500 */
[----:B------:R-:W-:Y:S05]  /*7730*/  BRA `(.L_x_37892) ;  /* 0x0000000c00247947 */ /* 0x000fea0003800000 */
.L_x_37888:
        /* <DEDUP_REMOVED lines=9> */
.L_x_37896:
[----:B------:R-:W2:Y:S02]  /*77d0*/  LDG.E.U16 R4, desc[UR36][R2.64] ;  /* 0x0000002402047981 */ /* 0x000ea4000c1e1500 */
[----:B--2---:R-:W-:-:S06]  /*77e0*/  HADD2.F32 R4, -RZ, R4.H0_H0 ;  /* 0x20000004ff047230 */ /* 0x004fcc0000004100 */
[----:B------:R-:W0:Y:S02]  /*77f0*/  F2I.FTZ.TRUNC.NTZ R4, R4 ;  /* 0x0000000400047305 */ /* 0x000e24000021f100 */
[----:B0-----:R-:W-:Y:S01]  /*7800*/  PRMT R0, R4, 0x7610, R0 ;  /* 0x0000761004007816 */ /* 0x001fe20000000000 */
[----:B------:R-:W-:Y:S06]  /*7810*/  BRA `(.L_x_37892) ;  /* 0x0000000800ec7947 */ /* 0x000fec0003800000 */
.L_x_37895:
        /* <DEDUP_REMOVED lines=9> */
.L_x_37898:
[----:B------:R-:W2:Y:S02]  /*78b0*/  LDG.E.U16 R2, desc[UR36][R2.64] ;  /* 0x0000002402027981 */ /* 0x000ea4000c1e1500 */
[----:B--2---:R-:W-:-:S06]  /*78c0*/  HADD2.F32 R4, -RZ, R2.H0_H0 ;  /* 0x20000002ff047230 */ /* 0x004fcc0000004100 */
[----:B------:R-:W0:Y:S02]  /*78d0*/  F2I.FTZ.TRUNC.NTZ R4, R4 ;  /* 0x0000000400047305 */ /* 0x000e24000021f100 */
[----:B0-----:R-:W-:Y:S01]  /*78e0*/  PRMT R0, R4, 0x7610, R0 ;  /* 0x0000761004007816 */ /* 0x001fe20000000000 */
[----:B------:R-:W-:Y:S06]  /*78f0*/  BRA `(.L_x_37892) ;  /* 0x0000000800b47947 */ /* 0x000fec0003800000 */
.L_x_37897:
[----:B------:R-:W2:Y:S02]  /*7900*/  LDG.E.64 R2, desc[UR36][R2.64] ;  /* 0x0000002402027981 */ /* 0x000ea4000c1e1b00 */
[----:B--2---:R0:W1:Y:S01]  /*7910*/  F2I.F64.TRUNC R0, R2 ;  /* 0x0000000200007311 */ /* 0x004062000030d100 */
[----:B------:R-:W-:Y:S05]  /*7920*/  BRA `(.L_x_37892) ;  /* 0x0000000800a87947 */ /* 0x000fea0003800000 */
.L_x_37887:
        /* <DEDUP_REMOVED lines=12> */
.L_x_37901:
[----:B------:R-:W2:Y:S02]  /*79f0*/  LDG.E.64 R2, desc[UR36][R2.64] ;  /* 0x0000002402027981 */ /* 0x000ea4000c1e1b00 */
[----:B--2---:R3:W4:Y:S01]  /*7a00*/  F2I.F64.TRUNC R0, R2 ;  /* 0x0000000200007311 */ /* 0x004722000030d100 */
[----:B------:R-:W-:Y:S05]  /*7a10*/  BRA `(.L_x_37892) ;  /* 0x00000008006c7947 */ /* 0x000fea0003800000 */
.L_x_37900:
        /* <DEDUP_REMOVED lines=28> */
.L_x_37903:
        /* <DEDUP_REMOVED lines=15> */
.L_x_37902:
[----:B------:R-:W2:Y:S02]  /*7cd0*/  LDG.E.U16 R4, desc[UR36][R2.64] ;  /* 0x0000002402047981 */ /* 0x000ea4000c1e1500 */
[----:B--2---:R-:W-:-:S06]  /*7ce0*/  IMAD.U32 R4, R4, 0x10000, RZ ;  /* 0x0001000004047824 */ /* 0x004fcc00078e00ff */
[----:B------:R-:W0:Y:S02]  /*7cf0*/  F2I.FTZ.TRUNC.NTZ R4, R4 ;  /* 0x0000000400047305 */ /* 0x000e24000021f100 */
[----:B0-----:R-:W-:Y:S01]  /*7d00*/  PRMT R0, R4, 0x7610, R0 ;  /* 0x0000761004007816 */ /* 0x001fe20000000000 */
[----:B------:R-:W-:Y:S06]  /*7d10*/  BRA `(.L_x_37892) ;  /* 0x0000000400ac7947 */ /* 0x000fec0003800000 */
.L_x_37899:
        /* <DEDUP_REMOVED lines=10> */
.L_x_37906:
        /* <DEDUP_REMOVED lines=21> */
.L_x_37910:
[----:B------:R-:W-:Y:S05]  /*7f10*/  BSYNC B1 ;  /* 0x0000000000017941 */ /* 0x000fea0003800000 */
.L_x_37909:
[----:B------:R-:W-:Y:S01]  /*7f20*/  IMAD.SHL.U32 R2, R2, 0x100000, RZ ;  /* 0x0010000002027824 */ /* 0x000fe200078e00ff */
[----:B------:R-:W-:-:S04]  /*7f30*/  LEA R3, R0, 0x3b800000, 0x17 ;  /* 0x3b80000000037811 */ /* 0x000fc800078eb8ff */
[----:B------:R-:W-:-:S07]  /*7f40*/  LOP3.LUT R4, R3, R2, R4, 0xfe, !PT ;  /* 0x0000000203047212 */ /* 0x000fce00078efe04 */
.L_x_37908:
[----:B------:R-:W-:Y:S05]  /*7f50*/  BSYNC B0 ;  /* 0x0000000000007941 */ /* 0x000fea0003800000 */
.L_x_37907:
[----:B------:R-:W0:Y:S02]  /*7f60*/  F2I.FTZ.TRUNC.NTZ R4, R4 ;  /* 0x0000000400047305 */ /* 0x000e24000021f100 */
[----:B0-----:R-:W-:Y:S01]  /*7f70*/  PRMT R0, R4, 0x7610, R0 ;  /* 0x0000761004007816 */ /* 0x001fe20000000000 */
[----:B------:R-:W-:Y:S06]  /*7f80*/  BRA `(.L_x_37892) ;  /* 0x0000000400107947 */ /* 0x000fec0003800000 */
.L_x_37905:
        /* <DEDUP_REMOVED lines=21> */
.L_x_37914:
[----:B------:R-:W-:Y:S05]  /*80e0*/  BSYNC B1 ;  /* 0x0000000000017941 */ /* 0x000fea0003800000 */
.L_x_37913:
[----:B------:R-:W-:Y:S01]  /*80f0*/  IMAD.SHL.U32 R2, R2, 0x200000, RZ ;  /* 0x0020000002027824 */ /* 0x000fe200078e00ff */
[----:B------:R-:W-:-:S04]  /*8100*/  LEA R3, R0, 0x37800000, 0x17 ;  /* 0x3780000000037811 */ /* 0x000fc800078eb8ff */
[----:B------:R-:W-:-:S07]  /*8110*/  LOP3.LUT R4, R3, R2, R4, 0xfe, !PT ;  /* 0x0000000203047212 */ /* 0x000fce00078efe04 */
.L_x_37912:
[----:B------:R-:W-:Y:S05]  /*8120*/  BSYNC B0 ;  /* 0x0000000000007941 */ /* 0x000fea0003800000 */
.L_x_37911:
[----:B------:R-:W0:Y:S02]  /*8130*/  F2I.FTZ.TRUNC.NTZ R4, R4 ;  /* 0x0000000400047305 */ /* 0x000e24000021f100 */
[----:B0-----:R-:W-:Y:S01]  /*8140*/  PRMT R0, R4, 0x7610, R0 ;  /* 0x0000761004007816 */ /* 0x001fe20000000000 */
[----:B------:R-:W-:Y:S06]  /*8150*/  BRA `(.L_x_37892) ;  /* 0x00000000009c7947 */ /* 0x000fec0003800000 */
.L_x_37904:
        /* <DEDUP_REMOVED lines=14> */
.L_x_37918:
[----:B------:R-:W-:Y:S05]  /*8240*/  BSYNC B0 ;  /* 0x0000000000007941 */ /* 0x000fea0003800000 */
.L_x_37917:
[----:B------:R-:W0:Y:S02]  /*8250*/  F2I.FTZ.TRUNC.NTZ R4, R4 ;  /* 0x0000000400047305 */ /* 0x000e24000021f100 */
[----:B0-----:R-:W-:Y:S01]  /*8260*/  PRMT R0, R4, 0x7610, R0 ;  /* 0x0000761004007816 */ /* 0x001fe20000000000 */
[----:B------:R-:W-:Y:S06]  /*8270*/  BRA `(.L_x_37892) ;  /* 0x0000000000547947 */ /* 0x000fec0003800000 */
.L_x_37891:
        /* <DEDUP_REMOVED lines=16> */
.L_x_37919:
[----:B------:R-:W-:Y:S01]  /*8380*/  PRMT R0, RZ, 0x7610, R0 ;  /* 0x00007610ff007816 */ /* 0x000fe20000000000 */
[----:B------:R-:W-:Y:S06]  /*8390*/  BRA `(.L_x_37892) ;  /* 0x00000000000c7947 */ /* 0x000fec0003800000 */
.L_x_37916:
[----:B------:R1:W5:Y:S01]  /*83a0*/  LDG.E.U8 R0, desc[UR36][R2.64] ;  /* 0x0000002402007981 */ /* 0x000362000c1e1100 */
[----:B------:R-:W-:Y:S05]  /*83b0*/  BRA `(.L_x_37892) ;  /* 0x0000000000047947 */ /* 0x000fea0003800000 */
.L_x_37915:
[----:B------:R2:W5:Y:S02]  /*83c0*/  LDG.E.U8 R0, desc[UR36][R2.64] ;  /* 0x0000002402007981 */ /* 0x000564000c1e1100 */
.L_x_37892:
        /* <DEDUP_REMOVED lines=18> */
.L_x_37923:
[----:B------:R3:W-:Y:S01]  /*84f0*/  STG.E.U8 desc[UR36][R16.64], R5 ;  /* 0x0000000510007986 */ /* 0x0007e2000c101124 */
[----:B------:R-:W-:Y:S05]  /*8500*/  BRA `(.L_x_37925) ;  /* 0x0000000c005c7947 */ /* 0x000fea0003800000 */
.L_x_37922:
        /* <DEDUP_REMOVED lines=10> */
.L_x_37927:
[----:B------:R2:W-:Y:S01]  /*85b0*/  STG.E desc[UR36][R16.64], R5 ;  /* 0x0000000510007986 */ /* 0x0005e2000c101924 */
[----:B------:R-:W-:Y:S05]  /*85c0*/  BRA `(.L_x_37925) ;  /* 0x0000000c002c7947 */ /* 0x000fea0003800000 */
.L_x_37926:
[----:B------:R0:W-:Y:S01]  /*85d0*/  STG.E.U16 desc[UR36][R16.64], R5 ;  /* 0x0000000510007986 */ /* 0x0001e2000c101524 */
[----:B------:R-:W-:Y:S05]  /*85e0*/  BRA `(.L_x_37925) ;  /* 0x0000000c00247947 */ /* 0x000fea0003800000 */
.L_x_37921:
        /* <DEDUP_REMOVED lines=9> */
.L_x_37929:
[----:B------:R-:W0:Y:S02]  /*8680*/  I2F.S16 R0, R5 ;  /* 0x0000000500007306 */ /* 0x000e240000101400 */
[----:B0-----:R-:W-:-:S05]  /*8690*/  F2FP.F16.F32.PACK_AB R0, RZ, R0 ;  /* 0x00000000ff00723e */ /* 0x001fca00000000ff */
[----:B------:R0:W-:Y:S01]  /*86a0*/  STG.E.U16 desc[UR36][R16.64], R0 ;  /* 0x0000000010007986 */ /* 0x0001e2000c101524 */
[----:B------:R-:W-:Y:S05]  /*86b0*/  BRA `(.L_x_37925) ;  /* 0x0000000800f07947 */ /* 0x000fea0003800000 */
.L_x_37928:
        /* <DEDUP_REMOVED lines=10> */
.L_x_37931:
[----:B------:R-:W0:Y:S02]  /*8760*/  I2F.S16 R5, R5 ;  /* 0x0000000500057306 */ /* 0x000e240000101400 */
[----:B0-----:R-:W-:-:S04]  /*8770*/  F2FP.F16.F32.PACK_AB R3, RZ, R5 ;  /* 0x00000005ff03723e */ /* 0x001fc800000000ff */
[----:B------:R-:W-:-:S05]  /*8780*/  PRMT R3, R3, 0x5410, RZ ;  /* 0x0000541003037816 */ /* 0x000fca00000000ff */
[----:B------:R0:W-:Y:S01]  /*8790*/  STG.E desc[UR36][R16.64], R3 ;  /* 0x0000000310007986 */ /* 0x0001e2000c101924 */
[----:B------:R-:W-:Y:S05]  /*87a0*/  BRA `(.L_x_37925) ;  /* 0x0000000800b47947 */ /* 0x000fea0003800000 */
.L_x_37930:
[----:B------:R-:W0:Y:S02]  /*87b0*/  I2F.F64.S16 R2, R5 ;  /* 0x0000000500027312 */ /* 0x000e240000101c00 */
[----:B0-----:R0:W-:Y:S01]  /*87c0*/  STG.E.64 desc[UR36][R16.64], R2 ;  /* 0x0000000210007986 */ /* 0x0011e2000c101b24 */
[----:B------:R-:W-:Y:S05]  /*87d0*/  BRA `(.L_x_37925) ;  /* 0x0000000800a87947 */ /* 0x000fea0003800000 */
.L_x_37920:
        /* <DEDUP_REMOVED lines=13> */
.L_x_37934:
[----:B------:R-:W0:Y:S01]  /*88b0*/  I2F.F64.S16 R4, R5 ;  /* 0x0000000500047312 */ /* 0x000e220000101c00 */
[----:B------:R-:W-:-:S05]  /*88c0*/  CS2R R6, SRZ ;  /* 0x0000000000067805 */ /* 0x000fca000001ff00 */
[----:B0-----:R0:W-:Y:S01]  /*88d0*/  STG.E.128 desc[UR36][R16.64], R4 ;  /* 0x0000000410007986 */ /* 0x0011e2000c101d24 */
[----:B------:R-:W-:Y:S05]  /*88e0*/  BRA `(.L_x_37925) ;  /* 0x0000000800647947 */ /* 0x000fea0003800000 */
.L_x_37933:
        /* <DEDUP_REMOVED lines=21> */
.L_x_37938:
[----:B------:R-:W-:Y:S05]  /*8a40*/  BSYNC B0 ;  /* 0x0000000000007941 */ /* 0x000fea0003800000 */
.L_x_37937:
[----:B------:R-:W-:-:S05]  /*8a50*/  LOP3.LUT R3, R0, R3, RZ, 0xfc, !PT ;  /* 0x0000000300037212 */ /* 0x000fca00078efcff */
[----:B------:R0:W-:Y:S01]  /*8a60*/  STG.E.U8 desc[UR36][R16.64], R3 ;  /* 0x0000000310007986 */ /* 0x0001e2000c101124 */
[----:B------:R-:W-:Y:S05]  /*8a70*/  BRA `(.L_x_37925) ;  /* 0x0000000800007947 */ /* 0x000fea0003800000 */
.L_x_37936:
        /* <DEDUP_REMOVED lines=13> */
.L_x_37940:
[----:B------:R-:W-:Y:S01]  /*8b50*/  IMAD.MOV.U32 R0, RZ, RZ, 0x7f ;  /* 0x0000007fff007424 */ /* 0x000fe200078e00ff */
[----:B------:R-:W-:-:S04]  /*8b60*/  ISETP.GT.U32.AND P0, PT, R2, 0x7f800000, PT ;  /* 0x7f8000000200780c */ /* 0x000fc80003f04070 */
[----:B------:R-:W-:-:S09]  /*8b70*/  SEL R0, R0, 0x7c, P0 ;  /* 0x0000007c00007807 */ /* 0x000fd20000000000 */
.L_x_37941:
[----:B------:R-:W-:Y:S05]  /*8b80*/  BSYNC B0 ;  /* 0x0000000000007941 */ /* 0x000fea0003800000 */
.L_x_37939:
[----:B------:R-:W-:-:S04]  /*8b90*/  LOP3.LUT R2, R5, 0x80000000, RZ, 0xc0, !PT ;  /* 0x8000000005027812 */ /* 0x000fc800078ec0ff */
[----:B------:R-:W-:-:S04]  /*8ba0*/  SHF.R.U32.HI R3, RZ, 0x18, R2 ;  /* 0x00000018ff037819 */ /* 0x000fc80000011602 */
[----:B------:R-:W-:-:S05]  /*8bb0*/  LOP3.LUT R3, R0, R3, RZ, 0xfc, !PT ;  /* 0x0000000300037212 */ /* 0x000fca00078efcff */
[----:B------:R0:W-:Y:S01]  /*8bc0*/  STG.E.U8 desc[UR36][R16.64], R3 ;  /* 0x0000000310007986 */ /* 0x0001e2000c101124 */
[----:B------:R-:W-:Y:S05]  /*8bd0*/  BRA `(.L_x_37925) ;  /* 0x0000000400a87947 */ /* 0x000fea0003800000 */
.L_x_37935:
[----:B------:R-:W0:Y:S02]  /*8be0*/  I2F.S16 R0, R5 ;  /* 0x0000000500007306 */ /* 0x000e240000101400 */
[----:B0-----:R-:W-:-:S05]  /*8bf0*/  F2FP.BF16.F32.PACK_AB R0, RZ, R0 ;  /* 0x00000000ff00723e */ /* 0x001fca00000010ff */
[----:B------:R0:W-:Y:S01]  /*8c00*/  STG.E.U16 desc[UR36][R16.64], R0 ;  /* 0x0000000010007986 */ /* 0x0001e2000c101524 */
[----:B------:R-:W-:Y:S05]  /*8c10*/  BRA `(.L_x_37925) ;  /* 0x0000000400987947 */ /* 0x000fea0003800000 */
.L_x_37932:
        /* <DEDUP_REMOVED lines=10> */
.L_x_37944:
        /* <DEDUP_REMOVED lines=17> */
.L_x_37947:
[----:B------:R-:W-:-:S04]  /*8dd0*/  LOP3.LUT R2, R5, 0x80000000, RZ, 0xc0, !PT ;  /* 0x8000000005027812 */ /* 0x000fc800078ec0ff */
[----:B------:R-:W-:-:S04]  /*8de0*/  SHF.R.U32.HI R3, RZ, 0x18, R2 ;  /* 0x00000018ff037819 */ /* 0x000fc80000011602 */
[----:B------:R-:W-:-:S04]  /*8df0*/  LOP3.LUT R0, R0, R3, RZ, 0xfc, !PT ;  /* 0x0000000300007212 */ /* 0x000fc800078efcff */
[----:B------:R-:W-:-:S07]  /*8e00*/  PRMT R8, R0, 0x7610, R8 ;  /* 0x0000761000087816 */ /* 0x000fce0000000008 */
.L_x_37946:
[----:B------:R-:W-:Y:S05]  /*8e10*/  BSYNC B0 ;  /* 0x0000000000007941 */ /* 0x000fea0003800000 */
.L_x_37945:
[----:B------:R0:W-:Y:S01]  /*8e20*/  STG.E.U8 desc[UR36][R16.64], R8 ;  /* 0x0000000810007986 */ /* 0x0001e2000c101124 */
[----:B------:R-:W-:Y:S05]  /*8e30*/  BRA `(.L_x_37925) ;  /* 0x0000000400107947 */ /* 0x000fea0003800000 */
.L_x_37943:
        /* <DEDUP_REMOVED lines=17> */
.L_x_37950:
[----:B------:R-:W-:-:S04]  /*8f50*/  LOP3.LUT R2, R5, 0x80000000, RZ, 0xc0, !PT ;  /* 0x8000000005027812 */ /* 0x000fc800078ec0ff */
[----:B------:R-:W-:-:S04]  /*8f60*/  SHF.R.U32.HI R3, RZ, 0x18, R2 ;  /* 0x00000018ff037819 */ /* 0x000fc80000011602 */
[----:B------:R-:W-:-:S04]  /*8f70*/  LOP3.LUT R0, R0, R3, RZ, 0xfc, !PT ;  /* 0x0000000300007212 */ /* 0x000fc800078efcff */
[----:B------:R-:W-:-:S07]  /*8f80*/  PRMT R8, R0, 0x7610, R8 ;  /* 0x0000761000087816 */ /* 0x000fce0000000008 */
.L_x_37949:
[----:B------:R-:W-:Y:S05]  /*8f90*/  BSYNC B0 ;  /* 0x0000000000007941 */ /* 0x000fea0003800000 */
.L_x_37948:
[----:B------:R0:W-:Y:S01]  /*8fa0*/  STG.E.U8 desc[UR36][R16.64], R8 ;  /* 0x0000000810007986 */ /* 0x0001e2000c101124 */
[----:B------:R-:W-:Y:S05]  /*8fb0*/  BRA `(.L_x_37925) ;  /* 0x0000000000b07947 */ /* 0x000fea0003800000 */
.L_x_37942:
        /* <DEDUP_REMOVED lines=22> */
.L_x_37924:
        /* <DEDUP_REMOVED lines=16> */
.L_x_37953:
[----:B------:R-:W-:Y:S05]  /*9220*/  BRA `(.L_x_37925) ;  /* 0x0000000000147947 */ /* 0x000fea0003800000 */
.L_x_37952:
[----:B------:R-:W-:-:S04]  /*9230*/  PRMT R2, R5, 0x9910, RZ ;  /* 0x0000991005027816 */ /* 0x000fc800000000ff */
[----:B------:R-:W-:-:S05]  /*9240*/  SHF.R.S32.HI R3, RZ, 0x1f, R2 ;  /* 0x0000001fff037819 */ /* 0x000fca0000011402 */
[----:B------:R0:W-:Y:S01]  /*9250*/  STG.E.64 desc[UR36][R16.64], R2 ;  /* 0x0000000210007986 */ /* 0x0001e2000c101b24 */
[----:B------:R-:W-:Y:S05]  /*9260*/  BRA `(.L_x_37925) ;  /* 0x0000000000047947 */ /* 0x000fea0003800000 */
.L_x_37951:
[----:B------:R0:W-:Y:S02]  /*9270*/  STG.E desc[UR36][R16.64], R5 ;  /* 0x0000000510007986 */ /* 0x0001e4000c101924 */
.L_x_37925:
[----:B------:R-:W-:-:S07]  /*9280*/  VIADD R19, R19, 0x80 ;  /* 0x0000008013137836 */ /* 0x000fce0000000000 */
.L_x_37885:
[----:B------:R-:W-:Y:S05]  /*9290*/  BSYNC B6 ;  /* 0x0000000000067941 */ /* 0x000fea0003800000 */
.L_x_37884:
        /* <DEDUP_REMOVED lines=306> */
.L_x_37954:
        /* <DEDUP_REMOVED lines=20> */
.L_x_37958:
[----:B------:R4:W5:Y:S01]  /*a700*/  LDG.E.U8 R0, desc[UR36][R2.64] ;  /* 0x0000002402007981 */ /* 0x000962000c1e1100 */
[----:B------:R-:W-:Y:S05]  /*a710*/  BRA `(.L_x_37960) ;  /* 0x0000000c00547947 */ /* 0x000fea0003800000 */
.L_x_37957:
        /* <DEDUP_REMOVED lines=8> */
.L_x_37962:
[----:B------:R2:W5:Y:S01]  /*a7a0*/  LDG.E.U8 R0, desc[UR36][R2.64] ;  /* 0x0000002402007981 */ /* 0x000562000c1e1100 */
[----:B------:R-:W-:Y:S05]  /*a7b0*/  BRA `(.L_x_37960) ;  /* 0x0000000c002c7947 */ /* 0x000fea0003800000 */
.L_x_37961:
[----:B------:R0:W5:Y:S01]  /*a7c0*/  LDG.E.U16 R0, desc[UR36][R2.64] ;  /* 0x0000002402007981 */ /* 0x000162000c1e1500 */
[----:B------:R-:W-:Y:S05]  /*a7d0*/  BRA `(.L_x_37960) ;  /* 0x0000000c00247947 */ /* 0x000fea0003800000 */
.L_x_37956:
        /* <DEDUP_REMOVED lines=9> */
.L_x_37964:
[----:B------:R-:W2:Y:S02]  /*a870*/  LDG.E.U16 R4, desc[UR36][R2.64] ;  /* 0x0000002402047981 */ /* 0x000ea4000c1e1500 */
[----:B--2---:R-:W-:-:S06]  /*a880*/  HADD2.F32 R4, -RZ, R4.H0_H0 ;  /* 0x20000004ff047230 */ /* 0x004fcc0000004100 */
[----:B------:R-:W0:Y:S02]  /*a890*/  F2I.FTZ.TRUNC.NTZ R4, R4 ;  /* 0x0000000400047305 */ /* 0x000e24000021f100 */
[----:B0-----:R-:W-:Y:S01]  /*a8a0*/  PRMT R0, R4, 0x7610, R0 ;  /* 0x0000761004007816 */ /* 0x001fe20000000000 */
[----:B------:R-:W-:Y:S06]  /*a8b0*/  BRA `(.L_x_37960) ;  /* 0x0000000800ec7947 */ /* 0x000fec0003800000 */
.L_x_37963:
        /* <DEDUP_REMOVED lines=9> */
.L_x_37966:
[----:B------:R-:W2:Y:S02]  /*a950*/  LDG.E.U16 R2, desc[UR36][R2.64] ;  /* 0x0000002402027981 */ /* 0x000ea4000c1e1500 */
[----:B--2---:R-:W-:-:S06]  /*a960*/  HADD2.F32 R4, -RZ, R2.H0_H0 ;  /* 0x20000002ff047230 */ /* 0x004fcc0000004100 */
[----:B------:R-:W0:Y:S02]  /*a970*/  F2I.FTZ.TRUNC.NTZ R4, R4 ;  /* 0x0000000400047305 */ /* 0x000e24000021f100 */
[----:B0-----:R-:W-:Y:S01]  /*a980*/  PRMT R0, R4, 0x7610, R0 ;  /* 0x0000761004007816 */ /* 0x001fe20000000000 */
[----:B------:R-:W-:Y:S06]  /*a990*/  BRA `(.L_x_37960) ;  /* 0x0000000800b47947 */ /* 0x000fec0003800000 */
.L_x_37965:
[----:B------:R-:W2:Y:S02]  /*a9a0*/  LDG.E.64 R2, desc[UR36][R2.64] ;  /* 0x0000002402027981 */ /* 0x000ea4000c1e1b00 */
[----:B--2---:R0:W1:Y:S01]  /*a9b0*/  F2I.F64.TRUNC R0, R2 ;  /* 0x0000000200007311 */ /* 0x004062000030d100 */
[----:B------:R-:W-:Y:S05]  /*a9c0*/  BRA `(.L_x_37960) ;  /* 0x0000000800a87947 */ /* 0x000fea0003800000 */
.L_x_37955:
        /* <DEDUP_REMOVED lines=12> */
.L_x_37969:
[----:B------:R-:W2:Y:S02]  /*aa90*/  LDG.E.64 R2, desc[UR36][R2.64] ;  /* 0x0000002402027981 */ /* 0x000ea4000c1e1b00 */
[----:B--2---:R0:W1:Y:S01]  /*aaa0*/  F2I.F64.TRUNC R0, R2 ;  /* 0x0000000200007311 */ /* 0x004062000030d100 */
[----:B------:R-:W-:Y:S05]  /*aab0*/  BRA `(.L_x_37960) ;  /* 0x00000008006c7947 */ /* 0x000fea0003800000 */
.L_x_37968:
        /* <DEDUP_REMOVED lines=28> */
.L_x_37971:
        /* <DEDUP_REMOVED lines=15> */
.L_x_37970:
[----:B------:R-:W2:Y:S02]  /*ad70*/  LDG.E.U16 R4, desc[UR36][R2.64] ;  /* 0x0000002402047981 */ /* 0x000ea4000c1e1500 */
[----:B--2---:R-:W-:-:S06]  /*ad80*/  IMAD.U32 R4, R4, 0x10000, RZ ;  /* 0x0001000004047824 */ /* 0x004fcc00078e00ff */
[----:B------:R-:W0:Y:S02]  /*ad90*/  F2I.FTZ.TRUNC.NTZ R4, R4 ;  /* 0x0000000400047305 */ /* 0x000e24000021f100 */
[----:B0-----:R-:W-:Y:S01]  /*ada0*/  PRMT R0, R4, 0x7610, R0 ;  /* 0x0000761004007816 */ /* 0x001fe20000000000 */
[----:B------:R-:W-:Y:S06]  /*adb0*/  BRA `(.L_x_37960) ;  /* 0x0000000400ac7947 */ /* 0x000fec0003800000 */
.L_x_37967:
        /* <DEDUP_REMOVED lines=10> */
.L_x_37974:
        /* <DEDUP_REMOVED lines=21> */
.L_x_37978:
[----:B------:R-:W-:Y:S05]  /*afb0*/  BSYNC B1 ;  /* 0x0000000000017941 */ /* 0x000fea0003800000 */
.L_x_37977:
[----:B------:R-:W-:Y:S01]  /*afc0*/  IMAD.SHL.U32 R2, R2, 0x100000, RZ ;  /* 0x0010000002027824 */ /* 0x000fe200078e00ff */
[----:B------:R-:W-:-:S04]  /*afd0*/  LEA R3, R0, 0x3b800000, 0x17 ;  /* 0x3b80000000037811 */ /* 0x000fc800078eb8ff */
[----:B------:R-:W-:-:S07]  /*afe0*/  LOP3.LUT R4, R3, R2, R4, 0xfe, !PT ;  /* 0x0000000203047212 */ /* 0x000fce00078efe04 */
.L_x_37976:
[----:B------:R-:W-:Y:S05]  /*aff0*/  BSYNC B0 ;  /* 0x0000000000007941 */ /* 0x000fea0003800000 */
.L_x_37975:
[----:B------:R-:W0:Y:S02]  /*b000*/  F2I.FTZ.TRUNC.NTZ R4, R4 ;  /* 0x0000000400047305 */ /* 0x000e24000021f100 */
[----:B0-----:R-:W-:Y:S01]  /*b010*/  PRMT R0, R4, 0x7610, R0 ;  /* 0x0000761004007816 */ /* 0x001fe20000000000 */
[----:B------:R-:W-:Y:S06]  /*b020*/  BRA `(.L_x_37960) ;  /* 0x0000000400107947 */ /* 0x000fec0003800000 */
.L_x_37973:
        /* <DEDUP_REMOVED lines=21> */
.L_x_37982:
[----:B------:R-:W-:Y:S05]  /*b180*/  BSYNC B1 ;  /* 0x0000000000017941 */ /* 0x000fea0003800000 */
.L_x_37981:
[----:B------:R-:W-:Y:S01]  /*b190*/  IMAD.SHL.U32 R2, R2, 0x200000, RZ ;  /* 0x0020000002027824 */ /* 0x000fe200078e00ff */
[----:B------:R-:W-:-:S04]  /*b1a0*/  LEA R3, R0, 0x37800000, 0x17 ;  /* 0x3780000000037811 */ /* 0x000fc800078eb8ff */
[----:B------:R-:W-:-:S07]  /*b1b0*/  LOP3.LUT R4, R3, R2, R4, 0xfe, !PT ;  /* 0x0000000203047212 */ /* 0x000fce00078efe04 */
.L_x_37980:
[----:B------:R-:W-:Y:S05]  /*b1c0*/  BSYNC B0 ;  /* 0x0000000000007941 */ /* 0x000fea0003800000 */
.L_x_37979:
[----:B------:R-:W0:Y:S02]  /*b1d0*/  F2I.FTZ.TRUNC.NTZ R4, R4 ;  /* 0x0000000400047305 */ /* 0x000e24000021f100 */
[----:B0-----:R-:W-:Y:S01]  /*b1e0*/  PRMT R0, R4, 0x7610, R0 ;  /* 0x0000761004007816 */ /* 0x001fe20000000000 */
[----:B------:R-:W-:Y:S06]  /*b1f0*/  BRA `(.L_x_37960) ;  /* 0x00000000009c7947 */ /* 0x000fec0003800000 */
.L_x_37972:
        /* <DEDUP_REMOVED lines=14> */
.L_x_37986:
[----:B------:R-:W-:Y:S05]  /*b2e0*/  BSYNC B0 ;  /* 0x0000000000007941 */ /* 0x000fea0003800000 */
.L_x_37985:
[----:B------:R-:W0:Y:S02]  /*b2f0*/  F2I.FTZ.TRUNC.NTZ R4, R4 ;  /* 0x0000000400047305 */ /* 0x000e24000021f100 */
[----:B0-----:R-:W-:Y:S01]  /*b300*/  PRMT R0, R4, 0x7610, R0 ;  /* 0x0000761004007816 */ /* 0x001fe20000000000 */
[----:B------:R-:W-:Y:S06]  /*b310*/  BRA `(.L_x_37960) ;  /* 0x0000000000547947 */ /* 0x000fec0003800000 */
.L_x_37959:
        /* <DEDUP_REMOVED lines=16> */
.L_x_37987:
[----:B------:R-:W-:Y:S01]  /*b420*/  PRMT R0, RZ, 0x7610, R0 ;  /* 0x00007610ff007816 */ /* 0x000fe20000000000 */
[----:B------:R-:W-:Y:S06]  /*b430*/  BRA `(.L_x_37960) ;  /* 0x00000000000c7947 */ /* 0x000fec0003800000 */
.L_x_37984:
[----:B------:R0:W5:Y:S01]  /*b440*/  LDG.E.U8 R0, desc[UR36][R2.64] ;  /* 0x0000002402007981 */ /* 0x000162000c1e1100 */
[----:B------:R-:W-:Y:S05]  /*b450*/  BRA `(.L_x_37960) ;  /* 0x0000000000047947 */ /* 0x000fea0003800000 */
.L_x_37983:
[----:B------:R0:W5:Y:S02]  /*b460*/  LDG.E.U8 R0, desc[UR36][R2.64] ;  /* 0x0000002402007981 */ /* 0x000164000c1e1100 */
.L_x_37960:
[----:B01234-:R-:W0:Y:S01]  /*b470*/  LDC.U8 R3, c[0x0][0x422] ;  /* 0x00010880ff037b82 */ /* 0x01fe220000000000 */
[----:B-----5:R-:W-:Y:S01]  /*b480*/  LOP3.LUT R0, R0, 0xffff, RZ, 0xc0, !PT ;  /* 0x0000ffff00007812 */ /* 0x020fe200078ec0ff */
        /* <DEDUP_REMOVED lines=16> */
.L_x_37991:
[----:B------:R-:W-:Y:S01]  /*b590*/  STG.E.U8 desc[UR36][R16.64], R5 ;  /* 0x0000000510007986 */ /* 0x000fe2000c101124 */
[----:B------:R-:W-:Y:S05]  /*b5a0*/  EXIT ;  /* 0x000000000000794d */ /* 0x000fea0003800000 */
.L_x_37990:
        /* <DEDUP_REMOVED lines=10> */
.L_x_37994:
[----:B------:R-:W-:Y:S01]  /*b650*/  STG.E desc[UR36][R16.64], R5 ;  /* 0x0000000510007986 */ /* 0x000fe2000c101924 */
[----:B------:R-:W-:Y:S05]  /*b660*/  EXIT ;  /* 0x000000000000794d */ /* 0x000fea0003800000 */
.L_x_37993:
[----:B------:R-:W-:Y:S01]  /*b670*/  STG.E.U16 desc[UR36][R16.64], R5 ;  /* 0x0000000510007986 */ /* 0x000fe2000c101524 */
[----:B------:R-:W-:Y:S05]  /*b680*/  EXIT ;  /* 0x000000000000794d */ /* 0x000fea0003800000 */
.L_x_37989:
        /* <DEDUP_REMOVED lines=9> */
.L_x_37996:
[----:B------:R-:W0:Y:S02]  /*b720*/  I2F.S16 R0, R5 ;  /* 0x0000000500007306 */ /* 0x000e240000101400 */
[----:B0-----:R-:W-:-:S05]  /*b730*/  F2FP.F16.F32.PACK_AB R0, RZ, R0 ;  /* 0x00000000ff00723e */ /* 0x001fca00000000ff */
[----:B------:R-:W-:Y:S01]  /*b740*/  STG.E.U16 desc[UR36][R16.64], R0 ;  /* 0x0000000010007986 */ /* 0x000fe2000c101524 */
[----:B------:R-:W-:Y:S05]  /*b750*/  EXIT ;  /* 0x000000000000794d */ /* 0x000fea0003800000 */
.L_x_37995:
        /* <DEDUP_REMOVED lines=10> */
.L_x_37998:
[----:B------:R-:W0:Y:S02]  /*b800*/  I2F.S16 R5, R5 ;  /* 0x0000000500057306 */ /* 0x000e240000101400 */
[----:B0-----:R-:W-:-:S04]  /*b810*/  F2FP.F16.F32.PACK_AB R3, RZ, R5 ;  /* 0x00000005ff03723e */ /* 0x001fc800000000ff */
[----:B------:R-:W-:-:S05]  /*b820*/  PRMT R3, R3, 0x5410, RZ ;  /* 0x0000541003037816 */ /* 0x000fca00000000ff */
[----:B------:R-:W-:Y:S01]  /*b830*/  STG.E desc[UR36][R16.64], R3 ;  /* 0x0000000310007986 */ /* 0x000fe2000c101924 */
[----:B------:R-:W-:Y:S05]  /*b840*/  EXIT ;  /* 0x000000000000794d */ /* 0x000fea0003800000 */
.L_x_37997:
[----:B------:R-:W0:Y:S02]  /*b850*/  I2F.F64.S16 R2, R5 ;  /* 0x0000000500027312 */ /* 0x000e240000101c00 */
[----:B0-----:R-:W-:Y:S01]  /*b860*/  STG.E.64 desc[UR36][R16.64], R2 ;  /* 0x0000000210007986 */ /* 0x001fe2000c101b24 */
[----:B------:R-:W-:Y:S05]  /*b870*/  EXIT ;  /* 0x000000000000794d */ /* 0x000fea0003800000 */
.L_x_37988:
        /* <DEDUP_REMOVED lines=13> */
.L_x_38001:
[----:B------:R-:W0:Y:S01]  /*b950*/  I2F.F64.S16 R4, R5 ;  /* 0x0000000500047312 */ /* 0x000e220000101c00 */
[----:B------:R-:W-:-:S05]  /*b960*/  CS2R R6, SRZ ;  /* 0x0000000000067805 */ /* 0x000fca000001ff00 */
[----:B0-----:R-:W-:Y:S01]  /*b970*/  STG.E.128 desc[UR36][R16.64], R4 ;  /* 0x0000000410007986 */ /* 0x001fe2000c101d24 */
[----:B------:R-:W-:Y:S05]  /*b980*/  EXIT ;  /* 0x000000000000794d */ /* 0x000fea0003800000 */
.L_x_38000:
        /* <DEDUP_REMOVED lines=21> */
.L_x_38005:
[----:B------:R-:W-:Y:S05]  /*bae0*/  BSYNC B0 ;  /* 0x0000000000007941 */ /* 0x000fea0003800000 */
.L_x_38004:
[----:B------:R-:W-:-:S05]  /*baf0*/  LOP3.LUT R3, R0, R3, RZ, 0xfc, !PT ;  /* 0x0000000300037212 */ /* 0x000fca00078efcff */
[----:B------:R-:W-:Y:S01]  /*bb00*/  STG.E.U8 desc[UR36][R16.64], R3 ;  /* 0x0000000310007986 */ /* 0x000fe2000c101124 */
[----:B------:R-:W-:Y:S05]  /*bb10*/  EXIT ;  /* 0x000000000000794d */ /* 0x000fea0003800000 */
.L_x_38003:
        /* <DEDUP_REMOVED lines=13> */
.L_x_38007:
[----:B------:R-:W-:Y:S01]  /*bbf0*/  IMAD.MOV.U32 R0, RZ, RZ, 0x7f ;  /* 0x0000007fff007424 */ /* 0x000fe200078e00ff */
[----:B------:R-:W-:-:S04]  /*bc00*/  ISETP.GT.U32.AND P0, PT, R2, 0x7f800000, PT ;  /* 0x7f8000000200780c */ /* 0x000fc80003f04070 */
[----:B------:R-:W-:-:S09]  /*bc10*/  SEL R0, R0, 0x7c, P0 ;  /* 0x0000007c00007807 */ /* 0x000fd20000000000 */
.L_x_38008:
[----:B------:R-:W-:Y:S05]  /*bc20*/  BSYNC B0 ;  /* 0x0000000000007941 */ /* 0x000fea0003800000 */
.L_x_38006:
[----:B------:R-:W-:-:S04]  /*bc30*/  LOP3.LUT R2, R5, 0x80000000, RZ, 0xc0, !PT ;  /* 0x8000000005027812 */ /* 0x000fc800078ec0ff */
[----:B------:R-:W-:-:S04]  /*bc40*/  SHF.R.U32.HI R3, RZ, 0x18, R2 ;  /* 0x00000018ff037819 */ /* 0x000fc80000011602 */
[----:B------:R-:W-:-:S05]  /*bc50*/  LOP3.LUT R3, R0, R3, RZ, 0xfc, !PT ;  /* 0x0000000300037212 */ /* 0x000fca00078efcff */
[----:B------:R-:W-:Y:S01]  /*bc60*/  STG.E.U8 desc[UR36][R16.64], R3 ;  /* 0x0000000310007986 */ /* 0x000fe2000c101124 */
[----:B------:R-:W-:Y:S05]  /*bc70*/  EXIT ;  /* 0x000000000000794d */ /* 0x000fea0003800000 */
.L_x_38002:
[----:B------:R-:W0:Y:S02]  /*bc80*/  I2F.S16 R0, R5 ;  /* 0x0000000500007306 */ /* 0x000e240000101400 */
[----:B0-----:R-:W-:-:S05]  /*bc90*/  F2FP.BF16.F32.PACK_AB R0, RZ, R0 ;  /* 0x00000000ff00723e */ /* 0x001fca00000010ff */
[----:B------:R-:W-:Y:S01]  /*bca0*/  STG.E.U16 desc[UR36][R16.64], R0 ;  /* 0x0000000010007986 */ /* 0x000fe2000c101524 */
[----:B------:R-:W-:Y:S05]  /*bcb0*/  EXIT ;  /* 0x000000000000794d */ /* 0x000fea0003800000 */
.L_x_37999:
        /* <DEDUP_REMOVED lines=10> */
.L_x_38011:
        /* <DEDUP_REMOVED lines=17> */
.L_x_38014:
[----:B------:R-:W-:-:S04]  /*be70*/  LOP3.LUT R2, R5, 0x80000000, RZ, 0xc0, !PT ;  /* 0x8000000005027812 */ /* 0x000fc800078ec0ff */
[----:B------:R-:W-:-:S04]  /*be80*/  SHF.R.U32.HI R3, RZ, 0x18, R2 ;  /* 0x00000018ff037819 */ /* 0x000fc80000011602 */
[----:B------:R-:W-:-:S04]  /*be90*/  LOP3.LUT R0, R0, R3, RZ, 0xfc, !PT ;  /* 0x0000000300007212 */ /* 0x000fc800078efcff */
[----:B------:R-:W-:-:S07]  /*bea0*/  PRMT R8, R0, 0x7610, R8 ;  /* 0x0000761000087816 */ /* 0x000fce0000000008 */
.L_x_38013:
[----:B------:R-:W-:Y:S05]  /*beb0*/  BSYNC B0 ;  /* 0x0000000000007941 */ /* 0x000fea0003800000 */
.L_x_38012:
[----:B------:R-:W-:Y:S01]  /*bec0*/  STG.E.U8 desc[UR36][R16.64], R8 ;  /* 0x0000000810007986 */ /* 0x000fe2000c101124 */
[----:B------:R-:W-:Y:S05]  /*bed0*/  EXIT ;  /* 0x000000000000794d */ /* 0x000fea0003800000 */
.L_x_38010:
        /* <DEDUP_REMOVED lines=17> */
.L_x_38017:
[----:B------:R-:W-:-:S04]  /*bff0*/  LOP3.LUT R2, R5, 0x80000000, RZ, 0xc0, !PT ;  /* 0x8000000005027812 */ /* 0x000fc800078ec0ff */
[----:B------:R-:W-:-:S04]  /*c000*/  SHF.R.U32.HI R3, RZ, 0x18, R2 ;  /* 0x00000018ff037819 */ /* 0x000fc80000011602 */
[----:B------:R-:W-:-:S04]  /*c010*/  LOP3.LUT R0, R0, R3, RZ, 0xfc, !PT ;  /* 0x0000000300007212 */ /* 0x000fc800078efcff */
[----:B------:R-:W-:-:S07]  /*c020*/  PRMT R8, R0, 0x7610, R8 ;  /* 0x0000761000087816 */ /* 0x000fce0000000008 */
.L_x_38016:
[----:B------:R-:W-:Y:S05]  /*c030*/  BSYNC B0 ;  /* 0x0000000000007941 */ /* 0x000fea0003800000 */
.L_x_38015:
[----:B------:R-:W-:Y:S01]  /*c040*/  STG.E.U8 desc[UR36][R16.64], R8 ;  /* 0x0000000810007986 */ /* 0x000fe2000c101124 */
[----:B------:R-:W-:Y:S05]  /*c050*/  EXIT ;  /* 0x000000000000794d */ /* 0x000fea0003800000 */
.L_x_38009:
        /* <DEDUP_REMOVED lines=22> */
.L_x_37992:
        /* <DEDUP_REMOVED lines=16> */
.L_x_38020:
[----:B------:R-:W-:Y:S05]  /*c2c0*/  EXIT ;  /* 0x000000000000794d */ /* 0x000fea0003800000 */
.L_x_38019:
[----:B------:R-:W-:-:S04]  /*c2d0*/  PRMT R2, R5, 0x9910, RZ ;  /* 0x0000991005027816 */ /* 0x000fc800000000ff */
[----:B------:R-:W-:-:S05]  /*c2e0*/  SHF.R.S32.HI R3, RZ, 0x1f, R2 ;  /* 0x0000001fff037819 */ /* 0x000fca0000011402 */
[----:B------:R-:W-:Y:S01]  /*c2f0*/  STG.E.64 desc[UR36][R16.64], R2 ;  /* 0x0000000210007986 */ /* 0x000fe2000c101b24 */
[----:B------:R-:W-:Y:S05]  /*c300*/  EXIT ;  /* 0x000000000000794d */ /* 0x000fea0003800000 */
.L_x_38018:
[----:B------:R-:W-:Y:S01]  /*c310*/  STG.E desc[UR36][R16.64], R5 ;  /* 0x0000000510007986 */ /* 0x000fe2000c101924 */
[----:B------:R-:W-:Y:S05]  /*c320*/  EXIT ;  /* 0x000000000000794d */ /* 0x000fea0003800000 */
.L_x_38021:
        /* <DEDUP_REMOVED lines=13> */
.L_x_42453:


//--------------------- .text._ZN2at6native27unrolled_elementwise_kernelINS0_13AUnaryFunctorIaaaZZZNS0_19maximum_kernel_cudaERNS_18TensorIteratorBaseEENKUlvE_clEvENKUlvE0_clEvEUlaaE_EESt5arrayIPcLm2EELi4E23TrivialOffsetCalculatorILi1EjESD_NS0_6memory12LoadWithCastILi1EEENSE_13StoreWithCastILi1EEEEEviT_T0_T2_T3_T4_T5_ --------------------------
	.section	.text._ZN2at6native27unrolled_elementwise_kernelINS0_13AUnaryFunctorIaaaZZZNS0_19maximum_kernel_cudaERNS_18TensorIteratorBaseEENKUlvE_clEvENKUlvE0_clEvEUlaaE_EESt5arrayIPcLm2EELi4E23TrivialOffsetCalculatorILi1EjESD_NS0_6memory12LoadWithCastILi1EEENSE_13StoreWithCastILi1EEEEEviT_T0_T2_T3_T4_T5_,"ax",@progbits
	.align	128
        .global         _ZN2at6native27unrolled_elementwise_kernelINS0_13AUnaryFunctorIaaaZZZNS0_19maximum_kernel_cudaERNS_18TensorIteratorBaseEENKUlvE_clEvENKUlvE0_clEvEUlaaE_EESt5arrayIPcLm2EELi4E23TrivialOffsetCalculatorILi1EjESD_NS0_6memory12LoadWithCastILi1EEENSE_13StoreWithCastILi1EEEEEviT_T0_T2_T3_T4_T5_
        .type           _ZN2at6native27unrolled_elementwise_kernelINS0_13AUnaryFunctorIaaaZZZNS0_19maximum_kernel_cudaERNS_18TensorIteratorBaseEENKUlvE_clEvENKUlvE0_clEvEUlaaE_EESt5arrayIPcLm2EELi4E23TrivialOffsetCalculatorILi1EjESD_NS0_6memory12LoadWithCastILi1EEENSE_13StoreWithCastILi1EEEEEviT_T0_T2_T3_T4_T5_,@function
        .size           _ZN2at6native27unrolled_elementwise_kernelINS0_13AUnaryFunctorIaaaZZZNS0_19maximum_kernel_cudaERNS_18TensorIteratorBaseEENKUlvE_clEvENKUlvE0_clEvEUlaaE_EESt5arrayIPcLm2EELi4E23TrivialOffsetCalculatorILi1EjESD_NS0_6memory12LoadWithCastILi1EEENSE_13StoreWithCastILi1EEEEEviT_T0_T2_T3_T4_T5_,(.L_x_42454 - _ZN2at6native27unrolled_elementwise_kernelINS0_13AUnaryFunctorIaaaZZZNS0_19maximum_kernel_cudaERNS_18TensorIteratorBaseEENKUlvE_clEvENKUlvE0_clEvEUlaaE_EESt5arrayIPcLm2EELi4E23TrivialOffsetCalculatorILi1EjESD_NS0_6memory12LoadWithCastILi1EEENSE_13StoreWithCastILi1EEEEEviT_T0_T2_T3_T4_T5_)
        .other          _ZN2at6native27unrolled_elementwise_kernelINS0_13AUnaryFunctorIaaaZZZNS0_19maximum_kernel_cudaERNS_18TensorIteratorBaseEENKUlvE_clEvENKUlvE0_clEvEUlaaE_EESt5arrayIPcLm2EELi4E23TrivialOffsetCalculatorILi1EjESD_NS0_6memory12LoadWithCastILi1EEENSE_13StoreWithCastILi1EEEEEviT_T0_T2_T3_T4_T5_,@"STO_CUDA_ENTRY STV_DEFAULT"
_ZN2at6native27unrolled_elementwise_kernelINS0_13AUnaryFunctorIaaaZZZNS0_19maximum_kernel_cudaERNS_18TensorIteratorBaseEENKUlvE_clEvENKUlvE0_clEvEUlaaE_EESt5arrayIPcLm2EELi4E23TrivialOffsetCalculatorILi1EjESD_NS0_6memory12LoadWithCastILi1EEENSE_13StoreWithCastILi1EEEEEviT_T0_T2_T3_T4_T5_:
.text._ZN2at6native27unrolled_elementwise_kernelINS0_13AUnaryFunctorIaaaZZZNS0_19maximum_kernel_cudaERNS_18TensorIteratorBaseEENKUlvE_clEvENKUlvE0_clEvEUlaaE_EESt5arrayIPcLm2EELi4E23TrivialOffsetCalculatorILi1EjESD_NS0_6memory12LoadWithCastILi1EEENSE_13StoreWithCastILi1EEEEEviT_T0_T2_T3_T4_T5_:
        /* <DEDUP_REMOVED lines=31> */
.L_x_38027:
[----:B------:R3:W5:Y:S01]  /*01f0*/  LDG.E.U8 R17, desc[UR36][R2.64] ;  /* 0x0000002402117981 */ /* 0x000762000c1e1100 */
[----:B------:R-:W-:Y:S05]  /*0200*/  BRA `(.L_x_38029) ;  /* 0x0000000c00587947 */ /* 0x000fea0003800000 */
.L_x_38026:
        /* <DEDUP_REMOVED lines=8> */
.L_x_38031:
[----:B------:R1:W5:Y:S01]  /*0290*/  LDG.E.U8 R17, desc[UR36][R2.64] ;  /* 0x0000002402117981 */ /* 0x000362000c1e1100 */
[----:B------:R-:W-:Y:S05]  /*02a0*/  BRA `(.L_x_38029) ;  /* 0x0000000c00307947 */ /* 0x000fea0003800000 */
.L_x_38030:
[----:B------:R2:W5:Y:S01]  /*02b0*/  LDG.E.U16 R17, desc[UR36][R2.64] ;  /* 0x0000002402117981 */ /* 0x000562000c1e1500 */
[----:B------:R-:W-:Y:S05]  /*02c0*/  BRA `(.L_x_38029) ;  /* 0x0000000c00287947 */ /* 0x000fea0003800000 */
.L_x_38025:
        /* <DEDUP_REMOVED lines=9> */
.L_x_38033:
[----:B------:R-:W2:Y:S02]  /*0360*/  LDG.E.U16 R0, desc[UR36][R2.64] ;  /* 0x0000002402007981 */ /* 0x000ea4000c1e1500 */
[----:B--2---:R-:W-:-:S06]  /*0370*/  HADD2.F32 R0, -RZ, R0.H0_H0 ;  /* 0x20000000ff007230 */ /* 0x004fcc0000004100 */
[----:B------:R-:W0:Y:S02]  /*0380*/  F2I.FTZ.TRUNC.NTZ R0, R0 ;  /* 0x0000000000007305 */ /* 0x000e24000021f100 */
[----:B0-----:R-:W-:Y:S01]  /*0390*/  PRMT R17, R0, 0x7610, R17 ;  /* 0x0000761000117816 */ /* 0x001fe20000000011 */
[----:B------:R-:W-:Y:S06]  /*03a0*/  BRA `(.L_x_38029) ;  /* 0x0000000800f07947 */ /* 0x000fec0003800000 */
.L_x_38032:
        /* <DEDUP_REMOVED lines=9> */
.L_x_38035:
[----:B------:R-:W2:Y:S02]  /*0440*/  LDG.E.U16 R2, desc[UR36][R2.64] ;  /* 0x0000002402027981 */ /* 0x000ea4000c1e1500 */
[----:B--2---:R-:W-:-:S06]  /*0450*/  HADD2.F32 R0, -RZ, R2.H0_H0 ;  /* 0x20000002ff007230 */ /* 0x004fcc0000004100 */
[----:B------:R-:W0:Y:S02]  /*0460*/  F2I.FTZ.TRUNC.NTZ R0, R0 ;  /* 0x0000000000007305 */ /* 0x000e24000021f100 */
[----:B0-----:R-:W-:Y:S01]  /*0470*/  PRMT R17, R0, 0x7610, R17 ;  /* 0x0000761000117816 */ /* 0x001fe20000000011 */
[----:B------:R-:W-:Y:S06]  /*0480*/  BRA `(.L_x_38029) ;  /* 0x0000000800b87947 */ /* 0x000fec0003800000 */
.L_x_38034:
[----:B------:R-:W2:Y:S02]  /*0490*/  LDG.E.64 R2, desc[UR36][R2.64] ;  /* 0x0000002402027981 */ /* 0x000ea4000c1e1b00 */
[----:B--2---:R0:W1:Y:S01]  /*04a0*/  F2I.F64.TRUNC R17, R2 ;  /* 0x0000000200117311 */ /* 0x004062000030d100 */
[----:B------:R-:W-:Y:S05]  /*04b0*/  BRA `(.L_x_38029) ;  /* 0x0000000800ac7947 */ /* 0x000fea0003800000 */
.L_x_38024:
        /* <DEDUP_REMOVED lines=12> */
.L_x_38038:
[----:B------:R-:W2:Y:S02]  /*0580*/  LDG.E.64 R2, desc[UR36][R2.64] ;  /* 0x0000002402027981 */ /* 0x000ea4000c1e1b00 */
[----:B--2---:R0:W1:Y:S01]  /*0590*/  F2I.F64.TRUNC R17, R2 ;  /* 0x0000000200117311 */ /* 0x004062000030d100 */
[----:B------:R-:W-:Y:S05]  /*05a0*/  BRA `(.L_x_38029) ;  /* 0x0000000800707947 */ /* 0x000fea0003800000 */
.L_x_38037:
        /* <DEDUP_REMOVED lines=28> */
.L_x_38040:
        /* <DEDUP_REMOVED lines=16> */
.L_x_38039:
[----:B------:R-:W2:Y:S02]  /*0870*/  LDG.E.U16 R0, desc[UR36][R2.64] ;  /* 0x0000002402007981 */ /* 0x000ea4000c1e1500 */
[----:B--2---:R-:W-:-:S06]  /*0880*/  IMAD.U32 R0, R0, 0x10000, RZ ;  /* 0x0001000000007824 */ /* 0x004fcc00078e00ff */
[----:B------:R-:W0:Y:S02]  /*0890*/  F2I.FTZ.TRUNC.NTZ R0, R0 ;  /* 0x0000000000007305 */ /* 0x000e24000021f100 */
[----:B0-----:R-:W-:Y:S01]  /*08a0*/  PRMT R17, R0, 0x7610, R17 ;  /* 0x0000761000117816 */ /* 0x001fe20000000011 */
[----:B------:R-:W-:Y:S06]  /*08b0*/  BRA `(.L_x_38029) ;  /* 0x0000000400ac7947 */ /* 0x000fec0003800000 */
.L_x_38036:
        /* <DEDUP_REMOVED lines=10> */
.L_x_38043:
        /* <DEDUP_REMOVED lines=21> */
.L_x_38047:
[----:B------:R-:W-:Y:S05]  /*0ab0*/  BSYNC B1 ;  /* 0x0000000000017941 */ /* 0x000fea0003800000 */
.L_x_38046:
[----:B------:R-:W-:Y:S01]  /*0ac0*/  LEA R3, R0, 0x3b800000, 0x17 ;  /* 0x3b80000000037811 */ /* 0x000fe200078eb8ff */
[----:B------:R-:W-:-:S05]  /*0ad0*/  IMAD.SHL.U32 R0, R2, 0x100000, RZ ;  /* 0x0010000002007824 */ /* 0x000fca00078e00ff */
[----:B------:R-:W-:-:S07]  /*0ae0*/  LOP3.LUT R0, R3, R0, R4, 0xfe, !PT ;  /* 0x0000000003007212 */ /* 0x000fce00078efe04 */
.L_x_38045:
[----:B------:R-:W-:Y:S05]  /*0af0*/  BSYNC B0 ;  /* 0x0000000000007941 */ /* 0x000fea0003800000 */
.L_x_38044:
[----:B------:R-:W0:Y:S02]  /*0b00*/  F2I.FTZ.TRUNC.NTZ R0, R0 ;  /* 0x0000000000007305 */ /* 0x000e24000021f100 */
[----:B0-----:R-:W-:Y:S01]  /*0b10*/  PRMT R17, R0, 0x7610, R17 ;  /* 0x0000761000117816 */ /* 0x001fe20000000011 */
[----:B------:R-:W-:Y:S06]  /*0b20*/  BRA `(.L_x_38029) ;  /* 0x0000000400107947 */ /* 0x000fec0003800000 */
.L_x_38042:
        /* <DEDUP_REMOVED lines=21> */
.L_x_38051:
[----:B------:R-:W-:Y:S05]  /*0c80*/  BSYNC B1 ;  /* 0x0000000000017941 */ /* 0x000fea0003800000 */
.L_x_38050:
[----:B------:R-:W-:Y:S01]  /*0c90*/  LEA R3, R0, 0x37800000, 0x17 ;  /* 0x3780000000037811 */ /* 0x000fe200078eb8ff */
[----:B------:R-:W-:-:S05]  /*0ca0*/  IMAD.SHL.U32 R0, R2, 0x200000, RZ ;  /* 0x0020000002007824 */ /* 0x000fca00078e00ff */
[----:B------:R-:W-:-:S07]  /*0cb0*/  LOP3.LUT R0, R3, R0, R4, 0xfe, !PT ;  /* 0x0000000003007212 */ /* 0x000fce00078efe04 */
.L_x_38049:
[----:B------:R-:W-:Y:S05]  /*0cc0*/  BSYNC B0 ;  /* 0x0000000000007941 */ /* 0x000fea0003800000 */
.L_x_38048:
[----:B------:R-:W0:Y:S02]  /*0cd0*/  F2I.FTZ.TRUNC.NTZ R0, R0 ;  /* 0x0000000000007305 */ /* 0x000e24000021f100 */
[----:B0-----:R-:W-:Y:S01]  /*0ce0*/  PRMT R17, R0, 0x7610, R17 ;  /* 0x0000761000117816 */ /* 0x001fe20000000011 */
[----:B------:R-:W-:Y:S06]  /*0cf0*/  BRA `(.L_x_38029) ;  /* 0x00000000009c7947 */ /* 0x000fec0003800000 */
.L_x_38041:
        /* <DEDUP_REMOVED lines=14> */
.L_x_38055:
[----:B------:R-:W-:Y:S05]  /*0de0*/  BSYNC B0 ;  /* 0x0000000000007941 */ /* 0x000fea0003800000 */
.L_x_38054:
[----:B------:R-:W0:Y:S02]  /*0df0*/  F2I.FTZ.TRUNC.NTZ R0, R0 ;  /* 0x0000000000007305 */ /* 0x000e24000021f100 */
[----:B0-----:R-:W-:Y:S01]  /*0e00*/  PRMT R17, R0, 0x7610, R17 ;  /* 0x0000761000117816 */ /* 0x001fe20000000011 */
[----:B------:R-:W-:Y:S06]  /*0e10*/  BRA `(.L_x_38029) ;  /* 0x0000000000547947 */ /* 0x000fec0003800000 */
.L_x_38028:
        /* <DEDUP_REMOVED lines=16> */
.L_x_38056:
[----:B------:R-:W-:Y:S01]  /*0f20*/  PRMT R17, RZ, 0x7610, R17 ;  /* 0x00007610ff117816 */ /* 0x000fe20000000011 */
[----:B------:R-:W-:Y:S06]  /*0f30*/  BRA `(.L_x_38029) ;  /* 0x00000000000c7947 */ /* 0x000fec0003800000 */
.L_x_38053:
[----:B------:R0:W5:Y:S01]  /*0f40*/  LDG.E.U8 R17, desc[UR36][R2.64] ;  /* 0x0000002402117981 */ /* 0x000162000c1e1100 */
[----:B------:R-:W-:Y:S05]  /*0f50*/  BRA `(.L_x_38029) ;  /* 0x0000000000047947 */ /* 0x000fea0003800000 */
.L_x_38052:
[----:B------:R0:W5:Y:S02]  /*0f60*/  LDG.E.U8 R17, desc[UR36][R2.64] ;  /* 0x0000002402117981 */ /* 0x000164000c1e1100 */
.L_x_38029:
[----:B------:R-:W2:Y:S02]  /*0f70*/  S2R R25, SR_TID.X ;  /* 0x0000000000197919 */ /* 0x000ea40000002100 */
[----:B--2---:R-:W-:-:S07]  /*0f80*/  VIADD R25, R25, 0x80 ;  /* 0x0000008019197836 */ /* 0x004fce0000000000 */
.L_x_38023:
[----:B------:R-:W-:Y:S05]  /*0f90*/  BSYNC B6 ;  /* 0x0000000000067941 */ /* 0x000fea0003800000 */
.L_x_38022:
        /* <DEDUP_REMOVED lines=23> */
.L_x_38062:
[----:B------:R0:W5:Y:S01]  /*1110*/  LDG.E.U8 R16, desc[UR36][R2.64] ;  /* 0x0000002402107981 */ /* 0x000162000c1e1100 */
[----:B------:R-:W-:Y:S05]  /*1120*/  BRA `(.L_x_38064) ;  /* 0x0000000c00547947 */ /* 0x000fea0003800000 */
.L_x_38061:
        /* <DEDUP_REMOVED lines=8> */
.L_x_38066:
[----:B------:R0:W5:Y:S01]  /*11b0*/  LDG.E.U8 R16, desc[UR36][R2.64] ;  /* 0x0000002402107981 */ /* 0x000162000c1e1100 */
[----:B------:R-:W-:Y:S05]  /*11c0*/  BRA `(.L_x_38064) ;  /* 0x0000000c002c7947 */ /* 0x000fea0003800000 */
.L_x_38065:
[----:B------:R0:W5:Y:S01]  /*11d0*/  LDG.E.U16 R16, desc[UR36][R2.64] ;  /* 0x0000002402107981 */ /* 0x000162000c1e1500 */
[----:B------:R-:W-:Y:S05]  /*11e0*/  BRA `(.L_x_38064) ;  /* 0x0000000c00247947 */ /* 0x000fea0003800000 */
.L_x_38060:
        /* <DEDUP_REMOVED lines=9> */
.L_x_38068:
[----:B------:R-:W2:Y:S02]  /*1280*/  LDG.E.U16 R0, desc[UR36][R2.64] ;  /* 0x0000002402007981 */ /* 0x000ea4000c1e1500 */
[----:B--2---:R-:W-:-:S06]  /*1290*/  HADD2.F32 R0, -RZ, R0.H0_H0 ;  /* 0x20000000ff007230 */ /* 0x004fcc0000004100 */
[----:B------:R-:W0:Y:S02]  /*12a0*/  F2I.FTZ.TRUNC.NTZ R0, R0 ;  /* 0x0000000000007305 */ /* 0x000e24000021f100 */
[----:B0-----:R-:W-:Y:S01]  /*12b0*/  PRMT R16, R0, 0x7610, R16 ;  /* 0x0000761000107816 */ /* 0x001fe20000000010 */
[----:B------:R-:W-:Y:S06]  /*12c0*/  BRA `(.L_x_38064) ;  /* 0x0000000800ec7947 */ /* 0x000fec0003800000 */
.L_x_38067:
        /* <DEDUP_REMOVED lines=9> */
.L_x_38070:
[----:B------:R-:W2:Y:S02]  /*1360*/  LDG.E.U16 R2, desc[UR36][R2.64] ;  /* 0x0000002402027981 */ /* 0x000ea4000c1e1500 */
[----:B--2---:R-:W-:-:S06]  /*1370*/  HADD2.F32 R0, -RZ, R2.H0_H0 ;  /* 0x20000002ff007230 */ /* 0x004fcc0000004100 */
[----:B------:R-:W0:Y:S02]  /*1380*/  F2I.FTZ.TRUNC.NTZ R0, R0 ;  /* 0x0000000000007305 */ /* 0x000e24000021f100 */
[----:B0-----:R-:W-:Y:S01]  /*1390*/  PRMT R16, R0, 0x7610, R16 ;  /* 0x0000761000107816 */ /* 0x001fe20000000010 */
[----:B------:R-:W-:Y:S06]  /*13a0*/  BRA `(.L_x_38064) ;  /* 0x0000000800b47947 */ /* 0x000fec0003800000 */
.L_x_38069:
[----:B------:R-:W2:Y:S02]  /*13b0*/  LDG.E.64 R2, desc[UR36][R2.64] ;  /* 0x0000002402027981 */ /* 0x000ea4000c1e1b00 */
[----:B--2---:R0:W1:Y:S01]  /*13c0*/  F2I.F64.TRUNC R16, R2 ;  /* 0x0000000200107311 */ /* 0x004062000030d100 */
[----:B------:R-:W-:Y:S05]  /*13d0*/  BRA `(.L_x_38064) ;  /* 0x0000000800a87947 */ /* 0x000fea0003800000 */
.L_x_38059:
        /* <DEDUP_REMOVED lines=12> */
.L_x_38073:
[----:B------:R-:W2:Y:S02]  /*14a0*/  LDG.E.64 R2, desc[UR36][R2.64] ;  /* 0x0000002402027981 */ /* 0x000ea4000c1e1b00 */
[----:B--2---:R0:W1:Y:S01]  /*14b0*/  F2I.F64.TRUNC R16, R2 ;  /* 0x0000000200107311 */ /* 0x004062000030d100 */
[----:B------:R-:W-:Y:S05]  /*14c0*/  BRA `(.L_x_38064) ;  /* 0x00000008006c7947 */ /* 0x000fea0003800000 */
.L_x_38072:
        /* <DEDUP_REMOVED lines=28> */
.L_x_38075:
        /* <DEDUP_REMOVED lines=15> */
.L_x_38074:
[----:B------:R-:W2:Y:S02]  /*1780*/  LDG.E.U16 R0, desc[UR36][R2.64] ;  /* 0x0000002402007981 */ /* 0x000ea4000c1e1500 */
[----:B--2---:R-:W-:-:S06]  /*1790*/  IMAD.U32 R0, R0, 0x10000, RZ ;  /* 0x0001000000007824 */ /* 0x004fcc00078e00ff */
[----:B------:R-:W0:Y:S02]  /*17a0*/  F2I.FTZ.TRUNC.NTZ R0, R0 ;  /* 0x0000000000007305 */ /* 0x000e24000021f100 */
[----:B0-----:R-:W-:Y:S01]  /*17b0*/  PRMT R16, R0, 0x7610, R16 ;  /* 0x0000761000107816 */ /* 0x001fe20000000010 */
[----:B------:R-:W-:Y:S06]  /*17c0*/  BRA `(.L_x_38064) ;  /* 0x0000000400ac7947 */ /* 0x000fec0003800000 */
.L_x_38071:
        /* <DEDUP_REMOVED lines=10> */
.L_x_38078:
        /* <DEDUP_REMOVED lines=21> */
.L_x_38082:
[----:B------:R-:W-:Y:S05]  /*19c0*/  BSYNC B1 ;  /* 0x0000000000017941 */ /* 0x000fea0003800000 */
.L_x_38081:
[----:B------:R-:W-:Y:S01]  /*19d0*/  LEA R3, R0, 0x3b800000, 0x17 ;  /* 0x3b80000000037811 */ /* 0x000fe200078eb8ff */
[----:B------:R-:W-:-:S05]  /*19e0*/  IMAD.SHL.U32 R0, R2, 0x100000, RZ ;  /* 0x0010000002007824 */ /* 0x000fca00078e00ff */
[----:B------:R-:W-:-:S07]  /*19f0*/  LOP3.LUT R0, R3, R0, R4, 0xfe, !PT ;  /* 0x0000000003007212 */ /* 0x000fce00078efe04 */
.L_x_38080:
[----:B------:R-:W-:Y:S05]  /*1a00*/  BSYNC B0 ;  /* 0x0000000000007941 */ /* 0x000fea0003800000 */
.L_x_38079:
[----:B------:R-:W0:Y:S02]  /*1a10*/  F2I.FTZ.TRUNC.NTZ R0, R0 ;  /* 0x0000000000007305 */ /* 0x000e24000021f100 */
[----:B0-----:R-:W-:Y:S01]  /*1a20*/  PRMT R16, R0, 0x7610, R16 ;  /* 0x0000761000107816 */ /* 0x001fe20000000010 */
[----:B------:R-:W-:Y:S06]  /*1a30*/  BRA `(.L_x_38064) ;  /* 0x0000000400107947 */ /* 0x000fec0003800000 */
.L_x_38077:
        /* <DEDUP_REMOVED lines=21> */
.L_x_38086:
[----:B------:R-:W-:Y:S05]  /*1b90*/  BSYNC B1 ;  /* 0x0000000000017941 */ /* 0x000fea0003800000 */
.L_x_38085:
[----:B------:R-:W-:Y:S01]  /*1ba0*/  LEA R3, R0, 0x37800000, 0x17 ;  /* 0x3780000000037811 */ /* 0x000fe200078eb8ff */
[----:B------:R-:W-:-:S05]  /*1bb0*/  IMAD.SHL.U32 R0, R2, 0x200000, RZ ;  /* 0x0020000002007824 */ /* 0x000fca00078e00ff */
[----:B------:R-:W-:-:S07]  /*1bc0*/  LOP3.LUT R0, R3, R0, R4, 0xfe, !PT ;  /* 0x0000000003007212 */ /* 0x000fce00078efe04 */
.L_x_38084:
[----:B------:R-:W-:Y:S05]  /*1bd0*/  BSYNC B0 ;  /* 0x0000000000007941 */ /* 0x000fea0003800000 */
.L_x_38083:
[----:B------:R-:W0:Y:S02]  /*1be0*/  F2I.FTZ.TRUNC.NTZ R0, R0 ;  /* 0x0000000000007305 */ /* 0x000e24000021f100 */
[----:B0-----:R-:W-:Y:S01]  /*1bf0*/  PRMT R16, R0, 0x7610, R16 ;  /* 0x0000761000107816 */ /* 0x001fe20000000010 */
[----:B------:R-:W-:Y:S06]  /*1c00*/  BRA `(.L_x_38064) ;  /* 0x00000000009c7947 */ /* 0x000fec0003800000 */
.L_x_38076:
        /* <DEDUP_REMOVED lines=14> */
.L_x_38090:
[----:B------:R-:W-:Y:S05]  /*1cf0*/  BSYNC B0 ;  /* 0x0000000000007941 */ /* 0x000fea0003800000 */
.L_x_38089:
[----:B------:R-:W0:Y:S02]  /*1d00*/  F2I.FTZ.TRUNC.NTZ R0, R0 ;  /* 0x0000000000007305 */ /* 0x000e24000021f100 */
[----:B0-----:R-:W-:Y:S01]  /*1d10*/  PRMT R16, R0, 0x7610, R16 ;  /* 0x0000761000107816 */ /* 0x001fe20000000010 */
[----:B------:R-:W-:Y:S06]  /*1d20*/  BRA `(.L_x_38064) ;  /* 0x0000000000547947 */ /* 0x000fec0003800000 */
.L_x_38063:
        /* <DEDUP_REMOVED lines=16> */
.L_x_38091:
[----:B------:R-:W-:Y:S01]  /*1e30*/  PRMT R16, RZ, 0x7610, R16 ;  /* 0x00007610ff107816 */ /* 0x000fe20000000010 */
[----:B------:R-:W-:Y:S06]  /*1e40*/  BRA `(.L_x_38064) ;  /* 0x00000000000c7947 */ /* 0x000fec0003800000 */
.L_x_38088:
[----:B------:R3:W5:Y:S01]  /*1e50*/  LDG.E.U8 R16, desc[UR36][R2.64] ;  /* 0x0000002402107981 */ /* 0x000762000c1e1100 */
[----:B------:R-:W-:Y:S05]  /*1e60*/  BRA `(.L_x_38064) ;  /* 0x0000000000047947 */ /* 0x000fea0003800000 */
.L_x_38087:
[----:B------:R2:W5:Y:S02]  /*1e70*/  LDG.E.U8 R16, desc[UR36][R2.64] ;  /* 0x0000002402107981 */ /* 0x000564000c1e1100 */
.L_x_38064:
[----:B------:R-:W-:-:S07]  /*1e80*/  VIADD R25, R25, 0x80 ;  /* 0x0000008019197836 */ /* 0x000fce0000000000 */
.L_x_38058:
[----:B------:R-:W-:Y:S05]  /*1e90*/  BSYNC B6 ;  /* 0x0000000000067941 */ /* 0x000fea0003800000 */
.L_x_38057:
        /* <DEDUP_REMOVED lines=25> */
.L_x_38097:
[----:B------:R0:W5:Y:S01]  /*2030*/  LDG.E.U8 R24, desc[UR36][R2.64] ;  /* 0x0000002402187981 */ /* 0x000162000c1e1100 */
[----:B------:R-:W-:Y:S05]  /*2040*/  BRA `(.L_x_38099) ;  /* 0x0000000c00547947 */ /* 0x000fea0003800000 */
.L_x_38096:
        /* <DEDUP_REMOVED lines=8> */
.L_x_38101:
[----:B------:R0:W5:Y:S01]  /*20d0*/  LDG.E.U8 R24, desc[UR36][R2.64] ;  /* 0x0000002402187981 */ /* 0x000162000c1e1100 */
[----:B------:R-:W-:Y:S05]  /*20e0*/  BRA `(.L_x_38099) ;  /* 0x0000000c002c7947 */ /* 0x000fea0003800000 */
.L_x_38100:
[----:B------:R0:W5:Y:S01]  /*20f0*/  LDG.E.U16 R24, desc[UR36][R2.64] ;  /* 0x0000002402187981 */ /* 0x000162000c1e1500 */
[----:B------:R-:W-:Y:S05]  /*2100*/  BRA `(.L_x_38099) ;  /* 0x0000000c00247947 */ /* 0x000fea0003800000 */
.L_x_38095:
        /* <DEDUP_REMOVED lines=9> */
.L_x_38103:
[----:B------:R-:W2:Y:S02]  /*21a0*/  LDG.E.U16 R0, desc[UR36][R2.64] ;  /* 0x0000002402007981 */ /* 0x000ea4000c1e1500 */
[----:B--2---:R-:W-:-:S06]  /*21b0*/  HADD2.F32 R0, -RZ, R0.H0_H0 ;  /* 0x20000000ff007230 */ /* 0x004fcc0000004100 */
[----:B------:R-:W0:Y:S02]  /*21c0*/  F2I.FTZ.TRUNC.NTZ R0, R0 ;  /* 0x0000000000007305 */ /* 0x000e24000021f100 */
[----:B0-----:R-:W-:Y:S01]  /*21d0*/  PRMT R24, R0, 0x7610, R24 ;  /* 0x0000761000187816 */ /* 0x001fe20000000018 */
[----:B------:R-:W-:Y:S06]  /*21e0*/  BRA `(.L_x_38099) ;  /* 0x0000000800ec7947 */ /* 0x000fec0003800000 */
.L_x_38102:
        /* <DEDUP_REMOVED lines=9> */
.L_x_38105:
[----:B------:R-:W2:Y:S02]  /*2280*/  LDG.E.U16 R2, desc[UR36][R2.64] ;  /* 0x0000002402027981 */ /* 0x000ea4000c1e1500 */
[----:B--2---:R-:W-:-:S06]  /*2290*/  HADD2.F32 R0, -RZ, R2.H0_H0 ;  /* 0x20000002ff007230 */ /* 0x004fcc0000004100 */
[----:B------:R-:W0:Y:S02]  /*22a0*/  F2I.FTZ.TRUNC.NTZ R0, R0 ;  /* 0x0000000000007305 */ /* 0x000e24000021f100 */
[----:B0-----:R-:W-:Y:S01]  /*22b0*/  PRMT R24, R0, 0x7610, R24 ;  /* 0x0000761000187816 */ /* 0x001fe20000000018 */
[----:B------:R-:W-:Y:S06]  /*22c0*/  BRA `(.L_x_38099) ;  /* 0x0000000800b47947 */ /* 0x000fec0003800000 */
.L_x_38104:
[----:B------:R-:W2:Y:S02]  /*22d0*/  LDG.E.64 R2, desc[UR36][R2.64] ;  /* 0x0000002402027981 */ /* 0x000ea4000c1e1b00 */
[----:B--2---:R0:W1:Y:S01]  /*22e0*/  F2I.F64.TRUNC R24, R2 ;  /* 0x0000000200187311 */ /* 0x004062000030d100 */
[----:B------:R-:W-:Y:S05]  /*22f0*/  BRA `(.L_x_38099) ;  /* 0x0000000800a87947 */ /* 0x000fea0003800000 */
.L_x_38094:
        /* <DEDUP_REMOVED lines=12> */
.L_x_38108:
[----:B------:R-:W2:Y:S02]  /*23c0*/  LDG.E.64 R2, desc[UR36][R2.64] ;  /* 0x0000002402027981 */ /* 0x000ea4000c1e1b00 */
[----:B--2---:R3:W4:Y:S01]  /*23d0*/  F2I.F64.TRUNC R24, R2 ;  /* 0x0000000200187311 */ /* 0x004722000030d100 */
[----:B------:R-:W-:Y:S05]  /*23e0*/  BRA `(.L_x_38099) ;  /* 0x00000008006c7947 */ /* 0x000fea0003800000 */
.L_x_38107:
        /* <DEDUP_REMOVED lines=28> */
.L_x_38110:
        /* <DEDUP_REMOVED lines=15> */
.L_x_38109:
[----:B------:R-:W2:Y:S02]  /*26a0*/  LDG.E.U16 R0, desc[UR36][R2.64] ;  /* 0x0000002402007981 */ /* 0x000ea4000c1e1500 */
[----:B--2---:R-:W-:-:S06]  /*26b0*/  IMAD.U32 R0, R0, 0x10000, RZ ;  /* 0x0001000000007824 */ /* 0x004fcc00078e00ff */
[----:B------:R-:W0:Y:S02]  /*26c0*/  F2I.FTZ.TRUNC.NTZ R0, R0 ;  /* 0x0000000000007305 */ /* 0x000e24000021f100 */
[----:B0-----:R-:W-:Y:S01]  /*26d0*/  PRMT R24, R0, 0x7610, R24 ;  /* 0x0000761000187816 */ /* 0x001fe20000000018 */
[----:B------:R-:W-:Y:S06]  /*26e0*/  BRA `(.L_x_38099) ;  /* 0x0000000400ac7947 */ /* 0x000fec0003800000 */
.L_x_38106:
        /* <DEDUP_REMOVED lines=10> */
.L_x_38113:
        /* <DEDUP_REMOVED lines=21> */
.L_x_38117:
[----:B------:R-:W-:Y:S05]  /*28e0*/  BSYNC B1 ;  /* 0x0000000000017941 */ /* 0x000fea0003800000 */
.L_x_38116:
[----:B------:R-:W-:Y:S01]  /*28f0*/  LEA R3, R0, 0x3b800000, 0x17 ;  /* 0x3b80000000037811 */ /* 0x000fe200078eb8ff */
[----:B------:R-:W-:-:S05]  /*2900*/  IMAD.SHL.U32 R0, R2, 0x100000, RZ ;  /* 0x0010000002007824 */ /* 0x000fca00078e00ff */
[----:B------:R-:W-:-:S07]  /*2910*/  LOP3.LUT R0, R3, R0, R4, 0xfe, !PT ;  /* 0x0000000003007212 */ /* 0x000fce00078efe04 */
.L_x_38115:
[----:B------:R-:W-:Y:S05]  /*2920*/  BSYNC B0 ;  /* 0x0000000000007941 */ /* 0x000fea0003800000 */
.L_x_38114:
[----:B------:R-:W0:Y:S02]  /*2930*/  F2I.FTZ.TRUNC.NTZ R0, R0 ;  /* 0x0000000000007305 */ /* 0x000e24000021f100 */
[----:B0-----:R-:W-:Y:S01]  /*2940*/  PRMT R24, R0, 0x7610, R24 ;  /* 0x0000761000187816 */ /* 0x001fe20000000018 */
[----:B------:R-:W-:Y:S06]  /*2950*/  BRA `(.L_x_38099) ;  /* 0x0000000400107947 */ /* 0x000fec0003800000 */
.L_x_38112:
        /* <DEDUP_REMOVED lines=21> */
.L_x_38121:
[----:B------:R-:W-:Y:S05]  /*2ab0*/  BSYNC B1 ;  /* 0x0000000000017941 */ /* 0x000fea0003800000 */
.L_x_38120:
[----:B------:R-:W-:Y:S01]  /*2ac0*/  LEA R3, R0, 0x37800000, 0x17 ;  /* 0x3780000000037811 */ /* 0x000fe200078eb8ff */
[----:B------:R-:W-:-:S05]  /*2ad0*/  IMAD.SHL.U32 R0, R2, 0x200000, RZ ;  /* 0x0020000002007824 */ /* 0x000fca00078e00ff */
[----:B------:R-:W-:-:S07]  /*2ae0*/  LOP3.LUT R0, R3, R0, R4, 0xfe, !PT ;  /* 0x0000000003007212 */ /* 0x000fce00078efe04 */
.L_x_38119:
[----:B------:R-:W-:Y:S05]  /*2af0*/  BSYNC B0 ;  /* 0x0000000000007941 */ /* 0x000fea0003800000 */
.L_x_38118:
[----:B------:R-:W0:Y:S02]  /*2b00*/  F2I.FTZ.TRUNC.NTZ R0, R0 ;  /* 0x0000000000007305 */ /* 0x000e24000021f100 */
[----:B0-----:R-:W-:Y:S01]  /*2b10*/  PRMT R24, R0, 0x7610, R24 ;  /* 0x0000761000187816 */ /* 0x001fe20000000018 */
[----:B------:R-:W-:Y:S06]  /*2b20*/  BRA `(.L_x_38099) ;  /* 0x00000000009c7947 */ /* 0x000fec0003800000 */
.L_x_38111:
        /* <DEDUP_REMOVED lines=14> */
.L_x_38125:
[----:B------:R-:W-:Y:S05]  /*2c10*/  BSYNC B0 ;  /* 0x0000000000007941 */ /* 0x000fea0003800000 */
.L_x_38124:
[----:B------:R-:W0:Y:S02]  /*2c20*/  F2I.FTZ.TRUNC.NTZ R0, R0 ;  /* 0x0000000000007305 */ /* 0x000e24000021f100 */
[----:B0-----:R-:W-:Y:S01]  /*2c30*/  PRMT R24, R0, 0x7610, R24 ;  /* 0x0000761000187816 */ /* 0x001fe20000000018 */
[----:B------:R-:W-:Y:S06]  /*2c40*/  BRA `(.L_x_38099) ;  /* 0x0000000000547947 */ /* 0x000fec0003800000 */
.L_x_38098:
        /* <DEDUP_REMOVED lines=16> */
.L_x_38126:
[----:B------:R-:W-:Y:S01]  /*2d50*/  PRMT R24, RZ, 0x7610, R24 ;  /* 0x00007610ff187816 */ /* 0x000fe20000000018 */
[----:B------:R-:W-:Y:S06]  /*2d60*/  BRA `(.L_x_38099) ;  /* 0x00000000000c7947 */ /* 0x000fec0003800000 */
.L_x_38123:
[----:B------:R2:W5:Y:S01]  /*2d70*/  LDG.E.U8 R24, desc[UR36][R2.64] ;  /* 0x0000002402187981 */ /* 0x000562000c1e1100 */
[----:B------:R-:W-:Y:S05]  /*2d80*/  BRA `(.L_x_38099) ;  /* 0x0000000000047947 */ /* 0x000fea0003800000 */
.L_x_38122:
[----:B------:R1:W5:Y:S02]  /*2d90*/  LDG.E.U8 R24, desc[UR36][R2.64] ;  /* 0x0000002402187981 */ /* 0x000364000c1e1100 */
.L_x_38099:
[----:B------:R-:W-:-:S07]  /*2da0*/  VIADD R25, R25, 0x80 ;  /* 0x0000008019197836 */ /* 0x000fce0000000000 */
.L_x_38093:
[----:B------:R-:W-:Y:S05]  /*2db0*/  BSYNC B6 ;  /* 0x0000000000067941 */ /* 0x000fea0003800000 */
.L_x_38092:
        /* <DEDUP_REMOVED lines=23> */
.L_x_38132:
[----:B------:R0:W5:Y:S01]  /*2f30*/  LDG.E.U8 R18, desc[UR36][R2.64] ;  /* 0x0000002402127981 */ /* 0x000162000c1e1100 */
[----:B------:R-:W-:Y:S05]  /*2f40*/  BRA `(.L_x_38128) ;  /* 0x0000000c00507947 */ /* 0x000fea0003800000 */
.L_x_38131:
        /* <DEDUP_REMOVED lines=8> */
.L_x_38135:
[----:B------:R0:W5:Y:S01]  /*2fd0*/  LDG.E.U8 R18, desc[UR36][R2.64] ;  /* 0x0000002402127981 */ /* 0x000162000c1e1100 */
[----:B------:R-:W-:Y:S05]  /*2fe0*/  BRA `(.L_x_38128) ;  /* 0x0000000c00287947 */ /* 0x000fea0003800000 */
.L_x_38134:
[----:B------:R0:W5:Y:S01]  /*2ff0*/  LDG.E.U16 R18, desc[UR36][R2.64] ;  /* 0x0000002402127981 */ /* 0x000162000c1e1500 */
[----:B------:R-:W-:Y:S05]  /*3000*/  BRA `(.L_x_38128) ;  /* 0x0000000c00207947 */ /* 0x000fea0003800000 */
.L_x_38130:
        /* <DEDUP_REMOVED lines=9> */
.L_x_38137:
[----:B------:R-:W2:Y:S02]  /*30a0*/  LDG.E.U16 R0, desc[UR36][R2.64] ;  /* 0x0000002402007981 */ /* 0x000ea4000c1e1500 */
[----:B--2---:R-:W-:-:S06]  /*30b0*/  HADD2.F32 R0, -RZ, R0.H0_H0 ;  /* 0x20000000ff007230 */ /* 0x004fcc0000004100 */
[----:B------:R-:W0:Y:S02]  /*30c0*/  F2I.FTZ.TRUNC.NTZ R0, R0 ;  /* 0x0000000000007305 */ /* 0x000e24000021f100 */
[----:B0-----:R-:W-:Y:S01]  /*30d0*/  PRMT R18, R0, 0x7610, R18 ;  /* 0x0000761000127816 */ /* 0x001fe20000000012 */
[----:B------:R-:W-:Y:S06]  /*30e0*/  BRA `(.L_x_38128) ;  /* 0x0000000800e87947 */ /* 0x000fec0003800000 */
.L_x_38136:
        /* <DEDUP_REMOVED lines=9> */
.L_x_38139:
[----:B------:R-:W2:Y:S02]  /*3180*/  LDG.E.U16 R2, desc[UR36][R2.64] ;  /* 0x0000002402027981 */ /* 0x000ea4000c1e1500 */
[----:B--2---:R-:W-:-:S06]  /*3190*/  HADD2.F32 R0, -RZ, R2.H0_H0 ;  /* 0x20000002ff007230 */ /* 0x004fcc0000004100 */
[----:B------:R-:W0:Y:S02]  /*31a0*/  F2I.FTZ.TRUNC.NTZ R0, R0 ;  /* 0x0000000000007305 */ /* 0x000e24000021f100 */
[----:B0-----:R-:W-:Y:S01]  /*31b0*/  PRMT R18, R0, 0x7610, R18 ;  /* 0x0000761000127816 */ /* 0x001fe20000000012 */
[----:B------:R-:W-:Y:S06]  /*31c0*/  BRA `(.L_x_38128) ;  /* 0x0000000800b07947 */ /* 0x000fec0003800000 */
.L_x_38138:
[----:B------:R-:W2:Y:S02]  /*31d0*/  LDG.E.64 R2, desc[UR36][R2.64] ;  /* 0x0000002402027981 */ /* 0x000ea4000c1e1b00 */
[----:B--2---:R0:W1:Y:S01]  /*31e0*/  F2I.F64.TRUNC R18, R2 ;  /* 0x0000000200127311 */ /* 0x004062000030d100 */
[----:B------:R-:W-:Y:S05]  /*31f0*/  BRA `(.L_x_38128) ;  /* 0x0000000800a47947 */ /* 0x000fea0003800000 */
.L_x_38129:
        /* <DEDUP_REMOVED lines=12> */
.L_x_38142:
[----:B------:R-:W2:Y:S02]  /*32c0*/  LDG.E.64 R2, desc[UR36][R2.64] ;  /* 0x0000002402027981 */ /* 0x000ea4000c1e1b00 */
[----:B--2---:R0:W1:Y:S01]  /*32d0*/  F2I.F64.TRUNC R18, R2 ;  /* 0x0000000200127311 */ /* 0x004062000030d100 */
[----:B------:R-:W-:Y:S05]  /*32e0*/  BRA `(.L_x_38128) ;  /* 0x0000000800687947 */ /* 0x000fea0003800000 */
.L_x_38141:
        /* <DEDUP_REMOVED lines=28> */
.L_x_38144:
        /* <DEDUP_REMOVED lines=15> */
.L_x_38143:
[----:B------:R-:W2:Y:S02]  /*35a0*/  LDG.E.U16 R0, desc[UR36][R2.64] ;  /* 0x0000002402007981 */ /* 0x000ea4000c1e1500 */
[----:B--2---:R-:W-:-:S06]  /*35b0*/  IMAD.U32 R0, R0, 0x10000, RZ ;  /* 0x0001000000007824 */ /* 0x004fcc00078e00ff */
[----:B------:R-:W0:Y:S02]  /*35c0*/  F2I.FTZ.TRUNC.NTZ R0, R0 ;  /* 0x0000000000007305 */ /* 0x000e24000021f100 */
[----:B0-----:R-:W-:Y:S01]  /*35d0*/  PRMT R18, R0, 0x7610, R18 ;  /* 0x0000761000127816 */ /* 0x001fe20000000012 */
[----:B------:R-:W-:Y:S06]  /*35e0*/  BRA `(.L_x_38128) ;  /* 0x0000000400a87947 */ /* 0x000fec0003800000 */
.L_x_38140:
        /* <DEDUP_REMOVED lines=10> */
.L_x_38147:
        /* <DEDUP_REMOVED lines=21> */
.L_x_38151:
[----:B------:R-:W-:Y:S05]  /*37e0*/  BSYNC B1 ;  /* 0x0000000000017941 */ /* 0x000fea0003800000 */
.L_x_38150:
[----:B------:R-:W-:Y:S01]  /*37f0*/  LEA R3, R0, 0x3b800000, 0x17 ;  /* 0x3b80000000037811 */ /* 0x000fe200078eb8ff */
[----:B------:R-:W-:-:S05]  /*3800*/  IMAD.SHL.U32 R0, R2, 0x100000, RZ ;  /* 0x0010000002007824 */ /* 0x000fca00078e00ff */
[----:B------:R-:W-:-:S07]  /*3810*/  LOP3.LUT R0, R3, R0, R4, 0xfe, !PT ;  /* 0x0000000003007212 */ /* 0x000fce00078efe04 */
.L_x_38149:
[----:B------:R-:W-:Y:S05]  /*3820*/  BSYNC B0 ;  /* 0x0000000000007941 */ /* 0x000fea0003800000 */
.L_x_38148:
[----:B------:R-:W0:Y:S02]  /*3830*/  F2I.FTZ.TRUNC.NTZ R0, R0 ;  /* 0x0000000000007305 */ /* 0x000e24000021f100 */
[----:B0-----:R-:W-:Y:S01]  /*3840*/  PRMT R18, R0, 0x7610, R18 ;  /* 0x0000761000127816 */ /* 0x001fe20000000012 */
[----:B------:R-:W-:Y:S06]  /*3850*/  BRA `(.L_x_38128) ;  /* 0x00000004000c7947 */ /* 0x000fec0003800000 */
.L_x_38146:
        /* <DEDUP_REMOVED lines=21> */
.L_x_38155:
[----:B------:R-:W-:Y:S05]  /*39b0*/  BSYNC B1 ;  /* 0x0000000000017941 */ /* 0x000fea0003800000 */
.L_x_38154:
[----:B------:R-:W-:Y:S01]  /*39c0*/  LEA R3, R0, 0x37800000, 0x17 ;  /* 0x3780000000037811 */ /* 0x000fe200078eb8ff */
[----:B------:R-:W-:-:S05]  /*39d0*/  IMAD.SHL.U32 R0, R2, 0x200000, RZ ;  /* 0x0020000002007824 */ /* 0x000fca00078e00ff */
[----:B------:R-:W-:-:S07]  /*39e0*/  LOP3.LUT R0, R3, R0, R4, 0xfe, !PT ;  /* 0x0000000003007212 */ /* 0x000fce00078efe04 */
.L_x_38153:
[----:B------:R-:W-:Y:S05]  /*39f0*/  BSYNC B0 ;  /* 0x0000000000007941 */ /* 0x000fea0003800000 */
.L_x_38152:
[----:B------:R-:W0:Y:S02]  /*3a00*/  F2I.FTZ.TRUNC.NTZ R0, R0 ;  /* 0x0000000000007305 */ /* 0x000e24000021f100 */
[----:B0-----:R-:W-:Y:S01]  /*3a10*/  PRMT R18, R0, 0x7610, R18 ;  /* 0x0000761000127816 */ /* 0x001fe20000000012 */
[----:B------:R-:W-:Y:S06]  /*3a20*/  BRA `(.L_x_38128) ;  /* 0x0000000000987947 */ /* 0x000fec0003800000 */
.L_x_38145:
        /* <DEDUP_REMOVED lines=14> */
.L_x_38159:
[----:B------:R-:W-:Y:S05]  /*3b10*/  BSYNC B0 ;  /* 0x0000000000007941 */ /* 0x000fea0003800000 */
.L_x_38158:
[----:B------:R-:W0:Y:S02]  /*3b20*/  F2I.FTZ.TRUNC.NTZ R0, R0 ;  /* 0x0000000000007305 */ /* 0x000e24000021f100 */
[----:B0-----:R-:W-:Y:S01]  /*3b30*/  PRMT R18, R0, 0x7610, R18 ;  /* 0x0000761000127816 */ /* 0x001fe20000000012 */
[----:B------:R-:W-:Y:S06]  /*3b40*/  BRA `(.L_x_38128) ;  /* 0x0000000000507947 */ /* 0x000fec0003800000 */
.L_x_38133:
        /* <DEDUP_REMOVED lines=16> */
.L_x_38160:
[----:B------:R-:W-:Y:S05]  /*3c50*/  BRA `(.L_x_38128) ;  /* 0x00000000000c7947 */ /* 0x000fea0003800000 */
.L_x_38157:
[----:B------:R0:W5:Y:S01]  /*3c60*/  LDG.E.U8 R18, desc[UR36][R2.64] ;  /* 0x0000002402127981 */ /* 0x000162000c1e1100 */
[----:B------:R-:W-:Y:S05]  /*3c70*/  BRA `(.L_x_38128) ;  /* 0x0000000000047947 */ /* 0x000fea0003800000 */
.L_x_38156:
[----:B------:R0:W5:Y:S02]  /*3c80*/  LDG.E.U8 R18, desc[UR36][R2.64] ;  /* 0x0000002402127981 */ /* 0x000164000c1e1100 */
.L_x_38128:
[----:B------:R-:W-:Y:S05]  /*3c90*/  BSYNC B6 ;  /* 0x0000000000067941 */ /* 0x000fea0003800000 */
.L_x_38127:
        /* <DEDUP_REMOVED lines=12> */
[C---:B------:R-:W-:Y:S02]  /*3d60*/  VIMNMX R3, R0.reuse, R3, !PT ;  /* 0x0000000300037248 */ /* 0x040fe40007fe0100 */
[C---:B------:R-:W-:Y:S02]  /*3d70*/  VIMNMX R18, R0.reuse, R5, !PT ;  /* 0x0000000500127248 */ /* 0x040fe40007fe0100 */
[----:B------:R-:W-:-:S02]  /*3d80*/  VIMNMX R17, R0, R17, !PT ;  /* 0x0000001100117248 */ /* 0x000fc40007fe0100 */
[----:B------:R-:W-:Y:S02]  /*3d90*/  VIMNMX R16, R0, R7, !PT ;  /* 0x0000000700107248 */ /* 0x000fe40007fe0100 */
        /* <DEDUP_REMOVED lines=23> */
.L_x_38166:
[----:B------:R0:W-:Y:S01]  /*3f10*/  STG.E.U8 desc[UR36][R8.64], R3 ;  /* 0x0000000308007986 */ /* 0x0001e2000c101124 */
[----:B------:R-:W-:Y:S05]  /*3f20*/  BRA `(.L_x_38162) ;  /* 0x0000000c00707947 */ /* 0x000fea0003800000 */
.L_x_38165:
        /* <DEDUP_REMOVED lines=11> */
.L_x_38169:
[----:B------:R-:W-:-:S05]  /*3fe0*/  PRMT R3, R3, 0x9910, RZ ;  /* 0x0000991003037816 */ /* 0x000fca00000000ff */
[----:B------:R0:W-:Y:S01]  /*3ff0*/  STG.E desc[UR36][R8.64], R3 ;  /* 0x0000000308007986 */ /* 0x0001e2000c101924 */
[----:B------:R-:W-:Y:S05]  /*4000*/  BRA `(.L_x_38162) ;  /* 0x0000000c00387947 */ /* 0x000fea0003800000 */
.L_x_38168:
[----:B------:R0:W-:Y:S01]  /*4010*/  STG.E.U16 desc[UR36][R8.64], R3 ;  /* 0x0000000308007986 */ /* 0x0001e2000c101524 */
[----:B------:R-:W-:Y:S05]  /*4020*/  BRA `(.L_x_38162) ;  /* 0x0000000c00307947 */ /* 0x000fea0003800000 */
.L_x_38164:
        /* <DEDUP_REMOVED lines=9> */
.L_x_38171:
[----:B------:R-:W0:Y:S02]  /*40c0*/  I2F.S16 R0, R3 ;  /* 0x0000000300007306 */ /* 0x000e240000101400 */
[----:B0-----:R-:W-:-:S05]  /*40d0*/  F2FP.F16.F32.PACK_AB R0, RZ, R0 ;  /* 0x00000000ff00723e */ /* 0x001fca00000000ff */
[----:B------:R0:W-:Y:S01]  /*40e0*/  STG.E.U16 desc[UR36][R8.64], R0 ;  /* 0x0000000008007986 */ /* 0x0001e2000c101524 */
[----:B------:R-:W-:Y:S05]  /*40f0*/  BRA `(.L_x_38162) ;  /* 0x0000000800fc7947 */ /* 0x000fea0003800000 */
.L_x_38170:
        /* <DEDUP_REMOVED lines=10> */
.L_x_38173:
[----:B------:R-:W0:Y:S02]  /*41a0*/  I2F.S16 R3, R3 ;  /* 0x0000000300037306 */ /* 0x000e240000101400 */
[----:B0-----:R-:W-:-:S04]  /*41b0*/  F2FP.F16.F32.PACK_AB R3, RZ, R3 ;  /* 0x00000003ff03723e */ /* 0x001fc800000000ff */
[----:B------:R-:W-:-:S05]  /*41c0*/  PRMT R3, R3, 0x5410, RZ ;  /* 0x0000541003037816 */ /* 0x000fca00000000ff */
[----:B------:R0:W-:Y:S01]  /*41d0*/  STG.E desc[UR36][R8.64], R3 ;  /* 0x0000000308007986 */ /* 0x0001e2000c101924 */
[----:B------:R-:W-:Y:S05]  /*41e0*/  BRA `(.L_x_38162) ;  /* 0x0000000800c07947 */ /* 0x000fea0003800000 */
.L_x_38172:
[----:B------:R-:W0:Y:S02]  /*41f0*/  I2F.F64.S16 R4, R3 ;  /* 0x0000000300047312 */ /* 0x000e240000101c00 */
[----:B0-----:R0:W-:Y:S01]  /*4200*/  STG.E.64 desc[UR36][R8.64], R4 ;  /* 0x0000000408007986 */ /* 0x0011e2000c101b24 */
[----:B------:R-:W-:Y:S05]  /*4210*/  BRA `(.L_x_38162) ;  /* 0x0000000800b47947 */ /* 0x000fea0003800000 */
.L_x_38163:
        /* <DEDUP_REMOVED lines=13> */
.L_x_38176:
[----:B------:R-:W0:Y:S01]  /*42f0*/  I2F.F64.S16 R4, R3 ;  /* 0x0000000300047312 */ /* 0x000e220000101c00 */
[----:B------:R-:W-:-:S05]  /*4300*/  CS2R R6, SRZ ;  /* 0x0000000000067805 */ /* 0x000fca000001ff00 */
[----:B0-----:R0:W-:Y:S01]  /*4310*/  STG.E.128 desc[UR36][R8.64], R4 ;  /* 0x0000000408007986 */ /* 0x0011e2000c101d24 */
[----:B------:R-:W-:Y:S05]  /*4320*/  BRA `(.L_x_38162) ;  /* 0x0000000800707947 */ /* 0x000fea0003800000 */
.L_x_38175:
        /* <DEDUP_REMOVED lines=21> */
.L_x_38180:
[----:B------:R-:W-:Y:S05]  /*4480*/  BSYNC B0 ;  /* 0x0000000000007941 */ /* 0x000fea0003800000 */
.L_x_38179:
[----:B------:R-:W-:-:S05]  /*4490*/  LOP3.LUT R5, R0, R5, RZ, 0xfc, !PT ;  /* 0x0000000500057212 */ /* 0x000fca00078efcff */
[----:B------:R0:W-:Y:S01]  /*44a0*/  STG.E.U8 desc[UR36][R8.64], R5 ;  /* 0x0000000508007986 */ /* 0x0001e2000c101124 */
[----:B------:R-:W-:Y:S05]  /*44b0*/  BRA `(.L_x_38162) ;  /* 0x00000008000c7947 */ /* 0x000fea0003800000 */
.L_x_38178:
        /* <DEDUP_REMOVED lines=13> */
.L_x_38182:
[----:B------:R-:W-:Y:S01]  /*4590*/  IMAD.MOV.U32 R0, RZ, RZ, 0x7f ;  /* 0x0000007fff007424 */ /* 0x000fe200078e00ff */
[----:B------:R-:W-:-:S04]  /*45a0*/  ISETP.GT.U32.AND P0, PT, R4, 0x7f800000, PT ;  /* 0x7f8000000400780c */ /* 0x000fc80003f04070 */
[----:B------:R-:W-:-:S09]  /*45b0*/  SEL R0, R0, 0x7c, P0 ;  /* 0x0000007c00007807 */ /* 0x000fd20000000000 */
.L_x_38183:
[----:B------:R-:W-:Y:S05]  /*45c0*/  BSYNC B0 ;  /* 0x0000000000007941 */ /* 0x000fea0003800000 */
.L_x_38181:
[----:B------:R-:W-:-:S04]  /*45d0*/  LOP3.LUT R3, R5, 0x80000000, RZ, 0xc0, !PT ;  /* 0x8000000005037812 */ /* 0x000fc800078ec0ff */
[----:B------:R-:W-:-:S04]  /*45e0*/  SHF.R.U32.HI R3, RZ, 0x18, R3 ;  /* 0x00000018ff037819 */ /* 0x000fc80000011603 */
[----:B------:R-:W-:-:S05]  /*45f0*/  LOP3.LUT R3, R0, R3, RZ, 0xfc, !PT ;  /* 0x0000000300037212 */ /* 0x000fca00078efcff */
[----:B------:R0:W-:Y:S01]  /*4600*/  STG.E.U8 desc[UR36][R8.64], R3 ;  /* 0x0000000308007986 */ /* 0x0001e2000c101124 */
[----:B------:R-:W-:Y:S05]  /*4610*/  BRA `(.L_x_38162) ;  /* 0x0000000400b47947 */ /* 0x000fea0003800000 */
.L_x_38177:
[----:B------:R-:W0:Y:S02]  /*4620*/  I2F.S16 R0, R3 ;  /* 0x0000000300007306 */ /* 0x000e240000101400 */
[----:B0-----:R-:W-:-:S05]  /*4630*/  F2FP.BF16.F32.PACK_AB R0, RZ, R0 ;  /* 0x00000000ff00723e */ /* 0x001fca00000010ff */
[----:B------:R0:W-:Y:S01]  /*4640*/  STG.E.U16 desc[UR36][R8.64], R0 ;  /* 0x0000000008007986 */ /* 0x0001e2000c101524 */
[----:B------:R-:W-:Y:S05]  /*4650*/  BRA `(.L_x_38162) ;  /* 0x0000000400a47947 */ /* 0x000fea0003800000 */
.L_x_38174:
        /* <DEDUP_REMOVED lines=10> */
.L_x_38186:
        /* <DEDUP_REMOVED lines=17> */
.L_x_38189:
[----:B------:R-:W-:-:S04]  /*4810*/  LOP3.LUT R3, R3, 0x80000000, RZ, 0xc0, !PT ;  /* 0x8000000003037812 */ /* 0x000fc800078ec0ff */
[----:B------:R-:W-:-:S04]  /*4820*/  SHF.R.U32.HI R3, RZ, 0x18, R3 ;  /* 0x00000018ff037819 */ /* 0x000fc80000011603 */
[----:B------:R-:W-:-:S04]  /*4830*/  LOP3.LUT R0, R0, R3, RZ, 0xfc, !PT ;  /* 0x0000000300007212 */ /* 0x000fc800078efcff */
[----:B------:R-:W-:-:S07]  /*4840*/  PRMT R4, R0, 0x7610, R4 ;  /* 0x0000761000047816 */ /* 0x000fce0000000004 */
.L_x_38188:
[----:B------:R-:W-:Y:S05]  /*4850*/  BSYNC B0 ;  /* 0x0000000000007941 */ /* 0x000fea0003800000 */
.L_x_38187:
[----:B------:R4:W-:Y:S01]  /*4860*/  STG.E.U8 desc[UR36][R8.64], R4 ;  /* 0x0000000408007986 */ /* 0x0009e2000c101124 */
[----:B------:R-:W-:Y:S05]  /*4870*/  BRA `(.L_x_38162) ;  /* 0x00000004001c7947 */ /* 0x000fea0003800000 */
.L_x_38185:
        /* <DEDUP_REMOVED lines=17> */
.L_x_38192:
[----:B------:R-:W-:-:S04]  /*4990*/  LOP3.LUT R3, R3, 0x80000000, RZ, 0xc0, !PT ;  /* 0x8000000003037812 */ /* 0x000fc800078ec0ff */
[----:B------:R-:W-:-:S04]  /*49a0*/  SHF.R.U32.HI R3, RZ, 0x18, R3 ;  /* 0x00000018ff037819 */ /* 0x000fc80000011603 */
[----:B------:R-:W-:-:S04]  /*49b0*/  LOP3.LUT R0, R0, R3, RZ, 0xfc, !PT ;  /* 0x0000000300007212 */ /* 0x000fc800078efcff */
[----:B------:R-:W-:-:S07]  /*49c0*/  PRMT R4, R0, 0x7610, R4 ;  /* 0x0000761000047816 */ /* 0x000fce0000000004 */
.L_x_38191:
[----:B------:R-:W-:Y:S05]  /*49d0*/  BSYNC B0 ;  /* 0x0000000000007941 */ /* 0x000fea0003800000 */
.L_x_38190:
[----:B------:R0:W-:Y:S01]  /*49e0*/  STG.E.U8 desc[UR36][R8.64], R4 ;  /* 0x0000000408007986 */ /* 0x0001e2000c101124 */
[----:B------:R-:W-:Y:S05]  /*49f0*/  BRA `(.L_x_38162) ;  /* 0x0000000000bc7947 */ /* 0x000fea0003800000 */
.L_x_38184:
        /* <DEDUP_REMOVED lines=23> */
.L_x_38167:
        /* <DEDUP_REMOVED lines=16> */
.L_x_38195:
[----:B------:R-:W-:Y:S05]  /*4c70*/  BRA `(.L_x_38162) ;  /* 0x00000000001c7947 */ /* 0x000fea0003800000 */
.L_x_38194:
[----:B------:R-:W-:-:S05]  /*4c80*/  PRMT R3, R3, 0x9910, RZ ;  /* 0x0000991003037816 */ /* 0x000fca00000000ff */
[----:B------:R-:W-:-:S05]  /*4c90*/  IMAD.MOV.U32 R4, RZ, RZ, R3 ;  /* 0x000000ffff047224 */ /* 0x000fca00078e0003 */
[----:B------:R-:W-:-:S05]  /*4ca0*/  SHF.R.S32.HI R5, RZ, 0x1f, R4 ;  /* 0x0000001fff057819 */ /* 0x000fca0000011404 */
[----:B------:R3:W-:Y:S01]  /*4cb0*/  STG.E.64 desc[UR36][R8.64], R4 ;  /* 0x0000000408007986 */ /* 0x0007e2000c101b24 */
[----:B------:R-:W-:Y:S05]  /*4cc0*/  BRA `(.L_x_38162) ;  /* 0x0000000000087947 */ /* 0x000fea0003800000 */
.L_x_38193:
[----:B------:R-:W-:-:S05]  /*4cd0*/  PRMT R3, R3, 0x9910, RZ ;  /* 0x0000991003037816 */ /* 0x000fca00000000ff */
[----:B------:R0:W-:Y:S02]  /*4ce0*/  STG.E desc[UR36][R8.64], R3 ;  /* 0x0000000308007986 */ /* 0x0001e4000c101924 */
.L_x_38162:
[----:B------:R-:W-:Y:S05]  /*4cf0*/  BSYNC B6 ;  /* 0x0000000000067941 */ /* 0x000fea0003800000 */
.L_x_38161:
        /* <DEDUP_REMOVED lines=23> */
.L_x_38201:
[----:B------:R0:W-:Y:S01]  /*4e70*/  STG.E.U8 desc[UR36][R8.64], R18 ;  /* 0x0000001208007986 */ /* 0x0001e2000c101124 */
[----:B------:R-:W-:Y:S05]  /*4e80*/  BRA `(.L_x_38203) ;  /* 0x0000000c00647947 */ /* 0x000fea0003800000 */
.L_x_38200:
        /* <DEDUP_REMOVED lines=10> */
.L_x_38205:
[----:B------:R-:W-:-:S05]  /*4f30*/  PRMT R3, R18, 0x9910, RZ ;  /* 0x0000991012037816 */ /* 0x000fca00000000ff */
[----:B------:R0:W-:Y:S01]  /*4f40*/  STG.E desc[UR36][R8.64], R3 ;  /* 0x0000000308007986 */ /* 0x0001e2000c101924 */
[----:B------:R-:W-:Y:S05]  /*4f50*/  BRA `(.L_x_38203) ;  /* 0x0000000c00307947 */ /* 0x000fea0003800000 */
.L_x_38204:
[----:B------:R0:W-:Y:S01]  /*4f60*/  STG.E.U16 desc[UR36][R8.64], R18 ;  /* 0x0000001208007986 */ /* 0x0001e2000c101524 */
[----:B------:R-:W-:Y:S05]  /*4f70*/  BRA `(.L_x_38203) ;  /* 0x0000000c00287947 */ /* 0x000fea0003800000 */
.L_x_38199:
        /* <DEDUP_REMOVED lines=9> */
.L_x_38207:
[----:B------:R-:W0:Y:S02]  /*5010*/  I2F.S16 R0, R18 ;  /* 0x0000001200007306 */ /* 0x000e240000101400 */
[----:B0-----:R-:W-:-:S05]  /*5020*/  F2FP.F16.F32.PACK_AB R0, RZ, R0 ;  /* 0x00000000ff00723e */ /* 0x001fca00000000ff */
[----:B------:R0:W-:Y:S01]  /*5030*/  STG.E.U16 desc[UR36][R8.64], R0 ;  /* 0x0000000008007986 */ /* 0x0001e2000c101524 */
[----:B------:R-:W-:Y:S05]  /*5040*/  BRA `(.L_x_38203) ;  /* 0x0000000800f47947 */ /* 0x000fea0003800000 */
.L_x_38206:
        /* <DEDUP_REMOVED lines=10> */
.L_x_38209:
[----:B------:R-:W0:Y:S02]  /*50f0*/  I2F.S16 R18, R18 ;  /* 0x0000001200127306 */ /* 0x000e240000101400 */
[----:B0-----:R-:W-:-:S04]  /*5100*/  F2FP.F16.F32.PACK_AB R3, RZ, R18 ;  /* 0x00000012ff03723e */ /* 0x001fc800000000ff */
[----:B------:R-:W-:-:S05]  /*5110*/  PRMT R3, R3, 0x5410, RZ ;  /* 0x0000541003037816 */ /* 0x000fca00000000ff */
[----:B------:R0:W-:Y:S01]  /*5120*/  STG.E desc[UR36][R8.64], R3 ;  /* 0x0000000308007986 */ /* 0x0001e2000c101924 */
[----:B------:R-:W-:Y:S05]  /*5130*/  BRA `(.L_x_38203) ;  /* 0x0000000800b87947 */ /* 0x000fea0003800000 */
.L_x_38208:
[----:B------:R-:W0:Y:S02]  /*5140*/  I2F.F64.S16 R4, R18 ;  /* 0x0000001200047312 */ /* 0x000e240000101c00 */
[----:B0-----:R0:W-:Y:S01]  /*5150*/  STG.E.64 desc[UR36][R8.64], R4 ;  /* 0x0000000408007986 */ /* 0x0011e2000c101b24 */
[----:B------:R-:W-:Y:S05]  /*5160*/  BRA `(.L_x_38203) ;  /* 0x0000000800ac7947 */ /* 0x000fea0003800000 */
.L_x_38198:
        /* <DEDUP_REMOVED lines=13> */
.L_x_38212:
[----:B------:R-:W0:Y:S01]  /*5240*/  I2F.F64.S16 R4, R18 ;  /* 0x0000001200047312 */ /* 0x000e220000101c00 */
[----:B------:R-:W-:-:S05]  /*5250*/  CS2R R6, SRZ ;  /* 0x0000000000067805 */ /* 0x000fca000001ff00 */
[----:B0-----:R0:W-:Y:S01]  /*5260*/  STG.E.128 desc[UR36][R8.64], R4 ;  /* 0x0000000408007986 */ /* 0x0011e2000c101d24 */
[----:B------:R-:W-:Y:S05]  /*5270*/  BRA `(.L_x_38203) ;  /* 0x0000000800687947 */ /* 0x000fea0003800000 */
.L_x_38211:
        /* <DEDUP_REMOVED lines=21> */
.L_x_38216:
[----:B------:R-:W-:Y:S05]  /*53d0*/  BSYNC B0 ;  /* 0x0000000000007941 */ /* 0x000fea0003800000 */
.L_x_38215:
[----:B------:R-:W-:-:S05]  /*53e0*/  LOP3.LUT R5, R0, R5, RZ, 0xfc, !PT ;  /* 0x0000000500057212 */ /* 0x000fca00078efcff */
[----:B------:R0:W-:Y:S01]  /*53f0*/  STG.E.U8 desc[UR36][R8.64], R5 ;  /* 0x0000000508007986 */ /* 0x0001e2000c101124 */
[----:B------:R-:W-:Y:S05]  /*5400*/  BRA `(.L_x_38203) ;  /* 0x0000000800047947 */ /* 0x000fea0003800000 */
.L_x_38214:
        /* <DEDUP_REMOVED lines=13> */
.L_x_38218:
[----:B------:R-:W-:Y:S01]  /*54e0*/  IMAD.MOV.U32 R0, RZ, RZ, 0x7f ;  /* 0x0000007fff007424 */ /* 0x000fe200078e00ff */
[----:B------:R-:W-:-:S04]  /*54f0*/  ISETP.GT.U32.AND P0, PT, R3, 0x7f800000, PT ;  /* 0x7f8000000300780c */ /* 0x000fc80003f04070 */
[----:B------:R-:W-:-:S09]  /*5500*/  SEL R0, R0, 0x7c, P0 ;  /* 0x0000007c00007807 */ /* 0x000fd20000000000 */
.L_x_38219:
[----:B------:R-:W-:Y:S05]  /*5510*/  BSYNC B0 ;  /* 0x0000000000007941 */ /* 0x000fea0003800000 */
.L_x_38217:
[----:B------:R-:W-:-:S04]  /*5520*/  LOP3.LUT R3, R5, 0x80000000, RZ, 0xc0, !PT ;  /* 0x8000000005037812 */ /* 0x000fc800078ec0ff */
[----:B------:R-:W-:-:S04]  /*5530*/  SHF.R.U32.HI R3, RZ, 0x18, R3 ;  /* 0x00000018ff037819 */ /* 0x000fc80000011603 */
[----:B------:R-:W-:-:S05]  /*5540*/  LOP3.LUT R3, R0, R3, RZ, 0xfc, !PT ;  /* 0x0000000300037212 */ /* 0x000fca00078efcff */
[----:B------:R0:W-:Y:S01]  /*5550*/  STG.E.U8 desc[UR36][R8.64], R3 ;  /* 0x0000000308007986 */ /* 0x0001e2000c101124 */
[----:B------:R-:W-:Y:S05]  /*5560*/  BRA `(.L_x_38203) ;  /* 0x0000000400ac7947 */ /* 0x000fea0003800000 */
.L_x_38213:
[----:B------:R-:W0:Y:S02]  /*5570*/  I2F.S16 R0, R18 ;  /* 0x0000001200007306 */ /* 0x000e240000101400 */
[----:B0-----:R-:W-:-:S05]  /*5580*/  F2FP.BF16.F32.PACK_AB R0, RZ, R0 ;  /* 0x00000000ff00723e */ /* 0x001fca00000010ff */
[----:B------:R0:W-:Y:S01]  /*5590*/  STG.E.U16 desc[UR36][R8.64], R0 ;  /* 0x0000000008007986 */ /* 0x0001e2000c101524 */
[----:B------:R-:W-:Y:S05]  /*55a0*/  BRA `(.L_x_38203) ;  /* 0x00000004009c7947 */ /* 0x000fea0003800000 */
.L_x_38210:
        /* <DEDUP_REMOVED lines=10> */
.L_x_38222:
        /* <DEDUP_REMOVED lines=17> */
.L_x_38225:
[----:B------:R-:W-:-:S04]  /*5760*/  LOP3.LUT R3, R5, 0x80000000, RZ, 0xc0, !PT ;  /* 0x8000000005037812 */ /* 0x000fc800078ec0ff */
[----:B------:R-:W-:-:S04]  /*5770*/  SHF.R.U32.HI R3, RZ, 0x18, R3 ;  /* 0x00000018ff037819 */ /* 0x000fc80000011603 */
[----:B------:R-:W-:-:S04]  /*5780*/  LOP3.LUT R0, R0, R3, RZ, 0xfc, !PT ;  /* 0x0000000300007212 */ /* 0x000fc800078efcff */
[----:B------:R-:W-:-:S07]  /*5790*/  PRMT R4, R0, 0x7610, R4 ;  /* 0x0000761000047816 */ /* 0x000fce0000000004 */
.L_x_38224:
[----:B------:R-:W-:Y:S05]  /*57a0*/  BSYNC B0 ;  /* 0x0000000000007941 */ /* 0x000fea0003800000 */
.L_x_38223:
[----:B------:R3:W-:Y:S01]  /*57b0*/  STG.E.U8 desc[UR36][R8.64], R4 ;  /* 0x0000000408007986 */ /* 0x0007e2000c101124 */
[----:B------:R-:W-:Y:S05]  /*57c0*/  BRA `(.L_x_38203) ;  /* 0x0000000400147947 */ /* 0x000fea0003800000 */
.L_x_38221:
        /* <DEDUP_REMOVED lines=17> */
.L_x_38228:
[----:B------:R-:W-:-:S04]  /*58e0*/  LOP3.LUT R3, R5, 0x80000000, RZ, 0xc0, !PT ;  /* 0x8000000005037812 */ /* 0x000fc800078ec0ff */
[----:B------:R-:W-:-:S04]  /*58f0*/  SHF.R.U32.HI R3, RZ, 0x18, R3 ;  /* 0x00000018ff037819 */ /* 0x000fc80000011603 */
[----:B------:R-:W-:-:S04]  /*5900*/  LOP3.LUT R0, R0, R3, RZ, 0xfc, !PT ;  /* 0x0000000300007212 */ /* 0x000fc800078efcff */
[----:B------:R-:W-:-:S07]  /*5910*/  PRMT R4, R0, 0x7610, R4 ;  /* 0x0000761000047816 */ /* 0x000fce0000000004 */
.L_x_38227:
[----:B------:R-:W-:Y:S05]  /*5920*/  BSYNC B0 ;  /* 0x0000000000007941 */ /* 0x000fea0003800000 */
.L_x_38226:
[----:B------:R0:W-:Y:S01]  /*5930*/  STG.E.U8 desc[UR36][R8.64], R4 ;  /* 0x0000000408007986 */ /* 0x0001e2000c101124 */
[----:B------:R-:W-:Y:S05]  /*5940*/  BRA `(.L_x_38203) ;  /* 0x0000000000b47947 */ /* 0x000fea0003800000 */
.L_x_38220:
        /* <DEDUP_REMOVED lines=22> */
.L_x_38202:
        /* <DEDUP_REMOVED lines=16> */
.L_x_38231:
[----:B------:R-:W-:Y:S05]  /*5bb0*/  BRA `(.L_x_38203) ;  /* 0x0000000000187947 */ /* 0x000fea0003800000 */
.L_x_38230:
[----:B------:R-:W-:-:S04]  /*5bc0*/  PRMT R4, R18, 0x9910, RZ ;  /* 0x0000991012047816 */ /* 0x000fc800000000ff */
[----:B------:R-:W-:-:S05]  /*5bd0*/  SHF.R.S32.HI R5, RZ, 0x1f, R4 ;  /* 0x0000001fff057819 */ /* 0x000fca0000011404 */
[----:B------:R2:W-:Y:S01]  /*5be0*/  STG.E.64 desc[UR36][R8.64], R4 ;  /* 0x0000000408007986 */ /* 0x0005e2000c101b24 */
[----:B------:R-:W-:Y:S05]  /*5bf0*/  BRA `(.L_x_38203) ;  /* 0x0000000000087947 */ /* 0x000fea0003800000 */
.L_x_38229:
[----:B------:R-:W-:-:S05]  /*5c00*/  PRMT R3, R18, 0x9910, RZ ;  /* 0x0000991012037816 */ /* 0x000fca00000000ff */
[----:B------:R0:W-:Y:S02]  /*5c10*/  STG.E desc[UR36][R8.64], R3 ;  /* 0x0000000308007986 */ /* 0x0001e4000c101924 */
.L_x_38203:
        /* <DEDUP_REMOVED lines=23> */
.L_x_38235:
[----:B------:R3:W-:Y:S01]  /*5d90*/  STG.E.U8 desc[UR36][R8.64], R17 ;  /* 0x0000001108007986 */ /* 0x0007e2000c101124 */
[----:B------:R-:W-:Y:S05]  /*5da0*/  BRA `(.L_x_38237) ;  /* 0x0000000c00647947 */ /* 0x000fea0003800000 */
.L_x_38234:
        /* <DEDUP_REMOVED lines=10> */
.L_x_38239:
[----:B------:R-:W-:-:S05]  /*5e50*/  PRMT R3, R17, 0x9910, RZ ;  /* 0x0000991011037816 */ /* 0x000fca00000000ff */
[----:B------:R2:W-:Y:S01]  /*5e60*/  STG.E desc[UR36][R8.64], R3 ;  /* 0x0000000308007986 */ /* 0x0005e2000c101924 */
[----:B------:R-:W-:Y:S05]  /*5e70*/  BRA `(.L_x_38237) ;  /* 0x0000000c00307947 */ /* 0x000fea0003800000 */
.L_x_38238:
[----:B------:R0:W-:Y:S01]  /*5e80*/  STG.E.U16 desc[UR36][R8.64], R17 ;  /* 0x0000001108007986 */ /* 0x0001e2000c101524 */
[----:B------:R-:W-:Y:S05]  /*5e90*/  BRA `(.L_x_38237) ;  /* 0x0000000c00287947 */ /* 0x000fea0003800000 */
.L_x_38233:
        /* <DEDUP_REMOVED lines=9> */
.L_x_38241:
[----:B------:R-:W0:Y:S02]  /*5f30*/  I2F.S16 R0, R17 ;  /* 0x0000001100007306 */ /* 0x000e240000101400 */
[----:B0-----:R-:W-:-:S05]  /*5f40*/  F2FP.F16.F32.PACK_AB R0, RZ, R0 ;  /* 0x00000000ff00723e */ /* 0x001fca00000000ff */
[----:B------:R0:W-:Y:S01]  /*5f50*/  STG.E.U16 desc[UR36][R8.64], R0 ;  /* 0x0000000008007986 */ /* 0x0001e2000c101524 */
[----:B------:R-:W-:Y:S05]  /*5f60*/  BRA `(.L_x_38237) ;  /* 0x0000000800f47947 */ /* 0x000fea0003800000 */
.L_x_38240:
        /* <DEDUP_REMOVED lines=10> */
.L_x_38243:
[----:B------:R-:W0:Y:S02]  /*6010*/  I2F.S16 R17, R17 ;  /* 0x0000001100117306 */ /* 0x000e240000101400 */
[----:B0-----:R-:W-:-:S04]  /*6020*/  F2FP.F16.F32.PACK_AB R3, RZ, R17 ;  /* 0x00000011ff03723e */ /* 0x001fc800000000ff */
[----:B------:R-:W-:-:S05]  /*6030*/  PRMT R3, R3, 0x5410, RZ ;  /* 0x0000541003037816 */ /* 0x000fca00000000ff */
[----:B------:R0:W-:Y:S01]  /*6040*/  STG.E desc[UR36][R8.64], R3 ;  /* 0x0000000308007986 */ /* 0x0001e2000c101924 */
[----:B------:R-:W-:Y:S05]  /*6050*/  BRA `(.L_x_38237) ;  /* 0x0000000800b87947 */ /* 0x000fea0003800000 */
.L_x_38242:
[----:B------:R-:W0:Y:S02]  /*6060*/  I2F.F64.S16 R4, R17 ;  /* 0x0000001100047312 */ /* 0x000e240000101c00 */
[----:B0-----:R0:W-:Y:S01]  /*6070*/  STG.E.64 desc[UR36][R8.64], R4 ;  /* 0x0000000408007986 */ /* 0x0011e2000c101b24 */
[----:B------:R-:W-:Y:S05]  /*6080*/  BRA `(.L_x_38237) ;  /* 0x0000000800ac7947 */ /* 0x000fea0003800000 */
.L_x_38232:
        /* <DEDUP_REMOVED lines=13> */
.L_x_38246:
[----:B------:R-:W0:Y:S01]  /*6160*/  I2F.F64.S16 R4, R17 ;  /* 0x0000001100047312 */ /* 0x000e220000101c00 */
[----:B------:R-:W-:-:S05]  /*6170*/  CS2R R6, SRZ ;  /* 0x0000000000067805 */ /* 0x000fca000001ff00 */
[----:B0-----:R0:W-:Y:S01]  /*6180*/  STG.E.128 desc[UR36][R8.64], R4 ;  /* 0x0000000408007986 */ /* 0x0011e2000c101d24 */
[----:B------:R-:W-:Y:S05]  /*6190*/  BRA `(.L_x_38237) ;  /* 0x0000000800687947 */ /* 0x000fea0003800000 */
.L_x_38245:
        /* <DEDUP_REMOVED lines=21> */
.L_x_38250:
[----:B------:R-:W-:Y:S05]  /*62f0*/  BSYNC B0 ;  /* 0x0000000000007941 */ /* 0x000fea0003800000 */
.L_x_38249:
[----:B------:R-:W-:-:S05]  /*6300*/  LOP3.LUT R5, R0, R5, RZ, 0xfc, !PT ;  /* 0x0000000500057212 */ /* 0x000fca00078efcff */
[----:B------:R0:W-:Y:S01]  /*6310*/  STG.E.U8 desc[UR36][R8.64], R5 ;  /* 0x0000000508007986 */ /* 0x0001e2000c101124 */
[----:B------:R-:W-:Y:S05]  /*6320*/  BRA `(.L_x_38237) ;  /* 0x0000000800047947 */ /* 0x000fea0003800000 */
.L_x_38248:
        /* <DEDUP_REMOVED lines=13> */
.L_x_38252:
[----:B------:R-:W-:Y:S01]  /*6400*/  IMAD.MOV.U32 R0, RZ, RZ, 0x7f ;  /* 0x0000007fff007424 */ /* 0x000fe200078e00ff */
[----:B------:R-:W-:-:S04]  /*6410*/  ISETP.GT.U32.AND P0, PT, R3, 0x7f800000, PT ;  /* 0x7f8000000300780c */ /* 0x000fc80003f04070 */
[----:B------:R-:W-:-:S09]  /*6420*/  SEL R0, R0, 0x7c, P0 ;  /* 0x0000007c00007807 */ /* 0x000fd20000000000 */
.L_x_38253:
[----:B------:R-:W-:Y:S05]  /*6430*/  BSYNC B0 ;  /* 0x0000000000007941 */ /* 0x000fea0003800000 */
.L_x_38251:
[----:B------:R-:W-:-:S04]  /*6440*/  LOP3.LUT R3, R17, 0x80000000, RZ, 0xc0, !PT ;  /* 0x8000000011037812 */ /* 0x000fc800078ec0ff */
[----:B------:R-:W-:-:S04]  /*6450*/  SHF.R.U32.HI R3, RZ, 0x18, R3 ;  /* 0x00000018ff037819 */ /* 0x000fc80000011603 */
[----:B------:R-:W-:-:S05]  /*6460*/  LOP3.LUT R3, R0, R3, RZ, 0xfc, !PT ;  /* 0x0000000300037212 */ /* 0x000fca00078efcff */
[----:B------:R0:W-:Y:S01]  /*6470*/  STG.E.U8 desc[UR36][R8.64], R3 ;  /* 0x0000000308007986 */ /* 0x0001e2000c101124 */
[----:B------:R-:W-:Y:S05]  /*6480*/  BRA `(.L_x_38237) ;  /* 0x0000000400ac7947 */ /* 0x000fea0003800000 */
.L_x_38247:
[----:B------:R-:W0:Y:S02]  /*6490*/  I2F.S16 R0, R17 ;  /* 0x0000001100007306 */ /* 0x000e240000101400 */
[----:B0-----:R-:W-:-:S05]  /*64a0*/  F2FP.BF16.F32.PACK_AB R0, RZ, R0 ;  /* 0x00000000ff00723e */ /* 0x001fca00000010ff */
[----:B------:R0:W-:Y:S01]  /*64b0*/  STG.E.U16 desc[UR36][R8.64], R0 ;  /* 0x0000000008007986 */ /* 0x0001e2000c101524 */
[----:B------:R-:W-:Y:S05]  /*64c0*/  BRA `(.L_x_38237) ;  /* 0x00000004009c7947 */ /* 0x000fea0003800000 */
.L_x_38244:
        /* <DEDUP_REMOVED lines=10> */
.L_x_38256:
        /* <DEDUP_REMOVED lines=17> */
.L_x_38259:
[----:B------:R-:W-:-:S04]  /*6680*/  LOP3.LUT R3, R17, 0x80000000, RZ, 0xc0, !PT ;  /* 0x8000000011037812 */ /* 0x000fc800078ec0ff */
[----:B------:R-:W-:-:S04]  /*6690*/  SHF.R.U32.HI R3, RZ, 0x18, R3 ;  /* 0x00000018ff037819 */ /* 0x000fc80000011603 */
[----:B------:R-:W-:-:S04]  /*66a0*/  LOP3.LUT R0, R0, R3, RZ, 0xfc, !PT ;  /* 0x0000000300007212 */ /* 0x000fc800078efcff */
[----:B------:R-:W-:-:S07]  /*66b0*/  PRMT R4, R0, 0x7610, R4 ;  /* 0x0000761000047816 */ /* 0x000fce0000000004 */
.L_x_38258:
[----:B------:R-:W-:Y:S05]  /*66c0*/  BSYNC B0 ;  /* 0x0000000000007941 */ /* 0x000fea0003800000 */
.L_x_38257:
[----:B------:R0:W-:Y:S01]  /*66d0*/  STG.E.U8 desc[UR36][R8.64], R4 ;  /* 0x0000000408007986 */ /* 0x0001e2000c101124 */
[----:B------:R-:W-:Y:S05]  /*66e0*/  BRA `(.L_x_38237) ;  /* 0x0000000400147947 */ /* 0x000fea0003800000 */
.L_x_38255:
        /* <DEDUP_REMOVED lines=17> */
.L_x_38262:
[----:B------:R-:W-:-:S04]  /*6800*/  LOP3.LUT R3, R17, 0x80000000, RZ, 0xc0, !PT ;  /* 0x8000000011037812 */ /* 0x000fc800078ec0ff */
[----:B------:R-:W-:-:S04]  /*6810*/  SHF.R.U32.HI R3, RZ, 0x18, R3 ;  /* 0x00000018ff037819 */ /* 0x000fc80000011603 */
[----:B------:R-:W-:-:S04]  /*6820*/  LOP3.LUT R0, R0, R3, RZ, 0xfc, !PT ;  /* 0x0000000300007212 */ /* 0x000fc800078efcff */
[----:B------:R-:W-:-:S07]  /*6830*/  PRMT R4, R0, 0x7610, R4 ;  /* 0x0000761000047816 */ /* 0x000fce0000000004 */
.L_x_38261:
[----:B------:R-:W-:Y:S05]  /*6840*/  BSYNC B0 ;  /* 0x0000000000007941 */ /* 0x000fea0003800000 */
.L_x_38260:
[----:B------:R0:W-:Y:S01]  /*6850*/  STG.E.U8 desc[UR36][R8.64], R4 ;  /* 0x0000000408007986 */ /* 0x0001e2000c101124 */
[----:B------:R-:W-:Y:S05]  /*6860*/  BRA `(.L_x_38237) ;  /* 0x0000000000b47947 */ /* 0x000fea0003800000 */
.L_x_38254:
        /* <DEDUP_REMOVED lines=22> */
.L_x_38236:
        /* <DEDUP_REMOVED lines=16> */
.L_x_38265:
[----:B------:R-:W-:Y:S05]  /*6ad0*/  BRA `(.L_x_38237) ;  /* 0x0000000000187947 */ /* 0x000fea0003800000 */
.L_x_38264:
[----:B------:R-:W-:-:S04]  /*6ae0*/  PRMT R4, R17, 0x9910, RZ ;  /* 0x0000991011047816 */ /* 0x000fc800000000ff */
[----:B------:R-:W-:-:S05]  /*6af0*/  SHF.R.S32.HI R5, RZ, 0x1f, R4 ;  /* 0x0000001fff057819 */ /* 0x000fca0000011404 */
[----:B------:R0:W-:Y:S01]  /*6b00*/  STG.E.64 desc[UR36][R8.64], R4 ;  /* 0x0000000408007986 */ /* 0x0001e2000c101b24 */
[----:B------:R-:W-:Y:S05]  /*6b10*/  BRA `(.L_x_38237) ;  /* 0x0000000000087947 */ /* 0x000fea0003800000 */
.L_x_38263:
[----:B------:R-:W-:-:S05]  /*6b20*/  PRMT R3, R17, 0x9910, RZ ;  /* 0x0000991011037816 */ /* 0x000fca00000000ff */
[----:B------:R0:W-:Y:S02]  /*6b30*/  STG.E desc[UR36][R8.64], R3 ;  /* 0x0000000308007986 */ /* 0x0001e4000c101924 */
.L_x_38237:
[----:B------:R-:W-:-:S07]  /*6b40*/  VIADD R2, R2, 0x80 ;  /* 0x0000008002027836 */ /* 0x000fce0000000000 */
.L_x_38197:
[----:B------:R-:W-:Y:S05]  /*6b50*/  BSYNC B6 ;  /* 0x0000000000067941 */ /* 0x000fea0003800000 */
.L_x_38196:
        /* <DEDUP_REMOVED lines=21> */
.L_x_38269:
[----:B------:R-:W-:Y:S01]  /*6cb0*/  STG.E.U8 desc[UR36][R2.64], R16 ;  /* 0x0000001002007986 */ /* 0x000fe2000c101124 */
[----:B------:R-:W-:Y:S05]  /*6cc0*/  EXIT ;  /* 0x000000000000794d */ /* 0x000fea0003800000 */
.L_x_38268:
        /* <DEDUP_REMOVED lines=10> */
.L_x_38272:
[----:B------:R-:W-:-:S05]  /*6d70*/  PRMT R5, R16, 0x9910, RZ ;  /* 0x0000991010057816 */ /* 0x000fca00000000ff */
[----:B------:R-:W-:Y:S01]  /*6d80*/  STG.E desc[UR36][R2.64], R5 ;  /* 0x0000000502007986 */ /* 0x000fe2000c101924 */
[----:B------:R-:W-:Y:S05]  /*6d90*/  EXIT ;  /* 0x000000000000794d */ /* 0x000fea0003800000 */
.L_x_38271:
[----:B------:R-:W-:Y:S01]  /*6da0*/  STG.E.U16 desc[UR36][R2.64], R16 ;  /* 0x0000001002007986 */ /* 0x000fe2000c101524 */
[----:B------:R-:W-:Y:S05]  /*6db0*/  EXIT ;  /* 0x000000000000794d */ /* 0x000fea0003800000 */
.L_x_38267:
        /* <DEDUP_REMOVED lines=9> */
.L_x_38274:
[----:B------:R-:W0:Y:S02]  /*6e50*/  I2F.S16 R0, R16 ;  /* 0x0000001000007306 */ /* 0x000e240000101400 */
[----:B0-----:R-:W-:-:S05]  /*6e60*/  F2FP.F16.F32.PACK_AB R0, RZ, R0 ;  /* 0x00000000ff00723e */ /* 0x001fca00000000ff */
[----:B------:R-:W-:Y:S01]  /*6e70*/  STG.E.U16 desc[UR36][R2.64], R0 ;  /* 0x0000000002007986 */ /* 0x000fe2000c101524 */
[----:B------:R-:W-:Y:S05]  /*6e80*/  EXIT ;  /* 0x000000000000794d */ /* 0x000fea0003800000 */
.L_x_38273:
        /* <DEDUP_REMOVED lines=10> */
.L_x_38276:
[----:B------:R-:W0:Y:S02]  /*6f30*/  I2F.S16 R16, R16 ;  /* 0x0000001000107306 */ /* 0x000e240000101400 */
[----:B0-----:R-:W-:-:S04]  /*6f40*/  F2FP.F16.F32.PACK_AB R5, RZ, R16 ;  /* 0x00000010ff05723e */ /* 0x001fc800000000ff */
[----:B------:R-:W-:-:S05]  /*6f50*/  PRMT R5, R5, 0x5410, RZ ;  /* 0x0000541005057816 */ /* 0x000fca00000000ff */
[----:B------:R-:W-:Y:S01]  /*6f60*/  STG.E desc[UR36][R2.64], R5 ;  /* 0x0000000502007986 */ /* 0x000fe2000c101924 */
[----:B------:R-:W-:Y:S05]  /*6f70*/  EXIT ;  /* 0x000000000000794d */ /* 0x000fea0003800000 */
.L_x_38275:
[----:B------:R-:W0:Y:S02]  /*6f80*/  I2F.F64.S16 R16, R16 ;  /* 0x0000001000107312 */ /* 0x000e240000101c00 */
[----:B0-----:R-:W-:Y:S01]  /*6f90*/  STG.E.64 desc[UR36][R2.64], R16 ;  /* 0x0000001002007986 */ /* 0x001fe2000c101b24 */
[----:B------:R-:W-:Y:S05]  /*6fa0*/  EXIT ;  /* 0x000000000000794d */ /* 0x000fea0003800000 */
.L_x_38266:
        /* <DEDUP_REMOVED lines=13> */
.L_x_38279:
[----:B------:R-:W0:Y:S01]  /*7080*/  I2F.F64.S16 R16, R16 ;  /* 0x0000001000107312 */ /* 0x000e220000101c00 */
[----:B------:R-:W-:-:S05]  /*7090*/  CS2R R18, SRZ ;  /* 0x0000000000127805 */ /* 0x000fca000001ff00 */
[----:B0-----:R-:W-:Y:S01]  /*70a0*/  STG.E.128 desc[UR36][R2.64], R16 ;  /* 0x0000001002007986 */ /* 0x001fe2000c101d24 */
[----:B------:R-:W-:Y:S05]  /*70b0*/  EXIT ;  /* 0x000000000000794d */ /* 0x000fea0003800000 */
.L_x_38278:
        /* <DEDUP_REMOVED lines=21> */
.L_x_38283:
[----:B------:R-:W-:Y:S05]  /*7210*/  BSYNC B0 ;  /* 0x0000000000007941 */ /* 0x000fea0003800000 */
.L_x_38282:
[----:B------:R-:W-:-:S05]  /*7220*/  LOP3.LUT R5, R0, R5, RZ, 0xfc, !PT ;  /* 0x0000000500057212 */ /* 0x000fca00078efcff */
[----:B------:R-:W-:Y:S01]  /*7230*/  STG.E.U8 desc[UR36][R2.64], R5 ;  /* 0x0000000502007986 */ /* 0x000fe2000c101124 */
[----:B------:R-:W-:Y:S05]  /*7240*/  EXIT ;  /* 0x000000000000794d */ /* 0x000fea0003800000 */
.L_x_38281:
        /* <DEDUP_REMOVED lines=13> */
.L_x_38285:
[----:B------:R-:W-:Y:S01]  /*7320*/  IMAD.MOV.U32 R0, RZ, RZ, 0x7f ;  /* 0x0000007fff007424 */ /* 0x000fe200078e00ff */
[----:B------:R-:W-:-:S04]  /*7330*/  ISETP.GT.U32.AND P0, PT, R4, 0x7f800000, PT ;  /* 0x7f8000000400780c */ /* 0x000fc80003f04070 */
[----:B------:R-:W-:-:S09]  /*7340*/  SEL R0, R0, 0x7c, P0 ;  /* 0x0000007c00007807 */ /* 0x000fd20000000000 */
.L_x_38286:
[----:B------:R-:W-:Y:S05]  /*7350*/  BSYNC B0 ;  /* 0x0000000000007941 */ /* 0x000fea0003800000 */
.L_x_38284:
[----:B------:R-:W-:-:S04]  /*7360*/  LOP3.LUT R4, R5, 0x80000000, RZ, 0xc0, !PT ;  /* 0x8000000005047812 */ /* 0x000fc800078ec0ff */
[----:B------:R-:W-:-:S04]  /*7370*/  SHF.R.U32.HI R5, RZ, 0x18, R4 ;  /* 0x00000018ff057819 */ /* 0x000fc80000011604 */
[----:B------:R-:W-:-:S05]  /*7380*/  LOP3.LUT R5, R0, R5, RZ, 0xfc, !PT ;  /* 0x0000000500057212 */ /* 0x000fca00078efcff */
[----:B------:R-:W-:Y:S01]  /*7390*/  STG.E.U8 desc[UR36][R2.64], R5 ;  /* 0x0000000502007986 */ /* 0x000fe2000c101124 */
[----:B------:R-:W-:Y:S05]  /*73a0*/  EXIT ;  /* 0x000000000000794d */ /* 0x000fea0003800000 */
.L_x_38280:
[----:B------:R-:W0:Y:S02]  /*73b0*/  I2F.S16 R0, R16 ;  /* 0x0000001000007306 */ /* 0x000e240000101400 */
[----:B0-----:R-:W-:-:S05]  /*73c0*/  F2FP.BF16.F32.PACK_AB R0, RZ, R0 ;  /* 0x00000000ff00723e */ /* 0x001fca00000010ff */
[----:B------:R-:W-:Y:S01]  /*73d0*/  STG.E.U16 desc[UR36][R2.64], R0 ;  /* 0x0000000002007986 */ /* 0x000fe2000c101524 */
[----:B------:R-:W-:Y:S05]  /*73e0*/  EXIT ;  /* 0x000000000000794d */ /* 0x000fea0003800000 */
.L_x_38277:
        /* <DEDUP_REMOVED lines=10> */
.L_x_38289:
        /* <DEDUP_REMOVED lines=17> */
.L_x_38292:
[----:B------:R-:W-:-:S04]  /*75a0*/  LOP3.LUT R0, R7, 0x80000000, RZ, 0xc0, !PT ;  /* 0x8000000007007812 */ /* 0x000fc800078ec0ff */
[----:B------:R-:W-:-:S04]  /*75b0*/  SHF.R.U32.HI R5, RZ, 0x18, R0 ;  /* 0x00000018ff057819 */ /* 0x000fc80000011600 */
[----:B------:R-:W-:-:S04]  /*75c0*/  LOP3.LUT R4, R4, R5, RZ, 0xfc, !PT ;  /* 0x0000000504047212 */ /* 0x000fc800078efcff */
[----:B------:R-:W-:-:S07]  /*75d0*/  PRMT R0, R4, 0x7610, R0 ;  /* 0x0000761004007816 */ /* 0x000fce0000000000 */
.L_x_38291:
[----:B------:R-:W-:Y:S05]  /*75e0*/  BSYNC B0 ;  /* 0x0000000000007941 */ /* 0x000fea0003800000 */
.L_x_38290:
[----:B------:R-:W-:Y:S01]  /*75f0*/  STG.E.U8 desc[UR36][R2.64], R0 ;  /* 0x0000000002007986 */ /* 0x000fe2000c101124 */
[----:B------:R-:W-:Y:S05]  /*7600*/  EXIT ;  /* 0x000000000000794d */ /* 0x000fea0003800000 */
.L_x_38288:
        /* <DEDUP_REMOVED lines=17> */
.L_x_38295:
[----:B------:R-:W-:-:S04]  /*7720*/  LOP3.LUT R0, R7, 0x80000000, RZ, 0xc0, !PT ;  /* 0x8000000007007812 */ /* 0x000fc800078ec0ff */
[----:B------:R-:W-:-:S04]  /*7730*/  SHF.R.U32.HI R5, RZ, 0x18, R0 ;  /* 0x00000018ff057819 */ /* 0x000fc80000011600 */
[----:B------:R-:W-:-:S04]  /*7740*/  LOP3.LUT R4, R4, R5, RZ, 0xfc, !PT ;  /* 0x0000000504047212 */ /* 0x000fc800078efcff */
[----:B------:R-:W-:-:S07]  /*7750*/  PRMT R0, R4, 0x7610, R0 ;  /* 0x0000761004007816 */ /* 0x000fce0000000000 */
.L_x_38294:
[----:B------:R-:W-:Y:S05]  /*7760*/  BSYNC B0 ;  /* 0x0000000000007941 */ /* 0x000fea0003800000 */
.L_x_38293:
[----:B------:R-:W-:Y:S01]  /*7770*/  STG.E.U8 desc[UR36][R2.64], R0 ;  /* 0x0000000002007986 */ /* 0x000fe2000c101124 */
[----:B------:R-:W-:Y:S05]  /*7780*/  EXIT ;  /* 0x000000000000794d */ /* 0x000fea0003800000 */
.L_x_38287:
        /* <DEDUP_REMOVED lines=22> */
.L_x_38270:
        /* <DEDUP_REMOVED lines=16> */
.L_x_38298:
[----:B------:R-:W-:Y:S05]  /*79f0*/  EXIT ;  /* 0x000000000000794d */ /* 0x000fea0003800000 */
.L_x_38297:
[----:B------:R-:W-:-:S04]  /*7a00*/  PRMT R4, R16, 0x9910, RZ ;  /* 0x0000991010047816 */ /* 0x000fc800000000ff */
[----:B------:R-:W-:-:S05]  /*7a10*/  SHF.R.S32.HI R5, RZ, 0x1f, R4 ;  /* 0x0000001fff057819 */ /* 0x000fca0000011404 */
[----:B------:R-:W-:Y:S01]  /*7a20*/  STG.E.64 desc[UR36][R2.64], R4 ;  /* 0x0000000402007986 */ /* 0x000fe2000c101b24 */
[----:B------:R-:W-:Y:S05]  /*7a30*/  EXIT ;  /* 0x000000000000794d */ /* 0x000fea0003800000 */
.L_x_38296:
[----:B------:R-:W-:-:S05]  /*7a40*/  PRMT R5, R16, 0x9910, RZ ;  /* 0x0000991010057816 */ /* 0x000fca00000000ff */
[----:B------:R-:W-:Y:S01]  /*7a50*/  STG.E desc[UR36][R2.64], R5 ;  /* 0x0000000502007986 */ /* 0x000fe2000c101924 */
[----:B------:R-:W-:Y:S05]  /*7a60*/  EXIT ;  /* 0x000000000000794d */ /* 0x000fea0003800000 */
.L_x_38299:
        /* <DEDUP_REMOVED lines=9> */
.L_x_42454:


//--------------------- .text._ZN2at6native18elementwise_kernelILi128ELi4EZNS0_22gpu_kernel_impl_nocastINS0_13AUnaryFunctorIaaaZZZNS0_19maximum_kernel_cudaERNS_18TensorIteratorBaseEENKUlvE_clEvENKUlvE0_clEvEUlaaE_EEEEvS5_RKT_EUliE_EEviT1_ --------------------------
	.section	.text._ZN2at6native18elementwise_kernelILi128ELi4EZNS0_22gpu_kernel_impl_nocastINS0_13AUnaryFunctorIaaaZZZNS0_19maximum_kernel_cudaERNS_18TensorIteratorBaseEENKUlvE_clEvENKUlvE0_clEvEUlaaE_EEEEvS5_RKT_EUliE_EEviT1_,"ax",@progbits
	.align	128
        .global         _ZN2at6native18elementwise_kernelILi128ELi4EZNS0_22gpu_kernel_impl_nocastINS0_13AUnaryFunctorIaaaZZZNS0_19maximum_kernel_cudaERNS_18TensorIteratorBaseEENKUlvE_clEvENKUlvE0_clEvEUlaaE_EEEEvS5_RKT_EUliE_EEviT1_
        .type           _ZN2at6native18elementwise_kernelILi128ELi4EZNS0_22gpu_kernel_impl_nocastINS0_13AUnaryFunctorIaaaZZZNS0_19maximum_kernel_cudaERNS_18TensorIteratorBaseEENKUlvE_clEvENKUlvE0_clEvEUlaaE_EEEEvS5_RKT_EUliE_EEviT1_,@function
        .size           _ZN2at6native18elementwise_kernelILi128ELi4EZNS0_22gpu_kernel_impl_nocastINS0_13AUnaryFunctorIaaaZZZNS0_19maximum_kernel_cudaERNS_18TensorIteratorBaseEENKUlvE_clEvENKUlvE0_clEvEUlaaE_EEEEvS5_RKT_EUliE_EEviT1_,(.L_x_42455 - _ZN2at6native18elementwise_kernelILi128ELi4EZNS0_22gpu_kernel_impl_nocastINS0_13AUnaryFunctorIaaaZZZNS0_19maximum_kernel_cudaERNS_18TensorIteratorBaseEENKUlvE_clEvENKUlvE0_clEvEUlaaE_EEEEvS5_RKT_EUliE_EEviT1_)
        .other          _ZN2at6native18elementwise_kernelILi128ELi4EZNS0_22gpu_kernel_impl_nocastINS0_13AUnaryFunctorIaaaZZZNS0_19maximum_kernel_cudaERNS_18TensorIteratorBaseEENKUlvE_clEvENKUlvE0_clEvEUlaaE_EEEEvS5_RKT_EUliE_EEviT1_,@"STO_CUDA_ENTRY STV_DEFAULT"
_ZN2at6native18elementwise_kernelILi128ELi4EZNS0_22gpu_kernel_impl_nocastINS0_13AUnaryFunctorIaaaZZZNS0_19maximum_kernel_cudaERNS_18TensorIteratorBaseEENKUlvE_clEvENKUlvE0_clEvEUlaaE_EEEEvS5_RKT_EUliE_EEviT1_:
.text._ZN2at6native18elementwise_kernelILi128ELi4EZNS0_22gpu_kernel_impl_nocastINS0_13AUnaryFunctorIaaaZZZNS0_19maximum_kernel_cudaERNS_18TensorIteratorBaseEENKUlvE_clEvENKUlvE0_clEvEUlaaE_EEEEvS5_RKT_EUliE_EEviT1_:
        /* <DEDUP_REMOVED lines=312> */
.L_x_38302:
        /* <DEDUP_REMOVED lines=9> */
[----:B--2---:R-:W-:-:S05]  /*1410*/  VIMNMX R7, R4, UR4, !PT ;  /* 0x0000000404077c48 */ /* 0x004fca000ffe0100 */
[----:B------:R0:W-:Y:S02]  /*1420*/  STG.E.U8 desc[UR6][R2.64], R7 ;  /* 0x0000000702007986 */ /* 0x0001e4000c101106 */
.L_x_38301:
[----:B------:R-:W-:Y:S05]  /*1430*/  BSYNC B0 ;  /* 0x0000000000007941 */ /* 0x000fea0003800000 */
.L_x_38300:
        /* <DEDUP_REMOVED lines=305> */
.L_x_38305:
        /* <DEDUP_REMOVED lines=10> */
[----:B--2---:R-:W-:-:S05]  /*27f0*/  VIMNMX R7, R4, UR4, !PT ;  /* 0x0000000404077c48 */ /* 0x004fca000ffe0100 */
        /* <DEDUP_REMOVED lines=304> */
.L_x_38306:
        /* <DEDUP_REMOVED lines=11> */
.L_x_38304:
[----:B------:R-:W-:Y:S05]  /*3bb0*/  BSYNC B0 ;  /* 0x0000000000007941 */ /* 0x000fea0003800000 */
.L_x_38303:
        /* <DEDUP_REMOVED lines=304> */
.L_x_38307:
        /* <DEDUP_REMOVED lines=8> */
[----:B--2---:R-:W-:-:S05]  /*4f40*/  VIMNMX R7, R4, UR4, !PT ;  /* 0x0000000404077c48 */ /* 0x004fca000ffe0100 */
[----:B------:R-:W-:Y:S01]  /*4f50*/  STG.E.U8 desc[UR6][R2.64], R7 ;  /* 0x0000000702007986 */ /* 0x000fe2000c101106 */
[----:B------:R-:W-:Y:S05]  /*4f60*/  EXIT ;  /* 0x000000000000794d */ /* 0x000fea0003800000 */
.L_x_38308:
        /* <DEDUP_REMOVED lines=9> */
.L_x_42455:


//--------------------- .text._ZN2at6native27unrolled_elementwise_kernelINS0_13AUnaryFunctorIaaaZZZNS0_19maximum_kernel_cudaERNS_18TensorIteratorBaseEENKUlvE_clEvENKUlvE0_clEvEUlaaE_EESt5arrayIPcLm2EELi4E23TrivialOffsetCalculatorILi1EjESD_NS0_6memory15LoadWithoutCastENSE_16StoreWithoutCastEEEviT_T0_T2_T3_T4_T5_ --------------------------
	.section	.text._ZN2at6native27unrolled_elementwise_kernelINS0_13AUnaryFunctorIaaaZZZNS0_19maximum_kernel_cudaERNS_18TensorIteratorBaseEENKUlvE_clEvENKUlvE0_clEvEUlaaE_EESt5arrayIPcLm2EELi4E23TrivialOffsetCalculatorILi1EjESD_NS0_6memory15LoadWithoutCastENSE_16StoreWithoutCastEEEviT_T0_T2_T3_T4_T5_,"ax",@progbits
	.align	128
        .global         _ZN2at6native27unrolled_elementwise_kernelINS0_13AUnaryFunctorIaaaZZZNS0_19maximum_kernel_cudaERNS_18TensorIteratorBaseEENKUlvE_clEvENKUlvE0_clEvEUlaaE_EESt5arrayIPcLm2EELi4E23TrivialOffsetCalculatorILi1EjESD_NS0_6memory15LoadWithoutCastENSE_16StoreWithoutCastEEEviT_T0_T2_T3_T4_T5_
        .type           _ZN2at6native27unrolled_elementwise_kernelINS0_13AUnaryFunctorIaaaZZZNS0_19maximum_kernel_cudaERNS_18TensorIteratorBaseEENKUlvE_clEvENKUlvE0_clEvEUlaaE_EESt5arrayIPcLm2EELi4E23TrivialOffsetCalculatorILi1EjESD_NS0_6memory15LoadWithoutCastENSE_16StoreWithoutCastEEEviT_T0_T2_T3_T4_T5_,@function
        .size           _ZN2at6native27unrolled_elementwise_kernelINS0_13AUnaryFunctorIaaaZZZNS0_19maximum_kernel_cudaERNS_18TensorIteratorBaseEENKUlvE_clEvENKUlvE0_clEvEUlaaE_EESt5arrayIPcLm2EELi4E23TrivialOffsetCalculatorILi1EjESD_NS0_6memory15LoadWithoutCastENSE_16StoreWithoutCastEEEviT_T0_T2_T3_T4_T5_,(.L_x_42456 - _ZN2at6native27unrolled_elementwise_kernelINS0_13AUnaryFunctorIaaaZZZNS0_19maximum_kernel_cudaERNS_18TensorIteratorBaseEENKUlvE_clEvENKUlvE0_clEvEUlaaE_EESt5arrayIPcLm2EELi4E23TrivialOffsetCalculatorILi1EjESD_NS0_6memory15LoadWithoutCastENSE_16StoreWithoutCastEEEviT_T0_T2_T3_T4_T5_)
        .other          _ZN2at6native27unrolled_elementwise_kernelINS0_13AUnaryFunctorIaaaZZZNS0_19maximum_kernel_cudaERNS_18TensorIteratorBaseEENKUlvE_clEvENKUlvE0_clEvEUlaaE_EESt5arrayIPcLm2EELi4E23TrivialOffsetCalculatorILi1EjESD_NS0_6memory15LoadWithoutCastENSE_16StoreWithoutCastEEEviT_T0_T2_T3_T4_T5_,@"STO_CUDA_ENTRY STV_DEFAULT"
_ZN2at6native27unrolled_elementwise_kernelINS0_13AUnaryFunctorIaaaZZZNS0_19maximum_kernel_cudaERNS_18TensorIteratorBaseEENKUlvE_clEvENKUlvE0_clEvEUlaaE_EESt5arrayIPcLm2EELi4E23TrivialOffsetCalculatorILi1EjESD_NS0_6memory15LoadWithoutCastENSE_16StoreWithoutCastEEEviT_T0_T2_T3_T4_T5_:
.text._ZN2at6native27unrolled_elementwise_kernelINS0_13AUnaryFunctorIaaaZZZNS0_19maximum_kernel_cudaERNS_18TensorIteratorBaseEENKUlvE_clEvENKUlvE0_clEvEUlaaE_EESt5arrayIPcLm2EELi4E23TrivialOffsetCalculatorILi1EjESD_NS0_6memory15LoadWithoutCastENSE_16StoreWithoutCastEEEviT_T0_T2_T3_T4_T5_:
        /* <DEDUP_REMOVED lines=46> */
[----:B--2---:R-:W-:-:S05]  /*02e0*/  VIMNMX R3, R12, UR4, !PT ;  /* 0x000000040c037c48 */ /* 0x004fca000ffe0100 */
[----:B------:R0:W-:Y:S01]  /*02f0*/  @!P0 STG.E.U8 desc[UR6][R10.64], R3 ;  /* 0x000000030a008986 */ /* 0x0001e2000c101106 */
[----:B----4-:R-:W-:Y:S02]  /*0300*/  VIMNMX R15, R15, UR4, !PT ;  /* 0x000000040f0f7c48 */ /* 0x010fe4000ffe0100 */
[----:B-----5:R-:W-:Y:S02]  /*0310*/  VIMNMX R13, R13, UR4, !PT ;  /* 0x000000040d0d7c48 */ /* 0x020fe4000ffe0100 */
[----:B------:R-:W-:Y:S01]  /*0320*/  VIMNMX R9, R14, UR4, !PT ;  /* 0x000000040e097c48 */ /* 0x000fe2000ffe0100 */
        /* <DEDUP_REMOVED lines=13> */
.L_x_38310:
[----:B------:R-:W-:Y:S05]  /*0400*/  BSYNC B0 ;  /* 0x0000000000007941 */ /* 0x000fea0003800000 */
.L_x_38309:
        /* <DEDUP_REMOVED lines=8> */
.L_x_38311:
        /* <DEDUP_REMOVED lines=15> */
.L_x_42456:


//--------------------- .text._ZN2at6native29vectorized_elementwise_kernelILi2ENS0_13AUnaryFunctorIaaaZZZNS0_19maximum_kernel_cudaERNS_18TensorIteratorBaseEENKUlvE_clEvENKUlvE0_clEvEUlaaE_EESt5arrayIPcLm2EEEEviT0_T1_ --------------------------
	.section	.text._ZN2at6native29vectorized_elementwise_kernelILi2ENS0_13AUnaryFunctorIaaaZZZNS0_19maximum_kernel_cudaERNS_18TensorIteratorBaseEENKUlvE_clEvENKUlvE0_clEvEUlaaE_EESt5arrayIPcLm2EEEEviT0_T1_,"ax",@progbits
	.align	128
        .global         _ZN2at6native29vectorized_elementwise_kernelILi2ENS0_13AUnaryFunctorIaaaZZZNS0_19maximum_kernel_cudaERNS_18TensorIteratorBaseEENKUlvE_clEvENKUlvE0_clEvEUlaaE_EESt5arrayIPcLm2EEEEviT0_T1_
        .type           _ZN2at6native29vectorized_elementwise_kernelILi2ENS0_13AUnaryFunctorIaaaZZZNS0_19maximum_kernel_cudaERNS_18TensorIteratorBaseEENKUlvE_clEvENKUlvE0_clEvEUlaaE_EESt5arrayIPcLm2EEEEviT0_T1_,@function
        .size           _ZN2at6native29vectorized_elementwise_kernelILi2ENS0_13AUnaryFunctorIaaaZZZNS0_19maximum_kernel_cudaERNS_18TensorIteratorBaseEENKUlvE_clEvENKUlvE0_clEvEUlaaE_EESt5arrayIPcLm2EEEEviT0_T1_,(.L_x_42457 - _ZN2at6native29vectorized_elementwise_kernelILi2ENS0_13AUnaryFunctorIaaaZZZNS0_19maximum_kernel_cudaERNS_18TensorIteratorBaseEENKUlvE_clEvENKUlvE0_clEvEUlaaE_EESt5arrayIPcLm2EEEEviT0_T1_)
        .other          _ZN2at6native29vectorized_elementwise_kernelILi2ENS0_13AUnaryFunctorIaaaZZZNS0_19maximum_kernel_cudaERNS_18TensorIteratorBaseEENKUlvE_clEvENKUlvE0_clEvEUlaaE_EESt5arrayIPcLm2EEEEviT0_T1_,@"STO_CUDA_ENTRY STV_DEFAULT"
_ZN2at6native29vectorized_elementwise_kernelILi2ENS0_13AUnaryFunctorIaaaZZZNS0_19maximum_kernel_cudaERNS_18TensorIteratorBaseEENKUlvE_clEvENKUlvE0_clEvEUlaaE_EESt5arrayIPcLm2EEEEviT0_T1_:
.text._ZN2at6native29vectorized_elementwise_kernelILi2ENS0_13AUnaryFunctorIaaaZZZNS0_19maximum_kernel_cudaERNS_18TensorIteratorBaseEENKUlvE_clEvENKUlvE0_clEvEUlaaE_EESt5arrayIPcLm2EEEEviT0_T1_:
        /* <DEDUP_REMOVED lines=40> */
[----:B------:R-:W-:Y:S01]  /*0280*/  VIMNMX R0, R0, UR5, !PT ;  /* 0x0000000500007c48 */ /* 0x000fe2000ffe0100 */
[----:B------:R-:W-:Y:S01]  /*0290*/  IMAD.MOV.U32 R9, RZ, RZ, R12 ;  /* 0x000000ffff097224 */ /* 0x000fe200078e000c */
[----:B------:R-:W-:Y:S01]  /*02a0*/  VIMNMX R5, R4, UR5, !PT ;  /* 0x0000000504057c48 */ /* 0x000fe2000ffe0100 */
[----:B------:R-:W-:Y:S01]  /*02b0*/  IMAD.MOV.U32 R10, RZ, RZ, R13 ;  /* 0x000000ffff0a7224 */ /* 0x000fe200078e000d */
[----:B------:R-:W-:Y:S01]  /*02c0*/  VIMNMX R6, R6, UR5, !PT ;  /* 0x0000000506067c48 */ /* 0x000fe2000ffe0100 */
[----:B------:R-:W-:Y:S01]  /*02d0*/  IMAD.MOV.U32 R11, RZ, RZ, R14 ;  /* 0x000000ffff0b7224 */ /* 0x000fe200078e000e */
[----:B------:R-:W-:-:S02]  /*02e0*/  VIMNMX R7, R7, UR5, !PT ;  /* 0x0000000507077c48 */ /* 0x000fc4000ffe0100 */
[----:B------:R-:W-:Y:S02]  /*02f0*/  VIMNMX R8, R8, UR5, !PT ;  /* 0x0000000508087c48 */ /* 0x000fe4000ffe0100 */
[----:B------:R-:W-:Y:S02]  /*0300*/  VIMNMX R9, R9, UR5, !PT ;  /* 0x0000000509097c48 */ /* 0x000fe4000ffe0100 */
[----:B------:R-:W-:Y:S02]  /*0310*/  VIMNMX R10, R10, UR5, !PT ;  /* 0x000000050a0a7c48 */ /* 0x000fe4000ffe0100 */
[----:B------:R-:W-:Y:S02]  /*0320*/  VIMNMX R11, R11, UR5, !PT ;  /* 0x000000050b0b7c48 */ /* 0x000fe4000ffe0100 */
        /* <DEDUP_REMOVED lines=9> */
.L_x_38312:
        /* <DEDUP_REMOVED lines=73> */
[----:B--2---:R-:W-:Y:S02]  /*0850*/  VIMNMX R7, R16, UR5, !PT ;  /* 0x0000000510077c48 */ /* 0x004fe4000ffe0100 */
[----:B-1----:R-:W-:Y:S02]  /*0860*/  VIMNMX R11, R20, UR5, !PT ;  /* 0x00000005140b7c48 */ /* 0x002fe4000ffe0100 */
[----:B---3--:R-:W-:-:S05]  /*0870*/  VIMNMX R21, R21, UR5, !PT ;  /* 0x0000000515157c48 */ /* 0x008fca000ffe0100 */
[----:B------:R0:W-:Y:S01]  /*0880*/  @!P0 STG.E.U8 desc[UR10][R8.64], R21 ;  /* 0x0000001508008986 */ /* 0x0001e2000c10110a */
[----:B------:R-:W-:Y:S02]  /*0890*/  ISETP.GE.AND P0, PT, R14, R15, PT ;  /* 0x0000000f0e00720c */ /* 0x000fe40003f06270 */
[----:B-----5:R-:W-:Y:S02]  /*08a0*/  VIMNMX R13, R22, UR5, !PT ;  /* 0x00000005160d7c48 */ /* 0x020fe4000ffe0100 */
[----:B------:R-:W-:Y:S02]  /*08b0*/  VIMNMX R17, R24, UR5, !PT ;  /* 0x0000000518117c48 */ /* 0x000fe4000ffe0100 */
[----:B------:R-:W-:Y:S02]  /*08c0*/  VIMNMX R19, R2, UR5, !PT ;  /* 0x0000000502137c48 */ /* 0x000fe4000ffe0100 */
[----:B----4-:R-:W-:Y:S02]  /*08d0*/  VIMNMX R2, R3, UR5, !PT ;  /* 0x0000000503027c48 */ /* 0x010fe4000ffe0100 */
[----:B------:R-:W-:-:S03]  /*08e0*/  VIMNMX R0, R0, UR5, !PT ;  /* 0x0000000500007c48 */ /* 0x000fc6000ffe0100 */
        /* <DEDUP_REMOVED lines=15> */
.L_x_38315:
        /* <DEDUP_REMOVED lines=8> */
.L_x_38316:
        /* <DEDUP_REMOVED lines=8> */
.L_x_38317:
        /* <DEDUP_REMOVED lines=9> */
.L_x_38318:
[----:B------:R-:W-:Y:S05]  /*0b70*/  BSYNC B1 ;  /* 0x0000000000017941 */ /* 0x000fea0003800000 */
.L_x_38314:
[----:B------:R-:W-:-:S13]  /*0b80*/  ISETP.GE.AND P0, PT, R14, R15, PT ;  /* 0x0000000f0e00720c */ /* 0x000fda0003f06270 */
[----:B0-----:R-:W0:Y:S01]  /*0b90*/  @!P0 LDC.64 R6, c[0x0][0x218] ;  /* 0x00008600ff068b82 */ /* 0x001e220000000a00 */
[C---:B-12---:R-:W-:Y:S02]  /*0ba0*/  @!P0 VIADD R5, R14.reuse, UR4 ;  /* 0x000000040e058c36 */ /* 0x046fe40008000000 */
[----:B------:R-:W-:-:S03]  /*0bb0*/  @!P0 VIADD R14, R14, 0x80 ;  /* 0x000000800e0e8836 */ /* 0x000fc60000000000 */
[----:B0-----:R-:W-:-:S05]  /*0bc0*/  @!P0 IADD3 R4, P1, R5, R6, RZ ;  /* 0x0000000605048210 */ /* 0x001fca0007f3e0ff */
[----:B------:R-:W-:-:S05]  /*0bd0*/  @!P0 IMAD.X R5, RZ, RZ, R7, P1 ;  /* 0x000000ffff058224 */ /* 0x000fca00008e0607 */
[----:B------:R2:W-:Y:S03]  /*0be0*/  @!P0 STG.E.U8 desc[UR10][R4.64], R2 ;  /* 0x0000000204008986 */ /* 0x0005e6000c10110a */
.L_x_38319:
[----:B------:R-:W-:Y:S05]  /*0bf0*/  BSYNC B0 ;  /* 0x0000000000007941 */ /* 0x000fea0003800000 */
.L_x_38313:
        /* <DEDUP_REMOVED lines=9> */
.L_x_38320:
        /* <DEDUP_REMOVED lines=15> */
.L_x_42457:


//--------------------- .text._ZN2at6native29vectorized_elementwise_kernelILi4ENS0_13AUnaryFunctorIaaaZZZNS0_19maximum_kernel_cudaERNS_18TensorIteratorBaseEENKUlvE_clEvENKUlvE0_clEvEUlaaE_EESt5arrayIPcLm2EEEEviT0_T1_ --------------------------
	.section	.text._ZN2at6native29vectorized_elementwise_kernelILi4ENS0_13AUnaryFunctorIaaaZZZNS0_19maximum_kernel_cudaERNS_18TensorIteratorBaseEENKUlvE_clEvENKUlvE0_clEvEUlaaE_EESt5arrayIPcLm2EEEEviT0_T1_,"ax",@progbits
	.align	128
        .global         _ZN2at6native29vectorized_elementwise_kernelILi4ENS0_13AUnaryFunctorIaaaZZZNS0_19maximum_kernel_cudaERNS_18TensorIteratorBaseEENKUlvE_clEvENKUlvE0_clEvEUlaaE_EESt5arrayIPcLm2EEEEviT0_T1_
        .type           _ZN2at6native29vectorized_elementwise_kernelILi4ENS0_13AUnaryFunctorIaaaZZZNS0_19maximum_kernel_cudaERNS_18TensorIteratorBaseEENKUlvE_clEvENKUlvE0_clEvEUlaaE_EESt5arrayIPcLm2EEEEviT0_T1_,@function
        .size           _ZN2at6native29vectorized_elementwise_kernelILi4ENS0_13AUnaryFunctorIaaaZZZNS0_19maximum_kernel_cudaERNS_18TensorIteratorBaseEENKUlvE_clEvENKUlvE0_clEvEUlaaE_EESt5arrayIPcLm2EEEEviT0_T1_,(.L_x_42458 - _ZN2at6native29vectorized_elementwise_kernelILi4ENS0_13AUnaryFunctorIaaaZZZNS0_19maximum_kernel_cudaERNS_18TensorIteratorBaseEENKUlvE_clEvENKUlvE0_clEvEUlaaE_EESt5arrayIPcLm2EEEEviT0_T1_)
        .other          _ZN2at6native29vectorized_elementwise_kernelILi4ENS0_13AUnaryFunctorIaaaZZZNS0_19maximum_kernel_cudaERNS_18TensorIteratorBaseEENKUlvE_clEvENKUlvE0_clEvEUlaaE_EESt5arrayIPcLm2EEEEviT0_T1_,@"STO_CUDA_ENTRY STV_DEFAULT"
_ZN2at6native29vectorized_elementwise_kernelILi4ENS0_13AUnaryFunctorIaaaZZZNS0_19maximum_kernel_cudaERNS_18TensorIteratorBaseEENKUlvE_clEvENKUlvE0_clEvEUlaaE_EESt5arrayIPcLm2EEEEviT0_T1_:
.text._ZN2at6native29vectorized_elementwise_kernelILi4ENS0_13AUnaryFunctorIaaaZZZNS0_19maximum_kernel_cudaERNS_18TensorIteratorBaseEENKUlvE_clEvENKUlvE0_clEvEUlaaE_EESt5arrayIPcLm2EEEEviT0_T1_:
        /* <DEDUP_REMOVED lines=26> */
[----:B------:R-:W-:Y:S01]  /*01a0*/  VIMNMX R0, R0, UR5, !PT ;  /* 0x0000000500007c48 */ /* 0x000fe2000ffe0100 */
[----:B------:R-:W-:Y:S01]  /*01b0*/  IMAD.MOV.U32 R2, RZ, RZ, R6 ;  /* 0x000000ffff027224 */ /* 0x000fe200078e0006 */
[----:B------:R-:W-:Y:S01]  /*01c0*/  VIMNMX R3, R4, UR5, !PT ;  /* 0x0000000504037c48 */ /* 0x000fe2000ffe0100 */
[----:B------:R-:W-:Y:S01]  /*01d0*/  IMAD.MOV.U32 R6, RZ, RZ, R7 ;  /* 0x000000ffff067224 */ /* 0x000fe200078e0007 */
[----:B------:R-:W-:-:S02]  /*01e0*/  PRMT R4, R9, 0xaaa2, RZ ;  /* 0x0000aaa209047816 */ /* 0x000fc400000000ff */
[----:B------:R-:W-:Y:S01]  /*01f0*/  PRMT R11, R3, 0x7604, R0 ;  /* 0x00007604030b7816 */ /* 0x000fe20000000000 */
[----:B------:R-:W-:Y:S01]  /*0200*/  IMAD.U32 R3, RZ, RZ, UR7 ;  /* 0x00000007ff037e24 */ /* 0x000fe2000f8e00ff */
[C---:B------:R-:W-:Y:S02]  /*0210*/  PRMT R0, R8.reuse, 0xaaa2, RZ ;  /* 0x0000aaa208007816 */ /* 0x040fe400000000ff */
[----:B------:R-:W-:Y:S02]  /*0220*/  PRMT R8, R8, 0xbbb3, RZ ;  /* 0x0000bbb308087816 */ /* 0x000fe400000000ff */
[----:B------:R-:W-:Y:S02]  /*0230*/  VIMNMX R2, R2, UR5, !PT ;  /* 0x0000000502027c48 */ /* 0x000fe4000ffe0100 */
[----:B------:R-:W-:Y:S02]  /*0240*/  VIMNMX R7, R6, UR5, !PT ;  /* 0x0000000506077c48 */ /* 0x000fe4000ffe0100 */
[----:B------:R-:W-:Y:S01]  /*0250*/  VIMNMX R6, R4, UR5, !PT ;  /* 0x0000000504067c48 */ /* 0x000fe2000ffe0100 */
[----:B------:R-:W-:Y:S01]  /*0260*/  IMAD.MOV.U32 R4, RZ, RZ, R8 ;  /* 0x000000ffff047224 */ /* 0x000fe200078e0008 */
[----:B------:R-:W-:Y:S01]  /*0270*/  PRMT R13, R7, 0x7604, R2 ;  /* 0x00007604070d7816 */ /* 0x000fe20000000002 */
[----:B------:R-:W-:Y:S01]  /*0280*/  IMAD.U32 R2, RZ, RZ, UR6 ;  /* 0x00000006ff027e24 */ /* 0x000fe2000f8e00ff */
[----:B------:R-:W-:-:S02]  /*0290*/  PRMT R7, R9, 0xbbb3, RZ ;  /* 0x0000bbb309077816 */ /* 0x000fc400000000ff */
[----:B------:R-:W-:Y:S01]  /*02a0*/  VIMNMX R0, R0, UR5, !PT ;  /* 0x0000000500007c48 */ /* 0x000fe2000ffe0100 */
[----:B------:R-:W-:Y:S01]  /*02b0*/  IMAD.WIDE R2, R5, 0x4, R2 ;  /* 0x0000000405027825 */ /* 0x000fe200078e0202 */
[----:B------:R-:W-:Y:S02]  /*02c0*/  PRMT R6, R6, 0x7054, R13 ;  /* 0x0000705406067816 */ /* 0x000fe4000000000d */
[----:B------:R-:W-:Y:S02]  /*02d0*/  PRMT R11, R0, 0x7054, R11 ;  /* 0x00007054000b7816 */ /* 0x000fe4000000000b */
[----:B------:R-:W-:Y:S02]  /*02e0*/  VIMNMX R4, R4, UR5, !PT ;  /* 0x0000000504047c48 */ /* 0x000fe4000ffe0100 */
[----:B------:R-:W-:Y:S02]  /*02f0*/  VIMNMX R7, R7, UR5, !PT ;  /* 0x0000000507077c48 */ /* 0x000fe4000ffe0100 */
[----:B------:R-:W-:-:S02]  /*0300*/  PRMT R11, R4, 0x654, R11 ;  /* 0x00000654040b7816 */ /* 0x000fc4000000000b */
[----:B------:R-:W-:-:S03]  /*0310*/  PRMT R7, R7, 0x654, R6 ;  /* 0x0000065407077816 */ /* 0x000fc60000000006 */
[----:B------:R-:W-:Y:S04]  /*0320*/  STG.E desc[UR10][R2.64], R11 ;  /* 0x0000000b02007986 */ /* 0x000fe8000c10190a */
[----:B------:R-:W-:Y:S01]  /*0330*/  STG.E desc[UR10][R2.64+0x200], R7 ;  /* 0x0002000702007986 */ /* 0x000fe2000c10190a */
[----:B------:R-:W-:Y:S05]  /*0340*/  EXIT ;  /* 0x000000000000794d */ /* 0x000fea0003800000 */
.L_x_38321:
        /* <DEDUP_REMOVED lines=98> */
.L_x_38324:
        /* <DEDUP_REMOVED lines=8> */
.L_x_38325:
        /* <DEDUP_REMOVED lines=8> */
.L_x_38326:
        /* <DEDUP_REMOVED lines=9> */
.L_x_38327:
[----:B------:R-:W-:Y:S05]  /*0b00*/  BSYNC B1 ;  /* 0x0000000000017941 */ /* 0x000fea0003800000 */
.L_x_38323:
[----:B------:R-:W-:-:S13]  /*0b10*/  ISETP.GE.AND P0, PT, R14, R15, PT ;  /* 0x0000000f0e00720c */ /* 0x000fda0003f06270 */
[----:B0-----:R-:W0:Y:S01]  /*0b20*/  @!P0 LDC.64 R6, c[0x0][0x218] ;  /* 0x00008600ff068b82 */ /* 0x001e220000000a00 */
[C---:B-12---:R-:W-:Y:S02]  /*0b30*/  @!P0 VIADD R5, R14.reuse, UR4 ;  /* 0x000000040e058c36 */ /* 0x046fe40008000000 */
[----:B------:R-:W-:-:S03]  /*0b40*/  @!P0 VIADD R14, R14, 0x80 ;  /* 0x000000800e0e8836 */ /* 0x000fc60000000000 */
[----:B0-----:R-:W-:-:S05]  /*0b50*/  @!P0 IADD3 R4, P1, R5, R6, RZ ;  /* 0x0000000605048210 */ /* 0x001fca0007f3e0ff */
[----:B------:R-:W-:-:S05]  /*0b60*/  @!P0 IMAD.X R5, RZ, RZ, R7, P1 ;  /* 0x000000ffff058224 */ /* 0x000fca00008e0607 */
[----:B------:R2:W-:Y:S03]  /*0b70*/  @!P0 STG.E.U8 desc[UR10][R4.64], R2 ;  /* 0x0000000204008986 */ /* 0x0005e6000c10110a */
.L_x_38328:
[----:B------:R-:W-:Y:S05]  /*0b80*/  BSYNC B0 ;  /* 0x0000000000007941 */ /* 0x000fea0003800000 */
.L_x_38322:
        /* <DEDUP_REMOVED lines=9> */
.L_x_38329:
        /* <DEDUP_REMOVED lines=14> */
.L_x_42458:


//--------------------- .text._ZN2at6native29vectorized_elementwise_kernelILi8ENS0_13AUnaryFunctorIaaaZZZNS0_19maximum_kernel_cudaERNS_18TensorIteratorBaseEENKUlvE_clEvENKUlvE0_clEvEUlaaE_EESt5arrayIPcLm2EEEEviT0_T1_ --------------------------
	.section	.text._ZN2at6native29vectorized_elementwise_kernelILi8ENS0_13AUnaryFunctorIaaaZZZNS0_19maximum_kernel_cudaERNS_18TensorIteratorBaseEENKUlvE_clEvENKUlvE0_clEvEUlaaE_EESt5arrayIPcLm2EEEEviT0_T1_,"ax",@progbits
	.align	128
        .global         _ZN2at6native29vectorized_elementwise_kernelILi8ENS0_13AUnaryFunctorIaaaZZZNS0_19maximum_kernel_cudaERNS_18TensorIteratorBaseEENKUlvE_clEvENKUlvE0_clEvEUlaaE_EESt5arrayIPcLm2EEEEviT0_T1_
        .type           _ZN2at6native29vectorized_elementwise_kernelILi8ENS0_13AUnaryFunctorIaaaZZZNS0_19maximum_kernel_cudaERNS_18TensorIteratorBaseEENKUlvE_clEvENKUlvE0_clEvEUlaaE_EESt5arrayIPcLm2EEEEviT0_T1_,@function
        .size           _ZN2at6native29vectorized_elementwise_kernelILi8ENS0_13AUnaryFunctorIaaaZZZNS0_19maximum_kernel_cudaERNS_18TensorIteratorBaseEENKUlvE_clEvENKUlvE0_clEvEUlaaE_EESt5arrayIPcLm2EEEEviT0_T1_,(.L_x_42459 - _ZN2at6native29vectorized_elementwise_kernelILi8ENS0_13AUnaryFunctorIaaaZZZNS0_19maximum_kernel_cudaERNS_18TensorIteratorBaseEENKUlvE_clEvENKUlvE0_clEvEUlaaE_EESt5arrayIPcLm2EEEEviT0_T1_)
        .other          _ZN2at6native29vectorized_elementwise_kernelILi8ENS0_13AUnaryFunctorIaaaZZZNS0_19maximum_kernel_cudaERNS_18TensorIteratorBaseEENKUlvE_clEvENKUlvE0_clEvEUlaaE_EESt5arrayIPcLm2EEEEviT0_T1_,@"STO_CUDA_ENTRY STV_DEFAULT"
_ZN2at6native29vectorized_elementwise_kernelILi8ENS0_13AUnaryFunctorIaaaZZZNS0_19maximum_kernel_cudaERNS_18TensorIteratorBaseEENKUlvE_clEvENKUlvE0_clEvEUlaaE_EESt5arrayIPcLm2EEEEviT0_T1_:
.text._ZN2at6native29vectorized_elementwise_kernelILi8ENS0_13AUnaryFunctorIaaaZZZNS0_19maximum_kernel_cudaERNS_18TensorIteratorBaseEENKUlvE_clEvENKUlvE0_clEvEUlaaE_EESt5arrayIPcLm2EEEEviT0_T1_:
        /* <DEDUP_REMOVED lines=37> */
[----:B------:R-:W-:Y:S02]  /*0250*/  VIMNMX R6, R6, UR5, !PT ;  /* 0x0000000506067c48 */ /* 0x000fe4000ffe0100 */
        /* <DEDUP_REMOVED lines=9> */
[----:B------:R-:W-:Y:S02]  /*02f0*/  VIMNMX R7, R7, UR5, !PT ;  /* 0x0000000507077c48 */ /* 0x000fe4000ffe0100 */
[----:B------:R-:W-:Y:S02]  /*0300*/  PRMT R8, R8, 0x8880, RZ ;  /* 0x0000888008087816 */ /* 0x000fe400000000ff */
[----:B------:R-:W-:Y:S02]  /*0310*/  PRMT R12, R4, 0x8880, RZ ;  /* 0x00008880040c7816 */ /* 0x000fe400000000ff */
[----:B------:R-:W-:Y:S01]  /*0320*/  PRMT R9, R9, 0x8880, RZ ;  /* 0x0000888009097816 */ /* 0x000fe200000000ff */
[----:B------:R-:W-:Y:S01]  /*0330*/  IMAD.MOV.U32 R4, RZ, RZ, R8 ;  /* 0x000000ffff047224 */ /* 0x000fe200078e0008 */
[----:B------:R-:W-:Y:S01]  /*0340*/  LOP3.LUT R11, R7, 0xff, RZ, 0xc0, !PT ;  /* 0x000000ff070b7812 */ /* 0x000fe200078ec0ff */
[----:B------:R-:W-:Y:S01]  /*0350*/  IMAD.MOV.U32 R7, RZ, RZ, R12 ;  /* 0x000000ffff077224 */ /* 0x000fe200078e000c */
[----:B------:R-:W-:-:S02]  /*0360*/  VIMNMX R9, R9, UR5, !PT ;  /* 0x0000000509097c48 */ /* 0x000fc4000ffe0100 */
[----:B------:R-:W-:Y:S02]  /*0370*/  VIMNMX R10, R10, UR5, !PT ;  /* 0x000000050a0a7c48 */ /* 0x000fe4000ffe0100 */
[----:B------:R-:W-:Y:S02]  /*0380*/  LOP3.LUT R9, R9, 0xff, RZ, 0xc0, !PT ;  /* 0x000000ff09097812 */ /* 0x000fe400078ec0ff */
[----:B------:R-:W-:Y:S02]  /*0390*/  VIMNMX R0, R0, UR5, !PT ;  /* 0x0000000500007c48 */ /* 0x000fe4000ffe0100 */
[----:B------:R-:W-:Y:S02]  /*03a0*/  VIMNMX R6, R6, UR5, !PT ;  /* 0x0000000506067c48 */ /* 0x000fe4000ffe0100 */
[----:B------:R-:W-:Y:S02]  /*03b0*/  LOP3.LUT R10, R10, 0xff, RZ, 0xc0, !PT ;  /* 0x000000ff0a0a7812 */ /* 0x000fe400078ec0ff */
[----:B------:R-:W-:-:S02]  /*03c0*/  VIMNMX R4, R4, UR5, !PT ;  /* 0x0000000504047c48 */ /* 0x000fc4000ffe0100 */
[----:B------:R-:W-:Y:S02]  /*03d0*/  VIMNMX R7, R7, UR5, !PT ;  /* 0x0000000507077c48 */ /* 0x000fe4000ffe0100 */
        /* <DEDUP_REMOVED lines=8> */
.L_x_38330:
        /* <DEDUP_REMOVED lines=78> */
[----:B------:R-:W-:Y:S02]  /*0940*/  VIMNMX R13, R22, UR5, !PT ;  /* 0x00000005160d7c48 */ /* 0x000fe4000ffe0100 */
[----:B------:R-:W-:Y:S02]  /*0950*/  VIMNMX R17, R24, UR5, !PT ;  /* 0x0000000518117c48 */ /* 0x000fe4000ffe0100 */
[----:B------:R-:W-:Y:S02]  /*0960*/  VIMNMX R19, R2, UR5, !PT ;  /* 0x0000000502137c48 */ /* 0x000fe4000ffe0100 */
[----:B-----5:R-:W-:Y:S02]  /*0970*/  VIMNMX R2, R3, UR5, !PT ;  /* 0x0000000503027c48 */ /* 0x020fe4000ffe0100 */
        /* <DEDUP_REMOVED lines=16> */
.L_x_38333:
        /* <DEDUP_REMOVED lines=8> */
.L_x_38334:
        /* <DEDUP_REMOVED lines=8> */
.L_x_38335:
        /* <DEDUP_REMOVED lines=9> */
.L_x_38336:
[----:B------:R-:W-:Y:S05]  /*0c10*/  BSYNC B1 ;  /* 0x0000000000017941 */ /* 0x000fea0003800000 */
.L_x_38332:
[----:B------:R-:W-:-:S13]  /*0c20*/  ISETP.GE.AND P0, PT, R14, R15, PT ;  /* 0x0000000f0e00720c */ /* 0x000fda0003f06270 */
[----:B0-----:R-:W0:Y:S01]  /*0c30*/  @!P0 LDC.64 R6, c[0x0][0x218] ;  /* 0x00008600ff068b82 */ /* 0x001e220000000a00 */
[C---:B-12---:R-:W-:Y:S02]  /*0c40*/  @!P0 VIADD R5, R14.reuse, UR4 ;  /* 0x000000040e058c36 */ /* 0x046fe40008000000 */
[----:B------:R-:W-:-:S03]  /*0c50*/  @!P0 VIADD R14, R14, 0x80 ;  /* 0x000000800e0e8836 */ /* 0x000fc60000000000 */
[----:B0-----:R-:W-:-:S05]  /*0c60*/  @!P0 IADD3 R4, P1, R5, R6, RZ ;  /* 0x0000000605048210 */ /* 0x001fca0007f3e0ff */
[----:B------:R-:W-:-:S05]  /*0c70*/  @!P0 IMAD.X R5, RZ, RZ, R7, P1 ;  /* 0x000000ffff058224 */ /* 0x000fca00008e0607 */
[----:B------:R2:W-:Y:S03]  /*0c80*/  @!P0 STG.E.U8 desc[UR10][R4.64], R2 ;  /* 0x0000000204008986 */ /* 0x0005e6000c10110a */
.L_x_38337:
[----:B------:R-:W-:Y:S05]  /*0c90*/  BSYNC B0 ;  /* 0x0000000000007941 */ /* 0x000fea0003800000 */
.L_x_38331:
        /* <DEDUP_REMOVED lines=9> */
.L_x_38338:
        /* <DEDUP_REMOVED lines=13> */
.L_x_42459:


//--------------------- .text._ZN2at6native18elementwise_kernelILi128ELi4EZNS0_15gpu_kernel_implINS0_13BinaryFunctorIaaaZZZNS0_19maximum_kernel_cudaERNS_18TensorIteratorBaseEENKUlvE_clEvENKUlvE0_clEvEUlaaE_EEEEvS5_RKT_EUliE_EEviT1_ --------------------------
	.section	.text._ZN2at6native18elementwise_kernelILi128ELi4EZNS0_15gpu_kernel_implINS0_13BinaryFunctorIaaaZZZNS0_19maximum_kernel_cudaERNS_18TensorIteratorBaseEENKUlvE_clEvENKUlvE0_clEvEUlaaE_EEEEvS5_RKT_EUliE_EEviT1_,"ax",@progbits
	.align	128
        .global         _ZN2at6native18elementwise_kernelILi128ELi4EZNS0_15gpu_kernel_implINS0_13BinaryFunctorIaaaZZZNS0_19maximum_kernel_cudaERNS_18TensorIteratorBaseEENKUlvE_clEvENKUlvE0_clEvEUlaaE_EEEEvS5_RKT_EUliE_EEviT1_
        .type           _ZN2at6native18elementwise_kernelILi128ELi4EZNS0_15gpu_kernel_implINS0_13BinaryFunctorIaaaZZZNS0_19maximum_kernel_cudaERNS_18TensorIteratorBaseEENKUlvE_clEvENKUlvE0_clEvEUlaaE_EEEEvS5_RKT_EUliE_EEviT1_,@function
        .size           _ZN2at6native18elementwise_kernelILi128ELi4EZNS0_15gpu_kernel_implINS0_13BinaryFunctorIaaaZZZNS0_19maximum_kernel_cudaERNS_18TensorIteratorBaseEENKUlvE_clEvENKUlvE0_clEvEUlaaE_EEEEvS5_RKT_EUliE_EEviT1_,(.L_x_42460 - _ZN2at6native18elementwise_kernelILi128ELi4EZNS0_15gpu_kernel_implINS0_13BinaryFunctorIaaaZZZNS0_19maximum_kernel_cudaERNS_18TensorIteratorBaseEENKUlvE_clEvENKUlvE0_clEvEUlaaE_EEEEvS5_RKT_EUliE_EEviT1_)
        .other          _ZN2at6native18elementwise_kernelILi128ELi4EZNS0_15gpu_kernel_implINS0_13BinaryFunctorIaaaZZZNS0_19maximum_kernel_cudaERNS_18TensorIteratorBaseEENKUlvE_clEvENKUlvE0_clEvEUlaaE_EEEEvS5_RKT_EUliE_EEviT1_,@"STO_CUDA_ENTRY STV_DEFAULT"
_ZN2at6native18elementwise_kernelILi128ELi4EZNS0_15gpu_kernel_implINS0_13BinaryFunctorIaaaZZZNS0_19maximum_kernel_cudaERNS_18TensorIteratorBaseEENKUlvE_clEvENKUlvE0_clEvEUlaaE_EEEEvS5_RKT_EUliE_EEviT1_:
.text._ZN2at6native18elementwise_kernelILi128ELi4EZNS0_15gpu_kernel_implINS0_13BinaryFunctorIaaaZZZNS0_19maximum_kernel_cudaERNS_18TensorIteratorBaseEENKUlvE_clEvENKUlvE0_clEvEUlaaE_EEEEvS5_RKT_EUliE_EEviT1_:
        /* <DEDUP_REMOVED lines=365> */
.L_x_38341:
        /* <DEDUP_REMOVED lines=20> */
.L_x_38345:
[----:B------:R0:W5:Y:S01]  /*1810*/  LDG.E.U8 R19, desc[UR36][R2.64] ;  /* 0x0000002402137981 */ /* 0x000162000c1e1100 */
[----:B------:R-:W-:Y:S05]  /*1820*/  BRA `(.L_x_38347) ;  /* 0x0000000c00547947 */ /* 0x000fea0003800000 */
.L_x_38344:
        /* <DEDUP_REMOVED lines=8> */
.L_x_38349:
[----:B------:R0:W5:Y:S01]  /*18b0*/  LDG.E.U8 R19, desc[UR36][R2.64] ;  /* 0x0000002402137981 */ /* 0x000162000c1e1100 */
[----:B------:R-:W-:Y:S05]  /*18c0*/  BRA `(.L_x_38347) ;  /* 0x0000000c002c7947 */ /* 0x000fea0003800000 */
.L_x_38348:
[----:B------:R0:W5:Y:S01]  /*18d0*/  LDG.E.U16 R19, desc[UR36][R2.64] ;  /* 0x0000002402137981 */ /* 0x000162000c1e1500 */
[----:B------:R-:W-:Y:S05]  /*18e0*/  BRA `(.L_x_38347) ;  /* 0x0000000c00247947 */ /* 0x000fea0003800000 */
.L_x_38343:
        /* <DEDUP_REMOVED lines=9> */
.L_x_38351:
[----:B------:R-:W2:Y:S02]  /*1980*/  LDG.E.U16 R0, desc[UR36][R2.64] ;  /* 0x0000002402007981 */ /* 0x000ea4000c1e1500 */
[----:B--2---:R-:W-:-:S06]  /*1990*/  HADD2.F32 R0, -RZ, R0.H0_H0 ;  /* 0x20000000ff007230 */ /* 0x004fcc0000004100 */
[----:B------:R-:W0:Y:S02]  /*19a0*/  F2I.FTZ.TRUNC.NTZ R0, R0 ;  /* 0x0000000000007305 */ /* 0x000e24000021f100 */
[----:B0-----:R-:W-:Y:S01]  /*19b0*/  PRMT R19, R0, 0x7610, R19 ;  /* 0x0000761000137816 */ /* 0x001fe20000000013 */
[----:B------:R-:W-:Y:S06]  /*19c0*/  BRA `(.L_x_38347) ;  /* 0x0000000800ec7947 */ /* 0x000fec0003800000 */
.L_x_38350:
        /* <DEDUP_REMOVED lines=9> */
.L_x_38353:
[----:B------:R-:W2:Y:S02]  /*1a60*/  LDG.E.U16 R2, desc[UR36][R2.64] ;  /* 0x0000002402027981 */ /* 0x000ea4000c1e1500 */
[----:B--2---:R-:W-:-:S06]  /*1a70*/  HADD2.F32 R0, -RZ, R2.H0_H0 ;  /* 0x20000002ff007230 */ /* 0x004fcc0000004100 */
[----:B------:R-:W0:Y:S02]  /*1a80*/  F2I.FTZ.TRUNC.NTZ R0, R0 ;  /* 0x0000000000007305 */ /* 0x000e24000021f100 */
[----:B0-----:R-:W-:Y:S01]  /*1a90*/  PRMT R19, R0, 0x7610, R19 ;  /* 0x0000761000137816 */ /* 0x001fe20000000013 */
[----:B------:R-:W-:Y:S06]  /*1aa0*/  BRA `(.L_x_38347) ;  /* 0x0000000800b47947 */ /* 0x000fec0003800000 */
.L_x_38352:
[----:B------:R-:W2:Y:S02]  /*1ab0*/  LDG.E.64 R2, desc[UR36][R2.64] ;  /* 0x0000002402027981 */ /* 0x000ea4000c1e1b00 */
[----:B--2---:R0:W1:Y:S01]  /*1ac0*/  F2I.F64.TRUNC R19, R2 ;  /* 0x0000000200137311 */ /* 0x004062000030d100 */
[----:B------:R-:W-:Y:S05]  /*1ad0*/  BRA `(.L_x_38347) ;  /* 0x0000000800a87947 */ /* 0x000fea0003800000 */
.L_x_38342:
        /* <DEDUP_REMOVED lines=12> */
.L_x_38356:
[----:B------:R-:W2:Y:S02]  /*1ba0*/  LDG.E.64 R2, desc[UR36][R2.64] ;  /* 0x0000002402027981 */ /* 0x000ea4000c1e1b00 */
[----:B--2---:R3:W4:Y:S01]  /*1bb0*/  F2I.F64.TRUNC R19, R2 ;  /* 0x0000000200137311 */ /* 0x004722000030d100 */
[----:B------:R-:W-:Y:S05]  /*1bc0*/  BRA `(.L_x_38347) ;  /* 0x00000008006c7947 */ /* 0x000fea0003800000 */
.L_x_38355:
        /* <DEDUP_REMOVED lines=28> */
.L_x_38358:
        /* <DEDUP_REMOVED lines=15> */
.L_x_38357:
[----:B------:R-:W2:Y:S02]  /*1e80*/  LDG.E.U16 R0, desc[UR36][R2.64] ;  /* 0x0000002402007981 */ /* 0x000ea4000c1e1500 */
[----:B--2---:R-:W-:-:S06]  /*1e90*/  IMAD.U32 R0, R0, 0x10000, RZ ;  /* 0x0001000000007824 */ /* 0x004fcc00078e00ff */
[----:B------:R-:W0:Y:S02]  /*1ea0*/  F2I.FTZ.TRUNC.NTZ R0, R0 ;  /* 0x0000000000007305 */ /* 0x000e24000021f100 */
[----:B0-----:R-:W-:Y:S01]  /*1eb0*/  PRMT R19, R0, 0x7610, R19 ;  /* 0x0000761000137816 */ /* 0x001fe20000000013 */
[----:B------:R-:W-:Y:S06]  /*1ec0*/  BRA `(.L_x_38347) ;  /* 0x0000000400ac7947 */ /* 0x000fec0003800000 */
.L_x_38354:
        /* <DEDUP_REMOVED lines=10> */
.L_x_38361:
        /* <DEDUP_REMOVED lines=21> */
.L_x_38365:
[----:B------:R-:W-:Y:S05]  /*20c0*/  BSYNC B1 ;  /* 0x0000000000017941 */ /* 0x000fea0003800000 */
.L_x_38364:
[----:B------:R-:W-:Y:S01]  /*20d0*/  LEA R3, R0, 0x3b800000, 0x17 ;  /* 0x3b80000000037811 */ /* 0x000fe200078eb8ff */
[----:B------:R-:W-:-:S05]  /*20e0*/  IMAD.SHL.U32 R0, R2, 0x100000, RZ ;  /* 0x0010000002007824 */ /* 0x000fca00078e00ff */
[----:B------:R-:W-:-:S07]  /*20f0*/  LOP3.LUT R0, R3, R0, R4, 0xfe, !PT ;  /* 0x0000000003007212 */ /* 0x000fce00078efe04 */
.L_x_38363:
[----:B------:R-:W-:Y:S05]  /*2100*/  BSYNC B0 ;  /* 0x0000000000007941 */ /* 0x000fea0003800000 */
.L_x_38362:
[----:B------:R-:W0:Y:S02]  /*2110*/  F2I.FTZ.TRUNC.NTZ R0, R0 ;  /* 0x0000000000007305 */ /* 0x000e24000021f100 */
[----:B0-----:R-:W-:Y:S01]  /*2120*/  PRMT R19, R0, 0x7610, R19 ;  /* 0x0000761000137816 */ /* 0x001fe20000000013 */
[----:B------:R-:W-:Y:S06]  /*2130*/  BRA `(.L_x_38347) ;  /* 0x0000000400107947 */ /* 0x000fec0003800000 */
.L_x_38360:
        /* <DEDUP_REMOVED lines=21> */
.L_x_38369:
[----:B------:R-:W-:Y:S05]  /*2290*/  BSYNC B1 ;  /* 0x0000000000017941 */ /* 0x000fea0003800000 */
.L_x_38368:
[----:B------:R-:W-:Y:S01]  /*22a0*/  LEA R3, R0, 0x37800000, 0x17 ;  /* 0x3780000000037811 */ /* 0x000fe200078eb8ff */
[----:B------:R-:W-:-:S05]  /*22b0*/  IMAD.SHL.U32 R0, R2, 0x200000, RZ ;  /* 0x0020000002007824 */ /* 0x000fca00078e00ff */
[----:B------:R-:W-:-:S07]  /*22c0*/  LOP3.LUT R0, R3, R0, R4, 0xfe, !PT ;  /* 0x0000000003007212 */ /* 0x000fce00078efe04 */
.L_x_38367:
[----:B------:R-:W-:Y:S05]  /*22d0*/  BSYNC B0 ;  /* 0x0000000000007941 */ /* 0x000fea0003800000 */
.L_x_38366:
[----:B------:R-:W0:Y:S02]  /*22e0*/  F2I.FTZ.TRUNC.NTZ R0, R0 ;  /* 0x0000000000007305 */ /* 0x000e24000021f100 */
[----:B0-----:R-:W-:Y:S01]  /*22f0*/  PRMT R19, R0, 0x7610, R19 ;  /* 0x0000761000137816 */ /* 0x001fe20000000013 */
[----:B------:R-:W-:Y:S06]  /*2300*/  BRA `(.L_x_38347) ;  /* 0x00000000009c7947 */ /* 0x000fec0003800000 */
.L_x_38359:
        /* <DEDUP_REMOVED lines=14> */
.L_x_38373:
[----:B------:R-:W-:Y:S05]  /*23f0*/  BSYNC B0 ;  /* 0x0000000000007941 */ /* 0x000fea0003800000 */
.L_x_38372:
[----:B------:R-:W0:Y:S02]  /*2400*/  F2I.FTZ.TRUNC.NTZ R0, R0 ;  /* 0x0000000000007305 */ /* 0x000e24000021f100 */
[----:B0-----:R-:W-:Y:S01]  /*2410*/  PRMT R19, R0, 0x7610, R19 ;  /* 0x0000761000137816 */ /* 0x001fe20000000013 */
[----:B------:R-:W-:Y:S06]  /*2420*/  BRA `(.L_x_38347) ;  /* 0x0000000000547947 */ /* 0x000fec0003800000 */
.L_x_38346:
        /* <DEDUP_REMOVED lines=16> */
.L_x_38374:
[----:B------:R-:W-:Y:S01]  /*2530*/  PRMT R19, RZ, 0x7610, R19 ;  /* 0x00007610ff137816 */ /* 0x000fe20000000013 */
[----:B------:R-:W-:Y:S06]  /*2540*/  BRA `(.L_x_38347) ;  /* 0x00000000000c7947 */ /* 0x000fec0003800000 */
.L_x_38371:
[----:B------:R2:W5:Y:S01]  /*2550*/  LDG.E.U8 R19, desc[UR36][R2.64] ;  /* 0x0000002402137981 */ /* 0x000562000c1e1100 */
[----:B------:R-:W-:Y:S05]  /*2560*/  BRA `(.L_x_38347) ;  /* 0x0000000000047947 */ /* 0x000fea0003800000 */
.L_x_38370:
[----:B------:R1:W5:Y:S02]  /*2570*/  LDG.E.U8 R19, desc[UR36][R2.64] ;  /* 0x0000002402137981 */ /* 0x000364000c1e1100 */
.L_x_38347:
        /* <DEDUP_REMOVED lines=17> */
.L_x_38378:
[----:B------:R3:W5:Y:S01]  /*2690*/  LDG.E.U8 R0, desc[UR36][R2.64] ;  /* 0x0000002402007981 */ /* 0x000762000c1e1100 */
[----:B------:R-:W-:Y:S05]  /*26a0*/  BRA `(.L_x_38380) ;  /* 0x0000000c00547947 */ /* 0x000fea0003800000 */
.L_x_38377:
        /* <DEDUP_REMOVED lines=8> */
.L_x_38382:
[----:B------:R1:W5:Y:S01]  /*2730*/  LDG.E.U8 R0, desc[UR36][R2.64] ;  /* 0x0000002402007981 */ /* 0x000362000c1e1100 */
[----:B------:R-:W-:Y:S05]  /*2740*/  BRA `(.L_x_38380) ;  /* 0x0000000c002c7947 */ /* 0x000fea0003800000 */
.L_x_38381:
[----:B------:R2:W5:Y:S01]  /*2750*/  LDG.E.U16 R0, desc[UR36][R2.64] ;  /* 0x0000002402007981 */ /* 0x000562000c1e1500 */
[----:B------:R-:W-:Y:S05]  /*2760*/  BRA `(.L_x_38380) ;  /* 0x0000000c00247947 */ /* 0x000fea0003800000 */
.L_x_38376:
        /* <DEDUP_REMOVED lines=9> */
.L_x_38384:
[----:B------:R-:W2:Y:S02]  /*2800*/  LDG.E.U16 R4, desc[UR36][R2.64] ;  /* 0x0000002402047981 */ /* 0x000ea4000c1e1500 */
[----:B--2---:R-:W-:-:S06]  /*2810*/  HADD2.F32 R4, -RZ, R4.H0_H0 ;  /* 0x20000004ff047230 */ /* 0x004fcc0000004100 */
[----:B------:R-:W0:Y:S02]  /*2820*/  F2I.FTZ.TRUNC.NTZ R4, R4 ;  /* 0x0000000400047305 */ /* 0x000e24000021f100 */
[----:B0-----:R-:W-:Y:S01]  /*2830*/  PRMT R0, R4, 0x7610, R0 ;  /* 0x0000761004007816 */ /* 0x001fe20000000000 */
[----:B------:R-:W-:Y:S06]  /*2840*/  BRA `(.L_x_38380) ;  /* 0x0000000800ec7947 */ /* 0x000fec0003800000 */
.L_x_38383:
        /* <DEDUP_REMOVED lines=9> */
.L_x_38386:
[----:B------:R-:W2:Y:S02]  /*28e0*/  LDG.E.U16 R2, desc[UR36][R2.64] ;  /* 0x0000002402027981 */ /* 0x000ea4000c1e1500 */
[----:B--2---:R-:W-:-:S06]  /*28f0*/  HADD2.F32 R4, -RZ, R2.H0_H0 ;  /* 0x20000002ff047230 */ /* 0x004fcc0000004100 */
[----:B------:R-:W0:Y:S02]  /*2900*/  F2I.FTZ.TRUNC.NTZ R4, R4 ;  /* 0x0000000400047305 */ /* 0x000e24000021f100 */
[----:B0-----:R-:W-:Y:S01]  /*2910*/  PRMT R0, R4, 0x7610, R0 ;  /* 0x0000761004007816 */ /* 0x001fe20000000000 */
[----:B------:R-:W-:Y:S06]  /*2920*/  BRA `(.L_x_38380) ;  /* 0x0000000800b47947 */ /* 0x000fec0003800000 */
.L_x_38385:
[----:B------:R-:W2:Y:S02]  /*2930*/  LDG.E.64 R2, desc[UR36][R2.64] ;  /* 0x0000002402027981 */ /* 0x000ea4000c1e1b00 */
[----:B--2---:R0:W1:Y:S01]  /*2940*/  F2I.F64.TRUNC R0, R2 ;  /* 0x0000000200007311 */ /* 0x004062000030d100 */
[----:B------:R-:W-:Y:S05]  /*2950*/  BRA `(.L_x_38380) ;  /* 0x0000000800a87947 */ /* 0x000fea0003800000 */
.L_x_38375:
        /* <DEDUP_REMOVED lines=12> */
.L_x_38389:
[----:B------:R-:W2:Y:S02]  /*2a20*/  LDG.E.64 R2, desc[UR36][R2.64] ;  /* 0x0000002402027981 */ /* 0x000ea4000c1e1b00 */
[----:B--2---:R0:W1:Y:S01]  /*2a30*/  F2I.F64.TRUNC R0, R2 ;  /* 0x0000000200007311 */ /* 0x004062000030d100 */
[----:B------:R-:W-:Y:S05]  /*2a40*/  BRA `(.L_x_38380) ;  /* 0x00000008006c7947 */ /* 0x000fea0003800000 */
.L_x_38388:
        /* <DEDUP_REMOVED lines=28> */
.L_x_38391:
        /* <DEDUP_REMOVED lines=15> */
.L_x_38390:
[----:B------:R-:W2:Y:S02]  /*2d00*/  LDG.E.U16 R4, desc[UR36][R2.64] ;  /* 0x0000002402047981 */ /* 0x000ea4000c1e1500 */
[----:B--2---:R-:W-:-:S06]  /*2d10*/  IMAD.U32 R4, R4, 0x10000, RZ ;  /* 0x0001000004047824 */ /* 0x004fcc00078e00ff */
[----:B------:R-:W0:Y:S02]  /*2d20*/  F2I.FTZ.TRUNC.NTZ R4, R4 ;  /* 0x0000000400047305 */ /* 0x000e24000021f100 */
[----:B0-----:R-:W-:Y:S01]  /*2d30*/  PRMT R0, R4, 0x7610, R0 ;  /* 0x0000761004007816 */ /* 0x001fe20000000000 */
[----:B------:R-:W-:Y:S06]  /*2d40*/  BRA `(.L_x_38380) ;  /* 0x0000000400ac7947 */ /* 0x000fec0003800000 */
.L_x_38387:
        /* <DEDUP_REMOVED lines=10> */
.L_x_38394:
        /* <DEDUP_REMOVED lines=21> */
.L_x_38398:
[----:B------:R-:W-:Y:S05]  /*2f40*/  BSYNC B1 ;  /* 0x0000000000017941 */ /* 0x000fea0003800000 */
.L_x_38397:
[----:B------:R-:W-:Y:S01]  /*2f50*/  IMAD.SHL.U32 R2, R2, 0x100000, RZ ;  /* 0x0010000002027824 */ /* 0x000fe200078e00ff */
[----:B------:R-:W-:-:S04]  /*2f60*/  LEA R3, R0, 0x3b800000, 0x17 ;  /* 0x3b80000000037811 */ /* 0x000fc800078eb8ff */
[----:B------:R-:W-:-:S07]  /*2f70*/  LOP3.LUT R4, R3, R2, R4, 0xfe, !PT ;  /* 0x0000000203047212 */ /* 0x000fce00078efe04 */
.L_x_38396:
[----:B------:R-:W-:Y:S05]  /*2f80*/  BSYNC B0 ;  /* 0x0000000000007941 */ /* 0x000fea0003800000 */
.L_x_38395:
[----:B------:R-:W0:Y:S02]  /*2f90*/  F2I.FTZ.TRUNC.NTZ R4, R4 ;  /* 0x0000000400047305 */ /* 0x000e24000021f100 */
[----:B0-----:R-:W-:Y:S01]  /*2fa0*/  PRMT R0, R4, 0x7610, R0 ;  /* 0x0000761004007816 */ /* 0x001fe20000000000 */
[----:B------:R-:W-:Y:S06]  /*2fb0*/  BRA `(.L_x_38380) ;  /* 0x0000000400107947 */ /* 0x000fec0003800000 */
.L_x_38393:
        /* <DEDUP_REMOVED lines=21> */
.L_x_38402:
[----:B------:R-:W-:Y:S05]  /*3110*/  BSYNC B1 ;  /* 0x0000000000017941 */ /* 0x000fea0003800000 */
.L_x_38401:
[----:B------:R-:W-:Y:S01]  /*3120*/  IMAD.SHL.U32 R2, R2, 0x200000, RZ ;  /* 0x0020000002027824 */ /* 0x000fe200078e00ff */
[----:B------:R-:W-:-:S04]  /*3130*/  LEA R3, R0, 0x37800000, 0x17 ;  /* 0x3780000000037811 */ /* 0x000fc800078eb8ff */
[----:B------:R-:W-:-:S07]  /*3140*/  LOP3.LUT R4, R3, R2, R4, 0xfe, !PT ;  /* 0x0000000203047212 */ /* 0x000fce00078efe04 */
.L_x_38400:
[----:B------:R-:W-:Y:S05]  /*3150*/  BSYNC B0 ;  /* 0x0000000000007941 */ /* 0x000fea0003800000 */
.L_x_38399:
[----:B------:R-:W0:Y:S02]  /*3160*/  F2I.FTZ.TRUNC.NTZ R4, R4 ;  /* 0x0000000400047305 */ /* 0x000e24000021f100 */
[----:B0-----:R-:W-:Y:S01]  /*3170*/  PRMT R0, R4, 0x7610, R0 ;  /* 0x0000761004007816 */ /* 0x001fe20000000000 */
[----:B------:R-:W-:Y:S06]  /*3180*/  BRA `(.L_x_38380) ;  /* 0x00000000009c7947 */ /* 0x000fec0003800000 */
.L_x_38392:
        /* <DEDUP_REMOVED lines=14> */
.L_x_38406:
[----:B------:R-:W-:Y:S05]  /*3270*/  BSYNC B0 ;  /* 0x0000000000007941 */ /* 0x000fea0003800000 */
.L_x_38405:
[----:B------:R-:W0:Y:S02]  /*3280*/  F2I.FTZ.TRUNC.NTZ R4, R4 ;  /* 0x0000000400047305 */ /* 0x000e24000021f100 */
[----:B0-----:R-:W-:Y:S01]  /*3290*/  PRMT R0, R4, 0x7610, R0 ;  /* 0x0000761004007816 */ /* 0x001fe20000000000 */
[----:B------:R-:W-:Y:S06]  /*32a0*/  BRA `(.L_x_38380) ;  /* 0x0000000000547947 */ /* 0x000fec0003800000 */
.L_x_38379:
        /* <DEDUP_REMOVED lines=16> */
.L_x_38407:
[----:B------:R-:W-:Y:S01]  /*33b0*/  PRMT R0, RZ, 0x7610, R0 ;  /* 0x00007610ff007816 */ /* 0x000fe20000000000 */
[----:B------:R-:W-:Y:S06]  /*33c0*/  BRA `(.L_x_38380) ;  /* 0x00000000000c7947 */ /* 0x000fec0003800000 */
.L_x_38404:
[----:B------:R0:W5:Y:S01]  /*33d0*/  LDG.E.U8 R0, desc[UR36][R2.64] ;  /* 0x0000002402007981 */ /* 0x000162000c1e1100 */
[----:B------:R-:W-:Y:S05]  /*33e0*/  BRA `(.L_x_38380) ;  /* 0x0000000000047947 */ /* 0x000fea0003800000 */
.L_x_38403:
[----:B------:R0:W5:Y:S02]  /*33f0*/  LDG.E.U8 R0, desc[UR36][R2.64] ;  /* 0x0000002402007981 */ /* 0x000164000c1e1100 */
.L_x_38380:
[----:B------:R-:W0:Y:S01]  /*3400*/  LDC.U8 R4, c[0x0][0x491] ;  /* 0x00012440ff047b82 */ /* 0x000e220000000000 */
[----:B-1---5:R-:W-:Y:S02]  /*3410*/  LOP3.LUT R0, R0, 0xffff, RZ, 0xc0, !PT ;  /* 0x0000ffff00007812 */ /* 0x022fe400078ec0ff */
[----:B------:R-:W-:Y:S02]  /*3420*/  LOP3.LUT R19, R19, 0xffff, RZ, 0xc0, !PT ;  /* 0x0000ffff13137812 */ /* 0x000fe400078ec0ff */
[----:B------:R-:W-:Y:S02]  /*3430*/  PRMT R0, R0, 0x8880, RZ ;  /* 0x0000888000007816 */ /* 0x000fe400000000ff */
        /* <DEDUP_REMOVED lines=15> */
.L_x_38411:
[----:B------:R1:W-:Y:S01]  /*3530*/  STG.E.U8 desc[UR36][R16.64], R5 ;  /* 0x0000000510007986 */ /* 0x0003e2000c101124 */
[----:B------:R-:W-:Y:S05]  /*3540*/  BRA `(.L_x_38413) ;  /* 0x0000000c005c7947 */ /* 0x000fea0003800000 */
.L_x_38410:
        /* <DEDUP_REMOVED lines=10> */
.L_x_38415:
[----:B------:R3:W-:Y:S01]  /*35f0*/  STG.E desc[UR36][R16.64], R5 ;  /* 0x0000000510007986 */ /* 0x0007e2000c101924 */
[----:B------:R-:W-:Y:S05]  /*3600*/  BRA `(.L_x_38413) ;  /* 0x0000000c002c7947 */ /* 0x000fea0003800000 */
.L_x_38414:
[----:B------:R2:W-:Y:S01]  /*3610*/  STG.E.U16 desc[UR36][R16.64], R5 ;  /* 0x0000000510007986 */ /* 0x0005e2000c101524 */
[----:B------:R-:W-:Y:S05]  /*3620*/  BRA `(.L_x_38413) ;  /* 0x0000000c00247947 */ /* 0x000fea0003800000 */
.L_x_38409:
        /* <DEDUP_REMOVED lines=9> */
.L_x_38417:
[----:B------:R-:W0:Y:S02]  /*36c0*/  I2F.S16 R0, R5 ;  /* 0x0000000500007306 */ /* 0x000e240000101400 */
[----:B0-----:R-:W-:-:S05]  /*36d0*/  F2FP.F16.F32.PACK_AB R0, RZ, R0 ;  /* 0x00000000ff00723e */ /* 0x001fca00000000ff */
[----:B------:R0:W-:Y:S01]  /*36e0*/  STG.E.U16 desc[UR36][R16.64], R0 ;  /* 0x0000000010007986 */ /* 0x0001e2000c101524 */
[----:B------:R-:W-:Y:S05]  /*36f0*/  BRA `(.L_x_38413) ;  /* 0x0000000800f07947 */ /* 0x000fea0003800000 */
.L_x_38416:
        /* <DEDUP_REMOVED lines=10> */
.L_x_38419:
[----:B------:R-:W0:Y:S02]  /*37a0*/  I2F.S16 R5, R5 ;  /* 0x0000000500057306 */ /* 0x000e240000101400 */
[----:B0-----:R-:W-:-:S04]  /*37b0*/  F2FP.F16.F32.PACK_AB R3, RZ, R5 ;  /* 0x00000005ff03723e */ /* 0x001fc800000000ff */
[----:B------:R-:W-:-:S05]  /*37c0*/  PRMT R3, R3, 0x5410, RZ ;  /* 0x0000541003037816 */ /* 0x000fca00000000ff */
[----:B------:R0:W-:Y:S01]  /*37d0*/  STG.E desc[UR36][R16.64], R3 ;  /* 0x0000000310007986 */ /* 0x0001e2000c101924 */
[----:B------:R-:W-:Y:S05]  /*37e0*/  BRA `(.L_x_38413) ;  /* 0x0000000800b47947 */ /* 0x000fea0003800000 */
.L_x_38418:
[----:B------:R-:W0:Y:S02]  /*37f0*/  I2F.F64.S16 R2, R5 ;  /* 0x0000000500027312 */ /* 0x000e240000101c00 */
[----:B0-----:R0:W-:Y:S01]  /*3800*/  STG.E.64 desc[UR36][R16.64], R2 ;  /* 0x0000000210007986 */ /* 0x0011e2000c101b24 */
[----:B------:R-:W-:Y:S05]  /*3810*/  BRA `(.L_x_38413) ;  /* 0x0000000800a87947 */ /* 0x000fea0003800000 */
.L_x_38408:
        /* <DEDUP_REMOVED lines=13> */
.L_x_38422:
[----:B------:R-:W0:Y:S01]  /*38f0*/  I2F.F64.S16 R4, R5 ;  /* 0x0000000500047312 */ /* 0x000e220000101c00 */
[----:B------:R-:W-:-:S05]  /*3900*/  CS2R R6, SRZ ;  /* 0x0000000000067805 */ /* 0x000fca000001ff00 */
[----:B0-----:R0:W-:Y:S01]  /*3910*/  STG.E.128 desc[UR36][R16.64], R4 ;  /* 0x0000000410007986 */ /* 0x0011e2000c101d24 */
[----:B------:R-:W-:Y:S05]  /*3920*/  BRA `(.L_x_38413) ;  /* 0x0000000800647947 */ /* 0x000fea0003800000 */
.L_x_38421:
        /* <DEDUP_REMOVED lines=21> */
.L_x_38426:
[----:B------:R-:W-:Y:S05]  /*3a80*/  BSYNC B0 ;  /* 0x0000000000007941 */ /* 0x000fea0003800000 */
.L_x_38425:
[----:B------:R-:W-:-:S05]  /*3a90*/  LOP3.LUT R3, R0, R3, RZ, 0xfc, !PT ;  /* 0x0000000300037212 */ /* 0x000fca00078efcff */
[----:B------:R0:W-:Y:S01]  /*3aa0*/  STG.E.U8 desc[UR36][R16.64], R3 ;  /* 0x0000000310007986 */ /* 0x0001e2000c101124 */
[----:B------:R-:W-:Y:S05]  /*3ab0*/  BRA `(.L_x_38413) ;  /* 0x0000000800007947 */ /* 0x000fea0003800000 */
.L_x_38424:
        /* <DEDUP_REMOVED lines=13> */
.L_x_38428:
[----:B------:R-:W-:Y:S01]  /*3b90*/  IMAD.MOV.U32 R0, RZ, RZ, 0x7f ;  /* 0x0000007fff007424 */ /* 0x000fe200078e00ff */
[----:B------:R-:W-:-:S04]  /*3ba0*/  ISETP.GT.U32.AND P0, PT, R2, 0x7f800000, PT ;  /* 0x7f8000000200780c */ /* 0x000fc80003f04070 */
[----:B------:R-:W-:-:S09]  /*3bb0*/  SEL R0, R0, 0x7c, P0 ;  /* 0x0000007c00007807 */ /* 0x000fd20000000000 */
.L_x_38429:
[----:B------:R-:W-:Y:S05]  /*3bc0*/  BSYNC B0 ;  /* 0x0000000000007941 */ /* 0x000fea0003800000 */
.L_x_38427:
[----:B------:R-:W-:-:S04]  /*3bd0*/  LOP3.LUT R2, R5, 0x80000000, RZ, 0xc0, !PT ;  /* 0x8000000005027812 */ /* 0x000fc800078ec0ff */
[----:B------:R-:W-:-:S04]  /*3be0*/  SHF.R.U32.HI R3, RZ, 0x18, R2 ;  /* 0x00000018ff037819 */ /* 0x000fc80000011602 */
[----:B------:R-:W-:-:S05]  /*3bf0*/  LOP3.LUT R3, R0, R3, RZ, 0xfc, !PT ;  /* 0x0000000300037212 */ /* 0x000fca00078efcff */
[----:B------:R0:W-:Y:S01]  /*3c00*/  STG.E.U8 desc[UR36][R16.64], R3 ;  /* 0x0000000310007986 */ /* 0x0001e2000c101124 */
[----:B------:R-:W-:Y:S05]  /*3c10*/  BRA `(.L_x_38413) ;  /* 0x0000000400a87947 */ /* 0x000fea0003800000 */
.L_x_38423:
[----:B------:R-:W0:Y:S02]  /*3c20*/  I2F.S16 R0, R5 ;  /* 0x0000000500007306 */ /* 0x000e240000101400 */
[----:B0-----:R-:W-:-:S05]  /*3c30*/  F2FP.BF16.F32.PACK_AB R0, RZ, R0 ;  /* 0x00000000ff00723e */ /* 0x001fca00000010ff */
[----:B------:R0:W-:Y:S01]  /*3c40*/  STG.E.U16 desc[UR36][R16.64], R0 ;  /* 0x0000000010007986 */ /* 0x0001e2000c101524 */
[----:B------:R-:W-:Y:S05]  /*3c50*/  BRA `(.L_x_38413) ;  /* 0x0000000400987947 */ /* 0x000fea0003800000 */
.L_x_38420:
        /* <DEDUP_REMOVED lines=10> */
.L_x_38432:
        /* <DEDUP_REMOVED lines=17> */
.L_x_38435:
[----:B------:R-:W-:-:S04]  /*3e10*/  LOP3.LUT R2, R5, 0x80000000, RZ, 0xc0, !PT ;  /* 0x8000000005027812 */ /* 0x000fc800078ec0ff */
[----:B------:R-:W-:-:S04]  /*3e20*/  SHF.R.U32.HI R3, RZ, 0x18, R2 ;  /* 0x00000018ff037819 */ /* 0x000fc80000011602 */
[----:B------:R-:W-:-:S04]  /*3e30*/  LOP3.LUT R0, R0, R3, RZ, 0xfc, !PT ;  /* 0x0000000300007212 */ /* 0x000fc800078efcff */
[----:B------:R-:W-:-:S07]  /*3e40*/  PRMT R8, R0, 0x7610, R8 ;  /* 0x0000761000087816 */ /* 0x000fce0000000008 */
.L_x_38434:
[----:B------:R-:W-:Y:S05]  /*3e50*/  BSYNC B0 ;  /* 0x0000000000007941 */ /* 0x000fea0003800000 */
.L_x_38433:
[----:B------:R0:W-:Y:S01]  /*3e60*/  STG.E.U8 desc[UR36][R16.64], R8 ;  /* 0x0000000810007986 */ /* 0x0001e2000c101124 */
[----:B------:R-:W-:Y:S05]  /*3e70*/  BRA `(.L_x_38413) ;  /* 0x0000000400107947 */ /* 0x000fea0003800000 */
.L_x_38431:
        /* <DEDUP_REMOVED lines=17> */
.L_x_38438:
[----:B------:R-:W-:-:S04]  /*3f90*/  LOP3.LUT R2, R5, 0x80000000, RZ, 0xc0, !PT ;  /* 0x8000000005027812 */ /* 0x000fc800078ec0ff */
[----:B------:R-:W-:-:S04]  /*3fa0*/  SHF.R.U32.HI R3, RZ, 0x18, R2 ;  /* 0x00000018ff037819 */ /* 0x000fc80000011602 */
[----:B------:R-:W-:-:S04]  /*3fb0*/  LOP3.LUT R0, R0, R3, RZ, 0xfc, !PT ;  /* 0x0000000300007212 */ /* 0x000fc800078efcff */
[----:B------:R-:W-:-:S07]  /*3fc0*/  PRMT R8, R0, 0x7610, R8 ;  /* 0x0000761000087816 */ /* 0x000fce0000000008 */
.L_x_38437:
[----:B------:R-:W-:Y:S05]  /*3fd0*/  BSYNC B0 ;  /* 0x0000000000007941 */ /* 0x000fea0003800000 */
.L_x_38436:
[----:B------:R0:W-:Y:S01]  /*3fe0*/  STG.E.U8 desc[UR36][R16.64], R8 ;  /* 0x0000000810007986 */ /* 0x0001e2000c101124 */
[----:B------:R-:W-:Y:S05]  /*3ff0*/  BRA `(.L_x_38413) ;  /* 0x0000000000b07947 */ /* 0x000fea0003800000 */
.L_x_38430:
        /* <DEDUP_REMOVED lines=22> */
.L_x_38412:
        /* <DEDUP_REMOVED lines=16> */
.L_x_38441:
[----:B------:R-:W-:Y:S05]  /*4260*/  BRA `(.L_x_38413) ;  /* 0x0000000000147947 */ /* 0x000fea0003800000 */
.L_x_38440:
[----:B------:R-:W-:-:S04]  /*4270*/  PRMT R2, R5, 0x9910, RZ ;  /* 0x0000991005027816 */ /* 0x000fc800000000ff */
[----:B------:R-:W-:-:S05]  /*4280*/  SHF.R.S32.HI R3, RZ, 0x1f, R2 ;  /* 0x0000001fff037819 */ /* 0x000fca0000011402 */
[----:B------:R0:W-:Y:S01]  /*4290*/  STG.E.64 desc[UR36][R16.64], R2 ;  /* 0x0000000210007986 */ /* 0x0001e2000c101b24 */
[----:B------:R-:W-:Y:S05]  /*42a0*/  BRA `(.L_x_38413) ;  /* 0x0000000000047947 */ /* 0x000fea0003800000 */
.L_x_38439:
[----:B------:R0:W-:Y:S02]  /*42b0*/  STG.E desc[UR36][R16.64], R5 ;  /* 0x0000000510007986 */ /* 0x0001e4000c101924 */
.L_x_38413:
[----:B------:R-:W-:-:S04]  /*42c0*/  IMAD R18, R18, 0x200, R23 ;  /* 0x0000020012127824 */ /* 0x000fc800078e0217 */
[----:B------:R-:W-:-:S07]  /*42d0*/  VIADD R19, R18, 0x80 ;  /* 0x0000008012137836 */ /* 0x000fce0000000000 */
.L_x_38340:
[----:B------:R-:W-:Y:S05]  /*42e0*/  BSYNC B6 ;  /* 0x0000000000067941 */ /* 0x000fea0003800000 */
.L_x_38339:
        /* <DEDUP_REMOVED lines=358> */
.L_x_38444:
        /* <DEDUP_REMOVED lines=20> */
.L_x_38448:
[----:B------:R0:W5:Y:S01]  /*5a90*/  LDG.E.U8 R22, desc[UR36][R2.64] ;  /* 0x0000002402167981 */ /* 0x000162000c1e1100 */
[----:B------:R-:W-:Y:S05]  /*5aa0*/  BRA `(.L_x_38450) ;  /* 0x0000000c00547947 */ /* 0x000fea0003800000 */
.L_x_38447:
        /* <DEDUP_REMOVED lines=8> */
.L_x_38452:
[----:B------:R0:W5:Y:S01]  /*5b30*/  LDG.E.U8 R22, desc[UR36][R2.64] ;  /* 0x0000002402167981 */ /* 0x000162000c1e1100 */
[----:B------:R-:W-:Y:S05]  /*5b40*/  BRA `(.L_x_38450) ;  /* 0x0000000c002c7947 */ /* 0x000fea0003800000 */
.L_x_38451:
[----:B------:R0:W5:Y:S01]  /*5b50*/  LDG.E.U16 R22, desc[UR36][R2.64] ;  /* 0x0000002402167981 */ /* 0x000162000c1e1500 */
[----:B------:R-:W-:Y:S05]  /*5b60*/  BRA `(.L_x_38450) ;  /* 0x0000000c00247947 */ /* 0x000fea0003800000 */
.L_x_38446:
        /* <DEDUP_REMOVED lines=9> */
.L_x_38454:
[----:B------:R-:W2:Y:S02]  /*5c00*/  LDG.E.U16 R0, desc[UR36][R2.64] ;  /* 0x0000002402007981 */ /* 0x000ea4000c1e1500 */
[----:B--2---:R-:W-:-:S06]  /*5c10*/  HADD2.F32 R0, -RZ, R0.H0_H0 ;  /* 0x20000000ff007230 */ /* 0x004fcc0000004100 */
[----:B------:R-:W0:Y:S02]  /*5c20*/  F2I.FTZ.TRUNC.NTZ R0, R0 ;  /* 0x0000000000007305 */ /* 0x000e24000021f100 */
[----:B0-----:R-:W-:Y:S01]  /*5c30*/  PRMT R22, R0, 0x7610, R22 ;  /* 0x0000761000167816 */ /* 0x001fe20000000016 */
[----:B------:R-:W-:Y:S06]  /*5c40*/  BRA `(.L_x_38450) ;  /* 0x0000000800ec7947 */ /* 0x000fec0003800000 */
.L_x_38453:
        /* <DEDUP_REMOVED lines=9> */
.L_x_38456:
[----:B------:R-:W2:Y:S02]  /*5ce0*/  LDG.E.U16 R2, desc[UR36][R2.64] ;  /* 0x0000002402027981 */ /* 0x000ea4000c1e1500 */
[----:B--2---:R-:W-:-:S06]  /*5cf0*/  HADD2.F32 R0, -RZ, R2.H0_H0 ;  /* 0x20000002ff007230 */ /* 0x004fcc0000004100 */
[----:B------:R-:W0:Y:S02]  /*5d00*/  F2I.FTZ.TRUNC.NTZ R0, R0 ;  /* 0x0000000000007305 */ /* 0x000e24000021f100 */
[----:B0-----:R-:W-:Y:S01]  /*5d10*/  PRMT R22, R0, 0x7610, R22 ;  /* 0x0000761000167816 */ /* 0x001fe20000000016 */
[----:B------:R-:W-:Y:S06]  /*5d20*/  BRA `(.L_x_38450) ;  /* 0x0000000800b47947 */ /* 0x000fec0003800000 */
.L_x_38455:
[----:B------:R-:W2:Y:S02]  /*5d30*/  LDG.E.64 R2, desc[UR36][R2.64] ;  /* 0x0000002402027981 */ /* 0x000ea4000c1e1b00 */
[----:B--2---:R0:W1:Y:S01]  /*5d40*/  F2I.F64.TRUNC R22, R2 ;  /* 0x0000000200167311 */ /* 0x004062000030d100 */
[----:B------:R-:W-:Y:S05]  /*5d50*/  BRA `(.L_x_38450) ;  /* 0x0000000800a87947 */ /* 0x000fea0003800000 */
.L_x_38445:
        /* <DEDUP_REMOVED lines=12> */
.L_x_38459:
[----:B------:R-:W2:Y:S02]  /*5e20*/  LDG.E.64 R2, desc[UR36][R2.64] ;  /* 0x0000002402027981 */ /* 0x000ea4000c1e1b00 */
[----:B--2---:R0:W1:Y:S01]  /*5e30*/  F2I.F64.TRUNC R22, R2 ;  /* 0x0000000200167311 */ /* 0x004062000030d100 */
[----:B------:R-:W-:Y:S05]  /*5e40*/  BRA `(.L_x_38450) ;  /* 0x00000008006c7947 */ /* 0x000fea0003800000 */
.L_x_38458:
        /* <DEDUP_REMOVED lines=28> */
.L_x_38461:
        /* <DEDUP_REMOVED lines=15> */
.L_x_38460:
[----:B------:R-:W2:Y:S02]  /*6100*/  LDG.E.U16 R0, desc[UR36][R2.64] ;  /* 0x0000002402007981 */ /* 0x000ea4000c1e1500 */
[----:B--2---:R-:W-:-:S06]  /*6110*/  IMAD.U32 R0, R0, 0x10000, RZ ;  /* 0x0001000000007824 */ /* 0x004fcc00078e00ff */
[----:B------:R-:W0:Y:S02]  /*6120*/  F2I.FTZ.TRUNC.NTZ R0, R0 ;  /* 0x0000000000007305 */ /* 0x000e24000021f100 */
[----:B0-----:R-:W-:Y:S01]  /*6130*/  PRMT R22, R0, 0x7610, R22 ;  /* 0x0000761000167816 */ /* 0x001fe20000000016 */
[----:B------:R-:W-:Y:S06]  /*6140*/  BRA `(.L_x_38450) ;  /* 0x0000000400ac7947 */ /* 0x000fec0003800000 */
.L_x_38457:
        /* <DEDUP_REMOVED lines=10> */
.L_x_38464:
        /* <DEDUP_REMOVED lines=21> */
.L_x_38468:
[----:B------:R-:W-:Y:S05]  /*6340*/  BSYNC B1 ;  /* 0x0000000000017941 */ /* 0x000fea0003800000 */
.L_x_38467:
[----:B------:R-:W-:Y:S01]  /*6350*/  LEA R3, R0, 0x3b800000, 0x17 ;  /* 0x3b80000000037811 */ /* 0x000fe200078eb8ff */
[----:B------:R-:W-:-:S05]  /*6360*/  IMAD.SHL.U32 R0, R2, 0x100000, RZ ;  /* 0x0010000002007824 */ /* 0x000fca00078e00ff */
[----:B------:R-:W-:-:S07]  /*6370*/  LOP3.LUT R0, R3, R0, R4, 0xfe, !PT ;  /* 0x0000000003007212 */ /* 0x000fce00078efe04 */
.L_x_38466:
[----:B------:R-:W-:Y:S05]  /*6380*/  BSYNC B0 ;  /* 0x0000000000007941 */ /* 0x000fea0003800000 */
.L_x_38465:
[----:B------:R-:W0:Y:S02]  /*6390*/  F2I.FTZ.TRUNC.NTZ R0, R0 ;  /* 0x0000000000007305 */ /* 0x000e24000021f100 */
[----:B0-----:R-:W-:Y:S01]  /*63a0*/  PRMT R22, R0, 0x7610, R22 ;  /* 0x0000761000167816 */ /* 0x001fe20000000016 */
[----:B------:R-:W-:Y:S06]  /*63b0*/  BRA `(.L_x_38450) ;  /* 0x0000000400107947 */ /* 0x000fec0003800000 */
.L_x_38463:
        /* <DEDUP_REMOVED lines=21> */
.L_x_38472:
[----:B------:R-:W-:Y:S05]  /*6510*/  BSYNC B1 ;  /* 0x0000000000017941 */ /* 0x000fea0003800000 */
.L_x_38471:
[----:B------:R-:W-:Y:S01]  /*6520*/  LEA R3, R0, 0x37800000, 0x17 ;  /* 0x3780000000037811 */ /* 0x000fe200078eb8ff */
[----:B------:R-:W-:-:S05]  /*6530*/  IMAD.SHL.U32 R0, R2, 0x200000, RZ ;  /* 0x0020000002007824 */ /* 0x000fca00078e00ff */
[----:B------:R-:W-:-:S07]  /*6540*/  LOP3.LUT R0, R3, R0, R4, 0xfe, !PT ;  /* 0x0000000003007212 */ /* 0x000fce00078efe04 */
.L_x_38470:
[----:B------:R-:W-:Y:S05]  /*6550*/  BSYNC B0 ;  /* 0x0000000000007941 */ /* 0x000fea0003800000 */
.L_x_38469:
[----:B------:R-:W0:Y:S02]  /*6560*/  F2I.FTZ.TRUNC.NTZ R0, R0 ;  /* 0x0000000000007305 */ /* 0x000e24000021f100 */
[----:B0-----:R-:W-:Y:S01]  /*6570*/  PRMT R22, R0, 0x7610, R22 ;  /* 0x0000761000167816 */ /* 0x001fe20000000016 */
[----:B------:R-:W-:Y:S06]  /*6580*/  BRA `(.L_x_38450) ;  /* 0x00000000009c7947 */ /* 0x000fec0003800000 */
.L_x_38462:
        /* <DEDUP_REMOVED lines=14> */
.L_x_38476:
[----:B------:R-:W-:Y:S05]  /*6670*/  BSYNC B0 ;  /* 0x0000000000007941 */ /* 0x000fea0003800000 */
.L_x_38475:
[----:B------:R-:W0:Y:S02]  /*6680*/  F2I.FTZ.TRUNC.NTZ R0, R0 ;  /* 0x0000000000007305 */ /* 0x000e24000021f100 */
[----:B0-----:R-:W-:Y:S01]  /*6690*/  PRMT R22, R0, 0x7610, R22 ;  /* 0x0000761000167816 */ /* 0x001fe20000000016 */
[----:B------:R-:W-:Y:S06]  /*66a0*/  BRA `(.L_x_38450) ;  /* 0x0000000000547947 */ /* 0x000fec0003800000 */
.L_x_38449:
        /* <DEDUP_REMOVED lines=16> */
.L_x_38477:
[----:B------:R-:W-:Y:S01]  /*67b0*/  PRMT R22, RZ, 0x7610, R22 ;  /* 0x00007610ff167816 */ /* 0x000fe20000000016 */
[----:B------:R-:W-:Y:S06]  /*67c0*/  BRA `(.L_x_38450) ;  /* 0x00000000000c7947 */ /* 0x000fec0003800000 */
.L_x_38474:
[----:B------:R3:W5:Y:S01]  /*67d0*/  LDG.E.U8 R22, desc[UR36][R2.64] ;  /* 0x0000002402167981 */ /* 0x000762000c1e1100 */
[----:B------:R-:W-:Y:S05]  /*67e0*/  BRA `(.L_x_38450) ;  /* 0x0000000000047947 */ /* 0x000fea0003800000 */
.L_x_38473:
[----:B------:R4:W5:Y:S02]  /*67f0*/  LDG.E.U8 R22, desc[UR36][R2.64] ;  /* 0x0000002402167981 */ /* 0x000964000c1e1100 */
.L_x_38450:
        /* <DEDUP_REMOVED lines=17> */
.L_x_38481:
[----:B------:R4:W5:Y:S01]  /*6910*/  LDG.E.U8 R0, desc[UR36][R2.64] ;  /* 0x0000002402007981 */ /* 0x000962000c1e1100 */
[----:B------:R-:W-:Y:S05]  /*6920*/  BRA `(.L_x_38483) ;  /* 0x0000000c00547947 */ /* 0x000fea0003800000 */
.L_x_38480:
        /* <DEDUP_REMOVED lines=8> */
.L_x_38485:
[----:B------:R2:W5:Y:S01]  /*69b0*/  LDG.E.U8 R0, desc[UR36][R2.64] ;  /* 0x0000002402007981 */ /* 0x000562000c1e1100 */
[----:B------:R-:W-:Y:S05]  /*69c0*/  BRA `(.L_x_38483) ;  /* 0x0000000c002c7947 */ /* 0x000fea0003800000 */
.L_x_38484:
[----:B------:R0:W5:Y:S01]  /*69d0*/  LDG.E.U16 R0, desc[UR36][R2.64] ;  /* 0x0000002402007981 */ /* 0x000162000c1e1500 */
[----:B------:R-:W-:Y:S05]  /*69e0*/  BRA `(.L_x_38483) ;  /* 0x0000000c00247947 */ /* 0x000fea0003800000 */
.L_x_38479:
        /* <DEDUP_REMOVED lines=9> */
.L_x_38487:
[----:B------:R-:W2:Y:S02]  /*6a80*/  LDG.E.U16 R4, desc[UR36][R2.64] ;  /* 0x0000002402047981 */ /* 0x000ea4000c1e1500 */
[----:B--2---:R-:W-:-:S06]  /*6a90*/  HADD2.F32 R4, -RZ, R4.H0_H0 ;  /* 0x20000004ff047230 */ /* 0x004fcc0000004100 */
[----:B------:R-:W0:Y:S02]  /*6aa0*/  F2I.FTZ.TRUNC.NTZ R4, R4 ;  /* 0x0000000400047305 */ /* 0x000e24000021f100 */
[----:B0-----:R-:W-:Y:S01]  /*6ab0*/  PRMT R0, R4, 0x7610, R0 ;  /* 0x0000761004007816 */ /* 0x001fe20000000000 */
[----:B------:R-:W-:Y:S06]  /*6ac0*/  BRA `(.L_x_38483) ;  /* 0x0000000800ec7947 */ /* 0x000fec0003800000 */
.L_x_38486:
        /* <DEDUP_REMOVED lines=9> */
.L_x_38489:
[----:B------:R-:W2:Y:S02]  /*6b60*/  LDG.E.U16 R2, desc[UR36][R2.64] ;  /* 0x0000002402027981 */ /* 0x000ea4000c1e1500 */
[----:B--2---:R-:W-:-:S06]  /*6b70*/  HADD2.F32 R4, -RZ, R2.H0_H0 ;  /* 0x20000002ff047230 */ /* 0x004fcc0000004100 */
[----:B------:R-:W0:Y:S02]  /*6b80*/  F2I.FTZ.TRUNC.NTZ R4, R4 ;  /* 0x0000000400047305 */ /* 0x000e24000021f100 */
[----:B0-----:R-:W-:Y:S01]  /*6b90*/  PRMT R0, R4, 0x7610, R0 ;  /* 0x0000761004007816 */ /* 0x001fe20000000000 */
[----:B------:R-:W-:Y:S06]  /*6ba0*/  BRA `(.L_x_38483) ;  /* 0x0000000800b47947 */ /* 0x000fec0003800000 */
.L_x_38488:
[----:B------:R-:W2:Y:S02]  /*6bb0*/  LDG.E.64 R2, desc[UR36][R2.64] ;  /* 0x0000002402027981 */ /* 0x000ea4000c1e1b00 */
[----:B--2---:R0:W1:Y:S01]  /*6bc0*/  F2I.F64.TRUNC R0, R2 ;  /* 0x0000000200007311 */ /* 0x004062000030d100 */
[----:B------:R-:W-:Y:S05]  /*6bd0*/  BRA `(.L_x_38483) ;  /* 0x0000000800a87947 */ /* 0x000fea0003800000 */
.L_x_38478:
        /* <DEDUP_REMOVED lines=12> */
.L_x_38492:
[----:B------:R-:W2:Y:S02]  /*6ca0*/  LDG.E.64 R2, desc[UR36][R2.64] ;  /* 0x0000002402027981 */ /* 0x000ea4000c1e1b00 */
[----:B--2---:R0:W1:Y:S01]  /*6cb0*/  F2I.F64.TRUNC R0, R2 ;  /* 0x0000000200007311 */ /* 0x004062000030d100 */
[----:B------:R-:W-:Y:S05]  /*6cc0*/  BRA `(.L_x_38483) ;  /* 0x00000008006c7947 */ /* 0x000fea0003800000 */
.L_x_38491:
        /* <DEDUP_REMOVED lines=28> */
.L_x_38494:
        /* <DEDUP_REMOVED lines=15> */
.L_x_38493:
[----:B------:R-:W2:Y:S02]  /*6f80*/  LDG.E.U16 R4, desc[UR36][R2.64] ;  /* 0x0000002402047981 */ /* 0x000ea4000c1e1500 */
[----:B--2---:R-:W-:-:S06]  /*6f90*/  IMAD.U32 R4, R4, 0x10000, RZ ;  /* 0x0001000004047824 */ /* 0x004fcc00078e00ff */
[----:B------:R-:W0:Y:S02]  /*6fa0*/  F2I.FTZ.TRUNC.NTZ R4, R4 ;  /* 0x0000000400047305 */ /* 0x000e24000021f100 */
[----:B0-----:R-:W-:Y:S01]  /*6fb0*/  PRMT R0, R4, 0x7610, R0 ;  /* 0x0000761004007816 */ /* 0x001fe20000000000 */
[----:B------:R-:W-:Y:S06]  /*6fc0*/  BRA `(.L_x_38483) ;  /* 0x0000000400ac7947 */ /* 0x000fec0003800000 */
.L_x_38490:
        /* <DEDUP_REMOVED lines=10> */
.L_x_38497:
        /* <DEDUP_REMOVED lines=21> */
.L_x_38501:
[----:B------:R-:W-:Y:S05]  /*71c0*/  BSYNC B1 ;  /* 0x0000000000017941 */ /* 0x000fea0003800000 */
.L_x_38500:
[----:B------:R-:W-:Y:S01]  /*71d0*/  IMAD.SHL.U32 R2, R2, 0x100000, RZ ;  /* 0x0010000002027824 */ /* 0x000fe200078e00ff */
[----:B------:R-:W-:-:S04]  /*71e0*/  LEA R3, R0, 0x3b800000, 0x17 ;  /* 0x3b80000000037811 */ /* 0x000fc800078eb8ff */
[----:B------:R-:W-:-:S07]  /*71f0*/  LOP3.LUT R4, R3, R2, R4, 0xfe, !PT ;  /* 0x0000000203047212 */ /* 0x000fce00078efe04 */
.L_x_38499:
[----:B------:R-:W-:Y:S05]  /*7200*/  BSYNC B0 ;  /* 0x0000000000007941 */ /* 0x000fea0003800000 */
.L_x_38498:
[----:B------:R-:W0:Y:S02]  /*7210*/  F2I.FTZ.TRUNC.NTZ R4, R4 ;  /* 0x0000000400047305 */ /* 0x000e24000021f100 */
[----:B0-----:R-:W-:Y:S01]  /*7220*/  PRMT R0, R4, 0x7610, R0 ;  /* 0x0000761004007816 */ /* 0x001fe20000000000 */
[----:B------:R-:W-:Y:S06]  /*7230*/  BRA `(.L_x_38483) ;  /* 0x0000000400107947 */ /* 0x000fec0003800000 */
.L_x_38496:
        /* <DEDUP_REMOVED lines=21> */
.L_x_38505:
[----:B------:R-:W-:Y:S05]  /*7390*/  BSYNC B1 ;  /* 0x0000000000017941 */ /* 0x000fea0003800000 */
.L_x_38504:
[----:B------:R-:W-:Y:S01]  /*73a0*/  IMAD.SHL.U32 R2, R2, 0x200000, RZ ;  /* 0x0020000002027824 */ /* 0x000fe200078e00ff */
[----:B------:R-:W-:-:S04]  /*73b0*/  LEA R3, R0, 0x37800000, 0x17 ;  /* 0x3780000000037811 */ /* 0x000fc800078eb8ff */
[----:B------:R-:W-:-:S07]  /*73c0*/  LOP3.LUT R4, R3, R2, R4, 0xfe, !PT ;  /* 0x0000000203047212 */ /* 0x000fce00078efe04 */
.L_x_38503:
[----:B------:R-:W-:Y:S05]  /*73d0*/  BSYNC B0 ;  /* 0x0000000000007941 */ /* 0x000fea0003800000 */
.L_x_38502:
[----:B------:R-:W0:Y:S02]  /*73e0*/  F2I.FTZ.TRUNC.NTZ R4, R4 ;  /* 0x0000000400047305 */ /* 0x000e24000021f100 */
[----:B0-----:R-:W-:Y:S01]  /*73f0*/  PRMT R0, R4, 0x7610, R0 ;  /* 0x0000761004007816 */ /* 0x001fe20000000000 */
[----:B------:R-:W-:Y:S06]  /*7400*/  BRA `(.L_x_38483) ;  /* 0x00000000009c7947 */ /* 0x000fec0003800000 */
.L_x_38495:
        /* <DEDUP_REMOVED lines=14> */
.L_x_38509:
[----:B------:R-:W-:Y:S05]  /*74f0*/  BSYNC B0 ;  /* 0x0000000000007941 */ /* 0x000fea0003800000 */
.L_x_38508:
[----:B------:R-:W0:Y:S02]  /*7500*/  F2I.FTZ.TRUNC.NTZ R4, R4 ;  /* 0x0000000400047305 */ /* 0x000e24000021f100 */
[----:B0-----:R-:W-:Y:S01]  /*7510*/  PRMT R0, R4, 0x7610, R0 ;  /* 0x0000761004007816 */ /* 0x001fe20000000000 */
[----:B------:R-:W-:Y:S06]  /*7520*/  BRA `(.L_x_38483) ;  /* 0x0000000000547947 */ /* 0x000fec0003800000 */
.L_x_38482:
        /* <DEDUP_REMOVED lines=16> */
.L_x_38510:
[----:B------:R-:W-:Y:S01]  /*7630*/  PRMT R0, RZ, 0x7610, R0 ;  /* 0x00007610ff007816 */ /* 0x000fe20000000000 */
[----:B------:R-:W-:Y:S06]  /*7640*/  BRA `(.L_x_38483) ;  /* 0x00000000000c7947 */ /* 0x000fec0003800000 */
.L_x_38507:
[----:B------:R0:W5:Y:S01]  /*7650*/  LDG.E.U8 R0, desc[UR36][R2.64] ;  /* 0x0000002402007981 */ /* 0x000162000c1e1100 */
[----:B------:R-:W-:Y:S05]  /*7660*/  BRA `(.L_x_38483) ;  /* 0x0000000000047947 */ /* 0x000fea0003800000 */
.L_x_38506:
[----:B------:R0:W5:Y:S02]  /*7670*/  LDG.E.U8 R0, desc[UR36][R2.64] ;  /* 0x0000002402007981 */ /* 0x000164000c1e1100 */
.L_x_38483:
        /* <DEDUP_REMOVED lines=19> */
.L_x_38514:
[----:B------:R0:W-:Y:S01]  /*77b0*/  STG.E.U8 desc[UR36][R16.64], R5 ;  /* 0x0000000510007986 */ /* 0x0001e2000c101124 */
[----:B------:R-:W-:Y:S05]  /*77c0*/  BRA `(.L_x_38516) ;  /* 0x0000000c005c7947 */ /* 0x000fea0003800000 */
.L_x_38513:
        /* <DEDUP_REMOVED lines=10> */
.L_x_38518:
[----:B------:R3:W-:Y:S01]  /*7870*/  STG.E desc[UR36][R16.64], R5 ;  /* 0x0000000510007986 */ /* 0x0007e2000c101924 */
[----:B------:R-:W-:Y:S05]  /*7880*/  BRA `(.L_x_38516) ;  /* 0x0000000c002c7947 */ /* 0x000fea0003800000 */
.L_x_38517:
[----:B------:R2:W-:Y:S01]  /*7890*/  STG.E.U16 desc[UR36][R16.64], R5 ;  /* 0x0000000510007986 */ /* 0x0005e2000c101524 */
[----:B------:R-:W-:Y:S05]  /*78a0*/  BRA `(.L_x_38516) ;  /* 0x0000000c00247947 */ /* 0x000fea0003800000 */
.L_x_38512:
        /* <DEDUP_REMOVED lines=9> */
.L_x_38520:
[----:B------:R-:W0:Y:S02]  /*7940*/  I2F.S16 R0, R5 ;  /* 0x0000000500007306 */ /* 0x000e240000101400 */
[----:B0-----:R-:W-:-:S05]  /*7950*/  F2FP.F16.F32.PACK_AB R0, RZ, R0 ;  /* 0x00000000ff00723e */ /* 0x001fca00000000ff */
[----:B------:R0:W-:Y:S01]  /*7960*/  STG.E.U16 desc[UR36][R16.64], R0 ;  /* 0x0000000010007986 */ /* 0x0001e2000c101524 */
[----:B------:R-:W-:Y:S05]  /*7970*/  BRA `(.L_x_38516) ;  /* 0x0000000800f07947 */ /* 0x000fea0003800000 */
.L_x_38519:
        /* <DEDUP_REMOVED lines=10> */
.L_x_38522:
[----:B------:R-:W0:Y:S02]  /*7a20*/  I2F.S16 R5, R5 ;  /* 0x0000000500057306 */ /* 0x000e240000101400 */
[----:B0-----:R-:W-:-:S04]  /*7a30*/  F2FP.F16.F32.PACK_AB R3, RZ, R5 ;  /* 0x00000005ff03723e */ /* 0x001fc800000000ff */
[----:B------:R-:W-:-:S05]  /*7a40*/  PRMT R3, R3, 0x5410, RZ ;  /* 0x0000541003037816 */ /* 0x000fca00000000ff */
[----:B------:R0:W-:Y:S01]  /*7a50*/  STG.E desc[UR36][R16.64], R3 ;  /* 0x0000000310007986 */ /* 0x0001e2000c101924 */
[----:B------:R-:W-:Y:S05]  /*7a60*/  BRA `(.L_x_38516) ;  /* 0x0000000800b47947 */ /* 0x000fea0003800000 */
.L_x_38521:
[----:B------:R-:W0:Y:S02]  /*7a70*/  I2F.F64.S16 R2, R5 ;  /* 0x0000000500027312 */ /* 0x000e240000101c00 */
[----:B0-----:R0:W-:Y:S01]  /*7a80*/  STG.E.64 desc[UR36][R16.64], R2 ;  /* 0x0000000210007986 */ /* 0x0011e2000c101b24 */
[----:B------:R-:W-:Y:S05]  /*7a90*/  BRA `(.L_x_38516) ;  /* 0x0000000800a87947 */ /* 0x000fea0003800000 */
.L_x_38511:
        /* <DEDUP_REMOVED lines=13> */
.L_x_38525:
[----:B------:R-:W0:Y:S01]  /*7b70*/  I2F.F64.S16 R4, R5 ;  /* 0x0000000500047312 */ /* 0x000e220000101c00 */
[----:B------:R-:W-:-:S05]  /*7b80*/  CS2R R6, SRZ ;  /* 0x0000000000067805 */ /* 0x000fca000001ff00 */
[----:B0-----:R0:W-:Y:S01]  /*7b90*/  STG.E.128 desc[UR36][R16.64], R4 ;  /* 0x0000000410007986 */ /* 0x0011e2000c101d24 */
[----:B------:R-:W-:Y:S05]  /*7ba0*/  BRA `(.L_x_38516) ;  /* 0x0000000800647947 */ /* 0x000fea0003800000 */
.L_x_38524:
        /* <DEDUP_REMOVED lines=21> */
.L_x_38529:
[----:B------:R-:W-:Y:S05]  /*7d00*/  BSYNC B0 ;  /* 0x0000000000007941 */ /* 0x000fea0003800000 */
.L_x_38528:
[----:B------:R-:W-:-:S05]  /*7d10*/  LOP3.LUT R3, R0, R3, RZ, 0xfc, !PT ;  /* 0x0000000300037212 */ /* 0x000fca00078efcff */
[----:B------:R0:W-:Y:S01]  /*7d20*/  STG.E.U8 desc[UR36][R16.64], R3 ;  /* 0x0000000310007986 */ /* 0x0001e2000c101124 */
[----:B------:R-:W-:Y:S05]  /*7d30*/  BRA `(.L_x_38516) ;  /* 0x0000000800007947 */ /* 0x000fea0003800000 */
.L_x_38527:
        /* <DEDUP_REMOVED lines=13> */
.L_x_38531:
[----:B------:R-:W-:Y:S01]  /*7e10*/  IMAD.MOV.U32 R0, RZ, RZ, 0x7f ;  /* 0x0000007fff007424 */ /* 0x000fe200078e00ff */
[----:B------:R-:W-:-:S04]  /*7e20*/  ISETP.GT.U32.AND P0, PT, R2, 0x7f800000, PT ;  /* 0x7f8000000200780c */ /* 0x000fc80003f04070 */
[----:B------:R-:W-:-:S09]  /*7e30*/  SEL R0, R0, 0x7c, P0 ;  /* 0x0000007c00007807 */ /* 0x000fd20000000000 */
.L_x_38532:
[----:B------:R-:W-:Y:S05]  /*7e40*/  BSYNC B0 ;  /* 0x0000000000007941 */ /* 0x000fea0003800000 */
.L_x_38530:
[----:B------:R-:W-:-:S04]  /*7e50*/  LOP3.LUT R2, R5, 0x80000000, RZ, 0xc0, !PT ;  /* 0x8000000005027812 */ /* 0x000fc800078ec0ff */
[----:B------:R-:W-:-:S04]  /*7e60*/  SHF.R.U32.HI R3, RZ, 0x18, R2 ;  /* 0x00000018ff037819 */ /* 0x000fc80000011602 */
[----:B------:R-:W-:-:S05]  /*7e70*/  LOP3.LUT R3, R0, R3, RZ, 0xfc, !PT ;  /* 0x0000000300037212 */ /* 0x000fca00078efcff */
[----:B------:R0:W-:Y:S01]  /*7e80*/  STG.E.U8 desc[UR36][R16.64], R3 ;  /* 0x0000000310007986 */ /* 0x0001e2000c101124 */
[----:B------:R-:W-:Y:S05]  /*7e90*/  BRA `(.L_x_38516) ;  /* 0x0000000400a87947 */ /* 0x000fea0003800000 */
.L_x_38526:
[----:B------:R-:W0:Y:S02]  /*7ea0*/  I2F.S16 R0, R5 ;  /* 0x0000000500007306 */ /* 0x000e240000101400 */
[----:B0-----:R-:W-:-:S05]  /*7eb0*/  F2FP.BF16.F32.PACK_AB R0, RZ, R0 ;  /* 0x00000000ff00723e */ /* 0x001fca00000010ff */
[----:B------:R0:W-:Y:S01]  /*7ec0*/  STG.E.U16 desc[UR36][R16.64], R0 ;  /* 0x0000000010007986 */ /* 0x0001e2000c101524 */
[----:B------:R-:W-:Y:S05]  /*7ed0*/  BRA `(.L_x_38516) ;  /* 0x0000000400987947 */ /* 0x000fea0003800000 */
.L_x_38523:
        /* <DEDUP_REMOVED lines=10> */
.L_x_38535:
        /* <DEDUP_REMOVED lines=17> */
.L_x_38538:
[----:B------:R-:W-:-:S04]  /*8090*/  LOP3.LUT R2, R5, 0x80000000, RZ, 0xc0, !PT ;  /* 0x8000000005027812 */ /* 0x000fc800078ec0ff */
[----:B------:R-:W-:-:S04]  /*80a0*/  SHF.R.U32.HI R3, RZ, 0x18, R2 ;  /* 0x00000018ff037819 */ /* 0x000fc80000011602 */
[----:B------:R-:W-:-:S04]  /*80b0*/  LOP3.LUT R0, R0, R3, RZ, 0xfc, !PT ;  /* 0x0000000300007212 */ /* 0x000fc800078efcff */
[----:B------:R-:W-:-:S07]  /*80c0*/  PRMT R8, R0, 0x7610, R8 ;  /* 0x0000761000087816 */ /* 0x000fce0000000008 */
.L_x_38537:
[----:B------:R-:W-:Y:S05]  /*80d0*/  BSYNC B0 ;  /* 0x0000000000007941 */ /* 0x000fea0003800000 */
.L_x_38536:
[----:B------:R0:W-:Y:S01]  /*80e0*/  STG.E.U8 desc[UR36][R16.64], R8 ;  /* 0x0000000810007986 */ /* 0x0001e2000c101124 */
[----:B------:R-:W-:Y:S05]  /*80f0*/  BRA `(.L_x_38516) ;  /* 0x0000000400107947 */ /* 0x000fea0003800000 */
.L_x_38534:
        /* <DEDUP_REMOVED lines=17> */
.L_x_38541:
[----:B------:R-:W-:-:S04]  /*8210*/  LOP3.LUT R2, R5, 0x80000000, RZ, 0xc0, !PT ;  /* 0x8000000005027812 */ /* 0x000fc800078ec0ff */
[----:B------:R-:W-:-:S04]  /*8220*/  SHF.R.U32.HI R3, RZ, 0x18, R2 ;  /* 0x00000018ff037819 */ /* 0x000fc80000011602 */
[----:B------:R-:W-:-:S04]  /*8230*/  LOP3.LUT R0, R0, R3, RZ, 0xfc, !PT ;  /* 0x0000000300007212 */ /* 0x000fc800078efcff */
[----:B------:R-:W-:-:S07]  /*8240*/  PRMT R8, R0, 0x7610, R8 ;  /* 0x0000761000087816 */ /* 0x000fce0000000008 */
.L_x_38540:
[----:B------:R-:W-:Y:S05]  /*8250*/  BSYNC B0 ;  /* 0x0000000000007941 */ /* 0x000fea0003800000 */
.L_x_38539:
[----:B------:R0:W-:Y:S01]  /*8260*/  STG.E.U8 desc[UR36][R16.64], R8 ;  /* 0x0000000810007986 */ /* 0x0001e2000c101124 */
[----:B------:R-:W-:Y:S05]  /*8270*/  BRA `(.L_x_38516) ;  /* 0x0000000000b07947 */ /* 0x000fea0003800000 */
.L_x_38533:
        /* <DEDUP_REMOVED lines=22> */
.L_x_38515:
        /* <DEDUP_REMOVED lines=16> */
.L_x_38544:
[----:B------:R-:W-:Y:S05]  /*84e0*/  BRA `(.L_x_38516) ;  /* 0x0000000000147947 */ /* 0x000fea0003800000 */
.L_x_38543:
[----:B------:R-:W-:-:S04]  /*84f0*/  PRMT R2, R5, 0x9910, RZ ;  /* 0x0000991005027816 */ /* 0x000fc800000000ff */
[----:B------:R-:W-:-:S05]  /*8500*/  SHF.R.S32.HI R3, RZ, 0x1f, R2 ;  /* 0x0000001fff037819 */ /* 0x000fca0000011402 */
[----:B------:R0:W-:Y:S01]  /*8510*/  STG.E.64 desc[UR36][R16.64], R2 ;  /* 0x0000000210007986 */ /* 0x0001e2000c101b24 */
[----:B------:R-:W-:Y:S05]  /*8520*/  BRA `(.L_x_38516) ;  /* 0x0000000000047947 */ /* 0x000fea0003800000 */
.L_x_38542:
[----:B------:R0:W-:Y:S02]  /*8530*/  STG.E desc[UR36][R16.64], R5 ;  /* 0x0000000510007986 */ /* 0x0001e4000c101924 */
.L_x_38516:
[----:B------:R-:W-:-:S07]  /*8540*/  VIADD R19, R19, 0x80 ;  /* 0x0000008013137836 */ /* 0x000fce0000000000 */
.L_x_38443:
[----:B------:R-:W-:Y:S05]  /*8550*/  BSYNC B6 ;  /* 0x0000000000067941 */ /* 0x000fea0003800000 */
.L_x_38442:
        /* <DEDUP_REMOVED lines=358> */
.L_x_38547:
        /* <DEDUP_REMOVED lines=20> */
.L_x_38551:
[----:B------:R0:W5:Y:S01]  /*9d00*/  LDG.E.U8 R22, desc[UR36][R2.64] ;  /* 0x0000002402167981 */ /* 0x000162000c1e1100 */
[----:B------:R-:W-:Y:S05]  /*9d10*/  BRA `(.L_x_38553) ;  /* 0x0000000c00547947 */ /* 0x000fea0003800000 */
.L_x_38550:
        /* <DEDUP_REMOVED lines=8> */
.L_x_38555:
[----:B------:R0:W5:Y:S01]  /*9da0*/  LDG.E.U8 R22, desc[UR36][R2.64] ;  /* 0x0000002402167981 */ /* 0x000162000c1e1100 */
[----:B------:R-:W-:Y:S05]  /*9db0*/  BRA `(.L_x_38553) ;  /* 0x0000000c002c7947 */ /* 0x000fea0003800000 */
.L_x_38554:
[----:B------:R0:W5:Y:S01]  /*9dc0*/  LDG.E.U16 R22, desc[UR36][R2.64] ;  /* 0x0000002402167981 */ /* 0x000162000c1e1500 */
[----:B------:R-:W-:Y:S05]  /*9dd0*/  BRA `(.L_x_38553) ;  /* 0x0000000c00247947 */ /* 0x000fea0003800000 */
.L_x_38549:
        /* <DEDUP_REMOVED lines=9> */
.L_x_38557:
[----:B------:R-:W2:Y:S02]  /*9e70*/  LDG.E.U16 R0, desc[UR36][R2.64] ;  /* 0x0000002402007981 */ /* 0x000ea4000c1e1500 */
[----:B--2---:R-:W-:-:S06]  /*9e80*/  HADD2.F32 R0, -RZ, R0.H0_H0 ;  /* 0x20000000ff007230 */ /* 0x004fcc0000004100 */
[----:B------:R-:W0:Y:S02]  /*9e90*/  F2I.FTZ.TRUNC.NTZ R0, R0 ;  /* 0x0000000000007305 */ /* 0x000e24000021f100 */
[----:B0-----:R-:W-:Y:S01]  /*9ea0*/  PRMT R22, R0, 0x7610, R22 ;  /* 0x0000761000167816 */ /* 0x001fe20000000016 */
[----:B------:R-:W-:Y:S06]  /*9eb0*/  BRA `(.L_x_38553) ;  /* 0x0000000800ec7947 */ /* 0x000fec0003800000 */
.L_x_38556:
        /* <DEDUP_REMOVED lines=9> */
.L_x_38559:
[----:B------:R-:W2:Y:S02]  /*9f50*/  LDG.E.U16 R2, desc[UR36][R2.64] ;  /* 0x0000002402027981 */ /* 0x000ea4000c1e1500 */
[----:B--2---:R-:W-:-:S06]  /*9f60*/  HADD2.F32 R0, -RZ, R2.H0_H0 ;  /* 0x20000002ff007230 */ /* 0x004fcc0000004100 */
[----:B------:R-:W0:Y:S02]  /*9f70*/  F2I.FTZ.TRUNC.NTZ R0, R0 ;  /* 0x0000000000007305 */ /* 0x000e24000021f100 */
[----:B0-----:R-:W-:Y:S01]  /*9f80*/  PRMT R22, R0, 0x7610, R22 ;  /* 0x0000761000167816 */ /* 0x001fe20000000016 */
[----:B------:R-:W-:Y:S06]  /*9f90*/  BRA `(.L_x_38553) ;  /* 0x0000000800b47947 */ /* 0x000fec0003800000 */
.L_x_38558:
[----:B------:R-:W2:Y:S02]  /*9fa0*/  LDG.E.64 R2, desc[UR36][R2.64] ;  /* 0x0000002402027981 */ /* 0x000ea4000c1e1b00 */
[----:B--2---:R2:W3:Y:S01]  /*9fb0*/  F2I.F64.TRUNC R22, R2 ;  /* 0x0000000200167311 */ /* 0x0044e2000030d100 */
[----:B------:R-:W-:Y:S05]  /*9fc0*/  BRA `(.L_x_38553) ;  /* 0x0000000800a87947 */ /* 0x000fea0003800000 */
.L_x_38548:
        /* <DEDUP_REMOVED lines=12> */
.L_x_38562:
[----:B------:R-:W2:Y:S02]  /*a090*/  LDG.E.64 R2, desc[UR36][R2.64] ;  /* 0x0000002402027981 */ /* 0x000ea4000c1e1b00 */
[----:B--2---:R0:W1:Y:S01]  /*a0a0*/  F2I.F64.TRUNC R22, R2 ;  /* 0x0000000200167311 */ /* 0x004062000030d100 */
[----:B------:R-:W-:Y:S05]  /*a0b0*/  BRA `(.L_x_38553) ;  /* 0x00000008006c7947 */ /* 0x000fea0003800000 */
.L_x_38561:
        /* <DEDUP_REMOVED lines=28> */
.L_x_38564:
        /* <DEDUP_REMOVED lines=15> */
.L_x_38563:
[----:B------:R-:W2:Y:S02]  /*a370*/  LDG.E.U16 R0, desc[UR36][R2.64] ;  /* 0x0000002402007981 */ /* 0x000ea4000c1e1500 */
[----:B--2---:R-:W-:-:S06]  /*a380*/  IMAD.U32 R0, R0, 0x10000, RZ ;  /* 0x0001000000007824 */ /* 0x004fcc00078e00ff */
[----:B------:R-:W0:Y:S02]  /*a390*/  F2I.FTZ.TRUNC.NTZ R0, R0 ;  /* 0x0000000000007305 */ /* 0x000e24000021f100 */
[----:B0-----:R-:W-:Y:S01]  /*a3a0*/  PRMT R22, R0, 0x7610, R22 ;  /* 0x0000761000167816 */ /* 0x001fe20000000016 */
[----:B------:R-:W-:Y:S06]  /*a3b0*/  BRA `(.L_x_38553) ;  /* 0x0000000400ac7947 */ /* 0x000fec0003800000 */
.L_x_38560:
        /* <DEDUP_REMOVED lines=10> */
.L_x_38567:
        /* <DEDUP_REMOVED lines=21> */
.L_x_38571:
[----:B------:R-:W-:Y:S05]  /*a5b0*/  BSYNC B1 ;  /* 0x0000000000017941 */ /* 0x000fea0003800000 */
.L_x_38570:
[----:B------:R-:W-:Y:S01]  /*a5c0*/  LEA R3, R0, 0x3b800000, 0x17 ;  /* 0x3b80000000037811 */ /* 0x000fe200078eb8ff */
[----:B------:R-:W-:-:S05]  /*a5d0*/  IMAD.SHL.U32 R0, R2, 0x100000, RZ ;  /* 0x0010000002007824 */ /* 0x000fca00078e00ff */
[----:B------:R-:W-:-:S07]  /*a5e0*/  LOP3.LUT R0, R3, R0, R4, 0xfe, !PT ;  /* 0x0000000003007212 */ /* 0x000fce00078efe04 */
.L_x_38569:
[----:B------:R-:W-:Y:S05]  /*a5f0*/  BSYNC B0 ;  /* 0x0000000000007941 */ /* 0x000fea0003800000 */
.L_x_38568:
[----:B------:R-:W0:Y:S02]  /*a600*/  F2I.FTZ.TRUNC.NTZ R0, R0 ;  /* 0x0000000000007305 */ /* 0x000e24000021f100 */
[----:B0-----:R-:W-:Y:S01]  /*a610*/  PRMT R22, R0, 0x7610, R22 ;  /* 0x0000761000167816 */ /* 0x001fe20000000016 */
[----:B------:R-:W-:Y:S06]  /*a620*/  BRA `(.L_x_38553) ;  /* 0x0000000400107947 */ /* 0x000fec0003800000 */
.L_x_38566:
        /* <DEDUP_REMOVED lines=21> */
.L_x_38575:
[----:B------:R-:W-:Y:S05]  /*a780*/  BSYNC B1 ;  /* 0x0000000000017941 */ /* 0x000fea0003800000 */
.L_x_38574:
[----:B------:R-:W-:Y:S01]  /*a790*/  LEA R3, R0, 0x37800000, 0x17 ;  /* 0x3780000000037811 */ /* 0x000fe200078eb8ff */
[----:B------:R-:W-:-:S05]  /*a7a0*/  IMAD.SHL.U32 R0, R2, 0x200000, RZ ;  /* 0x0020000002007824 */ /* 0x000fca00078e00ff */
[----:B------:R-:W-:-:S07]  /*a7b0*/  LOP3.LUT R0, R3, R0, R4, 0xfe, !PT ;  /* 0x0000000003007212 */ /* 0x000fce00078efe04 */
.L_x_38573:
[----:B------:R-:W-:Y:S05]  /*a7c0*/  BSYNC B0 ;  /* 0x0000000000007941 */ /* 0x000fea0003800000 */
.L_x_38572:
[----:B------:R-:W0:Y:S02]  /*a7d0*/  F2I.FTZ.TRUNC.NTZ R0, R0 ;  /* 0x0000000000007305 */ /* 0x000e24000021f100 */
[----:B0-----:R-:W-:Y:S01]  /*a7e0*/  PRMT R22, R0, 0x7610, R22 ;  /* 0x0000761000167816 */ /* 0x001fe20000000016 */
[----:B------:R-:W-:Y:S06]  /*a7f0*/  BRA `(.L_x_38553) ;  /* 0x00000000009c7947 */ /* 0x000fec0003800000 */
.L_x_38565:
        /* <DEDUP_REMOVED lines=14> */
.L_x_38579:
[----:B------:R-:W-:Y:S05]  /*a8e0*/  BSYNC B0 ;  /* 0x0000000000007941 */ /* 0x000fea0003800000 */
.L_x_38578:
[----:B------:R-:W0:Y:S02]  /*a8f0*/  F2I.FTZ.TRUNC.NTZ R0, R0 ;  /* 0x0000000000007305 */ /* 0x000e24000021f100 */
[----:B0-----:R-:W-:Y:S01]  /*a900*/  PRMT R22, R0, 0x7610, R22 ;  /* 0x0000761000167816 */ /* 0x001fe20000000016 */
[----:B------:R-:W-:Y:S06]  /*a910*/  BRA `(.L_x_38553) ;  /* 0x0000000000547947 */ /* 0x000fec0003800000 */
.L_x_38552:
        /* <DEDUP_REMOVED lines=16> */
.L_x_38580:
[----:B------:R-:W-:Y:S01]  /*aa20*/  PRMT R22, RZ, 0x7610, R22 ;  /* 0x00007610ff167816 */ /* 0x000fe20000000016 */
[----:B------:R-:W-:Y:S06]  /*aa30*/  BRA `(.L_x_38553) ;  /* 0x00000000000c7947 */ /* 0x000fec0003800000 */
.L_x_38577:
[----:B------:R0:W5:Y:S01]  /*aa40*/  LDG.E.U8 R22, desc[UR36][R2.64] ;  /* 0x0000002402167981 */ /* 0x000162000c1e1100 */
[----:B------:R-:W-:Y:S05]  /*aa50*/  BRA `(.L_x_38553) ;  /* 0x0000000000047947 */ /* 0x000fea0003800000 */
.L_x_38576:
[----:B------:R0:W5:Y:S02]  /*aa60*/  LDG.E.U8 R22, desc[UR36][R2.64] ;  /* 0x0000002402167981 */ /* 0x000164000c1e1100 */
.L_x_38553:
        /* <DEDUP_REMOVED lines=17> */
.L_x_38584:
[----:B------:R0:W5:Y:S01]  /*ab80*/  LDG.E.U8 R0, desc[UR36][R2.64] ;  /* 0x0000002402007981 */ /* 0x000162000c1e1100 */
[----:B------:R-:W-:Y:S05]  /*ab90*/  BRA `(.L_x_38586) ;  /* 0x0000000c00547947 */ /* 0x000fea0003800000 */
.L_x_38583:
        /* <DEDUP_REMOVED lines=8> */
.L_x_38588:
[----:B------:R0:W5:Y:S01]  /*ac20*/  LDG.E.U8 R0, desc[UR36][R2.64] ;  /* 0x0000002402007981 */ /* 0x000162000c1e1100 */
[----:B------:R-:W-:Y:S05]  /*ac30*/  BRA `(.L_x_38586) ;  /* 0x0000000c002c7947 */ /* 0x000fea0003800000 */
.L_x_38587:
[----:B------:R0:W5:Y:S01]  /*ac40*/  LDG.E.U16 R0, desc[UR36][R2.64] ;  /* 0x0000002402007981 */ /* 0x000162000c1e1500 */
[----:B------:R-:W-:Y:S05]  /*ac50*/  BRA `(.L_x_38586) ;  /* 0x0000000c00247947 */ /* 0x000fea0003800000 */
.L_x_38582:
        /* <DEDUP_REMOVED lines=9> */
.L_x_38590:
[----:B------:R-:W2:Y:S02]  /*acf0*/  LDG.E.U16 R4, desc[UR36][R2.64] ;  /* 0x0000002402047981 */ /* 0x000ea4000c1e1500 */
[----:B--2---:R-:W-:-:S06]  /*ad00*/  HADD2.F32 R4, -RZ, R4.H0_H0 ;  /* 0x20000004ff047230 */ /* 0x004fcc0000004100 */
[----:B------:R-:W0:Y:S02]  /*ad10*/  F2I.FTZ.TRUNC.NTZ R4, R4 ;  /* 0x0000000400047305 */ /* 0x000e24000021f100 */
[----:B0-----:R-:W-:Y:S01]  /*ad20*/  PRMT R0, R4, 0x7610, R0 ;  /* 0x0000761004007816 */ /* 0x001fe20000000000 */
[----:B------:R-:W-:Y:S06]  /*ad30*/  BRA `(.L_x_38586) ;  /* 0x0000000800ec7947 */ /* 0x000fec0003800000 */
.L_x_38589:
        /* <DEDUP_REMOVED lines=9> */
.L_x_38592:
[----:B------:R-:W2:Y:S02]  /*add0*/  LDG.E.U16 R2, desc[UR36][R2.64] ;  /* 0x0000002402027981 */ /* 0x000ea4000c1e1500 */
[----:B--2---:R-:W-:-:S06]  /*ade0*/  HADD2.F32 R4, -RZ, R2.H0_H0 ;  /* 0x20000002ff047230 */ /* 0x004fcc0000004100 */
[----:B------:R-:W0:Y:S02]  /*adf0*/  F2I.FTZ.TRUNC.NTZ R4, R4 ;  /* 0x0000000400047305 */ /* 0x000e24000021f100 */
[----:B0-----:R-:W-:Y:S01]  /*ae00*/  PRMT R0, R4, 0x7610, R0 ;  /* 0x0000761004007816 */ /* 0x001fe20000000000 */
[----:B------:R-:W-:Y:S06]  /*ae10*/  BRA `(.L_x_38586) ;  /* 0x0000000800b47947 */ /* 0x000fec0003800000 */
.L_x_38591:
[----:B------:R-:W2:Y:S02]  /*ae20*/  LDG.E.64 R2, desc[UR36][R2.64] ;  /* 0x0000002402027981 */ /* 0x000ea4000c1e1b00 */
[----:B--2---:R0:W1:Y:S01]  /*ae30*/  F2I.F64.TRUNC R0, R2 ;  /* 0x0000000200007311 */ /* 0x004062000030d100 */
[----:B------:R-:W-:Y:S05]  /*ae40*/  BRA `(.L_x_38586) ;  /* 0x0000000800a87947 */ /* 0x000fea0003800000 */
.L_x_38581:
        /* <DEDUP_REMOVED lines=12> */
.L_x_38595:
[----:B------:R-:W2:Y:S02]  /*af10*/  LDG.E.64 R2, desc[UR36][R2.64] ;  /* 0x0000002402027981 */ /* 0x000ea4000c1e1b00 */
[----:B--2---:R0:W1:Y:S01]  /*af20*/  F2I.F64.TRUNC R0, R2 ;  /* 0x0000000200007311 */ /* 0x004062000030d100 */
[----:B------:R-:W-:Y:S05]  /*af30*/  BRA `(.L_x_38586) ;  /* 0x00000008006c7947 */ /* 0x000fea0003800000 */
.L_x_38594:
        /* <DEDUP_REMOVED lines=28> */
.L_x_38597:
        /* <DEDUP_REMOVED lines=15> */
.L_x_38596:
[----:B------:R-:W2:Y:S02]  /*b1f0*/  LDG.E.U16 R4, desc[UR36][R2.64] ;  /* 0x0000002402047981 */ /* 0x000ea4000c1e1500 */
[----:B--2---:R-:W-:-:S06]  /*b200*/  IMAD.U32 R4, R4, 0x10000, RZ ;  /* 0x0001000004047824 */ /* 0x004fcc00078e00ff */
[----:B------:R-:W0:Y:S02]  /*b210*/  F2I.FTZ.TRUNC.NTZ R4, R4 ;  /* 0x0000000400047305 */ /* 0x000e24000021f100 */
[----:B0-----:R-:W-:Y:S01]  /*b220*/  PRMT R0, R4, 0x7610, R0 ;  /* 0x0000761004007816 */ /* 0x001fe20000000000 */
[----:B------:R-:W-:Y:S06]  /*b230*/  BRA `(.L_x_38586) ;  /* 0x0000000400ac7947 */ /* 0x000fec0003800000 */
.L_x_38593:
        /* <DEDUP_REMOVED lines=10> */
.L_x_38600:
        /* <DEDUP_REMOVED lines=21> */
.L_x_38604:
[----:B------:R-:W-:Y:S05]  /*b430*/  BSYNC B1 ;  /* 0x0000000000017941 */ /* 0x000fea0003800000 */
.L_x_38603:
[----:B------:R-:W-:Y:S01]  /*b440*/  IMAD.SHL.U32 R2, R2, 0x100000, RZ ;  /* 0x0010000002027824 */ /* 0x000fe200078e00ff */
[----:B------:R-:W-:-:S04]  /*b450*/  LEA R3, R0, 0x3b800000, 0x17 ;  /* 0x3b80000000037811 */ /* 0x000fc800078eb8ff */
[----:B------:R-:W-:-:S07]  /*b460*/  LOP3.LUT R4, R3, R2, R4, 0xfe, !PT ;  /* 0x0000000203047212 */ /* 0x000fce00078efe04 */
.L_x_38602:
[----:B------:R-:W-:Y:S05]  /*b470*/  BSYNC B0 ;  /* 0x0000000000007941 */ /* 0x000fea0003800000 */
.L_x_38601:
[----:B------:R-:W0:Y:S02]  /*b480*/  F2I.FTZ.TRUNC.NTZ R4, R4 ;  /* 0x0000000400047305 */ /* 0x000e24000021f100 */
[----:B0-----:R-:W-:Y:S01]  /*b490*/  PRMT R0, R4, 0x7610, R0 ;  /* 0x0000761004007816 */ /* 0x001fe20000000000 */
[----:B------:R-:W-:Y:S06]  /*b4a0*/  BRA `(.L_x_38586) ;  /* 0x0000000400107947 */ /* 0x000fec0003800000 */
.L_x_38599:
        /* <DEDUP_REMOVED lines=21> */
.L_x_38608:
[----:B------:R-:W-:Y:S05]  /*b600*/  BSYNC B1 ;  /* 0x0000000000017941 */ /* 0x000fea0003800000 */
.L_x_38607:
[----:B------:R-:W-:Y:S01]  /*b610*/  IMAD.SHL.U32 R2, R2, 0x200000, RZ ;  /* 0x0020000002027824 */ /* 0x000fe200078e00ff */
[----:B------:R-:W-:-:S04]  /*b620*/  LEA R3, R0, 0x37800000, 0x17 ;  /* 0x3780000000037811 */ /* 0x000fc800078eb8ff */
[----:B------:R-:W-:-:S07]  /*b630*/  LOP3.LUT R4, R3, R2, R4, 0xfe, !PT ;  /* 0x0000000203047212 */ /* 0x000fce00078efe04 */
.L_x_38606:
[----:B------:R-:W-:Y:S05]  /*b640*/  BSYNC B0 ;  /* 0x0000000000007941 */ /* 0x000fea0003800000 */
.L_x_38605:
[----:B------:R-:W0:Y:S02]  /*b650*/  F2I.FTZ.TRUNC.NTZ R4, R4 ;  /* 0x0000000400047305 */ /* 0x000e24000021f100 */
[----:B0-----:R-:W-:Y:S01]  /*b660*/  PRMT R0, R4, 0x7610, R0 ;  /* 0x0000761004007816 */ /* 0x001fe20000000000 */
[----:B------:R-:W-:Y:S06]  /*b670*/  BRA `(.L_x_38586) ;  /* 0x00000000009c7947 */ /* 0x000fec0003800000 */
.L_x_38598:
        /* <DEDUP_REMOVED lines=14> */
.L_x_38612:
[----:B------:R-:W-:Y:S05]  /*b760*/  BSYNC B0 ;  /* 0x0000000000007941 */ /* 0x000fea0003800000 */
.L_x_38611:
[----:B------:R-:W0:Y:S02]  /*b770*/  F2I.FTZ.TRUNC.NTZ R4, R4 ;  /* 0x0000000400047305 */ /* 0x000e24000021f100 */
[----:B0-----:R-:W-:Y:S01]  /*b780*/  PRMT R0, R4, 0x7610, R0 ;  /* 0x0000761004007816 */ /* 0x001fe20000000000 */
[----:B------:R-:W-:Y:S06]  /*b790*/  BRA `(.L_x_38586) ;  /* 0x0000000000547947 */ /* 0x000fec0003800000 */
.L_x_38585:
        /* <DEDUP_REMOVED lines=16> */
.L_x_38613:
[----:B------:R-:W-:Y:S01]  /*b8a0*/  PRMT R0, RZ, 0x7610, R0 ;  /* 0x00007610ff007816 */ /* 0x000fe20000000000 */
[----:B------:R-:W-:Y:S06]  /*b8b0*/  BRA `(.L_x_38586) ;  /* 0x00000000000c7947 */ /* 0x000fec0003800000 */
.L_x_38610:
[----:B------:R0:W5:Y:S01]  /*b8c0*/  LDG.E.U8 R0, desc[UR36][R2.64] ;  /* 0x0000002402007981 */ /* 0x000162000c1e1100 */
[----:B------:R-:W-:Y:S05]  /*b8d0*/  BRA `(.L_x_38586) ;  /* 0x0000000000047947 */ /* 0x000fea0003800000 */
.L_x_38609:
[----:B------:R0:W5:Y:S02]  /*b8e0*/  LDG.E.U8 R0, desc[UR36][R2.64] ;  /* 0x0000002402007981 */ /* 0x000164000c1e1100 */
.L_x_38586:
[----:B------:R-:W2:Y:S01]  /*b8f0*/  LDC.U8 R4, c[0x0][0x491] ;  /* 0x00012440ff047b82 */ /* 0x000ea20000000000 */
[----:B-1--45:R-:W-:Y:S02]  /*b900*/  LOP3.LUT R0, R0, 0xffff, RZ, 0xc0, !PT ;  /* 0x0000ffff00007812 */ /* 0x032fe400078ec0ff */
[----:B---3--:R-:W-:Y:S02]  /*b910*/  LOP3.LUT R22, R22, 0xffff, RZ, 0xc0, !PT ;  /* 0x0000ffff16167812 */ /* 0x008fe400078ec0ff */
[----:B------:R-:W-:Y:S02]  /*b920*/  PRMT R0, R0, 0x8880, RZ ;  /* 0x0000888000007816 */ /* 0x000fe400000000ff */
[----:B0-----:R-:W-:-:S04]  /*b930*/  PRMT R3, R22, 0x8880, RZ ;  /* 0x0000888016037816 */ /* 0x001fc800000000ff */
        /* <DEDUP_REMOVED lines=14> */
.L_x_38617:
[----:B------:R0:W-:Y:S01]  /*ba20*/  STG.E.U8 desc[UR36][R16.64], R5 ;  /* 0x0000000510007986 */ /* 0x0001e2000c101124 */
[----:B------:R-:W-:Y:S05]  /*ba30*/  BRA `(.L_x_38619) ;  /* 0x0000000c005c7947 */ /* 0x000fea0003800000 */
.L_x_38616:
        /* <DEDUP_REMOVED lines=10> */
.L_x_38621:
[----:B------:R0:W-:Y:S01]  /*bae0*/  STG.E desc[UR36][R16.64], R5 ;  /* 0x0000000510007986 */ /* 0x0001e2000c101924 */
[----:B------:R-:W-:Y:S05]  /*baf0*/  BRA `(.L_x_38619) ;  /* 0x0000000c002c7947 */ /* 0x000fea0003800000 */
.L_x_38620:
[----:B------:R0:W-:Y:S01]  /*bb00*/  STG.E.U16 desc[UR36][R16.64], R5 ;  /* 0x0000000510007986 */ /* 0x0001e2000c101524 */
[----:B------:R-:W-:Y:S05]  /*bb10*/  BRA `(.L_x_38619) ;  /* 0x0000000c00247947 */ /* 0x000fea0003800000 */
.L_x_38615:
        /* <DEDUP_REMOVED lines=9> */
.L_x_38623:
[----:B------:R-:W0:Y:S02]  /*bbb0*/  I2F.S16 R0, R5 ;  /* 0x0000000500007306 */ /* 0x000e240000101400 */
[----:B0-----:R-:W-:-:S05]  /*bbc0*/  F2FP.F16.F32.PACK_AB R0, RZ, R0 ;  /* 0x00000000ff00723e */ /* 0x001fca00000000ff */
[----:B------:R0:W-:Y:S01]  /*bbd0*/  STG.E.U16 desc[UR36][R16.64], R0 ;  /* 0x0000000010007986 */ /* 0x0001e2000c101524 */
[----:B------:R-:W-:Y:S05]  /*bbe0*/  BRA `(.L_x_38619) ;  /* 0x0000000800f07947 */ /* 0x000fea0003800000 */
.L_x_38622:
        /* <DEDUP_REMOVED lines=10> */
.L_x_38625:
[----:B------:R-:W0:Y:S02]  /*bc90*/  I2F.S16 R5, R5 ;  /* 0x0000000500057306 */ /* 0x000e240000101400 */
[----:B0-----:R-:W-:-:S04]  /*bca0*/  F2FP.F16.F32.PACK_AB R3, RZ, R5 ;  /* 0x00000005ff03723e */ /* 0x001fc800000000ff */
[----:B------:R-:W-:-:S05]  /*bcb0*/  PRMT R3, R3, 0x5410, RZ ;  /* 0x0000541003037816 */ /* 0x000fca00000000ff */
[----:B------:R0:W-:Y:S01]  /*bcc0*/  STG.E desc[UR36][R16.64], R3 ;  /* 0x0000000310007986 */ /* 0x0001e2000c101924 */
[----:B------:R-:W-:Y:S05]  /*bcd0*/  BRA `(.L_x_38619) ;  /* 0x0000000800b47947 */ /* 0x000fea0003800000 */
.L_x_38624:
[----:B------:R-:W0:Y:S02]  /*bce0*/  I2F.F64.S16 R2, R5 ;  /* 0x0000000500027312 */ /* 0x000e240000101c00 */
[----:B0-----:R0:W-:Y:S01]  /*bcf0*/  STG.E.64 desc[UR36][R16.64], R2 ;  /* 0x0000000210007986 */ /* 0x0011e2000c101b24 */
[----:B------:R-:W-:Y:S05]  /*bd00*/  BRA `(.L_x_38619) ;  /* 0x0000000800a87947 */ /* 0x000fea0003800000 */
.L_x_38614:
        /* <DEDUP_REMOVED lines=13> */
.L_x_38628:
[----:B------:R-:W0:Y:S01]  /*bde0*/  I2F.F64.S16 R4, R5 ;  /* 0x0000000500047312 */ /* 0x000e220000101c00 */
[----:B------:R-:W-:-:S05]  /*bdf0*/  CS2R R6, SRZ ;  /* 0x0000000000067805 */ /* 0x000fca000001ff00 */
[----:B0-----:R0:W-:Y:S01]  /*be00*/  STG.E.128 desc[UR36][R16.64], R4 ;  /* 0x0000000410007986 */ /* 0x0011e2000c101d24 */
[----:B------:R-:W-:Y:S05]  /*be10*/  BRA `(.L_x_38619) ;  /* 0x0000000800647947 */ /* 0x000fea0003800000 */
.L_x_38627:
        /* <DEDUP_REMOVED lines=21> */
.L_x_38632:
[----:B------:R-:W-:Y:S05]  /*bf70*/  BSYNC B0 ;  /* 0x0000000000007941 */ /* 0x000fea0003800000 */
.L_x_38631:
[----:B------:R-:W-:-:S05]  /*bf80*/  LOP3.LUT R3, R0, R3, RZ, 0xfc, !PT ;  /* 0x0000000300037212 */ /* 0x000fca00078efcff */
[----:B------:R0:W-:Y:S01]  /*bf90*/  STG.E.U8 desc[UR36][R16.64], R3 ;  /* 0x0000000310007986 */ /* 0x0001e2000c101124 */
[----:B------:R-:W-:Y:S05]  /*bfa0*/  BRA `(.L_x_38619) ;  /* 0x0000000800007947 */ /* 0x000fea0003800000 */
.L_x_38630:
        /* <DEDUP_REMOVED lines=13> */
.L_x_38634:
[----:B------:R-:W-:Y:S01]  /*c080*/  IMAD.MOV.U32 R0, RZ, RZ, 0x7f ;  /* 0x0000007fff007424 */ /* 0x000fe200078e00ff */
[----:B------:R-:W-:-:S04]  /*c090*/  ISETP.GT.U32.AND P0, PT, R2, 0x7f800000, PT ;  /* 0x7f8000000200780c */ /* 0x000fc80003f04070 */
[----:B------:R-:W-:-:S09]  /*c0a0*/  SEL R0, R0, 0x7c, P0 ;  /* 0x0000007c00007807 */ /* 0x000fd20000000000 */
.L_x_38635:
[----:B------:R-:W-:Y:S05]  /*c0b0*/  BSYNC B0 ;  /* 0x0000000000007941 */ /* 0x000fea0003800000 */
.L_x_38633:
[----:B------:R-:W-:-:S04]  /*c0c0*/  LOP3.LUT R2, R5, 0x80000000, RZ, 0xc0, !PT ;  /* 0x8000000005027812 */ /* 0x000fc800078ec0ff */
[----:B------:R-:W-:-:S04]  /*c0d0*/  SHF.R.U32.HI R3, RZ, 0x18, R2 ;  /* 0x00000018ff037819 */ /* 0x000fc80000011602 */
[----:B------:R-:W-:-:S05]  /*c0e0*/  LOP3.LUT R3, R0, R3, RZ, 0xfc, !PT ;  /* 0x0000000300037212 */ /* 0x000fca00078efcff */
[----:B------:R0:W-:Y:S01]  /*c0f0*/  STG.E.U8 desc[UR36][R16.64], R3 ;  /* 0x0000000310007986 */ /* 0x0001e2000c101124 */
[----:B------:R-:W-:Y:S05]  /*c100*/  BRA `(.L_x_38619) ;  /* 0x0000000400a87947 */ /* 0x000fea0003800000 */
.L_x_38629:
[----:B------:R-:W0:Y:S02]  /*c110*/  I2F.S16 R0, R5 ;  /* 0x0000000500007306 */ /* 0x000e240000101400 */
[----:B0-----:R-:W-:-:S05]  /*c120*/  F2FP.BF16.F32.PACK_AB R0, RZ, R0 ;  /* 0x00000000ff00723e */ /* 0x001fca00000010ff */
[----:B------:R0:W-:Y:S01]  /*c130*/  STG.E.U16 desc[UR36][R16.64], R0 ;  /* 0x0000000010007986 */ /* 0x0001e2000c101524 */
[----:B------:R-:W-:Y:S05]  /*c140*/  BRA `(.L_x_38619) ;  /* 0x0000000400987947 */ /* 0x000fea0003800000 */
.L_x_38626:
        /* <DEDUP_REMOVED lines=10> */
.L_x_38638:
        /* <DEDUP_REMOVED lines=17> */
.L_x_38641:
[----:B------:R-:W-:-:S04]  /*c300*/  LOP3.LUT R2, R5, 0x80000000, RZ, 0xc0, !PT ;  /* 0x8000000005027812 */ /* 0x000fc800078ec0ff */
[----:B------:R-:W-:-:S04]  /*c310*/  SHF.R.U32.HI R3, RZ, 0x18, R2 ;  /* 0x00000018ff037819 */ /* 0x000fc80000011602 */
[----:B------:R-:W-:-:S04]  /*c320*/  LOP3.LUT R0, R0, R3, RZ, 0xfc, !PT ;  /* 0x0000000300007212 */ /* 0x000fc800078efcff */
[----:B------:R-:W-:-:S07]  /*c330*/  PRMT R8, R0, 0x7610, R8 ;  /* 0x0000761000087816 */ /* 0x000fce0000000008 */
.L_x_38640:
[----:B------:R-:W-:Y:S05]  /*c340*/  BSYNC B0 ;  /* 0x0000000000007941 */ /* 0x000fea0003800000 */
.L_x_38639:
[----:B------:R3:W-:Y:S01]  /*c350*/  STG.E.U8 desc[UR36][R16.64], R8 ;  /* 0x0000000810007986 */ /* 0x0007e2000c101124 */
[----:B------:R-:W-:Y:S05]  /*c360*/  BRA `(.L_x_38619) ;  /* 0x0000000400107947 */ /* 0x000fea0003800000 */
.L_x_38637:
        /* <DEDUP_REMOVED lines=17> */
.L_x_38644:
[----:B------:R-:W-:-:S04]  /*c480*/  LOP3.LUT R2, R5, 0x80000000, RZ, 0xc0, !PT ;  /* 0x8000000005027812 */ /* 0x000fc800078ec0ff */
[----:B------:R-:W-:-:S04]  /*c490*/  SHF.R.U32.HI R3, RZ, 0x18, R2 ;  /* 0x00000018ff037819 */ /* 0x000fc80000011602 */
[----:B------:R-:W-:-:S04]  /*c4a0*/  LOP3.LUT R0, R0, R3, RZ, 0xfc, !PT ;  /* 0x0000000300007212 */ /* 0x000fc800078efcff */
[----:B------:R-:W-:-:S07]  /*c4b0*/  PRMT R8, R0, 0x7610, R8 ;  /* 0x0000761000087816 */ /* 0x000fce0000000008 */
.L_x_38643:
[----:B------:R-:W-:Y:S05]  /*c4c0*/  BSYNC B0 ;  /* 0x0000000000007941 */ /* 0x000fea0003800000 */
.L_x_38642:
[----:B------:R0:W-:Y:S01]  /*c4d0*/  STG.E.U8 desc[UR36][R16.64], R8 ;  /* 0x0000000810007986 */ /* 0x0001e2000c101124 */
[----:B------:R-:W-:Y:S05]  /*c4e0*/  BRA `(.L_x_38619) ;  /* 0x0000000000b07947 */ /* 0x000fea0003800000 */
.L_x_38636:
        /* <DEDUP_REMOVED lines=22> */
.L_x_38618:
        /* <DEDUP_REMOVED lines=16> */
.L_x_38647:
[----:B------:R-:W-:Y:S05]  /*c750*/  BRA `(.L_x_38619) ;  /* 0x0000000000147947 */ /* 0x000fea0003800000 */
.L_x_38646:
[----:B------:R-:W-:-:S04]  /*c760*/  PRMT R2, R5, 0x9910, RZ ;  /* 0x0000991005027816 */ /* 0x000fc800000000ff */
[----:B------:R-:W-:-:S05]  /*c770*/  SHF.R.S32.HI R3, RZ, 0x1f, R2 ;  /* 0x0000001fff037819 */ /* 0x000fca0000011402 */
[----:B------:R1:W-:Y:S01]  /*c780*/  STG.E.64 desc[UR36][R16.64], R2 ;  /* 0x0000000210007986 */ /* 0x0003e2000c101b24 */
[----:B------:R-:W-:Y:S05]  /*c790*/  BRA `(.L_x_38619) ;  /* 0x0000000000047947 */ /* 0x000fea0003800000 */
.L_x_38645:
[----:B------:R0:W-:Y:S02]  /*c7a0*/  STG.E desc[UR36][R16.64], R5 ;  /* 0x0000000510007986 */ /* 0x0001e4000c101924 */
.L_x_38619:
[----:B------:R-:W-:-:S07]  /*c7b0*/  VIADD R19, R19, 0x80 ;  /* 0x0000008013137836 */ /* 0x000fce0000000000 */
.L_x_38546:
[----:B------:R-:W-:Y:S05]  /*c7c0*/  BSYNC B6 ;  /* 0x0000000000067941 */ /* 0x000fea0003800000 */
.L_x_38545:
        /* <DEDUP_REMOVED lines=357> */
.L_x_38648:
        /* <DEDUP_REMOVED lines=20> */
.L_x_38652:
[----:B------:R0:W5:Y:S01]  /*df60*/  LDG.E.U8 R19, desc[UR36][R2.64] ;  /* 0x0000002402137981 */ /* 0x000162000c1e1100 */
[----:B------:R-:W-:Y:S05]  /*df70*/  BRA `(.L_x_38654) ;  /* 0x0000000c00547947 */ /* 0x000fea0003800000 */
.L_x_38651:
        /* <DEDUP_REMOVED lines=8> */
.L_x_38656:
[----:B------:R0:W5:Y:S01]  /*e000*/  LDG.E.U8 R19, desc[UR36][R2.64] ;  /* 0x0000002402137981 */ /* 0x000162000c1e1100 */
[----:B------:R-:W-:Y:S05]  /*e010*/  BRA `(.L_x_38654) ;  /* 0x0000000c002c7947 */ /* 0x000fea0003800000 */
.L_x_38655:
[----:B------:R0:W5:Y:S01]  /*e020*/  LDG.E.U16 R19, desc[UR36][R2.64] ;  /* 0x0000002402137981 */ /* 0x000162000c1e1500 */
[----:B------:R-:W-:Y:S05]  /*e030*/  BRA `(.L_x_38654) ;  /* 0x0000000c00247947 */ /* 0x000fea0003800000 */
.L_x_38650:
        /* <DEDUP_REMOVED lines=9> */
.L_x_38658:
[----:B------:R-:W2:Y:S02]  /*e0d0*/  LDG.E.U16 R0, desc[UR36][R2.64] ;  /* 0x0000002402007981 */ /* 0x000ea4000c1e1500 */
[----:B--2---:R-:W-:-:S06]  /*e0e0*/  HADD2.F32 R0, -RZ, R0.H0_H0 ;  /* 0x20000000ff007230 */ /* 0x004fcc0000004100 */
[----:B------:R-:W0:Y:S02]  /*e0f0*/  F2I.FTZ.TRUNC.NTZ R0, R0 ;  /* 0x0000000000007305 */ /* 0x000e24000021f100 */
[----:B0-----:R-:W-:Y:S01]  /*e100*/  PRMT R19, R0, 0x7610, R19 ;  /* 0x0000761000137816 */ /* 0x001fe20000000013 */
[----:B------:R-:W-:Y:S06]  /*e110*/  BRA `(.L_x_38654) ;  /* 0x0000000800ec7947 */ /* 0x000fec0003800000 */
.L_x_38657:
        /* <DEDUP_REMOVED lines=9> */
.L_x_38660:
[----:B------:R-:W2:Y:S02]  /*e1b0*/  LDG.E.U16 R2, desc[UR36][R2.64] ;  /* 0x0000002402027981 */ /* 0x000ea4000c1e1500 */
[----:B--2---:R-:W-:-:S06]  /*e1c0*/  HADD2.F32 R0, -RZ, R2.H0_H0 ;  /* 0x20000002ff007230 */ /* 0x004fcc0000004100 */
[----:B------:R-:W0:Y:S02]  /*e1d0*/  F2I.FTZ.TRUNC.NTZ R0, R0 ;  /* 0x0000000000007305 */ /* 0x000e24000021f100 */
[----:B0-----:R-:W-:Y:S01]  /*e1e0*/  PRMT R19, R0, 0x7610, R19 ;  /* 0x0000761000137816 */ /* 0x001fe20000000013 */
[----:B------:R-:W-:Y:S06]  /*e1f0*/  BRA `(.L_x_38654) ;  /* 0x0000000800b47947 */ /* 0x000fec0003800000 */
.L_x_38659:
[----:B------:R-:W2:Y:S02]  /*e200*/  LDG.E.64 R2, desc[UR36][R2.64] ;  /* 0x0000002402027981 */ /* 0x000ea4000c1e1b00 */
[----:B--2---:R0:W1:Y:S01]  /*e210*/  F2I.F64.TRUNC R19, R2 ;  /* 0x0000000200137311 */ /* 0x004062000030d100 */
[----:B------:R-:W-:Y:S05]  /*e220*/  BRA `(.L_x_38654) ;  /* 0x0000000800a87947 */ /* 0x000fea0003800000 */
.L_x_38649:
        /* <DEDUP_REMOVED lines=12> */
.L_x_38663:
[----:B------:R-:W2:Y:S02]  /*e2f0*/  LDG.E.64 R2, desc[UR36][R2.64] ;  /* 0x0000002402027981 */ /* 0x000ea4000c1e1b00 */
[----:B--2---:R0:W1:Y:S01]  /*e300*/  F2I.F64.TRUNC R19, R2 ;  /* 0x0000000200137311 */ /* 0x004062000030d100 */
[----:B------:R-:W-:Y:S05]  /*e310*/  BRA `(.L_x_38654) ;  /* 0x00000008006c7947 */ /* 0x000fea0003800000 */
.L_x_38662:
        /* <DEDUP_REMOVED lines=28> */
.L_x_38665:
        /* <DEDUP_REMOVED lines=15> */
.L_x_38664:
[----:B------:R-:W2:Y:S02]  /*e5d0*/  LDG.E.U16 R0, desc[UR36][R2.64] ;  /* 0x0000002402007981 */ /* 0x000ea4000c1e1500 */
[----:B--2---:R-:W-:-:S06]  /*e5e0*/  IMAD.U32 R0, R0, 0x10000, RZ ;  /* 0x0001000000007824 */ /* 0x004fcc00078e00ff */
[----:B------:R-:W0:Y:S02]  /*e5f0*/  F2I.FTZ.TRUNC.NTZ R0, R0 ;  /* 0x0000000000007305 */ /* 0x000e24000021f100 */
[----:B0-----:R-:W-:Y:S01]  /*e600*/  PRMT R19, R0, 0x7610, R19 ;  /* 0x0000761000137816 */ /* 0x001fe20000000013 */
[----:B------:R-:W-:Y:S06]  /*e610*/  BRA `(.L_x_38654) ;  /* 0x0000000400ac7947 */ /* 0x000fec0003800000 */
.L_x_38661:
        /* <DEDUP_REMOVED lines=10> */
.L_x_38668:
        /* <DEDUP_REMOVED lines=21> */
.L_x_38672:
[----:B------:R-:W-:Y:S05]  /*e810*/  BSYNC B1 ;  /* 0x0000000000017941 */ /* 0x000fea0003800000 */
.L_x_38671:
[----:B------:R-:W-:Y:S01]  /*e820*/  LEA R3, R0, 0x3b800000, 0x17 ;  /* 0x3b80000000037811 */ /* 0x000fe200078eb8ff */
[----:B------:R-:W-:-:S05]  /*e830*/  IMAD.SHL.U32 R0, R2, 0x100000, RZ ;  /* 0x0010000002007824 */ /* 0x000fca00078e00ff */
[----:B------:R-:W-:-:S07]  /*e840*/  LOP3.LUT R0, R3, R0, R4, 0xfe, !PT ;  /* 0x0000000003007212 */ /* 0x000fce00078efe04 */
.L_x_38670:
[----:B------:R-:W-:Y:S05]  /*e850*/  BSYNC B0 ;  /* 0x0000000000007941 */ /* 0x000fea0003800000 */
.L_x_38669:
[----:B------:R-:W0:Y:S02]  /*e860*/  F2I.FTZ.TRUNC.NTZ R0, R0 ;  /* 0x0000000000007305 */ /* 0x000e24000021f100 */
[----:B0-----:R-:W-:Y:S01]  /*e870*/  PRMT R19, R0, 0x7610, R19 ;  /* 0x0000761000137816 */ /* 0x001fe20000000013 */
[----:B------:R-:W-:Y:S06]  /*e880*/  BRA `(.L_x_38654) ;  /* 0x0000000400107947 */ /* 0x000fec0003800000 */
.L_x_38667:
        /* <DEDUP_REMOVED lines=21> */
.L_x_38676:
[----:B------:R-:W-:Y:S05]  /*e9e0*/  BSYNC B1 ;  /* 0x0000000000017941 */ /* 0x000fea0003800000 */
.L_x_38675:
[----:B------:R-:W-:Y:S01]  /*e9f0*/  LEA R3, R0, 0x37800000, 0x17 ;  /* 0x3780000000037811 */ /* 0x000fe200078eb8ff */
[----:B------:R-:W-:-:S05]  /*ea00*/  IMAD.SHL.U32 R0, R2, 0x200000, RZ ;  /* 0x0020000002007824 */ /* 0x000fca00078e00ff */
[----:B------:R-:W-:-:S07]  /*ea10*/  LOP3.LUT R0, R3, R0, R4, 0xfe, !PT ;  /* 0x0000000003007212 */ /* 0x000fce00078efe04 */
.L_x_38674:
[----:B------:R-:W-:Y:S05]  /*ea20*/  BSYNC B0 ;  /* 0x0000000000007941 */ /* 0x000fea0003800000 */
.L_x_38673:
[----:B------:R-:W0:Y:S02]  /*ea30*/  F2I.FTZ.TRUNC.NTZ R0, R0 ;  /* 0x0000000000007305 */ /* 0x000e24000021f100 */
[----:B0-----:R-:W-:Y:S01]  /*ea40*/  PRMT R19, R0, 0x7610, R19 ;  /* 0x0000761000137816 */ /* 0x001fe20000000013 */
[----:B------:R-:W-:Y:S06]  /*ea50*/  BRA `(.L_x_38654) ;  /* 0x00000000009c7947 */ /* 0x000fec0003800000 */
.L_x_38666:
        /* <DEDUP_REMOVED lines=14> */
.L_x_38680:
[----:B------:R-:W-:Y:S05]  /*eb40*/  BSYNC B0 ;  /* 0x0000000000007941 */ /* 0x000fea0003800000 */
.L_x_38679:
[----:B------:R-:W0:Y:S02]  /*eb50*/  F2I.FTZ.TRUNC.NTZ R0, R0 ;  /* 0x0000000000007305 */ /* 0x000e24000021f100 */
[----:B0-----:R-:W-:Y:S01]  /*eb60*/  PRMT R19, R0, 0x7610, R19 ;  /* 0x0000761000137816 */ /* 0x001fe20000000013 */
[----:B------:R-:W-:Y:S06]  /*eb70*/  BRA `(.L_x_38654) ;  /* 0x0000000000547947 */ /* 0x000fec0003800000 */
.L_x_38653:
        /* <DEDUP_REMOVED lines=16> */
.L_x_38681:
[----:B------:R-:W-:Y:S01]  /*ec80*/  PRMT R19, RZ, 0x7610, R19 ;  /* 0x00007610ff137816 */ /* 0x000fe20000000013 */
[----:B------:R-:W-:Y:S06]  /*ec90*/  BRA `(.L_x_38654) ;  /* 0x00000000000c7947 */ /* 0x000fec0003800000 */
.L_x_38678:
[----:B------:R2:W5:Y:S01]  /*eca0*/  LDG.E.U8 R19, desc[UR36][R2.64] ;  /* 0x0000002402137981 */ /* 0x000562000c1e1100 */
[----:B------:R-:W-:Y:S05]  /*ecb0*/  BRA `(.L_x_38654) ;  /* 0x0000000000047947 */ /* 0x000fea0003800000 */
.L_x_38677:
[----:B------:R3:W5:Y:S02]  /*ecc0*/  LDG.E.U8 R19, desc[UR36][R2.64] ;  /* 0x0000002402137981 */ /* 0x000764000c1e1100 */
.L_x_38654:
        /* <DEDUP_REMOVED lines=17> */
.L_x_38685:
[----:B------:R1:W5:Y:S01]  /*ede0*/  LDG.E.U8 R0, desc[UR36][R2.64] ;  /* 0x0000002402007981 */ /* 0x000362000c1e1100 */
[----:B------:R-:W-:Y:S05]  /*edf0*/  BRA `(.L_x_38687) ;  /* 0x0000000c00547947 */ /* 0x000fea0003800000 */
.L_x_38684:
        /* <DEDUP_REMOVED lines=8> */
.L_x_38689:
[----:B------:R3:W5:Y:S01]  /*ee80*/  LDG.E.U8 R0, desc[UR36][R2.64] ;  /* 0x0000002402007981 */ /* 0x000762000c1e1100 */
[----:B------:R-:W-:Y:S05]  /*ee90*/  BRA `(.L_x_38687) ;  /* 0x0000000c002c7947 */ /* 0x000fea0003800000 */
.L_x_38688:
[----:B------:R4:W5:Y:S01]  /*eea0*/  LDG.E.U16 R0, desc[UR36][R2.64] ;  /* 0x0000002402007981 */ /* 0x000962000c1e1500 */
[----:B------:R-:W-:Y:S05]  /*eeb0*/  BRA `(.L_x_38687) ;  /* 0x0000000c00247947 */ /* 0x000fea0003800000 */
.L_x_38683:
        /* <DEDUP_REMOVED lines=9> */
.L_x_38691:
[----:B------:R-:W2:Y:S02]  /*ef50*/  LDG.E.U16 R4, desc[UR36][R2.64] ;  /* 0x0000002402047981 */ /* 0x000ea4000c1e1500 */
[----:B--2---:R-:W-:-:S06]  /*ef60*/  HADD2.F32 R4, -RZ, R4.H0_H0 ;  /* 0x20000004ff047230 */ /* 0x004fcc0000004100 */
[----:B------:R-:W0:Y:S02]  /*ef70*/  F2I.FTZ.TRUNC.NTZ R4, R4 ;  /* 0x0000000400047305 */ /* 0x000e24000021f100 */
[----:B0-----:R-:W-:Y:S01]  /*ef80*/  PRMT R0, R4, 0x7610, R0 ;  /* 0x0000761004007816 */ /* 0x001fe20000000000 */
[----:B------:R-:W-:Y:S06]  /*ef90*/  BRA `(.L_x_38687) ;  /* 0x0000000800ec7947 */ /* 0x000fec0003800000 */
.L_x_38690:
        /* <DEDUP_REMOVED lines=9> */
.L_x_38693:
[----:B------:R-:W2:Y:S02]  /*f030*/  LDG.E.U16 R2, desc[UR36][R2.64] ;  /* 0x0000002402027981 */ /* 0x000ea4000c1e1500 */
[----:B--2---:R-:W-:-:S06]  /*f040*/  HADD2.F32 R4, -RZ, R2.H0_H0 ;  /* 0x20000002ff047230 */ /* 0x004fcc0000004100 */
[----:B------:R-:W0:Y:S02]  /*f050*/  F2I.FTZ.TRUNC.NTZ R4, R4 ;  /* 0x0000000400047305 */ /* 0x000e24000021f100 */
[----:B0-----:R-:W-:Y:S01]  /*f060*/  PRMT R0, R4, 0x7610, R0 ;  /* 0x0000761004007816 */ /* 0x001fe20000000000 */
[----:B------:R-:W-:Y:S06]  /*f070*/  BRA `(.L_x_38687) ;  /* 0x0000000800b47947 */ /* 0x000fec0003800000 */
.L_x_38692:
[----:B------:R-:W2:Y:S02]  /*f080*/  LDG.E.64 R2, desc[UR36][R2.64] ;  /* 0x0000002402027981 */ /* 0x000ea4000c1e1b00 */
[----:B--2---:R0:W1:Y:S01]  /*f090*/  F2I.F64.TRUNC R0, R2 ;  /* 0x0000000200007311 */ /* 0x004062000030d100 */
[----:B------:R-:W-:Y:S05]  /*f0a0*/  BRA `(.L_x_38687) ;  /* 0x0000000800a87947 */ /* 0x000fea0003800000 */
.L_x_38682:
        /* <DEDUP_REMOVED lines=12> */
.L_x_38696:
[----:B------:R-:W2:Y:S02]  /*f170*/  LDG.E.64 R2, desc[UR36][R2.64] ;  /* 0x0000002402027981 */ /* 0x000ea4000c1e1b00 */
[----:B--2---:R0:W1:Y:S01]  /*f180*/  F2I.F64.TRUNC R0, R2 ;  /* 0x0000000200007311 */ /* 0x004062000030d100 */
[----:B------:R-:W-:Y:S05]  /*f190*/  BRA `(.L_x_38687) ;  /* 0x00000008006c7947 */ /* 0x000fea0003800000 */
.L_x_38695:
        /* <DEDUP_REMOVED lines=28> */
.L_x_38698:
        /* <DEDUP_REMOVED lines=15> */
.L_x_38697:
[----:B------:R-:W2:Y:S02]  /*f450*/  LDG.E.U16 R4, desc[UR36][R2.64] ;  /* 0x0000002402047981 */ /* 0x000ea4000c1e1500 */
[----:B--2---:R-:W-:-:S06]  /*f460*/  IMAD.U32 R4, R4, 0x10000, RZ ;  /* 0x0001000004047824 */ /* 0x004fcc00078e00ff */
[----:B------:R-:W0:Y:S02]  /*f470*/  F2I.FTZ.TRUNC.NTZ R4, R4 ;  /* 0x0000000400047305 */ /* 0x000e24000021f100 */
[----:B0-----:R-:W-:Y:S01]  /*f480*/  PRMT R0, R4, 0x7610, R0 ;  /* 0x0000761004007816 */ /* 0x001fe20000000000 */
[----:B------:R-:W-:Y:S06]  /*f490*/  BRA `(.L_x_38687) ;  /* 0x0000000400ac7947 */ /* 0x000fec0003800000 */
.L_x_38694:
        /* <DEDUP_REMOVED lines=10> */
.L_x_38701:
        /* <DEDUP_REMOVED lines=21> */
.L_x_38705:
[----:B------:R-:W-:Y:S05]  /*f690*/  BSYNC B1 ;  /* 0x0000000000017941 */ /* 0x000fea0003800000 */
.L_x_38704:
[----:B------:R-:W-:Y:S01]  /*f6a0*/  IMAD.SHL.U32 R2, R2, 0x100000, RZ ;  /* 0x0010000002027824 */ /* 0x000fe200078e00ff */
[----:B------:R-:W-:-:S04]  /*f6b0*/  LEA R3, R0, 0x3b800000, 0x17 ;  /* 0x3b80000000037811 */ /* 0x000fc800078eb8ff */
[----:B------:R-:W-:-:S07]  /*f6c0*/  LOP3.LUT R4, R3, R2, R4, 0xfe, !PT ;  /* 0x0000000203047212 */ /* 0x000fce00078efe04 */
.L_x_38703:
[----:B------:R-:W-:Y:S05]  /*f6d0*/  BSYNC B0 ;  /* 0x0000000000007941 */ /* 0x000fea0003800000 */
.L_x_38702:
[----:B------:R-:W0:Y:S02]  /*f6e0*/  F2I.FTZ.TRUNC.NTZ R4, R4 ;  /* 0x0000000400047305 */ /* 0x000e24000021f100 */
[----:B0-----:R-:W-:Y:S01]  /*f6f0*/  PRMT R0, R4, 0x7610, R0 ;  /* 0x0000761004007816 */ /* 0x001fe20000000000 */
[----:B------:R-:W-:Y:S06]  /*f700*/  BRA `(.L_x_38687) ;  /* 0x0000000400107947 */ /* 0x000fec0003800000 */
.L_x_38700:
        /* <DEDUP_REMOVED lines=21> */
.L_x_38709:
[----:B------:R-:W-:Y:S05]  /*f860*/  BSYNC B1 ;  /* 0x0000000000017941 */ /* 0x000fea0003800000 */
.L_x_38708:
[----:B------:R-:W-:Y:S01]  /*f870*/  IMAD.SHL.U32 R2, R2, 0x200000, RZ ;  /* 0x0020000002027824 */ /* 0x000fe200078e00ff */
[----:B------:R-:W-:-:S04]  /*f880*/  LEA R3, R0, 0x37800000, 0x17 ;  /* 0x3780000000037811 */ /* 0x000fc800078eb8ff */
[----:B------:R-:W-:-:S07]  /*f890*/  LOP3.LUT R4, R3, R2, R4, 0xfe, !PT ;  /* 0x0000000203047212 */ /* 0x000fce00078efe04 */
.L_x_38707:
[----:B------:R-:W-:Y:S05]  /*f8a0*/  BSYNC B0 ;  /* 0x0000000000007941 */ /* 0x000fea0003800000 */
.L_x_38706:
[----:B------:R-:W0:Y:S02]  /*f8b0*/  F2I.FTZ.TRUNC.NTZ R4, R4 ;  /* 0x0000000400047305 */ /* 0x000e24000021f100 */
[----:B0-----:R-:W-:Y:S01]  /*f8c0*/  PRMT R0, R4, 0x7610, R0 ;  /* 0x0000761004007816 */ /* 0x001fe20000000000 */
[----:B------:R-:W-:Y:S06]  /*f8d0*/  BRA `(.L_x_38687) ;  /* 0x00000000009c7947 */ /* 0x000fec0003800000 */
.L_x_38699:
        /* <DEDUP_REMOVED lines=14> */
.L_x_38713:
[----:B------:R-:W-:Y:S05]  /*f9c0*/  BSYNC B0 ;  /* 0x0000000000007941 */ /* 0x000fea0003800000 */
.L_x_38712:
[----:B------:R-:W0:Y:S02]  /*f9d0*/  F2I.FTZ.TRUNC.NTZ R4, R4 ;  /* 0x0000000400047305 */ /* 0x000e24000021f100 */
[----:B0-----:R-:W-:Y:S01]  /*f9e0*/  PRMT R0, R4, 0x7610, R0 ;  /* 0x0000761004007816 */ /* 0x001fe20000000000 */
[----:B------:R-:W-:Y:S06]  /*f9f0*/  BRA `(.L_x_38687) ;  /* 0x0000000000547947 */ /* 0x000fec0003800000 */
.L_x_38686:
        /* <DEDUP_REMOVED lines=16> */
.L_x_38714:
[----:B------:R-:W-:Y:S01]  /*fb00*/  PRMT R0, RZ, 0x7610, R0 ;  /* 0x00007610ff007816 */ /* 0x000fe20000000000 */
[----:B------:R-:W-:Y:S06]  /*fb10*/  BRA `(.L_x_38687) ;  /* 0x00000000000c7947 */ /* 0x000fec0003800000 */
.L_x_38711:
[----:B------:R0:W5:Y:S01]  /*fb20*/  LDG.E.U8 R0, desc[UR36][R2.64] ;  /* 0x0000002402007981 */ /* 0x000162000c1e1100 */
[----:B------:R-:W-:Y:S05]  /*fb30*/  BRA `(.L_x_38687) ;  /* 0x0000000000047947 */ /* 0x000fea0003800000 */
.L_x_38710:
[----:B------:R0:W5:Y:S02]  /*fb40*/  LDG.E.U8 R0, desc[UR36][R2.64] ;  /* 0x0000002402007981 */ /* 0x000164000c1e1100 */
.L_x_38687:
        /* <DEDUP_REMOVED lines=19> */
.L_x_38718:
[----:B------:R-:W-:Y:S01]  /*fc80*/  STG.E.U8 desc[UR36][R16.64], R5 ;  /* 0x0000000510007986 */ /* 0x000fe2000c101124 */
[----:B------:R-:W-:Y:S05]  /*fc90*/  EXIT ;  /* 0x000000000000794d */ /* 0x000fea0003800000 */
.L_x_38717:
        /* <DEDUP_REMOVED lines=10> */
.L_x_38721:
[----:B------:R-:W-:Y:S01]  /*fd40*/  STG.E desc[UR36][R16.64], R5 ;  /* 0x0000000510007986 */ /* 0x000fe2000c101924 */
[----:B------:R-:W-:Y:S05]  /*fd50*/  EXIT ;  /* 0x000000000000794d */ /* 0x000fea0003800000 */
.L_x_38720:
[----:B------:R-:W-:Y:S01]  /*fd60*/  STG.E.U16 desc[UR36][R16.64], R5 ;  /* 0x0000000510007986 */ /* 0x000fe2000c101524 */
[----:B------:R-:W-:Y:S05]  /*fd70*/  EXIT ;  /* 0x000000000000794d */ /* 0x000fea0003800000 */
.L_x_38716:
        /* <DEDUP_REMOVED lines=9> */
.L_x_38723:
[----:B------:R-:W0:Y:S02]  /*fe10*/  I2F.S16 R0, R5 ;  /* 0x0000000500007306 */ /* 0x000e240000101400 */
[----:B0-----:R-:W-:-:S05]  /*fe20*/  F2FP.F16.F32.PACK_AB R0, RZ, R0 ;  /* 0x00000000ff00723e */ /* 0x001fca00000000ff */
[----:B------:R-:W-:Y:S01]  /*fe30*/  STG.E.U16 desc[UR36][R16.64], R0 ;  /* 0x0000000010007986 */ /* 0x000fe2000c101524 */
[----:B------:R-:W-:Y:S05]  /*fe40*/  EXIT ;  /* 0x000000000000794d */ /* 0x000fea0003800000 */
.L_x_38722:
        /* <DEDUP_REMOVED lines=10> */
.L_x_38725:
[----:B------:R-:W0:Y:S02]  /*fef0*/  I2F.S16 R5, R5 ;  /* 0x0000000500057306 */ /* 0x000e240000101400 */
[----:B0-----:R-:W-:-:S04]  /*ff00*/  F2FP.F16.F32.PACK_AB R3, RZ, R5 ;  /* 0x00000005ff03723e */ /* 0x001fc800000000ff */
[----:B------:R-:W-:-:S05]  /*ff10*/  PRMT R3, R3, 0x5410, RZ ;  /* 0x0000541003037816 */ /* 0x000fca00000000ff */
[----:B------:R-:W-:Y:S01]  /*ff20*/  STG.E desc[UR36][R16.64], R3 ;  /* 0x0000000310007986 */ /* 0x000fe2000c101924 */
[----:B------:R-:W-:Y:S05]  /*ff30*/  EXIT ;  /* 0x000000000000794d */ /* 0x000fea0003800000 */
.L_x_38724:
[----:B------:R-:W0:Y:S02]  /*ff40*/  I2F.F64.S16 R2, R5 ;  /* 0x0000000500027312 */ /* 0x000e240000101c00 */
[----:B0-----:R-:W-:Y:S01]  /*ff50*/  STG.E.64 desc[UR36][R16.64], R2 ;  /* 0x0000000210007986 */ /* 0x001fe2000c101b24 */
[----:B------:R-:W-:Y:S05]  /*ff60*/  EXIT ;  /* 0x000000000000794d */ /* 0x000fea0003800000 */
.L_x_38715:
        /* <DEDUP_REMOVED lines=13> */
.L_x_38728:
[----:B------:R-:W0:Y:S01]  /*10040*/  I2F.F64.S16 R4, R5 ;  /* 0x0000000500047312 */ /* 0x000e220000101c00 */
[----:B------:R-:W-:-:S05]  /*10050*/  CS2R R6, SRZ ;  /* 0x0000000000067805 */ /* 0x000fca000001ff00 */
[----:B0-----:R-:W-:Y:S01]  /*10060*/  STG.E.128 desc[UR36][R16.64], R4 ;  /* 0x0000000410007986 */ /* 0x001fe2000c101d24 */
[----:B------:R-:W-:Y:S05]  /*10070*/  EXIT ;  /* 0x000000000000794d */ /* 0x000fea0003800000 */
.L_x_38727:
        /* <DEDUP_REMOVED lines=21> */
.L_x_38732:
[----:B------:R-:W-:Y:S05]  /*101d0*/  BSYNC B0 ;  /* 0x0000000000007941 */ /* 0x000fea0003800000 */
.L_x_38731:
[----:B------:R-:W-:-:S05]  /*101e0*/  LOP3.LUT R3, R0, R3, RZ, 0xfc, !PT ;  /* 0x0000000300037212 */ /* 0x000fca00078efcff */
[----:B------:R-:W-:Y:S01]  /*101f0*/  STG.E.U8 desc[UR36][R16.64], R3 ;  /* 0x0000000310007986 */ /* 0x000fe2000c101124 */
[----:B------:R-:W-:Y:S05]  /*10200*/  EXIT ;  /* 0x000000000000794d */ /* 0x000fea0003800000 */
.L_x_38730:
        /* <DEDUP_REMOVED lines=13> */
.L_x_38734:
[----:B------:R-:W-:Y:S01]  /*102e0*/  IMAD.MOV.U32 R0, RZ, RZ, 0x7f ;  /* 0x0000007fff007424 */ /* 0x000fe200078e00ff */
[----:B------:R-:W-:-:S04]  /*102f0*/  ISETP.GT.U32.AND P0, PT, R2, 0x7f800000, PT ;  /* 0x7f8000000200780c */ /* 0x000fc80003f04070 */
[----:B------:R-:W-:-:S09]  /*10300*/  SEL R0, R0, 0x7c, P0 ;  /* 0x0000007c00007807 */ /* 0x000fd20000000000 */
.L_x_38735:
[----:B------:R-:W-:Y:S05]  /*10310*/  BSYNC B0 ;  /* 0x0000000000007941 */ /* 0x000fea0003800000 */
.L_x_38733:
[----:B------:R-:W-:-:S04]  /*10320*/  LOP3.LUT R2, R5, 0x80000000, RZ, 0xc0, !PT ;  /* 0x8000000005027812 */ /* 0x000fc800078ec0ff */
[----:B------:R-:W-:-:S04]  /*10330*/  SHF.R.U32.HI R3, RZ, 0x18, R2 ;  /* 0x00000018ff037819 */ /* 0x000fc80000011602 */
[----:B------:R-:W-:-:S05]  /*10340*/  LOP3.LUT R3, R0, R3, RZ, 0xfc, !PT ;  /* 0x0000000300037212 */ /* 0x000fca00078efcff */
[----:B------:R-:W-:Y:S01]  /*10350*/  STG.E.U8 desc[UR36][R16.64], R3 ;  /* 0x0000000310007986 */ /* 0x000fe2000c101124 */
[----:B------:R-:W-:Y:S05]  /*10360*/  EXIT ;  /* 0x000000000000794d */ /* 0x000fea0003800000 */
.L_x_38729:
[----:B------:R-:W0:Y:S02]  /*10370*/  I2F.S16 R0, R5 ;  /* 0x0000000500007306 */ /* 0x000e240000101400 */
[----:B0-----:R-:W-:-:S05]  /*10380*/  F2FP.BF16.F32.PACK_AB R0, RZ, R0 ;  /* 0x00000000ff00723e */ /* 0x001fca00000010ff */
[----:B------:R-:W-:Y:S01]  /*10390*/  STG.E.U16 desc[UR36][R16.64], R0 ;  /* 0x0000000010007986 */ /* 0x000fe2000c101524 */
[----:B------:R-:W-:Y:S05]  /*103a0*/  EXIT ;  /* 0x000000000000794d */ /* 0x000fea0003800000 */
.L_x_38726:
        /* <DEDUP_REMOVED lines=10> */
.L_x_38738:
        /* <DEDUP_REMOVED lines=17> */
.L_x_38741:
[----:B------:R-:W-:-:S04]  /*10560*/  LOP3.LUT R2, R5, 0x80000000, RZ, 0xc0, !PT ;  /* 0x8000000005027812 */ /* 0x000fc800078ec0ff */
[----:B------:R-:W-:-:S04]  /*10570*/  SHF.R.U32.HI R3, RZ, 0x18, R2 ;  /* 0x00000018ff037819 */ /* 0x000fc80000011602 */
[----:B------:R-:W-:-:S04]  /*10580*/  LOP3.LUT R0, R0, R3, RZ, 0xfc, !PT ;  /* 0x0000000300007212 */ /* 0x000fc800078efcff */
[----:B------:R-:W-:-:S07]  /*10590*/  PRMT R8, R0, 0x7610, R8 ;  /* 0x0000761000087816 */ /* 0x000fce0000000008 */
.L_x_38740:
[----:B------:R-:W-:Y:S05]  /*105a0*/  BSYNC B0 ;  /* 0x0000000000007941 */ /* 0x000fea0003800000 */
.L_x_38739:
[----:B------:R-:W-:Y:S01]  /*105b0*/  STG.E.U8 desc[UR36][R16.64], R8 ;  /* 0x0000000810007986 */ /* 0x000fe2000c101124 */
[----:B------:R-:W-:Y:S05]  /*105c0*/  EXIT ;  /* 0x000000000000794d */ /* 0x000fea0003800000 */
.L_x_38737:
        /* <DEDUP_REMOVED lines=17> */
.L_x_38744:
[----:B------:R-:W-:-:S04]  /*106e0*/  LOP3.LUT R2, R5, 0x80000000, RZ, 0xc0, !PT ;  /* 0x8000000005027812 */ /* 0x000fc800078ec0ff */
[----:B------:R-:W-:-:S04]  /*106f0*/  SHF.R.U32.HI R3, RZ, 0x18, R2 ;  /* 0x00000018ff037819 */ /* 0x000fc80000011602 */
[----:B------:R-:W-:-:S04]  /*10700*/  LOP3.LUT R0, R0, R3, RZ, 0xfc, !PT ;  /* 0x0000000300007212 */ /* 0x000fc800078efcff */
[----:B------:R-:W-:-:S07]  /*10710*/  PRMT R8, R0, 0x7610, R8 ;  /* 0x0000761000087816 */ /* 0x000fce0000000008 */
.L_x_38743:
[----:B------:R-:W-:Y:S05]  /*10720*/  BSYNC B0 ;  /* 0x0000000000007941 */ /* 0x000fea0003800000 */
.L_x_38742:
[----:B------:R-:W-:Y:S01]  /*10730*/  STG.E.U8 desc[UR36][R16.64], R8 ;  /* 0x0000000810007986 */ /* 0x000fe2000c101124 */
[----:B------:R-:W-:Y:S05]  /*10740*/  EXIT ;  /* 0x000000000000794d */ /* 0x000fea0003800000 */
.L_x_38736:
        /* <DEDUP_REMOVED lines=22> */
.L_x_38719:
        /* <DEDUP_REMOVED lines=16> */
.L_x_38747:
[----:B------:R-:W-:Y:S05]  /*109b0*/  EXIT ;  /* 0x000000000000794d */ /* 0x000fea0003800000 */
.L_x_38746:
[----:B------:R-:W-:-:S04]  /*109c0*/  PRMT R2, R5, 0x9910, RZ ;  /* 0x0000991005027816 */ /* 0x000fc800000000ff */
[----:B------:R-:W-:-:S05]  /*109d0*/  SHF.R.S32.HI R3, RZ, 0x1f, R2 ;  /* 0x0000001fff037819 */ /* 0x000fca0000011402 */
[----:B------:R-:W-:Y:S01]  /*109e0*/  STG.E.64 desc[UR36][R16.64], R2 ;  /* 0x0000000210007986 */ /* 0x000fe2000c101b24 */
[----:B------:R-:W-:Y:S05]  /*109f0*/  EXIT ;  /* 0x000000000000794d */ /* 0x000fea0003800000 */
.L_x_38745:
[----:B------:R-:W-:Y:S01]  /*10a00*/  STG.E desc[UR36][R16.64], R5 ;  /* 0x0000000510007986 */ /* 0x000fe2000c101924 */
[----:B------:R-:W-:Y:S05]  /*10a10*/  EXIT ;  /* 0x000000000000794d */ /* 0x000fea0003800000 */
.L_x_38748:
        /* <DEDUP_REMOVED lines=14> */
.L_x_42460:


//--------------------- .text._ZN2at6native27unrolled_elementwise_kernelINS0_13BinaryFunctorIaaaZZZNS0_19maximum_kernel_cudaERNS_18TensorIteratorBaseEENKUlvE_clEvENKUlvE0_clEvEUlaaE_EESt5arrayIPcLm3EELi4E23TrivialOffsetCalculatorILi2EjESC_ILi1EjENS0_6memory12LoadWithCastILi2EEENSF_13StoreWithCastILi1EEEEEviT_T0_T2_T3_T4_T5_ --------------------------
	.section	.text._ZN2at6native27unrolled_elementwise_kernelINS0_13BinaryFunctorIaaaZZZNS0_19maximum_kernel_cudaERNS_18TensorIteratorBaseEENKUlvE_clEvENKUlvE0_clEvEUlaaE_EESt5arrayIPcLm3EELi4E23TrivialOffsetCalculatorILi2EjESC_ILi1EjENS0_6memory12LoadWithCastILi2EEENSF_13StoreWithCastILi1EEEEEviT_T0_T2_T3_T4_T5_,"ax",@progbits
	.align	128
        .global         _ZN2at6native27unrolled_elementwise_kernelINS0_13BinaryFunctorIaaaZZZNS0_19maximum_kernel_cudaERNS_18TensorIteratorBaseEENKUlvE_clEvENKUlvE0_clEvEUlaaE_EESt5arrayIPcLm3EELi4E23TrivialOffsetCalculatorILi2EjESC_ILi1EjENS0_6memory12LoadWithCastILi2EEENSF_13StoreWithCastILi1EEEEEviT_T0_T2_T3_T4_T5_
        .type           _ZN2at6native27unrolled_elementwise_kernelINS0_13BinaryFunctorIaaaZZZNS0_19maximum_kernel_cudaERNS_18TensorIteratorBaseEENKUlvE_clEvENKUlvE0_clEvEUlaaE_EESt5arrayIPcLm3EELi4E23TrivialOffsetCalculatorILi2EjESC_ILi1EjENS0_6memory12LoadWithCastILi2EEENSF_13StoreWithCastILi1EEEEEviT_T0_T2_T3_T4_T5_,@function
        .size           _ZN2at6native27unrolled_elementwise_kernelINS0_13BinaryFunctorIaaaZZZNS0_19maximum_kernel_cudaERNS_18TensorIteratorBaseEENKUlvE_clEvENKUlvE0_clEvEUlaaE_EESt5arrayIPcLm3EELi4E23TrivialOffsetCalculatorILi2EjESC_ILi1EjENS0_6memory12LoadWithCastILi2EEENSF_13StoreWithCastILi1EEEEEviT_T0_T2_T3_T4_T5_,(.L_x_42461 - _ZN2at6native27unrolled_elementwise_kernelINS0_13BinaryFunctorIaaaZZZNS0_19maximum_kernel_cudaERNS_18TensorIteratorBaseEENKUlvE_clEvENKUlvE0_clEvEUlaaE_EESt5arrayIPcLm3EELi4E23TrivialOffsetCalculatorILi2EjESC_ILi1EjENS0_6memory12LoadWithCastILi2EEENSF_13StoreWithCastILi1EEEEEviT_T0_T2_T3_T4_T5_)
        .other          _ZN2at6native27unrolled_elementwise_kernelINS0_13BinaryFunctorIaaaZZZNS0_19maximum_kernel_cudaERNS_18TensorIteratorBaseEENKUlvE_clEvENKUlvE0_clEvEUlaaE_EESt5arrayIPcLm3EELi4E23TrivialOffsetCalculatorILi2EjESC_ILi1EjENS0_6memory12LoadWithCastILi2EEENSF_13StoreWithCastILi1EEEEEviT_T0_T2_T3_T4_T5_,@"STO_CUDA_ENTRY STV_DEFAULT"
_ZN2at6native27unrolled_elementwise_kernelINS0_13BinaryFunctorIaaaZZZNS0_19maximum_kernel_cudaERNS_18TensorIteratorBaseEENKUlvE_clEvENKUlvE0_clEvEUlaaE_EESt5arrayIPcLm3EELi4E23TrivialOffsetCalculatorILi2EjESC_ILi1EjENS0_6memory12LoadWithCastILi2EEENSF_13StoreWithCastILi1EEEEEviT_T0_T2_T3_T4_T5_:
.text._ZN2at6native27unrolled_elementwise_kernelINS0_13BinaryFunctorIaaaZZZNS0_19maximum_kernel_cudaERNS_18TensorIteratorBaseEENKUlvE_clEvENKUlvE0_clEvEUlaaE_EESt5arrayIPcLm3EELi4E23TrivialOffsetCalculatorILi2EjESC_ILi1EjENS0_6memory12LoadWithCastILi2EEENSF_13StoreWithCastILi1EEEEEviT_T0_T2_T3_T4_T5_:
        /* <DEDUP_REMOVED lines=33> */
.L_x_38754:
[----:B------:R3:W5:Y:S01]  /*0210*/  LDG.E.U8 R18, desc[UR36][R4.64] ;  /* 0x0000002404127981 */ /* 0x000762000c1e1100 */
[----:B------:R-:W-:Y:S05]  /*0220*/  BRA `(.L_x_38756) ;  /* 0x0000000c00587947 */ /* 0x000fea0003800000 */
.L_x_38753:
        /* <DEDUP_REMOVED lines=8> */
.L_x_38758:
[----:B------:R1:W5:Y:S01]  /*02b0*/  LDG.E.U8 R18, desc[UR36][R4.64] ;  /* 0x0000002404127981 */ /* 0x000362000c1e1100 */
[----:B------:R-:W-:Y:S05]  /*02c0*/  BRA `(.L_x_38756) ;  /* 0x0000000c00307947 */ /* 0x000fea0003800000 */
.L_x_38757:
[----:B------:R2:W5:Y:S01]  /*02d0*/  LDG.E.U16 R18, desc[UR36][R4.64] ;  /* 0x0000002404127981 */ /* 0x000562000c1e1500 */
[----:B------:R-:W-:Y:S05]  /*02e0*/  BRA `(.L_x_38756) ;  /* 0x0000000c00287947 */ /* 0x000fea0003800000 */
.L_x_38752:
        /* <DEDUP_REMOVED lines=9> */
.L_x_38760:
[----:B------:R-:W2:Y:S02]  /*0380*/  LDG.E.U16 R0, desc[UR36][R4.64] ;  /* 0x0000002404007981 */ /* 0x000ea4000c1e1500 */
[----:B--2---:R-:W-:-:S06]  /*0390*/  HADD2.F32 R0, -RZ, R0.H0_H0 ;  /* 0x20000000ff007230 */ /* 0x004fcc0000004100 */
[----:B------:R-:W0:Y:S02]  /*03a0*/  F2I.FTZ.TRUNC.NTZ R0, R0 ;  /* 0x0000000000007305 */ /* 0x000e24000021f100 */
[----:B0-----:R-:W-:Y:S01]  /*03b0*/  PRMT R18, R0, 0x7610, R18 ;  /* 0x0000761000127816 */ /* 0x001fe20000000012 */
[----:B------:R-:W-:Y:S06]  /*03c0*/  BRA `(.L_x_38756) ;  /* 0x0000000800f07947 */ /* 0x000fec0003800000 */
.L_x_38759:
        /* <DEDUP_REMOVED lines=9> */
.L_x_38762:
[----:B------:R-:W2:Y:S02]  /*0460*/  LDG.E.U16 R4, desc[UR36][R4.64] ;  /* 0x0000002404047981 */ /* 0x000ea4000c1e1500 */
[----:B--2---:R-:W-:-:S06]  /*0470*/  HADD2.F32 R0, -RZ, R4.H0_H0 ;  /* 0x20000004ff007230 */ /* 0x004fcc0000004100 */
[----:B------:R-:W0:Y:S02]  /*0480*/  F2I.FTZ.TRUNC.NTZ R0, R0 ;  /* 0x0000000000007305 */ /* 0x000e24000021f100 */
[----:B0-----:R-:W-:Y:S01]  /*0490*/  PRMT R18, R0, 0x7610, R18 ;  /* 0x0000761000127816 */ /* 0x001fe20000000012 */
[----:B------:R-:W-:Y:S06]  /*04a0*/  BRA `(.L_x_38756) ;  /* 0x0000000800b87947 */ /* 0x000fec0003800000 */
.L_x_38761:
[----:B------:R-:W2:Y:S02]  /*04b0*/  LDG.E.64 R4, desc[UR36][R4.64] ;  /* 0x0000002404047981 */ /* 0x000ea4000c1e1b00 */
[----:B--2---:R0:W1:Y:S01]  /*04c0*/  F2I.F64.TRUNC R18, R4 ;  /* 0x0000000400127311 */ /* 0x004062000030d100 */
[----:B------:R-:W-:Y:S05]  /*04d0*/  BRA `(.L_x_38756) ;  /* 0x0000000800ac7947 */ /* 0x000fea0003800000 */
.L_x_38751:
        /* <DEDUP_REMOVED lines=12> */
.L_x_38765:
[----:B------:R-:W2:Y:S02]  /*05a0*/  LDG.E.64 R4, desc[UR36][R4.64] ;  /* 0x0000002404047981 */ /* 0x000ea4000c1e1b00 */
[----:B--2---:R0:W1:Y:S01]  /*05b0*/  F2I.F64.TRUNC R18, R4 ;  /* 0x0000000400127311 */ /* 0x004062000030d100 */
[----:B------:R-:W-:Y:S05]  /*05c0*/  BRA `(.L_x_38756) ;  /* 0x0000000800707947 */ /* 0x000fea0003800000 */
.L_x_38764:
        /* <DEDUP_REMOVED lines=28> */
.L_x_38767:
        /* <DEDUP_REMOVED lines=16> */
.L_x_38766:
[----:B------:R-:W2:Y:S02]  /*0890*/  LDG.E.U16 R0, desc[UR36][R4.64] ;  /* 0x0000002404007981 */ /* 0x000ea4000c1e1500 */
[----:B--2---:R-:W-:-:S06]  /*08a0*/  IMAD.U32 R0, R0, 0x10000, RZ ;  /* 0x0001000000007824 */ /* 0x004fcc00078e00ff */
[----:B------:R-:W0:Y:S02]  /*08b0*/  F2I.FTZ.TRUNC.NTZ R0, R0 ;  /* 0x0000000000007305 */ /* 0x000e24000021f100 */
[----:B0-----:R-:W-:Y:S01]  /*08c0*/  PRMT R18, R0, 0x7610, R18 ;  /* 0x0000761000127816 */ /* 0x001fe20000000012 */
[----:B------:R-:W-:Y:S06]  /*08d0*/  BRA `(.L_x_38756) ;  /* 0x0000000400ac7947 */ /* 0x000fec0003800000 */
.L_x_38763:
        /* <DEDUP_REMOVED lines=10> */
.L_x_38770:
        /* <DEDUP_REMOVED lines=21> */
.L_x_38774:
[----:B------:R-:W-:Y:S05]  /*0ad0*/  BSYNC B1 ;  /* 0x0000000000017941 */ /* 0x000fea0003800000 */
.L_x_38773:
[----:B------:R-:W-:Y:S01]  /*0ae0*/  LEA R5, R0, 0x3b800000, 0x17 ;  /* 0x3b80000000057811 */ /* 0x000fe200078eb8ff */
[----:B------:R-:W-:-:S05]  /*0af0*/  IMAD.SHL.U32 R0, R3, 0x100000, RZ ;  /* 0x0010000003007824 */ /* 0x000fca00078e00ff */
[----:B------:R-:W-:-:S07]  /*0b00*/  LOP3.LUT R0, R5, R0, R6, 0xfe, !PT ;  /* 0x0000000005007212 */ /* 0x000fce00078efe06 */
.L_x_38772:
[----:B------:R-:W-:Y:S05]  /*0b10*/  BSYNC B0 ;  /* 0x0000000000007941 */ /* 0x000fea0003800000 */
.L_x_38771:
[----:B------:R-:W0:Y:S02]  /*0b20*/  F2I.FTZ.TRUNC.NTZ R0, R0 ;  /* 0x0000000000007305 */ /* 0x000e24000021f100 */
[----:B0-----:R-:W-:Y:S01]  /*0b30*/  PRMT R18, R0, 0x7610, R18 ;  /* 0x0000761000127816 */ /* 0x001fe20000000012 */
[----:B------:R-:W-:Y:S06]  /*0b40*/  BRA `(.L_x_38756) ;  /* 0x0000000400107947 */ /* 0x000fec0003800000 */
.L_x_38769:
        /* <DEDUP_REMOVED lines=21> */
.L_x_38778:
[----:B------:R-:W-:Y:S05]  /*0ca0*/  BSYNC B1 ;  /* 0x0000000000017941 */ /* 0x000fea0003800000 */
.L_x_38777:
[----:B------:R-:W-:Y:S01]  /*0cb0*/  LEA R5, R0, 0x37800000, 0x17 ;  /* 0x3780000000057811 */ /* 0x000fe200078eb8ff */
[----:B------:R-:W-:-:S05]  /*0cc0*/  IMAD.SHL.U32 R0, R3, 0x200000, RZ ;  /* 0x0020000003007824 */ /* 0x000fca00078e00ff */
[----:B------:R-:W-:-:S07]  /*0cd0*/  LOP3.LUT R0, R5, R0, R6, 0xfe, !PT ;  /* 0x0000000005007212 */ /* 0x000fce00078efe06 */
.L_x_38776:
[----:B------:R-:W-:Y:S05]  /*0ce0*/  BSYNC B0 ;  /* 0x0000000000007941 */ /* 0x000fea0003800000 */
.L_x_38775:
[----:B------:R-:W0:Y:S02]  /*0cf0*/  F2I.FTZ.TRUNC.NTZ R0, R0 ;  /* 0x0000000000007305 */ /* 0x000e24000021f100 */
[----:B0-----:R-:W-:Y:S01]  /*0d00*/  PRMT R18, R0, 0x7610, R18 ;  /* 0x0000761000127816 */ /* 0x001fe20000000012 */
[----:B------:R-:W-:Y:S06]  /*0d10*/  BRA `(.L_x_38756) ;  /* 0x00000000009c7947 */ /* 0x000fec0003800000 */
.L_x_38768:
        /* <DEDUP_REMOVED lines=14> */
.L_x_38782:
[----:B------:R-:W-:Y:S05]  /*0e00*/  BSYNC B0 ;  /* 0x0000000000007941 */ /* 0x000fea0003800000 */
.L_x_38781:
[----:B------:R-:W0:Y:S02]  /*0e10*/  F2I.FTZ.TRUNC.NTZ R0, R0 ;  /* 0x0000000000007305 */ /* 0x000e24000021f100 */
[----:B0-----:R-:W-:Y:S01]  /*0e20*/  PRMT R18, R0, 0x7610, R18 ;  /* 0x0000761000127816 */ /* 0x001fe20000000012 */
[----:B------:R-:W-:Y:S06]  /*0e30*/  BRA `(.L_x_38756) ;  /* 0x0000000000547947 */ /* 0x000fec0003800000 */
.L_x_38755:
        /* <DEDUP_REMOVED lines=16> */
.L_x_38783:
[----:B------:R-:W-:Y:S01]  /*0f40*/  PRMT R18, RZ, 0x7610, R18 ;  /* 0x00007610ff127816 */ /* 0x000fe20000000012 */
[----:B------:R-:W-:Y:S06]  /*0f50*/  BRA `(.L_x_38756) ;  /* 0x00000000000c7947 */ /* 0x000fec0003800000 */
.L_x_38780:
[----:B------:R0:W5:Y:S01]  /*0f60*/  LDG.E.U8 R18, desc[UR36][R4.64] ;  /* 0x0000002404127981 */ /* 0x000162000c1e1100 */
[----:B------:R-:W-:Y:S05]  /*0f70*/  BRA `(.L_x_38756) ;  /* 0x0000000000047947 */ /* 0x000fea0003800000 */
.L_x_38779:
[----:B------:R0:W5:Y:S02]  /*0f80*/  LDG.E.U8 R18, desc[UR36][R4.64] ;  /* 0x0000002404127981 */ /* 0x000164000c1e1100 */
.L_x_38756:
        /* <DEDUP_REMOVED lines=18> */
.L_x_38787:
[----:B------:R1:W5:Y:S01]  /*10b0*/  LDG.E.U8 R19, desc[UR36][R4.64] ;  /* 0x0000002404137981 */ /* 0x000362000c1e1100 */
[----:B------:R-:W-:Y:S05]  /*10c0*/  BRA `(.L_x_38789) ;  /* 0x0000000c00547947 */ /* 0x000fea0003800000 */
.L_x_38786:
        /* <DEDUP_REMOVED lines=8> */
.L_x_38791:
[----:B------:R3:W5:Y:S01]  /*1150*/  LDG.E.U8 R19, desc[UR36][R4.64] ;  /* 0x0000002404137981 */ /* 0x000762000c1e1100 */
[----:B------:R-:W-:Y:S05]  /*1160*/  BRA `(.L_x_38789) ;  /* 0x0000000c002c7947 */ /* 0x000fea0003800000 */
.L_x_38790:
[----:B------:R2:W5:Y:S01]  /*1170*/  LDG.E.U16 R19, desc[UR36][R4.64] ;  /* 0x0000002404137981 */ /* 0x000562000c1e1500 */
[----:B------:R-:W-:Y:S05]  /*1180*/  BRA `(.L_x_38789) ;  /* 0x0000000c00247947 */ /* 0x000fea0003800000 */
.L_x_38785:
        /* <DEDUP_REMOVED lines=9> */
.L_x_38793:
[----:B------:R-:W2:Y:S02]  /*1220*/  LDG.E.U16 R0, desc[UR36][R4.64] ;  /* 0x0000002404007981 */ /* 0x000ea4000c1e1500 */
[----:B--2---:R-:W-:-:S06]  /*1230*/  HADD2.F32 R0, -RZ, R0.H0_H0 ;  /* 0x20000000ff007230 */ /* 0x004fcc0000004100 */
[----:B------:R-:W0:Y:S02]  /*1240*/  F2I.FTZ.TRUNC.NTZ R0, R0 ;  /* 0x0000000000007305 */ /* 0x000e24000021f100 */
[----:B0-----:R-:W-:Y:S01]  /*1250*/  PRMT R19, R0, 0x7610, R19 ;  /* 0x0000761000137816 */ /* 0x001fe20000000013 */
[----:B------:R-:W-:Y:S06]  /*1260*/  BRA `(.L_x_38789) ;  /* 0x0000000800ec7947 */ /* 0x000fec0003800000 */
.L_x_38792:
        /* <DEDUP_REMOVED lines=9> */
.L_x_38795:
[----:B------:R-:W2:Y:S02]  /*1300*/  LDG.E.U16 R4, desc[UR36][R4.64] ;  /* 0x0000002404047981 */ /* 0x000ea4000c1e1500 */
[----:B--2---:R-:W-:-:S06]  /*1310*/  HADD2.F32 R0, -RZ, R4.H0_H0 ;  /* 0x20000004ff007230 */ /* 0x004fcc0000004100 */
[----:B------:R-:W0:Y:S02]  /*1320*/  F2I.FTZ.TRUNC.NTZ R0, R0 ;  /* 0x0000000000007305 */ /* 0x000e24000021f100 */
[----:B0-----:R-:W-:Y:S01]  /*1330*/  PRMT R19, R0, 0x7610, R19 ;  /* 0x0000761000137816 */ /* 0x001fe20000000013 */
[----:B------:R-:W-:Y:S06]  /*1340*/  BRA `(.L_x_38789) ;  /* 0x0000000800b47947 */ /* 0x000fec0003800000 */
.L_x_38794:
[----:B------:R-:W2:Y:S02]  /*1350*/  LDG.E.64 R4, desc[UR36][R4.64] ;  /* 0x0000002404047981 */ /* 0x000ea4000c1e1b00 */
[----:B--2---:R0:W1:Y:S01]  /*1360*/  F2I.F64.TRUNC R19, R4 ;  /* 0x0000000400137311 */ /* 0x004062000030d100 */
[----:B------:R-:W-:Y:S05]  /*1370*/  BRA `(.L_x_38789) ;  /* 0x0000000800a87947 */ /* 0x000fea0003800000 */
.L_x_38784:
        /* <DEDUP_REMOVED lines=12> */
.L_x_38798:
[----:B------:R-:W2:Y:S02]  /*1440*/  LDG.E.64 R4, desc[UR36][R4.64] ;  /* 0x0000002404047981 */ /* 0x000ea4000c1e1b00 */
[----:B--2---:R0:W1:Y:S01]  /*1450*/  F2I.F64.TRUNC R19, R4 ;  /* 0x0000000400137311 */ /* 0x004062000030d100 */
[----:B------:R-:W-:Y:S05]  /*1460*/  BRA `(.L_x_38789) ;  /* 0x00000008006c7947 */ /* 0x000fea0003800000 */
.L_x_38797:
        /* <DEDUP_REMOVED lines=28> */
.L_x_38800:
        /* <DEDUP_REMOVED lines=15> */
.L_x_38799:
[----:B------:R-:W2:Y:S02]  /*1720*/  LDG.E.U16 R0, desc[UR36][R4.64] ;  /* 0x0000002404007981 */ /* 0x000ea4000c1e1500 */
[----:B--2---:R-:W-:-:S06]  /*1730*/  IMAD.U32 R0, R0, 0x10000, RZ ;  /* 0x0001000000007824 */ /* 0x004fcc00078e00ff */
[----:B------:R-:W0:Y:S02]  /*1740*/  F2I.FTZ.TRUNC.NTZ R0, R0 ;  /* 0x0000000000007305 */ /* 0x000e24000021f100 */
[----:B0-----:R-:W-:Y:S01]  /*1750*/  PRMT R19, R0, 0x7610, R19 ;  /* 0x0000761000137816 */ /* 0x001fe20000000013 */
[----:B------:R-:W-:Y:S06]  /*1760*/  BRA `(.L_x_38789) ;  /* 0x0000000400ac7947 */ /* 0x000fec0003800000 */
.L_x_38796:
        /* <DEDUP_REMOVED lines=10> */
.L_x_38803:
        /* <DEDUP_REMOVED lines=21> */
.L_x_38807:
[----:B------:R-:W-:Y:S05]  /*1960*/  BSYNC B1 ;  /* 0x0000000000017941 */ /* 0x000fea0003800000 */
.L_x_38806:
[----:B------:R-:W-:Y:S01]  /*1970*/  LEA R5, R0, 0x3b800000, 0x17 ;  /* 0x3b80000000057811 */ /* 0x000fe200078eb8ff */
[----:B------:R-:W-:-:S05]  /*1980*/  IMAD.SHL.U32 R0, R3, 0x100000, RZ ;  /* 0x0010000003007824 */ /* 0x000fca00078e00ff */
[----:B------:R-:W-:-:S07]  /*1990*/  LOP3.LUT R0, R5, R0, R6, 0xfe, !PT ;  /* 0x0000000005007212 */ /* 0x000fce00078efe06 */
.L_x_38805:
[----:B------:R-:W-:Y:S05]  /*19a0*/  BSYNC B0 ;  /* 0x0000000000007941 */ /* 0x000fea0003800000 */
.L_x_38804:
[----:B------:R-:W0:Y:S02]  /*19b0*/  F2I.FTZ.TRUNC.NTZ R0, R0 ;  /* 0x0000000000007305 */ /* 0x000e24000021f100 */
[----:B0-----:R-:W-:Y:S01]  /*19c0*/  PRMT R19, R0, 0x7610, R19 ;  /* 0x0000761000137816 */ /* 0x001fe20000000013 */
[----:B------:R-:W-:Y:S06]  /*19d0*/  BRA `(.L_x_38789) ;  /* 0x0000000400107947 */ /* 0x000fec0003800000 */
.L_x_38802:
        /* <DEDUP_REMOVED lines=21> */
.L_x_38811:
[----:B------:R-:W-:Y:S05]  /*1b30*/  BSYNC B1 ;  /* 0x0000000000017941 */ /* 0x000fea0003800000 */
.L_x_38810:
[----:B------:R-:W-:Y:S01]  /*1b40*/  LEA R5, R0, 0x37800000, 0x17 ;  /* 0x3780000000057811 */ /* 0x000fe200078eb8ff */
[----:B------:R-:W-:-:S05]  /*1b50*/  IMAD.SHL.U32 R0, R3, 0x200000, RZ ;  /* 0x0020000003007824 */ /* 0x000fca00078e00ff */
[----:B------:R-:W-:-:S07]  /*1b60*/  LOP3.LUT R0, R5, R0, R6, 0xfe, !PT ;  /* 0x0000000005007212 */ /* 0x000fce00078efe06 */
.L_x_38809:
[----:B------:R-:W-:Y:S05]  /*1b70*/  BSYNC B0 ;  /* 0x0000000000007941 */ /* 0x000fea0003800000 */
.L_x_38808:
[----:B------:R-:W0:Y:S02]  /*1b80*/  F2I.FTZ.TRUNC.NTZ R0, R0 ;  /* 0x0000000000007305 */ /* 0x000e24000021f100 */
[----:B0-----:R-:W-:Y:S01]  /*1b90*/  PRMT R19, R0, 0x7610, R19 ;  /* 0x0000761000137816 */ /* 0x001fe20000000013 */
[----:B------:R-:W-:Y:S06]  /*1ba0*/  BRA `(.L_x_38789) ;  /* 0x00000000009c7947 */ /* 0x000fec0003800000 */
.L_x_38801:
        /* <DEDUP_REMOVED lines=14> */
.L_x_38815:
[----:B------:R-:W-:Y:S05]  /*1c90*/  BSYNC B0 ;  /* 0x0000000000007941 */ /* 0x000fea0003800000 */
.L_x_38814:
[----:B------:R-:W0:Y:S02]  /*1ca0*/  F2I.FTZ.TRUNC.NTZ R0, R0 ;  /* 0x0000000000007305 */ /* 0x000e24000021f100 */
[----:B0-----:R-:W-:Y:S01]  /*1cb0*/  PRMT R19, R0, 0x7610, R19 ;  /* 0x0000761000137816 */ /* 0x001fe20000000013 */
[----:B------:R-:W-:Y:S06]  /*1cc0*/  BRA `(.L_x_38789) ;  /* 0x0000000000547947 */ /* 0x000fec0003800000 */
.L_x_38788:
        /* <DEDUP_REMOVED lines=16> */
.L_x_38816:
[----:B------:R-:W-:Y:S01]  /*1dd0*/  PRMT R19, RZ, 0x7610, R19 ;  /* 0x00007610ff137816 */ /* 0x000fe20000000013 */
[----:B------:R-:W-:Y:S06]  /*1de0*/  BRA `(.L_x_38789) ;  /* 0x00000000000c7947 */ /* 0x000fec0003800000 */
.L_x_38813:
[----:B------:R0:W5:Y:S01]  /*1df0*/  LDG.E.U8 R19, desc[UR36][R4.64] ;  /* 0x0000002404137981 */ /* 0x000162000c1e1100 */
[----:B------:R-:W-:Y:S05]  /*1e00*/  BRA `(.L_x_38789) ;  /* 0x0000000000047947 */ /* 0x000fea0003800000 */
.L_x_38812:
[----:B------:R0:W5:Y:S02]  /*1e10*/  LDG.E.U8 R19, desc[UR36][R4.64] ;  /* 0x0000002404137981 */ /* 0x000164000c1e1100 */
.L_x_38789:
[----:B------:R-:W2:Y:S02]  /*1e20*/  S2R R27, SR_TID.X ;  /* 0x00000000001b7919 */ /* 0x000ea40000002100 */
[----:B--2---:R-:W-:-:S07]  /*1e30*/  VIADD R27, R27, 0x80 ;  /* 0x000000801b1b7836 */ /* 0x004fce0000000000 */
.L_x_38750:
[----:B------:R-:W-:Y:S05]  /*1e40*/  BSYNC B6 ;  /* 0x0000000000067941 */ /* 0x000fea0003800000 */
.L_x_38749:
        /* <DEDUP_REMOVED lines=23> */
.L_x_38822:
[----:B------:R0:W5:Y:S01]  /*1fc0*/  LDG.E.U8 R17, desc[UR36][R4.64] ;  /* 0x0000002404117981 */ /* 0x000162000c1e1100 */
[----:B------:R-:W-:Y:S05]  /*1fd0*/  BRA `(.L_x_38824) ;  /* 0x0000000c00547947 */ /* 0x000fea0003800000 */
.L_x_38821:
        /* <DEDUP_REMOVED lines=8> */
.L_x_38826:
[----:B------:R0:W5:Y:S01]  /*2060*/  LDG.E.U8 R17, desc[UR36][R4.64] ;  /* 0x0000002404117981 */ /* 0x000162000c1e1100 */
[----:B------:R-:W-:Y:S05]  /*2070*/  BRA `(.L_x_38824) ;  /* 0x0000000c002c7947 */ /* 0x000fea0003800000 */
.L_x_38825:
[----:B------:R0:W5:Y:S01]  /*2080*/  LDG.E.U16 R17, desc[UR36][R4.64] ;  /* 0x0000002404117981 */ /* 0x000162000c1e1500 */
[----:B------:R-:W-:Y:S05]  /*2090*/  BRA `(.L_x_38824) ;  /* 0x0000000c00247947 */ /* 0x000fea0003800000 */
.L_x_38820:
        /* <DEDUP_REMOVED lines=9> */
.L_x_38828:
[----:B------:R-:W2:Y:S02]  /*2130*/  LDG.E.U16 R0, desc[UR36][R4.64] ;  /* 0x0000002404007981 */ /* 0x000ea4000c1e1500 */
[----:B--2---:R-:W-:-:S06]  /*2140*/  HADD2.F32 R0, -RZ, R0.H0_H0 ;  /* 0x20000000ff007230 */ /* 0x004fcc0000004100 */
[----:B------:R-:W0:Y:S02]  /*2150*/  F2I.FTZ.TRUNC.NTZ R0, R0 ;  /* 0x0000000000007305 */ /* 0x000e24000021f100 */
[----:B0-----:R-:W-:Y:S01]  /*2160*/  PRMT R17, R0, 0x7610, R17 ;  /* 0x0000761000117816 */ /* 0x001fe20000000011 */
[----:B------:R-:W-:Y:S06]  /*2170*/  BRA `(.L_x_38824) ;  /* 0x0000000800ec7947 */ /* 0x000fec0003800000 */
.L_x_38827:
        /* <DEDUP_REMOVED lines=9> */
.L_x_38830:
[----:B------:R-:W2:Y:S02]  /*2210*/  LDG.E.U16 R4, desc[UR36][R4.64] ;  /* 0x0000002404047981 */ /* 0x000ea4000c1e1500 */
[----:B--2---:R-:W-:-:S06]  /*2220*/  HADD2.F32 R0, -RZ, R4.H0_H0 ;  /* 0x20000004ff007230 */ /* 0x004fcc0000004100 */
[----:B------:R-:W0:Y:S02]  /*2230*/  F2I.FTZ.TRUNC.NTZ R0, R0 ;  /* 0x0000000000007305 */ /* 0x000e24000021f100 */
[----:B0-----:R-:W-:Y:S01]  /*2240*/  PRMT R17, R0, 0x7610, R17 ;  /* 0x0000761000117816 */ /* 0x001fe20000000011 */
[----:B------:R-:W-:Y:S06]  /*2250*/  BRA `(.L_x_38824) ;  /* 0x0000000800b47947 */ /* 0x000fec0003800000 */
.L_x_38829:
[----:B------:R-:W2:Y:S02]  /*2260*/  LDG.E.64 R4, desc[UR36][R4.64] ;  /* 0x0000002404047981 */ /* 0x000ea4000c1e1b00 */
[----:B--2---:R0:W1:Y:S01]  /*2270*/  F2I.F64.TRUNC R17, R4 ;  /* 0x0000000400117311 */ /* 0x004062000030d100 */
[----:B------:R-:W-:Y:S05]  /*2280*/  BRA `(.L_x_38824) ;  /* 0x0000000800a87947 */ /* 0x000fea0003800000 */
.L_x_38819:
        /* <DEDUP_REMOVED lines=12> */
.L_x_38833:
[----:B------:R-:W2:Y:S02]  /*2350*/  LDG.E.64 R4, desc[UR36][R4.64] ;  /* 0x0000002404047981 */ /* 0x000ea4000c1e1b00 */
[----:B--2---:R0:W1:Y:S01]  /*2360*/  F2I.F64.TRUNC R17, R4 ;  /* 0x0000000400117311 */ /* 0x004062000030d100 */
[----:B------:R-:W-:Y:S05]  /*2370*/  BRA `(.L_x_38824) ;  /* 0x00000008006c7947 */ /* 0x000fea0003800000 */
.L_x_38832:
        /* <DEDUP_REMOVED lines=28> */
.L_x_38835:
        /* <DEDUP_REMOVED lines=15> */
.L_x_38834:
[----:B------:R-:W2:Y:S02]  /*2630*/  LDG.E.U16 R0, desc[UR36][R4.64] ;  /* 0x0000002404007981 */ /* 0x000ea4000c1e1500 */
[----:B--2---:R-:W-:-:S06]  /*2640*/  IMAD.U32 R0, R0, 0x10000, RZ ;  /* 0x0001000000007824 */ /* 0x004fcc00078e00ff */
[----:B------:R-:W0:Y:S02]  /*2650*/  F2I.FTZ.TRUNC.NTZ R0, R0 ;  /* 0x0000000000007305 */ /* 0x000e24000021f100 */
[----:B0-----:R-:W-:Y:S01]  /*2660*/  PRMT R17, R0, 0x7610, R17 ;  /* 0x0000761000117816 */ /* 0x001fe20000000011 */
[----:B------:R-:W-:Y:S06]  /*2670*/  BRA `(.L_x_38824) ;  /* 0x0000000400ac7947 */ /* 0x000fec0003800000 */
.L_x_38831:
        /* <DEDUP_REMOVED lines=10> */
.L_x_38838:
        /* <DEDUP_REMOVED lines=21> */
.L_x_38842:
[----:B------:R-:W-:Y:S05]  /*2870*/  BSYNC B1 ;  /* 0x0000000000017941 */ /* 0x000fea0003800000 */
.L_x_38841:
[----:B------:R-:W-:Y:S01]  /*2880*/  LEA R5, R0, 0x3b800000, 0x17 ;  /* 0x3b80000000057811 */ /* 0x000fe200078eb8ff */
[----:B------:R-:W-:-:S05]  /*2890*/  IMAD.SHL.U32 R0, R3, 0x100000, RZ ;  /* 0x0010000003007824 */ /* 0x000fca00078e00ff */
[----:B------:R-:W-:-:S07]  /*28a0*/  LOP3.LUT R0, R5, R0, R6, 0xfe, !PT ;  /* 0x0000000005007212 */ /* 0x000fce00078efe06 */
.L_x_38840:
[----:B------:R-:W-:Y:S05]  /*28b0*/  BSYNC B0 ;  /* 0x0000000000007941 */ /* 0x000fea0003800000 */
.L_x_38839:
[----:B------:R-:W0:Y:S02]  /*28c0*/  F2I.FTZ.TRUNC.NTZ R0, R0 ;  /* 0x0000000000007305 */ /* 0x000e24000021f100 */
[----:B0-----:R-:W-:Y:S01]  /*28d0*/  PRMT R17, R0, 0x7610, R17 ;  /* 0x0000761000117816 */ /* 0x001fe20000000011 */
[----:B------:R-:W-:Y:S06]  /*28e0*/  BRA `(.L_x_38824) ;  /* 0x0000000400107947 */ /* 0x000fec0003800000 */
.L_x_38837:
        /* <DEDUP_REMOVED lines=21> */
.L_x_38846:
[----:B------:R-:W-:Y:S05]  /*2a40*/  BSYNC B1 ;  /* 0x0000000000017941 */ /* 0x000fea0003800000 */
.L_x_38845:
[----:B------:R-:W-:Y:S01]  /*2a50*/  LEA R5, R0, 0x37800000, 0x17 ;  /* 0x3780000000057811 */ /* 0x000fe200078eb8ff */
[----:B------:R-:W-:-:S05]  /*2a60*/  IMAD.SHL.U32 R0, R3, 0x200000, RZ ;  /* 0x0020000003007824 */ /* 0x000fca00078e00ff */
[----:B------:R-:W-:-:S07]  /*2a70*/  LOP3.LUT R0, R5, R0, R6, 0xfe, !PT ;  /* 0x0000000005007212 */ /* 0x000fce00078efe06 */
.L_x_38844:
[----:B------:R-:W-:Y:S05]  /*2a80*/  BSYNC B0 ;  /* 0x0000000000007941 */ /* 0x000fea0003800000 */
.L_x_38843:
[----:B------:R-:W0:Y:S02]  /*2a90*/  F2I.FTZ.TRUNC.NTZ R0, R0 ;  /* 0x0000000000007305 */ /* 0x000e24000021f100 */
[----:B0-----:R-:W-:Y:S01]  /*2aa0*/  PRMT R17, R0, 0x7610, R17 ;  /* 0x0000761000117816 */ /* 0x001fe20000000011 */
[----:B------:R-:W-:Y:S06]  /*2ab0*/  BRA `(.L_x_38824) ;  /* 0x00000000009c7947 */ /* 0x000fec0003800000 */
.L_x_38836:
        /* <DEDUP_REMOVED lines=14> */
.L_x_38850:
[----:B------:R-:W-:Y:S05]  /*2ba0*/  BSYNC B0 ;  /* 0x0000000000007941 */ /* 0x000fea0003800000 */
.L_x_38849:
[----:B------:R-:W0:Y:S02]  /*2bb0*/  F2I.FTZ.TRUNC.NTZ R0, R0 ;  /* 0x0000000000007305 */ /* 0x000e24000021f100 */
[----:B0-----:R-:W-:Y:S01]  /*2bc0*/  PRMT R17, R0, 0x7610, R17 ;  /* 0x0000761000117816 */ /* 0x001fe20000000011 */
[----:B------:R-:W-:Y:S06]  /*2bd0*/  BRA `(.L_x_38824) ;  /* 0x0000000000547947 */ /* 0x000fec0003800000 */
.L_x_38823:
        /* <DEDUP_REMOVED lines=16> */
.L_x_38851:
[----:B------:R-:W-:Y:S01]  /*2ce0*/  PRMT R17, RZ, 0x7610, R17 ;  /* 0x00007610ff117816 */ /* 0x000fe20000000011 */
[----:B------:R-:W-:Y:S06]  /*2cf0*/  BRA `(.L_x_38824) ;  /* 0x00000000000c7947 */ /* 0x000fec0003800000 */
.L_x_38848:
[----:B------:R2:W5:Y:S01]  /*2d00*/  LDG.E.U8 R17, desc[UR36][R4.64] ;  /* 0x0000002404117981 */ /* 0x000562000c1e1100 */
[----:B------:R-:W-:Y:S05]  /*2d10*/  BRA `(.L_x_38824) ;  /* 0x0000000000047947 */ /* 0x000fea0003800000 */
.L_x_38847:
[----:B------:R3:W5:Y:S02]  /*2d20*/  LDG.E.U8 R17, desc[UR36][R4.64] ;  /* 0x0000002404117981 */ /* 0x000764000c1e1100 */
.L_x_38824:
        /* <DEDUP_REMOVED lines=18> */
.L_x_38855:
[----:B------:R0:W5:Y:S01]  /*2e50*/  LDG.E.U8 R22, desc[UR36][R4.64] ;  /* 0x0000002404167981 */ /* 0x000162000c1e1100 */
[----:B------:R-:W-:Y:S05]  /*2e60*/  BRA `(.L_x_38857) ;  /* 0x0000000c00547947 */ /* 0x000fea0003800000 */
.L_x_38854:
        /* <DEDUP_REMOVED lines=8> */
.L_x_38859:
[----:B------:R0:W5:Y:S01]  /*2ef0*/  LDG.E.U8 R22, desc[UR36][R4.64] ;  /* 0x0000002404167981 */ /* 0x000162000c1e1100 */
[----:B------:R-:W-:Y:S05]  /*2f00*/  BRA `(.L_x_38857) ;  /* 0x0000000c002c7947 */ /* 0x000fea0003800000 */
.L_x_38858:
[----:B------:R0:W5:Y:S01]  /*2f10*/  LDG.E.U16 R22, desc[UR36][R4.64] ;  /* 0x0000002404167981 */ /* 0x000162000c1e1500 */
[----:B------:R-:W-:Y:S05]  /*2f20*/  BRA `(.L_x_38857) ;  /* 0x0000000c00247947 */ /* 0x000fea0003800000 */
.L_x_38853:
        /* <DEDUP_REMOVED lines=9> */
.L_x_38861:
[----:B------:R-:W2:Y:S02]  /*2fc0*/  LDG.E.U16 R0, desc[UR36][R4.64] ;  /* 0x0000002404007981 */ /* 0x000ea4000c1e1500 */
[----:B--2---:R-:W-:-:S06]  /*2fd0*/  HADD2.F32 R0, -RZ, R0.H0_H0 ;  /* 0x20000000ff007230 */ /* 0x004fcc0000004100 */
[----:B------:R-:W0:Y:S02]  /*2fe0*/  F2I.FTZ.TRUNC.NTZ R0, R0 ;  /* 0x0000000000007305 */ /* 0x000e24000021f100 */
[----:B0-----:R-:W-:Y:S01]  /*2ff0*/  PRMT R22, R0, 0x7610, R22 ;  /* 0x0000761000167816 */ /* 0x001fe20000000016 */
[----:B------:R-:W-:Y:S06]  /*3000*/  BRA `(.L_x_38857) ;  /* 0x0000000800ec7947 */ /* 0x000fec0003800000 */
.L_x_38860:
        /* <DEDUP_REMOVED lines=9> */
.L_x_38863:
[----:B------:R-:W2:Y:S02]  /*30a0*/  LDG.E.U16 R4, desc[UR36][R4.64] ;  /* 0x0000002404047981 */ /* 0x000ea4000c1e1500 */
[----:B--2---:R-:W-:-:S06]  /*30b0*/  HADD2.F32 R0, -RZ, R4.H0_H0 ;  /* 0x20000004ff007230 */ /* 0x004fcc0000004100 */
[----:B------:R-:W0:Y:S02]  /*30c0*/  F2I.FTZ.TRUNC.NTZ R0, R0 ;  /* 0x0000000000007305 */ /* 0x000e24000021f100 */
[----:B0-----:R-:W-:Y:S01]  /*30d0*/  PRMT R22, R0, 0x7610, R22 ;  /* 0x0000761000167816 */ /* 0x001fe20000000016 */
[----:B------:R-:W-:Y:S06]  /*30e0*/  BRA `(.L_x_38857) ;  /* 0x0000000800b47947 */ /* 0x000fec0003800000 */
.L_x_38862:
[----:B------:R-:W2:Y:S02]  /*30f0*/  LDG.E.64 R4, desc[UR36][R4.64] ;  /* 0x0000002404047981 */ /* 0x000ea4000c1e1b00 */
[----:B--2---:R0:W2:Y:S01]  /*3100*/  F2I.F64.TRUNC R22, R4 ;  /* 0x0000000400167311 */ /* 0x0040a2000030d100 */
[----:B------:R-:W-:Y:S05]  /*3110*/  BRA `(.L_x_38857) ;  /* 0x0000000800a87947 */ /* 0x000fea0003800000 */
.L_x_38852:
        /* <DEDUP_REMOVED lines=12> */
.L_x_38866:
[----:B------:R-:W2:Y:S02]  /*31e0*/  LDG.E.64 R4, desc[UR36][R4.64] ;  /* 0x0000002404047981 */ /* 0x000ea4000c1e1b00 */
[----:B--2---:R4:W0:Y:S01]  /*31f0*/  F2I.F64.TRUNC R22, R4 ;  /* 0x0000000400167311 */ /* 0x004822000030d100 */
[----:B------:R-:W-:Y:S05]  /*3200*/  BRA `(.L_x_38857) ;  /* 0x00000008006c7947 */ /* 0x000fea0003800000 */
.L_x_38865:
        /* <DEDUP_REMOVED lines=28> */
.L_x_38868:
        /* <DEDUP_REMOVED lines=15> */
.L_x_38867:
[----:B------:R-:W2:Y:S02]  /*34c0*/  LDG.E.U16 R0, desc[UR36][R4.64] ;  /* 0x0000002404007981 */ /* 0x000ea4000c1e1500 */
[----:B--2---:R-:W-:-:S06]  /*34d0*/  IMAD.U32 R0, R0, 0x10000, RZ ;  /* 0x0001000000007824 */ /* 0x004fcc00078e00ff */
[----:B------:R-:W0:Y:S02]  /*34e0*/  F2I.FTZ.TRUNC.NTZ R0, R0 ;  /* 0x0000000000007305 */ /* 0x000e24000021f100 */
[----:B0-----:R-:W-:Y:S01]  /*34f0*/  PRMT R22, R0, 0x7610, R22 ;  /* 0x0000761000167816 */ /* 0x001fe20000000016 */
[----:B------:R-:W-:Y:S06]  /*3500*/  BRA `(.L_x_38857) ;  /* 0x0000000400ac7947 */ /* 0x000fec0003800000 */
.L_x_38864:
        /* <DEDUP_REMOVED lines=10> */
.L_x_38871:
        /* <DEDUP_REMOVED lines=21> */
.L_x_38875:
[----:B------:R-:W-:Y:S05]  /*3700*/  BSYNC B1 ;  /* 0x0000000000017941 */ /* 0x000fea0003800000 */
.L_x_38874:
[----:B------:R-:W-:Y:S01]  /*3710*/  LEA R5, R0, 0x3b800000, 0x17 ;  /* 0x3b80000000057811 */ /* 0x000fe200078eb8ff */
[----:B------:R-:W-:-:S05]  /*3720*/  IMAD.SHL.U32 R0, R3, 0x100000, RZ ;  /* 0x0010000003007824 */ /* 0x000fca00078e00ff */
[----:B------:R-:W-:-:S07]  /*3730*/  LOP3.LUT R0, R5, R0, R6, 0xfe, !PT ;  /* 0x0000000005007212 */ /* 0x000fce00078efe06 */
.L_x_38873:
[----:B------:R-:W-:Y:S05]  /*3740*/  BSYNC B0 ;  /* 0x0000000000007941 */ /* 0x000fea0003800000 */
.L_x_38872:
[----:B------:R-:W0:Y:S02]  /*3750*/  F2I.FTZ.TRUNC.NTZ R0, R0 ;  /* 0x0000000000007305 */ /* 0x000e24000021f100 */
[----:B0-----:R-:W-:Y:S01]  /*3760*/  PRMT R22, R0, 0x7610, R22 ;  /* 0x0000761000167816 */ /* 0x001fe20000000016 */
[----:B------:R-:W-:Y:S06]  /*3770*/  BRA `(.L_x_38857) ;  /* 0x0000000400107947 */ /* 0x000fec0003800000 */
.L_x_38870:
        /* <DEDUP_REMOVED lines=21> */
.L_x_38879:
[----:B------:R-:W-:Y:S05]  /*38d0*/  BSYNC B1 ;  /* 0x0000000000017941 */ /* 0x000fea0003800000 */
.L_x_38878:
[----:B------:R-:W-:Y:S01]  /*38e0*/  LEA R5, R0, 0x37800000, 0x17 ;  /* 0x3780000000057811 */ /* 0x000fe200078eb8ff */
[----:B------:R-:W-:-:S05]  /*38f0*/  IMAD.SHL.U32 R0, R3, 0x200000, RZ ;  /* 0x0020000003007824 */ /* 0x000fca00078e00ff */
[----:B------:R-:W-:-:S07]  /*3900*/  LOP3.LUT R0, R5, R0, R6, 0xfe, !PT ;  /* 0x0000000005007212 */ /* 0x000fce00078efe06 */
.L_x_38877:
[----:B------:R-:W-:Y:S05]  /*3910*/  BSYNC B0 ;  /* 0x0000000000007941 */ /* 0x000fea0003800000 */
.L_x_38876:
[----:B------:R-:W0:Y:S02]  /*3920*/  F2I.FTZ.TRUNC.NTZ R0, R0 ;  /* 0x0000000000007305 */ /* 0x000e24000021f100 */
[----:B0-----:R-:W-:Y:S01]  /*3930*/  PRMT R22, R0, 0x7610, R22 ;  /* 0x0000761000167816 */ /* 0x001fe20000000016 */
[----:B------:R-:W-:Y:S06]  /*3940*/  BRA `(.L_x_38857) ;  /* 0x00000000009c7947 */ /* 0x000fec0003800000 */
.L_x_38869:
        /* <DEDUP_REMOVED lines=14> */
.L_x_38883:
[----:B------:R-:W-:Y:S05]  /*3a30*/  BSYNC B0 ;  /* 0x0000000000007941 */ /* 0x000fea0003800000 */
.L_x_38882:
[----:B------:R-:W0:Y:S02]  /*3a40*/  F2I.FTZ.TRUNC.NTZ R0, R0 ;  /* 0x0000000000007305 */ /* 0x000e24000021f100 */
[----:B0-----:R-:W-:Y:S01]  /*3a50*/  PRMT R22, R0, 0x7610, R22 ;  /* 0x0000761000167816 */ /* 0x001fe20000000016 */
[----:B------:R-:W-:Y:S06]  /*3a60*/  BRA `(.L_x_38857) ;  /* 0x0000000000547947 */ /* 0x000fec0003800000 */
.L_x_38856:
        /* <DEDUP_REMOVED lines=16> */
.L_x_38884:
[----:B------:R-:W-:Y:S01]  /*3b70*/  PRMT R22, RZ, 0x7610, R22 ;  /* 0x00007610ff167816 */ /* 0x000fe20000000016 */
[----:B------:R-:W-:Y:S06]  /*3b80*/  BRA `(.L_x_38857) ;  /* 0x00000000000c7947 */ /* 0x000fec0003800000 */
.L_x_38881:
[----:B------:R2:W5:Y:S01]  /*3b90*/  LDG.E.U8 R22, desc[UR36][R4.64] ;  /* 0x0000002404167981 */ /* 0x000562000c1e1100 */
[----:B------:R-:W-:Y:S05]  /*3ba0*/  BRA `(.L_x_38857) ;  /* 0x0000000000047947 */ /* 0x000fea0003800000 */
.L_x_38880:
[----:B------:R3:W5:Y:S02]  /*3bb0*/  LDG.E.U8 R22, desc[UR36][R4.64] ;  /* 0x0000002404167981 */ /* 0x000764000c1e1100 */
.L_x_38857:
[----:B------:R-:W-:-:S07]  /*3bc0*/  VIADD R27, R27, 0x80 ;  /* 0x000000801b1b7836 */ /* 0x000fce0000000000 */
.L_x_38818:
[----:B------:R-:W-:Y:S05]  /*3bd0*/  BSYNC B6 ;  /* 0x0000000000067941 */ /* 0x000fea0003800000 */
.L_x_38817:
        /* <DEDUP_REMOVED lines=25> */
.L_x_38890:
[----:B------:R0:W5:Y:S01]  /*3d70*/  LDG.E.U8 R24, desc[UR36][R4.64] ;  /* 0x0000002404187981 */ /* 0x000162000c1e1100 */
[----:B------:R-:W-:Y:S05]  /*3d80*/  BRA `(.L_x_38892) ;  /* 0x0000000c00547947 */ /* 0x000fea0003800000 */
.L_x_38889:
        /* <DEDUP_REMOVED lines=8> */
.L_x_38894:
[----:B------:R0:W5:Y:S01]  /*3e10*/  LDG.E.U8 R24, desc[UR36][R4.64] ;  /* 0x0000002404187981 */ /* 0x000162000c1e1100 */
[----:B------:R-:W-:Y:S05]  /*3e20*/  BRA `(.L_x_38892) ;  /* 0x0000000c002c7947 */ /* 0x000fea0003800000 */
.L_x_38893:
[----:B------:R0:W5:Y:S01]  /*3e30*/  LDG.E.U16 R24, desc[UR36][R4.64] ;  /* 0x0000002404187981 */ /* 0x000162000c1e1500 */
[----:B------:R-:W-:Y:S05]  /*3e40*/  BRA `(.L_x_38892) ;  /* 0x0000000c00247947 */ /* 0x000fea0003800000 */
.L_x_38888:
        /* <DEDUP_REMOVED lines=9> */
.L_x_38896:
[----:B------:R-:W2:Y:S02]  /*3ee0*/  LDG.E.U16 R0, desc[UR36][R4.64] ;  /* 0x0000002404007981 */ /* 0x000ea4000c1e1500 */
[----:B--2---:R-:W-:-:S06]  /*3ef0*/  HADD2.F32 R0, -RZ, R0.H0_H0 ;  /* 0x20000000ff007230 */ /* 0x004fcc0000004100 */
[----:B------:R-:W0:Y:S02]  /*3f00*/  F2I.FTZ.TRUNC.NTZ R0, R0 ;  /* 0x0000000000007305 */ /* 0x000e24000021f100 */
[----:B0-----:R-:W-:Y:S01]  /*3f10*/  PRMT R24, R0, 0x7610, R24 ;  /* 0x0000761000187816 */ /* 0x001fe20000000018 */
[----:B------:R-:W-:Y:S06]  /*3f20*/  BRA `(.L_x_38892) ;  /* 0x0000000800ec7947 */ /* 0x000fec0003800000 */
.L_x_38895:
        /* <DEDUP_REMOVED lines=9> */
.L_x_38898:
[----:B------:R-:W2:Y:S02]  /*3fc0*/  LDG.E.U16 R4, desc[UR36][R4.64] ;  /* 0x0000002404047981 */ /* 0x000ea4000c1e1500 */
[----:B--2---:R-:W-:-:S06]  /*3fd0*/  HADD2.F32 R0, -RZ, R4.H0_H0 ;  /* 0x20000004ff007230 */ /* 0x004fcc0000004100 */
[----:B------:R-:W0:Y:S02]  /*3fe0*/  F2I.FTZ.TRUNC.NTZ R0, R0 ;  /* 0x0000000000007305 */ /* 0x000e24000021f100 */
[----:B0-----:R-:W-:Y:S01]  /*3ff0*/  PRMT R24, R0, 0x7610, R24 ;  /* 0x0000761000187816 */ /* 0x001fe20000000018 */
[----:B------:R-:W-:Y:S06]  /*4000*/  BRA `(.L_x_38892) ;  /* 0x0000000800b47947 */ /* 0x000fec0003800000 */
.L_x_38897:
[----:B------:R-:W2:Y:S02]  /*4010*/  LDG.E.64 R4, desc[UR36][R4.64] ;  /* 0x0000002404047981 */ /* 0x000ea4000c1e1b00 */
[----:B--2---:R0:W1:Y:S01]  /*4020*/  F2I.F64.TRUNC R24, R4 ;  /* 0x0000000400187311 */ /* 0x004062000030d100 */
[----:B------:R-:W-:Y:S05]  /*4030*/  BRA `(.L_x_38892) ;  /* 0x0000000800a87947 */ /* 0x000fea0003800000 */
.L_x_38887:
        /* <DEDUP_REMOVED lines=12> */
.L_x_38901:
[----:B------:R-:W2:Y:S02]  /*4100*/  LDG.E.64 R4, desc[UR36][R4.64] ;  /* 0x0000002404047981 */ /* 0x000ea4000c1e1b00 */
[----:B--2---:R0:W1:Y:S01]  /*4110*/  F2I.F64.TRUNC R24, R4 ;  /* 0x0000000400187311 */ /* 0x004062000030d100 */
[----:B------:R-:W-:Y:S05]  /*4120*/  BRA `(.L_x_38892) ;  /* 0x00000008006c7947 */ /* 0x000fea0003800000 */
.L_x_38900:
        /* <DEDUP_REMOVED lines=28> */
.L_x_38903:
        /* <DEDUP_REMOVED lines=15> */
.L_x_38902:
[----:B------:R-:W2:Y:S02]  /*43e0*/  LDG.E.U16 R0, desc[UR36][R4.64] ;  /* 0x0000002404007981 */ /* 0x000ea4000c1e1500 */
[----:B--2---:R-:W-:-:S06]  /*43f0*/  IMAD.U32 R0, R0, 0x10000, RZ ;  /* 0x0001000000007824 */ /* 0x004fcc00078e00ff */
[----:B------:R-:W0:Y:S02]  /*4400*/  F2I.FTZ.TRUNC.NTZ R0, R0 ;  /* 0x0000000000007305 */ /* 0x000e24000021f100 */
[----:B0-----:R-:W-:Y:S01]  /*4410*/  PRMT R24, R0, 0x7610, R24 ;  /* 0x0000761000187816 */ /* 0x001fe20000000018 */
[----:B------:R-:W-:Y:S06]  /*4420*/  BRA `(.L_x_38892) ;  /* 0x0000000400ac7947 */ /* 0x000fec0003800000 */
.L_x_38899:
        /* <DEDUP_REMOVED lines=10> */
.L_x_38906:
        /* <DEDUP_REMOVED lines=21> */
.L_x_38910:
[----:B------:R-:W-:Y:S05]  /*4620*/  BSYNC B1 ;  /* 0x0000000000017941 */ /* 0x000fea0003800000 */
.L_x_38909:
[----:B------:R-:W-:Y:S01]  /*4630*/  LEA R5, R0, 0x3b800000, 0x17 ;  /* 0x3b80000000057811 */ /* 0x000fe200078eb8ff */
[----:B------:R-:W-:-:S05]  /*4640*/  IMAD.SHL.U32 R0, R3, 0x100000, RZ ;  /* 0x0010000003007824 */ /* 0x000fca00078e00ff */
[----:B------:R-:W-:-:S07]  /*4650*/  LOP3.LUT R0, R5, R0, R6, 0xfe, !PT ;  /* 0x0000000005007212 */ /* 0x000fce00078efe06 */
.L_x_38908:
[----:B------:R-:W-:Y:S05]  /*4660*/  BSYNC B0 ;  /* 0x0000000000007941 */ /* 0x000fea0003800000 */
.L_x_38907:
[----:B------:R-:W0:Y:S02]  /*4670*/  F2I.FTZ.TRUNC.NTZ R0, R0 ;  /* 0x0000000000007305 */ /* 0x000e24000021f100 */
[----:B0-----:R-:W-:Y:S01]  /*4680*/  PRMT R24, R0, 0x7610, R24 ;  /* 0x0000761000187816 */ /* 0x001fe20000000018 */
[----:B------:R-:W-:Y:S06]  /*4690*/  BRA `(.L_x_38892) ;  /* 0x0000000400107947 */ /* 0x000fec0003800000 */
.L_x_38905:
        /* <DEDUP_REMOVED lines=21> */
.L_x_38914:
[----:B------:R-:W-:Y:S05]  /*47f0*/  BSYNC B1 ;  /* 0x0000000000017941 */ /* 0x000fea0003800000 */
.L_x_38913:
[----:B------:R-:W-:Y:S01]  /*4800*/  LEA R5, R0, 0x37800000, 0x17 ;  /* 0x3780000000057811 */ /* 0x000fe200078eb8ff */
[----:B------:R-:W-:-:S05]  /*4810*/  IMAD.SHL.U32 R0, R3, 0x200000, RZ ;  /* 0x0020000003007824 */ /* 0x000fca00078e00ff */
[----:B------:R-:W-:-:S07]  /*4820*/  LOP3.LUT R0, R5, R0, R6, 0xfe, !PT ;  /* 0x0000000005007212 */ /* 0x000fce00078efe06 */
.L_x_38912:
[----:B------:R-:W-:Y:S05]  /*4830*/  BSYNC B0 ;  /* 0x0000000000007941 */ /* 0x000fea0003800000 */
.L_x_38911:
[----:B------:R-:W0:Y:S02]  /*4840*/  F2I.FTZ.TRUNC.NTZ R0, R0 ;  /* 0x0000000000007305 */ /* 0x000e24000021f100 */
[----:B0-----:R-:W-:Y:S01]  /*4850*/  PRMT R24, R0, 0x7610, R24 ;  /* 0x0000761000187816 */ /* 0x001fe20000000018 */
[----:B------:R-:W-:Y:S06]  /*4860*/  BRA `(.L_x_38892) ;  /* 0x00000000009c7947 */ /* 0x000fec0003800000 */
.L_x_38904:
        /* <DEDUP_REMOVED lines=14> */
.L_x_38918:
[----:B------:R-:W-:Y:S05]  /*4950*/  BSYNC B0 ;  /* 0x0000000000007941 */ /* 0x000fea0003800000 */
.L_x_38917:
[----:B------:R-:W0:Y:S02]  /*4960*/  F2I.FTZ.TRUNC.NTZ R0, R0 ;  /* 0x0000000000007305 */ /* 0x000e24000021f100 */
[----:B0-----:R-:W-:Y:S01]  /*4970*/  PRMT R24, R0, 0x7610, R24 ;  /* 0x0000761000187816 */ /* 0x001fe20000000018 */
[----:B------:R-:W-:Y:S06]  /*4980*/  BRA `(.L_x_38892) ;  /* 0x0000000000547947 */ /* 0x000fec0003800000 */
.L_x_38891:
        /* <DEDUP_REMOVED lines=16> */
.L_x_38919:
[----:B------:R-:W-:Y:S01]  /*4a90*/  PRMT R24, RZ, 0x7610, R24 ;  /* 0x00007610ff187816 */ /* 0x000fe20000000018 */
[----:B------:R-:W-:Y:S06]  /*4aa0*/  BRA `(.L_x_38892) ;  /* 0x00000000000c7947 */ /* 0x000fec0003800000 */
.L_x_38916:
[----:B------:R3:W5:Y:S01]  /*4ab0*/  LDG.E.U8 R24, desc[UR36][R4.64] ;  /* 0x0000002404187981 */ /* 0x000762000c1e1100 */
[----:B------:R-:W-:Y:S05]  /*4ac0*/  BRA `(.L_x_38892) ;  /* 0x0000000000047947 */ /* 0x000fea0003800000 */
.L_x_38915:
[----:B------:R4:W5:Y:S02]  /*4ad0*/  LDG.E.U8 R24, desc[UR36][R4.64] ;  /* 0x0000002404187981 */ /* 0x000964000c1e1100 */
.L_x_38892:
        /* <DEDUP_REMOVED lines=19> */
.L_x_38923:
[----:B------:R0:W5:Y:S01]  /*4c10*/  LDG.E.U8 R25, desc[UR36][R4.64] ;  /* 0x0000002404197981 */ /* 0x000162000c1e1100 */
[----:B------:R-:W-:Y:S05]  /*4c20*/  BRA `(.L_x_38925) ;  /* 0x0000000c00547947 */ /* 0x000fea0003800000 */
.L_x_38922:
        /* <DEDUP_REMOVED lines=8> */
.L_x_38927:
[----:B------:R0:W5:Y:S01]  /*4cb0*/  LDG.E.U8 R25, desc[UR36][R4.64] ;  /* 0x0000002404197981 */ /* 0x000162000c1e1100 */
[----:B------:R-:W-:Y:S05]  /*4cc0*/  BRA `(.L_x_38925) ;  /* 0x0000000c002c7947 */ /* 0x000fea0003800000 */
.L_x_38926:
[----:B------:R0:W5:Y:S01]  /*4cd0*/  LDG.E.U16 R25, desc[UR36][R4.64] ;  /* 0x0000002404197981 */ /* 0x000162000c1e1500 */
[----:B------:R-:W-:Y:S05]  /*4ce0*/  BRA `(.L_x_38925) ;  /* 0x0000000c00247947 */ /* 0x000fea0003800000 */
.L_x_38921:
        /* <DEDUP_REMOVED lines=9> */
.L_x_38929:
[----:B------:R-:W2:Y:S02]  /*4d80*/  LDG.E.U16 R0, desc[UR36][R4.64] ;  /* 0x0000002404007981 */ /* 0x000ea4000c1e1500 */
[----:B--2---:R-:W-:-:S06]  /*4d90*/  HADD2.F32 R0, -RZ, R0.H0_H0 ;  /* 0x20000000ff007230 */ /* 0x004fcc0000004100 */
[----:B------:R-:W0:Y:S02]  /*4da0*/  F2I.FTZ.TRUNC.NTZ R0, R0 ;  /* 0x0000000000007305 */ /* 0x000e24000021f100 */
[----:B0-----:R-:W-:Y:S01]  /*4db0*/  PRMT R25, R0, 0x7610, R25 ;  /* 0x0000761000197816 */ /* 0x001fe20000000019 */
[----:B------:R-:W-:Y:S06]  /*4dc0*/  BRA `(.L_x_38925) ;  /* 0x0000000800ec7947 */ /* 0x000fec0003800000 */
.L_x_38928:
        /* <DEDUP_REMOVED lines=9> */
.L_x_38931:
[----:B------:R-:W2:Y:S02]  /*4e60*/  LDG.E.U16 R4, desc[UR36][R4.64] ;  /* 0x0000002404047981 */ /* 0x000ea4000c1e1500 */
[----:B--2---:R-:W-:-:S06]  /*4e70*/  HADD2.F32 R0, -RZ, R4.H0_H0 ;  /* 0x20000004ff007230 */ /* 0x004fcc0000004100 */
[----:B------:R-:W0:Y:S02]  /*4e80*/  F2I.FTZ.TRUNC.NTZ R0, R0 ;  /* 0x0000000000007305 */ /* 0x000e24000021f100 */
[----:B0-----:R-:W-:Y:S01]  /*4e90*/  PRMT R25, R0, 0x7610, R25 ;  /* 0x0000761000197816 */ /* 0x001fe20000000019 */
[----:B------:R-:W-:Y:S06]  /*4ea0*/  BRA `(.L_x_38925) ;  /* 0x0000000800b47947 */ /* 0x000fec0003800000 */
.L_x_38930:
[----:B------:R-:W2:Y:S02]  /*4eb0*/  LDG.E.64 R4, desc[UR36][R4.64] ;  /* 0x0000002404047981 */ /* 0x000ea4000c1e1b00 */
[----:B--2---:R0:W1:Y:S01]  /*4ec0*/  F2I.F64.TRUNC R25, R4 ;  /* 0x0000000400197311 */ /* 0x004062000030d100 */
[----:B------:R-:W-:Y:S05]  /*4ed0*/  BRA `(.L_x_38925) ;  /* 0x0000000800a87947 */ /* 0x000fea0003800000 */
.L_x_38920:
        /* <DEDUP_REMOVED lines=12> */
.L_x_38934:
[----:B------:R-:W2:Y:S02]  /*4fa0*/  LDG.E.64 R4, desc[UR36][R4.64] ;  /* 0x0000002404047981 */ /* 0x000ea4000c1e1b00 */
[----:B--2---:R3:W4:Y:S01]  /*4fb0*/  F2I.F64.TRUNC R25, R4 ;  /* 0x0000000400197311 */ /* 0x004722000030d100 */
[----:B------:R-:W-:Y:S05]  /*4fc0*/  BRA `(.L_x_38925) ;  /* 0x00000008006c7947 */ /* 0x000fea0003800000 */
.L_x_38933:
        /* <DEDUP_REMOVED lines=28> */
.L_x_38936:
        /* <DEDUP_REMOVED lines=15> */
.L_x_38935:
[----:B------:R-:W2:Y:S02]  /*5280*/  LDG.E.U16 R0, desc[UR36][R4.64] ;  /* 0x0000002404007981 */ /* 0x000ea4000c1e1500 */
[----:B--2---:R-:W-:-:S06]  /*5290*/  IMAD.U32 R0, R0, 0x10000, RZ ;  /* 0x0001000000007824 */ /* 0x004fcc00078e00ff */
[----:B------:R-:W0:Y:S02]  /*52a0*/  F2I.FTZ.TRUNC.NTZ R0, R0 ;  /* 0x0000000000007305 */ /* 0x000e24000021f100 */
[----:B0-----:R-:W-:Y:S01]  /*52b0*/  PRMT R25, R0, 0x7610, R25 ;  /* 0x0000761000197816 */ /* 0x001fe20000000019 */
[----:B------:R-:W-:Y:S06]  /*52c0*/  BRA `(.L_x_38925) ;  /* 0x0000000400ac7947 */ /* 0x000fec0003800000 */
.L_x_38932:
        /* <DEDUP_REMOVED lines=10> */
.L_x_38939:
        /* <DEDUP_REMOVED lines=21> */
.L_x_38943:
[----:B------:R-:W-:Y:S05]  /*54c0*/  BSYNC B1 ;  /* 0x0000000000017941 */ /* 0x000fea0003800000 */
.L_x_38942:
[----:B------:R-:W-:Y:S01]  /*54d0*/  LEA R5, R0, 0x3b800000, 0x17 ;  /* 0x3b80000000057811 */ /* 0x000fe200078eb8ff */
[----:B------:R-:W-:-:S05]  /*54e0*/  IMAD.SHL.U32 R0, R3, 0x100000, RZ ;  /* 0x0010000003007824 */ /* 0x000fca00078e00ff */
[----:B------:R-:W-:-:S07]  /*54f0*/  LOP3.LUT R0, R5, R0, R6, 0xfe, !PT ;  /* 0x0000000005007212 */ /* 0x000fce00078efe06 */
.L_x_38941:
[----:B------:R-:W-:Y:S05]  /*5500*/  BSYNC B0 ;  /* 0x0000000000007941 */ /* 0x000fea0003800000 */
.L_x_38940:
[----:B------:R-:W0:Y:S02]  /*5510*/  F2I.FTZ.TRUNC.NTZ R0, R0 ;  /* 0x0000000000007305 */ /* 0x000e24000021f100 */
[----:B0-----:R-:W-:Y:S01]  /*5520*/  PRMT R25, R0, 0x7610, R25 ;  /* 0x0000761000197816 */ /* 0x001fe20000000019 */
[----:B------:R-:W-:Y:S06]  /*5530*/  BRA `(.L_x_38925) ;  /* 0x0000000400107947 */ /* 0x000fec0003800000 */
.L_x_38938:
        /* <DEDUP_REMOVED lines=21> */
.L_x_38947:
[----:B------:R-:W-:Y:S05]  /*5690*/  BSYNC B1 ;  /* 0x0000000000017941 */ /* 0x000fea0003800000 */
.L_x_38946:
[----:B------:R-:W-:Y:S01]  /*56a0*/  LEA R5, R0, 0x37800000, 0x17 ;  /* 0x3780000000057811 */ /* 0x000fe200078eb8ff */
[----:B------:R-:W-:-:S05]  /*56b0*/  IMAD.SHL.U32 R0, R3, 0x200000, RZ ;  /* 0x0020000003007824 */ /* 0x000fca00078e00ff */
[----:B------:R-:W-:-:S07]  /*56c0*/  LOP3.LUT R0, R5, R0, R6, 0xfe, !PT ;  /* 0x0000000005007212 */ /* 0x000fce00078efe06 */
.L_x_38945:
[----:B------:R-:W-:Y:S05]  /*56d0*/  BSYNC B0 ;  /* 0x0000000000007941 */ /* 0x000fea0003800000 */
.L_x_38944:
[----:B------:R-:W0:Y:S02]  /*56e0*/  F2I.FTZ.TRUNC.NTZ R0, R0 ;  /* 0x0000000000007305 */ /* 0x000e24000021f100 */
[----:B0-----:R-:W-:Y:S01]  /*56f0*/  PRMT R25, R0, 0x7610, R25 ;  /* 0x0000761000197816 */ /* 0x001fe20000000019 */
[----:B------:R-:W-:Y:S06]  /*5700*/  BRA `(.L_x_38925) ;  /* 0x00000000009c7947 */ /* 0x000fec0003800000 */
.L_x_38937:
        /* <DEDUP_REMOVED lines=14> */
.L_x_38951:
[----:B------:R-:W-:Y:S05]  /*57f0*/  BSYNC B0 ;  /* 0x0000000000007941 */ /* 0x000fea0003800000 */
.L_x_38950:
[----:B------:R-:W0:Y:S02]  /*5800*/  F2I.FTZ.TRUNC.NTZ R0, R0 ;  /* 0x0000000000007305 */ /* 0x000e24000021f100 */
[----:B0-----:R-:W-:Y:S01]  /*5810*/  PRMT R25, R0, 0x7610, R25 ;  /* 0x0000761000197816 */ /* 0x001fe20000000019 */
[----:B------:R-:W-:Y:S06]  /*5820*/  BRA `(.L_x_38925) ;  /* 0x0000000000547947 */ /* 0x000fec0003800000 */
.L_x_38924:
        /* <DEDUP_REMOVED lines=16> */
.L_x_38952:
[----:B------:R-:W-:Y:S01]  /*5930*/  PRMT R25, RZ, 0x7610, R25 ;  /* 0x00007610ff197816 */ /* 0x000fe20000000019 */
[----:B------:R-:W-:Y:S06]  /*5940*/  BRA `(.L_x_38925) ;  /* 0x00000000000c7947 */ /* 0x000fec0003800000 */
.L_x_38949:
[----:B------:R1:W5:Y:S01]  /*5950*/  LDG.E.U8 R25, desc[UR36][R4.64] ;  /* 0x0000002404197981 */ /* 0x000362000c1e1100 */
[----:B------:R-:W-:Y:S05]  /*5960*/  BRA `(.L_x_38925) ;  /* 0x0000000000047947 */ /* 0x000fea0003800000 */
.L_x_38948:
[----:B------:R2:W5:Y:S02]  /*5970*/  LDG.E.U8 R25, desc[UR36][R4.64] ;  /* 0x0000002404197981 */ /* 0x000564000c1e1100 */
.L_x_38925:
[----:B------:R-:W-:-:S07]  /*5980*/  VIADD R27, R27, 0x80 ;  /* 0x000000801b1b7836 */ /* 0x000fce0000000000 */
.L_x_38886:
[----:B------:R-:W-:Y:S05]  /*5990*/  BSYNC B6 ;  /* 0x0000000000067941 */ /* 0x000fea0003800000 */
.L_x_38885:
        /* <DEDUP_REMOVED lines=23> */
.L_x_38958:
[----:B------:R0:W5:Y:S01]  /*5b10*/  LDG.E.U8 R26, desc[UR36][R4.64] ;  /* 0x00000024041a7981 */ /* 0x000162000c1e1100 */
[----:B------:R-:W-:Y:S05]  /*5b20*/  BRA `(.L_x_38960) ;  /* 0x0000000c00587947 */ /* 0x000fea0003800000 */
.L_x_38957:
        /* <DEDUP_REMOVED lines=8> */
.L_x_38962:
[----:B------:R3:W5:Y:S01]  /*5bb0*/  LDG.E.U8 R26, desc[UR36][R4.64] ;  /* 0x00000024041a7981 */ /* 0x000762000c1e1100 */
[----:B------:R-:W-:Y:S05]  /*5bc0*/  BRA `(.L_x_38960) ;  /* 0x0000000c00307947 */ /* 0x000fea0003800000 */
.L_x_38961:
[----:B------:R2:W5:Y:S01]  /*5bd0*/  LDG.E.U16 R26, desc[UR36][R4.64] ;  /* 0x00000024041a7981 */ /* 0x000562000c1e1500 */
[----:B------:R-:W-:Y:S05]  /*5be0*/  BRA `(.L_x_38960) ;  /* 0x0000000c00287947 */ /* 0x000fea0003800000 */
.L_x_38956:
        /* <DEDUP_REMOVED lines=9> */
.L_x_38964:
[----:B------:R-:W2:Y:S02]  /*5c80*/  LDG.E.U16 R0, desc[UR36][R4.64] ;  /* 0x0000002404007981 */ /* 0x000ea4000c1e1500 */
[----:B--2---:R-:W-:-:S06]  /*5c90*/  HADD2.F32 R0, -RZ, R0.H0_H0 ;  /* 0x20000000ff007230 */ /* 0x004fcc0000004100 */
[----:B------:R-:W0:Y:S02]  /*5ca0*/  F2I.FTZ.TRUNC.NTZ R0, R0 ;  /* 0x0000000000007305 */ /* 0x000e24000021f100 */
[----:B0-----:R-:W-:Y:S01]  /*5cb0*/  PRMT R26, R0, 0x7610, R26 ;  /* 0x00007610001a7816 */ /* 0x001fe2000000001a */
[----:B------:R-:W-:Y:S06]  /*5cc0*/  BRA `(.L_x_38960) ;  /* 0x0000000800f07947 */ /* 0x000fec0003800000 */
.L_x_38963:
        /* <DEDUP_REMOVED lines=9> */
.L_x_38966:
[----:B------:R-:W2:Y:S02]  /*5d60*/  LDG.E.U16 R4, desc[UR36][R4.64] ;  /* 0x0000002404047981 */ /* 0x000ea4000c1e1500 */
[----:B--2---:R-:W-:-:S06]  /*5d70*/  HADD2.F32 R0, -RZ, R4.H0_H0 ;  /* 0x20000004ff007230 */ /* 0x004fcc0000004100 */
[----:B------:R-:W0:Y:S02]  /*5d80*/  F2I.FTZ.TRUNC.NTZ R0, R0 ;  /* 0x0000000000007305 */ /* 0x000e24000021f100 */
[----:B0-----:R-:W-:Y:S01]  /*5d90*/  PRMT R26, R0, 0x7610, R26 ;  /* 0x00007610001a7816 */ /* 0x001fe2000000001a */
[----:B------:R-:W-:Y:S06]  /*5da0*/  BRA `(.L_x_38960) ;  /* 0x0000000800b87947 */ /* 0x000fec0003800000 */
.L_x_38965:
[----:B------:R-:W2:Y:S02]  /*5db0*/  LDG.E.64 R2, desc[UR36][R4.64] ;  /* 0x0000002404027981 */ /* 0x000ea4000c1e1b00 */
[----:B--2---:R-:W0:Y:S02]  /*5dc0*/  F2I.F64.TRUNC R2, R2 ;  /* 0x0000000200027311 */ /* 0x004e24000030d100 */
[----:B0-----:R-:W-:Y:S01]  /*5dd0*/  PRMT R26, R2, 0x7610, R26 ;  /* 0x00007610021a7816 */ /* 0x001fe2000000001a */
[----:B------:R-:W-:Y:S06]  /*5de0*/  BRA `(.L_x_38960) ;  /* 0x0000000800a87947 */ /* 0x000fec0003800000 */
.L_x_38955:
        /* <DEDUP_REMOVED lines=12> */
.L_x_38969:
[----:B------:R-:W2:Y:S02]  /*5eb0*/  LDG.E.64 R4, desc[UR36][R4.64] ;  /* 0x0000002404047981 */ /* 0x000ea4000c1e1b00 */
[----:B--2---:R0:W1:Y:S01]  /*5ec0*/  F2I.F64.TRUNC R26, R4 ;  /* 0x00000004001a7311 */ /* 0x004062000030d100 */
[----:B------:R-:W-:Y:S05]  /*5ed0*/  BRA `(.L_x_38960) ;  /* 0x00000008006c7947 */ /* 0x000fea0003800000 */
.L_x_38968:
        /* <DEDUP_REMOVED lines=28> */
.L_x_38971:
        /* <DEDUP_REMOVED lines=15> */
.L_x_38970:
[----:B------:R-:W2:Y:S02]  /*6190*/  LDG.E.U16 R0, desc[UR36][R4.64] ;  /* 0x0000002404007981 */ /* 0x000ea4000c1e1500 */
[----:B--2---:R-:W-:-:S06]  /*61a0*/  IMAD.U32 R0, R0, 0x10000, RZ ;  /* 0x0001000000007824 */ /* 0x004fcc00078e00ff */
[----:B------:R-:W0:Y:S02]  /*61b0*/  F2I.FTZ.TRUNC.NTZ R0, R0 ;  /* 0x0000000000007305 */ /* 0x000e24000021f100 */
[----:B0-----:R-:W-:Y:S01]  /*61c0*/  PRMT R26, R0, 0x7610, R26 ;  /* 0x00007610001a7816 */ /* 0x001fe2000000001a */
[----:B------:R-:W-:Y:S06]  /*61d0*/  BRA `(.L_x_38960) ;  /* 0x0000000400ac7947 */ /* 0x000fec0003800000 */
.L_x_38967:
        /* <DEDUP_REMOVED lines=10> */
.L_x_38974:
        /* <DEDUP_REMOVED lines=21> */
.L_x_38978:
[----:B------:R-:W-:Y:S05]  /*63d0*/  BSYNC B1 ;  /* 0x0000000000017941 */ /* 0x000fea0003800000 */
.L_x_38977:
[----:B------:R-:W-:Y:S01]  /*63e0*/  LEA R3, R0, 0x3b800000, 0x17 ;  /* 0x3b80000000037811 */ /* 0x000fe200078eb8ff */
[----:B------:R-:W-:-:S05]  /*63f0*/  IMAD.SHL.U32 R0, R2, 0x100000, RZ ;  /* 0x0010000002007824 */ /* 0x000fca00078e00ff */
[----:B------:R-:W-:-:S07]  /*6400*/  LOP3.LUT R0, R3, R0, R4, 0xfe, !PT ;  /* 0x0000000003007212 */ /* 0x000fce00078efe04 */
.L_x_38976:
[----:B------:R-:W-:Y:S05]  /*6410*/  BSYNC B0 ;  /* 0x0000000000007941 */ /* 0x000fea0003800000 */
.L_x_38975:
[----:B------:R-:W0:Y:S02]  /*6420*/  F2I.FTZ.TRUNC.NTZ R0, R0 ;  /* 0x0000000000007305 */ /* 0x000e24000021f100 */
[----:B0-----:R-:W-:Y:S01]  /*6430*/  PRMT R26, R0, 0x7610, R26 ;  /* 0x00007610001a7816 */ /* 0x001fe2000000001a */
[----:B------:R-:W-:Y:S06]  /*6440*/  BRA `(.L_x_38960) ;  /* 0x0000000400107947 */ /* 0x000fec0003800000 */
.L_x_38973:
        /* <DEDUP_REMOVED lines=21> */
.L_x_38982:
[----:B------:R-:W-:Y:S05]  /*65a0*/  BSYNC B1 ;  /* 0x0000000000017941 */ /* 0x000fea0003800000 */
.L_x_38981:
[----:B------:R-:W-:Y:S01]  /*65b0*/  LEA R3, R0, 0x37800000, 0x17 ;  /* 0x3780000000037811 */ /* 0x000fe200078eb8ff */
[----:B------:R-:W-:-:S05]  /*65c0*/  IMAD.SHL.U32 R0, R2, 0x200000, RZ ;  /* 0x0020000002007824 */ /* 0x000fca00078e00ff */
[----:B------:R-:W-:-:S07]  /*65d0*/  LOP3.LUT R0, R3, R0, R4, 0xfe, !PT ;  /* 0x0000000003007212 */ /* 0x000fce00078efe04 */
.L_x_38980:
[----:B------:R-:W-:Y:S05]  /*65e0*/  BSYNC B0 ;  /* 0x0000000000007941 */ /* 0x000fea0003800000 */
.L_x_38979:
[----:B------:R-:W0:Y:S02]  /*65f0*/  F2I.FTZ.TRUNC.NTZ R0, R0 ;  /* 0x0000000000007305 */ /* 0x000e24000021f100 */
[----:B0-----:R-:W-:Y:S01]  /*6600*/  PRMT R26, R0, 0x7610, R26 ;  /* 0x00007610001a7816 */ /* 0x001fe2000000001a */
[----:B------:R-:W-:Y:S06]  /*6610*/  BRA `(.L_x_38960) ;  /* 0x00000000009c7947 */ /* 0x000fec0003800000 */
.L_x_38972:
        /* <DEDUP_REMOVED lines=14> */
.L_x_38986:
[----:B------:R-:W-:Y:S05]  /*6700*/  BSYNC B0 ;  /* 0x0000000000007941 */ /* 0x000fea0003800000 */
.L_x_38985:
[----:B------:R-:W0:Y:S02]  /*6710*/  F2I.FTZ.TRUNC.NTZ R0, R0 ;  /* 0x0000000000007305 */ /* 0x000e24000021f100 */
[----:B0-----:R-:W-:Y:S01]  /*6720*/  PRMT R26, R0, 0x7610, R26 ;  /* 0x00007610001a7816 */ /* 0x001fe2000000001a */
[----:B------:R-:W-:Y:S06]  /*6730*/  BRA `(.L_x_38960) ;  /* 0x0000000000547947 */ /* 0x000fec0003800000 */
.L_x_38959:
        /* <DEDUP_REMOVED lines=16> */
.L_x_38987:
[----:B------:R-:W-:Y:S01]  /*6840*/  PRMT R26, RZ, 0x7610, R26 ;  /* 0x00007610ff1a7816 */ /* 0x000fe2000000001a */
[----:B------:R-:W-:Y:S06]  /*6850*/  BRA `(.L_x_38960) ;  /* 0x00000000000c7947 */ /* 0x000fec0003800000 */
.L_x_38984:
[----:B------:R0:W5:Y:S01]  /*6860*/  LDG.E.U8 R26, desc[UR36][R4.64] ;  /* 0x00000024041a7981 */ /* 0x000162000c1e1100 */
[----:B------:R-:W-:Y:S05]  /*6870*/  BRA `(.L_x_38960) ;  /* 0x0000000000047947 */ /* 0x000fea0003800000 */
.L_x_38983:
[----:B------:R0:W5:Y:S02]  /*6880*/  LDG.E.U8 R26, desc[UR36][R4.64] ;  /* 0x00000024041a7981 */ /* 0x000164000c1e1100 */
.L_x_38960:
        /* <DEDUP_REMOVED lines=19> */
.L_x_38991:
[----:B------:R0:W5:Y:S01]  /*69c0*/  LDG.E.U8 R23, desc[UR36][R2.64] ;  /* 0x0000002402177981 */ /* 0x000162000c1e1100 */
[----:B------:R-:W-:Y:S05]  /*69d0*/  BRA `(.L_x_38954) ;  /* 0x0000000c00507947 */ /* 0x000fea0003800000 */
.L_x_38990:
        /* <DEDUP_REMOVED lines=8> */
.L_x_38994:
[----:B------:R0:W5:Y:S01]  /*6a60*/  LDG.E.U8 R23, desc[UR36][R2.64] ;  /* 0x0000002402177981 */ /* 0x000162000c1e1100 */
[----:B------:R-:W-:Y:S05]  /*6a70*/  BRA `(.L_x_38954) ;  /* 0x0000000c00287947 */ /* 0x000fea0003800000 */
.L_x_38993:
[----:B------:R0:W5:Y:S01]  /*6a80*/  LDG.E.U16 R23, desc[UR36][R2.64] ;  /* 0x0000002402177981 */ /* 0x000162000c1e1500 */
[----:B------:R-:W-:Y:S05]  /*6a90*/  BRA `(.L_x_38954) ;  /* 0x0000000c00207947 */ /* 0x000fea0003800000 */
.L_x_38989:
        /* <DEDUP_REMOVED lines=9> */
.L_x_38996:
[----:B------:R-:W2:Y:S02]  /*6b30*/  LDG.E.U16 R0, desc[UR36][R2.64] ;  /* 0x0000002402007981 */ /* 0x000ea4000c1e1500 */
[----:B--2---:R-:W-:-:S06]  /*6b40*/  HADD2.F32 R0, -RZ, R0.H0_H0 ;  /* 0x20000000ff007230 */ /* 0x004fcc0000004100 */
[----:B------:R-:W0:Y:S02]  /*6b50*/  F2I.FTZ.TRUNC.NTZ R0, R0 ;  /* 0x0000000000007305 */ /* 0x000e24000021f100 */
[----:B0-----:R-:W-:Y:S01]  /*6b60*/  PRMT R23, R0, 0x7610, R23 ;  /* 0x0000761000177816 */ /* 0x001fe20000000017 */
[----:B------:R-:W-:Y:S06]  /*6b70*/  BRA `(.L_x_38954) ;  /* 0x0000000800e87947 */ /* 0x000fec0003800000 */
.L_x_38995:
        /* <DEDUP_REMOVED lines=9> */
.L_x_38998:
[----:B------:R-:W2:Y:S02]  /*6c10*/  LDG.E.U16 R2, desc[UR36][R2.64] ;  /* 0x0000002402027981 */ /* 0x000ea4000c1e1500 */
[----:B--2---:R-:W-:-:S06]  /*6c20*/  HADD2.F32 R0, -RZ, R2.H0_H0 ;  /* 0x20000002ff007230 */ /* 0x004fcc0000004100 */
[----:B------:R-:W0:Y:S02]  /*6c30*/  F2I.FTZ.TRUNC.NTZ R0, R0 ;  /* 0x0000000000007305 */ /* 0x000e24000021f100 */
[----:B0-----:R-:W-:Y:S01]  /*6c40*/  PRMT R23, R0, 0x7610, R23 ;  /* 0x0000761000177816 */ /* 0x001fe20000000017 */
[----:B------:R-:W-:Y:S06]  /*6c50*/  BRA `(.L_x_38954) ;  /* 0x0000000800b07947 */ /* 0x000fec0003800000 */
.L_x_38997:
[----:B------:R-:W2:Y:S02]  /*6c60*/  LDG.E.64 R2, desc[UR36][R2.64] ;  /* 0x0000002402027981 */ /* 0x000ea4000c1e1b00 */
[----:B--2---:R0:W1:Y:S01]  /*6c70*/  F2I.F64.TRUNC R23, R2 ;  /* 0x0000000200177311 */ /* 0x004062000030d100 */
[----:B------:R-:W-:Y:S05]  /*6c80*/  BRA `(.L_x_38954) ;  /* 0x0000000800a47947 */ /* 0x000fea0003800000 */
.L_x_38988:
        /* <DEDUP_REMOVED lines=12> */
.L_x_39001:
[----:B------:R-:W2:Y:S02]  /*6d50*/  LDG.E.64 R2, desc[UR36][R2.64] ;  /* 0x0000002402027981 */ /* 0x000ea4000c1e1b00 */
[----:B--2---:R0:W1:Y:S01]  /*6d60*/  F2I.F64.TRUNC R23, R2 ;  /* 0x0000000200177311 */ /* 0x004062000030d100 */
[----:B------:R-:W-:Y:S05]  /*6d70*/  BRA `(.L_x_38954) ;  /* 0x0000000800687947 */ /* 0x000fea0003800000 */
.L_x_39000:
        /* <DEDUP_REMOVED lines=28> */
.L_x_39003:
        /* <DEDUP_REMOVED lines=15> */
.L_x_39002:
[----:B------:R-:W2:Y:S02]  /*7030*/  LDG.E.U16 R0, desc[UR36][R2.64] ;  /* 0x0000002402007981 */ /* 0x000ea4000c1e1500 */
[----:B--2---:R-:W-:-:S06]  /*7040*/  IMAD.U32 R0, R0, 0x10000, RZ ;  /* 0x0001000000007824 */ /* 0x004fcc00078e00ff */
[----:B------:R-:W0:Y:S02]  /*7050*/  F2I.FTZ.TRUNC.NTZ R0, R0 ;  /* 0x0000000000007305 */ /* 0x000e24000021f100 */
[----:B0-----:R-:W-:Y:S01]  /*7060*/  PRMT R23, R0, 0x7610, R23 ;  /* 0x0000761000177816 */ /* 0x001fe20000000017 */
[----:B------:R-:W-:Y:S06]  /*7070*/  BRA `(.L_x_38954) ;  /* 0x0000000400a87947 */ /* 0x000fec0003800000 */
.L_x_38999:
        /* <DEDUP_REMOVED lines=10> */
.L_x_39006:
        /* <DEDUP_REMOVED lines=21> */
.L_x_39010:
[----:B------:R-:W-:Y:S05]  /*7270*/  BSYNC B1 ;  /* 0x0000000000017941 */ /* 0x000fea0003800000 */
.L_x_39009:
[----:B------:R-:W-:Y:S01]  /*7280*/  LEA R3, R0, 0x3b800000, 0x17 ;  /* 0x3b80000000037811 */ /* 0x000fe200078eb8ff */
[----:B------:R-:W-:-:S05]  /*7290*/  IMAD.SHL.U32 R0, R2, 0x100000, RZ ;  /* 0x0010000002007824 */ /* 0x000fca00078e00ff */
[----:B------:R-:W-:-:S07]  /*72a0*/  LOP3.LUT R0, R3, R0, R4, 0xfe, !PT ;  /* 0x0000000003007212 */ /* 0x000fce00078efe04 */
.L_x_39008:
[----:B------:R-:W-:Y:S05]  /*72b0*/  BSYNC B0 ;  /* 0x0000000000007941 */ /* 0x000fea0003800000 */
.L_x_39007:
[----:B------:R-:W0:Y:S02]  /*72c0*/  F2I.FTZ.TRUNC.NTZ R0, R0 ;  /* 0x0000000000007305 */ /* 0x000e24000021f100 */
[----:B0-----:R-:W-:Y:S01]  /*72d0*/  PRMT R23, R0, 0x7610, R23 ;  /* 0x0000761000177816 */ /* 0x001fe20000000017 */
[----:B------:R-:W-:Y:S06]  /*72e0*/  BRA `(.L_x_38954) ;  /* 0x00000004000c7947 */ /* 0x000fec0003800000 */
.L_x_39005:
        /* <DEDUP_REMOVED lines=21> */
.L_x_39014:
[----:B------:R-:W-:Y:S05]  /*7440*/  BSYNC B1 ;  /* 0x0000000000017941 */ /* 0x000fea0003800000 */
.L_x_39013:
[----:B------:R-:W-:Y:S01]  /*7450*/  LEA R3, R0, 0x37800000, 0x17 ;  /* 0x3780000000037811 */ /* 0x000fe200078eb8ff */
[----:B------:R-:W-:-:S05]  /*7460*/  IMAD.SHL.U32 R0, R2, 0x200000, RZ ;  /* 0x0020000002007824 */ /* 0x000fca00078e00ff */
[----:B------:R-:W-:-:S07]  /*7470*/  LOP3.LUT R0, R3, R0, R4, 0xfe, !PT ;  /* 0x0000000003007212 */ /* 0x000fce00078efe04 */
.L_x_39012:
[----:B------:R-:W-:Y:S05]  /*7480*/  BSYNC B0 ;  /* 0x0000000000007941 */ /* 0x000fea0003800000 */
.L_x_39011:
[----:B------:R-:W0:Y:S02]  /*7490*/  F2I.FTZ.TRUNC.NTZ R0, R0 ;  /* 0x0000000000007305 */ /* 0x000e24000021f100 */
[----:B0-----:R-:W-:Y:S01]  /*74a0*/  PRMT R23, R0, 0x7610, R23 ;  /* 0x0000761000177816 */ /* 0x001fe20000000017 */
[----:B------:R-:W-:Y:S06]  /*74b0*/  BRA `(.L_x_38954) ;  /* 0x0000000000987947 */ /* 0x000fec0003800000 */
.L_x_39004:
        /* <DEDUP_REMOVED lines=14> */
.L_x_39018:
[----:B------:R-:W-:Y:S05]  /*75a0*/  BSYNC B0 ;  /* 0x0000000000007941 */ /* 0x000fea0003800000 */
.L_x_39017:
[----:B------:R-:W0:Y:S02]  /*75b0*/  F2I.FTZ.TRUNC.NTZ R0, R0 ;  /* 0x0000000000007305 */ /* 0x000e24000021f100 */
[----:B0-----:R-:W-:Y:S01]  /*75c0*/  PRMT R23, R0, 0x7610, R23 ;  /* 0x0000761000177816 */ /* 0x001fe20000000017 */
[----:B------:R-:W-:Y:S06]  /*75d0*/  BRA `(.L_x_38954) ;  /* 0x0000000000507947 */ /* 0x000fec0003800000 */
.L_x_38992:
        /* <DEDUP_REMOVED lines=16> */
.L_x_39019:
[----:B------:R-:W-:Y:S05]  /*76e0*/  BRA `(.L_x_38954) ;  /* 0x00000000000c7947 */ /* 0x000fea0003800000 */
.L_x_39016:
[----:B------:R0:W5:Y:S01]  /*76f0*/  LDG.E.U8 R23, desc[UR36][R2.64] ;  /* 0x0000002402177981 */ /* 0x000162000c1e1100 */
[----:B------:R-:W-:Y:S05]  /*7700*/  BRA `(.L_x_38954) ;  /* 0x0000000000047947 */ /* 0x000fea0003800000 */
.L_x_39015:
[----:B------:R0:W5:Y:S02]  /*7710*/  LDG.E.U8 R23, desc[UR36][R2.64] ;  /* 0x0000002402177981 */ /* 0x000164000c1e1100 */
.L_x_38954:
[----:B------:R-:W-:Y:S05]  /*7720*/  BSYNC B6 ;  /* 0x0000000000067941 */ /* 0x000fea0003800000 */
.L_x_38953:
        /* <DEDUP_REMOVED lines=22> */
[----:B------:R-:W-:Y:S02]  /*7890*/  VIMNMX R19, R19, R2, !PT ;  /* 0x0000000213137248 */ /* 0x000fe40007fe0100 */
[----:B------:R-:W-:-:S02]  /*78a0*/  VIMNMX R3, R0, R3, !PT ;  /* 0x0000000300037248 */ /* 0x000fc40007fe0100 */
[----:B------:R-:W-:Y:S02]  /*78b0*/  VIMNMX R18, R18, R5, !PT ;  /* 0x0000000512127248 */ /* 0x000fe40007fe0100 */
[----:B------:R-:W-:-:S03]  /*78c0*/  VIMNMX R2, R4, R7, !PT ;  /* 0x0000000704027248 */ /* 0x000fc60007fe0100 */
        /* <DEDUP_REMOVED lines=22> */
.L_x_39025:
[----:B------:R0:W-:Y:S01]  /*7a30*/  STG.E.U8 desc[UR36][R8.64], R3 ;  /* 0x0000000308007986 */ /* 0x0001e2000c101124 */
[----:B------:R-:W-:Y:S05]  /*7a40*/  BRA `(.L_x_39021) ;  /* 0x0000000c00707947 */ /* 0x000fea0003800000 */
.L_x_39024:
        /* <DEDUP_REMOVED lines=11> */
.L_x_39028:
[----:B------:R-:W-:-:S05]  /*7b00*/  PRMT R3, R3, 0x9910, RZ ;  /* 0x0000991003037816 */ /* 0x000fca00000000ff */
[----:B------:R0:W-:Y:S01]  /*7b10*/  STG.E desc[UR36][R8.64], R3 ;  /* 0x0000000308007986 */ /* 0x0001e2000c101924 */
[----:B------:R-:W-:Y:S05]  /*7b20*/  BRA `(.L_x_39021) ;  /* 0x0000000c00387947 */ /* 0x000fea0003800000 */
.L_x_39027:
[----:B------:R0:W-:Y:S01]  /*7b30*/  STG.E.U16 desc[UR36][R8.64], R3 ;  /* 0x0000000308007986 */ /* 0x0001e2000c101524 */
[----:B------:R-:W-:Y:S05]  /*7b40*/  BRA `(.L_x_39021) ;  /* 0x0000000c00307947 */ /* 0x000fea0003800000 */
.L_x_39023:
        /* <DEDUP_REMOVED lines=9> */
.L_x_39030:
[----:B------:R-:W0:Y:S02]  /*7be0*/  I2F.S16 R0, R3 ;  /* 0x0000000300007306 */ /* 0x000e240000101400 */
[----:B0-----:R-:W-:-:S05]  /*7bf0*/  F2FP.F16.F32.PACK_AB R0, RZ, R0 ;  /* 0x00000000ff00723e */ /* 0x001fca00000000ff */
[----:B------:R0:W-:Y:S01]  /*7c00*/  STG.E.U16 desc[UR36][R8.64], R0 ;  /* 0x0000000008007986 */ /* 0x0001e2000c101524 */
[----:B------:R-:W-:Y:S05]  /*7c10*/  BRA `(.L_x_39021) ;  /* 0x0000000800fc7947 */ /* 0x000fea0003800000 */
.L_x_39029:
        /* <DEDUP_REMOVED lines=10> */
.L_x_39032:
[----:B------:R-:W0:Y:S02]  /*7cc0*/  I2F.S16 R3, R3 ;  /* 0x0000000300037306 */ /* 0x000e240000101400 */
[----:B0-----:R-:W-:-:S04]  /*7cd0*/  F2FP.F16.F32.PACK_AB R3, RZ, R3 ;  /* 0x00000003ff03723e */ /* 0x001fc800000000ff */
[----:B------:R-:W-:-:S05]  /*7ce0*/  PRMT R3, R3, 0x5410, RZ ;  /* 0x0000541003037816 */ /* 0x000fca00000000ff */
[----:B------:R4:W-:Y:S01]  /*7cf0*/  STG.E desc[UR36][R8.64], R3 ;  /* 0x0000000308007986 */ /* 0x0009e2000c101924 */
[----:B------:R-:W-:Y:S05]  /*7d00*/  BRA `(.L_x_39021) ;  /* 0x0000000800c07947 */ /* 0x000fea0003800000 */
.L_x_39031:
[----:B------:R-:W0:Y:S02]  /*7d10*/  I2F.F64.S16 R4, R3 ;  /* 0x0000000300047312 */ /* 0x000e240000101c00 */
[----:B0-----:R0:W-:Y:S01]  /*7d20*/  STG.E.64 desc[UR36][R8.64], R4 ;  /* 0x0000000408007986 */ /* 0x0011e2000c101b24 */
[----:B------:R-:W-:Y:S05]  /*7d30*/  BRA `(.L_x_39021) ;  /* 0x0000000800b47947 */ /* 0x000fea0003800000 */
.L_x_39022:
        /* <DEDUP_REMOVED lines=13> */
.L_x_39035:
[----:B------:R-:W0:Y:S01]  /*7e10*/  I2F.F64.S16 R4, R3 ;  /* 0x0000000300047312 */ /* 0x000e220000101c00 */
[----:B------:R-:W-:-:S05]  /*7e20*/  CS2R R6, SRZ ;  /* 0x0000000000067805 */ /* 0x000fca000001ff00 */
[----:B0-----:R0:W-:Y:S01]  /*7e30*/  STG.E.128 desc[UR36][R8.64], R4 ;  /* 0x0000000408007986 */ /* 0x0011e2000c101d24 */
[----:B------:R-:W-:Y:S05]  /*7e40*/  BRA `(.L_x_39021) ;  /* 0x0000000800707947 */ /* 0x000fea0003800000 */
.L_x_39034:
        /* <DEDUP_REMOVED lines=21> */
.L_x_39039:
[----:B------:R-:W-:Y:S05]  /*7fa0*/  BSYNC B0 ;  /* 0x0000000000007941 */ /* 0x000fea0003800000 */
.L_x_39038:
[----:B------:R-:W-:-:S05]  /*7fb0*/  LOP3.LUT R5, R0, R5, RZ, 0xfc, !PT ;  /* 0x0000000500057212 */ /* 0x000fca00078efcff */
[----:B------:R0:W-:Y:S01]  /*7fc0*/  STG.E.U8 desc[UR36][R8.64], R5 ;  /* 0x0000000508007986 */ /* 0x0001e2000c101124 */
[----:B------:R-:W-:Y:S05]  /*7fd0*/  BRA `(.L_x_39021) ;  /* 0x00000008000c7947 */ /* 0x000fea0003800000 */
.L_x_39037:
        /* <DEDUP_REMOVED lines=13> */
.L_x_39041:
[----:B------:R-:W-:Y:S01]  /*80b0*/  IMAD.MOV.U32 R0, RZ, RZ, 0x7f ;  /* 0x0000007fff007424 */ /* 0x000fe200078e00ff */
[----:B------:R-:W-:-:S04]  /*80c0*/  ISETP.GT.U32.AND P0, PT, R4, 0x7f800000, PT ;  /* 0x7f8000000400780c */ /* 0x000fc80003f04070 */
[----:B------:R-:W-:-:S09]  /*80d0*/  SEL R0, R0, 0x7c, P0 ;  /* 0x0000007c00007807 */ /* 0x000fd20000000000 */
.L_x_39042:
[----:B------:R-:W-:Y:S05]  /*80e0*/  BSYNC B0 ;  /* 0x0000000000007941 */ /* 0x000fea0003800000 */
.L_x_39040:
[----:B------:R-:W-:-:S04]  /*80f0*/  LOP3.LUT R3, R5, 0x80000000, RZ, 0xc0, !PT ;  /* 0x8000000005037812 */ /* 0x000fc800078ec0ff */
[----:B------:R-:W-:-:S04]  /*8100*/  SHF.R.U32.HI R3, RZ, 0x18, R3 ;  /* 0x00000018ff037819 */ /* 0x000fc80000011603 */
[----:B------:R-:W-:-:S05]  /*8110*/  LOP3.LUT R3, R0, R3, RZ, 0xfc, !PT ;  /* 0x0000000300037212 */ /* 0x000fca00078efcff */
[----:B------:R0:W-:Y:S01]  /*8120*/  STG.E.U8 desc[UR36][R8.64], R3 ;  /* 0x0000000308007986 */ /* 0x0001e2000c101124 */
[----:B------:R-:W-:Y:S05]  /*8130*/  BRA `(.L_x_39021) ;  /* 0x0000000400b47947 */ /* 0x000fea0003800000 */
.L_x_39036:
[----:B------:R-:W0:Y:S02]  /*8140*/  I2F.S16 R0, R3 ;  /* 0x0000000300007306 */ /* 0x000e240000101400 */
[----:B0-----:R-:W-:-:S05]  /*8150*/  F2FP.BF16.F32.PACK_AB R0, RZ, R0 ;  /* 0x00000000ff00723e */ /* 0x001fca00000010ff */
[----:B------:R0:W-:Y:S01]  /*8160*/  STG.E.U16 desc[UR36][R8.64], R0 ;  /* 0x0000000008007986 */ /* 0x0001e2000c101524 */
[----:B------:R-:W-:Y:S05]  /*8170*/  BRA `(.L_x_39021) ;  /* 0x0000000400a47947 */ /* 0x000fea0003800000 */
.L_x_39033:
        /* <DEDUP_REMOVED lines=10> */
.L_x_39045:
        /* <DEDUP_REMOVED lines=17> */
.L_x_39048:
[----:B------:R-:W-:-:S04]  /*8330*/  LOP3.LUT R3, R3, 0x80000000, RZ, 0xc0, !PT ;  /* 0x8000000003037812 */ /* 0x000fc800078ec0ff */
[----:B------:R-:W-:-:S04]  /*8340*/  SHF.R.U32.HI R3, RZ, 0x18, R3 ;  /* 0x00000018ff037819 */ /* 0x000fc80000011603 */
[----:B------:R-:W-:-:S04]  /*8350*/  LOP3.LUT R0, R0, R3, RZ, 0xfc, !PT ;  /* 0x0000000300007212 */ /* 0x000fc800078efcff */
[----:B------:R-:W-:-:S07]  /*8360*/  PRMT R4, R0, 0x7610, R4 ;  /* 0x0000761000047816 */ /* 0x000fce0000000004 */
.L_x_39047:
[----:B------:R-:W-:Y:S05]  /*8370*/  BSYNC B0 ;  /* 0x0000000000007941 */ /* 0x000fea0003800000 */
.L_x_39046:
[----:B------:R0:W-:Y:S01]  /*8380*/  STG.E.U8 desc[UR36][R8.64], R4 ;  /* 0x0000000408007986 */ /* 0x0001e2000c101124 */
[----:B------:R-:W-:Y:S05]  /*8390*/  BRA `(.L_x_39021) ;  /* 0x00000004001c7947 */ /* 0x000fea0003800000 */
.L_x_39044:
        /* <DEDUP_REMOVED lines=17> */
.L_x_39051:
[----:B------:R-:W-:-:S04]  /*84b0*/  LOP3.LUT R3, R3, 0x80000000, RZ, 0xc0, !PT ;  /* 0x8000000003037812 */ /* 0x000fc800078ec0ff */
[----:B------:R-:W-:-:S04]  /*84c0*/  SHF.R.U32.HI R3, RZ, 0x18, R3 ;  /* 0x00000018ff037819 */ /* 0x000fc80000011603 */
[----:B------:R-:W-:-:S04]  /*84d0*/  LOP3.LUT R0, R0, R3, RZ, 0xfc, !PT ;  /* 0x0000000300007212 */ /* 0x000fc800078efcff */
[----:B------:R-:W-:-:S07]  /*84e0*/  PRMT R4, R0, 0x7610, R4 ;  /* 0x0000761000047816 */ /* 0x000fce0000000004 */
.L_x_39050:
[----:B------:R-:W-:Y:S05]  /*84f0*/  BSYNC B0 ;  /* 0x0000000000007941 */ /* 0x000fea0003800000 */
.L_x_39049:
[----:B------:R0:W-:Y:S01]  /*8500*/  STG.E.U8 desc[UR36][R8.64], R4 ;  /* 0x0000000408007986 */ /* 0x0001e2000c101124 */
[----:B------:R-:W-:Y:S05]  /*8510*/  BRA `(.L_x_39021) ;  /* 0x0000000000bc7947 */ /* 0x000fea0003800000 */
.L_x_39043:
        /* <DEDUP_REMOVED lines=23> */
.L_x_39026:
        /* <DEDUP_REMOVED lines=16> */
.L_x_39054:
[----:B------:R-:W-:Y:S05]  /*8790*/  BRA `(.L_x_39021) ;  /* 0x00000000001c7947 */ /* 0x000fea0003800000 */
.L_x_39053:
[----:B------:R-:W-:-:S05]  /*87a0*/  PRMT R3, R3, 0x9910, RZ ;  /* 0x0000991003037816 */ /* 0x000fca00000000ff */
[----:B------:R-:W-:-:S05]  /*87b0*/  IMAD.MOV.U32 R4, RZ, RZ, R3 ;  /* 0x000000ffff047224 */ /* 0x000fca00078e0003 */
[----:B------:R-:W-:-:S05]  /*87c0*/  SHF.R.S32.HI R5, RZ, 0x1f, R4 ;  /* 0x0000001fff057819 */ /* 0x000fca0000011404 */
[----:B------:R0:W-:Y:S01]  /*87d0*/  STG.E.64 desc[UR36][R8.64], R4 ;  /* 0x0000000408007986 */ /* 0x0001e2000c101b24 */
[----:B------:R-:W-:Y:S05]  /*87e0*/  BRA `(.L_x_39021) ;  /* 0x0000000000087947 */ /* 0x000fea0003800000 */
.L_x_39052:
[----:B------:R-:W-:-:S05]  /*87f0*/  PRMT R3, R3, 0x9910, RZ ;  /* 0x0000991003037816 */ /* 0x000fca00000000ff */
[----:B------:R0:W-:Y:S02]  /*8800*/  STG.E desc[UR36][R8.64], R3 ;  /* 0x0000000308007986 */ /* 0x0001e4000c101924 */
.L_x_39021:
[----:B------:R-:W-:Y:S05]  /*8810*/  BSYNC B6 ;  /* 0x0000000000067941 */ /* 0x000fea0003800000 */
.L_x_39020:
        /* <DEDUP_REMOVED lines=23> */
.L_x_39060:
[----:B------:R0:W-:Y:S01]  /*8990*/  STG.E.U8 desc[UR36][R8.64], R19 ;  /* 0x0000001308007986 */ /* 0x0001e2000c101124 */
[----:B------:R-:W-:Y:S05]  /*89a0*/  BRA `(.L_x_39062) ;  /* 0x0000000c00647947 */ /* 0x000fea0003800000 */
.L_x_39059:
        /* <DEDUP_REMOVED lines=10> */
.L_x_39064:
[----:B------:R-:W-:-:S05]  /*8a50*/  PRMT R3, R19, 0x9910, RZ ;  /* 0x0000991013037816 */ /* 0x000fca00000000ff */
[----:B------:R0:W-:Y:S01]  /*8a60*/  STG.E desc[UR36][R8.64], R3 ;  /* 0x0000000308007986 */ /* 0x0001e2000c101924 */
[----:B------:R-:W-:Y:S05]  /*8a70*/  BRA `(.L_x_39062) ;  /* 0x0000000c00307947 */ /* 0x000fea0003800000 */
.L_x_39063:
[----:B------:R0:W-:Y:S01]  /*8a80*/  STG.E.U16 desc[UR36][R8.64], R19 ;  /* 0x0000001308007986 */ /* 0x0001e2000c101524 */
[----:B------:R-:W-:Y:S05]  /*8a90*/  BRA `(.L_x_39062) ;  /* 0x0000000c00287947 */ /* 0x000fea0003800000 */
.L_x_39058:
        /* <DEDUP_REMOVED lines=9> */
.L_x_39066:
[----:B------:R-:W0:Y:S02]  /*8b30*/  I2F.S16 R0, R19 ;  /* 0x0000001300007306 */ /* 0x000e240000101400 */
[----:B0-----:R-:W-:-:S05]  /*8b40*/  F2FP.F16.F32.PACK_AB R0, RZ, R0 ;  /* 0x00000000ff00723e */ /* 0x001fca00000000ff */
[----:B------:R0:W-:Y:S01]  /*8b50*/  STG.E.U16 desc[UR36][R8.64], R0 ;  /* 0x0000000008007986 */ /* 0x0001e2000c101524 */
[----:B------:R-:W-:Y:S05]  /*8b60*/  BRA `(.L_x_39062) ;  /* 0x0000000800f47947 */ /* 0x000fea0003800000 */
.L_x_39065:
        /* <DEDUP_REMOVED lines=10> */
.L_x_39068:
[----:B------:R-:W0:Y:S02]  /*8c10*/  I2F.S16 R19, R19 ;  /* 0x0000001300137306 */ /* 0x000e240000101400 */
[----:B0-----:R-:W-:-:S04]  /*8c20*/  F2FP.F16.F32.PACK_AB R3, RZ, R19 ;  /* 0x00000013ff03723e */ /* 0x001fc800000000ff */
[----:B------:R-:W-:-:S05]  /*8c30*/  PRMT R3, R3, 0x5410, RZ ;  /* 0x0000541003037816 */ /* 0x000fca00000000ff */
[----:B------:R3:W-:Y:S01]  /*8c40*/  STG.E desc[UR36][R8.64], R3 ;  /* 0x0000000308007986 */ /* 0x0007e2000c101924 */
[----:B------:R-:W-:Y:S05]  /*8c50*/  BRA `(.L_x_39062) ;  /* 0x0000000800b87947 */ /* 0x000fea0003800000 */
.L_x_39067:
[----:B------:R-:W0:Y:S02]  /*8c60*/  I2F.F64.S16 R4, R19 ;  /* 0x0000001300047312 */ /* 0x000e240000101c00 */
[----:B0-----:R4:W-:Y:S01]  /*8c70*/  STG.E.64 desc[UR36][R8.64], R4 ;  /* 0x0000000408007986 */ /* 0x0019e2000c101b24 */
[----:B------:R-:W-:Y:S05]  /*8c80*/  BRA `(.L_x_39062) ;  /* 0x0000000800ac7947 */ /* 0x000fea0003800000 */
.L_x_39057:
        /* <DEDUP_REMOVED lines=13> */
.L_x_39071:
[----:B------:R-:W0:Y:S01]  /*8d60*/  I2F.F64.S16 R4, R19 ;  /* 0x0000001300047312 */ /* 0x000e220000101c00 */
[----:B------:R-:W-:-:S05]  /*8d70*/  CS2R R6, SRZ ;  /* 0x0000000000067805 */ /* 0x000fca000001ff00 */
[----:B0-----:R0:W-:Y:S01]  /*8d80*/  STG.E.128 desc[UR36][R8.64], R4 ;  /* 0x0000000408007986 */ /* 0x0011e2000c101d24 */
[----:B------:R-:W-:Y:S05]  /*8d90*/  BRA `(.L_x_39062) ;  /* 0x0000000800687947 */ /* 0x000fea0003800000 */
.L_x_39070:
        /* <DEDUP_REMOVED lines=21> */
.L_x_39075:
[----:B------:R-:W-:Y:S05]  /*8ef0*/  BSYNC B0 ;  /* 0x0000000000007941 */ /* 0x000fea0003800000 */
.L_x_39074:
[----:B------:R-:W-:-:S05]  /*8f00*/  LOP3.LUT R5, R0, R5, RZ, 0xfc, !PT ;  /* 0x0000000500057212 */ /* 0x000fca00078efcff */
[----:B------:R0:W-:Y:S01]  /*8f10*/  STG.E.U8 desc[UR36][R8.64], R5 ;  /* 0x0000000508007986 */ /* 0x0001e2000c101124 */
[----:B------:R-:W-:Y:S05]  /*8f20*/  BRA `(.L_x_39062) ;  /* 0x0000000800047947 */ /* 0x000fea0003800000 */
.L_x_39073:
        /* <DEDUP_REMOVED lines=13> */
.L_x_39077:
[----:B------:R-:W-:Y:S01]  /*9000*/  IMAD.MOV.U32 R0, RZ, RZ, 0x7f ;  /* 0x0000007fff007424 */ /* 0x000fe200078e00ff */
[----:B------:R-:W-:-:S04]  /*9010*/  ISETP.GT.U32.AND P0, PT, R3, 0x7f800000, PT ;  /* 0x7f8000000300780c */ /* 0x000fc80003f04070 */
[----:B------:R-:W-:-:S09]  /*9020*/  SEL R0, R0, 0x7c, P0 ;  /* 0x0000007c00007807 */ /* 0x000fd20000000000 */
.L_x_39078:
[----:B------:R-:W-:Y:S05]  /*9030*/  BSYNC B0 ;  /* 0x0000000000007941 */ /* 0x000fea0003800000 */
.L_x_39076:
[----:B------:R-:W-:-:S04]  /*9040*/  LOP3.LUT R3, R19, 0x80000000, RZ, 0xc0, !PT ;  /* 0x8000000013037812 */ /* 0x000fc800078ec0ff */
[----:B------:R-:W-:-:S04]  /*9050*/  SHF.R.U32.HI R3, RZ, 0x18, R3 ;  /* 0x00000018ff037819 */ /* 0x000fc80000011603 */
[----:B------:R-:W-:-:S05]  /*9060*/  LOP3.LUT R3, R0, R3, RZ, 0xfc, !PT ;  /* 0x0000000300037212 */ /* 0x000fca00078efcff */
[----:B------:R0:W-:Y:S01]  /*9070*/  STG.E.U8 desc[UR36][R8.64], R3 ;  /* 0x0000000308007986 */ /* 0x0001e2000c101124 */
[----:B------:R-:W-:Y:S05]  /*9080*/  BRA `(.L_x_39062) ;  /* 0x0000000400ac7947 */ /* 0x000fea0003800000 */
.L_x_39072:
[----:B------:R-:W0:Y:S02]  /*9090*/  I2F.S16 R0, R19 ;  /* 0x0000001300007306 */ /* 0x000e240000101400 */
[----:B0-----:R-:W-:-:S05]  /*90a0*/  F2FP.BF16.F32.PACK_AB R0, RZ, R0 ;  /* 0x00000000ff00723e */ /* 0x001fca00000010ff */
[----:B------:R0:W-:Y:S01]  /*90b0*/  STG.E.U16 desc[UR36][R8.64], R0 ;  /* 0x0000000008007986 */ /* 0x0001e2000c101524 */
[----:B------:R-:W-:Y:S05]  /*90c0*/  BRA `(.L_x_39062) ;  /* 0x00000004009c7947 */ /* 0x000fea0003800000 */
.L_x_39069:
        /* <DEDUP_REMOVED lines=10> */
.L_x_39081:
        /* <DEDUP_REMOVED lines=17> */
.L_x_39084:
[----:B------:R-:W-:-:S04]  /*9280*/  LOP3.LUT R3, R19, 0x80000000, RZ, 0xc0, !PT ;  /* 0x8000000013037812 */ /* 0x000fc800078ec0ff */
[----:B------:R-:W-:-:S04]  /*9290*/  SHF.R.U32.HI R3, RZ, 0x18, R3 ;  /* 0x00000018ff037819 */ /* 0x000fc80000011603 */
[----:B------:R-:W-:-:S04]  /*92a0*/  LOP3.LUT R0, R0, R3, RZ, 0xfc, !PT ;  /* 0x0000000300007212 */ /* 0x000fc800078efcff */
[----:B------:R-:W-:-:S07]  /*92b0*/  PRMT R4, R0, 0x7610, R4 ;  /* 0x0000761000047816 */ /* 0x000fce0000000004 */
.L_x_39083:
[----:B------:R-:W-:Y:S05]  /*92c0*/  BSYNC B0 ;  /* 0x0000000000007941 */ /* 0x000fea0003800000 */
.L_x_39082:
[----:B------:R0:W-:Y:S01]  /*92d0*/  STG.E.U8 desc[UR36][R8.64], R4 ;  /* 0x0000000408007986 */ /* 0x0001e2000c101124 */
[----:B------:R-:W-:Y:S05]  /*92e0*/  BRA `(.L_x_39062) ;  /* 0x0000000400147947 */ /* 0x000fea0003800000 */
.L_x_39080:
        /* <DEDUP_REMOVED lines=17> */
.L_x_39087:
[----:B------:R-:W-:-:S04]  /*9400*/  LOP3.LUT R3, R19, 0x80000000, RZ, 0xc0, !PT ;  /* 0x8000000013037812 */ /* 0x000fc800078ec0ff */
[----:B------:R-:W-:-:S04]  /*9410*/  SHF.R.U32.HI R3, RZ, 0x18, R3 ;  /* 0x00000018ff037819 */ /* 0x000fc80000011603 */
[----:B------:R-:W-:-:S04]  /*9420*/  LOP3.LUT R0, R0, R3, RZ, 0xfc, !PT ;  /* 0x0000000300007212 */ /* 0x000fc800078efcff */
[----:B------:R-:W-:-:S07]  /*9430*/  PRMT R4, R0, 0x7610, R4 ;  /* 0x0000761000047816 */ /* 0x000fce0000000004 */
.L_x_39086:
[----:B------:R-:W-:Y:S05]  /*9440*/  BSYNC B0 ;  /* 0x0000000000007941 */ /* 0x000fea0003800000 */
.L_x_39085:
[----:B------:R0:W-:Y:S01]  /*9450*/  STG.E.U8 desc[UR36][R8.64], R4 ;  /* 0x0000000408007986 */ /* 0x0001e2000c101124 */
[----:B------:R-:W-:Y:S05]  /*9460*/  BRA `(.L_x_39062) ;  /* 0x0000000000b47947 */ /* 0x000fea0003800000 */
.L_x_39079:
        /* <DEDUP_REMOVED lines=22> */
.L_x_39061:
        /* <DEDUP_REMOVED lines=16> */
.L_x_39090:
[----:B------:R-:W-:Y:S05]  /*96d0*/  BRA `(.L_x_39062) ;  /* 0x0000000000187947 */ /* 0x000fea0003800000 */
.L_x_39089:
[----:B------:R-:W-:-:S04]  /*96e0*/  PRMT R4, R19, 0x9910, RZ ;  /* 0x0000991013047816 */ /* 0x000fc800000000ff */
[----:B------:R-:W-:-:S05]  /*96f0*/  SHF.R.S32.HI R5, RZ, 0x1f, R4 ;  /* 0x0000001fff057819 */ /* 0x000fca0000011404 */
[----:B------:R0:W-:Y:S01]  /*9700*/  STG.E.64 desc[UR36][R8.64], R4 ;  /* 0x0000000408007986 */ /* 0x0001e2000c101b24 */
[----:B------:R-:W-:Y:S05]  /*9710*/  BRA `(.L_x_39062) ;  /* 0x0000000000087947 */ /* 0x000fea0003800000 */
.L_x_39088:
[----:B------:R-:W-:-:S05]  /*9720*/  PRMT R3, R19, 0x9910, RZ ;  /* 0x0000991013037816 */ /* 0x000fca00000000ff */
[----:B------:R0:W-:Y:S02]  /*9730*/  STG.E desc[UR36][R8.64], R3 ;  /* 0x0000000308007986 */ /* 0x0001e4000c101924 */
.L_x_39062:
        /* <DEDUP_REMOVED lines=23> */
.L_x_39094:
[----:B------:R0:W-:Y:S01]  /*98b0*/  STG.E.U8 desc[UR36][R8.64], R18 ;  /* 0x0000001208007986 */ /* 0x0001e2000c101124 */
[----:B------:R-:W-:Y:S05]  /*98c0*/  BRA `(.L_x_39096) ;  /* 0x0000000c00647947 */ /* 0x000fea0003800000 */
.L_x_39093:
        /* <DEDUP_REMOVED lines=10> */
.L_x_39098:
[----:B------:R-:W-:-:S05]  /*9970*/  PRMT R3, R18, 0x9910, RZ ;  /* 0x0000991012037816 */ /* 0x000fca00000000ff */
[----:B------:R0:W-:Y:S01]  /*9980*/  STG.E desc[UR36][R8.64], R3 ;  /* 0x0000000308007986 */ /* 0x0001e2000c101924 */
[----:B------:R-:W-:Y:S05]  /*9990*/  BRA `(.L_x_39096) ;  /* 0x0000000c00307947 */ /* 0x000fea0003800000 */
.L_x_39097:
[----:B------:R0:W-:Y:S01]  /*99a0*/  STG.E.U16 desc[UR36][R8.64], R18 ;  /* 0x0000001208007986 */ /* 0x0001e2000c101524 */
[----:B------:R-:W-:Y:S05]  /*99b0*/  BRA `(.L_x_39096) ;  /* 0x0000000c00287947 */ /* 0x000fea0003800000 */
.L_x_39092:
        /* <DEDUP_REMOVED lines=9> */
.L_x_39100:
[----:B------:R-:W0:Y:S02]  /*9a50*/  I2F.S16 R0, R18 ;  /* 0x0000001200007306 */ /* 0x000e240000101400 */
[----:B0-----:R-:W-:-:S05]  /*9a60*/  F2FP.F16.F32.PACK_AB R0, RZ, R0 ;  /* 0x00000000ff00723e */ /* 0x001fca00000000ff */
[----:B------:R4:W-:Y:S01]  /*9a70*/  STG.E.U16 desc[UR36][R8.64], R0 ;  /* 0x0000000008007986 */ /* 0x0009e2000c101524 */
[----:B------:R-:W-:Y:S05]  /*9a80*/  BRA `(.L_x_39096) ;  /* 0x0000000800f47947 */ /* 0x000fea0003800000 */
.L_x_39099:
        /* <DEDUP_REMOVED lines=10> */
.L_x_39102:
[----:B------:R-:W0:Y:S02]  /*9b30*/  I2F.S16 R18, R18 ;  /* 0x0000001200127306 */ /* 0x000e240000101400 */
[----:B0-----:R-:W-:-:S04]  /*9b40*/  F2FP.F16.F32.PACK_AB R3, RZ, R18 ;  /* 0x00000012ff03723e */ /* 0x001fc800000000ff */
[----:B------:R-:W-:-:S05]  /*9b50*/  PRMT R3, R3, 0x5410, RZ ;  /* 0x0000541003037816 */ /* 0x000fca00000000ff */
[----:B------:R2:W-:Y:S01]  /*9b60*/  STG.E desc[UR36][R8.64], R3 ;  /* 0x0000000308007986 */ /* 0x0005e2000c101924 */
[----:B------:R-:W-:Y:S05]  /*9b70*/  BRA `(.L_x_39096) ;  /* 0x0000000800b87947 */ /* 0x000fea0003800000 */
.L_x_39101:
[----:B------:R-:W0:Y:S02]  /*9b80*/  I2F.F64.S16 R18, R18 ;  /* 0x0000001200127312 */ /* 0x000e240000101c00 */
[----:B0-----:R0:W-:Y:S01]  /*9b90*/  STG.E.64 desc[UR36][R8.64], R18 ;  /* 0x0000001208007986 */ /* 0x0011e2000c101b24 */
[----:B------:R-:W-:Y:S05]  /*9ba0*/  BRA `(.L_x_39096) ;  /* 0x0000000800ac7947 */ /* 0x000fea0003800000 */
.L_x_39091:
        /* <DEDUP_REMOVED lines=13> */
.L_x_39105:
[----:B------:R-:W0:Y:S01]  /*9c80*/  I2F.F64.S16 R4, R18 ;  /* 0x0000001200047312 */ /* 0x000e220000101c00 */
[----:B------:R-:W-:-:S05]  /*9c90*/  CS2R R6, SRZ ;  /* 0x0000000000067805 */ /* 0x000fca000001ff00 */
[----:B0-----:R0:W-:Y:S01]  /*9ca0*/  STG.E.128 desc[UR36][R8.64], R4 ;  /* 0x0000000408007986 */ /* 0x0011e2000c101d24 */
[----:B------:R-:W-:Y:S05]  /*9cb0*/  BRA `(.L_x_39096) ;  /* 0x0000000800687947 */ /* 0x000fea0003800000 */
.L_x_39104:
        /* <DEDUP_REMOVED lines=21> */
.L_x_39109:
[----:B------:R-:W-:Y:S05]  /*9e10*/  BSYNC B0 ;  /* 0x0000000000007941 */ /* 0x000fea0003800000 */
.L_x_39108:
[----:B------:R-:W-:-:S05]  /*9e20*/  LOP3.LUT R5, R0, R5, RZ, 0xfc, !PT ;  /* 0x0000000500057212 */ /* 0x000fca00078efcff */
[----:B------:R0:W-:Y:S01]  /*9e30*/  STG.E.U8 desc[UR36][R8.64], R5 ;  /* 0x0000000508007986 */ /* 0x0001e2000c101124 */
[----:B------:R-:W-:Y:S05]  /*9e40*/  BRA `(.L_x_39096) ;  /* 0x0000000800047947 */ /* 0x000fea0003800000 */
.L_x_39107:
        /* <DEDUP_REMOVED lines=13> */
.L_x_39111:
[----:B------:R-:W-:Y:S01]  /*9f20*/  IMAD.MOV.U32 R0, RZ, RZ, 0x7f ;  /* 0x0000007fff007424 */ /* 0x000fe200078e00ff */
[----:B------:R-:W-:-:S04]  /*9f30*/  ISETP.GT.U32.AND P0, PT, R3, 0x7f800000, PT ;  /* 0x7f8000000300780c */ /* 0x000fc80003f04070 */
[----:B------:R-:W-:-:S09]  /*9f40*/  SEL R0, R0, 0x7c, P0 ;  /* 0x0000007c00007807 */ /* 0x000fd20000000000 */
.L_x_39112:
[----:B------:R-:W-:Y:S05]  /*9f50*/  BSYNC B0 ;  /* 0x0000000000007941 */ /* 0x000fea0003800000 */
.L_x_39110:
[----:B------:R-:W-:-:S04]  /*9f60*/  LOP3.LUT R3, R5, 0x80000000, RZ, 0xc0, !PT ;  /* 0x8000000005037812 */ /* 0x000fc800078ec0ff */
[----:B------:R-:W-:-:S04]  /*9f70*/  SHF.R.U32.HI R3, RZ, 0x18, R3 ;  /* 0x00000018ff037819 */ /* 0x000fc80000011603 */
[----:B------:R-:W-:-:S05]  /*9f80*/  LOP3.LUT R3, R0, R3, RZ, 0xfc, !PT ;  /* 0x0000000300037212 */ /* 0x000fca00078efcff */
[----:B------:R0:W-:Y:S01]  /*9f90*/  STG.E.U8 desc[UR36][R8.64], R3 ;  /* 0x0000000308007986 */ /* 0x0001e2000c101124 */
[----:B------:R-:W-:Y:S05]  /*9fa0*/  BRA `(.L_x_39096) ;  /* 0x0000000400ac7947 */ /* 0x000fea0003800000 */
.L_x_39106:
[----:B------:R-:W0:Y:S02]  /*9fb0*/  I2F.S16 R0, R18 ;  /* 0x0000001200007306 */ /* 0x000e240000101400 */
[----:B0-----:R-:W-:-:S05]  /*9fc0*/  F2FP.BF16.F32.PACK_AB R0, RZ, R0 ;  /* 0x00000000ff00723e */ /* 0x001fca00000010ff */
[----:B------:R0:W-:Y:S01]  /*9fd0*/  STG.E.U16 desc[UR36][R8.64], R0 ;  /* 0x0000000008007986 */ /* 0x0001e2000c101524 */
[----:B------:R-:W-:Y:S05]  /*9fe0*/  BRA `(.L_x_39096) ;  /* 0x00000004009c7947 */ /* 0x000fea0003800000 */
.L_x_39103:
        /* <DEDUP_REMOVED lines=10> */
.L_x_39115:
        /* <DEDUP_REMOVED lines=17> */
.L_x_39118:
[----:B------:R-:W-:-:S04]  /*a1a0*/  LOP3.LUT R3, R5, 0x80000000, RZ, 0xc0, !PT ;  /* 0x8000000005037812 */ /* 0x000fc800078ec0ff */
[----:B------:R-:W-:-:S04]  /*a1b0*/  SHF.R.U32.HI R3, RZ, 0x18, R3 ;  /* 0x00000018ff037819 */ /* 0x000fc80000011603 */
[----:B------:R-:W-:-:S04]  /*a1c0*/  LOP3.LUT R0, R0, R3, RZ, 0xfc, !PT ;  /* 0x0000000300007212 */ /* 0x000fc800078efcff */
[----:B------:R-:W-:-:S07]  /*a1d0*/  PRMT R4, R0, 0x7610, R4 ;  /* 0x0000761000047816 */ /* 0x000fce0000000004 */
.L_x_39117:
[----:B------:R-:W-:Y:S05]  /*a1e0*/  BSYNC B0 ;  /* 0x0000000000007941 */ /* 0x000fea0003800000 */
.L_x_39116:
[----:B------:R0:W-:Y:S01]  /*a1f0*/  STG.E.U8 desc[UR36][R8.64], R4 ;  /* 0x0000000408007986 */ /* 0x0001e2000c101124 */
[----:B------:R-:W-:Y:S05]  /*a200*/  BRA `(.L_x_39096) ;  /* 0x0000000400147947 */ /* 0x000fea0003800000 */
.L_x_39114:
        /* <DEDUP_REMOVED lines=17> */
.L_x_39121:
[----:B------:R-:W-:-:S04]  /*a320*/  LOP3.LUT R3, R5, 0x80000000, RZ, 0xc0, !PT ;  /* 0x8000000005037812 */ /* 0x000fc800078ec0ff */
[----:B------:R-:W-:-:S04]  /*a330*/  SHF.R.U32.HI R3, RZ, 0x18, R3 ;  /* 0x00000018ff037819 */ /* 0x000fc80000011603 */
[----:B------:R-:W-:-:S04]  /*a340*/  LOP3.LUT R0, R0, R3, RZ, 0xfc, !PT ;  /* 0x0000000300007212 */ /* 0x000fc800078efcff */
[----:B------:R-:W-:-:S07]  /*a350*/  PRMT R4, R0, 0x7610, R4 ;  /* 0x0000761000047816 */ /* 0x000fce0000000004 */
.L_x_39120:
[----:B------:R-:W-:Y:S05]  /*a360*/  BSYNC B0 ;  /* 0x0000000000007941 */ /* 0x000fea0003800000 */
.L_x_39119:
[----:B------:R0:W-:Y:S01]  /*a370*/  STG.E.U8 desc[UR36][R8.64], R4 ;  /* 0x0000000408007986 */ /* 0x0001e2000c101124 */
[----:B------:R-:W-:Y:S05]  /*a380*/  BRA `(.L_x_39096) ;  /* 0x0000000000b47947 */ /* 0x000fea0003800000 */
.L_x_39113:
        /* <DEDUP_REMOVED lines=22> */
.L_x_39095:
        /* <DEDUP_REMOVED lines=16> */
.L_x_39124:
[----:B------:R-:W-:Y:S05]  /*a5f0*/  BRA `(.L_x_39096) ;  /* 0x0000000000187947 */ /* 0x000fea0003800000 */
.L_x_39123:
[----:B------:R-:W-:-:S04]  /*a600*/  PRMT R4, R18, 0x9910, RZ ;  /* 0x0000991012047816 */ /* 0x000fc800000000ff */
[----:B------:R-:W-:-:S05]  /*a610*/  SHF.R.S32.HI R5, RZ, 0x1f, R4 ;  /* 0x0000001fff057819 */ /* 0x000fca0000011404 */
[----:B------:R0:W-:Y:S01]  /*a620*/  STG.E.64 desc[UR36][R8.64], R4 ;  /* 0x0000000408007986 */ /* 0x0001e2000c101b24 */
[----:B------:R-:W-:Y:S05]  /*a630*/  BRA `(.L_x_39096) ;  /* 0x0000000000087947 */ /* 0x000fea0003800000 */
.L_x_39122:
[----:B------:R-:W-:-:S05]  /*a640*/  PRMT R3, R18, 0x9910, RZ ;  /* 0x0000991012037816 */ /* 0x000fca00000000ff */
[----:B------:R0:W-:Y:S02]  /*a650*/  STG.E desc[UR36][R8.64], R3 ;  /* 0x0000000308007986 */ /* 0x0001e4000c101924 */
.L_x_39096:
[----:B------:R-:W-:-:S07]  /*a660*/  VIADD R27, R27, 0x80 ;  /* 0x000000801b1b7836 */ /* 0x000fce0000000000 */
.L_x_39056:
[----:B------:R-:W-:Y:S05]  /*a670*/  BSYNC B6 ;  /* 0x0000000000067941 */ /* 0x000fea0003800000 */
.L_x_39055:
        /* <DEDUP_REMOVED lines=21> */
.L_x_39128:
[----:B------:R-:W-:Y:S01]  /*a7d0*/  STG.E.U8 desc[UR36][R4.64], R2 ;  /* 0x0000000204007986 */ /* 0x000fe2000c101124 */
[----:B------:R-:W-:Y:S05]  /*a7e0*/  EXIT ;  /* 0x000000000000794d */ /* 0x000fea0003800000 */
.L_x_39127:
        /* <DEDUP_REMOVED lines=10> */
.L_x_39131:
[----:B------:R-:W-:-:S05]  /*a890*/  PRMT R3, R2, 0x9910, RZ ;  /* 0x0000991002037816 */ /* 0x000fca00000000ff */
[----:B------:R-:W-:Y:S01]  /*a8a0*/  STG.E desc[UR36][R4.64], R3 ;  /* 0x0000000304007986 */ /* 0x000fe2000c101924 */
[----:B------:R-:W-:Y:S05]  /*a8b0*/  EXIT ;  /* 0x000000000000794d */ /* 0x000fea0003800000 */
.L_x_39130:
[----:B------:R-:W-:Y:S01]  /*a8c0*/  STG.E.U16 desc[UR36][R4.64], R2 ;  /* 0x0000000204007986 */ /* 0x000fe2000c101524 */
[----:B------:R-:W-:Y:S05]  /*a8d0*/  EXIT ;  /* 0x000000000000794d */ /* 0x000fea0003800000 */
.L_x_39126:
        /* <DEDUP_REMOVED lines=9> */
.L_x_39133:
[----:B------:R-:W0:Y:S02]  /*a970*/  I2F.S16 R0, R2 ;  /* 0x0000000200007306 */ /* 0x000e240000101400 */
[----:B0-----:R-:W-:-:S05]  /*a980*/  F2FP.F16.F32.PACK_AB R0, RZ, R0 ;  /* 0x00000000ff00723e */ /* 0x001fca00000000ff */
[----:B------:R-:W-:Y:S01]  /*a990*/  STG.E.U16 desc[UR36][R4.64], R0 ;  /* 0x0000000004007986 */ /* 0x000fe2000c101524 */
[----:B------:R-:W-:Y:S05]  /*a9a0*/  EXIT ;  /* 0x000000000000794d */ /* 0x000fea0003800000 */
.L_x_39132:
        /* <DEDUP_REMOVED lines=10> */
.L_x_39135:
[----:B------:R-:W0:Y:S02]  /*aa50*/  I2F.S16 R2, R2 ;  /* 0x0000000200027306 */ /* 0x000e240000101400 */
[----:B0-----:R-:W-:-:S04]  /*aa60*/  F2FP.F16.F32.PACK_AB R3, RZ, R2 ;  /* 0x00000002ff03723e */ /* 0x001fc800000000ff */
[----:B------:R-:W-:-:S05]  /*aa70*/  PRMT R3, R3, 0x5410, RZ ;  /* 0x0000541003037816 */ /* 0x000fca00000000ff */
[----:B------:R-:W-:Y:S01]  /*aa80*/  STG.E desc[UR36][R4.64], R3 ;  /* 0x0000000304007986 */ /* 0x000fe2000c101924 */
[----:B------:R-:W-:Y:S05]  /*aa90*/  EXIT ;  /* 0x000000000000794d */ /* 0x000fea0003800000 */
.L_x_39134:
[----:B------:R-:W0:Y:S02]  /*aaa0*/  I2F.F64.S16 R2, R2 ;  /* 0x0000000200027312 */ /* 0x000e240000101c00 */
[----:B0-----:R-:W-:Y:S01]  /*aab0*/  STG.E.64 desc[UR36][R4.64], R2 ;  /* 0x0000000204007986 */ /* 0x001fe2000c101b24 */
[----:B------:R-:W-:Y:S05]  /*aac0*/  EXIT ;  /* 0x000000000000794d */ /* 0x000fea0003800000 */
.L_x_39125:
        /* <DEDUP_REMOVED lines=13> */
.L_x_39138:
[----:B------:R-:W0:Y:S01]  /*aba0*/  I2F.F64.S16 R8, R2 ;  /* 0x0000000200087312 */ /* 0x000e220000101c00 */
[----:B------:R-:W-:-:S05]  /*abb0*/  CS2R R10, SRZ ;  /* 0x00000000000a7805 */ /* 0x000fca000001ff00 */
[----:B0-----:R-:W-:Y:S01]  /*abc0*/  STG.E.128 desc[UR36][R4.64], R8 ;  /* 0x0000000804007986 */ /* 0x001fe2000c101d24 */
[----:B------:R-:W-:Y:S05]  /*abd0*/  EXIT ;  /* 0x000000000000794d */ /* 0x000fea0003800000 */
.L_x_39137:
        /* <DEDUP_REMOVED lines=21> */
.L_x_39142:
[----:B------:R-:W-:Y:S05]  /*ad30*/  BSYNC B0 ;  /* 0x0000000000007941 */ /* 0x000fea0003800000 */
.L_x_39141:
[----:B------:R-:W-:-:S05]  /*ad40*/  LOP3.LUT R3, R0, R3, RZ, 0xfc, !PT ;  /* 0x0000000300037212 */ /* 0x000fca00078efcff */
[----:B------:R-:W-:Y:S01]  /*ad50*/  STG.E.U8 desc[UR36][R4.64], R3 ;  /* 0x0000000304007986 */ /* 0x000fe2000c101124 */
[----:B------:R-:W-:Y:S05]  /*ad60*/  EXIT ;  /* 0x000000000000794d */ /* 0x000fea0003800000 */
.L_x_39140:
        /* <DEDUP_REMOVED lines=13> */
.L_x_39144:
[----:B------:R-:W-:Y:S01]  /*ae40*/  IMAD.MOV.U32 R0, RZ, RZ, 0x7f ;  /* 0x0000007fff007424 */ /* 0x000fe200078e00ff */
[----:B------:R-:W-:-:S04]  /*ae50*/  ISETP.GT.U32.AND P0, PT, R3, 0x7f800000, PT ;  /* 0x7f8000000300780c */ /* 0x000fc80003f04070 */
[----:B------:R-:W-:-:S09]  /*ae60*/  SEL R0, R0, 0x7c, P0 ;  /* 0x0000007c00007807 */ /* 0x000fd20000000000 */
.L_x_39145:
[----:B------:R-:W-:Y:S05]  /*ae70*/  BSYNC B0 ;  /* 0x0000000000007941 */ /* 0x000fea0003800000 */
.L_x_39143:
[----:B------:R-:W-:-:S04]  /*ae80*/  LOP3.LUT R2, R7, 0x80000000, RZ, 0xc0, !PT ;  /* 0x8000000007027812 */ /* 0x000fc800078ec0ff */
[----:B------:R-:W-:-:S04]  /*ae90*/  SHF.R.U32.HI R3, RZ, 0x18, R2 ;  /* 0x00000018ff037819 */ /* 0x000fc80000011602 */
[----:B------:R-:W-:-:S05]  /*aea0*/  LOP3.LUT R3, R0, R3, RZ, 0xfc, !PT ;  /* 0x0000000300037212 */ /* 0x000fca00078efcff */
[----:B------:R-:W-:Y:S01]  /*aeb0*/  STG.E.U8 desc[UR36][R4.64], R3 ;  /* 0x0000000304007986 */ /* 0x000fe2000c101124 */
[----:B------:R-:W-:Y:S05]  /*aec0*/  EXIT ;  /* 0x000000000000794d */ /* 0x000fea0003800000 */
.L_x_39139:
[----:B------:R-:W0:Y:S02]  /*aed0*/  I2F.S16 R0, R2 ;  /* 0x0000000200007306 */ /* 0x000e240000101400 */
[----:B0-----:R-:W-:-:S05]  /*aee0*/  F2FP.BF16.F32.PACK_AB R0, RZ, R0 ;  /* 0x00000000ff00723e */ /* 0x001fca00000010ff */
[----:B------:R-:W-:Y:S01]  /*aef0*/  STG.E.U16 desc[UR36][R4.64], R0 ;  /* 0x0000000004007986 */ /* 0x000fe2000c101524 */
[----:B------:R-:W-:Y:S05]  /*af00*/  EXIT ;  /* 0x000000000000794d */ /* 0x000fea0003800000 */
.L_x_39136:
        /* <DEDUP_REMOVED lines=10> */
.L_x_39148:
        /* <DEDUP_REMOVED lines=17> */
.L_x_39151:
[----:B------:R-:W-:-:S04]  /*b0c0*/  LOP3.LUT R0, R7, 0x80000000, RZ, 0xc0, !PT ;  /* 0x8000000007007812 */ /* 0x000fc800078ec0ff */
[----:B------:R-:W-:-:S04]  /*b0d0*/  SHF.R.U32.HI R3, RZ, 0x18, R0 ;  /* 0x00000018ff037819 */ /* 0x000fc80000011600 */
[----:B------:R-:W-:-:S04]  /*b0e0*/  LOP3.LUT R2, R2, R3, RZ, 0xfc, !PT ;  /* 0x0000000302027212 */ /* 0x000fc800078efcff */
[----:B------:R-:W-:-:S07]  /*b0f0*/  PRMT R0, R2, 0x7610, R0 ;  /* 0x0000761002007816 */ /* 0x000fce0000000000 */
.L_x_39150:
[----:B------:R-:W-:Y:S05]  /*b100*/  BSYNC B0 ;  /* 0x0000000000007941 */ /* 0x000fea0003800000 */
.L_x_39149:
[----:B------:R-:W-:Y:S01]  /*b110*/  STG.E.U8 desc[UR36][R4.64], R0 ;  /* 0x0000000004007986 */ /* 0x000fe2000c101124 */
[----:B------:R-:W-:Y:S05]  /*b120*/  EXIT ;  /* 0x000000000000794d */ /* 0x000fea0003800000 */
.L_x_39147:
        /* <DEDUP_REMOVED lines=17> */
.L_x_39154:
[----:B------:R-:W-:-:S04]  /*b240*/  LOP3.LUT R0, R7, 0x80000000, RZ, 0xc0, !PT ;  /* 0x8000000007007812 */ /* 0x000fc800078ec0ff */
[----:B------:R-:W-:-:S04]  /*b250*/  SHF.R.U32.HI R3, RZ, 0x18, R0 ;  /* 0x00000018ff037819 */ /* 0x000fc80000011600 */
[----:B------:R-:W-:-:S04]  /*b260*/  LOP3.LUT R2, R2, R3, RZ, 0xfc, !PT ;  /* 0x0000000302027212 */ /* 0x000fc800078efcff */
[----:B------:R-:W-:-:S07]  /*b270*/  PRMT R0, R2, 0x7610, R0 ;  /* 0x0000761002007816 */ /* 0x000fce0000000000 */
.L_x_39153:
[----:B------:R-:W-:Y:S05]  /*b280*/  BSYNC B0 ;  /* 0x0000000000007941 */ /* 0x000fea0003800000 */
.L_x_39152:
[----:B------:R-:W-:Y:S01]  /*b290*/  STG.E.U8 desc[UR36][R4.64], R0 ;  /* 0x0000000004007986 */ /* 0x000fe2000c101124 */
[----:B------:R-:W-:Y:S05]  /*b2a0*/  EXIT ;  /* 0x000000000000794d */ /* 0x000fea0003800000 */
.L_x_39146:
        /* <DEDUP_REMOVED lines=22> */
.L_x_39129:
        /* <DEDUP_REMOVED lines=16> */
.L_x_39157:
[----:B------:R-:W-:Y:S05]  /*b510*/  EXIT ;  /* 0x000000000000794d */ /* 0x000fea0003800000 */
.L_x_39156:
[----:B------:R-:W-:-:S04]  /*b520*/  PRMT R2, R2, 0x9910, RZ ;  /* 0x0000991002027816 */ /* 0x000fc800000000ff */
[----:B------:R-:W-:-:S05]  /*b530*/  SHF.R.S32.HI R3, RZ, 0x1f, R2 ;  /* 0x0000001fff037819 */ /* 0x000fca0000011402 */
[----:B------:R-:W-:Y:S01]  /*b540*/  STG.E.64 desc[UR36][R4.64], R2 ;  /* 0x0000000204007986 */ /* 0x000fe2000c101b24 */
[----:B------:R-:W-:Y:S05]  /*b550*/  EXIT ;  /* 0x000000000000794d */ /* 0x000fea0003800000 */
.L_x_39155:
[----:B------:R-:W-:-:S05]  /*b560*/  PRMT R3, R2, 0x9910, RZ ;  /* 0x0000991002037816 */ /* 0x000fca00000000ff */
[----:B------:R-:W-:Y:S01]  /*b570*/  STG.E desc[UR36][R4.64], R3 ;  /* 0x0000000304007986 */ /* 0x000fe2000c101924 */
[----:B------:R-:W-:Y:S05]  /*b580*/  EXIT ;  /* 0x000000000000794d */ /* 0x000fea0003800000 */
.L_x_39158:
        /* <DEDUP_REMOVED lines=15> */
.L_x_42461:


//--------------------- .text._ZN2at6native18elementwise_kernelILi128ELi4EZNS0_22gpu_kernel_impl_nocastINS0_13BinaryFunctorIaaaZZZNS0_19maximum_kernel_cudaERNS_18TensorIteratorBaseEENKUlvE_clEvENKUlvE0_clEvEUlaaE_EEEEvS5_RKT_EUliE_EEviT1_ --------------------------
	.section	.text._ZN2at6native18elementwise_kernelILi128ELi4EZNS0_22gpu_kernel_impl_nocastINS0_13BinaryFunctorIaaaZZZNS0_19maximum_kernel_cudaERNS_18TensorIteratorBaseEENKUlvE_clEvENKUlvE0_clEvEUlaaE_EEEEvS5_RKT_EUliE_EEviT1_,"ax",@progbits
	.align	128
        .global         _ZN2at6native18elementwise_kernelILi128ELi4EZNS0_22gpu_kernel_impl_nocastINS0_13BinaryFunctorIaaaZZZNS0_19maximum_kernel_cudaERNS_18TensorIteratorBaseEENKUlvE_clEvENKUlvE0_clEvEUlaaE_EEEEvS5_RKT_EUliE_EEviT1_
        .type           _ZN2at6native18elementwise_kernelILi128ELi4EZNS0_22gpu_kernel_impl_nocastINS0_13BinaryFunctorIaaaZZZNS0_19maximum_kernel_cudaERNS_18TensorIteratorBaseEENKUlvE_clEvENKUlvE0_clEvEUlaaE_EEEEvS5_RKT_EUliE_EEviT1_,@function
        .size           _ZN2at6native18elementwise_kernelILi128ELi4EZNS0_22gpu_kernel_impl_nocastINS0_13BinaryFunctorIaaaZZZNS0_19maximum_kernel_cudaERNS_18TensorIteratorBaseEENKUlvE_clEvENKUlvE0_clEvEUlaaE_EEEEvS5_RKT_EUliE_EEviT1_,(.L_x_42462 - _ZN2at6native18elementwise_kernelILi128ELi4EZNS0_22gpu_kernel_impl_nocastINS0_13BinaryFunctorIaaaZZZNS0_19maximum_kernel_cudaERNS_18TensorIteratorBaseEENKUlvE_clEvENKUlvE0_clEvEUlaaE_EEEEvS5_RKT_EUliE_EEviT1_)
        .other          _ZN2at6native18elementwise_kernelILi128ELi4EZNS0_22gpu_kernel_impl_nocastINS0_13BinaryFunctorIaaaZZZNS0_19maximum_kernel_cudaERNS_18TensorIteratorBaseEENKUlvE_clEvENKUlvE0_clEvEUlaaE_EEEEvS5_RKT_EUliE_EEviT1_,@"STO_CUDA_ENTRY STV_DEFAULT"
_ZN2at6native18elementwise_kernelILi128ELi4EZNS0_22gpu_kernel_impl_nocastINS0_13BinaryFunctorIaaaZZZNS0_19maximum_kernel_cudaERNS_18TensorIteratorBaseEENKUlvE_clEvENKUlvE0_clEvEUlaaE_EEEEvS5_RKT_EUliE_EEviT1_:
.text._ZN2at6native18elementwise_kernelILi128ELi4EZNS0_22gpu_kernel_impl_nocastINS0_13BinaryFunctorIaaaZZZNS0_19maximum_kernel_cudaERNS_18TensorIteratorBaseEENKUlvE_clEvENKUlvE0_clEvEUlaaE_EEEEvS5_RKT_EUliE_EEviT1_:
        /* <DEDUP_REMOVED lines=363> */
.L_x_39161:
        /* <DEDUP_REMOVED lines=12> */
[----:B--2---:R-:W-:-:S05]  /*1770*/  VIMNMX R11, R6, R9, !PT ;  /* 0x00000009060b7248 */ /* 0x004fca0007fe0100 */
[----:B------:R0:W-:Y:S02]  /*1780*/  STG.E.U8 desc[UR4][R4.64], R11 ;  /* 0x0000000b04007986 */ /* 0x0001e4000c101104 */
.L_x_39160:
[----:B------:R-:W-:Y:S05]  /*1790*/  BSYNC B0 ;  /* 0x0000000000007941 */ /* 0x000fea0003800000 */
.L_x_39159:
        /* <DEDUP_REMOVED lines=356> */
.L_x_39164:
        /* <DEDUP_REMOVED lines=13> */
[----:B--2---:R-:W-:-:S05]  /*2eb0*/  VIMNMX R11, R6, R9, !PT ;  /* 0x00000009060b7248 */ /* 0x004fca0007fe0100 */
        /* <DEDUP_REMOVED lines=355> */
.L_x_39165:
        /* <DEDUP_REMOVED lines=14> */
.L_x_39163:
[----:B------:R-:W-:Y:S05]  /*45d0*/  BSYNC B0 ;  /* 0x0000000000007941 */ /* 0x000fea0003800000 */
.L_x_39162:
        /* <DEDUP_REMOVED lines=355> */
.L_x_39166:
        /* <DEDUP_REMOVED lines=11> */
[----:B--2---:R-:W-:-:S05]  /*5cc0*/  VIMNMX R9, R2, R7, !PT ;  /* 0x0000000702097248 */ /* 0x004fca0007fe0100 */
[----:B------:R-:W-:Y:S01]  /*5cd0*/  STG.E.U8 desc[UR4][R4.64], R9 ;  /* 0x0000000904007986 */ /* 0x000fe2000c101104 */
[----:B------:R-:W-:Y:S05]  /*5ce0*/  EXIT ;  /* 0x000000000000794d */ /* 0x000fea0003800000 */
.L_x_39167:
        /* <DEDUP_REMOVED lines=9> */
.L_x_42462:


//--------------------- .text._ZN2at6native27unrolled_elementwise_kernelINS0_13BinaryFunctorIaaaZZZNS0_19maximum_kernel_cudaERNS_18TensorIteratorBaseEENKUlvE_clEvENKUlvE0_clEvEUlaaE_EESt5arrayIPcLm3EELi4E23TrivialOffsetCalculatorILi2EjESC_ILi1EjENS0_6memory15LoadWithoutCastENSF_16StoreWithoutCastEEEviT_T0_T2_T3_T4_T5_ --------------------------
	.section	.text._ZN2at6native27unrolled_elementwise_kernelINS0_13BinaryFunctorIaaaZZZNS0_19maximum_kernel_cudaERNS_18TensorIteratorBaseEENKUlvE_clEvENKUlvE0_clEvEUlaaE_EESt5arrayIPcLm3EELi4E23TrivialOffsetCalculatorILi2EjESC_ILi1EjENS0_6memory15LoadWithoutCastENSF_16StoreWithoutCastEEEviT_T0_T2_T3_T4_T5_,"ax",@progbits
	.align	128
        .global         _ZN2at6native27unrolled_elementwise_kernelINS0_13BinaryFunctorIaaaZZZNS0_19maximum_kernel_cudaERNS_18TensorIteratorBaseEENKUlvE_clEvENKUlvE0_clEvEUlaaE_EESt5arrayIPcLm3EELi4E23TrivialOffsetCalculatorILi2EjESC_ILi1EjENS0_6memory15LoadWithoutCastENSF_16StoreWithoutCastEEEviT_T0_T2_T3_T4_T5_
        .type           _ZN2at6native27unrolled_elementwise_kernelINS0_13BinaryFunctorIaaaZZZNS0_19maximum_kernel_cudaERNS_18TensorIteratorBaseEENKUlvE_clEvENKUlvE0_clEvEUlaaE_EESt5arrayIPcLm3EELi4E23TrivialOffsetCalculatorILi2EjESC_ILi1EjENS0_6memory15LoadWithoutCastENSF_16StoreWithoutCastEEEviT_T0_T2_T3_T4_T5_,@function
        .size           _ZN2at6native27unrolled_elementwise_kernelINS0_13BinaryFunctorIaaaZZZNS0_19maximum_kernel_cudaERNS_18TensorIteratorBaseEENKUlvE_clEvENKUlvE0_clEvEUlaaE_EESt5arrayIPcLm3EELi4E23TrivialOffsetCalculatorILi2EjESC_ILi1EjENS0_6memory15LoadWithoutCastENSF_16StoreWithoutCastEEEviT_T0_T2_T3_T4_T5_,(.L_x_42463 - _ZN2at6native27unrolled_elementwise_kernelINS0_13BinaryFunctorIaaaZZZNS0_19maximum_kernel_cudaERNS_18TensorIteratorBaseEENKUlvE_clEvENKUlvE0_clEvEUlaaE_EESt5arrayIPcLm3EELi4E23TrivialOffsetCalculatorILi2EjESC_ILi1EjENS0_6memory15LoadWithoutCastENSF_16StoreWithoutCastEEEviT_T0_T2_T3_T4_T5_)
        .other          _ZN2at6native27unrolled_elementwise_kernelINS0_13BinaryFunctorIaaaZZZNS0_19maximum_kernel_cudaERNS_18TensorIteratorBaseEENKUlvE_clEvENKUlvE0_clEvEUlaaE_EESt5arrayIPcLm3EELi4E23TrivialOffsetCalculatorILi2EjESC_ILi1EjENS0_6memory15LoadWithoutCastENSF_16StoreWithoutCastEEEviT_T0_T2_T3_T4_T5_,@"STO_CUDA_ENTRY STV_DEFAULT"
_ZN2at6native27unrolled_elementwise_kernelINS0_13BinaryFunctorIaaaZZZNS0_19maximum_kernel_cudaERNS_18TensorIteratorBaseEENKUlvE_clEvENKUlvE0_clEvEUlaaE_EESt5arrayIPcLm3EELi4E23TrivialOffsetCalculatorILi2EjESC_ILi1EjENS0_6memory15LoadWithoutCastENSF_16StoreWithoutCastEEEviT_T0_T2_T3_T4_T5_:
.text._ZN2at6native27unrolled_elementwise_kernelINS0_13BinaryFunctorIaaaZZZNS0_19maximum_kernel_cudaERNS_18TensorIteratorBaseEENKUlvE_clEvENKUlvE0_clEvEUlaaE_EESt5arrayIPcLm3EELi4E23TrivialOffsetCalculatorILi2EjESC_ILi1EjENS0_6memory15LoadWithoutCastENSF_16StoreWithoutCastEEEviT_T0_T2_T3_T4_T5_:
        /* <DEDUP_REMOVED lines=64> */
[----:B----4-:R-:W-:-:S05]  /*0400*/  VIMNMX R7, R7, R6, !PT ;  /* 0x0000000607077248 */ /* 0x010fca0007fe0100 */
[----:B------:R0:W-:Y:S01]  /*0410*/  @!P0 STG.E.U8 desc[UR4][R8.64], R7 ;  /* 0x0000000708008986 */ /* 0x0001e2000c101104 */
[----:B--2---:R-:W-:Y:S02]  /*0420*/  VIMNMX R11, R11, R10, !PT ;  /* 0x0000000a0b0b7248 */ /* 0x004fe40007fe0100 */
[----:B---3--:R-:W-:-:S03]  /*0430*/  VIMNMX R21, R21, R18, !PT ;  /* 0x0000001215157248 */ /* 0x008fc60007fe0100 */
        /* <DEDUP_REMOVED lines=13> */
.L_x_39169:
[----:B------:R-:W-:Y:S05]  /*0510*/  BSYNC B0 ;  /* 0x0000000000007941 */ /* 0x000fea0003800000 */
.L_x_39168:
[----:B------:R-:W-:-:S13]  /*0520*/  ISETP.GE.AND P0, PT, R5, R4, PT ;  /* 0x000000040500720c */ /* 0x000fda0003f06270 */
[----:B------:R-:W-:Y:S05]  /*0530*/  @P0 EXIT ;  /* 0x000000000000094d */ /* 0x000fea0003800000 */
[----:B------:R-:W-:Y:S01]  /*0540*/  IMAD R0, R0, 0x200, R5 ;  /* 0x0000020000007824 */ /* 0x000fe200078e0205 */
[----:B------:R-:W-:Y:S01]  /*0550*/  ULDC.64 UR6, c[0x0][0x218] ;  /* 0x0000860000067ab9 */ /* 0x000fe20000000a00 */
[----:B-----5:R-:W-:-:S03]  /*0560*/  VIMNMX R13, R13, R12, !PT ;  /* 0x0000000c0d0d7248 */ /* 0x020fc60007fe0100 */
[----:B0-----:R-:W-:-:S05]  /*0570*/  IADD3 R2, P0, R0, UR6, RZ ;  /* 0x0000000600027c10 */ /* 0x001fca000ff1e0ff */
[----:B------:R-:W-:-:S05]  /*0580*/  IMAD.X R3, RZ, RZ, UR7, P0 ;  /* 0x00000007ff037e24 */ /* 0x000fca00080e06ff */
[----:B------:R-:W-:Y:S01]  /*0590*/  STG.E.U8 desc[UR4][R2.64], R13 ;  /* 0x0000000d02007986 */ /* 0x000fe2000c101104 */
[----:B------:R-:W-:Y:S05]  /*05a0*/  EXIT ;  /* 0x000000000000794d */ /* 0x000fea0003800000 */
.L_x_39170:
        /* <DEDUP_REMOVED lines=13> */
.L_x_42463:


//--------------------- .text._ZN2at6native29vectorized_elementwise_kernelILi2ENS0_13BinaryFunctorIaaaZZZNS0_19maximum_kernel_cudaERNS_18TensorIteratorBaseEENKUlvE_clEvENKUlvE0_clEvEUlaaE_EESt5arrayIPcLm3EEEEviT0_T1_ --------------------------
	.section	.text._ZN2at6native29vectorized_elementwise_kernelILi2ENS0_13BinaryFunctorIaaaZZZNS0_19maximum_kernel_cudaERNS_18TensorIteratorBaseEENKUlvE_clEvENKUlvE0_clEvEUlaaE_EESt5arrayIPcLm3EEEEviT0_T1_,"ax",@progbits
	.align	128
        .global         _ZN2at6native29vectorized_elementwise_kernelILi2ENS0_13BinaryFunctorIaaaZZZNS0_19maximum_kernel_cudaERNS_18TensorIteratorBaseEENKUlvE_clEvENKUlvE0_clEvEUlaaE_EESt5arrayIPcLm3EEEEviT0_T1_
        .type           _ZN2at6native29vectorized_elementwise_kernelILi2ENS0_13BinaryFunctorIaaaZZZNS0_19maximum_kernel_cudaERNS_18TensorIteratorBaseEENKUlvE_clEvENKUlvE0_clEvEUlaaE_EESt5arrayIPcLm3EEEEviT0_T1_,@function
        .size           _ZN2at6native29vectorized_elementwise_kernelILi2ENS0_13BinaryFunctorIaaaZZZNS0_19maximum_kernel_cudaERNS_18TensorIteratorBaseEENKUlvE_clEvENKUlvE0_clEvEUlaaE_EESt5arrayIPcLm3EEEEviT0_T1_,(.L_x_42464 - _ZN2at6native29vectorized_elementwise_kernelILi2ENS0_13BinaryFunctorIaaaZZZNS0_19maximum_kernel_cudaERNS_18TensorIteratorBaseEENKUlvE_clEvENKUlvE0_clEvEUlaaE_EESt5arrayIPcLm3EEEEviT0_T1_)
        .other          _ZN2at6native29vectorized_elementwise_kernelILi2ENS0_13BinaryFunctorIaaaZZZNS0_19maximum_kernel_cudaERNS_18TensorIteratorBaseEENKUlvE_clEvENKUlvE0_clEvEUlaaE_EESt5arrayIPcLm3EEEEviT0_T1_,@"STO_CUDA_ENTRY STV_DEFAULT"
_ZN2at6native29vectorized_elementwise_kernelILi2ENS0_13BinaryFunctorIaaaZZZNS0_19maximum_kernel_cudaERNS_18TensorIteratorBaseEENKUlvE_clEvENKUlvE0_clEvEUlaaE_EESt5arrayIPcLm3EEEEviT0_T1_:
.text._ZN2at6native29vectorized_elementwise_kernelILi2ENS0_13BinaryFunctorIaaaZZZNS0_19maximum_kernel_cudaERNS_18TensorIteratorBaseEENKUlvE_clEvENKUlvE0_clEvEUlaaE_EESt5arrayIPcLm3EEEEviT0_T1_:
        /* <DEDUP_REMOVED lines=45> */
[----:B------:R-:W-:Y:S02]  /*02d0*/  VIMNMX R7, R7, R8, !PT ;  /* 0x0000000807077248 */ /* 0x000fe40007fe0100 */
[----:B------:R-:W-:Y:S02]  /*02e0*/  VIMNMX R8, R9, R10, !PT ;  /* 0x0000000a09087248 */ /* 0x000fe40007fe0100 */
[----:B------:R-:W-:-:S02]  /*02f0*/  VIMNMX R9, R11, R12, !PT ;  /* 0x0000000c0b097248 */ /* 0x000fc40007fe0100 */
[----:B------:R-:W-:Y:S02]  /*0300*/  VIMNMX R10, R13, R14, !PT ;  /* 0x0000000e0d0a7248 */ /* 0x000fe40007fe0100 */
        /* <DEDUP_REMOVED lines=13> */
[----:B------:R-:W-:Y:S01]  /*03e0*/  VIMNMX R0, R0, R5, !PT ;  /* 0x0000000500007248 */ /* 0x000fe20007fe0100 */
[----:B------:R-:W-:Y:S01]  /*03f0*/  IMAD.MOV.U32 R11, RZ, RZ, R14 ;  /* 0x000000ffff0b7224 */ /* 0x000fe200078e000e */
[----:B------:R-:W-:Y:S01]  /*0400*/  PRMT R7, R8, 0x7604, R7 ;  /* 0x0000760408077816 */ /* 0x000fe20000000007 */
[----:B------:R-:W-:Y:S01]  /*0410*/  IMAD.MOV.U32 R13, RZ, RZ, R16 ;  /* 0x000000ffff0d7224 */ /* 0x000fe200078e0010 */
[----:B------:R-:W-:Y:S01]  /*0420*/  PRMT R9, R10, 0x7604, R9 ;  /* 0x000076040a097816 */ /* 0x000fe20000000009 */
[----:B------:R-:W-:Y:S01]  /*0430*/  IMAD.MOV.U32 R15, RZ, RZ, R18 ;  /* 0x000000ffff0f7224 */ /* 0x000fe200078e0012 */
[----:B------:R-:W-:Y:S01]  /*0440*/  VIMNMX R11, R4, R11, !PT ;  /* 0x0000000b040b7248 */ /* 0x000fe20007fe0100 */
[----:B------:R-:W-:Y:S01]  /*0450*/  STG.E.U16 desc[UR12][R2.64], R7 ;  /* 0x0000000702007986 */ /* 0x000fe2000c10150c */
[----:B------:R-:W-:-:S02]  /*0460*/  VIMNMX R6, R6, R13, !PT ;  /* 0x0000000d06067248 */ /* 0x000fc40007fe0100 */
[----:B------:R-:W-:Y:S01]  /*0470*/  VIMNMX R15, R12, R15, !PT ;  /* 0x0000000f0c0f7248 */ /* 0x000fe20007fe0100 */
[----:B------:R-:W-:Y:S01]  /*0480*/  STG.E.U16 desc[UR12][R2.64+0x100], R9 ;  /* 0x0001000902007986 */ /* 0x000fe2000c10150c */
[----:B------:R-:W-:Y:S02]  /*0490*/  PRMT R11, R11, 0x7604, R0 ;  /* 0x000076040b0b7816 */ /* 0x000fe40000000000 */
[----:B------:R-:W-:-:S03]  /*04a0*/  PRMT R15, R15, 0x7604, R6 ;  /* 0x000076040f0f7816 */ /* 0x000fc60000000006 */
[----:B------:R-:W-:Y:S04]  /*04b0*/  STG.E.U16 desc[UR12][R2.64+0x200], R11 ;  /* 0x0002000b02007986 */ /* 0x000fe8000c10150c */
[----:B------:R-:W-:Y:S01]  /*04c0*/  STG.E.U16 desc[UR12][R2.64+0x300], R15 ;  /* 0x0003000f02007986 */ /* 0x000fe2000c10150c */
[----:B------:R-:W-:Y:S05]  /*04d0*/  EXIT ;  /* 0x000000000000794d */ /* 0x000fea0003800000 */
.L_x_39171:
        /* <DEDUP_REMOVED lines=107> */
[----:B----4-:R-:W-:Y:S01]  /*0b90*/  VIMNMX R13, R8, R5, !PT ;  /* 0x00000005080d7248 */ /* 0x010fe20007fe0100 */
[----:B------:R-:W-:-:S04]  /*0ba0*/  VIADD R5, R4, 0x80 ;  /* 0x0000008004057836 */ /* 0x000fc80000000000 */
[----:B------:R-:W-:Y:S01]  /*0bb0*/  @!P0 IMAD.MOV.U32 R4, RZ, RZ, R5 ;  /* 0x000000ffff048224 */ /* 0x000fe200078e0005 */
[----:B------:R0:W-:Y:S04]  /*0bc0*/  @!P0 STG.E.U8 desc[UR12][R10.64], R13 ;  /* 0x0000000d0a008986 */ /* 0x0001e8000c10110c */
[----:B------:R-:W-:Y:S02]  /*0bd0*/  ISETP.GE.AND P0, PT, R4, R3, PT ;  /* 0x000000030400720c */ /* 0x000fe40003f06270 */
[----:B------:R-:W-:Y:S02]  /*0be0*/  VIMNMX R5, R7, R2, !PT ;  /* 0x0000000207057248 */ /* 0x000fe40007fe0100 */
[----:B------:R-:W-:Y:S02]  /*0bf0*/  VIMNMX R9, R9, R6, !PT ;  /* 0x0000000609097248 */ /* 0x000fe40007fe0100 */
[----:B-----5:R-:W-:-:S02]  /*0c00*/  VIMNMX R23, R23, R20, !PT ;  /* 0x0000001417177248 */ /* 0x020fc40007fe0100 */
[----:B---3--:R-:W-:Y:S02]  /*0c10*/  VIMNMX R29, R29, R22, !PT ;  /* 0x000000161d1d7248 */ /* 0x008fe40007fe0100 */
[----:B------:R-:W-:Y:S02]  /*0c20*/  VIMNMX R21, R21, R24, !PT ;  /* 0x0000001815157248 */ /* 0x000fe40007fe0100 */
[----:B--2---:R-:W-:Y:S02]  /*0c30*/  VIMNMX R0, R25, R0, !PT ;  /* 0x0000000019007248 */ /* 0x004fe40007fe0100 */
[----:B------:R-:W-:Y:S01]  /*0c40*/  VIMNMX R26, R27, R26, !PT ;  /* 0x0000001a1b1a7248 */ /* 0x000fe20007fe0100 */
        /* <DEDUP_REMOVED lines=15> */
.L_x_39174:
        /* <DEDUP_REMOVED lines=8> */
.L_x_39175:
        /* <DEDUP_REMOVED lines=8> */
.L_x_39176:
        /* <DEDUP_REMOVED lines=9> */
.L_x_39177:
[----:B------:R-:W-:Y:S05]  /*0ed0*/  BSYNC B1 ;  /* 0x0000000000017941 */ /* 0x000fea0003800000 */
.L_x_39173:
[----:B------:R-:W-:-:S13]  /*0ee0*/  ISETP.GE.AND P0, PT, R4, R3, PT ;  /* 0x000000030400720c */ /* 0x000fda0003f06270 */
[----:B------:R-:W3:Y:S01]  /*0ef0*/  @!P0 LDC.64 R8, c[0x0][0x218] ;  /* 0x00008600ff088b82 */ /* 0x000ee20000000a00 */
[C---:B012---:R-:W-:Y:S02]  /*0f00*/  @!P0 VIADD R7, R4.reuse, UR4 ;  /* 0x0000000404078c36 */ /* 0x047fe40008000000 */
[----:B------:R-:W-:-:S03]  /*0f10*/  @!P0 VIADD R4, R4, 0x80 ;  /* 0x0000008004048836 */ /* 0x000fc60000000000 */
[----:B---3--:R-:W-:-:S05]  /*0f20*/  @!P0 IADD3 R6, P1, R7, R8, RZ ;  /* 0x0000000807068210 */ /* 0x008fca0007f3e0ff */
[----:B------:R-:W-:-:S05]  /*0f30*/  @!P0 IMAD.X R7, RZ, RZ, R9, P1 ;  /* 0x000000ffff078224 */ /* 0x000fca00008e0609 */
[----:B------:R2:W-:Y:S03]  /*0f40*/  @!P0 STG.E.U8 desc[UR12][R6.64], R0 ;  /* 0x0000000006008986 */ /* 0x0005e6000c10110c */
.L_x_39178:
[----:B------:R-:W-:Y:S05]  /*0f50*/  BSYNC B0 ;  /* 0x0000000000007941 */ /* 0x000fea0003800000 */
.L_x_39172:
        /* <DEDUP_REMOVED lines=9> */
.L_x_39179:
        /* <DEDUP_REMOVED lines=9> */
.L_x_42464:


//--------------------- .text._ZN2at6native29vectorized_elementwise_kernelILi4ENS0_13BinaryFunctorIaaaZZZNS0_19maximum_kernel_cudaERNS_18TensorIteratorBaseEENKUlvE_clEvENKUlvE0_clEvEUlaaE_EESt5arrayIPcLm3EEEEviT0_T1_ --------------------------
	.section	.text._ZN2at6native29vectorized_elementwise_kernelILi4ENS0_13BinaryFunctorIaaaZZZNS0_19maximum_kernel_cudaERNS_18TensorIteratorBaseEENKUlvE_clEvENKUlvE0_clEvEUlaaE_EESt5arrayIPcLm3EEEEviT0_T1_,"ax",@progbits
	.align	128
        .global         _ZN2at6native29vectorized_elementwise_kernelILi4ENS0_13BinaryFunctorIaaaZZZNS0_19maximum_kernel_cudaERNS_18TensorIteratorBaseEENKUlvE_clEvENKUlvE0_clEvEUlaaE_EESt5arrayIPcLm3EEEEviT0_T1_
        .type           _ZN2at6native29vectorized_elementwise_kernelILi4ENS0_13BinaryFunctorIaaaZZZNS0_19maximum_kernel_cudaERNS_18TensorIteratorBaseEENKUlvE_clEvENKUlvE0_clEvEUlaaE_EESt5arrayIPcLm3EEEEviT0_T1_,@function
        .size           _ZN2at6native29vectorized_elementwise_kernelILi4ENS0_13BinaryFunctorIaaaZZZNS0_19maximum_kernel_cudaERNS_18TensorIteratorBaseEENKUlvE_clEvENKUlvE0_clEvEUlaaE_EESt5arrayIPcLm3EEEEviT0_T1_,(.L_x_42465 - _ZN2at6native29vectorized_elementwise_kernelILi4ENS0_13BinaryFunctorIaaaZZZNS0_19maximum_kernel_cudaERNS_18TensorIteratorBaseEENKUlvE_clEvENKUlvE0_clEvEUlaaE_EESt5arrayIPcLm3EEEEviT0_T1_)
        .other          _ZN2at6native29vectorized_elementwise_kernelILi4ENS0_13BinaryFunctorIaaaZZZNS0_19maximum_kernel_cudaERNS_18TensorIteratorBaseEENKUlvE_clEvENKUlvE0_clEvEUlaaE_EESt5arrayIPcLm3EEEEviT0_T1_,@"STO_CUDA_ENTRY STV_DEFAULT"
_ZN2at6native29vectorized_elementwise_kernelILi4ENS0_13BinaryFunctorIaaaZZZNS0_19maximum_kernel_cudaERNS_18TensorIteratorBaseEENKUlvE_clEvENKUlvE0_clEvEUlaaE_EESt5arrayIPcLm3EEEEviT0_T1_:
.text._ZN2at6native29vectorized_elementwise_kernelILi4ENS0_13BinaryFunctorIaaaZZZNS0_19maximum_kernel_cudaERNS_18TensorIteratorBaseEENKUlvE_clEvENKUlvE0_clEvEUlaaE_EESt5arrayIPcLm3EEEEviT0_T1_:
        /* <DEDUP_REMOVED lines=43> */
[----:B------:R-:W-:Y:S02]  /*02b0*/  VIMNMX R4, R4, R7, !PT ;  /* 0x0000000704047248 */ /* 0x000fe40007fe0100 */
[----:B------:R-:W-:Y:S02]  /*02c0*/  VIMNMX R9, R8, R9, !PT ;  /* 0x0000000908097248 */ /* 0x000fe40007fe0100 */
[----:B------:R-:W-:Y:S02]  /*02d0*/  PRMT R7, R2, 0xaaa2, RZ ;  /* 0x0000aaa202077816 */ /* 0x000fe400000000ff */
[----:B------:R-:W-:Y:S02]  /*02e0*/  PRMT R8, R5, 0xaaa2, RZ ;  /* 0x0000aaa205087816 */ /* 0x000fe400000000ff */
[----:B------:R-:W-:-:S02]  /*02f0*/  VIMNMX R10, R10, R11, !PT ;  /* 0x0000000b0a0a7248 */ /* 0x000fc40007fe0100 */
[----:B------:R-:W-:Y:S02]  /*0300*/  VIMNMX R13, R12, R13, !PT ;  /* 0x0000000d0c0d7248 */ /* 0x000fe40007fe0100 */
[----:B------:R-:W-:Y:S02]  /*0310*/  PRMT R11, R3, 0xaaa2, RZ ;  /* 0x0000aaa2030b7816 */ /* 0x000fe400000000ff */
[----:B------:R-:W-:Y:S02]  /*0320*/  PRMT R12, R6, 0xaaa2, RZ ;  /* 0x0000aaa2060c7816 */ /* 0x000fe400000000ff */
[----:B------:R-:W-:Y:S02]  /*0330*/  VIMNMX R7, R7, R8, !PT ;  /* 0x0000000807077248 */ /* 0x000fe40007fe0100 */
[----:B------:R-:W-:Y:S02]  /*0340*/  PRMT R8, R9, 0x7604, R4 ;  /* 0x0000760409087816 */ /* 0x000fe40000000004 */
[----:B------:R-:W-:-:S02]  /*0350*/  VIMNMX R11, R11, R12, !PT ;  /* 0x0000000c0b0b7248 */ /* 0x000fc40007fe0100 */
        /* <DEDUP_REMOVED lines=10> */
[----:B------:R-:W-:Y:S01]  /*0400*/  VIMNMX R2, R2, R3, !PT ;  /* 0x0000000302027248 */ /* 0x000fe20007fe0100 */
[----:B------:R-:W-:Y:S01]  /*0410*/  IMAD.U32 R5, RZ, RZ, UR6 ;  /* 0x00000006ff057e24 */ /* 0x000fe2000f8e00ff */
[----:B------:R-:W-:-:S02]  /*0420*/  VIMNMX R6, R6, R9, !PT ;  /* 0x0000000906067248 */ /* 0x000fc40007fe0100 */
[----:B------:R-:W-:Y:S01]  /*0430*/  PRMT R11, R11, 0x7054, R10 ;  /* 0x000070540b0b7816 */ /* 0x000fe2000000000a */
[----:B------:R-:W-:Y:S01]  /*0440*/  IMAD.WIDE R4, R0, 0x4, R4 ;  /* 0x0000000400047825 */ /* 0x000fe200078e0204 */
[----:B------:R-:W-:Y:S02]  /*0450*/  PRMT R7, R2, 0x654, R7 ;  /* 0x0000065402077816 */ /* 0x000fe40000000007 */
[----:B------:R-:W-:-:S03]  /*0460*/  PRMT R11, R6, 0x654, R11 ;  /* 0x00000654060b7816 */ /* 0x000fc6000000000b */
[----:B------:R-:W-:Y:S04]  /*0470*/  STG.E desc[UR12][R4.64], R7 ;  /* 0x0000000704007986 */ /* 0x000fe8000c10190c */
[----:B------:R-:W-:Y:S01]  /*0480*/  STG.E desc[UR12][R4.64+0x200], R11 ;  /* 0x0002000b04007986 */ /* 0x000fe2000c10190c */
[----:B------:R-:W-:Y:S05]  /*0490*/  EXIT ;  /* 0x000000000000794d */ /* 0x000fea0003800000 */
.L_x_39180:
        /* <DEDUP_REMOVED lines=115> */
[----:B------:R-:W-:Y:S02]  /*0bd0*/  VIMNMX R29, R29, R22, !PT ;  /* 0x000000161d1d7248 */ /* 0x000fe40007fe0100 */
[----:B--2---:R-:W-:Y:S02]  /*0be0*/  VIMNMX R21, R21, R24, !PT ;  /* 0x0000001815157248 */ /* 0x004fe40007fe0100 */
[----:B---3--:R-:W-:Y:S02]  /*0bf0*/  VIMNMX R0, R25, R0, !PT ;  /* 0x0000000019007248 */ /* 0x008fe40007fe0100 */
[----:B------:R-:W-:Y:S01]  /*0c00*/  VIMNMX R26, R27, R26, !PT ;  /* 0x0000001a1b1a7248 */ /* 0x000fe20007fe0100 */
        /* <DEDUP_REMOVED lines=15> */
.L_x_39183:
        /* <DEDUP_REMOVED lines=8> */
.L_x_39184:
        /* <DEDUP_REMOVED lines=8> */
.L_x_39185:
        /* <DEDUP_REMOVED lines=9> */
.L_x_39186:
[----:B------:R-:W-:Y:S05]  /*0e90*/  BSYNC B1 ;  /* 0x0000000000017941 */ /* 0x000fea0003800000 */
.L_x_39182:
[----:B------:R-:W-:-:S13]  /*0ea0*/  ISETP.GE.AND P0, PT, R4, R3, PT ;  /* 0x000000030400720c */ /* 0x000fda0003f06270 */
[----:B------:R-:W3:Y:S01]  /*0eb0*/  @!P0 LDC.64 R8, c[0x0][0x218] ;  /* 0x00008600ff088b82 */ /* 0x000ee20000000a00 */
[C---:B012---:R-:W-:Y:S02]  /*0ec0*/  @!P0 VIADD R7, R4.reuse, UR4 ;  /* 0x0000000404078c36 */ /* 0x047fe40008000000 */
[----:B------:R-:W-:-:S03]  /*0ed0*/  @!P0 VIADD R4, R4, 0x80 ;  /* 0x0000008004048836 */ /* 0x000fc60000000000 */
[----:B---3--:R-:W-:-:S05]  /*0ee0*/  @!P0 IADD3 R6, P1, R7, R8, RZ ;  /* 0x0000000807068210 */ /* 0x008fca0007f3e0ff */
[----:B------:R-:W-:-:S05]  /*0ef0*/  @!P0 IMAD.X R7, RZ, RZ, R9, P1 ;  /* 0x000000ffff078224 */ /* 0x000fca00008e0609 */
[----:B------:R2:W-:Y:S03]  /*0f00*/  @!P0 STG.E.U8 desc[UR12][R6.64], R0 ;  /* 0x0000000006008986 */ /* 0x0005e6000c10110c */
.L_x_39187:
[----:B------:R-:W-:Y:S05]  /*0f10*/  BSYNC B0 ;  /* 0x0000000000007941 */ /* 0x000fea0003800000 */
.L_x_39181:
        /* <DEDUP_REMOVED lines=9> */
.L_x_39188:
        /* <DEDUP_REMOVED lines=13> */
.L_x_42465:


//--------------------- .text._ZN2at6native29vectorized_elementwise_kernelILi8ENS0_13BinaryFunctorIaaaZZZNS0_19maximum_kernel_cudaERNS_18TensorIteratorBaseEENKUlvE_clEvENKUlvE0_clEvEUlaaE_EESt5arrayIPcLm3EEEEviT0_T1_ --------------------------
	.section	.text._ZN2at6native29vectorized_elementwise_kernelILi8ENS0_13BinaryFunctorIaaaZZZNS0_19maximum_kernel_cudaERNS_18TensorIteratorBaseEENKUlvE_clEvENKUlvE0_clEvEUlaaE_EESt5arrayIPcLm3EEEEviT0_T1_,"ax",@progbits
	.align	128
        .global         _ZN2at6native29vectorized_elementwise_kernelILi8ENS0_13BinaryFunctorIaaaZZZNS0_19maximum_kernel_cudaERNS_18TensorIteratorBaseEENKUlvE_clEvENKUlvE0_clEvEUlaaE_EESt5arrayIPcLm3EEEEviT0_T1_
        .type           _ZN2at6native29vectorized_elementwise_kernelILi8ENS0_13BinaryFunctorIaaaZZZNS0_19maximum_kernel_cudaERNS_18TensorIteratorBaseEENKUlvE_clEvENKUlvE0_clEvEUlaaE_EESt5arrayIPcLm3EEEEviT0_T1_,@function
        .size           _ZN2at6native29vectorized_elementwise_kernelILi8ENS0_13BinaryFunctorIaaaZZZNS0_19maximum_kernel_cudaERNS_18TensorIteratorBaseEENKUlvE_clEvENKUlvE0_clEvEUlaaE_EESt5arrayIPcLm3EEEEviT0_T1_,(.L_x_42466 - _ZN2at6native29vectorized_elementwise_kernelILi8ENS0_13BinaryFunctorIaaaZZZNS0_19maximum_kernel_cudaERNS_18TensorIteratorBaseEENKUlvE_clEvENKUlvE0_clEvEUlaaE_EESt5arrayIPcLm3EEEEviT0_T1_)
        .other          _ZN2at6native29vectorized_elementwise_kernelILi8ENS0_13BinaryFunctorIaaaZZZNS0_19maximum_kernel_cudaERNS_18TensorIteratorBaseEENKUlvE_clEvENKUlvE0_clEvEUlaaE_EESt5arrayIPcLm3EEEEviT0_T1_,@"STO_CUDA_ENTRY STV_DEFAULT"
_ZN2at6native29vectorized_elementwise_kernelILi8ENS0_13BinaryFunctorIaaaZZZNS0_19maximum_kernel_cudaERNS_18TensorIteratorBaseEENKUlvE_clEvENKUlvE0_clEvEUlaaE_EESt5arrayIPcLm3EEEEviT0_T1_:
.text._ZN2at6native29vectorized_elementwise_kernelILi8ENS0_13BinaryFunctorIaaaZZZNS0_19maximum_kernel_cudaERNS_18TensorIteratorBaseEENKUlvE_clEvENKUlvE0_clEvEUlaaE_EESt5arrayIPcLm3EEEEviT0_T1_:
        /* <DEDUP_REMOVED lines=34> */
[----:B------:R-:W-:Y:S02]  /*0220*/  VIMNMX R2, R2, R3, !PT ;  /* 0x0000000302027248 */ /* 0x000fe40007fe0100 */
        /* <DEDUP_REMOVED lines=15> */
[----:B------:R-:W-:-:S02]  /*0320*/  VIMNMX R3, R3, R14, !PT ;  /* 0x0000000e03037248 */ /* 0x000fc40007fe0100 */
[----:B------:R-:W-:Y:S02]  /*0330*/  SHF.R.U32.HI R6, RZ, 0x8, R6 ;  /* 0x00000008ff067819 */ /* 0x000fe40000011606 */
[----:B------:R-:W-:Y:S02]  /*0340*/  LOP3.LUT R13, R13, 0xffff, RZ, 0xc0, !PT ;  /* 0x0000ffff0d0d7812 */ /* 0x000fe400078ec0ff */
[----:B------:R-:W-:Y:S02]  /*0350*/  VIMNMX R5, R5, R4, !PT ;  /* 0x0000000405057248 */ /* 0x000fe40007fe0100 */
[----:B------:R-:W-:Y:S02]  /*0360*/  PRMT R14, R8, 0x8880, RZ ;  /* 0x00008880080e7816 */ /* 0x000fe400000000ff */
[----:B------:R-:W-:Y:S02]  /*0370*/  VIMNMX R4, R15, R16, !PT ;  /* 0x000000100f047248 */ /* 0x000fe40007fe0100 */
        /* <DEDUP_REMOVED lines=19> */
[----:B------:R-:W-:Y:S02]  /*04b0*/  VIMNMX R9, R9, R10, !PT ;  /* 0x0000000a09097248 */ /* 0x000fe40007fe0100 */
[----:B------:R-:W-:Y:S01]  /*04c0*/  VIMNMX R8, R6, R7, !PT ;  /* 0x0000000706087248 */ /* 0x000fe20007fe0100 */
[----:B------:R-:W-:Y:S01]  /*04d0*/  IMAD.U32 R6, RZ, RZ, UR5 ;  /* 0x00000005ff067e24 */ /* 0x000fe2000f8e00ff */
[----:B------:R-:W-:Y:S01]  /*04e0*/  LOP3.LUT R15, R2, 0xff, RZ, 0xc0, !PT ;  /* 0x000000ff020f7812 */ /* 0x000fe200078ec0ff */
[----:B------:R-:W-:Y:S01]  /*04f0*/  IMAD.U32 R7, RZ, RZ, UR6 ;  /* 0x00000006ff077e24 */ /* 0x000fe2000f8e00ff */
[----:B------:R-:W-:Y:S02]  /*0500*/  LOP3.LUT R10, R5, 0xff, RZ, 0xc0, !PT ;  /* 0x000000ff050a7812 */ /* 0x000fe400078ec0ff */
[----:B------:R-:W-:Y:S01]  /*0510*/  VIMNMX R11, R11, R12, !PT ;  /* 0x0000000c0b0b7248 */ /* 0x000fe20007fe0100 */
[----:B------:R-:W-:Y:S01]  /*0520*/  IMAD.WIDE R6, R0, 0x8, R6 ;  /* 0x0000000800067825 */ /* 0x000fe200078e0206 */
[----:B------:R-:W-:-:S02]  /*0530*/  VIMNMX R13, R13, R14, !PT ;  /* 0x0000000e0d0d7248 */ /* 0x000fc40007fe0100 */
        /* <DEDUP_REMOVED lines=10> */
.L_x_39189:
        /* <DEDUP_REMOVED lines=134> */
.L_x_39192:
        /* <DEDUP_REMOVED lines=8> */
.L_x_39193:
        /* <DEDUP_REMOVED lines=8> */
.L_x_39194:
        /* <DEDUP_REMOVED lines=9> */
.L_x_39195:
[----:B------:R-:W-:Y:S05]  /*0fd0*/  BSYNC B1 ;  /* 0x0000000000017941 */ /* 0x000fea0003800000 */
.L_x_39191:
[----:B------:R-:W-:-:S13]  /*0fe0*/  ISETP.GE.AND P0, PT, R4, R3, PT ;  /* 0x000000030400720c */ /* 0x000fda0003f06270 */
[----:B------:R-:W3:Y:S01]  /*0ff0*/  @!P0 LDC.64 R8, c[0x0][0x218] ;  /* 0x00008600ff088b82 */ /* 0x000ee20000000a00 */
[C---:B012---:R-:W-:Y:S02]  /*1000*/  @!P0 VIADD R7, R4.reuse, UR4 ;  /* 0x0000000404078c36 */ /* 0x047fe40008000000 */
[----:B------:R-:W-:-:S03]  /*1010*/  @!P0 VIADD R4, R4, 0x80 ;  /* 0x0000008004048836 */ /* 0x000fc60000000000 */
[----:B---3--:R-:W-:-:S05]  /*1020*/  @!P0 IADD3 R6, P1, R7, R8, RZ ;  /* 0x0000000807068210 */ /* 0x008fca0007f3e0ff */
[----:B------:R-:W-:-:S05]  /*1030*/  @!P0 IMAD.X R7, RZ, RZ, R9, P1 ;  /* 0x000000ffff078224 */ /* 0x000fca00008e0609 */
[----:B------:R2:W-:Y:S03]  /*1040*/  @!P0 STG.E.U8 desc[UR12][R6.64], R0 ;  /* 0x0000000006008986 */ /* 0x0005e6000c10110c */
.L_x_39196:
[----:B------:R-:W-:Y:S05]  /*1050*/  BSYNC B0 ;  /* 0x0000000000007941 */ /* 0x000fea0003800000 */
.L_x_39190:
        /* <DEDUP_REMOVED lines=9> */
.L_x_39197:
        /* <DEDUP_REMOVED lines=9> */
.L_x_42466:


//--------------------- .text._ZN2at6native18elementwise_kernelILi128ELi4EZNS0_15gpu_kernel_implINS0_13AUnaryFunctorIhhhZZZNS0_19maximum_kernel_cudaERNS_18TensorIteratorBaseEENKUlvE_clEvENKUlvE_clEvEUlhhE_EEEEvS5_RKT_EUliE_EEviT1_ --------------------------
	.section	.text._ZN2at6native18elementwise_kernelILi128ELi4EZNS0_15gpu_kernel_implINS0_13AUnaryFunctorIhhhZZZNS0_19maximum_kernel_cudaERNS_18TensorIteratorBaseEENKUlvE_clEvENKUlvE_clEvEUlhhE_EEEEvS5_RKT_EUliE_EEviT1_,"ax",@progbits
	.align	128
        .global         _ZN2at6native18elementwise_kernelILi128ELi4EZNS0_15gpu_kernel_implINS0_13AUnaryFunctorIhhhZZZNS0_19maximum_kernel_cudaERNS_18TensorIteratorBaseEENKUlvE_clEvENKUlvE_clEvEUlhhE_EEEEvS5_RKT_EUliE_EEviT1_
        .type           _ZN2at6native18elementwise_kernelILi128ELi4EZNS0_15gpu_kernel_implINS0_13AUnaryFunctorIhhhZZZNS0_19maximum_kernel_cudaERNS_18TensorIteratorBaseEENKUlvE_clEvENKUlvE_clEvEUlhhE_EEEEvS5_RKT_EUliE_EEviT1_,@function
        .size           _ZN2at6native18elementwise_kernelILi128ELi4EZNS0_15gpu_kernel_implINS0_13AUnaryFunctorIhhhZZZNS0_19maximum_kernel_cudaERNS_18TensorIteratorBaseEENKUlvE_clEvENKUlvE_clEvEUlhhE_EEEEvS5_RKT_EUliE_EEviT1_,(.L_x_42467 - _ZN2at6native18elementwise_kernelILi128ELi4EZNS0_15gpu_kernel_implINS0_13AUnaryFunctorIhhhZZZNS0_19maximum_kernel_cudaERNS_18TensorIteratorBaseEENKUlvE_clEvENKUlvE_clEvEUlhhE_EEEEvS5_RKT_EUliE_EEviT1_)
        .other          _ZN2at6native18elementwise_kernelILi128ELi4EZNS0_15gpu_kernel_implINS0_13AUnaryFunctorIhhhZZZNS0_19maximum_kernel_cudaERNS_18TensorIteratorBaseEENKUlvE_clEvENKUlvE_clEvEUlhhE_EEEEvS5_RKT_EUliE_EEviT1_,@"STO_CUDA_ENTRY STV_DEFAULT"
_ZN2at6native18elementwise_kernelILi128ELi4EZNS0_15gpu_kernel_implINS0_13AUnaryFunctorIhhhZZZNS0_19maximum_kernel_cudaERNS_18TensorIteratorBaseEENKUlvE_clEvENKUlvE_clEvEUlhhE_EEEEvS5_RKT_EUliE_EEviT1_:
.text._ZN2at6native18elementwise_kernelILi128ELi4EZNS0_15gpu_kernel_implINS0_13AUnaryFunctorIhhhZZZNS0_19maximum_kernel_cudaERNS_18TensorIteratorBaseEENKUlvE_clEvENKUlvE_clEvEUlhhE_EEEEvS5_RKT_EUliE_EEviT1_:
        /* <DEDUP_REMOVED lines=315> */
.L_x_39200:
        /* <DEDUP_REMOVED lines=20> */
.L_x_39204:
[----:B------:R0:W5:Y:S01]  /*14f0*/  LDG.E.U8 R0, desc[UR36][R4.64] ;  /* 0x0000002404007981 */ /* 0x000162000c1e1100 */
[----:B------:R-:W-:Y:S05]  /*1500*/  BRA `(.L_x_39206) ;  /* 0x0000000c00647947 */ /* 0x000fea0003800000 */
.L_x_39203:
        /* <DEDUP_REMOVED lines=8> */
.L_x_39208:
[----:B------:R3:W5:Y:S01]  /*1590*/  LDG.E.U8 R0, desc[UR36][R4.64] ;  /* 0x0000002404007981 */ /* 0x000762000c1e1100 */
[----:B------:R-:W-:Y:S05]  /*15a0*/  BRA `(.L_x_39206) ;  /* 0x0000000c003c7947 */ /* 0x000fea0003800000 */
.L_x_39207:
[----:B------:R0:W5:Y:S01]  /*15b0*/  LDG.E.U16 R0, desc[UR36][R4.64] ;  /* 0x0000002404007981 */ /* 0x000162000c1e1500 */
[----:B------:R-:W-:Y:S05]  /*15c0*/  BRA `(.L_x_39206) ;  /* 0x0000000c00347947 */ /* 0x000fea0003800000 */
.L_x_39202:
        /* <DEDUP_REMOVED lines=10> */
.L_x_39210:
[----:B------:R-:W2:Y:S02]  /*1670*/  LDG.E.U16 R2, desc[UR36][R4.64] ;  /* 0x0000002404027981 */ /* 0x000ea4000c1e1500 */
[----:B--2---:R-:W-:-:S06]  /*1680*/  HADD2.F32 R2, -RZ, R2.H0_H0 ;  /* 0x20000002ff027230 */ /* 0x004fcc0000004100 */
[----:B------:R-:W0:Y:S02]  /*1690*/  F2I.S64.TRUNC R2, R2 ;  /* 0x0000000200027311 */ /* 0x000e24000020d900 */
[----:B0-----:R-:W-:Y:S01]  /*16a0*/  PRMT R0, R2, 0x7610, R0 ;  /* 0x0000761002007816 */ /* 0x001fe20000000000 */
[----:B------:R-:W-:Y:S06]  /*16b0*/  BRA `(.L_x_39206) ;  /* 0x0000000800f87947 */ /* 0x000fec0003800000 */
.L_x_39209:
        /* <DEDUP_REMOVED lines=10> */
.L_x_39212:
[----:B------:R-:W2:Y:S02]  /*1760*/  LDG.E.U16 R4, desc[UR36][R4.64] ;  /* 0x0000002404047981 */ /* 0x000ea4000c1e1500 */
[----:B--2---:R-:W-:-:S06]  /*1770*/  HADD2.F32 R2, -RZ, R4.H0_H0 ;  /* 0x20000004ff027230 */ /* 0x004fcc0000004100 */
[----:B------:R-:W0:Y:S02]  /*1780*/  F2I.S64.TRUNC R2, R2 ;  /* 0x0000000200027311 */ /* 0x000e24000020d900 */
[----:B0-----:R-:W-:Y:S01]  /*1790*/  PRMT R0, R2, 0x7610, R0 ;  /* 0x0000761002007816 */ /* 0x001fe20000000000 */
[----:B------:R-:W-:Y:S06]  /*17a0*/  BRA `(.L_x_39206) ;  /* 0x0000000800bc7947 */ /* 0x000fec0003800000 */
.L_x_39211:
[----:B------:R-:W2:Y:S02]  /*17b0*/  LDG.E.64 R2, desc[UR36][R4.64] ;  /* 0x0000002404027981 */ /* 0x000ea4000c1e1b00 */
[----:B--2---:R-:W0:Y:S02]  /*17c0*/  F2I.S64.F64.TRUNC R2, R2 ;  /* 0x0000000200027311 */ /* 0x004e24000030d900 */
[----:B0-----:R-:W-:Y:S01]  /*17d0*/  PRMT R0, R2, 0x7610, R0 ;  /* 0x0000761002007816 */ /* 0x001fe20000000000 */
[----:B------:R-:W-:Y:S06]  /*17e0*/  BRA `(.L_x_39206) ;  /* 0x0000000800ac7947 */ /* 0x000fec0003800000 */
.L_x_39201:
        /* <DEDUP_REMOVED lines=12> */
.L_x_39215:
[----:B------:R-:W2:Y:S02]  /*18b0*/  LDG.E.64 R4, desc[UR36][R4.64] ;  /* 0x0000002404047981 */ /* 0x000ea4000c1e1b00 */
[----:B--2---:R-:W0:Y:S02]  /*18c0*/  F2I.S64.F64.TRUNC R2, R4 ;  /* 0x0000000400027311 */ /* 0x004e24000030d900 */
[----:B0-----:R-:W-:Y:S01]  /*18d0*/  PRMT R0, R2, 0x7610, R0 ;  /* 0x0000761002007816 */ /* 0x001fe20000000000 */
[----:B------:R-:W-:Y:S06]  /*18e0*/  BRA `(.L_x_39206) ;  /* 0x00000008006c7947 */ /* 0x000fec0003800000 */
.L_x_39214:
        /* <DEDUP_REMOVED lines=28> */
.L_x_39217:
        /* <DEDUP_REMOVED lines=15> */
.L_x_39216:
[----:B------:R-:W2:Y:S02]  /*1ba0*/  LDG.E.U16 R2, desc[UR36][R4.64] ;  /* 0x0000002404027981 */ /* 0x000ea4000c1e1500 */
[----:B--2---:R-:W-:-:S06]  /*1bb0*/  IMAD.U32 R2, R2, 0x10000, RZ ;  /* 0x0001000002027824 */ /* 0x004fcc00078e00ff */
[----:B------:R-:W0:Y:S02]  /*1bc0*/  F2I.S64.TRUNC R2, R2 ;  /* 0x0000000200027311 */ /* 0x000e24000020d900 */
[----:B0-----:R-:W-:Y:S01]  /*1bd0*/  PRMT R0, R2, 0x7610, R0 ;  /* 0x0000761002007816 */ /* 0x001fe20000000000 */
[----:B------:R-:W-:Y:S06]  /*1be0*/  BRA `(.L_x_39206) ;  /* 0x0000000400ac7947 */ /* 0x000fec0003800000 */
.L_x_39213:
        /* <DEDUP_REMOVED lines=10> */
.L_x_39220:
        /* <DEDUP_REMOVED lines=21> */
.L_x_39224:
[----:B------:R-:W-:Y:S05]  /*1de0*/  BSYNC B1 ;  /* 0x0000000000017941 */ /* 0x000fea0003800000 */
.L_x_39223:
[----:B------:R-:W-:Y:S01]  /*1df0*/  IMAD.SHL.U32 R2, R2, 0x100000, RZ ;  /* 0x0010000002027824 */ /* 0x000fe200078e00ff */
[----:B------:R-:W-:-:S04]  /*1e00*/  LEA R3, R0, 0x3b800000, 0x17 ;  /* 0x3b80000000037811 */ /* 0x000fc800078eb8ff */
[----:B------:R-:W-:-:S07]  /*1e10*/  LOP3.LUT R2, R3, R2, R4, 0xfe, !PT ;  /* 0x0000000203027212 */ /* 0x000fce00078efe04 */
.L_x_39222:
[----:B------:R-:W-:Y:S05]  /*1e20*/  BSYNC B0 ;  /* 0x0000000000007941 */ /* 0x000fea0003800000 */
.L_x_39221:
[----:B------:R-:W0:Y:S02]  /*1e30*/  F2I.S64.TRUNC R2, R2 ;  /* 0x0000000200027311 */ /* 0x000e24000020d900 */
[----:B0-----:R-:W-:Y:S01]  /*1e40*/  PRMT R0, R2, 0x7610, R0 ;  /* 0x0000761002007816 */ /* 0x001fe20000000000 */
[----:B------:R-:W-:Y:S06]  /*1e50*/  BRA `(.L_x_39206) ;  /* 0x0000000400107947 */ /* 0x000fec0003800000 */
.L_x_39219:
        /* <DEDUP_REMOVED lines=21> */
.L_x_39228:
[----:B------:R-:W-:Y:S05]  /*1fb0*/  BSYNC B1 ;  /* 0x0000000000017941 */ /* 0x000fea0003800000 */
.L_x_39227:
[----:B------:R-:W-:Y:S01]  /*1fc0*/  IMAD.SHL.U32 R2, R2, 0x200000, RZ ;  /* 0x0020000002027824 */ /* 0x000fe200078e00ff */
[----:B------:R-:W-:-:S04]  /*1fd0*/  LEA R3, R0, 0x37800000, 0x17 ;  /* 0x3780000000037811 */ /* 0x000fc800078eb8ff */
[----:B------:R-:W-:-:S07]  /*1fe0*/  LOP3.LUT R2, R3, R2, R4, 0xfe, !PT ;  /* 0x0000000203027212 */ /* 0x000fce00078efe04 */
.L_x_39226:
[----:B------:R-:W-:Y:S05]  /*1ff0*/  BSYNC B0 ;  /* 0x0000000000007941 */ /* 0x000fea0003800000 */
.L_x_39225:
[----:B------:R-:W0:Y:S02]  /*2000*/  F2I.S64.TRUNC R2, R2 ;  /* 0x0000000200027311 */ /* 0x000e24000020d900 */
[----:B0-----:R-:W-:Y:S01]  /*2010*/  PRMT R0, R2, 0x7610, R0 ;  /* 0x0000761002007816 */ /* 0x001fe20000000000 */
[----:B------:R-:W-:Y:S06]  /*2020*/  BRA `(.L_x_39206) ;  /* 0x00000000009c7947 */ /* 0x000fec0003800000 */
.L_x_39218:
        /* <DEDUP_REMOVED lines=14> */
.L_x_39232:
[----:B------:R-:W-:Y:S05]  /*2110*/  BSYNC B0 ;  /* 0x0000000000007941 */ /* 0x000fea0003800000 */
.L_x_39231:
[----:B------:R-:W0:Y:S02]  /*2120*/  F2I.S64.TRUNC R2, R2 ;  /* 0x0000000200027311 */ /* 0x000e24000020d900 */
[----:B0-----:R-:W-:Y:S01]  /*2130*/  PRMT R0, R2, 0x7610, R0 ;  /* 0x0000761002007816 */ /* 0x001fe20000000000 */
[----:B------:R-:W-:Y:S06]  /*2140*/  BRA `(.L_x_39206) ;  /* 0x0000000000547947 */ /* 0x000fec0003800000 */
.L_x_39205:
        /* <DEDUP_REMOVED lines=16> */
.L_x_39233:
[----:B------:R-:W-:Y:S01]  /*2250*/  PRMT R0, RZ, 0x7610, R0 ;  /* 0x00007610ff007816 */ /* 0x000fe20000000000 */
[----:B------:R-:W-:Y:S06]  /*2260*/  BRA `(.L_x_39206) ;  /* 0x00000000000c7947 */ /* 0x000fec0003800000 */
.L_x_39230:
[----:B------:R2:W5:Y:S01]  /*2270*/  LDG.E.U8 R0, desc[UR36][R4.64] ;  /* 0x0000002404007981 */ /* 0x000562000c1e1100 */
[----:B------:R-:W-:Y:S05]  /*2280*/  BRA `(.L_x_39206) ;  /* 0x0000000000047947 */ /* 0x000fea0003800000 */
.L_x_39229:
[----:B------:R1:W5:Y:S02]  /*2290*/  LDG.E.U8 R0, desc[UR36][R4.64] ;  /* 0x0000002404007981 */ /* 0x000364000c1e1100 */
.L_x_39206:
[----:B------:R-:W0:Y:S01]  /*22a0*/  LDC.U8 R3, c[0x0][0x422] ;  /* 0x00010880ff037b82 */ /* 0x000e220000000000 */
[----:B-----5:R-:W-:Y:S01]  /*22b0*/  LOP3.LUT R0, R0, 0xff, RZ, 0xc0, !PT ;  /* 0x000000ff00007812 */ /* 0x020fe200078ec0ff */
[----:B------:R-:W-:-:S03]  /*22c0*/  ULDC.U8 UR4, c[0x0][0x421] ;  /* 0x0001084000047ab9 */ /* 0x000fc60000000000 */
[----:B01234-:R-:W-:Y:S02]  /*22d0*/  VIMNMX.U32 R5, R0, UR4, !PT ;  /* 0x0000000400057c48 */ /* 0x01ffe4000ffe0000 */
        /* <DEDUP_REMOVED lines=13> */
.L_x_39237:
[----:B------:R3:W-:Y:S01]  /*23b0*/  STG.E.U8 desc[UR36][R16.64], R5 ;  /* 0x0000000510007986 */ /* 0x0007e2000c101124 */
[----:B------:R-:W-:Y:S05]  /*23c0*/  BRA `(.L_x_39239) ;  /* 0x0000000c005c7947 */ /* 0x000fea0003800000 */
.L_x_39236:
        /* <DEDUP_REMOVED lines=10> */
.L_x_39241:
[----:B------:R1:W-:Y:S01]  /*2470*/  STG.E desc[UR36][R16.64], R5 ;  /* 0x0000000510007986 */ /* 0x0003e2000c101924 */
[----:B------:R-:W-:Y:S05]  /*2480*/  BRA `(.L_x_39239) ;  /* 0x0000000c002c7947 */ /* 0x000fea0003800000 */
.L_x_39240:
[----:B------:R2:W-:Y:S01]  /*2490*/  STG.E.U16 desc[UR36][R16.64], R5 ;  /* 0x0000000510007986 */ /* 0x0005e2000c101524 */
[----:B------:R-:W-:Y:S05]  /*24a0*/  BRA `(.L_x_39239) ;  /* 0x0000000c00247947 */ /* 0x000fea0003800000 */
.L_x_39235:
        /* <DEDUP_REMOVED lines=9> */
.L_x_39243:
[----:B------:R-:W0:Y:S02]  /*2540*/  I2F.U16 R0, R5 ;  /* 0x0000000500007306 */ /* 0x000e240000101000 */
[----:B0-----:R-:W-:-:S05]  /*2550*/  F2FP.F16.F32.PACK_AB R0, RZ, R0 ;  /* 0x00000000ff00723e */ /* 0x001fca00000000ff */
[----:B------:R0:W-:Y:S01]  /*2560*/  STG.E.U16 desc[UR36][R16.64], R0 ;  /* 0x0000000010007986 */ /* 0x0001e2000c101524 */
[----:B------:R-:W-:Y:S05]  /*2570*/  BRA `(.L_x_39239) ;  /* 0x0000000800f07947 */ /* 0x000fea0003800000 */
.L_x_39242:
        /* <DEDUP_REMOVED lines=10> */
.L_x_39245:
[----:B------:R-:W0:Y:S02]  /*2620*/  I2F.U16 R5, R5 ;  /* 0x0000000500057306 */ /* 0x000e240000101000 */
[----:B0-----:R-:W-:-:S04]  /*2630*/  F2FP.F16.F32.PACK_AB R3, RZ, R5 ;  /* 0x00000005ff03723e */ /* 0x001fc800000000ff */
[----:B------:R-:W-:-:S05]  /*2640*/  PRMT R3, R3, 0x5410, RZ ;  /* 0x0000541003037816 */ /* 0x000fca00000000ff */
[----:B------:R0:W-:Y:S01]  /*2650*/  STG.E desc[UR36][R16.64], R3 ;  /* 0x0000000310007986 */ /* 0x0001e2000c101924 */
[----:B------:R-:W-:Y:S05]  /*2660*/  BRA `(.L_x_39239) ;  /* 0x0000000800b47947 */ /* 0x000fea0003800000 */
.L_x_39244:
[----:B------:R-:W0:Y:S02]  /*2670*/  I2F.F64.U16 R2, R5 ;  /* 0x0000000500027312 */ /* 0x000e240000101800 */
[----:B0-----:R0:W-:Y:S01]  /*2680*/  STG.E.64 desc[UR36][R16.64], R2 ;  /* 0x0000000210007986 */ /* 0x0011e2000c101b24 */
[----:B------:R-:W-:Y:S05]  /*2690*/  BRA `(.L_x_39239) ;  /* 0x0000000800a87947 */ /* 0x000fea0003800000 */
.L_x_39234:
        /* <DEDUP_REMOVED lines=13> */
.L_x_39248:
[----:B------:R-:W0:Y:S01]  /*2770*/  I2F.F64.U16 R4, R5 ;  /* 0x0000000500047312 */ /* 0x000e220000101800 */
[----:B------:R-:W-:-:S05]  /*2780*/  CS2R R6, SRZ ;  /* 0x0000000000067805 */ /* 0x000fca000001ff00 */
[----:B0-----:R0:W-:Y:S01]  /*2790*/  STG.E.128 desc[UR36][R16.64], R4 ;  /* 0x0000000410007986 */ /* 0x0011e2000c101d24 */
[----:B------:R-:W-:Y:S05]  /*27a0*/  BRA `(.L_x_39239) ;  /* 0x0000000800647947 */ /* 0x000fea0003800000 */
.L_x_39247:
        /* <DEDUP_REMOVED lines=21> */
.L_x_39252:
[----:B------:R-:W-:Y:S05]  /*2900*/  BSYNC B0 ;  /* 0x0000000000007941 */ /* 0x000fea0003800000 */
.L_x_39251:
[----:B------:R-:W-:-:S05]  /*2910*/  LOP3.LUT R3, R0, R3, RZ, 0xfc, !PT ;  /* 0x0000000300037212 */ /* 0x000fca00078efcff */
[----:B------:R0:W-:Y:S01]  /*2920*/  STG.E.U8 desc[UR36][R16.64], R3 ;  /* 0x0000000310007986 */ /* 0x0001e2000c101124 */
[----:B------:R-:W-:Y:S05]  /*2930*/  BRA `(.L_x_39239) ;  /* 0x0000000800007947 */ /* 0x000fea0003800000 */
.L_x_39250:
        /* <DEDUP_REMOVED lines=13> */
.L_x_39254:
[----:B------:R-:W-:Y:S01]  /*2a10*/  IMAD.MOV.U32 R0, RZ, RZ, 0x7f ;  /* 0x0000007fff007424 */ /* 0x000fe200078e00ff */
[----:B------:R-:W-:-:S04]  /*2a20*/  ISETP.GT.U32.AND P0, PT, R2, 0x7f800000, PT ;  /* 0x7f8000000200780c */ /* 0x000fc80003f04070 */
[----:B------:R-:W-:-:S09]  /*2a30*/  SEL R0, R0, 0x7c, P0 ;  /* 0x0000007c00007807 */ /* 0x000fd20000000000 */
.L_x_39255:
[----:B------:R-:W-:Y:S05]  /*2a40*/  BSYNC B0 ;  /* 0x0000000000007941 */ /* 0x000fea0003800000 */
.L_x_39253:
[----:B------:R-:W-:-:S04]  /*2a50*/  LOP3.LUT R2, R5, 0x80000000, RZ, 0xc0, !PT ;  /* 0x8000000005027812 */ /* 0x000fc800078ec0ff */
[----:B------:R-:W-:-:S04]  /*2a60*/  SHF.R.U32.HI R3, RZ, 0x18, R2 ;  /* 0x00000018ff037819 */ /* 0x000fc80000011602 */
[----:B------:R-:W-:-:S05]  /*2a70*/  LOP3.LUT R3, R0, R3, RZ, 0xfc, !PT ;  /* 0x0000000300037212 */ /* 0x000fca00078efcff */
[----:B------:R0:W-:Y:S01]  /*2a80*/  STG.E.U8 desc[UR36][R16.64], R3 ;  /* 0x0000000310007986 */ /* 0x0001e2000c101124 */
[----:B------:R-:W-:Y:S05]  /*2a90*/  BRA `(.L_x_39239) ;  /* 0x0000000400a87947 */ /* 0x000fea0003800000 */
.L_x_39249:
[----:B------:R-:W0:Y:S02]  /*2aa0*/  I2F.U16 R0, R5 ;  /* 0x0000000500007306 */ /* 0x000e240000101000 */
[----:B0-----:R-:W-:-:S05]  /*2ab0*/  F2FP.BF16.F32.PACK_AB R0, RZ, R0 ;  /* 0x00000000ff00723e */ /* 0x001fca00000010ff */
[----:B------:R0:W-:Y:S01]  /*2ac0*/  STG.E.U16 desc[UR36][R16.64], R0 ;  /* 0x0000000010007986 */ /* 0x0001e2000c101524 */
[----:B------:R-:W-:Y:S05]  /*2ad0*/  BRA `(.L_x_39239) ;  /* 0x0000000400987947 */ /* 0x000fea0003800000 */
.L_x_39246:
        /* <DEDUP_REMOVED lines=10> */
.L_x_39258:
        /* <DEDUP_REMOVED lines=17> */
.L_x_39261:
[----:B------:R-:W-:-:S04]  /*2c90*/  LOP3.LUT R2, R5, 0x80000000, RZ, 0xc0, !PT ;  /* 0x8000000005027812 */ /* 0x000fc800078ec0ff */
[----:B------:R-:W-:-:S04]  /*2ca0*/  SHF.R.U32.HI R3, RZ, 0x18, R2 ;  /* 0x00000018ff037819 */ /* 0x000fc80000011602 */
[----:B------:R-:W-:-:S04]  /*2cb0*/  LOP3.LUT R0, R0, R3, RZ, 0xfc, !PT ;  /* 0x0000000300007212 */ /* 0x000fc800078efcff */
[----:B------:R-:W-:-:S07]  /*2cc0*/  PRMT R8, R0, 0x7610, R8 ;  /* 0x0000761000087816 */ /* 0x000fce0000000008 */
.L_x_39260:
[----:B------:R-:W-:Y:S05]  /*2cd0*/  BSYNC B0 ;  /* 0x0000000000007941 */ /* 0x000fea0003800000 */
.L_x_39259:
[----:B------:R0:W-:Y:S01]  /*2ce0*/  STG.E.U8 desc[UR36][R16.64], R8 ;  /* 0x0000000810007986 */ /* 0x0001e2000c101124 */
[----:B------:R-:W-:Y:S05]  /*2cf0*/  BRA `(.L_x_39239) ;  /* 0x0000000400107947 */ /* 0x000fea0003800000 */
.L_x_39257:
        /* <DEDUP_REMOVED lines=17> */
.L_x_39264:
[----:B------:R-:W-:-:S04]  /*2e10*/  LOP3.LUT R2, R5, 0x80000000, RZ, 0xc0, !PT ;  /* 0x8000000005027812 */ /* 0x000fc800078ec0ff */
[----:B------:R-:W-:-:S04]  /*2e20*/  SHF.R.U32.HI R3, RZ, 0x18, R2 ;  /* 0x00000018ff037819 */ /* 0x000fc80000011602 */
[----:B------:R-:W-:-:S04]  /*2e30*/  LOP3.LUT R0, R0, R3, RZ, 0xfc, !PT ;  /* 0x0000000300007212 */ /* 0x000fc800078efcff */
[----:B------:R-:W-:-:S07]  /*2e40*/  PRMT R8, R0, 0x7610, R8 ;  /* 0x0000761000087816 */ /* 0x000fce0000000008 */
.L_x_39263:
[----:B------:R-:W-:Y:S05]  /*2e50*/  BSYNC B0 ;  /* 0x0000000000007941 */ /* 0x000fea0003800000 */
.L_x_39262:
[----:B------:R0:W-:Y:S01]  /*2e60*/  STG.E.U8 desc[UR36][R16.64], R8 ;  /* 0x0000000810007986 */ /* 0x0001e2000c101124 */
[----:B------:R-:W-:Y:S05]  /*2e70*/  BRA `(.L_x_39239) ;  /* 0x0000000000b07947 */ /* 0x000fea0003800000 */
.L_x_39256:
        /* <DEDUP_REMOVED lines=22> */
.L_x_39238:
        /* <DEDUP_REMOVED lines=16> */
.L_x_39267:
[----:B------:R-:W-:Y:S05]  /*30e0*/  BRA `(.L_x_39239) ;  /* 0x0000000000147947 */ /* 0x000fea0003800000 */
.L_x_39266:
[----:B------:R-:W-:Y:S02]  /*30f0*/  IMAD.MOV.U32 R2, RZ, RZ, R5 ;  /* 0x000000ffff027224 */ /* 0x000fe400078e0005 */
[----:B------:R-:W-:-:S05]  /*3100*/  IMAD.MOV.U32 R3, RZ, RZ, RZ ;  /* 0x000000ffff037224 */ /* 0x000fca00078e00ff */
[----:B------:R0:W-:Y:S01]  /*3110*/  STG.E.64 desc[UR36][R16.64], R2 ;  /* 0x0000000210007986 */ /* 0x0001e2000c101b24 */
[----:B------:R-:W-:Y:S05]  /*3120*/  BRA `(.L_x_39239) ;  /* 0x0000000000047947 */ /* 0x000fea0003800000 */
.L_x_39265:
[----:B------:R0:W-:Y:S02]  /*3130*/  STG.E desc[UR36][R16.64], R5 ;  /* 0x0000000510007986 */ /* 0x0001e4000c101924 */
.L_x_39239:
[----:B------:R-:W-:-:S04]  /*3140*/  IMAD R18, R23, 0x200, R18 ;  /* 0x0000020017127824 */ /* 0x000fc800078e0212 */
[----:B------:R-:W-:-:S07]  /*3150*/  VIADD R19, R18, 0x80 ;  /* 0x0000008012137836 */ /* 0x000fce0000000000 */
.L_x_39199:
[----:B------:R-:W-:Y:S05]  /*3160*/  BSYNC B6 ;  /* 0x0000000000067941 */ /* 0x000fea0003800000 */
.L_x_39198:
        /* <DEDUP_REMOVED lines=307> */
.L_x_39270:
        /* <DEDUP_REMOVED lines=20> */
.L_x_39274:
[----:B------:R0:W5:Y:S01]  /*45e0*/  LDG.E.U8 R0, desc[UR36][R4.64] ;  /* 0x0000002404007981 */ /* 0x000162000c1e1100 */
[----:B------:R-:W-:Y:S05]  /*45f0*/  BRA `(.L_x_39276) ;  /* 0x0000000c00647947 */ /* 0x000fea0003800000 */
.L_x_39273:
        /* <DEDUP_REMOVED lines=8> */
.L_x_39278:
[----:B------:R4:W5:Y:S01]  /*4680*/  LDG.E.U8 R0, desc[UR36][R4.64] ;  /* 0x0000002404007981 */ /* 0x000962000c1e1100 */
[----:B------:R-:W-:Y:S05]  /*4690*/  BRA `(.L_x_39276) ;  /* 0x0000000c003c7947 */ /* 0x000fea0003800000 */
.L_x_39277:
[----:B------:R3:W5:Y:S01]  /*46a0*/  LDG.E.U16 R0, desc[UR36][R4.64] ;  /* 0x0000002404007981 */ /* 0x000762000c1e1500 */
[----:B------:R-:W-:Y:S05]  /*46b0*/  BRA `(.L_x_39276) ;  /* 0x0000000c00347947 */ /* 0x000fea0003800000 */
.L_x_39272:
        /* <DEDUP_REMOVED lines=10> */
.L_x_39280:
[----:B------:R-:W2:Y:S02]  /*4760*/  LDG.E.U16 R2, desc[UR36][R4.64] ;  /* 0x0000002404027981 */ /* 0x000ea4000c1e1500 */
[----:B--2---:R-:W-:-:S06]  /*4770*/  HADD2.F32 R2, -RZ, R2.H0_H0 ;  /* 0x20000002ff027230 */ /* 0x004fcc0000004100 */
[----:B------:R-:W0:Y:S02]  /*4780*/  F2I.S64.TRUNC R2, R2 ;  /* 0x0000000200027311 */ /* 0x000e24000020d900 */
[----:B0-----:R-:W-:Y:S01]  /*4790*/  PRMT R0, R2, 0x7610, R0 ;  /* 0x0000761002007816 */ /* 0x001fe20000000000 */
[----:B------:R-:W-:Y:S06]  /*47a0*/  BRA `(.L_x_39276) ;  /* 0x0000000800f87947 */ /* 0x000fec0003800000 */
.L_x_39279:
        /* <DEDUP_REMOVED lines=10> */
.L_x_39282:
[----:B------:R-:W2:Y:S02]  /*4850*/  LDG.E.U16 R4, desc[UR36][R4.64] ;  /* 0x0000002404047981 */ /* 0x000ea4000c1e1500 */
[----:B--2---:R-:W-:-:S06]  /*4860*/  HADD2.F32 R2, -RZ, R4.H0_H0 ;  /* 0x20000004ff027230 */ /* 0x004fcc0000004100 */
[----:B------:R-:W0:Y:S02]  /*4870*/  F2I.S64.TRUNC R2, R2 ;  /* 0x0000000200027311 */ /* 0x000e24000020d900 */
[----:B0-----:R-:W-:Y:S01]  /*4880*/  PRMT R0, R2, 0x7610, R0 ;  /* 0x0000761002007816 */ /* 0x001fe20000000000 */
[----:B------:R-:W-:Y:S06]  /*4890*/  BRA `(.L_x_39276) ;  /* 0x0000000800bc7947 */ /* 0x000fec0003800000 */
.L_x_39281:
[----:B------:R-:W2:Y:S02]  /*48a0*/  LDG.E.64 R2, desc[UR36][R4.64] ;  /* 0x0000002404027981 */ /* 0x000ea4000c1e1b00 */
[----:B--2---:R-:W0:Y:S02]  /*48b0*/  F2I.S64.F64.TRUNC R2, R2 ;  /* 0x0000000200027311 */ /* 0x004e24000030d900 */
[----:B0-----:R-:W-:Y:S01]  /*48c0*/  PRMT R0, R2, 0x7610, R0 ;  /* 0x0000761002007816 */ /* 0x001fe20000000000 */
[----:B------:R-:W-:Y:S06]  /*48d0*/  BRA `(.L_x_39276) ;  /* 0x0000000800ac7947 */ /* 0x000fec0003800000 */
.L_x_39271:
        /* <DEDUP_REMOVED lines=12> */
.L_x_39285:
[----:B------:R-:W2:Y:S02]  /*49a0*/  LDG.E.64 R4, desc[UR36][R4.64] ;  /* 0x0000002404047981 */ /* 0x000ea4000c1e1b00 */
[----:B--2---:R-:W0:Y:S02]  /*49b0*/  F2I.S64.F64.TRUNC R2, R4 ;  /* 0x0000000400027311 */ /* 0x004e24000030d900 */
[----:B0-----:R-:W-:Y:S01]  /*49c0*/  PRMT R0, R2, 0x7610, R0 ;  /* 0x0000761002007816 */ /* 0x001fe20000000000 */
[----:B------:R-:W-:Y:S06]  /*49d0*/  BRA `(.L_x_39276) ;  /* 0x00000008006c7947 */ /* 0x000fec0003800000 */
.L_x_39284:
        /* <DEDUP_REMOVED lines=28> */
.L_x_39287:
        /* <DEDUP_REMOVED lines=15> */
.L_x_39286:
[----:B------:R-:W2:Y:S02]  /*4c90*/  LDG.E.U16 R2, desc[UR36][R4.64] ;  /* 0x0000002404027981 */ /* 0x000ea4000c1e1500 */
[----:B--2---:R-:W-:-:S06]  /*4ca0*/  IMAD.U32 R2, R2, 0x10000, RZ ;  /* 0x0001000002027824 */ /* 0x004fcc00078e00ff */
[----:B------:R-:W0:Y:S02]  /*4cb0*/  F2I.S64.TRUNC R2, R2 ;  /* 0x0000000200027311 */ /* 0x000e24000020d900 */
[----:B0-----:R-:W-:Y:S01]  /*4cc0*/  PRMT R0, R2, 0x7610, R0 ;  /* 0x0000761002007816 */ /* 0x001fe20000000000 */
[----:B------:R-:W-:Y:S06]  /*4cd0*/  BRA `(.L_x_39276) ;  /* 0x0000000400ac7947 */ /* 0x000fec0003800000 */
.L_x_39283:
        /* <DEDUP_REMOVED lines=10> */
.L_x_39290:
        /* <DEDUP_REMOVED lines=21> */
.L_x_39294:
[----:B------:R-:W-:Y:S05]  /*4ed0*/  BSYNC B1 ;  /* 0x0000000000017941 */ /* 0x000fea0003800000 */
.L_x_39293:
[----:B------:R-:W-:Y:S01]  /*4ee0*/  IMAD.SHL.U32 R2, R2, 0x100000, RZ ;  /* 0x0010000002027824 */ /* 0x000fe200078e00ff */
[----:B------:R-:W-:-:S04]  /*4ef0*/  LEA R3, R0, 0x3b800000, 0x17 ;  /* 0x3b80000000037811 */ /* 0x000fc800078eb8ff */
[----:B------:R-:W-:-:S07]  /*4f00*/  LOP3.LUT R2, R3, R2, R4, 0xfe, !PT ;  /* 0x0000000203027212 */ /* 0x000fce00078efe04 */
.L_x_39292:
[----:B------:R-:W-:Y:S05]  /*4f10*/  BSYNC B0 ;  /* 0x0000000000007941 */ /* 0x000fea0003800000 */
.L_x_39291:
[----:B------:R-:W0:Y:S02]  /*4f20*/  F2I.S64.TRUNC R2, R2 ;  /* 0x0000000200027311 */ /* 0x000e24000020d900 */
[----:B0-----:R-:W-:Y:S01]  /*4f30*/  PRMT R0, R2, 0x7610, R0 ;  /* 0x0000761002007816 */ /* 0x001fe20000000000 */
[----:B------:R-:W-:Y:S06]  /*4f40*/  BRA `(.L_x_39276) ;  /* 0x0000000400107947 */ /* 0x000fec0003800000 */
.L_x_39289:
        /* <DEDUP_REMOVED lines=21> */
.L_x_39298:
[----:B------:R-:W-:Y:S05]  /*50a0*/  BSYNC B1 ;  /* 0x0000000000017941 */ /* 0x000fea0003800000 */
.L_x_39297:
[----:B------:R-:W-:Y:S01]  /*50b0*/  IMAD.SHL.U32 R2, R2, 0x200000, RZ ;  /* 0x0020000002027824 */ /* 0x000fe200078e00ff */
[----:B------:R-:W-:-:S04]  /*50c0*/  LEA R3, R0, 0x37800000, 0x17 ;  /* 0x3780000000037811 */ /* 0x000fc800078eb8ff */
[----:B------:R-:W-:-:S07]  /*50d0*/  LOP3.LUT R2, R3, R2, R4, 0xfe, !PT ;  /* 0x0000000203027212 */ /* 0x000fce00078efe04 */
.L_x_39296:
[----:B------:R-:W-:Y:S05]  /*50e0*/  BSYNC B0 ;  /* 0x0000000000007941 */ /* 0x000fea0003800000 */
.L_x_39295:
[----:B------:R-:W0:Y:S02]  /*50f0*/  F2I.S64.TRUNC R2, R2 ;  /* 0x0000000200027311 */ /* 0x000e24000020d900 */
[----:B0-----:R-:W-:Y:S01]  /*5100*/  PRMT R0, R2, 0x7610, R0 ;  /* 0x0000761002007816 */ /* 0x001fe20000000000 */
[----:B------:R-:W-:Y:S06]  /*5110*/  BRA `(.L_x_39276) ;  /* 0x00000000009c7947 */ /* 0x000fec0003800000 */
.L_x_39288:
        /* <DEDUP_REMOVED lines=14> */
.L_x_39302:
[----:B------:R-:W-:Y:S05]  /*5200*/  BSYNC B0 ;  /* 0x0000000000007941 */ /* 0x000fea0003800000 */
.L_x_39301:
[----:B------:R-:W0:Y:S02]  /*5210*/  F2I.S64.TRUNC R2, R2 ;  /* 0x0000000200027311 */ /* 0x000e24000020d900 */
[----:B0-----:R-:W-:Y:S01]  /*5220*/  PRMT R0, R2, 0x7610, R0 ;  /* 0x0000761002007816 */ /* 0x001fe20000000000 */
[----:B------:R-:W-:Y:S06]  /*5230*/  BRA `(.L_x_39276) ;  /* 0x0000000000547947 */ /* 0x000fec0003800000 */
.L_x_39275:
        /* <DEDUP_REMOVED lines=16> */
.L_x_39303:
[----:B------:R-:W-:Y:S01]  /*5340*/  PRMT R0, RZ, 0x7610, R0 ;  /* 0x00007610ff007816 */ /* 0x000fe20000000000 */
[----:B------:R-:W-:Y:S06]  /*5350*/  BRA `(.L_x_39276) ;  /* 0x00000000000c7947 */ /* 0x000fec0003800000 */
.L_x_39300:
[----:B------:R2:W5:Y:S01]  /*5360*/  LDG.E.U8 R0, desc[UR36][R4.64] ;  /* 0x0000002404007981 */ /* 0x000562000c1e1100 */
[----:B------:R-:W-:Y:S05]  /*5370*/  BRA `(.L_x_39276) ;  /* 0x0000000000047947 */ /* 0x000fea0003800000 */
.L_x_39299:
[----:B------:R1:W5:Y:S02]  /*5380*/  LDG.E.U8 R0, desc[UR36][R4.64] ;  /* 0x0000002404007981 */ /* 0x000364000c1e1100 */
.L_x_39276:
[----:B01234-:R-:W0:Y:S01]  /*5390*/  LDC.U8 R4, c[0x0][0x422] ;  /* 0x00010880ff047b82 */ /* 0x01fe220000000000 */
[----:B-----5:R-:W-:Y:S01]  /*53a0*/  LOP3.LUT R0, R0, 0xff, RZ, 0xc0, !PT ;  /* 0x000000ff00007812 */ /* 0x020fe200078ec0ff */
[----:B------:R-:W-:-:S03]  /*53b0*/  ULDC.U8 UR4, c[0x0][0x421] ;  /* 0x0001084000047ab9 */ /* 0x000fc60000000000 */
[----:B------:R-:W-:Y:S02]  /*53c0*/  VIMNMX.U32 R2, R0, UR4, !PT ;  /* 0x0000000400027c48 */ /* 0x000fe4000ffe0000 */
        /* <DEDUP_REMOVED lines=13> */
.L_x_39307:
[----:B------:R0:W-:Y:S01]  /*54a0*/  STG.E.U8 desc[UR36][R16.64], R2 ;  /* 0x0000000210007986 */ /* 0x0001e2000c101124 */
[----:B------:R-:W-:Y:S05]  /*54b0*/  BRA `(.L_x_39309) ;  /* 0x0000000c00547947 */ /* 0x000fea0003800000 */
.L_x_39306:
        /* <DEDUP_REMOVED lines=9> */
.L_x_39311:
[----:B------:R0:W-:Y:S01]  /*5550*/  STG.E desc[UR36][R16.64], R2 ;  /* 0x0000000210007986 */ /* 0x0001e2000c101924 */
[----:B------:R-:W-:Y:S05]  /*5560*/  BRA `(.L_x_39309) ;  /* 0x0000000c00287947 */ /* 0x000fea0003800000 */
.L_x_39310:
[----:B------:R0:W-:Y:S01]  /*5570*/  STG.E.U16 desc[UR36][R16.64], R2 ;  /* 0x0000000210007986 */ /* 0x0001e2000c101524 */
[----:B------:R-:W-:Y:S05]  /*5580*/  BRA `(.L_x_39309) ;  /* 0x0000000c00207947 */ /* 0x000fea0003800000 */
.L_x_39305:
        /* <DEDUP_REMOVED lines=9> */
.L_x_39313:
[----:B------:R-:W0:Y:S02]  /*5620*/  I2F.U16 R0, R2 ;  /* 0x0000000200007306 */ /* 0x000e240000101000 */
[----:B0-----:R-:W-:-:S05]  /*5630*/  F2FP.F16.F32.PACK_AB R0, RZ, R0 ;  /* 0x00000000ff00723e */ /* 0x001fca00000000ff */
[----:B------:R0:W-:Y:S01]  /*5640*/  STG.E.U16 desc[UR36][R16.64], R0 ;  /* 0x0000000010007986 */ /* 0x0001e2000c101524 */
[----:B------:R-:W-:Y:S05]  /*5650*/  BRA `(.L_x_39309) ;  /* 0x0000000800ec7947 */ /* 0x000fea0003800000 */
.L_x_39312:
        /* <DEDUP_REMOVED lines=10> */
.L_x_39315:
[----:B------:R-:W0:Y:S02]  /*5700*/  I2F.U16 R2, R2 ;  /* 0x0000000200027306 */ /* 0x000e240000101000 */
[----:B0-----:R-:W-:-:S04]  /*5710*/  F2FP.F16.F32.PACK_AB R3, RZ, R2 ;  /* 0x00000002ff03723e */ /* 0x001fc800000000ff */
[----:B------:R-:W-:-:S05]  /*5720*/  PRMT R3, R3, 0x5410, RZ ;  /* 0x0000541003037816 */ /* 0x000fca00000000ff */
[----:B------:R0:W-:Y:S01]  /*5730*/  STG.E desc[UR36][R16.64], R3 ;  /* 0x0000000310007986 */ /* 0x0001e2000c101924 */
[----:B------:R-:W-:Y:S05]  /*5740*/  BRA `(.L_x_39309) ;  /* 0x0000000800b07947 */ /* 0x000fea0003800000 */
.L_x_39314:
[----:B------:R-:W0:Y:S02]  /*5750*/  I2F.F64.U16 R2, R2 ;  /* 0x0000000200027312 */ /* 0x000e240000101800 */
[----:B0-----:R0:W-:Y:S01]  /*5760*/  STG.E.64 desc[UR36][R16.64], R2 ;  /* 0x0000000210007986 */ /* 0x0011e2000c101b24 */
[----:B------:R-:W-:Y:S05]  /*5770*/  BRA `(.L_x_39309) ;  /* 0x0000000800a47947 */ /* 0x000fea0003800000 */
.L_x_39304:
        /* <DEDUP_REMOVED lines=13> */
.L_x_39318:
[----:B------:R-:W0:Y:S01]  /*5850*/  I2F.F64.U16 R4, R2 ;  /* 0x0000000200047312 */ /* 0x000e220000101800 */
[----:B------:R-:W-:-:S05]  /*5860*/  CS2R R6, SRZ ;  /* 0x0000000000067805 */ /* 0x000fca000001ff00 */
[----:B0-----:R0:W-:Y:S01]  /*5870*/  STG.E.128 desc[UR36][R16.64], R4 ;  /* 0x0000000410007986 */ /* 0x0011e2000c101d24 */
[----:B------:R-:W-:Y:S05]  /*5880*/  BRA `(.L_x_39309) ;  /* 0x0000000800607947 */ /* 0x000fea0003800000 */
.L_x_39317:
        /* <DEDUP_REMOVED lines=21> */
.L_x_39322:
[----:B------:R-:W-:Y:S05]  /*59e0*/  BSYNC B0 ;  /* 0x0000000000007941 */ /* 0x000fea0003800000 */
.L_x_39321:
[----:B------:R-:W-:-:S05]  /*59f0*/  LOP3.LUT R3, R0, R3, RZ, 0xfc, !PT ;  /* 0x0000000300037212 */ /* 0x000fca00078efcff */
[----:B------:R0:W-:Y:S01]  /*5a00*/  STG.E.U8 desc[UR36][R16.64], R3 ;  /* 0x0000000310007986 */ /* 0x0001e2000c101124 */
[----:B------:R-:W-:Y:S05]  /*5a10*/  BRA `(.L_x_39309) ;  /* 0x0000000400fc7947 */ /* 0x000fea0003800000 */
.L_x_39320:
        /* <DEDUP_REMOVED lines=13> */
.L_x_39324:
[----:B------:R-:W-:Y:S01]  /*5af0*/  IMAD.MOV.U32 R0, RZ, RZ, 0x7f ;  /* 0x0000007fff007424 */ /* 0x000fe200078e00ff */
[----:B------:R-:W-:-:S04]  /*5b00*/  ISETP.GT.U32.AND P0, PT, R3, 0x7f800000, PT ;  /* 0x7f8000000300780c */ /* 0x000fc80003f04070 */
[----:B------:R-:W-:-:S09]  /*5b10*/  SEL R0, R0, 0x7c, P0 ;  /* 0x0000007c00007807 */ /* 0x000fd20000000000 */
.L_x_39325:
[----:B------:R-:W-:Y:S05]  /*5b20*/  BSYNC B0 ;  /* 0x0000000000007941 */ /* 0x000fea0003800000 */
.L_x_39323:
[----:B------:R-:W-:-:S04]  /*5b30*/  LOP3.LUT R2, R5, 0x80000000, RZ, 0xc0, !PT ;  /* 0x8000000005027812 */ /* 0x000fc800078ec0ff */
[----:B------:R-:W-:-:S04]  /*5b40*/  SHF.R.U32.HI R3, RZ, 0x18, R2 ;  /* 0x00000018ff037819 */ /* 0x000fc80000011602 */
[----:B------:R-:W-:-:S05]  /*5b50*/  LOP3.LUT R3, R0, R3, RZ, 0xfc, !PT ;  /* 0x0000000300037212 */ /* 0x000fca00078efcff */
[----:B------:R0:W-:Y:S01]  /*5b60*/  STG.E.U8 desc[UR36][R16.64], R3 ;  /* 0x0000000310007986 */ /* 0x0001e2000c101124 */
[----:B------:R-:W-:Y:S05]  /*5b70*/  BRA `(.L_x_39309) ;  /* 0x0000000400a47947 */ /* 0x000fea0003800000 */
.L_x_39319:
[----:B------:R-:W0:Y:S02]  /*5b80*/  I2F.U16 R0, R2 ;  /* 0x0000000200007306 */ /* 0x000e240000101000 */
[----:B0-----:R-:W-:-:S05]  /*5b90*/  F2FP.BF16.F32.PACK_AB R0, RZ, R0 ;  /* 0x00000000ff00723e */ /* 0x001fca00000010ff */
[----:B------:R0:W-:Y:S01]  /*5ba0*/  STG.E.U16 desc[UR36][R16.64], R0 ;  /* 0x0000000010007986 */ /* 0x0001e2000c101524 */
[----:B------:R-:W-:Y:S05]  /*5bb0*/  BRA `(.L_x_39309) ;  /* 0x0000000400947947 */ /* 0x000fea0003800000 */
.L_x_39316:
        /* <DEDUP_REMOVED lines=10> */
.L_x_39328:
        /* <DEDUP_REMOVED lines=17> */
.L_x_39331:
[----:B------:R-:W-:-:S04]  /*5d70*/  LOP3.LUT R2, R5, 0x80000000, RZ, 0xc0, !PT ;  /* 0x8000000005027812 */ /* 0x000fc800078ec0ff */
[----:B------:R-:W-:-:S04]  /*5d80*/  SHF.R.U32.HI R3, RZ, 0x18, R2 ;  /* 0x00000018ff037819 */ /* 0x000fc80000011602 */
[----:B------:R-:W-:-:S04]  /*5d90*/  LOP3.LUT R0, R0, R3, RZ, 0xfc, !PT ;  /* 0x0000000300007212 */ /* 0x000fc800078efcff */
[----:B------:R-:W-:-:S07]  /*5da0*/  PRMT R8, R0, 0x7610, R8 ;  /* 0x0000761000087816 */ /* 0x000fce0000000008 */
.L_x_39330:
[----:B------:R-:W-:Y:S05]  /*5db0*/  BSYNC B0 ;  /* 0x0000000000007941 */ /* 0x000fea0003800000 */
.L_x_39329:
[----:B------:R3:W-:Y:S01]  /*5dc0*/  STG.E.U8 desc[UR36][R16.64], R8 ;  /* 0x0000000810007986 */ /* 0x0007e2000c101124 */
[----:B------:R-:W-:Y:S05]  /*5dd0*/  BRA `(.L_x_39309) ;  /* 0x00000004000c7947 */ /* 0x000fea0003800000 */
.L_x_39327:
        /* <DEDUP_REMOVED lines=17> */
.L_x_39334:
[----:B------:R-:W-:-:S04]  /*5ef0*/  LOP3.LUT R2, R5, 0x80000000, RZ, 0xc0, !PT ;  /* 0x8000000005027812 */ /* 0x000fc800078ec0ff */
[----:B------:R-:W-:-:S04]  /*5f00*/  SHF.R.U32.HI R3, RZ, 0x18, R2 ;  /* 0x00000018ff037819 */ /* 0x000fc80000011602 */
[----:B------:R-:W-:-:S04]  /*5f10*/  LOP3.LUT R0, R0, R3, RZ, 0xfc, !PT ;  /* 0x0000000300007212 */ /* 0x000fc800078efcff */
[----:B------:R-:W-:-:S07]  /*5f20*/  PRMT R8, R0, 0x7610, R8 ;  /* 0x0000761000087816 */ /* 0x000fce0000000008 */
.L_x_39333:
[----:B------:R-:W-:Y:S05]  /*5f30*/  BSYNC B0 ;  /* 0x0000000000007941 */ /* 0x000fea0003800000 */
.L_x_39332:
[----:B------:R0:W-:Y:S01]  /*5f40*/  STG.E.U8 desc[UR36][R16.64], R8 ;  /* 0x0000000810007986 */ /* 0x0001e2000c101124 */
[----:B------:R-:W-:Y:S05]  /*5f50*/  BRA `(.L_x_39309) ;  /* 0x0000000000ac7947 */ /* 0x000fea0003800000 */
.L_x_39326:
        /* <DEDUP_REMOVED lines=22> */
.L_x_39308:
        /* <DEDUP_REMOVED lines=16> */
.L_x_39337:
[----:B------:R-:W-:Y:S05]  /*61c0*/  BRA `(.L_x_39309) ;  /* 0x0000000000107947 */ /* 0x000fea0003800000 */
.L_x_39336:
[----:B------:R-:W-:-:S05]  /*61d0*/  IMAD.MOV.U32 R3, RZ, RZ, RZ ;  /* 0x000000ffff037224 */ /* 0x000fca00078e00ff */
[----:B------:R2:W-:Y:S01]  /*61e0*/  STG.E.64 desc[UR36][R16.64], R2 ;  /* 0x0000000210007986 */ /* 0x0005e2000c101b24 */
[----:B------:R-:W-:Y:S05]  /*61f0*/  BRA `(.L_x_39309) ;  /* 0x0000000000047947 */ /* 0x000fea0003800000 */
.L_x_39335:
[----:B------:R0:W-:Y:S02]  /*6200*/  STG.E desc[UR36][R16.64], R2 ;  /* 0x0000000210007986 */ /* 0x0001e4000c101924 */
.L_x_39309:
[----:B------:R-:W-:-:S07]  /*6210*/  VIADD R19, R19, 0x80 ;  /* 0x0000008013137836 */ /* 0x000fce0000000000 */
.L_x_39269:
[----:B------:R-:W-:Y:S05]  /*6220*/  BSYNC B6 ;  /* 0x0000000000067941 */ /* 0x000fea0003800000 */
.L_x_39268:
        /* <DEDUP_REMOVED lines=307> */
.L_x_39340:
        /* <DEDUP_REMOVED lines=20> */
.L_x_39344:
[----:B------:R0:W5:Y:S01]  /*76a0*/  LDG.E.U8 R0, desc[UR36][R4.64] ;  /* 0x0000002404007981 */ /* 0x000162000c1e1100 */
[----:B------:R-:W-:Y:S05]  /*76b0*/  BRA `(.L_x_39346) ;  /* 0x0000000c00647947 */ /* 0x000fea0003800000 */
.L_x_39343:
        /* <DEDUP_REMOVED lines=8> */
.L_x_39348:
[----:B------:R4:W5:Y:S01]  /*7740*/  LDG.E.U8 R0, desc[UR36][R4.64] ;  /* 0x0000002404007981 */ /* 0x000962000c1e1100 */
[----:B------:R-:W-:Y:S05]  /*7750*/  BRA `(.L_x_39346) ;  /* 0x0000000c003c7947 */ /* 0x000fea0003800000 */
.L_x_39347:
[----:B------:R3:W5:Y:S01]  /*7760*/  LDG.E.U16 R0, desc[UR36][R4.64] ;  /* 0x0000002404007981 */ /* 0x000762000c1e1500 */
[----:B------:R-:W-:Y:S05]  /*7770*/  BRA `(.L_x_39346) ;  /* 0x0000000c00347947 */ /* 0x000fea0003800000 */
.L_x_39342:
        /* <DEDUP_REMOVED lines=10> */
.L_x_39350:
[----:B------:R-:W2:Y:S02]  /*7820*/  LDG.E.U16 R2, desc[UR36][R4.64] ;  /* 0x0000002404027981 */ /* 0x000ea4000c1e1500 */
[----:B--2---:R-:W-:-:S06]  /*7830*/  HADD2.F32 R2, -RZ, R2.H0_H0 ;  /* 0x20000002ff027230 */ /* 0x004fcc0000004100 */
[----:B------:R-:W0:Y:S02]  /*7840*/  F2I.S64.TRUNC R2, R2 ;  /* 0x0000000200027311 */ /* 0x000e24000020d900 */
[----:B0-----:R-:W-:Y:S01]  /*7850*/  PRMT R0, R2, 0x7610, R0 ;  /* 0x0000761002007816 */ /* 0x001fe20000000000 */
[----:B------:R-:W-:Y:S06]  /*7860*/  BRA `(.L_x_39346) ;  /* 0x0000000800f87947 */ /* 0x000fec0003800000 */
.L_x_39349:
        /* <DEDUP_REMOVED lines=10> */
.L_x_39352:
[----:B------:R-:W2:Y:S02]  /*7910*/  LDG.E.U16 R4, desc[UR36][R4.64] ;  /* 0x0000002404047981 */ /* 0x000ea4000c1e1500 */
[----:B--2---:R-:W-:-:S06]  /*7920*/  HADD2.F32 R2, -RZ, R4.H0_H0 ;  /* 0x20000004ff027230 */ /* 0x004fcc0000004100 */
[----:B------:R-:W0:Y:S02]  /*7930*/  F2I.S64.TRUNC R2, R2 ;  /* 0x0000000200027311 */ /* 0x000e24000020d900 */
[----:B0-----:R-:W-:Y:S01]  /*7940*/  PRMT R0, R2, 0x7610, R0 ;  /* 0x0000761002007816 */ /* 0x001fe20000000000 */
[----:B------:R-:W-:Y:S06]  /*7950*/  BRA `(.L_x_39346) ;  /* 0x0000000800bc7947 */ /* 0x000fec0003800000 */
.L_x_39351:
[----:B------:R-:W2:Y:S02]  /*7960*/  LDG.E.64 R2, desc[UR36][R4.64] ;  /* 0x0000002404027981 */ /* 0x000ea4000c1e1b00 */
[----:B--2---:R-:W0:Y:S02]  /*7970*/  F2I.S64.F64.TRUNC R2, R2 ;  /* 0x0000000200027311 */ /* 0x004e24000030d900 */
[----:B0-----:R-:W-:Y:S01]  /*7980*/  PRMT R0, R2, 0x7610, R0 ;  /* 0x0000761002007816 */ /* 0x001fe20000000000 */
[----:B------:R-:W-:Y:S06]  /*7990*/  BRA `(.L_x_39346) ;  /* 0x0000000800ac7947 */ /* 0x000fec0003800000 */
.L_x_39341:
        /* <DEDUP_REMOVED lines=12> */
.L_x_39355:
[----:B------:R-:W2:Y:S02]  /*7a60*/  LDG.E.64 R4, desc[UR36][R4.64] ;  /* 0x0000002404047981 */ /* 0x000ea4000c1e1b00 */
[----:B--2---:R-:W0:Y:S02]  /*7a70*/  F2I.S64.F64.TRUNC R2, R4 ;  /* 0x0000000400027311 */ /* 0x004e24000030d900 */
[----:B0-----:R-:W-:Y:S01]  /*7a80*/  PRMT R0, R2, 0x7610, R0 ;  /* 0x0000761002007816 */ /* 0x001fe20000000000 */
[----:B------:R-:W-:Y:S06]  /*7a90*/  BRA `(.L_x_39346) ;  /* 0x00000008006c7947 */ /* 0x000fec0003800000 */
.L_x_39354:
        /* <DEDUP_REMOVED lines=28> */
.L_x_39357:
        /* <DEDUP_REMOVED lines=15> */
.L_x_39356:
[----:B------:R-:W2:Y:S02]  /*7d50*/  LDG.E.U16 R2, desc[UR36][R4.64] ;  /* 0x0000002404027981 */ /* 0x000ea4000c1e1500 */
[----:B--2---:R-:W-:-:S06]  /*7d60*/  IMAD.U32 R2, R2, 0x10000, RZ ;  /* 0x0001000002027824 */ /* 0x004fcc00078e00ff */
[----:B------:R-:W0:Y:S02]  /*7d70*/  F2I.S64.TRUNC R2, R2 ;  /* 0x0000000200027311 */ /* 0x000e24000020d900 */
[----:B0-----:R-:W-:Y:S01]  /*7d80*/  PRMT R0, R2, 0x7610, R0 ;  /* 0x0000761002007816 */ /* 0x001fe20000000000 */
[----:B------:R-:W-:Y:S06]  /*7d90*/  BRA `(.L_x_39346) ;  /* 0x0000000400ac7947 */ /* 0x000fec0003800000 */
.L_x_39353:
        /* <DEDUP_REMOVED lines=10> */
.L_x_39360:
        /* <DEDUP_REMOVED lines=21> */
.L_x_39364:
[----:B------:R-:W-:Y:S05]  /*7f90*/  BSYNC B1 ;  /* 0x0000000000017941 */ /* 0x000fea0003800000 */
.L_x_39363:
[----:B------:R-:W-:Y:S01]  /*7fa0*/  IMAD.SHL.U32 R2, R2, 0x100000, RZ ;  /* 0x0010000002027824 */ /* 0x000fe200078e00ff */
[----:B------:R-:W-:-:S04]  /*7fb0*/  LEA R3, R0, 0x3b800000, 0x17 ;  /* 0x3b80000000037811 */ /* 0x000fc800078eb8ff */
[----:B------:R-:W-:-:S07]  /*7fc0*/  LOP3.LUT R2, R3, R2, R4, 0xfe, !PT ;  /* 0x0000000203027212 */ /* 0x000fce00078efe04 */
.L_x_39362:
[----:B------:R-:W-:Y:S05]  /*7fd0*/  BSYNC B0 ;  /* 0x0000000000007941 */ /* 0x000fea0003800000 */
.L_x_39361:
[----:B------:R-:W0:Y:S02]  /*7fe0*/  F2I.S64.TRUNC R2, R2 ;  /* 0x0000000200027311 */ /* 0x000e24000020d900 */
[----:B0-----:R-:W-:Y:S01]  /*7ff0*/  PRMT R0, R2, 0x7610, R0 ;  /* 0x0000761002007816 */ /* 0x001fe20000000000 */
[----:B------:R-:W-:Y:S06]  /*8000*/  BRA `(.L_x_39346) ;  /* 0x0000000400107947 */ /* 0x000fec0003800000 */
.L_x_39359:
        /* <DEDUP_REMOVED lines=21> */
.L_x_39368:
[----:B------:R-:W-:Y:S05]  /*8160*/  BSYNC B1 ;  /* 0x0000000000017941 */ /* 0x000fea0003800000 */
.L_x_39367:
[----:B------:R-:W-:Y:S01]  /*8170*/  IMAD.SHL.U32 R2, R2, 0x200000, RZ ;  /* 0x0020000002027824 */ /* 0x000fe200078e00ff */
[----:B------:R-:W-:-:S04]  /*8180*/  LEA R3, R0, 0x37800000, 0x17 ;  /* 0x3780000000037811 */ /* 0x000fc800078eb8ff */
[----:B------:R-:W-:-:S07]  /*8190*/  LOP3.LUT R2, R3, R2, R4, 0xfe, !PT ;  /* 0x0000000203027212 */ /* 0x000fce00078efe04 */
.L_x_39366:
[----:B------:R-:W-:Y:S05]  /*81a0*/  BSYNC B0 ;  /* 0x0000000000007941 */ /* 0x000fea0003800000 */
.L_x_39365:
[----:B------:R-:W0:Y:S02]  /*81b0*/  F2I.S64.TRUNC R2, R2 ;  /* 0x0000000200027311 */ /* 0x000e24000020d900 */
[----:B0-----:R-:W-:Y:S01]  /*81c0*/  PRMT R0, R2, 0x7610, R0 ;  /* 0x0000761002007816 */ /* 0x001fe20000000000 */
[----:B------:R-:W-:Y:S06]  /*81d0*/  BRA `(.L_x_39346) ;  /* 0x00000000009c7947 */ /* 0x000fec0003800000 */
.L_x_39358:
        /* <DEDUP_REMOVED lines=14> */
.L_x_39372:
[----:B------:R-:W-:Y:S05]  /*82c0*/  BSYNC B0 ;  /* 0x0000000000007941 */ /* 0x000fea0003800000 */
.L_x_39371:
[----:B------:R-:W0:Y:S02]  /*82d0*/  F2I.S64.TRUNC R2, R2 ;  /* 0x0000000200027311 */ /* 0x000e24000020d900 */
[----:B0-----:R-:W-:Y:S01]  /*82e0*/  PRMT R0, R2, 0x7610, R0 ;  /* 0x0000761002007816 */ /* 0x001fe20000000000 */
[----:B------:R-:W-:Y:S06]  /*82f0*/  BRA `(.L_x_39346) ;  /* 0x0000000000547947 */ /* 0x000fec0003800000 */
.L_x_39345:
        /* <DEDUP_REMOVED lines=16> */
.L_x_39373:
[----:B------:R-:W-:Y:S01]  /*8400*/  PRMT R0, RZ, 0x7610, R0 ;  /* 0x00007610ff007816 */ /* 0x000fe20000000000 */
[----:B------:R-:W-:Y:S06]  /*8410*/  BRA `(.L_x_39346) ;  /* 0x00000000000c7947 */ /* 0x000fec0003800000 */
.L_x_39370:
[----:B------:R1:W5:Y:S01]  /*8420*/  LDG.E.U8 R0, desc[UR36][R4.64] ;  /* 0x0000002404007981 */ /* 0x000362000c1e1100 */
[----:B------:R-:W-:Y:S05]  /*8430*/  BRA `(.L_x_39346) ;  /* 0x0000000000047947 */ /* 0x000fea0003800000 */
.L_x_39369:
[----:B------:R2:W5:Y:S02]  /*8440*/  LDG.E.U8 R0, desc[UR36][R4.64] ;  /* 0x0000002404007981 */ /* 0x000564000c1e1100 */
.L_x_39346:
        /* <DEDUP_REMOVED lines=17> */
.L_x_39377:
[----:B------:R3:W-:Y:S01]  /*8560*/  STG.E.U8 desc[UR36][R16.64], R2 ;  /* 0x0000000210007986 */ /* 0x0007e2000c101124 */
[----:B------:R-:W-:Y:S05]  /*8570*/  BRA `(.L_x_39379) ;  /* 0x0000000c00547947 */ /* 0x000fea0003800000 */
.L_x_39376:
        /* <DEDUP_REMOVED lines=9> */
.L_x_39381:
[----:B------:R2:W-:Y:S01]  /*8610*/  STG.E desc[UR36][R16.64], R2 ;  /* 0x0000000210007986 */ /* 0x0005e2000c101924 */
[----:B------:R-:W-:Y:S05]  /*8620*/  BRA `(.L_x_39379) ;  /* 0x0000000c00287947 */ /* 0x000fea0003800000 */
.L_x_39380:
[----:B------:R0:W-:Y:S01]  /*8630*/  STG.E.U16 desc[UR36][R16.64], R2 ;  /* 0x0000000210007986 */ /* 0x0001e2000c101524 */
[----:B------:R-:W-:Y:S05]  /*8640*/  BRA `(.L_x_39379) ;  /* 0x0000000c00207947 */ /* 0x000fea0003800000 */
.L_x_39375:
        /* <DEDUP_REMOVED lines=9> */
.L_x_39383:
[----:B------:R-:W0:Y:S02]  /*86e0*/  I2F.U16 R0, R2 ;  /* 0x0000000200007306 */ /* 0x000e240000101000 */
[----:B0-----:R-:W-:-:S05]  /*86f0*/  F2FP.F16.F32.PACK_AB R0, RZ, R0 ;  /* 0x00000000ff00723e */ /* 0x001fca00000000ff */
[----:B------:R0:W-:Y:S01]  /*8700*/  STG.E.U16 desc[UR36][R16.64], R0 ;  /* 0x0000000010007986 */ /* 0x0001e2000c101524 */
[----:B------:R-:W-:Y:S05]  /*8710*/  BRA `(.L_x_39379) ;  /* 0x0000000800ec7947 */ /* 0x000fea0003800000 */
.L_x_39382:
        /* <DEDUP_REMOVED lines=10> */
.L_x_39385:
[----:B------:R-:W0:Y:S02]  /*87c0*/  I2F.U16 R2, R2 ;  /* 0x0000000200027306 */ /* 0x000e240000101000 */
[----:B0-----:R-:W-:-:S04]  /*87d0*/  F2FP.F16.F32.PACK_AB R3, RZ, R2 ;  /* 0x00000002ff03723e */ /* 0x001fc800000000ff */
[----:B------:R-:W-:-:S05]  /*87e0*/  PRMT R3, R3, 0x5410, RZ ;  /* 0x0000541003037816 */ /* 0x000fca00000000ff */
[----:B------:R0:W-:Y:S01]  /*87f0*/  STG.E desc[UR36][R16.64], R3 ;  /* 0x0000000310007986 */ /* 0x0001e2000c101924 */
[----:B------:R-:W-:Y:S05]  /*8800*/  BRA `(.L_x_39379) ;  /* 0x0000000800b07947 */ /* 0x000fea0003800000 */
.L_x_39384:
[----:B------:R-:W0:Y:S02]  /*8810*/  I2F.F64.U16 R2, R2 ;  /* 0x0000000200027312 */ /* 0x000e240000101800 */
[----:B0-----:R0:W-:Y:S01]  /*8820*/  STG.E.64 desc[UR36][R16.64], R2 ;  /* 0x0000000210007986 */ /* 0x0011e2000c101b24 */
[----:B------:R-:W-:Y:S05]  /*8830*/  BRA `(.L_x_39379) ;  /* 0x0000000800a47947 */ /* 0x000fea0003800000 */
.L_x_39374:
        /* <DEDUP_REMOVED lines=13> */
.L_x_39388:
[----:B------:R-:W0:Y:S01]  /*8910*/  I2F.F64.U16 R4, R2 ;  /* 0x0000000200047312 */ /* 0x000e220000101800 */
[----:B------:R-:W-:-:S05]  /*8920*/  CS2R R6, SRZ ;  /* 0x0000000000067805 */ /* 0x000fca000001ff00 */
[----:B0-----:R0:W-:Y:S01]  /*8930*/  STG.E.128 desc[UR36][R16.64], R4 ;  /* 0x0000000410007986 */ /* 0x0011e2000c101d24 */
[----:B------:R-:W-:Y:S05]  /*8940*/  BRA `(.L_x_39379) ;  /* 0x0000000800607947 */ /* 0x000fea0003800000 */
.L_x_39387:
        /* <DEDUP_REMOVED lines=21> */
.L_x_39392:
[----:B------:R-:W-:Y:S05]  /*8aa0*/  BSYNC B0 ;  /* 0x0000000000007941 */ /* 0x000fea0003800000 */
.L_x_39391:
[----:B------:R-:W-:-:S05]  /*8ab0*/  LOP3.LUT R3, R0, R3, RZ, 0xfc, !PT ;  /* 0x0000000300037212 */ /* 0x000fca00078efcff */
[----:B------:R0:W-:Y:S01]  /*8ac0*/  STG.E.U8 desc[UR36][R16.64], R3 ;  /* 0x0000000310007986 */ /* 0x0001e2000c101124 */
[----:B------:R-:W-:Y:S05]  /*8ad0*/  BRA `(.L_x_39379) ;  /* 0x0000000400fc7947 */ /* 0x000fea0003800000 */
.L_x_39390:
        /* <DEDUP_REMOVED lines=13> */
.L_x_39394:
[----:B------:R-:W-:Y:S01]  /*8bb0*/  IMAD.MOV.U32 R0, RZ, RZ, 0x7f ;  /* 0x0000007fff007424 */ /* 0x000fe200078e00ff */
[----:B------:R-:W-:-:S04]  /*8bc0*/  ISETP.GT.U32.AND P0, PT, R3, 0x7f800000, PT ;  /* 0x7f8000000300780c */ /* 0x000fc80003f04070 */
[----:B------:R-:W-:-:S09]  /*8bd0*/  SEL R0, R0, 0x7c, P0 ;  /* 0x0000007c00007807 */ /* 0x000fd20000000000 */
.L_x_39395:
[----:B------:R-:W-:Y:S05]  /*8be0*/  BSYNC B0 ;  /* 0x0000000000007941 */ /* 0x000fea0003800000 */
.L_x_39393:
[----:B------:R-:W-:-:S04]  /*8bf0*/  LOP3.LUT R2, R5, 0x80000000, RZ, 0xc0, !PT ;  /* 0x8000000005027812 */ /* 0x000fc800078ec0ff */
[----:B------:R-:W-:-:S04]  /*8c00*/  SHF.R.U32.HI R3, RZ, 0x18, R2 ;  /* 0x00000018ff037819 */ /* 0x000fc80000011602 */
[----:B------:R-:W-:-:S05]  /*8c10*/  LOP3.LUT R3, R0, R3, RZ, 0xfc, !PT ;  /* 0x0000000300037212 */ /* 0x000fca00078efcff */
[----:B------:R0:W-:Y:S01]  /*8c20*/  STG.E.U8 desc[UR36][R16.64], R3 ;  /* 0x0000000310007986 */ /* 0x0001e2000c101124 */
[----:B------:R-:W-:Y:S05]  /*8c30*/  BRA `(.L_x_39379) ;  /* 0x0000000400a47947 */ /* 0x000fea0003800000 */
.L_x_39389:
[----:B------:R-:W0:Y:S02]  /*8c40*/  I2F.U16 R0, R2 ;  /* 0x0000000200007306 */ /* 0x000e240000101000 */
[----:B0-----:R-:W-:-:S05]  /*8c50*/  F2FP.BF16.F32.PACK_AB R0, RZ, R0 ;  /* 0x00000000ff00723e */ /* 0x001fca00000010ff */
[----:B------:R0:W-:Y:S01]  /*8c60*/  STG.E.U16 desc[UR36][R16.64], R0 ;  /* 0x0000000010007986 */ /* 0x0001e2000c101524 */
[----:B------:R-:W-:Y:S05]  /*8c70*/  BRA `(.L_x_39379) ;  /* 0x0000000400947947 */ /* 0x000fea0003800000 */
.L_x_39386:
        /* <DEDUP_REMOVED lines=10> */
.L_x_39398:
        /* <DEDUP_REMOVED lines=17> */
.L_x_39401:
[----:B------:R-:W-:-:S04]  /*8e30*/  LOP3.LUT R2, R5, 0x80000000, RZ, 0xc0, !PT ;  /* 0x8000000005027812 */ /* 0x000fc800078ec0ff */
[----:B------:R-:W-:-:S04]  /*8e40*/  SHF.R.U32.HI R3, RZ, 0x18, R2 ;  /* 0x00000018ff037819 */ /* 0x000fc80000011602 */
[----:B------:R-:W-:-:S04]  /*8e50*/  LOP3.LUT R0, R0, R3, RZ, 0xfc, !PT ;  /* 0x0000000300007212 */ /* 0x000fc800078efcff */
[----:B------:R-:W-:-:S07]  /*8e60*/  PRMT R8, R0, 0x7610, R8 ;  /* 0x0000761000087816 */ /* 0x000fce0000000008 */
.L_x_39400:
[----:B------:R-:W-:Y:S05]  /*8e70*/  BSYNC B0 ;  /* 0x0000000000007941 */ /* 0x000fea0003800000 */
.L_x_39399:
[----:B------:R0:W-:Y:S01]  /*8e80*/  STG.E.U8 desc[UR36][R16.64], R8 ;  /* 0x0000000810007986 */ /* 0x0001e2000c101124 */
[----:B------:R-:W-:Y:S05]  /*8e90*/  BRA `(.L_x_39379) ;  /* 0x00000004000c7947 */ /* 0x000fea0003800000 */
.L_x_39397:
        /* <DEDUP_REMOVED lines=17> */
.L_x_39404:
[----:B------:R-:W-:-:S04]  /*8fb0*/  LOP3.LUT R2, R5, 0x80000000, RZ, 0xc0, !PT ;  /* 0x8000000005027812 */ /* 0x000fc800078ec0ff */
[----:B------:R-:W-:-:S04]  /*8fc0*/  SHF.R.U32.HI R3, RZ, 0x18, R2 ;  /* 0x00000018ff037819 */ /* 0x000fc80000011602 */
[----:B------:R-:W-:-:S04]  /*8fd0*/  LOP3.LUT R0, R0, R3, RZ, 0xfc, !PT ;  /* 0x0000000300007212 */ /* 0x000fc800078efcff */
[----:B------:R-:W-:-:S07]  /*8fe0*/  PRMT R8, R0, 0x7610, R8 ;  /* 0x0000761000087816 */ /* 0x000fce0000000008 */
.L_x_39403:
[----:B------:R-:W-:Y:S05]  /*8ff0*/  BSYNC B0 ;  /* 0x0000000000007941 */ /* 0x000fea0003800000 */
.L_x_39402:
[----:B------:R0:W-:Y:S01]  /*9000*/  STG.E.U8 desc[UR36][R16.64], R8 ;  /* 0x0000000810007986 */ /* 0x0001e2000c101124 */
[----:B------:R-:W-:Y:S05]  /*9010*/  BRA `(.L_x_39379) ;  /* 0x0000000000ac7947 */ /* 0x000fea0003800000 */
.L_x_39396:
        /* <DEDUP_REMOVED lines=22> */
.L_x_39378:
        /* <DEDUP_REMOVED lines=16> */
.L_x_39407:
[----:B------:R-:W-:Y:S05]  /*9280*/  BRA `(.L_x_39379) ;  /* 0x0000000000107947 */ /* 0x000fea0003800000 */
.L_x_39406:
[----:B------:R-:W-:-:S05]  /*9290*/  IMAD.MOV.U32 R3, RZ, RZ, RZ ;  /* 0x000000ffff037224 */ /* 0x000fca00078e00ff */
[----:B------:R0:W-:Y:S01]  /*92a0*/  STG.E.64 desc[UR36][R16.64], R2 ;  /* 0x0000000210007986 */ /* 0x0001e2000c101b24 */
[----:B------:R-:W-:Y:S05]  /*92b0*/  BRA `(.L_x_39379) ;  /* 0x0000000000047947 */ /* 0x000fea0003800000 */
.L_x_39405:
[----:B------:R0:W-:Y:S02]  /*92c0*/  STG.E desc[UR36][R16.64], R2 ;  /* 0x0000000210007986 */ /* 0x0001e4000c101924 */
.L_x_39379:
[----:B------:R-:W-:-:S07]  /*92d0*/  VIADD R19, R19, 0x80 ;  /* 0x0000008013137836 */ /* 0x000fce0000000000 */
.L_x_39339:
[----:B------:R-:W-:Y:S05]  /*92e0*/  BSYNC B6 ;  /* 0x0000000000067941 */ /* 0x000fea0003800000 */
.L_x_39338:
        /* <DEDUP_REMOVED lines=306> */
.L_x_39408:
        /* <DEDUP_REMOVED lines=20> */
.L_x_39412:
[----:B------:R4:W5:Y:S01]  /*a750*/  LDG.E.U8 R0, desc[UR36][R4.64] ;  /* 0x0000002404007981 */ /* 0x000962000c1e1100 */
[----:B------:R-:W-:Y:S05]  /*a760*/  BRA `(.L_x_39414) ;  /* 0x0000000c00647947 */ /* 0x000fea0003800000 */
.L_x_39411:
        /* <DEDUP_REMOVED lines=8> */
.L_x_39416:
[----:B------:R2:W5:Y:S01]  /*a7f0*/  LDG.E.U8 R0, desc[UR36][R4.64] ;  /* 0x0000002404007981 */ /* 0x000562000c1e1100 */
[----:B------:R-:W-:Y:S05]  /*a800*/  BRA `(.L_x_39414) ;  /* 0x0000000c003c7947 */ /* 0x000fea0003800000 */
.L_x_39415:
[----:B------:R0:W5:Y:S01]  /*a810*/  LDG.E.U16 R0, desc[UR36][R4.64] ;  /* 0x0000002404007981 */ /* 0x000162000c1e1500 */
[----:B------:R-:W-:Y:S05]  /*a820*/  BRA `(.L_x_39414) ;  /* 0x0000000c00347947 */ /* 0x000fea0003800000 */
.L_x_39410:
        /* <DEDUP_REMOVED lines=10> */
.L_x_39418:
[----:B------:R-:W2:Y:S02]  /*a8d0*/  LDG.E.U16 R2, desc[UR36][R4.64] ;  /* 0x0000002404027981 */ /* 0x000ea4000c1e1500 */
[----:B--2---:R-:W-:-:S06]  /*a8e0*/  HADD2.F32 R2, -RZ, R2.H0_H0 ;  /* 0x20000002ff027230 */ /* 0x004fcc0000004100 */
[----:B------:R-:W0:Y:S02]  /*a8f0*/  F2I.S64.TRUNC R2, R2 ;  /* 0x0000000200027311 */ /* 0x000e24000020d900 */
[----:B0-----:R-:W-:Y:S01]  /*a900*/  PRMT R0, R2, 0x7610, R0 ;  /* 0x0000761002007816 */ /* 0x001fe20000000000 */
[----:B------:R-:W-:Y:S06]  /*a910*/  BRA `(.L_x_39414) ;  /* 0x0000000800f87947 */ /* 0x000fec0003800000 */
.L_x_39417:
        /* <DEDUP_REMOVED lines=10> */
.L_x_39420:
[----:B------:R-:W2:Y:S02]  /*a9c0*/  LDG.E.U16 R4, desc[UR36][R4.64] ;  /* 0x0000002404047981 */ /* 0x000ea4000c1e1500 */
[----:B--2---:R-:W-:-:S06]  /*a9d0*/  HADD2.F32 R2, -RZ, R4.H0_H0 ;  /* 0x20000004ff027230 */ /* 0x004fcc0000004100 */
[----:B------:R-:W0:Y:S02]  /*a9e0*/  F2I.S64.TRUNC R2, R2 ;  /* 0x0000000200027311 */ /* 0x000e24000020d900 */
[----:B0-----:R-:W-:Y:S01]  /*a9f0*/  PRMT R0, R2, 0x7610, R0 ;  /* 0x0000761002007816 */ /* 0x001fe20000000000 */
[----:B------:R-:W-:Y:S06]  /*aa00*/  BRA `(.L_x_39414) ;  /* 0x0000000800bc7947 */ /* 0x000fec0003800000 */
.L_x_39419:
[----:B------:R-:W2:Y:S02]  /*aa10*/  LDG.E.64 R2, desc[UR36][R4.64] ;  /* 0x0000002404027981 */ /* 0x000ea4000c1e1b00 */
[----:B--2---:R-:W0:Y:S02]  /*aa20*/  F2I.S64.F64.TRUNC R2, R2 ;  /* 0x0000000200027311 */ /* 0x004e24000030d900 */
[----:B0-----:R-:W-:Y:S01]  /*aa30*/  PRMT R0, R2, 0x7610, R0 ;  /* 0x0000761002007816 */ /* 0x001fe20000000000 */
[----:B------:R-:W-:Y:S06]  /*aa40*/  BRA `(.L_x_39414) ;  /* 0x0000000800ac7947 */ /* 0x000fec0003800000 */
.L_x_39409:
        /* <DEDUP_REMOVED lines=12> */
.L_x_39423:
[----:B------:R-:W2:Y:S02]  /*ab10*/  LDG.E.64 R4, desc[UR36][R4.64] ;  /* 0x0000002404047981 */ /* 0x000ea4000c1e1b00 */
[----:B--2---:R-:W0:Y:S02]  /*ab20*/  F2I.S64.F64.TRUNC R2, R4 ;  /* 0x0000000400027311 */ /* 0x004e24000030d900 */
[----:B0-----:R-:W-:Y:S01]  /*ab30*/  PRMT R0, R2, 0x7610, R0 ;  /* 0x0000761002007816 */ /* 0x001fe20000000000 */
[----:B------:R-:W-:Y:S06]  /*ab40*/  BRA `(.L_x_39414) ;  /* 0x00000008006c7947 */ /* 0x000fec0003800000 */
.L_x_39422:
        /* <DEDUP_REMOVED lines=28> */
.L_x_39425:
        /* <DEDUP_REMOVED lines=15> */
.L_x_39424:
[----:B------:R-:W2:Y:S02]  /*ae00*/  LDG.E.U16 R2, desc[UR36][R4.64] ;  /* 0x0000002404027981 */ /* 0x000ea4000c1e1500 */
[----:B--2---:R-:W-:-:S06]  /*ae10*/  IMAD.U32 R2, R2, 0x10000, RZ ;  /* 0x0001000002027824 */ /* 0x004fcc00078e00ff */
[----:B------:R-:W0:Y:S02]  /*ae20*/  F2I.S64.TRUNC R2, R2 ;  /* 0x0000000200027311 */ /* 0x000e24000020d900 */
[----:B0-----:R-:W-:Y:S01]  /*ae30*/  PRMT R0, R2, 0x7610, R0 ;  /* 0x0000761002007816 */ /* 0x001fe20000000000 */
[----:B------:R-:W-:Y:S06]  /*ae40*/  BRA `(.L_x_39414) ;  /* 0x0000000400ac7947 */ /* 0x000fec0003800000 */
.L_x_39421:
        /* <DEDUP_REMOVED lines=10> */
.L_x_39428:
        /* <DEDUP_REMOVED lines=21> */
.L_x_39432:
[----:B------:R-:W-:Y:S05]  /*b040*/  BSYNC B1 ;  /* 0x0000000000017941 */ /* 0x000fea0003800000 */
.L_x_39431:
[----:B------:R-:W-:Y:S01]  /*b050*/  IMAD.SHL.U32 R2, R2, 0x100000, RZ ;  /* 0x0010000002027824 */ /* 0x000fe200078e00ff */
[----:B------:R-:W-:-:S04]  /*b060*/  LEA R3, R0, 0x3b800000, 0x17 ;  /* 0x3b80000000037811 */ /* 0x000fc800078eb8ff */
[----:B------:R-:W-:-:S07]  /*b070*/  LOP3.LUT R2, R3, R2, R4, 0xfe, !PT ;  /* 0x0000000203027212 */ /* 0x000fce00078efe04 */
.L_x_39430:
[----:B------:R-:W-:Y:S05]  /*b080*/  BSYNC B0 ;  /* 0x0000000000007941 */ /* 0x000fea0003800000 */
.L_x_39429:
[----:B------:R-:W0:Y:S02]  /*b090*/  F2I.S64.TRUNC R2, R2 ;  /* 0x0000000200027311 */ /* 0x000e24000020d900 */
[----:B0-----:R-:W-:Y:S01]  /*b0a0*/  PRMT R0, R2, 0x7610, R0 ;  /* 0x0000761002007816 */ /* 0x001fe20000000000 */
[----:B------:R-:W-:Y:S06]  /*b0b0*/  BRA `(.L_x_39414) ;  /* 0x0000000400107947 */ /* 0x000fec0003800000 */
.L_x_39427:
        /* <DEDUP_REMOVED lines=21> */
.L_x_39436:
[----:B------:R-:W-:Y:S05]  /*b210*/  BSYNC B1 ;  /* 0x0000000000017941 */ /* 0x000fea0003800000 */
.L_x_39435:
[----:B------:R-:W-:Y:S01]  /*b220*/  IMAD.SHL.U32 R2, R2, 0x200000, RZ ;  /* 0x0020000002027824 */ /* 0x000fe200078e00ff */
[----:B------:R-:W-:-:S04]  /*b230*/  LEA R3, R0, 0x37800000, 0x17 ;  /* 0x3780000000037811 */ /* 0x000fc800078eb8ff */
[----:B------:R-:W-:-:S07]  /*b240*/  LOP3.LUT R2, R3, R2, R4, 0xfe, !PT ;  /* 0x0000000203027212 */ /* 0x000fce00078efe04 */
.L_x_39434:
[----:B------:R-:W-:Y:S05]  /*b250*/  BSYNC B0 ;  /* 0x0000000000007941 */ /* 0x000fea0003800000 */
.L_x_39433:
[----:B------:R-:W0:Y:S02]  /*b260*/  F2I.S64.TRUNC R2, R2 ;  /* 0x0000000200027311 */ /* 0x000e24000020d900 */
[----:B0-----:R-:W-:Y:S01]  /*b270*/  PRMT R0, R2, 0x7610, R0 ;  /* 0x0000761002007816 */ /* 0x001fe20000000000 */
[----:B------:R-:W-:Y:S06]  /*b280*/  BRA `(.L_x_39414) ;  /* 0x00000000009c7947 */ /* 0x000fec0003800000 */
.L_x_39426:
        /* <DEDUP_REMOVED lines=14> */
.L_x_39440:
[----:B------:R-:W-:Y:S05]  /*b370*/  BSYNC B0 ;  /* 0x0000000000007941 */ /* 0x000fea0003800000 */
.L_x_39439:
[----:B------:R-:W0:Y:S02]  /*b380*/  F2I.S64.TRUNC R2, R2 ;  /* 0x0000000200027311 */ /* 0x000e24000020d900 */
[----:B0-----:R-:W-:Y:S01]  /*b390*/  PRMT R0, R2, 0x7610, R0 ;  /* 0x0000761002007816 */ /* 0x001fe20000000000 */
[----:B------:R-:W-:Y:S06]  /*b3a0*/  BRA `(.L_x_39414) ;  /* 0x0000000000547947 */ /* 0x000fec0003800000 */
.L_x_39413:
        /* <DEDUP_REMOVED lines=16> */
.L_x_39441:
[----:B------:R-:W-:Y:S01]  /*b4b0*/  PRMT R0, RZ, 0x7610, R0 ;  /* 0x00007610ff007816 */ /* 0x000fe20000000000 */
[----:B------:R-:W-:Y:S06]  /*b4c0*/  BRA `(.L_x_39414) ;  /* 0x00000000000c7947 */ /* 0x000fec0003800000 */
.L_x_39438:
[----:B------:R0:W5:Y:S01]  /*b4d0*/  LDG.E.U8 R0, desc[UR36][R4.64] ;  /* 0x0000002404007981 */ /* 0x000162000c1e1100 */
[----:B------:R-:W-:Y:S05]  /*b4e0*/  BRA `(.L_x_39414) ;  /* 0x0000000000047947 */ /* 0x000fea0003800000 */
.L_x_39437:
[----:B------:R0:W5:Y:S02]  /*b4f0*/  LDG.E.U8 R0, desc[UR36][R4.64] ;  /* 0x0000002404007981 */ /* 0x000164000c1e1100 */
.L_x_39414:
        /* <DEDUP_REMOVED lines=17> */
.L_x_39445:
[----:B------:R-:W-:Y:S01]  /*b610*/  STG.E.U8 desc[UR36][R16.64], R2 ;  /* 0x0000000210007986 */ /* 0x000fe2000c101124 */
[----:B------:R-:W-:Y:S05]  /*b620*/  EXIT ;  /* 0x000000000000794d */ /* 0x000fea0003800000 */
.L_x_39444:
        /* <DEDUP_REMOVED lines=9> */
.L_x_39448:
[----:B------:R-:W-:Y:S01]  /*b6c0*/  STG.E desc[UR36][R16.64], R2 ;  /* 0x0000000210007986 */ /* 0x000fe2000c101924 */
[----:B------:R-:W-:Y:S05]  /*b6d0*/  EXIT ;  /* 0x000000000000794d */ /* 0x000fea0003800000 */
.L_x_39447:
[----:B------:R-:W-:Y:S01]  /*b6e0*/  STG.E.U16 desc[UR36][R16.64], R2 ;  /* 0x0000000210007986 */ /* 0x000fe2000c101524 */
[----:B------:R-:W-:Y:S05]  /*b6f0*/  EXIT ;  /* 0x000000000000794d */ /* 0x000fea0003800000 */
.L_x_39443:
        /* <DEDUP_REMOVED lines=9> */
.L_x_39450:
[----:B------:R-:W0:Y:S02]  /*b790*/  I2F.U16 R0, R2 ;  /* 0x0000000200007306 */ /* 0x000e240000101000 */
[----:B0-----:R-:W-:-:S05]  /*b7a0*/  F2FP.F16.F32.PACK_AB R0, RZ, R0 ;  /* 0x00000000ff00723e */ /* 0x001fca00000000ff */
[----:B------:R-:W-:Y:S01]  /*b7b0*/  STG.E.U16 desc[UR36][R16.64], R0 ;  /* 0x0000000010007986 */ /* 0x000fe2000c101524 */
[----:B------:R-:W-:Y:S05]  /*b7c0*/  EXIT ;  /* 0x000000000000794d */ /* 0x000fea0003800000 */
.L_x_39449:
        /* <DEDUP_REMOVED lines=10> */
.L_x_39452:
[----:B------:R-:W0:Y:S02]  /*b870*/  I2F.U16 R2, R2 ;  /* 0x0000000200027306 */ /* 0x000e240000101000 */
[----:B0-----:R-:W-:-:S04]  /*b880*/  F2FP.F16.F32.PACK_AB R3, RZ, R2 ;  /* 0x00000002ff03723e */ /* 0x001fc800000000ff */
[----:B------:R-:W-:-:S05]  /*b890*/  PRMT R3, R3, 0x5410, RZ ;  /* 0x0000541003037816 */ /* 0x000fca00000000ff */
[----:B------:R-:W-:Y:S01]  /*b8a0*/  STG.E desc[UR36][R16.64], R3 ;  /* 0x0000000310007986 */ /* 0x000fe2000c101924 */
[----:B------:R-:W-:Y:S05]  /*b8b0*/  EXIT ;  /* 0x000000000000794d */ /* 0x000fea0003800000 */
.L_x_39451:
[----:B------:R-:W0:Y:S02]  /*b8c0*/  I2F.F64.U16 R2, R2 ;  /* 0x0000000200027312 */ /* 0x000e240000101800 */
[----:B0-----:R-:W-:Y:S01]  /*b8d0*/  STG.E.64 desc[UR36][R16.64], R2 ;  /* 0x0000000210007986 */ /* 0x001fe2000c101b24 */
[----:B------:R-:W-:Y:S05]  /*b8e0*/  EXIT ;  /* 0x000000000000794d */ /* 0x000fea0003800000 */
.L_x_39442:
        /* <DEDUP_REMOVED lines=13> */
.L_x_39455:
[----:B------:R-:W0:Y:S01]  /*b9c0*/  I2F.F64.U16 R4, R2 ;  /* 0x0000000200047312 */ /* 0x000e220000101800 */
[----:B------:R-:W-:-:S05]  /*b9d0*/  CS2R R6, SRZ ;  /* 0x0000000000067805 */ /* 0x000fca000001ff00 */
[----:B0-----:R-:W-:Y:S01]  /*b9e0*/  STG.E.128 desc[UR36][R16.64], R4 ;  /* 0x0000000410007986 */ /* 0x001fe2000c101d24 */
[----:B------:R-:W-:Y:S05]  /*b9f0*/  EXIT ;  /* 0x000000000000794d */ /* 0x000fea0003800000 */
.L_x_39454:
        /* <DEDUP_REMOVED lines=21> */
.L_x_39459:
[----:B------:R-:W-:Y:S05]  /*bb50*/  BSYNC B0 ;  /* 0x0000000000007941 */ /* 0x000fea0003800000 */
.L_x_39458:
[----:B------:R-:W-:-:S05]  /*bb60*/  LOP3.LUT R3, R0, R3, RZ, 0xfc, !PT ;  /* 0x0000000300037212 */ /* 0x000fca00078efcff */
[----:B------:R-:W-:Y:S01]  /*bb70*/  STG.E.U8 desc[UR36][R16.64], R3 ;  /* 0x0000000310007986 */ /* 0x000fe2000c101124 */
[----:B------:R-:W-:Y:S05]  /*bb80*/  EXIT ;  /* 0x000000000000794d */ /* 0x000fea0003800000 */
.L_x_39457:
        /* <DEDUP_REMOVED lines=13> */
.L_x_39461:
[----:B------:R-:W-:Y:S01]  /*bc60*/  IMAD.MOV.U32 R0, RZ, RZ, 0x7f ;  /* 0x0000007fff007424 */ /* 0x000fe200078e00ff */
[----:B------:R-:W-:-:S04]  /*bc70*/  ISETP.GT.U32.AND P0, PT, R3, 0x7f800000, PT ;  /* 0x7f8000000300780c */ /* 0x000fc80003f04070 */
[----:B------:R-:W-:-:S09]  /*bc80*/  SEL R0, R0, 0x7c, P0 ;  /* 0x0000007c00007807 */ /* 0x000fd20000000000 */
.L_x_39462:
[----:B------:R-:W-:Y:S05]  /*bc90*/  BSYNC B0 ;  /* 0x0000000000007941 */ /* 0x000fea0003800000 */
.L_x_39460:
[----:B------:R-:W-:-:S04]  /*bca0*/  LOP3.LUT R2, R5, 0x80000000, RZ, 0xc0, !PT ;  /* 0x8000000005027812 */ /* 0x000fc800078ec0ff */
[----:B------:R-:W-:-:S04]  /*bcb0*/  SHF.R.U32.HI R3, RZ, 0x18, R2 ;  /* 0x00000018ff037819 */ /* 0x000fc80000011602 */
[----:B------:R-:W-:-:S05]  /*bcc0*/  LOP3.LUT R3, R0, R3, RZ, 0xfc, !PT ;  /* 0x0000000300037212 */ /* 0x000fca00078efcff */
[----:B------:R-:W-:Y:S01]  /*bcd0*/  STG.E.U8 desc[UR36][R16.64], R3 ;  /* 0x0000000310007986 */ /* 0x000fe2000c101124 */
[----:B------:R-:W-:Y:S05]  /*bce0*/  EXIT ;  /* 0x000000000000794d */ /* 0x000fea0003800000 */
.L_x_39456:
[----:B------:R-:W0:Y:S02]  /*bcf0*/  I2F.U16 R0, R2 ;  /* 0x0000000200007306 */ /* 0x000e240000101000 */
[----:B0-----:R-:W-:-:S05]  /*bd00*/  F2FP.BF16.F32.PACK_AB R0, RZ, R0 ;  /* 0x00000000ff00723e */ /* 0x001fca00000010ff */
[----:B------:R-:W-:Y:S01]  /*bd10*/  STG.E.U16 desc[UR36][R16.64], R0 ;  /* 0x0000000010007986 */ /* 0x000fe2000c101524 */
[----:B------:R-:W-:Y:S05]  /*bd20*/  EXIT ;  /* 0x000000000000794d */ /* 0x000fea0003800000 */
.L_x_39453:
        /* <DEDUP_REMOVED lines=10> */
.L_x_39465:
        /* <DEDUP_REMOVED lines=17> */
.L_x_39468:
[----:B------:R-:W-:-:S04]  /*bee0*/  LOP3.LUT R2, R5, 0x80000000, RZ, 0xc0, !PT ;  /* 0x8000000005027812 */ /* 0x000fc800078ec0ff */
[----:B------:R-:W-:-:S04]  /*bef0*/  SHF.R.U32.HI R3, RZ, 0x18, R2 ;  /* 0x00000018ff037819 */ /* 0x000fc80000011602 */
[----:B------:R-:W-:-:S04]  /*bf00*/  LOP3.LUT R0, R0, R3, RZ, 0xfc, !PT ;  /* 0x0000000300007212 */ /* 0x000fc800078efcff */
[----:B------:R-:W-:-:S07]  /*bf10*/  PRMT R8, R0, 0x7610, R8 ;  /* 0x0000761000087816 */ /* 0x000fce0000000008 */
.L_x_39467:
[----:B------:R-:W-:Y:S05]  /*bf20*/  BSYNC B0 ;  /* 0x0000000000007941 */ /* 0x000fea0003800000 */
.L_x_39466:
[----:B------:R-:W-:Y:S01]  /*bf30*/  STG.E.U8 desc[UR36][R16.64], R8 ;  /* 0x0000000810007986 */ /* 0x000fe2000c101124 */
[----:B------:R-:W-:Y:S05]  /*bf40*/  EXIT ;  /* 0x000000000000794d */ /* 0x000fea0003800000 */
.L_x_39464:
        /* <DEDUP_REMOVED lines=17> */
.L_x_39471:
[----:B------:R-:W-:-:S04]  /*c060*/  LOP3.LUT R2, R5, 0x80000000, RZ, 0xc0, !PT ;  /* 0x8000000005027812 */ /* 0x000fc800078ec0ff */
[----:B------:R-:W-:-:S04]  /*c070*/  SHF.R.U32.HI R3, RZ, 0x18, R2 ;  /* 0x00000018ff037819 */ /* 0x000fc80000011602 */
[----:B------:R-:W-:-:S04]  /*c080*/  LOP3.LUT R0, R0, R3, RZ, 0xfc, !PT ;  /* 0x0000000300007212 */ /* 0x000fc800078efcff */
[----:B------:R-:W-:-:S07]  /*c090*/  PRMT R8, R0, 0x7610, R8 ;  /* 0x0000761000087816 */ /* 0x000fce0000000008 */
.L_x_39470:
[----:B------:R-:W-:Y:S05]  /*c0a0*/  BSYNC B0 ;  /* 0x0000000000007941 */ /* 0x000fea0003800000 */
.L_x_39469:
[----:B------:R-:W-:Y:S01]  /*c0b0*/  STG.E.U8 desc[UR36][R16.64], R8 ;  /* 0x0000000810007986 */ /* 0x000fe2000c101124 */
[----:B------:R-:W-:Y:S05]  /*c0c0*/  EXIT ;  /* 0x000000000000794d */ /* 0x000fea0003800000 */
.L_x_39463:
        /* <DEDUP_REMOVED lines=22> */
.L_x_39446:
        /* <DEDUP_REMOVED lines=16> */
.L_x_39474:
[----:B------:R-:W-:Y:S05]  /*c330*/  EXIT ;  /* 0x000000000000794d */ /* 0x000fea0003800000 */
.L_x_39473:
[----:B------:R-:W-:-:S05]  /*c340*/  IMAD.MOV.U32 R3, RZ, RZ, RZ ;  /* 0x000000ffff037224 */ /* 0x000fca00078e00ff */
[----:B------:R-:W-:Y:S01]  /*c350*/  STG.E.64 desc[UR36][R16.64], R2 ;  /* 0x0000000210007986 */ /* 0x000fe2000c101b24 */
[----:B------:R-:W-:Y:S05]  /*c360*/  EXIT ;  /* 0x000000000000794d */ /* 0x000fea0003800000 */
.L_x_39472:
[----:B------:R-:W-:Y:S01]  /*c370*/  STG.E desc[UR36][R16.64], R2 ;  /* 0x0000000210007986 */ /* 0x000fe2000c101924 */
[----:B------:R-:W-:Y:S05]  /*c380*/  EXIT ;  /* 0x000000000000794d */ /* 0x000fea0003800000 */
.L_x_39475:
        /* <DEDUP_REMOVED lines=15> */
.L_x_42467:


//--------------------- .text._ZN2at6native27unrolled_elementwise_kernelINS0_13AUnaryFunctorIhhhZZZNS0_19maximum_kernel_cudaERNS_18TensorIteratorBaseEENKUlvE_clEvENKUlvE_clEvEUlhhE_EESt5arrayIPcLm2EELi4E23TrivialOffsetCalculatorILi1EjESD_NS0_6memory12LoadWithCastILi1EEENSE_13StoreWithCastILi1EEEEEviT_T0_T2_T3_T4_T5_ --------------------------
	.section	.text._ZN2at6native27unrolled_elementwise_kernelINS0_13AUnaryFunctorIhhhZZZNS0_19maximum_kernel_cudaERNS_18TensorIteratorBaseEENKUlvE_clEvENKUlvE_clEvEUlhhE_EESt5arrayIPcLm2EELi4E23TrivialOffsetCalculatorILi1EjESD_NS0_6memory12LoadWithCastILi1EEENSE_13StoreWithCastILi1EEEEEviT_T0_T2_T3_T4_T5_,"ax",@progbits
	.align	128
        .global         _ZN2at6native27unrolled_elementwise_kernelINS0_13AUnaryFunctorIhhhZZZNS0_19maximum_kernel_cudaERNS_18TensorIteratorBaseEENKUlvE_clEvENKUlvE_clEvEUlhhE_EESt5arrayIPcLm2EELi4E23TrivialOffsetCalculatorILi1EjESD_NS0_6memory12LoadWithCastILi1EEENSE_13StoreWithCastILi1EEEEEviT_T0_T2_T3_T4_T5_
        .type           _ZN2at6native27unrolled_elementwise_kernelINS0_13AUnaryFunctorIhhhZZZNS0_19maximum_kernel_cudaERNS_18TensorIteratorBaseEENKUlvE_clEvENKUlvE_clEvEUlhhE_EESt5arrayIPcLm2EELi4E23TrivialOffsetCalculatorILi1EjESD_NS0_6memory12LoadWithCastILi1EEENSE_13StoreWithCastILi1EEEEEviT_T0_T2_T3_T4_T5_,@function
        .size           _ZN2at6native27unrolled_elementwise_kernelINS0_13AUnaryFunctorIhhhZZZNS0_19maximum_kernel_cudaERNS_18TensorIteratorBaseEENKUlvE_clEvENKUlvE_clEvEUlhhE_EESt5arrayIPcLm2EELi4E23TrivialOffsetCalculatorILi1EjESD_NS0_6memory12LoadWithCastILi1EEENSE_13StoreWithCastILi1EEEEEviT_T0_T2_T3_T4_T5_,(.L_x_42468 - _ZN2at6native27unrolled_elementwise_kernelINS0_13AUnaryFunctorIhhhZZZNS0_19maximum_kernel_cudaERNS_18TensorIteratorBaseEENKUlvE_clEvENKUlvE_clEvEUlhhE_EESt5arrayIPcLm2EELi4E23TrivialOffsetCalculatorILi1EjESD_NS0_6memory12LoadWithCastILi1EEENSE_13StoreWithCastILi1EEEEEviT_T0_T2_T3_T4_T5_)
        .other          _ZN2at6native27unrolled_elementwise_kernelINS0_13AUnaryFunctorIhhhZZZNS0_19maximum_kernel_cudaERNS_18TensorIteratorBaseEENKUlvE_clEvENKUlvE_clEvEUlhhE_EESt5arrayIPcLm2EELi4E23TrivialOffsetCalculatorILi1EjESD_NS0_6memory12LoadWithCastILi1EEENSE_13StoreWithCastILi1EEEEEviT_T0_T2_T3_T4_T5_,@"STO_CUDA_ENTRY STV_DEFAULT"
_ZN2at6native27unrolled_elementwise_kernelINS0_13AUnaryFunctorIhhhZZZNS0_19maximum_kernel_cudaERNS_18TensorIteratorBaseEENKUlvE_clEvENKUlvE_clEvEUlhhE_EESt5arrayIPcLm2EELi4E23TrivialOffsetCalculatorILi1EjESD_NS0_6memory12LoadWithCastILi1EEENSE_13StoreWithCastILi1EEEEEviT_T0_T2_T3_T4_T5_:
.text._ZN2at6native27unrolled_elementwise_kernelINS0_13AUnaryFunctorIhhhZZZNS0_19maximum_kernel_cudaERNS_18TensorIteratorBaseEENKUlvE_clEvENKUlvE_clEvEUlhhE_EESt5arrayIPcLm2EELi4E23TrivialOffsetCalculatorILi1EjESD_NS0_6memory12LoadWithCastILi1EEENSE_13StoreWithCastILi1EEEEEviT_T0_T2_T3_T4_T5_:
        /* <DEDUP_REMOVED lines=31> */
.L_x_39481:
[----:B------:R3:W5:Y:S01]  /*01f0*/  LDG.E.U8 R18, desc[UR36][R4.64] ;  /* 0x0000002404127981 */ /* 0x000762000c1e1100 */
[----:B------:R-:W-:Y:S05]  /*0200*/  BRA `(.L_x_39483) ;  /* 0x0000000c00687947 */ /* 0x000fea0003800000 */
.L_x_39480:
        /* <DEDUP_REMOVED lines=8> */
.L_x_39485:
[----:B------:R1:W5:Y:S01]  /*0290*/  LDG.E.U8 R18, desc[UR36][R4.64] ;  /* 0x0000002404127981 */ /* 0x000362000c1e1100 */
[----:B------:R-:W-:Y:S05]  /*02a0*/  BRA `(.L_x_39483) ;  /* 0x0000000c00407947 */ /* 0x000fea0003800000 */
.L_x_39484:
[----:B------:R2:W5:Y:S01]  /*02b0*/  LDG.E.U16 R18, desc[UR36][R4.64] ;  /* 0x0000002404127981 */ /* 0x000562000c1e1500 */
[----:B------:R-:W-:Y:S05]  /*02c0*/  BRA `(.L_x_39483) ;  /* 0x0000000c00387947 */ /* 0x000fea0003800000 */
.L_x_39479:
        /* <DEDUP_REMOVED lines=10> */
.L_x_39487:
[----:B------:R-:W2:Y:S02]  /*0370*/  LDG.E.U16 R2, desc[UR36][R4.64] ;  /* 0x0000002404027981 */ /* 0x000ea4000c1e1500 */
[----:B--2---:R-:W-:-:S06]  /*0380*/  HADD2.F32 R2, -RZ, R2.H0_H0 ;  /* 0x20000002ff027230 */ /* 0x004fcc0000004100 */
[----:B------:R-:W0:Y:S02]  /*0390*/  F2I.S64.TRUNC R2, R2 ;  /* 0x0000000200027311 */ /* 0x000e24000020d900 */
[----:B0-----:R-:W-:Y:S01]  /*03a0*/  PRMT R18, R2, 0x7610, R18 ;  /* 0x0000761002127816 */ /* 0x001fe20000000012 */
[----:B------:R-:W-:Y:S06]  /*03b0*/  BRA `(.L_x_39483) ;  /* 0x0000000800fc7947 */ /* 0x000fec0003800000 */
.L_x_39486:
        /* <DEDUP_REMOVED lines=10> */
.L_x_39489:
[----:B------:R-:W2:Y:S02]  /*0460*/  LDG.E.U16 R4, desc[UR36][R4.64] ;  /* 0x0000002404047981 */ /* 0x000ea4000c1e1500 */
[----:B--2---:R-:W-:-:S06]  /*0470*/  HADD2.F32 R2, -RZ, R4.H0_H0 ;  /* 0x20000004ff027230 */ /* 0x004fcc0000004100 */
[----:B------:R-:W0:Y:S02]  /*0480*/  F2I.S64.TRUNC R2, R2 ;  /* 0x0000000200027311 */ /* 0x000e24000020d900 */
[----:B0-----:R-:W-:Y:S01]  /*0490*/  PRMT R18, R2, 0x7610, R18 ;  /* 0x0000761002127816 */ /* 0x001fe20000000012 */
[----:B------:R-:W-:Y:S06]  /*04a0*/  BRA `(.L_x_39483) ;  /* 0x0000000800c07947 */ /* 0x000fec0003800000 */
.L_x_39488:
[----:B------:R-:W2:Y:S02]  /*04b0*/  LDG.E.64 R2, desc[UR36][R4.64] ;  /* 0x0000002404027981 */ /* 0x000ea4000c1e1b00 */
[----:B--2---:R-:W0:Y:S02]  /*04c0*/  F2I.S64.F64.TRUNC R2, R2 ;  /* 0x0000000200027311 */ /* 0x004e24000030d900 */
[----:B0-----:R-:W-:Y:S01]  /*04d0*/  PRMT R18, R2, 0x7610, R18 ;  /* 0x0000761002127816 */ /* 0x001fe20000000012 */
[----:B------:R-:W-:Y:S06]  /*04e0*/  BRA `(.L_x_39483) ;  /* 0x0000000800b07947 */ /* 0x000fec0003800000 */
.L_x_39478:
        /* <DEDUP_REMOVED lines=12> */
.L_x_39492:
[----:B------:R-:W2:Y:S02]  /*05b0*/  LDG.E.64 R4, desc[UR36][R4.64] ;  /* 0x0000002404047981 */ /* 0x000ea4000c1e1b00 */
[----:B--2---:R-:W0:Y:S02]  /*05c0*/  F2I.S64.F64.TRUNC R2, R4 ;  /* 0x0000000400027311 */ /* 0x004e24000030d900 */
[----:B0-----:R-:W-:Y:S01]  /*05d0*/  PRMT R18, R2, 0x7610, R18 ;  /* 0x0000761002127816 */ /* 0x001fe20000000012 */
[----:B------:R-:W-:Y:S06]  /*05e0*/  BRA `(.L_x_39483) ;  /* 0x0000000800707947 */ /* 0x000fec0003800000 */
.L_x_39491:
        /* <DEDUP_REMOVED lines=28> */
.L_x_39494:
        /* <DEDUP_REMOVED lines=16> */
.L_x_39493:
[----:B------:R-:W2:Y:S02]  /*08b0*/  LDG.E.U16 R2, desc[UR36][R4.64] ;  /* 0x0000002404027981 */ /* 0x000ea4000c1e1500 */
[----:B--2---:R-:W-:-:S06]  /*08c0*/  IMAD.U32 R2, R2, 0x10000, RZ ;  /* 0x0001000002027824 */ /* 0x004fcc00078e00ff */
[----:B------:R-:W0:Y:S02]  /*08d0*/  F2I.S64.TRUNC R2, R2 ;  /* 0x0000000200027311 */ /* 0x000e24000020d900 */
[----:B0-----:R-:W-:Y:S01]  /*08e0*/  PRMT R18, R2, 0x7610, R18 ;  /* 0x0000761002127816 */ /* 0x001fe20000000012 */
[----:B------:R-:W-:Y:S06]  /*08f0*/  BRA `(.L_x_39483) ;  /* 0x0000000400ac7947 */ /* 0x000fec0003800000 */
.L_x_39490:
        /* <DEDUP_REMOVED lines=10> */
.L_x_39497:
        /* <DEDUP_REMOVED lines=21> */
.L_x_39501:
[----:B------:R-:W-:Y:S05]  /*0af0*/  BSYNC B1 ;  /* 0x0000000000017941 */ /* 0x000fea0003800000 */
.L_x_39500:
[----:B------:R-:W-:Y:S01]  /*0b00*/  IMAD.SHL.U32 R2, R2, 0x100000, RZ ;  /* 0x0010000002027824 */ /* 0x000fe200078e00ff */
[----:B------:R-:W-:-:S04]  /*0b10*/  LEA R3, R0, 0x3b800000, 0x17 ;  /* 0x3b80000000037811 */ /* 0x000fc800078eb8ff */
[----:B------:R-:W-:-:S07]  /*0b20*/  LOP3.LUT R2, R3, R2, R4, 0xfe, !PT ;  /* 0x0000000203027212 */ /* 0x000fce00078efe04 */
.L_x_39499:
[----:B------:R-:W-:Y:S05]  /*0b30*/  BSYNC B0 ;  /* 0x0000000000007941 */ /* 0x000fea0003800000 */
.L_x_39498:
[----:B------:R-:W0:Y:S02]  /*0b40*/  F2I.S64.TRUNC R2, R2 ;  /* 0x0000000200027311 */ /* 0x000e24000020d900 */
[----:B0-----:R-:W-:Y:S01]  /*0b50*/  PRMT R18, R2, 0x7610, R18 ;  /* 0x0000761002127816 */ /* 0x001fe20000000012 */
[----:B------:R-:W-:Y:S06]  /*0b60*/  BRA `(.L_x_39483) ;  /* 0x0000000400107947 */ /* 0x000fec0003800000 */
.L_x_39496:
        /* <DEDUP_REMOVED lines=21> */
.L_x_39505:
[----:B------:R-:W-:Y:S05]  /*0cc0*/  BSYNC B1 ;  /* 0x0000000000017941 */ /* 0x000fea0003800000 */
.L_x_39504:
[----:B------:R-:W-:Y:S01]  /*0cd0*/  IMAD.SHL.U32 R2, R2, 0x200000, RZ ;  /* 0x0020000002027824 */ /* 0x000fe200078e00ff */
[----:B------:R-:W-:-:S04]  /*0ce0*/  LEA R3, R0, 0x37800000, 0x17 ;  /* 0x3780000000037811 */ /* 0x000fc800078eb8ff */
[----:B------:R-:W-:-:S07]  /*0cf0*/  LOP3.LUT R2, R3, R2, R4, 0xfe, !PT ;  /* 0x0000000203027212 */ /* 0x000fce00078efe04 */
.L_x_39503:
[----:B------:R-:W-:Y:S05]  /*0d00*/  BSYNC B0 ;  /* 0x0000000000007941 */ /* 0x000fea0003800000 */
.L_x_39502:
[----:B------:R-:W0:Y:S02]  /*0d10*/  F2I.S64.TRUNC R2, R2 ;  /* 0x0000000200027311 */ /* 0x000e24000020d900 */
[----:B0-----:R-:W-:Y:S01]  /*0d20*/  PRMT R18, R2, 0x7610, R18 ;  /* 0x0000761002127816 */ /* 0x001fe20000000012 */
[----:B------:R-:W-:Y:S06]  /*0d30*/  BRA `(.L_x_39483) ;  /* 0x00000000009c7947 */ /* 0x000fec0003800000 */
.L_x_39495:
        /* <DEDUP_REMOVED lines=14> */
.L_x_39509:
[----:B------:R-:W-:Y:S05]  /*0e20*/  BSYNC B0 ;  /* 0x0000000000007941 */ /* 0x000fea0003800000 */
.L_x_39508:
[----:B------:R-:W0:Y:S02]  /*0e30*/  F2I.S64.TRUNC R2, R2 ;  /* 0x0000000200027311 */ /* 0x000e24000020d900 */
[----:B0-----:R-:W-:Y:S01]  /*0e40*/  PRMT R18, R2, 0x7610, R18 ;  /* 0x0000761002127816 */ /* 0x001fe20000000012 */
[----:B------:R-:W-:Y:S06]  /*0e50*/  BRA `(.L_x_39483) ;  /* 0x0000000000547947 */ /* 0x000fec0003800000 */
.L_x_39482:
        /* <DEDUP_REMOVED lines=16> */
.L_x_39510:
[----:B------:R-:W-:Y:S01]  /*0f60*/  PRMT R18, RZ, 0x7610, R18 ;  /* 0x00007610ff127816 */ /* 0x000fe20000000012 */
[----:B------:R-:W-:Y:S06]  /*0f70*/  BRA `(.L_x_39483) ;  /* 0x00000000000c7947 */ /* 0x000fec0003800000 */
.L_x_39507:
[----:B------:R0:W5:Y:S01]  /*0f80*/  LDG.E.U8 R18, desc[UR36][R4.64] ;  /* 0x0000002404127981 */ /* 0x000162000c1e1100 */
[----:B------:R-:W-:Y:S05]  /*0f90*/  BRA `(.L_x_39483) ;  /* 0x0000000000047947 */ /* 0x000fea0003800000 */
.L_x_39506:
[----:B------:R0:W5:Y:S02]  /*0fa0*/  LDG.E.U8 R18, desc[UR36][R4.64] ;  /* 0x0000002404127981 */ /* 0x000164000c1e1100 */
.L_x_39483:
[----:B------:R-:W1:Y:S02]  /*0fb0*/  S2R R19, SR_TID.X ;  /* 0x0000000000137919 */ /* 0x000e640000002100 */
[----:B-1----:R-:W-:-:S07]  /*0fc0*/  VIADD R19, R19, 0x80 ;  /* 0x0000008013137836 */ /* 0x002fce0000000000 */
.L_x_39477:
[----:B------:R-:W-:Y:S05]  /*0fd0*/  BSYNC B6 ;  /* 0x0000000000067941 */ /* 0x000fea0003800000 */
.L_x_39476:
        /* <DEDUP_REMOVED lines=23> */
.L_x_39516:
[----:B------:R0:W5:Y:S01]  /*1150*/  LDG.E.U8 R17, desc[UR36][R4.64] ;  /* 0x0000002404117981 */ /* 0x000162000c1e1100 */
[----:B------:R-:W-:Y:S05]  /*1160*/  BRA `(.L_x_39518) ;  /* 0x0000000c00647947 */ /* 0x000fea0003800000 */
.L_x_39515:
        /* <DEDUP_REMOVED lines=8> */
.L_x_39520:
[----:B------:R4:W5:Y:S01]  /*11f0*/  LDG.E.U8 R17, desc[UR36][R4.64] ;  /* 0x0000002404117981 */ /* 0x000962000c1e1100 */
[----:B------:R-:W-:Y:S05]  /*1200*/  BRA `(.L_x_39518) ;  /* 0x0000000c003c7947 */ /* 0x000fea0003800000 */
.L_x_39519:
[----:B------:R0:W5:Y:S01]  /*1210*/  LDG.E.U16 R17, desc[UR36][R4.64] ;  /* 0x0000002404117981 */ /* 0x000162000c1e1500 */
[----:B------:R-:W-:Y:S05]  /*1220*/  BRA `(.L_x_39518) ;  /* 0x0000000c00347947 */ /* 0x000fea0003800000 */
.L_x_39514:
        /* <DEDUP_REMOVED lines=10> */
.L_x_39522:
[----:B------:R-:W2:Y:S02]  /*12d0*/  LDG.E.U16 R2, desc[UR36][R4.64] ;  /* 0x0000002404027981 */ /* 0x000ea4000c1e1500 */
[----:B--2---:R-:W-:-:S06]  /*12e0*/  HADD2.F32 R2, -RZ, R2.H0_H0 ;  /* 0x20000002ff027230 */ /* 0x004fcc0000004100 */
[----:B------:R-:W0:Y:S02]  /*12f0*/  F2I.S64.TRUNC R2, R2 ;  /* 0x0000000200027311 */ /* 0x000e24000020d900 */
[----:B0-----:R-:W-:Y:S01]  /*1300*/  PRMT R17, R2, 0x7610, R17 ;  /* 0x0000761002117816 */ /* 0x001fe20000000011 */
[----:B------:R-:W-:Y:S06]  /*1310*/  BRA `(.L_x_39518) ;  /* 0x0000000800f87947 */ /* 0x000fec0003800000 */
.L_x_39521:
        /* <DEDUP_REMOVED lines=10> */
.L_x_39524:
[----:B------:R-:W2:Y:S02]  /*13c0*/  LDG.E.U16 R4, desc[UR36][R4.64] ;  /* 0x0000002404047981 */ /* 0x000ea4000c1e1500 */
[----:B--2---:R-:W-:-:S06]  /*13d0*/  HADD2.F32 R2, -RZ, R4.H0_H0 ;  /* 0x20000004ff027230 */ /* 0x004fcc0000004100 */
[----:B------:R-:W0:Y:S02]  /*13e0*/  F2I.S64.TRUNC R2, R2 ;  /* 0x0000000200027311 */ /* 0x000e24000020d900 */
[----:B0-----:R-:W-:Y:S01]  /*13f0*/  PRMT R17, R2, 0x7610, R17 ;  /* 0x0000761002117816 */ /* 0x001fe20000000011 */
[----:B------:R-:W-:Y:S06]  /*1400*/  BRA `(.L_x_39518) ;  /* 0x0000000800bc7947 */ /* 0x000fec0003800000 */
.L_x_39523:
[----:B------:R-:W2:Y:S02]  /*1410*/  LDG.E.64 R2, desc[UR36][R4.64] ;  /* 0x0000002404027981 */ /* 0x000ea4000c1e1b00 */
[----:B--2---:R-:W0:Y:S02]  /*1420*/  F2I.S64.F64.TRUNC R2, R2 ;  /* 0x0000000200027311 */ /* 0x004e24000030d900 */
[----:B0-----:R-:W-:Y:S01]  /*1430*/  PRMT R17, R2, 0x7610, R17 ;  /* 0x0000761002117816 */ /* 0x001fe20000000011 */
[----:B------:R-:W-:Y:S06]  /*1440*/  BRA `(.L_x_39518) ;  /* 0x0000000800ac7947 */ /* 0x000fec0003800000 */
.L_x_39513:
        /* <DEDUP_REMOVED lines=12> */
.L_x_39527:
[----:B------:R-:W2:Y:S02]  /*1510*/  LDG.E.64 R4, desc[UR36][R4.64] ;  /* 0x0000002404047981 */ /* 0x000ea4000c1e1b00 */
[----:B--2---:R-:W0:Y:S02]  /*1520*/  F2I.S64.F64.TRUNC R2, R4 ;  /* 0x0000000400027311 */ /* 0x004e24000030d900 */
[----:B0-----:R-:W-:Y:S01]  /*1530*/  PRMT R17, R2, 0x7610, R17 ;  /* 0x0000761002117816 */ /* 0x001fe20000000011 */
[----:B------:R-:W-:Y:S06]  /*1540*/  BRA `(.L_x_39518) ;  /* 0x00000008006c7947 */ /* 0x000fec0003800000 */
.L_x_39526:
        /* <DEDUP_REMOVED lines=28> */
.L_x_39529:
        /* <DEDUP_REMOVED lines=15> */
.L_x_39528:
[----:B------:R-:W2:Y:S02]  /*1800*/  LDG.E.U16 R2, desc[UR36][R4.64] ;  /* 0x0000002404027981 */ /* 0x000ea4000c1e1500 */
[----:B--2---:R-:W-:-:S06]  /*1810*/  IMAD.U32 R2, R2, 0x10000, RZ ;  /* 0x0001000002027824 */ /* 0x004fcc00078e00ff */
[----:B------:R-:W0:Y:S02]  /*1820*/  F2I.S64.TRUNC R2, R2 ;  /* 0x0000000200027311 */ /* 0x000e24000020d900 */
[----:B0-----:R-:W-:Y:S01]  /*1830*/  PRMT R17, R2, 0x7610, R17 ;  /* 0x0000761002117816 */ /* 0x001fe20000000011 */
[----:B------:R-:W-:Y:S06]  /*1840*/  BRA `(.L_x_39518) ;  /* 0x0000000400ac7947 */ /* 0x000fec0003800000 */
.L_x_39525:
        /* <DEDUP_REMOVED lines=10> */
.L_x_39532:
        /* <DEDUP_REMOVED lines=21> */
.L_x_39536:
[----:B------:R-:W-:Y:S05]  /*1a40*/  BSYNC B1 ;  /* 0x0000000000017941 */ /* 0x000fea0003800000 */
.L_x_39535:
[----:B------:R-:W-:Y:S01]  /*1a50*/  IMAD.SHL.U32 R2, R2, 0x100000, RZ ;  /* 0x0010000002027824 */ /* 0x000fe200078e00ff */
[----:B------:R-:W-:-:S04]  /*1a60*/  LEA R3, R0, 0x3b800000, 0x17 ;  /* 0x3b80000000037811 */ /* 0x000fc800078eb8ff */
[----:B------:R-:W-:-:S07]  /*1a70*/  LOP3.LUT R2, R3, R2, R4, 0xfe, !PT ;  /* 0x0000000203027212 */ /* 0x000fce00078efe04 */
.L_x_39534:
[----:B------:R-:W-:Y:S05]  /*1a80*/  BSYNC B0 ;  /* 0x0000000000007941 */ /* 0x000fea0003800000 */
.L_x_39533:
[----:B------:R-:W0:Y:S02]  /*1a90*/  F2I.S64.TRUNC R2, R2 ;  /* 0x0000000200027311 */ /* 0x000e24000020d900 */
[----:B0-----:R-:W-:Y:S01]  /*1aa0*/  PRMT R17, R2, 0x7610, R17 ;  /* 0x0000761002117816 */ /* 0x001fe20000000011 */
[----:B------:R-:W-:Y:S06]  /*1ab0*/  BRA `(.L_x_39518) ;  /* 0x0000000400107947 */ /* 0x000fec0003800000 */
.L_x_39531:
        /* <DEDUP_REMOVED lines=21> */
.L_x_39540:
[----:B------:R-:W-:Y:S05]  /*1c10*/  BSYNC B1 ;  /* 0x0000000000017941 */ /* 0x000fea0003800000 */
.L_x_39539:
[----:B------:R-:W-:Y:S01]  /*1c20*/  IMAD.SHL.U32 R2, R2, 0x200000, RZ ;  /* 0x0020000002027824 */ /* 0x000fe200078e00ff */
[----:B------:R-:W-:-:S04]  /*1c30*/  LEA R3, R0, 0x37800000, 0x17 ;  /* 0x3780000000037811 */ /* 0x000fc800078eb8ff */
[----:B------:R-:W-:-:S07]  /*1c40*/  LOP3.LUT R2, R3, R2, R4, 0xfe, !PT ;  /* 0x0000000203027212 */ /* 0x000fce00078efe04 */
.L_x_39538:
[----:B------:R-:W-:Y:S05]  /*1c50*/  BSYNC B0 ;  /* 0x0000000000007941 */ /* 0x000fea0003800000 */
.L_x_39537:
[----:B------:R-:W0:Y:S02]  /*1c60*/  F2I.S64.TRUNC R2, R2 ;  /* 0x0000000200027311 */ /* 0x000e24000020d900 */
[----:B0-----:R-:W-:Y:S01]  /*1c70*/  PRMT R17, R2, 0x7610, R17 ;  /* 0x0000761002117816 */ /* 0x001fe20000000011 */
[----:B------:R-:W-:Y:S06]  /*1c80*/  BRA `(.L_x_39518) ;  /* 0x00000000009c7947 */ /* 0x000fec0003800000 */
.L_x_39530:
        /* <DEDUP_REMOVED lines=14> */
.L_x_39544:
[----:B------:R-:W-:Y:S05]  /*1d70*/  BSYNC B0 ;  /* 0x0000000000007941 */ /* 0x000fea0003800000 */
.L_x_39543:
[----:B------:R-:W0:Y:S02]  /*1d80*/  F2I.S64.TRUNC R2, R2 ;  /* 0x0000000200027311 */ /* 0x000e24000020d900 */
[----:B0-----:R-:W-:Y:S01]  /*1d90*/  PRMT R17, R2, 0x7610, R17 ;  /* 0x0000761002117816 */ /* 0x001fe20000000011 */
[----:B------:R-:W-:Y:S06]  /*1da0*/  BRA `(.L_x_39518) ;  /* 0x0000000000547947 */ /* 0x000fec0003800000 */
.L_x_39517:
        /* <DEDUP_REMOVED lines=16> */
.L_x_39545:
[----:B------:R-:W-:Y:S01]  /*1eb0*/  PRMT R17, RZ, 0x7610, R17 ;  /* 0x00007610ff117816 */ /* 0x000fe20000000011 */
[----:B------:R-:W-:Y:S06]  /*1ec0*/  BRA `(.L_x_39518) ;  /* 0x00000000000c7947 */ /* 0x000fec0003800000 */
.L_x_39542:
[----:B------:R1:W5:Y:S01]  /*1ed0*/  LDG.E.U8 R17, desc[UR36][R4.64] ;  /* 0x0000002404117981 */ /* 0x000362000c1e1100 */
[----:B------:R-:W-:Y:S05]  /*1ee0*/  BRA `(.L_x_39518) ;  /* 0x0000000000047947 */ /* 0x000fea0003800000 */
.L_x_39541:
[----:B------:R0:W5:Y:S02]  /*1ef0*/  LDG.E.U8 R17, desc[UR36][R4.64] ;  /* 0x0000002404117981 */ /* 0x000164000c1e1100 */
.L_x_39518:
[----:B------:R-:W-:-:S07]  /*1f00*/  VIADD R19, R19, 0x80 ;  /* 0x0000008013137836 */ /* 0x000fce0000000000 */
.L_x_39512:
[----:B------:R-:W-:Y:S05]  /*1f10*/  BSYNC B6 ;  /* 0x0000000000067941 */ /* 0x000fea0003800000 */
.L_x_39511:
        /* <DEDUP_REMOVED lines=25> */
.L_x_39551:
[----:B------:R0:W5:Y:S01]  /*20b0*/  LDG.E.U8 R25, desc[UR36][R4.64] ;  /* 0x0000002404197981 */ /* 0x000162000c1e1100 */
[----:B------:R-:W-:Y:S05]  /*20c0*/  BRA `(.L_x_39553) ;  /* 0x0000000c00647947 */ /* 0x000fea0003800000 */
.L_x_39550:
        /* <DEDUP_REMOVED lines=8> */
.L_x_39555:
[----:B------:R3:W5:Y:S01]  /*2150*/  LDG.E.U8 R25, desc[UR36][R4.64] ;  /* 0x0000002404197981 */ /* 0x000762000c1e1100 */
[----:B------:R-:W-:Y:S05]  /*2160*/  BRA `(.L_x_39553) ;  /* 0x0000000c003c7947 */ /* 0x000fea0003800000 */
.L_x_39554:
[----:B------:R0:W5:Y:S01]  /*2170*/  LDG.E.U16 R25, desc[UR36][R4.64] ;  /* 0x0000002404197981 */ /* 0x000162000c1e1500 */
[----:B------:R-:W-:Y:S05]  /*2180*/  BRA `(.L_x_39553) ;  /* 0x0000000c00347947 */ /* 0x000fea0003800000 */
.L_x_39549:
        /* <DEDUP_REMOVED lines=10> */
.L_x_39557:
[----:B------:R-:W2:Y:S02]  /*2230*/  LDG.E.U16 R2, desc[UR36][R4.64] ;  /* 0x0000002404027981 */ /* 0x000ea4000c1e1500 */
[----:B--2---:R-:W-:-:S06]  /*2240*/  HADD2.F32 R2, -RZ, R2.H0_H0 ;  /* 0x20000002ff027230 */ /* 0x004fcc0000004100 */
[----:B------:R-:W0:Y:S02]  /*2250*/  F2I.S64.TRUNC R2, R2 ;  /* 0x0000000200027311 */ /* 0x000e24000020d900 */
[----:B0-----:R-:W-:Y:S01]  /*2260*/  PRMT R25, R2, 0x7610, R25 ;  /* 0x0000761002197816 */ /* 0x001fe20000000019 */
[----:B------:R-:W-:Y:S06]  /*2270*/  BRA `(.L_x_39553) ;  /* 0x0000000800f87947 */ /* 0x000fec0003800000 */
.L_x_39556:
        /* <DEDUP_REMOVED lines=10> */
.L_x_39559:
[----:B------:R-:W2:Y:S02]  /*2320*/  LDG.E.U16 R4, desc[UR36][R4.64] ;  /* 0x0000002404047981 */ /* 0x000ea4000c1e1500 */
[----:B--2---:R-:W-:-:S06]  /*2330*/  HADD2.F32 R2, -RZ, R4.H0_H0 ;  /* 0x20000004ff027230 */ /* 0x004fcc0000004100 */
[----:B------:R-:W0:Y:S02]  /*2340*/  F2I.S64.TRUNC R2, R2 ;  /* 0x0000000200027311 */ /* 0x000e24000020d900 */
[----:B0-----:R-:W-:Y:S01]  /*2350*/  PRMT R25, R2, 0x7610, R25 ;  /* 0x0000761002197816 */ /* 0x001fe20000000019 */
[----:B------:R-:W-:Y:S06]  /*2360*/  BRA `(.L_x_39553) ;  /* 0x0000000800bc7947 */ /* 0x000fec0003800000 */
.L_x_39558:
[----:B------:R-:W2:Y:S02]  /*2370*/  LDG.E.64 R2, desc[UR36][R4.64] ;  /* 0x0000002404027981 */ /* 0x000ea4000c1e1b00 */
[----:B--2---:R-:W0:Y:S02]  /*2380*/  F2I.S64.F64.TRUNC R2, R2 ;  /* 0x0000000200027311 */ /* 0x004e24000030d900 */
[----:B0-----:R-:W-:Y:S01]  /*2390*/  PRMT R25, R2, 0x7610, R25 ;  /* 0x0000761002197816 */ /* 0x001fe20000000019 */
[----:B------:R-:W-:Y:S06]  /*23a0*/  BRA `(.L_x_39553) ;  /* 0x0000000800ac7947 */ /* 0x000fec0003800000 */
.L_x_39548:
        /* <DEDUP_REMOVED lines=12> */
.L_x_39562:
[----:B------:R-:W2:Y:S02]  /*2470*/  LDG.E.64 R4, desc[UR36][R4.64] ;  /* 0x0000002404047981 */ /* 0x000ea4000c1e1b00 */
[----:B--2---:R-:W0:Y:S02]  /*2480*/  F2I.S64.F64.TRUNC R2, R4 ;  /* 0x0000000400027311 */ /* 0x004e24000030d900 */
[----:B0-----:R-:W-:Y:S01]  /*2490*/  PRMT R25, R2, 0x7610, R25 ;  /* 0x0000761002197816 */ /* 0x001fe20000000019 */
[----:B------:R-:W-:Y:S06]  /*24a0*/  BRA `(.L_x_39553) ;  /* 0x00000008006c7947 */ /* 0x000fec0003800000 */
.L_x_39561:
        /* <DEDUP_REMOVED lines=28> */
.L_x_39564:
        /* <DEDUP_REMOVED lines=15> */
.L_x_39563:
[----:B------:R-:W2:Y:S02]  /*2760*/  LDG.E.U16 R2, desc[UR36][R4.64] ;  /* 0x0000002404027981 */ /* 0x000ea4000c1e1500 */
[----:B--2---:R-:W-:-:S06]  /*2770*/  IMAD.U32 R2, R2, 0x10000, RZ ;  /* 0x0001000002027824 */ /* 0x004fcc00078e00ff */
[----:B------:R-:W0:Y:S02]  /*2780*/  F2I.S64.TRUNC R2, R2 ;  /* 0x0000000200027311 */ /* 0x000e24000020d900 */
[----:B0-----:R-:W-:Y:S01]  /*2790*/  PRMT R25, R2, 0x7610, R25 ;  /* 0x0000761002197816 */ /* 0x001fe20000000019 */
[----:B------:R-:W-:Y:S06]  /*27a0*/  BRA `(.L_x_39553) ;  /* 0x0000000400ac7947 */ /* 0x000fec0003800000 */
.L_x_39560:
        /* <DEDUP_REMOVED lines=10> */
.L_x_39567:
        /* <DEDUP_REMOVED lines=21> */
.L_x_39571:
[----:B------:R-:W-:Y:S05]  /*29a0*/  BSYNC B1 ;  /* 0x0000000000017941 */ /* 0x000fea0003800000 */
.L_x_39570:
[----:B------:R-:W-:Y:S01]  /*29b0*/  IMAD.SHL.U32 R2, R2, 0x100000, RZ ;  /* 0x0010000002027824 */ /* 0x000fe200078e00ff */
[----:B------:R-:W-:-:S04]  /*29c0*/  LEA R3, R0, 0x3b800000, 0x17 ;  /* 0x3b80000000037811 */ /* 0x000fc800078eb8ff */
[----:B------:R-:W-:-:S07]  /*29d0*/  LOP3.LUT R2, R3, R2, R4, 0xfe, !PT ;  /* 0x0000000203027212 */ /* 0x000fce00078efe04 */
.L_x_39569:
[----:B------:R-:W-:Y:S05]  /*29e0*/  BSYNC B0 ;  /* 0x0000000000007941 */ /* 0x000fea0003800000 */
.L_x_39568:
[----:B------:R-:W0:Y:S02]  /*29f0*/  F2I.S64.TRUNC R2, R2 ;  /* 0x0000000200027311 */ /* 0x000e24000020d900 */
[----:B0-----:R-:W-:Y:S01]  /*2a00*/  PRMT R25, R2, 0x7610, R25 ;  /* 0x0000761002197816 */ /* 0x001fe20000000019 */
[----:B------:R-:W-:Y:S06]  /*2a10*/  BRA `(.L_x_39553) ;  /* 0x0000000400107947 */ /* 0x000fec0003800000 */
.L_x_39566:
        /* <DEDUP_REMOVED lines=21> */
.L_x_39575:
[----:B------:R-:W-:Y:S05]  /*2b70*/  BSYNC B1 ;  /* 0x0000000000017941 */ /* 0x000fea0003800000 */
.L_x_39574:
[----:B------:R-:W-:Y:S01]  /*2b80*/  IMAD.SHL.U32 R2, R2, 0x200000, RZ ;  /* 0x0020000002027824 */ /* 0x000fe200078e00ff */
[----:B------:R-:W-:-:S04]  /*2b90*/  LEA R3, R0, 0x37800000, 0x17 ;  /* 0x3780000000037811 */ /* 0x000fc800078eb8ff */
[----:B------:R-:W-:-:S07]  /*2ba0*/  LOP3.LUT R2, R3, R2, R4, 0xfe, !PT ;  /* 0x0000000203027212 */ /* 0x000fce00078efe04 */
.L_x_39573:
[----:B------:R-:W-:Y:S05]  /*2bb0*/  BSYNC B0 ;  /* 0x0000000000007941 */ /* 0x000fea0003800000 */
.L_x_39572:
[----:B------:R-:W0:Y:S02]  /*2bc0*/  F2I.S64.TRUNC R2, R2 ;  /* 0x0000000200027311 */ /* 0x000e24000020d900 */
[----:B0-----:R-:W-:Y:S01]  /*2bd0*/  PRMT R25, R2, 0x7610, R25 ;  /* 0x0000761002197816 */ /* 0x001fe20000000019 */
[----:B------:R-:W-:Y:S06]  /*2be0*/  BRA `(.L_x_39553) ;  /* 0x00000000009c7947 */ /* 0x000fec0003800000 */
.L_x_39565:
        /* <DEDUP_REMOVED lines=14> */
.L_x_39579:
[----:B------:R-:W-:Y:S05]  /*2cd0*/  BSYNC B0 ;  /* 0x0000000000007941 */ /* 0x000fea0003800000 */
.L_x_39578:
[----:B------:R-:W0:Y:S02]  /*2ce0*/  F2I.S64.TRUNC R2, R2 ;  /* 0x0000000200027311 */ /* 0x000e24000020d900 */
[----:B0-----:R-:W-:Y:S01]  /*2cf0*/  PRMT R25, R2, 0x7610, R25 ;  /* 0x0000761002197816 */ /* 0x001fe20000000019 */
[----:B------:R-:W-:Y:S06]  /*2d00*/  BRA `(.L_x_39553) ;  /* 0x0000000000547947 */ /* 0x000fec0003800000 */
.L_x_39552:
        /* <DEDUP_REMOVED lines=16> */
.L_x_39580:
[----:B------:R-:W-:Y:S01]  /*2e10*/  PRMT R25, RZ, 0x7610, R25 ;  /* 0x00007610ff197816 */ /* 0x000fe20000000019 */
[----:B------:R-:W-:Y:S06]  /*2e20*/  BRA `(.L_x_39553) ;  /* 0x00000000000c7947 */ /* 0x000fec0003800000 */
.L_x_39577:
[----:B------:R2:W5:Y:S01]  /*2e30*/  LDG.E.U8 R25, desc[UR36][R4.64] ;  /* 0x0000002404197981 */ /* 0x000562000c1e1100 */
[----:B------:R-:W-:Y:S05]  /*2e40*/  BRA `(.L_x_39553) ;  /* 0x0000000000047947 */ /* 0x000fea0003800000 */
.L_x_39576:
[----:B------:R1:W5:Y:S02]  /*2e50*/  LDG.E.U8 R25, desc[UR36][R4.64] ;  /* 0x0000002404197981 */ /* 0x000364000c1e1100 */
.L_x_39553:
[----:B------:R-:W-:-:S07]  /*2e60*/  VIADD R19, R19, 0x80 ;  /* 0x0000008013137836 */ /* 0x000fce0000000000 */
.L_x_39547:
[----:B------:R-:W-:Y:S05]  /*2e70*/  BSYNC B6 ;  /* 0x0000000000067941 */ /* 0x000fea0003800000 */
.L_x_39546:
        /* <DEDUP_REMOVED lines=23> */
.L_x_39586:
[----:B------:R0:W5:Y:S01]  /*2ff0*/  LDG.E.U8 R24, desc[UR36][R4.64] ;  /* 0x0000002404187981 */ /* 0x000162000c1e1100 */
[----:B------:R-:W-:Y:S05]  /*3000*/  BRA `(.L_x_39582) ;  /* 0x0000000c00607947 */ /* 0x000fea0003800000 */
.L_x_39585:
        /* <DEDUP_REMOVED lines=8> */
.L_x_39589:
[----:B------:R0:W5:Y:S01]  /*3090*/  LDG.E.U8 R24, desc[UR36][R4.64] ;  /* 0x0000002404187981 */ /* 0x000162000c1e1100 */
[----:B------:R-:W-:Y:S05]  /*30a0*/  BRA `(.L_x_39582) ;  /* 0x0000000c00387947 */ /* 0x000fea0003800000 */
.L_x_39588:
[----:B------:R0:W5:Y:S01]  /*30b0*/  LDG.E.U16 R24, desc[UR36][R4.64] ;  /* 0x0000002404187981 */ /* 0x000162000c1e1500 */
[----:B------:R-:W-:Y:S05]  /*30c0*/  BRA `(.L_x_39582) ;  /* 0x0000000c00307947 */ /* 0x000fea0003800000 */
.L_x_39584:
        /* <DEDUP_REMOVED lines=10> */
.L_x_39591:
[----:B------:R-:W2:Y:S02]  /*3170*/  LDG.E.U16 R2, desc[UR36][R4.64] ;  /* 0x0000002404027981 */ /* 0x000ea4000c1e1500 */
[----:B--2---:R-:W-:-:S06]  /*3180*/  HADD2.F32 R2, -RZ, R2.H0_H0 ;  /* 0x20000002ff027230 */ /* 0x004fcc0000004100 */
[----:B------:R-:W0:Y:S02]  /*3190*/  F2I.S64.TRUNC R2, R2 ;  /* 0x0000000200027311 */ /* 0x000e24000020d900 */
[----:B0-----:R-:W-:Y:S01]  /*31a0*/  PRMT R24, R2, 0x7610, R24 ;  /* 0x0000761002187816 */ /* 0x001fe20000000018 */
[----:B------:R-:W-:Y:S06]  /*31b0*/  BRA `(.L_x_39582) ;  /* 0x0000000800f47947 */ /* 0x000fec0003800000 */
.L_x_39590:
        /* <DEDUP_REMOVED lines=10> */
.L_x_39593:
[----:B------:R-:W2:Y:S02]  /*3260*/  LDG.E.U16 R4, desc[UR36][R4.64] ;  /* 0x0000002404047981 */ /* 0x000ea4000c1e1500 */
[----:B--2---:R-:W-:-:S06]  /*3270*/  HADD2.F32 R2, -RZ, R4.H0_H0 ;  /* 0x20000004ff027230 */ /* 0x004fcc0000004100 */
[----:B------:R-:W0:Y:S02]  /*3280*/  F2I.S64.TRUNC R2, R2 ;  /* 0x0000000200027311 */ /* 0x000e24000020d900 */
[----:B0-----:R-:W-:Y:S01]  /*3290*/  PRMT R24, R2, 0x7610, R24 ;  /* 0x0000761002187816 */ /* 0x001fe20000000018 */
[----:B------:R-:W-:Y:S06]  /*32a0*/  BRA `(.L_x_39582) ;  /* 0x0000000800b87947 */ /* 0x000fec0003800000 */
.L_x_39592:
[----:B------:R-:W2:Y:S02]  /*32b0*/  LDG.E.64 R2, desc[UR36][R4.64] ;  /* 0x0000002404027981 */ /* 0x000ea4000c1e1b00 */
[----:B--2---:R-:W0:Y:S02]  /*32c0*/  F2I.S64.F64.TRUNC R2, R2 ;  /* 0x0000000200027311 */ /* 0x004e24000030d900 */
[----:B0-----:R-:W-:Y:S01]  /*32d0*/  PRMT R24, R2, 0x7610, R24 ;  /* 0x0000761002187816 */ /* 0x001fe20000000018 */
[----:B------:R-:W-:Y:S06]  /*32e0*/  BRA `(.L_x_39582) ;  /* 0x0000000800a87947 */ /* 0x000fec0003800000 */
.L_x_39583:
        /* <DEDUP_REMOVED lines=12> */
.L_x_39596:
[----:B------:R-:W2:Y:S02]  /*33b0*/  LDG.E.64 R4, desc[UR36][R4.64] ;  /* 0x0000002404047981 */ /* 0x000ea4000c1e1b00 */
[----:B--2---:R-:W0:Y:S02]  /*33c0*/  F2I.S64.F64.TRUNC R2, R4 ;  /* 0x0000000400027311 */ /* 0x004e24000030d900 */
[----:B0-----:R-:W-:Y:S01]  /*33d0*/  PRMT R24, R2, 0x7610, R24 ;  /* 0x0000761002187816 */ /* 0x001fe20000000018 */
[----:B------:R-:W-:Y:S06]  /*33e0*/  BRA `(.L_x_39582) ;  /* 0x0000000800687947 */ /* 0x000fec0003800000 */
.L_x_39595:
        /* <DEDUP_REMOVED lines=28> */
.L_x_39598:
        /* <DEDUP_REMOVED lines=15> */
.L_x_39597:
[----:B------:R-:W2:Y:S02]  /*36a0*/  LDG.E.U16 R2, desc[UR36][R4.64] ;  /* 0x0000002404027981 */ /* 0x000ea4000c1e1500 */
[----:B--2---:R-:W-:-:S06]  /*36b0*/  IMAD.U32 R2, R2, 0x10000, RZ ;  /* 0x0001000002027824 */ /* 0x004fcc00078e00ff */
[----:B------:R-:W0:Y:S02]  /*36c0*/  F2I.S64.TRUNC R2, R2 ;  /* 0x0000000200027311 */ /* 0x000e24000020d900 */
[----:B0-----:R-:W-:Y:S01]  /*36d0*/  PRMT R24, R2, 0x7610, R24 ;  /* 0x0000761002187816 */ /* 0x001fe20000000018 */
[----:B------:R-:W-:Y:S06]  /*36e0*/  BRA `(.L_x_39582) ;  /* 0x0000000400a87947 */ /* 0x000fec0003800000 */
.L_x_39594:
        /* <DEDUP_REMOVED lines=10> */
.L_x_39601:
        /* <DEDUP_REMOVED lines=21> */
.L_x_39605:
[----:B------:R-:W-:Y:S05]  /*38e0*/  BSYNC B1 ;  /* 0x0000000000017941 */ /* 0x000fea0003800000 */
.L_x_39604:
[----:B------:R-:W-:Y:S01]  /*38f0*/  IMAD.SHL.U32 R2, R2, 0x100000, RZ ;  /* 0x0010000002027824 */ /* 0x000fe200078e00ff */
[----:B------:R-:W-:-:S04]  /*3900*/  LEA R3, R0, 0x3b800000, 0x17 ;  /* 0x3b80000000037811 */ /* 0x000fc800078eb8ff */
[----:B------:R-:W-:-:S07]  /*3910*/  LOP3.LUT R2, R3, R2, R4, 0xfe, !PT ;  /* 0x0000000203027212 */ /* 0x000fce00078efe04 */
.L_x_39603:
[----:B------:R-:W-:Y:S05]  /*3920*/  BSYNC B0 ;  /* 0x0000000000007941 */ /* 0x000fea0003800000 */
.L_x_39602:
[----:B------:R-:W0:Y:S02]  /*3930*/  F2I.S64.TRUNC R2, R2 ;  /* 0x0000000200027311 */ /* 0x000e24000020d900 */
[----:B0-----:R-:W-:Y:S01]  /*3940*/  PRMT R24, R2, 0x7610, R24 ;  /* 0x0000761002187816 */ /* 0x001fe20000000018 */
[----:B------:R-:W-:Y:S06]  /*3950*/  BRA `(.L_x_39582) ;  /* 0x00000004000c7947 */ /* 0x000fec0003800000 */
.L_x_39600:
        /* <DEDUP_REMOVED lines=21> */
.L_x_39609:
[----:B------:R-:W-:Y:S05]  /*3ab0*/  BSYNC B1 ;  /* 0x0000000000017941 */ /* 0x000fea0003800000 */
.L_x_39608:
[----:B------:R-:W-:Y:S01]  /*3ac0*/  IMAD.SHL.U32 R2, R2, 0x200000, RZ ;  /* 0x0020000002027824 */ /* 0x000fe200078e00ff */
[----:B------:R-:W-:-:S04]  /*3ad0*/  LEA R3, R0, 0x37800000, 0x17 ;  /* 0x3780000000037811 */ /* 0x000fc800078eb8ff */
[----:B------:R-:W-:-:S07]  /*3ae0*/  LOP3.LUT R2, R3, R2, R4, 0xfe, !PT ;  /* 0x0000000203027212 */ /* 0x000fce00078efe04 */
.L_x_39607:
[----:B------:R-:W-:Y:S05]  /*3af0*/  BSYNC B0 ;  /* 0x0000000000007941 */ /* 0x000fea0003800000 */
.L_x_39606:
[----:B------:R-:W0:Y:S02]  /*3b00*/  F2I.S64.TRUNC R2, R2 ;  /* 0x0000000200027311 */ /* 0x000e24000020d900 */
[----:B0-----:R-:W-:Y:S01]  /*3b10*/  PRMT R24, R2, 0x7610, R24 ;  /* 0x0000761002187816 */ /* 0x001fe20000000018 */
[----:B------:R-:W-:Y:S06]  /*3b20*/  BRA `(.L_x_39582) ;  /* 0x0000000000987947 */ /* 0x000fec0003800000 */
.L_x_39599:
        /* <DEDUP_REMOVED lines=14> */
.L_x_39613:
[----:B------:R-:W-:Y:S05]  /*3c10*/  BSYNC B0 ;  /* 0x0000000000007941 */ /* 0x000fea0003800000 */
.L_x_39612:
[----:B------:R-:W0:Y:S02]  /*3c20*/  F2I.S64.TRUNC R2, R2 ;  /* 0x0000000200027311 */ /* 0x000e24000020d900 */
[----:B0-----:R-:W-:Y:S01]  /*3c30*/  PRMT R24, R2, 0x7610, R24 ;  /* 0x0000761002187816 */ /* 0x001fe20000000018 */
[----:B------:R-:W-:Y:S06]  /*3c40*/  BRA `(.L_x_39582) ;  /* 0x0000000000507947 */ /* 0x000fec0003800000 */
.L_x_39587:
        /* <DEDUP_REMOVED lines=16> */
.L_x_39614:
[----:B------:R-:W-:Y:S05]  /*3d50*/  BRA `(.L_x_39582) ;  /* 0x00000000000c7947 */ /* 0x000fea0003800000 */
.L_x_39611:
[----:B------:R0:W5:Y:S01]  /*3d60*/  LDG.E.U8 R24, desc[UR36][R4.64] ;  /* 0x0000002404187981 */ /* 0x000162000c1e1100 */
[----:B------:R-:W-:Y:S05]  /*3d70*/  BRA `(.L_x_39582) ;  /* 0x0000000000047947 */ /* 0x000fea0003800000 */
.L_x_39610:
[----:B------:R0:W5:Y:S02]  /*3d80*/  LDG.E.U8 R24, desc[UR36][R4.64] ;  /* 0x0000002404187981 */ /* 0x000164000c1e1100 */
.L_x_39582:
[----:B------:R-:W-:Y:S05]  /*3d90*/  BSYNC B6 ;  /* 0x0000000000067941 */ /* 0x000fea0003800000 */
.L_x_39581:
[----:B------:R-:W0:Y:S01]  /*3da0*/  S2R R2, SR_TID.X ;  /* 0x0000000000027919 */ /* 0x000e220000002100 */
[----:B------:R-:W0:Y:S01]  /*3db0*/  LDC.U8 R19, c[0x0][0x234] ;  /* 0x00008d00ff137b82 */ /* 0x000e220000000000 */
[----:B-----5:R-:W-:Y:S01]  /*3dc0*/  LOP3.LUT R17, R17, 0xff, RZ, 0xc0, !PT ;  /* 0x000000ff11117812 */ /* 0x020fe200078ec0ff */
[----:B------:R-:W-:Y:S01]  /*3dd0*/  BSSY B6, `(.L_x_39615) ;  /* 0x00000f9000067945 */ /* 0x000fe20003800000 */
[----:B------:R-:W-:Y:S02]  /*3de0*/  LOP3.LUT R3, R18, 0xff, RZ, 0xc0, !PT ;  /* 0x000000ff12037812 */ /* 0x000fe400078ec0ff */
[----:B------:R-:W-:Y:S02]  /*3df0*/  LOP3.LUT R25, R25, 0xff, RZ, 0xc0, !PT ;  /* 0x000000ff19197812 */ /* 0x000fe400078ec0ff */
[----:B01234-:R-:W-:Y:S02]  /*3e00*/  LOP3.LUT R5, R24, 0xff, RZ, 0xc0, !PT ;  /* 0x000000ff18057812 */ /* 0x01ffe400078ec0ff */
[----:B------:R-:W-:-:S02]  /*3e10*/  VIMNMX.U32 R18, R17, R16, !PT ;  /* 0x0000001011127248 */ /* 0x000fc40007fe0000 */
[-C--:B------:R-:W-:Y:S02]  /*3e20*/  VIMNMX.U32 R3, R3, R16.reuse, !PT ;  /* 0x0000001003037248 */ /* 0x080fe40007fe0000 */
[-C--:B------:R-:W-:Y:S02]  /*3e30*/  VIMNMX.U32 R17, R25, R16.reuse, !PT ;  /* 0x0000001019117248 */ /* 0x080fe40007fe0000 */
[----:B------:R-:W-:Y:S02]  /*3e40*/  VIMNMX.U32 R16, R5, R16, !PT ;  /* 0x0000001005107248 */ /* 0x000fe40007fe0000 */
        /* <DEDUP_REMOVED lines=23> */
.L_x_39620:
[----:B------:R0:W-:Y:S01]  /*3fc0*/  STG.E.U8 desc[UR36][R8.64], R3 ;  /* 0x0000000308007986 */ /* 0x0001e2000c101124 */
[----:B------:R-:W-:Y:S05]  /*3fd0*/  BRA `(.L_x_39616) ;  /* 0x0000000c00607947 */ /* 0x000fea0003800000 */
.L_x_39619:
        /* <DEDUP_REMOVED lines=10> */
.L_x_39623:
[----:B------:R0:W-:Y:S01]  /*4080*/  STG.E desc[UR36][R8.64], R3 ;  /* 0x0000000308007986 */ /* 0x0001e2000c101924 */
[----:B------:R-:W-:Y:S05]  /*4090*/  BRA `(.L_x_39616) ;  /* 0x0000000c00307947 */ /* 0x000fea0003800000 */
.L_x_39622:
[----:B------:R0:W-:Y:S01]  /*40a0*/  STG.E.U16 desc[UR36][R8.64], R3 ;  /* 0x0000000308007986 */ /* 0x0001e2000c101524 */
[----:B------:R-:W-:Y:S05]  /*40b0*/  BRA `(.L_x_39616) ;  /* 0x0000000c00287947 */ /* 0x000fea0003800000 */
.L_x_39618:
        /* <DEDUP_REMOVED lines=9> */
.L_x_39625:
[----:B------:R-:W0:Y:S02]  /*4150*/  I2F.U16 R0, R3 ;  /* 0x0000000300007306 */ /* 0x000e240000101000 */
[----:B0-----:R-:W-:-:S05]  /*4160*/  F2FP.F16.F32.PACK_AB R0, RZ, R0 ;  /* 0x00000000ff00723e */ /* 0x001fca00000000ff */
[----:B------:R0:W-:Y:S01]  /*4170*/  STG.E.U16 desc[UR36][R8.64], R0 ;  /* 0x0000000008007986 */ /* 0x0001e2000c101524 */
[----:B------:R-:W-:Y:S05]  /*4180*/  BRA `(.L_x_39616) ;  /* 0x0000000800f47947 */ /* 0x000fea0003800000 */
.L_x_39624:
        /* <DEDUP_REMOVED lines=10> */
.L_x_39627:
[----:B------:R-:W0:Y:S02]  /*4230*/  I2F.U16 R3, R3 ;  /* 0x0000000300037306 */ /* 0x000e240000101000 */
[----:B0-----:R-:W-:-:S04]  /*4240*/  F2FP.F16.F32.PACK_AB R3, RZ, R3 ;  /* 0x00000003ff03723e */ /* 0x001fc800000000ff */
[----:B------:R-:W-:-:S05]  /*4250*/  PRMT R3, R3, 0x5410, RZ ;  /* 0x0000541003037816 */ /* 0x000fca00000000ff */
[----:B------:R0:W-:Y:S01]  /*4260*/  STG.E desc[UR36][R8.64], R3 ;  /* 0x0000000308007986 */ /* 0x0001e2000c101924 */
[----:B------:R-:W-:Y:S05]  /*4270*/  BRA `(.L_x_39616) ;  /* 0x0000000800b87947 */ /* 0x000fea0003800000 */
.L_x_39626:
[----:B------:R-:W0:Y:S02]  /*4280*/  I2F.F64.U16 R4, R3 ;  /* 0x0000000300047312 */ /* 0x000e240000101800 */
[----:B0-----:R0:W-:Y:S01]  /*4290*/  STG.E.64 desc[UR36][R8.64], R4 ;  /* 0x0000000408007986 */ /* 0x0011e2000c101b24 */
[----:B------:R-:W-:Y:S05]  /*42a0*/  BRA `(.L_x_39616) ;  /* 0x0000000800ac7947 */ /* 0x000fea0003800000 */
.L_x_39617:
        /* <DEDUP_REMOVED lines=13> */
.L_x_39630:
[----:B------:R-:W0:Y:S01]  /*4380*/  I2F.F64.U16 R4, R3 ;  /* 0x0000000300047312 */ /* 0x000e220000101800 */
[----:B------:R-:W-:-:S05]  /*4390*/  CS2R R6, SRZ ;  /* 0x0000000000067805 */ /* 0x000fca000001ff00 */
[----:B0-----:R0:W-:Y:S01]  /*43a0*/  STG.E.128 desc[UR36][R8.64], R4 ;  /* 0x0000000408007986 */ /* 0x0011e2000c101d24 */
[----:B------:R-:W-:Y:S05]  /*43b0*/  BRA `(.L_x_39616) ;  /* 0x0000000800687947 */ /* 0x000fea0003800000 */
.L_x_39629:
        /* <DEDUP_REMOVED lines=21> */
.L_x_39634:
[----:B------:R-:W-:Y:S05]  /*4510*/  BSYNC B0 ;  /* 0x0000000000007941 */ /* 0x000fea0003800000 */
.L_x_39633:
[----:B------:R-:W-:-:S05]  /*4520*/  LOP3.LUT R5, R0, R5, RZ, 0xfc, !PT ;  /* 0x0000000500057212 */ /* 0x000fca00078efcff */
[----:B------:R0:W-:Y:S01]  /*4530*/  STG.E.U8 desc[UR36][R8.64], R5 ;  /* 0x0000000508007986 */ /* 0x0001e2000c101124 */
[----:B------:R-:W-:Y:S05]  /*4540*/  BRA `(.L_x_39616) ;  /* 0x0000000800047947 */ /* 0x000fea0003800000 */
.L_x_39632:
        /* <DEDUP_REMOVED lines=13> */
.L_x_39636:
[----:B------:R-:W-:Y:S01]  /*4620*/  IMAD.MOV.U32 R0, RZ, RZ, 0x7f ;  /* 0x0000007fff007424 */ /* 0x000fe200078e00ff */
[----:B------:R-:W-:-:S04]  /*4630*/  ISETP.GT.U32.AND P0, PT, R4, 0x7f800000, PT ;  /* 0x7f8000000400780c */ /* 0x000fc80003f04070 */
[----:B------:R-:W-:-:S09]  /*4640*/  SEL R0, R0, 0x7c, P0 ;  /* 0x0000007c00007807 */ /* 0x000fd20000000000 */
.L_x_39637:
[----:B------:R-:W-:Y:S05]  /*4650*/  BSYNC B0 ;  /* 0x0000000000007941 */ /* 0x000fea0003800000 */
.L_x_39635:
[----:B------:R-:W-:-:S04]  /*4660*/  LOP3.LUT R3, R5, 0x80000000, RZ, 0xc0, !PT ;  /* 0x8000000005037812 */ /* 0x000fc800078ec0ff */
[----:B------:R-:W-:-:S04]  /*4670*/  SHF.R.U32.HI R3, RZ, 0x18, R3 ;  /* 0x00000018ff037819 */ /* 0x000fc80000011603 */
[----:B------:R-:W-:-:S05]  /*4680*/  LOP3.LUT R3, R0, R3, RZ, 0xfc, !PT ;  /* 0x0000000300037212 */ /* 0x000fca00078efcff */
[----:B------:R0:W-:Y:S01]  /*4690*/  STG.E.U8 desc[UR36][R8.64], R3 ;  /* 0x0000000308007986 */ /* 0x0001e2000c101124 */
[----:B------:R-:W-:Y:S05]  /*46a0*/  BRA `(.L_x_39616) ;  /* 0x0000000400ac7947 */ /* 0x000fea0003800000 */
.L_x_39631:
[----:B------:R-:W0:Y:S02]  /*46b0*/  I2F.U16 R0, R3 ;  /* 0x0000000300007306 */ /* 0x000e240000101000 */
[----:B0-----:R-:W-:-:S05]  /*46c0*/  F2FP.BF16.F32.PACK_AB R0, RZ, R0 ;  /* 0x00000000ff00723e */ /* 0x001fca00000010ff */
[----:B------:R0:W-:Y:S01]  /*46d0*/  STG.E.U16 desc[UR36][R8.64], R0 ;  /* 0x0000000008007986 */ /* 0x0001e2000c101524 */
[----:B------:R-:W-:Y:S05]  /*46e0*/  BRA `(.L_x_39616) ;  /* 0x00000004009c7947 */ /* 0x000fea0003800000 */
.L_x_39628:
        /* <DEDUP_REMOVED lines=10> */
.L_x_39640:
        /* <DEDUP_REMOVED lines=17> */
.L_x_39643:
[----:B------:R-:W-:-:S04]  /*48a0*/  LOP3.LUT R3, R3, 0x80000000, RZ, 0xc0, !PT ;  /* 0x8000000003037812 */ /* 0x000fc800078ec0ff */
[----:B------:R-:W-:-:S04]  /*48b0*/  SHF.R.U32.HI R3, RZ, 0x18, R3 ;  /* 0x00000018ff037819 */ /* 0x000fc80000011603 */
[----:B------:R-:W-:-:S04]  /*48c0*/  LOP3.LUT R0, R0, R3, RZ, 0xfc, !PT ;  /* 0x0000000300007212 */ /* 0x000fc800078efcff */
[----:B------:R-:W-:-:S07]  /*48d0*/  PRMT R4, R0, 0x7610, R4 ;  /* 0x0000761000047816 */ /* 0x000fce0000000004 */
.L_x_39642:
[----:B------:R-:W-:Y:S05]  /*48e0*/  BSYNC B0 ;  /* 0x0000000000007941 */ /* 0x000fea0003800000 */
.L_x_39641:
[----:B------:R3:W-:Y:S01]  /*48f0*/  STG.E.U8 desc[UR36][R8.64], R4 ;  /* 0x0000000408007986 */ /* 0x0007e2000c101124 */
[----:B------:R-:W-:Y:S05]  /*4900*/  BRA `(.L_x_39616) ;  /* 0x0000000400147947 */ /* 0x000fea0003800000 */
.L_x_39639:
        /* <DEDUP_REMOVED lines=17> */
.L_x_39646:
[----:B------:R-:W-:-:S04]  /*4a20*/  LOP3.LUT R3, R3, 0x80000000, RZ, 0xc0, !PT ;  /* 0x8000000003037812 */ /* 0x000fc800078ec0ff */
[----:B------:R-:W-:-:S04]  /*4a30*/  SHF.R.U32.HI R3, RZ, 0x18, R3 ;  /* 0x00000018ff037819 */ /* 0x000fc80000011603 */
[----:B------:R-:W-:-:S04]  /*4a40*/  LOP3.LUT R0, R0, R3, RZ, 0xfc, !PT ;  /* 0x0000000300007212 */ /* 0x000fc800078efcff */
[----:B------:R-:W-:-:S07]  /*4a50*/  PRMT R4, R0, 0x7610, R4 ;  /* 0x0000761000047816 */ /* 0x000fce0000000004 */
.L_x_39645:
[----:B------:R-:W-:Y:S05]  /*4a60*/  BSYNC B0 ;  /* 0x0000000000007941 */ /* 0x000fea0003800000 */
.L_x_39644:
[----:B------:R0:W-:Y:S01]  /*4a70*/  STG.E.U8 desc[UR36][R8.64], R4 ;  /* 0x0000000408007986 */ /* 0x0001e2000c101124 */
[----:B------:R-:W-:Y:S05]  /*4a80*/  BRA `(.L_x_39616) ;  /* 0x0000000000b47947 */ /* 0x000fea0003800000 */
.L_x_39638:
        /* <DEDUP_REMOVED lines=23> */
.L_x_39621:
        /* <DEDUP_REMOVED lines=16> */
.L_x_39649:
[----:B------:R-:W-:Y:S05]  /*4d00*/  BRA `(.L_x_39616) ;  /* 0x0000000000147947 */ /* 0x000fea0003800000 */
.L_x_39648:
[----:B------:R-:W-:Y:S01]  /*4d10*/  LOP3.LUT R4, R3, 0xffff, RZ, 0xc0, !PT ;  /* 0x0000ffff03047812 */ /* 0x000fe200078ec0ff */
[----:B------:R-:W-:-:S05]  /*4d20*/  IMAD.MOV.U32 R5, RZ, RZ, RZ ;  /* 0x000000ffff057224 */ /* 0x000fca00078e00ff */
[----:B------:R2:W-:Y:S01]  /*4d30*/  STG.E.64 desc[UR36][R8.64], R4 ;  /* 0x0000000408007986 */ /* 0x0005e2000c101b24 */
[----:B------:R-:W-:Y:S05]  /*4d40*/  BRA `(.L_x_39616) ;  /* 0x0000000000047947 */ /* 0x000fea0003800000 */
.L_x_39647:
[----:B------:R0:W-:Y:S02]  /*4d50*/  STG.E desc[UR36][R8.64], R3 ;  /* 0x0000000308007986 */ /* 0x0001e4000c101924 */
.L_x_39616:
[----:B------:R-:W-:Y:S05]  /*4d60*/  BSYNC B6 ;  /* 0x0000000000067941 */ /* 0x000fea0003800000 */
.L_x_39615:
        /* <DEDUP_REMOVED lines=23> */
.L_x_39655:
[----:B------:R0:W-:Y:S01]  /*4ee0*/  STG.E.U8 desc[UR36][R8.64], R18 ;  /* 0x0000001208007986 */ /* 0x0001e2000c101124 */
[----:B------:R-:W-:Y:S05]  /*4ef0*/  BRA `(.L_x_39657) ;  /* 0x0000000c005c7947 */ /* 0x000fea0003800000 */
.L_x_39654:
        /* <DEDUP_REMOVED lines=10> */
.L_x_39659:
[----:B------:R0:W-:Y:S01]  /*4fa0*/  STG.E desc[UR36][R8.64], R18 ;  /* 0x0000001208007986 */ /* 0x0001e2000c101924 */
[----:B------:R-:W-:Y:S05]  /*4fb0*/  BRA `(.L_x_39657) ;  /* 0x0000000c002c7947 */ /* 0x000fea0003800000 */
.L_x_39658:
[----:B------:R0:W-:Y:S01]  /*4fc0*/  STG.E.U16 desc[UR36][R8.64], R18 ;  /* 0x0000001208007986 */ /* 0x0001e2000c101524 */
[----:B------:R-:W-:Y:S05]  /*4fd0*/  BRA `(.L_x_39657) ;  /* 0x0000000c00247947 */ /* 0x000fea0003800000 */
.L_x_39653:
        /* <DEDUP_REMOVED lines=9> */
.L_x_39661:
[----:B------:R-:W0:Y:S02]  /*5070*/  I2F.U16 R0, R18 ;  /* 0x0000001200007306 */ /* 0x000e240000101000 */
[----:B0-----:R-:W-:-:S05]  /*5080*/  F2FP.F16.F32.PACK_AB R0, RZ, R0 ;  /* 0x00000000ff00723e */ /* 0x001fca00000000ff */
[----:B------:R0:W-:Y:S01]  /*5090*/  STG.E.U16 desc[UR36][R8.64], R0 ;  /* 0x0000000008007986 */ /* 0x0001e2000c101524 */
[----:B------:R-:W-:Y:S05]  /*50a0*/  BRA `(.L_x_39657) ;  /* 0x0000000800f07947 */ /* 0x000fea0003800000 */
.L_x_39660:
        /* <DEDUP_REMOVED lines=10> */
.L_x_39663:
[----:B------:R-:W0:Y:S02]  /*5150*/  I2F.U16 R18, R18 ;  /* 0x0000001200127306 */ /* 0x000e240000101000 */
[----:B0-----:R-:W-:-:S04]  /*5160*/  F2FP.F16.F32.PACK_AB R3, RZ, R18 ;  /* 0x00000012ff03723e */ /* 0x001fc800000000ff */
[----:B------:R-:W-:-:S05]  /*5170*/  PRMT R3, R3, 0x5410, RZ ;  /* 0x0000541003037816 */ /* 0x000fca00000000ff */
[----:B------:R0:W-:Y:S01]  /*5180*/  STG.E desc[UR36][R8.64], R3 ;  /* 0x0000000308007986 */ /* 0x0001e2000c101924 */
[----:B------:R-:W-:Y:S05]  /*5190*/  BRA `(.L_x_39657) ;  /* 0x0000000800b47947 */ /* 0x000fea0003800000 */
.L_x_39662:
[----:B------:R-:W0:Y:S02]  /*51a0*/  I2F.F64.U16 R4, R18 ;  /* 0x0000001200047312 */ /* 0x000e240000101800 */
[----:B0-----:R0:W-:Y:S01]  /*51b0*/  STG.E.64 desc[UR36][R8.64], R4 ;  /* 0x0000000408007986 */ /* 0x0011e2000c101b24 */
[----:B------:R-:W-:Y:S05]  /*51c0*/  BRA `(.L_x_39657) ;  /* 0x0000000800a87947 */ /* 0x000fea0003800000 */
.L_x_39652:
        /* <DEDUP_REMOVED lines=13> */
.L_x_39666:
[----:B------:R-:W0:Y:S01]  /*52a0*/  I2F.F64.U16 R4, R18 ;  /* 0x0000001200047312 */ /* 0x000e220000101800 */
[----:B------:R-:W-:-:S05]  /*52b0*/  CS2R R6, SRZ ;  /* 0x0000000000067805 */ /* 0x000fca000001ff00 */
[----:B0-----:R0:W-:Y:S01]  /*52c0*/  STG.E.128 desc[UR36][R8.64], R4 ;  /* 0x0000000408007986 */ /* 0x0011e2000c101d24 */
[----:B------:R-:W-:Y:S05]  /*52d0*/  BRA `(.L_x_39657) ;  /* 0x0000000800647947 */ /* 0x000fea0003800000 */
.L_x_39665:
        /* <DEDUP_REMOVED lines=21> */
.L_x_39670:
[----:B------:R-:W-:Y:S05]  /*5430*/  BSYNC B0 ;  /* 0x0000000000007941 */ /* 0x000fea0003800000 */
.L_x_39669:
[----:B------:R-:W-:-:S05]  /*5440*/  LOP3.LUT R5, R0, R5, RZ, 0xfc, !PT ;  /* 0x0000000500057212 */ /* 0x000fca00078efcff */
[----:B------:R0:W-:Y:S01]  /*5450*/  STG.E.U8 desc[UR36][R8.64], R5 ;  /* 0x0000000508007986 */ /* 0x0001e2000c101124 */
[----:B------:R-:W-:Y:S05]  /*5460*/  BRA `(.L_x_39657) ;  /* 0x0000000800007947 */ /* 0x000fea0003800000 */
.L_x_39668:
        /* <DEDUP_REMOVED lines=13> */
.L_x_39672:
[----:B------:R-:W-:Y:S01]  /*5540*/  IMAD.MOV.U32 R0, RZ, RZ, 0x7f ;  /* 0x0000007fff007424 */ /* 0x000fe200078e00ff */
[----:B------:R-:W-:-:S04]  /*5550*/  ISETP.GT.U32.AND P0, PT, R3, 0x7f800000, PT ;  /* 0x7f8000000300780c */ /* 0x000fc80003f04070 */
[----:B------:R-:W-:-:S09]  /*5560*/  SEL R0, R0, 0x7c, P0 ;  /* 0x0000007c00007807 */ /* 0x000fd20000000000 */
.L_x_39673:
[----:B------:R-:W-:Y:S05]  /*5570*/  BSYNC B0 ;  /* 0x0000000000007941 */ /* 0x000fea0003800000 */
.L_x_39671:
[----:B------:R-:W-:-:S04]  /*5580*/  LOP3.LUT R3, R5, 0x80000000, RZ, 0xc0, !PT ;  /* 0x8000000005037812 */ /* 0x000fc800078ec0ff */
[----:B------:R-:W-:-:S04]  /*5590*/  SHF.R.U32.HI R3, RZ, 0x18, R3 ;  /* 0x00000018ff037819 */ /* 0x000fc80000011603 */
[----:B------:R-:W-:-:S05]  /*55a0*/  LOP3.LUT R3, R0, R3, RZ, 0xfc, !PT ;  /* 0x0000000300037212 */ /* 0x000fca00078efcff */
[----:B------:R0:W-:Y:S01]  /*55b0*/  STG.E.U8 desc[UR36][R8.64], R3 ;  /* 0x0000000308007986 */ /* 0x0001e2000c101124 */
[----:B------:R-:W-:Y:S05]  /*55c0*/  BRA `(.L_x_39657) ;  /* 0x0000000400a87947 */ /* 0x000fea0003800000 */
.L_x_39667:
[----:B------:R-:W0:Y:S02]  /*55d0*/  I2F.U16 R0, R18 ;  /* 0x0000001200007306 */ /* 0x000e240000101000 */
[----:B0-----:R-:W-:-:S05]  /*55e0*/  F2FP.BF16.F32.PACK_AB R0, RZ, R0 ;  /* 0x00000000ff00723e */ /* 0x001fca00000010ff */
[----:B------:R0:W-:Y:S01]  /*55f0*/  STG.E.U16 desc[UR36][R8.64], R0 ;  /* 0x0000000008007986 */ /* 0x0001e2000c101524 */
[----:B------:R-:W-:Y:S05]  /*5600*/  BRA `(.L_x_39657) ;  /* 0x0000000400987947 */ /* 0x000fea0003800000 */
.L_x_39664:
        /* <DEDUP_REMOVED lines=10> */
.L_x_39676:
        /* <DEDUP_REMOVED lines=17> */
.L_x_39679:
[----:B------:R-:W-:-:S04]  /*57c0*/  LOP3.LUT R3, R5, 0x80000000, RZ, 0xc0, !PT ;  /* 0x8000000005037812 */ /* 0x000fc800078ec0ff */
[----:B------:R-:W-:-:S04]  /*57d0*/  SHF.R.U32.HI R3, RZ, 0x18, R3 ;  /* 0x00000018ff037819 */ /* 0x000fc80000011603 */
[----:B------:R-:W-:-:S04]  /*57e0*/  LOP3.LUT R0, R0, R3, RZ, 0xfc, !PT ;  /* 0x0000000300007212 */ /* 0x000fc800078efcff */
[----:B------:R-:W-:-:S07]  /*57f0*/  PRMT R4, R0, 0x7610, R4 ;  /* 0x0000761000047816 */ /* 0x000fce0000000004 */
.L_x_39678:
[----:B------:R-:W-:Y:S05]  /*5800*/  BSYNC B0 ;  /* 0x0000000000007941 */ /* 0x000fea0003800000 */
.L_x_39677:
[----:B------:R3:W-:Y:S01]  /*5810*/  STG.E.U8 desc[UR36][R8.64], R4 ;  /* 0x0000000408007986 */ /* 0x0007e2000c101124 */
[----:B------:R-:W-:Y:S05]  /*5820*/  BRA `(.L_x_39657) ;  /* 0x0000000400107947 */ /* 0x000fea0003800000 */
.L_x_39675:
        /* <DEDUP_REMOVED lines=17> */
.L_x_39682:
[----:B------:R-:W-:-:S04]  /*5940*/  LOP3.LUT R3, R5, 0x80000000, RZ, 0xc0, !PT ;  /* 0x8000000005037812 */ /* 0x000fc800078ec0ff */
[----:B------:R-:W-:-:S04]  /*5950*/  SHF.R.U32.HI R3, RZ, 0x18, R3 ;  /* 0x00000018ff037819 */ /* 0x000fc80000011603 */
[----:B------:R-:W-:-:S04]  /*5960*/  LOP3.LUT R0, R0, R3, RZ, 0xfc, !PT ;  /* 0x0000000300007212 */ /* 0x000fc800078efcff */
[----:B------:R-:W-:-:S07]  /*5970*/  PRMT R4, R0, 0x7610, R4 ;  /* 0x0000761000047816 */ /* 0x000fce0000000004 */
.L_x_39681:
[----:B------:R-:W-:Y:S05]  /*5980*/  BSYNC B0 ;  /* 0x0000000000007941 */ /* 0x000fea0003800000 */
.L_x_39680:
[----:B------:R0:W-:Y:S01]  /*5990*/  STG.E.U8 desc[UR36][R8.64], R4 ;  /* 0x0000000408007986 */ /* 0x0001e2000c101124 */
[----:B------:R-:W-:Y:S05]  /*59a0*/  BRA `(.L_x_39657) ;  /* 0x0000000000b07947 */ /* 0x000fea0003800000 */
.L_x_39674:
        /* <DEDUP_REMOVED lines=22> */
.L_x_39656:
        /* <DEDUP_REMOVED lines=16> */
.L_x_39685:
[----:B------:R-:W-:Y:S05]  /*5c10*/  BRA `(.L_x_39657) ;  /* 0x0000000000147947 */ /* 0x000fea0003800000 */
.L_x_39684:
[----:B------:R-:W-:Y:S01]  /*5c20*/  LOP3.LUT R4, R18, 0xffff, RZ, 0xc0, !PT ;  /* 0x0000ffff12047812 */ /* 0x000fe200078ec0ff */
[----:B------:R-:W-:-:S05]  /*5c30*/  IMAD.MOV.U32 R5, RZ, RZ, RZ ;  /* 0x000000ffff057224 */ /* 0x000fca00078e00ff */
[----:B------:R2:W-:Y:S01]  /*5c40*/  STG.E.64 desc[UR36][R8.64], R4 ;  /* 0x0000000408007986 */ /* 0x0005e2000c101b24 */
[----:B------:R-:W-:Y:S05]  /*5c50*/  BRA `(.L_x_39657) ;  /* 0x0000000000047947 */ /* 0x000fea0003800000 */
.L_x_39683:
[----:B------:R0:W-:Y:S02]  /*5c60*/  STG.E desc[UR36][R8.64], R18 ;  /* 0x0000001208007986 */ /* 0x0001e4000c101924 */
.L_x_39657:
        /* <DEDUP_REMOVED lines=23> */
.L_x_39689:
[----:B------:R3:W-:Y:S01]  /*5de0*/  STG.E.U8 desc[UR36][R8.64], R17 ;  /* 0x0000001108007986 */ /* 0x0007e2000c101124 */
[----:B------:R-:W-:Y:S05]  /*5df0*/  BRA `(.L_x_39691) ;  /* 0x0000000c005c7947 */ /* 0x000fea0003800000 */
.L_x_39688:
        /* <DEDUP_REMOVED lines=10> */
.L_x_39693:
[----:B------:R2:W-:Y:S01]  /*5ea0*/  STG.E desc[UR36][R8.64], R17 ;  /* 0x0000001108007986 */ /* 0x0005e2000c101924 */
[----:B------:R-:W-:Y:S05]  /*5eb0*/  BRA `(.L_x_39691) ;  /* 0x0000000c002c7947 */ /* 0x000fea0003800000 */
.L_x_39692:
[----:B------:R0:W-:Y:S01]  /*5ec0*/  STG.E.U16 desc[UR36][R8.64], R17 ;  /* 0x0000001108007986 */ /* 0x0001e2000c101524 */
[----:B------:R-:W-:Y:S05]  /*5ed0*/  BRA `(.L_x_39691) ;  /* 0x0000000c00247947 */ /* 0x000fea0003800000 */
.L_x_39687:
        /* <DEDUP_REMOVED lines=9> */
.L_x_39695:
[----:B------:R-:W0:Y:S02]  /*5f70*/  I2F.U16 R0, R17 ;  /* 0x0000001100007306 */ /* 0x000e240000101000 */
[----:B0-----:R-:W-:-:S05]  /*5f80*/  F2FP.F16.F32.PACK_AB R0, RZ, R0 ;  /* 0x00000000ff00723e */ /* 0x001fca00000000ff */
[----:B------:R0:W-:Y:S01]  /*5f90*/  STG.E.U16 desc[UR36][R8.64], R0 ;  /* 0x0000000008007986 */ /* 0x0001e2000c101524 */
[----:B------:R-:W-:Y:S05]  /*5fa0*/  BRA `(.L_x_39691) ;  /* 0x0000000800f07947 */ /* 0x000fea0003800000 */
.L_x_39694:
        /* <DEDUP_REMOVED lines=10> */
.L_x_39697:
[----:B------:R-:W0:Y:S02]  /*6050*/  I2F.U16 R17, R17 ;  /* 0x0000001100117306 */ /* 0x000e240000101000 */
[----:B0-----:R-:W-:-:S04]  /*6060*/  F2FP.F16.F32.PACK_AB R3, RZ, R17 ;  /* 0x00000011ff03723e */ /* 0x001fc800000000ff */
[----:B------:R-:W-:-:S05]  /*6070*/  PRMT R3, R3, 0x5410, RZ ;  /* 0x0000541003037816 */ /* 0x000fca00000000ff */
[----:B------:R0:W-:Y:S01]  /*6080*/  STG.E desc[UR36][R8.64], R3 ;  /* 0x0000000308007986 */ /* 0x0001e2000c101924 */
[----:B------:R-:W-:Y:S05]  /*6090*/  BRA `(.L_x_39691) ;  /* 0x0000000800b47947 */ /* 0x000fea0003800000 */
.L_x_39696:
[----:B------:R-:W0:Y:S02]  /*60a0*/  I2F.F64.U16 R4, R17 ;  /* 0x0000001100047312 */ /* 0x000e240000101800 */
[----:B0-----:R0:W-:Y:S01]  /*60b0*/  STG.E.64 desc[UR36][R8.64], R4 ;  /* 0x0000000408007986 */ /* 0x0011e2000c101b24 */
[----:B------:R-:W-:Y:S05]  /*60c0*/  BRA `(.L_x_39691) ;  /* 0x0000000800a87947 */ /* 0x000fea0003800000 */
.L_x_39686:
        /* <DEDUP_REMOVED lines=13> */
.L_x_39700:
[----:B------:R-:W0:Y:S01]  /*61a0*/  I2F.F64.U16 R4, R17 ;  /* 0x0000001100047312 */ /* 0x000e220000101800 */
[----:B------:R-:W-:-:S05]  /*61b0*/  CS2R R6, SRZ ;  /* 0x0000000000067805 */ /* 0x000fca000001ff00 */
[----:B0-----:R0:W-:Y:S01]  /*61c0*/  STG.E.128 desc[UR36][R8.64], R4 ;  /* 0x0000000408007986 */ /* 0x0011e2000c101d24 */
[----:B------:R-:W-:Y:S05]  /*61d0*/  BRA `(.L_x_39691) ;  /* 0x0000000800647947 */ /* 0x000fea0003800000 */
.L_x_39699:
        /* <DEDUP_REMOVED lines=21> */
.L_x_39704:
[----:B------:R-:W-:Y:S05]  /*6330*/  BSYNC B0 ;  /* 0x0000000000007941 */ /* 0x000fea0003800000 */
.L_x_39703:
[----:B------:R-:W-:-:S05]  /*6340*/  LOP3.LUT R5, R0, R5, RZ, 0xfc, !PT ;  /* 0x0000000500057212 */ /* 0x000fca00078efcff */
[----:B------:R0:W-:Y:S01]  /*6350*/  STG.E.U8 desc[UR36][R8.64], R5 ;  /* 0x0000000508007986 */ /* 0x0001e2000c101124 */
[----:B------:R-:W-:Y:S05]  /*6360*/  BRA `(.L_x_39691) ;  /* 0x0000000800007947 */ /* 0x000fea0003800000 */
.L_x_39702:
        /* <DEDUP_REMOVED lines=13> */
.L_x_39706:
[----:B------:R-:W-:Y:S01]  /*6440*/  IMAD.MOV.U32 R0, RZ, RZ, 0x7f ;  /* 0x0000007fff007424 */ /* 0x000fe200078e00ff */
[----:B------:R-:W-:-:S04]  /*6450*/  ISETP.GT.U32.AND P0, PT, R3, 0x7f800000, PT ;  /* 0x7f8000000300780c */ /* 0x000fc80003f04070 */
[----:B------:R-:W-:-:S09]  /*6460*/  SEL R0, R0, 0x7c, P0 ;  /* 0x0000007c00007807 */ /* 0x000fd20000000000 */
.L_x_39707:
[----:B------:R-:W-:Y:S05]  /*6470*/  BSYNC B0 ;  /* 0x0000000000007941 */ /* 0x000fea0003800000 */
.L_x_39705:
[----:B------:R-:W-:-:S04]  /*6480*/  LOP3.LUT R3, R17, 0x80000000, RZ, 0xc0, !PT ;  /* 0x8000000011037812 */ /* 0x000fc800078ec0ff */
[----:B------:R-:W-:-:S04]  /*6490*/  SHF.R.U32.HI R3, RZ, 0x18, R3 ;  /* 0x00000018ff037819 */ /* 0x000fc80000011603 */
[----:B------:R-:W-:-:S05]  /*64a0*/  LOP3.LUT R3, R0, R3, RZ, 0xfc, !PT ;  /* 0x0000000300037212 */ /* 0x000fca00078efcff */
[----:B------:R0:W-:Y:S01]  /*64b0*/  STG.E.U8 desc[UR36][R8.64], R3 ;  /* 0x0000000308007986 */ /* 0x0001e2000c101124 */
[----:B------:R-:W-:Y:S05]  /*64c0*/  BRA `(.L_x_39691) ;  /* 0x0000000400a87947 */ /* 0x000fea0003800000 */
.L_x_39701:
[----:B------:R-:W0:Y:S02]  /*64d0*/  I2F.U16 R0, R17 ;  /* 0x0000001100007306 */ /* 0x000e240000101000 */
[----:B0-----:R-:W-:-:S05]  /*64e0*/  F2FP.BF16.F32.PACK_AB R0, RZ, R0 ;  /* 0x00000000ff00723e */ /* 0x001fca00000010ff */
[----:B------:R0:W-:Y:S01]  /*64f0*/  STG.E.U16 desc[UR36][R8.64], R0 ;  /* 0x0000000008007986 */ /* 0x0001e2000c101524 */
[----:B------:R-:W-:Y:S05]  /*6500*/  BRA `(.L_x_39691) ;  /* 0x0000000400987947 */ /* 0x000fea0003800000 */
.L_x_39698:
        /* <DEDUP_REMOVED lines=10> */
.L_x_39710:
        /* <DEDUP_REMOVED lines=17> */
.L_x_39713:
[----:B------:R-:W-:-:S04]  /*66c0*/  LOP3.LUT R3, R17, 0x80000000, RZ, 0xc0, !PT ;  /* 0x8000000011037812 */ /* 0x000fc800078ec0ff */
[----:B------:R-:W-:-:S04]  /*66d0*/  SHF.R.U32.HI R3, RZ, 0x18, R3 ;  /* 0x00000018ff037819 */ /* 0x000fc80000011603 */
[----:B------:R-:W-:-:S04]  /*66e0*/  LOP3.LUT R0, R0, R3, RZ, 0xfc, !PT ;  /* 0x0000000300007212 */ /* 0x000fc800078efcff */
[----:B------:R-:W-:-:S07]  /*66f0*/  PRMT R4, R0, 0x7610, R4 ;  /* 0x0000761000047816 */ /* 0x000fce0000000004 */
.L_x_39712:
[----:B------:R-:W-:Y:S05]  /*6700*/  BSYNC B0 ;  /* 0x0000000000007941 */ /* 0x000fea0003800000 */
.L_x_39711:
[----:B------:R0:W-:Y:S01]  /*6710*/  STG.E.U8 desc[UR36][R8.64], R4 ;  /* 0x0000000408007986 */ /* 0x0001e2000c101124 */
[----:B------:R-:W-:Y:S05]  /*6720*/  BRA `(.L_x_39691) ;  /* 0x0000000400107947 */ /* 0x000fea0003800000 */
.L_x_39709:
        /* <DEDUP_REMOVED lines=17> */
.L_x_39716:
[----:B------:R-:W-:-:S04]  /*6840*/  LOP3.LUT R3, R17, 0x80000000, RZ, 0xc0, !PT ;  /* 0x8000000011037812 */ /* 0x000fc800078ec0ff */
[----:B------:R-:W-:-:S04]  /*6850*/  SHF.R.U32.HI R3, RZ, 0x18, R3 ;  /* 0x00000018ff037819 */ /* 0x000fc80000011603 */
[----:B------:R-:W-:-:S04]  /*6860*/  LOP3.LUT R0, R0, R3, RZ, 0xfc, !PT ;  /* 0x0000000300007212 */ /* 0x000fc800078efcff */
[----:B------:R-:W-:-:S07]  /*6870*/  PRMT R4, R0, 0x7610, R4 ;  /* 0x0000761000047816 */ /* 0x000fce0000000004 */
.L_x_39715:
[----:B------:R-:W-:Y:S05]  /*6880*/  BSYNC B0 ;  /* 0x0000000000007941 */ /* 0x000fea0003800000 */
.L_x_39714:
[----:B------:R0:W-:Y:S01]  /*6890*/  STG.E.U8 desc[UR36][R8.64], R4 ;  /* 0x0000000408007986 */ /* 0x0001e2000c101124 */
[----:B------:R-:W-:Y:S05]  /*68a0*/  BRA `(.L_x_39691) ;  /* 0x0000000000b07947 */ /* 0x000fea0003800000 */
.L_x_39708:
        /* <DEDUP_REMOVED lines=22> */
.L_x_39690:
        /* <DEDUP_REMOVED lines=16> */
.L_x_39719:
[----:B------:R-:W-:Y:S05]  /*6b10*/  BRA `(.L_x_39691) ;  /* 0x0000000000147947 */ /* 0x000fea0003800000 */
.L_x_39718:
[----:B------:R-:W-:Y:S01]  /*6b20*/  LOP3.LUT R4, R17, 0xffff, RZ, 0xc0, !PT ;  /* 0x0000ffff11047812 */ /* 0x000fe200078ec0ff */
[----:B------:R-:W-:-:S05]  /*6b30*/  IMAD.MOV.U32 R5, RZ, RZ, RZ ;  /* 0x000000ffff057224 */ /* 0x000fca00078e00ff */
[----:B------:R0:W-:Y:S01]  /*6b40*/  STG.E.64 desc[UR36][R8.64], R4 ;  /* 0x0000000408007986 */ /* 0x0001e2000c101b24 */
[----:B------:R-:W-:Y:S05]  /*6b50*/  BRA `(.L_x_39691) ;  /* 0x0000000000047947 */ /* 0x000fea0003800000 */
.L_x_39717:
[----:B------:R0:W-:Y:S02]  /*6b60*/  STG.E desc[UR36][R8.64], R17 ;  /* 0x0000001108007986 */ /* 0x0001e4000c101924 */
.L_x_39691:
[----:B------:R-:W-:-:S07]  /*6b70*/  VIADD R2, R2, 0x80 ;  /* 0x0000008002027836 */ /* 0x000fce0000000000 */
.L_x_39651:
[----:B------:R-:W-:Y:S05]  /*6b80*/  BSYNC B6 ;  /* 0x0000000000067941 */ /* 0x000fea0003800000 */
.L_x_39650:
        /* <DEDUP_REMOVED lines=21> */
.L_x_39723:
[----:B------:R-:W-:Y:S01]  /*6ce0*/  STG.E.U8 desc[UR36][R2.64], R16 ;  /* 0x0000001002007986 */ /* 0x000fe2000c101124 */
[----:B------:R-:W-:Y:S05]  /*6cf0*/  EXIT ;  /* 0x000000000000794d */ /* 0x000fea0003800000 */
.L_x_39722:
        /* <DEDUP_REMOVED lines=10> */
.L_x_39726:
[----:B------:R-:W-:Y:S01]  /*6da0*/  STG.E desc[UR36][R2.64], R16 ;  /* 0x0000001002007986 */ /* 0x000fe2000c101924 */
[----:B------:R-:W-:Y:S05]  /*6db0*/  EXIT ;  /* 0x000000000000794d */ /* 0x000fea0003800000 */
.L_x_39725:
[----:B------:R-:W-:Y:S01]  /*6dc0*/  STG.E.U16 desc[UR36][R2.64], R16 ;  /* 0x0000001002007986 */ /* 0x000fe2000c101524 */
[----:B------:R-:W-:Y:S05]  /*6dd0*/  EXIT ;  /* 0x000000000000794d */ /* 0x000fea0003800000 */
.L_x_39721:
        /* <DEDUP_REMOVED lines=9> */
.L_x_39728:
[----:B------:R-:W0:Y:S02]  /*6e70*/  I2F.U16 R0, R16 ;  /* 0x0000001000007306 */ /* 0x000e240000101000 */
[----:B0-----:R-:W-:-:S05]  /*6e80*/  F2FP.F16.F32.PACK_AB R0, RZ, R0 ;  /* 0x00000000ff00723e */ /* 0x001fca00000000ff */
[----:B------:R-:W-:Y:S01]  /*6e90*/  STG.E.U16 desc[UR36][R2.64], R0 ;  /* 0x0000000002007986 */ /* 0x000fe2000c101524 */
[----:B------:R-:W-:Y:S05]  /*6ea0*/  EXIT ;  /* 0x000000000000794d */ /* 0x000fea0003800000 */
.L_x_39727:
        /* <DEDUP_REMOVED lines=10> */
.L_x_39730:
[----:B------:R-:W0:Y:S02]  /*6f50*/  I2F.U16 R16, R16 ;  /* 0x0000001000107306 */ /* 0x000e240000101000 */
[----:B0-----:R-:W-:-:S04]  /*6f60*/  F2FP.F16.F32.PACK_AB R5, RZ, R16 ;  /* 0x00000010ff05723e */ /* 0x001fc800000000ff */
[----:B------:R-:W-:-:S05]  /*6f70*/  PRMT R5, R5, 0x5410, RZ ;  /* 0x0000541005057816 */ /* 0x000fca00000000ff */
[----:B------:R-:W-:Y:S01]  /*6f80*/  STG.E desc[UR36][R2.64], R5 ;  /* 0x0000000502007986 */ /* 0x000fe2000c101924 */
[----:B------:R-:W-:Y:S05]  /*6f90*/  EXIT ;  /* 0x000000000000794d */ /* 0x000fea0003800000 */
.L_x_39729:
[----:B------:R-:W0:Y:S02]  /*6fa0*/  I2F.F64.U16 R16, R16 ;  /* 0x0000001000107312 */ /* 0x000e240000101800 */
[----:B0-----:R-:W-:Y:S01]  /*6fb0*/  STG.E.64 desc[UR36][R2.64], R16 ;  /* 0x0000001002007986 */ /* 0x001fe2000c101b24 */
[----:B------:R-:W-:Y:S05]  /*6fc0*/  EXIT ;  /* 0x000000000000794d */ /* 0x000fea0003800000 */
.L_x_39720:
        /* <DEDUP_REMOVED lines=13> */
.L_x_39733:
[----:B------:R-:W0:Y:S01]  /*70a0*/  I2F.F64.U16 R16, R16 ;  /* 0x0000001000107312 */ /* 0x000e220000101800 */
[----:B------:R-:W-:-:S05]  /*70b0*/  CS2R R18, SRZ ;  /* 0x0000000000127805 */ /* 0x000fca000001ff00 */
[----:B0-----:R-:W-:Y:S01]  /*70c0*/  STG.E.128 desc[UR36][R2.64], R16 ;  /* 0x0000001002007986 */ /* 0x001fe2000c101d24 */
[----:B------:R-:W-:Y:S05]  /*70d0*/  EXIT ;  /* 0x000000000000794d */ /* 0x000fea0003800000 */
.L_x_39732:
        /* <DEDUP_REMOVED lines=21> */
.L_x_39737:
[----:B------:R-:W-:Y:S05]  /*7230*/  BSYNC B0 ;  /* 0x0000000000007941 */ /* 0x000fea0003800000 */
.L_x_39736:
[----:B------:R-:W-:-:S05]  /*7240*/  LOP3.LUT R5, R0, R5, RZ, 0xfc, !PT ;  /* 0x0000000500057212 */ /* 0x000fca00078efcff */
[----:B------:R-:W-:Y:S01]  /*7250*/  STG.E.U8 desc[UR36][R2.64], R5 ;  /* 0x0000000502007986 */ /* 0x000fe2000c101124 */
[----:B------:R-:W-:Y:S05]  /*7260*/  EXIT ;  /* 0x000000000000794d */ /* 0x000fea0003800000 */
.L_x_39735:
        /* <DEDUP_REMOVED lines=13> */
.L_x_39739:
[----:B------:R-:W-:Y:S01]  /*7340*/  IMAD.MOV.U32 R0, RZ, RZ, 0x7f ;  /* 0x0000007fff007424 */ /* 0x000fe200078e00ff */
[----:B------:R-:W-:-:S04]  /*7350*/  ISETP.GT.U32.AND P0, PT, R4, 0x7f800000, PT ;  /* 0x7f8000000400780c */ /* 0x000fc80003f04070 */
[----:B------:R-:W-:-:S09]  /*7360*/  SEL R0, R0, 0x7c, P0 ;  /* 0x0000007c00007807 */ /* 0x000fd20000000000 */
.L_x_39740:
[----:B------:R-:W-:Y:S05]  /*7370*/  BSYNC B0 ;  /* 0x0000000000007941 */ /* 0x000fea0003800000 */
.L_x_39738:
[----:B------:R-:W-:-:S04]  /*7380*/  LOP3.LUT R4, R5, 0x80000000, RZ, 0xc0, !PT ;  /* 0x8000000005047812 */ /* 0x000fc800078ec0ff */
[----:B------:R-:W-:-:S04]  /*7390*/  SHF.R.U32.HI R5, RZ, 0x18, R4 ;  /* 0x00000018ff057819 */ /* 0x000fc80000011604 */
[----:B------:R-:W-:-:S05]  /*73a0*/  LOP3.LUT R5, R0, R5, RZ, 0xfc, !PT ;  /* 0x0000000500057212 */ /* 0x000fca00078efcff */
[----:B------:R-:W-:Y:S01]  /*73b0*/  STG.E.U8 desc[UR36][R2.64], R5 ;  /* 0x0000000502007986 */ /* 0x000fe2000c101124 */
[----:B------:R-:W-:Y:S05]  /*73c0*/  EXIT ;  /* 0x000000000000794d */ /* 0x000fea0003800000 */
.L_x_39734:
[----:B------:R-:W0:Y:S02]  /*73d0*/  I2F.U16 R0, R16 ;  /* 0x0000001000007306 */ /* 0x000e240000101000 */
[----:B0-----:R-:W-:-:S05]  /*73e0*/  F2FP.BF16.F32.PACK_AB R0, RZ, R0 ;  /* 0x00000000ff00723e */ /* 0x001fca00000010ff */
[----:B------:R-:W-:Y:S01]  /*73f0*/  STG.E.U16 desc[UR36][R2.64], R0 ;  /* 0x0000000002007986 */ /* 0x000fe2000c101524 */
[----:B------:R-:W-:Y:S05]  /*7400*/  EXIT ;  /* 0x000000000000794d */ /* 0x000fea0003800000 */
.L_x_39731:
        /* <DEDUP_REMOVED lines=10> */
.L_x_39743:
        /* <DEDUP_REMOVED lines=17> */
.L_x_39746:
[----:B------:R-:W-:-:S04]  /*75c0*/  LOP3.LUT R0, R7, 0x80000000, RZ, 0xc0, !PT ;  /* 0x8000000007007812 */ /* 0x000fc800078ec0ff */
[----:B------:R-:W-:-:S04]  /*75d0*/  SHF.R.U32.HI R5, RZ, 0x18, R0 ;  /* 0x00000018ff057819 */ /* 0x000fc80000011600 */
[----:B------:R-:W-:-:S04]  /*75e0*/  LOP3.LUT R4, R4, R5, RZ, 0xfc, !PT ;  /* 0x0000000504047212 */ /* 0x000fc800078efcff */
[----:B------:R-:W-:-:S07]  /*75f0*/  PRMT R0, R4, 0x7610, R0 ;  /* 0x0000761004007816 */ /* 0x000fce0000000000 */
.L_x_39745:
[----:B------:R-:W-:Y:S05]  /*7600*/  BSYNC B0 ;  /* 0x0000000000007941 */ /* 0x000fea0003800000 */
.L_x_39744:
[----:B------:R-:W-:Y:S01]  /*7610*/  STG.E.U8 desc[UR36][R2.64], R0 ;  /* 0x0000000002007986 */ /* 0x000fe2000c101124 */
[----:B------:R-:W-:Y:S05]  /*7620*/  EXIT ;  /* 0x000000000000794d */ /* 0x000fea0003800000 */
.L_x_39742:
        /* <DEDUP_REMOVED lines=17> */
.L_x_39749:
[----:B------:R-:W-:-:S04]  /*7740*/  LOP3.LUT R0, R7, 0x80000000, RZ, 0xc0, !PT ;  /* 0x8000000007007812 */ /* 0x000fc800078ec0ff */
[----:B------:R-:W-:-:S04]  /*7750*/  SHF.R.U32.HI R5, RZ, 0x18, R0 ;  /* 0x00000018ff057819 */ /* 0x000fc80000011600 */
[----:B------:R-:W-:-:S04]  /*7760*/  LOP3.LUT R4, R4, R5, RZ, 0xfc, !PT ;  /* 0x0000000504047212 */ /* 0x000fc800078efcff */
[----:B------:R-:W-:-:S07]  /*7770*/  PRMT R0, R4, 0x7610, R0 ;  /* 0x0000761004007816 */ /* 0x000fce0000000000 */
.L_x_39748:
[----:B------:R-:W-:Y:S05]  /*7780*/  BSYNC B0 ;  /* 0x0000000000007941 */ /* 0x000fea0003800000 */
.L_x_39747:
[----:B------:R-:W-:Y:S01]  /*7790*/  STG.E.U8 desc[UR36][R2.64], R0 ;  /* 0x0000000002007986 */ /* 0x000fe2000c101124 */
[----:B------:R-:W-:Y:S05]  /*77a0*/  EXIT ;  /* 0x000000000000794d */ /* 0x000fea0003800000 */
.L_x_39741:
        /* <DEDUP_REMOVED lines=22> */
.L_x_39724:
        /* <DEDUP_REMOVED lines=16> */
.L_x_39752:
[----:B------:R-:W-:Y:S05]  /*7a10*/  EXIT ;  /* 0x000000000000794d */ /* 0x000fea0003800000 */
.L_x_39751:
[----:B------:R-:W-:Y:S01]  /*7a20*/  LOP3.LUT R16, R16, 0xffff, RZ, 0xc0, !PT ;  /* 0x0000ffff10107812 */ /* 0x000fe200078ec0ff */
[----:B------:R-:W-:-:S05]  /*7a30*/  IMAD.MOV.U32 R17, RZ, RZ, RZ ;  /* 0x000000ffff117224 */ /* 0x000fca00078e00ff */
[----:B------:R-:W-:Y:S01]  /*7a40*/  STG.E.64 desc[UR36][R2.64], R16 ;  /* 0x0000001002007986 */ /* 0x000fe2000c101b24 */
[----:B------:R-:W-:Y:S05]  /*7a50*/  EXIT ;  /* 0x000000000000794d */ /* 0x000fea0003800000 */
.L_x_39750:
[----:B------:R-:W-:Y:S01]  /*7a60*/  STG.E desc[UR36][R2.64], R16 ;  /* 0x0000001002007986 */ /* 0x000fe2000c101924 */
[----:B------:R-:W-:Y:S05]  /*7a70*/  EXIT ;  /* 0x000000000000794d */ /* 0x000fea0003800000 */
.L_x_39753:
        /* <DEDUP_REMOVED lines=16> */
.L_x_42468:


//--------------------- .text._ZN2at6native18elementwise_kernelILi128ELi4EZNS0_22gpu_kernel_impl_nocastINS0_13AUnaryFunctorIhhhZZZNS0_19maximum_kernel_cudaERNS_18TensorIteratorBaseEENKUlvE_clEvENKUlvE_clEvEUlhhE_EEEEvS5_RKT_EUliE_EEviT1_ --------------------------
	.section	.text._ZN2at6native18elementwise_kernelILi128ELi4EZNS0_22gpu_kernel_impl_nocastINS0_13AUnaryFunctorIhhhZZZNS0_19maximum_kernel_cudaERNS_18TensorIteratorBaseEENKUlvE_clEvENKUlvE_clEvEUlhhE_EEEEvS5_RKT_EUliE_EEviT1_,"ax",@progbits
	.align	128
        .global         _ZN2at6native18elementwise_kernelILi128ELi4EZNS0_22gpu_kernel_impl_nocastINS0_13AUnaryFunctorIhhhZZZNS0_19maximum_kernel_cudaERNS_18TensorIteratorBaseEENKUlvE_clEvENKUlvE_clEvEUlhhE_EEEEvS5_RKT_EUliE_EEviT1_
        .type           _ZN2at6native18elementwise_kernelILi128ELi4EZNS0_22gpu_kernel_impl_nocastINS0_13AUnaryFunctorIhhhZZZNS0_19maximum_kernel_cudaERNS_18TensorIteratorBaseEENKUlvE_clEvENKUlvE_clEvEUlhhE_EEEEvS5_RKT_EUliE_EEviT1_,@function
        .size           _ZN2at6native18elementwise_kernelILi128ELi4EZNS0_22gpu_kernel_impl_nocastINS0_13AUnaryFunctorIhhhZZZNS0_19maximum_kernel_cudaERNS_18TensorIteratorBaseEENKUlvE_clEvENKUlvE_clEvEUlhhE_EEEEvS5_RKT_EUliE_EEviT1_,(.L_x_42469 - _ZN2at6native18elementwise_kernelILi128ELi4EZNS0_22gpu_kernel_impl_nocastINS0_13AUnaryFunctorIhhhZZZNS0_19maximum_kernel_cudaERNS_18TensorIteratorBaseEENKUlvE_clEvENKUlvE_clEvEUlhhE_EEEEvS5_RKT_EUliE_EEviT1_)
        .other          _ZN2at6native18elementwise_kernelILi128ELi4EZNS0_22gpu_kernel_impl_nocastINS0_13AUnaryFunctorIhhhZZZNS0_19maximum_kernel_cudaERNS_18TensorIteratorBaseEENKUlvE_clEvENKUlvE_clEvEUlhhE_EEEEvS5_RKT_EUliE_EEviT1_,@"STO_CUDA_ENTRY STV_DEFAULT"
_ZN2at6native18elementwise_kernelILi128ELi4EZNS0_22gpu_kernel_impl_nocastINS0_13AUnaryFunctorIhhhZZZNS0_19maximum_kernel_cudaERNS_18TensorIteratorBaseEENKUlvE_clEvENKUlvE_clEvEUlhhE_EEEEvS5_RKT_EUliE_EEviT1_:
.text._ZN2at6native18elementwise_kernelILi128ELi4EZNS0_22gpu_kernel_impl_nocastINS0_13AUnaryFunctorIhhhZZZNS0_19maximum_kernel_cudaERNS_18TensorIteratorBaseEENKUlvE_clEvENKUlvE_clEvEUlhhE_EEEEvS5_RKT_EUliE_EEviT1_:
        /* <DEDUP_REMOVED lines=312> */
.L_x_39756:
        /* <DEDUP_REMOVED lines=8> */
[----:B--2---:R-:W-:-:S05]  /*1400*/  VIMNMX.U32 R7, R4, UR7, !PT ;  /* 0x0000000704077c48 */ /* 0x004fca000ffe0000 */
[----:B------:R0:W-:Y:S02]  /*1410*/  STG.E.U8 desc[UR4][R2.64], R7 ;  /* 0x0000000702007986 */ /* 0x0001e4000c101104 */
.L_x_39755:
[----:B------:R-:W-:Y:S05]  /*1420*/  BSYNC B0 ;  /* 0x0000000000007941 */ /* 0x000fea0003800000 */
.L_x_39754:
        /* <DEDUP_REMOVED lines=305> */
.L_x_39759:
        /* <DEDUP_REMOVED lines=9> */
[----:B--2---:R-:W-:-:S05]  /*27d0*/  VIMNMX.U32 R7, R4, UR7, !PT ;  /* 0x0000000704077c48 */ /* 0x004fca000ffe0000 */
        /* <DEDUP_REMOVED lines=304> */
.L_x_39760:
        /* <DEDUP_REMOVED lines=10> */
.L_x_39758:
[----:B------:R-:W-:Y:S05]  /*3b80*/  BSYNC B0 ;  /* 0x0000000000007941 */ /* 0x000fea0003800000 */
.L_x_39757:
        /* <DEDUP_REMOVED lines=304> */
.L_x_39761:
[----:B------:R-:W-:Y:S02]  /*4e90*/  ULDC.64 UR8, c[0x0][0x418] ;  /* 0x0001060000087ab9 */ /* 0x000fe40000000a00 */
[----:B------:R-:W-:-:S04]  /*4ea0*/  IADD3 R4, P0, R2, UR8, RZ ;  /* 0x0000000802047c10 */ /* 0x000fc8000ff1e0ff */
[----:B------:R-:W-:Y:S01]  /*4eb0*/  IADD3.X R5, RZ, UR9, RZ, P0, !PT ;  /* 0x00000009ff057c10 */ /* 0x000fe200087fe4ff */
[----:B------:R-:W-:-:S04]  /*4ec0*/  ULDC.64 UR8, c[0x0][0x410] ;  /* 0x0001040000087ab9 */ /* 0x000fc80000000a00 */
[----:B------:R-:W2:Y:S01]  /*4ed0*/  LDG.E.U8 R4, desc[UR4][R4.64] ;  /* 0x0000000404047981 */ /* 0x000ea2000c1e1100 */
[----:B------:R-:W-:-:S04]  /*4ee0*/  IADD3 R2, P0, R3, UR8, RZ ;  /* 0x0000000803027c10 */ /* 0x000fc8000ff1e0ff */
[----:B------:R-:W-:Y:S02]  /*4ef0*/  IADD3.X R3, RZ, UR9, RZ, P0, !PT ;  /* 0x00000009ff037c10 */ /* 0x000fe400087fe4ff */
[----:B--2---:R-:W-:-:S05]  /*4f00*/  VIMNMX.U32 R7, R4, UR7, !PT ;  /* 0x0000000704077c48 */ /* 0x004fca000ffe0000 */
[----:B------:R-:W-:Y:S01]  /*4f10*/  STG.E.U8 desc[UR4][R2.64], R7 ;  /* 0x0000000702007986 */ /* 0x000fe2000c101104 */
[----:B------:R-:W-:Y:S05]  /*4f20*/  EXIT ;  /* 0x000000000000794d */ /* 0x000fea0003800000 */
.L_x_39762:
        /* <DEDUP_REMOVED lines=13> */
.L_x_42469:


//--------------------- .text._ZN2at6native27unrolled_elementwise_kernelINS0_13AUnaryFunctorIhhhZZZNS0_19maximum_kernel_cudaERNS_18TensorIteratorBaseEENKUlvE_clEvENKUlvE_clEvEUlhhE_EESt5arrayIPcLm2EELi4E23TrivialOffsetCalculatorILi1EjESD_NS0_6memory15LoadWithoutCastENSE_16StoreWithoutCastEEEviT_T0_T2_T3_T4_T5_ --------------------------
	.section	.text._ZN2at6native27unrolled_elementwise_kernelINS0_13AUnaryFunctorIhhhZZZNS0_19maximum_kernel_cudaERNS_18TensorIteratorBaseEENKUlvE_clEvENKUlvE_clEvEUlhhE_EESt5arrayIPcLm2EELi4E23TrivialOffsetCalculatorILi1EjESD_NS0_6memory15LoadWithoutCastENSE_16StoreWithoutCastEEEviT_T0_T2_T3_T4_T5_,"ax",@progbits
	.align	128
        .global         _ZN2at6native27unrolled_elementwise_kernelINS0_13AUnaryFunctorIhhhZZZNS0_19maximum_kernel_cudaERNS_18TensorIteratorBaseEENKUlvE_clEvENKUlvE_clEvEUlhhE_EESt5arrayIPcLm2EELi4E23TrivialOffsetCalculatorILi1EjESD_NS0_6memory15LoadWithoutCastENSE_16StoreWithoutCastEEEviT_T0_T2_T3_T4_T5_
        .type           _ZN2at6native27unrolled_elementwise_kernelINS0_13AUnaryFunctorIhhhZZZNS0_19maximum_kernel_cudaERNS_18TensorIteratorBaseEENKUlvE_clEvENKUlvE_clEvEUlhhE_EESt5arrayIPcLm2EELi4E23TrivialOffsetCalculatorILi1EjESD_NS0_6memory15LoadWithoutCastENSE_16StoreWithoutCastEEEviT_T0_T2_T3_T4_T5_,@function
        .size           _ZN2at6native27unrolled_elementwise_kernelINS0_13AUnaryFunctorIhhhZZZNS0_19maximum_kernel_cudaERNS_18TensorIteratorBaseEENKUlvE_clEvENKUlvE_clEvEUlhhE_EESt5arrayIPcLm2EELi4E23TrivialOffsetCalculatorILi1EjESD_NS0_6memory15LoadWithoutCastENSE_16StoreWithoutCastEEEviT_T0_T2_T3_T4_T5_,(.L_x_42470 - _ZN2at6native27unrolled_elementwise_kernelINS0_13AUnaryFunctorIhhhZZZNS0_19maximum_kernel_cudaERNS_18TensorIteratorBaseEENKUlvE_clEvENKUlvE_clEvEUlhhE_EESt5arrayIPcLm2EELi4E23TrivialOffsetCalculatorILi1EjESD_NS0_6memory15LoadWithoutCastENSE_16StoreWithoutCastEEEviT_T0_T2_T3_T4_T5_)
        .other          _ZN2at6native27unrolled_elementwise_kernelINS0_13AUnaryFunctorIhhhZZZNS0_19maximum_kernel_cudaERNS_18TensorIteratorBaseEENKUlvE_clEvENKUlvE_clEvEUlhhE_EESt5arrayIPcLm2EELi4E23TrivialOffsetCalculatorILi1EjESD_NS0_6memory15LoadWithoutCastENSE_16StoreWithoutCastEEEviT_T0_T2_T3_T4_T5_,@"STO_CUDA_ENTRY STV_DEFAULT"
_ZN2at6native27unrolled_elementwise_kernelINS0_13AUnaryFunctorIhhhZZZNS0_19maximum_kernel_cudaERNS_18TensorIteratorBaseEENKUlvE_clEvENKUlvE_clEvEUlhhE_EESt5arrayIPcLm2EELi4E23TrivialOffsetCalculatorILi1EjESD_NS0_6memory15LoadWithoutCastENSE_16StoreWithoutCastEEEviT_T0_T2_T3_T4_T5_:
.text._ZN2at6native27unrolled_elementwise_kernelINS0_13AUnaryFunctorIhhhZZZNS0_19maximum_kernel_cudaERNS_18TensorIteratorBaseEENKUlvE_clEvENKUlvE_clEvEUlhhE_EESt5arrayIPcLm2EELi4E23TrivialOffsetCalculatorILi1EjESD_NS0_6memory15LoadWithoutCastENSE_16StoreWithoutCastEEEviT_T0_T2_T3_T4_T5_:
        /* <DEDUP_REMOVED lines=46> */
[----:B--2---:R-:W-:-:S05]  /*02e0*/  VIMNMX.U32 R3, R12, UR6, !PT ;  /* 0x000000060c037c48 */ /* 0x004fca000ffe0000 */
[----:B------:R0:W-:Y:S01]  /*02f0*/  @!P0 STG.E.U8 desc[UR4][R10.64], R3 ;  /* 0x000000030a008986 */ /* 0x0001e2000c101104 */
[----:B----4-:R-:W-:Y:S02]  /*0300*/  VIMNMX.U32 R15, R15, UR6, !PT ;  /* 0x000000060f0f7c48 */ /* 0x010fe4000ffe0000 */
[----:B-----5:R-:W-:Y:S02]  /*0310*/  VIMNMX.U32 R13, R13, UR6, !PT ;  /* 0x000000060d0d7c48 */ /* 0x020fe4000ffe0000 */
[----:B------:R-:W-:Y:S01]  /*0320*/  VIMNMX.U32 R9, R14, UR6, !PT ;  /* 0x000000060e097c48 */ /* 0x000fe2000ffe0000 */
        /* <DEDUP_REMOVED lines=13> */
.L_x_39764:
[----:B------:R-:W-:Y:S05]  /*0400*/  BSYNC B0 ;  /* 0x0000000000007941 */ /* 0x000fea0003800000 */
.L_x_39763:
        /* <DEDUP_REMOVED lines=8> */
.L_x_39765:
        /* <DEDUP_REMOVED lines=15> */
.L_x_42470:


//--------------------- .text._ZN2at6native29vectorized_elementwise_kernelILi2ENS0_13AUnaryFunctorIhhhZZZNS0_19maximum_kernel_cudaERNS_18TensorIteratorBaseEENKUlvE_clEvENKUlvE_clEvEUlhhE_EESt5arrayIPcLm2EEEEviT0_T1_ --------------------------
	.section	.text._ZN2at6native29vectorized_elementwise_kernelILi2ENS0_13AUnaryFunctorIhhhZZZNS0_19maximum_kernel_cudaERNS_18TensorIteratorBaseEENKUlvE_clEvENKUlvE_clEvEUlhhE_EESt5arrayIPcLm2EEEEviT0_T1_,"ax",@progbits
	.align	128
        .global         _ZN2at6native29vectorized_elementwise_kernelILi2ENS0_13AUnaryFunctorIhhhZZZNS0_19maximum_kernel_cudaERNS_18TensorIteratorBaseEENKUlvE_clEvENKUlvE_clEvEUlhhE_EESt5arrayIPcLm2EEEEviT0_T1_
        .type           _ZN2at6native29vectorized_elementwise_kernelILi2ENS0_13AUnaryFunctorIhhhZZZNS0_19maximum_kernel_cudaERNS_18TensorIteratorBaseEENKUlvE_clEvENKUlvE_clEvEUlhhE_EESt5arrayIPcLm2EEEEviT0_T1_,@function
        .size           _ZN2at6native29vectorized_elementwise_kernelILi2ENS0_13AUnaryFunctorIhhhZZZNS0_19maximum_kernel_cudaERNS_18TensorIteratorBaseEENKUlvE_clEvENKUlvE_clEvEUlhhE_EESt5arrayIPcLm2EEEEviT0_T1_,(.L_x_42471 - _ZN2at6native29vectorized_elementwise_kernelILi2ENS0_13AUnaryFunctorIhhhZZZNS0_19maximum_kernel_cudaERNS_18TensorIteratorBaseEENKUlvE_clEvENKUlvE_clEvEUlhhE_EESt5arrayIPcLm2EEEEviT0_T1_)
        .other          _ZN2at6native29vectorized_elementwise_kernelILi2ENS0_13AUnaryFunctorIhhhZZZNS0_19maximum_kernel_cudaERNS_18TensorIteratorBaseEENKUlvE_clEvENKUlvE_clEvEUlhhE_EESt5arrayIPcLm2EEEEviT0_T1_,@"STO_CUDA_ENTRY STV_DEFAULT"
_ZN2at6native29vectorized_elementwise_kernelILi2ENS0_13AUnaryFunctorIhhhZZZNS0_19maximum_kernel_cudaERNS_18TensorIteratorBaseEENKUlvE_clEvENKUlvE_clEvEUlhhE_EESt5arrayIPcLm2EEEEviT0_T1_:
.text._ZN2at6native29vectorized_elementwise_kernelILi2ENS0_13AUnaryFunctorIhhhZZZNS0_19maximum_kernel_cudaERNS_18TensorIteratorBaseEENKUlvE_clEvENKUlvE_clEvEUlhhE_EESt5arrayIPcLm2EEEEviT0_T1_:
        /* <DEDUP_REMOVED lines=34> */
[----:B------:R-:W-:Y:S02]  /*0220*/  VIMNMX.U32 R0, R0, UR10, !PT ;  /* 0x0000000a00007c48 */ /* 0x000fe4000ffe0000 */
[----:B------:R-:W-:Y:S02]  /*0230*/  VIMNMX.U32 R11, R6, UR10, !PT ;  /* 0x0000000a060b7c48 */ /* 0x000fe4000ffe0000 */
[----:B------:R-:W-:-:S02]  /*0240*/  VIMNMX.U32 R7, R7, UR10, !PT ;  /* 0x0000000a07077c48 */ /* 0x000fc4000ffe0000 */
[----:B------:R-:W-:Y:S02]  /*0250*/  VIMNMX.U32 R8, R8, UR10, !PT ;  /* 0x0000000a08087c48 */ /* 0x000fe4000ffe0000 */
[----:B------:R-:W-:Y:S02]  /*0260*/  VIMNMX.U32 R4, R4, UR10, !PT ;  /* 0x0000000a04047c48 */ /* 0x000fe4000ffe0000 */
[----:B------:R-:W-:Y:S02]  /*0270*/  VIMNMX.U32 R5, R5, UR10, !PT ;  /* 0x0000000a05057c48 */ /* 0x000fe4000ffe0000 */
[----:B------:R-:W-:Y:S02]  /*0280*/  VIMNMX.U32 R9, R9, UR10, !PT ;  /* 0x0000000a09097c48 */ /* 0x000fe4000ffe0000 */
[----:B------:R-:W-:Y:S02]  /*0290*/  VIMNMX.U32 R10, R10, UR10, !PT ;  /* 0x0000000a0a0a7c48 */ /* 0x000fe4000ffe0000 */
        /* <DEDUP_REMOVED lines=9> */
.L_x_39766:
        /* <DEDUP_REMOVED lines=72> */
[----:B--2---:R-:W-:Y:S02]  /*07b0*/  VIMNMX.U32 R7, R16, UR10, !PT ;  /* 0x0000000a10077c48 */ /* 0x004fe4000ffe0000 */
[----:B-1----:R-:W-:Y:S02]  /*07c0*/  VIMNMX.U32 R11, R20, UR10, !PT ;  /* 0x0000000a140b7c48 */ /* 0x002fe4000ffe0000 */
[----:B---3--:R-:W-:-:S05]  /*07d0*/  VIMNMX.U32 R21, R21, UR10, !PT ;  /* 0x0000000a15157c48 */ /* 0x008fca000ffe0000 */
[----:B------:R0:W-:Y:S01]  /*07e0*/  @!P0 STG.E.U8 desc[UR8][R8.64], R21 ;  /* 0x0000001508008986 */ /* 0x0001e2000c101108 */
[----:B------:R-:W-:Y:S02]  /*07f0*/  ISETP.GE.AND P0, PT, R14, R15, PT ;  /* 0x0000000f0e00720c */ /* 0x000fe40003f06270 */
[----:B------:R-:W-:Y:S02]  /*0800*/  VIMNMX.U32 R13, R22, UR10, !PT ;  /* 0x0000000a160d7c48 */ /* 0x000fe4000ffe0000 */
[----:B------:R-:W-:Y:S02]  /*0810*/  VIMNMX.U32 R17, R24, UR10, !PT ;  /* 0x0000000a18117c48 */ /* 0x000fe4000ffe0000 */
[----:B------:R-:W-:Y:S02]  /*0820*/  VIMNMX.U32 R19, R2, UR10, !PT ;  /* 0x0000000a02137c48 */ /* 0x000fe4000ffe0000 */
[----:B-----5:R-:W-:Y:S02]  /*0830*/  VIMNMX.U32 R2, R3, UR10, !PT ;  /* 0x0000000a03027c48 */ /* 0x020fe4000ffe0000 */
[----:B------:R-:W-:-:S03]  /*0840*/  VIMNMX.U32 R0, R0, UR10, !PT ;  /* 0x0000000a00007c48 */ /* 0x000fc6000ffe0000 */
        /* <DEDUP_REMOVED lines=15> */
.L_x_39769:
        /* <DEDUP_REMOVED lines=8> */
.L_x_39770:
        /* <DEDUP_REMOVED lines=8> */
.L_x_39771:
        /* <DEDUP_REMOVED lines=9> */
.L_x_39772:
[----:B------:R-:W-:Y:S05]  /*0ad0*/  BSYNC B1 ;  /* 0x0000000000017941 */ /* 0x000fea0003800000 */
.L_x_39768:
[----:B------:R-:W-:-:S13]  /*0ae0*/  ISETP.GE.AND P0, PT, R14, R15, PT ;  /* 0x0000000f0e00720c */ /* 0x000fda0003f06270 */
[----:B0-----:R-:W0:Y:S01]  /*0af0*/  @!P0 LDC.64 R6, c[0x0][0x218] ;  /* 0x00008600ff068b82 */ /* 0x001e220000000a00 */
[C---:B-12---:R-:W-:Y:S02]  /*0b00*/  @!P0 VIADD R5, R14.reuse, UR4 ;  /* 0x000000040e058c36 */ /* 0x046fe40008000000 */
[----:B------:R-:W-:-:S03]  /*0b10*/  @!P0 VIADD R14, R14, 0x80 ;  /* 0x000000800e0e8836 */ /* 0x000fc60000000000 */
[----:B0-----:R-:W-:-:S05]  /*0b20*/  @!P0 IADD3 R4, P1, R5, R6, RZ ;  /* 0x0000000605048210 */ /* 0x001fca0007f3e0ff */
[----:B------:R-:W-:-:S05]  /*0b30*/  @!P0 IMAD.X R5, RZ, RZ, R7, P1 ;  /* 0x000000ffff058224 */ /* 0x000fca00008e0607 */
[----:B------:R2:W-:Y:S03]  /*0b40*/  @!P0 STG.E.U8 desc[UR8][R4.64], R2 ;  /* 0x0000000204008986 */ /* 0x0005e6000c101108 */
.L_x_39773:
[----:B------:R-:W-:Y:S05]  /*0b50*/  BSYNC B0 ;  /* 0x0000000000007941 */ /* 0x000fea0003800000 */
.L_x_39767:
        /* <DEDUP_REMOVED lines=9> */
.L_x_39774:
        /* <DEDUP_REMOVED lines=9> */
.L_x_42471:


//--------------------- .text._ZN2at6native29vectorized_elementwise_kernelILi4ENS0_13AUnaryFunctorIhhhZZZNS0_19maximum_kernel_cudaERNS_18TensorIteratorBaseEENKUlvE_clEvENKUlvE_clEvEUlhhE_EESt5arrayIPcLm2EEEEviT0_T1_ --------------------------
	.section	.text._ZN2at6native29vectorized_elementwise_kernelILi4ENS0_13AUnaryFunctorIhhhZZZNS0_19maximum_kernel_cudaERNS_18TensorIteratorBaseEENKUlvE_clEvENKUlvE_clEvEUlhhE_EESt5arrayIPcLm2EEEEviT0_T1_,"ax",@progbits
	.align	128
        .global         _ZN2at6native29vectorized_elementwise_kernelILi4ENS0_13AUnaryFunctorIhhhZZZNS0_19maximum_kernel_cudaERNS_18TensorIteratorBaseEENKUlvE_clEvENKUlvE_clEvEUlhhE_EESt5arrayIPcLm2EEEEviT0_T1_
        .type           _ZN2at6native29vectorized_elementwise_kernelILi4ENS0_13AUnaryFunctorIhhhZZZNS0_19maximum_kernel_cudaERNS_18TensorIteratorBaseEENKUlvE_clEvENKUlvE_clEvEUlhhE_EESt5arrayIPcLm2EEEEviT0_T1_,@function
        .size           _ZN2at6native29vectorized_elementwise_kernelILi4ENS0_13AUnaryFunctorIhhhZZZNS0_19maximum_kernel_cudaERNS_18TensorIteratorBaseEENKUlvE_clEvENKUlvE_clEvEUlhhE_EESt5arrayIPcLm2EEEEviT0_T1_,(.L_x_42472 - _ZN2at6native29vectorized_elementwise_kernelILi4ENS0_13AUnaryFunctorIhhhZZZNS0_19maximum_kernel_cudaERNS_18TensorIteratorBaseEENKUlvE_clEvENKUlvE_clEvEUlhhE_EESt5arrayIPcLm2EEEEviT0_T1_)
        .other          _ZN2at6native29vectorized_elementwise_kernelILi4ENS0_13AUnaryFunctorIhhhZZZNS0_19maximum_kernel_cudaERNS_18TensorIteratorBaseEENKUlvE_clEvENKUlvE_clEvEUlhhE_EESt5arrayIPcLm2EEEEviT0_T1_,@"STO_CUDA_ENTRY STV_DEFAULT"
_ZN2at6native29vectorized_elementwise_kernelILi4ENS0_13AUnaryFunctorIhhhZZZNS0_19maximum_kernel_cudaERNS_18TensorIteratorBaseEENKUlvE_clEvENKUlvE_clEvEUlhhE_EESt5arrayIPcLm2EEEEviT0_T1_:
.text._ZN2at6native29vectorized_elementwise_kernelILi4ENS0_13AUnaryFunctorIhhhZZZNS0_19maximum_kernel_cudaERNS_18TensorIteratorBaseEENKUlvE_clEvENKUlvE_clEvEUlhhE_EESt5arrayIPcLm2EEEEviT0_T1_:
        /* <DEDUP_REMOVED lines=28> */
[----:B------:R-:W-:-:S02]  /*01c0*/  VIMNMX.U32 R0, R0, UR10, !PT ;  /* 0x0000000a00007c48 */ /* 0x000fc4000ffe0000 */
[----:B------:R-:W-:Y:S02]  /*01d0*/  VIMNMX.U32 R7, R4, UR10, !PT ;  /* 0x0000000a04077c48 */ /* 0x000fe4000ffe0000 */
[----:B------:R-:W-:Y:S02]  /*01e0*/  VIMNMX.U32 R5, R5, UR10, !PT ;  /* 0x0000000a05057c48 */ /* 0x000fe4000ffe0000 */
[----:B------:R-:W-:Y:S02]  /*01f0*/  VIMNMX.U32 R6, R6, UR10, !PT ;  /* 0x0000000a06067c48 */ /* 0x000fe4000ffe0000 */
[----:B------:R-:W-:Y:S02]  /*0200*/  PRMT R10, R7, 0x7604, R0 ;  /* 0x00007604070a7816 */ /* 0x000fe40000000000 */
[----:B------:R-:W-:Y:S02]  /*0210*/  PRMT R0, R8, 0x7772, RZ ;  /* 0x0000777208007816 */ /* 0x000fe400000000ff */
[----:B------:R-:W-:-:S02]  /*0220*/  PRMT R4, R9, 0x7772, RZ ;  /* 0x0000777209047816 */ /* 0x000fc400000000ff */
[----:B------:R-:W-:Y:S02]  /*0230*/  PRMT R7, R6, 0x7604, R5 ;  /* 0x0000760406077816 */ /* 0x000fe40000000005 */
[----:B------:R-:W-:Y:S02]  /*0240*/  VIMNMX.U32 R5, R0, UR10, !PT ;  /* 0x0000000a00057c48 */ /* 0x000fe4000ffe0000 */
[----:B------:R-:W-:Y:S02]  /*0250*/  VIMNMX.U32 R6, R4, UR10, !PT ;  /* 0x0000000a04067c48 */ /* 0x000fe4000ffe0000 */
[----:B------:R-:W-:Y:S02]  /*0260*/  PRMT R0, R8, 0x7773, RZ ;  /* 0x0000777308007816 */ /* 0x000fe400000000ff */
[----:B------:R-:W-:Y:S02]  /*0270*/  PRMT R4, R9, 0x7773, RZ ;  /* 0x0000777309047816 */ /* 0x000fe400000000ff */
[----:B------:R-:W-:-:S02]  /*0280*/  PRMT R5, R5, 0x7054, R10 ;  /* 0x0000705405057816 */ /* 0x000fc4000000000a */
[----:B------:R-:W-:Y:S02]  /*0290*/  PRMT R7, R6, 0x7054, R7 ;  /* 0x0000705406077816 */ /* 0x000fe40000000007 */
[----:B------:R-:W-:Y:S02]  /*02a0*/  VIMNMX.U32 R0, R0, UR10, !PT ;  /* 0x0000000a00007c48 */ /* 0x000fe4000ffe0000 */
[----:B------:R-:W-:Y:S02]  /*02b0*/  VIMNMX.U32 R4, R4, UR10, !PT ;  /* 0x0000000a04047c48 */ /* 0x000fe4000ffe0000 */
[----:B------:R-:W-:Y:S02]  /*02c0*/  PRMT R5, R0, 0x654, R5 ;  /* 0x0000065400057816 */ /* 0x000fe40000000005 */
[----:B------:R-:W-:-:S03]  /*02d0*/  PRMT R7, R4, 0x654, R7 ;  /* 0x0000065404077816 */ /* 0x000fc60000000007 */
[----:B------:R-:W-:Y:S04]  /*02e0*/  STG.E desc[UR8][R2.64], R5 ;  /* 0x0000000502007986 */ /* 0x000fe8000c101908 */
[----:B------:R-:W-:Y:S01]  /*02f0*/  STG.E desc[UR8][R2.64+0x200], R7 ;  /* 0x0002000702007986 */ /* 0x000fe2000c101908 */
[----:B------:R-:W-:Y:S05]  /*0300*/  EXIT ;  /* 0x000000000000794d */ /* 0x000fea0003800000 */
.L_x_39775:
        /* <DEDUP_REMOVED lines=97> */
.L_x_39778:
        /* <DEDUP_REMOVED lines=8> */
.L_x_39779:
        /* <DEDUP_REMOVED lines=8> */
.L_x_39780:
        /* <DEDUP_REMOVED lines=9> */
.L_x_39781:
[----:B------:R-:W-:Y:S05]  /*0ab0*/  BSYNC B1 ;  /* 0x0000000000017941 */ /* 0x000fea0003800000 */
.L_x_39777:
[----:B------:R-:W-:-:S13]  /*0ac0*/  ISETP.GE.AND P0, PT, R14, R15, PT ;  /* 0x0000000f0e00720c */ /* 0x000fda0003f06270 */
[----:B0-----:R-:W0:Y:S01]  /*0ad0*/  @!P0 LDC.64 R6, c[0x0][0x218] ;  /* 0x00008600ff068b82 */ /* 0x001e220000000a00 */
[C---:B-12---:R-:W-:Y:S02]  /*0ae0*/  @!P0 VIADD R5, R14.reuse, UR4 ;  /* 0x000000040e058c36 */ /* 0x046fe40008000000 */
[----:B------:R-:W-:-:S03]  /*0af0*/  @!P0 VIADD R14, R14, 0x80 ;  /* 0x000000800e0e8836 */ /* 0x000fc60000000000 */
[----:B0-----:R-:W-:-:S05]  /*0b00*/  @!P0 IADD3 R4, P1, R5, R6, RZ ;  /* 0x0000000605048210 */ /* 0x001fca0007f3e0ff */
[----:B------:R-:W-:-:S05]  /*0b10*/  @!P0 IMAD.X R5, RZ, RZ, R7, P1 ;  /* 0x000000ffff058224 */ /* 0x000fca00008e0607 */
[----:B------:R2:W-:Y:S03]  /*0b20*/  @!P0 STG.E.U8 desc[UR8][R4.64], R2 ;  /* 0x0000000204008986 */ /* 0x0005e6000c101108 */
.L_x_39782:
[----:B------:R-:W-:Y:S05]  /*0b30*/  BSYNC B0 ;  /* 0x0000000000007941 */ /* 0x000fea0003800000 */
.L_x_39776:
        /* <DEDUP_REMOVED lines=9> */
.L_x_39783:
        /* <DEDUP_REMOVED lines=11> */
.L_x_42472:


//--------------------- .text._ZN2at6native29vectorized_elementwise_kernelILi8ENS0_13AUnaryFunctorIhhhZZZNS0_19maximum_kernel_cudaERNS_18TensorIteratorBaseEENKUlvE_clEvENKUlvE_clEvEUlhhE_EESt5arrayIPcLm2EEEEviT0_T1_ --------------------------
	.section	.text._ZN2at6native29vectorized_elementwise_kernelILi8ENS0_13AUnaryFunctorIhhhZZZNS0_19maximum_kernel_cudaERNS_18TensorIteratorBaseEENKUlvE_clEvENKUlvE_clEvEUlhhE_EESt5arrayIPcLm2EEEEviT0_T1_,"ax",@progbits
	.align	128
        .global         _ZN2at6native29vectorized_elementwise_kernelILi8ENS0_13AUnaryFunctorIhhhZZZNS0_19maximum_kernel_cudaERNS_18TensorIteratorBaseEENKUlvE_clEvENKUlvE_clEvEUlhhE_EESt5arrayIPcLm2EEEEviT0_T1_
        .type           _ZN2at6native29vectorized_elementwise_kernelILi8ENS0_13AUnaryFunctorIhhhZZZNS0_19maximum_kernel_cudaERNS_18TensorIteratorBaseEENKUlvE_clEvENKUlvE_clEvEUlhhE_EESt5arrayIPcLm2EEEEviT0_T1_,@function
        .size           _ZN2at6native29vectorized_elementwise_kernelILi8ENS0_13AUnaryFunctorIhhhZZZNS0_19maximum_kernel_cudaERNS_18TensorIteratorBaseEENKUlvE_clEvENKUlvE_clEvEUlhhE_EESt5arrayIPcLm2EEEEviT0_T1_,(.L_x_42473 - _ZN2at6native29vectorized_elementwise_kernelILi8ENS0_13AUnaryFunctorIhhhZZZNS0_19maximum_kernel_cudaERNS_18TensorIteratorBaseEENKUlvE_clEvENKUlvE_clEvEUlhhE_EESt5arrayIPcLm2EEEEviT0_T1_)
        .other          _ZN2at6native29vectorized_elementwise_kernelILi8ENS0_13AUnaryFunctorIhhhZZZNS0_19maximum_kernel_cudaERNS_18TensorIteratorBaseEENKUlvE_clEvENKUlvE_clEvEUlhhE_EESt5arrayIPcLm2EEEEviT0_T1_,@"STO_CUDA_ENTRY STV_DEFAULT"
_ZN2at6native29vectorized_elementwise_kernelILi8ENS0_13AUnaryFunctorIhhhZZZNS0_19maximum_kernel_cudaERNS_18TensorIteratorBaseEENKUlvE_clEvENKUlvE_clEvEUlhhE_EESt5arrayIPcLm2EEEEviT0_T1_:
.text._ZN2at6native29vectorized_elementwise_kernelILi8ENS0_13AUnaryFunctorIhhhZZZNS0_19maximum_kernel_cudaERNS_18TensorIteratorBaseEENKUlvE_clEvENKUlvE_clEvEUlhhE_EESt5arrayIPcLm2EEEEviT0_T1_:
        /* <DEDUP_REMOVED lines=36> */
[----:B------:R-:W-:Y:S02]  /*0240*/  VIMNMX.U32 R7, R7, UR10, !PT ;  /* 0x0000000a07077c48 */ /* 0x000fe4000ffe0000 */
[----:B------:R-:W-:Y:S02]  /*0250*/  VIMNMX.U32 R10, R10, UR10, !PT ;  /* 0x0000000a0a0a7c48 */ /* 0x000fe4000ffe0000 */
[----:B------:R-:W-:Y:S01]  /*0260*/  VIMNMX.U32 R0, R0, UR10, !PT ;  /* 0x0000000a00007c48 */ /* 0x000fe2000ffe0000 */
[----:B------:R-:W-:Y:S01]  /*0270*/  IMAD.SHL.U32 R7, R7, 0x100, RZ ;  /* 0x0000010007077824 */ /* 0x000fe200078e00ff */
[----:B------:R-:W-:Y:S01]  /*0280*/  VIMNMX.U32 R4, R4, UR10, !PT ;  /* 0x0000000a04047c48 */ /* 0x000fe2000ffe0000 */
[----:B------:R-:W-:Y:S01]  /*0290*/  IMAD.SHL.U32 R10, R10, 0x100, RZ ;  /* 0x000001000a0a7824 */ /* 0x000fe200078e00ff */
[----:B------:R-:W-:Y:S01]  /*02a0*/  LOP3.LUT R9, R9, 0xff, RZ, 0xc0, !PT ;  /* 0x000000ff09097812 */ /* 0x000fe200078ec0ff */
[----:B------:R-:W-:Y:S01]  /*02b0*/  IMAD.SHL.U32 R13, R0, 0x100, RZ ;  /* 0x00000100000d7824 */ /* 0x000fe200078e00ff */
[----:B------:R-:W-:Y:S01]  /*02c0*/  LOP3.LUT R8, R8, 0xff, RZ, 0xc0, !PT ;  /* 0x000000ff08087812 */ /* 0x000fe200078ec0ff */
[----:B------:R-:W-:Y:S01]  /*02d0*/  IMAD.SHL.U32 R4, R4, 0x100, RZ ;  /* 0x0000010004047824 */ /* 0x000fe200078e00ff */
[----:B------:R-:W-:-:S02]  /*02e0*/  LOP3.LUT R11, R11, 0xff, RZ, 0xc0, !PT ;  /* 0x000000ff0b0b7812 */ /* 0x000fc400078ec0ff */
[----:B------:R-:W-:Y:S02]  /*02f0*/  VIMNMX.U32 R6, R6, UR10, !PT ;  /* 0x0000000a06067c48 */ /* 0x000fe4000ffe0000 */
[----:B------:R-:W-:Y:S02]  /*0300*/  VIMNMX.U32 R9, R9, UR10, !PT ;  /* 0x0000000a09097c48 */ /* 0x000fe4000ffe0000 */
[----:B------:R-:W-:Y:S02]  /*0310*/  VIMNMX.U32 R8, R8, UR10, !PT ;  /* 0x0000000a08087c48 */ /* 0x000fe4000ffe0000 */
[----:B------:R-:W-:Y:S02]  /*0320*/  VIMNMX.U32 R11, R11, UR10, !PT ;  /* 0x0000000a0b0b7c48 */ /* 0x000fe4000ffe0000 */
        /* <DEDUP_REMOVED lines=8> */
.L_x_39784:
        /* <DEDUP_REMOVED lines=97> */
.L_x_39787:
        /* <DEDUP_REMOVED lines=8> */
.L_x_39788:
        /* <DEDUP_REMOVED lines=8> */
.L_x_39789:
        /* <DEDUP_REMOVED lines=9> */
.L_x_39790:
[----:B------:R-:W-:Y:S05]  /*0b50*/  BSYNC B1 ;  /* 0x0000000000017941 */ /* 0x000fea0003800000 */
.L_x_39786:
[----:B------:R-:W-:-:S13]  /*0b60*/  ISETP.GE.AND P0, PT, R14, R15, PT ;  /* 0x0000000f0e00720c */ /* 0x000fda0003f06270 */
[----:B0-----:R-:W0:Y:S01]  /*0b70*/  @!P0 LDC.64 R6, c[0x0][0x218] ;  /* 0x00008600ff068b82 */ /* 0x001e220000000a00 */
[C---:B-12---:R-:W-:Y:S02]  /*0b80*/  @!P0 VIADD R5, R14.reuse, UR4 ;  /* 0x000000040e058c36 */ /* 0x046fe40008000000 */
[----:B------:R-:W-:-:S03]  /*0b90*/  @!P0 VIADD R14, R14, 0x80 ;  /* 0x000000800e0e8836 */ /* 0x000fc60000000000 */
[----:B0-----:R-:W-:-:S05]  /*0ba0*/  @!P0 IADD3 R4, P1, R5, R6, RZ ;  /* 0x0000000605048210 */ /* 0x001fca0007f3e0ff */
[----:B------:R-:W-:-:S05]  /*0bb0*/  @!P0 IMAD.X R5, RZ, RZ, R7, P1 ;  /* 0x000000ffff058224 */ /* 0x000fca00008e0607 */
[----:B------:R2:W-:Y:S03]  /*0bc0*/  @!P0 STG.E.U8 desc[UR8][R4.64], R2 ;  /* 0x0000000204008986 */ /* 0x0005e6000c101108 */
.L_x_39791:
[----:B------:R-:W-:Y:S05]  /*0bd0*/  BSYNC B0 ;  /* 0x0000000000007941 */ /* 0x000fea0003800000 */
.L_x_39785:
        /* <DEDUP_REMOVED lines=9> */
.L_x_39792:
        /* <DEDUP_REMOVED lines=9> */
.L_x_42473:


//--------------------- .text._ZN2at6native18elementwise_kernelILi128ELi4EZNS0_15gpu_kernel_implINS0_13BinaryFunctorIhhhZZZNS0_19maximum_kernel_cudaERNS_18TensorIteratorBaseEENKUlvE_clEvENKUlvE_clEvEUlhhE_EEEEvS5_RKT_EUliE_EEviT1_ --------------------------
	.section	.text._ZN2at6native18elementwise_kernelILi128ELi4EZNS0_15gpu_kernel_implINS0_13BinaryFunctorIhhhZZZNS0_19maximum_kernel_cudaERNS_18TensorIteratorBaseEENKUlvE_clEvENKUlvE_clEvEUlhhE_EEEEvS5_RKT_EUliE_EEviT1_,"ax",@progbits
	.align	128
        .global         _ZN2at6native18elementwise_kernelILi128ELi4EZNS0_15gpu_kernel_implINS0_13BinaryFunctorIhhhZZZNS0_19maximum_kernel_cudaERNS_18TensorIteratorBaseEENKUlvE_clEvENKUlvE_clEvEUlhhE_EEEEvS5_RKT_EUliE_EEviT1_
        .type           _ZN2at6native18elementwise_kernelILi128ELi4EZNS0_15gpu_kernel_implINS0_13BinaryFunctorIhhhZZZNS0_19maximum_kernel_cudaERNS_18TensorIteratorBaseEENKUlvE_clEvENKUlvE_clEvEUlhhE_EEEEvS5_RKT_EUliE_EEviT1_,@function
        .size           _ZN2at6native18elementwise_kernelILi128ELi4EZNS0_15gpu_kernel_implINS0_13BinaryFunctorIhhhZZZNS0_19maximum_kernel_cudaERNS_18TensorIteratorBaseEENKUlvE_clEvENKUlvE_clEvEUlhhE_EEEEvS5_RKT_EUliE_EEviT1_,(.L_x_42474 - _ZN2at6native18elementwise_kernelILi128ELi4EZNS0_15gpu_kernel_implINS0_13BinaryFunctorIhhhZZZNS0_19maximum_kernel_cudaERNS_18TensorIteratorBaseEENKUlvE_clEvENKUlvE_clEvEUlhhE_EEEEvS5_RKT_EUliE_EEviT1_)
        .other          _ZN2at6native18elementwise_kernelILi128ELi4EZNS0_15gpu_kernel_implINS0_13BinaryFunctorIhhhZZZNS0_19maximum_kernel_cudaERNS_18TensorIteratorBaseEENKUlvE_clEvENKUlvE_clEvEUlhhE_EEEEvS5_RKT_EUliE_EEviT1_,@"STO_CUDA_ENTRY STV_DEFAULT"
_ZN2at6native18elementwise_kernelILi128ELi4EZNS0_15gpu_kernel_implINS0_13BinaryFunctorIhhhZZZNS0_19maximum_kernel_cudaERNS_18TensorIteratorBaseEENKUlvE_clEvENKUlvE_clEvEUlhhE_EEEEvS5_RKT_EUliE_EEviT1_:
.text._ZN2at6native18elementwise_kernelILi128ELi4EZNS0_15gpu_kernel_implINS0_13BinaryFunctorIhhhZZZNS0_19maximum_kernel_cudaERNS_18TensorIteratorBaseEENKUlvE_clEvENKUlvE_clEvEUlhhE_EEEEvS5_RKT_EUliE_EEviT1_:
        /* <DEDUP_REMOVED lines=365> */
.L_x_39795:
        /* <DEDUP_REMOVED lines=20> */
.L_x_39799:
[----:B------:R0:W5:Y:S01]  /*1810*/  LDG.E.U8 R19, desc[UR36][R4.64] ;  /* 0x0000002404137981 */ /* 0x000162000c1e1100 */
[----:B------:R-:W-:Y:S05]  /*1820*/  BRA `(.L_x_39801) ;  /* 0x0000000c00647947 */ /* 0x000fea0003800000 */
.L_x_39798:
        /* <DEDUP_REMOVED lines=8> */
.L_x_39803:
[----:B------:R3:W5:Y:S01]  /*18b0*/  LDG.E.U8 R19, desc[UR36][R4.64] ;  /* 0x0000002404137981 */ /* 0x000762000c1e1100 */
[----:B------:R-:W-:Y:S05]  /*18c0*/  BRA `(.L_x_39801) ;  /* 0x0000000c003c7947 */ /* 0x000fea0003800000 */
.L_x_39802:
[----:B------:R0:W5:Y:S01]  /*18d0*/  LDG.E.U16 R19, desc[UR36][R4.64] ;  /* 0x0000002404137981 */ /* 0x000162000c1e1500 */
[----:B------:R-:W-:Y:S05]  /*18e0*/  BRA `(.L_x_39801) ;  /* 0x0000000c00347947 */ /* 0x000fea0003800000 */
.L_x_39797:
        /* <DEDUP_REMOVED lines=10> */
.L_x_39805:
[----:B------:R-:W2:Y:S02]  /*1990*/  LDG.E.U16 R2, desc[UR36][R4.64] ;  /* 0x0000002404027981 */ /* 0x000ea4000c1e1500 */
[----:B--2---:R-:W-:-:S06]  /*19a0*/  HADD2.F32 R2, -RZ, R2.H0_H0 ;  /* 0x20000002ff027230 */ /* 0x004fcc0000004100 */
[----:B------:R-:W0:Y:S02]  /*19b0*/  F2I.S64.TRUNC R2, R2 ;  /* 0x0000000200027311 */ /* 0x000e24000020d900 */
[----:B0-----:R-:W-:Y:S01]  /*19c0*/  PRMT R19, R2, 0x7610, R19 ;  /* 0x0000761002137816 */ /* 0x001fe20000000013 */
[----:B------:R-:W-:Y:S06]  /*19d0*/  BRA `(.L_x_39801) ;  /* 0x0000000800f87947 */ /* 0x000fec0003800000 */
.L_x_39804:
        /* <DEDUP_REMOVED lines=10> */
.L_x_39807:
[----:B------:R-:W2:Y:S02]  /*1a80*/  LDG.E.U16 R4, desc[UR36][R4.64] ;  /* 0x0000002404047981 */ /* 0x000ea4000c1e1500 */
[----:B--2---:R-:W-:-:S06]  /*1a90*/  HADD2.F32 R2, -RZ, R4.H0_H0 ;  /* 0x20000004ff027230 */ /* 0x004fcc0000004100 */
[----:B------:R-:W0:Y:S02]  /*1aa0*/  F2I.S64.TRUNC R2, R2 ;  /* 0x0000000200027311 */ /* 0x000e24000020d900 */
[----:B0-----:R-:W-:Y:S01]  /*1ab0*/  PRMT R19, R2, 0x7610, R19 ;  /* 0x0000761002137816 */ /* 0x001fe20000000013 */
[----:B------:R-:W-:Y:S06]  /*1ac0*/  BRA `(.L_x_39801) ;  /* 0x0000000800bc7947 */ /* 0x000fec0003800000 */
.L_x_39806:
[----:B------:R-:W2:Y:S02]  /*1ad0*/  LDG.E.64 R2, desc[UR36][R4.64] ;  /* 0x0000002404027981 */ /* 0x000ea4000c1e1b00 */
[----:B--2---:R-:W0:Y:S02]  /*1ae0*/  F2I.S64.F64.TRUNC R2, R2 ;  /* 0x0000000200027311 */ /* 0x004e24000030d900 */
[----:B0-----:R-:W-:Y:S01]  /*1af0*/  PRMT R19, R2, 0x7610, R19 ;  /* 0x0000761002137816 */ /* 0x001fe20000000013 */
[----:B------:R-:W-:Y:S06]  /*1b00*/  BRA `(.L_x_39801) ;  /* 0x0000000800ac7947 */ /* 0x000fec0003800000 */
.L_x_39796:
        /* <DEDUP_REMOVED lines=12> */
.L_x_39810:
[----:B------:R-:W2:Y:S02]  /*1bd0*/  LDG.E.64 R4, desc[UR36][R4.64] ;  /* 0x0000002404047981 */ /* 0x000ea4000c1e1b00 */
[----:B--2---:R-:W0:Y:S02]  /*1be0*/  F2I.S64.F64.TRUNC R2, R4 ;  /* 0x0000000400027311 */ /* 0x004e24000030d900 */
[----:B0-----:R-:W-:Y:S01]  /*1bf0*/  PRMT R19, R2, 0x7610, R19 ;  /* 0x0000761002137816 */ /* 0x001fe20000000013 */
[----:B------:R-:W-:Y:S06]  /*1c00*/  BRA `(.L_x_39801) ;  /* 0x00000008006c7947 */ /* 0x000fec0003800000 */
.L_x_39809:
        /* <DEDUP_REMOVED lines=28> */
.L_x_39812:
        /* <DEDUP_REMOVED lines=15> */
.L_x_39811:
[----:B------:R-:W2:Y:S02]  /*1ec0*/  LDG.E.U16 R2, desc[UR36][R4.64] ;  /* 0x0000002404027981 */ /* 0x000ea4000c1e1500 */
[----:B--2---:R-:W-:-:S06]  /*1ed0*/  IMAD.U32 R2, R2, 0x10000, RZ ;  /* 0x0001000002027824 */ /* 0x004fcc00078e00ff */
[----:B------:R-:W0:Y:S02]  /*1ee0*/  F2I.S64.TRUNC R2, R2 ;  /* 0x0000000200027311 */ /* 0x000e24000020d900 */
[----:B0-----:R-:W-:Y:S01]  /*1ef0*/  PRMT R19, R2, 0x7610, R19 ;  /* 0x0000761002137816 */ /* 0x001fe20000000013 */
[----:B------:R-:W-:Y:S06]  /*1f00*/  BRA `(.L_x_39801) ;  /* 0x0000000400ac7947 */ /* 0x000fec0003800000 */
.L_x_39808:
        /* <DEDUP_REMOVED lines=10> */
.L_x_39815:
        /* <DEDUP_REMOVED lines=21> */
.L_x_39819:
[----:B------:R-:W-:Y:S05]  /*2100*/  BSYNC B1 ;  /* 0x0000000000017941 */ /* 0x000fea0003800000 */
.L_x_39818:
[----:B------:R-:W-:Y:S01]  /*2110*/  IMAD.SHL.U32 R2, R2, 0x100000, RZ ;  /* 0x0010000002027824 */ /* 0x000fe200078e00ff */
[----:B------:R-:W-:-:S04]  /*2120*/  LEA R3, R0, 0x3b800000, 0x17 ;  /* 0x3b80000000037811 */ /* 0x000fc800078eb8ff */
[----:B------:R-:W-:-:S07]  /*2130*/  LOP3.LUT R2, R3, R2, R4, 0xfe, !PT ;  /* 0x0000000203027212 */ /* 0x000fce00078efe04 */
.L_x_39817:
[----:B------:R-:W-:Y:S05]  /*2140*/  BSYNC B0 ;  /* 0x0000000000007941 */ /* 0x000fea0003800000 */
.L_x_39816:
[----:B------:R-:W0:Y:S02]  /*2150*/  F2I.S64.TRUNC R2, R2 ;  /* 0x0000000200027311 */ /* 0x000e24000020d900 */
[----:B0-----:R-:W-:Y:S01]  /*2160*/  PRMT R19, R2, 0x7610, R19 ;  /* 0x0000761002137816 */ /* 0x001fe20000000013 */
[----:B------:R-:W-:Y:S06]  /*2170*/  BRA `(.L_x_39801) ;  /* 0x0000000400107947 */ /* 0x000fec0003800000 */
.L_x_39814:
        /* <DEDUP_REMOVED lines=21> */
.L_x_39823:
[----:B------:R-:W-:Y:S05]  /*22d0*/  BSYNC B1 ;  /* 0x0000000000017941 */ /* 0x000fea0003800000 */
.L_x_39822:
[----:B------:R-:W-:Y:S01]  /*22e0*/  IMAD.SHL.U32 R2, R2, 0x200000, RZ ;  /* 0x0020000002027824 */ /* 0x000fe200078e00ff */
[----:B------:R-:W-:-:S04]  /*22f0*/  LEA R3, R0, 0x37800000, 0x17 ;  /* 0x3780000000037811 */ /* 0x000fc800078eb8ff */
[----:B------:R-:W-:-:S07]  /*2300*/  LOP3.LUT R2, R3, R2, R4, 0xfe, !PT ;  /* 0x0000000203027212 */ /* 0x000fce00078efe04 */
.L_x_39821:
[----:B------:R-:W-:Y:S05]  /*2310*/  BSYNC B0 ;  /* 0x0000000000007941 */ /* 0x000fea0003800000 */
.L_x_39820:
[----:B------:R-:W0:Y:S02]  /*2320*/  F2I.S64.TRUNC R2, R2 ;  /* 0x0000000200027311 */ /* 0x000e24000020d900 */
[----:B0-----:R-:W-:Y:S01]  /*2330*/  PRMT R19, R2, 0x7610, R19 ;  /* 0x0000761002137816 */ /* 0x001fe20000000013 */
[----:B------:R-:W-:Y:S06]  /*2340*/  BRA `(.L_x_39801) ;  /* 0x00000000009c7947 */ /* 0x000fec0003800000 */
.L_x_39813:
        /* <DEDUP_REMOVED lines=14> */
.L_x_39827:
[----:B------:R-:W-:Y:S05]  /*2430*/  BSYNC B0 ;  /* 0x0000000000007941 */ /* 0x000fea0003800000 */
.L_x_39826:
[----:B------:R-:W0:Y:S02]  /*2440*/  F2I.S64.TRUNC R2, R2 ;  /* 0x0000000200027311 */ /* 0x000e24000020d900 */
[----:B0-----:R-:W-:Y:S01]  /*2450*/  PRMT R19, R2, 0x7610, R19 ;  /* 0x0000761002137816 */ /* 0x001fe20000000013 */
[----:B------:R-:W-:Y:S06]  /*2460*/  BRA `(.L_x_39801) ;  /* 0x0000000000547947 */ /* 0x000fec0003800000 */
.L_x_39800:
        /* <DEDUP_REMOVED lines=16> */
.L_x_39828:
[----:B------:R-:W-:Y:S01]  /*2570*/  PRMT R19, RZ, 0x7610, R19 ;  /* 0x00007610ff137816 */ /* 0x000fe20000000013 */
[----:B------:R-:W-:Y:S06]  /*2580*/  BRA `(.L_x_39801) ;  /* 0x00000000000c7947 */ /* 0x000fec0003800000 */
.L_x_39825:
[----:B------:R2:W5:Y:S01]  /*2590*/  LDG.E.U8 R19, desc[UR36][R4.64] ;  /* 0x0000002404137981 */ /* 0x000562000c1e1100 */
[----:B------:R-:W-:Y:S05]  /*25a0*/  BRA `(.L_x_39801) ;  /* 0x0000000000047947 */ /* 0x000fea0003800000 */
.L_x_39824:
[----:B------:R1:W5:Y:S02]  /*25b0*/  LDG.E.U8 R19, desc[UR36][R4.64] ;  /* 0x0000002404137981 */ /* 0x000364000c1e1100 */
.L_x_39801:
        /* <DEDUP_REMOVED lines=17> */
.L_x_39832:
[----:B------:R3:W5:Y:S01]  /*26d0*/  LDG.E.U8 R0, desc[UR36][R4.64] ;  /* 0x0000002404007981 */ /* 0x000762000c1e1100 */
[----:B------:R-:W-:Y:S05]  /*26e0*/  BRA `(.L_x_39834) ;  /* 0x0000000c00647947 */ /* 0x000fea0003800000 */
.L_x_39831:
        /* <DEDUP_REMOVED lines=8> */
.L_x_39836:
[----:B------:R1:W5:Y:S01]  /*2770*/  LDG.E.U8 R0, desc[UR36][R4.64] ;  /* 0x0000002404007981 */ /* 0x000362000c1e1100 */
[----:B------:R-:W-:Y:S05]  /*2780*/  BRA `(.L_x_39834) ;  /* 0x0000000c003c7947 */ /* 0x000fea0003800000 */
.L_x_39835:
[----:B------:R2:W5:Y:S01]  /*2790*/  LDG.E.U16 R0, desc[UR36][R4.64] ;  /* 0x0000002404007981 */ /* 0x000562000c1e1500 */
[----:B------:R-:W-:Y:S05]  /*27a0*/  BRA `(.L_x_39834) ;  /* 0x0000000c00347947 */ /* 0x000fea0003800000 */
.L_x_39830:
        /* <DEDUP_REMOVED lines=10> */
.L_x_39838:
[----:B------:R-:W2:Y:S02]  /*2850*/  LDG.E.U16 R2, desc[UR36][R4.64] ;  /* 0x0000002404027981 */ /* 0x000ea4000c1e1500 */
[----:B--2---:R-:W-:-:S06]  /*2860*/  HADD2.F32 R2, -RZ, R2.H0_H0 ;  /* 0x20000002ff027230 */ /* 0x004fcc0000004100 */
[----:B------:R-:W0:Y:S02]  /*2870*/  F2I.S64.TRUNC R2, R2 ;  /* 0x0000000200027311 */ /* 0x000e24000020d900 */
[----:B0-----:R-:W-:Y:S01]  /*2880*/  PRMT R0, R2, 0x7610, R0 ;  /* 0x0000761002007816 */ /* 0x001fe20000000000 */
[----:B------:R-:W-:Y:S06]  /*2890*/  BRA `(.L_x_39834) ;  /* 0x0000000800f87947 */ /* 0x000fec0003800000 */
.L_x_39837:
        /* <DEDUP_REMOVED lines=10> */
.L_x_39840:
[----:B------:R-:W2:Y:S02]  /*2940*/  LDG.E.U16 R4, desc[UR36][R4.64] ;  /* 0x0000002404047981 */ /* 0x000ea4000c1e1500 */
[----:B--2---:R-:W-:-:S06]  /*2950*/  HADD2.F32 R2, -RZ, R4.H0_H0 ;  /* 0x20000004ff027230 */ /* 0x004fcc0000004100 */
[----:B------:R-:W0:Y:S02]  /*2960*/  F2I.S64.TRUNC R2, R2 ;  /* 0x0000000200027311 */ /* 0x000e24000020d900 */
[----:B0-----:R-:W-:Y:S01]  /*2970*/  PRMT R0, R2, 0x7610, R0 ;  /* 0x0000761002007816 */ /* 0x001fe20000000000 */
[----:B------:R-:W-:Y:S06]  /*2980*/  BRA `(.L_x_39834) ;  /* 0x0000000800bc7947 */ /* 0x000fec0003800000 */
.L_x_39839:
[----:B------:R-:W2:Y:S02]  /*2990*/  LDG.E.64 R2, desc[UR36][R4.64] ;  /* 0x0000002404027981 */ /* 0x000ea4000c1e1b00 */
[----:B--2---:R-:W0:Y:S02]  /*29a0*/  F2I.S64.F64.TRUNC R2, R2 ;  /* 0x0000000200027311 */ /* 0x004e24000030d900 */
[----:B0-----:R-:W-:Y:S01]  /*29b0*/  PRMT R0, R2, 0x7610, R0 ;  /* 0x0000761002007816 */ /* 0x001fe20000000000 */
[----:B------:R-:W-:Y:S06]  /*29c0*/  BRA `(.L_x_39834) ;  /* 0x0000000800ac7947 */ /* 0x000fec0003800000 */
.L_x_39829:
        /* <DEDUP_REMOVED lines=12> */
.L_x_39843:
[----:B------:R-:W2:Y:S02]  /*2a90*/  LDG.E.64 R4, desc[UR36][R4.64] ;  /* 0x0000002404047981 */ /* 0x000ea4000c1e1b00 */
[----:B--2---:R-:W0:Y:S02]  /*2aa0*/  F2I.S64.F64.TRUNC R2, R4 ;  /* 0x0000000400027311 */ /* 0x004e24000030d900 */
[----:B0-----:R-:W-:Y:S01]  /*2ab0*/  PRMT R0, R2, 0x7610, R0 ;  /* 0x0000761002007816 */ /* 0x001fe20000000000 */
[----:B------:R-:W-:Y:S06]  /*2ac0*/  BRA `(.L_x_39834) ;  /* 0x00000008006c7947 */ /* 0x000fec0003800000 */
.L_x_39842:
        /* <DEDUP_REMOVED lines=28> */
.L_x_39845:
        /* <DEDUP_REMOVED lines=15> */
.L_x_39844:
[----:B------:R-:W2:Y:S02]  /*2d80*/  LDG.E.U16 R2, desc[UR36][R4.64] ;  /* 0x0000002404027981 */ /* 0x000ea4000c1e1500 */
[----:B--2---:R-:W-:-:S06]  /*2d90*/  IMAD.U32 R2, R2, 0x10000, RZ ;  /* 0x0001000002027824 */ /* 0x004fcc00078e00ff */
[----:B------:R-:W0:Y:S02]  /*2da0*/  F2I.S64.TRUNC R2, R2 ;  /* 0x0000000200027311 */ /* 0x000e24000020d900 */
[----:B0-----:R-:W-:Y:S01]  /*2db0*/  PRMT R0, R2, 0x7610, R0 ;  /* 0x0000761002007816 */ /* 0x001fe20000000000 */
[----:B------:R-:W-:Y:S06]  /*2dc0*/  BRA `(.L_x_39834) ;  /* 0x0000000400ac7947 */ /* 0x000fec0003800000 */
.L_x_39841:
        /* <DEDUP_REMOVED lines=10> */
.L_x_39848:
        /* <DEDUP_REMOVED lines=21> */
.L_x_39852:
[----:B------:R-:W-:Y:S05]  /*2fc0*/  BSYNC B1 ;  /* 0x0000000000017941 */ /* 0x000fea0003800000 */
.L_x_39851:
[----:B------:R-:W-:Y:S01]  /*2fd0*/  IMAD.SHL.U32 R2, R2, 0x100000, RZ ;  /* 0x0010000002027824 */ /* 0x000fe200078e00ff */
[----:B------:R-:W-:-:S04]  /*2fe0*/  LEA R3, R0, 0x3b800000, 0x17 ;  /* 0x3b80000000037811 */ /* 0x000fc800078eb8ff */
[----:B------:R-:W-:-:S07]  /*2ff0*/  LOP3.LUT R2, R3, R2, R4, 0xfe, !PT ;  /* 0x0000000203027212 */ /* 0x000fce00078efe04 */
.L_x_39850:
[----:B------:R-:W-:Y:S05]  /*3000*/  BSYNC B0 ;  /* 0x0000000000007941 */ /* 0x000fea0003800000 */
.L_x_39849:
[----:B------:R-:W0:Y:S02]  /*3010*/  F2I.S64.TRUNC R2, R2 ;  /* 0x0000000200027311 */ /* 0x000e24000020d900 */
[----:B0-----:R-:W-:Y:S01]  /*3020*/  PRMT R0, R2, 0x7610, R0 ;  /* 0x0000761002007816 */ /* 0x001fe20000000000 */
[----:B------:R-:W-:Y:S06]  /*3030*/  BRA `(.L_x_39834) ;  /* 0x0000000400107947 */ /* 0x000fec0003800000 */
.L_x_39847:
        /* <DEDUP_REMOVED lines=21> */
.L_x_39856:
[----:B------:R-:W-:Y:S05]  /*3190*/  BSYNC B1 ;  /* 0x0000000000017941 */ /* 0x000fea0003800000 */
.L_x_39855:
[----:B------:R-:W-:Y:S01]  /*31a0*/  IMAD.SHL.U32 R2, R2, 0x200000, RZ ;  /* 0x0020000002027824 */ /* 0x000fe200078e00ff */
[----:B------:R-:W-:-:S04]  /*31b0*/  LEA R3, R0, 0x37800000, 0x17 ;  /* 0x3780000000037811 */ /* 0x000fc800078eb8ff */
[----:B------:R-:W-:-:S07]  /*31c0*/  LOP3.LUT R2, R3, R2, R4, 0xfe, !PT ;  /* 0x0000000203027212 */ /* 0x000fce00078efe04 */
.L_x_39854:
[----:B------:R-:W-:Y:S05]  /*31d0*/  BSYNC B0 ;  /* 0x0000000000007941 */ /* 0x000fea0003800000 */
.L_x_39853:
[----:B------:R-:W0:Y:S02]  /*31e0*/  F2I.S64.TRUNC R2, R2 ;  /* 0x0000000200027311 */ /* 0x000e24000020d900 */
[----:B0-----:R-:W-:Y:S01]  /*31f0*/  PRMT R0, R2, 0x7610, R0 ;  /* 0x0000761002007816 */ /* 0x001fe20000000000 */
[----:B------:R-:W-:Y:S06]  /*3200*/  BRA `(.L_x_39834) ;  /* 0x00000000009c7947 */ /* 0x000fec0003800000 */
.L_x_39846:
        /* <DEDUP_REMOVED lines=14> */
.L_x_39860:
[----:B------:R-:W-:Y:S05]  /*32f0*/  BSYNC B0 ;  /* 0x0000000000007941 */ /* 0x000fea0003800000 */
.L_x_39859:
[----:B------:R-:W0:Y:S02]  /*3300*/  F2I.S64.TRUNC R2, R2 ;  /* 0x0000000200027311 */ /* 0x000e24000020d900 */
[----:B0-----:R-:W-:Y:S01]  /*3310*/  PRMT R0, R2, 0x7610, R0 ;  /* 0x0000761002007816 */ /* 0x001fe20000000000 */
[----:B------:R-:W-:Y:S06]  /*3320*/  BRA `(.L_x_39834) ;  /* 0x0000000000547947 */ /* 0x000fec0003800000 */
.L_x_39833:
        /* <DEDUP_REMOVED lines=16> */
.L_x_39861:
[----:B------:R-:W-:Y:S01]  /*3430*/  PRMT R0, RZ, 0x7610, R0 ;  /* 0x00007610ff007816 */ /* 0x000fe20000000000 */
[----:B------:R-:W-:Y:S06]  /*3440*/  BRA `(.L_x_39834) ;  /* 0x00000000000c7947 */ /* 0x000fec0003800000 */
.L_x_39858:
[----:B------:R0:W5:Y:S01]  /*3450*/  LDG.E.U8 R0, desc[UR36][R4.64] ;  /* 0x0000002404007981 */ /* 0x000162000c1e1100 */
[----:B------:R-:W-:Y:S05]  /*3460*/  BRA `(.L_x_39834) ;  /* 0x0000000000047947 */ /* 0x000fea0003800000 */
.L_x_39857:
[----:B------:R0:W5:Y:S02]  /*3470*/  LDG.E.U8 R0, desc[UR36][R4.64] ;  /* 0x0000002404007981 */ /* 0x000164000c1e1100 */
.L_x_39834:
[----:B------:R-:W1:Y:S01]  /*3480*/  LDC.U8 R3, c[0x0][0x491] ;  /* 0x00012440ff037b82 */ /* 0x000e620000000000 */
[----:B-----5:R-:W-:Y:S02]  /*3490*/  LOP3.LUT R0, R0, 0xff, RZ, 0xc0, !PT ;  /* 0x000000ff00007812 */ /* 0x020fe400078ec0ff */
[----:B------:R-:W-:-:S04]  /*34a0*/  LOP3.LUT R19, R19, 0xff, RZ, 0xc0, !PT ;  /* 0x000000ff13137812 */ /* 0x000fc800078ec0ff */
[----:B------:R-:W-:Y:S02]  /*34b0*/  VIMNMX.U32 R19, R0, R19, !PT ;  /* 0x0000001300137248 */ /* 0x000fe40007fe0000 */
        /* <DEDUP_REMOVED lines=13> */
.L_x_39865:
[----:B------:R1:W-:Y:S01]  /*3590*/  STG.E.U8 desc[UR36][R16.64], R19 ;  /* 0x0000001310007986 */ /* 0x0003e2000c101124 */
[----:B------:R-:W-:Y:S05]  /*35a0*/  BRA `(.L_x_39867) ;  /* 0x0000000c005c7947 */ /* 0x000fea0003800000 */
.L_x_39864:
        /* <DEDUP_REMOVED lines=10> */
.L_x_39869:
[----:B------:R1:W-:Y:S01]  /*3650*/  STG.E desc[UR36][R16.64], R19 ;  /* 0x0000001310007986 */ /* 0x0003e2000c101924 */
[----:B------:R-:W-:Y:S05]  /*3660*/  BRA `(.L_x_39867) ;  /* 0x0000000c002c7947 */ /* 0x000fea0003800000 */
.L_x_39868:
[----:B------:R1:W-:Y:S01]  /*3670*/  STG.E.U16 desc[UR36][R16.64], R19 ;  /* 0x0000001310007986 */ /* 0x0003e2000c101524 */
[----:B------:R-:W-:Y:S05]  /*3680*/  BRA `(.L_x_39867) ;  /* 0x0000000c00247947 */ /* 0x000fea0003800000 */
.L_x_39863:
        /* <DEDUP_REMOVED lines=9> */
.L_x_39871:
[----:B------:R-:W1:Y:S02]  /*3720*/  I2F.U16 R0, R19 ;  /* 0x0000001300007306 */ /* 0x000e640000101000 */
[----:B-1----:R-:W-:-:S05]  /*3730*/  F2FP.F16.F32.PACK_AB R0, RZ, R0 ;  /* 0x00000000ff00723e */ /* 0x002fca00000000ff */
[----:B------:R1:W-:Y:S01]  /*3740*/  STG.E.U16 desc[UR36][R16.64], R0 ;  /* 0x0000000010007986 */ /* 0x0003e2000c101524 */
[----:B------:R-:W-:Y:S05]  /*3750*/  BRA `(.L_x_39867) ;  /* 0x0000000800f07947 */ /* 0x000fea0003800000 */
.L_x_39870:
        /* <DEDUP_REMOVED lines=10> */
.L_x_39873:
[----:B------:R-:W1:Y:S02]  /*3800*/  I2F.U16 R19, R19 ;  /* 0x0000001300137306 */ /* 0x000e640000101000 */
[----:B-1----:R-:W-:-:S04]  /*3810*/  F2FP.F16.F32.PACK_AB R3, RZ, R19 ;  /* 0x00000013ff03723e */ /* 0x002fc800000000ff */
[----:B------:R-:W-:-:S05]  /*3820*/  PRMT R3, R3, 0x5410, RZ ;  /* 0x0000541003037816 */ /* 0x000fca00000000ff */
[----:B------:R1:W-:Y:S01]  /*3830*/  STG.E desc[UR36][R16.64], R3 ;  /* 0x0000000310007986 */ /* 0x0003e2000c101924 */
[----:B------:R-:W-:Y:S05]  /*3840*/  BRA `(.L_x_39867) ;  /* 0x0000000800b47947 */ /* 0x000fea0003800000 */
.L_x_39872:
[----:B------:R-:W1:Y:S02]  /*3850*/  I2F.F64.U16 R2, R19 ;  /* 0x0000001300027312 */ /* 0x000e640000101800 */
[----:B-1----:R1:W-:Y:S01]  /*3860*/  STG.E.64 desc[UR36][R16.64], R2 ;  /* 0x0000000210007986 */ /* 0x0023e2000c101b24 */
[----:B------:R-:W-:Y:S05]  /*3870*/  BRA `(.L_x_39867) ;  /* 0x0000000800a87947 */ /* 0x000fea0003800000 */
.L_x_39862:
        /* <DEDUP_REMOVED lines=13> */
.L_x_39876:
[----:B0-234-:R-:W0:Y:S01]  /*3950*/  I2F.F64.U16 R4, R19 ;  /* 0x0000001300047312 */ /* 0x01de220000101800 */
[----:B------:R-:W-:-:S05]  /*3960*/  CS2R R6, SRZ ;  /* 0x0000000000067805 */ /* 0x000fca000001ff00 */
[----:B0-----:R0:W-:Y:S01]  /*3970*/  STG.E.128 desc[UR36][R16.64], R4 ;  /* 0x0000000410007986 */ /* 0x0011e2000c101d24 */
[----:B------:R-:W-:Y:S05]  /*3980*/  BRA `(.L_x_39867) ;  /* 0x0000000800647947 */ /* 0x000fea0003800000 */
.L_x_39875:
        /* <DEDUP_REMOVED lines=21> */
.L_x_39880:
[----:B------:R-:W-:Y:S05]  /*3ae0*/  BSYNC B0 ;  /* 0x0000000000007941 */ /* 0x000fea0003800000 */
.L_x_39879:
[----:B------:R-:W-:-:S05]  /*3af0*/  LOP3.LUT R3, R0, R3, RZ, 0xfc, !PT ;  /* 0x0000000300037212 */ /* 0x000fca00078efcff */
[----:B------:R1:W-:Y:S01]  /*3b00*/  STG.E.U8 desc[UR36][R16.64], R3 ;  /* 0x0000000310007986 */ /* 0x0003e2000c101124 */
[----:B------:R-:W-:Y:S05]  /*3b10*/  BRA `(.L_x_39867) ;  /* 0x0000000800007947 */ /* 0x000fea0003800000 */
.L_x_39878:
        /* <DEDUP_REMOVED lines=13> */
.L_x_39882:
[----:B------:R-:W-:Y:S01]  /*3bf0*/  IMAD.MOV.U32 R0, RZ, RZ, 0x7f ;  /* 0x0000007fff007424 */ /* 0x000fe200078e00ff */
[----:B------:R-:W-:-:S04]  /*3c00*/  ISETP.GT.U32.AND P0, PT, R2, 0x7f800000, PT ;  /* 0x7f8000000200780c */ /* 0x000fc80003f04070 */
[----:B------:R-:W-:-:S09]  /*3c10*/  SEL R0, R0, 0x7c, P0 ;  /* 0x0000007c00007807 */ /* 0x000fd20000000000 */
.L_x_39883:
[----:B------:R-:W-:Y:S05]  /*3c20*/  BSYNC B0 ;  /* 0x0000000000007941 */ /* 0x000fea0003800000 */
.L_x_39881:
[----:B------:R-:W-:-:S04]  /*3c30*/  LOP3.LUT R2, R19, 0x80000000, RZ, 0xc0, !PT ;  /* 0x8000000013027812 */ /* 0x000fc800078ec0ff */
[----:B------:R-:W-:-:S04]  /*3c40*/  SHF.R.U32.HI R3, RZ, 0x18, R2 ;  /* 0x00000018ff037819 */ /* 0x000fc80000011602 */
[----:B------:R-:W-:-:S05]  /*3c50*/  LOP3.LUT R3, R0, R3, RZ, 0xfc, !PT ;  /* 0x0000000300037212 */ /* 0x000fca00078efcff */
[----:B------:R1:W-:Y:S01]  /*3c60*/  STG.E.U8 desc[UR36][R16.64], R3 ;  /* 0x0000000310007986 */ /* 0x0003e2000c101124 */
[----:B------:R-:W-:Y:S05]  /*3c70*/  BRA `(.L_x_39867) ;  /* 0x0000000400a87947 */ /* 0x000fea0003800000 */
.L_x_39877:
[----:B------:R-:W1:Y:S02]  /*3c80*/  I2F.U16 R0, R19 ;  /* 0x0000001300007306 */ /* 0x000e640000101000 */
[----:B-1----:R-:W-:-:S05]  /*3c90*/  F2FP.BF16.F32.PACK_AB R0, RZ, R0 ;  /* 0x00000000ff00723e */ /* 0x002fca00000010ff */
[----:B------:R1:W-:Y:S01]  /*3ca0*/  STG.E.U16 desc[UR36][R16.64], R0 ;  /* 0x0000000010007986 */ /* 0x0003e2000c101524 */
[----:B------:R-:W-:Y:S05]  /*3cb0*/  BRA `(.L_x_39867) ;  /* 0x0000000400987947 */ /* 0x000fea0003800000 */
.L_x_39874:
        /* <DEDUP_REMOVED lines=10> */
.L_x_39886:
        /* <DEDUP_REMOVED lines=17> */
.L_x_39889:
[----:B------:R-:W-:-:S04]  /*3e70*/  LOP3.LUT R2, R19, 0x80000000, RZ, 0xc0, !PT ;  /* 0x8000000013027812 */ /* 0x000fc800078ec0ff */
[----:B------:R-:W-:-:S04]  /*3e80*/  SHF.R.U32.HI R3, RZ, 0x18, R2 ;  /* 0x00000018ff037819 */ /* 0x000fc80000011602 */
[----:B------:R-:W-:-:S04]  /*3e90*/  LOP3.LUT R0, R0, R3, RZ, 0xfc, !PT ;  /* 0x0000000300007212 */ /* 0x000fc800078efcff */
[----:B------:R-:W-:-:S07]  /*3ea0*/  PRMT R8, R0, 0x7610, R8 ;  /* 0x0000761000087816 */ /* 0x000fce0000000008 */
.L_x_39888:
[----:B------:R-:W-:Y:S05]  /*3eb0*/  BSYNC B0 ;  /* 0x0000000000007941 */ /* 0x000fea0003800000 */
.L_x_39887:
[----:B------:R1:W-:Y:S01]  /*3ec0*/  STG.E.U8 desc[UR36][R16.64], R8 ;  /* 0x0000000810007986 */ /* 0x0003e2000c101124 */
[----:B------:R-:W-:Y:S05]  /*3ed0*/  BRA `(.L_x_39867) ;  /* 0x0000000400107947 */ /* 0x000fea0003800000 */
.L_x_39885:
        /* <DEDUP_REMOVED lines=17> */
.L_x_39892:
[----:B------:R-:W-:-:S04]  /*3ff0*/  LOP3.LUT R2, R19, 0x80000000, RZ, 0xc0, !PT ;  /* 0x8000000013027812 */ /* 0x000fc800078ec0ff */
[----:B------:R-:W-:-:S04]  /*4000*/  SHF.R.U32.HI R3, RZ, 0x18, R2 ;  /* 0x00000018ff037819 */ /* 0x000fc80000011602 */
[----:B------:R-:W-:-:S04]  /*4010*/  LOP3.LUT R0, R0, R3, RZ, 0xfc, !PT ;  /* 0x0000000300007212 */ /* 0x000fc800078efcff */
[----:B------:R-:W-:-:S07]  /*4020*/  PRMT R8, R0, 0x7610, R8 ;  /* 0x0000761000087816 */ /* 0x000fce0000000008 */
.L_x_39891:
[----:B------:R-:W-:Y:S05]  /*4030*/  BSYNC B0 ;  /* 0x0000000000007941 */ /* 0x000fea0003800000 */
.L_x_39890:
[----:B------:R1:W-:Y:S01]  /*4040*/  STG.E.U8 desc[UR36][R16.64], R8 ;  /* 0x0000000810007986 */ /* 0x0003e2000c101124 */
[----:B------:R-:W-:Y:S05]  /*4050*/  BRA `(.L_x_39867) ;  /* 0x0000000000b07947 */ /* 0x000fea0003800000 */
.L_x_39884:
        /* <DEDUP_REMOVED lines=22> */
.L_x_39866:
        /* <DEDUP_REMOVED lines=16> */
.L_x_39895:
[----:B------:R-:W-:Y:S05]  /*42c0*/  BRA `(.L_x_39867) ;  /* 0x0000000000147947 */ /* 0x000fea0003800000 */
.L_x_39894:
[----:B------:R-:W-:Y:S02]  /*42d0*/  IMAD.MOV.U32 R2, RZ, RZ, R19 ;  /* 0x000000ffff027224 */ /* 0x000fe400078e0013 */
[----:B------:R-:W-:-:S05]  /*42e0*/  IMAD.MOV.U32 R3, RZ, RZ, RZ ;  /* 0x000000ffff037224 */ /* 0x000fca00078e00ff */
[----:B------:R1:W-:Y:S01]  /*42f0*/  STG.E.64 desc[UR36][R16.64], R2 ;  /* 0x0000000210007986 */ /* 0x0003e2000c101b24 */
[----:B------:R-:W-:Y:S05]  /*4300*/  BRA `(.L_x_39867) ;  /* 0x0000000000047947 */ /* 0x000fea0003800000 */
.L_x_39893:
[----:B------:R1:W-:Y:S02]  /*4310*/  STG.E desc[UR36][R16.64], R19 ;  /* 0x0000001310007986 */ /* 0x0003e4000c101924 */
.L_x_39867:
[----:B------:R-:W-:-:S04]  /*4320*/  IMAD R18, R18, 0x200, R23 ;  /* 0x0000020012127824 */ /* 0x000fc800078e0217 */
[----:B-1----:R-:W-:-:S07]  /*4330*/  VIADD R19, R18, 0x80 ;  /* 0x0000008012137836 */ /* 0x002fce0000000000 */
.L_x_39794:
[----:B------:R-:W-:Y:S05]  /*4340*/  BSYNC B6 ;  /* 0x0000000000067941 */ /* 0x000fea0003800000 */
.L_x_39793:
        /* <DEDUP_REMOVED lines=358> */
.L_x_39898:
        /* <DEDUP_REMOVED lines=20> */
.L_x_39902:
[----:B------:R0:W5:Y:S01]  /*5af0*/  LDG.E.U8 R22, desc[UR36][R4.64] ;  /* 0x0000002404167981 */ /* 0x000162000c1e1100 */
[----:B------:R-:W-:Y:S05]  /*5b00*/  BRA `(.L_x_39904) ;  /* 0x0000000c00647947 */ /* 0x000fea0003800000 */
.L_x_39901:
        /* <DEDUP_REMOVED lines=8> */
.L_x_39906:
[----:B------:R3:W5:Y:S01]  /*5b90*/  LDG.E.U8 R22, desc[UR36][R4.64] ;  /* 0x0000002404167981 */ /* 0x000762000c1e1100 */
[----:B------:R-:W-:Y:S05]  /*5ba0*/  BRA `(.L_x_39904) ;  /* 0x0000000c003c7947 */ /* 0x000fea0003800000 */
.L_x_39905:
[----:B------:R0:W5:Y:S01]  /*5bb0*/  LDG.E.U16 R22, desc[UR36][R4.64] ;  /* 0x0000002404167981 */ /* 0x000162000c1e1500 */
[----:B------:R-:W-:Y:S05]  /*5bc0*/  BRA `(.L_x_39904) ;  /* 0x0000000c00347947 */ /* 0x000fea0003800000 */
.L_x_39900:
        /* <DEDUP_REMOVED lines=10> */
.L_x_39908:
[----:B------:R-:W2:Y:S02]  /*5c70*/  LDG.E.U16 R2, desc[UR36][R4.64] ;  /* 0x0000002404027981 */ /* 0x000ea4000c1e1500 */
[----:B--2---:R-:W-:-:S06]  /*5c80*/  HADD2.F32 R2, -RZ, R2.H0_H0 ;  /* 0x20000002ff027230 */ /* 0x004fcc0000004100 */
[----:B------:R-:W0:Y:S02]  /*5c90*/  F2I.S64.TRUNC R2, R2 ;  /* 0x0000000200027311 */ /* 0x000e24000020d900 */
[----:B0-----:R-:W-:Y:S01]  /*5ca0*/  PRMT R22, R2, 0x7610, R22 ;  /* 0x0000761002167816 */ /* 0x001fe20000000016 */
[----:B------:R-:W-:Y:S06]  /*5cb0*/  BRA `(.L_x_39904) ;  /* 0x0000000800f87947 */ /* 0x000fec0003800000 */
.L_x_39907:
        /* <DEDUP_REMOVED lines=10> */
.L_x_39910:
[----:B------:R-:W2:Y:S02]  /*5d60*/  LDG.E.U16 R4, desc[UR36][R4.64] ;  /* 0x0000002404047981 */ /* 0x000ea4000c1e1500 */
[----:B--2---:R-:W-:-:S06]  /*5d70*/  HADD2.F32 R2, -RZ, R4.H0_H0 ;  /* 0x20000004ff027230 */ /* 0x004fcc0000004100 */
[----:B------:R-:W0:Y:S02]  /*5d80*/  F2I.S64.TRUNC R2, R2 ;  /* 0x0000000200027311 */ /* 0x000e24000020d900 */
[----:B0-----:R-:W-:Y:S01]  /*5d90*/  PRMT R22, R2, 0x7610, R22 ;  /* 0x0000761002167816 */ /* 0x001fe20000000016 */
[----:B------:R-:W-:Y:S06]  /*5da0*/  BRA `(.L_x_39904) ;  /* 0x0000000800bc7947 */ /* 0x000fec0003800000 */
.L_x_39909:
[----:B------:R-:W2:Y:S02]  /*5db0*/  LDG.E.64 R2, desc[UR36][R4.64] ;  /* 0x0000002404027981 */ /* 0x000ea4000c1e1b00 */
[----:B--2---:R-:W0:Y:S02]  /*5dc0*/  F2I.S64.F64.TRUNC R2, R2 ;  /* 0x0000000200027311 */ /* 0x004e24000030d900 */
[----:B0-----:R-:W-:Y:S01]  /*5dd0*/  PRMT R22, R2, 0x7610, R22 ;  /* 0x0000761002167816 */ /* 0x001fe20000000016 */
[----:B------:R-:W-:Y:S06]  /*5de0*/  BRA `(.L_x_39904) ;  /* 0x0000000800ac7947 */ /* 0x000fec0003800000 */
.L_x_39899:
        /* <DEDUP_REMOVED lines=12> */
.L_x_39913:
[----:B------:R-:W2:Y:S02]  /*5eb0*/  LDG.E.64 R4, desc[UR36][R4.64] ;  /* 0x0000002404047981 */ /* 0x000ea4000c1e1b00 */
[----:B--2---:R-:W0:Y:S02]  /*5ec0*/  F2I.S64.F64.TRUNC R2, R4 ;  /* 0x0000000400027311 */ /* 0x004e24000030d900 */
[----:B0-----:R-:W-:Y:S01]  /*5ed0*/  PRMT R22, R2, 0x7610, R22 ;  /* 0x0000761002167816 */ /* 0x001fe20000000016 */
[----:B------:R-:W-:Y:S06]  /*5ee0*/  BRA `(.L_x_39904) ;  /* 0x00000008006c7947 */ /* 0x000fec0003800000 */
.L_x_39912:
        /* <DEDUP_REMOVED lines=28> */
.L_x_39915:
        /* <DEDUP_REMOVED lines=15> */
.L_x_39914:
[----:B------:R-:W2:Y:S02]  /*61a0*/  LDG.E.U16 R2, desc[UR36][R4.64] ;  /* 0x0000002404027981 */ /* 0x000ea4000c1e1500 */
[----:B--2---:R-:W-:-:S06]  /*61b0*/  IMAD.U32 R2, R2, 0x10000, RZ ;  /* 0x0001000002027824 */ /* 0x004fcc00078e00ff */
[----:B------:R-:W0:Y:S02]  /*61c0*/  F2I.S64.TRUNC R2, R2 ;  /* 0x0000000200027311 */ /* 0x000e24000020d900 */
[----:B0-----:R-:W-:Y:S01]  /*61d0*/  PRMT R22, R2, 0x7610, R22 ;  /* 0x0000761002167816 */ /* 0x001fe20000000016 */
[----:B------:R-:W-:Y:S06]  /*61e0*/  BRA `(.L_x_39904) ;  /* 0x0000000400ac7947 */ /* 0x000fec0003800000 */
.L_x_39911:
        /* <DEDUP_REMOVED lines=10> */
.L_x_39918:
        /* <DEDUP_REMOVED lines=21> */
.L_x_39922:
[----:B------:R-:W-:Y:S05]  /*63e0*/  BSYNC B1 ;  /* 0x0000000000017941 */ /* 0x000fea0003800000 */
.L_x_39921:
[----:B------:R-:W-:Y:S01]  /*63f0*/  IMAD.SHL.U32 R2, R2, 0x100000, RZ ;  /* 0x0010000002027824 */ /* 0x000fe200078e00ff */
[----:B------:R-:W-:-:S04]  /*6400*/  LEA R3, R0, 0x3b800000, 0x17 ;  /* 0x3b80000000037811 */ /* 0x000fc800078eb8ff */
[----:B------:R-:W-:-:S07]  /*6410*/  LOP3.LUT R2, R3, R2, R4, 0xfe, !PT ;  /* 0x0000000203027212 */ /* 0x000fce00078efe04 */
.L_x_39920:
[----:B------:R-:W-:Y:S05]  /*6420*/  BSYNC B0 ;  /* 0x0000000000007941 */ /* 0x000fea0003800000 */
.L_x_39919:
[----:B------:R-:W0:Y:S02]  /*6430*/  F2I.S64.TRUNC R2, R2 ;  /* 0x0000000200027311 */ /* 0x000e24000020d900 */
[----:B0-----:R-:W-:Y:S01]  /*6440*/  PRMT R22, R2, 0x7610, R22 ;  /* 0x0000761002167816 */ /* 0x001fe20000000016 */
[----:B------:R-:W-:Y:S06]  /*6450*/  BRA `(.L_x_39904) ;  /* 0x0000000400107947 */ /* 0x000fec0003800000 */
.L_x_39917:
        /* <DEDUP_REMOVED lines=21> */
.L_x_39926:
[----:B------:R-:W-:Y:S05]  /*65b0*/  BSYNC B1 ;  /* 0x0000000000017941 */ /* 0x000fea0003800000 */
.L_x_39925:
[----:B------:R-:W-:Y:S01]  /*65c0*/  IMAD.SHL.U32 R2, R2, 0x200000, RZ ;  /* 0x0020000002027824 */ /* 0x000fe200078e00ff */
[----:B------:R-:W-:-:S04]  /*65d0*/  LEA R3, R0, 0x37800000, 0x17 ;  /* 0x3780000000037811 */ /* 0x000fc800078eb8ff */
[----:B------:R-:W-:-:S07]  /*65e0*/  LOP3.LUT R2, R3, R2, R4, 0xfe, !PT ;  /* 0x0000000203027212 */ /* 0x000fce00078efe04 */
.L_x_39924:
[----:B------:R-:W-:Y:S05]  /*65f0*/  BSYNC B0 ;  /* 0x0000000000007941 */ /* 0x000fea0003800000 */
.L_x_39923:
[----:B------:R-:W0:Y:S02]  /*6600*/  F2I.S64.TRUNC R2, R2 ;  /* 0x0000000200027311 */ /* 0x000e24000020d900 */
[----:B0-----:R-:W-:Y:S01]  /*6610*/  PRMT R22, R2, 0x7610, R22 ;  /* 0x0000761002167816 */ /* 0x001fe20000000016 */
[----:B------:R-:W-:Y:S06]  /*6620*/  BRA `(.L_x_39904) ;  /* 0x00000000009c7947 */ /* 0x000fec0003800000 */
.L_x_39916:
        /* <DEDUP_REMOVED lines=14> */
.L_x_39930:
[----:B------:R-:W-:Y:S05]  /*6710*/  BSYNC B0 ;  /* 0x0000000000007941 */ /* 0x000fea0003800000 */
.L_x_39929:
[----:B------:R-:W0:Y:S02]  /*6720*/  F2I.S64.TRUNC R2, R2 ;  /* 0x0000000200027311 */ /* 0x000e24000020d900 */
[----:B0-----:R-:W-:Y:S01]  /*6730*/  PRMT R22, R2, 0x7610, R22 ;  /* 0x0000761002167816 */ /* 0x001fe20000000016 */
[----:B------:R-:W-:Y:S06]  /*6740*/  BRA `(.L_x_39904) ;  /* 0x0000000000547947 */ /* 0x000fec0003800000 */
.L_x_39903:
        /* <DEDUP_REMOVED lines=16> */
.L_x_39931:
[----:B------:R-:W-:Y:S01]  /*6850*/  PRMT R22, RZ, 0x7610, R22 ;  /* 0x00007610ff167816 */ /* 0x000fe20000000016 */
[----:B------:R-:W-:Y:S06]  /*6860*/  BRA `(.L_x_39904) ;  /* 0x00000000000c7947 */ /* 0x000fec0003800000 */
.L_x_39928:
[----:B------:R1:W5:Y:S01]  /*6870*/  LDG.E.U8 R22, desc[UR36][R4.64] ;  /* 0x0000002404167981 */ /* 0x000362000c1e1100 */
[----:B------:R-:W-:Y:S05]  /*6880*/  BRA `(.L_x_39904) ;  /* 0x0000000000047947 */ /* 0x000fea0003800000 */
.L_x_39927:
[----:B------:R2:W5:Y:S02]  /*6890*/  LDG.E.U8 R22, desc[UR36][R4.64] ;  /* 0x0000002404167981 */ /* 0x000564000c1e1100 */
.L_x_39904:
        /* <DEDUP_REMOVED lines=17> */
.L_x_39935:
[----:B------:R4:W5:Y:S01]  /*69b0*/  LDG.E.U8 R0, desc[UR36][R4.64] ;  /* 0x0000002404007981 */ /* 0x000962000c1e1100 */
[----:B------:R-:W-:Y:S05]  /*69c0*/  BRA `(.L_x_39937) ;  /* 0x0000000c00647947 */ /* 0x000fea0003800000 */
.L_x_39934:
        /* <DEDUP_REMOVED lines=8> */
.L_x_39939:
[----:B------:R2:W5:Y:S01]  /*6a50*/  LDG.E.U8 R0, desc[UR36][R4.64] ;  /* 0x0000002404007981 */ /* 0x000562000c1e1100 */
[----:B------:R-:W-:Y:S05]  /*6a60*/  BRA `(.L_x_39937) ;  /* 0x0000000c003c7947 */ /* 0x000fea0003800000 */
.L_x_39938:
[----:B------:R0:W5:Y:S01]  /*6a70*/  LDG.E.U16 R0, desc[UR36][R4.64] ;  /* 0x0000002404007981 */ /* 0x000162000c1e1500 */
[----:B------:R-:W-:Y:S05]  /*6a80*/  BRA `(.L_x_39937) ;  /* 0x0000000c00347947 */ /* 0x000fea0003800000 */
.L_x_39933:
        /* <DEDUP_REMOVED lines=10> */
.L_x_39941:
[----:B------:R-:W2:Y:S02]  /*6b30*/  LDG.E.U16 R2, desc[UR36][R4.64] ;  /* 0x0000002404027981 */ /* 0x000ea4000c1e1500 */
[----:B--2---:R-:W-:-:S06]  /*6b40*/  HADD2.F32 R2, -RZ, R2.H0_H0 ;  /* 0x20000002ff027230 */ /* 0x004fcc0000004100 */
[----:B------:R-:W0:Y:S02]  /*6b50*/  F2I.S64.TRUNC R2, R2 ;  /* 0x0000000200027311 */ /* 0x000e24000020d900 */
[----:B0-----:R-:W-:Y:S01]  /*6b60*/  PRMT R0, R2, 0x7610, R0 ;  /* 0x0000761002007816 */ /* 0x001fe20000000000 */
[----:B------:R-:W-:Y:S06]  /*6b70*/  BRA `(.L_x_39937) ;  /* 0x0000000800f87947 */ /* 0x000fec0003800000 */
.L_x_39940:
        /* <DEDUP_REMOVED lines=10> */
.L_x_39943:
[----:B------:R-:W2:Y:S02]  /*6c20*/  LDG.E.U16 R4, desc[UR36][R4.64] ;  /* 0x0000002404047981 */ /* 0x000ea4000c1e1500 */
[----:B--2---:R-:W-:-:S06]  /*6c30*/  HADD2.F32 R2, -RZ, R4.H0_H0 ;  /* 0x20000004ff027230 */ /* 0x004fcc0000004100 */
[----:B------:R-:W0:Y:S02]  /*6c40*/  F2I.S64.TRUNC R2, R2 ;  /* 0x0000000200027311 */ /* 0x000e24000020d900 */
[----:B0-----:R-:W-:Y:S01]  /*6c50*/  PRMT R0, R2, 0x7610, R0 ;  /* 0x0000761002007816 */ /* 0x001fe20000000000 */
[----:B------:R-:W-:Y:S06]  /*6c60*/  BRA `(.L_x_39937) ;  /* 0x0000000800bc7947 */ /* 0x000fec0003800000 */
.L_x_39942:
[----:B------:R-:W2:Y:S02]  /*6c70*/  LDG.E.64 R2, desc[UR36][R4.64] ;  /* 0x0000002404027981 */ /* 0x000ea4000c1e1b00 */
[----:B--2---:R-:W0:Y:S02]  /*6c80*/  F2I.S64.F64.TRUNC R2, R2 ;  /* 0x0000000200027311 */ /* 0x004e24000030d900 */
[----:B0-----:R-:W-:Y:S01]  /*6c90*/  PRMT R0, R2, 0x7610, R0 ;  /* 0x0000761002007816 */ /* 0x001fe20000000000 */
[----:B------:R-:W-:Y:S06]  /*6ca0*/  BRA `(.L_x_39937) ;  /* 0x0000000800ac7947 */ /* 0x000fec0003800000 */
.L_x_39932:
        /* <DEDUP_REMOVED lines=12> */
.L_x_39946:
[----:B------:R-:W2:Y:S02]  /*6d70*/  LDG.E.64 R4, desc[UR36][R4.64] ;  /* 0x0000002404047981 */ /* 0x000ea4000c1e1b00 */
[----:B--2---:R-:W0:Y:S02]  /*6d80*/  F2I.S64.F64.TRUNC R2, R4 ;  /* 0x0000000400027311 */ /* 0x004e24000030d900 */
[----:B0-----:R-:W-:Y:S01]  /*6d90*/  PRMT R0, R2, 0x7610, R0 ;  /* 0x0000761002007816 */ /* 0x001fe20000000000 */
[----:B------:R-:W-:Y:S06]  /*6da0*/  BRA `(.L_x_39937) ;  /* 0x00000008006c7947 */ /* 0x000fec0003800000 */
.L_x_39945:
        /* <DEDUP_REMOVED lines=28> */
.L_x_39948:
        /* <DEDUP_REMOVED lines=15> */
.L_x_39947:
[----:B------:R-:W2:Y:S02]  /*7060*/  LDG.E.U16 R2, desc[UR36][R4.64] ;  /* 0x0000002404027981 */ /* 0x000ea4000c1e1500 */
[----:B--2---:R-:W-:-:S06]  /*7070*/  IMAD.U32 R2, R2, 0x10000, RZ ;  /* 0x0001000002027824 */ /* 0x004fcc00078e00ff */
[----:B------:R-:W0:Y:S02]  /*7080*/  F2I.S64.TRUNC R2, R2 ;  /* 0x0000000200027311 */ /* 0x000e24000020d900 */
[----:B0-----:R-:W-:Y:S01]  /*7090*/  PRMT R0, R2, 0x7610, R0 ;  /* 0x0000761002007816 */ /* 0x001fe20000000000 */
[----:B------:R-:W-:Y:S06]  /*70a0*/  BRA `(.L_x_39937) ;  /* 0x0000000400ac7947 */ /* 0x000fec0003800000 */
.L_x_39944:
        /* <DEDUP_REMOVED lines=10> */
.L_x_39951:
        /* <DEDUP_REMOVED lines=21> */
.L_x_39955:
[----:B------:R-:W-:Y:S05]  /*72a0*/  BSYNC B1 ;  /* 0x0000000000017941 */ /* 0x000fea0003800000 */
.L_x_39954:
[----:B------:R-:W-:Y:S01]  /*72b0*/  IMAD.SHL.U32 R2, R2, 0x100000, RZ ;  /* 0x0010000002027824 */ /* 0x000fe200078e00ff */
[----:B------:R-:W-:-:S04]  /*72c0*/  LEA R3, R0, 0x3b800000, 0x17 ;  /* 0x3b80000000037811 */ /* 0x000fc800078eb8ff */
[----:B------:R-:W-:-:S07]  /*72d0*/  LOP3.LUT R2, R3, R2, R4, 0xfe, !PT ;  /* 0x0000000203027212 */ /* 0x000fce00078efe04 */
.L_x_39953:
[----:B------:R-:W-:Y:S05]  /*72e0*/  BSYNC B0 ;  /* 0x0000000000007941 */ /* 0x000fea0003800000 */
.L_x_39952:
[----:B------:R-:W0:Y:S02]  /*72f0*/  F2I.S64.TRUNC R2, R2 ;  /* 0x0000000200027311 */ /* 0x000e24000020d900 */
[----:B0-----:R-:W-:Y:S01]  /*7300*/  PRMT R0, R2, 0x7610, R0 ;  /* 0x0000761002007816 */ /* 0x001fe20000000000 */
[----:B------:R-:W-:Y:S06]  /*7310*/  BRA `(.L_x_39937) ;  /* 0x0000000400107947 */ /* 0x000fec0003800000 */
.L_x_39950:
        /* <DEDUP_REMOVED lines=21> */
.L_x_39959:
[----:B------:R-:W-:Y:S05]  /*7470*/  BSYNC B1 ;  /* 0x0000000000017941 */ /* 0x000fea0003800000 */
.L_x_39958:
[----:B------:R-:W-:Y:S01]  /*7480*/  IMAD.SHL.U32 R2, R2, 0x200000, RZ ;  /* 0x0020000002027824 */ /* 0x000fe200078e00ff */
[----:B------:R-:W-:-:S04]  /*7490*/  LEA R3, R0, 0x37800000, 0x17 ;  /* 0x3780000000037811 */ /* 0x000fc800078eb8ff */
[----:B------:R-:W-:-:S07]  /*74a0*/  LOP3.LUT R2, R3, R2, R4, 0xfe, !PT ;  /* 0x0000000203027212 */ /* 0x000fce00078efe04 */
.L_x_39957:
[----:B------:R-:W-:Y:S05]  /*74b0*/  BSYNC B0 ;  /* 0x0000000000007941 */ /* 0x000fea0003800000 */
.L_x_39956:
[----:B------:R-:W0:Y:S02]  /*74c0*/  F2I.S64.TRUNC R2, R2 ;  /* 0x0000000200027311 */ /* 0x000e24000020d900 */
[----:B0-----:R-:W-:Y:S01]  /*74d0*/  PRMT R0, R2, 0x7610, R0 ;  /* 0x0000761002007816 */ /* 0x001fe20000000000 */
[----:B------:R-:W-:Y:S06]  /*74e0*/  BRA `(.L_x_39937) ;  /* 0x00000000009c7947 */ /* 0x000fec0003800000 */
.L_x_39949:
        /* <DEDUP_REMOVED lines=14> */
.L_x_39963:
[----:B------:R-:W-:Y:S05]  /*75d0*/  BSYNC B0 ;  /* 0x0000000000007941 */ /* 0x000fea0003800000 */
.L_x_39962:
[----:B------:R-:W0:Y:S02]  /*75e0*/  F2I.S64.TRUNC R2, R2 ;  /* 0x0000000200027311 */ /* 0x000e24000020d900 */
[----:B0-----:R-:W-:Y:S01]  /*75f0*/  PRMT R0, R2, 0x7610, R0 ;  /* 0x0000761002007816 */ /* 0x001fe20000000000 */
[----:B------:R-:W-:Y:S06]  /*7600*/  BRA `(.L_x_39937) ;  /* 0x0000000000547947 */ /* 0x000fec0003800000 */
.L_x_39936:
        /* <DEDUP_REMOVED lines=16> */
.L_x_39964:
[----:B------:R-:W-:Y:S01]  /*7710*/  PRMT R0, RZ, 0x7610, R0 ;  /* 0x00007610ff007816 */ /* 0x000fe20000000000 */
[----:B------:R-:W-:Y:S06]  /*7720*/  BRA `(.L_x_39937) ;  /* 0x00000000000c7947 */ /* 0x000fec0003800000 */
.L_x_39961:
[----:B------:R0:W5:Y:S01]  /*7730*/  LDG.E.U8 R0, desc[UR36][R4.64] ;  /* 0x0000002404007981 */ /* 0x000162000c1e1100 */
[----:B------:R-:W-:Y:S05]  /*7740*/  BRA `(.L_x_39937) ;  /* 0x0000000000047947 */ /* 0x000fea0003800000 */
.L_x_39960:
[----:B------:R0:W5:Y:S02]  /*7750*/  LDG.E.U8 R0, desc[UR36][R4.64] ;  /* 0x0000002404007981 */ /* 0x000164000c1e1100 */
.L_x_39937:
[----:B01234-:R-:W0:Y:S01]  /*7760*/  LDC.U8 R5, c[0x0][0x491] ;  /* 0x00012440ff057b82 */ /* 0x01fe220000000000 */
[----:B-----5:R-:W-:Y:S02]  /*7770*/  LOP3.LUT R0, R0, 0xff, RZ, 0xc0, !PT ;  /* 0x000000ff00007812 */ /* 0x020fe400078ec0ff */
[----:B------:R-:W-:-:S04]  /*7780*/  LOP3.LUT R3, R22, 0xff, RZ, 0xc0, !PT ;  /* 0x000000ff16037812 */ /* 0x000fc800078ec0ff */
[----:B------:R-:W-:Y:S02]  /*7790*/  VIMNMX.U32 R2, R0, R3, !PT ;  /* 0x0000000300027248 */ /* 0x000fe40007fe0000 */
        /* <DEDUP_REMOVED lines=13> */
.L_x_39968:
[----:B------:R0:W-:Y:S01]  /*7870*/  STG.E.U8 desc[UR36][R16.64], R2 ;  /* 0x0000000210007986 */ /* 0x0001e2000c101124 */
[----:B------:R-:W-:Y:S05]  /*7880*/  BRA `(.L_x_39970) ;  /* 0x0000000c00547947 */ /* 0x000fea0003800000 */
.L_x_39967:
        /* <DEDUP_REMOVED lines=9> */
.L_x_39972:
[----:B------:R3:W-:Y:S01]  /*7920*/  STG.E desc[UR36][R16.64], R2 ;  /* 0x0000000210007986 */ /* 0x0007e2000c101924 */
[----:B------:R-:W-:Y:S05]  /*7930*/  BRA `(.L_x_39970) ;  /* 0x0000000c00287947 */ /* 0x000fea0003800000 */
.L_x_39971:
[----:B------:R2:W-:Y:S01]  /*7940*/  STG.E.U16 desc[UR36][R16.64], R2 ;  /* 0x0000000210007986 */ /* 0x0005e2000c101524 */
[----:B------:R-:W-:Y:S05]  /*7950*/  BRA `(.L_x_39970) ;  /* 0x0000000c00207947 */ /* 0x000fea0003800000 */
.L_x_39966:
        /* <DEDUP_REMOVED lines=9> */
.L_x_39974:
[----:B------:R-:W0:Y:S02]  /*79f0*/  I2F.U16 R0, R2 ;  /* 0x0000000200007306 */ /* 0x000e240000101000 */
[----:B0-----:R-:W-:-:S05]  /*7a00*/  F2FP.F16.F32.PACK_AB R0, RZ, R0 ;  /* 0x00000000ff00723e */ /* 0x001fca00000000ff */
[----:B------:R0:W-:Y:S01]  /*7a10*/  STG.E.U16 desc[UR36][R16.64], R0 ;  /* 0x0000000010007986 */ /* 0x0001e2000c101524 */
[----:B------:R-:W-:Y:S05]  /*7a20*/  BRA `(.L_x_39970) ;  /* 0x0000000800ec7947 */ /* 0x000fea0003800000 */
.L_x_39973:
        /* <DEDUP_REMOVED lines=10> */
.L_x_39976:
[----:B------:R-:W0:Y:S02]  /*7ad0*/  I2F.U16 R2, R2 ;  /* 0x0000000200027306 */ /* 0x000e240000101000 */
[----:B0-----:R-:W-:-:S04]  /*7ae0*/  F2FP.F16.F32.PACK_AB R3, RZ, R2 ;  /* 0x00000002ff03723e */ /* 0x001fc800000000ff */
[----:B------:R-:W-:-:S05]  /*7af0*/  PRMT R3, R3, 0x5410, RZ ;  /* 0x0000541003037816 */ /* 0x000fca00000000ff */
[----:B------:R0:W-:Y:S01]  /*7b00*/  STG.E desc[UR36][R16.64], R3 ;  /* 0x0000000310007986 */ /* 0x0001e2000c101924 */
[----:B------:R-:W-:Y:S05]  /*7b10*/  BRA `(.L_x_39970) ;  /* 0x0000000800b07947 */ /* 0x000fea0003800000 */
.L_x_39975:
[----:B------:R-:W0:Y:S02]  /*7b20*/  I2F.F64.U16 R2, R2 ;  /* 0x0000000200027312 */ /* 0x000e240000101800 */
[----:B0-----:R0:W-:Y:S01]  /*7b30*/  STG.E.64 desc[UR36][R16.64], R2 ;  /* 0x0000000210007986 */ /* 0x0011e2000c101b24 */
[----:B------:R-:W-:Y:S05]  /*7b40*/  BRA `(.L_x_39970) ;  /* 0x0000000800a47947 */ /* 0x000fea0003800000 */
.L_x_39965:
        /* <DEDUP_REMOVED lines=13> */
.L_x_39979:
[----:B------:R-:W0:Y:S01]  /*7c20*/  I2F.F64.U16 R4, R2 ;  /* 0x0000000200047312 */ /* 0x000e220000101800 */
[----:B------:R-:W-:-:S05]  /*7c30*/  CS2R R6, SRZ ;  /* 0x0000000000067805 */ /* 0x000fca000001ff00 */
[----:B0-----:R0:W-:Y:S01]  /*7c40*/  STG.E.128 desc[UR36][R16.64], R4 ;  /* 0x0000000410007986 */ /* 0x0011e2000c101d24 */
[----:B------:R-:W-:Y:S05]  /*7c50*/  BRA `(.L_x_39970) ;  /* 0x0000000800607947 */ /* 0x000fea0003800000 */
.L_x_39978:
        /* <DEDUP_REMOVED lines=21> */
.L_x_39983:
[----:B------:R-:W-:Y:S05]  /*7db0*/  BSYNC B0 ;  /* 0x0000000000007941 */ /* 0x000fea0003800000 */
.L_x_39982:
[----:B------:R-:W-:-:S05]  /*7dc0*/  LOP3.LUT R3, R0, R3, RZ, 0xfc, !PT ;  /* 0x0000000300037212 */ /* 0x000fca00078efcff */
[----:B------:R0:W-:Y:S01]  /*7dd0*/  STG.E.U8 desc[UR36][R16.64], R3 ;  /* 0x0000000310007986 */ /* 0x0001e2000c101124 */
[----:B------:R-:W-:Y:S05]  /*7de0*/  BRA `(.L_x_39970) ;  /* 0x0000000400fc7947 */ /* 0x000fea0003800000 */
.L_x_39981:
        /* <DEDUP_REMOVED lines=13> */
.L_x_39985:
[----:B------:R-:W-:Y:S01]  /*7ec0*/  IMAD.MOV.U32 R0, RZ, RZ, 0x7f ;  /* 0x0000007fff007424 */ /* 0x000fe200078e00ff */
[----:B------:R-:W-:-:S04]  /*7ed0*/  ISETP.GT.U32.AND P0, PT, R3, 0x7f800000, PT ;  /* 0x7f8000000300780c */ /* 0x000fc80003f04070 */
[----:B------:R-:W-:-:S09]  /*7ee0*/  SEL R0, R0, 0x7c, P0 ;  /* 0x0000007c00007807 */ /* 0x000fd20000000000 */
.L_x_39986:
[----:B------:R-:W-:Y:S05]  /*7ef0*/  BSYNC B0 ;  /* 0x0000000000007941 */ /* 0x000fea0003800000 */
.L_x_39984:
[----:B------:R-:W-:-:S04]  /*7f00*/  LOP3.LUT R2, R5, 0x80000000, RZ, 0xc0, !PT ;  /* 0x8000000005027812 */ /* 0x000fc800078ec0ff */
[----:B------:R-:W-:-:S04]  /*7f10*/  SHF.R.U32.HI R3, RZ, 0x18, R2 ;  /* 0x00000018ff037819 */ /* 0x000fc80000011602 */
[----:B------:R-:W-:-:S05]  /*7f20*/  LOP3.LUT R3, R0, R3, RZ, 0xfc, !PT ;  /* 0x0000000300037212 */ /* 0x000fca00078efcff */
[----:B------:R0:W-:Y:S01]  /*7f30*/  STG.E.U8 desc[UR36][R16.64], R3 ;  /* 0x0000000310007986 */ /* 0x0001e2000c101124 */
[----:B------:R-:W-:Y:S05]  /*7f40*/  BRA `(.L_x_39970) ;  /* 0x0000000400a47947 */ /* 0x000fea0003800000 */
.L_x_39980:
[----:B------:R-:W0:Y:S02]  /*7f50*/  I2F.U16 R0, R2 ;  /* 0x0000000200007306 */ /* 0x000e240000101000 */
[----:B0-----:R-:W-:-:S05]  /*7f60*/  F2FP.BF16.F32.PACK_AB R0, RZ, R0 ;  /* 0x00000000ff00723e */ /* 0x001fca00000010ff */
[----:B------:R0:W-:Y:S01]  /*7f70*/  STG.E.U16 desc[UR36][R16.64], R0 ;  /* 0x0000000010007986 */ /* 0x0001e2000c101524 */
[----:B------:R-:W-:Y:S05]  /*7f80*/  BRA `(.L_x_39970) ;  /* 0x0000000400947947 */ /* 0x000fea0003800000 */
.L_x_39977:
        /* <DEDUP_REMOVED lines=10> */
.L_x_39989:
        /* <DEDUP_REMOVED lines=17> */
.L_x_39992:
[----:B------:R-:W-:-:S04]  /*8140*/  LOP3.LUT R2, R5, 0x80000000, RZ, 0xc0, !PT ;  /* 0x8000000005027812 */ /* 0x000fc800078ec0ff */
[----:B------:R-:W-:-:S04]  /*8150*/  SHF.R.U32.HI R3, RZ, 0x18, R2 ;  /* 0x00000018ff037819 */ /* 0x000fc80000011602 */
[----:B------:R-:W-:-:S04]  /*8160*/  LOP3.LUT R0, R0, R3, RZ, 0xfc, !PT ;  /* 0x0000000300007212 */ /* 0x000fc800078efcff */
[----:B------:R-:W-:-:S07]  /*8170*/  PRMT R8, R0, 0x7610, R8 ;  /* 0x0000761000087816 */ /* 0x000fce0000000008 */
.L_x_39991:
[----:B------:R-:W-:Y:S05]  /*8180*/  BSYNC B0 ;  /* 0x0000000000007941 */ /* 0x000fea0003800000 */
.L_x_39990:
[----:B------:R0:W-:Y:S01]  /*8190*/  STG.E.U8 desc[UR36][R16.64], R8 ;  /* 0x0000000810007986 */ /* 0x0001e2000c101124 */
[----:B------:R-:W-:Y:S05]  /*81a0*/  BRA `(.L_x_39970) ;  /* 0x00000004000c7947 */ /* 0x000fea0003800000 */
.L_x_39988:
        /* <DEDUP_REMOVED lines=17> */
.L_x_39995:
[----:B------:R-:W-:-:S04]  /*82c0*/  LOP3.LUT R2, R5, 0x80000000, RZ, 0xc0, !PT ;  /* 0x8000000005027812 */ /* 0x000fc800078ec0ff */
[----:B------:R-:W-:-:S04]  /*82d0*/  SHF.R.U32.HI R3, RZ, 0x18, R2 ;  /* 0x00000018ff037819 */ /* 0x000fc80000011602 */
[----:B------:R-:W-:-:S04]  /*82e0*/  LOP3.LUT R0, R0, R3, RZ, 0xfc, !PT ;  /* 0x0000000300007212 */ /* 0x000fc800078efcff */
[----:B------:R-:W-:-:S07]  /*82f0*/  PRMT R8, R0, 0x7610, R8 ;  /* 0x0000761000087816 */ /* 0x000fce0000000008 */
.L_x_39994:
[----:B------:R-:W-:Y:S05]  /*8300*/  BSYNC B0 ;  /* 0x0000000000007941 */ /* 0x000fea0003800000 */
.L_x_39993:
[----:B------:R0:W-:Y:S01]  /*8310*/  STG.E.U8 desc[UR36][R16.64], R8 ;  /* 0x0000000810007986 */ /* 0x0001e2000c101124 */
[----:B------:R-:W-:Y:S05]  /*8320*/  BRA `(.L_x_39970) ;  /* 0x0000000000ac7947 */ /* 0x000fea0003800000 */
.L_x_39987:
        /* <DEDUP_REMOVED lines=22> */
.L_x_39969:
        /* <DEDUP_REMOVED lines=16> */
.L_x_39998:
[----:B------:R-:W-:Y:S05]  /*8590*/  BRA `(.L_x_39970) ;  /* 0x0000000000107947 */ /* 0x000fea0003800000 */
.L_x_39997:
[----:B------:R-:W-:-:S05]  /*85a0*/  IMAD.MOV.U32 R3, RZ, RZ, RZ ;  /* 0x000000ffff037224 */ /* 0x000fca00078e00ff */
[----:B------:R0:W-:Y:S01]  /*85b0*/  STG.E.64 desc[UR36][R16.64], R2 ;  /* 0x0000000210007986 */ /* 0x0001e2000c101b24 */
[----:B------:R-:W-:Y:S05]  /*85c0*/  BRA `(.L_x_39970) ;  /* 0x0000000000047947 */ /* 0x000fea0003800000 */
.L_x_39996:
[----:B------:R0:W-:Y:S02]  /*85d0*/  STG.E desc[UR36][R16.64], R2 ;  /* 0x0000000210007986 */ /* 0x0001e4000c101924 */
.L_x_39970:
[----:B------:R-:W-:-:S07]  /*85e0*/  VIADD R19, R19, 0x80 ;  /* 0x0000008013137836 */ /* 0x000fce0000000000 */
.L_x_39897:
[----:B------:R-:W-:Y:S05]  /*85f0*/  BSYNC B6 ;  /* 0x0000000000067941 */ /* 0x000fea0003800000 */
.L_x_39896:
        /* <DEDUP_REMOVED lines=358> */
.L_x_40001:
        /* <DEDUP_REMOVED lines=20> */
.L_x_40005:
[----:B------:R3:W5:Y:S01]  /*9da0*/  LDG.E.U8 R22, desc[UR36][R4.64] ;  /* 0x0000002404167981 */ /* 0x000762000c1e1100 */
[----:B------:R-:W-:Y:S05]  /*9db0*/  BRA `(.L_x_40007) ;  /* 0x0000000c00647947 */ /* 0x000fea0003800000 */
.L_x_40004:
        /* <DEDUP_REMOVED lines=8> */
.L_x_40009:
[----:B------:R2:W5:Y:S01]  /*9e40*/  LDG.E.U8 R22, desc[UR36][R4.64] ;  /* 0x0000002404167981 */ /* 0x000562000c1e1100 */
[----:B------:R-:W-:Y:S05]  /*9e50*/  BRA `(.L_x_40007) ;  /* 0x0000000c003c7947 */ /* 0x000fea0003800000 */
.L_x_40008:
[----:B------:R0:W5:Y:S01]  /*9e60*/  LDG.E.U16 R22, desc[UR36][R4.64] ;  /* 0x0000002404167981 */ /* 0x000162000c1e1500 */
[----:B------:R-:W-:Y:S05]  /*9e70*/  BRA `(.L_x_40007) ;  /* 0x0000000c00347947 */ /* 0x000fea0003800000 */
.L_x_40003:
        /* <DEDUP_REMOVED lines=10> */
.L_x_40011:
[----:B------:R-:W2:Y:S02]  /*9f20*/  LDG.E.U16 R2, desc[UR36][R4.64] ;  /* 0x0000002404027981 */ /* 0x000ea4000c1e1500 */
[----:B--2---:R-:W-:-:S06]  /*9f30*/  HADD2.F32 R2, -RZ, R2.H0_H0 ;  /* 0x20000002ff027230 */ /* 0x004fcc0000004100 */
[----:B------:R-:W0:Y:S02]  /*9f40*/  F2I.S64.TRUNC R2, R2 ;  /* 0x0000000200027311 */ /* 0x000e24000020d900 */
[----:B0-----:R-:W-:Y:S01]  /*9f50*/  PRMT R22, R2, 0x7610, R22 ;  /* 0x0000761002167816 */ /* 0x001fe20000000016 */
[----:B------:R-:W-:Y:S06]  /*9f60*/  BRA `(.L_x_40007) ;  /* 0x0000000800f87947 */ /* 0x000fec0003800000 */
.L_x_40010:
        /* <DEDUP_REMOVED lines=10> */
.L_x_40013:
[----:B------:R-:W2:Y:S02]  /*a010*/  LDG.E.U16 R4, desc[UR36][R4.64] ;  /* 0x0000002404047981 */ /* 0x000ea4000c1e1500 */
[----:B--2---:R-:W-:-:S06]  /*a020*/  HADD2.F32 R2, -RZ, R4.H0_H0 ;  /* 0x20000004ff027230 */ /* 0x004fcc0000004100 */
[----:B------:R-:W0:Y:S02]  /*a030*/  F2I.S64.TRUNC R2, R2 ;  /* 0x0000000200027311 */ /* 0x000e24000020d900 */
[----:B0-----:R-:W-:Y:S01]  /*a040*/  PRMT R22, R2, 0x7610, R22 ;  /* 0x0000761002167816 */ /* 0x001fe20000000016 */
[----:B------:R-:W-:Y:S06]  /*a050*/  BRA `(.L_x_40007) ;  /* 0x0000000800bc7947 */ /* 0x000fec0003800000 */
.L_x_40012:
[----:B------:R-:W2:Y:S02]  /*a060*/  LDG.E.64 R2, desc[UR36][R4.64] ;  /* 0x0000002404027981 */ /* 0x000ea4000c1e1b00 */
[----:B--2---:R-:W0:Y:S02]  /*a070*/  F2I.S64.F64.TRUNC R2, R2 ;  /* 0x0000000200027311 */ /* 0x004e24000030d900 */
[----:B0-----:R-:W-:Y:S01]  /*a080*/  PRMT R22, R2, 0x7610, R22 ;  /* 0x0000761002167816 */ /* 0x001fe20000000016 */
[----:B------:R-:W-:Y:S06]  /*a090*/  BRA `(.L_x_40007) ;  /* 0x0000000800ac7947 */ /* 0x000fec0003800000 */
.L_x_40002:
        /* <DEDUP_REMOVED lines=12> */
.L_x_40016:
[----:B------:R-:W2:Y:S02]  /*a160*/  LDG.E.64 R4, desc[UR36][R4.64] ;  /* 0x0000002404047981 */ /* 0x000ea4000c1e1b00 */
[----:B--2---:R-:W0:Y:S02]  /*a170*/  F2I.S64.F64.TRUNC R2, R4 ;  /* 0x0000000400027311 */ /* 0x004e24000030d900 */
[----:B0-----:R-:W-:Y:S01]  /*a180*/  PRMT R22, R2, 0x7610, R22 ;  /* 0x0000761002167816 */ /* 0x001fe20000000016 */
[----:B------:R-:W-:Y:S06]  /*a190*/  BRA `(.L_x_40007) ;  /* 0x00000008006c7947 */ /* 0x000fec0003800000 */
.L_x_40015:
        /* <DEDUP_REMOVED lines=28> */
.L_x_40018:
        /* <DEDUP_REMOVED lines=15> */
.L_x_40017:
[----:B------:R-:W2:Y:S02]  /*a450*/  LDG.E.U16 R2, desc[UR36][R4.64] ;  /* 0x0000002404027981 */ /* 0x000ea4000c1e1500 */
[----:B--2---:R-:W-:-:S06]  /*a460*/  IMAD.U32 R2, R2, 0x10000, RZ ;  /* 0x0001000002027824 */ /* 0x004fcc00078e00ff */
[----:B------:R-:W0:Y:S02]  /*a470*/  F2I.S64.TRUNC R2, R2 ;  /* 0x0000000200027311 */ /* 0x000e24000020d900 */
[----:B0-----:R-:W-:Y:S01]  /*a480*/  PRMT R22, R2, 0x7610, R22 ;  /* 0x0000761002167816 */ /* 0x001fe20000000016 */
[----:B------:R-:W-:Y:S06]  /*a490*/  BRA `(.L_x_40007) ;  /* 0x0000000400ac7947 */ /* 0x000fec0003800000 */
.L_x_40014:
        /* <DEDUP_REMOVED lines=10> */
.L_x_40021:
        /* <DEDUP_REMOVED lines=21> */
.L_x_40025:
[----:B------:R-:W-:Y:S05]  /*a690*/  BSYNC B1 ;  /* 0x0000000000017941 */ /* 0x000fea0003800000 */
.L_x_40024:
[----:B------:R-:W-:Y:S01]  /*a6a0*/  IMAD.SHL.U32 R2, R2, 0x100000, RZ ;  /* 0x0010000002027824 */ /* 0x000fe200078e00ff */
[----:B------:R-:W-:-:S04]  /*a6b0*/  LEA R3, R0, 0x3b800000, 0x17 ;  /* 0x3b80000000037811 */ /* 0x000fc800078eb8ff */
[----:B------:R-:W-:-:S07]  /*a6c0*/  LOP3.LUT R2, R3, R2, R4, 0xfe, !PT ;  /* 0x0000000203027212 */ /* 0x000fce00078efe04 */
.L_x_40023:
[----:B------:R-:W-:Y:S05]  /*a6d0*/  BSYNC B0 ;  /* 0x0000000000007941 */ /* 0x000fea0003800000 */
.L_x_40022:
[----:B------:R-:W0:Y:S02]  /*a6e0*/  F2I.S64.TRUNC R2, R2 ;  /* 0x0000000200027311 */ /* 0x000e24000020d900 */
[----:B0-----:R-:W-:Y:S01]  /*a6f0*/  PRMT R22, R2, 0x7610, R22 ;  /* 0x0000761002167816 */ /* 0x001fe20000000016 */
[----:B------:R-:W-:Y:S06]  /*a700*/  BRA `(.L_x_40007) ;  /* 0x0000000400107947 */ /* 0x000fec0003800000 */
.L_x_40020:
        /* <DEDUP_REMOVED lines=21> */
.L_x_40029:
[----:B------:R-:W-:Y:S05]  /*a860*/  BSYNC B1 ;  /* 0x0000000000017941 */ /* 0x000fea0003800000 */
.L_x_40028:
[----:B------:R-:W-:Y:S01]  /*a870*/  IMAD.SHL.U32 R2, R2, 0x200000, RZ ;  /* 0x0020000002027824 */ /* 0x000fe200078e00ff */
[----:B------:R-:W-:-:S04]  /*a880*/  LEA R3, R0, 0x37800000, 0x17 ;  /* 0x3780000000037811 */ /* 0x000fc800078eb8ff */
[----:B------:R-:W-:-:S07]  /*a890*/  LOP3.LUT R2, R3, R2, R4, 0xfe, !PT ;  /* 0x0000000203027212 */ /* 0x000fce00078efe04 */
.L_x_40027:
[----:B------:R-:W-:Y:S05]  /*a8a0*/  BSYNC B0 ;  /* 0x0000000000007941 */ /* 0x000fea0003800000 */
.L_x_40026:
[----:B------:R-:W0:Y:S02]  /*a8b0*/  F2I.S64.TRUNC R2, R2 ;  /* 0x0000000200027311 */ /* 0x000e24000020d900 */
[----:B0-----:R-:W-:Y:S01]  /*a8c0*/  PRMT R22, R2, 0x7610, R22 ;  /* 0x0000761002167816 */ /* 0x001fe20000000016 */
[----:B------:R-:W-:Y:S06]  /*a8d0*/  BRA `(.L_x_40007) ;  /* 0x00000000009c7947 */ /* 0x000fec0003800000 */
.L_x_40019:
        /* <DEDUP_REMOVED lines=14> */
.L_x_40033:
[----:B------:R-:W-:Y:S05]  /*a9c0*/  BSYNC B0 ;  /* 0x0000000000007941 */ /* 0x000fea0003800000 */
.L_x_40032:
[----:B------:R-:W0:Y:S02]  /*a9d0*/  F2I.S64.TRUNC R2, R2 ;  /* 0x0000000200027311 */ /* 0x000e24000020d900 */
[----:B0-----:R-:W-:Y:S01]  /*a9e0*/  PRMT R22, R2, 0x7610, R22 ;  /* 0x0000761002167816 */ /* 0x001fe20000000016 */
[----:B------:R-:W-:Y:S06]  /*a9f0*/  BRA `(.L_x_40007) ;  /* 0x0000000000547947 */ /* 0x000fec0003800000 */
.L_x_40006:
        /* <DEDUP_REMOVED lines=16> */
.L_x_40034:
[----:B------:R-:W-:Y:S01]  /*ab00*/  PRMT R22, RZ, 0x7610, R22 ;  /* 0x00007610ff167816 */ /* 0x000fe20000000016 */
[----:B------:R-:W-:Y:S06]  /*ab10*/  BRA `(.L_x_40007) ;  /* 0x00000000000c7947 */ /* 0x000fec0003800000 */
.L_x_40031:
[----:B------:R0:W5:Y:S01]  /*ab20*/  LDG.E.U8 R22, desc[UR36][R4.64] ;  /* 0x0000002404167981 */ /* 0x000162000c1e1100 */
[----:B------:R-:W-:Y:S05]  /*ab30*/  BRA `(.L_x_40007) ;  /* 0x0000000000047947 */ /* 0x000fea0003800000 */
.L_x_40030:
[----:B------:R0:W5:Y:S02]  /*ab40*/  LDG.E.U8 R22, desc[UR36][R4.64] ;  /* 0x0000002404167981 */ /* 0x000164000c1e1100 */
.L_x_40007:
        /* <DEDUP_REMOVED lines=17> */
.L_x_40038:
[----:B------:R0:W5:Y:S01]  /*ac60*/  LDG.E.U8 R0, desc[UR36][R4.64] ;  /* 0x0000002404007981 */ /* 0x000162000c1e1100 */
[----:B------:R-:W-:Y:S05]  /*ac70*/  BRA `(.L_x_40040) ;  /* 0x0000000c00647947 */ /* 0x000fea0003800000 */
.L_x_40037:
        /* <DEDUP_REMOVED lines=8> */
.L_x_40042:
[----:B------:R3:W5:Y:S01]  /*ad00*/  LDG.E.U8 R0, desc[UR36][R4.64] ;  /* 0x0000002404007981 */ /* 0x000762000c1e1100 */
[----:B------:R-:W-:Y:S05]  /*ad10*/  BRA `(.L_x_40040) ;  /* 0x0000000c003c7947 */ /* 0x000fea0003800000 */
.L_x_40041:
[----:B------:R4:W5:Y:S01]  /*ad20*/  LDG.E.U16 R0, desc[UR36][R4.64] ;  /* 0x0000002404007981 */ /* 0x000962000c1e1500 */
[----:B------:R-:W-:Y:S05]  /*ad30*/  BRA `(.L_x_40040) ;  /* 0x0000000c00347947 */ /* 0x000fea0003800000 */
.L_x_40036:
        /* <DEDUP_REMOVED lines=10> */
.L_x_40044:
[----:B------:R-:W2:Y:S02]  /*ade0*/  LDG.E.U16 R2, desc[UR36][R4.64] ;  /* 0x0000002404027981 */ /* 0x000ea4000c1e1500 */
[----:B--2---:R-:W-:-:S06]  /*adf0*/  HADD2.F32 R2, -RZ, R2.H0_H0 ;  /* 0x20000002ff027230 */ /* 0x004fcc0000004100 */
[----:B------:R-:W0:Y:S02]  /*ae00*/  F2I.S64.TRUNC R2, R2 ;  /* 0x0000000200027311 */ /* 0x000e24000020d900 */
[----:B0-----:R-:W-:Y:S01]  /*ae10*/  PRMT R0, R2, 0x7610, R0 ;  /* 0x0000761002007816 */ /* 0x001fe20000000000 */
[----:B------:R-:W-:Y:S06]  /*ae20*/  BRA `(.L_x_40040) ;  /* 0x0000000800f87947 */ /* 0x000fec0003800000 */
.L_x_40043:
        /* <DEDUP_REMOVED lines=10> */
.L_x_40046:
[----:B------:R-:W2:Y:S02]  /*aed0*/  LDG.E.U16 R4, desc[UR36][R4.64] ;  /* 0x0000002404047981 */ /* 0x000ea4000c1e1500 */
[----:B--2---:R-:W-:-:S06]  /*aee0*/  HADD2.F32 R2, -RZ, R4.H0_H0 ;  /* 0x20000004ff027230 */ /* 0x004fcc0000004100 */
[----:B------:R-:W0:Y:S02]  /*aef0*/  F2I.S64.TRUNC R2, R2 ;  /* 0x0000000200027311 */ /* 0x000e24000020d900 */
[----:B0-----:R-:W-:Y:S01]  /*af00*/  PRMT R0, R2, 0x7610, R0 ;  /* 0x0000761002007816 */ /* 0x001fe20000000000 */
[----:B------:R-:W-:Y:S06]  /*af10*/  BRA `(.L_x_40040) ;  /* 0x0000000800bc7947 */ /* 0x000fec0003800000 */
.L_x_40045:
[----:B------:R-:W2:Y:S02]  /*af20*/  LDG.E.64 R2, desc[UR36][R4.64] ;  /* 0x0000002404027981 */ /* 0x000ea4000c1e1b00 */
[----:B--2---:R-:W0:Y:S02]  /*af30*/  F2I.S64.F64.TRUNC R2, R2 ;  /* 0x0000000200027311 */ /* 0x004e24000030d900 */
[----:B0-----:R-:W-:Y:S01]  /*af40*/  PRMT R0, R2, 0x7610, R0 ;  /* 0x0000761002007816 */ /* 0x001fe20000000000 */
[----:B------:R-:W-:Y:S06]  /*af50*/  BRA `(.L_x_40040) ;  /* 0x0000000800ac7947 */ /* 0x000fec0003800000 */
.L_x_40035:
        /* <DEDUP_REMOVED lines=12> */
.L_x_40049:
[----:B------:R-:W2:Y:S02]  /*b020*/  LDG.E.64 R4, desc[UR36][R4.64] ;  /* 0x0000002404047981 */ /* 0x000ea4000c1e1b00 */
[----:B--2---:R-:W0:Y:S02]  /*b030*/  F2I.S64.F64.TRUNC R2, R4 ;  /* 0x0000000400027311 */ /* 0x004e24000030d900 */
[----:B0-----:R-:W-:Y:S01]  /*b040*/  PRMT R0, R2, 0x7610, R0 ;  /* 0x0000761002007816 */ /* 0x001fe20000000000 */
[----:B------:R-:W-:Y:S06]  /*b050*/  BRA `(.L_x_40040) ;  /* 0x00000008006c7947 */ /* 0x000fec0003800000 */
.L_x_40048:
        /* <DEDUP_REMOVED lines=28> */
.L_x_40051:
        /* <DEDUP_REMOVED lines=15> */
.L_x_40050:
[----:B------:R-:W2:Y:S02]  /*b310*/  LDG.E.U16 R2, desc[UR36][R4.64] ;  /* 0x0000002404027981 */ /* 0x000ea4000c1e1500 */
[----:B--2---:R-:W-:-:S06]  /*b320*/  IMAD.U32 R2, R2, 0x10000, RZ ;  /* 0x0001000002027824 */ /* 0x004fcc00078e00ff */
[----:B------:R-:W0:Y:S02]  /*b330*/  F2I.S64.TRUNC R2, R2 ;  /* 0x0000000200027311 */ /* 0x000e24000020d900 */
[----:B0-----:R-:W-:Y:S01]  /*b340*/  PRMT R0, R2, 0x7610, R0 ;  /* 0x0000761002007816 */ /* 0x001fe20000000000 */
[----:B------:R-:W-:Y:S06]  /*b350*/  BRA `(.L_x_40040) ;  /* 0x0000000400ac7947 */ /* 0x000fec0003800000 */
.L_x_40047:
        /* <DEDUP_REMOVED lines=10> */
.L_x_40054:
        /* <DEDUP_REMOVED lines=21> */
.L_x_40058:
[----:B------:R-:W-:Y:S05]  /*b550*/  BSYNC B1 ;  /* 0x0000000000017941 */ /* 0x000fea0003800000 */
.L_x_40057:
[----:B------:R-:W-:Y:S01]  /*b560*/  IMAD.SHL.U32 R2, R2, 0x100000, RZ ;  /* 0x0010000002027824 */ /* 0x000fe200078e00ff */
[----:B------:R-:W-:-:S04]  /*b570*/  LEA R3, R0, 0x3b800000, 0x17 ;  /* 0x3b80000000037811 */ /* 0x000fc800078eb8ff */
[----:B------:R-:W-:-:S07]  /*b580*/  LOP3.LUT R2, R3, R2, R4, 0xfe, !PT ;  /* 0x0000000203027212 */ /* 0x000fce00078efe04 */
.L_x_40056:
[----:B------:R-:W-:Y:S05]  /*b590*/  BSYNC B0 ;  /* 0x0000000000007941 */ /* 0x000fea0003800000 */
.L_x_40055:
[----:B------:R-:W0:Y:S02]  /*b5a0*/  F2I.S64.TRUNC R2, R2 ;  /* 0x0000000200027311 */ /* 0x000e24000020d900 */
[----:B0-----:R-:W-:Y:S01]  /*b5b0*/  PRMT R0, R2, 0x7610, R0 ;  /* 0x0000761002007816 */ /* 0x001fe20000000000 */
[----:B------:R-:W-:Y:S06]  /*b5c0*/  BRA `(.L_x_40040) ;  /* 0x0000000400107947 */ /* 0x000fec0003800000 */
.L_x_40053:
        /* <DEDUP_REMOVED lines=21> */
.L_x_40062:
[----:B------:R-:W-:Y:S05]  /*b720*/  BSYNC B1 ;  /* 0x0000000000017941 */ /* 0x000fea0003800000 */
.L_x_40061:
[----:B------:R-:W-:Y:S01]  /*b730*/  IMAD.SHL.U32 R2, R2, 0x200000, RZ ;  /* 0x0020000002027824 */ /* 0x000fe200078e00ff */
[----:B------:R-:W-:-:S04]  /*b740*/  LEA R3, R0, 0x37800000, 0x17 ;  /* 0x3780000000037811 */ /* 0x000fc800078eb8ff */
[----:B------:R-:W-:-:S07]  /*b750*/  LOP3.LUT R2, R3, R2, R4, 0xfe, !PT ;  /* 0x0000000203027212 */ /* 0x000fce00078efe04 */
.L_x_40060:
[----:B------:R-:W-:Y:S05]  /*b760*/  BSYNC B0 ;  /* 0x0000000000007941 */ /* 0x000fea0003800000 */
.L_x_40059:
[----:B------:R-:W0:Y:S02]  /*b770*/  F2I.S64.TRUNC R2, R2 ;  /* 0x0000000200027311 */ /* 0x000e24000020d900 */
[----:B0-----:R-:W-:Y:S01]  /*b780*/  PRMT R0, R2, 0x7610, R0 ;  /* 0x0000761002007816 */ /* 0x001fe20000000000 */
[----:B------:R-:W-:Y:S06]  /*b790*/  BRA `(.L_x_40040) ;  /* 0x00000000009c7947 */ /* 0x000fec0003800000 */
.L_x_40052:
        /* <DEDUP_REMOVED lines=14> */
.L_x_40066:
[----:B------:R-:W-:Y:S05]  /*b880*/  BSYNC B0 ;  /* 0x0000000000007941 */ /* 0x000fea0003800000 */
.L_x_40065:
[----:B------:R-:W0:Y:S02]  /*b890*/  F2I.S64.TRUNC R2, R2 ;  /* 0x0000000200027311 */ /* 0x000e24000020d900 */
[----:B0-----:R-:W-:Y:S01]  /*b8a0*/  PRMT R0, R2, 0x7610, R0 ;  /* 0x0000761002007816 */ /* 0x001fe20000000000 */
[----:B------:R-:W-:Y:S06]  /*b8b0*/  BRA `(.L_x_40040) ;  /* 0x0000000000547947 */ /* 0x000fec0003800000 */
.L_x_40039:
        /* <DEDUP_REMOVED lines=16> */
.L_x_40067:
[----:B------:R-:W-:Y:S01]  /*b9c0*/  PRMT R0, RZ, 0x7610, R0 ;  /* 0x00007610ff007816 */ /* 0x000fe20000000000 */
[----:B------:R-:W-:Y:S06]  /*b9d0*/  BRA `(.L_x_40040) ;  /* 0x00000000000c7947 */ /* 0x000fec0003800000 */
.L_x_40064:
[----:B------:R0:W5:Y:S01]  /*b9e0*/  LDG.E.U8 R0, desc[UR36][R4.64] ;  /* 0x0000002404007981 */ /* 0x000162000c1e1100 */
[----:B------:R-:W-:Y:S05]  /*b9f0*/  BRA `(.L_x_40040) ;  /* 0x0000000000047947 */ /* 0x000fea0003800000 */
.L_x_40063:
[----:B------:R0:W5:Y:S02]  /*ba00*/  LDG.E.U8 R0, desc[UR36][R4.64] ;  /* 0x0000002404007981 */ /* 0x000164000c1e1100 */
.L_x_40040:
        /* <DEDUP_REMOVED lines=17> */
.L_x_40071:
[----:B------:R0:W-:Y:S01]  /*bb20*/  STG.E.U8 desc[UR36][R16.64], R2 ;  /* 0x0000000210007986 */ /* 0x0001e2000c101124 */
[----:B------:R-:W-:Y:S05]  /*bb30*/  BRA `(.L_x_40073) ;  /* 0x0000000c00547947 */ /* 0x000fea0003800000 */
.L_x_40070:
        /* <DEDUP_REMOVED lines=9> */
.L_x_40075:
[----:B------:R0:W-:Y:S01]  /*bbd0*/  STG.E desc[UR36][R16.64], R2 ;  /* 0x0000000210007986 */ /* 0x0001e2000c101924 */
[----:B------:R-:W-:Y:S05]  /*bbe0*/  BRA `(.L_x_40073) ;  /* 0x0000000c00287947 */ /* 0x000fea0003800000 */
.L_x_40074:
[----:B------:R0:W-:Y:S01]  /*bbf0*/  STG.E.U16 desc[UR36][R16.64], R2 ;  /* 0x0000000210007986 */ /* 0x0001e2000c101524 */
[----:B------:R-:W-:Y:S05]  /*bc00*/  BRA `(.L_x_40073) ;  /* 0x0000000c00207947 */ /* 0x000fea0003800000 */
.L_x_40069:
        /* <DEDUP_REMOVED lines=9> */
.L_x_40077:
[----:B------:R-:W0:Y:S02]  /*bca0*/  I2F.U16 R0, R2 ;  /* 0x0000000200007306 */ /* 0x000e240000101000 */
[----:B0-----:R-:W-:-:S05]  /*bcb0*/  F2FP.F16.F32.PACK_AB R0, RZ, R0 ;  /* 0x00000000ff00723e */ /* 0x001fca00000000ff */
[----:B------:R0:W-:Y:S01]  /*bcc0*/  STG.E.U16 desc[UR36][R16.64], R0 ;  /* 0x0000000010007986 */ /* 0x0001e2000c101524 */
[----:B------:R-:W-:Y:S05]  /*bcd0*/  BRA `(.L_x_40073) ;  /* 0x0000000800ec7947 */ /* 0x000fea0003800000 */
.L_x_40076:
        /* <DEDUP_REMOVED lines=10> */
.L_x_40079:
[----:B------:R-:W0:Y:S02]  /*bd80*/  I2F.U16 R2, R2 ;  /* 0x0000000200027306 */ /* 0x000e240000101000 */
[----:B0-----:R-:W-:-:S04]  /*bd90*/  F2FP.F16.F32.PACK_AB R3, RZ, R2 ;  /* 0x00000002ff03723e */ /* 0x001fc800000000ff */
[----:B------:R-:W-:-:S05]  /*bda0*/  PRMT R3, R3, 0x5410, RZ ;  /* 0x0000541003037816 */ /* 0x000fca00000000ff */
[----:B------:R0:W-:Y:S01]  /*bdb0*/  STG.E desc[UR36][R16.64], R3 ;  /* 0x0000000310007986 */ /* 0x0001e2000c101924 */
[----:B------:R-:W-:Y:S05]  /*bdc0*/  BRA `(.L_x_40073) ;  /* 0x0000000800b07947 */ /* 0x000fea0003800000 */
.L_x_40078:
[----:B------:R-:W0:Y:S02]  /*bdd0*/  I2F.F64.U16 R2, R2 ;  /* 0x0000000200027312 */ /* 0x000e240000101800 */
[----:B0-----:R0:W-:Y:S01]  /*bde0*/  STG.E.64 desc[UR36][R16.64], R2 ;  /* 0x0000000210007986 */ /* 0x0011e2000c101b24 */
[----:B------:R-:W-:Y:S05]  /*bdf0*/  BRA `(.L_x_40073) ;  /* 0x0000000800a47947 */ /* 0x000fea0003800000 */
.L_x_40068:
        /* <DEDUP_REMOVED lines=13> */
.L_x_40082:
[----:B------:R-:W0:Y:S01]  /*bed0*/  I2F.F64.U16 R4, R2 ;  /* 0x0000000200047312 */ /* 0x000e220000101800 */
[----:B------:R-:W-:-:S05]  /*bee0*/  CS2R R6, SRZ ;  /* 0x0000000000067805 */ /* 0x000fca000001ff00 */
[----:B0-----:R0:W-:Y:S01]  /*bef0*/  STG.E.128 desc[UR36][R16.64], R4 ;  /* 0x0000000410007986 */ /* 0x0011e2000c101d24 */
[----:B------:R-:W-:Y:S05]  /*bf00*/  BRA `(.L_x_40073) ;  /* 0x0000000800607947 */ /* 0x000fea0003800000 */
.L_x_40081:
        /* <DEDUP_REMOVED lines=21> */
.L_x_40086:
[----:B------:R-:W-:Y:S05]  /*c060*/  BSYNC B0 ;  /* 0x0000000000007941 */ /* 0x000fea0003800000 */
.L_x_40085:
[----:B------:R-:W-:-:S05]  /*c070*/  LOP3.LUT R3, R0, R3, RZ, 0xfc, !PT ;  /* 0x0000000300037212 */ /* 0x000fca00078efcff */
[----:B------:R0:W-:Y:S01]  /*c080*/  STG.E.U8 desc[UR36][R16.64], R3 ;  /* 0x0000000310007986 */ /* 0x0001e2000c101124 */
[----:B------:R-:W-:Y:S05]  /*c090*/  BRA `(.L_x_40073) ;  /* 0x0000000400fc7947 */ /* 0x000fea0003800000 */
.L_x_40084:
        /* <DEDUP_REMOVED lines=13> */
.L_x_40088:
[----:B------:R-:W-:Y:S01]  /*c170*/  IMAD.MOV.U32 R0, RZ, RZ, 0x7f ;  /* 0x0000007fff007424 */ /* 0x000fe200078e00ff */
[----:B------:R-:W-:-:S04]  /*c180*/  ISETP.GT.U32.AND P0, PT, R3, 0x7f800000, PT ;  /* 0x7f8000000300780c */ /* 0x000fc80003f04070 */
[----:B------:R-:W-:-:S09]  /*c190*/  SEL R0, R0, 0x7c, P0 ;  /* 0x0000007c00007807 */ /* 0x000fd20000000000 */
.L_x_40089:
[----:B------:R-:W-:Y:S05]  /*c1a0*/  BSYNC B0 ;  /* 0x0000000000007941 */ /* 0x000fea0003800000 */
.L_x_40087:
[----:B------:R-:W-:-:S04]  /*c1b0*/  LOP3.LUT R2, R5, 0x80000000, RZ, 0xc0, !PT ;  /* 0x8000000005027812 */ /* 0x000fc800078ec0ff */
[----:B------:R-:W-:-:S04]  /*c1c0*/  SHF.R.U32.HI R3, RZ, 0x18, R2 ;  /* 0x00000018ff037819 */ /* 0x000fc80000011602 */
[----:B------:R-:W-:-:S05]  /*c1d0*/  LOP3.LUT R3, R0, R3, RZ, 0xfc, !PT ;  /* 0x0000000300037212 */ /* 0x000fca00078efcff */
[----:B------:R0:W-:Y:S01]  /*c1e0*/  STG.E.U8 desc[UR36][R16.64], R3 ;  /* 0x0000000310007986 */ /* 0x0001e2000c101124 */
[----:B------:R-:W-:Y:S05]  /*c1f0*/  BRA `(.L_x_40073) ;  /* 0x0000000400a47947 */ /* 0x000fea0003800000 */
.L_x_40083:
[----:B------:R-:W0:Y:S02]  /*c200*/  I2F.U16 R0, R2 ;  /* 0x0000000200007306 */ /* 0x000e240000101000 */
[----:B0-----:R-:W-:-:S05]  /*c210*/  F2FP.BF16.F32.PACK_AB R0, RZ, R0 ;  /* 0x00000000ff00723e */ /* 0x001fca00000010ff */
[----:B------:R0:W-:Y:S01]  /*c220*/  STG.E.U16 desc[UR36][R16.64], R0 ;  /* 0x0000000010007986 */ /* 0x0001e2000c101524 */
[----:B------:R-:W-:Y:S05]  /*c230*/  BRA `(.L_x_40073) ;  /* 0x0000000400947947 */ /* 0x000fea0003800000 */
.L_x_40080:
        /* <DEDUP_REMOVED lines=10> */
.L_x_40092:
        /* <DEDUP_REMOVED lines=17> */
.L_x_40095:
[----:B------:R-:W-:-:S04]  /*c3f0*/  LOP3.LUT R2, R5, 0x80000000, RZ, 0xc0, !PT ;  /* 0x8000000005027812 */ /* 0x000fc800078ec0ff */
[----:B------:R-:W-:-:S04]  /*c400*/  SHF.R.U32.HI R3, RZ, 0x18, R2 ;  /* 0x00000018ff037819 */ /* 0x000fc80000011602 */
[----:B------:R-:W-:-:S04]  /*c410*/  LOP3.LUT R0, R0, R3, RZ, 0xfc, !PT ;  /* 0x0000000300007212 */ /* 0x000fc800078efcff */
[----:B------:R-:W-:-:S07]  /*c420*/  PRMT R8, R0, 0x7610, R8 ;  /* 0x0000761000087816 */ /* 0x000fce0000000008 */
.L_x_40094:
[----:B------:R-:W-:Y:S05]  /*c430*/  BSYNC B0 ;  /* 0x0000000000007941 */ /* 0x000fea0003800000 */
.L_x_40093:
[----:B------:R3:W-:Y:S01]  /*c440*/  STG.E.U8 desc[UR36][R16.64], R8 ;  /* 0x0000000810007986 */ /* 0x0007e2000c101124 */
[----:B------:R-:W-:Y:S05]  /*c450*/  BRA `(.L_x_40073) ;  /* 0x00000004000c7947 */ /* 0x000fea0003800000 */
.L_x_40091:
        /* <DEDUP_REMOVED lines=17> */
.L_x_40098:
[----:B------:R-:W-:-:S04]  /*c570*/  LOP3.LUT R2, R5, 0x80000000, RZ, 0xc0, !PT ;  /* 0x8000000005027812 */ /* 0x000fc800078ec0ff */
[----:B------:R-:W-:-:S04]  /*c580*/  SHF.R.U32.HI R3, RZ, 0x18, R2 ;  /* 0x00000018ff037819 */ /* 0x000fc80000011602 */
[----:B------:R-:W-:-:S04]  /*c590*/  LOP3.LUT R0, R0, R3, RZ, 0xfc, !PT ;  /* 0x0000000300007212 */ /* 0x000fc800078efcff */
[----:B------:R-:W-:-:S07]  /*c5a0*/  PRMT R8, R0, 0x7610, R8 ;  /* 0x0000761000087816 */ /* 0x000fce0000000008 */
.L_x_40097:
[----:B------:R-:W-:Y:S05]  /*c5b0*/  BSYNC B0 ;  /* 0x0000000000007941 */ /* 0x000fea0003800000 */
.L_x_40096:
[----:B------:R0:W-:Y:S01]  /*c5c0*/  STG.E.U8 desc[UR36][R16.64], R8 ;  /* 0x0000000810007986 */ /* 0x0001e2000c101124 */
[----:B------:R-:W-:Y:S05]  /*c5d0*/  BRA `(.L_x_40073) ;  /* 0x0000000000ac7947 */ /* 0x000fea0003800000 */
.L_x_40090:
        /* <DEDUP_REMOVED lines=22> */
.L_x_40072:
        /* <DEDUP_REMOVED lines=16> */
.L_x_40101:
[----:B------:R-:W-:Y:S05]  /*c840*/  BRA `(.L_x_40073) ;  /* 0x0000000000107947 */ /* 0x000fea0003800000 */
.L_x_40100:
[----:B------:R-:W-:-:S05]  /*c850*/  IMAD.MOV.U32 R3, RZ, RZ, RZ ;  /* 0x000000ffff037224 */ /* 0x000fca00078e00ff */
[----:B------:R1:W-:Y:S01]  /*c860*/  STG.E.64 desc[UR36][R16.64], R2 ;  /* 0x0000000210007986 */ /* 0x0003e2000c101b24 */
[----:B------:R-:W-:Y:S05]  /*c870*/  BRA `(.L_x_40073) ;  /* 0x0000000000047947 */ /* 0x000fea0003800000 */
.L_x_40099:
[----:B------:R0:W-:Y:S02]  /*c880*/  STG.E desc[UR36][R16.64], R2 ;  /* 0x0000000210007986 */ /* 0x0001e4000c101924 */
.L_x_40073:
[----:B------:R-:W-:-:S07]  /*c890*/  VIADD R19, R19, 0x80 ;  /* 0x0000008013137836 */ /* 0x000fce0000000000 */
.L_x_40000:
[----:B------:R-:W-:Y:S05]  /*c8a0*/  BSYNC B6 ;  /* 0x0000000000067941 */ /* 0x000fea0003800000 */
.L_x_39999:
        /* <DEDUP_REMOVED lines=357> */
.L_x_40102:
        /* <DEDUP_REMOVED lines=20> */
.L_x_40106:
[----:B------:R0:W5:Y:S01]  /*e040*/  LDG.E.U8 R19, desc[UR36][R4.64] ;  /* 0x0000002404137981 */ /* 0x000162000c1e1100 */
[----:B------:R-:W-:Y:S05]  /*e050*/  BRA `(.L_x_40108) ;  /* 0x0000000c00647947 */ /* 0x000fea0003800000 */
.L_x_40105:
        /* <DEDUP_REMOVED lines=8> */
.L_x_40110:
[----:B------:R4:W5:Y:S01]  /*e0e0*/  LDG.E.U8 R19, desc[UR36][R4.64] ;  /* 0x0000002404137981 */ /* 0x000962000c1e1100 */
[----:B------:R-:W-:Y:S05]  /*e0f0*/  BRA `(.L_x_40108) ;  /* 0x0000000c003c7947 */ /* 0x000fea0003800000 */
.L_x_40109:
[----:B------:R0:W5:Y:S01]  /*e100*/  LDG.E.U16 R19, desc[UR36][R4.64] ;  /* 0x0000002404137981 */ /* 0x000162000c1e1500 */
[----:B------:R-:W-:Y:S05]  /*e110*/  BRA `(.L_x_40108) ;  /* 0x0000000c00347947 */ /* 0x000fea0003800000 */
.L_x_40104:
        /* <DEDUP_REMOVED lines=10> */
.L_x_40112:
[----:B------:R-:W2:Y:S02]  /*e1c0*/  LDG.E.U16 R2, desc[UR36][R4.64] ;  /* 0x0000002404027981 */ /* 0x000ea4000c1e1500 */
[----:B--2---:R-:W-:-:S06]  /*e1d0*/  HADD2.F32 R2, -RZ, R2.H0_H0 ;  /* 0x20000002ff027230 */ /* 0x004fcc0000004100 */
[----:B------:R-:W0:Y:S02]  /*e1e0*/  F2I.S64.TRUNC R2, R2 ;  /* 0x0000000200027311 */ /* 0x000e24000020d900 */
[----:B0-----:R-:W-:Y:S01]  /*e1f0*/  PRMT R19, R2, 0x7610, R19 ;  /* 0x0000761002137816 */ /* 0x001fe20000000013 */
[----:B------:R-:W-:Y:S06]  /*e200*/  BRA `(.L_x_40108) ;  /* 0x0000000800f87947 */ /* 0x000fec0003800000 */
.L_x_40111:
        /* <DEDUP_REMOVED lines=10> */
.L_x_40114:
[----:B------:R-:W2:Y:S02]  /*e2b0*/  LDG.E.U16 R4, desc[UR36][R4.64] ;  /* 0x0000002404047981 */ /* 0x000ea4000c1e1500 */
[----:B--2---:R-:W-:-:S06]  /*e2c0*/  HADD2.F32 R2, -RZ, R4.H0_H0 ;  /* 0x20000004ff027230 */ /* 0x004fcc0000004100 */
[----:B------:R-:W0:Y:S02]  /*e2d0*/  F2I.S64.TRUNC R2, R2 ;  /* 0x0000000200027311 */ /* 0x000e24000020d900 */
[----:B0-----:R-:W-:Y:S01]  /*e2e0*/  PRMT R19, R2, 0x7610, R19 ;  /* 0x0000761002137816 */ /* 0x001fe20000000013 */
[----:B------:R-:W-:Y:S06]  /*e2f0*/  BRA `(.L_x_40108) ;  /* 0x0000000800bc7947 */ /* 0x000fec0003800000 */
.L_x_40113:
[----:B------:R-:W2:Y:S02]  /*e300*/  LDG.E.64 R2, desc[UR36][R4.64] ;  /* 0x0000002404027981 */ /* 0x000ea4000c1e1b00 */
[----:B--2---:R-:W0:Y:S02]  /*e310*/  F2I.S64.F64.TRUNC R2, R2 ;  /* 0x0000000200027311 */ /* 0x004e24000030d900 */
[----:B0-----:R-:W-:Y:S01]  /*e320*/  PRMT R19, R2, 0x7610, R19 ;  /* 0x0000761002137816 */ /* 0x001fe20000000013 */
[----:B------:R-:W-:Y:S06]  /*e330*/  BRA `(.L_x_40108) ;  /* 0x0000000800ac7947 */ /* 0x000fec0003800000 */
.L_x_40103:
        /* <DEDUP_REMOVED lines=12> */
.L_x_40117:
[----:B------:R-:W2:Y:S02]  /*e400*/  LDG.E.64 R4, desc[UR36][R4.64] ;  /* 0x0000002404047981 */ /* 0x000ea4000c1e1b00 */
[----:B--2---:R-:W0:Y:S02]  /*e410*/  F2I.S64.F64.TRUNC R2, R4 ;  /* 0x0000000400027311 */ /* 0x004e24000030d900 */
[----:B0-----:R-:W-:Y:S01]  /*e420*/  PRMT R19, R2, 0x7610, R19 ;  /* 0x0000761002137816 */ /* 0x001fe20000000013 */
[----:B------:R-:W-:Y:S06]  /*e430*/  BRA `(.L_x_40108) ;  /* 0x00000008006c7947 */ /* 0x000fec0003800000 */
.L_x_40116:
        /* <DEDUP_REMOVED lines=28> */
.L_x_40119:
        /* <DEDUP_REMOVED lines=15> */
.L_x_40118:
[----:B------:R-:W2:Y:S02]  /*e6f0*/  LDG.E.U16 R2, desc[UR36][R4.64] ;  /* 0x0000002404027981 */ /* 0x000ea4000c1e1500 */
[----:B--2---:R-:W-:-:S06]  /*e700*/  IMAD.U32 R2, R2, 0x10000, RZ ;  /* 0x0001000002027824 */ /* 0x004fcc00078e00ff */
[----:B------:R-:W0:Y:S02]  /*e710*/  F2I.S64.TRUNC R2, R2 ;  /* 0x0000000200027311 */ /* 0x000e24000020d900 */
[----:B0-----:R-:W-:Y:S01]  /*e720*/  PRMT R19, R2, 0x7610, R19 ;  /* 0x0000761002137816 */ /* 0x001fe20000000013 */
[----:B------:R-:W-:Y:S06]  /*e730*/  BRA `(.L_x_40108) ;  /* 0x0000000400ac7947 */ /* 0x000fec0003800000 */
.L_x_40115:
        /* <DEDUP_REMOVED lines=10> */
.L_x_40122:
        /* <DEDUP_REMOVED lines=21> */
.L_x_40126:
[----:B------:R-:W-:Y:S05]  /*e930*/  BSYNC B1 ;  /* 0x0000000000017941 */ /* 0x000fea0003800000 */
.L_x_40125:
[----:B------:R-:W-:Y:S01]  /*e940*/  IMAD.SHL.U32 R2, R2, 0x100000, RZ ;  /* 0x0010000002027824 */ /* 0x000fe200078e00ff */
[----:B------:R-:W-:-:S04]  /*e950*/  LEA R3, R0, 0x3b800000, 0x17 ;  /* 0x3b80000000037811 */ /* 0x000fc800078eb8ff */
[----:B------:R-:W-:-:S07]  /*e960*/  LOP3.LUT R2, R3, R2, R4, 0xfe, !PT ;  /* 0x0000000203027212 */ /* 0x000fce00078efe04 */
.L_x_40124:
[----:B------:R-:W-:Y:S05]  /*e970*/  BSYNC B0 ;  /* 0x0000000000007941 */ /* 0x000fea0003800000 */
.L_x_40123:
[----:B------:R-:W0:Y:S02]  /*e980*/  F2I.S64.TRUNC R2, R2 ;  /* 0x0000000200027311 */ /* 0x000e24000020d900 */
[----:B0-----:R-:W-:Y:S01]  /*e990*/  PRMT R19, R2, 0x7610, R19 ;  /* 0x0000761002137816 */ /* 0x001fe20000000013 */
[----:B------:R-:W-:Y:S06]  /*e9a0*/  BRA `(.L_x_40108) ;  /* 0x0000000400107947 */ /* 0x000fec0003800000 */
.L_x_40121:
        /* <DEDUP_REMOVED lines=21> */
.L_x_40130:
[----:B------:R-:W-:Y:S05]  /*eb00*/  BSYNC B1 ;  /* 0x0000000000017941 */ /* 0x000fea0003800000 */
.L_x_40129:
[----:B------:R-:W-:Y:S01]  /*eb10*/  IMAD.SHL.U32 R2, R2, 0x200000, RZ ;  /* 0x0020000002027824 */ /* 0x000fe200078e00ff */
[----:B------:R-:W-:-:S04]  /*eb20*/  LEA R3, R0, 0x37800000, 0x17 ;  /* 0x3780000000037811 */ /* 0x000fc800078eb8ff */
[----:B------:R-:W-:-:S07]  /*eb30*/  LOP3.LUT R2, R3, R2, R4, 0xfe, !PT ;  /* 0x0000000203027212 */ /* 0x000fce00078efe04 */
.L_x_40128:
[----:B------:R-:W-:Y:S05]  /*eb40*/  BSYNC B0 ;  /* 0x0000000000007941 */ /* 0x000fea0003800000 */
.L_x_40127:
[----:B------:R-:W0:Y:S02]  /*eb50*/  F2I.S64.TRUNC R2, R2 ;  /* 0x0000000200027311 */ /* 0x000e24000020d900 */
[----:B0-----:R-:W-:Y:S01]  /*eb60*/  PRMT R19, R2, 0x7610, R19 ;  /* 0x0000761002137816 */ /* 0x001fe20000000013 */
[----:B------:R-:W-:Y:S06]  /*eb70*/  BRA `(.L_x_40108) ;  /* 0x00000000009c7947 */ /* 0x000fec0003800000 */
.L_x_40120:
        /* <DEDUP_REMOVED lines=14> */
.L_x_40134:
[----:B------:R-:W-:Y:S05]  /*ec60*/  BSYNC B0 ;  /* 0x0000000000007941 */ /* 0x000fea0003800000 */
.L_x_40133:
[----:B------:R-:W0:Y:S02]  /*ec70*/  F2I.S64.TRUNC R2, R2 ;  /* 0x0000000200027311 */ /* 0x000e24000020d900 */
[----:B0-----:R-:W-:Y:S01]  /*ec80*/  PRMT R19, R2, 0x7610, R19 ;  /* 0x0000761002137816 */ /* 0x001fe20000000013 */
[----:B------:R-:W-:Y:S06]  /*ec90*/  BRA `(.L_x_40108) ;  /* 0x0000000000547947 */ /* 0x000fec0003800000 */
.L_x_40107:
        /* <DEDUP_REMOVED lines=16> */
.L_x_40135:
[----:B------:R-:W-:Y:S01]  /*eda0*/  PRMT R19, RZ, 0x7610, R19 ;  /* 0x00007610ff137816 */ /* 0x000fe20000000013 */
[----:B------:R-:W-:Y:S06]  /*edb0*/  BRA `(.L_x_40108) ;  /* 0x00000000000c7947 */ /* 0x000fec0003800000 */
.L_x_40132:
[----:B------:R0:W5:Y:S01]  /*edc0*/  LDG.E.U8 R19, desc[UR36][R4.64] ;  /* 0x0000002404137981 */ /* 0x000162000c1e1100 */
[----:B------:R-:W-:Y:S05]  /*edd0*/  BRA `(.L_x_40108) ;  /* 0x0000000000047947 */ /* 0x000fea0003800000 */
.L_x_40131:
[----:B------:R1:W5:Y:S02]  /*ede0*/  LDG.E.U8 R19, desc[UR36][R4.64] ;  /* 0x0000002404137981 */ /* 0x000364000c1e1100 */
.L_x_40108:
        /* <DEDUP_REMOVED lines=17> */
.L_x_40139:
[----:B------:R1:W5:Y:S01]  /*ef00*/  LDG.E.U8 R0, desc[UR36][R4.64] ;  /* 0x0000002404007981 */ /* 0x000362000c1e1100 */
[----:B------:R-:W-:Y:S05]  /*ef10*/  BRA `(.L_x_40141) ;  /* 0x0000000c00647947 */ /* 0x000fea0003800000 */
.L_x_40138:
        /* <DEDUP_REMOVED lines=8> */
.L_x_40143:
[----:B------:R3:W5:Y:S01]  /*efa0*/  LDG.E.U8 R0, desc[UR36][R4.64] ;  /* 0x0000002404007981 */ /* 0x000762000c1e1100 */
[----:B------:R-:W-:Y:S05]  /*efb0*/  BRA `(.L_x_40141) ;  /* 0x0000000c003c7947 */ /* 0x000fea0003800000 */
.L_x_40142:
[----:B------:R4:W5:Y:S01]  /*efc0*/  LDG.E.U16 R0, desc[UR36][R4.64] ;  /* 0x0000002404007981 */ /* 0x000962000c1e1500 */
[----:B------:R-:W-:Y:S05]  /*efd0*/  BRA `(.L_x_40141) ;  /* 0x0000000c00347947 */ /* 0x000fea0003800000 */
.L_x_40137:
        /* <DEDUP_REMOVED lines=10> */
.L_x_40145:
[----:B------:R-:W2:Y:S02]  /*f080*/  LDG.E.U16 R2, desc[UR36][R4.64] ;  /* 0x0000002404027981 */ /* 0x000ea4000c1e1500 */
[----:B--2---:R-:W-:-:S06]  /*f090*/  HADD2.F32 R2, -RZ, R2.H0_H0 ;  /* 0x20000002ff027230 */ /* 0x004fcc0000004100 */
[----:B------:R-:W0:Y:S02]  /*f0a0*/  F2I.S64.TRUNC R2, R2 ;  /* 0x0000000200027311 */ /* 0x000e24000020d900 */
[----:B0-----:R-:W-:Y:S01]  /*f0b0*/  PRMT R0, R2, 0x7610, R0 ;  /* 0x0000761002007816 */ /* 0x001fe20000000000 */
[----:B------:R-:W-:Y:S06]  /*f0c0*/  BRA `(.L_x_40141) ;  /* 0x0000000800f87947 */ /* 0x000fec0003800000 */
.L_x_40144:
        /* <DEDUP_REMOVED lines=10> */
.L_x_40147:
[----:B------:R-:W2:Y:S02]  /*f170*/  LDG.E.U16 R4, desc[UR36][R4.64] ;  /* 0x0000002404047981 */ /* 0x000ea4000c1e1500 */
[----:B--2---:R-:W-:-:S06]  /*f180*/  HADD2.F32 R2, -RZ, R4.H0_H0 ;  /* 0x20000004ff027230 */ /* 0x004fcc0000004100 */
[----:B------:R-:W0:Y:S02]  /*f190*/  F2I.S64.TRUNC R2, R2 ;  /* 0x0000000200027311 */ /* 0x000e24000020d900 */
[----:B0-----:R-:W-:Y:S01]  /*f1a0*/  PRMT R0, R2, 0x7610, R0 ;  /* 0x0000761002007816 */ /* 0x001fe20000000000 */
[----:B------:R-:W-:Y:S06]  /*f1b0*/  BRA `(.L_x_40141) ;  /* 0x0000000800bc7947 */ /* 0x000fec0003800000 */
.L_x_40146:
[----:B------:R-:W2:Y:S02]  /*f1c0*/  LDG.E.64 R2, desc[UR36][R4.64] ;  /* 0x0000002404027981 */ /* 0x000ea4000c1e1b00 */
[----:B--2---:R-:W0:Y:S02]  /*f1d0*/  F2I.S64.F64.TRUNC R2, R2 ;  /* 0x0000000200027311 */ /* 0x004e24000030d900 */
[----:B0-----:R-:W-:Y:S01]  /*f1e0*/  PRMT R0, R2, 0x7610, R0 ;  /* 0x0000761002007816 */ /* 0x001fe20000000000 */
[----:B------:R-:W-:Y:S06]  /*f1f0*/  BRA `(.L_x_40141) ;  /* 0x0000000800ac7947 */ /* 0x000fec0003800000 */
.L_x_40136:
        /* <DEDUP_REMOVED lines=12> */
.L_x_40150:
[----:B------:R-:W2:Y:S02]  /*f2c0*/  LDG.E.64 R4, desc[UR36][R4.64] ;  /* 0x0000002404047981 */ /* 0x000ea4000c1e1b00 */
[----:B--2---:R-:W0:Y:S02]  /*f2d0*/  F2I.S64.F64.TRUNC R2, R4 ;  /* 0x0000000400027311 */ /* 0x004e24000030d900 */
[----:B0-----:R-:W-:Y:S01]  /*f2e0*/  PRMT R0, R2, 0x7610, R0 ;  /* 0x0000761002007816 */ /* 0x001fe20000000000 */
[----:B------:R-:W-:Y:S06]  /*f2f0*/  BRA `(.L_x_40141) ;  /* 0x00000008006c7947 */ /* 0x000fec0003800000 */
.L_x_40149:
        /* <DEDUP_REMOVED lines=28> */
.L_x_40152:
        /* <DEDUP_REMOVED lines=15> */
.L_x_40151:
[----:B------:R-:W2:Y:S02]  /*f5b0*/  LDG.E.U16 R2, desc[UR36][R4.64] ;  /* 0x0000002404027981 */ /* 0x000ea4000c1e1500 */
[----:B--2---:R-:W-:-:S06]  /*f5c0*/  IMAD.U32 R2, R2, 0x10000, RZ ;  /* 0x0001000002027824 */ /* 0x004fcc00078e00ff */
[----:B------:R-:W0:Y:S02]  /*f5d0*/  F2I.S64.TRUNC R2, R2 ;  /* 0x0000000200027311 */ /* 0x000e24000020d900 */
[----:B0-----:R-:W-:Y:S01]  /*f5e0*/  PRMT R0, R2, 0x7610, R0 ;  /* 0x0000761002007816 */ /* 0x001fe20000000000 */
[----:B------:R-:W-:Y:S06]  /*f5f0*/  BRA `(.L_x_40141) ;  /* 0x0000000400ac7947 */ /* 0x000fec0003800000 */
.L_x_40148:
        /* <DEDUP_REMOVED lines=10> */
.L_x_40155:
        /* <DEDUP_REMOVED lines=21> */
.L_x_40159:
[----:B------:R-:W-:Y:S05]  /*f7f0*/  BSYNC B1 ;  /* 0x0000000000017941 */ /* 0x000fea0003800000 */
.L_x_40158:
[----:B------:R-:W-:Y:S01]  /*f800*/  IMAD.SHL.U32 R2, R2, 0x100000, RZ ;  /* 0x0010000002027824 */ /* 0x000fe200078e00ff */
[----:B------:R-:W-:-:S04]  /*f810*/  LEA R3, R0, 0x3b800000, 0x17 ;  /* 0x3b80000000037811 */ /* 0x000fc800078eb8ff */
[----:B------:R-:W-:-:S07]  /*f820*/  LOP3.LUT R2, R3, R2, R4, 0xfe, !PT ;  /* 0x0000000203027212 */ /* 0x000fce00078efe04 */
.L_x_40157:
[----:B------:R-:W-:Y:S05]  /*f830*/  BSYNC B0 ;  /* 0x0000000000007941 */ /* 0x000fea0003800000 */
.L_x_40156:
[----:B------:R-:W0:Y:S02]  /*f840*/  F2I.S64.TRUNC R2, R2 ;  /* 0x0000000200027311 */ /* 0x000e24000020d900 */
[----:B0-----:R-:W-:Y:S01]  /*f850*/  PRMT R0, R2, 0x7610, R0 ;  /* 0x0000761002007816 */ /* 0x001fe20000000000 */
[----:B------:R-:W-:Y:S06]  /*f860*/  BRA `(.L_x_40141) ;  /* 0x0000000400107947 */ /* 0x000fec0003800000 */
.L_x_40154:
        /* <DEDUP_REMOVED lines=21> */
.L_x_40163:
[----:B------:R-:W-:Y:S05]  /*f9c0*/  BSYNC B1 ;  /* 0x0000000000017941 */ /* 0x000fea0003800000 */
.L_x_40162:
[----:B------:R-:W-:Y:S01]  /*f9d0*/  IMAD.SHL.U32 R2, R2, 0x200000, RZ ;  /* 0x0020000002027824 */ /* 0x000fe200078e00ff */
[----:B------:R-:W-:-:S04]  /*f9e0*/  LEA R3, R0, 0x37800000, 0x17 ;  /* 0x3780000000037811 */ /* 0x000fc800078eb8ff */
[----:B------:R-:W-:-:S07]  /*f9f0*/  LOP3.LUT R2, R3, R2, R4, 0xfe, !PT ;  /* 0x0000000203027212 */ /* 0x000fce00078efe04 */
.L_x_40161:
[----:B------:R-:W-:Y:S05]  /*fa00*/  BSYNC B0 ;  /* 0x0000000000007941 */ /* 0x000fea0003800000 */
.L_x_40160:
[----:B------:R-:W0:Y:S02]  /*fa10*/  F2I.S64.TRUNC R2, R2 ;  /* 0x0000000200027311 */ /* 0x000e24000020d900 */
[----:B0-----:R-:W-:Y:S01]  /*fa20*/  PRMT R0, R2, 0x7610, R0 ;  /* 0x0000761002007816 */ /* 0x001fe20000000000 */
[----:B------:R-:W-:Y:S06]  /*fa30*/  BRA `(.L_x_40141) ;  /* 0x00000000009c7947 */ /* 0x000fec0003800000 */
.L_x_40153:
        /* <DEDUP_REMOVED lines=14> */
.L_x_40167:
[----:B------:R-:W-:Y:S05]  /*fb20*/  BSYNC B0 ;  /* 0x0000000000007941 */ /* 0x000fea0003800000 */
.L_x_40166:
[----:B------:R-:W0:Y:S02]  /*fb30*/  F2I.S64.TRUNC R2, R2 ;  /* 0x0000000200027311 */ /* 0x000e24000020d900 */
[----:B0-----:R-:W-:Y:S01]  /*fb40*/  PRMT R0, R2, 0x7610, R0 ;  /* 0x0000761002007816 */ /* 0x001fe20000000000 */
[----:B------:R-:W-:Y:S06]  /*fb50*/  BRA `(.L_x_40141) ;  /* 0x0000000000547947 */ /* 0x000fec0003800000 */
.L_x_40140:
        /* <DEDUP_REMOVED lines=16> */
.L_x_40168:
[----:B------:R-:W-:Y:S01]  /*fc60*/  PRMT R0, RZ, 0x7610, R0 ;  /* 0x00007610ff007816 */ /* 0x000fe20000000000 */
[----:B------:R-:W-:Y:S06]  /*fc70*/  BRA `(.L_x_40141) ;  /* 0x00000000000c7947 */ /* 0x000fec0003800000 */
.L_x_40165:
[----:B------:R0:W5:Y:S01]  /*fc80*/  LDG.E.U8 R0, desc[UR36][R4.64] ;  /* 0x0000002404007981 */ /* 0x000162000c1e1100 */
[----:B------:R-:W-:Y:S05]  /*fc90*/  BRA `(.L_x_40141) ;  /* 0x0000000000047947 */ /* 0x000fea0003800000 */
.L_x_40164:
[----:B------:R0:W5:Y:S02]  /*fca0*/  LDG.E.U8 R0, desc[UR36][R4.64] ;  /* 0x0000002404007981 */ /* 0x000164000c1e1100 */
.L_x_40141:
        /* <DEDUP_REMOVED lines=17> */
.L_x_40172:
[----:B------:R-:W-:Y:S01]  /*fdc0*/  STG.E.U8 desc[UR36][R16.64], R2 ;  /* 0x0000000210007986 */ /* 0x000fe2000c101124 */
[----:B------:R-:W-:Y:S05]  /*fdd0*/  EXIT ;  /* 0x000000000000794d */ /* 0x000fea0003800000 */
.L_x_40171:
        /* <DEDUP_REMOVED lines=9> */
.L_x_40175:
[----:B------:R-:W-:Y:S01]  /*fe70*/  STG.E desc[UR36][R16.64], R2 ;  /* 0x0000000210007986 */ /* 0x000fe2000c101924 */
[----:B------:R-:W-:Y:S05]  /*fe80*/  EXIT ;  /* 0x000000000000794d */ /* 0x000fea0003800000 */
.L_x_40174:
[----:B------:R-:W-:Y:S01]  /*fe90*/  STG.E.U16 desc[UR36][R16.64], R2 ;  /* 0x0000000210007986 */ /* 0x000fe2000c101524 */
[----:B------:R-:W-:Y:S05]  /*fea0*/  EXIT ;  /* 0x000000000000794d */ /* 0x000fea0003800000 */
.L_x_40170:
        /* <DEDUP_REMOVED lines=9> */
.L_x_40177:
[----:B------:R-:W0:Y:S02]  /*ff40*/  I2F.U16 R0, R2 ;  /* 0x0000000200007306 */ /* 0x000e240000101000 */
[----:B0-----:R-:W-:-:S05]  /*ff50*/  F2FP.F16.F32.PACK_AB R0, RZ, R0 ;  /* 0x00000000ff00723e */ /* 0x001fca00000000ff */
[----:B------:R-:W-:Y:S01]  /*ff60*/  STG.E.U16 desc[UR36][R16.64], R0 ;  /* 0x0000000010007986 */ /* 0x000fe2000c101524 */
[----:B------:R-:W-:Y:S05]  /*ff70*/  EXIT ;  /* 0x000000000000794d */ /* 0x000fea0003800000 */
.L_x_40176:
        /* <DEDUP_REMOVED lines=10> */
.L_x_40179:
[----:B------:R-:W0:Y:S02]  /*10020*/  I2F.U16 R2, R2 ;  /* 0x0000000200027306 */ /* 0x000e240000101000 */
[----:B0-----:R-:W-:-:S04]  /*10030*/  F2FP.F16.F32.PACK_AB R3, RZ, R2 ;  /* 0x00000002ff03723e */ /* 0x001fc800000000ff */
[----:B------:R-:W-:-:S05]  /*10040*/  PRMT R3, R3, 0x5410, RZ ;  /* 0x0000541003037816 */ /* 0x000fca00000000ff */
[----:B------:R-:W-:Y:S01]  /*10050*/  STG.E desc[UR36][R16.64], R3 ;  /* 0x0000000310007986 */ /* 0x000fe2000c101924 */
[----:B------:R-:W-:Y:S05]  /*10060*/  EXIT ;  /* 0x000000000000794d */ /* 0x000fea0003800000 */
.L_x_40178:
[----:B------:R-:W0:Y:S02]  /*10070*/  I2F.F64.U16 R2, R2 ;  /* 0x0000000200027312 */ /* 0x000e240000101800 */
[----:B0-----:R-:W-:Y:S01]  /*10080*/  STG.E.64 desc[UR36][R16.64], R2 ;  /* 0x0000000210007986 */ /* 0x001fe2000c101b24 */
[----:B------:R-:W-:Y:S05]  /*10090*/  EXIT ;  /* 0x000000000000794d */ /* 0x000fea0003800000 */
.L_x_40169:
        /* <DEDUP_REMOVED lines=13> */
.L_x_40182:
[----:B------:R-:W0:Y:S01]  /*10170*/  I2F.F64.U16 R4, R2 ;  /* 0x0000000200047312 */ /* 0x000e220000101800 */
[----:B------:R-:W-:-:S05]  /*10180*/  CS2R R6, SRZ ;  /* 0x0000000000067805 */ /* 0x000fca000001ff00 */
[----:B0-----:R-:W-:Y:S01]  /*10190*/  STG.E.128 desc[UR36][R16.64], R4 ;  /* 0x0000000410007986 */ /* 0x001fe2000c101d24 */
[----:B------:R-:W-:Y:S05]  /*101a0*/  EXIT ;  /* 0x000000000000794d */ /* 0x000fea0003800000 */
.L_x_40181:
        /* <DEDUP_REMOVED lines=21> */
.L_x_40186:
[----:B------:R-:W-:Y:S05]  /*10300*/  BSYNC B0 ;  /* 0x0000000000007941 */ /* 0x000fea0003800000 */
.L_x_40185:
[----:B------:R-:W-:-:S05]  /*10310*/  LOP3.LUT R3, R0, R3, RZ, 0xfc, !PT ;  /* 0x0000000300037212 */ /* 0x000fca00078efcff */
[----:B------:R-:W-:Y:S01]  /*10320*/  STG.E.U8 desc[UR36][R16.64], R3 ;  /* 0x0000000310007986 */ /* 0x000fe2000c101124 */
[----:B------:R-:W-:Y:S05]  /*10330*/  EXIT ;  /* 0x000000000000794d */ /* 0x000fea0003800000 */
.L_x_40184:
        /* <DEDUP_REMOVED lines=13> */
.L_x_40188:
[----:B------:R-:W-:Y:S01]  /*10410*/  IMAD.MOV.U32 R0, RZ, RZ, 0x7f ;  /* 0x0000007fff007424 */ /* 0x000fe200078e00ff */
[----:B------:R-:W-:-:S04]  /*10420*/  ISETP.GT.U32.AND P0, PT, R3, 0x7f800000, PT ;  /* 0x7f8000000300780c */ /* 0x000fc80003f04070 */
[----:B------:R-:W-:-:S09]  /*10430*/  SEL R0, R0, 0x7c, P0 ;  /* 0x0000007c00007807 */ /* 0x000fd20000000000 */
.L_x_40189:
[----:B------:R-:W-:Y:S05]  /*10440*/  BSYNC B0 ;  /* 0x0000000000007941 */ /* 0x000fea0003800000 */
.L_x_40187:
[----:B------:R-:W-:-:S04]  /*10450*/  LOP3.LUT R2, R5, 0x80000000, RZ, 0xc0, !PT ;  /* 0x8000000005027812 */ /* 0x000fc800078ec0ff */
[----:B------:R-:W-:-:S04]  /*10460*/  SHF.R.U32.HI R3, RZ, 0x18, R2 ;  /* 0x00000018ff037819 */ /* 0x000fc80000011602 */
[----:B------:R-:W-:-:S05]  /*10470*/  LOP3.LUT R3, R0, R3, RZ, 0xfc, !PT ;  /* 0x0000000300037212 */ /* 0x000fca00078efcff */
[----:B------:R-:W-:Y:S01]  /*10480*/  STG.E.U8 desc[UR36][R16.64], R3 ;  /* 0x0000000310007986 */ /* 0x000fe2000c101124 */
[----:B------:R-:W-:Y:S05]  /*10490*/  EXIT ;  /* 0x000000000000794d */ /* 0x000fea0003800000 */
.L_x_40183:
[----:B------:R-:W0:Y:S02]  /*104a0*/  I2F.U16 R0, R2 ;  /* 0x0000000200007306 */ /* 0x000e240000101000 */
[----:B0-----:R-:W-:-:S05]  /*104b0*/  F2FP.BF16.F32.PACK_AB R0, RZ, R0 ;  /* 0x00000000ff00723e */ /* 0x001fca00000010ff */
[----:B------:R-:W-:Y:S01]  /*104c0*/  STG.E.U16 desc[UR36][R16.64], R0 ;  /* 0x0000000010007986 */ /* 0x000fe2000c101524 */
[----:B------:R-:W-:Y:S05]  /*104d0*/  EXIT ;  /* 0x000000000000794d */ /* 0x000fea0003800000 */
.L_x_40180:
        /* <DEDUP_REMOVED lines=10> */
.L_x_40192:
        /* <DEDUP_REMOVED lines=17> */
.L_x_40195:
[----:B------:R-:W-:-:S04]  /*10690*/  LOP3.LUT R2, R5, 0x80000000, RZ, 0xc0, !PT ;  /* 0x8000000005027812 */ /* 0x000fc800078ec0ff */
[----:B------:R-:W-:-:S04]  /*106a0*/  SHF.R.U32.HI R3, RZ, 0x18, R2 ;  /* 0x00000018ff037819 */ /* 0x000fc80000011602 */
[----:B------:R-:W-:-:S04]  /*106b0*/  LOP3.LUT R0, R0, R3, RZ, 0xfc, !PT ;  /* 0x0000000300007212 */ /* 0x000fc800078efcff */
[----:B------:R-:W-:-:S07]  /*106c0*/  PRMT R8, R0, 0x7610, R8 ;  /* 0x0000761000087816 */ /* 0x000fce0000000008 */
.L_x_40194:
[----:B------:R-:W-:Y:S05]  /*106d0*/  BSYNC B0 ;  /* 0x0000000000007941 */ /* 0x000fea0003800000 */
.L_x_40193:
[----:B------:R-:W-:Y:S01]  /*106e0*/  STG.E.U8 desc[UR36][R16.64], R8 ;  /* 0x0000000810007986 */ /* 0x000fe2000c101124 */
[----:B------:R-:W-:Y:S05]  /*106f0*/  EXIT ;  /* 0x000000000000794d */ /* 0x000fea0003800000 */
.L_x_40191:
        /* <DEDUP_REMOVED lines=17> */
.L_x_40198:
[----:B------:R-:W-:-:S04]  /*10810*/  LOP3.LUT R2, R5, 0x80000000, RZ, 0xc0, !PT ;  /* 0x8000000005027812 */ /* 0x000fc800078ec0ff */
[----:B------:R-:W-:-:S04]  /*10820*/  SHF.R.U32.HI R3, RZ, 0x18, R2 ;  /* 0x00000018ff037819 */ /* 0x000fc80000011602 */
[----:B------:R-:W-:-:S04]  /*10830*/  LOP3.LUT R0, R0, R3, RZ, 0xfc, !PT ;  /* 0x0000000300007212 */ /* 0x000fc800078efcff */
[----:B------:R-:W-:-:S07]  /*10840*/  PRMT R8, R0, 0x7610, R8 ;  /* 0x0000761000087816 */ /* 0x000fce0000000008 */
.L_x_40197:
[----:B------:R-:W-:Y:S05]  /*10850*/  BSYNC B0 ;  /* 0x0000000000007941 */ /* 0x000fea0003800000 */
.L_x_40196:
[----:B------:R-:W-:Y:S01]  /*10860*/  STG.E.U8 desc[UR36][R16.64], R8 ;  /* 0x0000000810007986 */ /* 0x000fe2000c101124 */
[----:B------:R-:W-:Y:S05]  /*10870*/  EXIT ;  /* 0x000000000000794d */ /* 0x000fea0003800000 */
.L_x_40190:
        /* <DEDUP_REMOVED lines=22> */
.L_x_40173:
        /* <DEDUP_REMOVED lines=16> */
.L_x_40201:
[----:B------:R-:W-:Y:S05]  /*10ae0*/  EXIT ;  /* 0x000000000000794d */ /* 0x000fea0003800000 */
.L_x_40200:
[----:B------:R-:W-:-:S05]  /*10af0*/  IMAD.MOV.U32 R3, RZ, RZ, RZ ;  /* 0x000000ffff037224 */ /* 0x000fca00078e00ff */
[----:B------:R-:W-:Y:S01]  /*10b00*/  STG.E.64 desc[UR36][R16.64], R2 ;  /* 0x0000000210007986 */ /* 0x000fe2000c101b24 */
[----:B------:R-:W-:Y:S05]  /*10b10*/  EXIT ;  /* 0x000000000000794d */ /* 0x000fea0003800000 */
.L_x_40199:
[----:B------:R-:W-:Y:S01]  /*10b20*/  STG.E desc[UR36][R16.64], R2 ;  /* 0x0000000210007986 */ /* 0x000fe2000c101924 */
[----:B------:R-:W-:Y:S05]  /*10b30*/  EXIT ;  /* 0x000000000000794d */ /* 0x000fea0003800000 */
.L_x_40202:
        /* <DEDUP_REMOVED lines=12> */
.L_x_42474:


//--------------------- .text._ZN2at6native27unrolled_elementwise_kernelINS0_13BinaryFunctorIhhhZZZNS0_19maximum_kernel_cudaERNS_18TensorIteratorBaseEENKUlvE_clEvENKUlvE_clEvEUlhhE_EESt5arrayIPcLm3EELi4E23TrivialOffsetCalculatorILi2EjESC_ILi1EjENS0_6memory12LoadWithCastILi2EEENSF_13StoreWithCastILi1EEEEEviT_T0_T2_T3_T4_T5_ --------------------------
	.section	.text._ZN2at6native27unrolled_elementwise_kernelINS0_13BinaryFunctorIhhhZZZNS0_19maximum_kernel_cudaERNS_18TensorIteratorBaseEENKUlvE_clEvENKUlvE_clEvEUlhhE_EESt5arrayIPcLm3EELi4E23TrivialOffsetCalculatorILi2EjESC_ILi1EjENS0_6memory12LoadWithCastILi2EEENSF_13StoreWithCastILi1EEEEEviT_T0_T2_T3_T4_T5_,"ax",@progbits
	.align	128
        .global         _ZN2at6native27unrolled_elementwise_kernelINS0_13BinaryFunctorIhhhZZZNS0_19maximum_kernel_cudaERNS_18TensorIteratorBaseEENKUlvE_clEvENKUlvE_clEvEUlhhE_EESt5arrayIPcLm3EELi4E23TrivialOffsetCalculatorILi2EjESC_ILi1EjENS0_6memory12LoadWithCastILi2EEENSF_13StoreWithCastILi1EEEEEviT_T0_T2_T3_T4_T5_
        .type           _ZN2at6native27unrolled_elementwise_kernelINS0_13BinaryFunctorIhhhZZZNS0_19maximum_kernel_cudaERNS_18TensorIteratorBaseEENKUlvE_clEvENKUlvE_clEvEUlhhE_EESt5arrayIPcLm3EELi4E23TrivialOffsetCalculatorILi2EjESC_ILi1EjENS0_6memory12LoadWithCastILi2EEENSF_13StoreWithCastILi1EEEEEviT_T0_T2_T3_T4_T5_,@function
        .size           _ZN2at6native27unrolled_elementwise_kernelINS0_13BinaryFunctorIhhhZZZNS0_19maximum_kernel_cudaERNS_18TensorIteratorBaseEENKUlvE_clEvENKUlvE_clEvEUlhhE_EESt5arrayIPcLm3EELi4E23TrivialOffsetCalculatorILi2EjESC_ILi1EjENS0_6memory12LoadWithCastILi2EEENSF_13StoreWithCastILi1EEEEEviT_T0_T2_T3_T4_T5_,(.L_x_42475 - _ZN2at6native27unrolled_elementwise_kernelINS0_13BinaryFunctorIhhhZZZNS0_19maximum_kernel_cudaERNS_18TensorIteratorBaseEENKUlvE_clEvENKUlvE_clEvEUlhhE_EESt5arrayIPcLm3EELi4E23TrivialOffsetCalculatorILi2EjESC_ILi1EjENS0_6memory12LoadWithCastILi2EEENSF_13StoreWithCastILi1EEEEEviT_T0_T2_T3_T4_T5_)
        .other          _ZN2at6native27unrolled_elementwise_kernelINS0_13BinaryFunctorIhhhZZZNS0_19maximum_kernel_cudaERNS_18TensorIteratorBaseEENKUlvE_clEvENKUlvE_clEvEUlhhE_EESt5arrayIPcLm3EELi4E23TrivialOffsetCalculatorILi2EjESC_ILi1EjENS0_6memory12LoadWithCastILi2EEENSF_13StoreWithCastILi1EEEEEviT_T0_T2_T3_T4_T5_,@"STO_CUDA_ENTRY STV_DEFAULT"
_ZN2at6native27unrolled_elementwise_kernelINS0_13BinaryFunctorIhhhZZZNS0_19maximum_kernel_cudaERNS_18TensorIteratorBaseEENKUlvE_clEvENKUlvE_clEvEUlhhE_EESt5arrayIPcLm3EELi4E23TrivialOffsetCalculatorILi2EjESC_ILi1EjENS0_6memory12LoadWithCastILi2EEENSF_13StoreWithCastILi1EEEEEviT_T0_T2_T3_T4_T5_:
.text._ZN2at6native27unrolled_elementwise_kernelINS0_13BinaryFunctorIhhhZZZNS0_19maximum_kernel_cudaERNS_18TensorIteratorBaseEENKUlvE_clEvENKUlvE_clEvEUlhhE_EESt5arrayIPcLm3EELi4E23TrivialOffsetCalculatorILi2EjESC_ILi1EjENS0_6memory12LoadWithCastILi2EEENSF_13StoreWithCastILi1EEEEEviT_T0_T2_T3_T4_T5_:
        /* <DEDUP_REMOVED lines=33> */
.L_x_40208:
[----:B------:R3:W5:Y:S01]  /*0210*/  LDG.E.U8 R18, desc[UR36][R6.64] ;  /* 0x0000002406127981 */ /* 0x000762000c1e1100 */
[----:B------:R-:W-:Y:S05]  /*0220*/  BRA `(.L_x_40210) ;  /* 0x0000000c00687947 */ /* 0x000fea0003800000 */
.L_x_40207:
        /* <DEDUP_REMOVED lines=8> */
.L_x_40212:
[----:B------:R1:W5:Y:S01]  /*02b0*/  LDG.E.U8 R18, desc[UR36][R6.64] ;  /* 0x0000002406127981 */ /* 0x000362000c1e1100 */
[----:B------:R-:W-:Y:S05]  /*02c0*/  BRA `(.L_x_40210) ;  /* 0x0000000c00407947 */ /* 0x000fea0003800000 */
.L_x_40211:
[----:B------:R2:W5:Y:S01]  /*02d0*/  LDG.E.U16 R18, desc[UR36][R6.64] ;  /* 0x0000002406127981 */ /* 0x000562000c1e1500 */
[----:B------:R-:W-:Y:S05]  /*02e0*/  BRA `(.L_x_40210) ;  /* 0x0000000c00387947 */ /* 0x000fea0003800000 */
.L_x_40206:
        /* <DEDUP_REMOVED lines=10> */
.L_x_40214:
[----:B------:R-:W2:Y:S02]  /*0390*/  LDG.E.U16 R4, desc[UR36][R6.64] ;  /* 0x0000002406047981 */ /* 0x000ea4000c1e1500 */
[----:B--2---:R-:W-:-:S06]  /*03a0*/  HADD2.F32 R4, -RZ, R4.H0_H0 ;  /* 0x20000004ff047230 */ /* 0x004fcc0000004100 */
[----:B------:R-:W0:Y:S02]  /*03b0*/  F2I.S64.TRUNC R4, R4 ;  /* 0x0000000400047311 */ /* 0x000e24000020d900 */
[----:B0-----:R-:W-:Y:S01]  /*03c0*/  PRMT R18, R4, 0x7610, R18 ;  /* 0x0000761004127816 */ /* 0x001fe20000000012 */
[----:B------:R-:W-:Y:S06]  /*03d0*/  BRA `(.L_x_40210) ;  /* 0x0000000800fc7947 */ /* 0x000fec0003800000 */
.L_x_40213:
        /* <DEDUP_REMOVED lines=10> */
.L_x_40216:
[----:B------:R-:W2:Y:S02]  /*0480*/  LDG.E.U16 R6, desc[UR36][R6.64] ;  /* 0x0000002406067981 */ /* 0x000ea4000c1e1500 */
[----:B--2---:R-:W-:-:S06]  /*0490*/  HADD2.F32 R4, -RZ, R6.H0_H0 ;  /* 0x20000006ff047230 */ /* 0x004fcc0000004100 */
[----:B------:R-:W0:Y:S02]  /*04a0*/  F2I.S64.TRUNC R4, R4 ;  /* 0x0000000400047311 */ /* 0x000e24000020d900 */
[----:B0-----:R-:W-:Y:S01]  /*04b0*/  PRMT R18, R4, 0x7610, R18 ;  /* 0x0000761004127816 */ /* 0x001fe20000000012 */
[----:B------:R-:W-:Y:S06]  /*04c0*/  BRA `(.L_x_40210) ;  /* 0x0000000800c07947 */ /* 0x000fec0003800000 */
.L_x_40215:
[----:B------:R-:W2:Y:S02]  /*04d0*/  LDG.E.64 R4, desc[UR36][R6.64] ;  /* 0x0000002406047981 */ /* 0x000ea4000c1e1b00 */
[----:B--2---:R-:W0:Y:S02]  /*04e0*/  F2I.S64.F64.TRUNC R4, R4 ;  /* 0x0000000400047311 */ /* 0x004e24000030d900 */
[----:B0-----:R-:W-:Y:S01]  /*04f0*/  PRMT R18, R4, 0x7610, R18 ;  /* 0x0000761004127816 */ /* 0x001fe20000000012 */
[----:B------:R-:W-:Y:S06]  /*0500*/  BRA `(.L_x_40210) ;  /* 0x0000000800b07947 */ /* 0x000fec0003800000 */
.L_x_40205:
        /* <DEDUP_REMOVED lines=12> */
.L_x_40219:
[----:B------:R-:W2:Y:S02]  /*05d0*/  LDG.E.64 R6, desc[UR36][R6.64] ;  /* 0x0000002406067981 */ /* 0x000ea4000c1e1b00 */
[----:B--2---:R-:W0:Y:S02]  /*05e0*/  F2I.S64.F64.TRUNC R4, R6 ;  /* 0x0000000600047311 */ /* 0x004e24000030d900 */
[----:B0-----:R-:W-:Y:S01]  /*05f0*/  PRMT R18, R4, 0x7610, R18 ;  /* 0x0000761004127816 */ /* 0x001fe20000000012 */
[----:B------:R-:W-:Y:S06]  /*0600*/  BRA `(.L_x_40210) ;  /* 0x0000000800707947 */ /* 0x000fec0003800000 */
.L_x_40218:
        /* <DEDUP_REMOVED lines=28> */
.L_x_40221:
        /* <DEDUP_REMOVED lines=16> */
.L_x_40220:
[----:B------:R-:W2:Y:S02]  /*08d0*/  LDG.E.U16 R4, desc[UR36][R6.64] ;  /* 0x0000002406047981 */ /* 0x000ea4000c1e1500 */
[----:B--2---:R-:W-:-:S06]  /*08e0*/  IMAD.U32 R4, R4, 0x10000, RZ ;  /* 0x0001000004047824 */ /* 0x004fcc00078e00ff */
[----:B------:R-:W0:Y:S02]  /*08f0*/  F2I.S64.TRUNC R4, R4 ;  /* 0x0000000400047311 */ /* 0x000e24000020d900 */
[----:B0-----:R-:W-:Y:S01]  /*0900*/  PRMT R18, R4, 0x7610, R18 ;  /* 0x0000761004127816 */ /* 0x001fe20000000012 */
[----:B------:R-:W-:Y:S06]  /*0910*/  BRA `(.L_x_40210) ;  /* 0x0000000400ac7947 */ /* 0x000fec0003800000 */
.L_x_40217:
        /* <DEDUP_REMOVED lines=10> */
.L_x_40224:
        /* <DEDUP_REMOVED lines=21> */
.L_x_40228:
[----:B------:R-:W-:Y:S05]  /*0b10*/  BSYNC B1 ;  /* 0x0000000000017941 */ /* 0x000fea0003800000 */
.L_x_40227:
[----:B------:R-:W-:Y:S01]  /*0b20*/  IMAD.SHL.U32 R3, R3, 0x100000, RZ ;  /* 0x0010000003037824 */ /* 0x000fe200078e00ff */
[----:B------:R-:W-:-:S04]  /*0b30*/  LEA R5, R0, 0x3b800000, 0x17 ;  /* 0x3b80000000057811 */ /* 0x000fc800078eb8ff */
[----:B------:R-:W-:-:S07]  /*0b40*/  LOP3.LUT R4, R5, R3, R6, 0xfe, !PT ;  /* 0x0000000305047212 */ /* 0x000fce00078efe06 */
.L_x_40226:
[----:B------:R-:W-:Y:S05]  /*0b50*/  BSYNC B0 ;  /* 0x0000000000007941 */ /* 0x000fea0003800000 */
.L_x_40225:
[----:B------:R-:W0:Y:S02]  /*0b60*/  F2I.S64.TRUNC R4, R4 ;  /* 0x0000000400047311 */ /* 0x000e24000020d900 */
[----:B0-----:R-:W-:Y:S01]  /*0b70*/  PRMT R18, R4, 0x7610, R18 ;  /* 0x0000761004127816 */ /* 0x001fe20000000012 */
[----:B------:R-:W-:Y:S06]  /*0b80*/  BRA `(.L_x_40210) ;  /* 0x0000000400107947 */ /* 0x000fec0003800000 */
.L_x_40223:
        /* <DEDUP_REMOVED lines=21> */
.L_x_40232:
[----:B------:R-:W-:Y:S05]  /*0ce0*/  BSYNC B1 ;  /* 0x0000000000017941 */ /* 0x000fea0003800000 */
.L_x_40231:
[----:B------:R-:W-:Y:S01]  /*0cf0*/  IMAD.SHL.U32 R3, R3, 0x200000, RZ ;  /* 0x0020000003037824 */ /* 0x000fe200078e00ff */
[----:B------:R-:W-:-:S04]  /*0d00*/  LEA R5, R0, 0x37800000, 0x17 ;  /* 0x3780000000057811 */ /* 0x000fc800078eb8ff */
[----:B------:R-:W-:-:S07]  /*0d10*/  LOP3.LUT R4, R5, R3, R6, 0xfe, !PT ;  /* 0x0000000305047212 */ /* 0x000fce00078efe06 */
.L_x_40230:
[----:B------:R-:W-:Y:S05]  /*0d20*/  BSYNC B0 ;  /* 0x0000000000007941 */ /* 0x000fea0003800000 */
.L_x_40229:
[----:B------:R-:W0:Y:S02]  /*0d30*/  F2I.S64.TRUNC R4, R4 ;  /* 0x0000000400047311 */ /* 0x000e24000020d900 */
[----:B0-----:R-:W-:Y:S01]  /*0d40*/  PRMT R18, R4, 0x7610, R18 ;  /* 0x0000761004127816 */ /* 0x001fe20000000012 */
[----:B------:R-:W-:Y:S06]  /*0d50*/  BRA `(.L_x_40210) ;  /* 0x00000000009c7947 */ /* 0x000fec0003800000 */
.L_x_40222:
        /* <DEDUP_REMOVED lines=14> */
.L_x_40236:
[----:B------:R-:W-:Y:S05]  /*0e40*/  BSYNC B0 ;  /* 0x0000000000007941 */ /* 0x000fea0003800000 */
.L_x_40235:
[----:B------:R-:W0:Y:S02]  /*0e50*/  F2I.S64.TRUNC R4, R4 ;  /* 0x0000000400047311 */ /* 0x000e24000020d900 */
[----:B0-----:R-:W-:Y:S01]  /*0e60*/  PRMT R18, R4, 0x7610, R18 ;  /* 0x0000761004127816 */ /* 0x001fe20000000012 */
[----:B------:R-:W-:Y:S06]  /*0e70*/  BRA `(.L_x_40210) ;  /* 0x0000000000547947 */ /* 0x000fec0003800000 */
.L_x_40209:
        /* <DEDUP_REMOVED lines=16> */
.L_x_40237:
[----:B------:R-:W-:Y:S01]  /*0f80*/  PRMT R18, RZ, 0x7610, R18 ;  /* 0x00007610ff127816 */ /* 0x000fe20000000012 */
[----:B------:R-:W-:Y:S06]  /*0f90*/  BRA `(.L_x_40210) ;  /* 0x00000000000c7947 */ /* 0x000fec0003800000 */
.L_x_40234:
[----:B------:R0:W5:Y:S01]  /*0fa0*/  LDG.E.U8 R18, desc[UR36][R6.64] ;  /* 0x0000002406127981 */ /* 0x000162000c1e1100 */
[----:B------:R-:W-:Y:S05]  /*0fb0*/  BRA `(.L_x_40210) ;  /* 0x0000000000047947 */ /* 0x000fea0003800000 */
.L_x_40233:
[----:B------:R0:W5:Y:S02]  /*0fc0*/  LDG.E.U8 R18, desc[UR36][R6.64] ;  /* 0x0000002406127981 */ /* 0x000164000c1e1100 */
.L_x_40210:
        /* <DEDUP_REMOVED lines=18> */
.L_x_40241:
[----:B------:R1:W5:Y:S01]  /*10f0*/  LDG.E.U8 R19, desc[UR36][R6.64] ;  /* 0x0000002406137981 */ /* 0x000362000c1e1100 */
[----:B------:R-:W-:Y:S05]  /*1100*/  BRA `(.L_x_40243) ;  /* 0x0000000c00647947 */ /* 0x000fea0003800000 */
.L_x_40240:
        /* <DEDUP_REMOVED lines=8> */
.L_x_40245:
[----:B------:R3:W5:Y:S01]  /*1190*/  LDG.E.U8 R19, desc[UR36][R6.64] ;  /* 0x0000002406137981 */ /* 0x000762000c1e1100 */
[----:B------:R-:W-:Y:S05]  /*11a0*/  BRA `(.L_x_40243) ;  /* 0x0000000c003c7947 */ /* 0x000fea0003800000 */
.L_x_40244:
[----:B------:R2:W5:Y:S01]  /*11b0*/  LDG.E.U16 R19, desc[UR36][R6.64] ;  /* 0x0000002406137981 */ /* 0x000562000c1e1500 */
[----:B------:R-:W-:Y:S05]  /*11c0*/  BRA `(.L_x_40243) ;  /* 0x0000000c00347947 */ /* 0x000fea0003800000 */
.L_x_40239:
        /* <DEDUP_REMOVED lines=10> */
.L_x_40247:
[----:B------:R-:W2:Y:S02]  /*1270*/  LDG.E.U16 R4, desc[UR36][R6.64] ;  /* 0x0000002406047981 */ /* 0x000ea4000c1e1500 */
[----:B--2---:R-:W-:-:S06]  /*1280*/  HADD2.F32 R4, -RZ, R4.H0_H0 ;  /* 0x20000004ff047230 */ /* 0x004fcc0000004100 */
[----:B------:R-:W0:Y:S02]  /*1290*/  F2I.S64.TRUNC R4, R4 ;  /* 0x0000000400047311 */ /* 0x000e24000020d900 */
[----:B0-----:R-:W-:Y:S01]  /*12a0*/  PRMT R19, R4, 0x7610, R19 ;  /* 0x0000761004137816 */ /* 0x001fe20000000013 */
[----:B------:R-:W-:Y:S06]  /*12b0*/  BRA `(.L_x_40243) ;  /* 0x0000000800f87947 */ /* 0x000fec0003800000 */
.L_x_40246:
        /* <DEDUP_REMOVED lines=10> */
.L_x_40249:
[----:B------:R-:W2:Y:S02]  /*1360*/  LDG.E.U16 R6, desc[UR36][R6.64] ;  /* 0x0000002406067981 */ /* 0x000ea4000c1e1500 */
[----:B--2---:R-:W-:-:S06]  /*1370*/  HADD2.F32 R4, -RZ, R6.H0_H0 ;  /* 0x20000006ff047230 */ /* 0x004fcc0000004100 */
[----:B------:R-:W0:Y:S02]  /*1380*/  F2I.S64.TRUNC R4, R4 ;  /* 0x0000000400047311 */ /* 0x000e24000020d900 */
[----:B0-----:R-:W-:Y:S01]  /*1390*/  PRMT R19, R4, 0x7610, R19 ;  /* 0x0000761004137816 */ /* 0x001fe20000000013 */
[----:B------:R-:W-:Y:S06]  /*13a0*/  BRA `(.L_x_40243) ;  /* 0x0000000800bc7947 */ /* 0x000fec0003800000 */
.L_x_40248:
[----:B------:R-:W2:Y:S02]  /*13b0*/  LDG.E.64 R4, desc[UR36][R6.64] ;  /* 0x0000002406047981 */ /* 0x000ea4000c1e1b00 */
[----:B--2---:R-:W0:Y:S02]  /*13c0*/  F2I.S64.F64.TRUNC R4, R4 ;  /* 0x0000000400047311 */ /* 0x004e24000030d900 */
[----:B0-----:R-:W-:Y:S01]  /*13d0*/  PRMT R19, R4, 0x7610, R19 ;  /* 0x0000761004137816 */ /* 0x001fe20000000013 */
[----:B------:R-:W-:Y:S06]  /*13e0*/  BRA `(.L_x_40243) ;  /* 0x0000000800ac7947 */ /* 0x000fec0003800000 */
.L_x_40238:
        /* <DEDUP_REMOVED lines=12> */
.L_x_40252:
[----:B------:R-:W2:Y:S02]  /*14b0*/  LDG.E.64 R6, desc[UR36][R6.64] ;  /* 0x0000002406067981 */ /* 0x000ea4000c1e1b00 */
[----:B--2---:R-:W0:Y:S02]  /*14c0*/  F2I.S64.F64.TRUNC R4, R6 ;  /* 0x0000000600047311 */ /* 0x004e24000030d900 */
[----:B0-----:R-:W-:Y:S01]  /*14d0*/  PRMT R19, R4, 0x7610, R19 ;  /* 0x0000761004137816 */ /* 0x001fe20000000013 */
[----:B------:R-:W-:Y:S06]  /*14e0*/  BRA `(.L_x_40243) ;  /* 0x00000008006c7947 */ /* 0x000fec0003800000 */
.L_x_40251:
        /* <DEDUP_REMOVED lines=28> */
.L_x_40254:
        /* <DEDUP_REMOVED lines=15> */
.L_x_40253:
[----:B------:R-:W2:Y:S02]  /*17a0*/  LDG.E.U16 R4, desc[UR36][R6.64] ;  /* 0x0000002406047981 */ /* 0x000ea4000c1e1500 */
[----:B--2---:R-:W-:-:S06]  /*17b0*/  IMAD.U32 R4, R4, 0x10000, RZ ;  /* 0x0001000004047824 */ /* 0x004fcc00078e00ff */
[----:B------:R-:W0:Y:S02]  /*17c0*/  F2I.S64.TRUNC R4, R4 ;  /* 0x0000000400047311 */ /* 0x000e24000020d900 */
[----:B0-----:R-:W-:Y:S01]  /*17d0*/  PRMT R19, R4, 0x7610, R19 ;  /* 0x0000761004137816 */ /* 0x001fe20000000013 */
[----:B------:R-:W-:Y:S06]  /*17e0*/  BRA `(.L_x_40243) ;  /* 0x0000000400ac7947 */ /* 0x000fec0003800000 */
.L_x_40250:
        /* <DEDUP_REMOVED lines=10> */
.L_x_40257:
        /* <DEDUP_REMOVED lines=21> */
.L_x_40261:
[----:B------:R-:W-:Y:S05]  /*19e0*/  BSYNC B1 ;  /* 0x0000000000017941 */ /* 0x000fea0003800000 */
.L_x_40260:
[----:B------:R-:W-:Y:S01]  /*19f0*/  IMAD.SHL.U32 R3, R3, 0x100000, RZ ;  /* 0x0010000003037824 */ /* 0x000fe200078e00ff */
[----:B------:R-:W-:-:S04]  /*1a00*/  LEA R5, R0, 0x3b800000, 0x17 ;  /* 0x3b80000000057811 */ /* 0x000fc800078eb8ff */
[----:B------:R-:W-:-:S07]  /*1a10*/  LOP3.LUT R4, R5, R3, R6, 0xfe, !PT ;  /* 0x0000000305047212 */ /* 0x000fce00078efe06 */
.L_x_40259:
[----:B------:R-:W-:Y:S05]  /*1a20*/  BSYNC B0 ;  /* 0x0000000000007941 */ /* 0x000fea0003800000 */
.L_x_40258:
[----:B------:R-:W0:Y:S02]  /*1a30*/  F2I.S64.TRUNC R4, R4 ;  /* 0x0000000400047311 */ /* 0x000e24000020d900 */
[----:B0-----:R-:W-:Y:S01]  /*1a40*/  PRMT R19, R4, 0x7610, R19 ;  /* 0x0000761004137816 */ /* 0x001fe20000000013 */
[----:B------:R-:W-:Y:S06]  /*1a50*/  BRA `(.L_x_40243) ;  /* 0x0000000400107947 */ /* 0x000fec0003800000 */
.L_x_40256:
        /* <DEDUP_REMOVED lines=21> */
.L_x_40265:
[----:B------:R-:W-:Y:S05]  /*1bb0*/  BSYNC B1 ;  /* 0x0000000000017941 */ /* 0x000fea0003800000 */
.L_x_40264:
[----:B------:R-:W-:Y:S01]  /*1bc0*/  IMAD.SHL.U32 R3, R3, 0x200000, RZ ;  /* 0x0020000003037824 */ /* 0x000fe200078e00ff */
[----:B------:R-:W-:-:S04]  /*1bd0*/  LEA R5, R0, 0x37800000, 0x17 ;  /* 0x3780000000057811 */ /* 0x000fc800078eb8ff */
[----:B------:R-:W-:-:S07]  /*1be0*/  LOP3.LUT R4, R5, R3, R6, 0xfe, !PT ;  /* 0x0000000305047212 */ /* 0x000fce00078efe06 */
.L_x_40263:
[----:B------:R-:W-:Y:S05]  /*1bf0*/  BSYNC B0 ;  /* 0x0000000000007941 */ /* 0x000fea0003800000 */
.L_x_40262:
[----:B------:R-:W0:Y:S02]  /*1c00*/  F2I.S64.TRUNC R4, R4 ;  /* 0x0000000400047311 */ /* 0x000e24000020d900 */
[----:B0-----:R-:W-:Y:S01]  /*1c10*/  PRMT R19, R4, 0x7610, R19 ;  /* 0x0000761004137816 */ /* 0x001fe20000000013 */
[----:B------:R-:W-:Y:S06]  /*1c20*/  BRA `(.L_x_40243) ;  /* 0x00000000009c7947 */ /* 0x000fec0003800000 */
.L_x_40255:
        /* <DEDUP_REMOVED lines=14> */
.L_x_40269:
[----:B------:R-:W-:Y:S05]  /*1d10*/  BSYNC B0 ;  /* 0x0000000000007941 */ /* 0x000fea0003800000 */
.L_x_40268:
[----:B------:R-:W0:Y:S02]  /*1d20*/  F2I.S64.TRUNC R4, R4 ;  /* 0x0000000400047311 */ /* 0x000e24000020d900 */
[----:B0-----:R-:W-:Y:S01]  /*1d30*/  PRMT R19, R4, 0x7610, R19 ;  /* 0x0000761004137816 */ /* 0x001fe20000000013 */
[----:B------:R-:W-:Y:S06]  /*1d40*/  BRA `(.L_x_40243) ;  /* 0x0000000000547947 */ /* 0x000fec0003800000 */
.L_x_40242:
        /* <DEDUP_REMOVED lines=16> */
.L_x_40270:
[----:B------:R-:W-:Y:S01]  /*1e50*/  PRMT R19, RZ, 0x7610, R19 ;  /* 0x00007610ff137816 */ /* 0x000fe20000000013 */
[----:B------:R-:W-:Y:S06]  /*1e60*/  BRA `(.L_x_40243) ;  /* 0x00000000000c7947 */ /* 0x000fec0003800000 */
.L_x_40267:
[----:B------:R0:W5:Y:S01]  /*1e70*/  LDG.E.U8 R19, desc[UR36][R6.64] ;  /* 0x0000002406137981 */ /* 0x000162000c1e1100 */
[----:B------:R-:W-:Y:S05]  /*1e80*/  BRA `(.L_x_40243) ;  /* 0x0000000000047947 */ /* 0x000fea0003800000 */
.L_x_40266:
[----:B------:R0:W5:Y:S02]  /*1e90*/  LDG.E.U8 R19, desc[UR36][R6.64] ;  /* 0x0000002406137981 */ /* 0x000164000c1e1100 */
.L_x_40243:
[----:B------:R-:W1:Y:S02]  /*1ea0*/  S2R R27, SR_TID.X ;  /* 0x00000000001b7919 */ /* 0x000e640000002100 */
[----:B-1----:R-:W-:-:S07]  /*1eb0*/  VIADD R27, R27, 0x80 ;  /* 0x000000801b1b7836 */ /* 0x002fce0000000000 */
.L_x_40204:
[----:B------:R-:W-:Y:S05]  /*1ec0*/  BSYNC B6 ;  /* 0x0000000000067941 */ /* 0x000fea0003800000 */
.L_x_40203:
        /* <DEDUP_REMOVED lines=23> */
.L_x_40276:
[----:B------:R3:W5:Y:S01]  /*2040*/  LDG.E.U8 R17, desc[UR36][R6.64] ;  /* 0x0000002406117981 */ /* 0x000762000c1e1100 */
[----:B------:R-:W-:Y:S05]  /*2050*/  BRA `(.L_x_40278) ;  /* 0x0000000c00647947 */ /* 0x000fea0003800000 */
.L_x_40275:
        /* <DEDUP_REMOVED lines=8> */
.L_x_40280:
[----:B------:R0:W5:Y:S01]  /*20e0*/  LDG.E.U8 R17, desc[UR36][R6.64] ;  /* 0x0000002406117981 */ /* 0x000162000c1e1100 */
[----:B------:R-:W-:Y:S05]  /*20f0*/  BRA `(.L_x_40278) ;  /* 0x0000000c003c7947 */ /* 0x000fea0003800000 */
.L_x_40279:
[----:B------:R0:W5:Y:S01]  /*2100*/  LDG.E.U16 R17, desc[UR36][R6.64] ;  /* 0x0000002406117981 */ /* 0x000162000c1e1500 */
[----:B------:R-:W-:Y:S05]  /*2110*/  BRA `(.L_x_40278) ;  /* 0x0000000c00347947 */ /* 0x000fea0003800000 */
.L_x_40274:
        /* <DEDUP_REMOVED lines=10> */
.L_x_40282:
[----:B------:R-:W2:Y:S02]  /*21c0*/  LDG.E.U16 R4, desc[UR36][R6.64] ;  /* 0x0000002406047981 */ /* 0x000ea4000c1e1500 */
[----:B--2---:R-:W-:-:S06]  /*21d0*/  HADD2.F32 R4, -RZ, R4.H0_H0 ;  /* 0x20000004ff047230 */ /* 0x004fcc0000004100 */
[----:B------:R-:W0:Y:S02]  /*21e0*/  F2I.S64.TRUNC R4, R4 ;  /* 0x0000000400047311 */ /* 0x000e24000020d900 */
[----:B0-----:R-:W-:Y:S01]  /*21f0*/  PRMT R17, R4, 0x7610, R17 ;  /* 0x0000761004117816 */ /* 0x001fe20000000011 */
[----:B------:R-:W-:Y:S06]  /*2200*/  BRA `(.L_x_40278) ;  /* 0x0000000800f87947 */ /* 0x000fec0003800000 */
.L_x_40281:
        /* <DEDUP_REMOVED lines=10> */
.L_x_40284:
[----:B------:R-:W2:Y:S02]  /*22b0*/  LDG.E.U16 R6, desc[UR36][R6.64] ;  /* 0x0000002406067981 */ /* 0x000ea4000c1e1500 */
[----:B--2---:R-:W-:-:S06]  /*22c0*/  HADD2.F32 R4, -RZ, R6.H0_H0 ;  /* 0x20000006ff047230 */ /* 0x004fcc0000004100 */
[----:B------:R-:W0:Y:S02]  /*22d0*/  F2I.S64.TRUNC R4, R4 ;  /* 0x0000000400047311 */ /* 0x000e24000020d900 */
[----:B0-----:R-:W-:Y:S01]  /*22e0*/  PRMT R17, R4, 0x7610, R17 ;  /* 0x0000761004117816 */ /* 0x001fe20000000011 */
[----:B------:R-:W-:Y:S06]  /*22f0*/  BRA `(.L_x_40278) ;  /* 0x0000000800bc7947 */ /* 0x000fec0003800000 */
.L_x_40283:
[----:B------:R-:W2:Y:S02]  /*2300*/  LDG.E.64 R4, desc[UR36][R6.64] ;  /* 0x0000002406047981 */ /* 0x000ea4000c1e1b00 */
[----:B--2---:R-:W0:Y:S02]  /*2310*/  F2I.S64.F64.TRUNC R4, R4 ;  /* 0x0000000400047311 */ /* 0x004e24000030d900 */
[----:B0-----:R-:W-:Y:S01]  /*2320*/  PRMT R17, R4, 0x7610, R17 ;  /* 0x0000761004117816 */ /* 0x001fe20000000011 */
[----:B------:R-:W-:Y:S06]  /*2330*/  BRA `(.L_x_40278) ;  /* 0x0000000800ac7947 */ /* 0x000fec0003800000 */
.L_x_40273:
        /* <DEDUP_REMOVED lines=12> */
.L_x_40287:
[----:B------:R-:W2:Y:S02]  /*2400*/  LDG.E.64 R6, desc[UR36][R6.64] ;  /* 0x0000002406067981 */ /* 0x000ea4000c1e1b00 */
[----:B--2---:R-:W0:Y:S02]  /*2410*/  F2I.S64.F64.TRUNC R4, R6 ;  /* 0x0000000600047311 */ /* 0x004e24000030d900 */
[----:B0-----:R-:W-:Y:S01]  /*2420*/  PRMT R17, R4, 0x7610, R17 ;  /* 0x0000761004117816 */ /* 0x001fe20000000011 */
[----:B------:R-:W-:Y:S06]  /*2430*/  BRA `(.L_x_40278) ;  /* 0x00000008006c7947 */ /* 0x000fec0003800000 */
.L_x_40286:
        /* <DEDUP_REMOVED lines=28> */
.L_x_40289:
        /* <DEDUP_REMOVED lines=15> */
.L_x_40288:
[----:B------:R-:W2:Y:S02]  /*26f0*/  LDG.E.U16 R4, desc[UR36][R6.64] ;  /* 0x0000002406047981 */ /* 0x000ea4000c1e1500 */
[----:B--2---:R-:W-:-:S06]  /*2700*/  IMAD.U32 R4, R4, 0x10000, RZ ;  /* 0x0001000004047824 */ /* 0x004fcc00078e00ff */
[----:B------:R-:W0:Y:S02]  /*2710*/  F2I.S64.TRUNC R4, R4 ;  /* 0x0000000400047311 */ /* 0x000e24000020d900 */
[----:B0-----:R-:W-:Y:S01]  /*2720*/  PRMT R17, R4, 0x7610, R17 ;  /* 0x0000761004117816 */ /* 0x001fe20000000011 */
[----:B------:R-:W-:Y:S06]  /*2730*/  BRA `(.L_x_40278) ;  /* 0x0000000400ac7947 */ /* 0x000fec0003800000 */
.L_x_40285:
        /* <DEDUP_REMOVED lines=10> */
.L_x_40292:
        /* <DEDUP_REMOVED lines=21> */
.L_x_40296:
[----:B------:R-:W-:Y:S05]  /*2930*/  BSYNC B1 ;  /* 0x0000000000017941 */ /* 0x000fea0003800000 */
.L_x_40295:
[----:B------:R-:W-:Y:S01]  /*2940*/  IMAD.SHL.U32 R3, R3, 0x100000, RZ ;  /* 0x0010000003037824 */ /* 0x000fe200078e00ff */
[----:B------:R-:W-:-:S04]  /*2950*/  LEA R5, R0, 0x3b800000, 0x17 ;  /* 0x3b80000000057811 */ /* 0x000fc800078eb8ff */
[----:B------:R-:W-:-:S07]  /*2960*/  LOP3.LUT R4, R5, R3, R6, 0xfe, !PT ;  /* 0x0000000305047212 */ /* 0x000fce00078efe06 */
.L_x_40294:
[----:B------:R-:W-:Y:S05]  /*2970*/  BSYNC B0 ;  /* 0x0000000000007941 */ /* 0x000fea0003800000 */
.L_x_40293:
[----:B------:R-:W0:Y:S02]  /*2980*/  F2I.S64.TRUNC R4, R4 ;  /* 0x0000000400047311 */ /* 0x000e24000020d900 */
[----:B0-----:R-:W-:Y:S01]  /*2990*/  PRMT R17, R4, 0x7610, R17 ;  /* 0x0000761004117816 */ /* 0x001fe20000000011 */
[----:B------:R-:W-:Y:S06]  /*29a0*/  BRA `(.L_x_40278) ;  /* 0x0000000400107947 */ /* 0x000fec0003800000 */
.L_x_40291:
        /* <DEDUP_REMOVED lines=21> */
.L_x_40300:
[----:B------:R-:W-:Y:S05]  /*2b00*/  BSYNC B1 ;  /* 0x0000000000017941 */ /* 0x000fea0003800000 */
.L_x_40299:
[----:B------:R-:W-:Y:S01]  /*2b10*/  IMAD.SHL.U32 R3, R3, 0x200000, RZ ;  /* 0x0020000003037824 */ /* 0x000fe200078e00ff */
[----:B------:R-:W-:-:S04]  /*2b20*/  LEA R5, R0, 0x37800000, 0x17 ;  /* 0x3780000000057811 */ /* 0x000fc800078eb8ff */
[----:B------:R-:W-:-:S07]  /*2b30*/  LOP3.LUT R4, R5, R3, R6, 0xfe, !PT ;  /* 0x0000000305047212 */ /* 0x000fce00078efe06 */
.L_x_40298:
[----:B------:R-:W-:Y:S05]  /*2b40*/  BSYNC B0 ;  /* 0x0000000000007941 */ /* 0x000fea0003800000 */
.L_x_40297:
[----:B------:R-:W0:Y:S02]  /*2b50*/  F2I.S64.TRUNC R4, R4 ;  /* 0x0000000400047311 */ /* 0x000e24000020d900 */
[----:B0-----:R-:W-:Y:S01]  /*2b60*/  PRMT R17, R4, 0x7610, R17 ;  /* 0x0000761004117816 */ /* 0x001fe20000000011 */
[----:B------:R-:W-:Y:S06]  /*2b70*/  BRA `(.L_x_40278) ;  /* 0x00000000009c7947 */ /* 0x000fec0003800000 */
.L_x_40290:
        /* <DEDUP_REMOVED lines=14> */
.L_x_40304:
[----:B------:R-:W-:Y:S05]  /*2c60*/  BSYNC B0 ;  /* 0x0000000000007941 */ /* 0x000fea0003800000 */
.L_x_40303:
[----:B------:R-:W0:Y:S02]  /*2c70*/  F2I.S64.TRUNC R4, R4 ;  /* 0x0000000400047311 */ /* 0x000e24000020d900 */
[----:B0-----:R-:W-:Y:S01]  /*2c80*/  PRMT R17, R4, 0x7610, R17 ;  /* 0x0000761004117816 */ /* 0x001fe20000000011 */
[----:B------:R-:W-:Y:S06]  /*2c90*/  BRA `(.L_x_40278) ;  /* 0x0000000000547947 */ /* 0x000fec0003800000 */
.L_x_40277:
        /* <DEDUP_REMOVED lines=16> */
.L_x_40305:
[----:B------:R-:W-:Y:S01]  /*2da0*/  PRMT R17, RZ, 0x7610, R17 ;  /* 0x00007610ff117816 */ /* 0x000fe20000000011 */
[----:B------:R-:W-:Y:S06]  /*2db0*/  BRA `(.L_x_40278) ;  /* 0x00000000000c7947 */ /* 0x000fec0003800000 */
.L_x_40302:
[----:B------:R0:W5:Y:S01]  /*2dc0*/  LDG.E.U8 R17, desc[UR36][R6.64] ;  /* 0x0000002406117981 */ /* 0x000162000c1e1100 */
[----:B------:R-:W-:Y:S05]  /*2dd0*/  BRA `(.L_x_40278) ;  /* 0x0000000000047947 */ /* 0x000fea0003800000 */
.L_x_40301:
[----:B------:R1:W5:Y:S02]  /*2de0*/  LDG.E.U8 R17, desc[UR36][R6.64] ;  /* 0x0000002406117981 */ /* 0x000364000c1e1100 */
.L_x_40278:
        /* <DEDUP_REMOVED lines=18> */
.L_x_40309:
[----:B------:R4:W5:Y:S01]  /*2f10*/  LDG.E.U8 R22, desc[UR36][R6.64] ;  /* 0x0000002406167981 */ /* 0x000962000c1e1100 */
[----:B------:R-:W-:Y:S05]  /*2f20*/  BRA `(.L_x_40311) ;  /* 0x0000000c00647947 */ /* 0x000fea0003800000 */
.L_x_40308:
        /* <DEDUP_REMOVED lines=8> */
.L_x_40313:
[----:B------:R0:W5:Y:S01]  /*2fb0*/  LDG.E.U8 R22, desc[UR36][R6.64] ;  /* 0x0000002406167981 */ /* 0x000162000c1e1100 */
[----:B------:R-:W-:Y:S05]  /*2fc0*/  BRA `(.L_x_40311) ;  /* 0x0000000c003c7947 */ /* 0x000fea0003800000 */
.L_x_40312:
[----:B------:R0:W5:Y:S01]  /*2fd0*/  LDG.E.U16 R22, desc[UR36][R6.64] ;  /* 0x0000002406167981 */ /* 0x000162000c1e1500 */
[----:B------:R-:W-:Y:S05]  /*2fe0*/  BRA `(.L_x_40311) ;  /* 0x0000000c00347947 */ /* 0x000fea0003800000 */
.L_x_40307:
        /* <DEDUP_REMOVED lines=10> */
.L_x_40315:
[----:B------:R-:W2:Y:S02]  /*3090*/  LDG.E.U16 R4, desc[UR36][R6.64] ;  /* 0x0000002406047981 */ /* 0x000ea4000c1e1500 */
[----:B--2---:R-:W-:-:S06]  /*30a0*/  HADD2.F32 R4, -RZ, R4.H0_H0 ;  /* 0x20000004ff047230 */ /* 0x004fcc0000004100 */
[----:B------:R-:W0:Y:S02]  /*30b0*/  F2I.S64.TRUNC R4, R4 ;  /* 0x0000000400047311 */ /* 0x000e24000020d900 */
[----:B0-----:R-:W-:Y:S01]  /*30c0*/  PRMT R22, R4, 0x7610, R22 ;  /* 0x0000761004167816 */ /* 0x001fe20000000016 */
[----:B------:R-:W-:Y:S06]  /*30d0*/  BRA `(.L_x_40311) ;  /* 0x0000000800f87947 */ /* 0x000fec0003800000 */
.L_x_40314:
        /* <DEDUP_REMOVED lines=10> */
.L_x_40317:
[----:B------:R-:W2:Y:S02]  /*3180*/  LDG.E.U16 R6, desc[UR36][R6.64] ;  /* 0x0000002406067981 */ /* 0x000ea4000c1e1500 */
[----:B--2---:R-:W-:-:S06]  /*3190*/  HADD2.F32 R4, -RZ, R6.H0_H0 ;  /* 0x20000006ff047230 */ /* 0x004fcc0000004100 */
[----:B------:R-:W0:Y:S02]  /*31a0*/  F2I.S64.TRUNC R4, R4 ;  /* 0x0000000400047311 */ /* 0x000e24000020d900 */
[----:B0-----:R-:W-:Y:S01]  /*31b0*/  PRMT R22, R4, 0x7610, R22 ;  /* 0x0000761004167816 */ /* 0x001fe20000000016 */
[----:B------:R-:W-:Y:S06]  /*31c0*/  BRA `(.L_x_40311) ;  /* 0x0000000800bc7947 */ /* 0x000fec0003800000 */
.L_x_40316:
[----:B------:R-:W2:Y:S02]  /*31d0*/  LDG.E.64 R4, desc[UR36][R6.64] ;  /* 0x0000002406047981 */ /* 0x000ea4000c1e1b00 */
[----:B--2---:R-:W0:Y:S02]  /*31e0*/  F2I.S64.F64.TRUNC R4, R4 ;  /* 0x0000000400047311 */ /* 0x004e24000030d900 */
[----:B0-----:R-:W-:Y:S01]  /*31f0*/  PRMT R22, R4, 0x7610, R22 ;  /* 0x0000761004167816 */ /* 0x001fe20000000016 */
[----:B------:R-:W-:Y:S06]  /*3200*/  BRA `(.L_x_40311) ;  /* 0x0000000800ac7947 */ /* 0x000fec0003800000 */
.L_x_40306:
        /* <DEDUP_REMOVED lines=12> */
.L_x_40320:
[----:B------:R-:W2:Y:S02]  /*32d0*/  LDG.E.64 R6, desc[UR36][R6.64] ;  /* 0x0000002406067981 */ /* 0x000ea4000c1e1b00 */
[----:B--2---:R-:W0:Y:S02]  /*32e0*/  F2I.S64.F64.TRUNC R4, R6 ;  /* 0x0000000600047311 */ /* 0x004e24000030d900 */
[----:B0-----:R-:W-:Y:S01]  /*32f0*/  PRMT R22, R4, 0x7610, R22 ;  /* 0x0000761004167816 */ /* 0x001fe20000000016 */
[----:B------:R-:W-:Y:S06]  /*3300*/  BRA `(.L_x_40311) ;  /* 0x00000008006c7947 */ /* 0x000fec0003800000 */
.L_x_40319:
        /* <DEDUP_REMOVED lines=28> */
.L_x_40322:
        /* <DEDUP_REMOVED lines=15> */
.L_x_40321:
[----:B------:R-:W2:Y:S02]  /*35c0*/  LDG.E.U16 R4, desc[UR36][R6.64] ;  /* 0x0000002406047981 */ /* 0x000ea4000c1e1500 */
[----:B--2---:R-:W-:-:S06]  /*35d0*/  IMAD.U32 R4, R4, 0x10000, RZ ;  /* 0x0001000004047824 */ /* 0x004fcc00078e00ff */
[----:B------:R-:W0:Y:S02]  /*35e0*/  F2I.S64.TRUNC R4, R4 ;  /* 0x0000000400047311 */ /* 0x000e24000020d900 */
[----:B0-----:R-:W-:Y:S01]  /*35f0*/  PRMT R22, R4, 0x7610, R22 ;  /* 0x0000761004167816 */ /* 0x001fe20000000016 */
[----:B------:R-:W-:Y:S06]  /*3600*/  BRA `(.L_x_40311) ;  /* 0x0000000400ac7947 */ /* 0x000fec0003800000 */
.L_x_40318:
        /* <DEDUP_REMOVED lines=10> */
.L_x_40325:
        /* <DEDUP_REMOVED lines=21> */
.L_x_40329:
[----:B------:R-:W-:Y:S05]  /*3800*/  BSYNC B1 ;  /* 0x0000000000017941 */ /* 0x000fea0003800000 */
.L_x_40328:
[----:B------:R-:W-:Y:S01]  /*3810*/  IMAD.SHL.U32 R3, R3, 0x100000, RZ ;  /* 0x0010000003037824 */ /* 0x000fe200078e00ff */
[----:B------:R-:W-:-:S04]  /*3820*/  LEA R5, R0, 0x3b800000, 0x17 ;  /* 0x3b80000000057811 */ /* 0x000fc800078eb8ff */
[----:B------:R-:W-:-:S07]  /*3830*/  LOP3.LUT R4, R5, R3, R6, 0xfe, !PT ;  /* 0x0000000305047212 */ /* 0x000fce00078efe06 */
.L_x_40327:
[----:B------:R-:W-:Y:S05]  /*3840*/  BSYNC B0 ;  /* 0x0000000000007941 */ /* 0x000fea0003800000 */
.L_x_40326:
[----:B------:R-:W0:Y:S02]  /*3850*/  F2I.S64.TRUNC R4, R4 ;  /* 0x0000000400047311 */ /* 0x000e24000020d900 */
[----:B0-----:R-:W-:Y:S01]  /*3860*/  PRMT R22, R4, 0x7610, R22 ;  /* 0x0000761004167816 */ /* 0x001fe20000000016 */
[----:B------:R-:W-:Y:S06]  /*3870*/  BRA `(.L_x_40311) ;  /* 0x0000000400107947 */ /* 0x000fec0003800000 */
.L_x_40324:
        /* <DEDUP_REMOVED lines=21> */
.L_x_40333:
[----:B------:R-:W-:Y:S05]  /*39d0*/  BSYNC B1 ;  /* 0x0000000000017941 */ /* 0x000fea0003800000 */
.L_x_40332:
[----:B------:R-:W-:Y:S01]  /*39e0*/  IMAD.SHL.U32 R3, R3, 0x200000, RZ ;  /* 0x0020000003037824 */ /* 0x000fe200078e00ff */
[----:B------:R-:W-:-:S04]  /*39f0*/  LEA R5, R0, 0x37800000, 0x17 ;  /* 0x3780000000057811 */ /* 0x000fc800078eb8ff */
[----:B------:R-:W-:-:S07]  /*3a00*/  LOP3.LUT R4, R5, R3, R6, 0xfe, !PT ;  /* 0x0000000305047212 */ /* 0x000fce00078efe06 */
.L_x_40331:
[----:B------:R-:W-:Y:S05]  /*3a10*/  BSYNC B0 ;  /* 0x0000000000007941 */ /* 0x000fea0003800000 */
.L_x_40330:
[----:B------:R-:W0:Y:S02]  /*3a20*/  F2I.S64.TRUNC R4, R4 ;  /* 0x0000000400047311 */ /* 0x000e24000020d900 */
[----:B0-----:R-:W-:Y:S01]  /*3a30*/  PRMT R22, R4, 0x7610, R22 ;  /* 0x0000761004167816 */ /* 0x001fe20000000016 */
[----:B------:R-:W-:Y:S06]  /*3a40*/  BRA `(.L_x_40311) ;  /* 0x00000000009c7947 */ /* 0x000fec0003800000 */
.L_x_40323:
        /* <DEDUP_REMOVED lines=14> */
.L_x_40337:
[----:B------:R-:W-:Y:S05]  /*3b30*/  BSYNC B0 ;  /* 0x0000000000007941 */ /* 0x000fea0003800000 */
.L_x_40336:
[----:B------:R-:W0:Y:S02]  /*3b40*/  F2I.S64.TRUNC R4, R4 ;  /* 0x0000000400047311 */ /* 0x000e24000020d900 */
[----:B0-----:R-:W-:Y:S01]  /*3b50*/  PRMT R22, R4, 0x7610, R22 ;  /* 0x0000761004167816 */ /* 0x001fe20000000016 */
[----:B------:R-:W-:Y:S06]  /*3b60*/  BRA `(.L_x_40311) ;  /* 0x0000000000547947 */ /* 0x000fec0003800000 */
.L_x_40310:
        /* <DEDUP_REMOVED lines=16> */
.L_x_40338:
[----:B------:R-:W-:Y:S01]  /*3c70*/  PRMT R22, RZ, 0x7610, R22 ;  /* 0x00007610ff167816 */ /* 0x000fe20000000016 */
[----:B------:R-:W-:Y:S06]  /*3c80*/  BRA `(.L_x_40311) ;  /* 0x00000000000c7947 */ /* 0x000fec0003800000 */
.L_x_40335:
[----:B------:R1:W5:Y:S01]  /*3c90*/  LDG.E.U8 R22, desc[UR36][R6.64] ;  /* 0x0000002406167981 */ /* 0x000362000c1e1100 */
[----:B------:R-:W-:Y:S05]  /*3ca0*/  BRA `(.L_x_40311) ;  /* 0x0000000000047947 */ /* 0x000fea0003800000 */
.L_x_40334:
[----:B------:R2:W5:Y:S02]  /*3cb0*/  LDG.E.U8 R22, desc[UR36][R6.64] ;  /* 0x0000002406167981 */ /* 0x000564000c1e1100 */
.L_x_40311:
[----:B------:R-:W-:-:S07]  /*3cc0*/  VIADD R27, R27, 0x80 ;  /* 0x000000801b1b7836 */ /* 0x000fce0000000000 */
.L_x_40272:
[----:B------:R-:W-:Y:S05]  /*3cd0*/  BSYNC B6 ;  /* 0x0000000000067941 */ /* 0x000fea0003800000 */
.L_x_40271:
        /* <DEDUP_REMOVED lines=25> */
.L_x_40344:
[----:B------:R3:W5:Y:S01]  /*3e70*/  LDG.E.U8 R24, desc[UR36][R6.64] ;  /* 0x0000002406187981 */ /* 0x000762000c1e1100 */
[----:B------:R-:W-:Y:S05]  /*3e80*/  BRA `(.L_x_40346) ;  /* 0x0000000c00647947 */ /* 0x000fea0003800000 */
.L_x_40343:
        /* <DEDUP_REMOVED lines=8> */
.L_x_40348:
[----:B------:R0:W5:Y:S01]  /*3f10*/  LDG.E.U8 R24, desc[UR36][R6.64] ;  /* 0x0000002406187981 */ /* 0x000162000c1e1100 */
[----:B------:R-:W-:Y:S05]  /*3f20*/  BRA `(.L_x_40346) ;  /* 0x0000000c003c7947 */ /* 0x000fea0003800000 */
.L_x_40347:
[----:B------:R0:W5:Y:S01]  /*3f30*/  LDG.E.U16 R24, desc[UR36][R6.64] ;  /* 0x0000002406187981 */ /* 0x000162000c1e1500 */
[----:B------:R-:W-:Y:S05]  /*3f40*/  BRA `(.L_x_40346) ;  /* 0x0000000c00347947 */ /* 0x000fea0003800000 */
.L_x_40342:
        /* <DEDUP_REMOVED lines=10> */
.L_x_40350:
[----:B------:R-:W2:Y:S02]  /*3ff0*/  LDG.E.U16 R4, desc[UR36][R6.64] ;  /* 0x0000002406047981 */ /* 0x000ea4000c1e1500 */
[----:B--2---:R-:W-:-:S06]  /*4000*/  HADD2.F32 R4, -RZ, R4.H0_H0 ;  /* 0x20000004ff047230 */ /* 0x004fcc0000004100 */
[----:B------:R-:W0:Y:S02]  /*4010*/  F2I.S64.TRUNC R4, R4 ;  /* 0x0000000400047311 */ /* 0x000e24000020d900 */
[----:B0-----:R-:W-:Y:S01]  /*4020*/  PRMT R24, R4, 0x7610, R24 ;  /* 0x0000761004187816 */ /* 0x001fe20000000018 */
[----:B------:R-:W-:Y:S06]  /*4030*/  BRA `(.L_x_40346) ;  /* 0x0000000800f87947 */ /* 0x000fec0003800000 */
.L_x_40349:
        /* <DEDUP_REMOVED lines=10> */
.L_x_40352:
[----:B------:R-:W2:Y:S02]  /*40e0*/  LDG.E.U16 R6, desc[UR36][R6.64] ;  /* 0x0000002406067981 */ /* 0x000ea4000c1e1500 */
[----:B--2---:R-:W-:-:S06]  /*40f0*/  HADD2.F32 R4, -RZ, R6.H0_H0 ;  /* 0x20000006ff047230 */ /* 0x004fcc0000004100 */
[----:B------:R-:W0:Y:S02]  /*4100*/  F2I.S64.TRUNC R4, R4 ;  /* 0x0000000400047311 */ /* 0x000e24000020d900 */
[----:B0-----:R-:W-:Y:S01]  /*4110*/  PRMT R24, R4, 0x7610, R24 ;  /* 0x0000761004187816 */ /* 0x001fe20000000018 */
[----:B------:R-:W-:Y:S06]  /*4120*/  BRA `(.L_x_40346) ;  /* 0x0000000800bc7947 */ /* 0x000fec0003800000 */
.L_x_40351:
[----:B------:R-:W2:Y:S02]  /*4130*/  LDG.E.64 R4, desc[UR36][R6.64] ;  /* 0x0000002406047981 */ /* 0x000ea4000c1e1b00 */
[----:B--2---:R-:W0:Y:S02]  /*4140*/  F2I.S64.F64.TRUNC R4, R4 ;  /* 0x0000000400047311 */ /* 0x004e24000030d900 */
[----:B0-----:R-:W-:Y:S01]  /*4150*/  PRMT R24, R4, 0x7610, R24 ;  /* 0x0000761004187816 */ /* 0x001fe20000000018 */
[----:B------:R-:W-:Y:S06]  /*4160*/  BRA `(.L_x_40346) ;  /* 0x0000000800ac7947 */ /* 0x000fec0003800000 */
.L_x_40341:
        /* <DEDUP_REMOVED lines=12> */
.L_x_40355:
[----:B------:R-:W2:Y:S02]  /*4230*/  LDG.E.64 R6, desc[UR36][R6.64] ;  /* 0x0000002406067981 */ /* 0x000ea4000c1e1b00 */
[----:B--2---:R-:W0:Y:S02]  /*4240*/  F2I.S64.F64.TRUNC R4, R6 ;  /* 0x0000000600047311 */ /* 0x004e24000030d900 */
[----:B0-----:R-:W-:Y:S01]  /*4250*/  PRMT R24, R4, 0x7610, R24 ;  /* 0x0000761004187816 */ /* 0x001fe20000000018 */
[----:B------:R-:W-:Y:S06]  /*4260*/  BRA `(.L_x_40346) ;  /* 0x00000008006c7947 */ /* 0x000fec0003800000 */
.L_x_40354:
        /* <DEDUP_REMOVED lines=28> */
.L_x_40357:
        /* <DEDUP_REMOVED lines=15> */
.L_x_40356:
[----:B------:R-:W2:Y:S02]  /*4520*/  LDG.E.U16 R4, desc[UR36][R6.64] ;  /* 0x0000002406047981 */ /* 0x000ea4000c1e1500 */
[----:B--2---:R-:W-:-:S06]  /*4530*/  IMAD.U32 R4, R4, 0x10000, RZ ;  /* 0x0001000004047824 */ /* 0x004fcc00078e00ff */
[----:B------:R-:W0:Y:S02]  /*4540*/  F2I.S64.TRUNC R4, R4 ;  /* 0x0000000400047311 */ /* 0x000e24000020d900 */
[----:B0-----:R-:W-:Y:S01]  /*4550*/  PRMT R24, R4, 0x7610, R24 ;  /* 0x0000761004187816 */ /* 0x001fe20000000018 */
[----:B------:R-:W-:Y:S06]  /*4560*/  BRA `(.L_x_40346) ;  /* 0x0000000400ac7947 */ /* 0x000fec0003800000 */
.L_x_40353:
        /* <DEDUP_REMOVED lines=10> */
.L_x_40360:
        /* <DEDUP_REMOVED lines=21> */
.L_x_40364:
[----:B------:R-:W-:Y:S05]  /*4760*/  BSYNC B1 ;  /* 0x0000000000017941 */ /* 0x000fea0003800000 */
.L_x_40363:
[----:B------:R-:W-:Y:S01]  /*4770*/  IMAD.SHL.U32 R3, R3, 0x100000, RZ ;  /* 0x0010000003037824 */ /* 0x000fe200078e00ff */
[----:B------:R-:W-:-:S04]  /*4780*/  LEA R5, R0, 0x3b800000, 0x17 ;  /* 0x3b80000000057811 */ /* 0x000fc800078eb8ff */
[----:B------:R-:W-:-:S07]  /*4790*/  LOP3.LUT R4, R5, R3, R6, 0xfe, !PT ;  /* 0x0000000305047212 */ /* 0x000fce00078efe06 */
.L_x_40362:
[----:B------:R-:W-:Y:S05]  /*47a0*/  BSYNC B0 ;  /* 0x0000000000007941 */ /* 0x000fea0003800000 */
.L_x_40361:
[----:B------:R-:W0:Y:S02]  /*47b0*/  F2I.S64.TRUNC R4, R4 ;  /* 0x0000000400047311 */ /* 0x000e24000020d900 */
[----:B0-----:R-:W-:Y:S01]  /*47c0*/  PRMT R24, R4, 0x7610, R24 ;  /* 0x0000761004187816 */ /* 0x001fe20000000018 */
[----:B------:R-:W-:Y:S06]  /*47d0*/  BRA `(.L_x_40346) ;  /* 0x0000000400107947 */ /* 0x000fec0003800000 */
.L_x_40359:
        /* <DEDUP_REMOVED lines=21> */
.L_x_40368:
[----:B------:R-:W-:Y:S05]  /*4930*/  BSYNC B1 ;  /* 0x0000000000017941 */ /* 0x000fea0003800000 */
.L_x_40367:
[----:B------:R-:W-:Y:S01]  /*4940*/  IMAD.SHL.U32 R3, R3, 0x200000, RZ ;  /* 0x0020000003037824 */ /* 0x000fe200078e00ff */
[----:B------:R-:W-:-:S04]  /*4950*/  LEA R5, R0, 0x37800000, 0x17 ;  /* 0x3780000000057811 */ /* 0x000fc800078eb8ff */
[----:B------:R-:W-:-:S07]  /*4960*/  LOP3.LUT R4, R5, R3, R6, 0xfe, !PT ;  /* 0x0000000305047212 */ /* 0x000fce00078efe06 */
.L_x_40366:
[----:B------:R-:W-:Y:S05]  /*4970*/  BSYNC B0 ;  /* 0x0000000000007941 */ /* 0x000fea0003800000 */
.L_x_40365:
[----:B------:R-:W0:Y:S02]  /*4980*/  F2I.S64.TRUNC R4, R4 ;  /* 0x0000000400047311 */ /* 0x000e24000020d900 */
[----:B0-----:R-:W-:Y:S01]  /*4990*/  PRMT R24, R4, 0x7610, R24 ;  /* 0x0000761004187816 */ /* 0x001fe20000000018 */
[----:B------:R-:W-:Y:S06]  /*49a0*/  BRA `(.L_x_40346) ;  /* 0x00000000009c7947 */ /* 0x000fec0003800000 */
.L_x_40358:
        /* <DEDUP_REMOVED lines=14> */
.L_x_40372:
[----:B------:R-:W-:Y:S05]  /*4a90*/  BSYNC B0 ;  /* 0x0000000000007941 */ /* 0x000fea0003800000 */
.L_x_40371:
[----:B------:R-:W0:Y:S02]  /*4aa0*/  F2I.S64.TRUNC R4, R4 ;  /* 0x0000000400047311 */ /* 0x000e24000020d900 */
[----:B0-----:R-:W-:Y:S01]  /*4ab0*/  PRMT R24, R4, 0x7610, R24 ;  /* 0x0000761004187816 */ /* 0x001fe20000000018 */
[----:B------:R-:W-:Y:S06]  /*4ac0*/  BRA `(.L_x_40346) ;  /* 0x0000000000547947 */ /* 0x000fec0003800000 */
.L_x_40345:
        /* <DEDUP_REMOVED lines=16> */
.L_x_40373:
[----:B------:R-:W-:Y:S01]  /*4bd0*/  PRMT R24, RZ, 0x7610, R24 ;  /* 0x00007610ff187816 */ /* 0x000fe20000000018 */
[----:B------:R-:W-:Y:S06]  /*4be0*/  BRA `(.L_x_40346) ;  /* 0x00000000000c7947 */ /* 0x000fec0003800000 */
.L_x_40370:
[----:B------:R1:W5:Y:S01]  /*4bf0*/  LDG.E.U8 R24, desc[UR36][R6.64] ;  /* 0x0000002406187981 */ /* 0x000362000c1e1100 */
[----:B------:R-:W-:Y:S05]  /*4c00*/  BRA `(.L_x_40346) ;  /* 0x0000000000047947 */ /* 0x000fea0003800000 */
.L_x_40369:
[----:B------:R2:W5:Y:S02]  /*4c10*/  LDG.E.U8 R24, desc[UR36][R6.64] ;  /* 0x0000002406187981 */ /* 0x000564000c1e1100 */
.L_x_40346:
        /* <DEDUP_REMOVED lines=19> */
.L_x_40377:
[----:B------:R0:W5:Y:S01]  /*4d50*/  LDG.E.U8 R25, desc[UR36][R6.64] ;  /* 0x0000002406197981 */ /* 0x000162000c1e1100 */
[----:B------:R-:W-:Y:S05]  /*4d60*/  BRA `(.L_x_40379) ;  /* 0x0000000c00647947 */ /* 0x000fea0003800000 */
.L_x_40376:
        /* <DEDUP_REMOVED lines=8> */
.L_x_40381:
[----:B------:R4:W5:Y:S01]  /*4df0*/  LDG.E.U8 R25, desc[UR36][R6.64] ;  /* 0x0000002406197981 */ /* 0x000962000c1e1100 */
[----:B------:R-:W-:Y:S05]  /*4e00*/  BRA `(.L_x_40379) ;  /* 0x0000000c003c7947 */ /* 0x000fea0003800000 */
.L_x_40380:
[----:B------:R3:W5:Y:S01]  /*4e10*/  LDG.E.U16 R25, desc[UR36][R6.64] ;  /* 0x0000002406197981 */ /* 0x000762000c1e1500 */
[----:B------:R-:W-:Y:S05]  /*4e20*/  BRA `(.L_x_40379) ;  /* 0x0000000c00347947 */ /* 0x000fea0003800000 */
.L_x_40375:
        /* <DEDUP_REMOVED lines=10> */
.L_x_40383:
[----:B------:R-:W2:Y:S02]  /*4ed0*/  LDG.E.U16 R4, desc[UR36][R6.64] ;  /* 0x0000002406047981 */ /* 0x000ea4000c1e1500 */
[----:B--2---:R-:W-:-:S06]  /*4ee0*/  HADD2.F32 R4, -RZ, R4.H0_H0 ;  /* 0x20000004ff047230 */ /* 0x004fcc0000004100 */
[----:B------:R-:W0:Y:S02]  /*4ef0*/  F2I.S64.TRUNC R4, R4 ;  /* 0x0000000400047311 */ /* 0x000e24000020d900 */
[----:B0-----:R-:W-:Y:S01]  /*4f00*/  PRMT R25, R4, 0x7610, R25 ;  /* 0x0000761004197816 */ /* 0x001fe20000000019 */
[----:B------:R-:W-:Y:S06]  /*4f10*/  BRA `(.L_x_40379) ;  /* 0x0000000800f87947 */ /* 0x000fec0003800000 */
.L_x_40382:
        /* <DEDUP_REMOVED lines=10> */
.L_x_40385:
[----:B------:R-:W2:Y:S02]  /*4fc0*/  LDG.E.U16 R6, desc[UR36][R6.64] ;  /* 0x0000002406067981 */ /* 0x000ea4000c1e1500 */
[----:B--2---:R-:W-:-:S06]  /*4fd0*/  HADD2.F32 R4, -RZ, R6.H0_H0 ;  /* 0x20000006ff047230 */ /* 0x004fcc0000004100 */
[----:B------:R-:W0:Y:S02]  /*4fe0*/  F2I.S64.TRUNC R4, R4 ;  /* 0x0000000400047311 */ /* 0x000e24000020d900 */
[----:B0-----:R-:W-:Y:S01]  /*4ff0*/  PRMT R25, R4, 0x7610, R25 ;  /* 0x0000761004197816 */ /* 0x001fe20000000019 */
[----:B------:R-:W-:Y:S06]  /*5000*/  BRA `(.L_x_40379) ;  /* 0x0000000800bc7947 */ /* 0x000fec0003800000 */
.L_x_40384:
[----:B------:R-:W2:Y:S02]  /*5010*/  LDG.E.64 R4, desc[UR36][R6.64] ;  /* 0x0000002406047981 */ /* 0x000ea4000c1e1b00 */
[----:B--2---:R-:W0:Y:S02]  /*5020*/  F2I.S64.F64.TRUNC R4, R4 ;  /* 0x0000000400047311 */ /* 0x004e24000030d900 */
[----:B0-----:R-:W-:Y:S01]  /*5030*/  PRMT R25, R4, 0x7610, R25 ;  /* 0x0000761004197816 */ /* 0x001fe20000000019 */
[----:B------:R-:W-:Y:S06]  /*5040*/  BRA `(.L_x_40379) ;  /* 0x0000000800ac7947 */ /* 0x000fec0003800000 */
.L_x_40374:
        /* <DEDUP_REMOVED lines=12> */
.L_x_40388:
[----:B------:R-:W2:Y:S02]  /*5110*/  LDG.E.64 R6, desc[UR36][R6.64] ;  /* 0x0000002406067981 */ /* 0x000ea4000c1e1b00 */
[----:B--2---:R-:W0:Y:S02]  /*5120*/  F2I.S64.F64.TRUNC R4, R6 ;  /* 0x0000000600047311 */ /* 0x004e24000030d900 */
[----:B0-----:R-:W-:Y:S01]  /*5130*/  PRMT R25, R4, 0x7610, R25 ;  /* 0x0000761004197816 */ /* 0x001fe20000000019 */
[----:B------:R-:W-:Y:S06]  /*5140*/  BRA `(.L_x_40379) ;  /* 0x00000008006c7947 */ /* 0x000fec0003800000 */
.L_x_40387:
        /* <DEDUP_REMOVED lines=28> */
.L_x_40390:
        /* <DEDUP_REMOVED lines=15> */
.L_x_40389:
[----:B------:R-:W2:Y:S02]  /*5400*/  LDG.E.U16 R4, desc[UR36][R6.64] ;  /* 0x0000002406047981 */ /* 0x000ea4000c1e1500 */
[----:B--2---:R-:W-:-:S06]  /*5410*/  IMAD.U32 R4, R4, 0x10000, RZ ;  /* 0x0001000004047824 */ /* 0x004fcc00078e00ff */
[----:B------:R-:W0:Y:S02]  /*5420*/  F2I.S64.TRUNC R4, R4 ;  /* 0x0000000400047311 */ /* 0x000e24000020d900 */
[----:B0-----:R-:W-:Y:S01]  /*5430*/  PRMT R25, R4, 0x7610, R25 ;  /* 0x0000761004197816 */ /* 0x001fe20000000019 */
[----:B------:R-:W-:Y:S06]  /*5440*/  BRA `(.L_x_40379) ;  /* 0x0000000400ac7947 */ /* 0x000fec0003800000 */
.L_x_40386:
        /* <DEDUP_REMOVED lines=10> */
.L_x_40393:
        /* <DEDUP_REMOVED lines=21> */
.L_x_40397:
[----:B------:R-:W-:Y:S05]  /*5640*/  BSYNC B1 ;  /* 0x0000000000017941 */ /* 0x000fea0003800000 */
.L_x_40396:
[----:B------:R-:W-:Y:S01]  /*5650*/  IMAD.SHL.U32 R3, R3, 0x100000, RZ ;  /* 0x0010000003037824 */ /* 0x000fe200078e00ff */
[----:B------:R-:W-:-:S04]  /*5660*/  LEA R5, R0, 0x3b800000, 0x17 ;  /* 0x3b80000000057811 */ /* 0x000fc800078eb8ff */
[----:B------:R-:W-:-:S07]  /*5670*/  LOP3.LUT R4, R5, R3, R6, 0xfe, !PT ;  /* 0x0000000305047212 */ /* 0x000fce00078efe06 */
.L_x_40395:
[----:B------:R-:W-:Y:S05]  /*5680*/  BSYNC B0 ;  /* 0x0000000000007941 */ /* 0x000fea0003800000 */
.L_x_40394:
[----:B------:R-:W0:Y:S02]  /*5690*/  F2I.S64.TRUNC R4, R4 ;  /* 0x0000000400047311 */ /* 0x000e24000020d900 */
[----:B0-----:R-:W-:Y:S01]  /*56a0*/  PRMT R25, R4, 0x7610, R25 ;  /* 0x0000761004197816 */ /* 0x001fe20000000019 */
[----:B------:R-:W-:Y:S06]  /*56b0*/  BRA `(.L_x_40379) ;  /* 0x0000000400107947 */ /* 0x000fec0003800000 */
.L_x_40392:
        /* <DEDUP_REMOVED lines=21> */
.L_x_40401:
[----:B------:R-:W-:Y:S05]  /*5810*/  BSYNC B1 ;  /* 0x0000000000017941 */ /* 0x000fea0003800000 */
.L_x_40400:
[----:B------:R-:W-:Y:S01]  /*5820*/  IMAD.SHL.U32 R3, R3, 0x200000, RZ ;  /* 0x0020000003037824 */ /* 0x000fe200078e00ff */
[----:B------:R-:W-:-:S04]  /*5830*/  LEA R5, R0, 0x37800000, 0x17 ;  /* 0x3780000000057811 */ /* 0x000fc800078eb8ff */
[----:B------:R-:W-:-:S07]  /*5840*/  LOP3.LUT R4, R5, R3, R6, 0xfe, !PT ;  /* 0x0000000305047212 */ /* 0x000fce00078efe06 */
.L_x_40399:
[----:B------:R-:W-:Y:S05]  /*5850*/  BSYNC B0 ;  /* 0x0000000000007941 */ /* 0x000fea0003800000 */
.L_x_40398:
[----:B------:R-:W0:Y:S02]  /*5860*/  F2I.S64.TRUNC R4, R4 ;  /* 0x0000000400047311 */ /* 0x000e24000020d900 */
[----:B0-----:R-:W-:Y:S01]  /*5870*/  PRMT R25, R4, 0x7610, R25 ;  /* 0x0000761004197816 */ /* 0x001fe20000000019 */
[----:B------:R-:W-:Y:S06]  /*5880*/  BRA `(.L_x_40379) ;  /* 0x00000000009c7947 */ /* 0x000fec0003800000 */
.L_x_40391:
        /* <DEDUP_REMOVED lines=14> */
.L_x_40405:
[----:B------:R-:W-:Y:S05]  /*5970*/  BSYNC B0 ;  /* 0x0000000000007941 */ /* 0x000fea0003800000 */
.L_x_40404:
[----:B------:R-:W0:Y:S02]  /*5980*/  F2I.S64.TRUNC R4, R4 ;  /* 0x0000000400047311 */ /* 0x000e24000020d900 */
[----:B0-----:R-:W-:Y:S01]  /*5990*/  PRMT R25, R4, 0x7610, R25 ;  /* 0x0000761004197816 */ /* 0x001fe20000000019 */
[----:B------:R-:W-:Y:S06]  /*59a0*/  BRA `(.L_x_40379) ;  /* 0x0000000000547947 */ /* 0x000fec0003800000 */
.L_x_40378:
        /* <DEDUP_REMOVED lines=16> */
.L_x_40406:
[----:B------:R-:W-:Y:S01]  /*5ab0*/  PRMT R25, RZ, 0x7610, R25 ;  /* 0x00007610ff197816 */ /* 0x000fe20000000019 */
[----:B------:R-:W-:Y:S06]  /*5ac0*/  BRA `(.L_x_40379) ;  /* 0x00000000000c7947 */ /* 0x000fec0003800000 */
.L_x_40403:
[----:B------:R1:W5:Y:S01]  /*5ad0*/  LDG.E.U8 R25, desc[UR36][R6.64] ;  /* 0x0000002406197981 */ /* 0x000362000c1e1100 */
[----:B------:R-:W-:Y:S05]  /*5ae0*/  BRA `(.L_x_40379) ;  /* 0x0000000000047947 */ /* 0x000fea0003800000 */
.L_x_40402:
[----:B------:R2:W5:Y:S02]  /*5af0*/  LDG.E.U8 R25, desc[UR36][R6.64] ;  /* 0x0000002406197981 */ /* 0x000564000c1e1100 */
.L_x_40379:
[----:B------:R-:W-:-:S07]  /*5b00*/  VIADD R27, R27, 0x80 ;  /* 0x000000801b1b7836 */ /* 0x000fce0000000000 */
.L_x_40340:
[----:B------:R-:W-:Y:S05]  /*5b10*/  BSYNC B6 ;  /* 0x0000000000067941 */ /* 0x000fea0003800000 */
.L_x_40339:
        /* <DEDUP_REMOVED lines=23> */
.L_x_40412:
[----:B------:R0:W5:Y:S01]  /*5c90*/  LDG.E.U8 R26, desc[UR36][R4.64] ;  /* 0x00000024041a7981 */ /* 0x000162000c1e1100 */
[----:B------:R-:W-:Y:S05]  /*5ca0*/  BRA `(.L_x_40414) ;  /* 0x0000000c00647947 */ /* 0x000fea0003800000 */
.L_x_40411:
        /* <DEDUP_REMOVED lines=8> */
.L_x_40416:
[----:B------:R0:W5:Y:S01]  /*5d30*/  LDG.E.U8 R26, desc[UR36][R4.64] ;  /* 0x00000024041a7981 */ /* 0x000162000c1e1100 */
[----:B------:R-:W-:Y:S05]  /*5d40*/  BRA `(.L_x_40414) ;  /* 0x0000000c003c7947 */ /* 0x000fea0003800000 */
.L_x_40415:
[----:B------:R0:W5:Y:S01]  /*5d50*/  LDG.E.U16 R26, desc[UR36][R4.64] ;  /* 0x00000024041a7981 */ /* 0x000162000c1e1500 */
[----:B------:R-:W-:Y:S05]  /*5d60*/  BRA `(.L_x_40414) ;  /* 0x0000000c00347947 */ /* 0x000fea0003800000 */
.L_x_40410:
        /* <DEDUP_REMOVED lines=10> */
.L_x_40418:
[----:B------:R-:W2:Y:S02]  /*5e10*/  LDG.E.U16 R2, desc[UR36][R4.64] ;  /* 0x0000002404027981 */ /* 0x000ea4000c1e1500 */
[----:B--2---:R-:W-:-:S06]  /*5e20*/  HADD2.F32 R2, -RZ, R2.H0_H0 ;  /* 0x20000002ff027230 */ /* 0x004fcc0000004100 */
[----:B------:R-:W0:Y:S02]  /*5e30*/  F2I.S64.TRUNC R2, R2 ;  /* 0x0000000200027311 */ /* 0x000e24000020d900 */
[----:B0-----:R-:W-:Y:S01]  /*5e40*/  PRMT R26, R2, 0x7610, R26 ;  /* 0x00007610021a7816 */ /* 0x001fe2000000001a */
[----:B------:R-:W-:Y:S06]  /*5e50*/  BRA `(.L_x_40414) ;  /* 0x0000000800f87947 */ /* 0x000fec0003800000 */
.L_x_40417:
        /* <DEDUP_REMOVED lines=10> */
.L_x_40420:
[----:B------:R-:W2:Y:S02]  /*5f00*/  LDG.E.U16 R4, desc[UR36][R4.64] ;  /* 0x0000002404047981 */ /* 0x000ea4000c1e1500 */
[----:B--2---:R-:W-:-:S06]  /*5f10*/  HADD2.F32 R2, -RZ, R4.H0_H0 ;  /* 0x20000004ff027230 */ /* 0x004fcc0000004100 */
[----:B------:R-:W0:Y:S02]  /*5f20*/  F2I.S64.TRUNC R2, R2 ;  /* 0x0000000200027311 */ /* 0x000e24000020d900 */
[----:B0-----:R-:W-:Y:S01]  /*5f30*/  PRMT R26, R2, 0x7610, R26 ;  /* 0x00007610021a7816 */ /* 0x001fe2000000001a */
[----:B------:R-:W-:Y:S06]  /*5f40*/  BRA `(.L_x_40414) ;  /* 0x0000000800bc7947 */ /* 0x000fec0003800000 */
.L_x_40419:
[----:B------:R-:W2:Y:S02]  /*5f50*/  LDG.E.64 R2, desc[UR36][R4.64] ;  /* 0x0000002404027981 */ /* 0x000ea4000c1e1b00 */
[----:B--2---:R-:W0:Y:S02]  /*5f60*/  F2I.S64.F64.TRUNC R2, R2 ;  /* 0x0000000200027311 */ /* 0x004e24000030d900 */
[----:B0-----:R-:W-:Y:S01]  /*5f70*/  PRMT R26, R2, 0x7610, R26 ;  /* 0x00007610021a7816 */ /* 0x001fe2000000001a */
[----:B------:R-:W-:Y:S06]  /*5f80*/  BRA `(.L_x_40414) ;  /* 0x0000000800ac7947 */ /* 0x000fec0003800000 */
.L_x_40409:
        /* <DEDUP_REMOVED lines=12> */
.L_x_40423:
[----:B------:R-:W2:Y:S02]  /*6050*/  LDG.E.64 R4, desc[UR36][R4.64] ;  /* 0x0000002404047981 */ /* 0x000ea4000c1e1b00 */
[----:B--2---:R-:W0:Y:S02]  /*6060*/  F2I.S64.F64.TRUNC R2, R4 ;  /* 0x0000000400027311 */ /* 0x004e24000030d900 */
[----:B0-----:R-:W-:Y:S01]  /*6070*/  PRMT R26, R2, 0x7610, R26 ;  /* 0x00007610021a7816 */ /* 0x001fe2000000001a */
[----:B------:R-:W-:Y:S06]  /*6080*/  BRA `(.L_x_40414) ;  /* 0x00000008006c7947 */ /* 0x000fec0003800000 */
.L_x_40422:
        /* <DEDUP_REMOVED lines=28> */
.L_x_40425:
        /* <DEDUP_REMOVED lines=15> */
.L_x_40424:
[----:B------:R-:W2:Y:S02]  /*6340*/  LDG.E.U16 R2, desc[UR36][R4.64] ;  /* 0x0000002404027981 */ /* 0x000ea4000c1e1500 */
[----:B--2---:R-:W-:-:S06]  /*6350*/  IMAD.U32 R2, R2, 0x10000, RZ ;  /* 0x0001000002027824 */ /* 0x004fcc00078e00ff */
[----:B------:R-:W0:Y:S02]  /*6360*/  F2I.S64.TRUNC R2, R2 ;  /* 0x0000000200027311 */ /* 0x000e24000020d900 */
[----:B0-----:R-:W-:Y:S01]  /*6370*/  PRMT R26, R2, 0x7610, R26 ;  /* 0x00007610021a7816 */ /* 0x001fe2000000001a */
[----:B------:R-:W-:Y:S06]  /*6380*/  BRA `(.L_x_40414) ;  /* 0x0000000400ac7947 */ /* 0x000fec0003800000 */
.L_x_40421:
        /* <DEDUP_REMOVED lines=10> */
.L_x_40428:
        /* <DEDUP_REMOVED lines=21> */
.L_x_40432:
[----:B------:R-:W-:Y:S05]  /*6580*/  BSYNC B1 ;  /* 0x0000000000017941 */ /* 0x000fea0003800000 */
.L_x_40431:
[----:B------:R-:W-:Y:S01]  /*6590*/  IMAD.SHL.U32 R2, R2, 0x100000, RZ ;  /* 0x0010000002027824 */ /* 0x000fe200078e00ff */
[----:B------:R-:W-:-:S04]  /*65a0*/  LEA R3, R0, 0x3b800000, 0x17 ;  /* 0x3b80000000037811 */ /* 0x000fc800078eb8ff */
[----:B------:R-:W-:-:S07]  /*65b0*/  LOP3.LUT R2, R3, R2, R4, 0xfe, !PT ;  /* 0x0000000203027212 */ /* 0x000fce00078efe04 */
.L_x_40430:
[----:B------:R-:W-:Y:S05]  /*65c0*/  BSYNC B0 ;  /* 0x0000000000007941 */ /* 0x000fea0003800000 */
.L_x_40429:
[----:B------:R-:W0:Y:S02]  /*65d0*/  F2I.S64.TRUNC R2, R2 ;  /* 0x0000000200027311 */ /* 0x000e24000020d900 */
[----:B0-----:R-:W-:Y:S01]  /*65e0*/  PRMT R26, R2, 0x7610, R26 ;  /* 0x00007610021a7816 */ /* 0x001fe2000000001a */
[----:B------:R-:W-:Y:S06]  /*65f0*/  BRA `(.L_x_40414) ;  /* 0x0000000400107947 */ /* 0x000fec0003800000 */
.L_x_40427:
        /* <DEDUP_REMOVED lines=21> */
.L_x_40436:
[----:B------:R-:W-:Y:S05]  /*6750*/  BSYNC B1 ;  /* 0x0000000000017941 */ /* 0x000fea0003800000 */
.L_x_40435:
[----:B------:R-:W-:Y:S01]  /*6760*/  IMAD.SHL.U32 R2, R2, 0x200000, RZ ;  /* 0x0020000002027824 */ /* 0x000fe200078e00ff */
[----:B------:R-:W-:-:S04]  /*6770*/  LEA R3, R0, 0x37800000, 0x17 ;  /* 0x3780000000037811 */ /* 0x000fc800078eb8ff */
[----:B------:R-:W-:-:S07]  /*6780*/  LOP3.LUT R2, R3, R2, R4, 0xfe, !PT ;  /* 0x0000000203027212 */ /* 0x000fce00078efe04 */
.L_x_40434:
[----:B------:R-:W-:Y:S05]  /*6790*/  BSYNC B0 ;  /* 0x0000000000007941 */ /* 0x000fea0003800000 */
.L_x_40433:
[----:B------:R-:W0:Y:S02]  /*67a0*/  F2I.S64.TRUNC R2, R2 ;  /* 0x0000000200027311 */ /* 0x000e24000020d900 */
[----:B0-----:R-:W-:Y:S01]  /*67b0*/  PRMT R26, R2, 0x7610, R26 ;  /* 0x00007610021a7816 */ /* 0x001fe2000000001a */
[----:B------:R-:W-:Y:S06]  /*67c0*/  BRA `(.L_x_40414) ;  /* 0x00000000009c7947 */ /* 0x000fec0003800000 */
.L_x_40426:
        /* <DEDUP_REMOVED lines=14> */
.L_x_40440:
[----:B------:R-:W-:Y:S05]  /*68b0*/  BSYNC B0 ;  /* 0x0000000000007941 */ /* 0x000fea0003800000 */
.L_x_40439:
[----:B------:R-:W0:Y:S02]  /*68c0*/  F2I.S64.TRUNC R2, R2 ;  /* 0x0000000200027311 */ /* 0x000e24000020d900 */
[----:B0-----:R-:W-:Y:S01]  /*68d0*/  PRMT R26, R2, 0x7610, R26 ;  /* 0x00007610021a7816 */ /* 0x001fe2000000001a */
[----:B------:R-:W-:Y:S06]  /*68e0*/  BRA `(.L_x_40414) ;  /* 0x0000000000547947 */ /* 0x000fec0003800000 */
.L_x_40413:
        /* <DEDUP_REMOVED lines=16> */
.L_x_40441:
[----:B------:R-:W-:Y:S01]  /*69f0*/  PRMT R26, RZ, 0x7610, R26 ;  /* 0x00007610ff1a7816 */ /* 0x000fe2000000001a */
[----:B------:R-:W-:Y:S06]  /*6a00*/  BRA `(.L_x_40414) ;  /* 0x00000000000c7947 */ /* 0x000fec0003800000 */
.L_x_40438:
[----:B------:R0:W5:Y:S01]  /*6a10*/  LDG.E.U8 R26, desc[UR36][R4.64] ;  /* 0x00000024041a7981 */ /* 0x000162000c1e1100 */
[----:B------:R-:W-:Y:S05]  /*6a20*/  BRA `(.L_x_40414) ;  /* 0x0000000000047947 */ /* 0x000fea0003800000 */
.L_x_40437:
[----:B------:R0:W5:Y:S02]  /*6a30*/  LDG.E.U8 R26, desc[UR36][R4.64] ;  /* 0x00000024041a7981 */ /* 0x000164000c1e1100 */
.L_x_40414:
        /* <DEDUP_REMOVED lines=19> */
.L_x_40445:
[----:B------:R0:W5:Y:S01]  /*6b70*/  LDG.E.U8 R23, desc[UR36][R4.64] ;  /* 0x0000002404177981 */ /* 0x000162000c1e1100 */
[----:B------:R-:W-:Y:S05]  /*6b80*/  BRA `(.L_x_40408) ;  /* 0x0000000c00607947 */ /* 0x000fea0003800000 */
.L_x_40444:
        /* <DEDUP_REMOVED lines=8> */
.L_x_40448:
[----:B------:R0:W5:Y:S01]  /*6c10*/  LDG.E.U8 R23, desc[UR36][R4.64] ;  /* 0x0000002404177981 */ /* 0x000162000c1e1100 */
[----:B------:R-:W-:Y:S05]  /*6c20*/  BRA `(.L_x_40408) ;  /* 0x0000000c00387947 */ /* 0x000fea0003800000 */
.L_x_40447:
[----:B------:R0:W5:Y:S01]  /*6c30*/  LDG.E.U16 R23, desc[UR36][R4.64] ;  /* 0x0000002404177981 */ /* 0x000162000c1e1500 */
[----:B------:R-:W-:Y:S05]  /*6c40*/  BRA `(.L_x_40408) ;  /* 0x0000000c00307947 */ /* 0x000fea0003800000 */
.L_x_40443:
        /* <DEDUP_REMOVED lines=10> */
.L_x_40450:
[----:B------:R-:W2:Y:S02]  /*6cf0*/  LDG.E.U16 R2, desc[UR36][R4.64] ;  /* 0x0000002404027981 */ /* 0x000ea4000c1e1500 */
[----:B--2---:R-:W-:-:S06]  /*6d00*/  HADD2.F32 R2, -RZ, R2.H0_H0 ;  /* 0x20000002ff027230 */ /* 0x004fcc0000004100 */
[----:B------:R-:W0:Y:S02]  /*6d10*/  F2I.S64.TRUNC R2, R2 ;  /* 0x0000000200027311 */ /* 0x000e24000020d900 */
[----:B0-----:R-:W-:Y:S01]  /*6d20*/  PRMT R23, R2, 0x7610, R23 ;  /* 0x0000761002177816 */ /* 0x001fe20000000017 */
[----:B------:R-:W-:Y:S06]  /*6d30*/  BRA `(.L_x_40408) ;  /* 0x0000000800f47947 */ /* 0x000fec0003800000 */
.L_x_40449:
        /* <DEDUP_REMOVED lines=10> */
.L_x_40452:
[----:B------:R-:W2:Y:S02]  /*6de0*/  LDG.E.U16 R4, desc[UR36][R4.64] ;  /* 0x0000002404047981 */ /* 0x000ea4000c1e1500 */
[----:B--2---:R-:W-:-:S06]  /*6df0*/  HADD2.F32 R2, -RZ, R4.H0_H0 ;  /* 0x20000004ff027230 */ /* 0x004fcc0000004100 */
[----:B------:R-:W0:Y:S02]  /*6e00*/  F2I.S64.TRUNC R2, R2 ;  /* 0x0000000200027311 */ /* 0x000e24000020d900 */
[----:B0-----:R-:W-:Y:S01]  /*6e10*/  PRMT R23, R2, 0x7610, R23 ;  /* 0x0000761002177816 */ /* 0x001fe20000000017 */
[----:B------:R-:W-:Y:S06]  /*6e20*/  BRA `(.L_x_40408) ;  /* 0x0000000800b87947 */ /* 0x000fec0003800000 */
.L_x_40451:
[----:B------:R-:W2:Y:S02]  /*6e30*/  LDG.E.64 R2, desc[UR36][R4.64] ;  /* 0x0000002404027981 */ /* 0x000ea4000c1e1b00 */
[----:B--2---:R-:W0:Y:S02]  /*6e40*/  F2I.S64.F64.TRUNC R2, R2 ;  /* 0x0000000200027311 */ /* 0x004e24000030d900 */
[----:B0-----:R-:W-:Y:S01]  /*6e50*/  PRMT R23, R2, 0x7610, R23 ;  /* 0x0000761002177816 */ /* 0x001fe20000000017 */
[----:B------:R-:W-:Y:S06]  /*6e60*/  BRA `(.L_x_40408) ;  /* 0x0000000800a87947 */ /* 0x000fec0003800000 */
.L_x_40442:
        /* <DEDUP_REMOVED lines=12> */
.L_x_40455:
[----:B------:R-:W2:Y:S02]  /*6f30*/  LDG.E.64 R4, desc[UR36][R4.64] ;  /* 0x0000002404047981 */ /* 0x000ea4000c1e1b00 */
[----:B--2---:R-:W0:Y:S02]  /*6f40*/  F2I.S64.F64.TRUNC R2, R4 ;  /* 0x0000000400027311 */ /* 0x004e24000030d900 */
[----:B0-----:R-:W-:Y:S01]  /*6f50*/  PRMT R23, R2, 0x7610, R23 ;  /* 0x0000761002177816 */ /* 0x001fe20000000017 */
[----:B------:R-:W-:Y:S06]  /*6f60*/  BRA `(.L_x_40408) ;  /* 0x0000000800687947 */ /* 0x000fec0003800000 */
.L_x_40454:
        /* <DEDUP_REMOVED lines=28> */
.L_x_40457:
        /* <DEDUP_REMOVED lines=15> */
.L_x_40456:
[----:B------:R-:W2:Y:S02]  /*7220*/  LDG.E.U16 R2, desc[UR36][R4.64] ;  /* 0x0000002404027981 */ /* 0x000ea4000c1e1500 */
[----:B--2---:R-:W-:-:S06]  /*7230*/  IMAD.U32 R2, R2, 0x10000, RZ ;  /* 0x0001000002027824 */ /* 0x004fcc00078e00ff */
[----:B------:R-:W0:Y:S02]  /*7240*/  F2I.S64.TRUNC R2, R2 ;  /* 0x0000000200027311 */ /* 0x000e24000020d900 */
[----:B0-----:R-:W-:Y:S01]  /*7250*/  PRMT R23, R2, 0x7610, R23 ;  /* 0x0000761002177816 */ /* 0x001fe20000000017 */
[----:B------:R-:W-:Y:S06]  /*7260*/  BRA `(.L_x_40408) ;  /* 0x0000000400a87947 */ /* 0x000fec0003800000 */
.L_x_40453:
        /* <DEDUP_REMOVED lines=10> */
.L_x_40460:
        /* <DEDUP_REMOVED lines=21> */
.L_x_40464:
[----:B------:R-:W-:Y:S05]  /*7460*/  BSYNC B1 ;  /* 0x0000000000017941 */ /* 0x000fea0003800000 */
.L_x_40463:
[----:B------:R-:W-:Y:S01]  /*7470*/  IMAD.SHL.U32 R2, R2, 0x100000, RZ ;  /* 0x0010000002027824 */ /* 0x000fe200078e00ff */
[----:B------:R-:W-:-:S04]  /*7480*/  LEA R3, R0, 0x3b800000, 0x17 ;  /* 0x3b80000000037811 */ /* 0x000fc800078eb8ff */
[----:B------:R-:W-:-:S07]  /*7490*/  LOP3.LUT R2, R3, R2, R4, 0xfe, !PT ;  /* 0x0000000203027212 */ /* 0x000fce00078efe04 */
.L_x_40462:
[----:B------:R-:W-:Y:S05]  /*74a0*/  BSYNC B0 ;  /* 0x0000000000007941 */ /* 0x000fea0003800000 */
.L_x_40461:
[----:B------:R-:W0:Y:S02]  /*74b0*/  F2I.S64.TRUNC R2, R2 ;  /* 0x0000000200027311 */ /* 0x000e24000020d900 */
[----:B0-----:R-:W-:Y:S01]  /*74c0*/  PRMT R23, R2, 0x7610, R23 ;  /* 0x0000761002177816 */ /* 0x001fe20000000017 */
[----:B------:R-:W-:Y:S06]  /*74d0*/  BRA `(.L_x_40408) ;  /* 0x00000004000c7947 */ /* 0x000fec0003800000 */
.L_x_40459:
        /* <DEDUP_REMOVED lines=21> */
.L_x_40468:
[----:B------:R-:W-:Y:S05]  /*7630*/  BSYNC B1 ;  /* 0x0000000000017941 */ /* 0x000fea0003800000 */
.L_x_40467:
[----:B------:R-:W-:Y:S01]  /*7640*/  IMAD.SHL.U32 R2, R2, 0x200000, RZ ;  /* 0x0020000002027824 */ /* 0x000fe200078e00ff */
[----:B------:R-:W-:-:S04]  /*7650*/  LEA R3, R0, 0x37800000, 0x17 ;  /* 0x3780000000037811 */ /* 0x000fc800078eb8ff */
[----:B------:R-:W-:-:S07]  /*7660*/  LOP3.LUT R2, R3, R2, R4, 0xfe, !PT ;  /* 0x0000000203027212 */ /* 0x000fce00078efe04 */
.L_x_40466:
[----:B------:R-:W-:Y:S05]  /*7670*/  BSYNC B0 ;  /* 0x0000000000007941 */ /* 0x000fea0003800000 */
.L_x_40465:
[----:B------:R-:W0:Y:S02]  /*7680*/  F2I.S64.TRUNC R2, R2 ;  /* 0x0000000200027311 */ /* 0x000e24000020d900 */
[----:B0-----:R-:W-:Y:S01]  /*7690*/  PRMT R23, R2, 0x7610, R23 ;  /* 0x0000761002177816 */ /* 0x001fe20000000017 */
[----:B------:R-:W-:Y:S06]  /*76a0*/  BRA `(.L_x_40408) ;  /* 0x0000000000987947 */ /* 0x000fec0003800000 */
.L_x_40458:
        /* <DEDUP_REMOVED lines=14> */
.L_x_40472:
[----:B------:R-:W-:Y:S05]  /*7790*/  BSYNC B0 ;  /* 0x0000000000007941 */ /* 0x000fea0003800000 */
.L_x_40471:
[----:B------:R-:W0:Y:S02]  /*77a0*/  F2I.S64.TRUNC R2, R2 ;  /* 0x0000000200027311 */ /* 0x000e24000020d900 */
[----:B0-----:R-:W-:Y:S01]  /*77b0*/  PRMT R23, R2, 0x7610, R23 ;  /* 0x0000761002177816 */ /* 0x001fe20000000017 */
[----:B------:R-:W-:Y:S06]  /*77c0*/  BRA `(.L_x_40408) ;  /* 0x0000000000507947 */ /* 0x000fec0003800000 */
.L_x_40446:
        /* <DEDUP_REMOVED lines=16> */
.L_x_40473:
[----:B------:R-:W-:Y:S05]  /*78d0*/  BRA `(.L_x_40408) ;  /* 0x00000000000c7947 */ /* 0x000fea0003800000 */
.L_x_40470:
[----:B------:R0:W5:Y:S01]  /*78e0*/  LDG.E.U8 R23, desc[UR36][R4.64] ;  /* 0x0000002404177981 */ /* 0x000162000c1e1100 */
[----:B------:R-:W-:Y:S05]  /*78f0*/  BRA `(.L_x_40408) ;  /* 0x0000000000047947 */ /* 0x000fea0003800000 */
.L_x_40469:
[----:B------:R0:W5:Y:S02]  /*7900*/  LDG.E.U8 R23, desc[UR36][R4.64] ;  /* 0x0000002404177981 */ /* 0x000164000c1e1100 */
.L_x_40408:
[----:B------:R-:W-:Y:S05]  /*7910*/  BSYNC B6 ;  /* 0x0000000000067941 */ /* 0x000fea0003800000 */
.L_x_40407:
        /* <DEDUP_REMOVED lines=11> */
[----:B------:R-:W-:Y:S02]  /*79d0*/  VIMNMX.U32 R3, R19, R18, !PT ;  /* 0x0000001213037248 */ /* 0x000fe40007fe0000 */
[----:B------:R-:W-:Y:S02]  /*79e0*/  VIMNMX.U32 R19, R22, R17, !PT ;  /* 0x0000001116137248 */ /* 0x000fe40007fe0000 */
[----:B------:R-:W-:-:S02]  /*79f0*/  VIMNMX.U32 R18, R25, R24, !PT ;  /* 0x0000001819127248 */ /* 0x000fc40007fe0000 */
[----:B------:R-:W-:Y:S02]  /*7a00*/  VIMNMX.U32 R17, R23, R26, !PT ;  /* 0x0000001a17117248 */ /* 0x000fe40007fe0000 */
        /* <DEDUP_REMOVED lines=23> */
.L_x_40479:
[----:B------:R0:W-:Y:S01]  /*7b80*/  STG.E.U8 desc[UR36][R8.64], R3 ;  /* 0x0000000308007986 */ /* 0x0001e2000c101124 */
[----:B------:R-:W-:Y:S05]  /*7b90*/  BRA `(.L_x_40475) ;  /* 0x0000000c00607947 */ /* 0x000fea0003800000 */
.L_x_40478:
        /* <DEDUP_REMOVED lines=10> */
.L_x_40482:
[----:B------:R0:W-:Y:S01]  /*7c40*/  STG.E desc[UR36][R8.64], R3 ;  /* 0x0000000308007986 */ /* 0x0001e2000c101924 */
[----:B------:R-:W-:Y:S05]  /*7c50*/  BRA `(.L_x_40475) ;  /* 0x0000000c00307947 */ /* 0x000fea0003800000 */
.L_x_40481:
[----:B------:R0:W-:Y:S01]  /*7c60*/  STG.E.U16 desc[UR36][R8.64], R3 ;  /* 0x0000000308007986 */ /* 0x0001e2000c101524 */
[----:B------:R-:W-:Y:S05]  /*7c70*/  BRA `(.L_x_40475) ;  /* 0x0000000c00287947 */ /* 0x000fea0003800000 */
.L_x_40477:
        /* <DEDUP_REMOVED lines=9> */
.L_x_40484:
[----:B------:R-:W0:Y:S02]  /*7d10*/  I2F.U16 R0, R3 ;  /* 0x0000000300007306 */ /* 0x000e240000101000 */
[----:B0-----:R-:W-:-:S05]  /*7d20*/  F2FP.F16.F32.PACK_AB R0, RZ, R0 ;  /* 0x00000000ff00723e */ /* 0x001fca00000000ff */
[----:B------:R1:W-:Y:S01]  /*7d30*/  STG.E.U16 desc[UR36][R8.64], R0 ;  /* 0x0000000008007986 */ /* 0x0003e2000c101524 */
[----:B------:R-:W-:Y:S05]  /*7d40*/  BRA `(.L_x_40475) ;  /* 0x0000000800f47947 */ /* 0x000fea0003800000 */
.L_x_40483:
        /* <DEDUP_REMOVED lines=10> */
.L_x_40486:
[----:B------:R-:W0:Y:S02]  /*7df0*/  I2F.U16 R3, R3 ;  /* 0x0000000300037306 */ /* 0x000e240000101000 */
[----:B0-----:R-:W-:-:S04]  /*7e00*/  F2FP.F16.F32.PACK_AB R3, RZ, R3 ;  /* 0x00000003ff03723e */ /* 0x001fc800000000ff */
[----:B------:R-:W-:-:S05]  /*7e10*/  PRMT R3, R3, 0x5410, RZ ;  /* 0x0000541003037816 */ /* 0x000fca00000000ff */
[----:B------:R0:W-:Y:S01]  /*7e20*/  STG.E desc[UR36][R8.64], R3 ;  /* 0x0000000308007986 */ /* 0x0001e2000c101924 */
[----:B------:R-:W-:Y:S05]  /*7e30*/  BRA `(.L_x_40475) ;  /* 0x0000000800b87947 */ /* 0x000fea0003800000 */
.L_x_40485:
[----:B------:R-:W0:Y:S02]  /*7e40*/  I2F.F64.U16 R4, R3 ;  /* 0x0000000300047312 */ /* 0x000e240000101800 */
[----:B0-----:R0:W-:Y:S01]  /*7e50*/  STG.E.64 desc[UR36][R8.64], R4 ;  /* 0x0000000408007986 */ /* 0x0011e2000c101b24 */
[----:B------:R-:W-:Y:S05]  /*7e60*/  BRA `(.L_x_40475) ;  /* 0x0000000800ac7947 */ /* 0x000fea0003800000 */
.L_x_40476:
        /* <DEDUP_REMOVED lines=13> */
.L_x_40489:
[----:B------:R-:W0:Y:S01]  /*7f40*/  I2F.F64.U16 R4, R3 ;  /* 0x0000000300047312 */ /* 0x000e220000101800 */
[----:B--234-:R-:W-:-:S05]  /*7f50*/  CS2R R6, SRZ ;  /* 0x0000000000067805 */ /* 0x01cfca000001ff00 */
[----:B0-----:R0:W-:Y:S01]  /*7f60*/  STG.E.128 desc[UR36][R8.64], R4 ;  /* 0x0000000408007986 */ /* 0x0011e2000c101d24 */
[----:B------:R-:W-:Y:S05]  /*7f70*/  BRA `(.L_x_40475) ;  /* 0x0000000800687947 */ /* 0x000fea0003800000 */
.L_x_40488:
        /* <DEDUP_REMOVED lines=21> */
.L_x_40493:
[----:B------:R-:W-:Y:S05]  /*80d0*/  BSYNC B0 ;  /* 0x0000000000007941 */ /* 0x000fea0003800000 */
.L_x_40492:
[----:B------:R-:W-:-:S05]  /*80e0*/  LOP3.LUT R5, R0, R5, RZ, 0xfc, !PT ;  /* 0x0000000500057212 */ /* 0x000fca00078efcff */
[----:B------:R0:W-:Y:S01]  /*80f0*/  STG.E.U8 desc[UR36][R8.64], R5 ;  /* 0x0000000508007986 */ /* 0x0001e2000c101124 */
[----:B------:R-:W-:Y:S05]  /*8100*/  BRA `(.L_x_40475) ;  /* 0x0000000800047947 */ /* 0x000fea0003800000 */
.L_x_40491:
        /* <DEDUP_REMOVED lines=13> */
.L_x_40495:
[----:B------:R-:W-:Y:S01]  /*81e0*/  IMAD.MOV.U32 R0, RZ, RZ, 0x7f ;  /* 0x0000007fff007424 */ /* 0x000fe200078e00ff */
[----:B------:R-:W-:-:S04]  /*81f0*/  ISETP.GT.U32.AND P0, PT, R4, 0x7f800000, PT ;  /* 0x7f8000000400780c */ /* 0x000fc80003f04070 */
[----:B------:R-:W-:-:S09]  /*8200*/  SEL R0, R0, 0x7c, P0 ;  /* 0x0000007c00007807 */ /* 0x000fd20000000000 */
.L_x_40496:
[----:B------:R-:W-:Y:S05]  /*8210*/  BSYNC B0 ;  /* 0x0000000000007941 */ /* 0x000fea0003800000 */
.L_x_40494:
[----:B------:R-:W-:-:S04]  /*8220*/  LOP3.LUT R3, R5, 0x80000000, RZ, 0xc0, !PT ;  /* 0x8000000005037812 */ /* 0x000fc800078ec0ff */
[----:B------:R-:W-:-:S04]  /*8230*/  SHF.R.U32.HI R3, RZ, 0x18, R3 ;  /* 0x00000018ff037819 */ /* 0x000fc80000011603 */
[----:B------:R-:W-:-:S05]  /*8240*/  LOP3.LUT R3, R0, R3, RZ, 0xfc, !PT ;  /* 0x0000000300037212 */ /* 0x000fca00078efcff */
[----:B------:R0:W-:Y:S01]  /*8250*/  STG.E.U8 desc[UR36][R8.64], R3 ;  /* 0x0000000308007986 */ /* 0x0001e2000c101124 */
[----:B------:R-:W-:Y:S05]  /*8260*/  BRA `(.L_x_40475) ;  /* 0x0000000400ac7947 */ /* 0x000fea0003800000 */
.L_x_40490:
[----:B------:R-:W0:Y:S02]  /*8270*/  I2F.U16 R0, R3 ;  /* 0x0000000300007306 */ /* 0x000e240000101000 */
[----:B0-----:R-:W-:-:S05]  /*8280*/  F2FP.BF16.F32.PACK_AB R0, RZ, R0 ;  /* 0x00000000ff00723e */ /* 0x001fca00000010ff */
[----:B------:R0:W-:Y:S01]  /*8290*/  STG.E.U16 desc[UR36][R8.64], R0 ;  /* 0x0000000008007986 */ /* 0x0001e2000c101524 */
[----:B------:R-:W-:Y:S05]  /*82a0*/  BRA `(.L_x_40475) ;  /* 0x00000004009c7947 */ /* 0x000fea0003800000 */
.L_x_40487:
        /* <DEDUP_REMOVED lines=10> */
.L_x_40499:
        /* <DEDUP_REMOVED lines=17> */
.L_x_40502:
[----:B------:R-:W-:-:S04]  /*8460*/  LOP3.LUT R3, R3, 0x80000000, RZ, 0xc0, !PT ;  /* 0x8000000003037812 */ /* 0x000fc800078ec0ff */
[----:B------:R-:W-:-:S04]  /*8470*/  SHF.R.U32.HI R3, RZ, 0x18, R3 ;  /* 0x00000018ff037819 */ /* 0x000fc80000011603 */
[----:B------:R-:W-:-:S04]  /*8480*/  LOP3.LUT R0, R0, R3, RZ, 0xfc, !PT ;  /* 0x0000000300007212 */ /* 0x000fc800078efcff */
[----:B------:R-:W-:-:S07]  /*8490*/  PRMT R4, R0, 0x7610, R4 ;  /* 0x0000761000047816 */ /* 0x000fce0000000004 */
.L_x_40501:
[----:B------:R-:W-:Y:S05]  /*84a0*/  BSYNC B0 ;  /* 0x0000000000007941 */ /* 0x000fea0003800000 */
.L_x_40500:
[----:B------:R0:W-:Y:S01]  /*84b0*/  STG.E.U8 desc[UR36][R8.64], R4 ;  /* 0x0000000408007986 */ /* 0x0001e2000c101124 */
[----:B------:R-:W-:Y:S05]  /*84c0*/  BRA `(.L_x_40475) ;  /* 0x0000000400147947 */ /* 0x000fea0003800000 */
.L_x_40498:
        /* <DEDUP_REMOVED lines=17> */
.L_x_40505:
[----:B------:R-:W-:-:S04]  /*85e0*/  LOP3.LUT R3, R3, 0x80000000, RZ, 0xc0, !PT ;  /* 0x8000000003037812 */ /* 0x000fc800078ec0ff */
[----:B------:R-:W-:-:S04]  /*85f0*/  SHF.R.U32.HI R3, RZ, 0x18, R3 ;  /* 0x00000018ff037819 */ /* 0x000fc80000011603 */
[----:B------:R-:W-:-:S04]  /*8600*/  LOP3.LUT R0, R0, R3, RZ, 0xfc, !PT ;  /* 0x0000000300007212 */ /* 0x000fc800078efcff */
[----:B------:R-:W-:-:S07]  /*8610*/  PRMT R4, R0, 0x7610, R4 ;  /* 0x0000761000047816 */ /* 0x000fce0000000004 */
.L_x_40504:
[----:B------:R-:W-:Y:S05]  /*8620*/  BSYNC B0 ;  /* 0x0000000000007941 */ /* 0x000fea0003800000 */
.L_x_40503:
[----:B------:R0:W-:Y:S01]  /*8630*/  STG.E.U8 desc[UR36][R8.64], R4 ;  /* 0x0000000408007986 */ /* 0x0001e2000c101124 */
[----:B------:R-:W-:Y:S05]  /*8640*/  BRA `(.L_x_40475) ;  /* 0x0000000000b47947 */ /* 0x000fea0003800000 */
.L_x_40497:
        /* <DEDUP_REMOVED lines=23> */
.L_x_40480:
        /* <DEDUP_REMOVED lines=16> */
.L_x_40508:
[----:B------:R-:W-:Y:S05]  /*88c0*/  BRA `(.L_x_40475) ;  /* 0x0000000000147947 */ /* 0x000fea0003800000 */
.L_x_40507:
[----:B------:R-:W-:Y:S01]  /*88d0*/  LOP3.LUT R4, R3, 0xffff, RZ, 0xc0, !PT ;  /* 0x0000ffff03047812 */ /* 0x000fe200078ec0ff */
[----:B------:R-:W-:-:S05]  /*88e0*/  IMAD.MOV.U32 R5, RZ, RZ, RZ ;  /* 0x000000ffff057224 */ /* 0x000fca00078e00ff */
[----:B------:R0:W-:Y:S01]  /*88f0*/  STG.E.64 desc[UR36][R8.64], R4 ;  /* 0x0000000408007986 */ /* 0x0001e2000c101b24 */
[----:B------:R-:W-:Y:S05]  /*8900*/  BRA `(.L_x_40475) ;  /* 0x0000000000047947 */ /* 0x000fea0003800000 */
.L_x_40506:
[----:B------:R0:W-:Y:S02]  /*8910*/  STG.E desc[UR36][R8.64], R3 ;  /* 0x0000000308007986 */ /* 0x0001e4000c101924 */
.L_x_40475:
[----:B------:R-:W-:Y:S05]  /*8920*/  BSYNC B6 ;  /* 0x0000000000067941 */ /* 0x000fea0003800000 */
.L_x_40474:
        /* <DEDUP_REMOVED lines=23> */
.L_x_40514:
[----:B------:R0:W-:Y:S01]  /*8aa0*/  STG.E.U8 desc[UR36][R8.64], R19 ;  /* 0x0000001308007986 */ /* 0x0001e2000c101124 */
[----:B------:R-:W-:Y:S05]  /*8ab0*/  BRA `(.L_x_40516) ;  /* 0x0000000c005c7947 */ /* 0x000fea0003800000 */
.L_x_40513:
        /* <DEDUP_REMOVED lines=10> */
.L_x_40518:
[----:B------:R0:W-:Y:S01]  /*8b60*/  STG.E desc[UR36][R8.64], R19 ;  /* 0x0000001308007986 */ /* 0x0001e2000c101924 */
[----:B------:R-:W-:Y:S05]  /*8b70*/  BRA `(.L_x_40516) ;  /* 0x0000000c002c7947 */ /* 0x000fea0003800000 */
.L_x_40517:
[----:B------:R0:W-:Y:S01]  /*8b80*/  STG.E.U16 desc[UR36][R8.64], R19 ;  /* 0x0000001308007986 */ /* 0x0001e2000c101524 */
[----:B------:R-:W-:Y:S05]  /*8b90*/  BRA `(.L_x_40516) ;  /* 0x0000000c00247947 */ /* 0x000fea0003800000 */
.L_x_40512:
        /* <DEDUP_REMOVED lines=9> */
.L_x_40520:
[----:B------:R-:W0:Y:S02]  /*8c30*/  I2F.U16 R0, R19 ;  /* 0x0000001300007306 */ /* 0x000e240000101000 */
[----:B0-----:R-:W-:-:S05]  /*8c40*/  F2FP.F16.F32.PACK_AB R0, RZ, R0 ;  /* 0x00000000ff00723e */ /* 0x001fca00000000ff */
[----:B------:R0:W-:Y:S01]  /*8c50*/  STG.E.U16 desc[UR36][R8.64], R0 ;  /* 0x0000000008007986 */ /* 0x0001e2000c101524 */
[----:B------:R-:W-:Y:S05]  /*8c60*/  BRA `(.L_x_40516) ;  /* 0x0000000800f07947 */ /* 0x000fea0003800000 */
.L_x_40519:
        /* <DEDUP_REMOVED lines=10> */
.L_x_40522:
[----:B------:R-:W0:Y:S02]  /*8d10*/  I2F.U16 R19, R19 ;  /* 0x0000001300137306 */ /* 0x000e240000101000 */
[----:B0-----:R-:W-:-:S04]  /*8d20*/  F2FP.F16.F32.PACK_AB R3, RZ, R19 ;  /* 0x00000013ff03723e */ /* 0x001fc800000000ff */
[----:B------:R-:W-:-:S05]  /*8d30*/  PRMT R3, R3, 0x5410, RZ ;  /* 0x0000541003037816 */ /* 0x000fca00000000ff */
[----:B------:R0:W-:Y:S01]  /*8d40*/  STG.E desc[UR36][R8.64], R3 ;  /* 0x0000000308007986 */ /* 0x0001e2000c101924 */
[----:B------:R-:W-:Y:S05]  /*8d50*/  BRA `(.L_x_40516) ;  /* 0x0000000800b47947 */ /* 0x000fea0003800000 */
.L_x_40521:
[----:B------:R-:W0:Y:S02]  /*8d60*/  I2F.F64.U16 R4, R19 ;  /* 0x0000001300047312 */ /* 0x000e240000101800 */
[----:B0-----:R0:W-:Y:S01]  /*8d70*/  STG.E.64 desc[UR36][R8.64], R4 ;  /* 0x0000000408007986 */ /* 0x0011e2000c101b24 */
[----:B------:R-:W-:Y:S05]  /*8d80*/  BRA `(.L_x_40516) ;  /* 0x0000000800a87947 */ /* 0x000fea0003800000 */
.L_x_40511:
        /* <DEDUP_REMOVED lines=13> */
.L_x_40525:
[----:B------:R-:W0:Y:S01]  /*8e60*/  I2F.F64.U16 R4, R19 ;  /* 0x0000001300047312 */ /* 0x000e220000101800 */
[----:B--234-:R-:W-:-:S05]  /*8e70*/  CS2R R6, SRZ ;  /* 0x0000000000067805 */ /* 0x01cfca000001ff00 */
[----:B0-----:R0:W-:Y:S01]  /*8e80*/  STG.E.128 desc[UR36][R8.64], R4 ;  /* 0x0000000408007986 */ /* 0x0011e2000c101d24 */
[----:B------:R-:W-:Y:S05]  /*8e90*/  BRA `(.L_x_40516) ;  /* 0x0000000800647947 */ /* 0x000fea0003800000 */
.L_x_40524:
        /* <DEDUP_REMOVED lines=21> */
.L_x_40529:
[----:B------:R-:W-:Y:S05]  /*8ff0*/  BSYNC B0 ;  /* 0x0000000000007941 */ /* 0x000fea0003800000 */
.L_x_40528:
[----:B------:R-:W-:-:S05]  /*9000*/  LOP3.LUT R5, R0, R5, RZ, 0xfc, !PT ;  /* 0x0000000500057212 */ /* 0x000fca00078efcff */
[----:B------:R0:W-:Y:S01]  /*9010*/  STG.E.U8 desc[UR36][R8.64], R5 ;  /* 0x0000000508007986 */ /* 0x0001e2000c101124 */
[----:B------:R-:W-:Y:S05]  /*9020*/  BRA `(.L_x_40516) ;  /* 0x0000000800007947 */ /* 0x000fea0003800000 */
.L_x_40527:
        /* <DEDUP_REMOVED lines=13> */
.L_x_40531:
[----:B------:R-:W-:Y:S01]  /*9100*/  IMAD.MOV.U32 R0, RZ, RZ, 0x7f ;  /* 0x0000007fff007424 */ /* 0x000fe200078e00ff */
[----:B------:R-:W-:-:S04]  /*9110*/  ISETP.GT.U32.AND P0, PT, R3, 0x7f800000, PT ;  /* 0x7f8000000300780c */ /* 0x000fc80003f04070 */
[----:B------:R-:W-:-:S09]  /*9120*/  SEL R0, R0, 0x7c, P0 ;  /* 0x0000007c00007807 */ /* 0x000fd20000000000 */
.L_x_40532:
[----:B------:R-:W-:Y:S05]  /*9130*/  BSYNC B0 ;  /* 0x0000000000007941 */ /* 0x000fea0003800000 */
.L_x_40530:
[----:B------:R-:W-:-:S04]  /*9140*/  LOP3.LUT R3, R19, 0x80000000, RZ, 0xc0, !PT ;  /* 0x8000000013037812 */ /* 0x000fc800078ec0ff */
[----:B------:R-:W-:-:S04]  /*9150*/  SHF.R.U32.HI R3, RZ, 0x18, R3 ;  /* 0x00000018ff037819 */ /* 0x000fc80000011603 */
[----:B------:R-:W-:-:S05]  /*9160*/  LOP3.LUT R3, R0, R3, RZ, 0xfc, !PT ;  /* 0x0000000300037212 */ /* 0x000fca00078efcff */
[----:B------:R0:W-:Y:S01]  /*9170*/  STG.E.U8 desc[UR36][R8.64], R3 ;  /* 0x0000000308007986 */ /* 0x0001e2000c101124 */
[----:B------:R-:W-:Y:S05]  /*9180*/  BRA `(.L_x_40516) ;  /* 0x0000000400a87947 */ /* 0x000fea0003800000 */
.L_x_40526:
[----:B------:R-:W0:Y:S02]  /*9190*/  I2F.U16 R0, R19 ;  /* 0x0000001300007306 */ /* 0x000e240000101000 */
[----:B0-----:R-:W-:-:S05]  /*91a0*/  F2FP.BF16.F32.PACK_AB R0, RZ, R0 ;  /* 0x00000000ff00723e */ /* 0x001fca00000010ff */
[----:B------:R0:W-:Y:S01]  /*91b0*/  STG.E.U16 desc[UR36][R8.64], R0 ;  /* 0x0000000008007986 */ /* 0x0001e2000c101524 */
[----:B------:R-:W-:Y:S05]  /*91c0*/  BRA `(.L_x_40516) ;  /* 0x0000000400987947 */ /* 0x000fea0003800000 */
.L_x_40523:
        /* <DEDUP_REMOVED lines=10> */
.L_x_40535:
        /* <DEDUP_REMOVED lines=17> */
.L_x_40538:
[----:B------:R-:W-:-:S04]  /*9380*/  LOP3.LUT R3, R19, 0x80000000, RZ, 0xc0, !PT ;  /* 0x8000000013037812 */ /* 0x000fc800078ec0ff */
[----:B------:R-:W-:-:S04]  /*9390*/  SHF.R.U32.HI R3, RZ, 0x18, R3 ;  /* 0x00000018ff037819 */ /* 0x000fc80000011603 */
[----:B------:R-:W-:-:S04]  /*93a0*/  LOP3.LUT R0, R0, R3, RZ, 0xfc, !PT ;  /* 0x0000000300007212 */ /* 0x000fc800078efcff */
[----:B------:R-:W-:-:S07]  /*93b0*/  PRMT R4, R0, 0x7610, R4 ;  /* 0x0000761000047816 */ /* 0x000fce0000000004 */
.L_x_40537:
[----:B------:R-:W-:Y:S05]  /*93c0*/  BSYNC B0 ;  /* 0x0000000000007941 */ /* 0x000fea0003800000 */
.L_x_40536:
[----:B------:R0:W-:Y:S01]  /*93d0*/  STG.E.U8 desc[UR36][R8.64], R4 ;  /* 0x0000000408007986 */ /* 0x0001e2000c101124 */
[----:B------:R-:W-:Y:S05]  /*93e0*/  BRA `(.L_x_40516) ;  /* 0x0000000400107947 */ /* 0x000fea0003800000 */
.L_x_40534:
        /* <DEDUP_REMOVED lines=17> */
.L_x_40541:
[----:B------:R-:W-:-:S04]  /*9500*/  LOP3.LUT R3, R19, 0x80000000, RZ, 0xc0, !PT ;  /* 0x8000000013037812 */ /* 0x000fc800078ec0ff */
[----:B------:R-:W-:-:S04]  /*9510*/  SHF.R.U32.HI R3, RZ, 0x18, R3 ;  /* 0x00000018ff037819 */ /* 0x000fc80000011603 */
[----:B------:R-:W-:-:S04]  /*9520*/  LOP3.LUT R0, R0, R3, RZ, 0xfc, !PT ;  /* 0x0000000300007212 */ /* 0x000fc800078efcff */
[----:B------:R-:W-:-:S07]  /*9530*/  PRMT R4, R0, 0x7610, R4 ;  /* 0x0000761000047816 */ /* 0x000fce0000000004 */
.L_x_40540:
[----:B------:R-:W-:Y:S05]  /*9540*/  BSYNC B0 ;  /* 0x0000000000007941 */ /* 0x000fea0003800000 */
.L_x_40539:
[----:B------:R0:W-:Y:S01]  /*9550*/  STG.E.U8 desc[UR36][R8.64], R4 ;  /* 0x0000000408007986 */ /* 0x0001e2000c101124 */
[----:B------:R-:W-:Y:S05]  /*9560*/  BRA `(.L_x_40516) ;  /* 0x0000000000b07947 */ /* 0x000fea0003800000 */
.L_x_40533:
        /* <DEDUP_REMOVED lines=22> */
.L_x_40515:
        /* <DEDUP_REMOVED lines=16> */
.L_x_40544:
[----:B------:R-:W-:Y:S05]  /*97d0*/  BRA `(.L_x_40516) ;  /* 0x0000000000147947 */ /* 0x000fea0003800000 */
.L_x_40543:
[----:B------:R-:W-:Y:S01]  /*97e0*/  LOP3.LUT R4, R19, 0xffff, RZ, 0xc0, !PT ;  /* 0x0000ffff13047812 */ /* 0x000fe200078ec0ff */
[----:B------:R-:W-:-:S05]  /*97f0*/  IMAD.MOV.U32 R5, RZ, RZ, RZ ;  /* 0x000000ffff057224 */ /* 0x000fca00078e00ff */
[----:B------:R0:W-:Y:S01]  /*9800*/  STG.E.64 desc[UR36][R8.64], R4 ;  /* 0x0000000408007986 */ /* 0x0001e2000c101b24 */
[----:B------:R-:W-:Y:S05]  /*9810*/  BRA `(.L_x_40516) ;  /* 0x0000000000047947 */ /* 0x000fea0003800000 */
.L_x_40542:
[----:B------:R0:W-:Y:S02]  /*9820*/  STG.E desc[UR36][R8.64], R19 ;  /* 0x0000001308007986 */ /* 0x0001e4000c101924 */
.L_x_40516:
        /* <DEDUP_REMOVED lines=23> */
.L_x_40548:
[----:B------:R0:W-:Y:S01]  /*99a0*/  STG.E.U8 desc[UR36][R8.64], R18 ;  /* 0x0000001208007986 */ /* 0x0001e2000c101124 */
[----:B------:R-:W-:Y:S05]  /*99b0*/  BRA `(.L_x_40550) ;  /* 0x0000000c005c7947 */ /* 0x000fea0003800000 */
.L_x_40547:
        /* <DEDUP_REMOVED lines=10> */
.L_x_40552:
[----:B------:R0:W-:Y:S01]  /*9a60*/  STG.E desc[UR36][R8.64], R18 ;  /* 0x0000001208007986 */ /* 0x0001e2000c101924 */
[----:B------:R-:W-:Y:S05]  /*9a70*/  BRA `(.L_x_40550) ;  /* 0x0000000c002c7947 */ /* 0x000fea0003800000 */
.L_x_40551:
[----:B------:R0:W-:Y:S01]  /*9a80*/  STG.E.U16 desc[UR36][R8.64], R18 ;  /* 0x0000001208007986 */ /* 0x0001e2000c101524 */
[----:B------:R-:W-:Y:S05]  /*9a90*/  BRA `(.L_x_40550) ;  /* 0x0000000c00247947 */ /* 0x000fea0003800000 */
.L_x_40546:
        /* <DEDUP_REMOVED lines=9> */
.L_x_40554:
[----:B------:R-:W0:Y:S02]  /*9b30*/  I2F.U16 R0, R18 ;  /* 0x0000001200007306 */ /* 0x000e240000101000 */
[----:B0-----:R-:W-:-:S05]  /*9b40*/  F2FP.F16.F32.PACK_AB R0, RZ, R0 ;  /* 0x00000000ff00723e */ /* 0x001fca00000000ff */
[----:B------:R0:W-:Y:S01]  /*9b50*/  STG.E.U16 desc[UR36][R8.64], R0 ;  /* 0x0000000008007986 */ /* 0x0001e2000c101524 */
[----:B------:R-:W-:Y:S05]  /*9b60*/  BRA `(.L_x_40550) ;  /* 0x0000000800f07947 */ /* 0x000fea0003800000 */
.L_x_40553:
        /* <DEDUP_REMOVED lines=10> */
.L_x_40556:
[----:B------:R-:W0:Y:S02]  /*9c10*/  I2F.U16 R18, R18 ;  /* 0x0000001200127306 */ /* 0x000e240000101000 */
[----:B0-----:R-:W-:-:S04]  /*9c20*/  F2FP.F16.F32.PACK_AB R3, RZ, R18 ;  /* 0x00000012ff03723e */ /* 0x001fc800000000ff */
[----:B------:R-:W-:-:S05]  /*9c30*/  PRMT R3, R3, 0x5410, RZ ;  /* 0x0000541003037816 */ /* 0x000fca00000000ff */
[----:B------:R0:W-:Y:S01]  /*9c40*/  STG.E desc[UR36][R8.64], R3 ;  /* 0x0000000308007986 */ /* 0x0001e2000c101924 */
[----:B------:R-:W-:Y:S05]  /*9c50*/  BRA `(.L_x_40550) ;  /* 0x0000000800b47947 */ /* 0x000fea0003800000 */
.L_x_40555:
[----:B------:R-:W0:Y:S02]  /*9c60*/  I2F.F64.U16 R18, R18 ;  /* 0x0000001200127312 */ /* 0x000e240000101800 */
[----:B0-----:R0:W-:Y:S01]  /*9c70*/  STG.E.64 desc[UR36][R8.64], R18 ;  /* 0x0000001208007986 */ /* 0x0011e2000c101b24 */
[----:B------:R-:W-:Y:S05]  /*9c80*/  BRA `(.L_x_40550) ;  /* 0x0000000800a87947 */ /* 0x000fea0003800000 */
.L_x_40545:
        /* <DEDUP_REMOVED lines=13> */
.L_x_40559:
[----:B------:R-:W0:Y:S01]  /*9d60*/  I2F.F64.U16 R4, R18 ;  /* 0x0000001200047312 */ /* 0x000e220000101800 */
[----:B--234-:R-:W-:-:S05]  /*9d70*/  CS2R R6, SRZ ;  /* 0x0000000000067805 */ /* 0x01cfca000001ff00 */
[----:B0-----:R0:W-:Y:S01]  /*9d80*/  STG.E.128 desc[UR36][R8.64], R4 ;  /* 0x0000000408007986 */ /* 0x0011e2000c101d24 */
[----:B------:R-:W-:Y:S05]  /*9d90*/  BRA `(.L_x_40550) ;  /* 0x0000000800647947 */ /* 0x000fea0003800000 */
.L_x_40558:
        /* <DEDUP_REMOVED lines=21> */
.L_x_40563:
[----:B------:R-:W-:Y:S05]  /*9ef0*/  BSYNC B0 ;  /* 0x0000000000007941 */ /* 0x000fea0003800000 */
.L_x_40562:
[----:B------:R-:W-:-:S05]  /*9f00*/  LOP3.LUT R5, R0, R5, RZ, 0xfc, !PT ;  /* 0x0000000500057212 */ /* 0x000fca00078efcff */
[----:B------:R0:W-:Y:S01]  /*9f10*/  STG.E.U8 desc[UR36][R8.64], R5 ;  /* 0x0000000508007986 */ /* 0x0001e2000c101124 */
[----:B------:R-:W-:Y:S05]  /*9f20*/  BRA `(.L_x_40550) ;  /* 0x0000000800007947 */ /* 0x000fea0003800000 */
.L_x_40561:
        /* <DEDUP_REMOVED lines=13> */
.L_x_40565:
[----:B------:R-:W-:Y:S01]  /*a000*/  IMAD.MOV.U32 R0, RZ, RZ, 0x7f ;  /* 0x0000007fff007424 */ /* 0x000fe200078e00ff */
[----:B------:R-:W-:-:S04]  /*a010*/  ISETP.GT.U32.AND P0, PT, R3, 0x7f800000, PT ;  /* 0x7f8000000300780c */ /* 0x000fc80003f04070 */
[----:B------:R-:W-:-:S09]  /*a020*/  SEL R0, R0, 0x7c, P0 ;  /* 0x0000007c00007807 */ /* 0x000fd20000000000 */
.L_x_40566:
[----:B------:R-:W-:Y:S05]  /*a030*/  BSYNC B0 ;  /* 0x0000000000007941 */ /* 0x000fea0003800000 */
.L_x_40564:
[----:B------:R-:W-:-:S04]  /*a040*/  LOP3.LUT R3, R5, 0x80000000, RZ, 0xc0, !PT ;  /* 0x8000000005037812 */ /* 0x000fc800078ec0ff */
[----:B------:R-:W-:-:S04]  /*a050*/  SHF.R.U32.HI R3, RZ, 0x18, R3 ;  /* 0x00000018ff037819 */ /* 0x000fc80000011603 */
[----:B------:R-:W-:-:S05]  /*a060*/  LOP3.LUT R3, R0, R3, RZ, 0xfc, !PT ;  /* 0x0000000300037212 */ /* 0x000fca00078efcff */
[----:B------:R0:W-:Y:S01]  /*a070*/  STG.E.U8 desc[UR36][R8.64], R3 ;  /* 0x0000000308007986 */ /* 0x0001e2000c101124 */
[----:B------:R-:W-:Y:S05]  /*a080*/  BRA `(.L_x_40550) ;  /* 0x0000000400a87947 */ /* 0x000fea0003800000 */
.L_x_40560:
[----:B------:R-:W0:Y:S02]  /*a090*/  I2F.U16 R0, R18 ;  /* 0x0000001200007306 */ /* 0x000e240000101000 */
[----:B0-----:R-:W-:-:S05]  /*a0a0*/  F2FP.BF16.F32.PACK_AB R0, RZ, R0 ;  /* 0x00000000ff00723e */ /* 0x001fca00000010ff */
[----:B------:R0:W-:Y:S01]  /*a0b0*/  STG.E.U16 desc[UR36][R8.64], R0 ;  /* 0x0000000008007986 */ /* 0x0001e2000c101524 */
[----:B------:R-:W-:Y:S05]  /*a0c0*/  BRA `(.L_x_40550) ;  /* 0x0000000400987947 */ /* 0x000fea0003800000 */
.L_x_40557:
        /* <DEDUP_REMOVED lines=10> */
.L_x_40569:
        /* <DEDUP_REMOVED lines=17> */
.L_x_40572:
[----:B------:R-:W-:-:S04]  /*a280*/  LOP3.LUT R3, R5, 0x80000000, RZ, 0xc0, !PT ;  /* 0x8000000005037812 */ /* 0x000fc800078ec0ff */
[----:B------:R-:W-:-:S04]  /*a290*/  SHF.R.U32.HI R3, RZ, 0x18, R3 ;  /* 0x00000018ff037819 */ /* 0x000fc80000011603 */
[----:B------:R-:W-:-:S04]  /*a2a0*/  LOP3.LUT R0, R0, R3, RZ, 0xfc, !PT ;  /* 0x0000000300007212 */ /* 0x000fc800078efcff */
[----:B------:R-:W-:-:S07]  /*a2b0*/  PRMT R4, R0, 0x7610, R4 ;  /* 0x0000761000047816 */ /* 0x000fce0000000004 */
.L_x_40571:
[----:B------:R-:W-:Y:S05]  /*a2c0*/  BSYNC B0 ;  /* 0x0000000000007941 */ /* 0x000fea0003800000 */
.L_x_40570:
[----:B------:R0:W-:Y:S01]  /*a2d0*/  STG.E.U8 desc[UR36][R8.64], R4 ;  /* 0x0000000408007986 */ /* 0x0001e2000c101124 */
[----:B------:R-:W-:Y:S05]  /*a2e0*/  BRA `(.L_x_40550) ;  /* 0x0000000400107947 */ /* 0x000fea0003800000 */
.L_x_40568:
        /* <DEDUP_REMOVED lines=17> */
.L_x_40575:
[----:B------:R-:W-:-:S04]  /*a400*/  LOP3.LUT R3, R5, 0x80000000, RZ, 0xc0, !PT ;  /* 0x8000000005037812 */ /* 0x000fc800078ec0ff */
[----:B------:R-:W-:-:S04]  /*a410*/  SHF.R.U32.HI R3, RZ, 0x18, R3 ;  /* 0x00000018ff037819 */ /* 0x000fc80000011603 */
[----:B------:R-:W-:-:S04]  /*a420*/  LOP3.LUT R0, R0, R3, RZ, 0xfc, !PT ;  /* 0x0000000300007212 */ /* 0x000fc800078efcff */
[----:B------:R-:W-:-:S07]  /*a430*/  PRMT R4, R0, 0x7610, R4 ;  /* 0x0000761000047816 */ /* 0x000fce0000000004 */
.L_x_40574:
[----:B------:R-:W-:Y:S05]  /*a440*/  BSYNC B0 ;  /* 0x0000000000007941 */ /* 0x000fea0003800000 */
.L_x_40573:
[----:B------:R0:W-:Y:S01]  /*a450*/  STG.E.U8 desc[UR36][R8.64], R4 ;  /* 0x0000000408007986 */ /* 0x0001e2000c101124 */
[----:B------:R-:W-:Y:S05]  /*a460*/  BRA `(.L_x_40550) ;  /* 0x0000000000b07947 */ /* 0x000fea0003800000 */
.L_x_40567:
        /* <DEDUP_REMOVED lines=22> */
.L_x_40549:
        /* <DEDUP_REMOVED lines=16> */
.L_x_40578:
[----:B------:R-:W-:Y:S05]  /*a6d0*/  BRA `(.L_x_40550) ;  /* 0x0000000000147947 */ /* 0x000fea0003800000 */
.L_x_40577:
[----:B------:R-:W-:Y:S01]  /*a6e0*/  LOP3.LUT R18, R18, 0xffff, RZ, 0xc0, !PT ;  /* 0x0000ffff12127812 */ /* 0x000fe200078ec0ff */
[----:B------:R-:W-:-:S05]  /*a6f0*/  IMAD.MOV.U32 R19, RZ, RZ, RZ ;  /* 0x000000ffff137224 */ /* 0x000fca00078e00ff */
[----:B------:R0:W-:Y:S01]  /*a700*/  STG.E.64 desc[UR36][R8.64], R18 ;  /* 0x0000001208007986 */ /* 0x0001e2000c101b24 */
[----:B------:R-:W-:Y:S05]  /*a710*/  BRA `(.L_x_40550) ;  /* 0x0000000000047947 */ /* 0x000fea0003800000 */
.L_x_40576:
[----:B------:R0:W-:Y:S02]  /*a720*/  STG.E desc[UR36][R8.64], R18 ;  /* 0x0000001208007986 */ /* 0x0001e4000c101924 */
.L_x_40550:
[----:B------:R-:W-:-:S07]  /*a730*/  VIADD R27, R27, 0x80 ;  /* 0x000000801b1b7836 */ /* 0x000fce0000000000 */
.L_x_40510:
[----:B------:R-:W-:Y:S05]  /*a740*/  BSYNC B6 ;  /* 0x0000000000067941 */ /* 0x000fea0003800000 */
.L_x_40509:
        /* <DEDUP_REMOVED lines=21> */
.L_x_40582:
[----:B------:R-:W-:Y:S01]  /*a8a0*/  STG.E.U8 desc[UR36][R4.64], R17 ;  /* 0x0000001104007986 */ /* 0x000fe2000c101124 */
[----:B------:R-:W-:Y:S05]  /*a8b0*/  EXIT ;  /* 0x000000000000794d */ /* 0x000fea0003800000 */
.L_x_40581:
        /* <DEDUP_REMOVED lines=10> */
.L_x_40585:
[----:B------:R-:W-:Y:S01]  /*a960*/  STG.E desc[UR36][R4.64], R17 ;  /* 0x0000001104007986 */ /* 0x000fe2000c101924 */
[----:B------:R-:W-:Y:S05]  /*a970*/  EXIT ;  /* 0x000000000000794d */ /* 0x000fea0003800000 */
.L_x_40584:
[----:B------:R-:W-:Y:S01]  /*a980*/  STG.E.U16 desc[UR36][R4.64], R17 ;  /* 0x0000001104007986 */ /* 0x000fe2000c101524 */
[----:B------:R-:W-:Y:S05]  /*a990*/  EXIT ;  /* 0x000000000000794d */ /* 0x000fea0003800000 */
.L_x_40580:
        /* <DEDUP_REMOVED lines=9> */
.L_x_40587:
[----:B------:R-:W0:Y:S02]  /*aa30*/  I2F.U16 R0, R17 ;  /* 0x0000001100007306 */ /* 0x000e240000101000 */
[----:B0-----:R-:W-:-:S05]  /*aa40*/  F2FP.F16.F32.PACK_AB R0, RZ, R0 ;  /* 0x00000000ff00723e */ /* 0x001fca00000000ff */
[----:B------:R-:W-:Y:S01]  /*aa50*/  STG.E.U16 desc[UR36][R4.64], R0 ;  /* 0x0000000004007986 */ /* 0x000fe2000c101524 */
[----:B------:R-:W-:Y:S05]  /*aa60*/  EXIT ;  /* 0x000000000000794d */ /* 0x000fea0003800000 */
.L_x_40586:
        /* <DEDUP_REMOVED lines=10> */
.L_x_40589:
[----:B------:R-:W0:Y:S02]  /*ab10*/  I2F.U16 R17, R17 ;  /* 0x0000001100117306 */ /* 0x000e240000101000 */
[----:B0-----:R-:W-:-:S04]  /*ab20*/  F2FP.F16.F32.PACK_AB R3, RZ, R17 ;  /* 0x00000011ff03723e */ /* 0x001fc800000000ff */
[----:B------:R-:W-:-:S05]  /*ab30*/  PRMT R3, R3, 0x5410, RZ ;  /* 0x0000541003037816 */ /* 0x000fca00000000ff */
[----:B------:R-:W-:Y:S01]  /*ab40*/  STG.E desc[UR36][R4.64], R3 ;  /* 0x0000000304007986 */ /* 0x000fe2000c101924 */
[----:B------:R-:W-:Y:S05]  /*ab50*/  EXIT ;  /* 0x000000000000794d */ /* 0x000fea0003800000 */
.L_x_40588:
[----:B------:R-:W0:Y:S02]  /*ab60*/  I2F.F64.U16 R2, R17 ;  /* 0x0000001100027312 */ /* 0x000e240000101800 */
[----:B0-----:R-:W-:Y:S01]  /*ab70*/  STG.E.64 desc[UR36][R4.64], R2 ;  /* 0x0000000204007986 */ /* 0x001fe2000c101b24 */
[----:B------:R-:W-:Y:S05]  /*ab80*/  EXIT ;  /* 0x000000000000794d */ /* 0x000fea0003800000 */
.L_x_40579:
        /* <DEDUP_REMOVED lines=13> */
.L_x_40592:
[----:B------:R-:W0:Y:S01]  /*ac60*/  I2F.F64.U16 R8, R17 ;  /* 0x0000001100087312 */ /* 0x000e220000101800 */
[----:B------:R-:W-:-:S05]  /*ac70*/  CS2R R10, SRZ ;  /* 0x00000000000a7805 */ /* 0x000fca000001ff00 */
[----:B0-----:R-:W-:Y:S01]  /*ac80*/  STG.E.128 desc[UR36][R4.64], R8 ;  /* 0x0000000804007986 */ /* 0x001fe2000c101d24 */
[----:B------:R-:W-:Y:S05]  /*ac90*/  EXIT ;  /* 0x000000000000794d */ /* 0x000fea0003800000 */
.L_x_40591:
        /* <DEDUP_REMOVED lines=21> */
.L_x_40596:
[----:B------:R-:W-:Y:S05]  /*adf0*/  BSYNC B0 ;  /* 0x0000000000007941 */ /* 0x000fea0003800000 */
.L_x_40595:
[----:B------:R-:W-:-:S05]  /*ae00*/  LOP3.LUT R3, R0, R3, RZ, 0xfc, !PT ;  /* 0x0000000300037212 */ /* 0x000fca00078efcff */
[----:B------:R-:W-:Y:S01]  /*ae10*/  STG.E.U8 desc[UR36][R4.64], R3 ;  /* 0x0000000304007986 */ /* 0x000fe2000c101124 */
[----:B------:R-:W-:Y:S05]  /*ae20*/  EXIT ;  /* 0x000000000000794d */ /* 0x000fea0003800000 */
.L_x_40594:
        /* <DEDUP_REMOVED lines=13> */
.L_x_40598:
[----:B------:R-:W-:Y:S01]  /*af00*/  IMAD.MOV.U32 R0, RZ, RZ, 0x7f ;  /* 0x0000007fff007424 */ /* 0x000fe200078e00ff */
[----:B------:R-:W-:-:S04]  /*af10*/  ISETP.GT.U32.AND P0, PT, R2, 0x7f800000, PT ;  /* 0x7f8000000200780c */ /* 0x000fc80003f04070 */
[----:B------:R-:W-:-:S09]  /*af20*/  SEL R0, R0, 0x7c, P0 ;  /* 0x0000007c00007807 */ /* 0x000fd20000000000 */
.L_x_40599:
[----:B------:R-:W-:Y:S05]  /*af30*/  BSYNC B0 ;  /* 0x0000000000007941 */ /* 0x000fea0003800000 */
.L_x_40597:
[----:B------:R-:W-:-:S04]  /*af40*/  LOP3.LUT R2, R17, 0x80000000, RZ, 0xc0, !PT ;  /* 0x8000000011027812 */ /* 0x000fc800078ec0ff */
[----:B------:R-:W-:-:S04]  /*af50*/  SHF.R.U32.HI R3, RZ, 0x18, R2 ;  /* 0x00000018ff037819 */ /* 0x000fc80000011602 */
[----:B------:R-:W-:-:S05]  /*af60*/  LOP3.LUT R3, R0, R3, RZ, 0xfc, !PT ;  /* 0x0000000300037212 */ /* 0x000fca00078efcff */
[----:B------:R-:W-:Y:S01]  /*af70*/  STG.E.U8 desc[UR36][R4.64], R3 ;  /* 0x0000000304007986 */ /* 0x000fe2000c101124 */
[----:B------:R-:W-:Y:S05]  /*af80*/  EXIT ;  /* 0x000000000000794d */ /* 0x000fea0003800000 */
.L_x_40593:
[----:B------:R-:W0:Y:S02]  /*af90*/  I2F.U16 R0, R17 ;  /* 0x0000001100007306 */ /* 0x000e240000101000 */
[----:B0-----:R-:W-:-:S05]  /*afa0*/  F2FP.BF16.F32.PACK_AB R0, RZ, R0 ;  /* 0x00000000ff00723e */ /* 0x001fca00000010ff */
[----:B------:R-:W-:Y:S01]  /*afb0*/  STG.E.U16 desc[UR36][R4.64], R0 ;  /* 0x0000000004007986 */ /* 0x000fe2000c101524 */
[----:B------:R-:W-:Y:S05]  /*afc0*/  EXIT ;  /* 0x000000000000794d */ /* 0x000fea0003800000 */
.L_x_40590:
        /* <DEDUP_REMOVED lines=10> */
.L_x_40602:
        /* <DEDUP_REMOVED lines=17> */
.L_x_40605:
[----:B------:R-:W-:-:S04]  /*b180*/  LOP3.LUT R2, R17, 0x80000000, RZ, 0xc0, !PT ;  /* 0x8000000011027812 */ /* 0x000fc800078ec0ff */
[----:B------:R-:W-:-:S04]  /*b190*/  SHF.R.U32.HI R3, RZ, 0x18, R2 ;  /* 0x00000018ff037819 */ /* 0x000fc80000011602 */
[----:B------:R-:W-:-:S04]  /*b1a0*/  LOP3.LUT R0, R0, R3, RZ, 0xfc, !PT ;  /* 0x0000000300007212 */ /* 0x000fc800078efcff */
[----:B------:R-:W-:-:S07]  /*b1b0*/  PRMT R2, R0, 0x7610, R2 ;  /* 0x0000761000027816 */ /* 0x000fce0000000002 */
.L_x_40604:
[----:B------:R-:W-:Y:S05]  /*b1c0*/  BSYNC B0 ;  /* 0x0000000000007941 */ /* 0x000fea0003800000 */
.L_x_40603:
[----:B------:R-:W-:Y:S01]  /*b1d0*/  STG.E.U8 desc[UR36][R4.64], R2 ;  /* 0x0000000204007986 */ /* 0x000fe2000c101124 */
[----:B------:R-:W-:Y:S05]  /*b1e0*/  EXIT ;  /* 0x000000000000794d */ /* 0x000fea0003800000 */
.L_x_40601:
        /* <DEDUP_REMOVED lines=17> */
.L_x_40608:
[----:B------:R-:W-:-:S04]  /*b300*/  LOP3.LUT R2, R17, 0x80000000, RZ, 0xc0, !PT ;  /* 0x8000000011027812 */ /* 0x000fc800078ec0ff */
[----:B------:R-:W-:-:S04]  /*b310*/  SHF.R.U32.HI R3, RZ, 0x18, R2 ;  /* 0x00000018ff037819 */ /* 0x000fc80000011602 */
[----:B------:R-:W-:-:S04]  /*b320*/  LOP3.LUT R0, R0, R3, RZ, 0xfc, !PT ;  /* 0x0000000300007212 */ /* 0x000fc800078efcff */
[----:B------:R-:W-:-:S07]  /*b330*/  PRMT R2, R0, 0x7610, R2 ;  /* 0x0000761000027816 */ /* 0x000fce0000000002 */
.L_x_40607:
[----:B------:R-:W-:Y:S05]  /*b340*/  BSYNC B0 ;  /* 0x0000000000007941 */ /* 0x000fea0003800000 */
.L_x_40606:
[----:B------:R-:W-:Y:S01]  /*b350*/  STG.E.U8 desc[UR36][R4.64], R2 ;  /* 0x0000000204007986 */ /* 0x000fe2000c101124 */
[----:B------:R-:W-:Y:S05]  /*b360*/  EXIT ;  /* 0x000000000000794d */ /* 0x000fea0003800000 */
.L_x_40600:
        /* <DEDUP_REMOVED lines=22> */
.L_x_40583:
        /* <DEDUP_REMOVED lines=16> */
.L_x_40611:
[----:B------:R-:W-:Y:S05]  /*b5d0*/  EXIT ;  /* 0x000000000000794d */ /* 0x000fea0003800000 */
.L_x_40610:
[----:B------:R-:W-:Y:S01]  /*b5e0*/  LOP3.LUT R2, R17, 0xffff, RZ, 0xc0, !PT ;  /* 0x0000ffff11027812 */ /* 0x000fe200078ec0ff */
[----:B------:R-:W-:-:S05]  /*b5f0*/  IMAD.MOV.U32 R3, RZ, RZ, RZ ;  /* 0x000000ffff037224 */ /* 0x000fca00078e00ff */
[----:B------:R-:W-:Y:S01]  /*b600*/  STG.E.64 desc[UR36][R4.64], R2 ;  /* 0x0000000204007986 */ /* 0x000fe2000c101b24 */
[----:B------:R-:W-:Y:S05]  /*b610*/  EXIT ;  /* 0x000000000000794d */ /* 0x000fea0003800000 */
.L_x_40609:
[----:B------:R-:W-:Y:S01]  /*b620*/  STG.E desc[UR36][R4.64], R17 ;  /* 0x0000001104007986 */ /* 0x000fe2000c101924 */
[----:B------:R-:W-:Y:S05]  /*b630*/  EXIT ;  /* 0x000000000000794d */ /* 0x000fea0003800000 */
.L_x_40612:
        /* <DEDUP_REMOVED lines=12> */
.L_x_42475:


//--------------------- .text._ZN2at6native18elementwise_kernelILi128ELi4EZNS0_22gpu_kernel_impl_nocastINS0_13BinaryFunctorIhhhZZZNS0_19maximum_kernel_cudaERNS_18TensorIteratorBaseEENKUlvE_clEvENKUlvE_clEvEUlhhE_EEEEvS5_RKT_EUliE_EEviT1_ --------------------------
	.section	.text._ZN2at6native18elementwise_kernelILi128ELi4EZNS0_22gpu_kernel_impl_nocastINS0_13BinaryFunctorIhhhZZZNS0_19maximum_kernel_cudaERNS_18TensorIteratorBaseEENKUlvE_clEvENKUlvE_clEvEUlhhE_EEEEvS5_RKT_EUliE_EEviT1_,"ax",@progbits
	.align	128
        .global         _ZN2at6native18elementwise_kernelILi128ELi4EZNS0_22gpu_kernel_impl_nocastINS0_13BinaryFunctorIhhhZZZNS0_19maximum_kernel_cudaERNS_18TensorIteratorBaseEENKUlvE_clEvENKUlvE_clEvEUlhhE_EEEEvS5_RKT_EUliE_EEviT1_
        .type           _ZN2at6native18elementwise_kernelILi128ELi4EZNS0_22gpu_kernel_impl_nocastINS0_13BinaryFunctorIhhhZZZNS0_19maximum_kernel_cudaERNS_18TensorIteratorBaseEENKUlvE_clEvENKUlvE_clEvEUlhhE_EEEEvS5_RKT_EUliE_EEviT1_,@function
        .size           _ZN2at6native18elementwise_kernelILi128ELi4EZNS0_22gpu_kernel_impl_nocastINS0_13BinaryFunctorIhhhZZZNS0_19maximum_kernel_cudaERNS_18TensorIteratorBaseEENKUlvE_clEvENKUlvE_clEvEUlhhE_EEEEvS5_RKT_EUliE_EEviT1_,(.L_x_42476 - _ZN2at6native18elementwise_kernelILi128ELi4EZNS0_22gpu_kernel_impl_nocastINS0_13BinaryFunctorIhhhZZZNS0_19maximum_kernel_cudaERNS_18TensorIteratorBaseEENKUlvE_clEvENKUlvE_clEvEUlhhE_EEEEvS5_RKT_EUliE_EEviT1_)
        .other          _ZN2at6native18elementwise_kernelILi128ELi4EZNS0_22gpu_kernel_impl_nocastINS0_13BinaryFunctorIhhhZZZNS0_19maximum_kernel_cudaERNS_18TensorIteratorBaseEENKUlvE_clEvENKUlvE_clEvEUlhhE_EEEEvS5_RKT_EUliE_EEviT1_,@"STO_CUDA_ENTRY STV_DEFAULT"
_ZN2at6native18elementwise_kernelILi128ELi4EZNS0_22gpu_kernel_impl_nocastINS0_13BinaryFunctorIhhhZZZNS0_19maximum_kernel_cudaERNS_18TensorIteratorBaseEENKUlvE_clEvENKUlvE_clEvEUlhhE_EEEEvS5_RKT_EUliE_EEviT1_:
.text._ZN2at6native18elementwise_kernelILi128ELi4EZNS0_22gpu_kernel_impl_nocastINS0_13BinaryFunctorIhhhZZZNS0_19maximum_kernel_cudaERNS_18TensorIteratorBaseEENKUlvE_clEvENKUlvE_clEvEUlhhE_EEEEvS5_RKT_EUliE_EEviT1_:
        /* <DEDUP_REMOVED lines=363> */
.L_x_40615:
        /* <DEDUP_REMOVED lines=12> */
[----:B--2---:R-:W-:-:S05]  /*1770*/  VIMNMX.U32 R11, R6, R9, !PT ;  /* 0x00000009060b7248 */ /* 0x004fca0007fe0000 */
[----:B------:R0:W-:Y:S02]  /*1780*/  STG.E.U8 desc[UR4][R4.64], R11 ;  /* 0x0000000b04007986 */ /* 0x0001e4000c101104 */
.L_x_40614:
[----:B------:R-:W-:Y:S05]  /*1790*/  BSYNC B0 ;  /* 0x0000000000007941 */ /* 0x000fea0003800000 */
.L_x_40613:
        /* <DEDUP_REMOVED lines=356> */
.L_x_40618:
        /* <DEDUP_REMOVED lines=13> */
[----:B--2---:R-:W-:-:S05]  /*2eb0*/  VIMNMX.U32 R11, R6, R9, !PT ;  /* 0x00000009060b7248 */ /* 0x004fca0007fe0000 */
        /* <DEDUP_REMOVED lines=355> */
.L_x_40619:
        /* <DEDUP_REMOVED lines=14> */
.L_x_40617:
[----:B------:R-:W-:Y:S05]  /*45d0*/  BSYNC B0 ;  /* 0x0000000000007941 */ /* 0x000fea0003800000 */
.L_x_40616:
        /* <DEDUP_REMOVED lines=355> */
.L_x_40620:
        /* <DEDUP_REMOVED lines=11> */
[----:B--2---:R-:W-:-:S05]  /*5cc0*/  VIMNMX.U32 R9, R2, R7, !PT ;  /* 0x0000000702097248 */ /* 0x004fca0007fe0000 */
[----:B------:R-:W-:Y:S01]  /*5cd0*/  STG.E.U8 desc[UR4][R4.64], R9 ;  /* 0x0000000904007986 */ /* 0x000fe2000c101104 */
[----:B------:R-:W-:Y:S05]  /*5ce0*/  EXIT ;  /* 0x000000000000794d */ /* 0x000fea0003800000 */
.L_x_40621:
        /* <DEDUP_REMOVED lines=9> */
.L_x_42476:


//--------------------- .text._ZN2at6native27unrolled_elementwise_kernelINS0_13BinaryFunctorIhhhZZZNS0_19maximum_kernel_cudaERNS_18TensorIteratorBaseEENKUlvE_clEvENKUlvE_clEvEUlhhE_EESt5arrayIPcLm3EELi4E23TrivialOffsetCalculatorILi2EjESC_ILi1EjENS0_6memory15LoadWithoutCastENSF_16StoreWithoutCastEEEviT_T0_T2_T3_T4_T5_ --------------------------
	.section	.text._ZN2at6native27unrolled_elementwise_kernelINS0_13BinaryFunctorIhhhZZZNS0_19maximum_kernel_cudaERNS_18TensorIteratorBaseEENKUlvE_clEvENKUlvE_clEvEUlhhE_EESt5arrayIPcLm3EELi4E23TrivialOffsetCalculatorILi2EjESC_ILi1EjENS0_6memory15LoadWithoutCastENSF_16StoreWithoutCastEEEviT_T0_T2_T3_T4_T5_,"ax",@progbits
	.align	128
        .global         _ZN2at6native27unrolled_elementwise_kernelINS0_13BinaryFunctorIhhhZZZNS0_19maximum_kernel_cudaERNS_18TensorIteratorBaseEENKUlvE_clEvENKUlvE_clEvEUlhhE_EESt5arrayIPcLm3EELi4E23TrivialOffsetCalculatorILi2EjESC_ILi1EjENS0_6memory15LoadWithoutCastENSF_16StoreWithoutCastEEEviT_T0_T2_T3_T4_T5_
        .type           _ZN2at6native27unrolled_elementwise_kernelINS0_13BinaryFunctorIhhhZZZNS0_19maximum_kernel_cudaERNS_18TensorIteratorBaseEENKUlvE_clEvENKUlvE_clEvEUlhhE_EESt5arrayIPcLm3EELi4E23TrivialOffsetCalculatorILi2EjESC_ILi1EjENS0_6memory15LoadWithoutCastENSF_16StoreWithoutCastEEEviT_T0_T2_T3_T4_T5_,@function
        .size           _ZN2at6native27unrolled_elementwise_kernelINS0_13BinaryFunctorIhhhZZZNS0_19maximum_kernel_cudaERNS_18TensorIteratorBaseEENKUlvE_clEvENKUlvE_clEvEUlhhE_EESt5arrayIPcLm3EELi4E23TrivialOffsetCalculatorILi2EjESC_ILi1EjENS0_6memory15LoadWithoutCastENSF_16StoreWithoutCastEEEviT_T0_T2_T3_T4_T5_,(.L_x_42477 - _ZN2at6native27unrolled_elementwise_kernelINS0_13BinaryFunctorIhhhZZZNS0_19maximum_kernel_cudaERNS_18TensorIteratorBaseEENKUlvE_clEvENKUlvE_clEvEUlhhE_EESt5arrayIPcLm3EELi4E23TrivialOffsetCalculatorILi2EjESC_ILi1EjENS0_6memory15LoadWithoutCastENSF_16StoreWithoutCastEEEviT_T0_T2_T3_T4_T5_)
        .other          _ZN2at6native27unrolled_elementwise_kernelINS0_13BinaryFunctorIhhhZZZNS0_19maximum_kernel_cudaERNS_18TensorIteratorBaseEENKUlvE_clEvENKUlvE_clEvEUlhhE_EESt5arrayIPcLm3EELi4E23TrivialOffsetCalculatorILi2EjESC_ILi1EjENS0_6memory15LoadWithoutCastENSF_16StoreWithoutCastEEEviT_T0_T2_T3_T4_T5_,@"STO_CUDA_ENTRY STV_DEFAULT"
_ZN2at6native27unrolled_elementwise_kernelINS0_13BinaryFunctorIhhhZZZNS0_19maximum_kernel_cudaERNS_18TensorIteratorBaseEENKUlvE_clEvENKUlvE_clEvEUlhhE_EESt5arrayIPcLm3EELi4E23TrivialOffsetCalculatorILi2EjESC_ILi1EjENS0_6memory15LoadWithoutCastENSF_16StoreWithoutCastEEEviT_T0_T2_T3_T4_T5_:
.text._ZN2at6native27unrolled_elementwise_kernelINS0_13BinaryFunctorIhhhZZZNS0_19maximum_kernel_cudaERNS_18TensorIteratorBaseEENKUlvE_clEvENKUlvE_clEvEUlhhE_EESt5arrayIPcLm3EELi4E23TrivialOffsetCalculatorILi2EjESC_ILi1EjENS0_6memory15LoadWithoutCastENSF_16StoreWithoutCastEEEviT_T0_T2_T3_T4_T5_:
        /* <DEDUP_REMOVED lines=64> */
[----:B----4-:R-:W-:-:S05]  /*0400*/  VIMNMX.U32 R7, R7, R6, !PT ;  /* 0x0000000607077248 */ /* 0x010fca0007fe0000 */
[----:B------:R0:W-:Y:S01]  /*0410*/  @!P0 STG.E.U8 desc[UR4][R8.64], R7 ;  /* 0x0000000708008986 */ /* 0x0001e2000c101104 */
[----:B--2---:R-:W-:Y:S02]  /*0420*/  VIMNMX.U32 R11, R11, R10, !PT ;  /* 0x0000000a0b0b7248 */ /* 0x004fe40007fe0000 */
[----:B---3--:R-:W-:-:S03]  /*0430*/  VIMNMX.U32 R21, R21, R18, !PT ;  /* 0x0000001215157248 */ /* 0x008fc60007fe0000 */
        /* <DEDUP_REMOVED lines=13> */
.L_x_40623:
[----:B------:R-:W-:Y:S05]  /*0510*/  BSYNC B0 ;  /* 0x0000000000007941 */ /* 0x000fea0003800000 */
.L_x_40622:
[----:B------:R-:W-:-:S13]  /*0520*/  ISETP.GE.AND P0, PT, R5, R4, PT ;  /* 0x000000040500720c */ /* 0x000fda0003f06270 */
[----:B------:R-:W-:Y:S05]  /*0530*/  @P0 EXIT ;  /* 0x000000000000094d */ /* 0x000fea0003800000 */
[----:B------:R-:W-:Y:S01]  /*0540*/  IMAD R0, R0, 0x200, R5 ;  /* 0x0000020000007824 */ /* 0x000fe200078e0205 */
[----:B------:R-:W-:Y:S01]  /*0550*/  ULDC.64 UR6, c[0x0][0x218] ;  /* 0x0000860000067ab9 */ /* 0x000fe20000000a00 */
[----:B-----5:R-:W-:-:S03]  /*0560*/  VIMNMX.U32 R13, R13, R12, !PT ;  /* 0x0000000c0d0d7248 */ /* 0x020fc60007fe0000 */
[----:B0-----:R-:W-:-:S05]  /*0570*/  IADD3 R2, P0, R0, UR6, RZ ;  /* 0x0000000600027c10 */ /* 0x001fca000ff1e0ff */
[----:B------:R-:W-:-:S05]  /*0580*/  IMAD.X R3, RZ, RZ, UR7, P0 ;  /* 0x00000007ff037e24 */ /* 0x000fca00080e06ff */
[----:B------:R-:W-:Y:S01]  /*0590*/  STG.E.U8 desc[UR4][R2.64], R13 ;  /* 0x0000000d02007986 */ /* 0x000fe2000c101104 */
[----:B------:R-:W-:Y:S05]  /*05a0*/  EXIT ;  /* 0x000000000000794d */ /* 0x000fea0003800000 */
.L_x_40624:
        /* <DEDUP_REMOVED lines=13> */
.L_x_42477:


//--------------------- .text._ZN2at6native29vectorized_elementwise_kernelILi2ENS0_13BinaryFunctorIhhhZZZNS0_19maximum_kernel_cudaERNS_18TensorIteratorBaseEENKUlvE_clEvENKUlvE_clEvEUlhhE_EESt5arrayIPcLm3EEEEviT0_T1_ --------------------------
	.section	.text._ZN2at6native29vectorized_elementwise_kernelILi2ENS0_13BinaryFunctorIhhhZZZNS0_19maximum_kernel_cudaERNS_18TensorIteratorBaseEENKUlvE_clEvENKUlvE_clEvEUlhhE_EESt5arrayIPcLm3EEEEviT0_T1_,"ax",@progbits
	.align	128
        .global         _ZN2at6native29vectorized_elementwise_kernelILi2ENS0_13BinaryFunctorIhhhZZZNS0_19maximum_kernel_cudaERNS_18TensorIteratorBaseEENKUlvE_clEvENKUlvE_clEvEUlhhE_EESt5arrayIPcLm3EEEEviT0_T1_
        .type           _ZN2at6native29vectorized_elementwise_kernelILi2ENS0_13BinaryFunctorIhhhZZZNS0_19maximum_kernel_cudaERNS_18TensorIteratorBaseEENKUlvE_clEvENKUlvE_clEvEUlhhE_EESt5arrayIPcLm3EEEEviT0_T1_,@function
        .size           _ZN2at6native29vectorized_elementwise_kernelILi2ENS0_13BinaryFunctorIhhhZZZNS0_19maximum_kernel_cudaERNS_18TensorIteratorBaseEENKUlvE_clEvENKUlvE_clEvEUlhhE_EESt5arrayIPcLm3EEEEviT0_T1_,(.L_x_42478 - _ZN2at6native29vectorized_elementwise_kernelILi2ENS0_13BinaryFunctorIhhhZZZNS0_19maximum_kernel_cudaERNS_18TensorIteratorBaseEENKUlvE_clEvENKUlvE_clEvEUlhhE_EESt5arrayIPcLm3EEEEviT0_T1_)
        .other          _ZN2at6native29vectorized_elementwise_kernelILi2ENS0_13BinaryFunctorIhhhZZZNS0_19maximum_kernel_cudaERNS_18TensorIteratorBaseEENKUlvE_clEvENKUlvE_clEvEUlhhE_EESt5arrayIPcLm3EEEEviT0_T1_,@"STO_CUDA_ENTRY STV_DEFAULT"
_ZN2at6native29vectorized_elementwise_kernelILi2ENS0_13BinaryFunctorIhhhZZZNS0_19maximum_kernel_cudaERNS_18TensorIteratorBaseEENKUlvE_clEvENKUlvE_clEvEUlhhE_EESt5arrayIPcLm3EEEEviT0_T1_:
.text._ZN2at6native29vectorized_elementwise_kernelILi2ENS0_13BinaryFunctorIhhhZZZNS0_19maximum_kernel_cudaERNS_18TensorIteratorBaseEENKUlvE_clEvENKUlvE_clEvEUlhhE_EESt5arrayIPcLm3EEEEviT0_T1_:
        /* <DEDUP_REMOVED lines=44> */
[----:B------:R-:W-:Y:S02]  /*02c0*/  VIMNMX.U32 R13, R12, R13, !PT ;  /* 0x0000000d0c0d7248 */ /* 0x000fe40007fe0000 */
[----:B------:R-:W-:Y:S02]  /*02d0*/  VIMNMX.U32 R14, R7, R14, !PT ;  /* 0x0000000e070e7248 */ /* 0x000fe40007fe0000 */
[----:B------:R-:W-:-:S02]  /*02e0*/  VIMNMX.U32 R12, R8, R11, !PT ;  /* 0x0000000b080c7248 */ /* 0x000fc40007fe0000 */
[----:B------:R-:W-:Y:S02]  /*02f0*/  VIMNMX.U32 R15, R9, R10, !PT ;  /* 0x0000000a090f7248 */ /* 0x000fe40007fe0000 */
        /* <DEDUP_REMOVED lines=8> */
[----:B------:R-:W-:Y:S02]  /*0380*/  VIMNMX.U32 R7, R7, R10, !PT ;  /* 0x0000000a07077248 */ /* 0x000fe40007fe0000 */
[----:B------:R-:W-:Y:S02]  /*0390*/  VIMNMX.U32 R0, R5, R0, !PT ;  /* 0x0000000005007248 */ /* 0x000fe40007fe0000 */
[----:B------:R-:W-:-:S02]  /*03a0*/  VIMNMX.U32 R8, R8, R9, !PT ;  /* 0x0000000908087248 */ /* 0x000fc40007fe0000 */
[----:B------:R-:W-:Y:S02]  /*03b0*/  VIMNMX.U32 R11, R6, R11, !PT ;  /* 0x0000000b060b7248 */ /* 0x000fe40007fe0000 */
        /* <DEDUP_REMOVED lines=9> */
.L_x_40625:
        /* <DEDUP_REMOVED lines=107> */
[----:B----4-:R-:W-:Y:S01]  /*0b00*/  VIMNMX.U32 R13, R8, R5, !PT ;  /* 0x00000005080d7248 */ /* 0x010fe20007fe0000 */
[----:B------:R-:W-:-:S04]  /*0b10*/  VIADD R5, R4, 0x80 ;  /* 0x0000008004057836 */ /* 0x000fc80000000000 */
[----:B------:R-:W-:Y:S01]  /*0b20*/  @!P0 IMAD.MOV.U32 R4, RZ, RZ, R5 ;  /* 0x000000ffff048224 */ /* 0x000fe200078e0005 */
[----:B------:R0:W-:Y:S04]  /*0b30*/  @!P0 STG.E.U8 desc[UR12][R10.64], R13 ;  /* 0x0000000d0a008986 */ /* 0x0001e8000c10110c */
[----:B------:R-:W-:Y:S02]  /*0b40*/  ISETP.GE.AND P0, PT, R4, R3, PT ;  /* 0x000000030400720c */ /* 0x000fe40003f06270 */
[----:B------:R-:W-:Y:S02]  /*0b50*/  VIMNMX.U32 R5, R7, R2, !PT ;  /* 0x0000000207057248 */ /* 0x000fe40007fe0000 */
[----:B------:R-:W-:Y:S02]  /*0b60*/  VIMNMX.U32 R9, R9, R6, !PT ;  /* 0x0000000609097248 */ /* 0x000fe40007fe0000 */
[----:B-----5:R-:W-:-:S02]  /*0b70*/  VIMNMX.U32 R23, R23, R20, !PT ;  /* 0x0000001417177248 */ /* 0x020fc40007fe0000 */
[----:B---3--:R-:W-:Y:S02]  /*0b80*/  VIMNMX.U32 R29, R29, R22, !PT ;  /* 0x000000161d1d7248 */ /* 0x008fe40007fe0000 */
[----:B------:R-:W-:Y:S02]  /*0b90*/  VIMNMX.U32 R21, R21, R24, !PT ;  /* 0x0000001815157248 */ /* 0x000fe40007fe0000 */
[----:B--2---:R-:W-:Y:S02]  /*0ba0*/  VIMNMX.U32 R0, R25, R0, !PT ;  /* 0x0000000019007248 */ /* 0x004fe40007fe0000 */
[----:B------:R-:W-:Y:S01]  /*0bb0*/  VIMNMX.U32 R26, R27, R26, !PT ;  /* 0x0000001a1b1a7248 */ /* 0x000fe20007fe0000 */
        /* <DEDUP_REMOVED lines=15> */
.L_x_40628:
        /* <DEDUP_REMOVED lines=8> */
.L_x_40629:
        /* <DEDUP_REMOVED lines=8> */
.L_x_40630:
        /* <DEDUP_REMOVED lines=9> */
.L_x_40631:
[----:B------:R-:W-:Y:S05]  /*0e40*/  BSYNC B1 ;  /* 0x0000000000017941 */ /* 0x000fea0003800000 */
.L_x_40627:
[----:B------:R-:W-:-:S13]  /*0e50*/  ISETP.GE.AND P0, PT, R4, R3, PT ;  /* 0x000000030400720c */ /* 0x000fda0003f06270 */
[----:B------:R-:W3:Y:S01]  /*0e60*/  @!P0 LDC.64 R8, c[0x0][0x218] ;  /* 0x00008600ff088b82 */ /* 0x000ee20000000a00 */
[C---:B012---:R-:W-:Y:S02]  /*0e70*/  @!P0 VIADD R7, R4.reuse, UR4 ;  /* 0x0000000404078c36 */ /* 0x047fe40008000000 */
[----:B------:R-:W-:-:S03]  /*0e80*/  @!P0 VIADD R4, R4, 0x80 ;  /* 0x0000008004048836 */ /* 0x000fc60000000000 */
[----:B---3--:R-:W-:-:S05]  /*0e90*/  @!P0 IADD3 R6, P1, R7, R8, RZ ;  /* 0x0000000807068210 */ /* 0x008fca0007f3e0ff */
[----:B------:R-:W-:-:S05]  /*0ea0*/  @!P0 IMAD.X R7, RZ, RZ, R9, P1 ;  /* 0x000000ffff078224 */ /* 0x000fca00008e0609 */
[----:B------:R2:W-:Y:S03]  /*0eb0*/  @!P0 STG.E.U8 desc[UR12][R6.64], R0 ;  /* 0x0000000006008986 */ /* 0x0005e6000c10110c */
.L_x_40632:
[----:B------:R-:W-:Y:S05]  /*0ec0*/  BSYNC B0 ;  /* 0x0000000000007941 */ /* 0x000fea0003800000 */
.L_x_40626:
        /* <DEDUP_REMOVED lines=9> */
.L_x_40633:
        /* <DEDUP_REMOVED lines=10> */
.L_x_42478:


//--------------------- .text._ZN2at6native29vectorized_elementwise_kernelILi4ENS0_13BinaryFunctorIhhhZZZNS0_19maximum_kernel_cudaERNS_18TensorIteratorBaseEENKUlvE_clEvENKUlvE_clEvEUlhhE_EESt5arrayIPcLm3EEEEviT0_T1_ --------------------------
	.section	.text._ZN2at6native29vectorized_elementwise_kernelILi4ENS0_13BinaryFunctorIhhhZZZNS0_19maximum_kernel_cudaERNS_18TensorIteratorBaseEENKUlvE_clEvENKUlvE_clEvEUlhhE_EESt5arrayIPcLm3EEEEviT0_T1_,"ax",@progbits
	.align	128
        .global         _ZN2at6native29vectorized_elementwise_kernelILi4ENS0_13BinaryFunctorIhhhZZZNS0_19maximum_kernel_cudaERNS_18TensorIteratorBaseEENKUlvE_clEvENKUlvE_clEvEUlhhE_EESt5arrayIPcLm3EEEEviT0_T1_
        .type           _ZN2at6native29vectorized_elementwise_kernelILi4ENS0_13BinaryFunctorIhhhZZZNS0_19maximum_kernel_cudaERNS_18TensorIteratorBaseEENKUlvE_clEvENKUlvE_clEvEUlhhE_EESt5arrayIPcLm3EEEEviT0_T1_,@function
        .size           _ZN2at6native29vectorized_elementwise_kernelILi4ENS0_13BinaryFunctorIhhhZZZNS0_19maximum_kernel_cudaERNS_18TensorIteratorBaseEENKUlvE_clEvENKUlvE_clEvEUlhhE_EESt5arrayIPcLm3EEEEviT0_T1_,(.L_x_42479 - _ZN2at6native29vectorized_elementwise_kernelILi4ENS0_13BinaryFunctorIhhhZZZNS0_19maximum_kernel_cudaERNS_18TensorIteratorBaseEENKUlvE_clEvENKUlvE_clEvEUlhhE_EESt5arrayIPcLm3EEEEviT0_T1_)
        .other          _ZN2at6native29vectorized_elementwise_kernelILi4ENS0_13BinaryFunctorIhhhZZZNS0_19maximum_kernel_cudaERNS_18TensorIteratorBaseEENKUlvE_clEvENKUlvE_clEvEUlhhE_EESt5arrayIPcLm3EEEEviT0_T1_,@"STO_CUDA_ENTRY STV_DEFAULT"
_ZN2at6native29vectorized_elementwise_kernelILi4ENS0_13BinaryFunctorIhhhZZZNS0_19maximum_kernel_cudaERNS_18TensorIteratorBaseEENKUlvE_clEvENKUlvE_clEvEUlhhE_EESt5arrayIPcLm3EEEEviT0_T1_:
.text._ZN2at6native29vectorized_elementwise_kernelILi4ENS0_13BinaryFunctorIhhhZZZNS0_19maximum_kernel_cudaERNS_18TensorIteratorBaseEENKUlvE_clEvENKUlvE_clEvEUlhhE_EESt5arrayIPcLm3EEEEviT0_T1_:
        /* <DEDUP_REMOVED lines=37> */
[----:B------:R-:W-:Y:S02]  /*0250*/  VIMNMX.U32 R14, R7, R14, !PT ;  /* 0x0000000e070e7248 */ /* 0x000fe40007fe0000 */
[----:B------:R-:W-:Y:S02]  /*0260*/  PRMT R7, R3, 0x7772, RZ ;  /* 0x0000777203077816 */ /* 0x000fe400000000ff */
[----:B------:R-:W-:Y:S02]  /*0270*/  PRMT R8, R5, 0x7772, RZ ;  /* 0x0000777205087816 */ /* 0x000fe400000000ff */
[----:B------:R-:W-:-:S02]  /*0280*/  VIMNMX.U32 R15, R4, R15, !PT ;  /* 0x0000000f040f7248 */ /* 0x000fc40007fe0000 */
[----:B------:R-:W-:Y:S02]  /*0290*/  VIMNMX.U32 R12, R12, R17, !PT ;  /* 0x000000110c0c7248 */ /* 0x000fe40007fe0000 */
[----:B------:R-:W-:Y:S02]  /*02a0*/  VIMNMX.U32 R13, R13, R16, !PT ;  /* 0x000000100d0d7248 */ /* 0x000fe40007fe0000 */
[----:B------:R-:W-:Y:S02]  /*02b0*/  PRMT R4, R2, 0x7772, RZ ;  /* 0x0000777202047816 */ /* 0x000fe400000000ff */
[C---:B------:R-:W-:Y:S02]  /*02c0*/  PRMT R9, R6.reuse, 0x7772, RZ ;  /* 0x0000777206097816 */ /* 0x040fe400000000ff */
[----:B------:R-:W-:Y:S02]  /*02d0*/  VIMNMX.U32 R8, R7, R8, !PT ;  /* 0x0000000807087248 */ /* 0x000fe40007fe0000 */
[----:B------:R-:W-:-:S02]  /*02e0*/  PRMT R7, R6, 0x7773, RZ ;  /* 0x0000777306077816 */ /* 0x000fc400000000ff */
[----:B------:R-:W-:Y:S02]  /*02f0*/  VIMNMX.U32 R9, R4, R9, !PT ;  /* 0x0000000904097248 */ /* 0x000fe40007fe0000 */
[----:B------:R-:W-:Y:S02]  /*0300*/  PRMT R14, R14, 0x7604, R15 ;  /* 0x000076040e0e7816 */ /* 0x000fe4000000000f */
[----:B------:R-:W-:Y:S02]  /*0310*/  PRMT R13, R13, 0x7604, R12 ;  /* 0x000076040d0d7816 */ /* 0x000fe4000000000c */
[----:B------:R-:W-:Y:S02]  /*0320*/  PRMT R2, R2, 0x7773, RZ ;  /* 0x0000777302027816 */ /* 0x000fe400000000ff */
[----:B------:R-:W-:Y:S02]  /*0330*/  PRMT R3, R3, 0x7773, RZ ;  /* 0x0000777303037816 */ /* 0x000fe400000000ff */
[----:B------:R-:W-:Y:S01]  /*0340*/  PRMT R6, R5, 0x7773, RZ ;  /* 0x0000777305067816 */ /* 0x000fe200000000ff */
[----:B------:R-:W-:Y:S01]  /*0350*/  IMAD.U32 R4, RZ, RZ, UR5 ;  /* 0x00000005ff047e24 */ /* 0x000fe2000f8e00ff */
[----:B------:R-:W-:Y:S01]  /*0360*/  VIMNMX.U32 R2, R2, R7, !PT ;  /* 0x0000000702027248 */ /* 0x000fe20007fe0000 */
[----:B------:R-:W-:Y:S01]  /*0370*/  IMAD.U32 R5, RZ, RZ, UR6 ;  /* 0x00000006ff057e24 */ /* 0x000fe2000f8e00ff */
[----:B------:R-:W-:-:S02]  /*0380*/  PRMT R9, R9, 0x7054, R14 ;  /* 0x0000705409097816 */ /* 0x000fc4000000000e */
[----:B------:R-:W-:Y:S02]  /*0390*/  VIMNMX.U32 R3, R3, R6, !PT ;  /* 0x0000000603037248 */ /* 0x000fe40007fe0000 */
[----:B------:R-:W-:Y:S01]  /*03a0*/  PRMT R8, R8, 0x7054, R13 ;  /* 0x0000705408087816 */ /* 0x000fe2000000000d */
[----:B------:R-:W-:Y:S01]  /*03b0*/  IMAD.WIDE R4, R0, 0x4, R4 ;  /* 0x0000000400047825 */ /* 0x000fe200078e0204 */
[----:B------:R-:W-:Y:S02]  /*03c0*/  PRMT R9, R2, 0x654, R9 ;  /* 0x0000065402097816 */ /* 0x000fe40000000009 */
[----:B------:R-:W-:-:S03]  /*03d0*/  PRMT R3, R3, 0x654, R8 ;  /* 0x0000065403037816 */ /* 0x000fc60000000008 */
[----:B------:R-:W-:Y:S04]  /*03e0*/  STG.E desc[UR12][R4.64], R9 ;  /* 0x0000000904007986 */ /* 0x000fe8000c10190c */
[----:B------:R-:W-:Y:S01]  /*03f0*/  STG.E desc[UR12][R4.64+0x200], R3 ;  /* 0x0002000304007986 */ /* 0x000fe2000c10190c */
[----:B------:R-:W-:Y:S05]  /*0400*/  EXIT ;  /* 0x000000000000794d */ /* 0x000fea0003800000 */
.L_x_40634:
        /* <DEDUP_REMOVED lines=134> */
.L_x_40637:
        /* <DEDUP_REMOVED lines=8> */
.L_x_40638:
        /* <DEDUP_REMOVED lines=8> */
.L_x_40639:
        /* <DEDUP_REMOVED lines=9> */
.L_x_40640:
[----:B------:R-:W-:Y:S05]  /*0e00*/  BSYNC B1 ;  /* 0x0000000000017941 */ /* 0x000fea0003800000 */
.L_x_40636:
[----:B------:R-:W-:-:S13]  /*0e10*/  ISETP.GE.AND P0, PT, R4, R3, PT ;  /* 0x000000030400720c */ /* 0x000fda0003f06270 */
[----:B------:R-:W3:Y:S01]  /*0e20*/  @!P0 LDC.64 R8, c[0x0][0x218] ;  /* 0x00008600ff088b82 */ /* 0x000ee20000000a00 */
[C---:B012---:R-:W-:Y:S02]  /*0e30*/  @!P0 VIADD R7, R4.reuse, UR4 ;  /* 0x0000000404078c36 */ /* 0x047fe40008000000 */
[----:B------:R-:W-:-:S03]  /*0e40*/  @!P0 VIADD R4, R4, 0x80 ;  /* 0x0000008004048836 */ /* 0x000fc60000000000 */
[----:B---3--:R-:W-:-:S05]  /*0e50*/  @!P0 IADD3 R6, P1, R7, R8, RZ ;  /* 0x0000000807068210 */ /* 0x008fca0007f3e0ff */
[----:B------:R-:W-:-:S05]  /*0e60*/  @!P0 IMAD.X R7, RZ, RZ, R9, P1 ;  /* 0x000000ffff078224 */ /* 0x000fca00008e0609 */
[----:B------:R2:W-:Y:S03]  /*0e70*/  @!P0 STG.E.U8 desc[UR12][R6.64], R0 ;  /* 0x0000000006008986 */ /* 0x0005e6000c10110c */
.L_x_40641:
[----:B------:R-:W-:Y:S05]  /*0e80*/  BSYNC B0 ;  /* 0x0000000000007941 */ /* 0x000fea0003800000 */
.L_x_40635:
        /* <DEDUP_REMOVED lines=9> */
.L_x_40642:
        /* <DEDUP_REMOVED lines=14> */
.L_x_42479:


//--------------------- .text._ZN2at6native29vectorized_elementwise_kernelILi8ENS0_13BinaryFunctorIhhhZZZNS0_19maximum_kernel_cudaERNS_18TensorIteratorBaseEENKUlvE_clEvENKUlvE_clEvEUlhhE_EESt5arrayIPcLm3EEEEviT0_T1_ --------------------------
	.section	.text._ZN2at6native29vectorized_elementwise_kernelILi8ENS0_13BinaryFunctorIhhhZZZNS0_19maximum_kernel_cudaERNS_18TensorIteratorBaseEENKUlvE_clEvENKUlvE_clEvEUlhhE_EESt5arrayIPcLm3EEEEviT0_T1_,"ax",@progbits
	.align	128
        .global         _ZN2at6native29vectorized_elementwise_kernelILi8ENS0_13BinaryFunctorIhhhZZZNS0_19maximum_kernel_cudaERNS_18TensorIteratorBaseEENKUlvE_clEvENKUlvE_clEvEUlhhE_EESt5arrayIPcLm3EEEEviT0_T1_
        .type           _ZN2at6native29vectorized_elementwise_kernelILi8ENS0_13BinaryFunctorIhhhZZZNS0_19maximum_kernel_cudaERNS_18TensorIteratorBaseEENKUlvE_clEvENKUlvE_clEvEUlhhE_EESt5arrayIPcLm3EEEEviT0_T1_,@function
        .size           _ZN2at6native29vectorized_elementwise_kernelILi8ENS0_13BinaryFunctorIhhhZZZNS0_19maximum_kernel_cudaERNS_18TensorIteratorBaseEENKUlvE_clEvENKUlvE_clEvEUlhhE_EESt5arrayIPcLm3EEEEviT0_T1_,(.L_x_42480 - _ZN2at6native29vectorized_elementwise_kernelILi8ENS0_13BinaryFunctorIhhhZZZNS0_19maximum_kernel_cudaERNS_18TensorIteratorBaseEENKUlvE_clEvENKUlvE_clEvEUlhhE_EESt5arrayIPcLm3EEEEviT0_T1_)
        .other          _ZN2at6native29vectorized_elementwise_kernelILi8ENS0_13BinaryFunctorIhhhZZZNS0_19maximum_kernel_cudaERNS_18TensorIteratorBaseEENKUlvE_clEvENKUlvE_clEvEUlhhE_EESt5arrayIPcLm3EEEEviT0_T1_,@"STO_CUDA_ENTRY STV_DEFAULT"
_ZN2at6native29vectorized_elementwise_kernelILi8ENS0_13BinaryFunctorIhhhZZZNS0_19maximum_kernel_cudaERNS_18TensorIteratorBaseEENKUlvE_clEvENKUlvE_clEvEUlhhE_EESt5arrayIPcLm3EEEEviT0_T1_:
.text._ZN2at6native29vectorized_elementwise_kernelILi8ENS0_13BinaryFunctorIhhhZZZNS0_19maximum_kernel_cudaERNS_18TensorIteratorBaseEENKUlvE_clEvENKUlvE_clEvEUlhhE_EESt5arrayIPcLm3EEEEviT0_T1_:
        /* <DEDUP_REMOVED lines=34> */
[----:B------:R-:W-:Y:S02]  /*0220*/  VIMNMX.U32 R4, R10, R11, !PT ;  /* 0x0000000b0a047248 */ /* 0x000fe40007fe0000 */
[----:B------:R-:W-:Y:S02]  /*0230*/  LOP3.LUT R6, R12, 0xff, RZ, 0xc0, !PT ;  /* 0x000000ff0c067812 */ /* 0x000fe400078ec0ff */
[----:B------:R-:W-:Y:S02]  /*0240*/  LOP3.LUT R7, R13, 0xff, RZ, 0xc0, !PT ;  /* 0x000000ff0d077812 */ /* 0x000fe400078ec0ff */
[----:B------:R-:W-:Y:S02]  /*0250*/  PRMT R10, R2, 0x7732, RZ ;  /* 0x00007732020a7816 */ /* 0x000fe400000000ff */
[----:B------:R-:W-:Y:S01]  /*0260*/  SHF.R.U32.HI R2, RZ, 0x8, R12 ;  /* 0x00000008ff027819 */ /* 0x000fe2000001160c */
[----:B------:R-:W-:Y:S01]  /*0270*/  IMAD.MOV.U32 R12, RZ, RZ, R14 ;  /* 0x000000ffff0c7224 */ /* 0x000fe200078e000e */
[----:B------:R-:W-:Y:S01]  /*0280*/  VIMNMX.U32 R6, R6, R7, !PT ;  /* 0x0000000706067248 */ /* 0x000fe20007fe0000 */
[----:B------:R-:W-:Y:S01]  /*0290*/  IMAD.MOV.U32 R14, RZ, RZ, R10 ;  /* 0x000000ffff0e7224 */ /* 0x000fe200078e000a */
[----:B------:R-:W-:-:S02]  /*02a0*/  SHF.R.U32.HI R7, RZ, 0x8, R13 ;  /* 0x00000008ff077819 */ /* 0x000fc4000001160d */
[----:B------:R-:W-:Y:S02]  /*02b0*/  LOP3.LUT R2, R2, 0xffff, RZ, 0xc0, !PT ;  /* 0x0000ffff02027812 */ /* 0x000fe400078ec0ff */
[----:B------:R-:W-:Y:S02]  /*02c0*/  LOP3.LUT R7, R7, 0xffff, RZ, 0xc0, !PT ;  /* 0x0000ffff07077812 */ /* 0x000fe400078ec0ff */
[----:B------:R-:W-:Y:S02]  /*02d0*/  LOP3.LUT R10, R12, 0xff, RZ, 0xc0, !PT ;  /* 0x000000ff0c0a7812 */ /* 0x000fe400078ec0ff */
[----:B------:R-:W-:Y:S02]  /*02e0*/  LOP3.LUT R11, R14, 0xff, RZ, 0xc0, !PT ;  /* 0x000000ff0e0b7812 */ /* 0x000fe400078ec0ff */
[----:B------:R-:W-:Y:S02]  /*02f0*/  SHF.R.U32.HI R9, RZ, 0x8, R9 ;  /* 0x00000008ff097819 */ /* 0x000fe40000011609 */
[----:B------:R-:W-:-:S02]  /*0300*/  VIMNMX.U32 R7, R2, R7, !PT ;  /* 0x0000000702077248 */ /* 0x000fc40007fe0000 */
[----:B------:R-:W-:Y:S02]  /*0310*/  PRMT R13, R5, 0x7732, RZ ;  /* 0x00007732050d7816 */ /* 0x000fe400000000ff */
[----:B------:R-:W-:Y:S01]  /*0320*/  PRMT R15, R3, 0x7732, RZ ;  /* 0x00007732030f7816 */ /* 0x000fe200000000ff */
[----:B------:R-:W-:Y:S01]  /*0330*/  IMAD R7, R7, 0x100, R6 ;  /* 0x0000010007077824 */ /* 0x000fe200078e0206 */
[----:B------:R-:W-:Y:S02]  /*0340*/  VIMNMX.U32 R2, R10, R11, !PT ;  /* 0x0000000b0a027248 */ /* 0x000fe40007fe0000 */
        /* <DEDUP_REMOVED lines=14> */
[----:B------:R-:W-:Y:S01]  /*0430*/  VIMNMX.U32 R3, R3, R8, !PT ;  /* 0x0000000803037248 */ /* 0x000fe20007fe0000 */
[----:B------:R-:W-:Y:S01]  /*0440*/  IMAD.U32 R8, RZ, RZ, UR5 ;  /* 0x00000005ff087e24 */ /* 0x000fe2000f8e00ff */
[----:B------:R-:W-:-:S02]  /*0450*/  VIMNMX.U32 R11, R11, R10, !PT ;  /* 0x0000000a0b0b7248 */ /* 0x000fc40007fe0000 */
[----:B------:R-:W-:Y:S01]  /*0460*/  VIMNMX.U32 R12, R12, R13, !PT ;  /* 0x0000000d0c0c7248 */ /* 0x000fe20007fe0000 */
[----:B------:R-:W-:Y:S01]  /*0470*/  IMAD R6, R3, 0x100, R2 ;  /* 0x0000010003067824 */ /* 0x000fe200078e0202 */
[----:B------:R-:W-:Y:S01]  /*0480*/  VIMNMX.U32 R5, R5, R14, !PT ;  /* 0x0000000e05057248 */ /* 0x000fe20007fe0000 */
[----:B------:R-:W-:Y:S02]  /*0490*/  IMAD R4, R11, 0x100, R4 ;  /* 0x000001000b047824 */ /* 0x000fe400078e0204 */
[----:B------:R-:W-:Y:S01]  /*04a0*/  IMAD.WIDE R2, R0, 0x8, R8 ;  /* 0x0000000800027825 */ /* 0x000fe200078e0208 */
[----:B------:R-:W-:-:S03]  /*04b0*/  PRMT R6, R7, 0x5410, R6 ;  /* 0x0000541007067816 */ /* 0x000fc60000000006 */
[----:B------:R-:W-:-:S05]  /*04c0*/  IMAD R5, R5, 0x100, R12 ;  /* 0x0000010005057824 */ /* 0x000fca00078e020c */
[----:B------:R-:W-:-:S05]  /*04d0*/  PRMT R7, R4, 0x5410, R5 ;  /* 0x0000541004077816 */ /* 0x000fca0000000005 */
[----:B------:R-:W-:Y:S01]  /*04e0*/  STG.E.64 desc[UR12][R2.64], R6 ;  /* 0x0000000602007986 */ /* 0x000fe2000c101b0c */
[----:B------:R-:W-:Y:S05]  /*04f0*/  EXIT ;  /* 0x000000000000794d */ /* 0x000fea0003800000 */
.L_x_40643:
        /* <DEDUP_REMOVED lines=134> */
.L_x_40646:
        /* <DEDUP_REMOVED lines=8> */
.L_x_40647:
        /* <DEDUP_REMOVED lines=8> */
.L_x_40648:
        /* <DEDUP_REMOVED lines=9> */
.L_x_40649:
[----:B------:R-:W-:Y:S05]  /*0ef0*/  BSYNC B1 ;  /* 0x0000000000017941 */ /* 0x000fea0003800000 */
.L_x_40645:
[----:B------:R-:W-:-:S13]  /*0f00*/  ISETP.GE.AND P0, PT, R4, R3, PT ;  /* 0x000000030400720c */ /* 0x000fda0003f06270 */
[----:B------:R-:W3:Y:S01]  /*0f10*/  @!P0 LDC.64 R8, c[0x0][0x218] ;  /* 0x00008600ff088b82 */ /* 0x000ee20000000a00 */
[C---:B012---:R-:W-:Y:S02]  /*0f20*/  @!P0 VIADD R7, R4.reuse, UR4 ;  /* 0x0000000404078c36 */ /* 0x047fe40008000000 */
[----:B------:R-:W-:-:S03]  /*0f30*/  @!P0 VIADD R4, R4, 0x80 ;  /* 0x0000008004048836 */ /* 0x000fc60000000000 */
[----:B---3--:R-:W-:-:S05]  /*0f40*/  @!P0 IADD3 R6, P1, R7, R8, RZ ;  /* 0x0000000807068210 */ /* 0x008fca0007f3e0ff */
[----:B------:R-:W-:-:S05]  /*0f50*/  @!P0 IMAD.X R7, RZ, RZ, R9, P1 ;  /* 0x000000ffff078224 */ /* 0x000fca00008e0609 */
[----:B------:R2:W-:Y:S03]  /*0f60*/  @!P0 STG.E.U8 desc[UR12][R6.64], R0 ;  /* 0x0000000006008986 */ /* 0x0005e6000c10110c */
.L_x_40650:
[----:B------:R-:W-:Y:S05]  /*0f70*/  BSYNC B0 ;  /* 0x0000000000007941 */ /* 0x000fea0003800000 */
.L_x_40644:
        /* <DEDUP_REMOVED lines=9> */
.L_x_40651:
        /* <DEDUP_REMOVED lines=15> */
.L_x_42480:


//--------------------- .text._ZN2at6native18elementwise_kernelILi128ELi4EZNS0_15gpu_kernel_implINS0_13AUnaryFunctorIbbbZNS0_19maximum_kernel_cudaERNS_18TensorIteratorBaseEEUlbbE_EEEEvS5_RKT_EUliE_EEviT1_ --------------------------
	.section	.text._ZN2at6native18elementwise_kernelILi128ELi4EZNS0_15gpu_kernel_implINS0_13AUnaryFunctorIbbbZNS0_19maximum_kernel_cudaERNS_18TensorIteratorBaseEEUlbbE_EEEEvS5_RKT_EUliE_EEviT1_,"ax",@progbits
	.align	128
        .global         _ZN2at6native18elementwise_kernelILi128ELi4EZNS0_15gpu_kernel_implINS0_13AUnaryFunctorIbbbZNS0_19maximum_kernel_cudaERNS_18TensorIteratorBaseEEUlbbE_EEEEvS5_RKT_EUliE_EEviT1_
        .type           _ZN2at6native18elementwise_kernelILi128ELi4EZNS0_15gpu_kernel_implINS0_13AUnaryFunctorIbbbZNS0_19maximum_kernel_cudaERNS_18TensorIteratorBaseEEUlbbE_EEEEvS5_RKT_EUliE_EEviT1_,@function
        .size           _ZN2at6native18elementwise_kernelILi128ELi4EZNS0_15gpu_kernel_implINS0_13AUnaryFunctorIbbbZNS0_19maximum_kernel_cudaERNS_18TensorIteratorBaseEEUlbbE_EEEEvS5_RKT_EUliE_EEviT1_,(.L_x_42481 - _ZN2at6native18elementwise_kernelILi128ELi4EZNS0_15gpu_kernel_implINS0_13AUnaryFunctorIbbbZNS0_19maximum_kernel_cudaERNS_18TensorIteratorBaseEEUlbbE_EEEEvS5_RKT_EUliE_EEviT1_)
        .other          _ZN2at6native18elementwise_kernelILi128ELi4EZNS0_15gpu_kernel_implINS0_13AUnaryFunctorIbbbZNS0_19maximum_kernel_cudaERNS_18TensorIteratorBaseEEUlbbE_EEEEvS5_RKT_EUliE_EEviT1_,@"STO_CUDA_ENTRY STV_DEFAULT"
_ZN2at6native18elementwise_kernelILi128ELi4EZNS0_15gpu_kernel_implINS0_13AUnaryFunctorIbbbZNS0_19maximum_kernel_cudaERNS_18TensorIteratorBaseEEUlbbE_EEEEvS5_RKT_EUliE_EEviT1_:
.text._ZN2at6native18elementwise_kernelILi128ELi4EZNS0_15gpu_kernel_implINS0_13AUnaryFunctorIbbbZNS0_19maximum_kernel_cudaERNS_18TensorIteratorBaseEEUlbbE_EEEEvS5_RKT_EUliE_EEviT1_:
        /* <DEDUP_REMOVED lines=314> */
.L_x_40654:
        /* <DEDUP_REMOVED lines=21> */
.L_x_40658:
[----:B------:R-:W2:Y:S02]  /*14f0*/  LDG.E.U8 R2, desc[UR36][R2.64] ;  /* 0x0000002402027981 */ /* 0x000ea4000c1e1100 */
[----:B--2---:R-:W-:Y:S01]  /*1500*/  ISETP.NE.AND P0, PT, R2, RZ, PT ;  /* 0x000000ff0200720c */ /* 0x004fe20003f05270 */
[----:B------:R-:W-:-:S12]  /*1510*/  BRA `(.L_x_40660) ;  /* 0x0000000c00747947 */ /* 0x000fd80003800000 */
.L_x_40657:
        /* <DEDUP_REMOVED lines=10> */
.L_x_40662:
[----:B------:R-:W2:Y:S02]  /*15c0*/  LDG.E R2, desc[UR36][R2.64] ;  /* 0x0000002402027981 */ /* 0x000ea4000c1e1900 */
[----:B--2---:R-:W-:Y:S01]  /*15d0*/  ISETP.NE.AND P0, PT, R2, RZ, PT ;  /* 0x000000ff0200720c */ /* 0x004fe20003f05270 */
[----:B------:R-:W-:-:S12]  /*15e0*/  BRA `(.L_x_40660) ;  /* 0x0000000c00407947 */ /* 0x000fd80003800000 */
.L_x_40661:
[----:B------:R-:W2:Y:S02]  /*15f0*/  LDG.E.U16 R2, desc[UR36][R2.64] ;  /* 0x0000002402027981 */ /* 0x000ea4000c1e1500 */
[----:B--2---:R-:W-:Y:S01]  /*1600*/  ISETP.NE.AND P0, PT, R2, RZ, PT ;  /* 0x000000ff0200720c */ /* 0x004fe20003f05270 */
[----:B------:R-:W-:-:S12]  /*1610*/  BRA `(.L_x_40660) ;  /* 0x0000000c00347947 */ /* 0x000fd80003800000 */
.L_x_40656:
        /* <DEDUP_REMOVED lines=9> */
.L_x_40664:
[----:B------:R-:W2:Y:S02]  /*16b0*/  LDG.E.U16 R0, desc[UR36][R2.64] ;  /* 0x0000002402007981 */ /* 0x000ea4000c1e1500 */
[----:B--2---:R-:W-:-:S05]  /*16c0*/  HADD2.F32 R0, -RZ, R0.H0_H0 ;  /* 0x20000000ff007230 */ /* 0x004fca0000004100 */
[----:B------:R-:W-:Y:S01]  /*16d0*/  FSETP.NEU.FTZ.AND P0, PT, R0, RZ, PT ;  /* 0x000000ff0000720b */ /* 0x000fe20003f1d000 */
[----:B------:R-:W-:-:S12]  /*16e0*/  BRA `(.L_x_40660) ;  /* 0x0000000c00007947 */ /* 0x000fd80003800000 */
.L_x_40663:
        /* <DEDUP_REMOVED lines=11> */
.L_x_40666:
        /* <DEDUP_REMOVED lines=10> */
.L_x_40665:
[----:B------:R-:W2:Y:S02]  /*1840*/  LDG.E.64 R2, desc[UR36][R2.64] ;  /* 0x0000002402027981 */ /* 0x000ea4000c1e1b00 */
[----:B--2---:R-:W-:Y:S01]  /*1850*/  DSETP.NEU.AND P0, PT, R2, RZ, PT ;  /* 0x000000ff0200722a */ /* 0x004fe20003f0d000 */
[----:B------:R-:W-:-:S13]  /*1860*/  BRA `(.L_x_40660) ;  /* 0x0000000800a07947 */ /* 0x000fda0003800000 */
.L_x_40655:
        /* <DEDUP_REMOVED lines=11> */
.L_x_40669:
[----:B------:R-:W2:Y:S02]  /*1920*/  LDG.E.128 R4, desc[UR36][R2.64] ;  /* 0x0000002402047981 */ /* 0x000ea4000c1e1d00 */
[----:B--2---:R-:W-:-:S06]  /*1930*/  DSETP.NEU.AND P0, PT, R6, RZ, PT ;  /* 0x000000ff0600722a */ /* 0x004fcc0003f0d000 */
[----:B------:R-:W-:Y:S01]  /*1940*/  DSETP.NEU.OR P0, PT, R4, RZ, P0 ;  /* 0x000000ff0400722a */ /* 0x000fe2000070d400 */
[----:B------:R-:W-:-:S13]  /*1950*/  BRA `(.L_x_40660) ;  /* 0x0000000800647947 */ /* 0x000fda0003800000 */
.L_x_40668:
        /* <DEDUP_REMOVED lines=27> */
.L_x_40671:
        /* <DEDUP_REMOVED lines=14> */
.L_x_40670:
[----:B------:R-:W2:Y:S02]  /*1bf0*/  LDG.E.U16 R0, desc[UR36][R2.64] ;  /* 0x0000002402007981 */ /* 0x000ea4000c1e1500 */
[----:B--2---:R-:W-:-:S05]  /*1c00*/  IMAD.U32 R0, R0, 0x10000, RZ ;  /* 0x0001000000007824 */ /* 0x004fca00078e00ff */
[----:B------:R-:W-:Y:S01]  /*1c10*/  FSETP.NEU.FTZ.AND P0, PT, R0, RZ, PT ;  /* 0x000000ff0000720b */ /* 0x000fe20003f1d000 */
[----:B------:R-:W-:-:S12]  /*1c20*/  BRA `(.L_x_40660) ;  /* 0x0000000400b07947 */ /* 0x000fd80003800000 */
.L_x_40667:
        /* <DEDUP_REMOVED lines=11> */
.L_x_40674:
        /* <DEDUP_REMOVED lines=21> */
.L_x_40678:
[----:B------:R-:W-:Y:S05]  /*1e30*/  BSYNC B1 ;  /* 0x0000000000017941 */ /* 0x000fea0003800000 */
.L_x_40677:
[----:B------:R-:W-:Y:S01]  /*1e40*/  LEA R3, R0, 0x3b800000, 0x17 ;  /* 0x3b80000000037811 */ /* 0x000fe200078eb8ff */
[----:B------:R-:W-:-:S05]  /*1e50*/  IMAD.SHL.U32 R0, R2, 0x100000, RZ ;  /* 0x0010000002007824 */ /* 0x000fca00078e00ff */
[----:B------:R-:W-:-:S07]  /*1e60*/  LOP3.LUT R0, R3, R0, R4, 0xfe, !PT ;  /* 0x0000000003007212 */ /* 0x000fce00078efe04 */
.L_x_40676:
[----:B------:R-:W-:Y:S05]  /*1e70*/  BSYNC B0 ;  /* 0x0000000000007941 */ /* 0x000fea0003800000 */
.L_x_40675:
[----:B------:R-:W-:Y:S01]  /*1e80*/  FSETP.NEU.FTZ.AND P0, PT, R0, RZ, PT ;  /* 0x000000ff0000720b */ /* 0x000fe20003f1d000 */
[----:B------:R-:W-:-:S12]  /*1e90*/  BRA `(.L_x_40660) ;  /* 0x0000000400147947 */ /* 0x000fd80003800000 */
.L_x_40673:
        /* <DEDUP_REMOVED lines=21> */
.L_x_40682:
[----:B------:R-:W-:Y:S05]  /*1ff0*/  BSYNC B1 ;  /* 0x0000000000017941 */ /* 0x000fea0003800000 */
.L_x_40681:
[----:B------:R-:W-:Y:S01]  /*2000*/  LEA R3, R0, 0x37800000, 0x17 ;  /* 0x3780000000037811 */ /* 0x000fe200078eb8ff */
[----:B------:R-:W-:-:S05]  /*2010*/  IMAD.SHL.U32 R0, R2, 0x200000, RZ ;  /* 0x0020000002007824 */ /* 0x000fca00078e00ff */
[----:B------:R-:W-:-:S07]  /*2020*/  LOP3.LUT R0, R3, R0, R4, 0xfe, !PT ;  /* 0x0000000003007212 */ /* 0x000fce00078efe04 */
.L_x_40680:
[----:B------:R-:W-:Y:S05]  /*2030*/  BSYNC B0 ;  /* 0x0000000000007941 */ /* 0x000fea0003800000 */
.L_x_40679:
[----:B------:R-:W-:Y:S01]  /*2040*/  FSETP.NEU.FTZ.AND P0, PT, R0, RZ, PT ;  /* 0x000000ff0000720b */ /* 0x000fe20003f1d000 */
[----:B------:R-:W-:-:S12]  /*2050*/  BRA `(.L_x_40660) ;  /* 0x0000000000a47947 */ /* 0x000fd80003800000 */
.L_x_40672:
        /* <DEDUP_REMOVED lines=14> */
.L_x_40686:
[----:B------:R-:W-:Y:S05]  /*2140*/  BSYNC B0 ;  /* 0x0000000000007941 */ /* 0x000fea0003800000 */
.L_x_40685:
[----:B------:R-:W-:Y:S01]  /*2150*/  FSETP.NEU.FTZ.AND P0, PT, R0, RZ, PT ;  /* 0x000000ff0000720b */ /* 0x000fe20003f1d000 */
[----:B------:R-:W-:-:S12]  /*2160*/  BRA `(.L_x_40660) ;  /* 0x0000000000607947 */ /* 0x000fd80003800000 */
.L_x_40659:
        /* <DEDUP_REMOVED lines=16> */
.L_x_40687:
[----:B------:R-:W-:Y:S01]  /*2270*/  PLOP3.LUT P0, PT, PT, PT, PT, 0x8, 0x0 ;  /* 0x000000000000781c */ /* 0x000fe20003f0e170 */
[----:B------:R-:W-:-:S12]  /*2280*/  BRA `(.L_x_40660) ;  /* 0x0000000000187947 */ /* 0x000fd80003800000 */
.L_x_40684:
[----:B------:R-:W2:Y:S02]  /*2290*/  LDG.E.64 R2, desc[UR36][R2.64] ;  /* 0x0000002402027981 */ /* 0x000ea4000c1e1b00 */
[----:B--2---:R-:W-:-:S04]  /*22a0*/  ISETP.NE.U32.AND P0, PT, R2, RZ, PT ;  /* 0x000000ff0200720c */ /* 0x004fc80003f05070 */
[----:B------:R-:W-:Y:S01]  /*22b0*/  ISETP.NE.AND.EX P0, PT, R3, RZ, PT, P0 ;  /* 0x000000ff0300720c */ /* 0x000fe20003f05300 */
[----:B------:R-:W-:-:S12]  /*22c0*/  BRA `(.L_x_40660) ;  /* 0x0000000000087947 */ /* 0x000fd80003800000 */
.L_x_40683:
[----:B------:R-:W2:Y:S02]  /*22d0*/  LDG.E R2, desc[UR36][R2.64] ;  /* 0x0000002402027981 */ /* 0x000ea4000c1e1900 */
[----:B--2---:R-:W-:-:S13]  /*22e0*/  ISETP.NE.AND P0, PT, R2, RZ, PT ;  /* 0x000000ff0200720c */ /* 0x004fda0003f05270 */
.L_x_40660:
[----:B------:R-:W0:Y:S01]  /*22f0*/  LDC.U8 R4, c[0x0][0x422] ;  /* 0x00010880ff047b82 */ /* 0x000e220000000000 */
[----:B------:R-:W-:Y:S01]  /*2300*/  SEL R0, RZ, 0x1, !P0 ;  /* 0x00000001ff007807 */ /* 0x000fe20004000000 */
[----:B------:R-:W-:Y:S06]  /*2310*/  BSSY B6, `(.L_x_40688) ;  /* 0x00000d8000067945 */ /* 0x000fec0003800000 */
[----:B------:R-:W1:Y:S01]  /*2320*/  LDC.U8 R3, c[0x0][0x421] ;  /* 0x00010840ff037b82 */ /* 0x000e620000000000 */
[----:B0-----:R-:W-:-:S04]  /*2330*/  PRMT R2, R4, 0x9910, RZ ;  /* 0x0000991004027816 */ /* 0x001fc800000000ff */
[----:B------:R-:W-:Y:S02]  /*2340*/  ISETP.GT.AND P1, PT, R2, 0x9, PT ;  /* 0x000000090200780c */ /* 0x000fe40003f24270 */
[----:B-1----:R-:W-:-:S04]  /*2350*/  LOP3.LUT P0, RZ, R3, 0xff, R0, 0xc8, !PT ;  /* 0x000000ff03ff7812 */ /* 0x002fc8000780c800 */
[----:B------:R-:W-:-:S07]  /*2360*/  SEL R5, RZ, 0x1, !P0 ;  /* 0x00000001ff057807 */ /* 0x000fce0004000000 */
        /* <DEDUP_REMOVED lines=11> */
.L_x_40692:
[----:B------:R3:W-:Y:S01]  /*2420*/  STG.E.U8 desc[UR36][R16.64], R5 ;  /* 0x0000000510007986 */ /* 0x0007e2000c101124 */
[----:B------:R-:W-:Y:S05]  /*2430*/  BRA `(.L_x_40694) ;  /* 0x0000000c00147947 */ /* 0x000fea0003800000 */
.L_x_40691:
        /* <DEDUP_REMOVED lines=10> */
.L_x_40696:
[----:B------:R1:W-:Y:S01]  /*24e0*/  STG.E desc[UR36][R16.64], R5 ;  /* 0x0000000510007986 */ /* 0x0003e2000c101924 */
[----:B------:R-:W-:Y:S05]  /*24f0*/  BRA `(.L_x_40694) ;  /* 0x0000000800e47947 */ /* 0x000fea0003800000 */
.L_x_40695:
[----:B------:R2:W-:Y:S01]  /*2500*/  STG.E.U16 desc[UR36][R16.64], R5 ;  /* 0x0000000510007986 */ /* 0x0005e2000c101524 */
[----:B------:R-:W-:Y:S05]  /*2510*/  BRA `(.L_x_40694) ;  /* 0x0000000800dc7947 */ /* 0x000fea0003800000 */
.L_x_40690:
[----:B------:R-:W-:-:S13]  /*2520*/  ISETP.GT.AND P1, PT, R2, 0x6, PT ;  /* 0x000000060200780c */ /* 0x000fda0003f24270 */
[----:B------:R-:W-:Y:S05]  /*2530*/  @P1 BRA `(.L_x_40697) ;  /* 0x00000000002c1947 */ /* 0x000fea0003800000 */
[----:B------:R-:W-:-:S13]  /*2540*/  ISETP.NE.AND P1, PT, R2, 0x5, PT ;  /* 0x000000050200780c */ /* 0x000fda0003f25270 */
[----:B------:R-:W-:Y:S05]  /*2550*/  @!P1 BRA `(.L_x_40698) ;  /* 0x0000000000149947 */ /* 0x000fea0003800000 */
[----:B------:R-:W-:-:S13]  /*2560*/  ISETP.NE.AND P1, PT, R2, 0x6, PT ;  /* 0x000000060200780c */ /* 0x000fda0003f25270 */
[----:B------:R-:W-:Y:S05]  /*2570*/  @P1 BRA `(.L_x_40693) ;  /* 0x00000008006c1947 */ /* 0x000fea0003800000 */
[----:B------:R-:W-:-:S05]  /*2580*/  FSEL R3, RZ, 1, !P0 ;  /* 0x3f800000ff037808 */ /* 0x000fca0004000000 */
[----:B------:R0:W-:Y:S01]  /*2590*/  STG.E desc[UR36][R16.64], R3 ;  /* 0x0000000310007986 */ /* 0x0001e2000c101924 */
[----:B------:R-:W-:Y:S05]  /*25a0*/  BRA `(.L_x_40694) ;  /* 0x0000000800b87947 */ /* 0x000fea0003800000 */
.L_x_40698:
[----:B------:R-:W-:-:S04]  /*25b0*/  FSEL R0, RZ, 1, !P0 ;  /* 0x3f800000ff007808 */ /* 0x000fc80004000000 */
[----:B------:R-:W-:-:S05]  /*25c0*/  F2FP.F16.F32.PACK_AB R0, RZ, R0 ;  /* 0x00000000ff00723e */ /* 0x000fca00000000ff */
[----:B------:R0:W-:Y:S01]  /*25d0*/  STG.E.U16 desc[UR36][R16.64], R0 ;  /* 0x0000000010007986 */ /* 0x0001e2000c101524 */
[----:B------:R-:W-:Y:S05]  /*25e0*/  BRA `(.L_x_40694) ;  /* 0x0000000800a87947 */ /* 0x000fea0003800000 */
.L_x_40697:
[----:B------:R-:W-:-:S13]  /*25f0*/  ISETP.NE.AND P1, PT, R2, 0x7, PT ;  /* 0x000000070200780c */ /* 0x000fda0003f25270 */
[----:B------:R-:W-:Y:S05]  /*2600*/  @!P1 BRA `(.L_x_40699) ;  /* 0x0000000000349947 */ /* 0x000fea0003800000 */
[----:B------:R-:W-:-:S13]  /*2610*/  ISETP.NE.AND P1, PT, R2, 0x8, PT ;  /* 0x000000080200780c */ /* 0x000fda0003f25270 */
[----:B------:R-:W-:Y:S05]  /*2620*/  @!P1 BRA `(.L_x_40700) ;  /* 0x0000000000189947 */ /* 0x000fea0003800000 */
[----:B------:R-:W-:-:S13]  /*2630*/  ISETP.NE.AND P1, PT, R2, 0x9, PT ;  /* 0x000000090200780c */ /* 0x000fda0003f25270 */
[----:B------:R-:W-:Y:S05]  /*2640*/  @P1 BRA `(.L_x_40693) ;  /* 0x0000000800381947 */ /* 0x000fea0003800000 */
[----:B------:R-:W-:Y:S01]  /*2650*/  FSEL R2, RZ, 1, !P0 ;  /* 0x3f800000ff027808 */ /* 0x000fe20004000000 */
[----:B------:R-:W-:-:S05]  /*2660*/  IMAD.MOV.U32 R3, RZ, RZ, RZ ;  /* 0x000000ffff037224 */ /* 0x000fca00078e00ff */
[----:B------:R0:W-:Y:S01]  /*2670*/  STG.E.64 desc[UR36][R16.64], R2 ;  /* 0x0000000210007986 */ /* 0x0001e2000c101b24 */
[----:B------:R-:W-:Y:S05]  /*2680*/  BRA `(.L_x_40694) ;  /* 0x0000000800807947 */ /* 0x000fea0003800000 */
.L_x_40700:
[----:B------:R-:W-:-:S04]  /*2690*/  FSEL R0, RZ, 1, !P0 ;  /* 0x3f800000ff007808 */ /* 0x000fc80004000000 */
[----:B------:R-:W-:-:S04]  /*26a0*/  F2FP.F16.F32.PACK_AB R3, RZ, R0 ;  /* 0x00000000ff03723e */ /* 0x000fc800000000ff */
[----:B------:R-:W-:-:S05]  /*26b0*/  PRMT R3, R3, 0x5410, RZ ;  /* 0x0000541003037816 */ /* 0x000fca00000000ff */
[----:B------:R0:W-:Y:S01]  /*26c0*/  STG.E desc[UR36][R16.64], R3 ;  /* 0x0000000310007986 */ /* 0x0001e2000c101924 */
[----:B------:R-:W-:Y:S05]  /*26d0*/  BRA `(.L_x_40694) ;  /* 0x00000008006c7947 */ /* 0x000fea0003800000 */
.L_x_40699:
[----:B------:R-:W-:Y:S01]  /*26e0*/  FSEL R3, RZ, 1.875, !P0 ;  /* 0x3ff00000ff037808 */ /* 0x000fe20004000000 */
[----:B------:R-:W-:-:S05]  /*26f0*/  IMAD.MOV.U32 R2, RZ, RZ, RZ ;  /* 0x000000ffff027224 */ /* 0x000fca00078e00ff */
[----:B------:R0:W-:Y:S01]  /*2700*/  STG.E.64 desc[UR36][R16.64], R2 ;  /* 0x0000000210007986 */ /* 0x0001e2000c101b24 */
[----:B------:R-:W-:Y:S05]  /*2710*/  BRA `(.L_x_40694) ;  /* 0x00000008005c7947 */ /* 0x000fea0003800000 */
.L_x_40689:
        /* <DEDUP_REMOVED lines=10> */
.L_x_40703:
[----:B------:R-:W-:Y:S02]  /*27c0*/  FSEL R5, RZ, 1.875, !P0 ;  /* 0x3ff00000ff057808 */ /* 0x000fe40004000000 */
[----:B------:R-:W-:Y:S01]  /*27d0*/  CS2R R6, SRZ ;  /* 0x0000000000067805 */ /* 0x000fe2000001ff00 */
[----:B------:R-:W-:-:S05]  /*27e0*/  IMAD.MOV.U32 R4, RZ, RZ, RZ ;  /* 0x000000ffff047224 */ /* 0x000fca00078e00ff */
[----:B------:R0:W-:Y:S01]  /*27f0*/  STG.E.128 desc[UR36][R16.64], R4 ;  /* 0x0000000410007986 */ /* 0x0001e2000c101d24 */
[----:B------:R-:W-:Y:S05]  /*2800*/  BRA `(.L_x_40694) ;  /* 0x0000000800207947 */ /* 0x000fea0003800000 */
.L_x_40702:
[----:B------:R-:W-:-:S13]  /*2810*/  ISETP.NE.AND P1, PT, R2, 0xf, PT ;  /* 0x0000000f0200780c */ /* 0x000fda0003f25270 */
[----:B------:R-:W-:Y:S05]  /*2820*/  @!P1 BRA `(.L_x_40704) ;  /* 0x0000000000949947 */ /* 0x000fea0003800000 */
[----:B------:R-:W-:-:S13]  /*2830*/  ISETP.NE.AND P1, PT, R2, 0x17, PT ;  /* 0x000000170200780c */ /* 0x000fda0003f25270 */
[----:B------:R-:W-:Y:S05]  /*2840*/  @!P1 BRA `(.L_x_40705) ;  /* 0x0000000000449947 */ /* 0x000fea0003800000 */
[----:B------:R-:W-:-:S13]  /*2850*/  ISETP.NE.AND P1, PT, R2, 0x18, PT ;  /* 0x000000180200780c */ /* 0x000fda0003f25270 */
[----:B------:R-:W-:Y:S05]  /*2860*/  @P1 BRA `(.L_x_40693) ;  /* 0x0000000400b01947 */ /* 0x000fea0003800000 */
[----:B------:R-:W-:Y:S01]  /*2870*/  FSEL R5, RZ, 1, !P0 ;  /* 0x3f800000ff057808 */ /* 0x000fe20004000000 */
[----:B------:R-:W-:Y:S01]  /*2880*/  BSSY B0, `(.L_x_40706) ;  /* 0x000000b000007945 */ /* 0x000fe20003800000 */
[----:B------:R-:W-:Y:S02]  /*2890*/  IMAD.MOV.U32 R3, RZ, RZ, 0x7f ;  /* 0x0000007fff037424 */ /* 0x000fe400078e00ff */
[----:B------:R-:W-:-:S13]  /*28a0*/  ISETP.GT.U32.AND P0, PT, R5, 0x43efffff, PT ;  /* 0x43efffff0500780c */ /* 0x000fda0003f04070 */
[----:B------:R-:W-:Y:S05]  /*28b0*/  @P0 BRA `(.L_x_40707) ;  /* 0x00000000001c0947 */ /* 0x000fea0003800000 */
[----:B------:R-:W-:-:S13]  /*28c0*/  ISETP.GE.U32.AND P0, PT, R5, 0x3c800000, PT ;  /* 0x3c8000000500780c */ /* 0x000fda0003f06070 */
[----:B------:R-:W-:-:S04]  /*28d0*/  @P0 SHF.R.U32.HI R0, RZ, 0x14, R5 ;  /* 0x00000014ff000819 */ /* 0x000fc80000011605 */
[----:B------:R-:W-:-:S04]  /*28e0*/  @P0 LOP3.LUT R0, R0, 0x1, RZ, 0xc0, !PT ;  /* 0x0000000100000812 */ /* 0x000fc800078ec0ff */
[C---:B------:R-:W-:Y:S01]  /*28f0*/  @P0 IADD3 R3, R5.reuse, 0x407ffff, R0 ;  /* 0x0407ffff05030810 */ /* 0x040fe20007ffe000 */
[----:B------:R-:W-:-:S03]  /*2900*/  @!P0 FADD.FTZ R0, R5, 16384 ;  /* 0x4680000005008421 */ /* 0x000fc60000010000 */
[----:B------:R-:W-:Y:S01]  /*2910*/  @P0 SHF.R.U32.HI R3, RZ, 0x14, R3 ;  /* 0x00000014ff030819 */ /* 0x000fe20000011603 */
[----:B------:R-:W-:-:S07]  /*2920*/  @!P0 VIADD R3, R0, 0xb9800000 ;  /* 0xb980000000038836 */ /* 0x000fce0000000000 */
.L_x_40707:
[----:B------:R-:W-:Y:S05]  /*2930*/  BSYNC B0 ;  /* 0x0000000000007941 */ /* 0x000fea0003800000 */
.L_x_40706:
[----:B------:R0:W-:Y:S01]  /*2940*/  STG.E.U8 desc[UR36][R16.64], R3 ;  /* 0x0000000310007986 */ /* 0x0001e2000c101124 */
[----:B------:R-:W-:Y:S05]  /*2950*/  BRA `(.L_x_40694) ;  /* 0x0000000400cc7947 */ /* 0x000fea0003800000 */
.L_x_40705:
[----:B------:R-:W-:-:S04]  /*2960*/  FSEL R3, RZ, 1, !P0 ;  /* 0x3f800000ff037808 */ /* 0x000fc80004000000 */
[----:B------:R-:W-:-:S13]  /*2970*/  ISETP.GT.U32.AND P0, PT, R3, 0x477fffff, PT ;  /* 0x477fffff0300780c */ /* 0x000fda0003f04070 */
[----:B------:R-:W-:Y:S05]  /*2980*/  @P0 BRA `(.L_x_40708) ;  /* 0x0000000000280947 */ /* 0x000fea0003800000 */
[----:B------:R-:W-:-:S13]  /*2990*/  ISETP.GE.U32.AND P0, PT, R3, 0x38800000, PT ;  /* 0x388000000300780c */ /* 0x000fda0003f06070 */
[----:B------:R-:W-:-:S04]  /*29a0*/  @P0 SHF.R.U32.HI R0, RZ, 0x15, R3 ;  /* 0x00000015ff000819 */ /* 0x000fc80000011603 */
[----:B------:R-:W-:Y:S01]  /*29b0*/  @P0 LOP3.LUT R2, R0, 0x1, RZ, 0xc0, !PT ;  /* 0x0000000100020812 */ /* 0x000fe200078ec0ff */
[----:B------:R-:W-:-:S03]  /*29c0*/  @!P0 FADD.FTZ R0, R3, 128 ;  /* 0x4300000003008421 */ /* 0x000fc60000010000 */
[----:B------:R-:W-:Y:S01]  /*29d0*/  @P0 IADD3 R2, R3, 0x80fffff, R2 ;  /* 0x080fffff03020810 */ /* 0x000fe20007ffe002 */
[----:B------:R-:W-:-:S03]  /*29e0*/  @!P0 VIADD R3, R0, 0xbd000000 ;  /* 0xbd00000000038836 */ /* 0x000fc60000000000 */
[----:B------:R-:W-:-:S05]  /*29f0*/  @P0 SHF.R.U32.HI R5, RZ, 0x15, R2 ;  /* 0x00000015ff050819 */ /* 0x000fca0000011602 */
[----:B------:R0:W-:Y:S04]  /*2a00*/  @P0 STG.E.U8 desc[UR36][R16.64], R5 ;  /* 0x0000000510000986 */ /* 0x0001e8000c101124 */
[----:B------:R0:W-:Y:S01]  /*2a10*/  @!P0 STG.E.U8 desc[UR36][R16.64], R3 ;  /* 0x0000000310008986 */ /* 0x0001e2000c101124 */
[----:B------:R-:W-:Y:S05]  /*2a20*/  BRA `(.L_x_40694) ;  /* 0x0000000400987947 */ /* 0x000fea0003800000 */
.L_x_40708:
[----:B------:R-:W-:Y:S01]  /*2a30*/  ISETP.GT.U32.AND P0, PT, R3, 0x7f800000, PT ;  /* 0x7f8000000300780c */ /* 0x000fe20003f04070 */
[----:B------:R-:W-:-:S05]  /*2a40*/  IMAD.MOV.U32 R3, RZ, RZ, 0x7f ;  /* 0x0000007fff037424 */ /* 0x000fca00078e00ff */
[----:B------:R-:W-:-:S05]  /*2a50*/  SEL R3, R3, 0x7c, P0 ;  /* 0x0000007c03037807 */ /* 0x000fca0000000000 */
[----:B------:R0:W-:Y:S01]  /*2a60*/  STG.E.U8 desc[UR36][R16.64], R3 ;  /* 0x0000000310007986 */ /* 0x0001e2000c101124 */
[----:B------:R-:W-:Y:S05]  /*2a70*/  BRA `(.L_x_40694) ;  /* 0x0000000400847947 */ /* 0x000fea0003800000 */
.L_x_40704:
[----:B------:R-:W-:-:S04]  /*2a80*/  FSEL R0, RZ, 1, !P0 ;  /* 0x3f800000ff007808 */ /* 0x000fc80004000000 */
[----:B------:R-:W-:-:S05]  /*2a90*/  F2FP.BF16.F32.PACK_AB R0, RZ, R0 ;  /* 0x00000000ff00723e */ /* 0x000fca00000010ff */
[----:B------:R0:W-:Y:S01]  /*2aa0*/  STG.E.U16 desc[UR36][R16.64], R0 ;  /* 0x0000000010007986 */ /* 0x0001e2000c101524 */
[----:B------:R-:W-:Y:S05]  /*2ab0*/  BRA `(.L_x_40694) ;  /* 0x0000000400747947 */ /* 0x000fea0003800000 */
.L_x_40701:
        /* <DEDUP_REMOVED lines=10> */
.L_x_40711:
        /* <DEDUP_REMOVED lines=16> */
.L_x_40714:
[----:B------:R-:W-:-:S07]  /*2c60*/  PRMT R8, R0, 0x7610, R8 ;  /* 0x0000761000087816 */ /* 0x000fce0000000008 */
.L_x_40713:
[----:B------:R-:W-:Y:S05]  /*2c70*/  BSYNC B0 ;  /* 0x0000000000007941 */ /* 0x000fea0003800000 */
.L_x_40712:
[----:B------:R0:W-:Y:S01]  /*2c80*/  STG.E.U8 desc[UR36][R16.64], R8 ;  /* 0x0000000810007986 */ /* 0x0001e2000c101124 */
[----:B------:R-:W-:Y:S05]  /*2c90*/  BRA `(.L_x_40694) ;  /* 0x0000000000fc7947 */ /* 0x000fea0003800000 */
.L_x_40710:
        /* <DEDUP_REMOVED lines=16> */
.L_x_40717:
[----:B------:R-:W-:-:S07]  /*2da0*/  PRMT R8, R0, 0x7610, R8 ;  /* 0x0000761000087816 */ /* 0x000fce0000000008 */
.L_x_40716:
[----:B------:R-:W-:Y:S05]  /*2db0*/  BSYNC B0 ;  /* 0x0000000000007941 */ /* 0x000fea0003800000 */
.L_x_40715:
[----:B------:R0:W-:Y:S01]  /*2dc0*/  STG.E.U8 desc[UR36][R16.64], R8 ;  /* 0x0000000810007986 */ /* 0x0001e2000c101124 */
[----:B------:R-:W-:Y:S05]  /*2dd0*/  BRA `(.L_x_40694) ;  /* 0x0000000000ac7947 */ /* 0x000fea0003800000 */
.L_x_40709:
[----:B------:R-:W-:-:S13]  /*2de0*/  ISETP.NE.AND P1, PT, R2, 0x1c, PT ;  /* 0x0000001c0200780c */ /* 0x000fda0003f25270 */
[----:B------:R-:W-:Y:S05]  /*2df0*/  @!P1 BRA `(.L_x_40718) ;  /* 0x0000000000a09947 */ /* 0x000fea0003800000 */
[----:B------:R-:W-:-:S13]  /*2e00*/  ISETP.NE.AND P1, PT, R2, 0x1d, PT ;  /* 0x0000001d0200780c */ /* 0x000fda0003f25270 */
[----:B------:R-:W-:Y:S05]  /*2e10*/  @!P1 BRA `(.L_x_40719) ;  /* 0x0000000000889947 */ /* 0x000fea0003800000 */
[----:B------:R-:W-:-:S13]  /*2e20*/  ISETP.NE.AND P1, PT, R2, 0x2c, PT ;  /* 0x0000002c0200780c */ /* 0x000fda0003f25270 */
[----:B------:R-:W-:Y:S05]  /*2e30*/  @P1 BRA `(.L_x_40693) ;  /* 0x00000000003c1947 */ /* 0x000fea0003800000 */
[----:B------:R-:W-:-:S04]  /*2e40*/  FSEL R3, RZ, 1, !P0 ;  /* 0x3f800000ff037808 */ /* 0x000fc80004000000 */
[----:B------:R-:W-:-:S04]  /*2e50*/  SHF.R.U32.HI R2, RZ, 0x17, R3 ;  /* 0x00000017ff027819 */ /* 0x000fc80000011603 */
        /* <DEDUP_REMOVED lines=13> */
.L_x_40693:
        /* <DEDUP_REMOVED lines=16> */
.L_x_40720:
[----:B------:R-:W-:Y:S05]  /*3030*/  BRA `(.L_x_40694) ;  /* 0x0000000000147947 */ /* 0x000fea0003800000 */
.L_x_40719:
[----:B------:R-:W-:Y:S02]  /*3040*/  IMAD.MOV.U32 R2, RZ, RZ, R5 ;  /* 0x000000ffff027224 */ /* 0x000fe400078e0005 */
[----:B------:R-:W-:-:S05]  /*3050*/  IMAD.MOV.U32 R3, RZ, RZ, RZ ;  /* 0x000000ffff037224 */ /* 0x000fca00078e00ff */
[----:B------:R0:W-:Y:S01]  /*3060*/  STG.E.64 desc[UR36][R16.64], R2 ;  /* 0x0000000210007986 */ /* 0x0001e2000c101b24 */
[----:B------:R-:W-:Y:S05]  /*3070*/  BRA `(.L_x_40694) ;  /* 0x0000000000047947 */ /* 0x000fea0003800000 */
.L_x_40718:
[----:B------:R0:W-:Y:S02]  /*3080*/  STG.E desc[UR36][R16.64], R5 ;  /* 0x0000000510007986 */ /* 0x0001e4000c101924 */
.L_x_40694:
[----:B------:R-:W-:Y:S05]  /*3090*/  BSYNC B6 ;  /* 0x0000000000067941 */ /* 0x000fea0003800000 */
.L_x_40688:
[----:B------:R-:W-:-:S04]  /*30a0*/  IMAD R18, R23, 0x200, R18 ;  /* 0x0000020017127824 */ /* 0x000fc800078e0212 */
[----:B------:R-:W-:-:S07]  /*30b0*/  VIADD R19, R18, 0x80 ;  /* 0x0000008012137836 */ /* 0x000fce0000000000 */
.L_x_40653:
[----:B------:R-:W-:Y:S05]  /*30c0*/  BSYNC B7 ;  /* 0x0000000000077941 */ /* 0x000fea0003800000 */
.L_x_40652:
        /* <DEDUP_REMOVED lines=307> */
.L_x_40723:
        /* <DEDUP_REMOVED lines=21> */
.L_x_40727:
[----:B------:R-:W2:Y:S02]  /*4550*/  LDG.E.U8 R2, desc[UR36][R2.64] ;  /* 0x0000002402027981 */ /* 0x000ea4000c1e1100 */
[----:B--2---:R-:W-:Y:S01]  /*4560*/  ISETP.NE.AND P0, PT, R2, RZ, PT ;  /* 0x000000ff0200720c */ /* 0x004fe20003f05270 */
[----:B------:R-:W-:-:S12]  /*4570*/  BRA `(.L_x_40729) ;  /* 0x0000000c00747947 */ /* 0x000fd80003800000 */
.L_x_40726:
        /* <DEDUP_REMOVED lines=10> */
.L_x_40731:
[----:B------:R-:W2:Y:S02]  /*4620*/  LDG.E R2, desc[UR36][R2.64] ;  /* 0x0000002402027981 */ /* 0x000ea4000c1e1900 */
[----:B--2---:R-:W-:Y:S01]  /*4630*/  ISETP.NE.AND P0, PT, R2, RZ, PT ;  /* 0x000000ff0200720c */ /* 0x004fe20003f05270 */
[----:B------:R-:W-:-:S12]  /*4640*/  BRA `(.L_x_40729) ;  /* 0x0000000c00407947 */ /* 0x000fd80003800000 */
.L_x_40730:
[----:B------:R-:W2:Y:S02]  /*4650*/  LDG.E.U16 R2, desc[UR36][R2.64] ;  /* 0x0000002402027981 */ /* 0x000ea4000c1e1500 */
[----:B--2---:R-:W-:Y:S01]  /*4660*/  ISETP.NE.AND P0, PT, R2, RZ, PT ;  /* 0x000000ff0200720c */ /* 0x004fe20003f05270 */
[----:B------:R-:W-:-:S12]  /*4670*/  BRA `(.L_x_40729) ;  /* 0x0000000c00347947 */ /* 0x000fd80003800000 */
.L_x_40725:
        /* <DEDUP_REMOVED lines=9> */
.L_x_40733:
[----:B------:R-:W2:Y:S02]  /*4710*/  LDG.E.U16 R0, desc[UR36][R2.64] ;  /* 0x0000002402007981 */ /* 0x000ea4000c1e1500 */
[----:B--2---:R-:W-:-:S05]  /*4720*/  HADD2.F32 R0, -RZ, R0.H0_H0 ;  /* 0x20000000ff007230 */ /* 0x004fca0000004100 */
[----:B------:R-:W-:Y:S01]  /*4730*/  FSETP.NEU.FTZ.AND P0, PT, R0, RZ, PT ;  /* 0x000000ff0000720b */ /* 0x000fe20003f1d000 */
[----:B------:R-:W-:-:S12]  /*4740*/  BRA `(.L_x_40729) ;  /* 0x0000000c00007947 */ /* 0x000fd80003800000 */
.L_x_40732:
        /* <DEDUP_REMOVED lines=11> */
.L_x_40735:
        /* <DEDUP_REMOVED lines=10> */
.L_x_40734:
[----:B------:R-:W2:Y:S02]  /*48a0*/  LDG.E.64 R2, desc[UR36][R2.64] ;  /* 0x0000002402027981 */ /* 0x000ea4000c1e1b00 */
[----:B--2---:R-:W-:Y:S01]  /*48b0*/  DSETP.NEU.AND P0, PT, R2, RZ, PT ;  /* 0x000000ff0200722a */ /* 0x004fe20003f0d000 */
[----:B------:R-:W-:-:S13]  /*48c0*/  BRA `(.L_x_40729) ;  /* 0x0000000800a07947 */ /* 0x000fda0003800000 */
.L_x_40724:
        /* <DEDUP_REMOVED lines=11> */
.L_x_40738:
[----:B------:R-:W2:Y:S02]  /*4980*/  LDG.E.128 R4, desc[UR36][R2.64] ;  /* 0x0000002402047981 */ /* 0x000ea4000c1e1d00 */
[----:B--2---:R-:W-:-:S06]  /*4990*/  DSETP.NEU.AND P0, PT, R6, RZ, PT ;  /* 0x000000ff0600722a */ /* 0x004fcc0003f0d000 */
[----:B------:R-:W-:Y:S01]  /*49a0*/  DSETP.NEU.OR P0, PT, R4, RZ, P0 ;  /* 0x000000ff0400722a */ /* 0x000fe2000070d400 */
[----:B------:R-:W-:-:S13]  /*49b0*/  BRA `(.L_x_40729) ;  /* 0x0000000800647947 */ /* 0x000fda0003800000 */
.L_x_40737:
        /* <DEDUP_REMOVED lines=27> */
.L_x_40740:
        /* <DEDUP_REMOVED lines=14> */
.L_x_40739:
[----:B------:R-:W2:Y:S02]  /*4c50*/  LDG.E.U16 R0, desc[UR36][R2.64] ;  /* 0x0000002402007981 */ /* 0x000ea4000c1e1500 */
[----:B--2---:R-:W-:-:S05]  /*4c60*/  IMAD.U32 R0, R0, 0x10000, RZ ;  /* 0x0001000000007824 */ /* 0x004fca00078e00ff */
[----:B------:R-:W-:Y:S01]  /*4c70*/  FSETP.NEU.FTZ.AND P0, PT, R0, RZ, PT ;  /* 0x000000ff0000720b */ /* 0x000fe20003f1d000 */
[----:B------:R-:W-:-:S12]  /*4c80*/  BRA `(.L_x_40729) ;  /* 0x0000000400b07947 */ /* 0x000fd80003800000 */
.L_x_40736:
        /* <DEDUP_REMOVED lines=11> */
.L_x_40743:
        /* <DEDUP_REMOVED lines=21> */
.L_x_40747:
[----:B------:R-:W-:Y:S05]  /*4e90*/  BSYNC B1 ;  /* 0x0000000000017941 */ /* 0x000fea0003800000 */
.L_x_40746:
[----:B------:R-:W-:Y:S01]  /*4ea0*/  LEA R3, R0, 0x3b800000, 0x17 ;  /* 0x3b80000000037811 */ /* 0x000fe200078eb8ff */
[----:B------:R-:W-:-:S05]  /*4eb0*/  IMAD.SHL.U32 R0, R2, 0x100000, RZ ;  /* 0x0010000002007824 */ /* 0x000fca00078e00ff */
[----:B------:R-:W-:-:S07]  /*4ec0*/  LOP3.LUT R0, R3, R0, R4, 0xfe, !PT ;  /* 0x0000000003007212 */ /* 0x000fce00078efe04 */
.L_x_40745:
[----:B------:R-:W-:Y:S05]  /*4ed0*/  BSYNC B0 ;  /* 0x0000000000007941 */ /* 0x000fea0003800000 */
.L_x_40744:
[----:B------:R-:W-:Y:S01]  /*4ee0*/  FSETP.NEU.FTZ.AND P0, PT, R0, RZ, PT ;  /* 0x000000ff0000720b */ /* 0x000fe20003f1d000 */
[----:B------:R-:W-:-:S12]  /*4ef0*/  BRA `(.L_x_40729) ;  /* 0x0000000400147947 */ /* 0x000fd80003800000 */
.L_x_40742:
        /* <DEDUP_REMOVED lines=21> */
.L_x_40751:
[----:B------:R-:W-:Y:S05]  /*5050*/  BSYNC B1 ;  /* 0x0000000000017941 */ /* 0x000fea0003800000 */
.L_x_40750:
[----:B------:R-:W-:Y:S01]  /*5060*/  LEA R3, R0, 0x37800000, 0x17 ;  /* 0x3780000000037811 */ /* 0x000fe200078eb8ff */
[----:B------:R-:W-:-:S05]  /*5070*/  IMAD.SHL.U32 R0, R2, 0x200000, RZ ;  /* 0x0020000002007824 */ /* 0x000fca00078e00ff */
[----:B------:R-:W-:-:S07]  /*5080*/  LOP3.LUT R0, R3, R0, R4, 0xfe, !PT ;  /* 0x0000000003007212 */ /* 0x000fce00078efe04 */
.L_x_40749:
[----:B------:R-:W-:Y:S05]  /*5090*/  BSYNC B0 ;  /* 0x0000000000007941 */ /* 0x000fea0003800000 */
.L_x_40748:
[----:B------:R-:W-:Y:S01]  /*50a0*/  FSETP.NEU.FTZ.AND P0, PT, R0, RZ, PT ;  /* 0x000000ff0000720b */ /* 0x000fe20003f1d000 */
[----:B------:R-:W-:-:S12]  /*50b0*/  BRA `(.L_x_40729) ;  /* 0x0000000000a47947 */ /* 0x000fd80003800000 */
.L_x_40741:
        /* <DEDUP_REMOVED lines=14> */
.L_x_40755:
[----:B------:R-:W-:Y:S05]  /*51a0*/  BSYNC B0 ;  /* 0x0000000000007941 */ /* 0x000fea0003800000 */
.L_x_40754:
[----:B------:R-:W-:Y:S01]  /*51b0*/  FSETP.NEU.FTZ.AND P0, PT, R0, RZ, PT ;  /* 0x000000ff0000720b */ /* 0x000fe20003f1d000 */
[----:B------:R-:W-:-:S12]  /*51c0*/  BRA `(.L_x_40729) ;  /* 0x0000000000607947 */ /* 0x000fd80003800000 */
.L_x_40728:
        /* <DEDUP_REMOVED lines=16> */
.L_x_40756:
[----:B------:R-:W-:Y:S01]  /*52d0*/  PLOP3.LUT P0, PT, PT, PT, PT, 0x8, 0x0 ;  /* 0x000000000000781c */ /* 0x000fe20003f0e170 */
[----:B------:R-:W-:-:S12]  /*52e0*/  BRA `(.L_x_40729) ;  /* 0x0000000000187947 */ /* 0x000fd80003800000 */
.L_x_40753:
[----:B------:R-:W2:Y:S02]  /*52f0*/  LDG.E.64 R2, desc[UR36][R2.64] ;  /* 0x0000002402027981 */ /* 0x000ea4000c1e1b00 */
[----:B--2---:R-:W-:-:S04]  /*5300*/  ISETP.NE.U32.AND P0, PT, R2, RZ, PT ;  /* 0x000000ff0200720c */ /* 0x004fc80003f05070 */
[----:B------:R-:W-:Y:S01]  /*5310*/  ISETP.NE.AND.EX P0, PT, R3, RZ, PT, P0 ;  /* 0x000000ff0300720c */ /* 0x000fe20003f05300 */
[----:B------:R-:W-:-:S12]  /*5320*/  BRA `(.L_x_40729) ;  /* 0x0000000000087947 */ /* 0x000fd80003800000 */
.L_x_40752:
[----:B------:R-:W2:Y:S02]  /*5330*/  LDG.E R2, desc[UR36][R2.64] ;  /* 0x0000002402027981 */ /* 0x000ea4000c1e1900 */
[----:B--2---:R-:W-:-:S13]  /*5340*/  ISETP.NE.AND P0, PT, R2, RZ, PT ;  /* 0x000000ff0200720c */ /* 0x004fda0003f05270 */
.L_x_40729:
        /* <DEDUP_REMOVED lines=19> */
.L_x_40761:
[----:B------:R0:W-:Y:S01]  /*5480*/  STG.E.U8 desc[UR36][R16.64], R2 ;  /* 0x0000000210007986 */ /* 0x0001e2000c101124 */
[----:B------:R-:W-:Y:S05]  /*5490*/  BRA `(.L_x_40763) ;  /* 0x0000000c000c7947 */ /* 0x000fea0003800000 */
.L_x_40760:
        /* <DEDUP_REMOVED lines=9> */
.L_x_40765:
[----:B------:R0:W-:Y:S01]  /*5530*/  STG.E desc[UR36][R16.64], R2 ;  /* 0x0000000210007986 */ /* 0x0001e2000c101924 */
[----:B------:R-:W-:Y:S05]  /*5540*/  BRA `(.L_x_40763) ;  /* 0x0000000800e07947 */ /* 0x000fea0003800000 */
.L_x_40764:
[----:B------:R0:W-:Y:S01]  /*5550*/  STG.E.U16 desc[UR36][R16.64], R2 ;  /* 0x0000000210007986 */ /* 0x0001e2000c101524 */
[----:B------:R-:W-:Y:S05]  /*5560*/  BRA `(.L_x_40763) ;  /* 0x0000000800d87947 */ /* 0x000fea0003800000 */
.L_x_40759:
        /* <DEDUP_REMOVED lines=9> */
.L_x_40767:
[----:B------:R-:W-:-:S04]  /*5600*/  FSEL R0, RZ, 1, !P0 ;  /* 0x3f800000ff007808 */ /* 0x000fc80004000000 */
[----:B------:R-:W-:-:S05]  /*5610*/  F2FP.F16.F32.PACK_AB R0, RZ, R0 ;  /* 0x00000000ff00723e */ /* 0x000fca00000000ff */
[----:B------:R0:W-:Y:S01]  /*5620*/  STG.E.U16 desc[UR36][R16.64], R0 ;  /* 0x0000000010007986 */ /* 0x0001e2000c101524 */
[----:B------:R-:W-:Y:S05]  /*5630*/  BRA `(.L_x_40763) ;  /* 0x0000000800a47947 */ /* 0x000fea0003800000 */
.L_x_40766:
        /* <DEDUP_REMOVED lines=10> */
.L_x_40769:
[----:B------:R-:W-:-:S04]  /*56e0*/  FSEL R0, RZ, 1, !P0 ;  /* 0x3f800000ff007808 */ /* 0x000fc80004000000 */
[----:B------:R-:W-:-:S04]  /*56f0*/  F2FP.F16.F32.PACK_AB R3, RZ, R0 ;  /* 0x00000000ff03723e */ /* 0x000fc800000000ff */
[----:B------:R-:W-:-:S05]  /*5700*/  PRMT R3, R3, 0x5410, RZ ;  /* 0x0000541003037816 */ /* 0x000fca00000000ff */
[----:B------:R0:W-:Y:S01]  /*5710*/  STG.E desc[UR36][R16.64], R3 ;  /* 0x0000000310007986 */ /* 0x0001e2000c101924 */
[----:B------:R-:W-:Y:S05]  /*5720*/  BRA `(.L_x_40763) ;  /* 0x0000000800687947 */ /* 0x000fea0003800000 */
.L_x_40768:
[----:B------:R-:W-:Y:S01]  /*5730*/  FSEL R3, RZ, 1.875, !P0 ;  /* 0x3ff00000ff037808 */ /* 0x000fe20004000000 */
[----:B------:R-:W-:-:S05]  /*5740*/  IMAD.MOV.U32 R2, RZ, RZ, RZ ;  /* 0x000000ffff027224 */ /* 0x000fca00078e00ff */
[----:B------:R0:W-:Y:S01]  /*5750*/  STG.E.64 desc[UR36][R16.64], R2 ;  /* 0x0000000210007986 */ /* 0x0001e2000c101b24 */
[----:B------:R-:W-:Y:S05]  /*5760*/  BRA `(.L_x_40763) ;  /* 0x0000000800587947 */ /* 0x000fea0003800000 */
.L_x_40758:
        /* <DEDUP_REMOVED lines=10> */
.L_x_40772:
[----:B------:R-:W-:Y:S02]  /*5810*/  FSEL R5, RZ, 1.875, !P0 ;  /* 0x3ff00000ff057808 */ /* 0x000fe40004000000 */
[----:B------:R-:W-:Y:S01]  /*5820*/  CS2R R6, SRZ ;  /* 0x0000000000067805 */ /* 0x000fe2000001ff00 */
[----:B------:R-:W-:-:S05]  /*5830*/  IMAD.MOV.U32 R4, RZ, RZ, RZ ;  /* 0x000000ffff047224 */ /* 0x000fca00078e00ff */
[----:B------:R0:W-:Y:S01]  /*5840*/  STG.E.128 desc[UR36][R16.64], R4 ;  /* 0x0000000410007986 */ /* 0x0001e2000c101d24 */
[----:B------:R-:W-:Y:S05]  /*5850*/  BRA `(.L_x_40763) ;  /* 0x00000008001c7947 */ /* 0x000fea0003800000 */
.L_x_40771:
        /* <DEDUP_REMOVED lines=18> */
.L_x_40776:
[----:B------:R-:W-:Y:S05]  /*5980*/  BSYNC B0 ;  /* 0x0000000000007941 */ /* 0x000fea0003800000 */
.L_x_40775:
[----:B------:R0:W-:Y:S01]  /*5990*/  STG.E.U8 desc[UR36][R16.64], R3 ;  /* 0x0000000310007986 */ /* 0x0001e2000c101124 */
[----:B------:R-:W-:Y:S05]  /*59a0*/  BRA `(.L_x_40763) ;  /* 0x0000000400c87947 */ /* 0x000fea0003800000 */
.L_x_40774:
        /* <DEDUP_REMOVED lines=13> */
.L_x_40777:
[----:B------:R-:W-:Y:S01]  /*5a80*/  ISETP.GT.U32.AND P0, PT, R3, 0x7f800000, PT ;  /* 0x7f8000000300780c */ /* 0x000fe20003f04070 */
[----:B------:R-:W-:-:S05]  /*5a90*/  IMAD.MOV.U32 R3, RZ, RZ, 0x7f ;  /* 0x0000007fff037424 */ /* 0x000fca00078e00ff */
[----:B------:R-:W-:-:S05]  /*5aa0*/  SEL R3, R3, 0x7c, P0 ;  /* 0x0000007c03037807 */ /* 0x000fca0000000000 */
[----:B------:R0:W-:Y:S01]  /*5ab0*/  STG.E.U8 desc[UR36][R16.64], R3 ;  /* 0x0000000310007986 */ /* 0x0001e2000c101124 */
[----:B------:R-:W-:Y:S05]  /*5ac0*/  BRA `(.L_x_40763) ;  /* 0x0000000400807947 */ /* 0x000fea0003800000 */
.L_x_40773:
[----:B------:R-:W-:-:S04]  /*5ad0*/  FSEL R0, RZ, 1, !P0 ;  /* 0x3f800000ff007808 */ /* 0x000fc80004000000 */
[----:B------:R-:W-:-:S05]  /*5ae0*/  F2FP.BF16.F32.PACK_AB R0, RZ, R0 ;  /* 0x00000000ff00723e */ /* 0x000fca00000010ff */
[----:B------:R0:W-:Y:S01]  /*5af0*/  STG.E.U16 desc[UR36][R16.64], R0 ;  /* 0x0000000010007986 */ /* 0x0001e2000c101524 */
[----:B------:R-:W-:Y:S05]  /*5b00*/  BRA `(.L_x_40763) ;  /* 0x0000000400707947 */ /* 0x000fea0003800000 */
.L_x_40770:
        /* <DEDUP_REMOVED lines=10> */
.L_x_40780:
        /* <DEDUP_REMOVED lines=16> */
.L_x_40783:
[----:B------:R-:W-:-:S07]  /*5cb0*/  PRMT R8, R0, 0x7610, R8 ;  /* 0x0000761000087816 */ /* 0x000fce0000000008 */
.L_x_40782:
[----:B------:R-:W-:Y:S05]  /*5cc0*/  BSYNC B0 ;  /* 0x0000000000007941 */ /* 0x000fea0003800000 */
.L_x_40781:
[----:B------:R3:W-:Y:S01]  /*5cd0*/  STG.E.U8 desc[UR36][R16.64], R8 ;  /* 0x0000000810007986 */ /* 0x0007e2000c101124 */
[----:B------:R-:W-:Y:S05]  /*5ce0*/  BRA `(.L_x_40763) ;  /* 0x0000000000f87947 */ /* 0x000fea0003800000 */
.L_x_40779:
        /* <DEDUP_REMOVED lines=16> */
.L_x_40786:
[----:B------:R-:W-:-:S07]  /*5df0*/  PRMT R8, R0, 0x7610, R8 ;  /* 0x0000761000087816 */ /* 0x000fce0000000008 */
.L_x_40785:
[----:B------:R-:W-:Y:S05]  /*5e00*/  BSYNC B0 ;  /* 0x0000000000007941 */ /* 0x000fea0003800000 */
.L_x_40784:
[----:B------:R0:W-:Y:S01]  /*5e10*/  STG.E.U8 desc[UR36][R16.64], R8 ;  /* 0x0000000810007986 */ /* 0x0001e2000c101124 */
[----:B------:R-:W-:Y:S05]  /*5e20*/  BRA `(.L_x_40763) ;  /* 0x0000000000a87947 */ /* 0x000fea0003800000 */
.L_x_40778:
        /* <DEDUP_REMOVED lines=21> */
.L_x_40762:
        /* <DEDUP_REMOVED lines=16> */
.L_x_40789:
[----:B------:R-:W-:Y:S05]  /*6080*/  BRA `(.L_x_40763) ;  /* 0x0000000000107947 */ /* 0x000fea0003800000 */
.L_x_40788:
[----:B------:R-:W-:-:S05]  /*6090*/  IMAD.MOV.U32 R3, RZ, RZ, RZ ;  /* 0x000000ffff037224 */ /* 0x000fca00078e00ff */
[----:B------:R2:W-:Y:S01]  /*60a0*/  STG.E.64 desc[UR36][R16.64], R2 ;  /* 0x0000000210007986 */ /* 0x0005e2000c101b24 */
[----:B------:R-:W-:Y:S05]  /*60b0*/  BRA `(.L_x_40763) ;  /* 0x0000000000047947 */ /* 0x000fea0003800000 */
.L_x_40787:
[----:B------:R0:W-:Y:S02]  /*60c0*/  STG.E desc[UR36][R16.64], R2 ;  /* 0x0000000210007986 */ /* 0x0001e4000c101924 */
.L_x_40763:
[----:B------:R-:W-:Y:S05]  /*60d0*/  BSYNC B6 ;  /* 0x0000000000067941 */ /* 0x000fea0003800000 */
.L_x_40757:
[----:B------:R-:W-:-:S07]  /*60e0*/  VIADD R19, R19, 0x80 ;  /* 0x0000008013137836 */ /* 0x000fce0000000000 */
.L_x_40722:
[----:B------:R-:W-:Y:S05]  /*60f0*/  BSYNC B7 ;  /* 0x0000000000077941 */ /* 0x000fea0003800000 */
.L_x_40721:
        /* <DEDUP_REMOVED lines=307> */
.L_x_40792:
        /* <DEDUP_REMOVED lines=21> */
.L_x_40796:
[----:B------:R-:W2:Y:S02]  /*7580*/  LDG.E.U8 R2, desc[UR36][R2.64] ;  /* 0x0000002402027981 */ /* 0x000ea4000c1e1100 */
[----:B--2---:R-:W-:Y:S01]  /*7590*/  ISETP.NE.AND P0, PT, R2, RZ, PT ;  /* 0x000000ff0200720c */ /* 0x004fe20003f05270 */
[----:B------:R-:W-:-:S12]  /*75a0*/  BRA `(.L_x_40798) ;  /* 0x0000000c00747947 */ /* 0x000fd80003800000 */
.L_x_40795:
        /* <DEDUP_REMOVED lines=10> */
.L_x_40800:
[----:B------:R-:W2:Y:S02]  /*7650*/  LDG.E R2, desc[UR36][R2.64] ;  /* 0x0000002402027981 */ /* 0x000ea4000c1e1900 */
[----:B--2---:R-:W-:Y:S01]  /*7660*/  ISETP.NE.AND P0, PT, R2, RZ, PT ;  /* 0x000000ff0200720c */ /* 0x004fe20003f05270 */
[----:B------:R-:W-:-:S12]  /*7670*/  BRA `(.L_x_40798) ;  /* 0x0000000c00407947 */ /* 0x000fd80003800000 */
.L_x_40799:
[----:B------:R-:W2:Y:S02]  /*7680*/  LDG.E.U16 R2, desc[UR36][R2.64] ;  /* 0x0000002402027981 */ /* 0x000ea4000c1e1500 */
[----:B--2---:R-:W-:Y:S01]  /*7690*/  ISETP.NE.AND P0, PT, R2, RZ, PT ;  /* 0x000000ff0200720c */ /* 0x004fe20003f05270 */
[----:B------:R-:W-:-:S12]  /*76a0*/  BRA `(.L_x_40798) ;  /* 0x0000000c00347947 */ /* 0x000fd80003800000 */
.L_x_40794:
        /* <DEDUP_REMOVED lines=9> */
.L_x_40802:
[----:B------:R-:W2:Y:S02]  /*7740*/  LDG.E.U16 R0, desc[UR36][R2.64] ;  /* 0x0000002402007981 */ /* 0x000ea4000c1e1500 */
[----:B--2---:R-:W-:-:S05]  /*7750*/  HADD2.F32 R0, -RZ, R0.H0_H0 ;  /* 0x20000000ff007230 */ /* 0x004fca0000004100 */
[----:B------:R-:W-:Y:S01]  /*7760*/  FSETP.NEU.FTZ.AND P0, PT, R0, RZ, PT ;  /* 0x000000ff0000720b */ /* 0x000fe20003f1d000 */
[----:B------:R-:W-:-:S12]  /*7770*/  BRA `(.L_x_40798) ;  /* 0x0000000c00007947 */ /* 0x000fd80003800000 */
.L_x_40801:
        /* <DEDUP_REMOVED lines=11> */
.L_x_40804:
        /* <DEDUP_REMOVED lines=10> */
.L_x_40803:
[----:B------:R-:W2:Y:S02]  /*78d0*/  LDG.E.64 R2, desc[UR36][R2.64] ;  /* 0x0000002402027981 */ /* 0x000ea4000c1e1b00 */
[----:B--2---:R-:W-:Y:S01]  /*78e0*/  DSETP.NEU.AND P0, PT, R2, RZ, PT ;  /* 0x000000ff0200722a */ /* 0x004fe20003f0d000 */
[----:B------:R-:W-:-:S13]  /*78f0*/  BRA `(.L_x_40798) ;  /* 0x0000000800a07947 */ /* 0x000fda0003800000 */
.L_x_40793:
        /* <DEDUP_REMOVED lines=11> */
.L_x_40807:
[----:B------:R-:W2:Y:S02]  /*79b0*/  LDG.E.128 R4, desc[UR36][R2.64] ;  /* 0x0000002402047981 */ /* 0x000ea4000c1e1d00 */
[----:B--2---:R-:W-:-:S06]  /*79c0*/  DSETP.NEU.AND P0, PT, R6, RZ, PT ;  /* 0x000000ff0600722a */ /* 0x004fcc0003f0d000 */
[----:B------:R-:W-:Y:S01]  /*79d0*/  DSETP.NEU.OR P0, PT, R4, RZ, P0 ;  /* 0x000000ff0400722a */ /* 0x000fe2000070d400 */
[----:B------:R-:W-:-:S13]  /*79e0*/  BRA `(.L_x_40798) ;  /* 0x0000000800647947 */ /* 0x000fda0003800000 */
.L_x_40806:
        /* <DEDUP_REMOVED lines=27> */
.L_x_40809:
        /* <DEDUP_REMOVED lines=14> */
.L_x_40808:
[----:B------:R-:W2:Y:S02]  /*7c80*/  LDG.E.U16 R0, desc[UR36][R2.64] ;  /* 0x0000002402007981 */ /* 0x000ea4000c1e1500 */
[----:B--2---:R-:W-:-:S05]  /*7c90*/  IMAD.U32 R0, R0, 0x10000, RZ ;  /* 0x0001000000007824 */ /* 0x004fca00078e00ff */
[----:B------:R-:W-:Y:S01]  /*7ca0*/  FSETP.NEU.FTZ.AND P0, PT, R0, RZ, PT ;  /* 0x000000ff0000720b */ /* 0x000fe20003f1d000 */
[----:B------:R-:W-:-:S12]  /*7cb0*/  BRA `(.L_x_40798) ;  /* 0x0000000400b07947 */ /* 0x000fd80003800000 */
.L_x_40805:
        /* <DEDUP_REMOVED lines=11> */
.L_x_40812:
        /* <DEDUP_REMOVED lines=21> */
.L_x_40816:
[----:B------:R-:W-:Y:S05]  /*7ec0*/  BSYNC B1 ;  /* 0x0000000000017941 */ /* 0x000fea0003800000 */
.L_x_40815:
[----:B------:R-:W-:Y:S01]  /*7ed0*/  LEA R3, R0, 0x3b800000, 0x17 ;  /* 0x3b80000000037811 */ /* 0x000fe200078eb8ff */
[----:B------:R-:W-:-:S05]  /*7ee0*/  IMAD.SHL.U32 R0, R2, 0x100000, RZ ;  /* 0x0010000002007824 */ /* 0x000fca00078e00ff */
[----:B------:R-:W-:-:S07]  /*7ef0*/  LOP3.LUT R0, R3, R0, R4, 0xfe, !PT ;  /* 0x0000000003007212 */ /* 0x000fce00078efe04 */
.L_x_40814:
[----:B------:R-:W-:Y:S05]  /*7f00*/  BSYNC B0 ;  /* 0x0000000000007941 */ /* 0x000fea0003800000 */
.L_x_40813:
[----:B------:R-:W-:Y:S01]  /*7f10*/  FSETP.NEU.FTZ.AND P0, PT, R0, RZ, PT ;  /* 0x000000ff0000720b */ /* 0x000fe20003f1d000 */
[----:B------:R-:W-:-:S12]  /*7f20*/  BRA `(.L_x_40798) ;  /* 0x0000000400147947 */ /* 0x000fd80003800000 */
.L_x_40811:
        /* <DEDUP_REMOVED lines=21> */
.L_x_40820:
[----:B------:R-:W-:Y:S05]  /*8080*/  BSYNC B1 ;  /* 0x0000000000017941 */ /* 0x000fea0003800000 */
.L_x_40819:
[----:B------:R-:W-:Y:S01]  /*8090*/  LEA R3, R0, 0x37800000, 0x17 ;  /* 0x3780000000037811 */ /* 0x000fe200078eb8ff */
[----:B------:R-:W-:-:S05]  /*80a0*/  IMAD.SHL.U32 R0, R2, 0x200000, RZ ;  /* 0x0020000002007824 */ /* 0x000fca00078e00ff */
[----:B------:R-:W-:-:S07]  /*80b0*/  LOP3.LUT R0, R3, R0, R4, 0xfe, !PT ;  /* 0x0000000003007212 */ /* 0x000fce00078efe04 */
.L_x_40818:
[----:B------:R-:W-:Y:S05]  /*80c0*/  BSYNC B0 ;  /* 0x0000000000007941 */ /* 0x000fea0003800000 */
.L_x_40817:
[----:B------:R-:W-:Y:S01]  /*80d0*/  FSETP.NEU.FTZ.AND P0, PT, R0, RZ, PT ;  /* 0x000000ff0000720b */ /* 0x000fe20003f1d000 */
[----:B------:R-:W-:-:S12]  /*80e0*/  BRA `(.L_x_40798) ;  /* 0x0000000000a47947 */ /* 0x000fd80003800000 */
.L_x_40810:
        /* <DEDUP_REMOVED lines=14> */
.L_x_40824:
[----:B------:R-:W-:Y:S05]  /*81d0*/  BSYNC B0 ;  /* 0x0000000000007941 */ /* 0x000fea0003800000 */
.L_x_40823:
[----:B------:R-:W-:Y:S01]  /*81e0*/  FSETP.NEU.FTZ.AND P0, PT, R0, RZ, PT ;  /* 0x000000ff0000720b */ /* 0x000fe20003f1d000 */
[----:B------:R-:W-:-:S12]  /*81f0*/  BRA `(.L_x_40798) ;  /* 0x0000000000607947 */ /* 0x000fd80003800000 */
.L_x_40797:
        /* <DEDUP_REMOVED lines=16> */
.L_x_40825:
[----:B------:R-:W-:Y:S01]  /*8300*/  PLOP3.LUT P0, PT, PT, PT, PT, 0x8, 0x0 ;  /* 0x000000000000781c */ /* 0x000fe20003f0e170 */
[----:B------:R-:W-:-:S12]  /*8310*/  BRA `(.L_x_40798) ;  /* 0x0000000000187947 */ /* 0x000fd80003800000 */
.L_x_40822:
[----:B------:R-:W2:Y:S02]  /*8320*/  LDG.E.64 R2, desc[UR36][R2.64] ;  /* 0x0000002402027981 */ /* 0x000ea4000c1e1b00 */
[----:B--2---:R-:W-:-:S04]  /*8330*/  ISETP.NE.U32.AND P0, PT, R2, RZ, PT ;  /* 0x000000ff0200720c */ /* 0x004fc80003f05070 */
[----:B------:R-:W-:Y:S01]  /*8340*/  ISETP.NE.AND.EX P0, PT, R3, RZ, PT, P0 ;  /* 0x000000ff0300720c */ /* 0x000fe20003f05300 */
[----:B------:R-:W-:-:S12]  /*8350*/  BRA `(.L_x_40798) ;  /* 0x0000000000087947 */ /* 0x000fd80003800000 */
.L_x_40821:
[----:B------:R-:W2:Y:S02]  /*8360*/  LDG.E R2, desc[UR36][R2.64] ;  /* 0x0000002402027981 */ /* 0x000ea4000c1e1900 */
[----:B--2---:R-:W-:-:S13]  /*8370*/  ISETP.NE.AND P0, PT, R2, RZ, PT ;  /* 0x000000ff0200720c */ /* 0x004fda0003f05270 */
.L_x_40798:
        /* <DEDUP_REMOVED lines=19> */
.L_x_40830:
[----:B------:R0:W-:Y:S01]  /*84b0*/  STG.E.U8 desc[UR36][R16.64], R2 ;  /* 0x0000000210007986 */ /* 0x0001e2000c101124 */
[----:B------:R-:W-:Y:S05]  /*84c0*/  BRA `(.L_x_40832) ;  /* 0x0000000c000c7947 */ /* 0x000fea0003800000 */
.L_x_40829:
        /* <DEDUP_REMOVED lines=9> */
.L_x_40834:
[----:B------:R0:W-:Y:S01]  /*8560*/  STG.E desc[UR36][R16.64], R2 ;  /* 0x0000000210007986 */ /* 0x0001e2000c101924 */
[----:B------:R-:W-:Y:S05]  /*8570*/  BRA `(.L_x_40832) ;  /* 0x0000000800e07947 */ /* 0x000fea0003800000 */
.L_x_40833:
[----:B------:R0:W-:Y:S01]  /*8580*/  STG.E.U16 desc[UR36][R16.64], R2 ;  /* 0x0000000210007986 */ /* 0x0001e2000c101524 */
[----:B------:R-:W-:Y:S05]  /*8590*/  BRA `(.L_x_40832) ;  /* 0x0000000800d87947 */ /* 0x000fea0003800000 */
.L_x_40828:
        /* <DEDUP_REMOVED lines=9> */
.L_x_40836:
[----:B------:R-:W-:-:S04]  /*8630*/  FSEL R0, RZ, 1, !P0 ;  /* 0x3f800000ff007808 */ /* 0x000fc80004000000 */
[----:B------:R-:W-:-:S05]  /*8640*/  F2FP.F16.F32.PACK_AB R0, RZ, R0 ;  /* 0x00000000ff00723e */ /* 0x000fca00000000ff */
[----:B------:R0:W-:Y:S01]  /*8650*/  STG.E.U16 desc[UR36][R16.64], R0 ;  /* 0x0000000010007986 */ /* 0x0001e2000c101524 */
[----:B------:R-:W-:Y:S05]  /*8660*/  BRA `(.L_x_40832) ;  /* 0x0000000800a47947 */ /* 0x000fea0003800000 */
.L_x_40835:
        /* <DEDUP_REMOVED lines=10> */
.L_x_40838:
[----:B------:R-:W-:-:S04]  /*8710*/  FSEL R0, RZ, 1, !P0 ;  /* 0x3f800000ff007808 */ /* 0x000fc80004000000 */
[----:B------:R-:W-:-:S04]  /*8720*/  F2FP.F16.F32.PACK_AB R3, RZ, R0 ;  /* 0x00000000ff03723e */ /* 0x000fc800000000ff */
[----:B------:R-:W-:-:S05]  /*8730*/  PRMT R3, R3, 0x5410, RZ ;  /* 0x0000541003037816 */ /* 0x000fca00000000ff */
[----:B------:R0:W-:Y:S01]  /*8740*/  STG.E desc[UR36][R16.64], R3 ;  /* 0x0000000310007986 */ /* 0x0001e2000c101924 */
[----:B------:R-:W-:Y:S05]  /*8750*/  BRA `(.L_x_40832) ;  /* 0x0000000800687947 */ /* 0x000fea0003800000 */
.L_x_40837:
[----:B------:R-:W-:Y:S01]  /*8760*/  FSEL R3, RZ, 1.875, !P0 ;  /* 0x3ff00000ff037808 */ /* 0x000fe20004000000 */
[----:B------:R-:W-:-:S05]  /*8770*/  IMAD.MOV.U32 R2, RZ, RZ, RZ ;  /* 0x000000ffff027224 */ /* 0x000fca00078e00ff */
[----:B------:R0:W-:Y:S01]  /*8780*/  STG.E.64 desc[UR36][R16.64], R2 ;  /* 0x0000000210007986 */ /* 0x0001e2000c101b24 */
[----:B------:R-:W-:Y:S05]  /*8790*/  BRA `(.L_x_40832) ;  /* 0x0000000800587947 */ /* 0x000fea0003800000 */
.L_x_40827:
        /* <DEDUP_REMOVED lines=10> */
.L_x_40841:
[----:B------:R-:W-:Y:S02]  /*8840*/  FSEL R5, RZ, 1.875, !P0 ;  /* 0x3ff00000ff057808 */ /* 0x000fe40004000000 */
[----:B------:R-:W-:Y:S01]  /*8850*/  CS2R R6, SRZ ;  /* 0x0000000000067805 */ /* 0x000fe2000001ff00 */
[----:B------:R-:W-:-:S05]  /*8860*/  IMAD.MOV.U32 R4, RZ, RZ, RZ ;  /* 0x000000ffff047224 */ /* 0x000fca00078e00ff */
[----:B------:R0:W-:Y:S01]  /*8870*/  STG.E.128 desc[UR36][R16.64], R4 ;  /* 0x0000000410007986 */ /* 0x0001e2000c101d24 */
[----:B------:R-:W-:Y:S05]  /*8880*/  BRA `(.L_x_40832) ;  /* 0x00000008001c7947 */ /* 0x000fea0003800000 */
.L_x_40840:
        /* <DEDUP_REMOVED lines=18> */
.L_x_40845:
[----:B------:R-:W-:Y:S05]  /*89b0*/  BSYNC B0 ;  /* 0x0000000000007941 */ /* 0x000fea0003800000 */
.L_x_40844:
[----:B------:R0:W-:Y:S01]  /*89c0*/  STG.E.U8 desc[UR36][R16.64], R3 ;  /* 0x0000000310007986 */ /* 0x0001e2000c101124 */
[----:B------:R-:W-:Y:S05]  /*89d0*/  BRA `(.L_x_40832) ;  /* 0x0000000400c87947 */ /* 0x000fea0003800000 */
.L_x_40843:
        /* <DEDUP_REMOVED lines=13> */
.L_x_40846:
[----:B------:R-:W-:Y:S01]  /*8ab0*/  ISETP.GT.U32.AND P0, PT, R3, 0x7f800000, PT ;  /* 0x7f8000000300780c */ /* 0x000fe20003f04070 */
[----:B------:R-:W-:-:S05]  /*8ac0*/  IMAD.MOV.U32 R3, RZ, RZ, 0x7f ;  /* 0x0000007fff037424 */ /* 0x000fca00078e00ff */
[----:B------:R-:W-:-:S05]  /*8ad0*/  SEL R3, R3, 0x7c, P0 ;  /* 0x0000007c03037807 */ /* 0x000fca0000000000 */
[----:B------:R0:W-:Y:S01]  /*8ae0*/  STG.E.U8 desc[UR36][R16.64], R3 ;  /* 0x0000000310007986 */ /* 0x0001e2000c101124 */
[----:B------:R-:W-:Y:S05]  /*8af0*/  BRA `(.L_x_40832) ;  /* 0x0000000400807947 */ /* 0x000fea0003800000 */
.L_x_40842:
[----:B------:R-:W-:-:S04]  /*8b00*/  FSEL R0, RZ, 1, !P0 ;  /* 0x3f800000ff007808 */ /* 0x000fc80004000000 */
[----:B------:R-:W-:-:S05]  /*8b10*/  F2FP.BF16.F32.PACK_AB R0, RZ, R0 ;  /* 0x00000000ff00723e */ /* 0x000fca00000010ff */
[----:B------:R0:W-:Y:S01]  /*8b20*/  STG.E.U16 desc[UR36][R16.64], R0 ;  /* 0x0000000010007986 */ /* 0x0001e2000c101524 */
[----:B------:R-:W-:Y:S05]  /*8b30*/  BRA `(.L_x_40832) ;  /* 0x0000000400707947 */ /* 0x000fea0003800000 */
.L_x_40839:
        /* <DEDUP_REMOVED lines=10> */
.L_x_40849:
        /* <DEDUP_REMOVED lines=16> */
.L_x_40852:
[----:B------:R-:W-:-:S07]  /*8ce0*/  PRMT R8, R0, 0x7610, R8 ;  /* 0x0000761000087816 */ /* 0x000fce0000000008 */
.L_x_40851:
[----:B------:R-:W-:Y:S05]  /*8cf0*/  BSYNC B0 ;  /* 0x0000000000007941 */ /* 0x000fea0003800000 */
.L_x_40850:
[----:B------:R3:W-:Y:S01]  /*8d00*/  STG.E.U8 desc[UR36][R16.64], R8 ;  /* 0x0000000810007986 */ /* 0x0007e2000c101124 */
[----:B------:R-:W-:Y:S05]  /*8d10*/  BRA `(.L_x_40832) ;  /* 0x0000000000f87947 */ /* 0x000fea0003800000 */
.L_x_40848:
        /* <DEDUP_REMOVED lines=16> */
.L_x_40855:
[----:B------:R-:W-:-:S07]  /*8e20*/  PRMT R8, R0, 0x7610, R8 ;  /* 0x0000761000087816 */ /* 0x000fce0000000008 */
.L_x_40854:
[----:B------:R-:W-:Y:S05]  /*8e30*/  BSYNC B0 ;  /* 0x0000000000007941 */ /* 0x000fea0003800000 */
.L_x_40853:
[----:B------:R0:W-:Y:S01]  /*8e40*/  STG.E.U8 desc[UR36][R16.64], R8 ;  /* 0x0000000810007986 */ /* 0x0001e2000c101124 */
[----:B------:R-:W-:Y:S05]  /*8e50*/  BRA `(.L_x_40832) ;  /* 0x0000000000a87947 */ /* 0x000fea0003800000 */
.L_x_40847:
        /* <DEDUP_REMOVED lines=21> */
.L_x_40831:
        /* <DEDUP_REMOVED lines=16> */
.L_x_40858:
[----:B------:R-:W-:Y:S05]  /*90b0*/  BRA `(.L_x_40832) ;  /* 0x0000000000107947 */ /* 0x000fea0003800000 */
.L_x_40857:
[----:B------:R-:W-:-:S05]  /*90c0*/  IMAD.MOV.U32 R3, RZ, RZ, RZ ;  /* 0x000000ffff037224 */ /* 0x000fca00078e00ff */
[----:B------:R2:W-:Y:S01]  /*90d0*/  STG.E.64 desc[UR36][R16.64], R2 ;  /* 0x0000000210007986 */ /* 0x0005e2000c101b24 */
[----:B------:R-:W-:Y:S05]  /*90e0*/  BRA `(.L_x_40832) ;  /* 0x0000000000047947 */ /* 0x000fea0003800000 */
.L_x_40856:
[----:B------:R0:W-:Y:S02]  /*90f0*/  STG.E desc[UR36][R16.64], R2 ;  /* 0x0000000210007986 */ /* 0x0001e4000c101924 */
.L_x_40832:
[----:B------:R-:W-:Y:S05]  /*9100*/  BSYNC B6 ;  /* 0x0000000000067941 */ /* 0x000fea0003800000 */
.L_x_40826:
[----:B------:R-:W-:-:S07]  /*9110*/  VIADD R19, R19, 0x80 ;  /* 0x0000008013137836 */ /* 0x000fce0000000000 */
.L_x_40791:
[----:B------:R-:W-:Y:S05]  /*9120*/  BSYNC B7 ;  /* 0x0000000000077941 */ /* 0x000fea0003800000 */
.L_x_40790:
        /* <DEDUP_REMOVED lines=306> */
.L_x_40859:
        /* <DEDUP_REMOVED lines=21> */
.L_x_40863:
[----:B------:R-:W2:Y:S02]  /*a5a0*/  LDG.E.U8 R2, desc[UR36][R2.64] ;  /* 0x0000002402027981 */ /* 0x000ea4000c1e1100 */
[----:B--2---:R-:W-:Y:S01]  /*a5b0*/  ISETP.NE.AND P0, PT, R2, RZ, PT ;  /* 0x000000ff0200720c */ /* 0x004fe20003f05270 */
[----:B------:R-:W-:-:S12]  /*a5c0*/  BRA `(.L_x_40865) ;  /* 0x0000000c00747947 */ /* 0x000fd80003800000 */
.L_x_40862:
        /* <DEDUP_REMOVED lines=10> */
.L_x_40867:
[----:B------:R-:W2:Y:S02]  /*a670*/  LDG.E R2, desc[UR36][R2.64] ;  /* 0x0000002402027981 */ /* 0x000ea4000c1e1900 */
[----:B--2---:R-:W-:Y:S01]  /*a680*/  ISETP.NE.AND P0, PT, R2, RZ, PT ;  /* 0x000000ff0200720c */ /* 0x004fe20003f05270 */
[----:B------:R-:W-:-:S12]  /*a690*/  BRA `(.L_x_40865) ;  /* 0x0000000c00407947 */ /* 0x000fd80003800000 */
.L_x_40866:
[----:B------:R-:W2:Y:S02]  /*a6a0*/  LDG.E.U16 R2, desc[UR36][R2.64] ;  /* 0x0000002402027981 */ /* 0x000ea4000c1e1500 */
[----:B--2---:R-:W-:Y:S01]  /*a6b0*/  ISETP.NE.AND P0, PT, R2, RZ, PT ;  /* 0x000000ff0200720c */ /* 0x004fe20003f05270 */
[----:B------:R-:W-:-:S12]  /*a6c0*/  BRA `(.L_x_40865) ;  /* 0x0000000c00347947 */ /* 0x000fd80003800000 */
.L_x_40861:
        /* <DEDUP_REMOVED lines=9> */
.L_x_40869:
[----:B------:R-:W2:Y:S02]  /*a760*/  LDG.E.U16 R0, desc[UR36][R2.64] ;  /* 0x0000002402007981 */ /* 0x000ea4000c1e1500 */
[----:B--2---:R-:W-:-:S05]  /*a770*/  HADD2.F32 R0, -RZ, R0.H0_H0 ;  /* 0x20000000ff007230 */ /* 0x004fca0000004100 */
[----:B------:R-:W-:Y:S01]  /*a780*/  FSETP.NEU.FTZ.AND P0, PT, R0, RZ, PT ;  /* 0x000000ff0000720b */ /* 0x000fe20003f1d000 */
[----:B------:R-:W-:-:S12]  /*a790*/  BRA `(.L_x_40865) ;  /* 0x0000000c00007947 */ /* 0x000fd80003800000 */
.L_x_40868:
        /* <DEDUP_REMOVED lines=11> */
.L_x_40871:
        /* <DEDUP_REMOVED lines=10> */
.L_x_40870:
[----:B------:R-:W2:Y:S02]  /*a8f0*/  LDG.E.64 R2, desc[UR36][R2.64] ;  /* 0x0000002402027981 */ /* 0x000ea4000c1e1b00 */
[----:B--2---:R-:W-:Y:S01]  /*a900*/  DSETP.NEU.AND P0, PT, R2, RZ, PT ;  /* 0x000000ff0200722a */ /* 0x004fe20003f0d000 */
[----:B------:R-:W-:-:S13]  /*a910*/  BRA `(.L_x_40865) ;  /* 0x0000000800a07947 */ /* 0x000fda0003800000 */
.L_x_40860:
        /* <DEDUP_REMOVED lines=11> */
.L_x_40874:
[----:B------:R-:W2:Y:S02]  /*a9d0*/  LDG.E.128 R4, desc[UR36][R2.64] ;  /* 0x0000002402047981 */ /* 0x000ea4000c1e1d00 */
[----:B--2---:R-:W-:-:S06]  /*a9e0*/  DSETP.NEU.AND P0, PT, R6, RZ, PT ;  /* 0x000000ff0600722a */ /* 0x004fcc0003f0d000 */
[----:B------:R-:W-:Y:S01]  /*a9f0*/  DSETP.NEU.OR P0, PT, R4, RZ, P0 ;  /* 0x000000ff0400722a */ /* 0x000fe2000070d400 */
[----:B------:R-:W-:-:S13]  /*aa00*/  BRA `(.L_x_40865) ;  /* 0x0000000800647947 */ /* 0x000fda0003800000 */
.L_x_40873:
        /* <DEDUP_REMOVED lines=27> */
.L_x_40876:
        /* <DEDUP_REMOVED lines=14> */
.L_x_40875:
[----:B------:R-:W2:Y:S02]  /*aca0*/  LDG.E.U16 R0, desc[UR36][R2.64] ;  /* 0x0000002402007981 */ /* 0x000ea4000c1e1500 */
[----:B--2---:R-:W-:-:S05]  /*acb0*/  IMAD.U32 R0, R0, 0x10000, RZ ;  /* 0x0001000000007824 */ /* 0x004fca00078e00ff */
[----:B------:R-:W-:Y:S01]  /*acc0*/  FSETP.NEU.FTZ.AND P0, PT, R0, RZ, PT ;  /* 0x000000ff0000720b */ /* 0x000fe20003f1d000 */
[----:B------:R-:W-:-:S12]  /*acd0*/  BRA `(.L_x_40865) ;  /* 0x0000000400b07947 */ /* 0x000fd80003800000 */
.L_x_40872:
        /* <DEDUP_REMOVED lines=11> */
.L_x_40879:
        /* <DEDUP_REMOVED lines=21> */
.L_x_40883:
[----:B------:R-:W-:Y:S05]  /*aee0*/  BSYNC B1 ;  /* 0x0000000000017941 */ /* 0x000fea0003800000 */
.L_x_40882:
[----:B------:R-:W-:Y:S01]  /*aef0*/  LEA R3, R0, 0x3b800000, 0x17 ;  /* 0x3b80000000037811 */ /* 0x000fe200078eb8ff */
[----:B------:R-:W-:-:S05]  /*af00*/  IMAD.SHL.U32 R0, R2, 0x100000, RZ ;  /* 0x0010000002007824 */ /* 0x000fca00078e00ff */
[----:B------:R-:W-:-:S07]  /*af10*/  LOP3.LUT R0, R3, R0, R4, 0xfe, !PT ;  /* 0x0000000003007212 */ /* 0x000fce00078efe04 */
.L_x_40881:
[----:B------:R-:W-:Y:S05]  /*af20*/  BSYNC B0 ;  /* 0x0000000000007941 */ /* 0x000fea0003800000 */
.L_x_40880:
[----:B------:R-:W-:Y:S01]  /*af30*/  FSETP.NEU.FTZ.AND P0, PT, R0, RZ, PT ;  /* 0x000000ff0000720b */ /* 0x000fe20003f1d000 */
[----:B------:R-:W-:-:S12]  /*af40*/  BRA `(.L_x_40865) ;  /* 0x0000000400147947 */ /* 0x000fd80003800000 */
.L_x_40878:
        /* <DEDUP_REMOVED lines=21> */
.L_x_40887:
[----:B------:R-:W-:Y:S05]  /*b0a0*/  BSYNC B1 ;  /* 0x0000000000017941 */ /* 0x000fea0003800000 */
.L_x_40886:
[----:B------:R-:W-:Y:S01]  /*b0b0*/  LEA R3, R0, 0x37800000, 0x17 ;  /* 0x3780000000037811 */ /* 0x000fe200078eb8ff */
[----:B------:R-:W-:-:S05]  /*b0c0*/  IMAD.SHL.U32 R0, R2, 0x200000, RZ ;  /* 0x0020000002007824 */ /* 0x000fca00078e00ff */
[----:B------:R-:W-:-:S07]  /*b0d0*/  LOP3.LUT R0, R3, R0, R4, 0xfe, !PT ;  /* 0x0000000003007212 */ /* 0x000fce00078efe04 */
.L_x_40885:
[----:B------:R-:W-:Y:S05]  /*b0e0*/  BSYNC B0 ;  /* 0x0000000000007941 */ /* 0x000fea0003800000 */
.L_x_40884:
[----:B------:R-:W-:Y:S01]  /*b0f0*/  FSETP.NEU.FTZ.AND P0, PT, R0, RZ, PT ;  /* 0x000000ff0000720b */ /* 0x000fe20003f1d000 */
[----:B------:R-:W-:-:S12]  /*b100*/  BRA `(.L_x_40865) ;  /* 0x0000000000a47947 */ /* 0x000fd80003800000 */
.L_x_40877:
        /* <DEDUP_REMOVED lines=14> */
.L_x_40891:
[----:B------:R-:W-:Y:S05]  /*b1f0*/  BSYNC B0 ;  /* 0x0000000000007941 */ /* 0x000fea0003800000 */
.L_x_40890:
[----:B------:R-:W-:Y:S01]  /*b200*/  FSETP.NEU.FTZ.AND P0, PT, R0, RZ, PT ;  /* 0x000000ff0000720b */ /* 0x000fe20003f1d000 */
[----:B------:R-:W-:-:S12]  /*b210*/  BRA `(.L_x_40865) ;  /* 0x0000000000607947 */ /* 0x000fd80003800000 */
.L_x_40864:
        /* <DEDUP_REMOVED lines=16> */
.L_x_40892:
[----:B------:R-:W-:Y:S01]  /*b320*/  PLOP3.LUT P0, PT, PT, PT, PT, 0x8, 0x0 ;  /* 0x000000000000781c */ /* 0x000fe20003f0e170 */
[----:B------:R-:W-:-:S12]  /*b330*/  BRA `(.L_x_40865) ;  /* 0x0000000000187947 */ /* 0x000fd80003800000 */
.L_x_40889:
[----:B------:R-:W2:Y:S02]  /*b340*/  LDG.E.64 R2, desc[UR36][R2.64] ;  /* 0x0000002402027981 */ /* 0x000ea4000c1e1b00 */
[----:B--2---:R-:W-:-:S04]  /*b350*/  ISETP.NE.U32.AND P0, PT, R2, RZ, PT ;  /* 0x000000ff0200720c */ /* 0x004fc80003f05070 */
[----:B------:R-:W-:Y:S01]  /*b360*/  ISETP.NE.AND.EX P0, PT, R3, RZ, PT, P0 ;  /* 0x000000ff0300720c */ /* 0x000fe20003f05300 */
[----:B------:R-:W-:-:S12]  /*b370*/  BRA `(.L_x_40865) ;  /* 0x0000000000087947 */ /* 0x000fd80003800000 */
.L_x_40888:
[----:B------:R-:W2:Y:S02]  /*b380*/  LDG.E R2, desc[UR36][R2.64] ;  /* 0x0000002402027981 */ /* 0x000ea4000c1e1900 */
[----:B--2---:R-:W-:-:S13]  /*b390*/  ISETP.NE.AND P0, PT, R2, RZ, PT ;  /* 0x000000ff0200720c */ /* 0x004fda0003f05270 */
.L_x_40865:
[----:B------:R-:W0:Y:S01]  /*b3a0*/  LDC.U8 R5, c[0x0][0x422] ;  /* 0x00010880ff057b82 */ /* 0x000e220000000000 */
[----:B------:R-:W-:-:S07]  /*b3b0*/  SEL R0, RZ, 0x1, !P0 ;  /* 0x00000001ff007807 */ /* 0x000fce0004000000 */
        /* <DEDUP_REMOVED lines=16> */
.L_x_40896:
[----:B------:R-:W-:Y:S01]  /*b4c0*/  STG.E.U8 desc[UR36][R16.64], R2 ;  /* 0x0000000210007986 */ /* 0x000fe2000c101124 */
[----:B------:R-:W-:Y:S05]  /*b4d0*/  EXIT ;  /* 0x000000000000794d */ /* 0x000fea0003800000 */
.L_x_40895:
        /* <DEDUP_REMOVED lines=9> */
.L_x_40899:
[----:B------:R-:W-:Y:S01]  /*b570*/  STG.E desc[UR36][R16.64], R2 ;  /* 0x0000000210007986 */ /* 0x000fe2000c101924 */
[----:B------:R-:W-:Y:S05]  /*b580*/  EXIT ;  /* 0x000000000000794d */ /* 0x000fea0003800000 */
.L_x_40898:
[----:B------:R-:W-:Y:S01]  /*b590*/  STG.E.U16 desc[UR36][R16.64], R2 ;  /* 0x0000000210007986 */ /* 0x000fe2000c101524 */
[----:B------:R-:W-:Y:S05]  /*b5a0*/  EXIT ;  /* 0x000000000000794d */ /* 0x000fea0003800000 */
.L_x_40894:
[----:B------:R-:W-:-:S13]  /*b5b0*/  ISETP.GT.AND P1, PT, R4, 0x6, PT ;  /* 0x000000060400780c */ /* 0x000fda0003f24270 */
[----:B------:R-:W-:Y:S05]  /*b5c0*/  @P1 BRA `(.L_x_40900) ;  /* 0x00000000002c1947 */ /* 0x000fea0003800000 */
[----:B------:R-:W-:-:S13]  /*b5d0*/  ISETP.NE.AND P1, PT, R4, 0x5, PT ;  /* 0x000000050400780c */ /* 0x000fda0003f25270 */
[----:B------:R-:W-:Y:S05]  /*b5e0*/  @!P1 BRA `(.L_x_40901) ;  /* 0x0000000000149947 */ /* 0x000fea0003800000 */
[----:B------:R-:W-:-:S13]  /*b5f0*/  ISETP.NE.AND P1, PT, R4, 0x6, PT ;  /* 0x000000060400780c */ /* 0x000fda0003f25270 */
[----:B------:R-:W-:Y:S05]  /*b600*/  @P1 BRA `(.L_x_40897) ;  /* 0x0000000800701947 */ /* 0x000fea0003800000 */
[----:B------:R-:W-:-:S05]  /*b610*/  FSEL R3, RZ, 1, !P0 ;  /* 0x3f800000ff037808 */ /* 0x000fca0004000000 */
[----:B------:R-:W-:Y:S01]  /*b620*/  STG.E desc[UR36][R16.64], R3 ;  /* 0x0000000310007986 */ /* 0x000fe2000c101924 */
[----:B------:R-:W-:Y:S05]  /*b630*/  EXIT ;  /* 0x000000000000794d */ /* 0x000fea0003800000 */
.L_x_40901:
[----:B------:R-:W-:-:S04]  /*b640*/  FSEL R0, RZ, 1, !P0 ;  /* 0x3f800000ff007808 */ /* 0x000fc80004000000 */
[----:B------:R-:W-:-:S05]  /*b650*/  F2FP.F16.F32.PACK_AB R0, RZ, R0 ;  /* 0x00000000ff00723e */ /* 0x000fca00000000ff */
[----:B------:R-:W-:Y:S01]  /*b660*/  STG.E.U16 desc[UR36][R16.64], R0 ;  /* 0x0000000010007986 */ /* 0x000fe2000c101524 */
[----:B------:R-:W-:Y:S05]  /*b670*/  EXIT ;  /* 0x000000000000794d */ /* 0x000fea0003800000 */
.L_x_40900:
        /* <DEDUP_REMOVED lines=8> */
[----:B------:R-:W-:Y:S01]  /*b700*/  STG.E.64 desc[UR36][R16.64], R2 ;  /* 0x0000000210007986 */ /* 0x000fe2000c101b24 */
[----:B------:R-:W-:Y:S05]  /*b710*/  EXIT ;  /* 0x000000000000794d */ /* 0x000fea0003800000 */
.L_x_40903:
[----:B------:R-:W-:-:S04]  /*b720*/  FSEL R0, RZ, 1, !P0 ;  /* 0x3f800000ff007808 */ /* 0x000fc80004000000 */
[----:B------:R-:W-:-:S04]  /*b730*/  F2FP.F16.F32.PACK_AB R3, RZ, R0 ;  /* 0x00000000ff03723e */ /* 0x000fc800000000ff */
[----:B------:R-:W-:-:S05]  /*b740*/  PRMT R3, R3, 0x5410, RZ ;  /* 0x0000541003037816 */ /* 0x000fca00000000ff */
[----:B------:R-:W-:Y:S01]  /*b750*/  STG.E desc[UR36][R16.64], R3 ;  /* 0x0000000310007986 */ /* 0x000fe2000c101924 */
[----:B------:R-:W-:Y:S05]  /*b760*/  EXIT ;  /* 0x000000000000794d */ /* 0x000fea0003800000 */
.L_x_40902:
[----:B------:R-:W-:Y:S01]  /*b770*/  FSEL R3, RZ, 1.875, !P0 ;  /* 0x3ff00000ff037808 */ /* 0x000fe20004000000 */
[----:B------:R-:W-:-:S05]  /*b780*/  IMAD.MOV.U32 R2, RZ, RZ, RZ ;  /* 0x000000ffff027224 */ /* 0x000fca00078e00ff */
[----:B------:R-:W-:Y:S01]  /*b790*/  STG.E.64 desc[UR36][R16.64], R2 ;  /* 0x0000000210007986 */ /* 0x000fe2000c101b24 */
[----:B------:R-:W-:Y:S05]  /*b7a0*/  EXIT ;  /* 0x000000000000794d */ /* 0x000fea0003800000 */
.L_x_40893:
        /* <DEDUP_REMOVED lines=10> */
.L_x_40906:
[----:B------:R-:W-:Y:S02]  /*b850*/  FSEL R5, RZ, 1.875, !P0 ;  /* 0x3ff00000ff057808 */ /* 0x000fe40004000000 */
[----:B------:R-:W-:Y:S01]  /*b860*/  CS2R R6, SRZ ;  /* 0x0000000000067805 */ /* 0x000fe2000001ff00 */
[----:B------:R-:W-:-:S05]  /*b870*/  IMAD.MOV.U32 R4, RZ, RZ, RZ ;  /* 0x000000ffff047224 */ /* 0x000fca00078e00ff */
[----:B------:R-:W-:Y:S01]  /*b880*/  STG.E.128 desc[UR36][R16.64], R4 ;  /* 0x0000000410007986 */ /* 0x000fe2000c101d24 */
[----:B------:R-:W-:Y:S05]  /*b890*/  EXIT ;  /* 0x000000000000794d */ /* 0x000fea0003800000 */
.L_x_40905:
        /* <DEDUP_REMOVED lines=18> */
.L_x_40910:
[----:B------:R-:W-:Y:S05]  /*b9c0*/  BSYNC B0 ;  /* 0x0000000000007941 */ /* 0x000fea0003800000 */
.L_x_40909:
[----:B------:R-:W-:Y:S01]  /*b9d0*/  STG.E.U8 desc[UR36][R16.64], R3 ;  /* 0x0000000310007986 */ /* 0x000fe2000c101124 */
[----:B------:R-:W-:Y:S05]  /*b9e0*/  EXIT ;  /* 0x000000000000794d */ /* 0x000fea0003800000 */
.L_x_40908:
[----:B------:R-:W-:-:S04]  /*b9f0*/  FSEL R5, RZ, 1, !P0 ;  /* 0x3f800000ff057808 */ /* 0x000fc80004000000 */
[----:B------:R-:W-:-:S13]  /*ba00*/  ISETP.GT.U32.AND P0, PT, R5, 0x477fffff, PT ;  /* 0x477fffff0500780c */ /* 0x000fda0003f04070 */
[----:B------:R-:W-:Y:S05]  /*ba10*/  @P0 BRA `(.L_x_40911) ;  /* 0x00000000002c0947 */ /* 0x000fea0003800000 */
[----:B------:R-:W-:-:S13]  /*ba20*/  ISETP.GE.U32.AND P0, PT, R5, 0x38800000, PT ;  /* 0x388000000500780c */ /* 0x000fda0003f06070 */
[----:B------:R-:W-:-:S04]  /*ba30*/  @P0 SHF.R.U32.HI R0, RZ, 0x15, R5 ;  /* 0x00000015ff000819 */ /* 0x000fc80000011605 */
[----:B------:R-:W-:-:S04]  /*ba40*/  @P0 LOP3.LUT R0, R0, 0x1, RZ, 0xc0, !PT ;  /* 0x0000000100000812 */ /* 0x000fc800078ec0ff */
[----:B------:R-:W-:-:S04]  /*ba50*/  @P0 IADD3 R0, R5, 0x80fffff, R0 ;  /* 0x080fffff05000810 */ /* 0x000fc80007ffe000 */
[----:B------:R-:W-:-:S05]  /*ba60*/  @P0 SHF.R.U32.HI R3, RZ, 0x15, R0 ;  /* 0x00000015ff030819 */ /* 0x000fca0000011600 */
[----:B------:R0:W-:Y:S01]  /*ba70*/  @P0 STG.E.U8 desc[UR36][R16.64], R3 ;  /* 0x0000000310000986 */ /* 0x0001e2000c101124 */
[----:B------:R-:W-:Y:S05]  /*ba80*/  @P0 EXIT ;  /* 0x000000000000094d */ /* 0x000fea0003800000 */
[----:B------:R-:W-:-:S04]  /*ba90*/  FADD.FTZ R0, R5, 128 ;  /* 0x4300000005007421 */ /* 0x000fc80000010000 */
[----:B0-----:R-:W-:-:S05]  /*baa0*/  VIADD R3, R0, 0xbd000000 ;  /* 0xbd00000000037836 */ /* 0x001fca0000000000 */
[----:B------:R-:W-:Y:S01]  /*bab0*/  STG.E.U8 desc[UR36][R16.64], R3 ;  /* 0x0000000310007986 */ /* 0x000fe2000c101124 */
[----:B------:R-:W-:Y:S05]  /*bac0*/  EXIT ;  /* 0x000000000000794d */ /* 0x000fea0003800000 */
.L_x_40911:
[----:B------:R-:W-:Y:S01]  /*bad0*/  IMAD.MOV.U32 R3, RZ, RZ, 0x7f ;  /* 0x0000007fff037424 */ /* 0x000fe200078e00ff */
[----:B------:R-:W-:-:S04]  /*bae0*/  ISETP.GT.U32.AND P0, PT, R5, 0x7f800000, PT ;  /* 0x7f8000000500780c */ /* 0x000fc80003f04070 */
[----:B------:R-:W-:-:S05]  /*baf0*/  SEL R3, R3, 0x7c, P0 ;  /* 0x0000007c03037807 */ /* 0x000fca0000000000 */
[----:B------:R-:W-:Y:S01]  /*bb00*/  STG.E.U8 desc[UR36][R16.64], R3 ;  /* 0x0000000310007986 */ /* 0x000fe2000c101124 */
[----:B------:R-:W-:Y:S05]  /*bb10*/  EXIT ;  /* 0x000000000000794d */ /* 0x000fea0003800000 */
.L_x_40907:
[----:B------:R-:W-:-:S04]  /*bb20*/  FSEL R0, RZ, 1, !P0 ;  /* 0x3f800000ff007808 */ /* 0x000fc80004000000 */
[----:B------:R-:W-:-:S05]  /*bb30*/  F2FP.BF16.F32.PACK_AB R0, RZ, R0 ;  /* 0x00000000ff00723e */ /* 0x000fca00000010ff */
[----:B------:R-:W-:Y:S01]  /*bb40*/  STG.E.U16 desc[UR36][R16.64], R0 ;  /* 0x0000000010007986 */ /* 0x000fe2000c101524 */
[----:B------:R-:W-:Y:S05]  /*bb50*/  EXIT ;  /* 0x000000000000794d */ /* 0x000fea0003800000 */
.L_x_40904:
        /* <DEDUP_REMOVED lines=10> */
.L_x_40914:
        /* <DEDUP_REMOVED lines=16> */
.L_x_40917:
[----:B------:R-:W-:-:S07]  /*bd00*/  PRMT R8, R0, 0x7610, R8 ;  /* 0x0000761000087816 */ /* 0x000fce0000000008 */
.L_x_40916:
[----:B------:R-:W-:Y:S05]  /*bd10*/  BSYNC B0 ;  /* 0x0000000000007941 */ /* 0x000fea0003800000 */
.L_x_40915:
[----:B------:R-:W-:Y:S01]  /*bd20*/  STG.E.U8 desc[UR36][R16.64], R8 ;  /* 0x0000000810007986 */ /* 0x000fe2000c101124 */
[----:B------:R-:W-:Y:S05]  /*bd30*/  EXIT ;  /* 0x000000000000794d */ /* 0x000fea0003800000 */
.L_x_40913:
        /* <DEDUP_REMOVED lines=16> */
.L_x_40920:
[----:B------:R-:W-:-:S07]  /*be40*/  PRMT R8, R0, 0x7610, R8 ;  /* 0x0000761000087816 */ /* 0x000fce0000000008 */
.L_x_40919:
[----:B------:R-:W-:Y:S05]  /*be50*/  BSYNC B0 ;  /* 0x0000000000007941 */ /* 0x000fea0003800000 */
.L_x_40918:
[----:B------:R-:W-:Y:S01]  /*be60*/  STG.E.U8 desc[UR36][R16.64], R8 ;  /* 0x0000000810007986 */ /* 0x000fe2000c101124 */
[----:B------:R-:W-:Y:S05]  /*be70*/  EXIT ;  /* 0x000000000000794d */ /* 0x000fea0003800000 */
.L_x_40912:
        /* <DEDUP_REMOVED lines=21> */
.L_x_40897:
        /* <DEDUP_REMOVED lines=16> */
.L_x_40923:
[----:B------:R-:W-:Y:S05]  /*c0d0*/  EXIT ;  /* 0x000000000000794d */ /* 0x000fea0003800000 */
.L_x_40922:
[----:B------:R-:W-:-:S05]  /*c0e0*/  IMAD.MOV.U32 R3, RZ, RZ, RZ ;  /* 0x000000ffff037224 */ /* 0x000fca00078e00ff */
[----:B------:R-:W-:Y:S01]  /*c0f0*/  STG.E.64 desc[UR36][R16.64], R2 ;  /* 0x0000000210007986 */ /* 0x000fe2000c101b24 */
[----:B------:R-:W-:Y:S05]  /*c100*/  EXIT ;  /* 0x000000000000794d */ /* 0x000fea0003800000 */
.L_x_40921:
[----:B------:R-:W-:Y:S01]  /*c110*/  STG.E desc[UR36][R16.64], R2 ;  /* 0x0000000210007986 */ /* 0x000fe2000c101924 */
[----:B------:R-:W-:Y:S05]  /*c120*/  EXIT ;  /* 0x000000000000794d */ /* 0x000fea0003800000 */
.L_x_40924:
        /* <DEDUP_REMOVED lines=13> */
.L_x_42481:


//--------------------- .text._ZN2at6native27unrolled_elementwise_kernelINS0_13AUnaryFunctorIbbbZNS0_19maximum_kernel_cudaERNS_18TensorIteratorBaseEEUlbbE_EESt5arrayIPcLm2EELi4E23TrivialOffsetCalculatorILi1EjESB_NS0_6memory12LoadWithCastILi1EEENSC_13StoreWithCastILi1EEEEEviT_T0_T2_T3_T4_T5_ --------------------------
	.section	.text._ZN2at6native27unrolled_elementwise_kernelINS0_13AUnaryFunctorIbbbZNS0_19maximum_kernel_cudaERNS_18TensorIteratorBaseEEUlbbE_EESt5arrayIPcLm2EELi4E23TrivialOffsetCalculatorILi1EjESB_NS0_6memory12LoadWithCastILi1EEENSC_13StoreWithCastILi1EEEEEviT_T0_T2_T3_T4_T5_,"ax",@progbits
	.align	128
        .global         _ZN2at6native27unrolled_elementwise_kernelINS0_13AUnaryFunctorIbbbZNS0_19maximum_kernel_cudaERNS_18TensorIteratorBaseEEUlbbE_EESt5arrayIPcLm2EELi4E23TrivialOffsetCalculatorILi1EjESB_NS0_6memory12LoadWithCastILi1EEENSC_13StoreWithCastILi1EEEEEviT_T0_T2_T3_T4_T5_
        .type           _ZN2at6native27unrolled_elementwise_kernelINS0_13AUnaryFunctorIbbbZNS0_19maximum_kernel_cudaERNS_18TensorIteratorBaseEEUlbbE_EESt5arrayIPcLm2EELi4E23TrivialOffsetCalculatorILi1EjESB_NS0_6memory12LoadWithCastILi1EEENSC_13StoreWithCastILi1EEEEEviT_T0_T2_T3_T4_T5_,@function
        .size           _ZN2at6native27unrolled_elementwise_kernelINS0_13AUnaryFunctorIbbbZNS0_19maximum_kernel_cudaERNS_18TensorIteratorBaseEEUlbbE_EESt5arrayIPcLm2EELi4E23TrivialOffsetCalculatorILi1EjESB_NS0_6memory12LoadWithCastILi1EEENSC_13StoreWithCastILi1EEEEEviT_T0_T2_T3_T4_T5_,(.L_x_42482 - _ZN2at6native27unrolled_elementwise_kernelINS0_13AUnaryFunctorIbbbZNS0_19maximum_kernel_cudaERNS_18TensorIteratorBaseEEUlbbE_EESt5arrayIPcLm2EELi4E23TrivialOffsetCalculatorILi1EjESB_NS0_6memory12LoadWithCastILi1EEENSC_13StoreWithCastILi1EEEEEviT_T0_T2_T3_T4_T5_)
        .other          _ZN2at6native27unrolled_elementwise_kernelINS0_13AUnaryFunctorIbbbZNS0_19maximum_kernel_cudaERNS_18TensorIteratorBaseEEUlbbE_EESt5arrayIPcLm2EELi4E23TrivialOffsetCalculatorILi1EjESB_NS0_6memory12LoadWithCastILi1EEENSC_13StoreWithCastILi1EEEEEviT_T0_T2_T3_T4_T5_,@"STO_CUDA_ENTRY STV_DEFAULT"
_ZN2at6native27unrolled_elementwise_kernelINS0_13AUnaryFunctorIbbbZNS0_19maximum_kernel_cudaERNS_18TensorIteratorBaseEEUlbbE_EESt5arrayIPcLm2EELi4E23TrivialOffsetCalculatorILi1EjESB_NS0_6memory12LoadWithCastILi1EEENSC_13StoreWithCastILi1EEEEEviT_T0_T2_T3_T4_T5_:
.text._ZN2at6native27unrolled_elementwise_kernelINS0_13AUnaryFunctorIbbbZNS0_19maximum_kernel_cudaERNS_18TensorIteratorBaseEEUlbbE_EESt5arrayIPcLm2EELi4E23TrivialOffsetCalculatorILi1EjESB_NS0_6memory12LoadWithCastILi1EEENSC_13StoreWithCastILi1EEEEEviT_T0_T2_T3_T4_T5_:
        /* <DEDUP_REMOVED lines=32> */
.L_x_40930:
[----:B------:R-:W2:Y:S02]  /*0200*/  LDG.E.U8 R4, desc[UR36][R4.64] ;  /* 0x0000002404047981 */ /* 0x000ea4000c1e1100 */
[----:B--2---:R-:W-:Y:S01]  /*0210*/  ISETP.NE.AND P0, PT, R4, RZ, PT ;  /* 0x000000ff0400720c */ /* 0x004fe20003f05270 */
[----:B------:R-:W-:-:S12]  /*0220*/  BRA `(.L_x_40932) ;  /* 0x0000000c00787947 */ /* 0x000fd80003800000 */
.L_x_40929:
        /* <DEDUP_REMOVED lines=10> */
.L_x_40934:
[----:B------:R-:W2:Y:S02]  /*02d0*/  LDG.E R4, desc[UR36][R4.64] ;  /* 0x0000002404047981 */ /* 0x000ea4000c1e1900 */
[----:B--2---:R-:W-:Y:S01]  /*02e0*/  ISETP.NE.AND P0, PT, R4, RZ, PT ;  /* 0x000000ff0400720c */ /* 0x004fe20003f05270 */
[----:B------:R-:W-:-:S12]  /*02f0*/  BRA `(.L_x_40932) ;  /* 0x0000000c00447947 */ /* 0x000fd80003800000 */
.L_x_40933:
[----:B------:R-:W2:Y:S02]  /*0300*/  LDG.E.U16 R4, desc[UR36][R4.64] ;  /* 0x0000002404047981 */ /* 0x000ea4000c1e1500 */
[----:B--2---:R-:W-:Y:S01]  /*0310*/  ISETP.NE.AND P0, PT, R4, RZ, PT ;  /* 0x000000ff0400720c */ /* 0x004fe20003f05270 */
[----:B------:R-:W-:-:S12]  /*0320*/  BRA `(.L_x_40932) ;  /* 0x0000000c00387947 */ /* 0x000fd80003800000 */
.L_x_40928:
        /* <DEDUP_REMOVED lines=9> */
.L_x_40936:
[----:B------:R-:W2:Y:S02]  /*03c0*/  LDG.E.U16 R0, desc[UR36][R4.64] ;  /* 0x0000002404007981 */ /* 0x000ea4000c1e1500 */
[----:B--2---:R-:W-:-:S05]  /*03d0*/  HADD2.F32 R0, -RZ, R0.H0_H0 ;  /* 0x20000000ff007230 */ /* 0x004fca0000004100 */
[----:B------:R-:W-:Y:S01]  /*03e0*/  FSETP.NEU.FTZ.AND P0, PT, R0, RZ, PT ;  /* 0x000000ff0000720b */ /* 0x000fe20003f1d000 */
[----:B------:R-:W-:-:S12]  /*03f0*/  BRA `(.L_x_40932) ;  /* 0x0000000c00047947 */ /* 0x000fd80003800000 */
.L_x_40935:
        /* <DEDUP_REMOVED lines=11> */
.L_x_40938:
        /* <DEDUP_REMOVED lines=10> */
.L_x_40937:
[----:B------:R-:W2:Y:S02]  /*0550*/  LDG.E.64 R4, desc[UR36][R4.64] ;  /* 0x0000002404047981 */ /* 0x000ea4000c1e1b00 */
[----:B--2---:R-:W-:Y:S01]  /*0560*/  DSETP.NEU.AND P0, PT, R4, RZ, PT ;  /* 0x000000ff0400722a */ /* 0x004fe20003f0d000 */
[----:B------:R-:W-:-:S13]  /*0570*/  BRA `(.L_x_40932) ;  /* 0x0000000800a47947 */ /* 0x000fda0003800000 */
.L_x_40927:
        /* <DEDUP_REMOVED lines=11> */
.L_x_40941:
[----:B------:R-:W2:Y:S02]  /*0630*/  LDG.E.128 R4, desc[UR36][R4.64] ;  /* 0x0000002404047981 */ /* 0x000ea4000c1e1d00 */
[----:B--2---:R-:W-:-:S06]  /*0640*/  DSETP.NEU.AND P0, PT, R6, RZ, PT ;  /* 0x000000ff0600722a */ /* 0x004fcc0003f0d000 */
[----:B------:R-:W-:Y:S01]  /*0650*/  DSETP.NEU.OR P0, PT, R4, RZ, P0 ;  /* 0x000000ff0400722a */ /* 0x000fe2000070d400 */
[----:B------:R-:W-:-:S13]  /*0660*/  BRA `(.L_x_40932) ;  /* 0x0000000800687947 */ /* 0x000fda0003800000 */
.L_x_40940:
        /* <DEDUP_REMOVED lines=27> */
.L_x_40943:
        /* <DEDUP_REMOVED lines=15> */
.L_x_40942:
[----:B------:R-:W2:Y:S02]  /*0910*/  LDG.E.U16 R0, desc[UR36][R4.64] ;  /* 0x0000002404007981 */ /* 0x000ea4000c1e1500 */
[----:B--2---:R-:W-:-:S05]  /*0920*/  IMAD.U32 R0, R0, 0x10000, RZ ;  /* 0x0001000000007824 */ /* 0x004fca00078e00ff */
[----:B------:R-:W-:Y:S01]  /*0930*/  FSETP.NEU.FTZ.AND P0, PT, R0, RZ, PT ;  /* 0x000000ff0000720b */ /* 0x000fe20003f1d000 */
[----:B------:R-:W-:-:S12]  /*0940*/  BRA `(.L_x_40932) ;  /* 0x0000000400b07947 */ /* 0x000fd80003800000 */
.L_x_40939:
        /* <DEDUP_REMOVED lines=11> */
.L_x_40946:
        /* <DEDUP_REMOVED lines=21> */
.L_x_40950:
[----:B------:R-:W-:Y:S05]  /*0b50*/  BSYNC B1 ;  /* 0x0000000000017941 */ /* 0x000fea0003800000 */
.L_x_40949:
[----:B------:R-:W-:Y:S01]  /*0b60*/  LEA R5, R0, 0x3b800000, 0x17 ;  /* 0x3b80000000057811 */ /* 0x000fe200078eb8ff */
[----:B------:R-:W-:-:S05]  /*0b70*/  IMAD.SHL.U32 R0, R3, 0x100000, RZ ;  /* 0x0010000003007824 */ /* 0x000fca00078e00ff */
[----:B------:R-:W-:-:S07]  /*0b80*/  LOP3.LUT R0, R5, R0, R6, 0xfe, !PT ;  /* 0x0000000005007212 */ /* 0x000fce00078efe06 */
.L_x_40948:
[----:B------:R-:W-:Y:S05]  /*0b90*/  BSYNC B0 ;  /* 0x0000000000007941 */ /* 0x000fea0003800000 */
.L_x_40947:
[----:B------:R-:W-:Y:S01]  /*0ba0*/  FSETP.NEU.FTZ.AND P0, PT, R0, RZ, PT ;  /* 0x000000ff0000720b */ /* 0x000fe20003f1d000 */
[----:B------:R-:W-:-:S12]  /*0bb0*/  BRA `(.L_x_40932) ;  /* 0x0000000400147947 */ /* 0x000fd80003800000 */
.L_x_40945:
        /* <DEDUP_REMOVED lines=21> */
.L_x_40954:
[----:B------:R-:W-:Y:S05]  /*0d10*/  BSYNC B1 ;  /* 0x0000000000017941 */ /* 0x000fea0003800000 */
.L_x_40953:
[----:B------:R-:W-:Y:S01]  /*0d20*/  LEA R5, R0, 0x37800000, 0x17 ;  /* 0x3780000000057811 */ /* 0x000fe200078eb8ff */
[----:B------:R-:W-:-:S05]  /*0d30*/  IMAD.SHL.U32 R0, R3, 0x200000, RZ ;  /* 0x0020000003007824 */ /* 0x000fca00078e00ff */
[----:B------:R-:W-:-:S07]  /*0d40*/  LOP3.LUT R0, R5, R0, R6, 0xfe, !PT ;  /* 0x0000000005007212 */ /* 0x000fce00078efe06 */
.L_x_40952:
[----:B------:R-:W-:Y:S05]  /*0d50*/  BSYNC B0 ;  /* 0x0000000000007941 */ /* 0x000fea0003800000 */
.L_x_40951:
[----:B------:R-:W-:Y:S01]  /*0d60*/  FSETP.NEU.FTZ.AND P0, PT, R0, RZ, PT ;  /* 0x000000ff0000720b */ /* 0x000fe20003f1d000 */
[----:B------:R-:W-:-:S12]  /*0d70*/  BRA `(.L_x_40932) ;  /* 0x0000000000a47947 */ /* 0x000fd80003800000 */
.L_x_40944:
        /* <DEDUP_REMOVED lines=14> */
.L_x_40958:
[----:B------:R-:W-:Y:S05]  /*0e60*/  BSYNC B0 ;  /* 0x0000000000007941 */ /* 0x000fea0003800000 */
.L_x_40957:
[----:B------:R-:W-:Y:S01]  /*0e70*/  FSETP.NEU.FTZ.AND P0, PT, R0, RZ, PT ;  /* 0x000000ff0000720b */ /* 0x000fe20003f1d000 */
[----:B------:R-:W-:-:S12]  /*0e80*/  BRA `(.L_x_40932) ;  /* 0x0000000000607947 */ /* 0x000fd80003800000 */
.L_x_40931:
        /* <DEDUP_REMOVED lines=16> */
.L_x_40959:
[----:B------:R-:W-:Y:S01]  /*0f90*/  PLOP3.LUT P0, PT, PT, PT, PT, 0x8, 0x0 ;  /* 0x000000000000781c */ /* 0x000fe20003f0e170 */
[----:B------:R-:W-:-:S12]  /*0fa0*/  BRA `(.L_x_40932) ;  /* 0x0000000000187947 */ /* 0x000fd80003800000 */
.L_x_40956:
[----:B------:R-:W2:Y:S02]  /*0fb0*/  LDG.E.64 R4, desc[UR36][R4.64] ;  /* 0x0000002404047981 */ /* 0x000ea4000c1e1b00 */
[----:B--2---:R-:W-:-:S04]  /*0fc0*/  ISETP.NE.U32.AND P0, PT, R4, RZ, PT ;  /* 0x000000ff0400720c */ /* 0x004fc80003f05070 */
[----:B------:R-:W-:Y:S01]  /*0fd0*/  ISETP.NE.AND.EX P0, PT, R5, RZ, PT, P0 ;  /* 0x000000ff0500720c */ /* 0x000fe20003f05300 */
[----:B------:R-:W-:-:S12]  /*0fe0*/  BRA `(.L_x_40932) ;  /* 0x0000000000087947 */ /* 0x000fd80003800000 */
.L_x_40955:
[----:B------:R-:W2:Y:S02]  /*0ff0*/  LDG.E R4, desc[UR36][R4.64] ;  /* 0x0000002404047981 */ /* 0x000ea4000c1e1900 */
[----:B--2---:R-:W-:-:S13]  /*1000*/  ISETP.NE.AND P0, PT, R4, RZ, PT ;  /* 0x000000ff0400720c */ /* 0x004fda0003f05270 */
.L_x_40932:
[----:B------:R-:W0:Y:S01]  /*1010*/  S2R R25, SR_TID.X ;  /* 0x0000000000197919 */ /* 0x000e220000002100 */
[----:B------:R-:W-:Y:S01]  /*1020*/  SEL R18, RZ, 0x1, !P0 ;  /* 0x00000001ff127807 */ /* 0x000fe20004000000 */
[----:B0-----:R-:W-:-:S07]  /*1030*/  VIADD R25, R25, 0x80 ;  /* 0x0000008019197836 */ /* 0x001fce0000000000 */
.L_x_40926:
[----:B------:R-:W-:Y:S05]  /*1040*/  BSYNC B6 ;  /* 0x0000000000067941 */ /* 0x000fea0003800000 */
.L_x_40925:
        /* <DEDUP_REMOVED lines=24> */
.L_x_40965:
[----:B------:R-:W2:Y:S02]  /*11d0*/  LDG.E.U8 R4, desc[UR36][R4.64] ;  /* 0x0000002404047981 */ /* 0x000ea4000c1e1100 */
[----:B--2---:R-:W-:Y:S01]  /*11e0*/  ISETP.NE.AND P0, PT, R4, RZ, PT ;  /* 0x000000ff0400720c */ /* 0x004fe20003f05270 */
[----:B------:R-:W-:-:S12]  /*11f0*/  BRA `(.L_x_40967) ;  /* 0x0000000c00747947 */ /* 0x000fd80003800000 */
.L_x_40964:
        /* <DEDUP_REMOVED lines=10> */
.L_x_40969:
[----:B------:R-:W2:Y:S02]  /*12a0*/  LDG.E R4, desc[UR36][R4.64] ;  /* 0x0000002404047981 */ /* 0x000ea4000c1e1900 */
[----:B--2---:R-:W-:Y:S01]  /*12b0*/  ISETP.NE.AND P0, PT, R4, RZ, PT ;  /* 0x000000ff0400720c */ /* 0x004fe20003f05270 */
[----:B------:R-:W-:-:S12]  /*12c0*/  BRA `(.L_x_40967) ;  /* 0x0000000c00407947 */ /* 0x000fd80003800000 */
.L_x_40968:
[----:B------:R-:W2:Y:S02]  /*12d0*/  LDG.E.U16 R4, desc[UR36][R4.64] ;  /* 0x0000002404047981 */ /* 0x000ea4000c1e1500 */
[----:B--2---:R-:W-:Y:S01]  /*12e0*/  ISETP.NE.AND P0, PT, R4, RZ, PT ;  /* 0x000000ff0400720c */ /* 0x004fe20003f05270 */
[----:B------:R-:W-:-:S12]  /*12f0*/  BRA `(.L_x_40967) ;  /* 0x0000000c00347947 */ /* 0x000fd80003800000 */
.L_x_40963:
        /* <DEDUP_REMOVED lines=9> */
.L_x_40971:
[----:B------:R-:W2:Y:S02]  /*1390*/  LDG.E.U16 R0, desc[UR36][R4.64] ;  /* 0x0000002404007981 */ /* 0x000ea4000c1e1500 */
[----:B--2---:R-:W-:-:S05]  /*13a0*/  HADD2.F32 R0, -RZ, R0.H0_H0 ;  /* 0x20000000ff007230 */ /* 0x004fca0000004100 */
[----:B------:R-:W-:Y:S01]  /*13b0*/  FSETP.NEU.FTZ.AND P0, PT, R0, RZ, PT ;  /* 0x000000ff0000720b */ /* 0x000fe20003f1d000 */
[----:B------:R-:W-:-:S12]  /*13c0*/  BRA `(.L_x_40967) ;  /* 0x0000000c00007947 */ /* 0x000fd80003800000 */
.L_x_40970:
        /* <DEDUP_REMOVED lines=11> */
.L_x_40973:
        /* <DEDUP_REMOVED lines=10> */
.L_x_40972:
[----:B------:R-:W2:Y:S02]  /*1520*/  LDG.E.64 R4, desc[UR36][R4.64] ;  /* 0x0000002404047981 */ /* 0x000ea4000c1e1b00 */
[----:B--2---:R-:W-:Y:S01]  /*1530*/  DSETP.NEU.AND P0, PT, R4, RZ, PT ;  /* 0x000000ff0400722a */ /* 0x004fe20003f0d000 */
[----:B------:R-:W-:-:S13]  /*1540*/  BRA `(.L_x_40967) ;  /* 0x0000000800a07947 */ /* 0x000fda0003800000 */
.L_x_40962:
        /* <DEDUP_REMOVED lines=11> */
.L_x_40976:
[----:B------:R-:W2:Y:S02]  /*1600*/  LDG.E.128 R4, desc[UR36][R4.64] ;  /* 0x0000002404047981 */ /* 0x000ea4000c1e1d00 */
[----:B--2---:R-:W-:-:S06]  /*1610*/  DSETP.NEU.AND P0, PT, R6, RZ, PT ;  /* 0x000000ff0600722a */ /* 0x004fcc0003f0d000 */
[----:B------:R-:W-:Y:S01]  /*1620*/  DSETP.NEU.OR P0, PT, R4, RZ, P0 ;  /* 0x000000ff0400722a */ /* 0x000fe2000070d400 */
[----:B------:R-:W-:-:S13]  /*1630*/  BRA `(.L_x_40967) ;  /* 0x0000000800647947 */ /* 0x000fda0003800000 */
.L_x_40975:
        /* <DEDUP_REMOVED lines=27> */
.L_x_40978:
        /* <DEDUP_REMOVED lines=14> */
.L_x_40977:
[----:B------:R-:W2:Y:S02]  /*18d0*/  LDG.E.U16 R0, desc[UR36][R4.64] ;  /* 0x0000002404007981 */ /* 0x000ea4000c1e1500 */
[----:B--2---:R-:W-:-:S05]  /*18e0*/  IMAD.U32 R0, R0, 0x10000, RZ ;  /* 0x0001000000007824 */ /* 0x004fca00078e00ff */
[----:B------:R-:W-:Y:S01]  /*18f0*/  FSETP.NEU.FTZ.AND P0, PT, R0, RZ, PT ;  /* 0x000000ff0000720b */ /* 0x000fe20003f1d000 */
[----:B------:R-:W-:-:S12]  /*1900*/  BRA `(.L_x_40967) ;  /* 0x0000000400b07947 */ /* 0x000fd80003800000 */
.L_x_40974:
        /* <DEDUP_REMOVED lines=11> */
.L_x_40981:
        /* <DEDUP_REMOVED lines=21> */
.L_x_40985:
[----:B------:R-:W-:Y:S05]  /*1b10*/  BSYNC B1 ;  /* 0x0000000000017941 */ /* 0x000fea0003800000 */
.L_x_40984:
[----:B------:R-:W-:Y:S01]  /*1b20*/  LEA R5, R0, 0x3b800000, 0x17 ;  /* 0x3b80000000057811 */ /* 0x000fe200078eb8ff */
[----:B------:R-:W-:-:S05]  /*1b30*/  IMAD.SHL.U32 R0, R3, 0x100000, RZ ;  /* 0x0010000003007824 */ /* 0x000fca00078e00ff */
[----:B------:R-:W-:-:S07]  /*1b40*/  LOP3.LUT R0, R5, R0, R6, 0xfe, !PT ;  /* 0x0000000005007212 */ /* 0x000fce00078efe06 */
.L_x_40983:
[----:B------:R-:W-:Y:S05]  /*1b50*/  BSYNC B0 ;  /* 0x0000000000007941 */ /* 0x000fea0003800000 */
.L_x_40982:
[----:B------:R-:W-:Y:S01]  /*1b60*/  FSETP.NEU.FTZ.AND P0, PT, R0, RZ, PT ;  /* 0x000000ff0000720b */ /* 0x000fe20003f1d000 */
[----:B------:R-:W-:-:S12]  /*1b70*/  BRA `(.L_x_40967) ;  /* 0x0000000400147947 */ /* 0x000fd80003800000 */
.L_x_40980:
        /* <DEDUP_REMOVED lines=21> */
.L_x_40989:
[----:B------:R-:W-:Y:S05]  /*1cd0*/  BSYNC B1 ;  /* 0x0000000000017941 */ /* 0x000fea0003800000 */
.L_x_40988:
[----:B------:R-:W-:Y:S01]  /*1ce0*/  LEA R5, R0, 0x37800000, 0x17 ;  /* 0x3780000000057811 */ /* 0x000fe200078eb8ff */
[----:B------:R-:W-:-:S05]  /*1cf0*/  IMAD.SHL.U32 R0, R3, 0x200000, RZ ;  /* 0x0020000003007824 */ /* 0x000fca00078e00ff */
[----:B------:R-:W-:-:S07]  /*1d00*/  LOP3.LUT R0, R5, R0, R6, 0xfe, !PT ;  /* 0x0000000005007212 */ /* 0x000fce00078efe06 */
.L_x_40987:
[----:B------:R-:W-:Y:S05]  /*1d10*/  BSYNC B0 ;  /* 0x0000000000007941 */ /* 0x000fea0003800000 */
.L_x_40986:
[----:B------:R-:W-:Y:S01]  /*1d20*/  FSETP.NEU.FTZ.AND P0, PT, R0, RZ, PT ;  /* 0x000000ff0000720b */ /* 0x000fe20003f1d000 */
[----:B------:R-:W-:-:S12]  /*1d30*/  BRA `(.L_x_40967) ;  /* 0x0000000000a47947 */ /* 0x000fd80003800000 */
.L_x_40979:
        /* <DEDUP_REMOVED lines=14> */
.L_x_40993:
[----:B------:R-:W-:Y:S05]  /*1e20*/  BSYNC B0 ;  /* 0x0000000000007941 */ /* 0x000fea0003800000 */
.L_x_40992:
[----:B------:R-:W-:Y:S01]  /*1e30*/  FSETP.NEU.FTZ.AND P0, PT, R0, RZ, PT ;  /* 0x000000ff0000720b */ /* 0x000fe20003f1d000 */
[----:B------:R-:W-:-:S12]  /*1e40*/  BRA `(.L_x_40967) ;  /* 0x0000000000607947 */ /* 0x000fd80003800000 */
.L_x_40966:
        /* <DEDUP_REMOVED lines=16> */
.L_x_40994:
[----:B------:R-:W-:Y:S01]  /*1f50*/  PLOP3.LUT P0, PT, PT, PT, PT, 0x8, 0x0 ;  /* 0x000000000000781c */ /* 0x000fe20003f0e170 */
[----:B------:R-:W-:-:S12]  /*1f60*/  BRA `(.L_x_40967) ;  /* 0x0000000000187947 */ /* 0x000fd80003800000 */
.L_x_40991:
[----:B------:R-:W2:Y:S02]  /*1f70*/  LDG.E.64 R4, desc[UR36][R4.64] ;  /* 0x0000002404047981 */ /* 0x000ea4000c1e1b00 */
[----:B--2---:R-:W-:-:S04]  /*1f80*/  ISETP.NE.U32.AND P0, PT, R4, RZ, PT ;  /* 0x000000ff0400720c */ /* 0x004fc80003f05070 */
[----:B------:R-:W-:Y:S01]  /*1f90*/  ISETP.NE.AND.EX P0, PT, R5, RZ, PT, P0 ;  /* 0x000000ff0500720c */ /* 0x000fe20003f05300 */
[----:B------:R-:W-:-:S12]  /*1fa0*/  BRA `(.L_x_40967) ;  /* 0x0000000000087947 */ /* 0x000fd80003800000 */
.L_x_40990:
[----:B------:R-:W2:Y:S02]  /*1fb0*/  LDG.E R4, desc[UR36][R4.64] ;  /* 0x0000002404047981 */ /* 0x000ea4000c1e1900 */
[----:B--2---:R-:W-:-:S13]  /*1fc0*/  ISETP.NE.AND P0, PT, R4, RZ, PT ;  /* 0x000000ff0400720c */ /* 0x004fda0003f05270 */
.L_x_40967:
[----:B------:R-:W-:Y:S01]  /*1fd0*/  SEL R17, RZ, 0x1, !P0 ;  /* 0x00000001ff117807 */ /* 0x000fe20004000000 */
[----:B------:R-:W-:-:S07]  /*1fe0*/  VIADD R25, R25, 0x80 ;  /* 0x0000008019197836 */ /* 0x000fce0000000000 */
.L_x_40961:
[----:B------:R-:W-:Y:S05]  /*1ff0*/  BSYNC B6 ;  /* 0x0000000000067941 */ /* 0x000fea0003800000 */
.L_x_40960:
        /* <DEDUP_REMOVED lines=26> */
.L_x_41000:
[----:B------:R-:W2:Y:S02]  /*21a0*/  LDG.E.U8 R4, desc[UR36][R4.64] ;  /* 0x0000002404047981 */ /* 0x000ea4000c1e1100 */
[----:B--2---:R-:W-:Y:S01]  /*21b0*/  ISETP.NE.AND P0, PT, R4, RZ, PT ;  /* 0x000000ff0400720c */ /* 0x004fe20003f05270 */
[----:B------:R-:W-:-:S12]  /*21c0*/  BRA `(.L_x_41002) ;  /* 0x0000000c00747947 */ /* 0x000fd80003800000 */
.L_x_40999:
        /* <DEDUP_REMOVED lines=10> */
.L_x_41004:
[----:B------:R-:W2:Y:S02]  /*2270*/  LDG.E R4, desc[UR36][R4.64] ;  /* 0x0000002404047981 */ /* 0x000ea4000c1e1900 */
[----:B--2---:R-:W-:Y:S01]  /*2280*/  ISETP.NE.AND P0, PT, R4, RZ, PT ;  /* 0x000000ff0400720c */ /* 0x004fe20003f05270 */
[----:B------:R-:W-:-:S12]  /*2290*/  BRA `(.L_x_41002) ;  /* 0x0000000c00407947 */ /* 0x000fd80003800000 */
.L_x_41003:
[----:B------:R-:W2:Y:S02]  /*22a0*/  LDG.E.U16 R4, desc[UR36][R4.64] ;  /* 0x0000002404047981 */ /* 0x000ea4000c1e1500 */
[----:B--2---:R-:W-:Y:S01]  /*22b0*/  ISETP.NE.AND P0, PT, R4, RZ, PT ;  /* 0x000000ff0400720c */ /* 0x004fe20003f05270 */
[----:B------:R-:W-:-:S12]  /*22c0*/  BRA `(.L_x_41002) ;  /* 0x0000000c00347947 */ /* 0x000fd80003800000 */
.L_x_40998:
        /* <DEDUP_REMOVED lines=9> */
.L_x_41006:
[----:B------:R-:W2:Y:S02]  /*2360*/  LDG.E.U16 R0, desc[UR36][R4.64] ;  /* 0x0000002404007981 */ /* 0x000ea4000c1e1500 */
[----:B--2---:R-:W-:-:S05]  /*2370*/  HADD2.F32 R0, -RZ, R0.H0_H0 ;  /* 0x20000000ff007230 */ /* 0x004fca0000004100 */
[----:B------:R-:W-:Y:S01]  /*2380*/  FSETP.NEU.FTZ.AND P0, PT, R0, RZ, PT ;  /* 0x000000ff0000720b */ /* 0x000fe20003f1d000 */
[----:B------:R-:W-:-:S12]  /*2390*/  BRA `(.L_x_41002) ;  /* 0x0000000c00007947 */ /* 0x000fd80003800000 */
.L_x_41005:
        /* <DEDUP_REMOVED lines=11> */
.L_x_41008:
        /* <DEDUP_REMOVED lines=10> */
.L_x_41007:
[----:B------:R-:W2:Y:S02]  /*24f0*/  LDG.E.64 R4, desc[UR36][R4.64] ;  /* 0x0000002404047981 */ /* 0x000ea4000c1e1b00 */
[----:B--2---:R-:W-:Y:S01]  /*2500*/  DSETP.NEU.AND P0, PT, R4, RZ, PT ;  /* 0x000000ff0400722a */ /* 0x004fe20003f0d000 */
[----:B------:R-:W-:-:S13]  /*2510*/  BRA `(.L_x_41002) ;  /* 0x0000000800a07947 */ /* 0x000fda0003800000 */
.L_x_40997:
        /* <DEDUP_REMOVED lines=11> */
.L_x_41011:
[----:B------:R-:W2:Y:S02]  /*25d0*/  LDG.E.128 R4, desc[UR36][R4.64] ;  /* 0x0000002404047981 */ /* 0x000ea4000c1e1d00 */
[----:B--2---:R-:W-:-:S06]  /*25e0*/  DSETP.NEU.AND P0, PT, R6, RZ, PT ;  /* 0x000000ff0600722a */ /* 0x004fcc0003f0d000 */
[----:B------:R-:W-:Y:S01]  /*25f0*/  DSETP.NEU.OR P0, PT, R4, RZ, P0 ;  /* 0x000000ff0400722a */ /* 0x000fe2000070d400 */
[----:B------:R-:W-:-:S13]  /*2600*/  BRA `(.L_x_41002) ;  /* 0x0000000800647947 */ /* 0x000fda0003800000 */
.L_x_41010:
        /* <DEDUP_REMOVED lines=27> */
.L_x_41013:
        /* <DEDUP_REMOVED lines=14> */
.L_x_41012:
[----:B------:R-:W2:Y:S02]  /*28a0*/  LDG.E.U16 R0, desc[UR36][R4.64] ;  /* 0x0000002404007981 */ /* 0x000ea4000c1e1500 */
[----:B--2---:R-:W-:-:S05]  /*28b0*/  IMAD.U32 R0, R0, 0x10000, RZ ;  /* 0x0001000000007824 */ /* 0x004fca00078e00ff */
[----:B------:R-:W-:Y:S01]  /*28c0*/  FSETP.NEU.FTZ.AND P0, PT, R0, RZ, PT ;  /* 0x000000ff0000720b */ /* 0x000fe20003f1d000 */
[----:B------:R-:W-:-:S12]  /*28d0*/  BRA `(.L_x_41002) ;  /* 0x0000000400b07947 */ /* 0x000fd80003800000 */
.L_x_41009:
        /* <DEDUP_REMOVED lines=11> */
.L_x_41016:
        /* <DEDUP_REMOVED lines=21> */
.L_x_41020:
[----:B------:R-:W-:Y:S05]  /*2ae0*/  BSYNC B1 ;  /* 0x0000000000017941 */ /* 0x000fea0003800000 */
.L_x_41019:
[----:B------:R-:W-:Y:S01]  /*2af0*/  LEA R5, R0, 0x3b800000, 0x17 ;  /* 0x3b80000000057811 */ /* 0x000fe200078eb8ff */
[----:B------:R-:W-:-:S05]  /*2b00*/  IMAD.SHL.U32 R0, R3, 0x100000, RZ ;  /* 0x0010000003007824 */ /* 0x000fca00078e00ff */
[----:B------:R-:W-:-:S07]  /*2b10*/  LOP3.LUT R0, R5, R0, R6, 0xfe, !PT ;  /* 0x0000000005007212 */ /* 0x000fce00078efe06 */
.L_x_41018:
[----:B------:R-:W-:Y:S05]  /*2b20*/  BSYNC B0 ;  /* 0x0000000000007941 */ /* 0x000fea0003800000 */
.L_x_41017:
[----:B------:R-:W-:Y:S01]  /*2b30*/  FSETP.NEU.FTZ.AND P0, PT, R0, RZ, PT ;  /* 0x000000ff0000720b */ /* 0x000fe20003f1d000 */
[----:B------:R-:W-:-:S12]  /*2b40*/  BRA `(.L_x_41002) ;  /* 0x0000000400147947 */ /* 0x000fd80003800000 */
.L_x_41015:
        /* <DEDUP_REMOVED lines=21> */
.L_x_41024:
[----:B------:R-:W-:Y:S05]  /*2ca0*/  BSYNC B1 ;  /* 0x0000000000017941 */ /* 0x000fea0003800000 */
.L_x_41023:
[----:B------:R-:W-:Y:S01]  /*2cb0*/  LEA R5, R0, 0x37800000, 0x17 ;  /* 0x3780000000057811 */ /* 0x000fe200078eb8ff */
[----:B------:R-:W-:-:S05]  /*2cc0*/  IMAD.SHL.U32 R0, R3, 0x200000, RZ ;  /* 0x0020000003007824 */ /* 0x000fca00078e00ff */
[----:B------:R-:W-:-:S07]  /*2cd0*/  LOP3.LUT R0, R5, R0, R6, 0xfe, !PT ;  /* 0x0000000005007212 */ /* 0x000fce00078efe06 */
.L_x_41022:
[----:B------:R-:W-:Y:S05]  /*2ce0*/  BSYNC B0 ;  /* 0x0000000000007941 */ /* 0x000fea0003800000 */
.L_x_41021:
[----:B------:R-:W-:Y:S01]  /*2cf0*/  FSETP.NEU.FTZ.AND P0, PT, R0, RZ, PT ;  /* 0x000000ff0000720b */ /* 0x000fe20003f1d000 */
[----:B------:R-:W-:-:S12]  /*2d00*/  BRA `(.L_x_41002) ;  /* 0x0000000000a47947 */ /* 0x000fd80003800000 */
.L_x_41014:
        /* <DEDUP_REMOVED lines=14> */
.L_x_41028:
[----:B------:R-:W-:Y:S05]  /*2df0*/  BSYNC B0 ;  /* 0x0000000000007941 */ /* 0x000fea0003800000 */
.L_x_41027:
[----:B------:R-:W-:Y:S01]  /*2e00*/  FSETP.NEU.FTZ.AND P0, PT, R0, RZ, PT ;  /* 0x000000ff0000720b */ /* 0x000fe20003f1d000 */
[----:B------:R-:W-:-:S12]  /*2e10*/  BRA `(.L_x_41002) ;  /* 0x0000000000607947 */ /* 0x000fd80003800000 */
.L_x_41001:
        /* <DEDUP_REMOVED lines=16> */
.L_x_41029:
[----:B------:R-:W-:Y:S01]  /*2f20*/  PLOP3.LUT P0, PT, PT, PT, PT, 0x8, 0x0 ;  /* 0x000000000000781c */ /* 0x000fe20003f0e170 */
[----:B------:R-:W-:-:S12]  /*2f30*/  BRA `(.L_x_41002) ;  /* 0x0000000000187947 */ /* 0x000fd80003800000 */
.L_x_41026:
[----:B------:R-:W2:Y:S02]  /*2f40*/  LDG.E.64 R4, desc[UR36][R4.64] ;  /* 0x0000002404047981 */ /* 0x000ea4000c1e1b00 */
[----:B--2---:R-:W-:-:S04]  /*2f50*/  ISETP.NE.U32.AND P0, PT, R4, RZ, PT ;  /* 0x000000ff0400720c */ /* 0x004fc80003f05070 */
[----:B------:R-:W-:Y:S01]  /*2f60*/  ISETP.NE.AND.EX P0, PT, R5, RZ, PT, P0 ;  /* 0x000000ff0500720c */ /* 0x000fe20003f05300 */
[----:B------:R-:W-:-:S12]  /*2f70*/  BRA `(.L_x_41002) ;  /* 0x0000000000087947 */ /* 0x000fd80003800000 */
.L_x_41025:
[----:B------:R-:W2:Y:S02]  /*2f80*/  LDG.E R4, desc[UR36][R4.64] ;  /* 0x0000002404047981 */ /* 0x000ea4000c1e1900 */
[----:B--2---:R-:W-:-:S13]  /*2f90*/  ISETP.NE.AND P0, PT, R4, RZ, PT ;  /* 0x000000ff0400720c */ /* 0x004fda0003f05270 */
.L_x_41002:
[----:B------:R-:W-:Y:S01]  /*2fa0*/  SEL R19, RZ, 0x1, !P0 ;  /* 0x00000001ff137807 */ /* 0x000fe20004000000 */
[----:B------:R-:W-:-:S07]  /*2fb0*/  VIADD R25, R25, 0x80 ;  /* 0x0000008019197836 */ /* 0x000fce0000000000 */
.L_x_40996:
[----:B------:R-:W-:Y:S05]  /*2fc0*/  BSYNC B6 ;  /* 0x0000000000067941 */ /* 0x000fea0003800000 */
.L_x_40995:
        /* <DEDUP_REMOVED lines=24> */
.L_x_41035:
[----:B------:R-:W2:Y:S02]  /*3150*/  LDG.E.U8 R4, desc[UR36][R4.64] ;  /* 0x0000002404047981 */ /* 0x000ea4000c1e1100 */
[----:B--2---:R-:W-:Y:S01]  /*3160*/  ISETP.NE.AND P0, PT, R4, RZ, PT ;  /* 0x000000ff0400720c */ /* 0x004fe20003f05270 */
[----:B------:R-:W-:-:S12]  /*3170*/  BRA `(.L_x_41037) ;  /* 0x0000000c00747947 */ /* 0x000fd80003800000 */
.L_x_41034:
        /* <DEDUP_REMOVED lines=10> */
.L_x_41039:
[----:B------:R-:W2:Y:S02]  /*3220*/  LDG.E R4, desc[UR36][R4.64] ;  /* 0x0000002404047981 */ /* 0x000ea4000c1e1900 */
[----:B--2---:R-:W-:Y:S01]  /*3230*/  ISETP.NE.AND P0, PT, R4, RZ, PT ;  /* 0x000000ff0400720c */ /* 0x004fe20003f05270 */
[----:B------:R-:W-:-:S12]  /*3240*/  BRA `(.L_x_41037) ;  /* 0x0000000c00407947 */ /* 0x000fd80003800000 */
.L_x_41038:
[----:B------:R-:W2:Y:S02]  /*3250*/  LDG.E.U16 R4, desc[UR36][R4.64] ;  /* 0x0000002404047981 */ /* 0x000ea4000c1e1500 */
[----:B--2---:R-:W-:Y:S01]  /*3260*/  ISETP.NE.AND P0, PT, R4, RZ, PT ;  /* 0x000000ff0400720c */ /* 0x004fe20003f05270 */
[----:B------:R-:W-:-:S12]  /*3270*/  BRA `(.L_x_41037) ;  /* 0x0000000c00347947 */ /* 0x000fd80003800000 */
.L_x_41033:
        /* <DEDUP_REMOVED lines=9> */
.L_x_41041:
[----:B------:R-:W2:Y:S02]  /*3310*/  LDG.E.U16 R0, desc[UR36][R4.64] ;  /* 0x0000002404007981 */ /* 0x000ea4000c1e1500 */
[----:B--2---:R-:W-:-:S05]  /*3320*/  HADD2.F32 R0, -RZ, R0.H0_H0 ;  /* 0x20000000ff007230 */ /* 0x004fca0000004100 */
[----:B------:R-:W-:Y:S01]  /*3330*/  FSETP.NEU.FTZ.AND P0, PT, R0, RZ, PT ;  /* 0x000000ff0000720b */ /* 0x000fe20003f1d000 */
[----:B------:R-:W-:-:S12]  /*3340*/  BRA `(.L_x_41037) ;  /* 0x0000000c00007947 */ /* 0x000fd80003800000 */
.L_x_41040:
        /* <DEDUP_REMOVED lines=11> */
.L_x_41043:
        /* <DEDUP_REMOVED lines=10> */
.L_x_41042:
[----:B------:R-:W2:Y:S02]  /*34a0*/  LDG.E.64 R4, desc[UR36][R4.64] ;  /* 0x0000002404047981 */ /* 0x000ea4000c1e1b00 */
[----:B--2---:R-:W-:Y:S01]  /*34b0*/  DSETP.NEU.AND P0, PT, R4, RZ, PT ;  /* 0x000000ff0400722a */ /* 0x004fe20003f0d000 */
[----:B------:R-:W-:-:S13]  /*34c0*/  BRA `(.L_x_41037) ;  /* 0x0000000800a07947 */ /* 0x000fda0003800000 */
.L_x_41032:
        /* <DEDUP_REMOVED lines=11> */
.L_x_41046:
[----:B------:R-:W2:Y:S02]  /*3580*/  LDG.E.128 R4, desc[UR36][R4.64] ;  /* 0x0000002404047981 */ /* 0x000ea4000c1e1d00 */
[----:B--2---:R-:W-:-:S06]  /*3590*/  DSETP.NEU.AND P0, PT, R6, RZ, PT ;  /* 0x000000ff0600722a */ /* 0x004fcc0003f0d000 */
[----:B------:R-:W-:Y:S01]  /*35a0*/  DSETP.NEU.OR P0, PT, R4, RZ, P0 ;  /* 0x000000ff0400722a */ /* 0x000fe2000070d400 */
[----:B------:R-:W-:-:S13]  /*35b0*/  BRA `(.L_x_41037) ;  /* 0x0000000800647947 */ /* 0x000fda0003800000 */
.L_x_41045:
        /* <DEDUP_REMOVED lines=27> */
.L_x_41048:
        /* <DEDUP_REMOVED lines=14> */
.L_x_41047:
[----:B------:R-:W2:Y:S02]  /*3850*/  LDG.E.U16 R0, desc[UR36][R4.64] ;  /* 0x0000002404007981 */ /* 0x000ea4000c1e1500 */
[----:B--2---:R-:W-:-:S05]  /*3860*/  IMAD.U32 R0, R0, 0x10000, RZ ;  /* 0x0001000000007824 */ /* 0x004fca00078e00ff */
[----:B------:R-:W-:Y:S01]  /*3870*/  FSETP.NEU.FTZ.AND P0, PT, R0, RZ, PT ;  /* 0x000000ff0000720b */ /* 0x000fe20003f1d000 */
[----:B------:R-:W-:-:S12]  /*3880*/  BRA `(.L_x_41037) ;  /* 0x0000000400b07947 */ /* 0x000fd80003800000 */
.L_x_41044:
        /* <DEDUP_REMOVED lines=11> */
.L_x_41051:
        /* <DEDUP_REMOVED lines=21> */
.L_x_41055:
[----:B------:R-:W-:Y:S05]  /*3a90*/  BSYNC B1 ;  /* 0x0000000000017941 */ /* 0x000fea0003800000 */
.L_x_41054:
[----:B------:R-:W-:Y:S01]  /*3aa0*/  LEA R5, R0, 0x3b800000, 0x17 ;  /* 0x3b80000000057811 */ /* 0x000fe200078eb8ff */
[----:B------:R-:W-:-:S05]  /*3ab0*/  IMAD.SHL.U32 R0, R3, 0x100000, RZ ;  /* 0x0010000003007824 */ /* 0x000fca00078e00ff */
[----:B------:R-:W-:-:S07]  /*3ac0*/  LOP3.LUT R0, R5, R0, R6, 0xfe, !PT ;  /* 0x0000000005007212 */ /* 0x000fce00078efe06 */
.L_x_41053:
[----:B------:R-:W-:Y:S05]  /*3ad0*/  BSYNC B0 ;  /* 0x0000000000007941 */ /* 0x000fea0003800000 */
.L_x_41052:
[----:B------:R-:W-:Y:S01]  /*3ae0*/  FSETP.NEU.FTZ.AND P0, PT, R0, RZ, PT ;  /* 0x000000ff0000720b */ /* 0x000fe20003f1d000 */
[----:B------:R-:W-:-:S12]  /*3af0*/  BRA `(.L_x_41037) ;  /* 0x0000000400147947 */ /* 0x000fd80003800000 */
.L_x_41050:
        /* <DEDUP_REMOVED lines=21> */
.L_x_41059:
[----:B------:R-:W-:Y:S05]  /*3c50*/  BSYNC B1 ;  /* 0x0000000000017941 */ /* 0x000fea0003800000 */
.L_x_41058:
[----:B------:R-:W-:Y:S01]  /*3c60*/  LEA R5, R0, 0x37800000, 0x17 ;  /* 0x3780000000057811 */ /* 0x000fe200078eb8ff */
[----:B------:R-:W-:-:S05]  /*3c70*/  IMAD.SHL.U32 R0, R3, 0x200000, RZ ;  /* 0x0020000003007824 */ /* 0x000fca00078e00ff */
[----:B------:R-:W-:-:S07]  /*3c80*/  LOP3.LUT R0, R5, R0, R6, 0xfe, !PT ;  /* 0x0000000005007212 */ /* 0x000fce00078efe06 */
.L_x_41057:
[----:B------:R-:W-:Y:S05]  /*3c90*/  BSYNC B0 ;  /* 0x0000000000007941 */ /* 0x000fea0003800000 */
.L_x_41056:
[----:B------:R-:W-:Y:S01]  /*3ca0*/  FSETP.NEU.FTZ.AND P0, PT, R0, RZ, PT ;  /* 0x000000ff0000720b */ /* 0x000fe20003f1d000 */
[----:B------:R-:W-:-:S12]  /*3cb0*/  BRA `(.L_x_41037) ;  /* 0x0000000000a47947 */ /* 0x000fd80003800000 */
.L_x_41049:
        /* <DEDUP_REMOVED lines=14> */
.L_x_41063:
[----:B------:R-:W-:Y:S05]  /*3da0*/  BSYNC B0 ;  /* 0x0000000000007941 */ /* 0x000fea0003800000 */
.L_x_41062:
[----:B------:R-:W-:Y:S01]  /*3db0*/  FSETP.NEU.FTZ.AND P0, PT, R0, RZ, PT ;  /* 0x000000ff0000720b */ /* 0x000fe20003f1d000 */
[----:B------:R-:W-:-:S12]  /*3dc0*/  BRA `(.L_x_41037) ;  /* 0x0000000000607947 */ /* 0x000fd80003800000 */
.L_x_41036:
        /* <DEDUP_REMOVED lines=16> */
.L_x_41064:
[----:B------:R-:W-:Y:S01]  /*3ed0*/  PLOP3.LUT P0, PT, PT, PT, PT, 0x8, 0x0 ;  /* 0x000000000000781c */ /* 0x000fe20003f0e170 */
[----:B------:R-:W-:-:S12]  /*3ee0*/  BRA `(.L_x_41037) ;  /* 0x0000000000187947 */ /* 0x000fd80003800000 */
.L_x_41061:
[----:B------:R-:W2:Y:S02]  /*3ef0*/  LDG.E.64 R4, desc[UR36][R4.64] ;  /* 0x0000002404047981 */ /* 0x000ea4000c1e1b00 */
[----:B--2---:R-:W-:-:S04]  /*3f00*/  ISETP.NE.U32.AND P0, PT, R4, RZ, PT ;  /* 0x000000ff0400720c */ /* 0x004fc80003f05070 */
[----:B------:R-:W-:Y:S01]  /*3f10*/  ISETP.NE.AND.EX P0, PT, R5, RZ, PT, P0 ;  /* 0x000000ff0500720c */ /* 0x000fe20003f05300 */
[----:B------:R-:W-:-:S12]  /*3f20*/  BRA `(.L_x_41037) ;  /* 0x0000000000087947 */ /* 0x000fd80003800000 */
.L_x_41060:
[----:B------:R-:W2:Y:S02]  /*3f30*/  LDG.E R4, desc[UR36][R4.64] ;  /* 0x0000002404047981 */ /* 0x000ea4000c1e1900 */
[----:B--2---:R-:W-:-:S13]  /*3f40*/  ISETP.NE.AND P0, PT, R4, RZ, PT ;  /* 0x000000ff0400720c */ /* 0x004fda0003f05270 */
.L_x_41037:
[----:B------:R-:W-:-:S07]  /*3f50*/  SEL R23, RZ, 0x1, !P0 ;  /* 0x00000001ff177807 */ /* 0x000fce0004000000 */
.L_x_41031:
[----:B------:R-:W-:Y:S05]  /*3f60*/  BSYNC B6 ;  /* 0x0000000000067941 */ /* 0x000fea0003800000 */
.L_x_41030:
[----:B------:R-:W1:Y:S01]  /*3f70*/  S2R R5, SR_TID.X ;  /* 0x0000000000057919 */ /* 0x000e620000002100 */
[----:B------:R-:W2:Y:S01]  /*3f80*/  LDC.U8 R16, c[0x0][0x234] ;  /* 0x00008d00ff107b82 */ /* 0x000ea20000000000 */
[--C-:B0-----:R-:W-:Y:S01]  /*3f90*/  LOP3.LUT P0, RZ, R18, 0xff, R22.reuse, 0xc8, !PT ;  /* 0x000000ff12ff7812 */ /* 0x101fe2000780c816 */
[----:B------:R-:W-:Y:S01]  /*3fa0*/  BSSY B6, `(.L_x_41065) ;  /* 0x00000f7000067945 */ /* 0x000fe20003800000 */
[--C-:B------:R-:W-:Y:S02]  /*3fb0*/  LOP3.LUT P1, RZ, R17, 0xff, R22.reuse, 0xc8, !PT ;  /* 0x000000ff11ff7812 */ /* 0x100fe4000782c816 */
[--C-:B------:R-:W-:Y:S02]  /*3fc0*/  LOP3.LUT P2, RZ, R19, 0xff, R22.reuse, 0xc8, !PT ;  /* 0x000000ff13ff7812 */ /* 0x100fe4000784c816 */
[----:B------:R-:W-:Y:S02]  /*3fd0*/  LOP3.LUT P3, RZ, R23, 0xff, R22, 0xc8, !PT ;  /* 0x000000ff17ff7812 */ /* 0x000fe4000786c816 */
[----:B------:R-:W-:-:S02]  /*3fe0*/  SEL R3, RZ, 0x1, !P0 ;  /* 0x00000001ff037807 */ /* 0x000fc40004000000 */
[----:B------:R-:W-:Y:S02]  /*3ff0*/  SEL R26, RZ, 0x1, !P1 ;  /* 0x00000001ff1a7807 */ /* 0x000fe40004800000 */
        /* <DEDUP_REMOVED lines=26> */
.L_x_41070:
[----:B------:R0:W-:Y:S01]  /*41a0*/  STG.E.U8 desc[UR36][R8.64], R3 ;  /* 0x0000000308007986 */ /* 0x0001e2000c101124 */
[----:B------:R-:W-:Y:S05]  /*41b0*/  BRA `(.L_x_41066) ;  /* 0x0000000c00547947 */ /* 0x000fea0003800000 */
.L_x_41069:
        /* <DEDUP_REMOVED lines=10> */
.L_x_41073:
[----:B------:R0:W-:Y:S01]  /*4260*/  STG.E desc[UR36][R8.64], R3 ;  /* 0x0000000308007986 */ /* 0x0001e2000c101924 */
[----:B------:R-:W-:Y:S05]  /*4270*/  BRA `(.L_x_41066) ;  /* 0x0000000c00247947 */ /* 0x000fea0003800000 */
.L_x_41072:
[----:B------:R0:W-:Y:S01]  /*4280*/  STG.E.U16 desc[UR36][R8.64], R3 ;  /* 0x0000000308007986 */ /* 0x0001e2000c101524 */
[----:B------:R-:W-:Y:S05]  /*4290*/  BRA `(.L_x_41066) ;  /* 0x0000000c001c7947 */ /* 0x000fea0003800000 */
.L_x_41068:
        /* <DEDUP_REMOVED lines=9> */
.L_x_41075:
[----:B------:R-:W0:Y:S02]  /*4330*/  I2F.S16 R0, R3 ;  /* 0x0000000300007306 */ /* 0x000e240000101400 */
[----:B0-----:R-:W-:-:S05]  /*4340*/  F2FP.F16.F32.PACK_AB R0, RZ, R0 ;  /* 0x00000000ff00723e */ /* 0x001fca00000000ff */
[----:B------:R0:W-:Y:S01]  /*4350*/  STG.E.U16 desc[UR36][R8.64], R0 ;  /* 0x0000000008007986 */ /* 0x0001e2000c101524 */
[----:B------:R-:W-:Y:S05]  /*4360*/  BRA `(.L_x_41066) ;  /* 0x0000000800e87947 */ /* 0x000fea0003800000 */
.L_x_41074:
        /* <DEDUP_REMOVED lines=10> */
.L_x_41077:
[----:B------:R-:W0:Y:S02]  /*4410*/  I2F.S16 R3, R3 ;  /* 0x0000000300037306 */ /* 0x000e240000101400 */
[----:B0-----:R-:W-:-:S04]  /*4420*/  F2FP.F16.F32.PACK_AB R3, RZ, R3 ;  /* 0x00000003ff03723e */ /* 0x001fc800000000ff */
[----:B------:R-:W-:-:S05]  /*4430*/  PRMT R3, R3, 0x5410, RZ ;  /* 0x0000541003037816 */ /* 0x000fca00000000ff */
[----:B------:R0:W-:Y:S01]  /*4440*/  STG.E desc[UR36][R8.64], R3 ;  /* 0x0000000308007986 */ /* 0x0001e2000c101924 */
[----:B------:R-:W-:Y:S05]  /*4450*/  BRA `(.L_x_41066) ;  /* 0x0000000800ac7947 */ /* 0x000fea0003800000 */
.L_x_41076:
[----:B------:R-:W0:Y:S02]  /*4460*/  I2F.F64.S16 R4, R3 ;  /* 0x0000000300047312 */ /* 0x000e240000101c00 */
[----:B0-----:R0:W-:Y:S01]  /*4470*/  STG.E.64 desc[UR36][R8.64], R4 ;  /* 0x0000000408007986 */ /* 0x0011e2000c101b24 */
[----:B------:R-:W-:Y:S05]  /*4480*/  BRA `(.L_x_41066) ;  /* 0x0000000800a07947 */ /* 0x000fea0003800000 */
.L_x_41067:
        /* <DEDUP_REMOVED lines=10> */
.L_x_41080:
[----:B------:R-:W0:Y:S01]  /*4530*/  I2F.F64.S16 R4, R3 ;  /* 0x0000000300047312 */ /* 0x000e220000101c00 */
[----:B------:R-:W-:-:S05]  /*4540*/  CS2R R6, SRZ ;  /* 0x0000000000067805 */ /* 0x000fca000001ff00 */
[----:B0-----:R0:W-:Y:S01]  /*4550*/  STG.E.128 desc[UR36][R8.64], R4 ;  /* 0x0000000408007986 */ /* 0x0011e2000c101d24 */
[----:B------:R-:W-:Y:S05]  /*4560*/  BRA `(.L_x_41066) ;  /* 0x0000000800687947 */ /* 0x000fea0003800000 */
.L_x_41079:
        /* <DEDUP_REMOVED lines=21> */
.L_x_41084:
[----:B------:R-:W-:Y:S05]  /*46c0*/  BSYNC B0 ;  /* 0x0000000000007941 */ /* 0x000fea0003800000 */
.L_x_41083:
[----:B------:R-:W-:-:S05]  /*46d0*/  LOP3.LUT R5, R0, R5, RZ, 0xfc, !PT ;  /* 0x0000000500057212 */ /* 0x000fca00078efcff */
[----:B------:R0:W-:Y:S01]  /*46e0*/  STG.E.U8 desc[UR36][R8.64], R5 ;  /* 0x0000000508007986 */ /* 0x0001e2000c101124 */
[----:B------:R-:W-:Y:S05]  /*46f0*/  BRA `(.L_x_41066) ;  /* 0x0000000800047947 */ /* 0x000fea0003800000 */
.L_x_41082:
        /* <DEDUP_REMOVED lines=13> */
.L_x_41086:
[----:B------:R-:W-:Y:S01]  /*47d0*/  IMAD.MOV.U32 R0, RZ, RZ, 0x7f ;  /* 0x0000007fff007424 */ /* 0x000fe200078e00ff */
[----:B------:R-:W-:-:S04]  /*47e0*/  ISETP.GT.U32.AND P0, PT, R4, 0x7f800000, PT ;  /* 0x7f8000000400780c */ /* 0x000fc80003f04070 */
[----:B------:R-:W-:-:S09]  /*47f0*/  SEL R0, R0, 0x7c, P0 ;  /* 0x0000007c00007807 */ /* 0x000fd20000000000 */
.L_x_41087:
[----:B------:R-:W-:Y:S05]  /*4800*/  BSYNC B0 ;  /* 0x0000000000007941 */ /* 0x000fea0003800000 */
.L_x_41085:
[----:B------:R-:W-:-:S04]  /*4810*/  LOP3.LUT R3, R5, 0x80000000, RZ, 0xc0, !PT ;  /* 0x8000000005037812 */ /* 0x000fc800078ec0ff */
[----:B------:R-:W-:-:S04]  /*4820*/  SHF.R.U32.HI R3, RZ, 0x18, R3 ;  /* 0x00000018ff037819 */ /* 0x000fc80000011603 */
[----:B------:R-:W-:-:S05]  /*4830*/  LOP3.LUT R3, R0, R3, RZ, 0xfc, !PT ;  /* 0x0000000300037212 */ /* 0x000fca00078efcff */
[----:B------:R0:W-:Y:S01]  /*4840*/  STG.E.U8 desc[UR36][R8.64], R3 ;  /* 0x0000000308007986 */ /* 0x0001e2000c101124 */
[----:B------:R-:W-:Y:S05]  /*4850*/  BRA `(.L_x_41066) ;  /* 0x0000000400ac7947 */ /* 0x000fea0003800000 */
.L_x_41081:
[----:B------:R-:W0:Y:S02]  /*4860*/  I2F.S16 R0, R3 ;  /* 0x0000000300007306 */ /* 0x000e240000101400 */
[----:B0-----:R-:W-:-:S05]  /*4870*/  F2FP.BF16.F32.PACK_AB R0, RZ, R0 ;  /* 0x00000000ff00723e */ /* 0x001fca00000010ff */
[----:B------:R0:W-:Y:S01]  /*4880*/  STG.E.U16 desc[UR36][R8.64], R0 ;  /* 0x0000000008007986 */ /* 0x0001e2000c101524 */
[----:B------:R-:W-:Y:S05]  /*4890*/  BRA `(.L_x_41066) ;  /* 0x00000004009c7947 */ /* 0x000fea0003800000 */
.L_x_41078:
        /* <DEDUP_REMOVED lines=10> */
.L_x_41090:
        /* <DEDUP_REMOVED lines=17> */
.L_x_41093:
[----:B------:R-:W-:-:S04]  /*4a50*/  LOP3.LUT R3, R3, 0x80000000, RZ, 0xc0, !PT ;  /* 0x8000000003037812 */ /* 0x000fc800078ec0ff */
[----:B------:R-:W-:-:S04]  /*4a60*/  SHF.R.U32.HI R3, RZ, 0x18, R3 ;  /* 0x00000018ff037819 */ /* 0x000fc80000011603 */
[----:B------:R-:W-:-:S04]  /*4a70*/  LOP3.LUT R0, R0, R3, RZ, 0xfc, !PT ;  /* 0x0000000300007212 */ /* 0x000fc800078efcff */
[----:B------:R-:W-:-:S07]  /*4a80*/  PRMT R4, R0, 0x7610, R4 ;  /* 0x0000761000047816 */ /* 0x000fce0000000004 */
.L_x_41092:
[----:B------:R-:W-:Y:S05]  /*4a90*/  BSYNC B0 ;  /* 0x0000000000007941 */ /* 0x000fea0003800000 */
.L_x_41091:
[----:B------:R4:W-:Y:S01]  /*4aa0*/  STG.E.U8 desc[UR36][R8.64], R4 ;  /* 0x0000000408007986 */ /* 0x0009e2000c101124 */
[----:B------:R-:W-:Y:S05]  /*4ab0*/  BRA `(.L_x_41066) ;  /* 0x0000000400147947 */ /* 0x000fea0003800000 */
.L_x_41089:
        /* <DEDUP_REMOVED lines=17> */
.L_x_41096:
[----:B------:R-:W-:-:S04]  /*4bd0*/  LOP3.LUT R3, R3, 0x80000000, RZ, 0xc0, !PT ;  /* 0x8000000003037812 */ /* 0x000fc800078ec0ff */
[----:B------:R-:W-:-:S04]  /*4be0*/  SHF.R.U32.HI R3, RZ, 0x18, R3 ;  /* 0x00000018ff037819 */ /* 0x000fc80000011603 */
[----:B------:R-:W-:-:S04]  /*4bf0*/  LOP3.LUT R0, R0, R3, RZ, 0xfc, !PT ;  /* 0x0000000300007212 */ /* 0x000fc800078efcff */
[----:B------:R-:W-:-:S07]  /*4c00*/  PRMT R4, R0, 0x7610, R4 ;  /* 0x0000761000047816 */ /* 0x000fce0000000004 */
.L_x_41095:
[----:B------:R-:W-:Y:S05]  /*4c10*/  BSYNC B0 ;  /* 0x0000000000007941 */ /* 0x000fea0003800000 */
.L_x_41094:
[----:B------:R0:W-:Y:S01]  /*4c20*/  STG.E.U8 desc[UR36][R8.64], R4 ;  /* 0x0000000408007986 */ /* 0x0001e2000c101124 */
[----:B------:R-:W-:Y:S05]  /*4c30*/  BRA `(.L_x_41066) ;  /* 0x0000000000b47947 */ /* 0x000fea0003800000 */
.L_x_41088:
        /* <DEDUP_REMOVED lines=23> */
.L_x_41071:
        /* <DEDUP_REMOVED lines=16> */
.L_x_41099:
[----:B------:R-:W-:Y:S05]  /*4eb0*/  BRA `(.L_x_41066) ;  /* 0x0000000000147947 */ /* 0x000fea0003800000 */
.L_x_41098:
[----:B------:R-:W-:Y:S02]  /*4ec0*/  IMAD.MOV.U32 R4, RZ, RZ, R3 ;  /* 0x000000ffff047224 */ /* 0x000fe400078e0003 */
[----:B------:R-:W-:-:S05]  /*4ed0*/  IMAD.MOV.U32 R5, RZ, RZ, RZ ;  /* 0x000000ffff057224 */ /* 0x000fca00078e00ff */
[----:B------:R1:W-:Y:S01]  /*4ee0*/  STG.E.64 desc[UR36][R8.64], R4 ;  /* 0x0000000408007986 */ /* 0x0003e2000c101b24 */
[----:B------:R-:W-:Y:S05]  /*4ef0*/  BRA `(.L_x_41066) ;  /* 0x0000000000047947 */ /* 0x000fea0003800000 */
.L_x_41097:
[----:B------:R0:W-:Y:S02]  /*4f00*/  STG.E desc[UR36][R8.64], R3 ;  /* 0x0000000308007986 */ /* 0x0001e4000c101924 */
.L_x_41066:
[----:B------:R-:W-:Y:S05]  /*4f10*/  BSYNC B6 ;  /* 0x0000000000067941 */ /* 0x000fea0003800000 */
.L_x_41065:
        /* <DEDUP_REMOVED lines=23> */
.L_x_41105:
[----:B------:R0:W-:Y:S01]  /*5090*/  STG.E.U8 desc[UR36][R8.64], R26 ;  /* 0x0000001a08007986 */ /* 0x0001e2000c101124 */
[----:B------:R-:W-:Y:S05]  /*50a0*/  BRA `(.L_x_41107) ;  /* 0x0000000c00487947 */ /* 0x000fea0003800000 */
.L_x_41104:
        /* <DEDUP_REMOVED lines=9> */
.L_x_41109:
[----:B------:R0:W-:Y:S01]  /*5140*/  STG.E desc[UR36][R8.64], R26 ;  /* 0x0000001a08007986 */ /* 0x0001e2000c101924 */
[----:B------:R-:W-:Y:S05]  /*5150*/  BRA `(.L_x_41107) ;  /* 0x0000000c001c7947 */ /* 0x000fea0003800000 */
.L_x_41108:
[----:B------:R0:W-:Y:S01]  /*5160*/  STG.E.U16 desc[UR36][R8.64], R26 ;  /* 0x0000001a08007986 */ /* 0x0001e2000c101524 */
[----:B------:R-:W-:Y:S05]  /*5170*/  BRA `(.L_x_41107) ;  /* 0x0000000c00147947 */ /* 0x000fea0003800000 */
.L_x_41103:
        /* <DEDUP_REMOVED lines=9> */
.L_x_41111:
[----:B------:R-:W0:Y:S02]  /*5210*/  I2F.S16 R0, R26 ;  /* 0x0000001a00007306 */ /* 0x000e240000101400 */
[----:B0-----:R-:W-:-:S05]  /*5220*/  F2FP.F16.F32.PACK_AB R0, RZ, R0 ;  /* 0x00000000ff00723e */ /* 0x001fca00000000ff */
[----:B------:R0:W-:Y:S01]  /*5230*/  STG.E.U16 desc[UR36][R8.64], R0 ;  /* 0x0000000008007986 */ /* 0x0001e2000c101524 */
[----:B------:R-:W-:Y:S05]  /*5240*/  BRA `(.L_x_41107) ;  /* 0x0000000800e07947 */ /* 0x000fea0003800000 */
.L_x_41110:
        /* <DEDUP_REMOVED lines=10> */
.L_x_41113:
[----:B------:R-:W0:Y:S02]  /*52f0*/  I2F.S16 R26, R26 ;  /* 0x0000001a001a7306 */ /* 0x000e240000101400 */
[----:B0-----:R-:W-:-:S04]  /*5300*/  F2FP.F16.F32.PACK_AB R3, RZ, R26 ;  /* 0x0000001aff03723e */ /* 0x001fc800000000ff */
[----:B------:R-:W-:-:S05]  /*5310*/  PRMT R3, R3, 0x5410, RZ ;  /* 0x0000541003037816 */ /* 0x000fca00000000ff */
[----:B------:R0:W-:Y:S01]  /*5320*/  STG.E desc[UR36][R8.64], R3 ;  /* 0x0000000308007986 */ /* 0x0001e2000c101924 */
[----:B------:R-:W-:Y:S05]  /*5330*/  BRA `(.L_x_41107) ;  /* 0x0000000800a47947 */ /* 0x000fea0003800000 */
.L_x_41112:
[----:B------:R-:W0:Y:S02]  /*5340*/  I2F.F64.S16 R26, R26 ;  /* 0x0000001a001a7312 */ /* 0x000e240000101c00 */
[----:B0-----:R0:W-:Y:S01]  /*5350*/  STG.E.64 desc[UR36][R8.64], R26 ;  /* 0x0000001a08007986 */ /* 0x0011e2000c101b24 */
[----:B------:R-:W-:Y:S05]  /*5360*/  BRA `(.L_x_41107) ;  /* 0x0000000800987947 */ /* 0x000fea0003800000 */
.L_x_41102:
        /* <DEDUP_REMOVED lines=10> */
.L_x_41116:
[----:B------:R-:W0:Y:S01]  /*5410*/  I2F.F64.S16 R4, R26 ;  /* 0x0000001a00047312 */ /* 0x000e220000101c00 */
[----:B------:R-:W-:-:S05]  /*5420*/  CS2R R6, SRZ ;  /* 0x0000000000067805 */ /* 0x000fca000001ff00 */
[----:B0-----:R0:W-:Y:S01]  /*5430*/  STG.E.128 desc[UR36][R8.64], R4 ;  /* 0x0000000408007986 */ /* 0x0011e2000c101d24 */
[----:B------:R-:W-:Y:S05]  /*5440*/  BRA `(.L_x_41107) ;  /* 0x0000000800607947 */ /* 0x000fea0003800000 */
.L_x_41115:
        /* <DEDUP_REMOVED lines=21> */
.L_x_41120:
[----:B------:R-:W-:Y:S05]  /*55a0*/  BSYNC B0 ;  /* 0x0000000000007941 */ /* 0x000fea0003800000 */
.L_x_41119:
[----:B------:R-:W-:-:S05]  /*55b0*/  LOP3.LUT R5, R0, R5, RZ, 0xfc, !PT ;  /* 0x0000000500057212 */ /* 0x000fca00078efcff */
[----:B------:R0:W-:Y:S01]  /*55c0*/  STG.E.U8 desc[UR36][R8.64], R5 ;  /* 0x0000000508007986 */ /* 0x0001e2000c101124 */
[----:B------:R-:W-:Y:S05]  /*55d0*/  BRA `(.L_x_41107) ;  /* 0x0000000400fc7947 */ /* 0x000fea0003800000 */
.L_x_41118:
        /* <DEDUP_REMOVED lines=13> */
.L_x_41122:
[----:B------:R-:W-:Y:S01]  /*56b0*/  IMAD.MOV.U32 R0, RZ, RZ, 0x7f ;  /* 0x0000007fff007424 */ /* 0x000fe200078e00ff */
[----:B------:R-:W-:-:S04]  /*56c0*/  ISETP.GT.U32.AND P0, PT, R3, 0x7f800000, PT ;  /* 0x7f8000000300780c */ /* 0x000fc80003f04070 */
[----:B------:R-:W-:-:S09]  /*56d0*/  SEL R0, R0, 0x7c, P0 ;  /* 0x0000007c00007807 */ /* 0x000fd20000000000 */
.L_x_41123:
[----:B------:R-:W-:Y:S05]  /*56e0*/  BSYNC B0 ;  /* 0x0000000000007941 */ /* 0x000fea0003800000 */
.L_x_41121:
[----:B------:R-:W-:-:S04]  /*56f0*/  LOP3.LUT R3, R5, 0x80000000, RZ, 0xc0, !PT ;  /* 0x8000000005037812 */ /* 0x000fc800078ec0ff */
[----:B------:R-:W-:-:S04]  /*5700*/  SHF.R.U32.HI R3, RZ, 0x18, R3 ;  /* 0x00000018ff037819 */ /* 0x000fc80000011603 */
[----:B------:R-:W-:-:S05]  /*5710*/  LOP3.LUT R3, R0, R3, RZ, 0xfc, !PT ;  /* 0x0000000300037212 */ /* 0x000fca00078efcff */
[----:B------:R0:W-:Y:S01]  /*5720*/  STG.E.U8 desc[UR36][R8.64], R3 ;  /* 0x0000000308007986 */ /* 0x0001e2000c101124 */
[----:B------:R-:W-:Y:S05]  /*5730*/  BRA `(.L_x_41107) ;  /* 0x0000000400a47947 */ /* 0x000fea0003800000 */
.L_x_41117:
[----:B------:R-:W0:Y:S02]  /*5740*/  I2F.S16 R0, R26 ;  /* 0x0000001a00007306 */ /* 0x000e240000101400 */
[----:B0-----:R-:W-:-:S05]  /*5750*/  F2FP.BF16.F32.PACK_AB R0, RZ, R0 ;  /* 0x00000000ff00723e */ /* 0x001fca00000010ff */
[----:B------:R0:W-:Y:S01]  /*5760*/  STG.E.U16 desc[UR36][R8.64], R0 ;  /* 0x0000000008007986 */ /* 0x0001e2000c101524 */
[----:B------:R-:W-:Y:S05]  /*5770*/  BRA `(.L_x_41107) ;  /* 0x0000000400947947 */ /* 0x000fea0003800000 */
.L_x_41114:
        /* <DEDUP_REMOVED lines=10> */
.L_x_41126:
        /* <DEDUP_REMOVED lines=17> */
.L_x_41129:
[----:B------:R-:W-:-:S04]  /*5930*/  LOP3.LUT R3, R5, 0x80000000, RZ, 0xc0, !PT ;  /* 0x8000000005037812 */ /* 0x000fc800078ec0ff */
[----:B------:R-:W-:-:S04]  /*5940*/  SHF.R.U32.HI R3, RZ, 0x18, R3 ;  /* 0x00000018ff037819 */ /* 0x000fc80000011603 */
[----:B------:R-:W-:-:S04]  /*5950*/  LOP3.LUT R0, R0, R3, RZ, 0xfc, !PT ;  /* 0x0000000300007212 */ /* 0x000fc800078efcff */
[----:B------:R-:W-:-:S07]  /*5960*/  PRMT R4, R0, 0x7610, R4 ;  /* 0x0000761000047816 */ /* 0x000fce0000000004 */
.L_x_41128:
[----:B------:R-:W-:Y:S05]  /*5970*/  BSYNC B0 ;  /* 0x0000000000007941 */ /* 0x000fea0003800000 */
.L_x_41127:
[----:B------:R3:W-:Y:S01]  /*5980*/  STG.E.U8 desc[UR36][R8.64], R4 ;  /* 0x0000000408007986 */ /* 0x0007e2000c101124 */
[----:B------:R-:W-:Y:S05]  /*5990*/  BRA `(.L_x_41107) ;  /* 0x00000004000c7947 */ /* 0x000fea0003800000 */
.L_x_41125:
        /* <DEDUP_REMOVED lines=17> */
.L_x_41132:
[----:B------:R-:W-:-:S04]  /*5ab0*/  LOP3.LUT R3, R5, 0x80000000, RZ, 0xc0, !PT ;  /* 0x8000000005037812 */ /* 0x000fc800078ec0ff */
[----:B------:R-:W-:-:S04]  /*5ac0*/  SHF.R.U32.HI R3, RZ, 0x18, R3 ;  /* 0x00000018ff037819 */ /* 0x000fc80000011603 */
[----:B------:R-:W-:-:S04]  /*5ad0*/  LOP3.LUT R0, R0, R3, RZ, 0xfc, !PT ;  /* 0x0000000300007212 */ /* 0x000fc800078efcff */
[----:B------:R-:W-:-:S07]  /*5ae0*/  PRMT R4, R0, 0x7610, R4 ;  /* 0x0000761000047816 */ /* 0x000fce0000000004 */
.L_x_41131:
[----:B------:R-:W-:Y:S05]  /*5af0*/  BSYNC B0 ;  /* 0x0000000000007941 */ /* 0x000fea0003800000 */
.L_x_41130:
[----:B------:R0:W-:Y:S01]  /*5b00*/  STG.E.U8 desc[UR36][R8.64], R4 ;  /* 0x0000000408007986 */ /* 0x0001e2000c101124 */
[----:B------:R-:W-:Y:S05]  /*5b10*/  BRA `(.L_x_41107) ;  /* 0x0000000000ac7947 */ /* 0x000fea0003800000 */
.L_x_41124:
        /* <DEDUP_REMOVED lines=22> */
.L_x_41106:
        /* <DEDUP_REMOVED lines=16> */
.L_x_41135:
[----:B------:R-:W-:Y:S05]  /*5d80*/  BRA `(.L_x_41107) ;  /* 0x0000000000107947 */ /* 0x000fea0003800000 */
.L_x_41134:
[----:B------:R-:W-:-:S05]  /*5d90*/  IMAD.MOV.U32 R27, RZ, RZ, RZ ;  /* 0x000000ffff1b7224 */ /* 0x000fca00078e00ff */
[----:B------:R1:W-:Y:S01]  /*5da0*/  STG.E.64 desc[UR36][R8.64], R26 ;  /* 0x0000001a08007986 */ /* 0x0003e2000c101b24 */
[----:B------:R-:W-:Y:S05]  /*5db0*/  BRA `(.L_x_41107) ;  /* 0x0000000000047947 */ /* 0x000fea0003800000 */
.L_x_41133:
[----:B------:R0:W-:Y:S02]  /*5dc0*/  STG.E desc[UR36][R8.64], R26 ;  /* 0x0000001a08007986 */ /* 0x0001e4000c101924 */
.L_x_41107:
        /* <DEDUP_REMOVED lines=23> */
.L_x_41139:
[----:B------:R0:W-:Y:S01]  /*5f40*/  STG.E.U8 desc[UR36][R8.64], R18 ;  /* 0x0000001208007986 */ /* 0x0001e2000c101124 */
[----:B------:R-:W-:Y:S05]  /*5f50*/  BRA `(.L_x_41141) ;  /* 0x0000000c00487947 */ /* 0x000fea0003800000 */
.L_x_41138:
        /* <DEDUP_REMOVED lines=9> */
.L_x_41143:
[----:B------:R0:W-:Y:S01]  /*5ff0*/  STG.E desc[UR36][R8.64], R18 ;  /* 0x0000001208007986 */ /* 0x0001e2000c101924 */
[----:B------:R-:W-:Y:S05]  /*6000*/  BRA `(.L_x_41141) ;  /* 0x0000000c001c7947 */ /* 0x000fea0003800000 */
.L_x_41142:
[----:B------:R0:W-:Y:S01]  /*6010*/  STG.E.U16 desc[UR36][R8.64], R18 ;  /* 0x0000001208007986 */ /* 0x0001e2000c101524 */
[----:B------:R-:W-:Y:S05]  /*6020*/  BRA `(.L_x_41141) ;  /* 0x0000000c00147947 */ /* 0x000fea0003800000 */
.L_x_41137:
        /* <DEDUP_REMOVED lines=9> */
.L_x_41145:
[----:B------:R-:W0:Y:S02]  /*60c0*/  I2F.S16 R0, R18 ;  /* 0x0000001200007306 */ /* 0x000e240000101400 */
[----:B0-----:R-:W-:-:S05]  /*60d0*/  F2FP.F16.F32.PACK_AB R0, RZ, R0 ;  /* 0x00000000ff00723e */ /* 0x001fca00000000ff */
[----:B------:R0:W-:Y:S01]  /*60e0*/  STG.E.U16 desc[UR36][R8.64], R0 ;  /* 0x0000000008007986 */ /* 0x0001e2000c101524 */
[----:B------:R-:W-:Y:S05]  /*60f0*/  BRA `(.L_x_41141) ;  /* 0x0000000800e07947 */ /* 0x000fea0003800000 */
.L_x_41144:
        /* <DEDUP_REMOVED lines=10> */
.L_x_41147:
[----:B------:R-:W0:Y:S02]  /*61a0*/  I2F.S16 R18, R18 ;  /* 0x0000001200127306 */ /* 0x000e240000101400 */
[----:B0-----:R-:W-:-:S04]  /*61b0*/  F2FP.F16.F32.PACK_AB R3, RZ, R18 ;  /* 0x00000012ff03723e */ /* 0x001fc800000000ff */
[----:B------:R-:W-:-:S05]  /*61c0*/  PRMT R3, R3, 0x5410, RZ ;  /* 0x0000541003037816 */ /* 0x000fca00000000ff */
[----:B------:R0:W-:Y:S01]  /*61d0*/  STG.E desc[UR36][R8.64], R3 ;  /* 0x0000000308007986 */ /* 0x0001e2000c101924 */
[----:B------:R-:W-:Y:S05]  /*61e0*/  BRA `(.L_x_41141) ;  /* 0x0000000800a47947 */ /* 0x000fea0003800000 */
.L_x_41146:
[----:B------:R-:W0:Y:S02]  /*61f0*/  I2F.F64.S16 R18, R18 ;  /* 0x0000001200127312 */ /* 0x000e240000101c00 */
[----:B0-----:R0:W-:Y:S01]  /*6200*/  STG.E.64 desc[UR36][R8.64], R18 ;  /* 0x0000001208007986 */ /* 0x0011e2000c101b24 */
[----:B------:R-:W-:Y:S05]  /*6210*/  BRA `(.L_x_41141) ;  /* 0x0000000800987947 */ /* 0x000fea0003800000 */
.L_x_41136:
        /* <DEDUP_REMOVED lines=10> */
.L_x_41150:
[----:B------:R-:W0:Y:S01]  /*62c0*/  I2F.F64.S16 R4, R18 ;  /* 0x0000001200047312 */ /* 0x000e220000101c00 */
[----:B------:R-:W-:-:S05]  /*62d0*/  CS2R R6, SRZ ;  /* 0x0000000000067805 */ /* 0x000fca000001ff00 */
[----:B0-----:R0:W-:Y:S01]  /*62e0*/  STG.E.128 desc[UR36][R8.64], R4 ;  /* 0x0000000408007986 */ /* 0x0011e2000c101d24 */
[----:B------:R-:W-:Y:S05]  /*62f0*/  BRA `(.L_x_41141) ;  /* 0x0000000800607947 */ /* 0x000fea0003800000 */
.L_x_41149:
        /* <DEDUP_REMOVED lines=21> */
.L_x_41154:
[----:B------:R-:W-:Y:S05]  /*6450*/  BSYNC B0 ;  /* 0x0000000000007941 */ /* 0x000fea0003800000 */
.L_x_41153:
[----:B------:R-:W-:-:S05]  /*6460*/  LOP3.LUT R5, R0, R5, RZ, 0xfc, !PT ;  /* 0x0000000500057212 */ /* 0x000fca00078efcff */
[----:B------:R0:W-:Y:S01]  /*6470*/  STG.E.U8 desc[UR36][R8.64], R5 ;  /* 0x0000000508007986 */ /* 0x0001e2000c101124 */
[----:B------:R-:W-:Y:S05]  /*6480*/  BRA `(.L_x_41141) ;  /* 0x0000000400fc7947 */ /* 0x000fea0003800000 */
.L_x_41152:
        /* <DEDUP_REMOVED lines=13> */
.L_x_41156:
[----:B------:R-:W-:Y:S01]  /*6560*/  IMAD.MOV.U32 R0, RZ, RZ, 0x7f ;  /* 0x0000007fff007424 */ /* 0x000fe200078e00ff */
[----:B------:R-:W-:-:S04]  /*6570*/  ISETP.GT.U32.AND P0, PT, R3, 0x7f800000, PT ;  /* 0x7f8000000300780c */ /* 0x000fc80003f04070 */
[----:B------:R-:W-:-:S09]  /*6580*/  SEL R0, R0, 0x7c, P0 ;  /* 0x0000007c00007807 */ /* 0x000fd20000000000 */
.L_x_41157:
[----:B------:R-:W-:Y:S05]  /*6590*/  BSYNC B0 ;  /* 0x0000000000007941 */ /* 0x000fea0003800000 */
.L_x_41155:
[----:B------:R-:W-:-:S04]  /*65a0*/  LOP3.LUT R3, R5, 0x80000000, RZ, 0xc0, !PT ;  /* 0x8000000005037812 */ /* 0x000fc800078ec0ff */
[----:B------:R-:W-:-:S04]  /*65b0*/  SHF.R.U32.HI R3, RZ, 0x18, R3 ;  /* 0x00000018ff037819 */ /* 0x000fc80000011603 */
[----:B------:R-:W-:-:S05]  /*65c0*/  LOP3.LUT R3, R0, R3, RZ, 0xfc, !PT ;  /* 0x0000000300037212 */ /* 0x000fca00078efcff */
[----:B------:R0:W-:Y:S01]  /*65d0*/  STG.E.U8 desc[UR36][R8.64], R3 ;  /* 0x0000000308007986 */ /* 0x0001e2000c101124 */
[----:B------:R-:W-:Y:S05]  /*65e0*/  BRA `(.L_x_41141) ;  /* 0x0000000400a47947 */ /* 0x000fea0003800000 */
.L_x_41151:
[----:B------:R-:W0:Y:S02]  /*65f0*/  I2F.S16 R0, R18 ;  /* 0x0000001200007306 */ /* 0x000e240000101400 */
[----:B0-----:R-:W-:-:S05]  /*6600*/  F2FP.BF16.F32.PACK_AB R0, RZ, R0 ;  /* 0x00000000ff00723e */ /* 0x001fca00000010ff */
[----:B------:R0:W-:Y:S01]  /*6610*/  STG.E.U16 desc[UR36][R8.64], R0 ;  /* 0x0000000008007986 */ /* 0x0001e2000c101524 */
[----:B------:R-:W-:Y:S05]  /*6620*/  BRA `(.L_x_41141) ;  /* 0x0000000400947947 */ /* 0x000fea0003800000 */
.L_x_41148:
        /* <DEDUP_REMOVED lines=10> */
.L_x_41160:
        /* <DEDUP_REMOVED lines=17> */
.L_x_41163:
[----:B------:R-:W-:-:S04]  /*67e0*/  LOP3.LUT R3, R5, 0x80000000, RZ, 0xc0, !PT ;  /* 0x8000000005037812 */ /* 0x000fc800078ec0ff */
[----:B------:R-:W-:-:S04]  /*67f0*/  SHF.R.U32.HI R3, RZ, 0x18, R3 ;  /* 0x00000018ff037819 */ /* 0x000fc80000011603 */
[----:B------:R-:W-:-:S04]  /*6800*/  LOP3.LUT R0, R0, R3, RZ, 0xfc, !PT ;  /* 0x0000000300007212 */ /* 0x000fc800078efcff */
[----:B------:R-:W-:-:S07]  /*6810*/  PRMT R4, R0, 0x7610, R4 ;  /* 0x0000761000047816 */ /* 0x000fce0000000004 */
.L_x_41162:
[----:B------:R-:W-:Y:S05]  /*6820*/  BSYNC B0 ;  /* 0x0000000000007941 */ /* 0x000fea0003800000 */
.L_x_41161:
[----:B------:R3:W-:Y:S01]  /*6830*/  STG.E.U8 desc[UR36][R8.64], R4 ;  /* 0x0000000408007986 */ /* 0x0007e2000c101124 */
[----:B------:R-:W-:Y:S05]  /*6840*/  BRA `(.L_x_41141) ;  /* 0x00000004000c7947 */ /* 0x000fea0003800000 */
.L_x_41159:
        /* <DEDUP_REMOVED lines=17> */
.L_x_41166:
[----:B------:R-:W-:-:S04]  /*6960*/  LOP3.LUT R3, R5, 0x80000000, RZ, 0xc0, !PT ;  /* 0x8000000005037812 */ /* 0x000fc800078ec0ff */
[----:B------:R-:W-:-:S04]  /*6970*/  SHF.R.U32.HI R3, RZ, 0x18, R3 ;  /* 0x00000018ff037819 */ /* 0x000fc80000011603 */
[----:B------:R-:W-:-:S04]  /*6980*/  LOP3.LUT R0, R0, R3, RZ, 0xfc, !PT ;  /* 0x0000000300007212 */ /* 0x000fc800078efcff */
[----:B------:R-:W-:-:S07]  /*6990*/  PRMT R4, R0, 0x7610, R4 ;  /* 0x0000761000047816 */ /* 0x000fce0000000004 */
.L_x_41165:
[----:B------:R-:W-:Y:S05]  /*69a0*/  BSYNC B0 ;  /* 0x0000000000007941 */ /* 0x000fea0003800000 */
.L_x_41164:
[----:B------:R0:W-:Y:S01]  /*69b0*/  STG.E.U8 desc[UR36][R8.64], R4 ;  /* 0x0000000408007986 */ /* 0x0001e2000c101124 */
[----:B------:R-:W-:Y:S05]  /*69c0*/  BRA `(.L_x_41141) ;  /* 0x0000000000ac7947 */ /* 0x000fea0003800000 */
.L_x_41158:
        /* <DEDUP_REMOVED lines=22> */
.L_x_41140:
        /* <DEDUP_REMOVED lines=16> */
.L_x_41169:
[----:B------:R-:W-:Y:S05]  /*6c30*/  BRA `(.L_x_41141) ;  /* 0x0000000000107947 */ /* 0x000fea0003800000 */
.L_x_41168:
[----:B------:R-:W-:-:S05]  /*6c40*/  IMAD.MOV.U32 R19, RZ, RZ, RZ ;  /* 0x000000ffff137224 */ /* 0x000fca00078e00ff */
[----:B------:R2:W-:Y:S01]  /*6c50*/  STG.E.64 desc[UR36][R8.64], R18 ;  /* 0x0000001208007986 */ /* 0x0005e2000c101b24 */
[----:B------:R-:W-:Y:S05]  /*6c60*/  BRA `(.L_x_41141) ;  /* 0x0000000000047947 */ /* 0x000fea0003800000 */
.L_x_41167:
[----:B------:R0:W-:Y:S02]  /*6c70*/  STG.E desc[UR36][R8.64], R18 ;  /* 0x0000001208007986 */ /* 0x0001e4000c101924 */
.L_x_41141:
[----:B------:R-:W-:-:S07]  /*6c80*/  VIADD R17, R17, 0x80 ;  /* 0x0000008011117836 */ /* 0x000fce0000000000 */
.L_x_41101:
[----:B------:R-:W-:Y:S05]  /*6c90*/  BSYNC B6 ;  /* 0x0000000000067941 */ /* 0x000fea0003800000 */
.L_x_41100:
        /* <DEDUP_REMOVED lines=21> */
.L_x_41173:
[----:B------:R-:W-:Y:S01]  /*6df0*/  STG.E.U8 desc[UR36][R2.64], R22 ;  /* 0x0000001602007986 */ /* 0x000fe2000c101124 */
[----:B------:R-:W-:Y:S05]  /*6e00*/  EXIT ;  /* 0x000000000000794d */ /* 0x000fea0003800000 */
.L_x_41172:
        /* <DEDUP_REMOVED lines=9> */
.L_x_41176:
[----:B------:R-:W-:Y:S01]  /*6ea0*/  STG.E desc[UR36][R2.64], R22 ;  /* 0x0000001602007986 */ /* 0x000fe2000c101924 */
[----:B------:R-:W-:Y:S05]  /*6eb0*/  EXIT ;  /* 0x000000000000794d */ /* 0x000fea0003800000 */
.L_x_41175:
[----:B------:R-:W-:Y:S01]  /*6ec0*/  STG.E.U16 desc[UR36][R2.64], R22 ;  /* 0x0000001602007986 */ /* 0x000fe2000c101524 */
[----:B------:R-:W-:Y:S05]  /*6ed0*/  EXIT ;  /* 0x000000000000794d */ /* 0x000fea0003800000 */
.L_x_41171:
        /* <DEDUP_REMOVED lines=9> */
.L_x_41178:
[----:B------:R-:W0:Y:S02]  /*6f70*/  I2F.S16 R0, R22 ;  /* 0x0000001600007306 */ /* 0x000e240000101400 */
[----:B0-----:R-:W-:-:S05]  /*6f80*/  F2FP.F16.F32.PACK_AB R0, RZ, R0 ;  /* 0x00000000ff00723e */ /* 0x001fca00000000ff */
[----:B------:R-:W-:Y:S01]  /*6f90*/  STG.E.U16 desc[UR36][R2.64], R0 ;  /* 0x0000000002007986 */ /* 0x000fe2000c101524 */
[----:B------:R-:W-:Y:S05]  /*6fa0*/  EXIT ;  /* 0x000000000000794d */ /* 0x000fea0003800000 */
.L_x_41177:
        /* <DEDUP_REMOVED lines=10> */
.L_x_41180:
[----:B------:R-:W0:Y:S02]  /*7050*/  I2F.S16 R22, R22 ;  /* 0x0000001600167306 */ /* 0x000e240000101400 */
[----:B0-----:R-:W-:-:S04]  /*7060*/  F2FP.F16.F32.PACK_AB R5, RZ, R22 ;  /* 0x00000016ff05723e */ /* 0x001fc800000000ff */
[----:B------:R-:W-:-:S05]  /*7070*/  PRMT R5, R5, 0x5410, RZ ;  /* 0x0000541005057816 */ /* 0x000fca00000000ff */
[----:B------:R-:W-:Y:S01]  /*7080*/  STG.E desc[UR36][R2.64], R5 ;  /* 0x0000000502007986 */ /* 0x000fe2000c101924 */
[----:B------:R-:W-:Y:S05]  /*7090*/  EXIT ;  /* 0x000000000000794d */ /* 0x000fea0003800000 */
.L_x_41179:
[----:B------:R-:W0:Y:S02]  /*70a0*/  I2F.F64.S16 R22, R22 ;  /* 0x0000001600167312 */ /* 0x000e240000101c00 */
[----:B0-----:R-:W-:Y:S01]  /*70b0*/  STG.E.64 desc[UR36][R2.64], R22 ;  /* 0x0000001602007986 */ /* 0x001fe2000c101b24 */
[----:B------:R-:W-:Y:S05]  /*70c0*/  EXIT ;  /* 0x000000000000794d */ /* 0x000fea0003800000 */
.L_x_41170:
        /* <DEDUP_REMOVED lines=10> */
.L_x_41183:
[----:B------:R-:W0:Y:S01]  /*7170*/  I2F.F64.S16 R4, R22 ;  /* 0x0000001600047312 */ /* 0x000e220000101c00 */
[----:B------:R-:W-:-:S05]  /*7180*/  CS2R R6, SRZ ;  /* 0x0000000000067805 */ /* 0x000fca000001ff00 */
[----:B0-----:R-:W-:Y:S01]  /*7190*/  STG.E.128 desc[UR36][R2.64], R4 ;  /* 0x0000000402007986 */ /* 0x001fe2000c101d24 */
[----:B------:R-:W-:Y:S05]  /*71a0*/  EXIT ;  /* 0x000000000000794d */ /* 0x000fea0003800000 */
.L_x_41182:
        /* <DEDUP_REMOVED lines=21> */
.L_x_41187:
[----:B------:R-:W-:Y:S05]  /*7300*/  BSYNC B0 ;  /* 0x0000000000007941 */ /* 0x000fea0003800000 */
.L_x_41186:
[----:B------:R-:W-:-:S05]  /*7310*/  LOP3.LUT R5, R0, R5, RZ, 0xfc, !PT ;  /* 0x0000000500057212 */ /* 0x000fca00078efcff */
[----:B------:R-:W-:Y:S01]  /*7320*/  STG.E.U8 desc[UR36][R2.64], R5 ;  /* 0x0000000502007986 */ /* 0x000fe2000c101124 */
[----:B------:R-:W-:Y:S05]  /*7330*/  EXIT ;  /* 0x000000000000794d */ /* 0x000fea0003800000 */
.L_x_41185:
        /* <DEDUP_REMOVED lines=13> */
.L_x_41189:
[----:B------:R-:W-:Y:S01]  /*7410*/  IMAD.MOV.U32 R0, RZ, RZ, 0x7f ;  /* 0x0000007fff007424 */ /* 0x000fe200078e00ff */
[----:B------:R-:W-:-:S04]  /*7420*/  ISETP.GT.U32.AND P0, PT, R4, 0x7f800000, PT ;  /* 0x7f8000000400780c */ /* 0x000fc80003f04070 */
[----:B------:R-:W-:-:S09]  /*7430*/  SEL R0, R0, 0x7c, P0 ;  /* 0x0000007c00007807 */ /* 0x000fd20000000000 */
.L_x_41190:
[----:B------:R-:W-:Y:S05]  /*7440*/  BSYNC B0 ;  /* 0x0000000000007941 */ /* 0x000fea0003800000 */
.L_x_41188:
[----:B------:R-:W-:-:S04]  /*7450*/  LOP3.LUT R4, R5, 0x80000000, RZ, 0xc0, !PT ;  /* 0x8000000005047812 */ /* 0x000fc800078ec0ff */
[----:B------:R-:W-:-:S04]  /*7460*/  SHF.R.U32.HI R5, RZ, 0x18, R4 ;  /* 0x00000018ff057819 */ /* 0x000fc80000011604 */
[----:B------:R-:W-:-:S05]  /*7470*/  LOP3.LUT R5, R0, R5, RZ, 0xfc, !PT ;  /* 0x0000000500057212 */ /* 0x000fca00078efcff */
[----:B------:R-:W-:Y:S01]  /*7480*/  STG.E.U8 desc[UR36][R2.64], R5 ;  /* 0x0000000502007986 */ /* 0x000fe2000c101124 */
[----:B------:R-:W-:Y:S05]  /*7490*/  EXIT ;  /* 0x000000000000794d */ /* 0x000fea0003800000 */
.L_x_41184:
[----:B------:R-:W0:Y:S02]  /*74a0*/  I2F.S16 R0, R22 ;  /* 0x0000001600007306 */ /* 0x000e240000101400 */
[----:B0-----:R-:W-:-:S05]  /*74b0*/  F2FP.BF16.F32.PACK_AB R0, RZ, R0 ;  /* 0x00000000ff00723e */ /* 0x001fca00000010ff */
[----:B------:R-:W-:Y:S01]  /*74c0*/  STG.E.U16 desc[UR36][R2.64], R0 ;  /* 0x0000000002007986 */ /* 0x000fe2000c101524 */
[----:B------:R-:W-:Y:S05]  /*74d0*/  EXIT ;  /* 0x000000000000794d */ /* 0x000fea0003800000 */
.L_x_41181:
        /* <DEDUP_REMOVED lines=10> */
.L_x_41193:
        /* <DEDUP_REMOVED lines=17> */
.L_x_41196:
[----:B------:R-:W-:-:S04]  /*7690*/  LOP3.LUT R0, R7, 0x80000000, RZ, 0xc0, !PT ;  /* 0x8000000007007812 */ /* 0x000fc800078ec0ff */
[----:B------:R-:W-:-:S04]  /*76a0*/  SHF.R.U32.HI R5, RZ, 0x18, R0 ;  /* 0x00000018ff057819 */ /* 0x000fc80000011600 */
[----:B------:R-:W-:-:S04]  /*76b0*/  LOP3.LUT R4, R4, R5, RZ, 0xfc, !PT ;  /* 0x0000000504047212 */ /* 0x000fc800078efcff */
[----:B------:R-:W-:-:S07]  /*76c0*/  PRMT R0, R4, 0x7610, R0 ;  /* 0x0000761004007816 */ /* 0x000fce0000000000 */
.L_x_41195:
[----:B------:R-:W-:Y:S05]  /*76d0*/  BSYNC B0 ;  /* 0x0000000000007941 */ /* 0x000fea0003800000 */
.L_x_41194:
[----:B------:R-:W-:Y:S01]  /*76e0*/  STG.E.U8 desc[UR36][R2.64], R0 ;  /* 0x0000000002007986 */ /* 0x000fe2000c101124 */
[----:B------:R-:W-:Y:S05]  /*76f0*/  EXIT ;  /* 0x000000000000794d */ /* 0x000fea0003800000 */
.L_x_41192:
        /* <DEDUP_REMOVED lines=17> */
.L_x_41199:
[----:B------:R-:W-:-:S04]  /*7810*/  LOP3.LUT R0, R7, 0x80000000, RZ, 0xc0, !PT ;  /* 0x8000000007007812 */ /* 0x000fc800078ec0ff */
[----:B------:R-:W-:-:S04]  /*7820*/  SHF.R.U32.HI R5, RZ, 0x18, R0 ;  /* 0x00000018ff057819 */ /* 0x000fc80000011600 */
[----:B------:R-:W-:-:S04]  /*7830*/  LOP3.LUT R4, R4, R5, RZ, 0xfc, !PT ;  /* 0x0000000504047212 */ /* 0x000fc800078efcff */
[----:B------:R-:W-:-:S07]  /*7840*/  PRMT R0, R4, 0x7610, R0 ;  /* 0x0000761004007816 */ /* 0x000fce0000000000 */
.L_x_41198:
[----:B------:R-:W-:Y:S05]  /*7850*/  BSYNC B0 ;  /* 0x0000000000007941 */ /* 0x000fea0003800000 */
.L_x_41197:
[----:B------:R-:W-:Y:S01]  /*7860*/  STG.E.U8 desc[UR36][R2.64], R0 ;  /* 0x0000000002007986 */ /* 0x000fe2000c101124 */
[----:B------:R-:W-:Y:S05]  /*7870*/  EXIT ;  /* 0x000000000000794d */ /* 0x000fea0003800000 */
.L_x_41191:
        /* <DEDUP_REMOVED lines=22> */
.L_x_41174:
        /* <DEDUP_REMOVED lines=16> */
.L_x_41202:
[----:B------:R-:W-:Y:S05]  /*7ae0*/  EXIT ;  /* 0x000000000000794d */ /* 0x000fea0003800000 */
.L_x_41201:
[----:B------:R-:W-:-:S05]  /*7af0*/  IMAD.MOV.U32 R23, RZ, RZ, RZ ;  /* 0x000000ffff177224 */ /* 0x000fca00078e00ff */
[----:B------:R-:W-:Y:S01]  /*7b00*/  STG.E.64 desc[UR36][R2.64], R22 ;  /* 0x0000001602007986 */ /* 0x000fe2000c101b24 */
[----:B------:R-:W-:Y:S05]  /*7b10*/  EXIT ;  /* 0x000000000000794d */ /* 0x000fea0003800000 */
.L_x_41200:
[----:B------:R-:W-:Y:S01]  /*7b20*/  STG.E desc[UR36][R2.64], R22 ;  /* 0x0000001602007986 */ /* 0x000fe2000c101924 */
[----:B------:R-:W-:Y:S05]  /*7b30*/  EXIT ;  /* 0x000000000000794d */ /* 0x000fea0003800000 */
.L_x_41203:
        /* <DEDUP_REMOVED lines=12> */
.L_x_42482:


//--------------------- .text._ZN2at6native18elementwise_kernelILi128ELi4EZNS0_22gpu_kernel_impl_nocastINS0_13AUnaryFunctorIbbbZNS0_19maximum_kernel_cudaERNS_18TensorIteratorBaseEEUlbbE_EEEEvS5_RKT_EUliE_EEviT1_ --------------------------
	.section	.text._ZN2at6native18elementwise_kernelILi128ELi4EZNS0_22gpu_kernel_impl_nocastINS0_13AUnaryFunctorIbbbZNS0_19maximum_kernel_cudaERNS_18TensorIteratorBaseEEUlbbE_EEEEvS5_RKT_EUliE_EEviT1_,"ax",@progbits
	.align	128
        .global         _ZN2at6native18elementwise_kernelILi128ELi4EZNS0_22gpu_kernel_impl_nocastINS0_13AUnaryFunctorIbbbZNS0_19maximum_kernel_cudaERNS_18TensorIteratorBaseEEUlbbE_EEEEvS5_RKT_EUliE_EEviT1_
        .type           _ZN2at6native18elementwise_kernelILi128ELi4EZNS0_22gpu_kernel_impl_nocastINS0_13AUnaryFunctorIbbbZNS0_19maximum_kernel_cudaERNS_18TensorIteratorBaseEEUlbbE_EEEEvS5_RKT_EUliE_EEviT1_,@function
        .size           _ZN2at6native18elementwise_kernelILi128ELi4EZNS0_22gpu_kernel_impl_nocastINS0_13AUnaryFunctorIbbbZNS0_19maximum_kernel_cudaERNS_18TensorIteratorBaseEEUlbbE_EEEEvS5_RKT_EUliE_EEviT1_,(.L_x_42483 - _ZN2at6native18elementwise_kernelILi128ELi4EZNS0_22gpu_kernel_impl_nocastINS0_13AUnaryFunctorIbbbZNS0_19maximum_kernel_cudaERNS_18TensorIteratorBaseEEUlbbE_EEEEvS5_RKT_EUliE_EEviT1_)
        .other          _ZN2at6native18elementwise_kernelILi128ELi4EZNS0_22gpu_kernel_impl_nocastINS0_13AUnaryFunctorIbbbZNS0_19maximum_kernel_cudaERNS_18TensorIteratorBaseEEUlbbE_EEEEvS5_RKT_EUliE_EEviT1_,@"STO_CUDA_ENTRY STV_DEFAULT"
_ZN2at6native18elementwise_kernelILi128ELi4EZNS0_22gpu_kernel_impl_nocastINS0_13AUnaryFunctorIbbbZNS0_19maximum_kernel_cudaERNS_18TensorIteratorBaseEEUlbbE_EEEEvS5_RKT_EUliE_EEviT1_:
.text._ZN2at6native18elementwise_kernelILi128ELi4EZNS0_22gpu_kernel_impl_nocastINS0_13AUnaryFunctorIbbbZNS0_19maximum_kernel_cudaERNS_18TensorIteratorBaseEEUlbbE_EEEEvS5_RKT_EUliE_EEviT1_:
[----:B------:R-:W-:Y:S01]  /*0000*/  LDC R1, c[0x0][0x28] ;  /* 0x00000a00ff017b82 */ /* 0x000fe20000000800 */
[----:B------:R-:W0:Y:S07]  /*0010*/  S2R R3, SR_CTAID.X ;  /* 0x0000000000037919 */ /* 0x000e2e0000002500 */
[----:B------:R-:W1:Y:S01]  /*0020*/  LDC.U8 R0, c[0x0][0x421] ;  /* 0x00010840ff007b82 */ /* 0x000e620000000000 */
        /* <DEDUP_REMOVED lines=310> */
.L_x_41206:
        /* <DEDUP_REMOVED lines=8> */
[----:B--2---:R-:W-:-:S04]  /*1410*/  ISETP.NE.AND P0, PT, R6, RZ, PT ;  /* 0x000000ff0600720c */ /* 0x004fc80003f05270 */
[----:B------:R-:W-:-:S04]  /*1420*/  SEL R9, RZ, 0x1, !P0 ;  /* 0x00000001ff097807 */ /* 0x000fc80004000000 */
[----:B------:R-:W-:-:S04]  /*1430*/  LOP3.LUT P0, RZ, R0, 0xff, R9, 0xc8, !PT ;  /* 0x000000ff00ff7812 */ /* 0x000fc8000780c809 */
[----:B------:R-:W-:-:S05]  /*1440*/  SEL R9, RZ, 0x1, !P0 ;  /* 0x00000001ff097807 */ /* 0x000fca0004000000 */
[----:B------:R0:W-:Y:S04]  /*1450*/  STG.E.U8 desc[UR4][R4.64], R9 ;  /* 0x0000000904007986 */ /* 0x0001e8000c101104 */
.L_x_41205:
[----:B------:R-:W-:Y:S05]  /*1460*/  BSYNC B0 ;  /* 0x0000000000007941 */ /* 0x000fea0003800000 */
.L_x_41204:
[----:B------:R-:W-:Y:S01]  /*1470*/  ISETP.GE.AND P0, PT, R3, UR6, PT ;  /* 0x0000000603007c0c */ /* 0x000fe2000bf06270 */
[----:B------:R-:W-:-:S12]  /*1480*/  BSSY B0, `(.L_x_41207) ;  /* 0x000027a000007945 */ /* 0x000fd80003800000 */
[----:B------:R-:W-:Y:S05]  /*1490*/  @P0 BRA `(.L_x_41208) ;  /* 0x0000002400e00947 */ /* 0x000fea0003800000 */
[----:B0-----:R-:W0:Y:S01]  /*14a0*/  LDC R4, c[0x0][0x218] ;  /* 0x00008600ff047b82 */ /* 0x001e220000000800 */
        /* <DEDUP_REMOVED lines=301> */
.L_x_41209:
        /* <DEDUP_REMOVED lines=11> */
[----:B------:R-:W-:Y:S02]  /*2830*/  SEL R9, RZ, 0x1, !P0 ;  /* 0x00000001ff097807 */ /* 0x000fe40004000000 */
[----:B------:R-:W-:-:S03]  /*2840*/  ISETP.GE.AND P0, PT, R3, UR6, PT ;  /* 0x0000000603007c0c */ /* 0x000fc6000bf06270 */
[----:B------:R1:W-:Y:S10]  /*2850*/  STG.E.U8 desc[UR4][R4.64], R9 ;  /* 0x0000000904007986 */ /* 0x0003f4000c101104 */
[----:B------:R-:W-:Y:S05]  /*2860*/  @P0 BRA `(.L_x_41208) ;  /* 0x0000001000ec0947 */ /* 0x000fea0003800000 */
[----:B-1----:R-:W0:Y:S01]  /*2870*/  LDC R4, c[0x0][0x218] ;  /* 0x00008600ff047b82 */ /* 0x002e220000000800 */
[----:B------:R-:W-:Y:S01]  /*2880*/  HFMA2.MMA R2, -RZ, RZ, 0, 0 ;  /* 0x00000000ff027435 */ /* 0x000fe200000001ff */
[----:B------:R-:W-:Y:S01]  /*2890*/  IMAD.MOV.U32 R5, RZ, RZ, RZ ;  /* 0x000000ffff057224 */ /* 0x000fe200078e00ff */
        /* <DEDUP_REMOVED lines=299> */
.L_x_41210:
        /* <DEDUP_REMOVED lines=13> */
.L_x_41208:
[----:B------:R-:W-:Y:S05]  /*3c20*/  BSYNC B0 ;  /* 0x0000000000007941 */ /* 0x000fea0003800000 */
.L_x_41207:
[----:B------:R-:W-:-:S13]  /*3c30*/  ISETP.GE.AND P0, PT, R3, UR6, PT ;  /* 0x0000000603007c0c */ /* 0x000fda000bf06270 */
[----:B------:R-:W-:Y:S05]  /*3c40*/  @P0 EXIT ;  /* 0x000000000000094d */ /* 0x000fea0003800000 */
[----:B012---:R-:W0:Y:S01]  /*3c50*/  LDC R4, c[0x0][0x218] ;  /* 0x00008600ff047b82 */ /* 0x007e220000000800 */
[----:B------:R-:W-:Y:S01]  /*3c60*/  HFMA2.MMA R5, -RZ, RZ, 0, 0 ;  /* 0x00000000ff057435 */ /* 0x000fe200000001ff */
[----:B------:R-:W-:Y:S01]  /*3c70*/  IMAD.MOV.U32 R2, RZ, RZ, RZ ;  /* 0x000000ffff027224 */ /* 0x000fe200078e00ff */
[----:B0-----:R-:W-:-:S13]  /*3c80*/  ISETP.NE.AND P0, PT, R4, RZ, PT ;  /* 0x000000ff0400720c */ /* 0x001fda0003f05270 */
[----:B------:R-:W-:Y:S05]  /*3c90*/  @!P0 BRA `(.L_x_41211) ;  /* 0x0000001000a48947 */ /* 0x000fea0003800000 */
        /* <DEDUP_REMOVED lines=297> */
.L_x_41211:
[----:B------:R-:W-:Y:S02]  /*4f30*/  ULDC.64 UR6, c[0x0][0x418] ;  /* 0x0001060000067ab9 */ /* 0x000fe40000000a00 */
[----:B------:R-:W-:-:S04]  /*4f40*/  IADD3 R2, P0, R2, UR6, RZ ;  /* 0x0000000602027c10 */ /* 0x000fc8000ff1e0ff */
[----:B------:R-:W-:Y:S01]  /*4f50*/  IADD3.X R3, RZ, UR7, RZ, P0, !PT ;  /* 0x00000007ff037c10 */ /* 0x000fe200087fe4ff */
[----:B------:R-:W-:-:S04]  /*4f60*/  ULDC.64 UR6, c[0x0][0x410] ;  /* 0x0001040000067ab9 */ /* 0x000fc80000000a00 */
[----:B------:R-:W2:Y:S01]  /*4f70*/  LDG.E.U8 R2, desc[UR4][R2.64] ;  /* 0x0000000402027981 */ /* 0x000ea2000c1e1100 */
[----:B------:R-:W-:-:S04]  /*4f80*/  IADD3 R4, P1, R5, UR6, RZ ;  /* 0x0000000605047c10 */ /* 0x000fc8000ff3e0ff */
[----:B------:R-:W-:Y:S02]  /*4f90*/  IADD3.X R5, RZ, UR7, RZ, P1, !PT ;  /* 0x00000007ff057c10 */ /* 0x000fe40008ffe4ff */
[----:B--2---:R-:W-:-:S04]  /*4fa0*/  ISETP.NE.AND P0, PT, R2, RZ, PT ;  /* 0x000000ff0200720c */ /* 0x004fc80003f05270 */
[----:B------:R-:W-:-:S04]  /*4fb0*/  SEL R7, RZ, 0x1, !P0 ;  /* 0x00000001ff077807 */ /* 0x000fc80004000000 */
[----:B------:R-:W-:-:S04]  /*4fc0*/  LOP3.LUT P0, RZ, R0, 0xff, R7, 0xc8, !PT ;  /* 0x000000ff00ff7812 */ /* 0x000fc8000780c807 */
[----:B------:R-:W-:-:S05]  /*4fd0*/  SEL R7, RZ, 0x1, !P0 ;  /* 0x00000001ff077807 */ /* 0x000fca0004000000 */
[----:B------:R-:W-:Y:S01]  /*4fe0*/  STG.E.U8 desc[UR4][R4.64], R7 ;  /* 0x0000000704007986 */ /* 0x000fe2000c101104 */
[----:B------:R-:W-:Y:S05]  /*4ff0*/  EXIT ;  /* 0x000000000000794d */ /* 0x000fea0003800000 */
.L_x_41212:
        /* <DEDUP_REMOVED lines=16> */
.L_x_42483:


//--------------------- .text._ZN2at6native27unrolled_elementwise_kernelINS0_13AUnaryFunctorIbbbZNS0_19maximum_kernel_cudaERNS_18TensorIteratorBaseEEUlbbE_EESt5arrayIPcLm2EELi4E23TrivialOffsetCalculatorILi1EjESB_NS0_6memory15LoadWithoutCastENSC_16StoreWithoutCastEEEviT_T0_T2_T3_T4_T5_ --------------------------
	.section	.text._ZN2at6native27unrolled_elementwise_kernelINS0_13AUnaryFunctorIbbbZNS0_19maximum_kernel_cudaERNS_18TensorIteratorBaseEEUlbbE_EESt5arrayIPcLm2EELi4E23TrivialOffsetCalculatorILi1EjESB_NS0_6memory15LoadWithoutCastENSC_16StoreWithoutCastEEEviT_T0_T2_T3_T4_T5_,"ax",@progbits
	.align	128
        .global         _ZN2at6native27unrolled_elementwise_kernelINS0_13AUnaryFunctorIbbbZNS0_19maximum_kernel_cudaERNS_18TensorIteratorBaseEEUlbbE_EESt5arrayIPcLm2EELi4E23TrivialOffsetCalculatorILi1EjESB_NS0_6memory15LoadWithoutCastENSC_16StoreWithoutCastEEEviT_T0_T2_T3_T4_T5_
        .type           _ZN2at6native27unrolled_elementwise_kernelINS0_13AUnaryFunctorIbbbZNS0_19maximum_kernel_cudaERNS_18TensorIteratorBaseEEUlbbE_EESt5arrayIPcLm2EELi4E23TrivialOffsetCalculatorILi1EjESB_NS0_6memory15LoadWithoutCastENSC_16StoreWithoutCastEEEviT_T0_T2_T3_T4_T5_,@function
        .size           _ZN2at6native27unrolled_elementwise_kernelINS0_13AUnaryFunctorIbbbZNS0_19maximum_kernel_cudaERNS_18TensorIteratorBaseEEUlbbE_EESt5arrayIPcLm2EELi4E23TrivialOffsetCalculatorILi1EjESB_NS0_6memory15LoadWithoutCastENSC_16StoreWithoutCastEEEviT_T0_T2_T3_T4_T5_,(.L_x_42484 - _ZN2at6native27unrolled_elementwise_kernelINS0_13AUnaryFunctorIbbbZNS0_19maximum_kernel_cudaERNS_18TensorIteratorBaseEEUlbbE_EESt5arrayIPcLm2EELi4E23TrivialOffsetCalculatorILi1EjESB_NS0_6memory15LoadWithoutCastENSC_16StoreWithoutCastEEEviT_T0_T2_T3_T4_T5_)
        .other          _ZN2at6native27unrolled_elementwise_kernelINS0_13AUnaryFunctorIbbbZNS0_19maximum_kernel_cudaERNS_18TensorIteratorBaseEEUlbbE_EESt5arrayIPcLm2EELi4E23TrivialOffsetCalculatorILi1EjESB_NS0_6memory15LoadWithoutCastENSC_16StoreWithoutCastEEEviT_T0_T2_T3_T4_T5_,@"STO_CUDA_ENTRY STV_DEFAULT"
_ZN2at6native27unrolled_elementwise_kernelINS0_13AUnaryFunctorIbbbZNS0_19maximum_kernel_cudaERNS_18TensorIteratorBaseEEUlbbE_EESt5arrayIPcLm2EELi4E23TrivialOffsetCalculatorILi1EjESB_NS0_6memory15LoadWithoutCastENSC_16StoreWithoutCastEEEviT_T0_T2_T3_T4_T5_:
.text._ZN2at6native27unrolled_elementwise_kernelINS0_13AUnaryFunctorIbbbZNS0_19maximum_kernel_cudaERNS_18TensorIteratorBaseEEUlbbE_EESt5arrayIPcLm2EELi4E23TrivialOffsetCalculatorILi1EjESB_NS0_6memory15LoadWithoutCastENSC_16StoreWithoutCastEEEviT_T0_T2_T3_T4_T5_:
        /* <DEDUP_REMOVED lines=19> */
[----:B------:R-:W2:Y:S01]  /*0130*/  @!P2 LDG.E.U8 R8, desc[UR4][R8.64] ;  /* 0x000000040808a981 */ /* 0x000ea2000c1e1100 */
[----:B------:R-:W0:Y:S01]  /*0140*/  @!P1 LDC.64 R4, c[0x0][0x220] ;  /* 0x00008800ff049b82 */ /* 0x000e220000000a00 */
[----:B------:R-:W-:Y:S02]  /*0150*/  @!P1 IMAD R17, R0, 0x200, R13 ;  /* 0x0000020000119824 */ /* 0x000fe400078e020d */
[----:B------:R-:W-:Y:S01]  /*0160*/  @!P1 VIADD R13, R13, 0x80 ;  /* 0x000000800d0d9836 */ /* 0x000fe20000000000 */
[----:B-1----:R-:W-:-:S04]  /*0170*/  @!P5 IADD3 R10, P3, R11, R6, RZ ;  /* 0x000000060b0ad210 */ /* 0x002fc80007f7e0ff */
[----:B------:R-:W-:Y:S01]  /*0180*/  ISETP.GE.AND P0, PT, R13, R2, PT ;  /* 0x000000020d00720c */ /* 0x000fe20003f06270 */
[----:B------:R-:W-:-:S05]  /*0190*/  @!P5 IMAD.X R11, RZ, RZ, R7, P3 ;  /* 0x000000ffff0bd224 */ /* 0x000fca00018e0607 */
[----:B------:R-:W3:Y:S07]  /*01a0*/  @!P5 LDG.E.U8 R10, desc[UR4][R10.64] ;  /* 0x000000040a0ad981 */ /* 0x000eee000c1e1100 */
[----:B------:R-:W1:Y:S01]  /*01b0*/  @!P0 LDC.64 R6, c[0x0][0x220] ;  /* 0x00008800ff068b82 */ /* 0x000e620000000a00 */
[----:B0-----:R-:W-:-:S05]  /*01c0*/  @!P1 IADD3 R14, P4, R17, R4, RZ ;  /* 0x00000004110e9210 */ /* 0x001fca0007f9e0ff */
[----:B------:R-:W-:Y:S02]  /*01d0*/  @!P1 IMAD.X R15, RZ, RZ, R5, P4 ;  /* 0x000000ffff0f9224 */ /* 0x000fe400020e0605 */
[----:B------:R-:W-:Y:S01]  /*01e0*/  @!P0 IMAD R13, R0, 0x200, R13 ;  /* 0x00000200000d8824 */ /* 0x000fe200078e020d */
[----:B------:R-:W0:Y:S02]  /*01f0*/  @!P2 LDC.64 R4, c[0x0][0x218] ;  /* 0x00008600ff04ab82 */ /* 0x000e240000000a00 */
[----:B------:R-:W4:Y:S02]  /*0200*/  @!P1 LDG.E.U8 R14, desc[UR4][R14.64] ;  /* 0x000000040e0e9981 */ /* 0x000f24000c1e1100 */
[----:B-1----:R-:W-:-:S04]  /*0210*/  @!P0 IADD3 R12, P3, R13, R6, RZ ;  /* 0x000000060d0c8210 */ /* 0x002fc80007f7e0ff */
[----:B------:R-:W1:Y:S01]  /*0220*/  LDC.U8 R6, c[0x0][0x215] ;  /* 0x00008540ff067b82 */ /* 0x000e620000000000 */
[----:B------:R-:W-:Y:S02]  /*0230*/  IMAD.MOV.U32 R17, RZ, RZ, R3 ;  /* 0x000000ffff117224 */ /* 0x000fe400078e0003 */
[----:B------:R-:W-:Y:S02]  /*0240*/  @!P0 IMAD.X R13, RZ, RZ, R7, P3 ;  /* 0x000000ffff0d8224 */ /* 0x000fe400018e0607 */
[----:B------:R-:W-:Y:S01]  /*0250*/  @!P2 IMAD R3, R0, 0x200, R3 ;  /* 0x000002000003a824 */ /* 0x000fe200078e0203 */
[----:B------:R-:W-:Y:S01]  /*0260*/  PRMT R7, RZ, 0x7610, R7 ;  /* 0x00007610ff077816 */ /* 0x000fe20000000007 */
[----:B------:R-:W-:Y:S01]  /*0270*/  @!P2 IMAD.MOV.U32 R17, RZ, RZ, R16 ;  /* 0x000000ffff11a224 */ /* 0x000fe200078e0010 */
[----:B------:R0:W5:Y:S02]  /*0280*/  @!P0 LDG.E.U8 R12, desc[UR4][R12.64] ;  /* 0x000000040c0c8981 */ /* 0x000164000c1e1100 */
[----:B0-----:R-:W-:-:S05]  /*0290*/  @!P2 IADD3 R4, P4, R3, R4, RZ ;  /* 0x000000040304a210 */ /* 0x001fca0007f9e0ff */
[----:B------:R-:W-:Y:S01]  /*02a0*/  @!P2 IMAD.X R5, RZ, RZ, R5, P4 ;  /* 0x000000ffff05a224 */ /* 0x000fe200020e0605 */
[----:B------:R-:W-:Y:S01]  /*02b0*/  PRMT R3, RZ, 0x7610, R3 ;  /* 0x00007610ff037816 */ /* 0x000fe20000000003 */
[----:B------:R-:W-:Y:S01]  /*02c0*/  BSSY B0, `(.L_x_41213) ;  /* 0x000001e000007945 */ /* 0x000fe20003800000 */
[----:B--2---:R-:W-:-:S04]  /*02d0*/  @!P2 ISETP.NE.AND P3, PT, R8, RZ, PT ;  /* 0x000000ff0800a20c */ /* 0x004fc80003f65270 */
[----:B------:R-:W-:-:S04]  /*02e0*/  @!P2 SEL R7, RZ, 0x1, !P3 ;  /* 0x00000001ff07a807 */ /* 0x000fc80005800000 */
[----:B-1----:R-:W-:-:S04]  /*02f0*/  LOP3.LUT R8, R7, R6, RZ, 0xfc, !PT ;  /* 0x0000000607087212 */ /* 0x002fc800078efcff */
[----:B------:R-:W-:-:S04]  /*0300*/  @!P2 LOP3.LUT P4, RZ, R8, 0xff, RZ, 0xc0, !PT ;  /* 0x000000ff08ffa812 */ /* 0x000fc8000788c0ff */
[----:B------:R-:W-:Y:S02]  /*0310*/  @!P2 SEL R9, RZ, 0x1, !P4 ;  /* 0x00000001ff09a807 */ /* 0x000fe40006000000 */
[----:B---3--:R-:W-:-:S03]  /*0320*/  @!P5 ISETP.NE.AND P6, PT, R10, RZ, PT ;  /* 0x000000ff0a00d20c */ /* 0x008fc60003fc5270 */
[----:B------:R0:W-:Y:S01]  /*0330*/  @!P2 STG.E.U8 desc[UR4][R4.64], R9 ;  /* 0x000000090400a986 */ /* 0x0001e2000c101104 */
[----:B------:R-:W-:Y:S02]  /*0340*/  @!P5 SEL R3, RZ, 0x1, !P6 ;  /* 0x00000001ff03d807 */ /* 0x000fe40007000000 */
[----:B------:R-:W-:Y:S02]  /*0350*/  ISETP.GE.AND P5, PT, R17, R2, PT ;  /* 0x000000021100720c */ /* 0x000fe40003fa6270 */
[----:B------:R-:W-:Y:S02]  /*0360*/  PRMT R7, RZ, 0x7610, R7 ;  /* 0x00007610ff077816 */ /* 0x000fe40000000007 */
[----:B----4-:R-:W-:-:S04]  /*0370*/  @!P1 ISETP.NE.AND P3, PT, R14, RZ, PT ;  /* 0x000000ff0e00920c */ /* 0x010fc80003f65270 */
[----:B------:R-:W-:Y:S02]  /*0380*/  @!P1 SEL R7, RZ, 0x1, !P3 ;  /* 0x00000001ff079807 */ /* 0x000fe40005800000 */
[--C-:B------:R-:W-:Y:S02]  /*0390*/  LOP3.LUT P1, RZ, R3, 0xff, R6.reuse, 0xc8, !PT ;  /* 0x000000ff03ff7812 */ /* 0x100fe4000782c806 */
[----:B------:R-:W-:Y:S02]  /*03a0*/  LOP3.LUT P3, RZ, R7, 0xff, R6, 0xc8, !PT ;  /* 0x000000ff07ff7812 */ /* 0x000fe4000786c806 */
        /* <DEDUP_REMOVED lines=15> */
.L_x_41214:
[----:B------:R-:W-:Y:S05]  /*04a0*/  BSYNC B0 ;  /* 0x0000000000007941 */ /* 0x000fea0003800000 */
.L_x_41213:
[----:B------:R-:W-:Y:S02]  /*04b0*/  ISETP.GE.AND P2, PT, R17, R2, PT ;  /* 0x000000021100720c */ /* 0x000fe40003f46270 */
[----:B-----5:R-:W-:Y:S02]  /*04c0*/  @!P0 ISETP.NE.AND P1, PT, R12, RZ, PT ;  /* 0x000000ff0c00820c */ /* 0x020fe40003f25270 */
[----:B0-----:R-:W-:Y:S02]  /*04d0*/  PRMT R3, RZ, 0x7610, R3 ;  /* 0x00007610ff037816 */ /* 0x001fe40000000003 */
[----:B------:R-:W-:-:S07]  /*04e0*/  @!P0 SEL R3, RZ, 0x1, !P1 ;  /* 0x00000001ff038807 */ /* 0x000fce0004800000 */
[----:B------:R-:W-:Y:S05]  /*04f0*/  @P2 EXIT ;  /* 0x000000000000294d */ /* 0x000fea0003800000 */
[----:B------:R-:W-:Y:S01]  /*0500*/  IMAD R0, R0, 0x200, R17 ;  /* 0x0000020000007824 */ /* 0x000fe200078e0211 */
[----:B------:R-:W-:Y:S01]  /*0510*/  LOP3.LUT R3, R3, R6, RZ, 0xfc, !PT ;  /* 0x0000000603037212 */ /* 0x000fe200078efcff */
[----:B------:R-:W-:-:S03]  /*0520*/  ULDC.64 UR6, c[0x0][0x218] ;  /* 0x0000860000067ab9 */ /* 0x000fc60000000a00 */
[----:B------:R-:W-:Y:S02]  /*0530*/  IADD3 R2, P1, R0, UR6, RZ ;  /* 0x0000000600027c10 */ /* 0x000fe4000ff3e0ff */
[----:B------:R-:W-:-:S03]  /*0540*/  LOP3.LUT P0, RZ, R3, 0xff, RZ, 0xc0, !PT ;  /* 0x000000ff03ff7812 */ /* 0x000fc6000780c0ff */
[----:B------:R-:W-:Y:S01]  /*0550*/  IMAD.X R3, RZ, RZ, UR7, P1 ;  /* 0x00000007ff037e24 */ /* 0x000fe200088e06ff */
[----:B------:R-:W-:-:S05]  /*0560*/  SEL R5, RZ, 0x1, !P0 ;  /* 0x00000001ff057807 */ /* 0x000fca0004000000 */
[----:B------:R-:W-:Y:S01]  /*0570*/  STG.E.U8 desc[UR4][R2.64], R5 ;  /* 0x0000000502007986 */ /* 0x000fe2000c101104 */
[----:B------:R-:W-:Y:S05]  /*0580*/  EXIT ;  /* 0x000000000000794d */ /* 0x000fea0003800000 */
.L_x_41215:
        /* <DEDUP_REMOVED lines=15> */
.L_x_42484:


//--------------------- .text._ZN2at6native29vectorized_elementwise_kernelILi2ENS0_13AUnaryFunctorIbbbZNS0_19maximum_kernel_cudaERNS_18TensorIteratorBaseEEUlbbE_EESt5arrayIPcLm2EEEEviT0_T1_ --------------------------
	.section	.text._ZN2at6native29vectorized_elementwise_kernelILi2ENS0_13AUnaryFunctorIbbbZNS0_19maximum_kernel_cudaERNS_18TensorIteratorBaseEEUlbbE_EESt5arrayIPcLm2EEEEviT0_T1_,"ax",@progbits
	.align	128
        .global         _ZN2at6native29vectorized_elementwise_kernelILi2ENS0_13AUnaryFunctorIbbbZNS0_19maximum_kernel_cudaERNS_18TensorIteratorBaseEEUlbbE_EESt5arrayIPcLm2EEEEviT0_T1_
        .type           _ZN2at6native29vectorized_elementwise_kernelILi2ENS0_13AUnaryFunctorIbbbZNS0_19maximum_kernel_cudaERNS_18TensorIteratorBaseEEUlbbE_EESt5arrayIPcLm2EEEEviT0_T1_,@function
        .size           _ZN2at6native29vectorized_elementwise_kernelILi2ENS0_13AUnaryFunctorIbbbZNS0_19maximum_kernel_cudaERNS_18TensorIteratorBaseEEUlbbE_EESt5arrayIPcLm2EEEEviT0_T1_,(.L_x_42485 - _ZN2at6native29vectorized_elementwise_kernelILi2ENS0_13AUnaryFunctorIbbbZNS0_19maximum_kernel_cudaERNS_18TensorIteratorBaseEEUlbbE_EESt5arrayIPcLm2EEEEviT0_T1_)
        .other          _ZN2at6native29vectorized_elementwise_kernelILi2ENS0_13AUnaryFunctorIbbbZNS0_19maximum_kernel_cudaERNS_18TensorIteratorBaseEEUlbbE_EESt5arrayIPcLm2EEEEviT0_T1_,@"STO_CUDA_ENTRY STV_DEFAULT"
_ZN2at6native29vectorized_elementwise_kernelILi2ENS0_13AUnaryFunctorIbbbZNS0_19maximum_kernel_cudaERNS_18TensorIteratorBaseEEUlbbE_EESt5arrayIPcLm2EEEEviT0_T1_:
.text._ZN2at6native29vectorized_elementwise_kernelILi2ENS0_13AUnaryFunctorIbbbZNS0_19maximum_kernel_cudaERNS_18TensorIteratorBaseEEUlbbE_EESt5arrayIPcLm2EEEEviT0_T1_:
[----:B------:R-:W-:Y:S08]  /*0000*/  LDC R1, c[0x0][0x28] ;  /* 0x00000a00ff017b82 */ /* 0x000ff00000000800 */
[----:B------:R-:W0:Y:S01]  /*0010*/  S2UR UR4, SR_CTAID.X ;  /* 0x00000000000479c3 */ /* 0x000e220000002500 */
[----:B------:R-:W-:-:S07]  /*0020*/  ULDC.64 UR8, c[0x0][0x208] ;  /* 0x0000820000087ab9 */ /* 0x000fce0000000a00 */
[----:B------:R-:W1:Y:S08]  /*0030*/  LDC R12, c[0x0][0x210] ;  /* 0x00008400ff0c7b82 */ /* 0x000e700000000800 */
[----:B------:R-:W2:Y:S01]  /*0040*/  LDC.U8 R0, c[0x0][0x215] ;  /* 0x00008540ff007b82 */ /* 0x000ea20000000000 */
[----:B0-----:R-:W-:-:S06]  /*0050*/  USHF.L.U32 UR4, UR4, 0xa, URZ ;  /* 0x0000000a04047899 */ /* 0x001fcc000800063f */
[----:B-1----:R-:W-:-:S05]  /*0060*/  VIADD R12, R12, -UR4 ;  /* 0x800000040c0c7c36 */ /* 0x002fca0008000000 */
[----:B------:R-:W-:-:S13]  /*0070*/  ISETP.GE.U32.AND P0, PT, R12, 0x400, PT ;  /* 0x000004000c00780c */ /* 0x000fda0003f06070 */
[----:B--2---:R-:W-:Y:S05]  /*0080*/  @!P0 BRA `(.L_x_41216) ;  /* 0x0000000400088947 */ /* 0x004fea0003800000 */
        /* <DEDUP_REMOVED lines=19> */
[----:B------:R-:W-:Y:S02]  /*01c0*/  ISETP.NE.AND P0, PT, R6, RZ, PT ;  /* 0x000000ff0600720c */ /* 0x000fe40003f05270 */
[----:B---3--:R-:W-:Y:S02]  /*01d0*/  PRMT R6, R8, 0x7770, RZ ;  /* 0x0000777008067816 */ /* 0x008fe400000000ff */
[----:B------:R-:W-:-:S02]  /*01e0*/  ISETP.NE.AND P1, PT, R7, RZ, PT ;  /* 0x000000ff0700720c */ /* 0x000fc40003f25270 */
[----:B0-----:R-:W-:Y:S02]  /*01f0*/  PRMT R4, R8, 0x7771, RZ ;  /* 0x0000777108047816 */ /* 0x001fe400000000ff */
[----:B------:R-:W-:Y:S02]  /*0200*/  SEL R5, RZ, 0x1, !P0 ;  /* 0x00000001ff057807 */ /* 0x000fe40004000000 */
[----:B------:R-:W-:Y:S02]  /*0210*/  ISETP.NE.AND P0, PT, R6, RZ, PT ;  /* 0x000000ff0600720c */ /* 0x000fe40003f05270 */
[----:B------:R-:W-:Y:S02]  /*0220*/  SEL R7, RZ, 0x1, !P1 ;  /* 0x00000001ff077807 */ /* 0x000fe40004800000 */
[----:B----4-:R-:W-:Y:S02]  /*0230*/  PRMT R6, R10, 0x7770, RZ ;  /* 0x000077700a067816 */ /* 0x010fe400000000ff */
[----:B------:R-:W-:-:S02]  /*0240*/  ISETP.NE.AND P3, PT, R4, RZ, PT ;  /* 0x000000ff0400720c */ /* 0x000fc40003f65270 */
[----:B------:R-:W-:Y:S02]  /*0250*/  LOP3.LUT P2, RZ, R0, 0xff, R5, 0xc8, !PT ;  /* 0x000000ff00ff7812 */ /* 0x000fe4000784c805 */
[----:B------:R-:W-:Y:S02]  /*0260*/  SEL R5, RZ, 0x1, !P0 ;  /* 0x00000001ff057807 */ /* 0x000fe40004000000 */
[----:B------:R-:W-:Y:S02]  /*0270*/  PRMT R4, R10, 0x7771, RZ ;  /* 0x000077710a047816 */ /* 0x000fe400000000ff */
[----:B------:R-:W-:Y:S02]  /*0280*/  LOP3.LUT P0, RZ, R0, 0xff, R7, 0xc8, !PT ;  /* 0x000000ff00ff7812 */ /* 0x000fe4000780c807 */
[----:B------:R-:W-:Y:S02]  /*0290*/  ISETP.NE.AND P4, PT, R6, RZ, PT ;  /* 0x000000ff0600720c */ /* 0x000fe40003f85270 */
[----:B-----5:R-:W-:-:S02]  /*02a0*/  PRMT R7, R11, 0x7770, RZ ;  /* 0x000077700b077816 */ /* 0x020fc400000000ff */
[----:B------:R-:W-:Y:S02]  /*02b0*/  PRMT R6, R11, 0x7771, RZ ;  /* 0x000077710b067816 */ /* 0x000fe400000000ff */
[----:B------:R-:W-:Y:S02]  /*02c0*/  LOP3.LUT P1, RZ, R0, 0xff, R5, 0xc8, !PT ;  /* 0x000000ff00ff7812 */ /* 0x000fe4000782c805 */
[----:B------:R-:W-:Y:S02]  /*02d0*/  ISETP.NE.AND P6, PT, R4, RZ, PT ;  /* 0x000000ff0400720c */ /* 0x000fe40003fc5270 */
[----:B------:R-:W-:Y:S02]  /*02e0*/  SEL R9, RZ, 0x1, !P3 ;  /* 0x00000001ff097807 */ /* 0x000fe40005800000 */
[----:B------:R-:W-:Y:S02]  /*02f0*/  SEL R5, RZ, 0x1, !P4 ;  /* 0x00000001ff057807 */ /* 0x000fe40006000000 */
[----:B------:R-:W-:-:S02]  /*0300*/  ISETP.NE.AND P4, PT, R7, RZ, PT ;  /* 0x000000ff0700720c */ /* 0x000fc40003f85270 */
[----:B------:R-:W-:Y:S02]  /*0310*/  ISETP.NE.AND P5, PT, R6, RZ, PT ;  /* 0x000000ff0600720c */ /* 0x000fe40003fa5270 */
[----:B------:R-:W-:Y:S02]  /*0320*/  SEL R7, RZ, 0x1, !P6 ;  /* 0x00000001ff077807 */ /* 0x000fe40007000000 */
[C---:B------:R-:W-:Y:S02]  /*0330*/  LOP3.LUT P3, RZ, R0.reuse, 0xff, R9, 0xc8, !PT ;  /* 0x000000ff00ff7812 */ /* 0x040fe4000786c809 */
[----:B------:R-:W-:Y:S02]  /*0340*/  LOP3.LUT P6, RZ, R0, 0xff, R5, 0xc8, !PT ;  /* 0x000000ff00ff7812 */ /* 0x000fe400078cc805 */
[----:B------:R-:W-:Y:S02]  /*0350*/  SEL R5, RZ, 0x1, !P4 ;  /* 0x00000001ff057807 */ /* 0x000fe40006000000 */
[----:B------:R-:W-:-:S02]  /*0360*/  SEL R9, RZ, 0x1, !P5 ;  /* 0x00000001ff097807 */ /* 0x000fc40006800000 */
[----:B------:R-:W-:Y:S02]  /*0370*/  SEL R4, RZ, 0x1, !P2 ;  /* 0x00000001ff047807 */ /* 0x000fe40005000000 */
[C---:B------:R-:W-:Y:S02]  /*0380*/  LOP3.LUT P4, RZ, R0.reuse, 0xff, R7, 0xc8, !PT ;  /* 0x000000ff00ff7812 */ /* 0x040fe4000788c807 */
[C---:B------:R-:W-:Y:S02]  /*0390*/  LOP3.LUT P2, RZ, R0.reuse, 0xff, R5, 0xc8, !PT ;  /* 0x000000ff00ff7812 */ /* 0x040fe4000784c805 */
[----:B------:R-:W-:Y:S02]  /*03a0*/  LOP3.LUT P5, RZ, R0, 0xff, R9, 0xc8, !PT ;  /* 0x000000ff00ff7812 */ /* 0x000fe400078ac809 */
        /* <DEDUP_REMOVED lines=16> */
.L_x_41216:
        /* <DEDUP_REMOVED lines=20> */
[----:B------:R-:W-:Y:S01]  /*05f0*/  PRMT R13, RZ, 0x7610, R13 ;  /* 0x00007610ff0d7816 */ /* 0x000fe2000000000d */
[----:B------:R-:W-:Y:S01]  /*0600*/  @!P4 VIADD R23, R17, UR4 ;  /* 0x000000041117cc36 */ /* 0x000fe20008000000 */
[----:B------:R-:W-:Y:S02]  /*0610*/  ISETP.GE.AND P5, PT, R19, R12, PT ;  /* 0x0000000c1300720c */ /* 0x000fe40003fa6270 */
[----:B------:R-:W-:-:S11]  /*0620*/  PRMT R15, RZ, 0x7610, R15 ;  /* 0x00007610ff0f7816 */ /* 0x000fd6000000000f */
[C---:B------:R-:W-:Y:S01]  /*0630*/  @!P5 VIADD R29, R19.reuse, UR4 ;  /* 0x00000004131ddc36 */ /* 0x040fe20008000000 */
[----:B------:R-:W1:Y:S01]  /*0640*/  @!P5 LDC.64 R8, c[0x0][0x220] ;  /* 0x00008800ff08db82 */ /* 0x000e620000000a00 */
[----:B------:R-:W-:-:S05]  /*0650*/  @!P5 VIADD R19, R19, 0x80 ;  /* 0x000000801313d836 */ /* 0x000fca0000000000 */
[----:B------:R-:W-:-:S13]  /*0660*/  ISETP.GE.AND P0, PT, R19, R12, PT ;  /* 0x0000000c1300720c */ /* 0x000fda0003f06270 */
[C---:B------:R-:W-:Y:S01]  /*0670*/  @!P0 VIADD R27, R19.reuse, UR4 ;  /* 0x00000004131b8c36 */ /* 0x040fe20008000000 */
[----:B------:R-:W4:Y:S01]  /*0680*/  @!P0 LDC.64 R10, c[0x0][0x220] ;  /* 0x00008800ff0a8b82 */ /* 0x000f220000000a00 */
[----:B------:R-:W-:-:S05]  /*0690*/  @!P0 VIADD R19, R19, 0x80 ;  /* 0x0000008013138836 */ /* 0x000fca0000000000 */
[----:B------:R-:W-:-:S13]  /*06a0*/  ISETP.GE.AND P1, PT, R19, R12, PT ;  /* 0x0000000c1300720c */ /* 0x000fda0003f26270 */
[C---:B------:R-:W-:Y:S02]  /*06b0*/  @!P1 VIADD R25, R19.reuse, UR4 ;  /* 0x0000000413199c36 */ /* 0x040fe40008000000 */
[----:B------:R-:W-:Y:S01]  /*06c0*/  @!P1 VIADD R19, R19, 0x80 ;  /* 0x0000008013139836 */ /* 0x000fe20000000000 */
[----:B--2---:R-:W-:Y:S02]  /*06d0*/  @!P2 ISETP.NE.AND P6, PT, R2, RZ, PT ;  /* 0x000000ff0200a20c */ /* 0x004fe40003fc5270 */
[----:B------:R-:W2:Y:S02]  /*06e0*/  @!P1 LDC.64 R2, c[0x0][0x220] ;  /* 0x00008800ff029b82 */ /* 0x000ea40000000a00 */
[----:B------:R-:W-:Y:S02]  /*06f0*/  @!P2 SEL R13, RZ, 0x1, !P6 ;  /* 0x00000001ff0da807 */ /* 0x000fe40007000000 */
[----:B------:R-:W-:Y:S02]  /*0700*/  ISETP.GE.AND P2, PT, R19, R12, PT ;  /* 0x0000000c1300720c */ /* 0x000fe40003f46270 */
[----:B0-----:R-:W-:-:S05]  /*0710*/  @!P4 IADD3 R22, P6, R23, R6, RZ ;  /* 0x000000061716c210 */ /* 0x001fca0007fde0ff */
[----:B------:R-:W-:-:S05]  /*0720*/  @!P4 IMAD.X R23, RZ, RZ, R7, P6 ;  /* 0x000000ffff17c224 */ /* 0x000fca00030e0607 */
[----:B------:R-:W5:Y:S01]  /*0730*/  @!P4 LDG.E.U8 R14, desc[UR8][R22.64] ;  /* 0x00000008160ec981 */ /* 0x000f62000c1e1100 */
[C---:B------:R-:W-:Y:S01]  /*0740*/  @!P2 VIADD R21, R19.reuse, UR4 ;  /* 0x000000041315ac36 */ /* 0x040fe20008000000 */
[----:B---3--:R-:W-:Y:S01]  /*0750*/  @!P3 ISETP.NE.AND P6, PT, R4, RZ, PT ;  /* 0x000000ff0400b20c */ /* 0x008fe20003fc5270 */
[----:B------:R-:W-:Y:S01]  /*0760*/  @!P2 VIADD R19, R19, 0x80 ;  /* 0x000000801313a836 */ /* 0x000fe20000000000 */
[----:B------:R-:W0:Y:S02]  /*0770*/  @!P2 LDC.64 R4, c[0x0][0x220] ;  /* 0x00008800ff04ab82 */ /* 0x000e240000000a00 */
[----:B------:R-:W-:Y:S02]  /*0780*/  @!P3 SEL R15, RZ, 0x1, !P6 ;  /* 0x00000001ff0fb807 */ /* 0x000fe40007000000 */
[----:B------:R-:W-:Y:S02]  /*0790*/  ISETP.GE.AND P3, PT, R19, R12, PT ;  /* 0x0000000c1300720c */ /* 0x000fe40003f66270 */
[----:B-1----:R-:W-:-:S05]  /*07a0*/  @!P5 IADD3 R8, P6, R29, R8, RZ ;  /* 0x000000081d08d210 */ /* 0x002fca0007fde0ff */
[----:B------:R-:W-:Y:S01]  /*07b0*/  @!P5 IMAD.X R9, RZ, RZ, R9, P6 ;  /* 0x000000ffff09d224 */ /* 0x000fe200030e0609 */
[----:B----4-:R-:W-:-:S04]  /*07c0*/  @!P0 IADD3 R10, P6, R27, R10, RZ ;  /* 0x0000000a1b0a8210 */ /* 0x010fc80007fde0ff */
[----:B------:R1:W3:Y:S01]  /*07d0*/  @!P5 LDG.E.U8 R8, desc[UR8][R8.64] ;  /* 0x000000080808d981 */ /* 0x0002e2000c1e1100 */
[----:B------:R-:W4:Y:S01]  /*07e0*/  @!P3 LDC.64 R6, c[0x0][0x220] ;  /* 0x00008800ff06bb82 */ /* 0x000f220000000a00 */
[----:B------:R-:W-:Y:S01]  /*07f0*/  @!P0 IMAD.X R11, RZ, RZ, R11, P6 ;  /* 0x000000ffff0b8224 */ /* 0x000fe200030e060b */
[----:B--2---:R-:W-:Y:S01]  /*0800*/  @!P1 IADD3 R2, P6, R25, R2, RZ ;  /* 0x0000000219029210 */ /* 0x004fe20007fde0ff */
[----:B------:R-:W-:-:S03]  /*0810*/  @!P3 VIADD R19, R19, UR4 ;  /* 0x000000041313bc36 */ /* 0x000fc60008000000 */
[----:B------:R-:W2:Y:S01]  /*0820*/  @!P0 LDG.E.U8 R10, desc[UR8][R10.64] ;  /* 0x000000080a0a8981 */ /* 0x000ea2000c1e1100 */
[----:B------:R-:W-:Y:S01]  /*0830*/  @!P1 IMAD.X R3, RZ, RZ, R3, P6 ;  /* 0x000000ffff039224 */ /* 0x000fe200030e0603 */
[----:B0-----:R-:W-:-:S04]  /*0840*/  @!P2 IADD3 R4, P6, R21, R4, RZ ;  /* 0x000000041504a210 */ /* 0x001fc80007fde0ff */
[----:B------:R0:W2:Y:S01]  /*0850*/  @!P1 LDG.E.U8 R2, desc[UR8][R2.64] ;  /* 0x0000000802029981 */ /* 0x0000a2000c1e1100 */
[----:B------:R-:W-:-:S05]  /*0860*/  @!P2 IMAD.X R5, RZ, RZ, R5, P6 ;  /* 0x000000ffff05a224 */ /* 0x000fca00030e0605 */
[----:B------:R0:W2:Y:S01]  /*0870*/  @!P2 LDG.E.U8 R4, desc[UR8][R4.64] ;  /* 0x000000080404a981 */ /* 0x0000a2000c1e1100 */
[----:B----4-:R-:W-:-:S05]  /*0880*/  @!P3 IADD3 R18, P6, R19, R6, RZ ;  /* 0x000000061312b210 */ /* 0x010fca0007fde0ff */
[----:B------:R-:W-:Y:S02]  /*0890*/  @!P3 IMAD.X R19, RZ, RZ, R7, P6 ;  /* 0x000000ffff13b224 */ /* 0x000fe400030e0607 */
[----:B------:R-:W4:Y:S03]  /*08a0*/  @!P4 LDC.64 R6, c[0x0][0x218] ;  /* 0x00008600ff06cb82 */ /* 0x000f260000000a00 */
[----:B------:R-:W2:Y:S01]  /*08b0*/  @!P3 LDG.E.U8 R18, desc[UR8][R18.64] ;  /* 0x000000081212b981 */ /* 0x000ea2000c1e1100 */
[----:B-1----:R-:W-:Y:S02]  /*08c0*/  PRMT R9, RZ, 0x7610, R9 ;  /* 0x00007610ff097816 */ /* 0x002fe40000000009 */
[----:B0-----:R-:W-:Y:S02]  /*08d0*/  PRMT R3, RZ, 0x7610, R3 ;  /* 0x00007610ff037816 */ /* 0x001fe40000000003 */
[----:B------:R-:W-:Y:S01]  /*08e0*/  PRMT R5, RZ, 0x7610, R5 ;  /* 0x00007610ff057816 */ /* 0x000fe20000000005 */
[----:B------:R-:W-:Y:S04]  /*08f0*/  BSSY B0, `(.L_x_41217) ;  /* 0x0000057000007945 */ /* 0x000fe80003800000 */
[----:B------:R-:W-:Y:S01]  /*0900*/  BSSY B1, `(.L_x_41218) ;  /* 0x000004e000017945 */ /* 0x000fe20003800000 */
[----:B-----5:R-:W-:-:S04]  /*0910*/  @!P4 ISETP.NE.AND P6, PT, R14, RZ, PT ;  /* 0x000000ff0e00c20c */ /* 0x020fc80003fc5270 */
[----:B------:R-:W-:-:S04]  /*0920*/  @!P4 SEL R9, RZ, 0x1, !P6 ;  /* 0x00000001ff09c807 */ /* 0x000fc80007000000 */
[----:B------:R-:W-:-:S04]  /*0930*/  LOP3.LUT R9, R9, R0, RZ, 0xfc, !PT ;  /* 0x0000000009097212 */ /* 0x000fc800078efcff */
[----:B------:R-:W-:Y:S01]  /*0940*/  @!P4 LOP3.LUT P6, RZ, R9, 0xff, RZ, 0xc0, !PT ;  /* 0x000000ff09ffc812 */ /* 0x000fe200078cc0ff */
[----:B------:R-:W-:-:S03]  /*0950*/  @!P4 VIADD R9, R17, UR4 ;  /* 0x000000041109cc36 */ /* 0x000fc60008000000 */
[----:B------:R-:W-:Y:S02]  /*0960*/  @!P4 SEL R11, RZ, 0x1, !P6 ;  /* 0x00000001ff0bc807 */ /* 0x000fe40007000000 */
[----:B----4-:R-:W-:-:S05]  /*0970*/  @!P4 IADD3 R6, P6, R9, R6, RZ ;  /* 0x000000060906c210 */ /* 0x010fca0007fde0ff */
[----:B------:R-:W-:Y:S01]  /*0980*/  @!P4 IMAD.X R7, RZ, RZ, R7, P6 ;  /* 0x000000ffff07c224 */ /* 0x000fe200030e0607 */
[----:B---3--:R-:W-:Y:S01]  /*0990*/  @!P5 ISETP.NE.AND P6, PT, R8, RZ, PT ;  /* 0x000000ff0800d20c */ /* 0x008fe20003fc5270 */
[----:B------:R-:W-:-:S03]  /*09a0*/  @!P4 IMAD.MOV.U32 R17, RZ, RZ, R16 ;  /* 0x000000ffff11c224 */ /* 0x000fc600078e0010 */
[----:B------:R0:W-:Y:S01]  /*09b0*/  @!P4 STG.E.U8 desc[UR8][R6.64], R11 ;  /* 0x0000000b0600c986 */ /* 0x0001e2000c101108 */
[----:B--2---:R-:W-:Y:S02]  /*09c0*/  @!P0 ISETP.NE.AND P4, PT, R10, RZ, PT ;  /* 0x000000ff0a00820c */ /* 0x004fe40003f85270 */
[----:B------:R-:W-:Y:S02]  /*09d0*/  @!P5 SEL R3, RZ, 0x1, !P6 ;  /* 0x00000001ff03d807 */ /* 0x000fe40007000000 */
[----:B------:R-:W-:Y:S02]  /*09e0*/  @!P1 ISETP.NE.AND P6, PT, R2, RZ, PT ;  /* 0x000000ff0200920c */ /* 0x000fe40003fc5270 */
[----:B------:R-:W-:Y:S02]  /*09f0*/  PRMT R9, RZ, 0x7610, R9 ;  /* 0x00007610ff097816 */ /* 0x000fe40000000009 */
[----:B------:R-:W-:Y:S02]  /*0a00*/  @!P0 SEL R9, RZ, 0x1, !P4 ;  /* 0x00000001ff098807 */ /* 0x000fe40006000000 */
[----:B------:R-:W-:-:S02]  /*0a10*/  @!P2 ISETP.NE.AND P4, PT, R4, RZ, PT ;  /* 0x000000ff0400a20c */ /* 0x000fc40003f85270 */
[----:B------:R-:W-:Y:S02]  /*0a20*/  @!P1 SEL R5, RZ, 0x1, !P6 ;  /* 0x00000001ff059807 */ /* 0x000fe40007000000 */
[--C-:B------:R-:W-:Y:S02]  /*0a30*/  LOP3.LUT P5, RZ, R13, 0xff, R0.reuse, 0xc8, !PT ;  /* 0x000000ff0dff7812 */ /* 0x100fe400078ac800 */
[----:B0-----:R-:W-:Y:S02]  /*0a40*/  PRMT R7, RZ, 0x7610, R7 ;  /* 0x00007610ff077816 */ /* 0x001fe40000000007 */
[----:B------:R-:W-:Y:S02]  /*0a50*/  @!P2 SEL R7, RZ, 0x1, !P4 ;  /* 0x00000001ff07a807 */ /* 0x000fe40006000000 */
[----:B------:R-:W-:Y:S02]  /*0a60*/  LOP3.LUT P2, RZ, R5, 0xff, R0, 0xc8, !PT ;  /* 0x000000ff05ff7812 */ /* 0x000fe4000784c800 */
[----:B------:R-:W-:-:S02]  /*0a70*/  SEL R5, RZ, 0x1, !P5 ;  /* 0x00000001ff057807 */ /* 0x000fc40006800000 */
[----:B------:R-:W-:Y:S02]  /*0a80*/  ISETP.GE.AND P5, PT, R17, R12, PT ;  /* 0x0000000c1100720c */ /* 0x000fe40003fa6270 */
[----:B------:R-:W-:Y:S02]  /*0a90*/  @!P3 ISETP.NE.AND P6, PT, R18, RZ, PT ;  /* 0x000000ff1200b20c */ /* 0x000fe40003fc5270 */
[--C-:B------:R-:W-:Y:S02]  /*0aa0*/  LOP3.LUT P1, RZ, R3, 0xff, R0.reuse, 0xc8, !PT ;  /* 0x000000ff03ff7812 */ /* 0x100fe4000782c800 */
[----:B------:R-:W-:Y:S02]  /*0ab0*/  PRMT R3, RZ, 0x7610, R3 ;  /* 0x00007610ff037816 */ /* 0x000fe40000000003 */
[----:B------:R-:W-:Y:S02]  /*0ac0*/  @!P3 SEL R3, RZ, 0x1, !P6 ;  /* 0x00000001ff03b807 */ /* 0x000fe40007000000 */
[----:B------:R-:W-:-:S02]  /*0ad0*/  LOP3.LUT P0, RZ, R15, 0xff, R0, 0xc8, !PT ;  /* 0x000000ff0fff7812 */ /* 0x000fc4000780c800 */
[--C-:B------:R-:W-:Y:S02]  /*0ae0*/  LOP3.LUT P4, RZ, R9, 0xff, R0.reuse, 0xc8, !PT ;  /* 0x000000ff09ff7812 */ /* 0x100fe4000788c800 */
[----:B------:R-:W-:Y:S02]  /*0af0*/  LOP3.LUT P3, RZ, R7, 0xff, R0, 0xc8, !PT ;  /* 0x000000ff07ff7812 */ /* 0x000fe4000786c800 */
[----:B------:R-:W-:Y:S02]  /*0b00*/  LOP3.LUT R0, R3, R0, RZ, 0xfc, !PT ;  /* 0x0000000003007212 */ /* 0x000fe400078efcff */
[----:B------:R-:W-:Y:S02]  /*0b10*/  SEL R7, RZ, 0x1, !P0 ;  /* 0x00000001ff077807 */ /* 0x000fe40004000000 */
[----:B------:R-:W-:Y:S02]  /*0b20*/  SEL R9, RZ, 0x1, !P1 ;  /* 0x00000001ff097807 */ /* 0x000fe40004800000 */
[----:B------:R-:W-:-:S02]  /*0b30*/  SEL R11, RZ, 0x1, !P4 ;  /* 0x00000001ff0b7807 */ /* 0x000fc40006000000 */
        /* <DEDUP_REMOVED lines=17> */
.L_x_41219:
        /* <DEDUP_REMOVED lines=8> */
.L_x_41220:
        /* <DEDUP_REMOVED lines=8> */
.L_x_41221:
        /* <DEDUP_REMOVED lines=9> */
.L_x_41222:
[----:B------:R-:W-:Y:S05]  /*0de0*/  BSYNC B1 ;  /* 0x0000000000017941 */ /* 0x000fea0003800000 */
.L_x_41218:
[----:B------:R-:W-:-:S13]  /*0df0*/  ISETP.GE.AND P0, PT, R17, R12, PT ;  /* 0x0000000c1100720c */ /* 0x000fda0003f06270 */
[----:B0-----:R-:W0:Y:S01]  /*0e00*/  @!P0 LDC.64 R4, c[0x0][0x218] ;  /* 0x00008600ff048b82 */ /* 0x001e220000000a00 */
[C---:B-12---:R-:W-:Y:S02]  /*0e10*/  @!P0 VIADD R3, R17.reuse, UR4 ;  /* 0x0000000411038c36 */ /* 0x046fe40008000000 */
[----:B------:R-:W-:-:S03]  /*0e20*/  @!P0 VIADD R17, R17, 0x80 ;  /* 0x0000008011118836 */ /* 0x000fc60000000000 */
[----:B0-----:R-:W-:-:S05]  /*0e30*/  @!P0 IADD3 R2, P1, R3, R4, RZ ;  /* 0x0000000403028210 */ /* 0x001fca0007f3e0ff */
[----:B------:R-:W-:-:S05]  /*0e40*/  @!P0 IMAD.X R3, RZ, RZ, R5, P1 ;  /* 0x000000ffff038224 */ /* 0x000fca00008e0605 */
[----:B------:R2:W-:Y:S03]  /*0e50*/  @!P0 STG.E.U8 desc[UR8][R2.64], R15 ;  /* 0x0000000f02008986 */ /* 0x0005e6000c101108 */
.L_x_41223:
[----:B------:R-:W-:Y:S05]  /*0e60*/  BSYNC B0 ;  /* 0x0000000000007941 */ /* 0x000fea0003800000 */
.L_x_41217:
[----:B------:R-:W-:Y:S05]  /*0e70*/  WARPSYNC.ALL ;  /* 0x0000000000007948 */ /* 0x000fea0003800000 */
[----:B------:R-:W-:-:S13]  /*0e80*/  ISETP.GE.AND P0, PT, R17, R12, PT ;  /* 0x0000000c1100720c */ /* 0x000fda0003f06270 */
[----:B------:R-:W-:Y:S05]  /*0e90*/  @P0 EXIT ;  /* 0x000000000000094d */ /* 0x000fea0003800000 */
[----:B012---:R-:W-:Y:S01]  /*0ea0*/  VIADD R2, R17, UR4 ;  /* 0x0000000411027c36 */ /* 0x007fe20008000000 */
[----:B------:R-:W-:Y:S01]  /*0eb0*/  ULDC.64 UR6, c[0x0][0x218] ;  /* 0x0000860000067ab9 */ /* 0x000fe20000000a00 */
[----:B------:R-:W-:-:S03]  /*0ec0*/  LOP3.LUT P0, RZ, R0, 0xff, RZ, 0xc0, !PT ;  /* 0x000000ff00ff7812 */ /* 0x000fc6000780c0ff */
[----:B------:R-:W-:Y:S02]  /*0ed0*/  IADD3 R2, P1, R2, UR6, RZ ;  /* 0x0000000602027c10 */ /* 0x000fe4000ff3e0ff */
[----:B------:R-:W-:-:S03]  /*0ee0*/  SEL R5, RZ, 0x1, !P0 ;  /* 0x00000001ff057807 */ /* 0x000fc60004000000 */
[----:B------:R-:W-:-:S05]  /*0ef0*/  IMAD.X R3, RZ, RZ, UR7, P1 ;  /* 0x00000007ff037e24 */ /* 0x000fca00088e06ff */
[----:B------:R-:W-:Y:S01]  /*0f00*/  STG.E.U8 desc[UR8][R2.64], R5 ;  /* 0x0000000502007986 */ /* 0x000fe2000c101108 */
[----:B------:R-:W-:Y:S05]  /*0f10*/  EXIT ;  /* 0x000000000000794d */ /* 0x000fea0003800000 */
.L_x_41224:
        /* <DEDUP_REMOVED lines=14> */
.L_x_42485:


//--------------------- .text._ZN2at6native29vectorized_elementwise_kernelILi4ENS0_13AUnaryFunctorIbbbZNS0_19maximum_kernel_cudaERNS_18TensorIteratorBaseEEUlbbE_EESt5arrayIPcLm2EEEEviT0_T1_ --------------------------
	.section	.text._ZN2at6native29vectorized_elementwise_kernelILi4ENS0_13AUnaryFunctorIbbbZNS0_19maximum_kernel_cudaERNS_18TensorIteratorBaseEEUlbbE_EESt5arrayIPcLm2EEEEviT0_T1_,"ax",@progbits
	.align	128
        .global         _ZN2at6native29vectorized_elementwise_kernelILi4ENS0_13AUnaryFunctorIbbbZNS0_19maximum_kernel_cudaERNS_18TensorIteratorBaseEEUlbbE_EESt5arrayIPcLm2EEEEviT0_T1_
        .type           _ZN2at6native29vectorized_elementwise_kernelILi4ENS0_13AUnaryFunctorIbbbZNS0_19maximum_kernel_cudaERNS_18TensorIteratorBaseEEUlbbE_EESt5arrayIPcLm2EEEEviT0_T1_,@function
        .size           _ZN2at6native29vectorized_elementwise_kernelILi4ENS0_13AUnaryFunctorIbbbZNS0_19maximum_kernel_cudaERNS_18TensorIteratorBaseEEUlbbE_EESt5arrayIPcLm2EEEEviT0_T1_,(.L_x_42486 - _ZN2at6native29vectorized_elementwise_kernelILi4ENS0_13AUnaryFunctorIbbbZNS0_19maximum_kernel_cudaERNS_18TensorIteratorBaseEEUlbbE_EESt5arrayIPcLm2EEEEviT0_T1_)
        .other          _ZN2at6native29vectorized_elementwise_kernelILi4ENS0_13AUnaryFunctorIbbbZNS0_19maximum_kernel_cudaERNS_18TensorIteratorBaseEEUlbbE_EESt5arrayIPcLm2EEEEviT0_T1_,@"STO_CUDA_ENTRY STV_DEFAULT"
_ZN2at6native29vectorized_elementwise_kernelILi4ENS0_13AUnaryFunctorIbbbZNS0_19maximum_kernel_cudaERNS_18TensorIteratorBaseEEUlbbE_EESt5arrayIPcLm2EEEEviT0_T1_:
.text._ZN2at6native29vectorized_elementwise_kernelILi4ENS0_13AUnaryFunctorIbbbZNS0_19maximum_kernel_cudaERNS_18TensorIteratorBaseEEUlbbE_EESt5arrayIPcLm2EEEEviT0_T1_:
        /* <DEDUP_REMOVED lines=20> */
[----:B------:R-:W-:Y:S01]  /*0140*/  UIADD3.X UR6, URZ, UR7, URZ, UP0, !UPT ;  /* 0x000000073f067290 */ /* 0x000fe200087fe43f */
[C---:B--2---:R-:W-:Y:S02]  /*0150*/  PRMT R3, R8.reuse, 0x7770, RZ ;  /* 0x0000777008037816 */ /* 0x044fe400000000ff */
[C---:B------:R-:W-:Y:S02]  /*0160*/  PRMT R6, R8.reuse, 0x7771, RZ ;  /* 0x0000777108067816 */ /* 0x040fe400000000ff */
[----:B------:R-:W-:Y:S02]  /*0170*/  PRMT R7, R8, 0x7772, RZ ;  /* 0x0000777208077816 */ /* 0x000fe400000000ff */
[----:B------:R-:W-:Y:S02]  /*0180*/  ISETP.NE.AND P0, PT, R3, RZ, PT ;  /* 0x000000ff0300720c */ /* 0x000fe40003f05270 */
[----:B------:R-:W-:Y:S02]  /*0190*/  ISETP.NE.AND P1, PT, R6, RZ, PT ;  /* 0x000000ff0600720c */ /* 0x000fe40003f25270 */
[----:B------:R-:W-:-:S02]  /*01a0*/  PRMT R3, R8, 0x7773, RZ ;  /* 0x0000777308037816 */ /* 0x000fc400000000ff */
[----:B------:R-:W-:Y:S02]  /*01b0*/  ISETP.NE.AND P2, PT, R7, RZ, PT ;  /* 0x000000ff0700720c */ /* 0x000fe40003f45270 */
[----:B------:R-:W-:Y:S02]  /*01c0*/  SEL R9, RZ, 0x1, !P1 ;  /* 0x00000001ff097807 */ /* 0x000fe40004800000 */
[----:B------:R-:W-:Y:S02]  /*01d0*/  SEL R7, RZ, 0x1, !P0 ;  /* 0x00000001ff077807 */ /* 0x000fe40004000000 */
[----:B------:R-:W-:Y:S02]  /*01e0*/  ISETP.NE.AND P1, PT, R3, RZ, PT ;  /* 0x000000ff0300720c */ /* 0x000fe40003f25270 */
[----:B------:R-:W-:Y:S02]  /*01f0*/  SEL R11, RZ, 0x1, !P2 ;  /* 0x00000001ff0b7807 */ /* 0x000fe40005000000 */
[----:B------:R-:W-:-:S02]  /*0200*/  LOP3.LUT P2, RZ, R0, 0xff, R7, 0xc8, !PT ;  /* 0x000000ff00ff7812 */ /* 0x000fc4000784c807 */
[----:B------:R-:W-:Y:S02]  /*0210*/  LOP3.LUT P3, RZ, R0, 0xff, R9, 0xc8, !PT ;  /* 0x000000ff00ff7812 */ /* 0x000fe4000786c809 */
[----:B------:R-:W-:Y:S02]  /*0220*/  SEL R3, RZ, 0x1, !P1 ;  /* 0x00000001ff037807 */ /* 0x000fe40004800000 */
[----:B0-----:R-:W-:Y:S02]  /*0230*/  SEL R4, RZ, 0x1, !P2 ;  /* 0x00000001ff047807 */ /* 0x001fe40005000000 */
[----:B------:R-:W-:Y:S02]  /*0240*/  SEL R5, RZ, 0x1, !P3 ;  /* 0x00000001ff057807 */ /* 0x000fe40005800000 */
[----:B---3--:R-:W-:Y:S02]  /*0250*/  PRMT R6, R10, 0x7770, RZ ;  /* 0x000077700a067816 */ /* 0x008fe400000000ff */
[----:B------:R-:W-:-:S02]  /*0260*/  LOP3.LUT P1, RZ, R0, 0xff, R3, 0xc8, !PT ;  /* 0x000000ff00ff7812 */ /* 0x000fc4000782c803 */
[----:B------:R-:W-:Y:S02]  /*0270*/  PRMT R3, R10, 0x7771, RZ ;  /* 0x000077710a037816 */ /* 0x000fe400000000ff */
[----:B------:R-:W-:Y:S02]  /*0280*/  PRMT R9, R5, 0x7604, R4 ;  /* 0x0000760405097816 */ /* 0x000fe40000000004 */
[----:B------:R-:W-:Y:S02]  /*0290*/  ISETP.NE.AND P2, PT, R6, RZ, PT ;  /* 0x000000ff0600720c */ /* 0x000fe40003f45270 */
[C---:B------:R-:W-:Y:S02]  /*02a0*/  PRMT R4, R10.reuse, 0x7772, RZ ;  /* 0x000077720a047816 */ /* 0x040fe400000000ff */
[----:B------:R-:W-:Y:S02]  /*02b0*/  ISETP.NE.AND P3, PT, R3, RZ, PT ;  /* 0x000000ff0300720c */ /* 0x000fe40003f65270 */
[----:B------:R-:W-:-:S02]  /*02c0*/  PRMT R3, R10, 0x7773, RZ ;  /* 0x000077730a037816 */ /* 0x000fc400000000ff */
[----:B------:R-:W-:Y:S02]  /*02d0*/  SEL R5, RZ, 0x1, !P2 ;  /* 0x00000001ff057807 */ /* 0x000fe40005000000 */
[----:B------:R-:W-:Y:S02]  /*02e0*/  ISETP.NE.AND P2, PT, R4, RZ, PT ;  /* 0x000000ff0400720c */ /* 0x000fe40003f45270 */
[----:B------:R-:W-:Y:S02]  /*02f0*/  SEL R7, RZ, 0x1, !P3 ;  /* 0x00000001ff077807 */ /* 0x000fe40005800000 */
[----:B------:R-:W-:Y:S02]  /*0300*/  ISETP.NE.AND P3, PT, R3, RZ, PT ;  /* 0x000000ff0300720c */ /* 0x000fe40003f65270 */
[C---:B------:R-:W-:Y:S02]  /*0310*/  LOP3.LUT P4, RZ, R0.reuse, 0xff, R5, 0xc8, !PT ;  /* 0x000000ff00ff7812 */ /* 0x040fe4000788c805 */
[----:B------:R-:W-:-:S02]  /*0320*/  LOP3.LUT P5, RZ, R0, 0xff, R7, 0xc8, !PT ;  /* 0x000000ff00ff7812 */ /* 0x000fc400078ac807 */
[----:B------:R-:W-:Y:S02]  /*0330*/  SEL R3, RZ, 0x1, !P2 ;  /* 0x00000001ff037807 */ /* 0x000fe40005000000 */
[----:B------:R-:W-:Y:S02]  /*0340*/  SEL R5, RZ, 0x1, !P3 ;  /* 0x00000001ff057807 */ /* 0x000fe40005800000 */
[C---:B------:R-:W-:Y:S02]  /*0350*/  LOP3.LUT P0, RZ, R0.reuse, 0xff, R11, 0xc8, !PT ;  /* 0x000000ff00ff7812 */ /* 0x040fe4000780c80b */
[----:B------:R-:W-:Y:S02]  /*0360*/  SEL R4, RZ, 0x1, !P4 ;  /* 0x00000001ff047807 */ /* 0x000fe40006000000 */
[----:B------:R-:W-:Y:S02]  /*0370*/  SEL R7, RZ, 0x1, !P5 ;  /* 0x00000001ff077807 */ /* 0x000fe40006800000 */
[----:B------:R-:W-:-:S02]  /*0380*/  LOP3.LUT P2, RZ, R0, 0xff, R3, 0xc8, !PT ;  /* 0x000000ff00ff7812 */ /* 0x000fc4000784c803 */
[----:B------:R-:W-:Y:S01]  /*0390*/  LOP3.LUT P3, RZ, R0, 0xff, R5, 0xc8, !PT ;  /* 0x000000ff00ff7812 */ /* 0x000fe2000786c805 */
[----:B------:R-:W-:Y:S01]  /*03a0*/  IMAD.U32 R5, RZ, RZ, UR6 ;  /* 0x00000006ff057e24 */ /* 0x000fe2000f8e00ff */
[----:B------:R-:W-:Y:S01]  /*03b0*/  PRMT R6, R7, 0x7604, R4 ;  /* 0x0000760407067816 */ /* 0x000fe20000000004 */
[----:B------:R-:W-:Y:S01]  /*03c0*/  IMAD.U32 R4, RZ, RZ, UR5 ;  /* 0x00000005ff047e24 */ /* 0x000fe2000f8e00ff */
[----:B------:R-:W-:Y:S02]  /*03d0*/  SEL R0, RZ, 0x1, !P0 ;  /* 0x00000001ff007807 */ /* 0x000fe40004000000 */
[----:B------:R-:W-:Y:S02]  /*03e0*/  SEL R3, RZ, 0x1, !P2 ;  /* 0x00000001ff037807 */ /* 0x000fe40005000000 */
        /* <DEDUP_REMOVED lines=10> */
.L_x_41225:
        /* <DEDUP_REMOVED lines=122> */
.L_x_41228:
        /* <DEDUP_REMOVED lines=8> */
.L_x_41229:
        /* <DEDUP_REMOVED lines=8> */
.L_x_41230:
        /* <DEDUP_REMOVED lines=9> */
.L_x_41231:
[----:B------:R-:W-:Y:S05]  /*0dc0*/  BSYNC B1 ;  /* 0x0000000000017941 */ /* 0x000fea0003800000 */
.L_x_41227:
[----:B------:R-:W-:-:S13]  /*0dd0*/  ISETP.GE.AND P0, PT, R17, R12, PT ;  /* 0x0000000c1100720c */ /* 0x000fda0003f06270 */
[----:B0-----:R-:W0:Y:S01]  /*0de0*/  @!P0 LDC.64 R4, c[0x0][0x218] ;  /* 0x00008600ff048b82 */ /* 0x001e220000000a00 */
[C---:B-12---:R-:W-:Y:S02]  /*0df0*/  @!P0 VIADD R3, R17.reuse, UR4 ;  /* 0x0000000411038c36 */ /* 0x046fe40008000000 */
[----:B------:R-:W-:-:S03]  /*0e00*/  @!P0 VIADD R17, R17, 0x80 ;  /* 0x0000008011118836 */ /* 0x000fc60000000000 */
[----:B0-----:R-:W-:-:S05]  /*0e10*/  @!P0 IADD3 R2, P1, R3, R4, RZ ;  /* 0x0000000403028210 */ /* 0x001fca0007f3e0ff */
[----:B------:R-:W-:-:S05]  /*0e20*/  @!P0 IMAD.X R3, RZ, RZ, R5, P1 ;  /* 0x000000ffff038224 */ /* 0x000fca00008e0605 */
[----:B------:R2:W-:Y:S03]  /*0e30*/  @!P0 STG.E.U8 desc[UR8][R2.64], R15 ;  /* 0x0000000f02008986 */ /* 0x0005e6000c101108 */
.L_x_41232:
[----:B------:R-:W-:Y:S05]  /*0e40*/  BSYNC B0 ;  /* 0x0000000000007941 */ /* 0x000fea0003800000 */
.L_x_41226:
        /* <DEDUP_REMOVED lines=11> */
.L_x_41233:
        /* <DEDUP_REMOVED lines=16> */
.L_x_42486:


//--------------------- .text._ZN2at6native29vectorized_elementwise_kernelILi8ENS0_13AUnaryFunctorIbbbZNS0_19maximum_kernel_cudaERNS_18TensorIteratorBaseEEUlbbE_EESt5arrayIPcLm2EEEEviT0_T1_ --------------------------
	.section	.text._ZN2at6native29vectorized_elementwise_kernelILi8ENS0_13AUnaryFunctorIbbbZNS0_19maximum_kernel_cudaERNS_18TensorIteratorBaseEEUlbbE_EESt5arrayIPcLm2EEEEviT0_T1_,"ax",@progbits
	.align	128
        .global         _ZN2at6native29vectorized_elementwise_kernelILi8ENS0_13AUnaryFunctorIbbbZNS0_19maximum_kernel_cudaERNS_18TensorIteratorBaseEEUlbbE_EESt5arrayIPcLm2EEEEviT0_T1_
        .type           _ZN2at6native29vectorized_elementwise_kernelILi8ENS0_13AUnaryFunctorIbbbZNS0_19maximum_kernel_cudaERNS_18TensorIteratorBaseEEUlbbE_EESt5arrayIPcLm2EEEEviT0_T1_,@function
        .size           _ZN2at6native29vectorized_elementwise_kernelILi8ENS0_13AUnaryFunctorIbbbZNS0_19maximum_kernel_cudaERNS_18TensorIteratorBaseEEUlbbE_EESt5arrayIPcLm2EEEEviT0_T1_,(.L_x_42487 - _ZN2at6native29vectorized_elementwise_kernelILi8ENS0_13AUnaryFunctorIbbbZNS0_19maximum_kernel_cudaERNS_18TensorIteratorBaseEEUlbbE_EESt5arrayIPcLm2EEEEviT0_T1_)
        .other          _ZN2at6native29vectorized_elementwise_kernelILi8ENS0_13AUnaryFunctorIbbbZNS0_19maximum_kernel_cudaERNS_18TensorIteratorBaseEEUlbbE_EESt5arrayIPcLm2EEEEviT0_T1_,@"STO_CUDA_ENTRY STV_DEFAULT"
_ZN2at6native29vectorized_elementwise_kernelILi8ENS0_13AUnaryFunctorIbbbZNS0_19maximum_kernel_cudaERNS_18TensorIteratorBaseEEUlbbE_EESt5arrayIPcLm2EEEEviT0_T1_:
.text._ZN2at6native29vectorized_elementwise_kernelILi8ENS0_13AUnaryFunctorIbbbZNS0_19maximum_kernel_cudaERNS_18TensorIteratorBaseEEUlbbE_EESt5arrayIPcLm2EEEEviT0_T1_:
        /* <DEDUP_REMOVED lines=19> */
[----:B------:R-:W-:Y:S01]  /*0130*/  UIADD3.X UR6, URZ, UR7, URZ, UP0, !UPT ;  /* 0x000000073f067290 */ /* 0x000fe200087fe43f */
[C---:B--2---:R-:W-:Y:S02]  /*0140*/  PRMT R3, R4.reuse, 0x7632, R3 ;  /* 0x0000763204037816 */ /* 0x044fe40000000003 */
[----:B------:R-:W-:Y:S02]  /*0150*/  LOP3.LUT P0, RZ, R4, 0xff, RZ, 0xc0, !PT ;  /* 0x000000ff04ff7812 */ /* 0x000fe4000780c0ff */
[----:B------:R-:W-:Y:S02]  /*0160*/  LOP3.LUT P1, RZ, R3, 0xff, RZ, 0xc0, !PT ;  /* 0x000000ff03ff7812 */ /* 0x000fe4000782c0ff */
[C---:B------:R-:W-:Y:S02]  /*0170*/  LOP3.LUT P2, RZ, R5.reuse, 0xff, RZ, 0xc0, !PT ;  /* 0x000000ff05ff7812 */ /* 0x040fe4000784c0ff */
[----:B------:R-:W-:Y:S02]  /*0180*/  SEL R7, RZ, 0x1, !P1 ;  /* 0x00000001ff077807 */ /* 0x000fe40004800000 */
[----:B------:R-:W-:-:S02]  /*0190*/  PRMT R6, R5, 0x7632, R6 ;  /* 0x0000763205067816 */ /* 0x000fc40000000006 */
[----:B------:R-:W-:Y:S02]  /*01a0*/  SEL R3, RZ, 0x1, !P0 ;  /* 0x00000001ff037807 */ /* 0x000fe40004000000 */
[----:B------:R-:W-:Y:S02]  /*01b0*/  LOP3.LUT P1, RZ, R0, 0xff, R7, 0xc8, !PT ;  /* 0x000000ff00ff7812 */ /* 0x000fe4000782c807 */
[----:B------:R-:W-:Y:S02]  /*01c0*/  SEL R9, RZ, 0x1, !P2 ;  /* 0x00000001ff097807 */ /* 0x000fe40005000000 */
[----:B------:R-:W-:Y:S02]  /*01d0*/  PRMT R7, R4, 0x7732, RZ ;  /* 0x0000773204077816 */ /* 0x000fe400000000ff */
[----:B------:R-:W-:Y:S02]  /*01e0*/  LOP3.LUT P3, RZ, R6, 0xff, RZ, 0xc0, !PT ;  /* 0x000000ff06ff7812 */ /* 0x000fe4000786c0ff */
[----:B------:R-:W-:-:S02]  /*01f0*/  LOP3.LUT P2, RZ, R0, 0xff, R3, 0xc8, !PT ;  /* 0x000000ff00ff7812 */ /* 0x000fc4000784c803 */
[----:B------:R-:W-:Y:S01]  /*0200*/  LOP3.LUT R3, R4, 0xffff, RZ, 0xc0, !PT ;  /* 0x0000ffff04037812 */ /* 0x000fe200078ec0ff */
[----:B------:R-:W-:Y:S01]  /*0210*/  IMAD.MOV.U32 R4, RZ, RZ, R7 ;  /* 0x000000ffff047224 */ /* 0x000fe200078e0007 */
[C---:B------:R-:W-:Y:S02]  /*0220*/  LOP3.LUT R6, R5.reuse, 0xffff, RZ, 0xc0, !PT ;  /* 0x0000ffff05067812 */ /* 0x040fe400078ec0ff */
[----:B------:R-:W-:Y:S02]  /*0230*/  PRMT R8, R5, 0x7732, RZ ;  /* 0x0000773205087816 */ /* 0x000fe400000000ff */
[----:B------:R-:W-:Y:S02]  /*0240*/  SHF.R.U32.HI R3, RZ, 0x8, R3 ;  /* 0x00000008ff037819 */ /* 0x000fe40000011603 */
[----:B------:R-:W-:Y:S01]  /*0250*/  SHF.R.U32.HI R5, RZ, 0x8, R6 ;  /* 0x00000008ff057819 */ /* 0x000fe20000011606 */
[----:B------:R-:W-:Y:S01]  /*0260*/  IMAD.MOV.U32 R6, RZ, RZ, R8 ;  /* 0x000000ffff067224 */ /* 0x000fe200078e0008 */
[----:B------:R-:W-:-:S02]  /*0270*/  SHF.R.U32.HI R4, RZ, 0x8, R4 ;  /* 0x00000008ff047819 */ /* 0x000fc40000011604 */
[----:B------:R-:W-:Y:S02]  /*0280*/  PRMT R7, R3, 0x9910, RZ ;  /* 0x0000991003077816 */ /* 0x000fe400000000ff */
[----:B------:R-:W-:Y:S02]  /*0290*/  SHF.R.U32.HI R3, RZ, 0x8, R6 ;  /* 0x00000008ff037819 */ /* 0x000fe40000011606 */
[----:B------:R-:W-:Y:S01]  /*02a0*/  PRMT R6, R4, 0x9910, RZ ;  /* 0x0000991004067816 */ /* 0x000fe200000000ff */
[----:B------:R-:W-:Y:S01]  /*02b0*/  IMAD.MOV.U32 R4, RZ, RZ, R7 ;  /* 0x000000ffff047224 */ /* 0x000fe200078e0007 */
[----:B------:R-:W-:Y:S02]  /*02c0*/  PRMT R7, R3, 0x9910, RZ ;  /* 0x0000991003077816 */ /* 0x000fe400000000ff */
[----:B------:R-:W-:Y:S01]  /*02d0*/  PRMT R5, R5, 0x9910, RZ ;  /* 0x0000991005057816 */ /* 0x000fe200000000ff */
[----:B------:R-:W-:Y:S01]  /*02e0*/  IMAD.MOV.U32 R3, RZ, RZ, R6 ;  /* 0x000000ffff037224 */ /* 0x000fe200078e0006 */
[----:B------:R-:W-:Y:S01]  /*02f0*/  ISETP.NE.AND P4, PT, R4, RZ, PT ;  /* 0x000000ff0400720c */ /* 0x000fe20003f85270 */
[----:B------:R-:W-:Y:S01]  /*0300*/  IMAD.MOV.U32 R4, RZ, RZ, R7 ;  /* 0x000000ffff047224 */ /* 0x000fe200078e0007 */
[----:B------:R-:W-:-:S02]  /*0310*/  ISETP.NE.AND P5, PT, R5, RZ, PT ;  /* 0x000000ff0500720c */ /* 0x000fc40003fa5270 */
[----:B------:R-:W-:Y:S02]  /*0320*/  ISETP.NE.AND P6, PT, R3, RZ, PT ;  /* 0x000000ff0300720c */ /* 0x000fe40003fc5270 */
[----:B------:R-:W-:Y:S02]  /*0330*/  SEL R3, RZ, 0x1, !P4 ;  /* 0x00000001ff037807 */ /* 0x000fe40006000000 */
[----:B------:R-:W-:Y:S01]  /*0340*/  ISETP.NE.AND P4, PT, R4, RZ, PT ;  /* 0x000000ff0400720c */ /* 0x000fe20003f85270 */
[----:B------:R-:W-:Y:S01]  /*0350*/  IMAD.U32 R4, RZ, RZ, UR5 ;  /* 0x00000005ff047e24 */ /* 0x000fe2000f8e00ff */
[----:B------:R-:W-:Y:S02]  /*0360*/  SEL R7, RZ, 0x1, !P5 ;  /* 0x00000001ff077807 */ /* 0x000fe40006800000 */
[----:B------:R-:W-:Y:S02]  /*0370*/  SEL R5, RZ, 0x1, !P6 ;  /* 0x00000001ff057807 */ /* 0x000fe40007000000 */
[----:B------:R-:W-:-:S02]  /*0380*/  LOP3.LUT P5, RZ, R0, 0xff, R3, 0xc8, !PT ;  /* 0x000000ff00ff7812 */ /* 0x000fc400078ac803 */
[----:B------:R-:W-:Y:S02]  /*0390*/  SEL R3, RZ, 0x1, !P4 ;  /* 0x00000001ff037807 */ /* 0x000fe40006000000 */
[----:B------:R-:W-:Y:S02]  /*03a0*/  SEL R11, RZ, 0x1, !P3 ;  /* 0x00000001ff0b7807 */ /* 0x000fe40005800000 */
[----:B------:R-:W-:Y:S02]  /*03b0*/  SEL R10, RZ, 0x1, !P2 ;  /* 0x00000001ff0a7807 */ /* 0x000fe40005000000 */
[C---:B------:R-:W-:Y:S01]  /*03c0*/  LOP3.LUT P2, RZ, R0.reuse, 0xff, R5, 0xc8, !PT ;  /* 0x000000ff00ff7812 */ /* 0x040fe2000784c805 */
[----:B------:R-:W-:Y:S01]  /*03d0*/  IMAD.U32 R5, RZ, RZ, UR6 ;  /* 0x00000006ff057e24 */ /* 0x000fe2000f8e00ff */
[C---:B------:R-:W-:Y:S02]  /*03e0*/  LOP3.LUT P4, RZ, R0.reuse, 0xff, R7, 0xc8, !PT ;  /* 0x000000ff00ff7812 */ /* 0x040fe4000788c807 */
[----:B------:R-:W-:Y:S01]  /*03f0*/  LOP3.LUT P6, RZ, R0, 0xff, R3, 0xc8, !PT ;  /* 0x000000ff00ff7812 */ /* 0x000fe200078cc803 */
[----:B------:R-:W-:Y:S01]  /*0400*/  IMAD.WIDE R4, R2, 0x8, R4 ;  /* 0x0000000802047825 */ /* 0x000fe200078e0204 */
[----:B------:R-:W-:-:S02]  /*0410*/  LOP3.LUT P0, RZ, R0, 0xff, R9, 0xc8, !PT ;  /* 0x000000ff00ff7812 */ /* 0x000fc4000780c809 */
[----:B------:R-:W-:Y:S02]  /*0420*/  LOP3.LUT P3, RZ, R0, 0xff, R11, 0xc8, !PT ;  /* 0x000000ff00ff7812 */ /* 0x000fe4000786c80b */
        /* <DEDUP_REMOVED lines=10> */
[----:B------:R-:W-:-:S02]  /*04d0*/  SEL R0, RZ, 0x1, !P3 ;  /* 0x00000001ff007807 */ /* 0x000fc40005800000 */
[----:B------:R-:W-:Y:S02]  /*04e0*/  LOP3.LUT R7, R15, 0x100, R10, 0xe2, !PT ;  /* 0x000001000f077812 */ /* 0x000fe400078ee20a */
[----:B------:R-:W-:Y:S02]  /*04f0*/  LOP3.LUT R3, R11, 0x100, R6, 0xe2, !PT ;  /* 0x000001000b037812 */ /* 0x000fe400078ee206 */
[----:B------:R-:W-:Y:S02]  /*0500*/  LOP3.LUT R8, R13, 0x100, R8, 0xe2, !PT ;  /* 0x000001000d087812 */ /* 0x000fe400078ee208 */
[----:B------:R-:W-:Y:S02]  /*0510*/  LOP3.LUT R0, R9, 0x100, R0, 0xe2, !PT ;  /* 0x0000010009007812 */ /* 0x000fe400078ee200 */
[----:B------:R-:W-:Y:S02]  /*0520*/  PRMT R2, R7, 0x5410, R8 ;  /* 0x0000541007027816 */ /* 0x000fe40000000008 */
[----:B------:R-:W-:-:S05]  /*0530*/  PRMT R3, R3, 0x5410, R0 ;  /* 0x0000541003037816 */ /* 0x000fca0000000000 */
[----:B------:R-:W-:Y:S01]  /*0540*/  STG.E.64 desc[UR8][R4.64], R2 ;  /* 0x0000000204007986 */ /* 0x000fe2000c101b08 */
[----:B------:R-:W-:Y:S05]  /*0550*/  EXIT ;  /* 0x000000000000794d */ /* 0x000fea0003800000 */
.L_x_41234:
        /* <DEDUP_REMOVED lines=122> */
.L_x_41237:
        /* <DEDUP_REMOVED lines=8> */
.L_x_41238:
        /* <DEDUP_REMOVED lines=8> */
.L_x_41239:
        /* <DEDUP_REMOVED lines=9> */
.L_x_41240:
[----:B------:R-:W-:Y:S05]  /*0e90*/  BSYNC B1 ;  /* 0x0000000000017941 */ /* 0x000fea0003800000 */
.L_x_41236:
[----:B------:R-:W-:-:S13]  /*0ea0*/  ISETP.GE.AND P0, PT, R17, R12, PT ;  /* 0x0000000c1100720c */ /* 0x000fda0003f06270 */
[----:B0-----:R-:W0:Y:S01]  /*0eb0*/  @!P0 LDC.64 R4, c[0x0][0x218] ;  /* 0x00008600ff048b82 */ /* 0x001e220000000a00 */
[C---:B-12---:R-:W-:Y:S02]  /*0ec0*/  @!P0 VIADD R3, R17.reuse, UR4 ;  /* 0x0000000411038c36 */ /* 0x046fe40008000000 */
[----:B------:R-:W-:-:S03]  /*0ed0*/  @!P0 VIADD R17, R17, 0x80 ;  /* 0x0000008011118836 */ /* 0x000fc60000000000 */
[----:B0-----:R-:W-:-:S05]  /*0ee0*/  @!P0 IADD3 R2, P1, R3, R4, RZ ;  /* 0x0000000403028210 */ /* 0x001fca0007f3e0ff */
[----:B------:R-:W-:-:S05]  /*0ef0*/  @!P0 IMAD.X R3, RZ, RZ, R5, P1 ;  /* 0x000000ffff038224 */ /* 0x000fca00008e0605 */
[----:B------:R2:W-:Y:S03]  /*0f00*/  @!P0 STG.E.U8 desc[UR8][R2.64], R15 ;  /* 0x0000000f02008986 */ /* 0x0005e6000c101108 */
.L_x_41241:
[----:B------:R-:W-:Y:S05]  /*0f10*/  BSYNC B0 ;  /* 0x0000000000007941 */ /* 0x000fea0003800000 */
.L_x_41235:
        /* <DEDUP_REMOVED lines=11> */
.L_x_41242:
        /* <DEDUP_REMOVED lines=11> */
.L_x_42487:


//--------------------- .text._ZN2at6native18elementwise_kernelILi128ELi4EZNS0_15gpu_kernel_implINS0_13BinaryFunctorIbbbZNS0_19maximum_kernel_cudaERNS_18TensorIteratorBaseEEUlbbE_EEEEvS5_RKT_EUliE_EEviT1_ --------------------------
	.section	.text._ZN2at6native18elementwise_kernelILi128ELi4EZNS0_15gpu_kernel_implINS0_13BinaryFunctorIbbbZNS0_19maximum_kernel_cudaERNS_18TensorIteratorBaseEEUlbbE_EEEEvS5_RKT_EUliE_EEviT1_,"ax",@progbits
	.align	128
        .global         _ZN2at6native18elementwise_kernelILi128ELi4EZNS0_15gpu_kernel_implINS0_13BinaryFunctorIbbbZNS0_19maximum_kernel_cudaERNS_18TensorIteratorBaseEEUlbbE_EEEEvS5_RKT_EUliE_EEviT1_
        .type           _ZN2at6native18elementwise_kernelILi128ELi4EZNS0_15gpu_kernel_implINS0_13BinaryFunctorIbbbZNS0_19maximum_kernel_cudaERNS_18TensorIteratorBaseEEUlbbE_EEEEvS5_RKT_EUliE_EEviT1_,@function
        .size           _ZN2at6native18elementwise_kernelILi128ELi4EZNS0_15gpu_kernel_implINS0_13BinaryFunctorIbbbZNS0_19maximum_kernel_cudaERNS_18TensorIteratorBaseEEUlbbE_EEEEvS5_RKT_EUliE_EEviT1_,(.L_x_42488 - _ZN2at6native18elementwise_kernelILi128ELi4EZNS0_15gpu_kernel_implINS0_13BinaryFunctorIbbbZNS0_19maximum_kernel_cudaERNS_18TensorIteratorBaseEEUlbbE_EEEEvS5_RKT_EUliE_EEviT1_)
        .other          _ZN2at6native18elementwise_kernelILi128ELi4EZNS0_15gpu_kernel_implINS0_13BinaryFunctorIbbbZNS0_19maximum_kernel_cudaERNS_18TensorIteratorBaseEEUlbbE_EEEEvS5_RKT_EUliE_EEviT1_,@"STO_CUDA_ENTRY STV_DEFAULT"
_ZN2at6native18elementwise_kernelILi128ELi4EZNS0_15gpu_kernel_implINS0_13BinaryFunctorIbbbZNS0_19maximum_kernel_cudaERNS_18TensorIteratorBaseEEUlbbE_EEEEvS5_RKT_EUliE_EEviT1_:
.text._ZN2at6native18elementwise_kernelILi128ELi4EZNS0_15gpu_kernel_implINS0_13BinaryFunctorIbbbZNS0_19maximum_kernel_cudaERNS_18TensorIteratorBaseEEUlbbE_EEEEvS5_RKT_EUliE_EEviT1_:
        /* <DEDUP_REMOVED lines=365> */
.L_x_41245:
        /* <DEDUP_REMOVED lines=22> */
.L_x_41249:
[----:B------:R-:W2:Y:S02]  /*1830*/  LDG.E.U8 R2, desc[UR36][R2.64] ;  /* 0x0000002402027981 */ /* 0x000ea4000c1e1100 */
[----:B--2---:R-:W-:-:S04]  /*1840*/  ISETP.NE.AND P0, PT, R2, RZ, PT ;  /* 0x000000ff0200720c */ /* 0x004fc80003f05270 */
[----:B------:R-:W-:Y:S01]  /*1850*/  P2R R19, PR, RZ, 0x1 ;  /* 0x00000001ff137803 */ /* 0x000fe20000000000 */
[----:B------:R-:W-:Y:S08]  /*1860*/  BRA `(.L_x_41251) ;  /* 0x0000000c00c47947 */ /* 0x000ff00003800000 */
.L_x_41248:
        /* <DEDUP_REMOVED lines=11> */
.L_x_41253:
[----:B------:R-:W2:Y:S02]  /*1920*/  LDG.E R2, desc[UR36][R2.64] ;  /* 0x0000002402027981 */ /* 0x000ea4000c1e1900 */
[----:B--2---:R-:W-:-:S04]  /*1930*/  ISETP.NE.AND P0, PT, R2, RZ, PT ;  /* 0x000000ff0200720c */ /* 0x004fc80003f05270 */
[----:B------:R-:W-:Y:S01]  /*1940*/  P2R R19, PR, RZ, 0x1 ;  /* 0x00000001ff137803 */ /* 0x000fe20000000000 */
[----:B------:R-:W-:Y:S08]  /*1950*/  BRA `(.L_x_41251) ;  /* 0x0000000c00887947 */ /* 0x000ff00003800000 */
.L_x_41252:
[----:B------:R-:W2:Y:S02]  /*1960*/  LDG.E.U16 R2, desc[UR36][R2.64] ;  /* 0x0000002402027981 */ /* 0x000ea4000c1e1500 */
[----:B--2---:R-:W-:-:S04]  /*1970*/  ISETP.NE.AND P0, PT, R2, RZ, PT ;  /* 0x000000ff0200720c */ /* 0x004fc80003f05270 */
[----:B------:R-:W-:Y:S01]  /*1980*/  P2R R19, PR, RZ, 0x1 ;  /* 0x00000001ff137803 */ /* 0x000fe20000000000 */
[----:B------:R-:W-:Y:S08]  /*1990*/  BRA `(.L_x_41251) ;  /* 0x0000000c00787947 */ /* 0x000ff00003800000 */
.L_x_41247:
        /* <DEDUP_REMOVED lines=10> */
.L_x_41255:
[----:B------:R-:W2:Y:S02]  /*1a40*/  LDG.E.U16 R0, desc[UR36][R2.64] ;  /* 0x0000002402007981 */ /* 0x000ea4000c1e1500 */
[----:B--2---:R-:W-:-:S05]  /*1a50*/  HADD2.F32 R0, -RZ, R0.H0_H0 ;  /* 0x20000000ff007230 */ /* 0x004fca0000004100 */
[----:B------:R-:W-:-:S04]  /*1a60*/  FSETP.NEU.FTZ.AND P0, PT, R0, RZ, PT ;  /* 0x000000ff0000720b */ /* 0x000fc80003f1d000 */
[----:B------:R-:W-:Y:S01]  /*1a70*/  P2R R19, PR, RZ, 0x1 ;  /* 0x00000001ff137803 */ /* 0x000fe20000000000 */
[----:B------:R-:W-:Y:S08]  /*1a80*/  BRA `(.L_x_41251) ;  /* 0x0000000c003c7947 */ /* 0x000ff00003800000 */
.L_x_41254:
        /* <DEDUP_REMOVED lines=12> */
.L_x_41257:
        /* <DEDUP_REMOVED lines=11> */
.L_x_41256:
[----:B------:R-:W2:Y:S02]  /*1c00*/  LDG.E.64 R2, desc[UR36][R2.64] ;  /* 0x0000002402027981 */ /* 0x000ea4000c1e1b00 */
[----:B--2---:R-:W-:-:S06]  /*1c10*/  DSETP.NEU.AND P0, PT, R2, RZ, PT ;  /* 0x000000ff0200722a */ /* 0x004fcc0003f0d000 */
[----:B------:R-:W-:Y:S01]  /*1c20*/  P2R R19, PR, RZ, 0x1 ;  /* 0x00000001ff137803 */ /* 0x000fe20000000000 */
[----:B------:R-:W-:Y:S07]  /*1c30*/  BRA `(.L_x_41251) ;  /* 0x0000000800d07947 */ /* 0x000fee0003800000 */
.L_x_41246:
        /* <DEDUP_REMOVED lines=12> */
.L_x_41260:
[----:B------:R-:W2:Y:S02]  /*1d00*/  LDG.E.128 R4, desc[UR36][R2.64] ;  /* 0x0000002402047981 */ /* 0x000ea4000c1e1d00 */
[----:B--2---:R-:W-:-:S06]  /*1d10*/  DSETP.NEU.AND P0, PT, R6, RZ, PT ;  /* 0x000000ff0600722a */ /* 0x004fcc0003f0d000 */
[----:B------:R-:W-:-:S06]  /*1d20*/  DSETP.NEU.OR P0, PT, R4, RZ, P0 ;  /* 0x000000ff0400722a */ /* 0x000fcc000070d400 */
[----:B------:R-:W-:Y:S01]  /*1d30*/  P2R R19, PR, RZ, 0x1 ;  /* 0x00000001ff137803 */ /* 0x000fe20000000000 */
[----:B------:R-:W-:Y:S07]  /*1d40*/  BRA `(.L_x_41251) ;  /* 0x00000008008c7947 */ /* 0x000fee0003800000 */
.L_x_41259:
        /* <DEDUP_REMOVED lines=28> */
.L_x_41262:
        /* <DEDUP_REMOVED lines=15> */
.L_x_41261:
[----:B------:R-:W2:Y:S02]  /*2000*/  LDG.E.U16 R0, desc[UR36][R2.64] ;  /* 0x0000002402007981 */ /* 0x000ea4000c1e1500 */
[----:B--2---:R-:W-:-:S05]  /*2010*/  IMAD.U32 R0, R0, 0x10000, RZ ;  /* 0x0001000000007824 */ /* 0x004fca00078e00ff */
[----:B------:R-:W-:-:S04]  /*2020*/  FSETP.NEU.FTZ.AND P0, PT, R0, RZ, PT ;  /* 0x000000ff0000720b */ /* 0x000fc80003f1d000 */
[----:B------:R-:W-:Y:S01]  /*2030*/  P2R R19, PR, RZ, 0x1 ;  /* 0x00000001ff137803 */ /* 0x000fe20000000000 */
[----:B------:R-:W-:Y:S08]  /*2040*/  BRA `(.L_x_41251) ;  /* 0x0000000400cc7947 */ /* 0x000ff00003800000 */
.L_x_41258:
        /* <DEDUP_REMOVED lines=12> */
.L_x_41265:
        /* <DEDUP_REMOVED lines=21> */
.L_x_41269:
[----:B------:R-:W-:Y:S05]  /*2260*/  BSYNC B1 ;  /* 0x0000000000017941 */ /* 0x000fea0003800000 */
.L_x_41268:
[----:B------:R-:W-:Y:S01]  /*2270*/  LEA R3, R0, 0x3b800000, 0x17 ;  /* 0x3b80000000037811 */ /* 0x000fe200078eb8ff */
[----:B------:R-:W-:-:S05]  /*2280*/  IMAD.SHL.U32 R0, R2, 0x100000, RZ ;  /* 0x0010000002007824 */ /* 0x000fca00078e00ff */
[----:B------:R-:W-:-:S07]  /*2290*/  LOP3.LUT R0, R3, R0, R4, 0xfe, !PT ;  /* 0x0000000003007212 */ /* 0x000fce00078efe04 */
.L_x_41267:
[----:B------:R-:W-:Y:S05]  /*22a0*/  BSYNC B0 ;  /* 0x0000000000007941 */ /* 0x000fea0003800000 */
.L_x_41266:
[----:B------:R-:W-:-:S04]  /*22b0*/  FSETP.NEU.FTZ.AND P0, PT, R0, RZ, PT ;  /* 0x000000ff0000720b */ /* 0x000fc80003f1d000 */
[----:B------:R-:W-:Y:S01]  /*22c0*/  P2R R19, PR, RZ, 0x1 ;  /* 0x00000001ff137803 */ /* 0x000fe20000000000 */
[----:B------:R-:W-:Y:S08]  /*22d0*/  BRA `(.L_x_41251) ;  /* 0x0000000400287947 */ /* 0x000ff00003800000 */
.L_x_41264:
        /* <DEDUP_REMOVED lines=21> */
.L_x_41273:
[----:B------:R-:W-:Y:S05]  /*2430*/  BSYNC B1 ;  /* 0x0000000000017941 */ /* 0x000fea0003800000 */
.L_x_41272:
[----:B------:R-:W-:Y:S01]  /*2440*/  LEA R3, R0, 0x37800000, 0x17 ;  /* 0x3780000000037811 */ /* 0x000fe200078eb8ff */
[----:B------:R-:W-:-:S05]  /*2450*/  IMAD.SHL.U32 R0, R2, 0x200000, RZ ;  /* 0x0020000002007824 */ /* 0x000fca00078e00ff */
[----:B------:R-:W-:-:S07]  /*2460*/  LOP3.LUT R0, R3, R0, R4, 0xfe, !PT ;  /* 0x0000000003007212 */ /* 0x000fce00078efe04 */
.L_x_41271:
[----:B------:R-:W-:Y:S05]  /*2470*/  BSYNC B0 ;  /* 0x0000000000007941 */ /* 0x000fea0003800000 */
.L_x_41270:
[----:B------:R-:W-:-:S04]  /*2480*/  FSETP.NEU.FTZ.AND P0, PT, R0, RZ, PT ;  /* 0x000000ff0000720b */ /* 0x000fc80003f1d000 */
[----:B------:R-:W-:Y:S01]  /*2490*/  P2R R19, PR, RZ, 0x1 ;  /* 0x00000001ff137803 */ /* 0x000fe20000000000 */
[----:B------:R-:W-:Y:S08]  /*24a0*/  BRA `(.L_x_41251) ;  /* 0x0000000000b47947 */ /* 0x000ff00003800000 */
.L_x_41263:
        /* <DEDUP_REMOVED lines=14> */
.L_x_41277:
[----:B------:R-:W-:Y:S05]  /*2590*/  BSYNC B0 ;  /* 0x0000000000007941 */ /* 0x000fea0003800000 */
.L_x_41276:
[----:B------:R-:W-:-:S04]  /*25a0*/  FSETP.NEU.FTZ.AND P0, PT, R0, RZ, PT ;  /* 0x000000ff0000720b */ /* 0x000fc80003f1d000 */
[----:B------:R-:W-:Y:S01]  /*25b0*/  P2R R19, PR, RZ, 0x1 ;  /* 0x00000001ff137803 */ /* 0x000fe20000000000 */
[----:B------:R-:W-:Y:S08]  /*25c0*/  BRA `(.L_x_41251) ;  /* 0x00000000006c7947 */ /* 0x000ff00003800000 */
.L_x_41250:
        /* <DEDUP_REMOVED lines=16> */
.L_x_41278:
[----:B------:R-:W-:-:S04]  /*26d0*/  PLOP3.LUT P0, PT, PT, PT, PT, 0x8, 0x0 ;  /* 0x000000000000781c */ /* 0x000fc80003f0e170 */
[----:B------:R-:W-:Y:S01]  /*26e0*/  P2R R19, PR, RZ, 0x1 ;  /* 0x00000001ff137803 */ /* 0x000fe20000000000 */
[----:B------:R-:W-:Y:S08]  /*26f0*/  BRA `(.L_x_41251) ;  /* 0x0000000000207947 */ /* 0x000ff00003800000 */
.L_x_41275:
[----:B------:R-:W2:Y:S02]  /*2700*/  LDG.E.64 R2, desc[UR36][R2.64] ;  /* 0x0000002402027981 */ /* 0x000ea4000c1e1b00 */
[----:B--2---:R-:W-:-:S04]  /*2710*/  ISETP.NE.U32.AND P0, PT, R2, RZ, PT ;  /* 0x000000ff0200720c */ /* 0x004fc80003f05070 */
[----:B------:R-:W-:-:S04]  /*2720*/  ISETP.NE.AND.EX P0, PT, R3, RZ, PT, P0 ;  /* 0x000000ff0300720c */ /* 0x000fc80003f05300 */
[----:B------:R-:W-:Y:S01]  /*2730*/  P2R R19, PR, RZ, 0x1 ;  /* 0x00000001ff137803 */ /* 0x000fe20000000000 */
[----:B------:R-:W-:Y:S08]  /*2740*/  BRA `(.L_x_41251) ;  /* 0x00000000000c7947 */ /* 0x000ff00003800000 */
.L_x_41274:
[----:B------:R-:W2:Y:S02]  /*2750*/  LDG.E R2, desc[UR36][R2.64] ;  /* 0x0000002402027981 */ /* 0x000ea4000c1e1900 */
[----:B--2---:R-:W-:-:S04]  /*2760*/  ISETP.NE.AND P0, PT, R2, RZ, PT ;  /* 0x000000ff0200720c */ /* 0x004fc80003f05270 */
[----:B------:R-:W-:-:S09]  /*2770*/  P2R R19, PR, RZ, 0x1 ;  /* 0x00000001ff137803 */ /* 0x000fd20000000000 */
.L_x_41251:
        /* <DEDUP_REMOVED lines=18> */
.L_x_41282:
[----:B------:R-:W2:Y:S02]  /*28a0*/  LDG.E.U8 R2, desc[UR36][R2.64] ;  /* 0x0000002402027981 */ /* 0x000ea4000c1e1100 */
[----:B--2---:R-:W-:Y:S01]  /*28b0*/  ISETP.NE.AND P0, PT, R2, RZ, PT ;  /* 0x000000ff0200720c */ /* 0x004fe20003f05270 */
[----:B------:R-:W-:-:S12]  /*28c0*/  BRA `(.L_x_41284) ;  /* 0x0000000c00747947 */ /* 0x000fd80003800000 */
.L_x_41281:
        /* <DEDUP_REMOVED lines=10> */
.L_x_41286:
[----:B------:R-:W2:Y:S02]  /*2970*/  LDG.E R2, desc[UR36][R2.64] ;  /* 0x0000002402027981 */ /* 0x000ea4000c1e1900 */
[----:B--2---:R-:W-:Y:S01]  /*2980*/  ISETP.NE.AND P0, PT, R2, RZ, PT ;  /* 0x000000ff0200720c */ /* 0x004fe20003f05270 */
[----:B------:R-:W-:-:S12]  /*2990*/  BRA `(.L_x_41284) ;  /* 0x0000000c00407947 */ /* 0x000fd80003800000 */
.L_x_41285:
[----:B------:R-:W2:Y:S02]  /*29a0*/  LDG.E.U16 R2, desc[UR36][R2.64] ;  /* 0x0000002402027981 */ /* 0x000ea4000c1e1500 */
[----:B--2---:R-:W-:Y:S01]  /*29b0*/  ISETP.NE.AND P0, PT, R2, RZ, PT ;  /* 0x000000ff0200720c */ /* 0x004fe20003f05270 */
[----:B------:R-:W-:-:S12]  /*29c0*/  BRA `(.L_x_41284) ;  /* 0x0000000c00347947 */ /* 0x000fd80003800000 */
.L_x_41280:
        /* <DEDUP_REMOVED lines=9> */
.L_x_41288:
[----:B------:R-:W2:Y:S02]  /*2a60*/  LDG.E.U16 R0, desc[UR36][R2.64] ;  /* 0x0000002402007981 */ /* 0x000ea4000c1e1500 */
[----:B--2---:R-:W-:-:S05]  /*2a70*/  HADD2.F32 R0, -RZ, R0.H0_H0 ;  /* 0x20000000ff007230 */ /* 0x004fca0000004100 */
[----:B------:R-:W-:Y:S01]  /*2a80*/  FSETP.NEU.FTZ.AND P0, PT, R0, RZ, PT ;  /* 0x000000ff0000720b */ /* 0x000fe20003f1d000 */
[----:B------:R-:W-:-:S12]  /*2a90*/  BRA `(.L_x_41284) ;  /* 0x0000000c00007947 */ /* 0x000fd80003800000 */
.L_x_41287:
        /* <DEDUP_REMOVED lines=11> */
.L_x_41290:
        /* <DEDUP_REMOVED lines=10> */
.L_x_41289:
[----:B------:R-:W2:Y:S02]  /*2bf0*/  LDG.E.64 R2, desc[UR36][R2.64] ;  /* 0x0000002402027981 */ /* 0x000ea4000c1e1b00 */
[----:B--2---:R-:W-:Y:S01]  /*2c00*/  DSETP.NEU.AND P0, PT, R2, RZ, PT ;  /* 0x000000ff0200722a */ /* 0x004fe20003f0d000 */
[----:B------:R-:W-:-:S13]  /*2c10*/  BRA `(.L_x_41284) ;  /* 0x0000000800a07947 */ /* 0x000fda0003800000 */
.L_x_41279:
        /* <DEDUP_REMOVED lines=11> */
.L_x_41293:
[----:B------:R-:W2:Y:S02]  /*2cd0*/  LDG.E.128 R4, desc[UR36][R2.64] ;  /* 0x0000002402047981 */ /* 0x000ea4000c1e1d00 */
[----:B--2---:R-:W-:-:S06]  /*2ce0*/  DSETP.NEU.AND P0, PT, R6, RZ, PT ;  /* 0x000000ff0600722a */ /* 0x004fcc0003f0d000 */
[----:B------:R-:W-:Y:S01]  /*2cf0*/  DSETP.NEU.OR P0, PT, R4, RZ, P0 ;  /* 0x000000ff0400722a */ /* 0x000fe2000070d400 */
[----:B------:R-:W-:-:S13]  /*2d00*/  BRA `(.L_x_41284) ;  /* 0x0000000800647947 */ /* 0x000fda0003800000 */
.L_x_41292:
        /* <DEDUP_REMOVED lines=27> */
.L_x_41295:
        /* <DEDUP_REMOVED lines=14> */
.L_x_41294:
[----:B------:R-:W2:Y:S02]  /*2fa0*/  LDG.E.U16 R0, desc[UR36][R2.64] ;  /* 0x0000002402007981 */ /* 0x000ea4000c1e1500 */
[----:B--2---:R-:W-:-:S05]  /*2fb0*/  IMAD.U32 R0, R0, 0x10000, RZ ;  /* 0x0001000000007824 */ /* 0x004fca00078e00ff */
[----:B------:R-:W-:Y:S01]  /*2fc0*/  FSETP.NEU.FTZ.AND P0, PT, R0, RZ, PT ;  /* 0x000000ff0000720b */ /* 0x000fe20003f1d000 */
[----:B------:R-:W-:-:S12]  /*2fd0*/  BRA `(.L_x_41284) ;  /* 0x0000000400b07947 */ /* 0x000fd80003800000 */
.L_x_41291:
        /* <DEDUP_REMOVED lines=11> */
.L_x_41298:
        /* <DEDUP_REMOVED lines=21> */
.L_x_41302:
[----:B------:R-:W-:Y:S05]  /*31e0*/  BSYNC B1 ;  /* 0x0000000000017941 */ /* 0x000fea0003800000 */
.L_x_41301:
[----:B------:R-:W-:Y:S01]  /*31f0*/  LEA R3, R0, 0x3b800000, 0x17 ;  /* 0x3b80000000037811 */ /* 0x000fe200078eb8ff */
[----:B------:R-:W-:-:S05]  /*3200*/  IMAD.SHL.U32 R0, R2, 0x100000, RZ ;  /* 0x0010000002007824 */ /* 0x000fca00078e00ff */
[----:B------:R-:W-:-:S07]  /*3210*/  LOP3.LUT R0, R3, R0, R4, 0xfe, !PT ;  /* 0x0000000003007212 */ /* 0x000fce00078efe04 */
.L_x_41300:
[----:B------:R-:W-:Y:S05]  /*3220*/  BSYNC B0 ;  /* 0x0000000000007941 */ /* 0x000fea0003800000 */
.L_x_41299:
[----:B------:R-:W-:Y:S01]  /*3230*/  FSETP.NEU.FTZ.AND P0, PT, R0, RZ, PT ;  /* 0x000000ff0000720b */ /* 0x000fe20003f1d000 */
[----:B------:R-:W-:-:S12]  /*3240*/  BRA `(.L_x_41284) ;  /* 0x0000000400147947 */ /* 0x000fd80003800000 */
.L_x_41297:
        /* <DEDUP_REMOVED lines=21> */
.L_x_41306:
[----:B------:R-:W-:Y:S05]  /*33a0*/  BSYNC B1 ;  /* 0x0000000000017941 */ /* 0x000fea0003800000 */
.L_x_41305:
[----:B------:R-:W-:Y:S01]  /*33b0*/  LEA R3, R0, 0x37800000, 0x17 ;  /* 0x3780000000037811 */ /* 0x000fe200078eb8ff */
[----:B------:R-:W-:-:S05]  /*33c0*/  IMAD.SHL.U32 R0, R2, 0x200000, RZ ;  /* 0x0020000002007824 */ /* 0x000fca00078e00ff */
[----:B------:R-:W-:-:S07]  /*33d0*/  LOP3.LUT R0, R3, R0, R4, 0xfe, !PT ;  /* 0x0000000003007212 */ /* 0x000fce00078efe04 */
.L_x_41304:
[----:B------:R-:W-:Y:S05]  /*33e0*/  BSYNC B0 ;  /* 0x0000000000007941 */ /* 0x000fea0003800000 */
.L_x_41303:
[----:B------:R-:W-:Y:S01]  /*33f0*/  FSETP.NEU.FTZ.AND P0, PT, R0, RZ, PT ;  /* 0x000000ff0000720b */ /* 0x000fe20003f1d000 */
[----:B------:R-:W-:-:S12]  /*3400*/  BRA `(.L_x_41284) ;  /* 0x0000000000a47947 */ /* 0x000fd80003800000 */
.L_x_41296:
        /* <DEDUP_REMOVED lines=14> */
.L_x_41310:
[----:B------:R-:W-:Y:S05]  /*34f0*/  BSYNC B0 ;  /* 0x0000000000007941 */ /* 0x000fea0003800000 */
.L_x_41309:
[----:B------:R-:W-:Y:S01]  /*3500*/  FSETP.NEU.FTZ.AND P0, PT, R0, RZ, PT ;  /* 0x000000ff0000720b */ /* 0x000fe20003f1d000 */
[----:B------:R-:W-:-:S12]  /*3510*/  BRA `(.L_x_41284) ;  /* 0x0000000000607947 */ /* 0x000fd80003800000 */
.L_x_41283:
        /* <DEDUP_REMOVED lines=16> */
.L_x_41311:
[----:B------:R-:W-:Y:S01]  /*3620*/  PLOP3.LUT P0, PT, PT, PT, PT, 0x8, 0x0 ;  /* 0x000000000000781c */ /* 0x000fe20003f0e170 */
[----:B------:R-:W-:-:S12]  /*3630*/  BRA `(.L_x_41284) ;  /* 0x0000000000187947 */ /* 0x000fd80003800000 */
.L_x_41308:
[----:B------:R-:W2:Y:S02]  /*3640*/  LDG.E.64 R2, desc[UR36][R2.64] ;  /* 0x0000002402027981 */ /* 0x000ea4000c1e1b00 */
[----:B--2---:R-:W-:-:S04]  /*3650*/  ISETP.NE.U32.AND P0, PT, R2, RZ, PT ;  /* 0x000000ff0200720c */ /* 0x004fc80003f05070 */
[----:B------:R-:W-:Y:S01]  /*3660*/  ISETP.NE.AND.EX P0, PT, R3, RZ, PT, P0 ;  /* 0x000000ff0300720c */ /* 0x000fe20003f05300 */
[----:B------:R-:W-:-:S12]  /*3670*/  BRA `(.L_x_41284) ;  /* 0x0000000000087947 */ /* 0x000fd80003800000 */
.L_x_41307:
[----:B------:R-:W2:Y:S02]  /*3680*/  LDG.E R2, desc[UR36][R2.64] ;  /* 0x0000002402027981 */ /* 0x000ea4000c1e1900 */
[----:B--2---:R-:W-:-:S13]  /*3690*/  ISETP.NE.AND P0, PT, R2, RZ, PT ;  /* 0x000000ff0200720c */ /* 0x004fda0003f05270 */
.L_x_41284:
        /* <DEDUP_REMOVED lines=17> */
.L_x_41315:
[----:B------:R1:W-:Y:S01]  /*37b0*/  STG.E.U8 desc[UR36][R16.64], R2 ;  /* 0x0000000210007986 */ /* 0x0003e2000c101124 */
[----:B------:R-:W-:Y:S05]  /*37c0*/  BRA `(.L_x_41317) ;  /* 0x0000000c00487947 */ /* 0x000fea0003800000 */
.L_x_41314:
        /* <DEDUP_REMOVED lines=9> */
.L_x_41319:
[----:B------:R3:W-:Y:S01]  /*3860*/  STG.E desc[UR36][R16.64], R2 ;  /* 0x0000000210007986 */ /* 0x0007e2000c101924 */
[----:B------:R-:W-:Y:S05]  /*3870*/  BRA `(.L_x_41317) ;  /* 0x0000000c001c7947 */ /* 0x000fea0003800000 */
.L_x_41318:
[----:B------:R2:W-:Y:S01]  /*3880*/  STG.E.U16 desc[UR36][R16.64], R2 ;  /* 0x0000000210007986 */ /* 0x0005e2000c101524 */
[----:B------:R-:W-:Y:S05]  /*3890*/  BRA `(.L_x_41317) ;  /* 0x0000000c00147947 */ /* 0x000fea0003800000 */
.L_x_41313:
        /* <DEDUP_REMOVED lines=9> */
.L_x_41321:
[----:B------:R-:W-:-:S04]  /*3930*/  I2FP.F32.U32 R0, R2 ;  /* 0x0000000200007245 */ /* 0x000fc80000201000 */
[----:B------:R-:W-:-:S05]  /*3940*/  F2FP.F16.F32.PACK_AB R0, RZ, R0 ;  /* 0x00000000ff00723e */ /* 0x000fca00000000ff */
[----:B------:R0:W-:Y:S01]  /*3950*/  STG.E.U16 desc[UR36][R16.64], R0 ;  /* 0x0000000010007986 */ /* 0x0001e2000c101524 */
[----:B------:R-:W-:Y:S05]  /*3960*/  BRA `(.L_x_41317) ;  /* 0x0000000800e07947 */ /* 0x000fea0003800000 */
.L_x_41320:
        /* <DEDUP_REMOVED lines=10> */
.L_x_41323:
[----:B------:R-:W-:-:S04]  /*3a10*/  I2FP.F32.U32 R2, R2 ;  /* 0x0000000200027245 */ /* 0x000fc80000201000 */
[----:B------:R-:W-:-:S04]  /*3a20*/  F2FP.F16.F32.PACK_AB R3, RZ, R2 ;  /* 0x00000002ff03723e */ /* 0x000fc800000000ff */
[----:B------:R-:W-:-:S05]  /*3a30*/  PRMT R3, R3, 0x5410, RZ ;  /* 0x0000541003037816 */ /* 0x000fca00000000ff */
[----:B------:R0:W-:Y:S01]  /*3a40*/  STG.E desc[UR36][R16.64], R3 ;  /* 0x0000000310007986 */ /* 0x0001e2000c101924 */
[----:B------:R-:W-:Y:S05]  /*3a50*/  BRA `(.L_x_41317) ;  /* 0x0000000800a47947 */ /* 0x000fea0003800000 */
.L_x_41322:
[----:B------:R-:W0:Y:S02]  /*3a60*/  I2F.F64.U32 R2, R2 ;  /* 0x0000000200027312 */ /* 0x000e240000201800 */
[----:B0-----:R0:W-:Y:S01]  /*3a70*/  STG.E.64 desc[UR36][R16.64], R2 ;  /* 0x0000000210007986 */ /* 0x0011e2000c101b24 */
[----:B------:R-:W-:Y:S05]  /*3a80*/  BRA `(.L_x_41317) ;  /* 0x0000000800987947 */ /* 0x000fea0003800000 */
.L_x_41312:
        /* <DEDUP_REMOVED lines=10> */
.L_x_41326:
[----:B------:R-:W0:Y:S01]  /*3b30*/  I2F.F64.U32 R4, R2 ;  /* 0x0000000200047312 */ /* 0x000e220000201800 */
[----:B------:R-:W-:-:S05]  /*3b40*/  CS2R R6, SRZ ;  /* 0x0000000000067805 */ /* 0x000fca000001ff00 */
[----:B0-----:R0:W-:Y:S01]  /*3b50*/  STG.E.128 desc[UR36][R16.64], R4 ;  /* 0x0000000410007986 */ /* 0x0011e2000c101d24 */
[----:B------:R-:W-:Y:S05]  /*3b60*/  BRA `(.L_x_41317) ;  /* 0x0000000800607947 */ /* 0x000fea0003800000 */
.L_x_41325:
        /* <DEDUP_REMOVED lines=21> */
.L_x_41330:
[----:B------:R-:W-:Y:S05]  /*3cc0*/  BSYNC B0 ;  /* 0x0000000000007941 */ /* 0x000fea0003800000 */
.L_x_41329:
[----:B------:R-:W-:-:S05]  /*3cd0*/  LOP3.LUT R3, R0, R3, RZ, 0xfc, !PT ;  /* 0x0000000300037212 */ /* 0x000fca00078efcff */
[----:B------:R0:W-:Y:S01]  /*3ce0*/  STG.E.U8 desc[UR36][R16.64], R3 ;  /* 0x0000000310007986 */ /* 0x0001e2000c101124 */
[----:B------:R-:W-:Y:S05]  /*3cf0*/  BRA `(.L_x_41317) ;  /* 0x0000000400fc7947 */ /* 0x000fea0003800000 */
.L_x_41328:
        /* <DEDUP_REMOVED lines=13> */
.L_x_41332:
[----:B------:R-:W-:Y:S01]  /*3dd0*/  IMAD.MOV.U32 R0, RZ, RZ, 0x7f ;  /* 0x0000007fff007424 */ /* 0x000fe200078e00ff */
[----:B------:R-:W-:-:S04]  /*3de0*/  ISETP.GT.U32.AND P0, PT, R2, 0x7f800000, PT ;  /* 0x7f8000000200780c */ /* 0x000fc80003f04070 */
[----:B------:R-:W-:-:S09]  /*3df0*/  SEL R0, R0, 0x7c, P0 ;  /* 0x0000007c00007807 */ /* 0x000fd20000000000 */
.L_x_41333:
[----:B------:R-:W-:Y:S05]  /*3e00*/  BSYNC B0 ;  /* 0x0000000000007941 */ /* 0x000fea0003800000 */
.L_x_41331:
[----:B------:R-:W-:-:S04]  /*3e10*/  LOP3.LUT R2, R3, 0x80000000, RZ, 0xc0, !PT ;  /* 0x8000000003027812 */ /* 0x000fc800078ec0ff */
[----:B------:R-:W-:-:S04]  /*3e20*/  SHF.R.U32.HI R3, RZ, 0x18, R2 ;  /* 0x00000018ff037819 */ /* 0x000fc80000011602 */
[----:B------:R-:W-:-:S05]  /*3e30*/  LOP3.LUT R3, R0, R3, RZ, 0xfc, !PT ;  /* 0x0000000300037212 */ /* 0x000fca00078efcff */
[----:B------:R0:W-:Y:S01]  /*3e40*/  STG.E.U8 desc[UR36][R16.64], R3 ;  /* 0x0000000310007986 */ /* 0x0001e2000c101124 */
[----:B------:R-:W-:Y:S05]  /*3e50*/  BRA `(.L_x_41317) ;  /* 0x0000000400a47947 */ /* 0x000fea0003800000 */
.L_x_41327:
[----:B------:R-:W-:-:S04]  /*3e60*/  I2FP.F32.U32 R0, R2 ;  /* 0x0000000200007245 */ /* 0x000fc80000201000 */
[----:B------:R-:W-:-:S05]  /*3e70*/  F2FP.BF16.F32.PACK_AB R0, RZ, R0 ;  /* 0x00000000ff00723e */ /* 0x000fca00000010ff */
[----:B------:R0:W-:Y:S01]  /*3e80*/  STG.E.U16 desc[UR36][R16.64], R0 ;  /* 0x0000000010007986 */ /* 0x0001e2000c101524 */
[----:B------:R-:W-:Y:S05]  /*3e90*/  BRA `(.L_x_41317) ;  /* 0x0000000400947947 */ /* 0x000fea0003800000 */
.L_x_41324:
        /* <DEDUP_REMOVED lines=10> */
.L_x_41336:
        /* <DEDUP_REMOVED lines=17> */
.L_x_41339:
[----:B------:R-:W-:-:S04]  /*4050*/  LOP3.LUT R2, R3, 0x80000000, RZ, 0xc0, !PT ;  /* 0x8000000003027812 */ /* 0x000fc800078ec0ff */
[----:B------:R-:W-:-:S04]  /*4060*/  SHF.R.U32.HI R3, RZ, 0x18, R2 ;  /* 0x00000018ff037819 */ /* 0x000fc80000011602 */
[----:B------:R-:W-:-:S04]  /*4070*/  LOP3.LUT R0, R0, R3, RZ, 0xfc, !PT ;  /* 0x0000000300007212 */ /* 0x000fc800078efcff */
[----:B------:R-:W-:-:S07]  /*4080*/  PRMT R8, R0, 0x7610, R8 ;  /* 0x0000761000087816 */ /* 0x000fce0000000008 */
.L_x_41338:
[----:B------:R-:W-:Y:S05]  /*4090*/  BSYNC B0 ;  /* 0x0000000000007941 */ /* 0x000fea0003800000 */
.L_x_41337:
[----:B------:R0:W-:Y:S01]  /*40a0*/  STG.E.U8 desc[UR36][R16.64], R8 ;  /* 0x0000000810007986 */ /* 0x0001e2000c101124 */
[----:B------:R-:W-:Y:S05]  /*40b0*/  BRA `(.L_x_41317) ;  /* 0x00000004000c7947 */ /* 0x000fea0003800000 */
.L_x_41335:
        /* <DEDUP_REMOVED lines=17> */
.L_x_41342:
[----:B------:R-:W-:-:S04]  /*41d0*/  LOP3.LUT R2, R3, 0x80000000, RZ, 0xc0, !PT ;  /* 0x8000000003027812 */ /* 0x000fc800078ec0ff */
[----:B------:R-:W-:-:S04]  /*41e0*/  SHF.R.U32.HI R3, RZ, 0x18, R2 ;  /* 0x00000018ff037819 */ /* 0x000fc80000011602 */
[----:B------:R-:W-:-:S04]  /*41f0*/  LOP3.LUT R0, R0, R3, RZ, 0xfc, !PT ;  /* 0x0000000300007212 */ /* 0x000fc800078efcff */
[----:B------:R-:W-:-:S07]  /*4200*/  PRMT R8, R0, 0x7610, R8 ;  /* 0x0000761000087816 */ /* 0x000fce0000000008 */
.L_x_41341:
[----:B------:R-:W-:Y:S05]  /*4210*/  BSYNC B0 ;  /* 0x0000000000007941 */ /* 0x000fea0003800000 */
.L_x_41340:
[----:B------:R0:W-:Y:S01]  /*4220*/  STG.E.U8 desc[UR36][R16.64], R8 ;  /* 0x0000000810007986 */ /* 0x0001e2000c101124 */
[----:B------:R-:W-:Y:S05]  /*4230*/  BRA `(.L_x_41317) ;  /* 0x0000000000ac7947 */ /* 0x000fea0003800000 */
.L_x_41334:
        /* <DEDUP_REMOVED lines=22> */
.L_x_41316:
        /* <DEDUP_REMOVED lines=16> */
.L_x_41345:
[----:B------:R-:W-:Y:S05]  /*44a0*/  BRA `(.L_x_41317) ;  /* 0x0000000000107947 */ /* 0x000fea0003800000 */
.L_x_41344:
[----:B------:R-:W-:-:S05]  /*44b0*/  IMAD.MOV.U32 R3, RZ, RZ, RZ ;  /* 0x000000ffff037224 */ /* 0x000fca00078e00ff */
[----:B------:R0:W-:Y:S01]  /*44c0*/  STG.E.64 desc[UR36][R16.64], R2 ;  /* 0x0000000210007986 */ /* 0x0001e2000c101b24 */
[----:B------:R-:W-:Y:S05]  /*44d0*/  BRA `(.L_x_41317) ;  /* 0x0000000000047947 */ /* 0x000fea0003800000 */
.L_x_41343:
[----:B------:R0:W-:Y:S02]  /*44e0*/  STG.E desc[UR36][R16.64], R2 ;  /* 0x0000000210007986 */ /* 0x0001e4000c101924 */
.L_x_41317:
[----:B------:R-:W-:-:S04]  /*44f0*/  IMAD R18, R18, 0x200, R23 ;  /* 0x0000020012127824 */ /* 0x000fc800078e0217 */
[----:B------:R-:W-:-:S07]  /*4500*/  VIADD R19, R18, 0x80 ;  /* 0x0000008012137836 */ /* 0x000fce0000000000 */
.L_x_41244:
[----:B------:R-:W-:Y:S05]  /*4510*/  BSYNC B6 ;  /* 0x0000000000067941 */ /* 0x000fea0003800000 */
.L_x_41243:
        /* <DEDUP_REMOVED lines=358> */
.L_x_41348:
        /* <DEDUP_REMOVED lines=22> */
.L_x_41352:
[----:B------:R-:W2:Y:S02]  /*5ce0*/  LDG.E.U8 R2, desc[UR36][R2.64] ;  /* 0x0000002402027981 */ /* 0x000ea4000c1e1100 */
[----:B--2---:R-:W-:-:S04]  /*5cf0*/  ISETP.NE.AND P0, PT, R2, RZ, PT ;  /* 0x000000ff0200720c */ /* 0x004fc80003f05270 */
[----:B------:R-:W-:Y:S01]  /*5d00*/  P2R R22, PR, RZ, 0x1 ;  /* 0x00000001ff167803 */ /* 0x000fe20000000000 */
[----:B------:R-:W-:Y:S08]  /*5d10*/  BRA `(.L_x_41354) ;  /* 0x0000000c00c47947 */ /* 0x000ff00003800000 */
.L_x_41351:
        /* <DEDUP_REMOVED lines=11> */
.L_x_41356:
[----:B------:R-:W2:Y:S02]  /*5dd0*/  LDG.E R2, desc[UR36][R2.64] ;  /* 0x0000002402027981 */ /* 0x000ea4000c1e1900 */
[----:B--2---:R-:W-:-:S04]  /*5de0*/  ISETP.NE.AND P0, PT, R2, RZ, PT ;  /* 0x000000ff0200720c */ /* 0x004fc80003f05270 */
[----:B------:R-:W-:Y:S01]  /*5df0*/  P2R R22, PR, RZ, 0x1 ;  /* 0x00000001ff167803 */ /* 0x000fe20000000000 */
[----:B------:R-:W-:Y:S08]  /*5e00*/  BRA `(.L_x_41354) ;  /* 0x0000000c00887947 */ /* 0x000ff00003800000 */
.L_x_41355:
[----:B------:R-:W2:Y:S02]  /*5e10*/  LDG.E.U16 R2, desc[UR36][R2.64] ;  /* 0x0000002402027981 */ /* 0x000ea4000c1e1500 */
[----:B--2---:R-:W-:-:S04]  /*5e20*/  ISETP.NE.AND P0, PT, R2, RZ, PT ;  /* 0x000000ff0200720c */ /* 0x004fc80003f05270 */
[----:B------:R-:W-:Y:S01]  /*5e30*/  P2R R22, PR, RZ, 0x1 ;  /* 0x00000001ff167803 */ /* 0x000fe20000000000 */
[----:B------:R-:W-:Y:S08]  /*5e40*/  BRA `(.L_x_41354) ;  /* 0x0000000c00787947 */ /* 0x000ff00003800000 */
.L_x_41350:
        /* <DEDUP_REMOVED lines=10> */
.L_x_41358:
[----:B------:R-:W2:Y:S02]  /*5ef0*/  LDG.E.U16 R0, desc[UR36][R2.64] ;  /* 0x0000002402007981 */ /* 0x000ea4000c1e1500 */
[----:B--2---:R-:W-:-:S05]  /*5f00*/  HADD2.F32 R0, -RZ, R0.H0_H0 ;  /* 0x20000000ff007230 */ /* 0x004fca0000004100 */
[----:B------:R-:W-:-:S04]  /*5f10*/  FSETP.NEU.FTZ.AND P0, PT, R0, RZ, PT ;  /* 0x000000ff0000720b */ /* 0x000fc80003f1d000 */
[----:B------:R-:W-:Y:S01]  /*5f20*/  P2R R22, PR, RZ, 0x1 ;  /* 0x00000001ff167803 */ /* 0x000fe20000000000 */
[----:B------:R-:W-:Y:S08]  /*5f30*/  BRA `(.L_x_41354) ;  /* 0x0000000c003c7947 */ /* 0x000ff00003800000 */
.L_x_41357:
        /* <DEDUP_REMOVED lines=12> */
.L_x_41360:
        /* <DEDUP_REMOVED lines=11> */
.L_x_41359:
[----:B------:R-:W2:Y:S02]  /*60b0*/  LDG.E.64 R2, desc[UR36][R2.64] ;  /* 0x0000002402027981 */ /* 0x000ea4000c1e1b00 */
[----:B--2---:R-:W-:-:S06]  /*60c0*/  DSETP.NEU.AND P0, PT, R2, RZ, PT ;  /* 0x000000ff0200722a */ /* 0x004fcc0003f0d000 */
[----:B------:R-:W-:Y:S01]  /*60d0*/  P2R R22, PR, RZ, 0x1 ;  /* 0x00000001ff167803 */ /* 0x000fe20000000000 */
[----:B------:R-:W-:Y:S07]  /*60e0*/  BRA `(.L_x_41354) ;  /* 0x0000000800d07947 */ /* 0x000fee0003800000 */
.L_x_41349:
        /* <DEDUP_REMOVED lines=12> */
.L_x_41363:
[----:B------:R-:W2:Y:S02]  /*61b0*/  LDG.E.128 R4, desc[UR36][R2.64] ;  /* 0x0000002402047981 */ /* 0x000ea4000c1e1d00 */
[----:B--2---:R-:W-:-:S06]  /*61c0*/  DSETP.NEU.AND P0, PT, R6, RZ, PT ;  /* 0x000000ff0600722a */ /* 0x004fcc0003f0d000 */
[----:B------:R-:W-:-:S06]  /*61d0*/  DSETP.NEU.OR P0, PT, R4, RZ, P0 ;  /* 0x000000ff0400722a */ /* 0x000fcc000070d400 */
[----:B------:R-:W-:Y:S01]  /*61e0*/  P2R R22, PR, RZ, 0x1 ;  /* 0x00000001ff167803 */ /* 0x000fe20000000000 */
[----:B------:R-:W-:Y:S07]  /*61f0*/  BRA `(.L_x_41354) ;  /* 0x00000008008c7947 */ /* 0x000fee0003800000 */
.L_x_41362:
        /* <DEDUP_REMOVED lines=28> */
.L_x_41365:
        /* <DEDUP_REMOVED lines=15> */
.L_x_41364:
[----:B------:R-:W2:Y:S02]  /*64b0*/  LDG.E.U16 R0, desc[UR36][R2.64] ;  /* 0x0000002402007981 */ /* 0x000ea4000c1e1500 */
[----:B--2---:R-:W-:-:S05]  /*64c0*/  IMAD.U32 R0, R0, 0x10000, RZ ;  /* 0x0001000000007824 */ /* 0x004fca00078e00ff */
[----:B------:R-:W-:-:S04]  /*64d0*/  FSETP.NEU.FTZ.AND P0, PT, R0, RZ, PT ;  /* 0x000000ff0000720b */ /* 0x000fc80003f1d000 */
[----:B------:R-:W-:Y:S01]  /*64e0*/  P2R R22, PR, RZ, 0x1 ;  /* 0x00000001ff167803 */ /* 0x000fe20000000000 */
[----:B------:R-:W-:Y:S08]  /*64f0*/  BRA `(.L_x_41354) ;  /* 0x0000000400cc7947 */ /* 0x000ff00003800000 */
.L_x_41361:
        /* <DEDUP_REMOVED lines=12> */
.L_x_41368:
        /* <DEDUP_REMOVED lines=21> */
.L_x_41372:
[----:B------:R-:W-:Y:S05]  /*6710*/  BSYNC B1 ;  /* 0x0000000000017941 */ /* 0x000fea0003800000 */
.L_x_41371:
[----:B------:R-:W-:Y:S01]  /*6720*/  LEA R3, R0, 0x3b800000, 0x17 ;  /* 0x3b80000000037811 */ /* 0x000fe200078eb8ff */
[----:B------:R-:W-:-:S05]  /*6730*/  IMAD.SHL.U32 R0, R2, 0x100000, RZ ;  /* 0x0010000002007824 */ /* 0x000fca00078e00ff */
[----:B------:R-:W-:-:S07]  /*6740*/  LOP3.LUT R0, R3, R0, R4, 0xfe, !PT ;  /* 0x0000000003007212 */ /* 0x000fce00078efe04 */
.L_x_41370:
[----:B------:R-:W-:Y:S05]  /*6750*/  BSYNC B0 ;  /* 0x0000000000007941 */ /* 0x000fea0003800000 */
.L_x_41369:
[----:B------:R-:W-:-:S04]  /*6760*/  FSETP.NEU.FTZ.AND P0, PT, R0, RZ, PT ;  /* 0x000000ff0000720b */ /* 0x000fc80003f1d000 */
[----:B------:R-:W-:Y:S01]  /*6770*/  P2R R22, PR, RZ, 0x1 ;  /* 0x00000001ff167803 */ /* 0x000fe20000000000 */
[----:B------:R-:W-:Y:S08]  /*6780*/  BRA `(.L_x_41354) ;  /* 0x0000000400287947 */ /* 0x000ff00003800000 */
.L_x_41367:
        /* <DEDUP_REMOVED lines=21> */
.L_x_41376:
[----:B------:R-:W-:Y:S05]  /*68e0*/  BSYNC B1 ;  /* 0x0000000000017941 */ /* 0x000fea0003800000 */
.L_x_41375:
[----:B------:R-:W-:Y:S01]  /*68f0*/  LEA R3, R0, 0x37800000, 0x17 ;  /* 0x3780000000037811 */ /* 0x000fe200078eb8ff */
[----:B------:R-:W-:-:S05]  /*6900*/  IMAD.SHL.U32 R0, R2, 0x200000, RZ ;  /* 0x0020000002007824 */ /* 0x000fca00078e00ff */
[----:B------:R-:W-:-:S07]  /*6910*/  LOP3.LUT R0, R3, R0, R4, 0xfe, !PT ;  /* 0x0000000003007212 */ /* 0x000fce00078efe04 */
.L_x_41374:
[----:B------:R-:W-:Y:S05]  /*6920*/  BSYNC B0 ;  /* 0x0000000000007941 */ /* 0x000fea0003800000 */
.L_x_41373:
[----:B------:R-:W-:-:S04]  /*6930*/  FSETP.NEU.FTZ.AND P0, PT, R0, RZ, PT ;  /* 0x000000ff0000720b */ /* 0x000fc80003f1d000 */
[----:B------:R-:W-:Y:S01]  /*6940*/  P2R R22, PR, RZ, 0x1 ;  /* 0x00000001ff167803 */ /* 0x000fe20000000000 */
[----:B------:R-:W-:Y:S08]  /*6950*/  BRA `(.L_x_41354) ;  /* 0x0000000000b47947 */ /* 0x000ff00003800000 */
.L_x_41366:
        /* <DEDUP_REMOVED lines=14> */
.L_x_41380:
[----:B------:R-:W-:Y:S05]  /*6a40*/  BSYNC B0 ;  /* 0x0000000000007941 */ /* 0x000fea0003800000 */
.L_x_41379:
[----:B------:R-:W-:-:S04]  /*6a50*/  FSETP.NEU.FTZ.AND P0, PT, R0, RZ, PT ;  /* 0x000000ff0000720b */ /* 0x000fc80003f1d000 */
[----:B------:R-:W-:Y:S01]  /*6a60*/  P2R R22, PR, RZ, 0x1 ;  /* 0x00000001ff167803 */ /* 0x000fe20000000000 */
[----:B------:R-:W-:Y:S08]  /*6a70*/  BRA `(.L_x_41354) ;  /* 0x00000000006c7947 */ /* 0x000ff00003800000 */
.L_x_41353:
        /* <DEDUP_REMOVED lines=16> */
.L_x_41381:
[----:B------:R-:W-:-:S04]  /*6b80*/  PLOP3.LUT P0, PT, PT, PT, PT, 0x8, 0x0 ;  /* 0x000000000000781c */ /* 0x000fc80003f0e170 */
[----:B------:R-:W-:Y:S01]  /*6b90*/  P2R R22, PR, RZ, 0x1 ;  /* 0x00000001ff167803 */ /* 0x000fe20000000000 */
[----:B------:R-:W-:Y:S08]  /*6ba0*/  BRA `(.L_x_41354) ;  /* 0x0000000000207947 */ /* 0x000ff00003800000 */
.L_x_41378:
[----:B------:R-:W2:Y:S02]  /*6bb0*/  LDG.E.64 R2, desc[UR36][R2.64] ;  /* 0x0000002402027981 */ /* 0x000ea4000c1e1b00 */
[----:B--2---:R-:W-:-:S04]  /*6bc0*/  ISETP.NE.U32.AND P0, PT, R2, RZ, PT ;  /* 0x000000ff0200720c */ /* 0x004fc80003f05070 */
[----:B------:R-:W-:-:S04]  /*6bd0*/  ISETP.NE.AND.EX P0, PT, R3, RZ, PT, P0 ;  /* 0x000000ff0300720c */ /* 0x000fc80003f05300 */
[----:B------:R-:W-:Y:S01]  /*6be0*/  P2R R22, PR, RZ, 0x1 ;  /* 0x00000001ff167803 */ /* 0x000fe20000000000 */
[----:B------:R-:W-:Y:S08]  /*6bf0*/  BRA `(.L_x_41354) ;  /* 0x00000000000c7947 */ /* 0x000ff00003800000 */
.L_x_41377:
[----:B------:R-:W2:Y:S02]  /*6c00*/  LDG.E R2, desc[UR36][R2.64] ;  /* 0x0000002402027981 */ /* 0x000ea4000c1e1900 */
[----:B--2---:R-:W-:-:S04]  /*6c10*/  ISETP.NE.AND P0, PT, R2, RZ, PT ;  /* 0x000000ff0200720c */ /* 0x004fc80003f05270 */
[----:B------:R-:W-:-:S09]  /*6c20*/  P2R R22, PR, RZ, 0x1 ;  /* 0x00000001ff167803 */ /* 0x000fd20000000000 */
.L_x_41354:
        /* <DEDUP_REMOVED lines=18> */
.L_x_41385:
[----:B------:R-:W2:Y:S02]  /*6d50*/  LDG.E.U8 R2, desc[UR36][R2.64] ;  /* 0x0000002402027981 */ /* 0x000ea4000c1e1100 */
[----:B--2---:R-:W-:Y:S01]  /*6d60*/  ISETP.NE.AND P0, PT, R2, RZ, PT ;  /* 0x000000ff0200720c */ /* 0x004fe20003f05270 */
[----:B------:R-:W-:-:S12]  /*6d70*/  BRA `(.L_x_41387) ;  /* 0x0000000c00747947 */ /* 0x000fd80003800000 */
.L_x_41384:
        /* <DEDUP_REMOVED lines=10> */
.L_x_41389:
[----:B------:R-:W2:Y:S02]  /*6e20*/  LDG.E R2, desc[UR36][R2.64] ;  /* 0x0000002402027981 */ /* 0x000ea4000c1e1900 */
[----:B--2---:R-:W-:Y:S01]  /*6e30*/  ISETP.NE.AND P0, PT, R2, RZ, PT ;  /* 0x000000ff0200720c */ /* 0x004fe20003f05270 */
[----:B------:R-:W-:-:S12]  /*6e40*/  BRA `(.L_x_41387) ;  /* 0x0000000c00407947 */ /* 0x000fd80003800000 */
.L_x_41388:
[----:B------:R-:W2:Y:S02]  /*6e50*/  LDG.E.U16 R2, desc[UR36][R2.64] ;  /* 0x0000002402027981 */ /* 0x000ea4000c1e1500 */
[----:B--2---:R-:W-:Y:S01]  /*6e60*/  ISETP.NE.AND P0, PT, R2, RZ, PT ;  /* 0x000000ff0200720c */ /* 0x004fe20003f05270 */
[----:B------:R-:W-:-:S12]  /*6e70*/  BRA `(.L_x_41387) ;  /* 0x0000000c00347947 */ /* 0x000fd80003800000 */
.L_x_41383:
        /* <DEDUP_REMOVED lines=9> */
.L_x_41391:
[----:B------:R-:W2:Y:S02]  /*6f10*/  LDG.E.U16 R0, desc[UR36][R2.64] ;  /* 0x0000002402007981 */ /* 0x000ea4000c1e1500 */
[----:B--2---:R-:W-:-:S05]  /*6f20*/  HADD2.F32 R0, -RZ, R0.H0_H0 ;  /* 0x20000000ff007230 */ /* 0x004fca0000004100 */
[----:B------:R-:W-:Y:S01]  /*6f30*/  FSETP.NEU.FTZ.AND P0, PT, R0, RZ, PT ;  /* 0x000000ff0000720b */ /* 0x000fe20003f1d000 */
[----:B------:R-:W-:-:S12]  /*6f40*/  BRA `(.L_x_41387) ;  /* 0x0000000c00007947 */ /* 0x000fd80003800000 */
.L_x_41390:
        /* <DEDUP_REMOVED lines=11> */
.L_x_41393:
        /* <DEDUP_REMOVED lines=10> */
.L_x_41392:
[----:B------:R-:W2:Y:S02]  /*70a0*/  LDG.E.64 R2, desc[UR36][R2.64] ;  /* 0x0000002402027981 */ /* 0x000ea4000c1e1b00 */
[----:B--2---:R-:W-:Y:S01]  /*70b0*/  DSETP.NEU.AND P0, PT, R2, RZ, PT ;  /* 0x000000ff0200722a */ /* 0x004fe20003f0d000 */
[----:B------:R-:W-:-:S13]  /*70c0*/  BRA `(.L_x_41387) ;  /* 0x0000000800a07947 */ /* 0x000fda0003800000 */
.L_x_41382:
        /* <DEDUP_REMOVED lines=11> */
.L_x_41396:
[----:B------:R-:W2:Y:S02]  /*7180*/  LDG.E.128 R4, desc[UR36][R2.64] ;  /* 0x0000002402047981 */ /* 0x000ea4000c1e1d00 */
[----:B--2---:R-:W-:-:S06]  /*7190*/  DSETP.NEU.AND P0, PT, R6, RZ, PT ;  /* 0x000000ff0600722a */ /* 0x004fcc0003f0d000 */
[----:B------:R-:W-:Y:S01]  /*71a0*/  DSETP.NEU.OR P0, PT, R4, RZ, P0 ;  /* 0x000000ff0400722a */ /* 0x000fe2000070d400 */
[----:B------:R-:W-:-:S13]  /*71b0*/  BRA `(.L_x_41387) ;  /* 0x0000000800647947 */ /* 0x000fda0003800000 */
.L_x_41395:
        /* <DEDUP_REMOVED lines=27> */
.L_x_41398:
        /* <DEDUP_REMOVED lines=14> */
.L_x_41397:
[----:B------:R-:W2:Y:S02]  /*7450*/  LDG.E.U16 R0, desc[UR36][R2.64] ;  /* 0x0000002402007981 */ /* 0x000ea4000c1e1500 */
[----:B--2---:R-:W-:-:S05]  /*7460*/  IMAD.U32 R0, R0, 0x10000, RZ ;  /* 0x0001000000007824 */ /* 0x004fca00078e00ff */
[----:B------:R-:W-:Y:S01]  /*7470*/  FSETP.NEU.FTZ.AND P0, PT, R0, RZ, PT ;  /* 0x000000ff0000720b */ /* 0x000fe20003f1d000 */
[----:B------:R-:W-:-:S12]  /*7480*/  BRA `(.L_x_41387) ;  /* 0x0000000400b07947 */ /* 0x000fd80003800000 */
.L_x_41394:
        /* <DEDUP_REMOVED lines=11> */
.L_x_41401:
        /* <DEDUP_REMOVED lines=21> */
.L_x_41405:
[----:B------:R-:W-:Y:S05]  /*7690*/  BSYNC B1 ;  /* 0x0000000000017941 */ /* 0x000fea0003800000 */
.L_x_41404:
[----:B------:R-:W-:Y:S01]  /*76a0*/  LEA R3, R0, 0x3b800000, 0x17 ;  /* 0x3b80000000037811 */ /* 0x000fe200078eb8ff */
[----:B------:R-:W-:-:S05]  /*76b0*/  IMAD.SHL.U32 R0, R2, 0x100000, RZ ;  /* 0x0010000002007824 */ /* 0x000fca00078e00ff */
[----:B------:R-:W-:-:S07]  /*76c0*/  LOP3.LUT R0, R3, R0, R4, 0xfe, !PT ;  /* 0x0000000003007212 */ /* 0x000fce00078efe04 */
.L_x_41403:
[----:B------:R-:W-:Y:S05]  /*76d0*/  BSYNC B0 ;  /* 0x0000000000007941 */ /* 0x000fea0003800000 */
.L_x_41402:
[----:B------:R-:W-:Y:S01]  /*76e0*/  FSETP.NEU.FTZ.AND P0, PT, R0, RZ, PT ;  /* 0x000000ff0000720b */ /* 0x000fe20003f1d000 */
[----:B------:R-:W-:-:S12]  /*76f0*/  BRA `(.L_x_41387) ;  /* 0x0000000400147947 */ /* 0x000fd80003800000 */
.L_x_41400:
        /* <DEDUP_REMOVED lines=21> */
.L_x_41409:
[----:B------:R-:W-:Y:S05]  /*7850*/  BSYNC B1 ;  /* 0x0000000000017941 */ /* 0x000fea0003800000 */
.L_x_41408:
[----:B------:R-:W-:Y:S01]  /*7860*/  LEA R3, R0, 0x37800000, 0x17 ;  /* 0x3780000000037811 */ /* 0x000fe200078eb8ff */
[----:B------:R-:W-:-:S05]  /*7870*/  IMAD.SHL.U32 R0, R2, 0x200000, RZ ;  /* 0x0020000002007824 */ /* 0x000fca00078e00ff */
[----:B------:R-:W-:-:S07]  /*7880*/  LOP3.LUT R0, R3, R0, R4, 0xfe, !PT ;  /* 0x0000000003007212 */ /* 0x000fce00078efe04 */
.L_x_41407:
[----:B------:R-:W-:Y:S05]  /*7890*/  BSYNC B0 ;  /* 0x0000000000007941 */ /* 0x000fea0003800000 */
.L_x_41406:
[----:B------:R-:W-:Y:S01]  /*78a0*/  FSETP.NEU.FTZ.AND P0, PT, R0, RZ, PT ;  /* 0x000000ff0000720b */ /* 0x000fe20003f1d000 */
[----:B------:R-:W-:-:S12]  /*78b0*/  BRA `(.L_x_41387) ;  /* 0x0000000000a47947 */ /* 0x000fd80003800000 */
.L_x_41399:
        /* <DEDUP_REMOVED lines=14> */
.L_x_41413:
[----:B------:R-:W-:Y:S05]  /*79a0*/  BSYNC B0 ;  /* 0x0000000000007941 */ /* 0x000fea0003800000 */
.L_x_41412:
[----:B------:R-:W-:Y:S01]  /*79b0*/  FSETP.NEU.FTZ.AND P0, PT, R0, RZ, PT ;  /* 0x000000ff0000720b */ /* 0x000fe20003f1d000 */
[----:B------:R-:W-:-:S12]  /*79c0*/  BRA `(.L_x_41387) ;  /* 0x0000000000607947 */ /* 0x000fd80003800000 */
.L_x_41386:
        /* <DEDUP_REMOVED lines=16> */
.L_x_41414:
[----:B------:R-:W-:Y:S01]  /*7ad0*/  PLOP3.LUT P0, PT, PT, PT, PT, 0x8, 0x0 ;  /* 0x000000000000781c */ /* 0x000fe20003f0e170 */
[----:B------:R-:W-:-:S12]  /*7ae0*/  BRA `(.L_x_41387) ;  /* 0x0000000000187947 */ /* 0x000fd80003800000 */
.L_x_41411:
[----:B------:R-:W2:Y:S02]  /*7af0*/  LDG.E.64 R2, desc[UR36][R2.64] ;  /* 0x0000002402027981 */ /* 0x000ea4000c1e1b00 */
[----:B--2---:R-:W-:-:S04]  /*7b00*/  ISETP.NE.U32.AND P0, PT, R2, RZ, PT ;  /* 0x000000ff0200720c */ /* 0x004fc80003f05070 */
[----:B------:R-:W-:Y:S01]  /*7b10*/  ISETP.NE.AND.EX P0, PT, R3, RZ, PT, P0 ;  /* 0x000000ff0300720c */ /* 0x000fe20003f05300 */
[----:B------:R-:W-:-:S12]  /*7b20*/  BRA `(.L_x_41387) ;  /* 0x0000000000087947 */ /* 0x000fd80003800000 */
.L_x_41410:
[----:B------:R-:W2:Y:S02]  /*7b30*/  LDG.E R2, desc[UR36][R2.64] ;  /* 0x0000002402027981 */ /* 0x000ea4000c1e1900 */
[----:B--2---:R-:W-:-:S13]  /*7b40*/  ISETP.NE.AND P0, PT, R2, RZ, PT ;  /* 0x000000ff0200720c */ /* 0x004fda0003f05270 */
.L_x_41387:
        /* <DEDUP_REMOVED lines=17> */
.L_x_41418:
[----:B------:R0:W-:Y:S01]  /*7c60*/  STG.E.U8 desc[UR36][R16.64], R2 ;  /* 0x0000000210007986 */ /* 0x0001e2000c101124 */
[----:B------:R-:W-:Y:S05]  /*7c70*/  BRA `(.L_x_41420) ;  /* 0x0000000c00487947 */ /* 0x000fea0003800000 */
.L_x_41417:
        /* <DEDUP_REMOVED lines=9> */
.L_x_41422:
[----:B------:R3:W-:Y:S01]  /*7d10*/  STG.E desc[UR36][R16.64], R2 ;  /* 0x0000000210007986 */ /* 0x0007e2000c101924 */
[----:B------:R-:W-:Y:S05]  /*7d20*/  BRA `(.L_x_41420) ;  /* 0x0000000c001c7947 */ /* 0x000fea0003800000 */
.L_x_41421:
[----:B------:R2:W-:Y:S01]  /*7d30*/  STG.E.U16 desc[UR36][R16.64], R2 ;  /* 0x0000000210007986 */ /* 0x0005e2000c101524 */
[----:B------:R-:W-:Y:S05]  /*7d40*/  BRA `(.L_x_41420) ;  /* 0x0000000c00147947 */ /* 0x000fea0003800000 */
.L_x_41416:
        /* <DEDUP_REMOVED lines=9> */
.L_x_41424:
[----:B------:R-:W-:-:S04]  /*7de0*/  I2FP.F32.U32 R0, R2 ;  /* 0x0000000200007245 */ /* 0x000fc80000201000 */
[----:B------:R-:W-:-:S05]  /*7df0*/  F2FP.F16.F32.PACK_AB R0, RZ, R0 ;  /* 0x00000000ff00723e */ /* 0x000fca00000000ff */
[----:B------:R0:W-:Y:S01]  /*7e00*/  STG.E.U16 desc[UR36][R16.64], R0 ;  /* 0x0000000010007986 */ /* 0x0001e2000c101524 */
[----:B------:R-:W-:Y:S05]  /*7e10*/  BRA `(.L_x_41420) ;  /* 0x0000000800e07947 */ /* 0x000fea0003800000 */
.L_x_41423:
        /* <DEDUP_REMOVED lines=10> */
.L_x_41426:
[----:B------:R-:W-:-:S04]  /*7ec0*/  I2FP.F32.U32 R2, R2 ;  /* 0x0000000200027245 */ /* 0x000fc80000201000 */
[----:B------:R-:W-:-:S04]  /*7ed0*/  F2FP.F16.F32.PACK_AB R3, RZ, R2 ;  /* 0x00000002ff03723e */ /* 0x000fc800000000ff */
[----:B------:R-:W-:-:S05]  /*7ee0*/  PRMT R3, R3, 0x5410, RZ ;  /* 0x0000541003037816 */ /* 0x000fca00000000ff */
[----:B------:R0:W-:Y:S01]  /*7ef0*/  STG.E desc[UR36][R16.64], R3 ;  /* 0x0000000310007986 */ /* 0x0001e2000c101924 */
[----:B------:R-:W-:Y:S05]  /*7f00*/  BRA `(.L_x_41420) ;  /* 0x0000000800a47947 */ /* 0x000fea0003800000 */
.L_x_41425:
[----:B------:R-:W0:Y:S02]  /*7f10*/  I2F.F64.U32 R2, R2 ;  /* 0x0000000200027312 */ /* 0x000e240000201800 */
[----:B0-----:R0:W-:Y:S01]  /*7f20*/  STG.E.64 desc[UR36][R16.64], R2 ;  /* 0x0000000210007986 */ /* 0x0011e2000c101b24 */
[----:B------:R-:W-:Y:S05]  /*7f30*/  BRA `(.L_x_41420) ;  /* 0x0000000800987947 */ /* 0x000fea0003800000 */
.L_x_41415:
        /* <DEDUP_REMOVED lines=10> */
.L_x_41429:
[----:B------:R-:W0:Y:S01]  /*7fe0*/  I2F.F64.U32 R4, R2 ;  /* 0x0000000200047312 */ /* 0x000e220000201800 */
[----:B------:R-:W-:-:S05]  /*7ff0*/  CS2R R6, SRZ ;  /* 0x0000000000067805 */ /* 0x000fca000001ff00 */
[----:B0-----:R0:W-:Y:S01]  /*8000*/  STG.E.128 desc[UR36][R16.64], R4 ;  /* 0x0000000410007986 */ /* 0x0011e2000c101d24 */
[----:B------:R-:W-:Y:S05]  /*8010*/  BRA `(.L_x_41420) ;  /* 0x0000000800607947 */ /* 0x000fea0003800000 */
.L_x_41428:
        /* <DEDUP_REMOVED lines=21> */
.L_x_41433:
[----:B------:R-:W-:Y:S05]  /*8170*/  BSYNC B0 ;  /* 0x0000000000007941 */ /* 0x000fea0003800000 */
.L_x_41432:
[----:B------:R-:W-:-:S05]  /*8180*/  LOP3.LUT R3, R0, R3, RZ, 0xfc, !PT ;  /* 0x0000000300037212 */ /* 0x000fca00078efcff */
[----:B------:R0:W-:Y:S01]  /*8190*/  STG.E.U8 desc[UR36][R16.64], R3 ;  /* 0x0000000310007986 */ /* 0x0001e2000c101124 */
[----:B------:R-:W-:Y:S05]  /*81a0*/  BRA `(.L_x_41420) ;  /* 0x0000000400fc7947 */ /* 0x000fea0003800000 */
.L_x_41431:
        /* <DEDUP_REMOVED lines=13> */
.L_x_41435:
[----:B------:R-:W-:Y:S01]  /*8280*/  IMAD.MOV.U32 R0, RZ, RZ, 0x7f ;  /* 0x0000007fff007424 */ /* 0x000fe200078e00ff */
[----:B------:R-:W-:-:S04]  /*8290*/  ISETP.GT.U32.AND P0, PT, R2, 0x7f800000, PT ;  /* 0x7f8000000200780c */ /* 0x000fc80003f04070 */
[----:B------:R-:W-:-:S09]  /*82a0*/  SEL R0, R0, 0x7c, P0 ;  /* 0x0000007c00007807 */ /* 0x000fd20000000000 */
.L_x_41436:
[----:B------:R-:W-:Y:S05]  /*82b0*/  BSYNC B0 ;  /* 0x0000000000007941 */ /* 0x000fea0003800000 */
.L_x_41434:
[----:B------:R-:W-:-:S04]  /*82c0*/  LOP3.LUT R2, R3, 0x80000000, RZ, 0xc0, !PT ;  /* 0x8000000003027812 */ /* 0x000fc800078ec0ff */
[----:B------:R-:W-:-:S04]  /*82d0*/  SHF.R.U32.HI R3, RZ, 0x18, R2 ;  /* 0x00000018ff037819 */ /* 0x000fc80000011602 */
[----:B------:R-:W-:-:S05]  /*82e0*/  LOP3.LUT R3, R0, R3, RZ, 0xfc, !PT ;  /* 0x0000000300037212 */ /* 0x000fca00078efcff */
[----:B------:R0:W-:Y:S01]  /*82f0*/  STG.E.U8 desc[UR36][R16.64], R3 ;  /* 0x0000000310007986 */ /* 0x0001e2000c101124 */
[----:B------:R-:W-:Y:S05]  /*8300*/  BRA `(.L_x_41420) ;  /* 0x0000000400a47947 */ /* 0x000fea0003800000 */
.L_x_41430:
[----:B------:R-:W-:-:S04]  /*8310*/  I2FP.F32.U32 R0, R2 ;  /* 0x0000000200007245 */ /* 0x000fc80000201000 */
[----:B------:R-:W-:-:S05]  /*8320*/  F2FP.BF16.F32.PACK_AB R0, RZ, R0 ;  /* 0x00000000ff00723e */ /* 0x000fca00000010ff */
[----:B------:R0:W-:Y:S01]  /*8330*/  STG.E.U16 desc[UR36][R16.64], R0 ;  /* 0x0000000010007986 */ /* 0x0001e2000c101524 */
[----:B------:R-:W-:Y:S05]  /*8340*/  BRA `(.L_x_41420) ;  /* 0x0000000400947947 */ /* 0x000fea0003800000 */
.L_x_41427:
        /* <DEDUP_REMOVED lines=10> */
.L_x_41439:
        /* <DEDUP_REMOVED lines=17> */
.L_x_41442:
[----:B------:R-:W-:-:S04]  /*8500*/  LOP3.LUT R2, R3, 0x80000000, RZ, 0xc0, !PT ;  /* 0x8000000003027812 */ /* 0x000fc800078ec0ff */
[----:B------:R-:W-:-:S04]  /*8510*/  SHF.R.U32.HI R3, RZ, 0x18, R2 ;  /* 0x00000018ff037819 */ /* 0x000fc80000011602 */
[----:B------:R-:W-:-:S04]  /*8520*/  LOP3.LUT R0, R0, R3, RZ, 0xfc, !PT ;  /* 0x0000000300007212 */ /* 0x000fc800078efcff */
[----:B------:R-:W-:-:S07]  /*8530*/  PRMT R8, R0, 0x7610, R8 ;  /* 0x0000761000087816 */ /* 0x000fce0000000008 */
.L_x_41441:
[----:B------:R-:W-:Y:S05]  /*8540*/  BSYNC B0 ;  /* 0x0000000000007941 */ /* 0x000fea0003800000 */
.L_x_41440:
[----:B------:R0:W-:Y:S01]  /*8550*/  STG.E.U8 desc[UR36][R16.64], R8 ;  /* 0x0000000810007986 */ /* 0x0001e2000c101124 */
[----:B------:R-:W-:Y:S05]  /*8560*/  BRA `(.L_x_41420) ;  /* 0x00000004000c7947 */ /* 0x000fea0003800000 */
.L_x_41438:
        /* <DEDUP_REMOVED lines=17> */
.L_x_41445:
[----:B------:R-:W-:-:S04]  /*8680*/  LOP3.LUT R2, R3, 0x80000000, RZ, 0xc0, !PT ;  /* 0x8000000003027812 */ /* 0x000fc800078ec0ff */
[----:B------:R-:W-:-:S04]  /*8690*/  SHF.R.U32.HI R3, RZ, 0x18, R2 ;  /* 0x00000018ff037819 */ /* 0x000fc80000011602 */
[----:B------:R-:W-:-:S04]  /*86a0*/  LOP3.LUT R0, R0, R3, RZ, 0xfc, !PT ;  /* 0x0000000300007212 */ /* 0x000fc800078efcff */
[----:B------:R-:W-:-:S07]  /*86b0*/  PRMT R8, R0, 0x7610, R8 ;  /* 0x0000761000087816 */ /* 0x000fce0000000008 */
.L_x_41444:
[----:B------:R-:W-:Y:S05]  /*86c0*/  BSYNC B0 ;  /* 0x0000000000007941 */ /* 0x000fea0003800000 */
.L_x_41443:
[----:B------:R0:W-:Y:S01]  /*86d0*/  STG.E.U8 desc[UR36][R16.64], R8 ;  /* 0x0000000810007986 */ /* 0x0001e2000c101124 */
[----:B------:R-:W-:Y:S05]  /*86e0*/  BRA `(.L_x_41420) ;  /* 0x0000000000ac7947 */ /* 0x000fea0003800000 */
.L_x_41437:
        /* <DEDUP_REMOVED lines=22> */
.L_x_41419:
        /* <DEDUP_REMOVED lines=16> */
.L_x_41448:
[----:B------:R-:W-:Y:S05]  /*8950*/  BRA `(.L_x_41420) ;  /* 0x0000000000107947 */ /* 0x000fea0003800000 */
.L_x_41447:
[----:B------:R-:W-:-:S05]  /*8960*/  IMAD.MOV.U32 R3, RZ, RZ, RZ ;  /* 0x000000ffff037224 */ /* 0x000fca00078e00ff */
[----:B------:R0:W-:Y:S01]  /*8970*/  STG.E.64 desc[UR36][R16.64], R2 ;  /* 0x0000000210007986 */ /* 0x0001e2000c101b24 */
[----:B------:R-:W-:Y:S05]  /*8980*/  BRA `(.L_x_41420) ;  /* 0x0000000000047947 */ /* 0x000fea0003800000 */
.L_x_41446:
[----:B------:R0:W-:Y:S02]  /*8990*/  STG.E desc[UR36][R16.64], R2 ;  /* 0x0000000210007986 */ /* 0x0001e4000c101924 */
.L_x_41420:
[----:B------:R-:W-:-:S07]  /*89a0*/  VIADD R19, R19, 0x80 ;  /* 0x0000008013137836 */ /* 0x000fce0000000000 */
.L_x_41347:
[----:B------:R-:W-:Y:S05]  /*89b0*/  BSYNC B6 ;  /* 0x0000000000067941 */ /* 0x000fea0003800000 */
.L_x_41346:
        /* <DEDUP_REMOVED lines=358> */
.L_x_41451:
        /* <DEDUP_REMOVED lines=22> */
.L_x_41455:
[----:B------:R-:W2:Y:S02]  /*a180*/  LDG.E.U8 R2, desc[UR36][R2.64] ;  /* 0x0000002402027981 */ /* 0x000ea4000c1e1100 */
[----:B--2---:R-:W-:-:S04]  /*a190*/  ISETP.NE.AND P0, PT, R2, RZ, PT ;  /* 0x000000ff0200720c */ /* 0x004fc80003f05270 */
[----:B------:R-:W-:Y:S01]  /*a1a0*/  P2R R22, PR, RZ, 0x1 ;  /* 0x00000001ff167803 */ /* 0x000fe20000000000 */
[----:B------:R-:W-:Y:S08]  /*a1b0*/  BRA `(.L_x_41457) ;  /* 0x0000000c00c47947 */ /* 0x000ff00003800000 */
.L_x_41454:
        /* <DEDUP_REMOVED lines=11> */
.L_x_41459:
[----:B------:R-:W2:Y:S02]  /*a270*/  LDG.E R2, desc[UR36][R2.64] ;  /* 0x0000002402027981 */ /* 0x000ea4000c1e1900 */
[----:B--2---:R-:W-:-:S04]  /*a280*/  ISETP.NE.AND P0, PT, R2, RZ, PT ;  /* 0x000000ff0200720c */ /* 0x004fc80003f05270 */
[----:B------:R-:W-:Y:S01]  /*a290*/  P2R R22, PR, RZ, 0x1 ;  /* 0x00000001ff167803 */ /* 0x000fe20000000000 */
[----:B------:R-:W-:Y:S08]  /*a2a0*/  BRA `(.L_x_41457) ;  /* 0x0000000c00887947 */ /* 0x000ff00003800000 */
.L_x_41458:
[----:B------:R-:W2:Y:S02]  /*a2b0*/  LDG.E.U16 R2, desc[UR36][R2.64] ;  /* 0x0000002402027981 */ /* 0x000ea4000c1e1500 */
[----:B--2---:R-:W-:-:S04]  /*a2c0*/  ISETP.NE.AND P0, PT, R2, RZ, PT ;  /* 0x000000ff0200720c */ /* 0x004fc80003f05270 */
[----:B------:R-:W-:Y:S01]  /*a2d0*/  P2R R22, PR, RZ, 0x1 ;  /* 0x00000001ff167803 */ /* 0x000fe20000000000 */
[----:B------:R-:W-:Y:S08]  /*a2e0*/  BRA `(.L_x_41457) ;  /* 0x0000000c00787947 */ /* 0x000ff00003800000 */
.L_x_41453:
        /* <DEDUP_REMOVED lines=10> */
.L_x_41461:
[----:B------:R-:W2:Y:S02]  /*a390*/  LDG.E.U16 R0, desc[UR36][R2.64] ;  /* 0x0000002402007981 */ /* 0x000ea4000c1e1500 */
[----:B--2---:R-:W-:-:S05]  /*a3a0*/  HADD2.F32 R0, -RZ, R0.H0_H0 ;  /* 0x20000000ff007230 */ /* 0x004fca0000004100 */
[----:B------:R-:W-:-:S04]  /*a3b0*/  FSETP.NEU.FTZ.AND P0, PT, R0, RZ, PT ;  /* 0x000000ff0000720b */ /* 0x000fc80003f1d000 */
[----:B------:R-:W-:Y:S01]  /*a3c0*/  P2R R22, PR, RZ, 0x1 ;  /* 0x00000001ff167803 */ /* 0x000fe20000000000 */
[----:B------:R-:W-:Y:S08]  /*a3d0*/  BRA `(.L_x_41457) ;  /* 0x0000000c003c7947 */ /* 0x000ff00003800000 */
.L_x_41460:
        /* <DEDUP_REMOVED lines=12> */
.L_x_41463:
        /* <DEDUP_REMOVED lines=11> */
.L_x_41462:
[----:B------:R-:W2:Y:S02]  /*a550*/  LDG.E.64 R2, desc[UR36][R2.64] ;  /* 0x0000002402027981 */ /* 0x000ea4000c1e1b00 */
[----:B--2---:R-:W-:-:S06]  /*a560*/  DSETP.NEU.AND P0, PT, R2, RZ, PT ;  /* 0x000000ff0200722a */ /* 0x004fcc0003f0d000 */
[----:B------:R-:W-:Y:S01]  /*a570*/  P2R R22, PR, RZ, 0x1 ;  /* 0x00000001ff167803 */ /* 0x000fe20000000000 */
[----:B------:R-:W-:Y:S07]  /*a580*/  BRA `(.L_x_41457) ;  /* 0x0000000800d07947 */ /* 0x000fee0003800000 */
.L_x_41452:
        /* <DEDUP_REMOVED lines=12> */
.L_x_41466:
[----:B------:R-:W2:Y:S02]  /*a650*/  LDG.E.128 R4, desc[UR36][R2.64] ;  /* 0x0000002402047981 */ /* 0x000ea4000c1e1d00 */
[----:B--2---:R-:W-:-:S06]  /*a660*/  DSETP.NEU.AND P0, PT, R6, RZ, PT ;  /* 0x000000ff0600722a */ /* 0x004fcc0003f0d000 */
[----:B------:R-:W-:-:S06]  /*a670*/  DSETP.NEU.OR P0, PT, R4, RZ, P0 ;  /* 0x000000ff0400722a */ /* 0x000fcc000070d400 */
[----:B------:R-:W-:Y:S01]  /*a680*/  P2R R22, PR, RZ, 0x1 ;  /* 0x00000001ff167803 */ /* 0x000fe20000000000 */
[----:B------:R-:W-:Y:S07]  /*a690*/  BRA `(.L_x_41457) ;  /* 0x00000008008c7947 */ /* 0x000fee0003800000 */
.L_x_41465:
        /* <DEDUP_REMOVED lines=28> */
.L_x_41468:
        /* <DEDUP_REMOVED lines=15> */
.L_x_41467:
[----:B------:R-:W2:Y:S02]  /*a950*/  LDG.E.U16 R0, desc[UR36][R2.64] ;  /* 0x0000002402007981 */ /* 0x000ea4000c1e1500 */
[----:B--2---:R-:W-:-:S05]  /*a960*/  IMAD.U32 R0, R0, 0x10000, RZ ;  /* 0x0001000000007824 */ /* 0x004fca00078e00ff */
[----:B------:R-:W-:-:S04]  /*a970*/  FSETP.NEU.FTZ.AND P0, PT, R0, RZ, PT ;  /* 0x000000ff0000720b */ /* 0x000fc80003f1d000 */
[----:B------:R-:W-:Y:S01]  /*a980*/  P2R R22, PR, RZ, 0x1 ;  /* 0x00000001ff167803 */ /* 0x000fe20000000000 */
[----:B------:R-:W-:Y:S08]  /*a990*/  BRA `(.L_x_41457) ;  /* 0x0000000400cc7947 */ /* 0x000ff00003800000 */
.L_x_41464:
        /* <DEDUP_REMOVED lines=12> */
.L_x_41471:
        /* <DEDUP_REMOVED lines=21> */
.L_x_41475:
[----:B------:R-:W-:Y:S05]  /*abb0*/  BSYNC B1 ;  /* 0x0000000000017941 */ /* 0x000fea0003800000 */
.L_x_41474:
[----:B------:R-:W-:Y:S01]  /*abc0*/  LEA R3, R0, 0x3b800000, 0x17 ;  /* 0x3b80000000037811 */ /* 0x000fe200078eb8ff */
[----:B------:R-:W-:-:S05]  /*abd0*/  IMAD.SHL.U32 R0, R2, 0x100000, RZ ;  /* 0x0010000002007824 */ /* 0x000fca00078e00ff */
[----:B------:R-:W-:-:S07]  /*abe0*/  LOP3.LUT R0, R3, R0, R4, 0xfe, !PT ;  /* 0x0000000003007212 */ /* 0x000fce00078efe04 */
.L_x_41473:
[----:B------:R-:W-:Y:S05]  /*abf0*/  BSYNC B0 ;  /* 0x0000000000007941 */ /* 0x000fea0003800000 */
.L_x_41472:
[----:B------:R-:W-:-:S04]  /*ac00*/  FSETP.NEU.FTZ.AND P0, PT, R0, RZ, PT ;  /* 0x000000ff0000720b */ /* 0x000fc80003f1d000 */
[----:B------:R-:W-:Y:S01]  /*ac10*/  P2R R22, PR, RZ, 0x1 ;  /* 0x00000001ff167803 */ /* 0x000fe20000000000 */
[----:B------:R-:W-:Y:S08]  /*ac20*/  BRA `(.L_x_41457) ;  /* 0x0000000400287947 */ /* 0x000ff00003800000 */
.L_x_41470:
        /* <DEDUP_REMOVED lines=21> */
.L_x_41479:
[----:B------:R-:W-:Y:S05]  /*ad80*/  BSYNC B1 ;  /* 0x0000000000017941 */ /* 0x000fea0003800000 */
.L_x_41478:
[----:B------:R-:W-:Y:S01]  /*ad90*/  LEA R3, R0, 0x37800000, 0x17 ;  /* 0x3780000000037811 */ /* 0x000fe200078eb8ff */
[----:B------:R-:W-:-:S05]  /*ada0*/  IMAD.SHL.U32 R0, R2, 0x200000, RZ ;  /* 0x0020000002007824 */ /* 0x000fca00078e00ff */
[----:B------:R-:W-:-:S07]  /*adb0*/  LOP3.LUT R0, R3, R0, R4, 0xfe, !PT ;  /* 0x0000000003007212 */ /* 0x000fce00078efe04 */
.L_x_41477:
[----:B------:R-:W-:Y:S05]  /*adc0*/  BSYNC B0 ;  /* 0x0000000000007941 */ /* 0x000fea0003800000 */
.L_x_41476:
[----:B------:R-:W-:-:S04]  /*add0*/  FSETP.NEU.FTZ.AND P0, PT, R0, RZ, PT ;  /* 0x000000ff0000720b */ /* 0x000fc80003f1d000 */
[----:B------:R-:W-:Y:S01]  /*ade0*/  P2R R22, PR, RZ, 0x1 ;  /* 0x00000001ff167803 */ /* 0x000fe20000000000 */
[----:B------:R-:W-:Y:S08]  /*adf0*/  BRA `(.L_x_41457) ;  /* 0x0000000000b47947 */ /* 0x000ff00003800000 */
.L_x_41469:
        /* <DEDUP_REMOVED lines=14> */
.L_x_41483:
[----:B------:R-:W-:Y:S05]  /*aee0*/  BSYNC B0 ;  /* 0x0000000000007941 */ /* 0x000fea0003800000 */
.L_x_41482:
[----:B------:R-:W-:-:S04]  /*aef0*/  FSETP.NEU.FTZ.AND P0, PT, R0, RZ, PT ;  /* 0x000000ff0000720b */ /* 0x000fc80003f1d000 */
[----:B------:R-:W-:Y:S01]  /*af00*/  P2R R22, PR, RZ, 0x1 ;  /* 0x00000001ff167803 */ /* 0x000fe20000000000 */
[----:B------:R-:W-:Y:S08]  /*af10*/  BRA `(.L_x_41457) ;  /* 0x00000000006c7947 */ /* 0x000ff00003800000 */
.L_x_41456:
        /* <DEDUP_REMOVED lines=16> */
.L_x_41484:
[----:B------:R-:W-:-:S04]  /*b020*/  PLOP3.LUT P0, PT, PT, PT, PT, 0x8, 0x0 ;  /* 0x000000000000781c */ /* 0x000fc80003f0e170 */
[----:B------:R-:W-:Y:S01]  /*b030*/  P2R R22, PR, RZ, 0x1 ;  /* 0x00000001ff167803 */ /* 0x000fe20000000000 */
[----:B------:R-:W-:Y:S08]  /*b040*/  BRA `(.L_x_41457) ;  /* 0x0000000000207947 */ /* 0x000ff00003800000 */
.L_x_41481:
[----:B------:R-:W2:Y:S02]  /*b050*/  LDG.E.64 R2, desc[UR36][R2.64] ;  /* 0x0000002402027981 */ /* 0x000ea4000c1e1b00 */
[----:B--2---:R-:W-:-:S04]  /*b060*/  ISETP.NE.U32.AND P0, PT, R2, RZ, PT ;  /* 0x000000ff0200720c */ /* 0x004fc80003f05070 */
[----:B------:R-:W-:-:S04]  /*b070*/  ISETP.NE.AND.EX P0, PT, R3, RZ, PT, P0 ;  /* 0x000000ff0300720c */ /* 0x000fc80003f05300 */
[----:B------:R-:W-:Y:S01]  /*b080*/  P2R R22, PR, RZ, 0x1 ;  /* 0x00000001ff167803 */ /* 0x000fe20000000000 */
[----:B------:R-:W-:Y:S08]  /*b090*/  BRA `(.L_x_41457) ;  /* 0x00000000000c7947 */ /* 0x000ff00003800000 */
.L_x_41480:
[----:B------:R-:W2:Y:S02]  /*b0a0*/  LDG.E R2, desc[UR36][R2.64] ;  /* 0x0000002402027981 */ /* 0x000ea4000c1e1900 */
[----:B--2---:R-:W-:-:S04]  /*b0b0*/  ISETP.NE.AND P0, PT, R2, RZ, PT ;  /* 0x000000ff0200720c */ /* 0x004fc80003f05270 */
[----:B------:R-:W-:-:S09]  /*b0c0*/  P2R R22, PR, RZ, 0x1 ;  /* 0x00000001ff167803 */ /* 0x000fd20000000000 */
.L_x_41457:
        /* <DEDUP_REMOVED lines=18> */
.L_x_41488:
[----:B------:R-:W2:Y:S02]  /*b1f0*/  LDG.E.U8 R2, desc[UR36][R2.64] ;  /* 0x0000002402027981 */ /* 0x000ea4000c1e1100 */
[----:B--2---:R-:W-:Y:S01]  /*b200*/  ISETP.NE.AND P0, PT, R2, RZ, PT ;  /* 0x000000ff0200720c */ /* 0x004fe20003f05270 */
[----:B------:R-:W-:-:S12]  /*b210*/  BRA `(.L_x_41490) ;  /* 0x0000000c00747947 */ /* 0x000fd80003800000 */
.L_x_41487:
        /* <DEDUP_REMOVED lines=10> */
.L_x_41492:
[----:B------:R-:W2:Y:S02]  /*b2c0*/  LDG.E R2, desc[UR36][R2.64] ;  /* 0x0000002402027981 */ /* 0x000ea4000c1e1900 */
[----:B--2---:R-:W-:Y:S01]  /*b2d0*/  ISETP.NE.AND P0, PT, R2, RZ, PT ;  /* 0x000000ff0200720c */ /* 0x004fe20003f05270 */
[----:B------:R-:W-:-:S12]  /*b2e0*/  BRA `(.L_x_41490) ;  /* 0x0000000c00407947 */ /* 0x000fd80003800000 */
.L_x_41491:
[----:B------:R-:W2:Y:S02]  /*b2f0*/  LDG.E.U16 R2, desc[UR36][R2.64] ;  /* 0x0000002402027981 */ /* 0x000ea4000c1e1500 */
[----:B--2---:R-:W-:Y:S01]  /*b300*/  ISETP.NE.AND P0, PT, R2, RZ, PT ;  /* 0x000000ff0200720c */ /* 0x004fe20003f05270 */
[----:B------:R-:W-:-:S12]  /*b310*/  BRA `(.L_x_41490) ;  /* 0x0000000c00347947 */ /* 0x000fd80003800000 */
.L_x_41486:
        /* <DEDUP_REMOVED lines=9> */
.L_x_41494:
[----:B------:R-:W2:Y:S02]  /*b3b0*/  LDG.E.U16 R0, desc[UR36][R2.64] ;  /* 0x0000002402007981 */ /* 0x000ea4000c1e1500 */
[----:B--2---:R-:W-:-:S05]  /*b3c0*/  HADD2.F32 R0, -RZ, R0.H0_H0 ;  /* 0x20000000ff007230 */ /* 0x004fca0000004100 */
[----:B------:R-:W-:Y:S01]  /*b3d0*/  FSETP.NEU.FTZ.AND P0, PT, R0, RZ, PT ;  /* 0x000000ff0000720b */ /* 0x000fe20003f1d000 */
[----:B------:R-:W-:-:S12]  /*b3e0*/  BRA `(.L_x_41490) ;  /* 0x0000000c00007947 */ /* 0x000fd80003800000 */
.L_x_41493:
        /* <DEDUP_REMOVED lines=11> */
.L_x_41496:
        /* <DEDUP_REMOVED lines=10> */
.L_x_41495:
[----:B------:R-:W2:Y:S02]  /*b540*/  LDG.E.64 R2, desc[UR36][R2.64] ;  /* 0x0000002402027981 */ /* 0x000ea4000c1e1b00 */
[----:B--2---:R-:W-:Y:S01]  /*b550*/  DSETP.NEU.AND P0, PT, R2, RZ, PT ;  /* 0x000000ff0200722a */ /* 0x004fe20003f0d000 */
[----:B------:R-:W-:-:S13]  /*b560*/  BRA `(.L_x_41490) ;  /* 0x0000000800a07947 */ /* 0x000fda0003800000 */
.L_x_41485:
        /* <DEDUP_REMOVED lines=11> */
.L_x_41499:
[----:B------:R-:W2:Y:S02]  /*b620*/  LDG.E.128 R4, desc[UR36][R2.64] ;  /* 0x0000002402047981 */ /* 0x000ea4000c1e1d00 */
[----:B--2---:R-:W-:-:S06]  /*b630*/  DSETP.NEU.AND P0, PT, R6, RZ, PT ;  /* 0x000000ff0600722a */ /* 0x004fcc0003f0d000 */
[----:B------:R-:W-:Y:S01]  /*b640*/  DSETP.NEU.OR P0, PT, R4, RZ, P0 ;  /* 0x000000ff0400722a */ /* 0x000fe2000070d400 */
[----:B------:R-:W-:-:S13]  /*b650*/  BRA `(.L_x_41490) ;  /* 0x0000000800647947 */ /* 0x000fda0003800000 */
.L_x_41498:
        /* <DEDUP_REMOVED lines=27> */
.L_x_41501:
        /* <DEDUP_REMOVED lines=14> */
.L_x_41500:
[----:B------:R-:W2:Y:S02]  /*b8f0*/  LDG.E.U16 R0, desc[UR36][R2.64] ;  /* 0x0000002402007981 */ /* 0x000ea4000c1e1500 */
[----:B--2---:R-:W-:-:S05]  /*b900*/  IMAD.U32 R0, R0, 0x10000, RZ ;  /* 0x0001000000007824 */ /* 0x004fca00078e00ff */
[----:B------:R-:W-:Y:S01]  /*b910*/  FSETP.NEU.FTZ.AND P0, PT, R0, RZ, PT ;  /* 0x000000ff0000720b */ /* 0x000fe20003f1d000 */
[----:B------:R-:W-:-:S12]  /*b920*/  BRA `(.L_x_41490) ;  /* 0x0000000400b07947 */ /* 0x000fd80003800000 */
.L_x_41497:
        /* <DEDUP_REMOVED lines=11> */
.L_x_41504:
        /* <DEDUP_REMOVED lines=21> */
.L_x_41508:
[----:B------:R-:W-:Y:S05]  /*bb30*/  BSYNC B1 ;  /* 0x0000000000017941 */ /* 0x000fea0003800000 */
.L_x_41507:
[----:B------:R-:W-:Y:S01]  /*bb40*/  LEA R3, R0, 0x3b800000, 0x17 ;  /* 0x3b80000000037811 */ /* 0x000fe200078eb8ff */
[----:B------:R-:W-:-:S05]  /*bb50*/  IMAD.SHL.U32 R0, R2, 0x100000, RZ ;  /* 0x0010000002007824 */ /* 0x000fca00078e00ff */
[----:B------:R-:W-:-:S07]  /*bb60*/  LOP3.LUT R0, R3, R0, R4, 0xfe, !PT ;  /* 0x0000000003007212 */ /* 0x000fce00078efe04 */
.L_x_41506:
[----:B------:R-:W-:Y:S05]  /*bb70*/  BSYNC B0 ;  /* 0x0000000000007941 */ /* 0x000fea0003800000 */
.L_x_41505:
[----:B------:R-:W-:Y:S01]  /*bb80*/  FSETP.NEU.FTZ.AND P0, PT, R0, RZ, PT ;  /* 0x000000ff0000720b */ /* 0x000fe20003f1d000 */
[----:B------:R-:W-:-:S12]  /*bb90*/  BRA `(.L_x_41490) ;  /* 0x0000000400147947 */ /* 0x000fd80003800000 */
.L_x_41503:
        /* <DEDUP_REMOVED lines=21> */
.L_x_41512:
[----:B------:R-:W-:Y:S05]  /*bcf0*/  BSYNC B1 ;  /* 0x0000000000017941 */ /* 0x000fea0003800000 */
.L_x_41511:
[----:B------:R-:W-:Y:S01]  /*bd00*/  LEA R3, R0, 0x37800000, 0x17 ;  /* 0x3780000000037811 */ /* 0x000fe200078eb8ff */
[----:B------:R-:W-:-:S05]  /*bd10*/  IMAD.SHL.U32 R0, R2, 0x200000, RZ ;  /* 0x0020000002007824 */ /* 0x000fca00078e00ff */
[----:B------:R-:W-:-:S07]  /*bd20*/  LOP3.LUT R0, R3, R0, R4, 0xfe, !PT ;  /* 0x0000000003007212 */ /* 0x000fce00078efe04 */
.L_x_41510:
[----:B------:R-:W-:Y:S05]  /*bd30*/  BSYNC B0 ;  /* 0x0000000000007941 */ /* 0x000fea0003800000 */
.L_x_41509:
[----:B------:R-:W-:Y:S01]  /*bd40*/  FSETP.NEU.FTZ.AND P0, PT, R0, RZ, PT ;  /* 0x000000ff0000720b */ /* 0x000fe20003f1d000 */
[----:B------:R-:W-:-:S12]  /*bd50*/  BRA `(.L_x_41490) ;  /* 0x0000000000a47947 */ /* 0x000fd80003800000 */
.L_x_41502:
        /* <DEDUP_REMOVED lines=14> */
.L_x_41516:
[----:B------:R-:W-:Y:S05]  /*be40*/  BSYNC B0 ;  /* 0x0000000000007941 */ /* 0x000fea0003800000 */
.L_x_41515:
[----:B------:R-:W-:Y:S01]  /*be50*/  FSETP.NEU.FTZ.AND P0, PT, R0, RZ, PT ;  /* 0x000000ff0000720b */ /* 0x000fe20003f1d000 */
[----:B------:R-:W-:-:S12]  /*be60*/  BRA `(.L_x_41490) ;  /* 0x0000000000607947 */ /* 0x000fd80003800000 */
.L_x_41489:
        /* <DEDUP_REMOVED lines=16> */
.L_x_41517:
[----:B------:R-:W-:Y:S01]  /*bf70*/  PLOP3.LUT P0, PT, PT, PT, PT, 0x8, 0x0 ;  /* 0x000000000000781c */ /* 0x000fe20003f0e170 */
[----:B------:R-:W-:-:S12]  /*bf80*/  BRA `(.L_x_41490) ;  /* 0x0000000000187947 */ /* 0x000fd80003800000 */
.L_x_41514:
[----:B------:R-:W2:Y:S02]  /*bf90*/  LDG.E.64 R2, desc[UR36][R2.64] ;  /* 0x0000002402027981 */ /* 0x000ea4000c1e1b00 */
[----:B--2---:R-:W-:-:S04]  /*bfa0*/  ISETP.NE.U32.AND P0, PT, R2, RZ, PT ;  /* 0x000000ff0200720c */ /* 0x004fc80003f05070 */
[----:B------:R-:W-:Y:S01]  /*bfb0*/  ISETP.NE.AND.EX P0, PT, R3, RZ, PT, P0 ;  /* 0x000000ff0300720c */ /* 0x000fe20003f05300 */
[----:B------:R-:W-:-:S12]  /*bfc0*/  BRA `(.L_x_41490) ;  /* 0x0000000000087947 */ /* 0x000fd80003800000 */
.L_x_41513:
[----:B------:R-:W2:Y:S02]  /*bfd0*/  LDG.E R2, desc[UR36][R2.64] ;  /* 0x0000002402027981 */ /* 0x000ea4000c1e1900 */
[----:B--2---:R-:W-:-:S13]  /*bfe0*/  ISETP.NE.AND P0, PT, R2, RZ, PT ;  /* 0x000000ff0200720c */ /* 0x004fda0003f05270 */
.L_x_41490:
        /* <DEDUP_REMOVED lines=17> */
.L_x_41521:
[----:B------:R0:W-:Y:S01]  /*c100*/  STG.E.U8 desc[UR36][R16.64], R2 ;  /* 0x0000000210007986 */ /* 0x0001e2000c101124 */
[----:B------:R-:W-:Y:S05]  /*c110*/  BRA `(.L_x_41523) ;  /* 0x0000000c00487947 */ /* 0x000fea0003800000 */
.L_x_41520:
        /* <DEDUP_REMOVED lines=9> */
.L_x_41525:
[----:B------:R0:W-:Y:S01]  /*c1b0*/  STG.E desc[UR36][R16.64], R2 ;  /* 0x0000000210007986 */ /* 0x0001e2000c101924 */
[----:B------:R-:W-:Y:S05]  /*c1c0*/  BRA `(.L_x_41523) ;  /* 0x0000000c001c7947 */ /* 0x000fea0003800000 */
.L_x_41524:
[----:B------:R0:W-:Y:S01]  /*c1d0*/  STG.E.U16 desc[UR36][R16.64], R2 ;  /* 0x0000000210007986 */ /* 0x0001e2000c101524 */
[----:B------:R-:W-:Y:S05]  /*c1e0*/  BRA `(.L_x_41523) ;  /* 0x0000000c00147947 */ /* 0x000fea0003800000 */
.L_x_41519:
        /* <DEDUP_REMOVED lines=9> */
.L_x_41527:
[----:B------:R-:W-:-:S04]  /*c280*/  I2FP.F32.U32 R0, R2 ;  /* 0x0000000200007245 */ /* 0x000fc80000201000 */
[----:B------:R-:W-:-:S05]  /*c290*/  F2FP.F16.F32.PACK_AB R0, RZ, R0 ;  /* 0x00000000ff00723e */ /* 0x000fca00000000ff */
[----:B------:R0:W-:Y:S01]  /*c2a0*/  STG.E.U16 desc[UR36][R16.64], R0 ;  /* 0x0000000010007986 */ /* 0x0001e2000c101524 */
[----:B------:R-:W-:Y:S05]  /*c2b0*/  BRA `(.L_x_41523) ;  /* 0x0000000800e07947 */ /* 0x000fea0003800000 */
.L_x_41526:
        /* <DEDUP_REMOVED lines=10> */
.L_x_41529:
[----:B------:R-:W-:-:S04]  /*c360*/  I2FP.F32.U32 R2, R2 ;  /* 0x0000000200027245 */ /* 0x000fc80000201000 */
[----:B------:R-:W-:-:S04]  /*c370*/  F2FP.F16.F32.PACK_AB R3, RZ, R2 ;  /* 0x00000002ff03723e */ /* 0x000fc800000000ff */
[----:B------:R-:W-:-:S05]  /*c380*/  PRMT R3, R3, 0x5410, RZ ;  /* 0x0000541003037816 */ /* 0x000fca00000000ff */
[----:B------:R0:W-:Y:S01]  /*c390*/  STG.E desc[UR36][R16.64], R3 ;  /* 0x0000000310007986 */ /* 0x0001e2000c101924 */
[----:B------:R-:W-:Y:S05]  /*c3a0*/  BRA `(.L_x_41523) ;  /* 0x0000000800a47947 */ /* 0x000fea0003800000 */
.L_x_41528:
[----:B------:R-:W0:Y:S02]  /*c3b0*/  I2F.F64.U32 R2, R2 ;  /* 0x0000000200027312 */ /* 0x000e240000201800 */
[----:B0-----:R0:W-:Y:S01]  /*c3c0*/  STG.E.64 desc[UR36][R16.64], R2 ;  /* 0x0000000210007986 */ /* 0x0011e2000c101b24 */
[----:B------:R-:W-:Y:S05]  /*c3d0*/  BRA `(.L_x_41523) ;  /* 0x0000000800987947 */ /* 0x000fea0003800000 */
.L_x_41518:
        /* <DEDUP_REMOVED lines=10> */
.L_x_41532:
[----:B------:R-:W0:Y:S01]  /*c480*/  I2F.F64.U32 R4, R2 ;  /* 0x0000000200047312 */ /* 0x000e220000201800 */
[----:B------:R-:W-:-:S05]  /*c490*/  CS2R R6, SRZ ;  /* 0x0000000000067805 */ /* 0x000fca000001ff00 */
[----:B0-----:R0:W-:Y:S01]  /*c4a0*/  STG.E.128 desc[UR36][R16.64], R4 ;  /* 0x0000000410007986 */ /* 0x0011e2000c101d24 */
[----:B------:R-:W-:Y:S05]  /*c4b0*/  BRA `(.L_x_41523) ;  /* 0x0000000800607947 */ /* 0x000fea0003800000 */
.L_x_41531:
        /* <DEDUP_REMOVED lines=21> */
.L_x_41536:
[----:B------:R-:W-:Y:S05]  /*c610*/  BSYNC B0 ;  /* 0x0000000000007941 */ /* 0x000fea0003800000 */
.L_x_41535:
[----:B------:R-:W-:-:S05]  /*c620*/  LOP3.LUT R3, R0, R3, RZ, 0xfc, !PT ;  /* 0x0000000300037212 */ /* 0x000fca00078efcff */
[----:B------:R0:W-:Y:S01]  /*c630*/  STG.E.U8 desc[UR36][R16.64], R3 ;  /* 0x0000000310007986 */ /* 0x0001e2000c101124 */
[----:B------:R-:W-:Y:S05]  /*c640*/  BRA `(.L_x_41523) ;  /* 0x0000000400fc7947 */ /* 0x000fea0003800000 */
.L_x_41534:
        /* <DEDUP_REMOVED lines=13> */
.L_x_41538:
[----:B------:R-:W-:Y:S01]  /*c720*/  IMAD.MOV.U32 R0, RZ, RZ, 0x7f ;  /* 0x0000007fff007424 */ /* 0x000fe200078e00ff */
[----:B------:R-:W-:-:S04]  /*c730*/  ISETP.GT.U32.AND P0, PT, R2, 0x7f800000, PT ;  /* 0x7f8000000200780c */ /* 0x000fc80003f04070 */
[----:B------:R-:W-:-:S09]  /*c740*/  SEL R0, R0, 0x7c, P0 ;  /* 0x0000007c00007807 */ /* 0x000fd20000000000 */
.L_x_41539:
[----:B------:R-:W-:Y:S05]  /*c750*/  BSYNC B0 ;  /* 0x0000000000007941 */ /* 0x000fea0003800000 */
.L_x_41537:
[----:B------:R-:W-:-:S04]  /*c760*/  LOP3.LUT R2, R3, 0x80000000, RZ, 0xc0, !PT ;  /* 0x8000000003027812 */ /* 0x000fc800078ec0ff */
[----:B------:R-:W-:-:S04]  /*c770*/  SHF.R.U32.HI R3, RZ, 0x18, R2 ;  /* 0x00000018ff037819 */ /* 0x000fc80000011602 */
[----:B------:R-:W-:-:S05]  /*c780*/  LOP3.LUT R3, R0, R3, RZ, 0xfc, !PT ;  /* 0x0000000300037212 */ /* 0x000fca00078efcff */
[----:B------:R0:W-:Y:S01]  /*c790*/  STG.E.U8 desc[UR36][R16.64], R3 ;  /* 0x0000000310007986 */ /* 0x0001e2000c101124 */
[----:B------:R-:W-:Y:S05]  /*c7a0*/  BRA `(.L_x_41523) ;  /* 0x0000000400a47947 */ /* 0x000fea0003800000 */
.L_x_41533:
[----:B------:R-:W-:-:S04]  /*c7b0*/  I2FP.F32.U32 R0, R2 ;  /* 0x0000000200007245 */ /* 0x000fc80000201000 */
[----:B------:R-:W-:-:S05]  /*c7c0*/  F2FP.BF16.F32.PACK_AB R0, RZ, R0 ;  /* 0x00000000ff00723e */ /* 0x000fca00000010ff */
[----:B------:R0:W-:Y:S01]  /*c7d0*/  STG.E.U16 desc[UR36][R16.64], R0 ;  /* 0x0000000010007986 */ /* 0x0001e2000c101524 */
[----:B------:R-:W-:Y:S05]  /*c7e0*/  BRA `(.L_x_41523) ;  /* 0x0000000400947947 */ /* 0x000fea0003800000 */
.L_x_41530:
        /* <DEDUP_REMOVED lines=10> */
.L_x_41542:
        /* <DEDUP_REMOVED lines=17> */
.L_x_41545:
[----:B------:R-:W-:-:S04]  /*c9a0*/  LOP3.LUT R2, R3, 0x80000000, RZ, 0xc0, !PT ;  /* 0x8000000003027812 */ /* 0x000fc800078ec0ff */
[----:B------:R-:W-:-:S04]  /*c9b0*/  SHF.R.U32.HI R3, RZ, 0x18, R2 ;  /* 0x00000018ff037819 */ /* 0x000fc80000011602 */
[----:B------:R-:W-:-:S04]  /*c9c0*/  LOP3.LUT R0, R0, R3, RZ, 0xfc, !PT ;  /* 0x0000000300007212 */ /* 0x000fc800078efcff */
[----:B------:R-:W-:-:S07]  /*c9d0*/  PRMT R8, R0, 0x7610, R8 ;  /* 0x0000761000087816 */ /* 0x000fce0000000008 */
.L_x_41544:
[----:B------:R-:W-:Y:S05]  /*c9e0*/  BSYNC B0 ;  /* 0x0000000000007941 */ /* 0x000fea0003800000 */
.L_x_41543:
[----:B------:R3:W-:Y:S01]  /*c9f0*/  STG.E.U8 desc[UR36][R16.64], R8 ;  /* 0x0000000810007986 */ /* 0x0007e2000c101124 */
[----:B------:R-:W-:Y:S05]  /*ca00*/  BRA `(.L_x_41523) ;  /* 0x00000004000c7947 */ /* 0x000fea0003800000 */
.L_x_41541:
        /* <DEDUP_REMOVED lines=17> */
.L_x_41548:
[----:B------:R-:W-:-:S04]  /*cb20*/  LOP3.LUT R2, R3, 0x80000000, RZ, 0xc0, !PT ;  /* 0x8000000003027812 */ /* 0x000fc800078ec0ff */
[----:B------:R-:W-:-:S04]  /*cb30*/  SHF.R.U32.HI R3, RZ, 0x18, R2 ;  /* 0x00000018ff037819 */ /* 0x000fc80000011602 */
[----:B------:R-:W-:-:S04]  /*cb40*/  LOP3.LUT R0, R0, R3, RZ, 0xfc, !PT ;  /* 0x0000000300007212 */ /* 0x000fc800078efcff */
[----:B------:R-:W-:-:S07]  /*cb50*/  PRMT R8, R0, 0x7610, R8 ;  /* 0x0000761000087816 */ /* 0x000fce0000000008 */
.L_x_41547:
[----:B------:R-:W-:Y:S05]  /*cb60*/  BSYNC B0 ;  /* 0x0000000000007941 */ /* 0x000fea0003800000 */
.L_x_41546:
[----:B------:R0:W-:Y:S01]  /*cb70*/  STG.E.U8 desc[UR36][R16.64], R8 ;  /* 0x0000000810007986 */ /* 0x0001e2000c101124 */
[----:B------:R-:W-:Y:S05]  /*cb80*/  BRA `(.L_x_41523) ;  /* 0x0000000000ac7947 */ /* 0x000fea0003800000 */
.L_x_41540:
        /* <DEDUP_REMOVED lines=22> */
.L_x_41522:
        /* <DEDUP_REMOVED lines=16> */
.L_x_41551:
[----:B------:R-:W-:Y:S05]  /*cdf0*/  BRA `(.L_x_41523) ;  /* 0x0000000000107947 */ /* 0x000fea0003800000 */
.L_x_41550:
[----:B------:R-:W-:-:S05]  /*ce00*/  IMAD.MOV.U32 R3, RZ, RZ, RZ ;  /* 0x000000ffff037224 */ /* 0x000fca00078e00ff */
[----:B------:R1:W-:Y:S01]  /*ce10*/  STG.E.64 desc[UR36][R16.64], R2 ;  /* 0x0000000210007986 */ /* 0x0003e2000c101b24 */
[----:B------:R-:W-:Y:S05]  /*ce20*/  BRA `(.L_x_41523) ;  /* 0x0000000000047947 */ /* 0x000fea0003800000 */
.L_x_41549:
[----:B------:R0:W-:Y:S02]  /*ce30*/  STG.E desc[UR36][R16.64], R2 ;  /* 0x0000000210007986 */ /* 0x0001e4000c101924 */
.L_x_41523:
[----:B------:R-:W-:-:S07]  /*ce40*/  VIADD R19, R19, 0x80 ;  /* 0x0000008013137836 */ /* 0x000fce0000000000 */
.L_x_41450:
[----:B------:R-:W-:Y:S05]  /*ce50*/  BSYNC B6 ;  /* 0x0000000000067941 */ /* 0x000fea0003800000 */
.L_x_41449:
        /* <DEDUP_REMOVED lines=357> */
.L_x_41552:
        /* <DEDUP_REMOVED lines=22> */
.L_x_41556:
[----:B------:R-:W2:Y:S02]  /*e610*/  LDG.E.U8 R2, desc[UR36][R2.64] ;  /* 0x0000002402027981 */ /* 0x000ea4000c1e1100 */
[----:B--2---:R-:W-:-:S04]  /*e620*/  ISETP.NE.AND P0, PT, R2, RZ, PT ;  /* 0x000000ff0200720c */ /* 0x004fc80003f05270 */
[----:B------:R-:W-:Y:S01]  /*e630*/  P2R R19, PR, RZ, 0x1 ;  /* 0x00000001ff137803 */ /* 0x000fe20000000000 */
[----:B------:R-:W-:Y:S08]  /*e640*/  BRA `(.L_x_41558) ;  /* 0x0000000c00c47947 */ /* 0x000ff00003800000 */
.L_x_41555:
        /* <DEDUP_REMOVED lines=11> */
.L_x_41560:
[----:B------:R-:W2:Y:S02]  /*e700*/  LDG.E R2, desc[UR36][R2.64] ;  /* 0x0000002402027981 */ /* 0x000ea4000c1e1900 */
[----:B--2---:R-:W-:-:S04]  /*e710*/  ISETP.NE.AND P0, PT, R2, RZ, PT ;  /* 0x000000ff0200720c */ /* 0x004fc80003f05270 */
[----:B------:R-:W-:Y:S01]  /*e720*/  P2R R19, PR, RZ, 0x1 ;  /* 0x00000001ff137803 */ /* 0x000fe20000000000 */
[----:B------:R-:W-:Y:S08]  /*e730*/  BRA `(.L_x_41558) ;  /* 0x0000000c00887947 */ /* 0x000ff00003800000 */
.L_x_41559:
[----:B------:R-:W2:Y:S02]  /*e740*/  LDG.E.U16 R2, desc[UR36][R2.64] ;  /* 0x0000002402027981 */ /* 0x000ea4000c1e1500 */
[----:B--2---:R-:W-:-:S04]  /*e750*/  ISETP.NE.AND P0, PT, R2, RZ, PT ;  /* 0x000000ff0200720c */ /* 0x004fc80003f05270 */
[----:B------:R-:W-:Y:S01]  /*e760*/  P2R R19, PR, RZ, 0x1 ;  /* 0x00000001ff137803 */ /* 0x000fe20000000000 */
[----:B------:R-:W-:Y:S08]  /*e770*/  BRA `(.L_x_41558) ;  /* 0x0000000c00787947 */ /* 0x000ff00003800000 */
.L_x_41554:
        /* <DEDUP_REMOVED lines=10> */
.L_x_41562:
[----:B------:R-:W2:Y:S02]  /*e820*/  LDG.E.U16 R0, desc[UR36][R2.64] ;  /* 0x0000002402007981 */ /* 0x000ea4000c1e1500 */
[----:B--2---:R-:W-:-:S05]  /*e830*/  HADD2.F32 R0, -RZ, R0.H0_H0 ;  /* 0x20000000ff007230 */ /* 0x004fca0000004100 */
[----:B------:R-:W-:-:S04]  /*e840*/  FSETP.NEU.FTZ.AND P0, PT, R0, RZ, PT ;  /* 0x000000ff0000720b */ /* 0x000fc80003f1d000 */
[----:B------:R-:W-:Y:S01]  /*e850*/  P2R R19, PR, RZ, 0x1 ;  /* 0x00000001ff137803 */ /* 0x000fe20000000000 */
[----:B------:R-:W-:Y:S08]  /*e860*/  BRA `(.L_x_41558) ;  /* 0x0000000c003c7947 */ /* 0x000ff00003800000 */
.L_x_41561:
        /* <DEDUP_REMOVED lines=12> */
.L_x_41564:
        /* <DEDUP_REMOVED lines=11> */
.L_x_41563:
[----:B------:R-:W2:Y:S02]  /*e9e0*/  LDG.E.64 R2, desc[UR36][R2.64] ;  /* 0x0000002402027981 */ /* 0x000ea4000c1e1b00 */
[----:B--2---:R-:W-:-:S06]  /*e9f0*/  DSETP.NEU.AND P0, PT, R2, RZ, PT ;  /* 0x000000ff0200722a */ /* 0x004fcc0003f0d000 */
[----:B------:R-:W-:Y:S01]  /*ea00*/  P2R R19, PR, RZ, 0x1 ;  /* 0x00000001ff137803 */ /* 0x000fe20000000000 */
[----:B------:R-:W-:Y:S07]  /*ea10*/  BRA `(.L_x_41558) ;  /* 0x0000000800d07947 */ /* 0x000fee0003800000 */
.L_x_41553:
        /* <DEDUP_REMOVED lines=12> */
.L_x_41567:
[----:B------:R-:W2:Y:S02]  /*eae0*/  LDG.E.128 R4, desc[UR36][R2.64] ;  /* 0x0000002402047981 */ /* 0x000ea4000c1e1d00 */
[----:B--2---:R-:W-:-:S06]  /*eaf0*/  DSETP.NEU.AND P0, PT, R6, RZ, PT ;  /* 0x000000ff0600722a */ /* 0x004fcc0003f0d000 */
[----:B------:R-:W-:-:S06]  /*eb00*/  DSETP.NEU.OR P0, PT, R4, RZ, P0 ;  /* 0x000000ff0400722a */ /* 0x000fcc000070d400 */
[----:B------:R-:W-:Y:S01]  /*eb10*/  P2R R19, PR, RZ, 0x1 ;  /* 0x00000001ff137803 */ /* 0x000fe20000000000 */
[----:B------:R-:W-:Y:S07]  /*eb20*/  BRA `(.L_x_41558) ;  /* 0x00000008008c7947 */ /* 0x000fee0003800000 */
.L_x_41566:
        /* <DEDUP_REMOVED lines=28> */
.L_x_41569:
        /* <DEDUP_REMOVED lines=15> */
.L_x_41568:
[----:B------:R-:W2:Y:S02]  /*ede0*/  LDG.E.U16 R0, desc[UR36][R2.64] ;  /* 0x0000002402007981 */ /* 0x000ea4000c1e1500 */
[----:B--2---:R-:W-:-:S05]  /*edf0*/  IMAD.U32 R0, R0, 0x10000, RZ ;  /* 0x0001000000007824 */ /* 0x004fca00078e00ff */
[----:B------:R-:W-:-:S04]  /*ee00*/  FSETP.NEU.FTZ.AND P0, PT, R0, RZ, PT ;  /* 0x000000ff0000720b */ /* 0x000fc80003f1d000 */
[----:B------:R-:W-:Y:S01]  /*ee10*/  P2R R19, PR, RZ, 0x1 ;  /* 0x00000001ff137803 */ /* 0x000fe20000000000 */
[----:B------:R-:W-:Y:S08]  /*ee20*/  BRA `(.L_x_41558) ;  /* 0x0000000400cc7947 */ /* 0x000ff00003800000 */
.L_x_41565:
        /* <DEDUP_REMOVED lines=12> */
.L_x_41572:
        /* <DEDUP_REMOVED lines=21> */
.L_x_41576:
[----:B------:R-:W-:Y:S05]  /*f040*/  BSYNC B1 ;  /* 0x0000000000017941 */ /* 0x000fea0003800000 */
.L_x_41575:
[----:B------:R-:W-:Y:S01]  /*f050*/  LEA R3, R0, 0x3b800000, 0x17 ;  /* 0x3b80000000037811 */ /* 0x000fe200078eb8ff */
[----:B------:R-:W-:-:S05]  /*f060*/  IMAD.SHL.U32 R0, R2, 0x100000, RZ ;  /* 0x0010000002007824 */ /* 0x000fca00078e00ff */
[----:B------:R-:W-:-:S07]  /*f070*/  LOP3.LUT R0, R3, R0, R4, 0xfe, !PT ;  /* 0x0000000003007212 */ /* 0x000fce00078efe04 */
.L_x_41574:
[----:B------:R-:W-:Y:S05]  /*f080*/  BSYNC B0 ;  /* 0x0000000000007941 */ /* 0x000fea0003800000 */
.L_x_41573:
[----:B------:R-:W-:-:S04]  /*f090*/  FSETP.NEU.FTZ.AND P0, PT, R0, RZ, PT ;  /* 0x000000ff0000720b */ /* 0x000fc80003f1d000 */
[----:B------:R-:W-:Y:S01]  /*f0a0*/  P2R R19, PR, RZ, 0x1 ;  /* 0x00000001ff137803 */ /* 0x000fe20000000000 */
[----:B------:R-:W-:Y:S08]  /*f0b0*/  BRA `(.L_x_41558) ;  /* 0x0000000400287947 */ /* 0x000ff00003800000 */
.L_x_41571:
        /* <DEDUP_REMOVED lines=21> */
.L_x_41580:
[----:B------:R-:W-:Y:S05]  /*f210*/  BSYNC B1 ;  /* 0x0000000000017941 */ /* 0x000fea0003800000 */
.L_x_41579:
[----:B------:R-:W-:Y:S01]  /*f220*/  LEA R3, R0, 0x37800000, 0x17 ;  /* 0x3780000000037811 */ /* 0x000fe200078eb8ff */
[----:B------:R-:W-:-:S05]  /*f230*/  IMAD.SHL.U32 R0, R2, 0x200000, RZ ;  /* 0x0020000002007824 */ /* 0x000fca00078e00ff */
[----:B------:R-:W-:-:S07]  /*f240*/  LOP3.LUT R0, R3, R0, R4, 0xfe, !PT ;  /* 0x0000000003007212 */ /* 0x000fce00078efe04 */
.L_x_41578:
[----:B------:R-:W-:Y:S05]  /*f250*/  BSYNC B0 ;  /* 0x0000000000007941 */ /* 0x000fea0003800000 */
.L_x_41577:
[----:B------:R-:W-:-:S04]  /*f260*/  FSETP.NEU.FTZ.AND P0, PT, R0, RZ, PT ;  /* 0x000000ff0000720b */ /* 0x000fc80003f1d000 */
[----:B------:R-:W-:Y:S01]  /*f270*/  P2R R19, PR, RZ, 0x1 ;  /* 0x00000001ff137803 */ /* 0x000fe20000000000 */
[----:B------:R-:W-:Y:S08]  /*f280*/  BRA `(.L_x_41558) ;  /* 0x0000000000b47947 */ /* 0x000ff00003800000 */
.L_x_41570:
        /* <DEDUP_REMOVED lines=14> */
.L_x_41584:
[----:B------:R-:W-:Y:S05]  /*f370*/  BSYNC B0 ;  /* 0x0000000000007941 */ /* 0x000fea0003800000 */
.L_x_41583:
[----:B------:R-:W-:-:S04]  /*f380*/  FSETP.NEU.FTZ.AND P0, PT, R0, RZ, PT ;  /* 0x000000ff0000720b */ /* 0x000fc80003f1d000 */
[----:B------:R-:W-:Y:S01]  /*f390*/  P2R R19, PR, RZ, 0x1 ;  /* 0x00000001ff137803 */ /* 0x000fe20000000000 */
[----:B------:R-:W-:Y:S08]  /*f3a0*/  BRA `(.L_x_41558) ;  /* 0x00000000006c7947 */ /* 0x000ff00003800000 */
.L_x_41557:
        /* <DEDUP_REMOVED lines=16> */
.L_x_41585:
[----:B------:R-:W-:-:S04]  /*f4b0*/  PLOP3.LUT P0, PT, PT, PT, PT, 0x8, 0x0 ;  /* 0x000000000000781c */ /* 0x000fc80003f0e170 */
[----:B------:R-:W-:Y:S01]  /*f4c0*/  P2R R19, PR, RZ, 0x1 ;  /* 0x00000001ff137803 */ /* 0x000fe20000000000 */
[----:B------:R-:W-:Y:S08]  /*f4d0*/  BRA `(.L_x_41558) ;  /* 0x0000000000207947 */ /* 0x000ff00003800000 */
.L_x_41582:
[----:B------:R-:W2:Y:S02]  /*f4e0*/  LDG.E.64 R2, desc[UR36][R2.64] ;  /* 0x0000002402027981 */ /* 0x000ea4000c1e1b00 */
[----:B--2---:R-:W-:-:S04]  /*f4f0*/  ISETP.NE.U32.AND P0, PT, R2, RZ, PT ;  /* 0x000000ff0200720c */ /* 0x004fc80003f05070 */
[----:B------:R-:W-:-:S04]  /*f500*/  ISETP.NE.AND.EX P0, PT, R3, RZ, PT, P0 ;  /* 0x000000ff0300720c */ /* 0x000fc80003f05300 */
[----:B------:R-:W-:Y:S01]  /*f510*/  P2R R19, PR, RZ, 0x1 ;  /* 0x00000001ff137803 */ /* 0x000fe20000000000 */
[----:B------:R-:W-:Y:S08]  /*f520*/  BRA `(.L_x_41558) ;  /* 0x00000000000c7947 */ /* 0x000ff00003800000 */
.L_x_41581:
[----:B------:R-:W2:Y:S02]  /*f530*/  LDG.E R2, desc[UR36][R2.64] ;  /* 0x0000002402027981 */ /* 0x000ea4000c1e1900 */
[----:B--2---:R-:W-:-:S04]  /*f540*/  ISETP.NE.AND P0, PT, R2, RZ, PT ;  /* 0x000000ff0200720c */ /* 0x004fc80003f05270 */
[----:B------:R-:W-:-:S09]  /*f550*/  P2R R19, PR, RZ, 0x1 ;  /* 0x00000001ff137803 */ /* 0x000fd20000000000 */
.L_x_41558:
        /* <DEDUP_REMOVED lines=18> */
.L_x_41589:
[----:B------:R-:W2:Y:S02]  /*f680*/  LDG.E.U8 R2, desc[UR36][R2.64] ;  /* 0x0000002402027981 */ /* 0x000ea4000c1e1100 */
[----:B--2---:R-:W-:Y:S01]  /*f690*/  ISETP.NE.AND P0, PT, R2, RZ, PT ;  /* 0x000000ff0200720c */ /* 0x004fe20003f05270 */
[----:B------:R-:W-:-:S12]  /*f6a0*/  BRA `(.L_x_41591) ;  /* 0x0000000c00747947 */ /* 0x000fd80003800000 */
.L_x_41588:
        /* <DEDUP_REMOVED lines=10> */
.L_x_41593:
[----:B------:R-:W2:Y:S02]  /*f750*/  LDG.E R2, desc[UR36][R2.64] ;  /* 0x0000002402027981 */ /* 0x000ea4000c1e1900 */
[----:B--2---:R-:W-:Y:S01]  /*f760*/  ISETP.NE.AND P0, PT, R2, RZ, PT ;  /* 0x000000ff0200720c */ /* 0x004fe20003f05270 */
[----:B------:R-:W-:-:S12]  /*f770*/  BRA `(.L_x_41591) ;  /* 0x0000000c00407947 */ /* 0x000fd80003800000 */
.L_x_41592:
[----:B------:R-:W2:Y:S02]  /*f780*/  LDG.E.U16 R2, desc[UR36][R2.64] ;  /* 0x0000002402027981 */ /* 0x000ea4000c1e1500 */
[----:B--2---:R-:W-:Y:S01]  /*f790*/  ISETP.NE.AND P0, PT, R2, RZ, PT ;  /* 0x000000ff0200720c */ /* 0x004fe20003f05270 */
[----:B------:R-:W-:-:S12]  /*f7a0*/  BRA `(.L_x_41591) ;  /* 0x0000000c00347947 */ /* 0x000fd80003800000 */
.L_x_41587:
        /* <DEDUP_REMOVED lines=9> */
.L_x_41595:
[----:B------:R-:W2:Y:S02]  /*f840*/  LDG.E.U16 R0, desc[UR36][R2.64] ;  /* 0x0000002402007981 */ /* 0x000ea4000c1e1500 */
[----:B--2---:R-:W-:-:S05]  /*f850*/  HADD2.F32 R0, -RZ, R0.H0_H0 ;  /* 0x20000000ff007230 */ /* 0x004fca0000004100 */
[----:B------:R-:W-:Y:S01]  /*f860*/  FSETP.NEU.FTZ.AND P0, PT, R0, RZ, PT ;  /* 0x000000ff0000720b */ /* 0x000fe20003f1d000 */
[----:B------:R-:W-:-:S12]  /*f870*/  BRA `(.L_x_41591) ;  /* 0x0000000c00007947 */ /* 0x000fd80003800000 */
.L_x_41594:
        /* <DEDUP_REMOVED lines=11> */
.L_x_41597:
        /* <DEDUP_REMOVED lines=10> */
.L_x_41596:
[----:B------:R-:W2:Y:S02]  /*f9d0*/  LDG.E.64 R2, desc[UR36][R2.64] ;  /* 0x0000002402027981 */ /* 0x000ea4000c1e1b00 */
[----:B--2---:R-:W-:Y:S01]  /*f9e0*/  DSETP.NEU.AND P0, PT, R2, RZ, PT ;  /* 0x000000ff0200722a */ /* 0x004fe20003f0d000 */
[----:B------:R-:W-:-:S13]  /*f9f0*/  BRA `(.L_x_41591) ;  /* 0x0000000800a07947 */ /* 0x000fda0003800000 */
.L_x_41586:
        /* <DEDUP_REMOVED lines=11> */
.L_x_41600:
[----:B------:R-:W2:Y:S02]  /*fab0*/  LDG.E.128 R4, desc[UR36][R2.64] ;  /* 0x0000002402047981 */ /* 0x000ea4000c1e1d00 */
[----:B--2---:R-:W-:-:S06]  /*fac0*/  DSETP.NEU.AND P0, PT, R6, RZ, PT ;  /* 0x000000ff0600722a */ /* 0x004fcc0003f0d000 */
[----:B------:R-:W-:Y:S01]  /*fad0*/  DSETP.NEU.OR P0, PT, R4, RZ, P0 ;  /* 0x000000ff0400722a */ /* 0x000fe2000070d400 */
[----:B------:R-:W-:-:S13]  /*fae0*/  BRA `(.L_x_41591) ;  /* 0x0000000800647947 */ /* 0x000fda0003800000 */
.L_x_41599:
        /* <DEDUP_REMOVED lines=27> */
.L_x_41602:
        /* <DEDUP_REMOVED lines=14> */
.L_x_41601:
[----:B------:R-:W2:Y:S02]  /*fd80*/  LDG.E.U16 R0, desc[UR36][R2.64] ;  /* 0x0000002402007981 */ /* 0x000ea4000c1e1500 */
[----:B--2---:R-:W-:-:S05]  /*fd90*/  IMAD.U32 R0, R0, 0x10000, RZ ;  /* 0x0001000000007824 */ /* 0x004fca00078e00ff */
[----:B------:R-:W-:Y:S01]  /*fda0*/  FSETP.NEU.FTZ.AND P0, PT, R0, RZ, PT ;  /* 0x000000ff0000720b */ /* 0x000fe20003f1d000 */
[----:B------:R-:W-:-:S12]  /*fdb0*/  BRA `(.L_x_41591) ;  /* 0x0000000400b07947 */ /* 0x000fd80003800000 */
.L_x_41598:
        /* <DEDUP_REMOVED lines=11> */
.L_x_41605:
        /* <DEDUP_REMOVED lines=21> */
.L_x_41609:
[----:B------:R-:W-:Y:S05]  /*ffc0*/  BSYNC B1 ;  /* 0x0000000000017941 */ /* 0x000fea0003800000 */
.L_x_41608:
[----:B------:R-:W-:Y:S01]  /*ffd0*/  LEA R3, R0, 0x3b800000, 0x17 ;  /* 0x3b80000000037811 */ /* 0x000fe200078eb8ff */
[----:B------:R-:W-:-:S05]  /*ffe0*/  IMAD.SHL.U32 R0, R2, 0x100000, RZ ;  /* 0x0010000002007824 */ /* 0x000fca00078e00ff */
[----:B------:R-:W-:-:S07]  /*fff0*/  LOP3.LUT R0, R3, R0, R4, 0xfe, !PT ;  /* 0x0000000003007212 */ /* 0x000fce00078efe04 */
.L_x_41607:
[----:B------:R-:W-:Y:S05]  /*10000*/  BSYNC B0 ;  /* 0x0000000000007941 */ /* 0x000fea0003800000 */
.L_x_41606:
[----:B------:R-:W-:Y:S01]  /*10010*/  FSETP.NEU.FTZ.AND P0, PT, R0, RZ, PT ;  /* 0x000000ff0000720b */ /* 0x000fe20003f1d000 */
[----:B------:R-:W-:-:S12]  /*10020*/  BRA `(.L_x_41591) ;  /* 0x0000000400147947 */ /* 0x000fd80003800000 */
.L_x_41604:
        /* <DEDUP_REMOVED lines=21> */
.L_x_41613:
[----:B------:R-:W-:Y:S05]  /*10180*/  BSYNC B1 ;  /* 0x0000000000017941 */ /* 0x000fea0003800000 */
.L_x_41612:
[----:B------:R-:W-:Y:S01]  /*10190*/  LEA R3, R0, 0x37800000, 0x17 ;  /* 0x3780000000037811 */ /* 0x000fe200078eb8ff */
[----:B------:R-:W-:-:S05]  /*101a0*/  IMAD.SHL.U32 R0, R2, 0x200000, RZ ;  /* 0x0020000002007824 */ /* 0x000fca00078e00ff */
[----:B------:R-:W-:-:S07]  /*101b0*/  LOP3.LUT R0, R3, R0, R4, 0xfe, !PT ;  /* 0x0000000003007212 */ /* 0x000fce00078efe04 */
.L_x_41611:
[----:B------:R-:W-:Y:S05]  /*101c0*/  BSYNC B0 ;  /* 0x0000000000007941 */ /* 0x000fea0003800000 */
.L_x_41610:
[----:B------:R-:W-:Y:S01]  /*101d0*/  FSETP.NEU.FTZ.AND P0, PT, R0, RZ, PT ;  /* 0x000000ff0000720b */ /* 0x000fe20003f1d000 */
[----:B------:R-:W-:-:S12]  /*101e0*/  BRA `(.L_x_41591) ;  /* 0x0000000000a47947 */ /* 0x000fd80003800000 */
.L_x_41603:
        /* <DEDUP_REMOVED lines=14> */
.L_x_41617:
[----:B------:R-:W-:Y:S05]  /*102d0*/  BSYNC B0 ;  /* 0x0000000000007941 */ /* 0x000fea0003800000 */
.L_x_41616:
[----:B------:R-:W-:Y:S01]  /*102e0*/  FSETP.NEU.FTZ.AND P0, PT, R0, RZ, PT ;  /* 0x000000ff0000720b */ /* 0x000fe20003f1d000 */
[----:B------:R-:W-:-:S12]  /*102f0*/  BRA `(.L_x_41591) ;  /* 0x0000000000607947 */ /* 0x000fd80003800000 */
.L_x_41590:
        /* <DEDUP_REMOVED lines=16> */
.L_x_41618:
[----:B------:R-:W-:Y:S01]  /*10400*/  PLOP3.LUT P0, PT, PT, PT, PT, 0x8, 0x0 ;  /* 0x000000000000781c */ /* 0x000fe20003f0e170 */
[----:B------:R-:W-:-:S12]  /*10410*/  BRA `(.L_x_41591) ;  /* 0x0000000000187947 */ /* 0x000fd80003800000 */
.L_x_41615:
[----:B------:R-:W2:Y:S02]  /*10420*/  LDG.E.64 R2, desc[UR36][R2.64] ;  /* 0x0000002402027981 */ /* 0x000ea4000c1e1b00 */
[----:B--2---:R-:W-:-:S04]  /*10430*/  ISETP.NE.U32.AND P0, PT, R2, RZ, PT ;  /* 0x000000ff0200720c */ /* 0x004fc80003f05070 */
[----:B------:R-:W-:Y:S01]  /*10440*/  ISETP.NE.AND.EX P0, PT, R3, RZ, PT, P0 ;  /* 0x000000ff0300720c */ /* 0x000fe20003f05300 */
[----:B------:R-:W-:-:S12]  /*10450*/  BRA `(.L_x_41591) ;  /* 0x0000000000087947 */ /* 0x000fd80003800000 */
.L_x_41614:
[----:B------:R-:W2:Y:S02]  /*10460*/  LDG.E R2, desc[UR36][R2.64] ;  /* 0x0000002402027981 */ /* 0x000ea4000c1e1900 */
[----:B--2---:R-:W-:-:S13]  /*10470*/  ISETP.NE.AND P0, PT, R2, RZ, PT ;  /* 0x000000ff0200720c */ /* 0x004fda0003f05270 */
.L_x_41591:
        /* <DEDUP_REMOVED lines=17> */
.L_x_41622:
[----:B------:R-:W-:Y:S01]  /*10590*/  STG.E.U8 desc[UR36][R16.64], R2 ;  /* 0x0000000210007986 */ /* 0x000fe2000c101124 */
[----:B------:R-:W-:Y:S05]  /*105a0*/  EXIT ;  /* 0x000000000000794d */ /* 0x000fea0003800000 */
.L_x_41621:
        /* <DEDUP_REMOVED lines=9> */
.L_x_41625:
[----:B------:R-:W-:Y:S01]  /*10640*/  STG.E desc[UR36][R16.64], R2 ;  /* 0x0000000210007986 */ /* 0x000fe2000c101924 */
[----:B------:R-:W-:Y:S05]  /*10650*/  EXIT ;  /* 0x000000000000794d */ /* 0x000fea0003800000 */
.L_x_41624:
[----:B------:R-:W-:Y:S01]  /*10660*/  STG.E.U16 desc[UR36][R16.64], R2 ;  /* 0x0000000210007986 */ /* 0x000fe2000c101524 */
[----:B------:R-:W-:Y:S05]  /*10670*/  EXIT ;  /* 0x000000000000794d */ /* 0x000fea0003800000 */
.L_x_41620:
        /* <DEDUP_REMOVED lines=9> */
.L_x_41627:
[----:B------:R-:W-:-:S04]  /*10710*/  I2FP.F32.U32 R0, R2 ;  /* 0x0000000200007245 */ /* 0x000fc80000201000 */
[----:B------:R-:W-:-:S05]  /*10720*/  F2FP.F16.F32.PACK_AB R0, RZ, R0 ;  /* 0x00000000ff00723e */ /* 0x000fca00000000ff */
[----:B------:R-:W-:Y:S01]  /*10730*/  STG.E.U16 desc[UR36][R16.64], R0 ;  /* 0x0000000010007986 */ /* 0x000fe2000c101524 */
[----:B------:R-:W-:Y:S05]  /*10740*/  EXIT ;  /* 0x000000000000794d */ /* 0x000fea0003800000 */
.L_x_41626:
        /* <DEDUP_REMOVED lines=10> */
.L_x_41629:
[----:B------:R-:W-:-:S04]  /*107f0*/  I2FP.F32.U32 R2, R2 ;  /* 0x0000000200027245 */ /* 0x000fc80000201000 */
[----:B------:R-:W-:-:S04]  /*10800*/  F2FP.F16.F32.PACK_AB R3, RZ, R2 ;  /* 0x00000002ff03723e */ /* 0x000fc800000000ff */
[----:B------:R-:W-:-:S05]  /*10810*/  PRMT R3, R3, 0x5410, RZ ;  /* 0x0000541003037816 */ /* 0x000fca00000000ff */
[----:B------:R-:W-:Y:S01]  /*10820*/  STG.E desc[UR36][R16.64], R3 ;  /* 0x0000000310007986 */ /* 0x000fe2000c101924 */
[----:B------:R-:W-:Y:S05]  /*10830*/  EXIT ;  /* 0x000000000000794d */ /* 0x000fea0003800000 */
.L_x_41628:
[----:B------:R-:W0:Y:S02]  /*10840*/  I2F.F64.U32 R2, R2 ;  /* 0x0000000200027312 */ /* 0x000e240000201800 */
[----:B0-----:R-:W-:Y:S01]  /*10850*/  STG.E.64 desc[UR36][R16.64], R2 ;  /* 0x0000000210007986 */ /* 0x001fe2000c101b24 */
[----:B------:R-:W-:Y:S05]  /*10860*/  EXIT ;  /* 0x000000000000794d */ /* 0x000fea0003800000 */
.L_x_41619:
        /* <DEDUP_REMOVED lines=10> */
.L_x_41632:
[----:B------:R-:W0:Y:S01]  /*10910*/  I2F.F64.U32 R4, R2 ;  /* 0x0000000200047312 */ /* 0x000e220000201800 */
[----:B------:R-:W-:-:S05]  /*10920*/  CS2R R6, SRZ ;  /* 0x0000000000067805 */ /* 0x000fca000001ff00 */
[----:B0-----:R-:W-:Y:S01]  /*10930*/  STG.E.128 desc[UR36][R16.64], R4 ;  /* 0x0000000410007986 */ /* 0x001fe2000c101d24 */
[----:B------:R-:W-:Y:S05]  /*10940*/  EXIT ;  /* 0x000000000000794d */ /* 0x000fea0003800000 */
.L_x_41631:
        /* <DEDUP_REMOVED lines=21> */
.L_x_41636:
[----:B------:R-:W-:Y:S05]  /*10aa0*/  BSYNC B0 ;  /* 0x0000000000007941 */ /* 0x000fea0003800000 */
.L_x_41635:
[----:B------:R-:W-:-:S05]  /*10ab0*/  LOP3.LUT R3, R0, R3, RZ, 0xfc, !PT ;  /* 0x0000000300037212 */ /* 0x000fca00078efcff */
[----:B------:R-:W-:Y:S01]  /*10ac0*/  STG.E.U8 desc[UR36][R16.64], R3 ;  /* 0x0000000310007986 */ /* 0x000fe2000c101124 */
[----:B------:R-:W-:Y:S05]  /*10ad0*/  EXIT ;  /* 0x000000000000794d */ /* 0x000fea0003800000 */
.L_x_41634:
        /* <DEDUP_REMOVED lines=13> */
.L_x_41638:
[----:B------:R-:W-:Y:S01]  /*10bb0*/  IMAD.MOV.U32 R0, RZ, RZ, 0x7f ;  /* 0x0000007fff007424 */ /* 0x000fe200078e00ff */
[----:B------:R-:W-:-:S04]  /*10bc0*/  ISETP.GT.U32.AND P0, PT, R2, 0x7f800000, PT ;  /* 0x7f8000000200780c */ /* 0x000fc80003f04070 */
[----:B------:R-:W-:-:S09]  /*10bd0*/  SEL R0, R0, 0x7c, P0 ;  /* 0x0000007c00007807 */ /* 0x000fd20000000000 */
.L_x_41639:
[----:B------:R-:W-:Y:S05]  /*10be0*/  BSYNC B0 ;  /* 0x0000000000007941 */ /* 0x000fea0003800000 */
.L_x_41637:
[----:B------:R-:W-:-:S04]  /*10bf0*/  LOP3.LUT R2, R3, 0x80000000, RZ, 0xc0, !PT ;  /* 0x8000000003027812 */ /* 0x000fc800078ec0ff */
[----:B------:R-:W-:-:S04]  /*10c00*/  SHF.R.U32.HI R3, RZ, 0x18, R2 ;  /* 0x00000018ff037819 */ /* 0x000fc80000011602 */
[----:B------:R-:W-:-:S05]  /*10c10*/  LOP3.LUT R3, R0, R3, RZ, 0xfc, !PT ;  /* 0x0000000300037212 */ /* 0x000fca00078efcff */
[----:B------:R-:W-:Y:S01]  /*10c20*/  STG.E.U8 desc[UR36][R16.64], R3 ;  /* 0x0000000310007986 */ /* 0x000fe2000c101124 */
[----:B------:R-:W-:Y:S05]  /*10c30*/  EXIT ;  /* 0x000000000000794d */ /* 0x000fea0003800000 */
.L_x_41633:
[----:B------:R-:W-:-:S04]  /*10c40*/  I2FP.F32.U32 R0, R2 ;  /* 0x0000000200007245 */ /* 0x000fc80000201000 */
[----:B------:R-:W-:-:S05]  /*10c50*/  F2FP.BF16.F32.PACK_AB R0, RZ, R0 ;  /* 0x00000000ff00723e */ /* 0x000fca00000010ff */
[----:B------:R-:W-:Y:S01]  /*10c60*/  STG.E.U16 desc[UR36][R16.64], R0 ;  /* 0x0000000010007986 */ /* 0x000fe2000c101524 */
[----:B------:R-:W-:Y:S05]  /*10c70*/  EXIT ;  /* 0x000000000000794d */ /* 0x000fea0003800000 */
.L_x_41630:
        /* <DEDUP_REMOVED lines=10> */
.L_x_41642:
        /* <DEDUP_REMOVED lines=17> */
.L_x_41645:
[----:B------:R-:W-:-:S04]  /*10e30*/  LOP3.LUT R2, R3, 0x80000000, RZ, 0xc0, !PT ;  /* 0x8000000003027812 */ /* 0x000fc800078ec0ff */
[----:B------:R-:W-:-:S04]  /*10e40*/  SHF.R.U32.HI R3, RZ, 0x18, R2 ;  /* 0x00000018ff037819 */ /* 0x000fc80000011602 */
[----:B------:R-:W-:-:S04]  /*10e50*/  LOP3.LUT R0, R0, R3, RZ, 0xfc, !PT ;  /* 0x0000000300007212 */ /* 0x000fc800078efcff */
[----:B------:R-:W-:-:S07]  /*10e60*/  PRMT R8, R0, 0x7610, R8 ;  /* 0x0000761000087816 */ /* 0x000fce0000000008 */
.L_x_41644:
[----:B------:R-:W-:Y:S05]  /*10e70*/  BSYNC B0 ;  /* 0x0000000000007941 */ /* 0x000fea0003800000 */
.L_x_41643:
[----:B------:R-:W-:Y:S01]  /*10e80*/  STG.E.U8 desc[UR36][R16.64], R8 ;  /* 0x0000000810007986 */ /* 0x000fe2000c101124 */
[----:B------:R-:W-:Y:S05]  /*10e90*/  EXIT ;  /* 0x000000000000794d */ /* 0x000fea0003800000 */
.L_x_41641:
        /* <DEDUP_REMOVED lines=17> */
.L_x_41648:
[----:B------:R-:W-:-:S04]  /*10fb0*/  LOP3.LUT R2, R3, 0x80000000, RZ, 0xc0, !PT ;  /* 0x8000000003027812 */ /* 0x000fc800078ec0ff */
[----:B------:R-:W-:-:S04]  /*10fc0*/  SHF.R.U32.HI R3, RZ, 0x18, R2 ;  /* 0x00000018ff037819 */ /* 0x000fc80000011602 */
[----:B------:R-:W-:-:S04]  /*10fd0*/  LOP3.LUT R0, R0, R3, RZ, 0xfc, !PT ;  /* 0x0000000300007212 */ /* 0x000fc800078efcff */
[----:B------:R-:W-:-:S07]  /*10fe0*/  PRMT R8, R0, 0x7610, R8 ;  /* 0x0000761000087816 */ /* 0x000fce0000000008 */
.L_x_41647:
[----:B------:R-:W-:Y:S05]  /*10ff0*/  BSYNC B0 ;  /* 0x0000000000007941 */ /* 0x000fea0003800000 */
.L_x_41646:
[----:B------:R-:W-:Y:S01]  /*11000*/  STG.E.U8 desc[UR36][R16.64], R8 ;  /* 0x0000000810007986 */ /* 0x000fe2000c101124 */
[----:B------:R-:W-:Y:S05]  /*11010*/  EXIT ;  /* 0x000000000000794d */ /* 0x000fea0003800000 */
.L_x_41640:
        /* <DEDUP_REMOVED lines=22> */
.L_x_41623:
        /* <DEDUP_REMOVED lines=16> */
.L_x_41651:
[----:B------:R-:W-:Y:S05]  /*11280*/  EXIT ;  /* 0x000000000000794d */ /* 0x000fea0003800000 */
.L_x_41650:
[----:B------:R-:W-:-:S05]  /*11290*/  IMAD.MOV.U32 R3, RZ, RZ, RZ ;  /* 0x000000ffff037224 */ /* 0x000fca00078e00ff */
[----:B------:R-:W-:Y:S01]  /*112a0*/  STG.E.64 desc[UR36][R16.64], R2 ;  /* 0x0000000210007986 */ /* 0x000fe2000c101b24 */
[----:B------:R-:W-:Y:S05]  /*112b0*/  EXIT ;  /* 0x000000000000794d */ /* 0x000fea0003800000 */
.L_x_41649:
[----:B------:R-:W-:Y:S01]  /*112c0*/  STG.E desc[UR36][R16.64], R2 ;  /* 0x0000000210007986 */ /* 0x000fe2000c101924 */
[----:B------:R-:W-:Y:S05]  /*112d0*/  EXIT ;  /* 0x000000000000794d */ /* 0x000fea0003800000 */
.L_x_41652:
        /* <DEDUP_REMOVED lines=10> */
.L_x_42488:


//--------------------- .text._ZN2at6native27unrolled_elementwise_kernelINS0_13BinaryFunctorIbbbZNS0_19maximum_kernel_cudaERNS_18TensorIteratorBaseEEUlbbE_EESt5arrayIPcLm3EELi4E23TrivialOffsetCalculatorILi2EjESA_ILi1EjENS0_6memory12LoadWithCastILi2EEENSD_13StoreWithCastILi1EEEEEviT_T0_T2_T3_T4_T5_ --------------------------
	.section	.text._ZN2at6native27unrolled_elementwise_kernelINS0_13BinaryFunctorIbbbZNS0_19maximum_kernel_cudaERNS_18TensorIteratorBaseEEUlbbE_EESt5arrayIPcLm3EELi4E23TrivialOffsetCalculatorILi2EjESA_ILi1EjENS0_6memory12LoadWithCastILi2EEENSD_13StoreWithCastILi1EEEEEviT_T0_T2_T3_T4_T5_,"ax",@progbits
	.align	128
        .global         _ZN2at6native27unrolled_elementwise_kernelINS0_13BinaryFunctorIbbbZNS0_19maximum_kernel_cudaERNS_18TensorIteratorBaseEEUlbbE_EESt5arrayIPcLm3EELi4E23TrivialOffsetCalculatorILi2EjESA_ILi1EjENS0_6memory12LoadWithCastILi2EEENSD_13StoreWithCastILi1EEEEEviT_T0_T2_T3_T4_T5_
        .type           _ZN2at6native27unrolled_elementwise_kernelINS0_13BinaryFunctorIbbbZNS0_19maximum_kernel_cudaERNS_18TensorIteratorBaseEEUlbbE_EESt5arrayIPcLm3EELi4E23TrivialOffsetCalculatorILi2EjESA_ILi1EjENS0_6memory12LoadWithCastILi2EEENSD_13StoreWithCastILi1EEEEEviT_T0_T2_T3_T4_T5_,@function
        .size           _ZN2at6native27unrolled_elementwise_kernelINS0_13BinaryFunctorIbbbZNS0_19maximum_kernel_cudaERNS_18TensorIteratorBaseEEUlbbE_EESt5arrayIPcLm3EELi4E23TrivialOffsetCalculatorILi2EjESA_ILi1EjENS0_6memory12LoadWithCastILi2EEENSD_13StoreWithCastILi1EEEEEviT_T0_T2_T3_T4_T5_,(.L_x_42489 - _ZN2at6native27unrolled_elementwise_kernelINS0_13BinaryFunctorIbbbZNS0_19maximum_kernel_cudaERNS_18TensorIteratorBaseEEUlbbE_EESt5arrayIPcLm3EELi4E23TrivialOffsetCalculatorILi2EjESA_ILi1EjENS0_6memory12LoadWithCastILi2EEENSD_13StoreWithCastILi1EEEEEviT_T0_T2_T3_T4_T5_)
        .other          _ZN2at6native27unrolled_elementwise_kernelINS0_13BinaryFunctorIbbbZNS0_19maximum_kernel_cudaERNS_18TensorIteratorBaseEEUlbbE_EESt5arrayIPcLm3EELi4E23TrivialOffsetCalculatorILi2EjESA_ILi1EjENS0_6memory12LoadWithCastILi2EEENSD_13StoreWithCastILi1EEEEEviT_T0_T2_T3_T4_T5_,@"STO_CUDA_ENTRY STV_DEFAULT"
_ZN2at6native27unrolled_elementwise_kernelINS0_13BinaryFunctorIbbbZNS0_19maximum_kernel_cudaERNS_18TensorIteratorBaseEEUlbbE_EESt5arrayIPcLm3EELi4E23TrivialOffsetCalculatorILi2EjESA_ILi1EjENS0_6memory12LoadWithCastILi2EEENSD_13StoreWithCastILi1EEEEEviT_T0_T2_T3_T4_T5_:
.text._ZN2at6native27unrolled_elementwise_kernelINS0_13BinaryFunctorIbbbZNS0_19maximum_kernel_cudaERNS_18TensorIteratorBaseEEUlbbE_EESt5arrayIPcLm3EELi4E23TrivialOffsetCalculatorILi2EjESA_ILi1EjENS0_6memory12LoadWithCastILi2EEENSD_13StoreWithCastILi1EEEEEviT_T0_T2_T3_T4_T5_:
        /* <DEDUP_REMOVED lines=35> */
.L_x_41658:
[----:B------:R-:W2:Y:S02]  /*0230*/  LDG.E.U8 R4, desc[UR36][R4.64] ;  /* 0x0000002404047981 */ /* 0x000ea4000c1e1100 */
[----:B--2---:R-:W-:-:S04]  /*0240*/  ISETP.NE.AND P0, PT, R4, RZ, PT ;  /* 0x000000ff0400720c */ /* 0x004fc80003f05270 */
[----:B------:R-:W-:Y:S01]  /*0250*/  P2R R18, PR, RZ, 0x1 ;  /* 0x00000001ff127803 */ /* 0x000fe20000000000 */
[----:B------:R-:W-:Y:S08]  /*0260*/  BRA `(.L_x_41660) ;  /* 0x0000000c00c47947 */ /* 0x000ff00003800000 */
.L_x_41657:
        /* <DEDUP_REMOVED lines=11> */
.L_x_41662:
[----:B------:R-:W2:Y:S02]  /*0320*/  LDG.E R4, desc[UR36][R4.64] ;  /* 0x0000002404047981 */ /* 0x000ea4000c1e1900 */
[----:B--2---:R-:W-:-:S04]  /*0330*/  ISETP.NE.AND P0, PT, R4, RZ, PT ;  /* 0x000000ff0400720c */ /* 0x004fc80003f05270 */
[----:B------:R-:W-:Y:S01]  /*0340*/  P2R R18, PR, RZ, 0x1 ;  /* 0x00000001ff127803 */ /* 0x000fe20000000000 */
[----:B------:R-:W-:Y:S08]  /*0350*/  BRA `(.L_x_41660) ;  /* 0x0000000c00887947 */ /* 0x000ff00003800000 */
.L_x_41661:
[----:B------:R-:W2:Y:S02]  /*0360*/  LDG.E.U16 R4, desc[UR36][R4.64] ;  /* 0x0000002404047981 */ /* 0x000ea4000c1e1500 */
[----:B--2---:R-:W-:-:S04]  /*0370*/  ISETP.NE.AND P0, PT, R4, RZ, PT ;  /* 0x000000ff0400720c */ /* 0x004fc80003f05270 */
[----:B------:R-:W-:Y:S01]  /*0380*/  P2R R18, PR, RZ, 0x1 ;  /* 0x00000001ff127803 */ /* 0x000fe20000000000 */
[----:B------:R-:W-:Y:S08]  /*0390*/  BRA `(.L_x_41660) ;  /* 0x0000000c00787947 */ /* 0x000ff00003800000 */
.L_x_41656:
        /* <DEDUP_REMOVED lines=10> */
.L_x_41664:
[----:B------:R-:W2:Y:S02]  /*0440*/  LDG.E.U16 R0, desc[UR36][R4.64] ;  /* 0x0000002404007981 */ /* 0x000ea4000c1e1500 */
[----:B--2---:R-:W-:-:S05]  /*0450*/  HADD2.F32 R0, -RZ, R0.H0_H0 ;  /* 0x20000000ff007230 */ /* 0x004fca0000004100 */
[----:B------:R-:W-:-:S04]  /*0460*/  FSETP.NEU.FTZ.AND P0, PT, R0, RZ, PT ;  /* 0x000000ff0000720b */ /* 0x000fc80003f1d000 */
[----:B------:R-:W-:Y:S01]  /*0470*/  P2R R18, PR, RZ, 0x1 ;  /* 0x00000001ff127803 */ /* 0x000fe20000000000 */
[----:B------:R-:W-:Y:S08]  /*0480*/  BRA `(.L_x_41660) ;  /* 0x0000000c003c7947 */ /* 0x000ff00003800000 */
.L_x_41663:
        /* <DEDUP_REMOVED lines=12> */
.L_x_41666:
        /* <DEDUP_REMOVED lines=11> */
.L_x_41665:
[----:B------:R-:W2:Y:S02]  /*0600*/  LDG.E.64 R4, desc[UR36][R4.64] ;  /* 0x0000002404047981 */ /* 0x000ea4000c1e1b00 */
[----:B--2---:R-:W-:-:S06]  /*0610*/  DSETP.NEU.AND P0, PT, R4, RZ, PT ;  /* 0x000000ff0400722a */ /* 0x004fcc0003f0d000 */
[----:B------:R-:W-:Y:S01]  /*0620*/  P2R R18, PR, RZ, 0x1 ;  /* 0x00000001ff127803 */ /* 0x000fe20000000000 */
[----:B------:R-:W-:Y:S07]  /*0630*/  BRA `(.L_x_41660) ;  /* 0x0000000800d07947 */ /* 0x000fee0003800000 */
.L_x_41655:
        /* <DEDUP_REMOVED lines=12> */
.L_x_41669:
[----:B------:R-:W2:Y:S02]  /*0700*/  LDG.E.128 R4, desc[UR36][R4.64] ;  /* 0x0000002404047981 */ /* 0x000ea4000c1e1d00 */
[----:B--2---:R-:W-:-:S06]  /*0710*/  DSETP.NEU.AND P0, PT, R6, RZ, PT ;  /* 0x000000ff0600722a */ /* 0x004fcc0003f0d000 */
[----:B------:R-:W-:-:S06]  /*0720*/  DSETP.NEU.OR P0, PT, R4, RZ, P0 ;  /* 0x000000ff0400722a */ /* 0x000fcc000070d400 */
[----:B------:R-:W-:Y:S01]  /*0730*/  P2R R18, PR, RZ, 0x1 ;  /* 0x00000001ff127803 */ /* 0x000fe20000000000 */
[----:B------:R-:W-:Y:S07]  /*0740*/  BRA `(.L_x_41660) ;  /* 0x00000008008c7947 */ /* 0x000fee0003800000 */
.L_x_41668:
        /* <DEDUP_REMOVED lines=28> */
.L_x_41671:
        /* <DEDUP_REMOVED lines=15> */
.L_x_41670:
[----:B------:R-:W2:Y:S02]  /*0a00*/  LDG.E.U16 R0, desc[UR36][R4.64] ;  /* 0x0000002404007981 */ /* 0x000ea4000c1e1500 */
[----:B--2---:R-:W-:-:S05]  /*0a10*/  IMAD.U32 R0, R0, 0x10000, RZ ;  /* 0x0001000000007824 */ /* 0x004fca00078e00ff */
[----:B------:R-:W-:-:S04]  /*0a20*/  FSETP.NEU.FTZ.AND P0, PT, R0, RZ, PT ;  /* 0x000000ff0000720b */ /* 0x000fc80003f1d000 */
[----:B------:R-:W-:Y:S01]  /*0a30*/  P2R R18, PR, RZ, 0x1 ;  /* 0x00000001ff127803 */ /* 0x000fe20000000000 */
[----:B------:R-:W-:Y:S08]  /*0a40*/  BRA `(.L_x_41660) ;  /* 0x0000000400cc7947 */ /* 0x000ff00003800000 */
.L_x_41667:
        /* <DEDUP_REMOVED lines=12> */
.L_x_41674:
        /* <DEDUP_REMOVED lines=21> */
.L_x_41678:
[----:B------:R-:W-:Y:S05]  /*0c60*/  BSYNC B1 ;  /* 0x0000000000017941 */ /* 0x000fea0003800000 */
.L_x_41677:
[----:B------:R-:W-:Y:S01]  /*0c70*/  LEA R5, R0, 0x3b800000, 0x17 ;  /* 0x3b80000000057811 */ /* 0x000fe200078eb8ff */
[----:B------:R-:W-:-:S05]  /*0c80*/  IMAD.SHL.U32 R0, R3, 0x100000, RZ ;  /* 0x0010000003007824 */ /* 0x000fca00078e00ff */
[----:B------:R-:W-:-:S07]  /*0c90*/  LOP3.LUT R0, R5, R0, R6, 0xfe, !PT ;  /* 0x0000000005007212 */ /* 0x000fce00078efe06 */
.L_x_41676:
[----:B------:R-:W-:Y:S05]  /*0ca0*/  BSYNC B0 ;  /* 0x0000000000007941 */ /* 0x000fea0003800000 */
.L_x_41675:
[----:B------:R-:W-:-:S04]  /*0cb0*/  FSETP.NEU.FTZ.AND P0, PT, R0, RZ, PT ;  /* 0x000000ff0000720b */ /* 0x000fc80003f1d000 */
[----:B------:R-:W-:Y:S01]  /*0cc0*/  P2R R18, PR, RZ, 0x1 ;  /* 0x00000001ff127803 */ /* 0x000fe20000000000 */
[----:B------:R-:W-:Y:S08]  /*0cd0*/  BRA `(.L_x_41660) ;  /* 0x0000000400287947 */ /* 0x000ff00003800000 */
.L_x_41673:
        /* <DEDUP_REMOVED lines=21> */
.L_x_41682:
[----:B------:R-:W-:Y:S05]  /*0e30*/  BSYNC B1 ;  /* 0x0000000000017941 */ /* 0x000fea0003800000 */
.L_x_41681:
[----:B------:R-:W-:Y:S01]  /*0e40*/  LEA R5, R0, 0x37800000, 0x17 ;  /* 0x3780000000057811 */ /* 0x000fe200078eb8ff */
[----:B------:R-:W-:-:S05]  /*0e50*/  IMAD.SHL.U32 R0, R3, 0x200000, RZ ;  /* 0x0020000003007824 */ /* 0x000fca00078e00ff */
[----:B------:R-:W-:-:S07]  /*0e60*/  LOP3.LUT R0, R5, R0, R6, 0xfe, !PT ;  /* 0x0000000005007212 */ /* 0x000fce00078efe06 */
.L_x_41680:
[----:B------:R-:W-:Y:S05]  /*0e70*/  BSYNC B0 ;  /* 0x0000000000007941 */ /* 0x000fea0003800000 */
.L_x_41679:
[----:B------:R-:W-:-:S04]  /*0e80*/  FSETP.NEU.FTZ.AND P0, PT, R0, RZ, PT ;  /* 0x000000ff0000720b */ /* 0x000fc80003f1d000 */
[----:B------:R-:W-:Y:S01]  /*0e90*/  P2R R18, PR, RZ, 0x1 ;  /* 0x00000001ff127803 */ /* 0x000fe20000000000 */
[----:B------:R-:W-:Y:S08]  /*0ea0*/  BRA `(.L_x_41660) ;  /* 0x0000000000b47947 */ /* 0x000ff00003800000 */
.L_x_41672:
        /* <DEDUP_REMOVED lines=14> */
.L_x_41686:
[----:B------:R-:W-:Y:S05]  /*0f90*/  BSYNC B0 ;  /* 0x0000000000007941 */ /* 0x000fea0003800000 */
.L_x_41685:
[----:B------:R-:W-:-:S04]  /*0fa0*/  FSETP.NEU.FTZ.AND P0, PT, R0, RZ, PT ;  /* 0x000000ff0000720b */ /* 0x000fc80003f1d000 */
[----:B------:R-:W-:Y:S01]  /*0fb0*/  P2R R18, PR, RZ, 0x1 ;  /* 0x00000001ff127803 */ /* 0x000fe20000000000 */
[----:B------:R-:W-:Y:S08]  /*0fc0*/  BRA `(.L_x_41660) ;  /* 0x00000000006c7947 */ /* 0x000ff00003800000 */
.L_x_41659:
        /* <DEDUP_REMOVED lines=16> */
.L_x_41687:
[----:B------:R-:W-:-:S04]  /*10d0*/  PLOP3.LUT P0, PT, PT, PT, PT, 0x8, 0x0 ;  /* 0x000000000000781c */ /* 0x000fc80003f0e170 */
[----:B------:R-:W-:Y:S01]  /*10e0*/  P2R R18, PR, RZ, 0x1 ;  /* 0x00000001ff127803 */ /* 0x000fe20000000000 */
[----:B------:R-:W-:Y:S08]  /*10f0*/  BRA `(.L_x_41660) ;  /* 0x0000000000207947 */ /* 0x000ff00003800000 */
.L_x_41684:
[----:B------:R-:W2:Y:S02]  /*1100*/  LDG.E.64 R4, desc[UR36][R4.64] ;  /* 0x0000002404047981 */ /* 0x000ea4000c1e1b00 */
[----:B--2---:R-:W-:-:S04]  /*1110*/  ISETP.NE.U32.AND P0, PT, R4, RZ, PT ;  /* 0x000000ff0400720c */ /* 0x004fc80003f05070 */
[----:B------:R-:W-:-:S04]  /*1120*/  ISETP.NE.AND.EX P0, PT, R5, RZ, PT, P0 ;  /* 0x000000ff0500720c */ /* 0x000fc80003f05300 */
[----:B------:R-:W-:Y:S01]  /*1130*/  P2R R18, PR, RZ, 0x1 ;  /* 0x00000001ff127803 */ /* 0x000fe20000000000 */
[----:B------:R-:W-:Y:S08]  /*1140*/  BRA `(.L_x_41660) ;  /* 0x00000000000c7947 */ /* 0x000ff00003800000 */
.L_x_41683:
[----:B------:R-:W2:Y:S02]  /*1150*/  LDG.E R4, desc[UR36][R4.64] ;  /* 0x0000002404047981 */ /* 0x000ea4000c1e1900 */
[----:B--2---:R-:W-:-:S04]  /*1160*/  ISETP.NE.AND P0, PT, R4, RZ, PT ;  /* 0x000000ff0400720c */ /* 0x004fc80003f05270 */
[----:B------:R-:W-:-:S09]  /*1170*/  P2R R18, PR, RZ, 0x1 ;  /* 0x00000001ff127803 */ /* 0x000fd20000000000 */
.L_x_41660:
        /* <DEDUP_REMOVED lines=19> */
.L_x_41691:
[----:B------:R-:W2:Y:S02]  /*12b0*/  LDG.E.U8 R4, desc[UR36][R4.64] ;  /* 0x0000002404047981 */ /* 0x000ea4000c1e1100 */
[----:B--2---:R-:W-:Y:S01]  /*12c0*/  ISETP.NE.AND P0, PT, R4, RZ, PT ;  /* 0x000000ff0400720c */ /* 0x004fe20003f05270 */
[----:B------:R-:W-:-:S12]  /*12d0*/  BRA `(.L_x_41693) ;  /* 0x0000000c00747947 */ /* 0x000fd80003800000 */
.L_x_41690:
        /* <DEDUP_REMOVED lines=10> */
.L_x_41695:
[----:B------:R-:W2:Y:S02]  /*1380*/  LDG.E R4, desc[UR36][R4.64] ;  /* 0x0000002404047981 */ /* 0x000ea4000c1e1900 */
[----:B--2---:R-:W-:Y:S01]  /*1390*/  ISETP.NE.AND P0, PT, R4, RZ, PT ;  /* 0x000000ff0400720c */ /* 0x004fe20003f05270 */
[----:B------:R-:W-:-:S12]  /*13a0*/  BRA `(.L_x_41693) ;  /* 0x0000000c00407947 */ /* 0x000fd80003800000 */
.L_x_41694:
[----:B------:R-:W2:Y:S02]  /*13b0*/  LDG.E.U16 R4, desc[UR36][R4.64] ;  /* 0x0000002404047981 */ /* 0x000ea4000c1e1500 */
[----:B--2---:R-:W-:Y:S01]  /*13c0*/  ISETP.NE.AND P0, PT, R4, RZ, PT ;  /* 0x000000ff0400720c */ /* 0x004fe20003f05270 */
[----:B------:R-:W-:-:S12]  /*13d0*/  BRA `(.L_x_41693) ;  /* 0x0000000c00347947 */ /* 0x000fd80003800000 */
.L_x_41689:
        /* <DEDUP_REMOVED lines=9> */
.L_x_41697:
[----:B------:R-:W2:Y:S02]  /*1470*/  LDG.E.U16 R0, desc[UR36][R4.64] ;  /* 0x0000002404007981 */ /* 0x000ea4000c1e1500 */
[----:B--2---:R-:W-:-:S05]  /*1480*/  HADD2.F32 R0, -RZ, R0.H0_H0 ;  /* 0x20000000ff007230 */ /* 0x004fca0000004100 */
[----:B------:R-:W-:Y:S01]  /*1490*/  FSETP.NEU.FTZ.AND P0, PT, R0, RZ, PT ;  /* 0x000000ff0000720b */ /* 0x000fe20003f1d000 */
[----:B------:R-:W-:-:S12]  /*14a0*/  BRA `(.L_x_41693) ;  /* 0x0000000c00007947 */ /* 0x000fd80003800000 */
.L_x_41696:
        /* <DEDUP_REMOVED lines=11> */
.L_x_41699:
        /* <DEDUP_REMOVED lines=10> */
.L_x_41698:
[----:B------:R-:W2:Y:S02]  /*1600*/  LDG.E.64 R4, desc[UR36][R4.64] ;  /* 0x0000002404047981 */ /* 0x000ea4000c1e1b00 */
[----:B--2---:R-:W-:Y:S01]  /*1610*/  DSETP.NEU.AND P0, PT, R4, RZ, PT ;  /* 0x000000ff0400722a */ /* 0x004fe20003f0d000 */
[----:B------:R-:W-:-:S13]  /*1620*/  BRA `(.L_x_41693) ;  /* 0x0000000800a07947 */ /* 0x000fda0003800000 */
.L_x_41688:
        /* <DEDUP_REMOVED lines=11> */
.L_x_41702:
[----:B------:R-:W2:Y:S02]  /*16e0*/  LDG.E.128 R4, desc[UR36][R4.64] ;  /* 0x0000002404047981 */ /* 0x000ea4000c1e1d00 */
[----:B--2---:R-:W-:-:S06]  /*16f0*/  DSETP.NEU.AND P0, PT, R6, RZ, PT ;  /* 0x000000ff0600722a */ /* 0x004fcc0003f0d000 */
[----:B------:R-:W-:Y:S01]  /*1700*/  DSETP.NEU.OR P0, PT, R4, RZ, P0 ;  /* 0x000000ff0400722a */ /* 0x000fe2000070d400 */
[----:B------:R-:W-:-:S13]  /*1710*/  BRA `(.L_x_41693) ;  /* 0x0000000800647947 */ /* 0x000fda0003800000 */
.L_x_41701:
        /* <DEDUP_REMOVED lines=27> */
.L_x_41704:
        /* <DEDUP_REMOVED lines=14> */
.L_x_41703:
[----:B------:R-:W2:Y:S02]  /*19b0*/  LDG.E.U16 R0, desc[UR36][R4.64] ;  /* 0x0000002404007981 */ /* 0x000ea4000c1e1500 */
[----:B--2---:R-:W-:-:S05]  /*19c0*/  IMAD.U32 R0, R0, 0x10000, RZ ;  /* 0x0001000000007824 */ /* 0x004fca00078e00ff */
[----:B------:R-:W-:Y:S01]  /*19d0*/  FSETP.NEU.FTZ.AND P0, PT, R0, RZ, PT ;  /* 0x000000ff0000720b */ /* 0x000fe20003f1d000 */
[----:B------:R-:W-:-:S12]  /*19e0*/  BRA `(.L_x_41693) ;  /* 0x0000000400b07947 */ /* 0x000fd80003800000 */
.L_x_41700:
        /* <DEDUP_REMOVED lines=11> */
.L_x_41707:
        /* <DEDUP_REMOVED lines=21> */
.L_x_41711:
[----:B------:R-:W-:Y:S05]  /*1bf0*/  BSYNC B1 ;  /* 0x0000000000017941 */ /* 0x000fea0003800000 */
.L_x_41710:
[----:B------:R-:W-:Y:S01]  /*1c00*/  LEA R5, R0, 0x3b800000, 0x17 ;  /* 0x3b80000000057811 */ /* 0x000fe200078eb8ff */
[----:B------:R-:W-:-:S05]  /*1c10*/  IMAD.SHL.U32 R0, R3, 0x100000, RZ ;  /* 0x0010000003007824 */ /* 0x000fca00078e00ff */
[----:B------:R-:W-:-:S07]  /*1c20*/  LOP3.LUT R0, R5, R0, R6, 0xfe, !PT ;  /* 0x0000000005007212 */ /* 0x000fce00078efe06 */
.L_x_41709:
[----:B------:R-:W-:Y:S05]  /*1c30*/  BSYNC B0 ;  /* 0x0000000000007941 */ /* 0x000fea0003800000 */
.L_x_41708:
[----:B------:R-:W-:Y:S01]  /*1c40*/  FSETP.NEU.FTZ.AND P0, PT, R0, RZ, PT ;  /* 0x000000ff0000720b */ /* 0x000fe20003f1d000 */
[----:B------:R-:W-:-:S12]  /*1c50*/  BRA `(.L_x_41693) ;  /* 0x0000000400147947 */ /* 0x000fd80003800000 */
.L_x_41706:
        /* <DEDUP_REMOVED lines=21> */
.L_x_41715:
[----:B------:R-:W-:Y:S05]  /*1db0*/  BSYNC B1 ;  /* 0x0000000000017941 */ /* 0x000fea0003800000 */
.L_x_41714:
[----:B------:R-:W-:Y:S01]  /*1dc0*/  LEA R5, R0, 0x37800000, 0x17 ;  /* 0x3780000000057811 */ /* 0x000fe200078eb8ff */
[----:B------:R-:W-:-:S05]  /*1dd0*/  IMAD.SHL.U32 R0, R3, 0x200000, RZ ;  /* 0x0020000003007824 */ /* 0x000fca00078e00ff */
[----:B------:R-:W-:-:S07]  /*1de0*/  LOP3.LUT R0, R5, R0, R6, 0xfe, !PT ;  /* 0x0000000005007212 */ /* 0x000fce00078efe06 */
.L_x_41713:
[----:B------:R-:W-:Y:S05]  /*1df0*/  BSYNC B0 ;  /* 0x0000000000007941 */ /* 0x000fea0003800000 */
.L_x_41712:
[----:B------:R-:W-:Y:S01]  /*1e00*/  FSETP.NEU.FTZ.AND P0, PT, R0, RZ, PT ;  /* 0x000000ff0000720b */ /* 0x000fe20003f1d000 */
[----:B------:R-:W-:-:S12]  /*1e10*/  BRA `(.L_x_41693) ;  /* 0x0000000000a47947 */ /* 0x000fd80003800000 */
.L_x_41705:
        /* <DEDUP_REMOVED lines=14> */
.L_x_41719:
[----:B------:R-:W-:Y:S05]  /*1f00*/  BSYNC B0 ;  /* 0x0000000000007941 */ /* 0x000fea0003800000 */
.L_x_41718:
[----:B------:R-:W-:Y:S01]  /*1f10*/  FSETP.NEU.FTZ.AND P0, PT, R0, RZ, PT ;  /* 0x000000ff0000720b */ /* 0x000fe20003f1d000 */
[----:B------:R-:W-:-:S12]  /*1f20*/  BRA `(.L_x_41693) ;  /* 0x0000000000607947 */ /* 0x000fd80003800000 */
.L_x_41692:
        /* <DEDUP_REMOVED lines=16> */
.L_x_41720:
[----:B------:R-:W-:Y:S01]  /*2030*/  PLOP3.LUT P0, PT, PT, PT, PT, 0x8, 0x0 ;  /* 0x000000000000781c */ /* 0x000fe20003f0e170 */
[----:B------:R-:W-:-:S12]  /*2040*/  BRA `(.L_x_41693) ;  /* 0x0000000000187947 */ /* 0x000fd80003800000 */
.L_x_41717:
[----:B------:R-:W2:Y:S02]  /*2050*/  LDG.E.64 R4, desc[UR36][R4.64] ;  /* 0x0000002404047981 */ /* 0x000ea4000c1e1b00 */
[----:B--2---:R-:W-:-:S04]  /*2060*/  ISETP.NE.U32.AND P0, PT, R4, RZ, PT ;  /* 0x000000ff0400720c */ /* 0x004fc80003f05070 */
[----:B------:R-:W-:Y:S01]  /*2070*/  ISETP.NE.AND.EX P0, PT, R5, RZ, PT, P0 ;  /* 0x000000ff0500720c */ /* 0x000fe20003f05300 */
[----:B------:R-:W-:-:S12]  /*2080*/  BRA `(.L_x_41693) ;  /* 0x0000000000087947 */ /* 0x000fd80003800000 */
.L_x_41716:
[----:B------:R-:W2:Y:S02]  /*2090*/  LDG.E R4, desc[UR36][R4.64] ;  /* 0x0000002404047981 */ /* 0x000ea4000c1e1900 */
[----:B--2---:R-:W-:-:S13]  /*20a0*/  ISETP.NE.AND P0, PT, R4, RZ, PT ;  /* 0x000000ff0400720c */ /* 0x004fda0003f05270 */
.L_x_41693:
[----:B------:R-:W-:Y:S01]  /*20b0*/  ISETP.NE.AND P1, PT, R18, RZ, PT ;  /* 0x000000ff1200720c */ /* 0x000fe20003f25270 */
[----:B------:R-:W-:Y:S01]  /*20c0*/  VIADD R25, R25, 0x80 ;  /* 0x0000008019197836 */ /* 0x000fe20000000000 */
[----:B------:R-:W-:Y:S02]  /*20d0*/  SEL R18, RZ, 0x1, !P0 ;  /* 0x00000001ff127807 */ /* 0x000fe40004000000 */
[----:B------:R-:W-:-:S09]  /*20e0*/  SEL R17, RZ, 0x1, !P1 ;  /* 0x00000001ff117807 */ /* 0x000fd20004800000 */
.L_x_41654:
[----:B------:R-:W-:Y:S05]  /*20f0*/  BSYNC B6 ;  /* 0x0000000000067941 */ /* 0x000fea0003800000 */
.L_x_41653:
        /* <DEDUP_REMOVED lines=25> */
.L_x_41726:
[----:B------:R-:W2:Y:S02]  /*2290*/  LDG.E.U8 R4, desc[UR36][R4.64] ;  /* 0x0000002404047981 */ /* 0x000ea4000c1e1100 */
[----:B--2---:R-:W-:-:S04]  /*22a0*/  ISETP.NE.AND P0, PT, R4, RZ, PT ;  /* 0x000000ff0400720c */ /* 0x004fc80003f05270 */
[----:B------:R-:W-:Y:S01]  /*22b0*/  P2R R19, PR, RZ, 0x1 ;  /* 0x00000001ff137803 */ /* 0x000fe20000000000 */
[----:B------:R-:W-:Y:S08]  /*22c0*/  BRA `(.L_x_41728) ;  /* 0x0000000c00c87947 */ /* 0x000ff00003800000 */
.L_x_41725:
        /* <DEDUP_REMOVED lines=11> */
.L_x_41730:
[----:B------:R-:W2:Y:S02]  /*2380*/  LDG.E R4, desc[UR36][R4.64] ;  /* 0x0000002404047981 */ /* 0x000ea4000c1e1900 */
[----:B--2---:R-:W-:-:S04]  /*2390*/  ISETP.NE.AND P0, PT, R4, RZ, PT ;  /* 0x000000ff0400720c */ /* 0x004fc80003f05270 */
[----:B------:R-:W-:Y:S01]  /*23a0*/  P2R R19, PR, RZ, 0x1 ;  /* 0x00000001ff137803 */ /* 0x000fe20000000000 */
[----:B------:R-:W-:Y:S08]  /*23b0*/  BRA `(.L_x_41728) ;  /* 0x0000000c008c7947 */ /* 0x000ff00003800000 */
.L_x_41729:
[----:B------:R-:W2:Y:S02]  /*23c0*/  LDG.E.U16 R4, desc[UR36][R4.64] ;  /* 0x0000002404047981 */ /* 0x000ea4000c1e1500 */
[----:B--2---:R-:W-:-:S04]  /*23d0*/  ISETP.NE.AND P0, PT, R4, RZ, PT ;  /* 0x000000ff0400720c */ /* 0x004fc80003f05270 */
[----:B------:R-:W-:Y:S01]  /*23e0*/  P2R R19, PR, RZ, 0x1 ;  /* 0x00000001ff137803 */ /* 0x000fe20000000000 */
[----:B------:R-:W-:Y:S08]  /*23f0*/  BRA `(.L_x_41728) ;  /* 0x0000000c007c7947 */ /* 0x000ff00003800000 */
.L_x_41724:
        /* <DEDUP_REMOVED lines=10> */
.L_x_41732:
[----:B------:R-:W2:Y:S02]  /*24a0*/  LDG.E.U16 R0, desc[UR36][R4.64] ;  /* 0x0000002404007981 */ /* 0x000ea4000c1e1500 */
[----:B--2---:R-:W-:-:S05]  /*24b0*/  HADD2.F32 R0, -RZ, R0.H0_H0 ;  /* 0x20000000ff007230 */ /* 0x004fca0000004100 */
[----:B------:R-:W-:-:S04]  /*24c0*/  FSETP.NEU.FTZ.AND P0, PT, R0, RZ, PT ;  /* 0x000000ff0000720b */ /* 0x000fc80003f1d000 */
[----:B------:R-:W-:Y:S01]  /*24d0*/  P2R R19, PR, RZ, 0x1 ;  /* 0x00000001ff137803 */ /* 0x000fe20000000000 */
[----:B------:R-:W-:Y:S08]  /*24e0*/  BRA `(.L_x_41728) ;  /* 0x0000000c00407947 */ /* 0x000ff00003800000 */
.L_x_41731:
        /* <DEDUP_REMOVED lines=12> */
.L_x_41734:
        /* <DEDUP_REMOVED lines=11> */
.L_x_41733:
[----:B------:R-:W2:Y:S02]  /*2660*/  LDG.E.64 R4, desc[UR36][R4.64] ;  /* 0x0000002404047981 */ /* 0x000ea4000c1e1b00 */
[----:B--2---:R-:W-:-:S06]  /*2670*/  DSETP.NEU.AND P0, PT, R4, RZ, PT ;  /* 0x000000ff0400722a */ /* 0x004fcc0003f0d000 */
[----:B------:R-:W-:Y:S01]  /*2680*/  P2R R19, PR, RZ, 0x1 ;  /* 0x00000001ff137803 */ /* 0x000fe20000000000 */
[----:B------:R-:W-:Y:S07]  /*2690*/  BRA `(.L_x_41728) ;  /* 0x0000000800d47947 */ /* 0x000fee0003800000 */
.L_x_41723:
        /* <DEDUP_REMOVED lines=12> */
.L_x_41737:
[----:B------:R-:W2:Y:S02]  /*2760*/  LDG.E.128 R4, desc[UR36][R4.64] ;  /* 0x0000002404047981 */ /* 0x000ea4000c1e1d00 */
[----:B--2---:R-:W-:-:S06]  /*2770*/  DSETP.NEU.AND P0, PT, R6, RZ, PT ;  /* 0x000000ff0600722a */ /* 0x004fcc0003f0d000 */
[----:B------:R-:W-:-:S06]  /*2780*/  DSETP.NEU.OR P0, PT, R4, RZ, P0 ;  /* 0x000000ff0400722a */ /* 0x000fcc000070d400 */
[----:B------:R-:W-:Y:S01]  /*2790*/  P2R R19, PR, RZ, 0x1 ;  /* 0x00000001ff137803 */ /* 0x000fe20000000000 */
[----:B------:R-:W-:Y:S07]  /*27a0*/  BRA `(.L_x_41728) ;  /* 0x0000000800907947 */ /* 0x000fee0003800000 */
.L_x_41736:
        /* <DEDUP_REMOVED lines=28> */
.L_x_41739:
        /* <DEDUP_REMOVED lines=16> */
.L_x_41738:
[----:B------:R-:W2:Y:S02]  /*2a70*/  LDG.E.U16 R0, desc[UR36][R4.64] ;  /* 0x0000002404007981 */ /* 0x000ea4000c1e1500 */
[----:B--2---:R-:W-:-:S05]  /*2a80*/  IMAD.U32 R0, R0, 0x10000, RZ ;  /* 0x0001000000007824 */ /* 0x004fca00078e00ff */
[----:B------:R-:W-:-:S04]  /*2a90*/  FSETP.NEU.FTZ.AND P0, PT, R0, RZ, PT ;  /* 0x000000ff0000720b */ /* 0x000fc80003f1d000 */
[----:B------:R-:W-:Y:S01]  /*2aa0*/  P2R R19, PR, RZ, 0x1 ;  /* 0x00000001ff137803 */ /* 0x000fe20000000000 */
[----:B------:R-:W-:Y:S08]  /*2ab0*/  BRA `(.L_x_41728) ;  /* 0x0000000400cc7947 */ /* 0x000ff00003800000 */
.L_x_41735:
        /* <DEDUP_REMOVED lines=12> */
.L_x_41742:
        /* <DEDUP_REMOVED lines=21> */
.L_x_41746:
[----:B------:R-:W-:Y:S05]  /*2cd0*/  BSYNC B1 ;  /* 0x0000000000017941 */ /* 0x000fea0003800000 */
.L_x_41745:
[----:B------:R-:W-:Y:S01]  /*2ce0*/  LEA R5, R0, 0x3b800000, 0x17 ;  /* 0x3b80000000057811 */ /* 0x000fe200078eb8ff */
[----:B------:R-:W-:-:S05]  /*2cf0*/  IMAD.SHL.U32 R0, R3, 0x100000, RZ ;  /* 0x0010000003007824 */ /* 0x000fca00078e00ff */
[----:B------:R-:W-:-:S07]  /*2d00*/  LOP3.LUT R0, R5, R0, R6, 0xfe, !PT ;  /* 0x0000000005007212 */ /* 0x000fce00078efe06 */
.L_x_41744:
[----:B------:R-:W-:Y:S05]  /*2d10*/  BSYNC B0 ;  /* 0x0000000000007941 */ /* 0x000fea0003800000 */
.L_x_41743:
[----:B------:R-:W-:-:S04]  /*2d20*/  FSETP.NEU.FTZ.AND P0, PT, R0, RZ, PT ;  /* 0x000000ff0000720b */ /* 0x000fc80003f1d000 */
[----:B------:R-:W-:Y:S01]  /*2d30*/  P2R R19, PR, RZ, 0x1 ;  /* 0x00000001ff137803 */ /* 0x000fe20000000000 */
[----:B------:R-:W-:Y:S08]  /*2d40*/  BRA `(.L_x_41728) ;  /* 0x0000000400287947 */ /* 0x000ff00003800000 */
.L_x_41741:
        /* <DEDUP_REMOVED lines=21> */
.L_x_41750:
[----:B------:R-:W-:Y:S05]  /*2ea0*/  BSYNC B1 ;  /* 0x0000000000017941 */ /* 0x000fea0003800000 */
.L_x_41749:
[----:B------:R-:W-:Y:S01]  /*2eb0*/  LEA R5, R0, 0x37800000, 0x17 ;  /* 0x3780000000057811 */ /* 0x000fe200078eb8ff */
[----:B------:R-:W-:-:S05]  /*2ec0*/  IMAD.SHL.U32 R0, R3, 0x200000, RZ ;  /* 0x0020000003007824 */ /* 0x000fca00078e00ff */
[----:B------:R-:W-:-:S07]  /*2ed0*/  LOP3.LUT R0, R5, R0, R6, 0xfe, !PT ;  /* 0x0000000005007212 */ /* 0x000fce00078efe06 */
.L_x_41748:
[----:B------:R-:W-:Y:S05]  /*2ee0*/  BSYNC B0 ;  /* 0x0000000000007941 */ /* 0x000fea0003800000 */
.L_x_41747:
[----:B------:R-:W-:-:S04]  /*2ef0*/  FSETP.NEU.FTZ.AND P0, PT, R0, RZ, PT ;  /* 0x000000ff0000720b */ /* 0x000fc80003f1d000 */
[----:B------:R-:W-:Y:S01]  /*2f00*/  P2R R19, PR, RZ, 0x1 ;  /* 0x00000001ff137803 */ /* 0x000fe20000000000 */
[----:B------:R-:W-:Y:S08]  /*2f10*/  BRA `(.L_x_41728) ;  /* 0x0000000000b47947 */ /* 0x000ff00003800000 */
.L_x_41740:
        /* <DEDUP_REMOVED lines=14> */
.L_x_41754:
[----:B------:R-:W-:Y:S05]  /*3000*/  BSYNC B0 ;  /* 0x0000000000007941 */ /* 0x000fea0003800000 */
.L_x_41753:
[----:B------:R-:W-:-:S04]  /*3010*/  FSETP.NEU.FTZ.AND P0, PT, R0, RZ, PT ;  /* 0x000000ff0000720b */ /* 0x000fc80003f1d000 */
[----:B------:R-:W-:Y:S01]  /*3020*/  P2R R19, PR, RZ, 0x1 ;  /* 0x00000001ff137803 */ /* 0x000fe20000000000 */
[----:B------:R-:W-:Y:S08]  /*3030*/  BRA `(.L_x_41728) ;  /* 0x00000000006c7947 */ /* 0x000ff00003800000 */
.L_x_41727:
        /* <DEDUP_REMOVED lines=16> */
.L_x_41755:
[----:B------:R-:W-:-:S04]  /*3140*/  PLOP3.LUT P0, PT, PT, PT, PT, 0x8, 0x0 ;  /* 0x000000000000781c */ /* 0x000fc80003f0e170 */
[----:B------:R-:W-:Y:S01]  /*3150*/  P2R R19, PR, RZ, 0x1 ;  /* 0x00000001ff137803 */ /* 0x000fe20000000000 */
[----:B------:R-:W-:Y:S08]  /*3160*/  BRA `(.L_x_41728) ;  /* 0x0000000000207947 */ /* 0x000ff00003800000 */
.L_x_41752:
[----:B------:R-:W2:Y:S02]  /*3170*/  LDG.E.64 R4, desc[UR36][R4.64] ;  /* 0x0000002404047981 */ /* 0x000ea4000c1e1b00 */
[----:B--2---:R-:W-:-:S04]  /*3180*/  ISETP.NE.U32.AND P0, PT, R4, RZ, PT ;  /* 0x000000ff0400720c */ /* 0x004fc80003f05070 */
[----:B------:R-:W-:-:S04]  /*3190*/  ISETP.NE.AND.EX P0, PT, R5, RZ, PT, P0 ;  /* 0x000000ff0500720c */ /* 0x000fc80003f05300 */
[----:B------:R-:W-:Y:S01]  /*31a0*/  P2R R19, PR, RZ, 0x1 ;  /* 0x00000001ff137803 */ /* 0x000fe20000000000 */
[----:B------:R-:W-:Y:S08]  /*31b0*/  BRA `(.L_x_41728) ;  /* 0x00000000000c7947 */ /* 0x000ff00003800000 */
.L_x_41751:
[----:B------:R-:W2:Y:S02]  /*31c0*/  LDG.E R4, desc[UR36][R4.64] ;  /* 0x0000002404047981 */ /* 0x000ea4000c1e1900 */
[----:B--2---:R-:W-:-:S04]  /*31d0*/  ISETP.NE.AND P0, PT, R4, RZ, PT ;  /* 0x000000ff0400720c */ /* 0x004fc80003f05270 */
[----:B------:R-:W-:-:S09]  /*31e0*/  P2R R19, PR, RZ, 0x1 ;  /* 0x00000001ff137803 */ /* 0x000fd20000000000 */
.L_x_41728:
        /* <DEDUP_REMOVED lines=19> */
.L_x_41759:
[----:B------:R-:W2:Y:S02]  /*3320*/  LDG.E.U8 R4, desc[UR36][R4.64] ;  /* 0x0000002404047981 */ /* 0x000ea4000c1e1100 */
[----:B--2---:R-:W-:Y:S01]  /*3330*/  ISETP.NE.AND P0, PT, R4, RZ, PT ;  /* 0x000000ff0400720c */ /* 0x004fe20003f05270 */
[----:B------:R-:W-:-:S12]  /*3340*/  BRA `(.L_x_41761) ;  /* 0x0000000c00747947 */ /* 0x000fd80003800000 */
.L_x_41758:
        /* <DEDUP_REMOVED lines=10> */
.L_x_41763:
[----:B------:R-:W2:Y:S02]  /*33f0*/  LDG.E R4, desc[UR36][R4.64] ;  /* 0x0000002404047981 */ /* 0x000ea4000c1e1900 */
[----:B--2---:R-:W-:Y:S01]  /*3400*/  ISETP.NE.AND P0, PT, R4, RZ, PT ;  /* 0x000000ff0400720c */ /* 0x004fe20003f05270 */
[----:B------:R-:W-:-:S12]  /*3410*/  BRA `(.L_x_41761) ;  /* 0x0000000c00407947 */ /* 0x000fd80003800000 */
.L_x_41762:
[----:B------:R-:W2:Y:S02]  /*3420*/  LDG.E.U16 R4, desc[UR36][R4.64] ;  /* 0x0000002404047981 */ /* 0x000ea4000c1e1500 */
[----:B--2---:R-:W-:Y:S01]  /*3430*/  ISETP.NE.AND P0, PT, R4, RZ, PT ;  /* 0x000000ff0400720c */ /* 0x004fe20003f05270 */
[----:B------:R-:W-:-:S12]  /*3440*/  BRA `(.L_x_41761) ;  /* 0x0000000c00347947 */ /* 0x000fd80003800000 */
.L_x_41757:
        /* <DEDUP_REMOVED lines=9> */
.L_x_41765:
[----:B------:R-:W2:Y:S02]  /*34e0*/  LDG.E.U16 R0, desc[UR36][R4.64] ;  /* 0x0000002404007981 */ /* 0x000ea4000c1e1500 */
[----:B--2---:R-:W-:-:S05]  /*34f0*/  HADD2.F32 R0, -RZ, R0.H0_H0 ;  /* 0x20000000ff007230 */ /* 0x004fca0000004100 */
[----:B------:R-:W-:Y:S01]  /*3500*/  FSETP.NEU.FTZ.AND P0, PT, R0, RZ, PT ;  /* 0x000000ff0000720b */ /* 0x000fe20003f1d000 */
[----:B------:R-:W-:-:S12]  /*3510*/  BRA `(.L_x_41761) ;  /* 0x0000000c00007947 */ /* 0x000fd80003800000 */
.L_x_41764:
        /* <DEDUP_REMOVED lines=11> */
.L_x_41767:
        /* <DEDUP_REMOVED lines=10> */
.L_x_41766:
[----:B------:R-:W2:Y:S02]  /*3670*/  LDG.E.64 R4, desc[UR36][R4.64] ;  /* 0x0000002404047981 */ /* 0x000ea4000c1e1b00 */
[----:B--2---:R-:W-:Y:S01]  /*3680*/  DSETP.NEU.AND P0, PT, R4, RZ, PT ;  /* 0x000000ff0400722a */ /* 0x004fe20003f0d000 */
[----:B------:R-:W-:-:S13]  /*3690*/  BRA `(.L_x_41761) ;  /* 0x0000000800a07947 */ /* 0x000fda0003800000 */
.L_x_41756:
        /* <DEDUP_REMOVED lines=11> */
.L_x_41770:
[----:B------:R-:W2:Y:S02]  /*3750*/  LDG.E.128 R4, desc[UR36][R4.64] ;  /* 0x0000002404047981 */ /* 0x000ea4000c1e1d00 */
[----:B--2---:R-:W-:-:S06]  /*3760*/  DSETP.NEU.AND P0, PT, R6, RZ, PT ;  /* 0x000000ff0600722a */ /* 0x004fcc0003f0d000 */
[----:B------:R-:W-:Y:S01]  /*3770*/  DSETP.NEU.OR P0, PT, R4, RZ, P0 ;  /* 0x000000ff0400722a */ /* 0x000fe2000070d400 */
[----:B------:R-:W-:-:S13]  /*3780*/  BRA `(.L_x_41761) ;  /* 0x0000000800647947 */ /* 0x000fda0003800000 */
.L_x_41769:
        /* <DEDUP_REMOVED lines=27> */
.L_x_41772:
        /* <DEDUP_REMOVED lines=14> */
.L_x_41771:
[----:B------:R-:W2:Y:S02]  /*3a20*/  LDG.E.U16 R0, desc[UR36][R4.64] ;  /* 0x0000002404007981 */ /* 0x000ea4000c1e1500 */
[----:B--2---:R-:W-:-:S05]  /*3a30*/  IMAD.U32 R0, R0, 0x10000, RZ ;  /* 0x0001000000007824 */ /* 0x004fca00078e00ff */
[----:B------:R-:W-:Y:S01]  /*3a40*/  FSETP.NEU.FTZ.AND P0, PT, R0, RZ, PT ;  /* 0x000000ff0000720b */ /* 0x000fe20003f1d000 */
[----:B------:R-:W-:-:S12]  /*3a50*/  BRA `(.L_x_41761) ;  /* 0x0000000400b07947 */ /* 0x000fd80003800000 */
.L_x_41768:
        /* <DEDUP_REMOVED lines=11> */
.L_x_41775:
        /* <DEDUP_REMOVED lines=21> */
.L_x_41779:
[----:B------:R-:W-:Y:S05]  /*3c60*/  BSYNC B1 ;  /* 0x0000000000017941 */ /* 0x000fea0003800000 */
.L_x_41778:
[----:B------:R-:W-:Y:S01]  /*3c70*/  LEA R5, R0, 0x3b800000, 0x17 ;  /* 0x3b80000000057811 */ /* 0x000fe200078eb8ff */
[----:B------:R-:W-:-:S05]  /*3c80*/  IMAD.SHL.U32 R0, R3, 0x100000, RZ ;  /* 0x0010000003007824 */ /* 0x000fca00078e00ff */
[----:B------:R-:W-:-:S07]  /*3c90*/  LOP3.LUT R0, R5, R0, R6, 0xfe, !PT ;  /* 0x0000000005007212 */ /* 0x000fce00078efe06 */
.L_x_41777:
[----:B------:R-:W-:Y:S05]  /*3ca0*/  BSYNC B0 ;  /* 0x0000000000007941 */ /* 0x000fea0003800000 */
.L_x_41776:
[----:B------:R-:W-:Y:S01]  /*3cb0*/  FSETP.NEU.FTZ.AND P0, PT, R0, RZ, PT ;  /* 0x000000ff0000720b */ /* 0x000fe20003f1d000 */
[----:B------:R-:W-:-:S12]  /*3cc0*/  BRA `(.L_x_41761) ;  /* 0x0000000400147947 */ /* 0x000fd80003800000 */
.L_x_41774:
        /* <DEDUP_REMOVED lines=21> */
.L_x_41783:
[----:B------:R-:W-:Y:S05]  /*3e20*/  BSYNC B1 ;  /* 0x0000000000017941 */ /* 0x000fea0003800000 */
.L_x_41782:
[----:B------:R-:W-:Y:S01]  /*3e30*/  LEA R5, R0, 0x37800000, 0x17 ;  /* 0x3780000000057811 */ /* 0x000fe200078eb8ff */
[----:B------:R-:W-:-:S05]  /*3e40*/  IMAD.SHL.U32 R0, R3, 0x200000, RZ ;  /* 0x0020000003007824 */ /* 0x000fca00078e00ff */
[----:B------:R-:W-:-:S07]  /*3e50*/  LOP3.LUT R0, R5, R0, R6, 0xfe, !PT ;  /* 0x0000000005007212 */ /* 0x000fce00078efe06 */
.L_x_41781:
[----:B------:R-:W-:Y:S05]  /*3e60*/  BSYNC B0 ;  /* 0x0000000000007941 */ /* 0x000fea0003800000 */
.L_x_41780:
[----:B------:R-:W-:Y:S01]  /*3e70*/  FSETP.NEU.FTZ.AND P0, PT, R0, RZ, PT ;  /* 0x000000ff0000720b */ /* 0x000fe20003f1d000 */
[----:B------:R-:W-:-:S12]  /*3e80*/  BRA `(.L_x_41761) ;  /* 0x0000000000a47947 */ /* 0x000fd80003800000 */
.L_x_41773:
        /* <DEDUP_REMOVED lines=14> */
.L_x_41787:
[----:B------:R-:W-:Y:S05]  /*3f70*/  BSYNC B0 ;  /* 0x0000000000007941 */ /* 0x000fea0003800000 */
.L_x_41786:
[----:B------:R-:W-:Y:S01]  /*3f80*/  FSETP.NEU.FTZ.AND P0, PT, R0, RZ, PT ;  /* 0x000000ff0000720b */ /* 0x000fe20003f1d000 */
[----:B------:R-:W-:-:S12]  /*3f90*/  BRA `(.L_x_41761) ;  /* 0x0000000000607947 */ /* 0x000fd80003800000 */
.L_x_41760:
        /* <DEDUP_REMOVED lines=16> */
.L_x_41788:
[----:B------:R-:W-:Y:S01]  /*40a0*/  PLOP3.LUT P0, PT, PT, PT, PT, 0x8, 0x0 ;  /* 0x000000000000781c */ /* 0x000fe20003f0e170 */
[----:B------:R-:W-:-:S12]  /*40b0*/  BRA `(.L_x_41761) ;  /* 0x0000000000187947 */ /* 0x000fd80003800000 */
.L_x_41785:
[----:B------:R-:W2:Y:S02]  /*40c0*/  LDG.E.64 R4, desc[UR36][R4.64] ;  /* 0x0000002404047981 */ /* 0x000ea4000c1e1b00 */
[----:B--2---:R-:W-:-:S04]  /*40d0*/  ISETP.NE.U32.AND P0, PT, R4, RZ, PT ;  /* 0x000000ff0400720c */ /* 0x004fc80003f05070 */
[----:B------:R-:W-:Y:S01]  /*40e0*/  ISETP.NE.AND.EX P0, PT, R5, RZ, PT, P0 ;  /* 0x000000ff0500720c */ /* 0x000fe20003f05300 */
[----:B------:R-:W-:-:S12]  /*40f0*/  BRA `(.L_x_41761) ;  /* 0x0000000000087947 */ /* 0x000fd80003800000 */
.L_x_41784:
[----:B------:R-:W2:Y:S02]  /*4100*/  LDG.E R4, desc[UR36][R4.64] ;  /* 0x0000002404047981 */ /* 0x000ea4000c1e1900 */
[----:B--2---:R-:W-:-:S13]  /*4110*/  ISETP.NE.AND P0, PT, R4, RZ, PT ;  /* 0x000000ff0400720c */ /* 0x004fda0003f05270 */
.L_x_41761:
[----:B------:R-:W-:Y:S01]  /*4120*/  ISETP.NE.AND P1, PT, R19, RZ, PT ;  /* 0x000000ff1300720c */ /* 0x000fe20003f25270 */
[----:B------:R-:W-:Y:S01]  /*4130*/  VIADD R25, R25, 0x80 ;  /* 0x0000008019197836 */ /* 0x000fe20000000000 */
[----:B------:R-:W-:Y:S02]  /*4140*/  SEL R19, RZ, 0x1, !P0 ;  /* 0x00000001ff137807 */ /* 0x000fe40004000000 */
[----:B------:R-:W-:-:S09]  /*4150*/  SEL R16, RZ, 0x1, !P1 ;  /* 0x00000001ff107807 */ /* 0x000fd20004800000 */
.L_x_41722:
[----:B------:R-:W-:Y:S05]  /*4160*/  BSYNC B6 ;  /* 0x0000000000067941 */ /* 0x000fea0003800000 */
.L_x_41721:
        /* <DEDUP_REMOVED lines=27> */
.L_x_41794:
[----:B------:R-:W2:Y:S02]  /*4320*/  LDG.E.U8 R4, desc[UR36][R4.64] ;  /* 0x0000002404047981 */ /* 0x000ea4000c1e1100 */
[----:B--2---:R-:W-:-:S04]  /*4330*/  ISETP.NE.AND P0, PT, R4, RZ, PT ;  /* 0x000000ff0400720c */ /* 0x004fc80003f05270 */
[----:B------:R-:W-:Y:S01]  /*4340*/  P2R R27, PR, RZ, 0x1 ;  /* 0x00000001ff1b7803 */ /* 0x000fe20000000000 */
[----:B------:R-:W-:Y:S08]  /*4350*/  BRA `(.L_x_41796) ;  /* 0x0000000c00c47947 */ /* 0x000ff00003800000 */
.L_x_41793:
        /* <DEDUP_REMOVED lines=11> */
.L_x_41798:
[----:B------:R-:W2:Y:S02]  /*4410*/  LDG.E R4, desc[UR36][R4.64] ;  /* 0x0000002404047981 */ /* 0x000ea4000c1e1900 */
[----:B--2---:R-:W-:-:S04]  /*4420*/  ISETP.NE.AND P0, PT, R4, RZ, PT ;  /* 0x000000ff0400720c */ /* 0x004fc80003f05270 */
[----:B------:R-:W-:Y:S01]  /*4430*/  P2R R27, PR, RZ, 0x1 ;  /* 0x00000001ff1b7803 */ /* 0x000fe20000000000 */
[----:B------:R-:W-:Y:S08]  /*4440*/  BRA `(.L_x_41796) ;  /* 0x0000000c00887947 */ /* 0x000ff00003800000 */
.L_x_41797:
[----:B------:R-:W2:Y:S02]  /*4450*/  LDG.E.U16 R4, desc[UR36][R4.64] ;  /* 0x0000002404047981 */ /* 0x000ea4000c1e1500 */
[----:B--2---:R-:W-:-:S04]  /*4460*/  ISETP.NE.AND P0, PT, R4, RZ, PT ;  /* 0x000000ff0400720c */ /* 0x004fc80003f05270 */
[----:B------:R-:W-:Y:S01]  /*4470*/  P2R R27, PR, RZ, 0x1 ;  /* 0x00000001ff1b7803 */ /* 0x000fe20000000000 */
[----:B------:R-:W-:Y:S08]  /*4480*/  BRA `(.L_x_41796) ;  /* 0x0000000c00787947 */ /* 0x000ff00003800000 */
.L_x_41792:
        /* <DEDUP_REMOVED lines=10> */
.L_x_41800:
[----:B------:R-:W2:Y:S02]  /*4530*/  LDG.E.U16 R0, desc[UR36][R4.64] ;  /* 0x0000002404007981 */ /* 0x000ea4000c1e1500 */
[----:B--2---:R-:W-:-:S05]  /*4540*/  HADD2.F32 R0, -RZ, R0.H0_H0 ;  /* 0x20000000ff007230 */ /* 0x004fca0000004100 */
[----:B------:R-:W-:-:S04]  /*4550*/  FSETP.NEU.FTZ.AND P0, PT, R0, RZ, PT ;  /* 0x000000ff0000720b */ /* 0x000fc80003f1d000 */
[----:B------:R-:W-:Y:S01]  /*4560*/  P2R R27, PR, RZ, 0x1 ;  /* 0x00000001ff1b7803 */ /* 0x000fe20000000000 */
[----:B------:R-:W-:Y:S08]  /*4570*/  BRA `(.L_x_41796) ;  /* 0x0000000c003c7947 */ /* 0x000ff00003800000 */
.L_x_41799:
        /* <DEDUP_REMOVED lines=12> */
.L_x_41802:
        /* <DEDUP_REMOVED lines=11> */
.L_x_41801:
[----:B------:R-:W2:Y:S02]  /*46f0*/  LDG.E.64 R4, desc[UR36][R4.64] ;  /* 0x0000002404047981 */ /* 0x000ea4000c1e1b00 */
[----:B--2---:R-:W-:-:S06]  /*4700*/  DSETP.NEU.AND P0, PT, R4, RZ, PT ;  /* 0x000000ff0400722a */ /* 0x004fcc0003f0d000 */
[----:B------:R-:W-:Y:S01]  /*4710*/  P2R R27, PR, RZ, 0x1 ;  /* 0x00000001ff1b7803 */ /* 0x000fe20000000000 */
[----:B------:R-:W-:Y:S07]  /*4720*/  BRA `(.L_x_41796) ;  /* 0x0000000800d07947 */ /* 0x000fee0003800000 */
.L_x_41791:
        /* <DEDUP_REMOVED lines=12> */
.L_x_41805:
[----:B------:R-:W2:Y:S02]  /*47f0*/  LDG.E.128 R4, desc[UR36][R4.64] ;  /* 0x0000002404047981 */ /* 0x000ea4000c1e1d00 */
[----:B--2---:R-:W-:-:S06]  /*4800*/  DSETP.NEU.AND P0, PT, R6, RZ, PT ;  /* 0x000000ff0600722a */ /* 0x004fcc0003f0d000 */
[----:B------:R-:W-:-:S06]  /*4810*/  DSETP.NEU.OR P0, PT, R4, RZ, P0 ;  /* 0x000000ff0400722a */ /* 0x000fcc000070d400 */
[----:B------:R-:W-:Y:S01]  /*4820*/  P2R R27, PR, RZ, 0x1 ;  /* 0x00000001ff1b7803 */ /* 0x000fe20000000000 */
[----:B------:R-:W-:Y:S07]  /*4830*/  BRA `(.L_x_41796) ;  /* 0x00000008008c7947 */ /* 0x000fee0003800000 */
.L_x_41804:
        /* <DEDUP_REMOVED lines=28> */
.L_x_41807:
        /* <DEDUP_REMOVED lines=15> */
.L_x_41806:
[----:B------:R-:W2:Y:S02]  /*4af0*/  LDG.E.U16 R0, desc[UR36][R4.64] ;  /* 0x0000002404007981 */ /* 0x000ea4000c1e1500 */
[----:B--2---:R-:W-:-:S05]  /*4b00*/  IMAD.U32 R0, R0, 0x10000, RZ ;  /* 0x0001000000007824 */ /* 0x004fca00078e00ff */
[----:B------:R-:W-:-:S04]  /*4b10*/  FSETP.NEU.FTZ.AND P0, PT, R0, RZ, PT ;  /* 0x000000ff0000720b */ /* 0x000fc80003f1d000 */
[----:B------:R-:W-:Y:S01]  /*4b20*/  P2R R27, PR, RZ, 0x1 ;  /* 0x00000001ff1b7803 */ /* 0x000fe20000000000 */
[----:B------:R-:W-:Y:S08]  /*4b30*/  BRA `(.L_x_41796) ;  /* 0x0000000400cc7947 */ /* 0x000ff00003800000 */
.L_x_41803:
        /* <DEDUP_REMOVED lines=12> */
.L_x_41810:
        /* <DEDUP_REMOVED lines=21> */
.L_x_41814:
[----:B------:R-:W-:Y:S05]  /*4d50*/  BSYNC B1 ;  /* 0x0000000000017941 */ /* 0x000fea0003800000 */
.L_x_41813:
[----:B------:R-:W-:Y:S01]  /*4d60*/  LEA R5, R0, 0x3b800000, 0x17 ;  /* 0x3b80000000057811 */ /* 0x000fe200078eb8ff */
[----:B------:R-:W-:-:S05]  /*4d70*/  IMAD.SHL.U32 R0, R3, 0x100000, RZ ;  /* 0x0010000003007824 */ /* 0x000fca00078e00ff */
[----:B------:R-:W-:-:S07]  /*4d80*/  LOP3.LUT R0, R5, R0, R6, 0xfe, !PT ;  /* 0x0000000005007212 */ /* 0x000fce00078efe06 */
.L_x_41812:
[----:B------:R-:W-:Y:S05]  /*4d90*/  BSYNC B0 ;  /* 0x0000000000007941 */ /* 0x000fea0003800000 */
.L_x_41811:
[----:B------:R-:W-:-:S04]  /*4da0*/  FSETP.NEU.FTZ.AND P0, PT, R0, RZ, PT ;  /* 0x000000ff0000720b */ /* 0x000fc80003f1d000 */
[----:B------:R-:W-:Y:S01]  /*4db0*/  P2R R27, PR, RZ, 0x1 ;  /* 0x00000001ff1b7803 */ /* 0x000fe20000000000 */
[----:B------:R-:W-:Y:S08]  /*4dc0*/  BRA `(.L_x_41796) ;  /* 0x0000000400287947 */ /* 0x000ff00003800000 */
.L_x_41809:
        /* <DEDUP_REMOVED lines=21> */
.L_x_41818:
[----:B------:R-:W-:Y:S05]  /*4f20*/  BSYNC B1 ;  /* 0x0000000000017941 */ /* 0x000fea0003800000 */
.L_x_41817:
[----:B------:R-:W-:Y:S01]  /*4f30*/  LEA R5, R0, 0x37800000, 0x17 ;  /* 0x3780000000057811 */ /* 0x000fe200078eb8ff */
[----:B------:R-:W-:-:S05]  /*4f40*/  IMAD.SHL.U32 R0, R3, 0x200000, RZ ;  /* 0x0020000003007824 */ /* 0x000fca00078e00ff */
[----:B------:R-:W-:-:S07]  /*4f50*/  LOP3.LUT R0, R5, R0, R6, 0xfe, !PT ;  /* 0x0000000005007212 */ /* 0x000fce00078efe06 */
.L_x_41816:
[----:B------:R-:W-:Y:S05]  /*4f60*/  BSYNC B0 ;  /* 0x0000000000007941 */ /* 0x000fea0003800000 */
.L_x_41815:
[----:B------:R-:W-:-:S04]  /*4f70*/  FSETP.NEU.FTZ.AND P0, PT, R0, RZ, PT ;  /* 0x000000ff0000720b */ /* 0x000fc80003f1d000 */
[----:B------:R-:W-:Y:S01]  /*4f80*/  P2R R27, PR, RZ, 0x1 ;  /* 0x00000001ff1b7803 */ /* 0x000fe20000000000 */
[----:B------:R-:W-:Y:S08]  /*4f90*/  BRA `(.L_x_41796) ;  /* 0x0000000000b47947 */ /* 0x000ff00003800000 */
.L_x_41808:
        /* <DEDUP_REMOVED lines=14> */
.L_x_41822:
[----:B------:R-:W-:Y:S05]  /*5080*/  BSYNC B0 ;  /* 0x0000000000007941 */ /* 0x000fea0003800000 */
.L_x_41821:
[----:B------:R-:W-:-:S04]  /*5090*/  FSETP.NEU.FTZ.AND P0, PT, R0, RZ, PT ;  /* 0x000000ff0000720b */ /* 0x000fc80003f1d000 */
[----:B------:R-:W-:Y:S01]  /*50a0*/  P2R R27, PR, RZ, 0x1 ;  /* 0x00000001ff1b7803 */ /* 0x000fe20000000000 */
[----:B------:R-:W-:Y:S08]  /*50b0*/  BRA `(.L_x_41796) ;  /* 0x00000000006c7947 */ /* 0x000ff00003800000 */
.L_x_41795:
        /* <DEDUP_REMOVED lines=16> */
.L_x_41823:
[----:B------:R-:W-:-:S04]  /*51c0*/  PLOP3.LUT P0, PT, PT, PT, PT, 0x8, 0x0 ;  /* 0x000000000000781c */ /* 0x000fc80003f0e170 */
[----:B------:R-:W-:Y:S01]  /*51d0*/  P2R R27, PR, RZ, 0x1 ;  /* 0x00000001ff1b7803 */ /* 0x000fe20000000000 */
[----:B------:R-:W-:Y:S08]  /*51e0*/  BRA `(.L_x_41796) ;  /* 0x0000000000207947 */ /* 0x000ff00003800000 */
.L_x_41820:
[----:B------:R-:W2:Y:S02]  /*51f0*/  LDG.E.64 R4, desc[UR36][R4.64] ;  /* 0x0000002404047981 */ /* 0x000ea4000c1e1b00 */
[----:B--2---:R-:W-:-:S04]  /*5200*/  ISETP.NE.U32.AND P0, PT, R4, RZ, PT ;  /* 0x000000ff0400720c */ /* 0x004fc80003f05070 */
[----:B------:R-:W-:-:S04]  /*5210*/  ISETP.NE.AND.EX P0, PT, R5, RZ, PT, P0 ;  /* 0x000000ff0500720c */ /* 0x000fc80003f05300 */
[----:B------:R-:W-:Y:S01]  /*5220*/  P2R R27, PR, RZ, 0x1 ;  /* 0x00000001ff1b7803 */ /* 0x000fe20000000000 */
[----:B------:R-:W-:Y:S08]  /*5230*/  BRA `(.L_x_41796) ;  /* 0x00000000000c7947 */ /* 0x000ff00003800000 */
.L_x_41819:
[----:B------:R-:W2:Y:S02]  /*5240*/  LDG.E R4, desc[UR36][R4.64] ;  /* 0x0000002404047981 */ /* 0x000ea4000c1e1900 */
[----:B--2---:R-:W-:-:S04]  /*5250*/  ISETP.NE.AND P0, PT, R4, RZ, PT ;  /* 0x000000ff0400720c */ /* 0x004fc80003f05270 */
[----:B------:R-:W-:-:S09]  /*5260*/  P2R R27, PR, RZ, 0x1 ;  /* 0x00000001ff1b7803 */ /* 0x000fd20000000000 */
.L_x_41796:
        /* <DEDUP_REMOVED lines=20> */
.L_x_41827:
[----:B------:R-:W2:Y:S02]  /*53b0*/  LDG.E.U8 R4, desc[UR36][R4.64] ;  /* 0x0000002404047981 */ /* 0x000ea4000c1e1100 */
[----:B--2---:R-:W-:Y:S01]  /*53c0*/  ISETP.NE.AND P0, PT, R4, RZ, PT ;  /* 0x000000ff0400720c */ /* 0x004fe20003f05270 */
[----:B------:R-:W-:-:S12]  /*53d0*/  BRA `(.L_x_41829) ;  /* 0x0000000c00747947 */ /* 0x000fd80003800000 */
.L_x_41826:
        /* <DEDUP_REMOVED lines=10> */
.L_x_41831:
[----:B------:R-:W2:Y:S02]  /*5480*/  LDG.E R4, desc[UR36][R4.64] ;  /* 0x0000002404047981 */ /* 0x000ea4000c1e1900 */
[----:B--2---:R-:W-:Y:S01]  /*5490*/  ISETP.NE.AND P0, PT, R4, RZ, PT ;  /* 0x000000ff0400720c */ /* 0x004fe20003f05270 */
[----:B------:R-:W-:-:S12]  /*54a0*/  BRA `(.L_x_41829) ;  /* 0x0000000c00407947 */ /* 0x000fd80003800000 */
.L_x_41830:
[----:B------:R-:W2:Y:S02]  /*54b0*/  LDG.E.U16 R4, desc[UR36][R4.64] ;  /* 0x0000002404047981 */ /* 0x000ea4000c1e1500 */
[----:B--2---:R-:W-:Y:S01]  /*54c0*/  ISETP.NE.AND P0, PT, R4, RZ, PT ;  /* 0x000000ff0400720c */ /* 0x004fe20003f05270 */
[----:B------:R-:W-:-:S12]  /*54d0*/  BRA `(.L_x_41829) ;  /* 0x0000000c00347947 */ /* 0x000fd80003800000 */
.L_x_41825:
        /* <DEDUP_REMOVED lines=9> */
.L_x_41833:
[----:B------:R-:W2:Y:S02]  /*5570*/  LDG.E.U16 R0, desc[UR36][R4.64] ;  /* 0x0000002404007981 */ /* 0x000ea4000c1e1500 */
[----:B--2---:R-:W-:-:S05]  /*5580*/  HADD2.F32 R0, -RZ, R0.H0_H0 ;  /* 0x20000000ff007230 */ /* 0x004fca0000004100 */
[----:B------:R-:W-:Y:S01]  /*5590*/  FSETP.NEU.FTZ.AND P0, PT, R0, RZ, PT ;  /* 0x000000ff0000720b */ /* 0x000fe20003f1d000 */
[----:B------:R-:W-:-:S12]  /*55a0*/  BRA `(.L_x_41829) ;  /* 0x0000000c00007947 */ /* 0x000fd80003800000 */
.L_x_41832:
        /* <DEDUP_REMOVED lines=11> */
.L_x_41835:
        /* <DEDUP_REMOVED lines=10> */
.L_x_41834:
[----:B------:R-:W2:Y:S02]  /*5700*/  LDG.E.64 R4, desc[UR36][R4.64] ;  /* 0x0000002404047981 */ /* 0x000ea4000c1e1b00 */
[----:B--2---:R-:W-:Y:S01]  /*5710*/  DSETP.NEU.AND P0, PT, R4, RZ, PT ;  /* 0x000000ff0400722a */ /* 0x004fe20003f0d000 */
[----:B------:R-:W-:-:S13]  /*5720*/  BRA `(.L_x_41829) ;  /* 0x0000000800a07947 */ /* 0x000fda0003800000 */
.L_x_41824:
        /* <DEDUP_REMOVED lines=11> */
.L_x_41838:
[----:B------:R-:W2:Y:S02]  /*57e0*/  LDG.E.128 R4, desc[UR36][R4.64] ;  /* 0x0000002404047981 */ /* 0x000ea4000c1e1d00 */
[----:B--2---:R-:W-:-:S06]  /*57f0*/  DSETP.NEU.AND P0, PT, R6, RZ, PT ;  /* 0x000000ff0600722a */ /* 0x004fcc0003f0d000 */
[----:B------:R-:W-:Y:S01]  /*5800*/  DSETP.NEU.OR P0, PT, R4, RZ, P0 ;  /* 0x000000ff0400722a */ /* 0x000fe2000070d400 */
[----:B------:R-:W-:-:S13]  /*5810*/  BRA `(.L_x_41829) ;  /* 0x0000000800647947 */ /* 0x000fda0003800000 */
.L_x_41837:
        /* <DEDUP_REMOVED lines=27> */
.L_x_41840:
        /* <DEDUP_REMOVED lines=14> */
.L_x_41839:
[----:B------:R-:W2:Y:S02]  /*5ab0*/  LDG.E.U16 R0, desc[UR36][R4.64] ;  /* 0x0000002404007981 */ /* 0x000ea4000c1e1500 */
[----:B--2---:R-:W-:-:S05]  /*5ac0*/  IMAD.U32 R0, R0, 0x10000, RZ ;  /* 0x0001000000007824 */ /* 0x004fca00078e00ff */
[----:B------:R-:W-:Y:S01]  /*5ad0*/  FSETP.NEU.FTZ.AND P0, PT, R0, RZ, PT ;  /* 0x000000ff0000720b */ /* 0x000fe20003f1d000 */
[----:B------:R-:W-:-:S12]  /*5ae0*/  BRA `(.L_x_41829) ;  /* 0x0000000400b07947 */ /* 0x000fd80003800000 */
.L_x_41836:
        /* <DEDUP_REMOVED lines=11> */
.L_x_41843:
        /* <DEDUP_REMOVED lines=21> */
.L_x_41847:
[----:B------:R-:W-:Y:S05]  /*5cf0*/  BSYNC B1 ;  /* 0x0000000000017941 */ /* 0x000fea0003800000 */
.L_x_41846:
[----:B------:R-:W-:Y:S01]  /*5d00*/  LEA R5, R0, 0x3b800000, 0x17 ;  /* 0x3b80000000057811 */ /* 0x000fe200078eb8ff */
[----:B------:R-:W-:-:S05]  /*5d10*/  IMAD.SHL.U32 R0, R3, 0x100000, RZ ;  /* 0x0010000003007824 */ /* 0x000fca00078e00ff */
[----:B------:R-:W-:-:S07]  /*5d20*/  LOP3.LUT R0, R5, R0, R6, 0xfe, !PT ;  /* 0x0000000005007212 */ /* 0x000fce00078efe06 */
.L_x_41845:
[----:B------:R-:W-:Y:S05]  /*5d30*/  BSYNC B0 ;  /* 0x0000000000007941 */ /* 0x000fea0003800000 */
.L_x_41844:
[----:B------:R-:W-:Y:S01]  /*5d40*/  FSETP.NEU.FTZ.AND P0, PT, R0, RZ, PT ;  /* 0x000000ff0000720b */ /* 0x000fe20003f1d000 */
[----:B------:R-:W-:-:S12]  /*5d50*/  BRA `(.L_x_41829) ;  /* 0x0000000400147947 */ /* 0x000fd80003800000 */
.L_x_41842:
        /* <DEDUP_REMOVED lines=21> */
.L_x_41851:
[----:B------:R-:W-:Y:S05]  /*5eb0*/  BSYNC B1 ;  /* 0x0000000000017941 */ /* 0x000fea0003800000 */
.L_x_41850:
[----:B------:R-:W-:Y:S01]  /*5ec0*/  LEA R5, R0, 0x37800000, 0x17 ;  /* 0x3780000000057811 */ /* 0x000fe200078eb8ff */
[----:B------:R-:W-:-:S05]  /*5ed0*/  IMAD.SHL.U32 R0, R3, 0x200000, RZ ;  /* 0x0020000003007824 */ /* 0x000fca00078e00ff */
[----:B------:R-:W-:-:S07]  /*5ee0*/  LOP3.LUT R0, R5, R0, R6, 0xfe, !PT ;  /* 0x0000000005007212 */ /* 0x000fce00078efe06 */
.L_x_41849:
[----:B------:R-:W-:Y:S05]  /*5ef0*/  BSYNC B0 ;  /* 0x0000000000007941 */ /* 0x000fea0003800000 */
.L_x_41848:
[----:B------:R-:W-:Y:S01]  /*5f00*/  FSETP.NEU.FTZ.AND P0, PT, R0, RZ, PT ;  /* 0x000000ff0000720b */ /* 0x000fe20003f1d000 */
[----:B------:R-:W-:-:S12]  /*5f10*/  BRA `(.L_x_41829) ;  /* 0x0000000000a47947 */ /* 0x000fd80003800000 */
.L_x_41841:
        /* <DEDUP_REMOVED lines=14> */
.L_x_41855:
[----:B------:R-:W-:Y:S05]  /*6000*/  BSYNC B0 ;  /* 0x0000000000007941 */ /* 0x000fea0003800000 */
.L_x_41854:
[----:B------:R-:W-:Y:S01]  /*6010*/  FSETP.NEU.FTZ.AND P0, PT, R0, RZ, PT ;  /* 0x000000ff0000720b */ /* 0x000fe20003f1d000 */
[----:B------:R-:W-:-:S12]  /*6020*/  BRA `(.L_x_41829) ;  /* 0x0000000000607947 */ /* 0x000fd80003800000 */
.L_x_41828:
        /* <DEDUP_REMOVED lines=16> */
.L_x_41856:
[----:B------:R-:W-:Y:S01]  /*6130*/  PLOP3.LUT P0, PT, PT, PT, PT, 0x8, 0x0 ;  /* 0x000000000000781c */ /* 0x000fe20003f0e170 */
[----:B------:R-:W-:-:S12]  /*6140*/  BRA `(.L_x_41829) ;  /* 0x0000000000187947 */ /* 0x000fd80003800000 */
.L_x_41853:
[----:B------:R-:W2:Y:S02]  /*6150*/  LDG.E.64 R4, desc[UR36][R4.64] ;  /* 0x0000002404047981 */ /* 0x000ea4000c1e1b00 */
[----:B--2---:R-:W-:-:S04]  /*6160*/  ISETP.NE.U32.AND P0, PT, R4, RZ, PT ;  /* 0x000000ff0400720c */ /* 0x004fc80003f05070 */
[----:B------:R-:W-:Y:S01]  /*6170*/  ISETP.NE.AND.EX P0, PT, R5, RZ, PT, P0 ;  /* 0x000000ff0500720c */ /* 0x000fe20003f05300 */
[----:B------:R-:W-:-:S12]  /*6180*/  BRA `(.L_x_41829) ;  /* 0x0000000000087947 */ /* 0x000fd80003800000 */
.L_x_41852:
[----:B------:R-:W2:Y:S02]  /*6190*/  LDG.E R4, desc[UR36][R4.64] ;  /* 0x0000002404047981 */ /* 0x000ea4000c1e1900 */
[----:B--2---:R-:W-:-:S13]  /*61a0*/  ISETP.NE.AND P0, PT, R4, RZ, PT ;  /* 0x000000ff0400720c */ /* 0x004fda0003f05270 */
.L_x_41829:
[----:B------:R-:W-:Y:S01]  /*61b0*/  ISETP.NE.AND P1, PT, R27, RZ, PT ;  /* 0x000000ff1b00720c */ /* 0x000fe20003f25270 */
[----:B------:R-:W-:Y:S01]  /*61c0*/  VIADD R25, R25, 0x80 ;  /* 0x0000008019197836 */ /* 0x000fe20000000000 */
[----:B------:R-:W-:Y:S02]  /*61d0*/  SEL R24, RZ, 0x1, !P0 ;  /* 0x00000001ff187807 */ /* 0x000fe40004000000 */
[----:B------:R-:W-:-:S09]  /*61e0*/  SEL R27, RZ, 0x1, !P1 ;  /* 0x00000001ff1b7807 */ /* 0x000fd20004800000 */
.L_x_41790:
[----:B------:R-:W-:Y:S05]  /*61f0*/  BSYNC B6 ;  /* 0x0000000000067941 */ /* 0x000fea0003800000 */
.L_x_41789:
        /* <DEDUP_REMOVED lines=25> */
.L_x_41862:
[----:B------:R-:W2:Y:S02]  /*6390*/  LDG.E.U8 R4, desc[UR36][R4.64] ;  /* 0x0000002404047981 */ /* 0x000ea4000c1e1100 */
[----:B--2---:R-:W-:-:S04]  /*63a0*/  ISETP.NE.AND P0, PT, R4, RZ, PT ;  /* 0x000000ff0400720c */ /* 0x004fc80003f05270 */
[----:B------:R-:W-:Y:S01]  /*63b0*/  P2R R23, PR, RZ, 0x1 ;  /* 0x00000001ff177803 */ /* 0x000fe20000000000 */
[----:B------:R-:W-:Y:S08]  /*63c0*/  BRA `(.L_x_41864) ;  /* 0x0000000c00c47947 */ /* 0x000ff00003800000 */
.L_x_41861:
        /* <DEDUP_REMOVED lines=11> */
.L_x_41866:
[----:B------:R-:W2:Y:S02]  /*6480*/  LDG.E R4, desc[UR36][R4.64] ;  /* 0x0000002404047981 */ /* 0x000ea4000c1e1900 */
[----:B--2---:R-:W-:-:S04]  /*6490*/  ISETP.NE.AND P0, PT, R4, RZ, PT ;  /* 0x000000ff0400720c */ /* 0x004fc80003f05270 */
[----:B------:R-:W-:Y:S01]  /*64a0*/  P2R R23, PR, RZ, 0x1 ;  /* 0x00000001ff177803 */ /* 0x000fe20000000000 */
[----:B------:R-:W-:Y:S08]  /*64b0*/  BRA `(.L_x_41864) ;  /* 0x0000000c00887947 */ /* 0x000ff00003800000 */
.L_x_41865:
[----:B------:R-:W2:Y:S02]  /*64c0*/  LDG.E.U16 R4, desc[UR36][R4.64] ;  /* 0x0000002404047981 */ /* 0x000ea4000c1e1500 */
[----:B--2---:R-:W-:-:S04]  /*64d0*/  ISETP.NE.AND P0, PT, R4, RZ, PT ;  /* 0x000000ff0400720c */ /* 0x004fc80003f05270 */
[----:B------:R-:W-:Y:S01]  /*64e0*/  P2R R23, PR, RZ, 0x1 ;  /* 0x00000001ff177803 */ /* 0x000fe20000000000 */
[----:B------:R-:W-:Y:S08]  /*64f0*/  BRA `(.L_x_41864) ;  /* 0x0000000c00787947 */ /* 0x000ff00003800000 */
.L_x_41860:
        /* <DEDUP_REMOVED lines=10> */
.L_x_41868:
[----:B------:R-:W2:Y:S02]  /*65a0*/  LDG.E.U16 R0, desc[UR36][R4.64] ;  /* 0x0000002404007981 */ /* 0x000ea4000c1e1500 */
[----:B--2---:R-:W-:-:S05]  /*65b0*/  HADD2.F32 R0, -RZ, R0.H0_H0 ;  /* 0x20000000ff007230 */ /* 0x004fca0000004100 */
[----:B------:R-:W-:-:S04]  /*65c0*/  FSETP.NEU.FTZ.AND P0, PT, R0, RZ, PT ;  /* 0x000000ff0000720b */ /* 0x000fc80003f1d000 */
[----:B------:R-:W-:Y:S01]  /*65d0*/  P2R R23, PR, RZ, 0x1 ;  /* 0x00000001ff177803 */ /* 0x000fe20000000000 */
[----:B------:R-:W-:Y:S08]  /*65e0*/  BRA `(.L_x_41864) ;  /* 0x0000000c003c7947 */ /* 0x000ff00003800000 */
.L_x_41867:
        /* <DEDUP_REMOVED lines=12> */
.L_x_41870:
        /* <DEDUP_REMOVED lines=11> */
.L_x_41869:
[----:B------:R-:W2:Y:S02]  /*6760*/  LDG.E.64 R4, desc[UR36][R4.64] ;  /* 0x0000002404047981 */ /* 0x000ea4000c1e1b00 */
[----:B--2---:R-:W-:-:S06]  /*6770*/  DSETP.NEU.AND P0, PT, R4, RZ, PT ;  /* 0x000000ff0400722a */ /* 0x004fcc0003f0d000 */
[----:B------:R-:W-:Y:S01]  /*6780*/  P2R R23, PR, RZ, 0x1 ;  /* 0x00000001ff177803 */ /* 0x000fe20000000000 */
[----:B------:R-:W-:Y:S07]  /*6790*/  BRA `(.L_x_41864) ;  /* 0x0000000800d07947 */ /* 0x000fee0003800000 */
.L_x_41859:
        /* <DEDUP_REMOVED lines=12> */
.L_x_41873:
[----:B------:R-:W2:Y:S02]  /*6860*/  LDG.E.128 R4, desc[UR36][R4.64] ;  /* 0x0000002404047981 */ /* 0x000ea4000c1e1d00 */
[----:B--2---:R-:W-:-:S06]  /*6870*/  DSETP.NEU.AND P0, PT, R6, RZ, PT ;  /* 0x000000ff0600722a */ /* 0x004fcc0003f0d000 */
[----:B------:R-:W-:-:S06]  /*6880*/  DSETP.NEU.OR P0, PT, R4, RZ, P0 ;  /* 0x000000ff0400722a */ /* 0x000fcc000070d400 */
[----:B------:R-:W-:Y:S01]  /*6890*/  P2R R23, PR, RZ, 0x1 ;  /* 0x00000001ff177803 */ /* 0x000fe20000000000 */
[----:B------:R-:W-:Y:S07]  /*68a0*/  BRA `(.L_x_41864) ;  /* 0x00000008008c7947 */ /* 0x000fee0003800000 */
.L_x_41872:
        /* <DEDUP_REMOVED lines=28> */
.L_x_41875:
        /* <DEDUP_REMOVED lines=15> */
.L_x_41874:
[----:B------:R-:W2:Y:S02]  /*6b60*/  LDG.E.U16 R0, desc[UR36][R4.64] ;  /* 0x0000002404007981 */ /* 0x000ea4000c1e1500 */
[----:B--2---:R-:W-:-:S05]  /*6b70*/  IMAD.U32 R0, R0, 0x10000, RZ ;  /* 0x0001000000007824 */ /* 0x004fca00078e00ff */
[----:B------:R-:W-:-:S04]  /*6b80*/  FSETP.NEU.FTZ.AND P0, PT, R0, RZ, PT ;  /* 0x000000ff0000720b */ /* 0x000fc80003f1d000 */
[----:B------:R-:W-:Y:S01]  /*6b90*/  P2R R23, PR, RZ, 0x1 ;  /* 0x00000001ff177803 */ /* 0x000fe20000000000 */
[----:B------:R-:W-:Y:S08]  /*6ba0*/  BRA `(.L_x_41864) ;  /* 0x0000000400cc7947 */ /* 0x000ff00003800000 */
.L_x_41871:
        /* <DEDUP_REMOVED lines=12> */
.L_x_41878:
        /* <DEDUP_REMOVED lines=21> */
.L_x_41882:
[----:B------:R-:W-:Y:S05]  /*6dc0*/  BSYNC B1 ;  /* 0x0000000000017941 */ /* 0x000fea0003800000 */
.L_x_41881:
[----:B------:R-:W-:Y:S01]  /*6dd0*/  LEA R5, R0, 0x3b800000, 0x17 ;  /* 0x3b80000000057811 */ /* 0x000fe200078eb8ff */
[----:B------:R-:W-:-:S05]  /*6de0*/  IMAD.SHL.U32 R0, R3, 0x100000, RZ ;  /* 0x0010000003007824 */ /* 0x000fca00078e00ff */
[----:B------:R-:W-:-:S07]  /*6df0*/  LOP3.LUT R0, R5, R0, R6, 0xfe, !PT ;  /* 0x0000000005007212 */ /* 0x000fce00078efe06 */
.L_x_41880:
[----:B------:R-:W-:Y:S05]  /*6e00*/  BSYNC B0 ;  /* 0x0000000000007941 */ /* 0x000fea0003800000 */
.L_x_41879:
[----:B------:R-:W-:-:S04]  /*6e10*/  FSETP.NEU.FTZ.AND P0, PT, R0, RZ, PT ;  /* 0x000000ff0000720b */ /* 0x000fc80003f1d000 */
[----:B------:R-:W-:Y:S01]  /*6e20*/  P2R R23, PR, RZ, 0x1 ;  /* 0x00000001ff177803 */ /* 0x000fe20000000000 */
[----:B------:R-:W-:Y:S08]  /*6e30*/  BRA `(.L_x_41864) ;  /* 0x0000000400287947 */ /* 0x000ff00003800000 */
.L_x_41877:
        /* <DEDUP_REMOVED lines=21> */
.L_x_41886:
[----:B------:R-:W-:Y:S05]  /*6f90*/  BSYNC B1 ;  /* 0x0000000000017941 */ /* 0x000fea0003800000 */
.L_x_41885:
[----:B------:R-:W-:Y:S01]  /*6fa0*/  LEA R5, R0, 0x37800000, 0x17 ;  /* 0x3780000000057811 */ /* 0x000fe200078eb8ff */
[----:B------:R-:W-:-:S05]  /*6fb0*/  IMAD.SHL.U32 R0, R3, 0x200000, RZ ;  /* 0x0020000003007824 */ /* 0x000fca00078e00ff */
[----:B------:R-:W-:-:S07]  /*6fc0*/  LOP3.LUT R0, R5, R0, R6, 0xfe, !PT ;  /* 0x0000000005007212 */ /* 0x000fce00078efe06 */
.L_x_41884:
[----:B------:R-:W-:Y:S05]  /*6fd0*/  BSYNC B0 ;  /* 0x0000000000007941 */ /* 0x000fea0003800000 */
.L_x_41883:
[----:B------:R-:W-:-:S04]  /*6fe0*/  FSETP.NEU.FTZ.AND P0, PT, R0, RZ, PT ;  /* 0x000000ff0000720b */ /* 0x000fc80003f1d000 */
[----:B------:R-:W-:Y:S01]  /*6ff0*/  P2R R23, PR, RZ, 0x1 ;  /* 0x00000001ff177803 */ /* 0x000fe20000000000 */
[----:B------:R-:W-:Y:S08]  /*7000*/  BRA `(.L_x_41864) ;  /* 0x0000000000b47947 */ /* 0x000ff00003800000 */
.L_x_41876:
        /* <DEDUP_REMOVED lines=14> */
.L_x_41890:
[----:B------:R-:W-:Y:S05]  /*70f0*/  BSYNC B0 ;  /* 0x0000000000007941 */ /* 0x000fea0003800000 */
.L_x_41889:
[----:B------:R-:W-:-:S04]  /*7100*/  FSETP.NEU.FTZ.AND P0, PT, R0, RZ, PT ;  /* 0x000000ff0000720b */ /* 0x000fc80003f1d000 */
[----:B------:R-:W-:Y:S01]  /*7110*/  P2R R23, PR, RZ, 0x1 ;  /* 0x00000001ff177803 */ /* 0x000fe20000000000 */
[----:B------:R-:W-:Y:S08]  /*7120*/  BRA `(.L_x_41864) ;  /* 0x00000000006c7947 */ /* 0x000ff00003800000 */
.L_x_41863:
        /* <DEDUP_REMOVED lines=16> */
.L_x_41891:
[----:B------:R-:W-:-:S04]  /*7230*/  PLOP3.LUT P0, PT, PT, PT, PT, 0x8, 0x0 ;  /* 0x000000000000781c */ /* 0x000fc80003f0e170 */
[----:B------:R-:W-:Y:S01]  /*7240*/  P2R R23, PR, RZ, 0x1 ;  /* 0x00000001ff177803 */ /* 0x000fe20000000000 */
[----:B------:R-:W-:Y:S08]  /*7250*/  BRA `(.L_x_41864) ;  /* 0x0000000000207947 */ /* 0x000ff00003800000 */
.L_x_41888:
[----:B------:R-:W2:Y:S02]  /*7260*/  LDG.E.64 R4, desc[UR36][R4.64] ;  /* 0x0000002404047981 */ /* 0x000ea4000c1e1b00 */
[----:B--2---:R-:W-:-:S04]  /*7270*/  ISETP.NE.U32.AND P0, PT, R4, RZ, PT ;  /* 0x000000ff0400720c */ /* 0x004fc80003f05070 */
[----:B------:R-:W-:-:S04]  /*7280*/  ISETP.NE.AND.EX P0, PT, R5, RZ, PT, P0 ;  /* 0x000000ff0500720c */ /* 0x000fc80003f05300 */
[----:B------:R-:W-:Y:S01]  /*7290*/  P2R R23, PR, RZ, 0x1 ;  /* 0x00000001ff177803 */ /* 0x000fe20000000000 */
[----:B------:R-:W-:Y:S08]  /*72a0*/  BRA `(.L_x_41864) ;  /* 0x00000000000c7947 */ /* 0x000ff00003800000 */
.L_x_41887:
[----:B------:R-:W2:Y:S02]  /*72b0*/  LDG.E R4, desc[UR36][R4.64] ;  /* 0x0000002404047981 */ /* 0x000ea4000c1e1900 */
[----:B--2---:R-:W-:-:S04]  /*72c0*/  ISETP.NE.AND P0, PT, R4, RZ, PT ;  /* 0x000000ff0400720c */ /* 0x004fc80003f05270 */
[----:B------:R-:W-:-:S09]  /*72d0*/  P2R R23, PR, RZ, 0x1 ;  /* 0x00000001ff177803 */ /* 0x000fd20000000000 */
.L_x_41864:
        /* <DEDUP_REMOVED lines=20> */
.L_x_41895:
[----:B------:R-:W2:Y:S02]  /*7420*/  LDG.E.U8 R4, desc[UR36][R4.64] ;  /* 0x0000002404047981 */ /* 0x000ea4000c1e1100 */
[----:B--2---:R-:W-:Y:S01]  /*7430*/  ISETP.NE.AND P0, PT, R4, RZ, PT ;  /* 0x000000ff0400720c */ /* 0x004fe20003f05270 */
[----:B------:R-:W-:-:S12]  /*7440*/  BRA `(.L_x_41897) ;  /* 0x0000000c00747947 */ /* 0x000fd80003800000 */
.L_x_41894:
        /* <DEDUP_REMOVED lines=10> */
.L_x_41899:
[----:B------:R-:W2:Y:S02]  /*74f0*/  LDG.E R4, desc[UR36][R4.64] ;  /* 0x0000002404047981 */ /* 0x000ea4000c1e1900 */
[----:B--2---:R-:W-:Y:S01]  /*7500*/  ISETP.NE.AND P0, PT, R4, RZ, PT ;  /* 0x000000ff0400720c */ /* 0x004fe20003f05270 */
[----:B------:R-:W-:-:S12]  /*7510*/  BRA `(.L_x_41897) ;  /* 0x0000000c00407947 */ /* 0x000fd80003800000 */
.L_x_41898:
[----:B------:R-:W2:Y:S02]  /*7520*/  LDG.E.U16 R4, desc[UR36][R4.64] ;  /* 0x0000002404047981 */ /* 0x000ea4000c1e1500 */
[----:B--2---:R-:W-:Y:S01]  /*7530*/  ISETP.NE.AND P0, PT, R4, RZ, PT ;  /* 0x000000ff0400720c */ /* 0x004fe20003f05270 */
[----:B------:R-:W-:-:S12]  /*7540*/  BRA `(.L_x_41897) ;  /* 0x0000000c00347947 */ /* 0x000fd80003800000 */
.L_x_41893:
        /* <DEDUP_REMOVED lines=9> */
.L_x_41901:
[----:B------:R-:W2:Y:S02]  /*75e0*/  LDG.E.U16 R0, desc[UR36][R4.64] ;  /* 0x0000002404007981 */ /* 0x000ea4000c1e1500 */
[----:B--2---:R-:W-:-:S05]  /*75f0*/  HADD2.F32 R0, -RZ, R0.H0_H0 ;  /* 0x20000000ff007230 */ /* 0x004fca0000004100 */
[----:B------:R-:W-:Y:S01]  /*7600*/  FSETP.NEU.FTZ.AND P0, PT, R0, RZ, PT ;  /* 0x000000ff0000720b */ /* 0x000fe20003f1d000 */
[----:B------:R-:W-:-:S12]  /*7610*/  BRA `(.L_x_41897) ;  /* 0x0000000c00007947 */ /* 0x000fd80003800000 */
.L_x_41900:
        /* <DEDUP_REMOVED lines=11> */
.L_x_41903:
        /* <DEDUP_REMOVED lines=10> */
.L_x_41902:
[----:B------:R-:W2:Y:S02]  /*7770*/  LDG.E.64 R4, desc[UR36][R4.64] ;  /* 0x0000002404047981 */ /* 0x000ea4000c1e1b00 */
[----:B--2---:R-:W-:Y:S01]  /*7780*/  DSETP.NEU.AND P0, PT, R4, RZ, PT ;  /* 0x000000ff0400722a */ /* 0x004fe20003f0d000 */
[----:B------:R-:W-:-:S13]  /*7790*/  BRA `(.L_x_41897) ;  /* 0x0000000800a07947 */ /* 0x000fda0003800000 */
.L_x_41892:
        /* <DEDUP_REMOVED lines=11> */
.L_x_41906:
[----:B------:R-:W2:Y:S02]  /*7850*/  LDG.E.128 R4, desc[UR36][R4.64] ;  /* 0x0000002404047981 */ /* 0x000ea4000c1e1d00 */
[----:B--2---:R-:W-:-:S06]  /*7860*/  DSETP.NEU.AND P0, PT, R6, RZ, PT ;  /* 0x000000ff0600722a */ /* 0x004fcc0003f0d000 */
[----:B------:R-:W-:Y:S01]  /*7870*/  DSETP.NEU.OR P0, PT, R4, RZ, P0 ;  /* 0x000000ff0400722a */ /* 0x000fe2000070d400 */
[----:B------:R-:W-:-:S13]  /*7880*/  BRA `(.L_x_41897) ;  /* 0x0000000800647947 */ /* 0x000fda0003800000 */
.L_x_41905:
        /* <DEDUP_REMOVED lines=27> */
.L_x_41908:
        /* <DEDUP_REMOVED lines=14> */
.L_x_41907:
[----:B------:R-:W2:Y:S02]  /*7b20*/  LDG.E.U16 R0, desc[UR36][R4.64] ;  /* 0x0000002404007981 */ /* 0x000ea4000c1e1500 */
[----:B--2---:R-:W-:-:S05]  /*7b30*/  IMAD.U32 R0, R0, 0x10000, RZ ;  /* 0x0001000000007824 */ /* 0x004fca00078e00ff */
[----:B------:R-:W-:Y:S01]  /*7b40*/  FSETP.NEU.FTZ.AND P0, PT, R0, RZ, PT ;  /* 0x000000ff0000720b */ /* 0x000fe20003f1d000 */
[----:B------:R-:W-:-:S12]  /*7b50*/  BRA `(.L_x_41897) ;  /* 0x0000000400b07947 */ /* 0x000fd80003800000 */
.L_x_41904:
        /* <DEDUP_REMOVED lines=11> */
.L_x_41911:
        /* <DEDUP_REMOVED lines=21> */
.L_x_41915:
[----:B------:R-:W-:Y:S05]  /*7d60*/  BSYNC B1 ;  /* 0x0000000000017941 */ /* 0x000fea0003800000 */
.L_x_41914:
[----:B------:R-:W-:Y:S01]  /*7d70*/  LEA R5, R0, 0x3b800000, 0x17 ;  /* 0x3b80000000057811 */ /* 0x000fe200078eb8ff */
[----:B------:R-:W-:-:S05]  /*7d80*/  IMAD.SHL.U32 R0, R3, 0x100000, RZ ;  /* 0x0010000003007824 */ /* 0x000fca00078e00ff */
[----:B------:R-:W-:-:S07]  /*7d90*/  LOP3.LUT R0, R5, R0, R6, 0xfe, !PT ;  /* 0x0000000005007212 */ /* 0x000fce00078efe06 */
.L_x_41913:
[----:B------:R-:W-:Y:S05]  /*7da0*/  BSYNC B0 ;  /* 0x0000000000007941 */ /* 0x000fea0003800000 */
.L_x_41912:
[----:B------:R-:W-:Y:S01]  /*7db0*/  FSETP.NEU.FTZ.AND P0, PT, R0, RZ, PT ;  /* 0x000000ff0000720b */ /* 0x000fe20003f1d000 */
[----:B------:R-:W-:-:S12]  /*7dc0*/  BRA `(.L_x_41897) ;  /* 0x0000000400147947 */ /* 0x000fd80003800000 */
.L_x_41910:
        /* <DEDUP_REMOVED lines=21> */
.L_x_41919:
[----:B------:R-:W-:Y:S05]  /*7f20*/  BSYNC B1 ;  /* 0x0000000000017941 */ /* 0x000fea0003800000 */
.L_x_41918:
[----:B------:R-:W-:Y:S01]  /*7f30*/  LEA R5, R0, 0x37800000, 0x17 ;  /* 0x3780000000057811 */ /* 0x000fe200078eb8ff */
[----:B------:R-:W-:-:S05]  /*7f40*/  IMAD.SHL.U32 R0, R3, 0x200000, RZ ;  /* 0x0020000003007824 */ /* 0x000fca00078e00ff */
[----:B------:R-:W-:-:S07]  /*7f50*/  LOP3.LUT R0, R5, R0, R6, 0xfe, !PT ;  /* 0x0000000005007212 */ /* 0x000fce00078efe06 */
.L_x_41917:
[----:B------:R-:W-:Y:S05]  /*7f60*/  BSYNC B0 ;  /* 0x0000000000007941 */ /* 0x000fea0003800000 */
.L_x_41916:
[----:B------:R-:W-:Y:S01]  /*7f70*/  FSETP.NEU.FTZ.AND P0, PT, R0, RZ, PT ;  /* 0x000000ff0000720b */ /* 0x000fe20003f1d000 */
[----:B------:R-:W-:-:S12]  /*7f80*/  BRA `(.L_x_41897) ;  /* 0x0000000000a47947 */ /* 0x000fd80003800000 */
.L_x_41909:
        /* <DEDUP_REMOVED lines=14> */
.L_x_41923:
[----:B------:R-:W-:Y:S05]  /*8070*/  BSYNC B0 ;  /* 0x0000000000007941 */ /* 0x000fea0003800000 */
.L_x_41922:
[----:B------:R-:W-:Y:S01]  /*8080*/  FSETP.NEU.FTZ.AND P0, PT, R0, RZ, PT ;  /* 0x000000ff0000720b */ /* 0x000fe20003f1d000 */
[----:B------:R-:W-:-:S12]  /*8090*/  BRA `(.L_x_41897) ;  /* 0x0000000000607947 */ /* 0x000fd80003800000 */
.L_x_41896:
        /* <DEDUP_REMOVED lines=16> */
.L_x_41924:
[----:B------:R-:W-:Y:S01]  /*81a0*/  PLOP3.LUT P0, PT, PT, PT, PT, 0x8, 0x0 ;  /* 0x000000000000781c */ /* 0x000fe20003f0e170 */
[----:B------:R-:W-:-:S12]  /*81b0*/  BRA `(.L_x_41897) ;  /* 0x0000000000187947 */ /* 0x000fd80003800000 */
.L_x_41921:
[----:B------:R-:W2:Y:S02]  /*81c0*/  LDG.E.64 R4, desc[UR36][R4.64] ;  /* 0x0000002404047981 */ /* 0x000ea4000c1e1b00 */
[----:B--2---:R-:W-:-:S04]  /*81d0*/  ISETP.NE.U32.AND P0, PT, R4, RZ, PT ;  /* 0x000000ff0400720c */ /* 0x004fc80003f05070 */
[----:B------:R-:W-:Y:S01]  /*81e0*/  ISETP.NE.AND.EX P0, PT, R5, RZ, PT, P0 ;  /* 0x000000ff0500720c */ /* 0x000fe20003f05300 */
[----:B------:R-:W-:-:S12]  /*81f0*/  BRA `(.L_x_41897) ;  /* 0x0000000000087947 */ /* 0x000fd80003800000 */
.L_x_41920:
[----:B------:R-:W2:Y:S02]  /*8200*/  LDG.E R4, desc[UR36][R4.64] ;  /* 0x0000002404047981 */ /* 0x000ea4000c1e1900 */
[----:B--2---:R-:W-:-:S13]  /*8210*/  ISETP.NE.AND P0, PT, R4, RZ, PT ;  /* 0x000000ff0400720c */ /* 0x004fda0003f05270 */
.L_x_41897:
[----:B------:R-:W-:Y:S02]  /*8220*/  ISETP.NE.AND P1, PT, R23, RZ, PT ;  /* 0x000000ff1700720c */ /* 0x000fe40003f25270 */
[----:B------:R-:W-:Y:S02]  /*8230*/  SEL R3, RZ, 0x1, !P0 ;  /* 0x00000001ff037807 */ /* 0x000fe40004000000 */
[----:B------:R-:W-:-:S09]  /*8240*/  SEL R26, RZ, 0x1, !P1 ;  /* 0x00000001ff1a7807 */ /* 0x000fd20004800000 */
.L_x_41858:
[----:B------:R-:W-:Y:S05]  /*8250*/  BSYNC B6 ;  /* 0x0000000000067941 */ /* 0x000fea0003800000 */
.L_x_41857:
[----:B------:R-:W0:Y:S01]  /*8260*/  S2R R5, SR_TID.X ;  /* 0x0000000000057919 */ /* 0x000e220000002100 */
[----:B------:R-:W1:Y:S01]  /*8270*/  LDC.U8 R23, c[0x0][0x240] ;  /* 0x00009000ff177b82 */ /* 0x000e620000000000 */
[----:B------:R-:W-:Y:S01]  /*8280*/  BSSY B6, `(.L_x_41925) ;  /* 0x00000f5000067945 */ /* 0x000fe20003800000 */
[----:B------:R-:W-:Y:S02]  /*8290*/  LOP3.LUT R11, R18, R17, RZ, 0xfc, !PT ;  /* 0x00000011120b7212 */ /* 0x000fe400078efcff */
[----:B------:R-:W-:Y:S02]  /*82a0*/  LOP3.LUT R16, R19, R16, RZ, 0xfc, !PT ;  /* 0x0000001013107212 */ /* 0x000fe400078efcff */
[----:B------:R-:W-:Y:S02]  /*82b0*/  LOP3.LUT R24, R24, R27, RZ, 0xfc, !PT ;  /* 0x0000001b18187212 */ /* 0x000fe400078efcff */
[----:B------:R-:W-:Y:S02]  /*82c0*/  LOP3.LUT R26, R3, R26, RZ, 0xfc, !PT ;  /* 0x0000001a031a7212 */ /* 0x000fe400078efcff */
[----:B0-----:R-:W-:Y:S01]  /*82d0*/  ISETP.GE.AND P0, PT, R5, R22, PT ;  /* 0x000000160500720c */ /* 0x001fe20003f06270 */
[----:B------:R-:W-:-:S12]  /*82e0*/  IMAD.MOV.U32 R17, RZ, RZ, R5 ;  /* 0x000000ffff117224 */ /* 0x000fd800078e0005 */
        /* <DEDUP_REMOVED lines=22> */
.L_x_41930:
[----:B------:R0:W-:Y:S01]  /*8450*/  STG.E.U8 desc[UR36][R8.64], R11 ;  /* 0x0000000b08007986 */ /* 0x0001e2000c101124 */
[----:B------:R-:W-:Y:S05]  /*8460*/  BRA `(.L_x_41926) ;  /* 0x0000000c00587947 */ /* 0x000fea0003800000 */
.L_x_41929:
        /* <DEDUP_REMOVED lines=10> */
.L_x_41933:
[----:B------:R-:W-:-:S05]  /*8510*/  LOP3.LUT R11, R11, 0xffff, RZ, 0xc0, !PT ;  /* 0x0000ffff0b0b7812 */ /* 0x000fca00078ec0ff */
[----:B------:R0:W-:Y:S01]  /*8520*/  STG.E desc[UR36][R8.64], R11 ;  /* 0x0000000b08007986 */ /* 0x0001e2000c101924 */
[----:B------:R-:W-:Y:S05]  /*8530*/  BRA `(.L_x_41926) ;  /* 0x0000000c00247947 */ /* 0x000fea0003800000 */
.L_x_41932:
[----:B------:R0:W-:Y:S01]  /*8540*/  STG.E.U16 desc[UR36][R8.64], R11 ;  /* 0x0000000b08007986 */ /* 0x0001e2000c101524 */
[----:B------:R-:W-:Y:S05]  /*8550*/  BRA `(.L_x_41926) ;  /* 0x0000000c001c7947 */ /* 0x000fea0003800000 */
.L_x_41928:
        /* <DEDUP_REMOVED lines=9> */
.L_x_41935:
[----:B------:R-:W0:Y:S02]  /*85f0*/  I2F.S16 R0, R11 ;  /* 0x0000000b00007306 */ /* 0x000e240000101400 */
[----:B0-----:R-:W-:-:S05]  /*8600*/  F2FP.F16.F32.PACK_AB R0, RZ, R0 ;  /* 0x00000000ff00723e */ /* 0x001fca00000000ff */
[----:B------:R0:W-:Y:S01]  /*8610*/  STG.E.U16 desc[UR36][R8.64], R0 ;  /* 0x0000000008007986 */ /* 0x0001e2000c101524 */
[----:B------:R-:W-:Y:S05]  /*8620*/  BRA `(.L_x_41926) ;  /* 0x0000000800e87947 */ /* 0x000fea0003800000 */
.L_x_41934:
        /* <DEDUP_REMOVED lines=10> */
.L_x_41937:
[----:B------:R-:W0:Y:S02]  /*86d0*/  I2F.S16 R11, R11 ;  /* 0x0000000b000b7306 */ /* 0x000e240000101400 */
[----:B0-----:R-:W-:-:S04]  /*86e0*/  F2FP.F16.F32.PACK_AB R3, RZ, R11 ;  /* 0x0000000bff03723e */ /* 0x001fc800000000ff */
[----:B------:R-:W-:-:S05]  /*86f0*/  PRMT R3, R3, 0x5410, RZ ;  /* 0x0000541003037816 */ /* 0x000fca00000000ff */
[----:B------:R0:W-:Y:S01]  /*8700*/  STG.E desc[UR36][R8.64], R3 ;  /* 0x0000000308007986 */ /* 0x0001e2000c101924 */
[----:B------:R-:W-:Y:S05]  /*8710*/  BRA `(.L_x_41926) ;  /* 0x0000000800ac7947 */ /* 0x000fea0003800000 */
.L_x_41936:
[----:B------:R-:W0:Y:S02]  /*8720*/  I2F.F64.S16 R4, R11 ;  /* 0x0000000b00047312 */ /* 0x000e240000101c00 */
[----:B0-----:R0:W-:Y:S01]  /*8730*/  STG.E.64 desc[UR36][R8.64], R4 ;  /* 0x0000000408007986 */ /* 0x0011e2000c101b24 */
[----:B------:R-:W-:Y:S05]  /*8740*/  BRA `(.L_x_41926) ;  /* 0x0000000800a07947 */ /* 0x000fea0003800000 */
.L_x_41927:
        /* <DEDUP_REMOVED lines=10> */
.L_x_41940:
[----:B------:R-:W0:Y:S01]  /*87f0*/  I2F.F64.S16 R4, R11 ;  /* 0x0000000b00047312 */ /* 0x000e220000101c00 */
[----:B------:R-:W-:-:S05]  /*8800*/  CS2R R6, SRZ ;  /* 0x0000000000067805 */ /* 0x000fca000001ff00 */
[----:B0-----:R0:W-:Y:S01]  /*8810*/  STG.E.128 desc[UR36][R8.64], R4 ;  /* 0x0000000408007986 */ /* 0x0011e2000c101d24 */
[----:B------:R-:W-:Y:S05]  /*8820*/  BRA `(.L_x_41926) ;  /* 0x0000000800687947 */ /* 0x000fea0003800000 */
.L_x_41939:
        /* <DEDUP_REMOVED lines=21> */
.L_x_41944:
[----:B------:R-:W-:Y:S05]  /*8980*/  BSYNC B0 ;  /* 0x0000000000007941 */ /* 0x000fea0003800000 */
.L_x_41943:
[----:B------:R-:W-:-:S05]  /*8990*/  LOP3.LUT R5, R0, R5, RZ, 0xfc, !PT ;  /* 0x0000000500057212 */ /* 0x000fca00078efcff */
[----:B------:R0:W-:Y:S01]  /*89a0*/  STG.E.U8 desc[UR36][R8.64], R5 ;  /* 0x0000000508007986 */ /* 0x0001e2000c101124 */
[----:B------:R-:W-:Y:S05]  /*89b0*/  BRA `(.L_x_41926) ;  /* 0x0000000800047947 */ /* 0x000fea0003800000 */
.L_x_41942:
        /* <DEDUP_REMOVED lines=13> */
.L_x_41946:
[----:B------:R-:W-:Y:S01]  /*8a90*/  IMAD.MOV.U32 R0, RZ, RZ, 0x7f ;  /* 0x0000007fff007424 */ /* 0x000fe200078e00ff */
[----:B------:R-:W-:-:S04]  /*8aa0*/  ISETP.GT.U32.AND P0, PT, R3, 0x7f800000, PT ;  /* 0x7f8000000300780c */ /* 0x000fc80003f04070 */
[----:B------:R-:W-:-:S09]  /*8ab0*/  SEL R0, R0, 0x7c, P0 ;  /* 0x0000007c00007807 */ /* 0x000fd20000000000 */
.L_x_41947:
[----:B------:R-:W-:Y:S05]  /*8ac0*/  BSYNC B0 ;  /* 0x0000000000007941 */ /* 0x000fea0003800000 */
.L_x_41945:
[----:B------:R-:W-:-:S04]  /*8ad0*/  LOP3.LUT R3, R11, 0x80000000, RZ, 0xc0, !PT ;  /* 0x800000000b037812 */ /* 0x000fc800078ec0ff */
[----:B------:R-:W-:-:S04]  /*8ae0*/  SHF.R.U32.HI R3, RZ, 0x18, R3 ;  /* 0x00000018ff037819 */ /* 0x000fc80000011603 */
[----:B------:R-:W-:-:S05]  /*8af0*/  LOP3.LUT R3, R0, R3, RZ, 0xfc, !PT ;  /* 0x0000000300037212 */ /* 0x000fca00078efcff */
[----:B------:R0:W-:Y:S01]  /*8b00*/  STG.E.U8 desc[UR36][R8.64], R3 ;  /* 0x0000000308007986 */ /* 0x0001e2000c101124 */
[----:B------:R-:W-:Y:S05]  /*8b10*/  BRA `(.L_x_41926) ;  /* 0x0000000400ac7947 */ /* 0x000fea0003800000 */
.L_x_41941:
[----:B------:R-:W0:Y:S02]  /*8b20*/  I2F.S16 R0, R11 ;  /* 0x0000000b00007306 */ /* 0x000e240000101400 */
[----:B0-----:R-:W-:-:S05]  /*8b30*/  F2FP.BF16.F32.PACK_AB R0, RZ, R0 ;  /* 0x00000000ff00723e */ /* 0x001fca00000010ff */
[----:B------:R0:W-:Y:S01]  /*8b40*/  STG.E.U16 desc[UR36][R8.64], R0 ;  /* 0x0000000008007986 */ /* 0x0001e2000c101524 */
[----:B------:R-:W-:Y:S05]  /*8b50*/  BRA `(.L_x_41926) ;  /* 0x00000004009c7947 */ /* 0x000fea0003800000 */
.L_x_41938:
        /* <DEDUP_REMOVED lines=10> */
.L_x_41950:
        /* <DEDUP_REMOVED lines=17> */
.L_x_41953:
[----:B------:R-:W-:-:S04]  /*8d10*/  LOP3.LUT R3, R11, 0x80000000, RZ, 0xc0, !PT ;  /* 0x800000000b037812 */ /* 0x000fc800078ec0ff */
[----:B------:R-:W-:-:S04]  /*8d20*/  SHF.R.U32.HI R3, RZ, 0x18, R3 ;  /* 0x00000018ff037819 */ /* 0x000fc80000011603 */
[----:B------:R-:W-:-:S04]  /*8d30*/  LOP3.LUT R0, R0, R3, RZ, 0xfc, !PT ;  /* 0x0000000300007212 */ /* 0x000fc800078efcff */
[----:B------:R-:W-:-:S07]  /*8d40*/  PRMT R4, R0, 0x7610, R4 ;  /* 0x0000761000047816 */ /* 0x000fce0000000004 */
.L_x_41952:
[----:B------:R-:W-:Y:S05]  /*8d50*/  BSYNC B0 ;  /* 0x0000000000007941 */ /* 0x000fea0003800000 */
.L_x_41951:
[----:B------:R4:W-:Y:S01]  /*8d60*/  STG.E.U8 desc[UR36][R8.64], R4 ;  /* 0x0000000408007986 */ /* 0x0009e2000c101124 */
[----:B------:R-:W-:Y:S05]  /*8d70*/  BRA `(.L_x_41926) ;  /* 0x0000000400147947 */ /* 0x000fea0003800000 */
.L_x_41949:
        /* <DEDUP_REMOVED lines=17> */
.L_x_41956:
[----:B------:R-:W-:-:S04]  /*8e90*/  LOP3.LUT R3, R11, 0x80000000, RZ, 0xc0, !PT ;  /* 0x800000000b037812 */ /* 0x000fc800078ec0ff */
[----:B------:R-:W-:-:S04]  /*8ea0*/  SHF.R.U32.HI R3, RZ, 0x18, R3 ;  /* 0x00000018ff037819 */ /* 0x000fc80000011603 */
[----:B------:R-:W-:-:S04]  /*8eb0*/  LOP3.LUT R0, R0, R3, RZ, 0xfc, !PT ;  /* 0x0000000300007212 */ /* 0x000fc800078efcff */
[----:B------:R-:W-:-:S07]  /*8ec0*/  PRMT R4, R0, 0x7610, R4 ;  /* 0x0000761000047816 */ /* 0x000fce0000000004 */
.L_x_41955:
[----:B------:R-:W-:Y:S05]  /*8ed0*/  BSYNC B0 ;  /* 0x0000000000007941 */ /* 0x000fea0003800000 */
.L_x_41954:
[----:B------:R0:W-:Y:S01]  /*8ee0*/  STG.E.U8 desc[UR36][R8.64], R4 ;  /* 0x0000000408007986 */ /* 0x0001e2000c101124 */
[----:B------:R-:W-:Y:S05]  /*8ef0*/  BRA `(.L_x_41926) ;  /* 0x0000000000b47947 */ /* 0x000fea0003800000 */
.L_x_41948:
        /* <DEDUP_REMOVED lines=22> */
.L_x_41931:
        /* <DEDUP_REMOVED lines=16> */
.L_x_41959:
[----:B------:R-:W-:Y:S05]  /*9160*/  BRA `(.L_x_41926) ;  /* 0x0000000000187947 */ /* 0x000fea0003800000 */
.L_x_41958:
[----:B------:R-:W-:Y:S01]  /*9170*/  LOP3.LUT R4, R11, 0xffff, RZ, 0xc0, !PT ;  /* 0x0000ffff0b047812 */ /* 0x000fe200078ec0ff */
[----:B------:R-:W-:-:S05]  /*9180*/  IMAD.MOV.U32 R5, RZ, RZ, RZ ;  /* 0x000000ffff057224 */ /* 0x000fca00078e00ff */
[----:B------:R2:W-:Y:S01]  /*9190*/  STG.E.64 desc[UR36][R8.64], R4 ;  /* 0x0000000408007986 */ /* 0x0005e2000c101b24 */
[----:B------:R-:W-:Y:S05]  /*91a0*/  BRA `(.L_x_41926) ;  /* 0x0000000000087947 */ /* 0x000fea0003800000 */
.L_x_41957:
[----:B------:R-:W-:-:S05]  /*91b0*/  LOP3.LUT R11, R11, 0xffff, RZ, 0xc0, !PT ;  /* 0x0000ffff0b0b7812 */ /* 0x000fca00078ec0ff */
[----:B------:R0:W-:Y:S02]  /*91c0*/  STG.E desc[UR36][R8.64], R11 ;  /* 0x0000000b08007986 */ /* 0x0001e4000c101924 */
.L_x_41926:
[----:B------:R-:W-:Y:S05]  /*91d0*/  BSYNC B6 ;  /* 0x0000000000067941 */ /* 0x000fea0003800000 */
.L_x_41925:
        /* <DEDUP_REMOVED lines=23> */
.L_x_41965:
[----:B------:R0:W-:Y:S01]  /*9350*/  STG.E.U8 desc[UR36][R8.64], R16 ;  /* 0x0000001008007986 */ /* 0x0001e2000c101124 */
[----:B------:R-:W-:Y:S05]  /*9360*/  BRA `(.L_x_41967) ;  /* 0x0000000c00587947 */ /* 0x000fea0003800000 */
.L_x_41964:
        /* <DEDUP_REMOVED lines=10> */
.L_x_41969:
[----:B------:R-:W-:-:S05]  /*9410*/  LOP3.LUT R3, R16, 0xffff, RZ, 0xc0, !PT ;  /* 0x0000ffff10037812 */ /* 0x000fca00078ec0ff */
[----:B------:R0:W-:Y:S01]  /*9420*/  STG.E desc[UR36][R8.64], R3 ;  /* 0x0000000308007986 */ /* 0x0001e2000c101924 */
[----:B------:R-:W-:Y:S05]  /*9430*/  BRA `(.L_x_41967) ;  /* 0x0000000c00247947 */ /* 0x000fea0003800000 */
.L_x_41968:
[----:B------:R0:W-:Y:S01]  /*9440*/  STG.E.U16 desc[UR36][R8.64], R16 ;  /* 0x0000001008007986 */ /* 0x0001e2000c101524 */
[----:B------:R-:W-:Y:S05]  /*9450*/  BRA `(.L_x_41967) ;  /* 0x0000000c001c7947 */ /* 0x000fea0003800000 */
.L_x_41963:
        /* <DEDUP_REMOVED lines=9> */
.L_x_41971:
[----:B------:R-:W0:Y:S02]  /*94f0*/  I2F.S16 R0, R16 ;  /* 0x0000001000007306 */ /* 0x000e240000101400 */
[----:B0-----:R-:W-:-:S05]  /*9500*/  F2FP.F16.F32.PACK_AB R0, RZ, R0 ;  /* 0x00000000ff00723e */ /* 0x001fca00000000ff */
[----:B------:R0:W-:Y:S01]  /*9510*/  STG.E.U16 desc[UR36][R8.64], R0 ;  /* 0x0000000008007986 */ /* 0x0001e2000c101524 */
[----:B------:R-:W-:Y:S05]  /*9520*/  BRA `(.L_x_41967) ;  /* 0x0000000800e87947 */ /* 0x000fea0003800000 */
.L_x_41970:
        /* <DEDUP_REMOVED lines=10> */
.L_x_41973:
[----:B------:R-:W0:Y:S02]  /*95d0*/  I2F.S16 R16, R16 ;  /* 0x0000001000107306 */ /* 0x000e240000101400 */
[----:B0-----:R-:W-:-:S04]  /*95e0*/  F2FP.F16.F32.PACK_AB R3, RZ, R16 ;  /* 0x00000010ff03723e */ /* 0x001fc800000000ff */
[----:B------:R-:W-:-:S05]  /*95f0*/  PRMT R3, R3, 0x5410, RZ ;  /* 0x0000541003037816 */ /* 0x000fca00000000ff */
[----:B------:R0:W-:Y:S01]  /*9600*/  STG.E desc[UR36][R8.64], R3 ;  /* 0x0000000308007986 */ /* 0x0001e2000c101924 */
[----:B------:R-:W-:Y:S05]  /*9610*/  BRA `(.L_x_41967) ;  /* 0x0000000800ac7947 */ /* 0x000fea0003800000 */
.L_x_41972:
[----:B------:R-:W0:Y:S02]  /*9620*/  I2F.F64.S16 R4, R16 ;  /* 0x0000001000047312 */ /* 0x000e240000101c00 */
[----:B0-----:R0:W-:Y:S01]  /*9630*/  STG.E.64 desc[UR36][R8.64], R4 ;  /* 0x0000000408007986 */ /* 0x0011e2000c101b24 */
[----:B------:R-:W-:Y:S05]  /*9640*/  BRA `(.L_x_41967) ;  /* 0x0000000800a07947 */ /* 0x000fea0003800000 */
.L_x_41962:
        /* <DEDUP_REMOVED lines=10> */
.L_x_41976:
[----:B------:R-:W0:Y:S01]  /*96f0*/  I2F.F64.S16 R4, R16 ;  /* 0x0000001000047312 */ /* 0x000e220000101c00 */
[----:B------:R-:W-:-:S05]  /*9700*/  CS2R R6, SRZ ;  /* 0x0000000000067805 */ /* 0x000fca000001ff00 */
[----:B0-----:R0:W-:Y:S01]  /*9710*/  STG.E.128 desc[UR36][R8.64], R4 ;  /* 0x0000000408007986 */ /* 0x0011e2000c101d24 */
[----:B------:R-:W-:Y:S05]  /*9720*/  BRA `(.L_x_41967) ;  /* 0x0000000800687947 */ /* 0x000fea0003800000 */
.L_x_41975:
        /* <DEDUP_REMOVED lines=21> */
.L_x_41980:
[----:B------:R-:W-:Y:S05]  /*9880*/  BSYNC B0 ;  /* 0x0000000000007941 */ /* 0x000fea0003800000 */
.L_x_41979:
[----:B------:R-:W-:-:S05]  /*9890*/  LOP3.LUT R5, R0, R5, RZ, 0xfc, !PT ;  /* 0x0000000500057212 */ /* 0x000fca00078efcff */
[----:B------:R0:W-:Y:S01]  /*98a0*/  STG.E.U8 desc[UR36][R8.64], R5 ;  /* 0x0000000508007986 */ /* 0x0001e2000c101124 */
[----:B------:R-:W-:Y:S05]  /*98b0*/  BRA `(.L_x_41967) ;  /* 0x0000000800047947 */ /* 0x000fea0003800000 */
.L_x_41978:
        /* <DEDUP_REMOVED lines=13> */
.L_x_41982:
[----:B------:R-:W-:Y:S01]  /*9990*/  IMAD.MOV.U32 R0, RZ, RZ, 0x7f ;  /* 0x0000007fff007424 */ /* 0x000fe200078e00ff */
[----:B------:R-:W-:-:S04]  /*99a0*/  ISETP.GT.U32.AND P0, PT, R3, 0x7f800000, PT ;  /* 0x7f8000000300780c */ /* 0x000fc80003f04070 */
[----:B------:R-:W-:-:S09]  /*99b0*/  SEL R0, R0, 0x7c, P0 ;  /* 0x0000007c00007807 */ /* 0x000fd20000000000 */
.L_x_41983:
[----:B------:R-:W-:Y:S05]  /*99c0*/  BSYNC B0 ;  /* 0x0000000000007941 */ /* 0x000fea0003800000 */
.L_x_41981:
[----:B------:R-:W-:-:S04]  /*99d0*/  LOP3.LUT R3, R5, 0x80000000, RZ, 0xc0, !PT ;  /* 0x8000000005037812 */ /* 0x000fc800078ec0ff */
[----:B------:R-:W-:-:S04]  /*99e0*/  SHF.R.U32.HI R3, RZ, 0x18, R3 ;  /* 0x00000018ff037819 */ /* 0x000fc80000011603 */
[----:B------:R-:W-:-:S05]  /*99f0*/  LOP3.LUT R3, R0, R3, RZ, 0xfc, !PT ;  /* 0x0000000300037212 */ /* 0x000fca00078efcff */
[----:B------:R0:W-:Y:S01]  /*9a00*/  STG.E.U8 desc[UR36][R8.64], R3 ;  /* 0x0000000308007986 */ /* 0x0001e2000c101124 */
[----:B------:R-:W-:Y:S05]  /*9a10*/  BRA `(.L_x_41967) ;  /* 0x0000000400ac7947 */ /* 0x000fea0003800000 */
.L_x_41977:
[----:B------:R-:W0:Y:S02]  /*9a20*/  I2F.S16 R0, R16 ;  /* 0x0000001000007306 */ /* 0x000e240000101400 */
[----:B0-----:R-:W-:-:S05]  /*9a30*/  F2FP.BF16.F32.PACK_AB R0, RZ, R0 ;  /* 0x00000000ff00723e */ /* 0x001fca00000010ff */
[----:B------:R0:W-:Y:S01]  /*9a40*/  STG.E.U16 desc[UR36][R8.64], R0 ;  /* 0x0000000008007986 */ /* 0x0001e2000c101524 */
[----:B------:R-:W-:Y:S05]  /*9a50*/  BRA `(.L_x_41967) ;  /* 0x00000004009c7947 */ /* 0x000fea0003800000 */
.L_x_41974:
        /* <DEDUP_REMOVED lines=10> */
.L_x_41986:
        /* <DEDUP_REMOVED lines=17> */
.L_x_41989:
[----:B------:R-:W-:-:S04]  /*9c10*/  LOP3.LUT R3, R5, 0x80000000, RZ, 0xc0, !PT ;  /* 0x8000000005037812 */ /* 0x000fc800078ec0ff */
[----:B------:R-:W-:-:S04]  /*9c20*/  SHF.R.U32.HI R3, RZ, 0x18, R3 ;  /* 0x00000018ff037819 */ /* 0x000fc80000011603 */
[----:B------:R-:W-:-:S04]  /*9c30*/  LOP3.LUT R0, R0, R3, RZ, 0xfc, !PT ;  /* 0x0000000300007212 */ /* 0x000fc800078efcff */
[----:B------:R-:W-:-:S07]  /*9c40*/  PRMT R4, R0, 0x7610, R4 ;  /* 0x0000761000047816 */ /* 0x000fce0000000004 */
.L_x_41988:
[----:B------:R-:W-:Y:S05]  /*9c50*/  BSYNC B0 ;  /* 0x0000000000007941 */ /* 0x000fea0003800000 */
.L_x_41987:
[----:B------:R3:W-:Y:S01]  /*9c60*/  STG.E.U8 desc[UR36][R8.64], R4 ;  /* 0x0000000408007986 */ /* 0x0007e2000c101124 */
[----:B------:R-:W-:Y:S05]  /*9c70*/  BRA `(.L_x_41967) ;  /* 0x0000000400147947 */ /* 0x000fea0003800000 */
.L_x_41985:
        /* <DEDUP_REMOVED lines=17> */
.L_x_41992:
[----:B------:R-:W-:-:S04]  /*9d90*/  LOP3.LUT R3, R5, 0x80000000, RZ, 0xc0, !PT ;  /* 0x8000000005037812 */ /* 0x000fc800078ec0ff */
[----:B------:R-:W-:-:S04]  /*9da0*/  SHF.R.U32.HI R3, RZ, 0x18, R3 ;  /* 0x00000018ff037819 */ /* 0x000fc80000011603 */
[----:B------:R-:W-:-:S04]  /*9db0*/  LOP3.LUT R0, R0, R3, RZ, 0xfc, !PT ;  /* 0x0000000300007212 */ /* 0x000fc800078efcff */
[----:B------:R-:W-:-:S07]  /*9dc0*/  PRMT R4, R0, 0x7610, R4 ;  /* 0x0000761000047816 */ /* 0x000fce0000000004 */
.L_x_41991:
[----:B------:R-:W-:Y:S05]  /*9dd0*/  BSYNC B0 ;  /* 0x0000000000007941 */ /* 0x000fea0003800000 */
.L_x_41990:
[----:B------:R0:W-:Y:S01]  /*9de0*/  STG.E.U8 desc[UR36][R8.64], R4 ;  /* 0x0000000408007986 */ /* 0x0001e2000c101124 */
[----:B------:R-:W-:Y:S05]  /*9df0*/  BRA `(.L_x_41967) ;  /* 0x0000000000b47947 */ /* 0x000fea0003800000 */
.L_x_41984:
        /* <DEDUP_REMOVED lines=22> */
.L_x_41966:
        /* <DEDUP_REMOVED lines=16> */
.L_x_41995:
[----:B------:R-:W-:Y:S05]  /*a060*/  BRA `(.L_x_41967) ;  /* 0x0000000000187947 */ /* 0x000fea0003800000 */
.L_x_41994:
[----:B------:R-:W-:Y:S01]  /*a070*/  LOP3.LUT R4, R16, 0xffff, RZ, 0xc0, !PT ;  /* 0x0000ffff10047812 */ /* 0x000fe200078ec0ff */
[----:B------:R-:W-:-:S05]  /*a080*/  IMAD.MOV.U32 R5, RZ, RZ, RZ ;  /* 0x000000ffff057224 */ /* 0x000fca00078e00ff */
[----:B------:R1:W-:Y:S01]  /*a090*/  STG.E.64 desc[UR36][R8.64], R4 ;  /* 0x0000000408007986 */ /* 0x0003e2000c101b24 */
[----:B------:R-:W-:Y:S05]  /*a0a0*/  BRA `(.L_x_41967) ;  /* 0x0000000000087947 */ /* 0x000fea0003800000 */
.L_x_41993:
[----:B------:R-:W-:-:S05]  /*a0b0*/  LOP3.LUT R3, R16, 0xffff, RZ, 0xc0, !PT ;  /* 0x0000ffff10037812 */ /* 0x000fca00078ec0ff */
[----:B------:R0:W-:Y:S02]  /*a0c0*/  STG.E desc[UR36][R8.64], R3 ;  /* 0x0000000308007986 */ /* 0x0001e4000c101924 */
.L_x_41967:
        /* <DEDUP_REMOVED lines=23> */
.L_x_41999:
[----:B------:R0:W-:Y:S01]  /*a240*/  STG.E.U8 desc[UR36][R8.64], R24 ;  /* 0x0000001808007986 */ /* 0x0001e2000c101124 */
[----:B------:R-:W-:Y:S05]  /*a250*/  BRA `(.L_x_42001) ;  /* 0x0000000c00587947 */ /* 0x000fea0003800000 */
.L_x_41998:
        /* <DEDUP_REMOVED lines=10> */
.L_x_42003:
[----:B------:R-:W-:-:S05]  /*a300*/  LOP3.LUT R3, R24, 0xffff, RZ, 0xc0, !PT ;  /* 0x0000ffff18037812 */ /* 0x000fca00078ec0ff */
[----:B------:R0:W-:Y:S01]  /*a310*/  STG.E desc[UR36][R8.64], R3 ;  /* 0x0000000308007986 */ /* 0x0001e2000c101924 */
[----:B------:R-:W-:Y:S05]  /*a320*/  BRA `(.L_x_42001) ;  /* 0x0000000c00247947 */ /* 0x000fea0003800000 */
.L_x_42002:
[----:B------:R0:W-:Y:S01]  /*a330*/  STG.E.U16 desc[UR36][R8.64], R24 ;  /* 0x0000001808007986 */ /* 0x0001e2000c101524 */
[----:B------:R-:W-:Y:S05]  /*a340*/  BRA `(.L_x_42001) ;  /* 0x0000000c001c7947 */ /* 0x000fea0003800000 */
.L_x_41997:
        /* <DEDUP_REMOVED lines=9> */
.L_x_42005:
[----:B------:R-:W0:Y:S02]  /*a3e0*/  I2F.S16 R0, R24 ;  /* 0x0000001800007306 */ /* 0x000e240000101400 */
[----:B0-----:R-:W-:-:S05]  /*a3f0*/  F2FP.F16.F32.PACK_AB R0, RZ, R0 ;  /* 0x00000000ff00723e */ /* 0x001fca00000000ff */
[----:B------:R0:W-:Y:S01]  /*a400*/  STG.E.U16 desc[UR36][R8.64], R0 ;  /* 0x0000000008007986 */ /* 0x0001e2000c101524 */
[----:B------:R-:W-:Y:S05]  /*a410*/  BRA `(.L_x_42001) ;  /* 0x0000000800e87947 */ /* 0x000fea0003800000 */
.L_x_42004:
        /* <DEDUP_REMOVED lines=10> */
.L_x_42007:
[----:B------:R-:W0:Y:S02]  /*a4c0*/  I2F.S16 R24, R24 ;  /* 0x0000001800187306 */ /* 0x000e240000101400 */
[----:B0-----:R-:W-:-:S04]  /*a4d0*/  F2FP.F16.F32.PACK_AB R3, RZ, R24 ;  /* 0x00000018ff03723e */ /* 0x001fc800000000ff */
[----:B------:R-:W-:-:S05]  /*a4e0*/  PRMT R3, R3, 0x5410, RZ ;  /* 0x0000541003037816 */ /* 0x000fca00000000ff */
[----:B------:R3:W-:Y:S01]  /*a4f0*/  STG.E desc[UR36][R8.64], R3 ;  /* 0x0000000308007986 */ /* 0x0007e2000c101924 */
[----:B------:R-:W-:Y:S05]  /*a500*/  BRA `(.L_x_42001) ;  /* 0x0000000800ac7947 */ /* 0x000fea0003800000 */
.L_x_42006:
[----:B------:R-:W0:Y:S02]  /*a510*/  I2F.F64.S16 R24, R24 ;  /* 0x0000001800187312 */ /* 0x000e240000101c00 */
[----:B0-----:R4:W-:Y:S01]  /*a520*/  STG.E.64 desc[UR36][R8.64], R24 ;  /* 0x0000001808007986 */ /* 0x0019e2000c101b24 */
[----:B------:R-:W-:Y:S05]  /*a530*/  BRA `(.L_x_42001) ;  /* 0x0000000800a07947 */ /* 0x000fea0003800000 */
.L_x_41996:
        /* <DEDUP_REMOVED lines=10> */
.L_x_42010:
[----:B------:R-:W0:Y:S01]  /*a5e0*/  I2F.F64.S16 R4, R24 ;  /* 0x0000001800047312 */ /* 0x000e220000101c00 */
[----:B------:R-:W-:-:S05]  /*a5f0*/  CS2R R6, SRZ ;  /* 0x0000000000067805 */ /* 0x000fca000001ff00 */
[----:B0-----:R0:W-:Y:S01]  /*a600*/  STG.E.128 desc[UR36][R8.64], R4 ;  /* 0x0000000408007986 */ /* 0x0011e2000c101d24 */
[----:B------:R-:W-:Y:S05]  /*a610*/  BRA `(.L_x_42001) ;  /* 0x0000000800687947 */ /* 0x000fea0003800000 */
.L_x_42009:
        /* <DEDUP_REMOVED lines=21> */
.L_x_42014:
[----:B------:R-:W-:Y:S05]  /*a770*/  BSYNC B0 ;  /* 0x0000000000007941 */ /* 0x000fea0003800000 */
.L_x_42013:
[----:B------:R-:W-:-:S05]  /*a780*/  LOP3.LUT R5, R0, R5, RZ, 0xfc, !PT ;  /* 0x0000000500057212 */ /* 0x000fca00078efcff */
[----:B------:R0:W-:Y:S01]  /*a790*/  STG.E.U8 desc[UR36][R8.64], R5 ;  /* 0x0000000508007986 */ /* 0x0001e2000c101124 */
[----:B------:R-:W-:Y:S05]  /*a7a0*/  BRA `(.L_x_42001) ;  /* 0x0000000800047947 */ /* 0x000fea0003800000 */
.L_x_42012:
        /* <DEDUP_REMOVED lines=13> */
.L_x_42016:
[----:B------:R-:W-:Y:S01]  /*a880*/  IMAD.MOV.U32 R0, RZ, RZ, 0x7f ;  /* 0x0000007fff007424 */ /* 0x000fe200078e00ff */
[----:B------:R-:W-:-:S04]  /*a890*/  ISETP.GT.U32.AND P0, PT, R3, 0x7f800000, PT ;  /* 0x7f8000000300780c */ /* 0x000fc80003f04070 */
[----:B------:R-:W-:-:S09]  /*a8a0*/  SEL R0, R0, 0x7c, P0 ;  /* 0x0000007c00007807 */ /* 0x000fd20000000000 */
.L_x_42017:
[----:B------:R-:W-:Y:S05]  /*a8b0*/  BSYNC B0 ;  /* 0x0000000000007941 */ /* 0x000fea0003800000 */
.L_x_42015:
[----:B------:R-:W-:-:S04]  /*a8c0*/  LOP3.LUT R3, R5, 0x80000000, RZ, 0xc0, !PT ;  /* 0x8000000005037812 */ /* 0x000fc800078ec0ff */
[----:B------:R-:W-:-:S04]  /*a8d0*/  SHF.R.U32.HI R3, RZ, 0x18, R3 ;  /* 0x00000018ff037819 */ /* 0x000fc80000011603 */
[----:B------:R-:W-:-:S05]  /*a8e0*/  LOP3.LUT R3, R0, R3, RZ, 0xfc, !PT ;  /* 0x0000000300037212 */ /* 0x000fca00078efcff */
[----:B------:R0:W-:Y:S01]  /*a8f0*/  STG.E.U8 desc[UR36][R8.64], R3 ;  /* 0x0000000308007986 */ /* 0x0001e2000c101124 */
[----:B------:R-:W-:Y:S05]  /*a900*/  BRA `(.L_x_42001) ;  /* 0x0000000400ac7947 */ /* 0x000fea0003800000 */
.L_x_42011:
[----:B------:R-:W0:Y:S02]  /*a910*/  I2F.S16 R0, R24 ;  /* 0x0000001800007306 */ /* 0x000e240000101400 */
[----:B0-----:R-:W-:-:S05]  /*a920*/  F2FP.BF16.F32.PACK_AB R0, RZ, R0 ;  /* 0x00000000ff00723e */ /* 0x001fca00000010ff */
[----:B------:R0:W-:Y:S01]  /*a930*/  STG.E.U16 desc[UR36][R8.64], R0 ;  /* 0x0000000008007986 */ /* 0x0001e2000c101524 */
[----:B------:R-:W-:Y:S05]  /*a940*/  BRA `(.L_x_42001) ;  /* 0x00000004009c7947 */ /* 0x000fea0003800000 */
.L_x_42008:
        /* <DEDUP_REMOVED lines=10> */
.L_x_42020:
        /* <DEDUP_REMOVED lines=17> */
.L_x_42023:
[----:B------:R-:W-:-:S04]  /*ab00*/  LOP3.LUT R3, R5, 0x80000000, RZ, 0xc0, !PT ;  /* 0x8000000005037812 */ /* 0x000fc800078ec0ff */
[----:B------:R-:W-:-:S04]  /*ab10*/  SHF.R.U32.HI R3, RZ, 0x18, R3 ;  /* 0x00000018ff037819 */ /* 0x000fc80000011603 */
[----:B------:R-:W-:-:S04]  /*ab20*/  LOP3.LUT R0, R0, R3, RZ, 0xfc, !PT ;  /* 0x0000000300007212 */ /* 0x000fc800078efcff */
[----:B------:R-:W-:-:S07]  /*ab30*/  PRMT R4, R0, 0x7610, R4 ;  /* 0x0000761000047816 */ /* 0x000fce0000000004 */
.L_x_42022:
[----:B------:R-:W-:Y:S05]  /*ab40*/  BSYNC B0 ;  /* 0x0000000000007941 */ /* 0x000fea0003800000 */
.L_x_42021:
[----:B------:R0:W-:Y:S01]  /*ab50*/  STG.E.U8 desc[UR36][R8.64], R4 ;  /* 0x0000000408007986 */ /* 0x0001e2000c101124 */
[----:B------:R-:W-:Y:S05]  /*ab60*/  BRA `(.L_x_42001) ;  /* 0x0000000400147947 */ /* 0x000fea0003800000 */
.L_x_42019:
        /* <DEDUP_REMOVED lines=17> */
.L_x_42026:
[----:B------:R-:W-:-:S04]  /*ac80*/  LOP3.LUT R3, R5, 0x80000000, RZ, 0xc0, !PT ;  /* 0x8000000005037812 */ /* 0x000fc800078ec0ff */
[----:B------:R-:W-:-:S04]  /*ac90*/  SHF.R.U32.HI R3, RZ, 0x18, R3 ;  /* 0x00000018ff037819 */ /* 0x000fc80000011603 */
[----:B------:R-:W-:-:S04]  /*aca0*/  LOP3.LUT R0, R0, R3, RZ, 0xfc, !PT ;  /* 0x0000000300007212 */ /* 0x000fc800078efcff */
[----:B------:R-:W-:-:S07]  /*acb0*/  PRMT R4, R0, 0x7610, R4 ;  /* 0x0000761000047816 */ /* 0x000fce0000000004 */
.L_x_42025:
[----:B------:R-:W-:Y:S05]  /*acc0*/  BSYNC B0 ;  /* 0x0000000000007941 */ /* 0x000fea0003800000 */
.L_x_42024:
[----:B------:R0:W-:Y:S01]  /*acd0*/  STG.E.U8 desc[UR36][R8.64], R4 ;  /* 0x0000000408007986 */ /* 0x0001e2000c101124 */
[----:B------:R-:W-:Y:S05]  /*ace0*/  BRA `(.L_x_42001) ;  /* 0x0000000000b47947 */ /* 0x000fea0003800000 */
.L_x_42018:
        /* <DEDUP_REMOVED lines=22> */
.L_x_42000:
        /* <DEDUP_REMOVED lines=16> */
.L_x_42029:
[----:B------:R-:W-:Y:S05]  /*af50*/  BRA `(.L_x_42001) ;  /* 0x0000000000187947 */ /* 0x000fea0003800000 */
.L_x_42028:
[----:B------:R-:W-:Y:S01]  /*af60*/  LOP3.LUT R24, R24, 0xffff, RZ, 0xc0, !PT ;  /* 0x0000ffff18187812 */ /* 0x000fe200078ec0ff */
[----:B------:R-:W-:-:S05]  /*af70*/  IMAD.MOV.U32 R25, RZ, RZ, RZ ;  /* 0x000000ffff197224 */ /* 0x000fca00078e00ff */
[----:B------:R0:W-:Y:S01]  /*af80*/  STG.E.64 desc[UR36][R8.64], R24 ;  /* 0x0000001808007986 */ /* 0x0001e2000c101b24 */
[----:B------:R-:W-:Y:S05]  /*af90*/  BRA `(.L_x_42001) ;  /* 0x0000000000087947 */ /* 0x000fea0003800000 */
.L_x_42027:
[----:B------:R-:W-:-:S05]  /*afa0*/  LOP3.LUT R3, R24, 0xffff, RZ, 0xc0, !PT ;  /* 0x0000ffff18037812 */ /* 0x000fca00078ec0ff */
[----:B------:R0:W-:Y:S02]  /*afb0*/  STG.E desc[UR36][R8.64], R3 ;  /* 0x0000000308007986 */ /* 0x0001e4000c101924 */
.L_x_42001:
[----:B------:R-:W-:-:S07]  /*afc0*/  VIADD R17, R17, 0x80 ;  /* 0x0000008011117836 */ /* 0x000fce0000000000 */
.L_x_41961:
[----:B------:R-:W-:Y:S05]  /*afd0*/  BSYNC B6 ;  /* 0x0000000000067941 */ /* 0x000fea0003800000 */
.L_x_41960:
        /* <DEDUP_REMOVED lines=21> */
.L_x_42033:
[----:B------:R-:W-:Y:S01]  /*b130*/  STG.E.U8 desc[UR36][R2.64], R26 ;  /* 0x0000001a02007986 */ /* 0x000fe2000c101124 */
[----:B------:R-:W-:Y:S05]  /*b140*/  EXIT ;  /* 0x000000000000794d */ /* 0x000fea0003800000 */
.L_x_42032:
        /* <DEDUP_REMOVED lines=10> */
.L_x_42036:
[----:B------:R-:W-:-:S05]  /*b1f0*/  LOP3.LUT R5, R26, 0xffff, RZ, 0xc0, !PT ;  /* 0x0000ffff1a057812 */ /* 0x000fca00078ec0ff */
[----:B------:R-:W-:Y:S01]  /*b200*/  STG.E desc[UR36][R2.64], R5 ;  /* 0x0000000502007986 */ /* 0x000fe2000c101924 */
[----:B------:R-:W-:Y:S05]  /*b210*/  EXIT ;  /* 0x000000000000794d */ /* 0x000fea0003800000 */
.L_x_42035:
[----:B------:R-:W-:Y:S01]  /*b220*/  STG.E.U16 desc[UR36][R2.64], R26 ;  /* 0x0000001a02007986 */ /* 0x000fe2000c101524 */
[----:B------:R-:W-:Y:S05]  /*b230*/  EXIT ;  /* 0x000000000000794d */ /* 0x000fea0003800000 */
.L_x_42031:
        /* <DEDUP_REMOVED lines=9> */
.L_x_42038:
[----:B------:R-:W0:Y:S02]  /*b2d0*/  I2F.S16 R0, R26 ;  /* 0x0000001a00007306 */ /* 0x000e240000101400 */
[----:B0-----:R-:W-:-:S05]  /*b2e0*/  F2FP.F16.F32.PACK_AB R0, RZ, R0 ;  /* 0x00000000ff00723e */ /* 0x001fca00000000ff */
[----:B------:R-:W-:Y:S01]  /*b2f0*/  STG.E.U16 desc[UR36][R2.64], R0 ;  /* 0x0000000002007986 */ /* 0x000fe2000c101524 */
[----:B------:R-:W-:Y:S05]  /*b300*/  EXIT ;  /* 0x000000000000794d */ /* 0x000fea0003800000 */
.L_x_42037:
        /* <DEDUP_REMOVED lines=10> */
.L_x_42040:
[----:B------:R-:W0:Y:S02]  /*b3b0*/  I2F.S16 R26, R26 ;  /* 0x0000001a001a7306 */ /* 0x000e240000101400 */
[----:B0-----:R-:W-:-:S04]  /*b3c0*/  F2FP.F16.F32.PACK_AB R5, RZ, R26 ;  /* 0x0000001aff05723e */ /* 0x001fc800000000ff */
[----:B------:R-:W-:-:S05]  /*b3d0*/  PRMT R5, R5, 0x5410, RZ ;  /* 0x0000541005057816 */ /* 0x000fca00000000ff */
[----:B------:R-:W-:Y:S01]  /*b3e0*/  STG.E desc[UR36][R2.64], R5 ;  /* 0x0000000502007986 */ /* 0x000fe2000c101924 */
[----:B------:R-:W-:Y:S05]  /*b3f0*/  EXIT ;  /* 0x000000000000794d */ /* 0x000fea0003800000 */
.L_x_42039:
[----:B------:R-:W0:Y:S02]  /*b400*/  I2F.F64.S16 R26, R26 ;  /* 0x0000001a001a7312 */ /* 0x000e240000101c00 */
[----:B0-----:R-:W-:Y:S01]  /*b410*/  STG.E.64 desc[UR36][R2.64], R26 ;  /* 0x0000001a02007986 */ /* 0x001fe2000c101b24 */
[----:B------:R-:W-:Y:S05]  /*b420*/  EXIT ;  /* 0x000000000000794d */ /* 0x000fea0003800000 */
.L_x_42030:
        /* <DEDUP_REMOVED lines=10> */
.L_x_42043:
[----:B------:R-:W0:Y:S01]  /*b4d0*/  I2F.F64.S16 R4, R26 ;  /* 0x0000001a00047312 */ /* 0x000e220000101c00 */
[----:B------:R-:W-:-:S05]  /*b4e0*/  CS2R R6, SRZ ;  /* 0x0000000000067805 */ /* 0x000fca000001ff00 */
[----:B0-----:R-:W-:Y:S01]  /*b4f0*/  STG.E.128 desc[UR36][R2.64], R4 ;  /* 0x0000000402007986 */ /* 0x001fe2000c101d24 */
[----:B------:R-:W-:Y:S05]  /*b500*/  EXIT ;  /* 0x000000000000794d */ /* 0x000fea0003800000 */
.L_x_42042:
        /* <DEDUP_REMOVED lines=21> */
.L_x_42047:
[----:B------:R-:W-:Y:S05]  /*b660*/  BSYNC B0 ;  /* 0x0000000000007941 */ /* 0x000fea0003800000 */
.L_x_42046:
[----:B------:R-:W-:-:S05]  /*b670*/  LOP3.LUT R5, R0, R5, RZ, 0xfc, !PT ;  /* 0x0000000500057212 */ /* 0x000fca00078efcff */
[----:B------:R-:W-:Y:S01]  /*b680*/  STG.E.U8 desc[UR36][R2.64], R5 ;  /* 0x0000000502007986 */ /* 0x000fe2000c101124 */
[----:B------:R-:W-:Y:S05]  /*b690*/  EXIT ;  /* 0x000000000000794d */ /* 0x000fea0003800000 */
.L_x_42045:
        /* <DEDUP_REMOVED lines=13> */
.L_x_42049:
[----:B------:R-:W-:Y:S01]  /*b770*/  IMAD.MOV.U32 R0, RZ, RZ, 0x7f ;  /* 0x0000007fff007424 */ /* 0x000fe200078e00ff */
[----:B------:R-:W-:-:S04]  /*b780*/  ISETP.GT.U32.AND P0, PT, R4, 0x7f800000, PT ;  /* 0x7f8000000400780c */ /* 0x000fc80003f04070 */
[----:B------:R-:W-:-:S09]  /*b790*/  SEL R0, R0, 0x7c, P0 ;  /* 0x0000007c00007807 */ /* 0x000fd20000000000 */
.L_x_42050:
[----:B------:R-:W-:Y:S05]  /*b7a0*/  BSYNC B0 ;  /* 0x0000000000007941 */ /* 0x000fea0003800000 */
.L_x_42048:
[----:B------:R-:W-:-:S04]  /*b7b0*/  LOP3.LUT R4, R5, 0x80000000, RZ, 0xc0, !PT ;  /* 0x8000000005047812 */ /* 0x000fc800078ec0ff */
[----:B------:R-:W-:-:S04]  /*b7c0*/  SHF.R.U32.HI R5, RZ, 0x18, R4 ;  /* 0x00000018ff057819 */ /* 0x000fc80000011604 */
[----:B------:R-:W-:-:S05]  /*b7d0*/  LOP3.LUT R5, R0, R5, RZ, 0xfc, !PT ;  /* 0x0000000500057212 */ /* 0x000fca00078efcff */
[----:B------:R-:W-:Y:S01]  /*b7e0*/  STG.E.U8 desc[UR36][R2.64], R5 ;  /* 0x0000000502007986 */ /* 0x000fe2000c101124 */
[----:B------:R-:W-:Y:S05]  /*b7f0*/  EXIT ;  /* 0x000000000000794d */ /* 0x000fea0003800000 */
.L_x_42044:
[----:B------:R-:W0:Y:S02]  /*b800*/  I2F.S16 R0, R26 ;  /* 0x0000001a00007306 */ /* 0x000e240000101400 */
[----:B0-----:R-:W-:-:S05]  /*b810*/  F2FP.BF16.F32.PACK_AB R0, RZ, R0 ;  /* 0x00000000ff00723e */ /* 0x001fca00000010ff */
[----:B------:R-:W-:Y:S01]  /*b820*/  STG.E.U16 desc[UR36][R2.64], R0 ;  /* 0x0000000002007986 */ /* 0x000fe2000c101524 */
[----:B------:R-:W-:Y:S05]  /*b830*/  EXIT ;  /* 0x000000000000794d */ /* 0x000fea0003800000 */
.L_x_42041:
        /* <DEDUP_REMOVED lines=10> */
.L_x_42053:
        /* <DEDUP_REMOVED lines=17> */
.L_x_42056:
[----:B------:R-:W-:-:S04]  /*b9f0*/  LOP3.LUT R0, R7, 0x80000000, RZ, 0xc0, !PT ;  /* 0x8000000007007812 */ /* 0x000fc800078ec0ff */
[----:B------:R-:W-:-:S04]  /*ba00*/  SHF.R.U32.HI R5, RZ, 0x18, R0 ;  /* 0x00000018ff057819 */ /* 0x000fc80000011600 */
[----:B------:R-:W-:-:S04]  /*ba10*/  LOP3.LUT R4, R4, R5, RZ, 0xfc, !PT ;  /* 0x0000000504047212 */ /* 0x000fc800078efcff */
[----:B------:R-:W-:-:S07]  /*ba20*/  PRMT R0, R4, 0x7610, R0 ;  /* 0x0000761004007816 */ /* 0x000fce0000000000 */
.L_x_42055:
[----:B------:R-:W-:Y:S05]  /*ba30*/  BSYNC B0 ;  /* 0x0000000000007941 */ /* 0x000fea0003800000 */
.L_x_42054:
[----:B------:R-:W-:Y:S01]  /*ba40*/  STG.E.U8 desc[UR36][R2.64], R0 ;  /* 0x0000000002007986 */ /* 0x000fe2000c101124 */
[----:B------:R-:W-:Y:S05]  /*ba50*/  EXIT ;  /* 0x000000000000794d */ /* 0x000fea0003800000 */
.L_x_42052:
        /* <DEDUP_REMOVED lines=17> */
.L_x_42059:
[----:B------:R-:W-:-:S04]  /*bb70*/  LOP3.LUT R0, R7, 0x80000000, RZ, 0xc0, !PT ;  /* 0x8000000007007812 */ /* 0x000fc800078ec0ff */
[----:B------:R-:W-:-:S04]  /*bb80*/  SHF.R.U32.HI R5, RZ, 0x18, R0 ;  /* 0x00000018ff057819 */ /* 0x000fc80000011600 */
[----:B------:R-:W-:-:S04]  /*bb90*/  LOP3.LUT R4, R4, R5, RZ, 0xfc, !PT ;  /* 0x0000000504047212 */ /* 0x000fc800078efcff */
[----:B------:R-:W-:-:S07]  /*bba0*/  PRMT R0, R4, 0x7610, R0 ;  /* 0x0000761004007816 */ /* 0x000fce0000000000 */
.L_x_42058:
[----:B------:R-:W-:Y:S05]  /*bbb0*/  BSYNC B0 ;  /* 0x0000000000007941 */ /* 0x000fea0003800000 */
.L_x_42057:
[----:B------:R-:W-:Y:S01]  /*bbc0*/  STG.E.U8 desc[UR36][R2.64], R0 ;  /* 0x0000000002007986 */ /* 0x000fe2000c101124 */
[----:B------:R-:W-:Y:S05]  /*bbd0*/  EXIT ;  /* 0x000000000000794d */ /* 0x000fea0003800000 */
.L_x_42051:
        /* <DEDUP_REMOVED lines=22> */
.L_x_42034:
        /* <DEDUP_REMOVED lines=16> */
.L_x_42062:
[----:B------:R-:W-:Y:S05]  /*be40*/  EXIT ;  /* 0x000000000000794d */ /* 0x000fea0003800000 */
.L_x_42061:
[----:B------:R-:W-:Y:S01]  /*be50*/  LOP3.LUT R26, R26, 0xffff, RZ, 0xc0, !PT ;  /* 0x0000ffff1a1a7812 */ /* 0x000fe200078ec0ff */
[----:B------:R-:W-:-:S05]  /*be60*/  IMAD.MOV.U32 R27, RZ, RZ, RZ ;  /* 0x000000ffff1b7224 */ /* 0x000fca00078e00ff */
[----:B------:R-:W-:Y:S01]  /*be70*/  STG.E.64 desc[UR36][R2.64], R26 ;  /* 0x0000001a02007986 */ /* 0x000fe2000c101b24 */
[----:B------:R-:W-:Y:S05]  /*be80*/  EXIT ;  /* 0x000000000000794d */ /* 0x000fea0003800000 */
.L_x_42060:
[----:B------:R-:W-:-:S05]  /*be90*/  LOP3.LUT R5, R26, 0xffff, RZ, 0xc0, !PT ;  /* 0x0000ffff1a057812 */ /* 0x000fca00078ec0ff */
[----:B------:R-:W-:Y:S01]  /*bea0*/  STG.E desc[UR36][R2.64], R5 ;  /* 0x0000000502007986 */ /* 0x000fe2000c101924 */
[----:B------:R-:W-:Y:S05]  /*beb0*/  EXIT ;  /* 0x000000000000794d */ /* 0x000fea0003800000 */
.L_x_42063:
        /* <DEDUP_REMOVED lines=12> */
.L_x_42489:


//--------------------- .text._ZN2at6native18elementwise_kernelILi128ELi4EZNS0_22gpu_kernel_impl_nocastINS0_13BinaryFunctorIbbbZNS0_19maximum_kernel_cudaERNS_18TensorIteratorBaseEEUlbbE_EEEEvS5_RKT_EUliE_EEviT1_ --------------------------
	.section	.text._ZN2at6native18elementwise_kernelILi128ELi4EZNS0_22gpu_kernel_impl_nocastINS0_13BinaryFunctorIbbbZNS0_19maximum_kernel_cudaERNS_18TensorIteratorBaseEEUlbbE_EEEEvS5_RKT_EUliE_EEviT1_,"ax",@progbits
	.align	128
        .global         _ZN2at6native18elementwise_kernelILi128ELi4EZNS0_22gpu_kernel_impl_nocastINS0_13BinaryFunctorIbbbZNS0_19maximum_kernel_cudaERNS_18TensorIteratorBaseEEUlbbE_EEEEvS5_RKT_EUliE_EEviT1_
        .type           _ZN2at6native18elementwise_kernelILi128ELi4EZNS0_22gpu_kernel_impl_nocastINS0_13BinaryFunctorIbbbZNS0_19maximum_kernel_cudaERNS_18TensorIteratorBaseEEUlbbE_EEEEvS5_RKT_EUliE_EEviT1_,@function
        .size           _ZN2at6native18elementwise_kernelILi128ELi4EZNS0_22gpu_kernel_impl_nocastINS0_13BinaryFunctorIbbbZNS0_19maximum_kernel_cudaERNS_18TensorIteratorBaseEEUlbbE_EEEEvS5_RKT_EUliE_EEviT1_,(.L_x_42490 - _ZN2at6native18elementwise_kernelILi128ELi4EZNS0_22gpu_kernel_impl_nocastINS0_13BinaryFunctorIbbbZNS0_19maximum_kernel_cudaERNS_18TensorIteratorBaseEEUlbbE_EEEEvS5_RKT_EUliE_EEviT1_)
        .other          _ZN2at6native18elementwise_kernelILi128ELi4EZNS0_22gpu_kernel_impl_nocastINS0_13BinaryFunctorIbbbZNS0_19maximum_kernel_cudaERNS_18TensorIteratorBaseEEUlbbE_EEEEvS5_RKT_EUliE_EEviT1_,@"STO_CUDA_ENTRY STV_DEFAULT"
_ZN2at6native18elementwise_kernelILi128ELi4EZNS0_22gpu_kernel_impl_nocastINS0_13BinaryFunctorIbbbZNS0_19maximum_kernel_cudaERNS_18TensorIteratorBaseEEUlbbE_EEEEvS5_RKT_EUliE_EEviT1_:
.text._ZN2at6native18elementwise_kernelILi128ELi4EZNS0_22gpu_kernel_impl_nocastINS0_13BinaryFunctorIbbbZNS0_19maximum_kernel_cudaERNS_18TensorIteratorBaseEEUlbbE_EEEEvS5_RKT_EUliE_EEviT1_:
        /* <DEDUP_REMOVED lines=363> */
.L_x_42066:
[----:B------:R-:W-:Y:S01]  /*16b0*/  ULDC.64 UR8, c[0x0][0x480] ;  /* 0x0001200000087ab9 */ /* 0x000fe20000000a00 */
[----:B------:R-:W-:Y:S01]  /*16c0*/  ULDC.64 UR10, c[0x0][0x488] ;  /* 0x00012200000a7ab9 */ /* 0x000fe20000000a00 */
[----:B------:R-:W-:Y:S02]  /*16d0*/  IADD3 R8, P0, R0, UR8, RZ ;  /* 0x0000000800087c10 */ /* 0x000fe4000ff1e0ff */
[----:B------:R-:W-:Y:S02]  /*16e0*/  IADD3 R6, P1, R2, UR10, RZ ;  /* 0x0000000a02067c10 */ /* 0x000fe4000ff3e0ff */
[----:B------:R-:W-:Y:S01]  /*16f0*/  IADD3.X R9, RZ, UR9, RZ, P0, !PT ;  /* 0x00000009ff097c10 */ /* 0x000fe200087fe4ff */
[----:B------:R-:W-:Y:S01]  /*1700*/  ULDC.64 UR8, c[0x0][0x478] ;  /* 0x00011e0000087ab9 */ /* 0x000fe20000000a00 */
[----:B------:R-:W-:-:S04]  /*1710*/  IADD3.X R7, RZ, UR11, RZ, P1, !PT ;  /* 0x0000000bff077c10 */ /* 0x000fc80008ffe4ff */
[----:B------:R-:W2:Y:S04]  /*1720*/  LDG.E.U8 R9, desc[UR4][R8.64] ;  /* 0x0000000408097981 */ /* 0x000ea8000c1e1100 */
[----:B------:R-:W2:Y:S01]  /*1730*/  LDG.E.U8 R6, desc[UR4][R6.64] ;  /* 0x0000000406067981 */ /* 0x000ea2000c1e1100 */
[----:B------:R-:W-:-:S04]  /*1740*/  IADD3 R4, P1, R5, UR8, RZ ;  /* 0x0000000805047c10 */ /* 0x000fc8000ff3e0ff */
[----:B------:R-:W-:Y:S02]  /*1750*/  IADD3.X R5, RZ, UR9, RZ, P1, !PT ;  /* 0x00000009ff057c10 */ /* 0x000fe40008ffe4ff */
[----:B------:R-:W-:Y:S02]  /*1760*/  IADD3 R3, R3, 0x80, RZ ;  /* 0x0000008003037810 */ /* 0x000fe40007ffe0ff */
[----:B--2---:R-:W-:-:S04]  /*1770*/  LOP3.LUT P0, RZ, R6, 0xff, R9, 0xc8, !PT ;  /* 0x000000ff06ff7812 */ /* 0x004fc8000780c809 */
[----:B------:R-:W-:-:S05]  /*1780*/  SEL R11, RZ, 0x1, !P0 ;  /* 0x00000001ff0b7807 */ /* 0x000fca0004000000 */
[----:B------:R0:W-:Y:S04]  /*1790*/  STG.E.U8 desc[UR4][R4.64], R11 ;  /* 0x0000000b04007986 */ /* 0x0001e8000c101104 */
.L_x_42065:
[----:B------:R-:W-:Y:S05]  /*17a0*/  BSYNC B0 ;  /* 0x0000000000007941 */ /* 0x000fea0003800000 */
.L_x_42064:
        /* <DEDUP_REMOVED lines=356> */
.L_x_42069:
        /* <DEDUP_REMOVED lines=14> */
[----:B------:R1:W-:Y:S01]  /*2ed0*/  STG.E.U8 desc[UR4][R4.64], R11 ;  /* 0x0000000b04007986 */ /* 0x0003e2000c101104 */
        /* <DEDUP_REMOVED lines=355> */
.L_x_42070:
        /* <DEDUP_REMOVED lines=15> */
.L_x_42068:
[----:B------:R-:W-:Y:S05]  /*4600*/  BSYNC B0 ;  /* 0x0000000000007941 */ /* 0x000fea0003800000 */
.L_x_42067:
[----:B------:R-:W-:-:S13]  /*4610*/  ISETP.GE.AND P0, PT, R3, UR6, PT ;  /* 0x0000000603007c0c */ /* 0x000fda000bf06270 */
[----:B------:R-:W-:Y:S05]  /*4620*/  @P0 EXIT ;  /* 0x000000000000094d */ /* 0x000fea0003800000 */
[----:B01----:R-:W0:Y:S01]  /*4630*/  LDC R4, c[0x0][0x218] ;  /* 0x00008600ff047b82 */ /* 0x003e220000000800 */
        /* <DEDUP_REMOVED lines=352> */
.L_x_42071:
        /* <DEDUP_REMOVED lines=11> */
[----:B--2---:R-:W-:-:S04]  /*5cf0*/  LOP3.LUT P0, RZ, R2, 0xff, R7, 0xc8, !PT ;  /* 0x000000ff02ff7812 */ /* 0x004fc8000780c807 */
[----:B------:R-:W-:-:S05]  /*5d00*/  SEL R9, RZ, 0x1, !P0 ;  /* 0x00000001ff097807 */ /* 0x000fca0004000000 */
[----:B------:R-:W-:Y:S01]  /*5d10*/  STG.E.U8 desc[UR4][R4.64], R9 ;  /* 0x0000000904007986 */ /* 0x000fe2000c101104 */
[----:B------:R-:W-:Y:S05]  /*5d20*/  EXIT ;  /* 0x000000000000794d */ /* 0x000fea0003800000 */
.L_x_42072:
        /* <DEDUP_REMOVED lines=13> */
.L_x_42490:


//--------------------- .text._ZN2at6native27unrolled_elementwise_kernelINS0_13BinaryFunctorIbbbZNS0_19maximum_kernel_cudaERNS_18TensorIteratorBaseEEUlbbE_EESt5arrayIPcLm3EELi4E23TrivialOffsetCalculatorILi2EjESA_ILi1EjENS0_6memory15LoadWithoutCastENSD_16StoreWithoutCastEEEviT_T0_T2_T3_T4_T5_ --------------------------
	.section	.text._ZN2at6native27unrolled_elementwise_kernelINS0_13BinaryFunctorIbbbZNS0_19maximum_kernel_cudaERNS_18TensorIteratorBaseEEUlbbE_EESt5arrayIPcLm3EELi4E23TrivialOffsetCalculatorILi2EjESA_ILi1EjENS0_6memory15LoadWithoutCastENSD_16StoreWithoutCastEEEviT_T0_T2_T3_T4_T5_,"ax",@progbits
	.align	128
        .global         _ZN2at6native27unrolled_elementwise_kernelINS0_13BinaryFunctorIbbbZNS0_19maximum_kernel_cudaERNS_18TensorIteratorBaseEEUlbbE_EESt5arrayIPcLm3EELi4E23TrivialOffsetCalculatorILi2EjESA_ILi1EjENS0_6memory15LoadWithoutCastENSD_16StoreWithoutCastEEEviT_T0_T2_T3_T4_T5_
        .type           _ZN2at6native27unrolled_elementwise_kernelINS0_13BinaryFunctorIbbbZNS0_19maximum_kernel_cudaERNS_18TensorIteratorBaseEEUlbbE_EESt5arrayIPcLm3EELi4E23TrivialOffsetCalculatorILi2EjESA_ILi1EjENS0_6memory15LoadWithoutCastENSD_16StoreWithoutCastEEEviT_T0_T2_T3_T4_T5_,@function
        .size           _ZN2at6native27unrolled_elementwise_kernelINS0_13BinaryFunctorIbbbZNS0_19maximum_kernel_cudaERNS_18TensorIteratorBaseEEUlbbE_EESt5arrayIPcLm3EELi4E23TrivialOffsetCalculatorILi2EjESA_ILi1EjENS0_6memory15LoadWithoutCastENSD_16StoreWithoutCastEEEviT_T0_T2_T3_T4_T5_,(.L_x_42491 - _ZN2at6native27unrolled_elementwise_kernelINS0_13BinaryFunctorIbbbZNS0_19maximum_kernel_cudaERNS_18TensorIteratorBaseEEUlbbE_EESt5arrayIPcLm3EELi4E23TrivialOffsetCalculatorILi2EjESA_ILi1EjENS0_6memory15LoadWithoutCastENSD_16StoreWithoutCastEEEviT_T0_T2_T3_T4_T5_)
        .other          _ZN2at6native27unrolled_elementwise_kernelINS0_13BinaryFunctorIbbbZNS0_19maximum_kernel_cudaERNS_18TensorIteratorBaseEEUlbbE_EESt5arrayIPcLm3EELi4E23TrivialOffsetCalculatorILi2EjESA_ILi1EjENS0_6memory15LoadWithoutCastENSD_16StoreWithoutCastEEEviT_T0_T2_T3_T4_T5_,@"STO_CUDA_ENTRY STV_DEFAULT"
_ZN2at6native27unrolled_elementwise_kernelINS0_13BinaryFunctorIbbbZNS0_19maximum_kernel_cudaERNS_18TensorIteratorBaseEEUlbbE_EESt5arrayIPcLm3EELi4E23TrivialOffsetCalculatorILi2EjESA_ILi1EjENS0_6memory15LoadWithoutCastENSD_16StoreWithoutCastEEEviT_T0_T2_T3_T4_T5_:
.text._ZN2at6native27unrolled_elementwise_kernelINS0_13BinaryFunctorIbbbZNS0_19maximum_kernel_cudaERNS_18TensorIteratorBaseEEUlbbE_EESt5arrayIPcLm3EELi4E23TrivialOffsetCalculatorILi2EjESA_ILi1EjENS0_6memory15LoadWithoutCastENSD_16StoreWithoutCastEEEviT_T0_T2_T3_T4_T5_:
        /* <DEDUP_REMOVED lines=21> */
[----:B------:R1:W3:Y:S01]  /*0150*/  @!P1 LDG.E.U8 R13, desc[UR4][R20.64] ;  /* 0x00000004140d9981 */ /* 0x0002e2000c1e1100 */
[----:B------:R-:W-:-:S04]  /*0160*/  @!P1 IMAD.X R23, RZ, RZ, R11, P4 ;  /* 0x000000ffff179224 */ /* 0x000fc800020e060b */
[----:B------:R-:W4:Y:S01]  /*0170*/  @!P3 LDC.64 R4, c[0x0][0x220] ;  /* 0x00008800ff04bb82 */ /* 0x000f220000000a00 */
[----:B------:R-:W-:Y:S01]  /*0180*/  @!P3 IMAD R27, R0, 0x200, R17 ;  /* 0x00000200001bb824 */ /* 0x000fe200078e0211 */
[----:B------:R-:W3:Y:S01]  /*0190*/  @!P1 LDG.E.U8 R14, desc[UR4][R22.64] ;  /* 0x00000004160e9981 */ /* 0x000ee2000c1e1100 */
[----:B------:R-:W-:Y:S01]  /*01a0*/  @!P3 VIADD R17, R17, 0x80 ;  /* 0x000000801111b836 */ /* 0x000fe20000000000 */
[----:B--2---:R-:W-:-:S04]  /*01b0*/  @!P2 IADD3 R18, P5, R25, R18, RZ ;  /* 0x000000121912a210 */ /* 0x004fc80007fbe0ff */
[----:B------:R-:W2:Y:S01]  /*01c0*/  @!P3 LDC.64 R6, c[0x0][0x228] ;  /* 0x00008a00ff06bb82 */ /* 0x000ea20000000a00 */
[----:B------:R-:W-:Y:S01]  /*01d0*/  ISETP.GE.AND P0, PT, R17, R12, PT ;  /* 0x0000000c1100720c */ /* 0x000fe20003f06270 */
[----:B------:R-:W-:Y:S01]  /*01e0*/  @!P2 IMAD.X R19, RZ, RZ, R19, P5 ;  /* 0x000000ffff13a224 */ /* 0x000fe200028e0613 */
[----:B0-----:R-:W-:-:S04]  /*01f0*/  @!P2 IADD3 R2, P4, R25, R2, RZ ;  /* 0x000000021902a210 */ /* 0x001fc80007f9e0ff */
[----:B------:R0:W3:Y:S01]  /*0200*/  @!P2 LDG.E.U8 R16, desc[UR4][R18.64] ;  /* 0x000000041210a981 */ /* 0x0000e2000c1e1100 */
[----:B------:R-:W-:-:S06]  /*0210*/  @!P2 IMAD.X R3, RZ, RZ, R3, P4 ;  /* 0x000000ffff03a224 */ /* 0x000fcc00020e0603 */
[----:B------:R-:W0:Y:S01]  /*0220*/  @!P0 LDC.64 R8, c[0x0][0x220] ;  /* 0x00008800ff088b82 */ /* 0x000e220000000a00 */
[----:B------:R-:W3:Y:S01]  /*0230*/  @!P2 LDG.E.U8 R2, desc[UR4][R2.64] ;  /* 0x000000040202a981 */ /* 0x000ee2000c1e1100 */
[C---:B----4-:R-:W-:Y:S02]  /*0240*/  @!P3 IADD3 R4, P5, R27.reuse, R4, RZ ;  /* 0x000000041b04b210 */ /* 0x050fe40007fbe0ff */
[----:B--2---:R-:W-:-:S03]  /*0250*/  @!P3 IADD3 R6, P6, R27, R6, RZ ;  /* 0x000000061b06b210 */ /* 0x004fc60007fde0ff */
[----:B------:R-:W-:Y:S01]  /*0260*/  @!P3 IMAD.X R5, RZ, RZ, R5, P5 ;  /* 0x000000ffff05b224 */ /* 0x000fe200028e0605 */
[----:B------:R-:W2:Y:S01]  /*0270*/  @!P0 LDC.64 R10, c[0x0][0x228] ;  /* 0x00008a00ff0a8b82 */ /* 0x000ea20000000a00 */
[----:B------:R-:W-:-:S03]  /*0280*/  @!P3 IMAD.X R7, RZ, RZ, R7, P6 ;  /* 0x000000ffff07b224 */ /* 0x000fc600030e0607 */
[----:B------:R-:W4:Y:S04]  /*0290*/  @!P3 LDG.E.U8 R4, desc[UR4][R4.64] ;  /* 0x000000040404b981 */ /* 0x000f28000c1e1100 */
[----:B------:R2:W4:Y:S01]  /*02a0*/  @!P3 LDG.E.U8 R6, desc[UR4][R6.64] ;  /* 0x000000040606b981 */ /* 0x000522000c1e1100 */
[----:B-1----:R-:W-:-:S05]  /*02b0*/  @!P0 IMAD R21, R0, 0x200, R17 ;  /* 0x0000020000158824 */ /* 0x002fca00078e0211 */
[----:B0-----:R-:W-:-:S05]  /*02c0*/  @!P0 IADD3 R18, P4, R21, R8, RZ ;  /* 0x0000000815128210 */ /* 0x001fca0007f9e0ff */
[----:B------:R-:W-:Y:S02]  /*02d0*/  @!P0 IMAD.X R19, RZ, RZ, R9, P4 ;  /* 0x000000ffff138224 */ /* 0x000fe400020e0609 */
[----:B------:R-:W0:Y:S01]  /*02e0*/  @!P1 LDC.64 R8, c[0x0][0x218] ;  /* 0x00008600ff089b82 */ /* 0x000e220000000a00 */
[----:B--2---:R-:W-:Y:S02]  /*02f0*/  @!P0 IADD3 R20, P5, R21, R10, RZ ;  /* 0x0000000a15148210 */ /* 0x004fe40007fbe0ff */
[----:B------:R-:W-:Y:S01]  /*0300*/  PRMT R7, RZ, 0x7610, R7 ;  /* 0x00007610ff077816 */ /* 0x000fe20000000007 */
[----:B------:R-:W-:Y:S01]  /*0310*/  VIADD R17, R15, 0x80 ;  /* 0x000000800f117836 */ /* 0x000fe20000000000 */
[----:B------:R1:W5:Y:S01]  /*0320*/  @!P0 LDG.E.U8 R10, desc[UR4][R18.64] ;  /* 0x00000004120a8981 */ /* 0x000362000c1e1100 */
[----:B------:R-:W-:Y:S02]  /*0330*/  @!P0 IMAD.X R21, RZ, RZ, R11, P5 ;  /* 0x000000ffff158224 */ /* 0x000fe400028e060b */
[----:B------:R-:W-:-:S02]  /*0340*/  IMAD.MOV.U32 R3, RZ, RZ, R15 ;  /* 0x000000ffff037224 */ /* 0x000fc400078e000f */
[----:B------:R-:W-:Y:S01]  /*0350*/  @!P1 IMAD.MOV.U32 R3, RZ, RZ, R17 ;  /* 0x000000ffff039224 */ /* 0x000fe200078e0011 */
[----:B------:R1:W5:Y:S01]  /*0360*/  @!P0 LDG.E.U8 R11, desc[UR4][R20.64] ;  /* 0x00000004140b8981 */ /* 0x000362000c1e1100 */
[----:B------:R-:W-:Y:S01]  /*0370*/  PRMT R5, RZ, 0x7610, R5 ;  /* 0x00007610ff057816 */ /* 0x000fe20000000005 */
[----:B------:R-:W-:Y:S01]  /*0380*/  BSSY B0, `(.L_x_42073) ;  /* 0x0000026000007945 */ /* 0x000fe20003800000 */
[----:B---3--:R-:W-:Y:S01]  /*0390*/  @!P1 ISETP.NE.AND P5, PT, R13, RZ, PT ;  /* 0x000000ff0d00920c */ /* 0x008fe20003fa5270 */
[----:B------:R-:W-:-:S03]  /*03a0*/  @!P1 IMAD R13, R0, 0x200, R15 ;  /* 0x00000200000d9824 */ /* 0x000fc600078e020f */
[----:B------:R-:W-:Y:S02]  /*03b0*/  @!P1 SEL R7, RZ, 0x1, !P5 ;  /* 0x00000001ff079807 */ /* 0x000fe40006800000 */
[----:B------:R-:W-:Y:S02]  /*03c0*/  @!P1 ISETP.NE.AND P4, PT, R14, RZ, PT ;  /* 0x000000ff0e00920c */ /* 0x000fe40003f85270 */
[----:B------:R-:W-:Y:S02]  /*03d0*/  PRMT R14, RZ, 0x7610, R14 ;  /* 0x00007610ff0e7816 */ /* 0x000fe4000000000e */
[----:B0-----:R-:W-:Y:S02]  /*03e0*/  @!P1 IADD3 R8, P5, R13, R8, RZ ;  /* 0x000000080d089210 */ /* 0x001fe40007fbe0ff */
[----:B------:R-:W-:-:S03]  /*03f0*/  @!P1 SEL R14, RZ, 0x1, !P4 ;  /* 0x00000001ff0e9807 */ /* 0x000fc60006000000 */
[----:B------:R-:W-:Y:S01]  /*0400*/  @!P1 IMAD.X R9, RZ, RZ, R9, P5 ;  /* 0x000000ffff099224 */ /* 0x000fe200028e0609 */
[----:B------:R-:W-:Y:S02]  /*0410*/  LOP3.LUT R7, R14, R7, RZ, 0xfc, !PT ;  /* 0x000000070e077212 */ /* 0x000fe400078efcff */
[----:B------:R-:W-:-:S03]  /*0420*/  @!P2 ISETP.NE.AND P6, PT, R16, RZ, PT ;  /* 0x000000ff1000a20c */ /* 0x000fc60003fc5270 */
[----:B------:R1:W-:Y:S01]  /*0430*/  @!P1 STG.E.U8 desc[UR4][R8.64], R7 ;  /* 0x0000000708009986 */ /* 0x0003e2000c101104 */
[----:B------:R-:W-:Y:S02]  /*0440*/  @!P2 SEL R5, RZ, 0x1, !P6 ;  /* 0x00000001ff05a807 */ /* 0x000fe40007000000 */
[----:B------:R-:W-:Y:S02]  /*0450*/  @!P2 ISETP.NE.AND P4, PT, R2, RZ, PT ;  /* 0x000000ff0200a20c */ /* 0x000fe40003f85270 */
[----:B------:R-:W-:Y:S02]  /*0460*/  PRMT R2, RZ, 0x7610, R2 ;  /* 0x00007610ff027816 */ /* 0x000fe40000000002 */
[----:B------:R-:W-:Y:S02]  /*0470*/  @!P2 SEL R2, RZ, 0x1, !P4 ;  /* 0x00000001ff02a807 */ /* 0x000fe40006000000 */
[----:B------:R-:W-:Y:S02]  /*0480*/  ISETP.GE.AND P2, PT, R3, R12, PT ;  /* 0x0000000c0300720c */ /* 0x000fe40003f46270 */
[----:B------:R-:W-:-:S02]  /*0490*/  PRMT R13, RZ, 0x7610, R13 ;  /* 0x00007610ff0d7816 */ /* 0x000fc4000000000d */
[----:B----4-:R-:W-:Y:S02]  /*04a0*/  @!P3 ISETP.NE.AND P6, PT, R4, RZ, PT ;  /* 0x000000ff0400b20c */ /* 0x010fe40003fc5270 */
[----:B------:R-:W-:Y:S02]  /*04b0*/  @!P3 ISETP.NE.AND P5, PT, R6, RZ, PT ;  /* 0x000000ff0600b20c */ /* 0x000fe40003fa5270 */
[----:B------:R-:W-:Y:S02]  /*04c0*/  PRMT R4, RZ, 0x7610, R4 ;  /* 0x00007610ff047816 */ /* 0x000fe40000000004 */
[----:B------:R-:W-:Y:S02]  /*04d0*/  @!P3 SEL R4, RZ, 0x1, !P6 ;  /* 0x00000001ff04b807 */ /* 0x000fe40007000000 */
[----:B------:R-:W-:Y:S02]  /*04e0*/  @!P3 SEL R13, RZ, 0x1, !P5 ;  /* 0x00000001ff0db807 */ /* 0x000fe40006800000 */
[----:B------:R-:W-:-:S02]  /*04f0*/  LOP3.LUT R15, R2, R5, RZ, 0xfc, !PT ;  /* 0x00000005020f7212 */ /* 0x000fc400078efcff */
[----:B------:R-:W-:Y:S01]  /*0500*/  LOP3.LUT R13, R13, R4, RZ, 0xfc, !PT ;  /* 0x000000040d0d7212 */ /* 0x000fe200078efcff */
[----:B-1----:R-:W-:Y:S06]  /*0510*/  @P2 BRA `(.L_x_42074) ;  /* 0x0000000000302947 */ /* 0x002fec0003800000 */
        /* <DEDUP_REMOVED lines=12> */
.L_x_42074:
[----:B------:R-:W-:Y:S05]  /*05e0*/  BSYNC B0 ;  /* 0x0000000000007941 */ /* 0x000fea0003800000 */
.L_x_42073:
[----:B------:R-:W-:Y:S02]  /*05f0*/  ISETP.GE.AND P3, PT, R3, R12, PT ;  /* 0x0000000c0300720c */ /* 0x000fe40003f66270 */
[----:B-----5:R-:W-:Y:S02]  /*0600*/  @!P0 ISETP.NE.AND P1, PT, R10, RZ, PT ;  /* 0x000000ff0a00820c */ /* 0x020fe40003f25270 */
[----:B------:R-:W-:Y:S02]  /*0610*/  @!P0 ISETP.NE.AND P2, PT, R11, RZ, PT ;  /* 0x000000ff0b00820c */ /* 0x000fe40003f45270 */
[----:B0-----:R-:W-:-:S07]  /*0620*/  PRMT R4, RZ, 0x7610, R4 ;  /* 0x00007610ff047816 */ /* 0x001fce0000000004 */
[----:B------:R-:W-:Y:S05]  /*0630*/  @P3 EXIT ;  /* 0x000000000000394d */ /* 0x000fea0003800000 */
[----:B------:R-:W-:Y:S01]  /*0640*/  IMAD R3, R0, 0x200, R3 ;  /* 0x0000020000037824 */ /* 0x000fe200078e0203 */
[----:B------:R-:W-:Y:S01]  /*0650*/  ULDC.64 UR6, c[0x0][0x218] ;  /* 0x0000860000067ab9 */ /* 0x000fe20000000a00 */
[----:B------:R-:W-:Y:S02]  /*0660*/  @!P0 SEL R4, RZ, 0x1, !P1 ;  /* 0x00000001ff048807 */ /* 0x000fe40004800000 */
[----:B------:R-:W-:Y:S02]  /*0670*/  PRMT R5, RZ, 0x7610, R5 ;  /* 0x00007610ff057816 */ /* 0x000fe40000000005 */
[----:B------:R-:W-:Y:S02]  /*0680*/  IADD3 R2, P1, R3, UR6, RZ ;  /* 0x0000000603027c10 */ /* 0x000fe4000ff3e0ff */
[----:B------:R-:W-:-:S03]  /*0690*/  @!P0 SEL R5, RZ, 0x1, !P2 ;  /* 0x00000001ff058807 */ /* 0x000fc60005000000 */
[----:B------:R-:W-:Y:S01]  /*06a0*/  IMAD.X R3, RZ, RZ, UR7, P1 ;  /* 0x00000007ff037e24 */ /* 0x000fe200088e06ff */
[----:B------:R-:W-:-:S05]  /*06b0*/  LOP3.LUT R5, R5, R4, RZ, 0xfc, !PT ;  /* 0x0000000405057212 */ /* 0x000fca00078efcff */
[----:B------:R-:W-:Y:S01]  /*06c0*/  STG.E.U8 desc[UR4][R2.64], R5 ;  /* 0x0000000502007986 */ /* 0x000fe2000c101104 */
[----:B------:R-:W-:Y:S05]  /*06d0*/  EXIT ;  /* 0x000000000000794d */ /* 0x000fea0003800000 */
.L_x_42075:
        /* <DEDUP_REMOVED lines=10> */
.L_x_42491:


//--------------------- .text._ZN2at6native29vectorized_elementwise_kernelILi2ENS0_13BinaryFunctorIbbbZNS0_19maximum_kernel_cudaERNS_18TensorIteratorBaseEEUlbbE_EESt5arrayIPcLm3EEEEviT0_T1_ --------------------------
	.section	.text._ZN2at6native29vectorized_elementwise_kernelILi2ENS0_13BinaryFunctorIbbbZNS0_19maximum_kernel_cudaERNS_18TensorIteratorBaseEEUlbbE_EESt5arrayIPcLm3EEEEviT0_T1_,"ax",@progbits
	.align	128
        .global         _ZN2at6native29vectorized_elementwise_kernelILi2ENS0_13BinaryFunctorIbbbZNS0_19maximum_kernel_cudaERNS_18TensorIteratorBaseEEUlbbE_EESt5arrayIPcLm3EEEEviT0_T1_
        .type           _ZN2at6native29vectorized_elementwise_kernelILi2ENS0_13BinaryFunctorIbbbZNS0_19maximum_kernel_cudaERNS_18TensorIteratorBaseEEUlbbE_EESt5arrayIPcLm3EEEEviT0_T1_,@function
        .size           _ZN2at6native29vectorized_elementwise_kernelILi2ENS0_13BinaryFunctorIbbbZNS0_19maximum_kernel_cudaERNS_18TensorIteratorBaseEEUlbbE_EESt5arrayIPcLm3EEEEviT0_T1_,(.L_x_42492 - _ZN2at6native29vectorized_elementwise_kernelILi2ENS0_13BinaryFunctorIbbbZNS0_19maximum_kernel_cudaERNS_18TensorIteratorBaseEEUlbbE_EESt5arrayIPcLm3EEEEviT0_T1_)
        .other          _ZN2at6native29vectorized_elementwise_kernelILi2ENS0_13BinaryFunctorIbbbZNS0_19maximum_kernel_cudaERNS_18TensorIteratorBaseEEUlbbE_EESt5arrayIPcLm3EEEEviT0_T1_,@"STO_CUDA_ENTRY STV_DEFAULT"
_ZN2at6native29vectorized_elementwise_kernelILi2ENS0_13BinaryFunctorIbbbZNS0_19maximum_kernel_cudaERNS_18TensorIteratorBaseEEUlbbE_EESt5arrayIPcLm3EEEEviT0_T1_:
.text._ZN2at6native29vectorized_elementwise_kernelILi2ENS0_13BinaryFunctorIbbbZNS0_19maximum_kernel_cudaERNS_18TensorIteratorBaseEEUlbbE_EESt5arrayIPcLm3EEEEviT0_T1_:
        /* <DEDUP_REMOVED lines=28> */
[----:B------:R-:W5:Y:S04]  /*01c0*/  LDG.E.U16 R15, desc[UR12][R6.64+0x200] ;  /* 0x0002000c060f7981 */ /* 0x000f68000c1e1500 */
        /* <DEDUP_REMOVED lines=8> */
[C---:B---3--:R-:W-:Y:S02]  /*0250*/  PRMT R9, R11.reuse, 0x7770, RZ ;  /* 0x000077700b097816 */ /* 0x048fe400000000ff */
[----:B0-----:R-:W-:Y:S02]  /*0260*/  PRMT R7, R11, 0x7771, RZ ;  /* 0x000077710b077816 */ /* 0x001fe400000000ff */
[----:B------:R-:W-:Y:S02]  /*0270*/  LOP3.LUT P6, RZ, R9, 0xff, R0, 0xc8, !PT ;  /* 0x000000ff09ff7812 */ /* 0x000fe400078cc800 */
[----:B------:R-:W-:-:S02]  /*0280*/  PRMT R0, R8, 0x7771, RZ ;  /* 0x0000777108007816 */ /* 0x000fc400000000ff */
[C---:B----4-:R-:W-:Y:S02]  /*0290*/  PRMT R4, R10.reuse, 0x7770, RZ ;  /* 0x000077700a047816 */ /* 0x050fe400000000ff */
[----:B------:R-:W-:Y:S02]  /*02a0*/  PRMT R5, R10, 0x7771, RZ ;  /* 0x000077710a057816 */ /* 0x000fe400000000ff */
[C---:B-----5:R-:W-:Y:S02]  /*02b0*/  PRMT R9, R14.reuse, 0x7770, RZ ;  /* 0x000077700e097816 */ /* 0x060fe400000000ff */
[----:B------:R-:W-:Y:S02]  /*02c0*/  PRMT R8, R14, 0x7771, RZ ;  /* 0x000077710e087816 */ /* 0x000fe400000000ff */
[----:B------:R-:W-:Y:S02]  /*02d0*/  PRMT R6, R12, 0x7770, RZ ;  /* 0x000077700c067816 */ /* 0x000fe400000000ff */
[----:B------:R-:W-:-:S02]  /*02e0*/  PRMT R11, R15, 0x7770, RZ ;  /* 0x000077700f0b7816 */ /* 0x000fc400000000ff */
[----:B------:R-:W-:Y:S02]  /*02f0*/  LOP3.LUT P5, RZ, R7, 0xff, R0, 0xc8, !PT ;  /* 0x000000ff07ff7812 */ /* 0x000fe400078ac800 */
[----:B------:R-:W-:Y:S02]  /*0300*/  PRMT R0, R12, 0x7771, RZ ;  /* 0x000077710c007816 */ /* 0x000fe400000000ff */
[----:B------:R-:W-:Y:S02]  /*0310*/  PRMT R7, R15, 0x7771, RZ ;  /* 0x000077710f077816 */ /* 0x000fe400000000ff */
[----:B------:R-:W-:Y:S02]  /*0320*/  LOP3.LUT P4, RZ, R9, 0xff, R4, 0xc8, !PT ;  /* 0x000000ff09ff7812 */ /* 0x000fe4000788c804 */
[----:B------:R-:W-:Y:S02]  /*0330*/  LOP3.LUT P3, RZ, R8, 0xff, R5, 0xc8, !PT ;  /* 0x000000ff08ff7812 */ /* 0x000fe4000786c805 */
[----:B------:R-:W-:-:S02]  /*0340*/  LOP3.LUT P2, RZ, R11, 0xff, R6, 0xc8, !PT ;  /* 0x000000ff0bff7812 */ /* 0x000fc4000784c806 */
[C---:B------:R-:W-:Y:S02]  /*0350*/  PRMT R4, R13.reuse, 0x7770, RZ ;  /* 0x000077700d047816 */ /* 0x040fe400000000ff */
[C---:B------:R-:W-:Y:S02]  /*0360*/  PRMT R9, R16.reuse, 0x7770, RZ ;  /* 0x0000777010097816 */ /* 0x040fe400000000ff */
[----:B------:R-:W-:Y:S02]  /*0370*/  PRMT R5, R13, 0x7771, RZ ;  /* 0x000077710d057816 */ /* 0x000fe400000000ff */
[----:B------:R-:W-:Y:S02]  /*0380*/  PRMT R6, R16, 0x7771, RZ ;  /* 0x0000777110067816 */ /* 0x000fe400000000ff */
[----:B------:R-:W-:Y:S02]  /*0390*/  LOP3.LUT P1, RZ, R7, 0xff, R0, 0xc8, !PT ;  /* 0x000000ff07ff7812 */ /* 0x000fe4000782c800 */
[----:B------:R-:W-:-:S02]  /*03a0*/  SEL R0, RZ, 0x1, !P6 ;  /* 0x00000001ff007807 */ /* 0x000fc40007000000 */
[----:B------:R-:W-:Y:S02]  /*03b0*/  LOP3.LUT P0, RZ, R9, 0xff, R4, 0xc8, !PT ;  /* 0x000000ff09ff7812 */ /* 0x000fe4000780c804 */
[----:B------:R-:W-:Y:S02]  /*03c0*/  LOP3.LUT P6, RZ, R6, 0xff, R5, 0xc8, !PT ;  /* 0x000000ff06ff7812 */ /* 0x000fe400078cc805 */
[----:B------:R-:W-:Y:S02]  /*03d0*/  SEL R5, RZ, 0x1, !P5 ;  /* 0x00000001ff057807 */ /* 0x000fe40006800000 */
[----:B------:R-:W-:Y:S02]  /*03e0*/  SEL R4, RZ, 0x1, !P4 ;  /* 0x00000001ff047807 */ /* 0x000fe40006000000 */
[----:B------:R-:W-:Y:S02]  /*03f0*/  SEL R7, RZ, 0x1, !P3 ;  /* 0x00000001ff077807 */ /* 0x000fe40005800000 */
[----:B------:R-:W-:-:S02]  /*0400*/  SEL R6, RZ, 0x1, !P2 ;  /* 0x00000001ff067807 */ /* 0x000fc40005000000 */
[----:B------:R-:W-:Y:S02]  /*0410*/  SEL R9, RZ, 0x1, !P1 ;  /* 0x00000001ff097807 */ /* 0x000fe40004800000 */
[----:B------:R-:W-:Y:S02]  /*0420*/  SEL R8, RZ, 0x1, !P0 ;  /* 0x00000001ff087807 */ /* 0x000fe40004000000 */
        /* <DEDUP_REMOVED lines=10> */
.L_x_42076:
[----:B------:R-:W0:Y:S02]  /*04d0*/  S2R R5, SR_TID.X ;  /* 0x0000000000057919 */ /* 0x000e240000002100 */
[----:B0-----:R-:W-:Y:S01]  /*04e0*/  ISETP.GE.AND P1, PT, R5, R0, PT ;  /* 0x000000000500720c */ /* 0x001fe20003f26270 */
[----:B------:R-:W-:-:S12]  /*04f0*/  IMAD.MOV.U32 R23, RZ, RZ, R5 ;  /* 0x000000ffff177224 */ /* 0x000fd800078e0005 */
[C---:B------:R-:W-:Y:S01]  /*0500*/  @!P1 VIADD R9, R23.reuse, UR4 ;  /* 0x0000000417099c36 */ /* 0x040fe20008000000 */
[----:B------:R-:W0:Y:S01]  /*0510*/  @!P1 LDC.64 R24, c[0x0][0x220] ;  /* 0x00008800ff189b82 */ /* 0x000e220000000a00 */
[----:B------:R-:W-:-:S05]  /*0520*/  @!P1 VIADD R23, R23, 0x80 ;  /* 0x0000008017179836 */ /* 0x000fca0000000000 */
[----:B------:R-:W-:-:S13]  /*0530*/  ISETP.GE.AND P0, PT, R23, R0, PT ;  /* 0x000000001700720c */ /* 0x000fda0003f06270 */
[----:B------:R-:W1:Y:S01]  /*0540*/  @!P0 LDC.64 R6, c[0x0][0x220] ;  /* 0x00008800ff068b82 */ /* 0x000e620000000a00 */
[C---:B------:R-:W-:Y:S02]  /*0550*/  @!P0 VIADD R11, R23.reuse, UR4 ;  /* 0x00000004170b8c36 */ /* 0x040fe40008000000 */
[----:B------:R-:W-:-:S05]  /*0560*/  @!P0 VIADD R23, R23, 0x80 ;  /* 0x0000008017178836 */ /* 0x000fca0000000000 */
[----:B------:R-:W2:Y:S01]  /*0570*/  @!P0 LDC.64 R12, c[0x0][0x228] ;  /* 0x00008a00ff0c8b82 */ /* 0x000ea20000000a00 */
[----:B------:R-:W-:-:S13]  /*0580*/  ISETP.GE.AND P5, PT, R23, R0, PT ;  /* 0x000000001700720c */ /* 0x000fda0003fa6270 */
[----:B------:R-:W3:Y:S01]  /*0590*/  @!P5 LDC.64 R2, c[0x0][0x220] ;  /* 0x00008800ff02db82 */ /* 0x000ee20000000a00 */
[----:B-1----:R-:W-:-:S05]  /*05a0*/  @!P0 IADD3 R6, P2, R11, R6, RZ ;  /* 0x000000060b068210 */ /* 0x002fca0007f5e0ff */
[----:B------:R-:W-:Y:S02]  /*05b0*/  @!P0 IMAD.X R7, RZ, RZ, R7, P2 ;  /* 0x000000ffff078224 */ /* 0x000fe400010e0607 */
[----:B------:R-:W1:Y:S01]  /*05c0*/  @!P5 LDC.64 R16, c[0x0][0x228] ;  /* 0x00008a00ff10db82 */ /* 0x000e620000000a00 */
[----:B--2---:R-:W-:Y:S02]  /*05d0*/  @!P0 IADD3 R10, P3, R11, R12, RZ ;  /* 0x0000000c0b0a8210 */ /* 0x004fe40007f7e0ff */
[----:B------:R-:W2:Y:S03]  /*05e0*/  @!P0 LDG.E.U8 R6, desc[UR12][R6.64] ;  /* 0x0000000c06068981 */ /* 0x000ea6000c1e1100 */
[----:B------:R-:W-:Y:S02]  /*05f0*/  @!P0 IMAD.X R11, RZ, RZ, R13, P3 ;  /* 0x000000ffff0b8224 */ /* 0x000fe400018e060d */
[----:B------:R-:W-:-:S03]  /*0600*/  @!P5 VIADD R15, R23, UR4 ;  /* 0x00000004170fdc36 */ /* 0x000fc60008000000 */
[----:B------:R4:W5:Y:S02]  /*0610*/  @!P0 LDG.E.U8 R10, desc[UR12][R10.64] ;  /* 0x0000000c0a0a8981 */ /* 0x000964000c1e1100 */
[----:B---3--:R-:W-:-:S05]  /*0620*/  @!P5 IADD3 R12, P2, R15, R2, RZ ;  /* 0x000000020f0cd210 */ /* 0x008fca0007f5e0ff */
[----:B------:R-:W-:Y:S02]  /*0630*/  @!P5 IMAD.X R13, RZ, RZ, R3, P2 ;  /* 0x000000ffff0dd224 */ /* 0x000fe400010e0603 */
[----:B------:R-:W-:Y:S01]  /*0640*/  @!P5 VIADD R23, R23, 0x80 ;  /* 0x000000801717d836 */ /* 0x000fe20000000000 */
[----:B------:R-:W3:Y:S02]  /*0650*/  @!P1 LDC.64 R2, c[0x0][0x228] ;  /* 0x00008a00ff029b82 */ /* 0x000ee40000000a00 */
[----:B------:R-:W3:Y:S01]  /*0660*/  @!P5 LDG.E.U8 R4, desc[UR12][R12.64] ;  /* 0x0000000c0c04d981 */ /* 0x000ee2000c1e1100 */
[----:B-1----:R-:W-:-:S05]  /*0670*/  @!P5 IADD3 R14, P2, R15, R16, RZ ;  /* 0x000000100f0ed210 */ /* 0x002fca0007f5e0ff */
[----:B------:R-:W-:-:S05]  /*0680*/  @!P5 IMAD.X R15, RZ, RZ, R17, P2 ;  /* 0x000000ffff0fd224 */ /* 0x000fca00010e0611 */
[----:B------:R1:W3:Y:S01]  /*0690*/  @!P5 LDG.E.U8 R8, desc[UR12][R14.64] ;  /* 0x0000000c0e08d981 */ /* 0x0002e2000c1e1100 */
[----:B------:R-:W-:-:S13]  /*06a0*/  ISETP.GE.AND P4, PT, R23, R0, PT ;  /* 0x000000001700720c */ /* 0x000fda0003f86270 */
[C---:B----4-:R-:W-:Y:S01]  /*06b0*/  @!P4 VIADD R11, R23.reuse, UR4 ;  /* 0x00000004170bcc36 */ /* 0x050fe20008000000 */
[----:B------:R-:W4:Y:S01]  /*06c0*/  @!P4 LDC.64 R18, c[0x0][0x220] ;  /* 0x00008800ff12cb82 */ /* 0x000f220000000a00 */
[----:B------:R-:W-:-:S05]  /*06d0*/  @!P4 VIADD R23, R23, 0x80 ;  /* 0x000000801717c836 */ /* 0x000fca0000000000 */
[C---:B------:R-:W-:Y:S02]  /*06e0*/  ISETP.GE.AND P3, PT, R23.reuse, R0, PT ;  /* 0x000000001700720c */ /* 0x040fe40003f66270 */
[----:B------:R-:W4:Y:S11]  /*06f0*/  @!P4 LDC.64 R16, c[0x0][0x228] ;  /* 0x00008a00ff10cb82 */ /* 0x000f360000000a00 */
[C---:B------:R-:W-:Y:S01]  /*0700*/  @!P3 VIADD R27, R23.reuse, UR4 ;  /* 0x00000004171bbc36 */ /* 0x040fe20008000000 */
[----:B------:R-:W4:Y:S01]  /*0710*/  @!P3 LDC.64 R28, c[0x0][0x220] ;  /* 0x00008800ff1cbb82 */ /* 0x000f220000000a00 */
[----:B------:R-:W-:Y:S01]  /*0720*/  @!P3 VIADD R23, R23, 0x80 ;  /* 0x000000801717b836 */ /* 0x000fe20000000000 */
[----:B------:R-:W-:-:S06]  /*0730*/  PRMT R7, RZ, 0x7610, R7 ;  /* 0x00007610ff077816 */ /* 0x000fcc0000000007 */
[----:B-1----:R-:W1:Y:S01]  /*0740*/  @!P3 LDC.64 R14, c[0x0][0x228] ;  /* 0x00008a00ff0ebb82 */ /* 0x002e620000000a00 */
[----:B--2---:R-:W-:Y:S02]  /*0750*/  @!P0 ISETP.NE.AND P2, PT, R6, RZ, PT ;  /* 0x000000ff0600820c */ /* 0x004fe40003f45270 */
[----:B------:R-:W-:Y:S02]  /*0760*/  PRMT R6, RZ, 0x7610, R6 ;  /* 0x00007610ff067816 */ /* 0x000fe40000000006 */
[----:B------:R-:W-:Y:S02]  /*0770*/  @!P0 SEL R6, RZ, 0x1, !P2 ;  /* 0x00000001ff068807 */ /* 0x000fe40005000000 */
[----:B------:R-:W-:Y:S02]  /*0780*/  ISETP.GE.AND P2, PT, R23, R0, PT ;  /* 0x000000001700720c */ /* 0x000fe40003f46270 */
[----:B-----5:R-:W-:-:S04]  /*0790*/  @!P0 ISETP.NE.AND P6, PT, R10, RZ, PT ;  /* 0x000000ff0a00820c */ /* 0x020fc80003fc5270 */
[----:B------:R-:W-:Y:S02]  /*07a0*/  @!P0 SEL R7, RZ, 0x1, !P6 ;  /* 0x00000001ff078807 */ /* 0x000fe40007000000 */
[C---:B---3--:R-:W-:Y:S02]  /*07b0*/  @!P1 IADD3 R2, P0, R9.reuse, R2, RZ ;  /* 0x0000000209029210 */ /* 0x048fe40007f1e0ff */
[----:B0-----:R-:W-:-:S03]  /*07c0*/  @!P1 IADD3 R24, P6, R9, R24, RZ ;  /* 0x0000001809189210 */ /* 0x001fc60007fde0ff */
[----:B------:R-:W-:Y:S01]  /*07d0*/  @!P1 IMAD.X R3, RZ, RZ, R3, P0 ;  /* 0x000000ffff039224 */ /* 0x000fe200000e0603 */
[----:B----4-:R-:W-:Y:S01]  /*07e0*/  @!P4 IADD3 R18, P0, R11, R18, RZ ;  /* 0x000000120b12c210 */ /* 0x010fe20007f1e0ff */
[C---:B------:R-:W-:Y:S01]  /*07f0*/  @!P2 VIADD R21, R23.reuse, UR4 ;  /* 0x000000041715ac36 */ /* 0x040fe20008000000 */
[----:B------:R-:W0:Y:S01]  /*0800*/  @!P2 LDC.64 R12, c[0x0][0x220] ;  /* 0x00008800ff0cab82 */ /* 0x000e220000000a00 */
[----:B------:R-:W-:Y:S01]  /*0810*/  @!P2 VIADD R23, R23, 0x80 ;  /* 0x000000801717a836 */ /* 0x000fe20000000000 */
[----:B------:R-:W-:Y:S01]  /*0820*/  PRMT R9, RZ, 0x7610, R9 ;  /* 0x00007610ff097816 */ /* 0x000fe20000000009 */
[----:B------:R-:W-:Y:S01]  /*0830*/  @!P1 IMAD.X R25, RZ, RZ, R25, P6 ;  /* 0x000000ffff199224 */ /* 0x000fe200030e0619 */
[----:B------:R-:W-:Y:S01]  /*0840*/  @!P5 ISETP.NE.AND P6, PT, R4, RZ, PT ;  /* 0x000000ff0400d20c */ /* 0x000fe20003fc5270 */
[----:B------:R-:W-:Y:S01]  /*0850*/  @!P4 IMAD.X R19, RZ, RZ, R19, P0 ;  /* 0x000000ffff13c224 */ /* 0x000fe200000e0613 */
[----:B------:R-:W-:Y:S01]  /*0860*/  ISETP.GE.AND P0, PT, R23, R0, PT ;  /* 0x000000001700720c */ /* 0x000fe20003f06270 */
[----:B------:R-:W2:Y:S01]  /*0870*/  @!P1 LDG.E.U8 R2, desc[UR12][R2.64] ;  /* 0x0000000c02029981 */ /* 0x000ea2000c1e1100 */
[----:B------:R-:W-:-:S02]  /*0880*/  @!P5 SEL R9, RZ, 0x1, !P6 ;  /* 0x00000001ff09d807 */ /* 0x000fc40007000000 */
[----:B------:R-:W-:Y:S01]  /*0890*/  @!P4 IADD3 R16, P6, R11, R16, RZ ;  /* 0x000000100b10c210 */ /* 0x000fe20007fde0ff */
[----:B------:R3:W4:Y:S01]  /*08a0*/  @!P1 LDG.E.U8 R4, desc[UR12][R24.64] ;  /* 0x0000000c18049981 */ /* 0x000722000c1e1100 */
[----:B------:R-:W5:Y:S03]  /*08b0*/  @!P2 LDC.64 R10, c[0x0][0x228] ;  /* 0x00008a00ff0aab82 */ /* 0x000f660000000a00 */
[----:B------:R-:W-:Y:S01]  /*08c0*/  @!P4 IMAD.X R17, RZ, RZ, R17, P6 ;  /* 0x000000ffff11c224 */ /* 0x000fe200030e0611 */
[----:B------:R-:W-:Y:S01]  /*08d0*/  @!P3 IADD3 R28, P6, R27, R28, RZ ;  /* 0x0000001c1b1cb210 */ /* 0x000fe20007fde0ff */
[----:B------:R1:W2:Y:S04]  /*08e0*/  @!P4 LDG.E.U8 R3, desc[UR12][R18.64] ;  /* 0x0000000c1203c981 */ /* 0x0002a8000c1e1100 */
[----:B------:R-:W-:Y:S01]  /*08f0*/  @!P3 IMAD.X R29, RZ, RZ, R29, P6 ;  /* 0x000000ffff1db224 */ /* 0x000fe200030e061d */
[----:B------:R-:W-:Y:S01]  /*0900*/  @!P5 ISETP.NE.AND P6, PT, R8, RZ, PT ;  /* 0x000000ff0800d20c */ /* 0x000fe20003fc5270 */
[C---:B---3--:R-:W-:Y:S01]  /*0910*/  @!P0 VIADD R25, R23.reuse, UR4 ;  /* 0x0000000417198c36 */ /* 0x048fe20008000000 */
[----:B------:R3:W2:Y:S01]  /*0920*/  @!P4 LDG.E.U8 R22, desc[UR12][R16.64] ;  /* 0x0000000c1016c981 */ /* 0x0006a2000c1e1100 */
[----:B------:R-:W-:Y:S01]  /*0930*/  @!P0 VIADD R23, R23, 0x80 ;  /* 0x0000008017178836 */ /* 0x000fe20000000000 */
[----:B------:R-:W-:Y:S01]  /*0940*/  PRMT R8, RZ, 0x7610, R8 ;  /* 0x00007610ff087816 */ /* 0x000fe20000000008 */
[----:B-1----:R-:W1:Y:S01]  /*0950*/  @!P0 LDC.64 R18, c[0x0][0x220] ;  /* 0x00008800ff128b82 */ /* 0x002e620000000a00 */
[----:B------:R-:W-:Y:S01]  /*0960*/  @!P5 SEL R8, RZ, 0x1, !P6 ;  /* 0x00000001ff08d807 */ /* 0x000fe20007000000 */
[----:B------:R1:W2:Y:S01]  /*0970*/  @!P3 LDG.E.U8 R24, desc[UR12][R28.64] ;  /* 0x0000000c1c18b981 */ /* 0x0002a2000c1e1100 */
[----:B------:R-:W-:-:S02]  /*0980*/  ISETP.GE.AND P5, PT, R23, R0, PT ;  /* 0x000000001700720c */ /* 0x000fc40003fa6270 */
[----:B------:R-:W-:-:S03]  /*0990*/  @!P3 IADD3 R26, P6, R27, R14, RZ ;  /* 0x0000000e1b1ab210 */ /* 0x000fc60007fde0ff */
[----:B---3--:R-:W3:Y:S02]  /*09a0*/  @!P0 LDC.64 R16, c[0x0][0x228] ;  /* 0x00008a00ff108b82 */ /* 0x008ee40000000a00 */
[----:B------:R-:W-:Y:S01]  /*09b0*/  @!P3 IMAD.X R27, RZ, RZ, R15, P6 ;  /* 0x000000ffff1bb224 */ /* 0x000fe200030e060f */
[----:B0-----:R-:W-:-:S04]  /*09c0*/  @!P2 IADD3 R12, P6, R21, R12, RZ ;  /* 0x0000000c150ca210 */ /* 0x001fc80007fde0ff */
[----:B------:R-:W2:Y:S01]  /*09d0*/  @!P3 LDG.E.U8 R26, desc[UR12][R26.64] ;  /* 0x0000000c1a1ab981 */ /* 0x000ea2000c1e1100 */
[----:B------:R-:W0:Y:S01]  /*09e0*/  @!P5 LDC.64 R14, c[0x0][0x220] ;  /* 0x00008800ff0edb82 */ /* 0x000e220000000a00 */
[----:B------:R-:W-:Y:S01]  /*09f0*/  @!P2 IMAD.X R13, RZ, RZ, R13, P6 ;  /* 0x000000ffff0da224 */ /* 0x000fe200030e060d */
[----:B-----5:R-:W-:Y:S01]  /*0a00*/  @!P2 IADD3 R10, P6, R21, R10, RZ ;  /* 0x0000000a150aa210 */ /* 0x020fe20007fde0ff */
[----:B------:R-:W-:-:S03]  /*0a10*/  @!P5 VIADD R23, R23, UR4 ;  /* 0x000000041717dc36 */ /* 0x000fc60008000000 */
[----:B------:R-:W5:Y:S02]  /*0a20*/  @!P2 LDG.E.U8 R12, desc[UR12][R12.64] ;  /* 0x0000000c0c0ca981 */ /* 0x000f64000c1e1100 */
[----:B------:R-:W0:Y:S01]  /*0a30*/  @!P5 LDC.64 R20, c[0x0][0x228] ;  /* 0x00008a00ff14db82 */ /* 0x000e220000000a00 */
[----:B------:R-:W-:Y:S01]  /*0a40*/  @!P2 IMAD.X R11, RZ, RZ, R11, P6 ;  /* 0x000000ffff0ba224 */ /* 0x000fe200030e060b */
[----:B-1----:R-:W-:-:S04]  /*0a50*/  @!P0 IADD3 R18, P6, R25, R18, RZ ;  /* 0x0000001219128210 */ /* 0x002fc80007fde0ff */
[----:B------:R1:W5:Y:S01]  /*0a60*/  @!P2 LDG.E.U8 R10, desc[UR12][R10.64] ;  /* 0x0000000c0a0aa981 */ /* 0x000362000c1e1100 */
[----:B------:R-:W-:Y:S01]  /*0a70*/  @!P0 IMAD.X R19, RZ, RZ, R19, P6 ;  /* 0x000000ffff138224 */ /* 0x000fe200030e0613 */
[----:B---3--:R-:W-:Y:S01]  /*0a80*/  @!P0 IADD3 R16, P6, R25, R16, RZ ;  /* 0x0000001019108210 */ /* 0x008fe20007fde0ff */
[----:B------:R-:W3:Y:S03]  /*0a90*/  @!P1 LDC.64 R28, c[0x0][0x218] ;  /* 0x00008600ff1c9b82 */ /* 0x000ee60000000a00 */
[----:B------:R-:W5:Y:S01]  /*0aa0*/  @!P0 LDG.E.U8 R18, desc[UR12][R18.64] ;  /* 0x0000000c12128981 */ /* 0x000f62000c1e1100 */
[----:B------:R-:W-:Y:S01]  /*0ab0*/  @!P0 IMAD.X R17, RZ, RZ, R17, P6 ;  /* 0x000000ffff118224 */ /* 0x000fe200030e0611 */
[----:B0-----:R-:W-:-:S04]  /*0ac0*/  @!P5 IADD3 R14, P6, R23, R14, RZ ;  /* 0x0000000e170ed210 */ /* 0x001fc80007fde0ff */
[----:B------:R-:W5:Y:S01]  /*0ad0*/  @!P0 LDG.E.U8 R16, desc[UR12][R16.64] ;  /* 0x0000000c10108981 */ /* 0x000f62000c1e1100 */
[----:B------:R-:W-:Y:S01]  /*0ae0*/  @!P5 IMAD.X R15, RZ, RZ, R15, P6 ;  /* 0x000000ffff0fd224 */ /* 0x000fe200030e060f */
[----:B------:R-:W-:-:S04]  /*0af0*/  @!P5 IADD3 R20, P6, R23, R20, RZ ;  /* 0x000000141714d210 */ /* 0x000fc80007fde0ff */
[----:B------:R0:W5:Y:S01]  /*0b00*/  @!P5 LDG.E.U8 R14, desc[UR12][R14.64] ;  /* 0x0000000c0e0ed981 */ /* 0x000162000c1e1100 */
[----:B------:R-:W-:-:S05]  /*0b10*/  @!P5 IMAD.X R21, RZ, RZ, R21, P6 ;  /* 0x000000ffff15d224 */ /* 0x000fca00030e0615 */
[----:B------:R-:W5:Y:S01]  /*0b20*/  @!P5 LDG.E.U8 R20, desc[UR12][R20.64] ;  /* 0x0000000c1414d981 */ /* 0x000f62000c1e1100 */
[----:B-1----:R-:W-:Y:S01]  /*0b30*/  PRMT R11, RZ, 0x7610, R11 ;  /* 0x00007610ff0b7816 */ /* 0x002fe2000000000b */
[C---:B------:R-:W-:Y:S02]  /*0b40*/  @!P1 VIADD R13, R5.reuse, UR4 ;  /* 0x00000004050d9c36 */ /* 0x040fe40008000000 */
[----:B0-----:R-:W-:-:S04]  /*0b50*/  VIADD R15, R5, 0x80 ;  /* 0x00000080050f7836 */ /* 0x001fc80000000000 */
[----:B------:R-:W-:Y:S01]  /*0b60*/  @!P1 IMAD.MOV.U32 R5, RZ, RZ, R15 ;  /* 0x000000ffff059224 */ /* 0x000fe200078e000f */
[----:B------:R-:W-:Y:S02]  /*0b70*/  LOP3.LUT R6, R7, R6, RZ, 0xfc, !PT ;  /* 0x0000000607067212 */ /* 0x000fe400078efcff */
[----:B------:R-:W-:Y:S02]  /*0b80*/  PRMT R7, RZ, 0x7610, R7 ;  /* 0x00007610ff077816 */ /* 0x000fe40000000007 */
[----:B------:R-:W-:Y:S01]  /*0b90*/  LOP3.LUT R8, R8, R9, RZ, 0xfc, !PT ;  /* 0x0000000908087212 */ /* 0x000fe200078efcff */
[----:B------:R-:W-:Y:S01]  /*0ba0*/  BSSY B0, `(.L_x_42077) ;  /* 0x000005e000007945 */ /* 0x000fe20003800000 */
[----:B------:R-:W-:-:S03]  /*0bb0*/  PRMT R9, RZ, 0x7610, R9 ;  /* 0x00007610ff097816 */ /* 0x000fc60000000009 */
[----:B------:R-:W-:Y:S01]  /*0bc0*/  BSSY B1, `(.L_x_42078) ;  /* 0x0000054000017945 */ /* 0x000fe20003800000 */
[----:B----4-:R-:W-:Y:S02]  /*0bd0*/  @!P1 ISETP.NE.AND P6, PT, R4, RZ, PT ;  /* 0x000000ff0400920c */ /* 0x010fe40003fc5270 */
[----:B------:R-:W-:Y:S02]  /*0be0*/  PRMT R4, RZ, 0x7610, R4 ;  /* 0x00007610ff047816 */ /* 0x000fe40000000004 */
[----:B------:R-:W-:Y:S02]  /*0bf0*/  @!P1 SEL R4, RZ, 0x1, !P6 ;  /* 0x00000001ff049807 */ /* 0x000fe40007000000 */
[----:B--2---:R-:W-:-:S04]  /*0c00*/  @!P1 ISETP.NE.AND P6, PT, R2, RZ, PT ;  /* 0x000000ff0200920c */ /* 0x004fc80003fc5270 */
[----:B------:R-:W-:Y:S02]  /*0c10*/  @!P1 SEL R11, RZ, 0x1, !P6 ;  /* 0x00000001ff0b9807 */ /* 0x000fe40007000000 */
[----:B------:R-:W-:Y:S02]  /*0c20*/  @!P4 ISETP.NE.AND P6, PT, R3, RZ, PT ;  /* 0x000000ff0300c20c */ /* 0x000fe40003fc5270 */
[----:B------:R-:W-:Y:S02]  /*0c30*/  PRMT R2, RZ, 0x7610, R2 ;  /* 0x00007610ff027816 */ /* 0x000fe40000000002 */
[----:B------:R-:W-:Y:S02]  /*0c40*/  @!P4 SEL R2, RZ, 0x1, !P6 ;  /* 0x00000001ff02c807 */ /* 0x000fe40007000000 */
[----:B------:R-:W-:Y:S02]  /*0c50*/  @!P4 ISETP.NE.AND P6, PT, R22, RZ, PT ;  /* 0x000000ff1600c20c */ /* 0x000fe40003fc5270 */
[----:B------:R-:W-:-:S02]  /*0c60*/  PRMT R3, RZ, 0x7610, R3 ;  /* 0x00007610ff037816 */ /* 0x000fc40000000003 */
[----:B------:R-:W-:Y:S02]  /*0c70*/  @!P4 SEL R3, RZ, 0x1, !P6 ;  /* 0x00000001ff03c807 */ /* 0x000fe40007000000 */
[----:B---3--:R-:W-:Y:S02]  /*0c80*/  @!P1 IADD3 R28, P4, R13, R28, RZ ;  /* 0x0000001c0d1c9210 */ /* 0x008fe40007f9e0ff */
[----:B------:R-:W-:-:S03]  /*0c90*/  LOP3.LUT R11, R11, R4, RZ, 0xfc, !PT ;  /* 0x000000040b0b7212 */ /* 0x000fc600078efcff */
[----:B------:R-:W-:Y:S01]  /*0ca0*/  @!P1 IMAD.X R29, RZ, RZ, R29, P4 ;  /* 0x000000ffff1d9224 */ /* 0x000fe200020e061d */
[----:B------:R-:W-:Y:S02]  /*0cb0*/  @!P3 ISETP.NE.AND P4, PT, R24, RZ, PT ;  /* 0x000000ff1800b20c */ /* 0x000fe40003f85270 */
[----:B------:R-:W-:Y:S02]  /*0cc0*/  PRMT R4, RZ, 0x7610, R4 ;  /* 0x00007610ff047816 */ /* 0x000fe40000000004 */
[----:B------:R0:W-:Y:S01]  /*0cd0*/  @!P1 STG.E.U8 desc[UR12][R28.64], R11 ;  /* 0x0000000b1c009986 */ /* 0x0001e2000c10110c */
[----:B------:R-:W-:Y:S02]  /*0ce0*/  @!P3 SEL R4, RZ, 0x1, !P4 ;  /* 0x00000001ff04b807 */ /* 0x000fe40006000000 */
[----:B-----5:R-:W-:Y:S02]  /*0cf0*/  @!P2 ISETP.NE.AND P4, PT, R12, RZ, PT ;  /* 0x000000ff0c00a20c */ /* 0x020fe40003f85270 */
[----:B------:R-:W-:-:S02]  /*0d00*/  LOP3.LUT R2, R3, R2, RZ, 0xfc, !PT ;  /* 0x0000000203027212 */ /* 0x000fc400078efcff */
[----:B------:R-:W-:Y:S02]  /*0d10*/  PRMT R3, RZ, 0x7610, R3 ;  /* 0x00007610ff037816 */ /* 0x000fe40000000003 */
[----:B------:R-:W-:Y:S02]  /*0d20*/  @!P2 ISETP.NE.AND P1, PT, R10, RZ, PT ;  /* 0x000000ff0a00a20c */ /* 0x000fe40003f25270 */
[----:B------:R-:W-:Y:S02]  /*0d30*/  PRMT R10, RZ, 0x7610, R10 ;  /* 0x00007610ff0a7816 */ /* 0x000fe4000000000a */
[----:B------:R-:W-:Y:S02]  /*0d40*/  @!P2 SEL R3, RZ, 0x1, !P4 ;  /* 0x00000001ff03a807 */ /* 0x000fe40006000000 */
[----:B------:R-:W-:Y:S02]  /*0d50*/  @!P2 SEL R10, RZ, 0x1, !P1 ;  /* 0x00000001ff0aa807 */ /* 0x000fe40004800000 */
[----:B------:R-:W-:-:S02]  /*0d60*/  ISETP.GE.AND P2, PT, R5, R0, PT ;  /* 0x000000000500720c */ /* 0x000fc40003f46270 */
[----:B------:R-:W-:-:S04]  /*0d70*/  @!P3 ISETP.NE.AND P6, PT, R26, RZ, PT ;  /* 0x000000ff1a00b20c */ /* 0x000fc80003fc5270 */
[----:B------:R-:W-:Y:S02]  /*0d80*/  @!P3 SEL R7, RZ, 0x1, !P6 ;  /* 0x00000001ff07b807 */ /* 0x000fe40007000000 */
[----:B------:R-:W-:Y:S02]  /*0d90*/  @!P0 ISETP.NE.AND P3, PT, R18, RZ, PT ;  /* 0x000000ff1200820c */ /* 0x000fe40003f65270 */
[----:B------:R-:W-:Y:S02]  /*0da0*/  @!P0 ISETP.NE.AND P6, PT, R16, RZ, PT ;  /* 0x000000ff1000820c */ /* 0x000fe40003fc5270 */
[----:B------:R-:W-:Y:S02]  /*0db0*/  @!P5 ISETP.NE.AND P4, PT, R14, RZ, PT ;  /* 0x000000ff0e00d20c */ /* 0x000fe40003f85270 */
[----:B0-----:R-:W-:Y:S02]  /*0dc0*/  PRMT R11, RZ, 0x7610, R11 ;  /* 0x00007610ff0b7816 */ /* 0x001fe4000000000b */
[----:B------:R-:W-:-:S02]  /*0dd0*/  PRMT R12, RZ, 0x7610, R12 ;  /* 0x00007610ff0c7816 */ /* 0x000fc4000000000c */
[----:B------:R-:W-:Y:S02]  /*0de0*/  @!P5 ISETP.NE.AND P1, PT, R20, RZ, PT ;  /* 0x000000ff1400d20c */ /* 0x000fe40003f25270 */
[----:B------:R-:W-:Y:S02]  /*0df0*/  PRMT R14, RZ, 0x7610, R14 ;  /* 0x00007610ff0e7816 */ /* 0x000fe4000000000e */
[----:B------:R-:W-:Y:S02]  /*0e00*/  @!P0 SEL R11, RZ, 0x1, !P3 ;  /* 0x00000001ff0b8807 */ /* 0x000fe40005800000 */
[----:B------:R-:W-:Y:S02]  /*0e10*/  @!P0 SEL R12, RZ, 0x1, !P6 ;  /* 0x00000001ff0c8807 */ /* 0x000fe40007000000 */
[----:B------:R-:W-:Y:S02]  /*0e20*/  @!P5 SEL R9, RZ, 0x1, !P4 ;  /* 0x00000001ff09d807 */ /* 0x000fe40006000000 */
[----:B------:R-:W-:-:S02]  /*0e30*/  @!P5 SEL R14, RZ, 0x1, !P1 ;  /* 0x00000001ff0ed807 */ /* 0x000fc40004800000 */
[----:B------:R-:W-:Y:S02]  /*0e40*/  LOP3.LUT R13, R7, R4, RZ, 0xfc, !PT ;  /* 0x00000004070d7212 */ /* 0x000fe400078efcff */
[----:B------:R-:W-:Y:S02]  /*0e50*/  LOP3.LUT R15, R10, R3, RZ, 0xfc, !PT ;  /* 0x000000030a0f7212 */ /* 0x000fe400078efcff */
[----:B------:R-:W-:Y:S02]  /*0e60*/  LOP3.LUT R4, R12, R11, RZ, 0xfc, !PT ;  /* 0x0000000b0c047212 */ /* 0x000fe400078efcff */
[----:B------:R-:W-:Y:S01]  /*0e70*/  LOP3.LUT R3, R14, R9, RZ, 0xfc, !PT ;  /* 0x000000090e037212 */ /* 0x000fe200078efcff */
        /* <DEDUP_REMOVED lines=15> */
.L_x_42079:
        /* <DEDUP_REMOVED lines=8> */
.L_x_42080:
        /* <DEDUP_REMOVED lines=8> */
.L_x_42081:
        /* <DEDUP_REMOVED lines=9> */
.L_x_42082:
[----:B------:R-:W-:Y:S05]  /*1100*/  BSYNC B1 ;  /* 0x0000000000017941 */ /* 0x000fea0003800000 */
.L_x_42078:
[----:B------:R-:W-:-:S13]  /*1110*/  ISETP.GE.AND P0, PT, R5, R0, PT ;  /* 0x000000000500720c */ /* 0x000fda0003f06270 */
[----:B------:R-:W0:Y:S01]  /*1120*/  @!P0 LDC.64 R8, c[0x0][0x218] ;  /* 0x00008600ff088b82 */ /* 0x000e220000000a00 */
[C---:B-12---:R-:W-:Y:S02]  /*1130*/  @!P0 VIADD R7, R5.reuse, UR4 ;  /* 0x0000000405078c36 */ /* 0x046fe40008000000 */
[----:B------:R-:W-:-:S03]  /*1140*/  @!P0 VIADD R5, R5, 0x80 ;  /* 0x0000008005058836 */ /* 0x000fc60000000000 */
[----:B0-----:R-:W-:-:S05]  /*1150*/  @!P0 IADD3 R6, P1, R7, R8, RZ ;  /* 0x0000000807068210 */ /* 0x001fca0007f3e0ff */
[----:B------:R-:W-:-:S05]  /*1160*/  @!P0 IMAD.X R7, RZ, RZ, R9, P1 ;  /* 0x000000ffff078224 */ /* 0x000fca00008e0609 */
[----:B------:R2:W-:Y:S03]  /*1170*/  @!P0 STG.E.U8 desc[UR12][R6.64], R4 ;  /* 0x0000000406008986 */ /* 0x0005e6000c10110c */
.L_x_42083:
[----:B------:R-:W-:Y:S05]  /*1180*/  BSYNC B0 ;  /* 0x0000000000007941 */ /* 0x000fea0003800000 */
.L_x_42077:
[----:B------:R-:W-:Y:S05]  /*1190*/  WARPSYNC.ALL ;  /* 0x0000000000007948 */ /* 0x000fea0003800000 */
[----:B------:R-:W-:-:S13]  /*11a0*/  ISETP.GE.AND P0, PT, R5, R0, PT ;  /* 0x000000000500720c */ /* 0x000fda0003f06270 */
[----:B------:R-:W-:Y:S05]  /*11b0*/  @P0 EXIT ;  /* 0x000000000000094d */ /* 0x000fea0003800000 */
[----:B------:R-:W-:Y:S01]  /*11c0*/  VIADD R5, R5, UR4 ;  /* 0x0000000405057c36 */ /* 0x000fe20008000000 */
[----:B------:R-:W-:-:S04]  /*11d0*/  ULDC.64 UR6, c[0x0][0x218] ;  /* 0x0000860000067ab9 */ /* 0x000fc80000000a00 */
[----:B--2---:R-:W-:-:S05]  /*11e0*/  IADD3 R4, P0, R5, UR6, RZ ;  /* 0x0000000605047c10 */ /* 0x004fca000ff1e0ff */
[----:B------:R-:W-:-:S05]  /*11f0*/  IMAD.X R5, RZ, RZ, UR7, P0 ;  /* 0x00000007ff057e24 */ /* 0x000fca00080e06ff */
[----:B------:R-:W-:Y:S01]  /*1200*/  STG.E.U8 desc[UR12][R4.64], R3 ;  /* 0x0000000304007986 */ /* 0x000fe2000c10110c */
[----:B------:R-:W-:Y:S05]  /*1210*/  EXIT ;  /* 0x000000000000794d */ /* 0x000fea0003800000 */
.L_x_42084:
        /* <DEDUP_REMOVED lines=14> */
.L_x_42492:


//--------------------- .text._ZN2at6native29vectorized_elementwise_kernelILi4ENS0_13BinaryFunctorIbbbZNS0_19maximum_kernel_cudaERNS_18TensorIteratorBaseEEUlbbE_EESt5arrayIPcLm3EEEEviT0_T1_ --------------------------
	.section	.text._ZN2at6native29vectorized_elementwise_kernelILi4ENS0_13BinaryFunctorIbbbZNS0_19maximum_kernel_cudaERNS_18TensorIteratorBaseEEUlbbE_EESt5arrayIPcLm3EEEEviT0_T1_,"ax",@progbits
	.align	128
        .global         _ZN2at6native29vectorized_elementwise_kernelILi4ENS0_13BinaryFunctorIbbbZNS0_19maximum_kernel_cudaERNS_18TensorIteratorBaseEEUlbbE_EESt5arrayIPcLm3EEEEviT0_T1_
        .type           _ZN2at6native29vectorized_elementwise_kernelILi4ENS0_13BinaryFunctorIbbbZNS0_19maximum_kernel_cudaERNS_18TensorIteratorBaseEEUlbbE_EESt5arrayIPcLm3EEEEviT0_T1_,@function
        .size           _ZN2at6native29vectorized_elementwise_kernelILi4ENS0_13BinaryFunctorIbbbZNS0_19maximum_kernel_cudaERNS_18TensorIteratorBaseEEUlbbE_EESt5arrayIPcLm3EEEEviT0_T1_,(.L_x_42493 - _ZN2at6native29vectorized_elementwise_kernelILi4ENS0_13BinaryFunctorIbbbZNS0_19maximum_kernel_cudaERNS_18TensorIteratorBaseEEUlbbE_EESt5arrayIPcLm3EEEEviT0_T1_)
        .other          _ZN2at6native29vectorized_elementwise_kernelILi4ENS0_13BinaryFunctorIbbbZNS0_19maximum_kernel_cudaERNS_18TensorIteratorBaseEEUlbbE_EESt5arrayIPcLm3EEEEviT0_T1_,@"STO_CUDA_ENTRY STV_DEFAULT"
_ZN2at6native29vectorized_elementwise_kernelILi4ENS0_13BinaryFunctorIbbbZNS0_19maximum_kernel_cudaERNS_18TensorIteratorBaseEEUlbbE_EESt5arrayIPcLm3EEEEviT0_T1_:
.text._ZN2at6native29vectorized_elementwise_kernelILi4ENS0_13BinaryFunctorIbbbZNS0_19maximum_kernel_cudaERNS_18TensorIteratorBaseEEUlbbE_EESt5arrayIPcLm3EEEEviT0_T1_:
        /* <DEDUP_REMOVED lines=33> */
[----:B------:R-:W-:Y:S02]  /*0210*/  LOP3.LUT P2, RZ, R11, 0xff, R6, 0xc8, !PT ;  /* 0x000000ff0bff7812 */ /* 0x000fe4000784c806 */
[----:B------:R-:W-:-:S02]  /*0220*/  LOP3.LUT P3, RZ, R10, 0xff, R7, 0xc8, !PT ;  /* 0x000000ff0aff7812 */ /* 0x000fc4000786c807 */
[----:B----4-:R-:W-:Y:S02]  /*0230*/  PRMT R2, R14, 0x7770, RZ ;  /* 0x000077700e027816 */ /* 0x010fe400000000ff */
[----:B-----5:R-:W-:Y:S02]  /*0240*/  PRMT R5, R15, 0x7770, RZ ;  /* 0x000077700f057816 */ /* 0x020fe400000000ff */
[----:B------:R-:W-:Y:S02]  /*0250*/  PRMT R8, R9, 0x7772, RZ ;  /* 0x0000777209087816 */ /* 0x000fe400000000ff */
[----:B------:R-:W-:Y:S02]  /*0260*/  PRMT R13, R12, 0x7772, RZ ;  /* 0x000077720c0d7816 */ /* 0x000fe400000000ff */
[----:B------:R-:W-:Y:S02]  /*0270*/  PRMT R3, R14, 0x7771, RZ ;  /* 0x000077710e037816 */ /* 0x000fe400000000ff */
[----:B------:R-:W-:-:S02]  /*0280*/  PRMT R4, R15, 0x7771, RZ ;  /* 0x000077710f047816 */ /* 0x000fc400000000ff */
[----:B------:R-:W-:Y:S02]  /*0290*/  PRMT R9, R9, 0x7773, RZ ;  /* 0x0000777309097816 */ /* 0x000fe400000000ff */
[----:B------:R-:W-:Y:S02]  /*02a0*/  PRMT R12, R12, 0x7773, RZ ;  /* 0x000077730c0c7816 */ /* 0x000fe400000000ff */
[----:B------:R-:W-:Y:S02]  /*02b0*/  SEL R6, RZ, 0x1, !P2 ;  /* 0x00000001ff067807 */ /* 0x000fe40005000000 */
[----:B------:R-:W-:Y:S02]  /*02c0*/  SEL R7, RZ, 0x1, !P3 ;  /* 0x00000001ff077807 */ /* 0x000fe40005800000 */
[----:B------:R-:W-:Y:S02]  /*02d0*/  LOP3.LUT P2, RZ, R5, 0xff, R2, 0xc8, !PT ;  /* 0x000000ff05ff7812 */ /* 0x000fe4000784c802 */
[----:B------:R-:W-:-:S02]  /*02e0*/  LOP3.LUT P3, RZ, R4, 0xff, R3, 0xc8, !PT ;  /* 0x000000ff04ff7812 */ /* 0x000fc4000786c803 */
[----:B------:R-:W-:Y:S02]  /*02f0*/  PRMT R2, R14, 0x7772, RZ ;  /* 0x000077720e027816 */ /* 0x000fe400000000ff */
[----:B------:R-:W-:Y:S02]  /*0300*/  PRMT R5, R15, 0x7772, RZ ;  /* 0x000077720f057816 */ /* 0x000fe400000000ff */
[----:B------:R-:W-:Y:S02]  /*0310*/  LOP3.LUT P0, RZ, R12, 0xff, R9, 0xc8, !PT ;  /* 0x000000ff0cff7812 */ /* 0x000fe4000780c809 */
[----:B------:R-:W-:Y:S02]  /*0320*/  PRMT R9, R7, 0x7604, R6 ;  /* 0x0000760407097816 */ /* 0x000fe40000000006 */
[----:B------:R-:W-:Y:S02]  /*0330*/  PRMT R3, R14, 0x7773, RZ ;  /* 0x000077730e037816 */ /* 0x000fe400000000ff */
[----:B------:R-:W-:-:S02]  /*0340*/  PRMT R4, R15, 0x7773, RZ ;  /* 0x000077730f047816 */ /* 0x000fc400000000ff */
[----:B------:R-:W-:Y:S02]  /*0350*/  SEL R6, RZ, 0x1, !P2 ;  /* 0x00000001ff067807 */ /* 0x000fe40005000000 */
[----:B------:R-:W-:Y:S02]  /*0360*/  LOP3.LUT P1, RZ, R13, 0xff, R8, 0xc8, !PT ;  /* 0x000000ff0dff7812 */ /* 0x000fe4000782c808 */
[----:B------:R-:W-:Y:S02]  /*0370*/  SEL R7, RZ, 0x1, !P3 ;  /* 0x00000001ff077807 */ /* 0x000fe40005800000 */
[----:B------:R-:W-:Y:S01]  /*0380*/  LOP3.LUT P2, RZ, R5, 0xff, R2, 0xc8, !PT ;  /* 0x000000ff05ff7812 */ /* 0x000fe2000784c802 */
[----:B------:R-:W-:Y:S01]  /*0390*/  IMAD.U32 R2, RZ, RZ, UR5 ;  /* 0x00000005ff027e24 */ /* 0x000fe2000f8e00ff */
[----:B------:R-:W-:Y:S01]  /*03a0*/  LOP3.LUT P3, RZ, R4, 0xff, R3, 0xc8, !PT ;  /* 0x000000ff04ff7812 */ /* 0x000fe2000786c803 */
[----:B------:R-:W-:Y:S01]  /*03b0*/  IMAD.U32 R3, RZ, RZ, UR6 ;  /* 0x00000006ff037e24 */ /* 0x000fe2000f8e00ff */
[----:B------:R-:W-:-:S02]  /*03c0*/  PRMT R6, R7, 0x7604, R6 ;  /* 0x0000760407067816 */ /* 0x000fc40000000006 */
[----:B------:R-:W-:Y:S01]  /*03d0*/  SEL R4, RZ, 0x1, !P1 ;  /* 0x00000001ff047807 */ /* 0x000fe20004800000 */
[----:B------:R-:W-:Y:S01]  /*03e0*/  IMAD.WIDE R2, R0, 0x4, R2 ;  /* 0x0000000400027825 */ /* 0x000fe200078e0202 */
[----:B------:R-:W-:Y:S02]  /*03f0*/  SEL R5, RZ, 0x1, !P2 ;  /* 0x00000001ff057807 */ /* 0x000fe40005000000 */
[----:B------:R-:W-:Y:S02]  /*0400*/  PRMT R9, R4, 0x7054, R9 ;  /* 0x0000705404097816 */ /* 0x000fe40000000009 */
[----:B------:R-:W-:Y:S02]  /*0410*/  PRMT R6, R5, 0x7054, R6 ;  /* 0x0000705405067816 */ /* 0x000fe40000000006 */
[----:B------:R-:W-:Y:S02]  /*0420*/  SEL R4, RZ, 0x1, !P0 ;  /* 0x00000001ff047807 */ /* 0x000fe40004000000 */
[----:B------:R-:W-:-:S02]  /*0430*/  SEL R5, RZ, 0x1, !P3 ;  /* 0x00000001ff057807 */ /* 0x000fc40005800000 */
[----:B------:R-:W-:Y:S02]  /*0440*/  PRMT R9, R4, 0x654, R9 ;  /* 0x0000065404097816 */ /* 0x000fe40000000009 */
[----:B------:R-:W-:-:S03]  /*0450*/  PRMT R5, R5, 0x654, R6 ;  /* 0x0000065405057816 */ /* 0x000fc60000000006 */
[----:B------:R-:W-:Y:S04]  /*0460*/  STG.E desc[UR12][R2.64], R9 ;  /* 0x0000000902007986 */ /* 0x000fe8000c10190c */
[----:B------:R-:W-:Y:S01]  /*0470*/  STG.E desc[UR12][R2.64+0x200], R5 ;  /* 0x0002000502007986 */ /* 0x000fe2000c10190c */
[----:B------:R-:W-:Y:S05]  /*0480*/  EXIT ;  /* 0x000000000000794d */ /* 0x000fea0003800000 */
.L_x_42085:
        /* <DEDUP_REMOVED lines=170> */
.L_x_42088:
        /* <DEDUP_REMOVED lines=8> */
.L_x_42089:
        /* <DEDUP_REMOVED lines=8> */
.L_x_42090:
        /* <DEDUP_REMOVED lines=9> */
.L_x_42091:
[----:B------:R-:W-:Y:S05]  /*10c0*/  BSYNC B1 ;  /* 0x0000000000017941 */ /* 0x000fea0003800000 */
.L_x_42087:
[----:B------:R-:W-:-:S13]  /*10d0*/  ISETP.GE.AND P0, PT, R5, R0, PT ;  /* 0x000000000500720c */ /* 0x000fda0003f06270 */
[----:B------:R-:W0:Y:S01]  /*10e0*/  @!P0 LDC.64 R8, c[0x0][0x218] ;  /* 0x00008600ff088b82 */ /* 0x000e220000000a00 */
[C---:B-12---:R-:W-:Y:S02]  /*10f0*/  @!P0 VIADD R7, R5.reuse, UR4 ;  /* 0x0000000405078c36 */ /* 0x046fe40008000000 */
[----:B------:R-:W-:-:S03]  /*1100*/  @!P0 VIADD R5, R5, 0x80 ;  /* 0x0000008005058836 */ /* 0x000fc60000000000 */
[----:B0-----:R-:W-:-:S05]  /*1110*/  @!P0 IADD3 R6, P1, R7, R8, RZ ;  /* 0x0000000807068210 */ /* 0x001fca0007f3e0ff */
[----:B------:R-:W-:-:S05]  /*1120*/  @!P0 IMAD.X R7, RZ, RZ, R9, P1 ;  /* 0x000000ffff078224 */ /* 0x000fca00008e0609 */
[----:B------:R2:W-:Y:S03]  /*1130*/  @!P0 STG.E.U8 desc[UR12][R6.64], R4 ;  /* 0x0000000406008986 */ /* 0x0005e6000c10110c */
.L_x_42092:
[----:B------:R-:W-:Y:S05]  /*1140*/  BSYNC B0 ;  /* 0x0000000000007941 */ /* 0x000fea0003800000 */
.L_x_42086:
        /* <DEDUP_REMOVED lines=9> */
.L_x_42093:
        /* <DEDUP_REMOVED lines=10> */
.L_x_42493:


//--------------------- .text._ZN2at6native29vectorized_elementwise_kernelILi8ENS0_13BinaryFunctorIbbbZNS0_19maximum_kernel_cudaERNS_18TensorIteratorBaseEEUlbbE_EESt5arrayIPcLm3EEEEviT0_T1_ --------------------------
	.section	.text._ZN2at6native29vectorized_elementwise_kernelILi8ENS0_13BinaryFunctorIbbbZNS0_19maximum_kernel_cudaERNS_18TensorIteratorBaseEEUlbbE_EESt5arrayIPcLm3EEEEviT0_T1_,"ax",@progbits
	.align	128
        .global         _ZN2at6native29vectorized_elementwise_kernelILi8ENS0_13BinaryFunctorIbbbZNS0_19maximum_kernel_cudaERNS_18TensorIteratorBaseEEUlbbE_EESt5arrayIPcLm3EEEEviT0_T1_
        .type           _ZN2at6native29vectorized_elementwise_kernelILi8ENS0_13BinaryFunctorIbbbZNS0_19maximum_kernel_cudaERNS_18TensorIteratorBaseEEUlbbE_EESt5arrayIPcLm3EEEEviT0_T1_,@function
        .size           _ZN2at6native29vectorized_elementwise_kernelILi8ENS0_13BinaryFunctorIbbbZNS0_19maximum_kernel_cudaERNS_18TensorIteratorBaseEEUlbbE_EESt5arrayIPcLm3EEEEviT0_T1_,(.L_x_42494 - _ZN2at6native29vectorized_elementwise_kernelILi8ENS0_13BinaryFunctorIbbbZNS0_19maximum_kernel_cudaERNS_18TensorIteratorBaseEEUlbbE_EESt5arrayIPcLm3EEEEviT0_T1_)
        .other          _ZN2at6native29vectorized_elementwise_kernelILi8ENS0_13BinaryFunctorIbbbZNS0_19maximum_kernel_cudaERNS_18TensorIteratorBaseEEUlbbE_EESt5arrayIPcLm3EEEEviT0_T1_,@"STO_CUDA_ENTRY STV_DEFAULT"
_ZN2at6native29vectorized_elementwise_kernelILi8ENS0_13BinaryFunctorIbbbZNS0_19maximum_kernel_cudaERNS_18TensorIteratorBaseEEUlbbE_EESt5arrayIPcLm3EEEEviT0_T1_:
.text._ZN2at6native29vectorized_elementwise_kernelILi8ENS0_13BinaryFunctorIbbbZNS0_19maximum_kernel_cudaERNS_18TensorIteratorBaseEEUlbbE_EESt5arrayIPcLm3EEEEviT0_T1_:
        /* <DEDUP_REMOVED lines=28> */
[C---:B---3--:R-:W-:Y:S02]  /*01c0*/  LOP3.LUT R8, R4.reuse, 0xffff, R2, 0xc8, !PT ;  /* 0x0000ffff04087812 */ /* 0x048fe400078ec802 */
[C---:B------:R-:W-:Y:S02]  /*01d0*/  PRMT R7, R4.reuse, 0x7632, R7 ;  /* 0x0000763204077816 */ /* 0x040fe40000000007 */
[----:B------:R-:W-:Y:S02]  /*01e0*/  SHF.R.U32.HI R8, RZ, 0x8, R8 ;  /* 0x00000008ff087819 */ /* 0x000fe40000011608 */
[----:B------:R-:W-:Y:S02]  /*01f0*/  LOP3.LUT P6, RZ, R4, 0xff, R2, 0xc8, !PT ;  /* 0x000000ff04ff7812 */ /* 0x000fe400078cc802 */
[----:B------:R-:W-:-:S02]  /*0200*/  PRMT R2, R8, 0x9910, RZ ;  /* 0x0000991008027816 */ /* 0x000fc400000000ff */
[----:B------:R-:W-:Y:S02]  /*0210*/  LOP3.LUT R8, R7, R6, RZ, 0xfc, !PT ;  /* 0x0000000607087212 */ /* 0x000fe400078efcff */
[----:B------:R-:W-:Y:S02]  /*0220*/  PRMT R6, R3, 0x7632, R6 ;  /* 0x0000763203067816 */ /* 0x000fe40000000006 */
[----:B------:R-:W-:Y:S02]  /*0230*/  PRMT R7, R5, 0x7632, R7 ;  /* 0x0000763205077816 */ /* 0x000fe40000000007 */
[----:B------:R-:W-:Y:S02]  /*0240*/  ISETP.NE.AND P2, PT, R2, RZ, PT ;  /* 0x000000ff0200720c */ /* 0x000fe40003f45270 */
[----:B------:R-:W-:Y:S02]  /*0250*/  LOP3.LUT R6, R7, R6, RZ, 0xfc, !PT ;  /* 0x0000000607067212 */ /* 0x000fe400078efcff */
[----:B------:R-:W-:-:S02]  /*0260*/  LOP3.LUT P5, RZ, R5, 0xff, R3, 0xc8, !PT ;  /* 0x000000ff05ff7812 */ /* 0x000fc400078ac803 */
[----:B------:R-:W-:Y:S02]  /*0270*/  LOP3.LUT R2, R8, 0xffff, RZ, 0xc0, !PT ;  /* 0x0000ffff08027812 */ /* 0x000fe400078ec0ff */
[----:B------:R-:W-:Y:S02]  /*0280*/  LOP3.LUT R3, R5, 0xffff, R3, 0xc8, !PT ;  /* 0x0000ffff05037812 */ /* 0x000fe400078ec803 */
[----:B------:R-:W-:Y:S02]  /*0290*/  LOP3.LUT R4, R6, 0xffff, RZ, 0xc0, !PT ;  /* 0x0000ffff06047812 */ /* 0x000fe400078ec0ff */
[----:B------:R-:W-:Y:S02]  /*02a0*/  SHF.R.U32.HI R2, RZ, 0x8, R2 ;  /* 0x00000008ff027819 */ /* 0x000fe40000011602 */
[----:B------:R-:W-:Y:S02]  /*02b0*/  SHF.R.U32.HI R3, RZ, 0x8, R3 ;  /* 0x00000008ff037819 */ /* 0x000fe40000011603 */
[----:B------:R-:W-:-:S02]  /*02c0*/  SHF.R.U32.HI R4, RZ, 0x8, R4 ;  /* 0x00000008ff047819 */ /* 0x000fc40000011604 */
[----:B------:R-:W-:Y:S02]  /*02d0*/  PRMT R2, R2, 0x9910, RZ ;  /* 0x0000991002027816 */ /* 0x000fe400000000ff */
[----:B------:R-:W-:Y:S02]  /*02e0*/  PRMT R3, R3, 0x9910, RZ ;  /* 0x0000991003037816 */ /* 0x000fe400000000ff */
[----:B------:R-:W-:Y:S02]  /*02f0*/  PRMT R4, R4, 0x9910, RZ ;  /* 0x0000991004047816 */ /* 0x000fe400000000ff */
[----:B------:R-:W-:Y:S01]  /*0300*/  ISETP.NE.AND P0, PT, R2, RZ, PT ;  /* 0x000000ff0200720c */ /* 0x000fe20003f05270 */
[----:B------:R-:W-:Y:S01]  /*0310*/  IMAD.U32 R2, RZ, RZ, UR5 ;  /* 0x00000005ff027e24 */ /* 0x000fe2000f8e00ff */
[----:B------:R-:W-:Y:S02]  /*0320*/  SEL R10, RZ, 0x1, !P6 ;  /* 0x00000001ff0a7807 */ /* 0x000fe40007000000 */
[----:B------:R-:W-:Y:S01]  /*0330*/  ISETP.NE.AND P1, PT, R3, RZ, PT ;  /* 0x000000ff0300720c */ /* 0x000fe20003f25270 */
[----:B------:R-:W-:Y:S01]  /*0340*/  IMAD.U32 R3, RZ, RZ, UR6 ;  /* 0x00000006ff037e24 */ /* 0x000fe2000f8e00ff */
[----:B------:R-:W-:-:S02]  /*0350*/  ISETP.NE.AND P6, PT, R4, RZ, PT ;  /* 0x000000ff0400720c */ /* 0x000fc40003fc5270 */
[----:B------:R-:W-:Y:S01]  /*0360*/  SEL R11, RZ, 0xffffffff, !P2 ;  /* 0xffffffffff0b7807 */ /* 0x000fe20005000000 */
[----:B------:R-:W-:Y:S01]  /*0370*/  IMAD.WIDE R2, R0, 0x8, R2 ;  /* 0x0000000800027825 */ /* 0x000fe200078e0202 */
[----:B------:R-:W-:Y:S02]  /*0380*/  SEL R9, RZ, 0xffffffff, !P0 ;  /* 0xffffffffff097807 */ /* 0x000fe40004000000 */
[----:B------:R-:W-:Y:S01]  /*0390*/  SEL R7, RZ, 0xffffffff, !P1 ;  /* 0xffffffffff077807 */ /* 0x000fe20004800000 */
[----:B------:R-:W-:Y:S01]  /*03a0*/  IMAD.SHL.U32 R15, R11, 0x100, RZ ;  /* 0x000001000b0f7824 */ /* 0x000fe200078e00ff */
[----:B------:R-:W-:Y:S01]  /*03b0*/  SEL R5, RZ, 0xffffffff, !P6 ;  /* 0xffffffffff057807 */ /* 0x000fe20007000000 */
[----:B------:R-:W-:Y:S01]  /*03c0*/  IMAD.SHL.U32 R13, R9, 0x100, RZ ;  /* 0x00000100090d7824 */ /* 0x000fe200078e00ff */
[----:B------:R-:W-:Y:S01]  /*03d0*/  LOP3.LUT P4, RZ, R8, 0xff, RZ, 0xc0, !PT ;  /* 0x000000ff08ff7812 */ /* 0x000fe2000788c0ff */
[----:B------:R-:W-:Y:S01]  /*03e0*/  IMAD.SHL.U32 R11, R7, 0x100, RZ ;  /* 0x00000100070b7824 */ /* 0x000fe200078e00ff */
[----:B------:R-:W-:Y:S01]  /*03f0*/  LOP3.LUT P3, RZ, R6, 0xff, RZ, 0xc0, !PT ;  /* 0x000000ff06ff7812 */ /* 0x000fe2000786c0ff */
        /* <DEDUP_REMOVED lines=12> */
.L_x_42094:
        /* <DEDUP_REMOVED lines=170> */
.L_x_42097:
        /* <DEDUP_REMOVED lines=8> */
.L_x_42098:
        /* <DEDUP_REMOVED lines=8> */
.L_x_42099:
        /* <DEDUP_REMOVED lines=9> */
.L_x_42100:
[----:B------:R-:W-:Y:S05]  /*10f0*/  BSYNC B1 ;  /* 0x0000000000017941 */ /* 0x000fea0003800000 */
.L_x_42096:
[----:B------:R-:W-:-:S13]  /*1100*/  ISETP.GE.AND P0, PT, R5, R0, PT ;  /* 0x000000000500720c */ /* 0x000fda0003f06270 */
[----:B------:R-:W0:Y:S01]  /*1110*/  @!P0 LDC.64 R8, c[0x0][0x218] ;  /* 0x00008600ff088b82 */ /* 0x000e220000000a00 */
[C---:B-12---:R-:W-:Y:S02]  /*1120*/  @!P0 VIADD R7, R5.reuse, UR4 ;  /* 0x0000000405078c36 */ /* 0x046fe40008000000 */
[----:B------:R-:W-:-:S03]  /*1130*/  @!P0 VIADD R5, R5, 0x80 ;  /* 0x0000008005058836 */ /* 0x000fc60000000000 */
[----:B0-----:R-:W-:-:S05]  /*1140*/  @!P0 IADD3 R6, P1, R7, R8, RZ ;  /* 0x0000000807068210 */ /* 0x001fca0007f3e0ff */
[----:B------:R-:W-:-:S05]  /*1150*/  @!P0 IMAD.X R7, RZ, RZ, R9, P1 ;  /* 0x000000ffff078224 */ /* 0x000fca00008e0609 */
[----:B------:R2:W-:Y:S03]  /*1160*/  @!P0 STG.E.U8 desc[UR12][R6.64], R4 ;  /* 0x0000000406008986 */ /* 0x0005e6000c10110c */
.L_x_42101:
[----:B------:R-:W-:Y:S05]  /*1170*/  BSYNC B0 ;  /* 0x0000000000007941 */ /* 0x000fea0003800000 */
.L_x_42095:
        /* <DEDUP_REMOVED lines=9> */
.L_x_42102:
        /* <DEDUP_REMOVED lines=15> */
.L_x_42494:


//--------------------- .nv.global.init           --------------------------
	.section	.nv.global.init,"aw",@progbits
.nv.global.init:
	.type		$str$9,@object
	.size		$str$9,(__unnamed_1 - $str$9)
$str$9:
        /*0000*/ 	.byte	0x66, 0x61, 0x6c, 0x73, 0x65, 0x00
	.type		__unnamed_1,@object
	.size		__unnamed_1,(__unnamed_17 - __unnamed_1)
__unnamed_1:
        /*0006*/ 	.byte	0x66, 0x65, 0x74, 0x63, 0x68, 0x5f, 0x61, 0x6e, 0x64, 0x5f, 0x63, 0x61, 0x73, 0x74, 0x00
	.type		__unnamed_17,@object
	.size		__unnamed_17,(__unnamed_9 - __unnamed_17)
__unnamed_17:
        /*0015*/ 	.byte	0x66, 0x65, 0x74, 0x63, 0x68, 0x5f, 0x61, 0x6e, 0x64, 0x5f, 0x63, 0x61, 0x73, 0x74, 0x00
	.type		__unnamed_9,@object
	.size		__unnamed_9,(__unnamed_5 - __unnamed_9)
__unnamed_9:
        /*0024*/ 	.byte	0x66, 0x65, 0x74, 0x63, 0x68, 0x5f, 0x61, 0x6e, 0x64, 0x5f, 0x63, 0x61, 0x73, 0x74, 0x00
	.type		__unnamed_5,@object
	.size		__unnamed_5,(__unnamed_13 - __unnamed_5)
__unnamed_5:
        /*0033*/ 	.byte	0x66, 0x65, 0x74, 0x63, 0x68, 0x5f, 0x61, 0x6e, 0x64, 0x5f, 0x63, 0x61, 0x73, 0x74, 0x00
	.type		__unnamed_13,@object
	.size		__unnamed_13,(__unnamed_3 - __unnamed_13)
__unnamed_13:
        /*0042*/ 	.byte	0x66, 0x65, 0x74, 0x63, 0x68, 0x5f, 0x61, 0x6e, 0x64, 0x5f, 0x63, 0x61, 0x73, 0x74, 0x00
	.type		__unnamed_3,@object
	.size		__unnamed_3,(__unnamed_19 - __unnamed_3)
__unnamed_3:
        /*0051*/ 	.byte	0x66, 0x65, 0x74, 0x63, 0x68, 0x5f, 0x61, 0x6e, 0x64, 0x5f, 0x63, 0x61, 0x73, 0x74, 0x00
	.type		__unnamed_19,@object
	.size		__unnamed_19,(__unnamed_11 - __unnamed_19)
__unnamed_19:
        /*0060*/ 	.byte	0x66, 0x65, 0x74, 0x63, 0x68, 0x5f, 0x61, 0x6e, 0x64, 0x5f, 0x63, 0x61, 0x73, 0x74, 0x00
	.type		__unnamed_11,@object
	.size		__unnamed_11,(__unnamed_15 - __unnamed_11)
__unnamed_11:
        /*006f*/ 	.byte	0x66, 0x65, 0x74, 0x63, 0x68, 0x5f, 0x61, 0x6e, 0x64, 0x5f, 0x63, 0x61, 0x73, 0x74, 0x00
	.type		__unnamed_15,@object
	.size		__unnamed_15,(__unnamed_7 - __unnamed_15)
__unnamed_15:
        /*007e*/ 	.byte	0x66, 0x65, 0x74, 0x63, 0x68, 0x5f, 0x61, 0x6e, 0x64, 0x5f, 0x63, 0x61, 0x73, 0x74, 0x00
	.type		__unnamed_7,@object
	.size		__unnamed_7,(__unnamed_2 - __unnamed_7)
__unnamed_7:
        /*008d*/ 	.byte	0x66, 0x65, 0x74, 0x63, 0x68, 0x5f, 0x61, 0x6e, 0x64, 0x5f, 0x63, 0x61, 0x73, 0x74, 0x00
	.type		__unnamed_2,@object
	.size		__unnamed_2,(__unnamed_18 - __unnamed_2)
__unnamed_2:
        /*009c*/ 	.byte	0x63, 0x61, 0x73, 0x74, 0x5f, 0x61, 0x6e, 0x64, 0x5f, 0x73, 0x74, 0x6f, 0x72, 0x65, 0x00
	.type		__unnamed_18,@object
	.size		__unnamed_18,(__unnamed_10 - __unnamed_18)
__unnamed_18:
        /*00ab*/ 	.byte	0x63, 0x61, 0x73, 0x74, 0x5f, 0x61, 0x6e, 0x64, 0x5f, 0x73, 0x74, 0x6f, 0x72, 0x65, 0x00
	.type		__unnamed_10,@object
	.size		__unnamed_10,(__unnamed_6 - __unnamed_10)
__unnamed_10:
        /*00ba*/ 	.byte	0x63, 0x61, 0x73, 0x74, 0x5f, 0x61, 0x6e, 0x64, 0x5f, 0x73, 0x74, 0x6f, 0x72, 0x65, 0x00
	.type		__unnamed_6,@object
	.size		__unnamed_6,(__unnamed_14 - __unnamed_6)
__unnamed_6:
        /*00c9*/ 	.byte	0x63, 0x61, 0x73, 0x74, 0x5f, 0x61, 0x6e, 0x64, 0x5f, 0x73, 0x74, 0x6f, 0x72, 0x65, 0x00
	.type		__unnamed_14,@object
	.size		__unnamed_14,(__unnamed_4 - __unnamed_14)
__unnamed_14:
        /*00d8*/ 	.byte	0x63, 0x61, 0x73, 0x74, 0x5f, 0x61, 0x6e, 0x64, 0x5f, 0x73, 0x74, 0x6f, 0x72, 0x65, 0x00
	.type		__unnamed_4,@object
	.size		__unnamed_4,(__unnamed_20 - __unnamed_4)
__unnamed_4:
        /*00e7*/ 	.byte	0x63, 0x61, 0x73, 0x74, 0x5f, 0x61, 0x6e, 0x64, 0x5f, 0x73, 0x74, 0x6f, 0x72, 0x65, 0x00
	.type		__unnamed_20,@object
	.size		__unnamed_20,(__unnamed_12 - __unnamed_20)
__unnamed_20:
        /*00f6*/ 	.byte	0x63, 0x61, 0x73, 0x74, 0x5f, 0x61, 0x6e, 0x64, 0x5f, 0x73, 0x74, 0x6f, 0x72, 0x65, 0x00
	.type		__unnamed_12,@object
	.size		__unnamed_12,(__unnamed_16 - __unnamed_12)
__unnamed_12:
        /*0105*/ 	.byte	0x63, 0x61, 0x73, 0x74, 0x5f, 0x61, 0x6e, 0x64, 0x5f, 0x73, 0x74, 0x6f, 0x72, 0x65, 0x00
	.type		__unnamed_16,@object
	.size		__unnamed_16,(__unnamed_8 - __unnamed_16)
__unnamed_16:
        /*0114*/ 	.byte	0x63, 0x61, 0x73, 0x74, 0x5f, 0x61, 0x6e, 0x64, 0x5f, 0x73, 0x74, 0x6f, 0x72, 0x65, 0x00
	.type		__unnamed_8,@object
	.size		__unnamed_8,($str$10 - __unnamed_8)
__unnamed_8:
        /*0123*/ 	.byte	0x63, 0x61, 0x73, 0x74, 0x5f, 0x61, 0x6e, 0x64, 0x5f, 0x73, 0x74, 0x6f, 0x72, 0x65, 0x00
	.type		$str$10,@object
	.size		$str$10,(.L_49 - $str$10)
$str$10:
        /*0132*/ 	.byte	0x2f, 0x72, 0x6f, 0x6f, 0x74, 0x2f, 0x2e, 0x70, 0x79, 0x65, 0x6e, 0x76, 0x2f, 0x76, 0x65, 0x72
        /*0142*/ 	.byte	0x73, 0x69, 0x6f, 0x6e, 0x73, 0x2f, 0x33, 0x2e, 0x31, 0x33, 0x2e, 0x31, 0x32, 0x2f, 0x6c, 0x69
        /*0152*/ 	.byte	0x62, 0x2f, 0x70, 0x79, 0x74, 0x68, 0x6f, 0x6e, 0x33, 0x2e, 0x31, 0x33, 0x2f, 0x73, 0x69, 0x74
        /*0162*/ 	.byte	0x65, 0x2d, 0x70, 0x61, 0x63, 0x6b, 0x61, 0x67, 0x65, 0x73, 0x2f, 0x74, 0x6f, 0x72, 0x63, 0x68
        /*0172*/ 	.byte	0x2f, 0x69, 0x6e, 0x63, 0x6c, 0x75, 0x64, 0x65, 0x2f, 0x63, 0x31, 0x30, 0x2f, 0x63, 0x6f, 0x72
        /*0182*/ 	.byte	0x65, 0x2f, 0x44, 0x79, 0x6e, 0x61, 0x6d, 0x69, 0x63, 0x43, 0x61, 0x73, 0x74, 0x2e, 0x68, 0x00
.L_49:


//--------------------- .nv.shared.reserved.0     --------------------------
	.section	.nv.shared.reserved.0,"aw",@nobits
	.weak		__nv_reservedSMEM_offset_0_alias
	.size		__nv_reservedSMEM_offset_0_alias, 0, 0
	.other		__nv_reservedSMEM_offset_0_alias,@"STO_CUDA_RESERVED_SHARED STV_DEFAULT"
__nv_reservedSMEM_offset_0_alias:
	.zero		0


//--------------------- .nv.global                --------------------------
	.section	.nv.global,"aw",@nobits
.nv.global:
	.type		_ZN57_INTERNAL_d3832acf_26_MaxMinElementwiseKernel_cu_806476104cuda3std3__48in_placeE,@object
	.size		_ZN57_INTERNAL_d3832acf_26_MaxMinElementwiseKernel_cu_806476104cuda3std3__48in_placeE,(_ZN57_INTERNAL_d3832acf_26_MaxMinElementwiseKernel_cu_806476104cuda3std6ranges3__45__cpo8distanceE - _ZN57_INTERNAL_d3832acf_26_MaxMinElementwiseKernel_cu_806476104cuda3std3__48in_placeE)
_ZN57_INTERNAL_d3832acf_26_MaxMinElementwiseKernel_cu_806476104cuda3std3__48in_placeE:
	.zero		1
	.type		_ZN57_INTERNAL_d3832acf_26_MaxMinElementwiseKernel_cu_806476104cuda3std6ranges3__45__cpo8distanceE,@object
	.size		_ZN57_INTERNAL_d3832acf_26_MaxMinElementwiseKernel_cu_806476104cuda3std6ranges3__45__cpo8distanceE,(_ZN57_INTERNAL_d3832acf_26_MaxMinElementwiseKernel_cu_806476104cuda3std3__45__cpo6cbeginE - _ZN57_INTERNAL_d3832acf_26_MaxMinElementwiseKernel_cu_806476104cuda3std6ranges3__45__cpo8distanceE)
_ZN57_INTERNAL_d3832acf_26_MaxMinElementwiseKernel_cu_806476104cuda3std6ranges3__45__cpo8distanceE:
	.zero		1
	.type		_ZN57_INTERNAL_d3832acf_26_MaxMinElementwiseKernel_cu_806476104cuda3std3__45__cpo6cbeginE,@object
	.size		_ZN57_INTERNAL_d3832acf_26_MaxMinElementwiseKernel_cu_806476104cuda3std3__45__cpo6cbeginE,(_ZN57_INTERNAL_d3832acf_26_MaxMinElementwiseKernel_cu_806476104cuda3std6ranges3__45__cpo7advanceE - _ZN57_INTERNAL_d3832acf_26_MaxMinElementwiseKernel_cu_806476104cuda3std3__45__cpo6cbeginE)
_ZN57_INTERNAL_d3832acf_26_MaxMinElementwiseKernel_cu_806476104cuda3std3__45__cpo6cbeginE:
	.zero		1
	.type		_ZN57_INTERNAL_d3832acf_26_MaxMinElementwiseKernel_cu_806476104cuda3std6ranges3__45__cpo7advanceE,@object
	.size		_ZN57_INTERNAL_d3832acf_26_MaxMinElementwiseKernel_cu_806476104cuda3std6ranges3__45__cpo7advanceE,(_ZN57_INTERNAL_d3832acf_26_MaxMinElementwiseKernel_cu_806476104cuda3std3__45__cpo7crbeginE - _ZN57_INTERNAL_d3832acf_26_MaxMinElementwiseKernel_cu_806476104cuda3std6ranges3__45__cpo7advanceE)
_ZN57_INTERNAL_d3832acf_26_MaxMinElementwiseKernel_cu_806476104cuda3std6ranges3__45__cpo7advanceE:
	.zero		1
	.type		_ZN57_INTERNAL_d3832acf_26_MaxMinElementwiseKernel_cu_806476104cuda3std3__45__cpo7crbeginE,@object
	.size		_ZN57_INTERNAL_d3832acf_26_MaxMinElementwiseKernel_cu_806476104cuda3std3__45__cpo7crbeginE,(_ZN57_INTERNAL_d3832acf_26_MaxMinElementwiseKernel_cu_806476104cuda3std6ranges3__45__cpo4dataE - _ZN57_INTERNAL_d3832acf_26_MaxMinElementwiseKernel_cu_806476104cuda3std3__45__cpo7crbeginE)
_ZN57_INTERNAL_d3832acf_26_MaxMinElementwiseKernel_cu_806476104cuda3std3__45__cpo7crbeginE:
	.zero		1
	.type		_ZN57_INTERNAL_d3832acf_26_MaxMinElementwiseKernel_cu_806476104cuda3std6ranges3__45__cpo4dataE,@object
	.size		_ZN57_INTERNAL_d3832acf_26_MaxMinElementwiseKernel_cu_806476104cuda3std6ranges3__45__cpo4dataE,(_ZN57_INTERNAL_d3832acf_26_MaxMinElementwiseKernel_cu_806476104cuda3std6ranges3__45__cpo5beginE - _ZN57_INTERNAL_d3832acf_26_MaxMinElementwiseKernel_cu_806476104cuda3std6ranges3__45__cpo4dataE)
_ZN57_INTERNAL_d3832acf_26_MaxMinElementwiseKernel_cu_806476104cuda3std6ranges3__45__cpo4dataE:
	.zero		1
	.type		_ZN57_INTERNAL_d3832acf_26_MaxMinElementwiseKernel_cu_806476104cuda3std6ranges3__45__cpo5beginE,@object
	.size		_ZN57_INTERNAL_d3832acf_26_MaxMinElementwiseKernel_cu_806476104cuda3std6ranges3__45__cpo5beginE,(_ZN57_INTERNAL_d3832acf_26_MaxMinElementwiseKernel_cu_806476104cuda3std3__459_GLOBAL__N__d3832acf_26_MaxMinElementwiseKernel_cu_806476106ignoreE - _ZN57_INTERNAL_d3832acf_26_MaxMinElementwiseKernel_cu_806476104cuda3std6ranges3__45__cpo5beginE)
_ZN57_INTERNAL_d3832acf_26_MaxMinElementwiseKernel_cu_806476104cuda3std6ranges3__45__cpo5beginE:
	.zero		1
	.type		_ZN57_INTERNAL_d3832acf_26_MaxMinElementwiseKernel_cu_806476104cuda3std3__459_GLOBAL__N__d3832acf_26_MaxMinElementwiseKernel_cu_806476106ignoreE,@object
	.size		_ZN57_INTERNAL_d3832acf_26_MaxMinElementwiseKernel_cu_806476104cuda3std3__459_GLOBAL__N__d3832acf_26_MaxMinElementwiseKernel_cu_806476106ignoreE,(_ZN57_INTERNAL_d3832acf_26_MaxMinElementwiseKernel_cu_806476104cuda3std6ranges3__45__cpo4sizeE - _ZN57_INTERNAL_d3832acf_26_MaxMinElementwiseKernel_cu_806476104cuda3std3__459_GLOBAL__N__d3832acf_26_MaxMinElementwiseKernel_cu_806476106ignoreE)
_ZN57_INTERNAL_d3832acf_26_MaxMinElementwiseKernel_cu_806476104cuda3std3__459_GLOBAL__N__d3832acf_26_MaxMinElementwiseKernel_cu_806476106ignoreE:
	.zero		1
	.type		_ZN57_INTERNAL_d3832acf_26_MaxMinElementwiseKernel_cu_806476104cuda3std6ranges3__45__cpo4sizeE,@object
	.size		_ZN57_INTERNAL_d3832acf_26_MaxMinElementwiseKernel_cu_806476104cuda3std6ranges3__45__cpo4sizeE,(_ZN57_INTERNAL_d3832acf_26_MaxMinElementwiseKernel_cu_806476104cuda3std3__45__cpo5beginE - _ZN57_INTERNAL_d3832acf_26_MaxMinElementwiseKernel_cu_806476104cuda3std6ranges3__45__cpo4sizeE)
_ZN57_INTERNAL_d3832acf_26_MaxMinElementwiseKernel_cu_806476104cuda3std6ranges3__45__cpo4sizeE:
	.zero		1
	.type		_ZN57_INTERNAL_d3832acf_26_MaxMinElementwiseKernel_cu_806476104cuda3std3__45__cpo5beginE,@object
	.size		_ZN57_INTERNAL_d3832acf_26_MaxMinElementwiseKernel_cu_806476104cuda3std3__45__cpo5beginE,(_ZN57_INTERNAL_d3832acf_26_MaxMinElementwiseKernel_cu_806476104cuda3std6ranges3__45__cpo6cbeginE - _ZN57_INTERNAL_d3832acf_26_MaxMinElementwiseKernel_cu_806476104cuda3std3__45__cpo5beginE)
_ZN57_INTERNAL_d3832acf_26_MaxMinElementwiseKernel_cu_806476104cuda3std3__45__cpo5beginE:
	.zero		1
	.type		_ZN57_INTERNAL_d3832acf_26_MaxMinElementwiseKernel_cu_806476104cuda3std6ranges3__45__cpo6cbeginE,@object
	.size		_ZN57_INTERNAL_d3832acf_26_MaxMinElementwiseKernel_cu_806476104cuda3std6ranges3__45__cpo6cbeginE,(_ZN57_INTERNAL_d3832acf_26_MaxMinElementwiseKernel_cu_806476104cuda3std3__45__cpo6rbeginE - _ZN57_INTERNAL_d3832acf_26_MaxMinElementwiseKernel_cu_806476104cuda3std6ranges3__45__cpo6cbeginE)
_ZN57_INTERNAL_d3832acf_26_MaxMinElementwiseKernel_cu_806476104cuda3std6ranges3__45__cpo6cbeginE:
	.zero		1
	.type		_ZN57_INTERNAL_d3832acf_26_MaxMinElementwiseKernel_cu_806476104cuda3std3__45__cpo6rbeginE,@object
	.size		_ZN57_INTERNAL_d3832acf_26_MaxMinElementwiseKernel_cu_806476104cuda3std3__45__cpo6rbeginE,(_ZN57_INTERNAL_d3832acf_26_MaxMinElementwiseKernel_cu_806476104cuda3std6ranges3__45__cpo4nextE - _ZN57_INTERNAL_d3832acf_26_MaxMinElementwiseKernel_cu_806476104cuda3std3__45__cpo6rbeginE)
_ZN57_INTERNAL_d3832acf_26_MaxMinElementwiseKernel_cu_806476104cuda3std3__45__cpo6rbeginE:
	.zero		1
	.type		_ZN57_INTERNAL_d3832acf_26_MaxMinElementwiseKernel_cu_806476104cuda3std6ranges3__45__cpo4nextE,@object
	.size		_ZN57_INTERNAL_d3832acf_26_MaxMinElementwiseKernel_cu_806476104cuda3std6ranges3__45__cpo4nextE,(_ZN57_INTERNAL_d3832acf_26_MaxMinElementwiseKernel_cu_806476104cuda3std6ranges3__45__cpo4swapE - _ZN57_INTERNAL_d3832acf_26_MaxMinElementwiseKernel_cu_806476104cuda3std6ranges3__45__cpo4nextE)
_ZN57_INTERNAL_d3832acf_26_MaxMinElementwiseKernel_cu_806476104cuda3std6ranges3__45__cpo4nextE:
	.zero		1
	.type		_ZN57_INTERNAL_d3832acf_26_MaxMinElementwiseKernel_cu_806476104cuda3std6ranges3__45__cpo4swapE,@object
	.size		_ZN57_INTERNAL_d3832acf_26_MaxMinElementwiseKernel_cu_806476104cuda3std6ranges3__45__cpo4swapE,(_ZN57_INTERNAL_d3832acf_26_MaxMinElementwiseKernel_cu_806476104cuda3std3__420unreachable_sentinelE - _ZN57_INTERNAL_d3832acf_26_MaxMinElementwiseKernel_cu_806476104cuda3std6ranges3__45__cpo4swapE)
_ZN57_INTERNAL_d3832acf_26_MaxMinElementwiseKernel_cu_806476104cuda3std6ranges3__45__cpo4swapE:
	.zero		1
	.type		_ZN57_INTERNAL_d3832acf_26_MaxMinElementwiseKernel_cu_806476104cuda3std3__420unreachable_sentinelE,@object
	.size		_ZN57_INTERNAL_d3832acf_26_MaxMinElementwiseKernel_cu_806476104cuda3std3__420unreachable_sentinelE,(_ZN57_INTERNAL_d3832acf_26_MaxMinElementwiseKernel_cu_806476106thrust23THRUST_300001_SM_900_NS6system6detail10sequential3seqE - _ZN57_INTERNAL_d3832acf_26_MaxMinElementwiseKernel_cu_806476104cuda3std3__420unreachable_sentinelE)
_ZN57_INTERNAL_d3832acf_26_MaxMinElementwiseKernel_cu_806476104cuda3std3__420unreachable_sentinelE:
	.zero		1
	.type		_ZN57_INTERNAL_d3832acf_26_MaxMinElementwiseKernel_cu_806476106thrust23THRUST_300001_SM_900_NS6system6detail10sequential3seqE,@object
	.size		_ZN57_INTERNAL_d3832acf_26_MaxMinElementwiseKernel_cu_806476106thrust23THRUST_300001_SM_900_NS6system6detail10sequential3seqE,(_ZN57_INTERNAL_d3832acf_26_MaxMinElementwiseKernel_cu_806476104cuda3std3__45__cpo4cendE - _ZN57_INTERNAL_d3832acf_26_MaxMinElementwiseKernel_cu_806476106thrust23THRUST_300001_SM_900_NS6system6detail10sequential3seqE)
_ZN57_INTERNAL_d3832acf_26_MaxMinElementwiseKernel_cu_806476106thrust23THRUST_300001_SM_900_NS6system6detail10sequential3seqE:
	.zero		1
	.type		_ZN57_INTERNAL_d3832acf_26_MaxMinElementwiseKernel_cu_806476104cuda3std3__45__cpo4cendE,@object
	.size		_ZN57_INTERNAL_d3832acf_26_MaxMinElementwiseKernel_cu_806476104cuda3std3__45__cpo4cendE,(_ZN57_INTERNAL_d3832acf_26_MaxMinElementwiseKernel_cu_806476104cuda3std6ranges3__45__cpo9iter_swapE - _ZN57_INTERNAL_d3832acf_26_MaxMinElementwiseKernel_cu_806476104cuda3std3__45__cpo4cendE)
_ZN57_INTERNAL_d3832acf_26_MaxMinElementwiseKernel_cu_806476104cuda3std3__45__cpo4cendE:
	.zero		1
	.type		_ZN57_INTERNAL_d3832acf_26_MaxMinElementwiseKernel_cu_806476104cuda3std6ranges3__45__cpo9iter_swapE,@object
	.size		_ZN57_INTERNAL_d3832acf_26_MaxMinElementwiseKernel_cu_806476104cuda3std6ranges3__45__cpo9iter_swapE,(_ZN57_INTERNAL_d3832acf_26_MaxMinElementwiseKernel_cu_806476104cuda3std3__45__cpo5crendE - _ZN57_INTERNAL_d3832acf_26_MaxMinElementwiseKernel_cu_806476104cuda3std6ranges3__45__cpo9iter_swapE)
_ZN57_INTERNAL_d3832acf_26_MaxMinElementwiseKernel_cu_806476104cuda3std6ranges3__45__cpo9iter_swapE:
	.zero		1
	.type		_ZN57_INTERNAL_d3832acf_26_MaxMinElementwiseKernel_cu_806476104cuda3std3__45__cpo5crendE,@object
	.size		_ZN57_INTERNAL_d3832acf_26_MaxMinElementwiseKernel_cu_806476104cuda3std3__45__cpo5crendE,(_ZN57_INTERNAL_d3832acf_26_MaxMinElementwiseKernel_cu_806476104cuda3std6ranges3__45__cpo5cdataE - _ZN57_INTERNAL_d3832acf_26_MaxMinElementwiseKernel_cu_806476104cuda3std3__45__cpo5crendE)
_ZN57_INTERNAL_d3832acf_26_MaxMinElementwiseKernel_cu_806476104cuda3std3__45__cpo5crendE:
	.zero		1
	.type		_ZN57_INTERNAL_d3832acf_26_MaxMinElementwiseKernel_cu_806476104cuda3std6ranges3__45__cpo5cdataE,@object
	.size		_ZN57_INTERNAL_d3832acf_26_MaxMinElementwiseKernel_cu_806476104cuda3std6ranges3__45__cpo5cdataE,(_ZN57_INTERNAL_d3832acf_26_MaxMinElementwiseKernel_cu_806476104cuda3std6ranges3__45__cpo3endE - _ZN57_INTERNAL_d3832acf_26_MaxMinElementwiseKernel_cu_806476104cuda3std6ranges3__45__cpo5cdataE)
_ZN57_INTERNAL_d3832acf_26_MaxMinElementwiseKernel_cu_806476104cuda3std6ranges3__45__cpo5cdataE:
	.zero		1
	.type		_ZN57_INTERNAL_d3832acf_26_MaxMinElementwiseKernel_cu_806476104cuda3std6ranges3__45__cpo3endE,@object
	.size		_ZN57_INTERNAL_d3832acf_26_MaxMinElementwiseKernel_cu_806476104cuda3std6ranges3__45__cpo3endE,(_ZN57_INTERNAL_d3832acf_26_MaxMinElementwiseKernel_cu_806476104cuda3std3__419piecewise_constructE - _ZN57_INTERNAL_d3832acf_26_MaxMinElementwiseKernel_cu_806476104cuda3std6ranges3__45__cpo3endE)
_ZN57_INTERNAL_d3832acf_26_MaxMinElementwiseKernel_cu_806476104cuda3std6ranges3__45__cpo3endE:
	.zero		1
	.type		_ZN57_INTERNAL_d3832acf_26_MaxMinElementwiseKernel_cu_806476104cuda3std3__419piecewise_constructE,@object
	.size		_ZN57_INTERNAL_d3832acf_26_MaxMinElementwiseKernel_cu_806476104cuda3std3__419piecewise_constructE,(_ZN57_INTERNAL_d3832acf_26_MaxMinElementwiseKernel_cu_806476104cuda3std6ranges3__45__cpo5ssizeE - _ZN57_INTERNAL_d3832acf_26_MaxMinElementwiseKernel_cu_806476104cuda3std3__419piecewise_constructE)
_ZN57_INTERNAL_d3832acf_26_MaxMinElementwiseKernel_cu_806476104cuda3std3__419piecewise_constructE:
	.zero		1
	.type		_ZN57_INTERNAL_d3832acf_26_MaxMinElementwiseKernel_cu_806476104cuda3std6ranges3__45__cpo5ssizeE,@object
	.size		_ZN57_INTERNAL_d3832acf_26_MaxMinElementwiseKernel_cu_806476104cuda3std6ranges3__45__cpo5ssizeE,(_ZN57_INTERNAL_d3832acf_26_MaxMinElementwiseKernel_cu_806476104cuda3std3__45__cpo3endE - _ZN57_INTERNAL_d3832acf_26_MaxMinElementwiseKernel_cu_806476104cuda3std6ranges3__45__cpo5ssizeE)
_ZN57_INTERNAL_d3832acf_26_MaxMinElementwiseKernel_cu_806476104cuda3std6ranges3__45__cpo5ssizeE:
	.zero		1
	.type		_ZN57_INTERNAL_d3832acf_26_MaxMinElementwiseKernel_cu_806476104cuda3std3__45__cpo3endE,@object
	.size		_ZN57_INTERNAL_d3832acf_26_MaxMinElementwiseKernel_cu_806476104cuda3std3__45__cpo3endE,(_ZN57_INTERNAL_d3832acf_26_MaxMinElementwiseKernel_cu_806476104cuda3std6ranges3__45__cpo4cendE - _ZN57_INTERNAL_d3832acf_26_MaxMinElementwiseKernel_cu_806476104cuda3std3__45__cpo3endE)
_ZN57_INTERNAL_d3832acf_26_MaxMinElementwiseKernel_cu_806476104cuda3std3__45__cpo3endE:
	.zero		1
	.type		_ZN57_INTERNAL_d3832acf_26_MaxMinElementwiseKernel_cu_806476104cuda3std6ranges3__45__cpo4cendE,@object
	.size		_ZN57_INTERNAL_d3832acf_26_MaxMinElementwiseKernel_cu_806476104cuda3std6ranges3__45__cpo4cendE,(_ZN57_INTERNAL_d3832acf_26_MaxMinElementwiseKernel_cu_806476104cuda3std3__45__cpo4rendE - _ZN57_INTERNAL_d3832acf_26_MaxMinElementwiseKernel_cu_806476104cuda3std6ranges3__45__cpo4cendE)
_ZN57_INTERNAL_d3832acf_26_MaxMinElementwiseKernel_cu_806476104cuda3std6ranges3__45__cpo4cendE:
	.zero		1
	.type		_ZN57_INTERNAL_d3832acf_26_MaxMinElementwiseKernel_cu_806476104cuda3std3__45__cpo4rendE,@object
	.size		_ZN57_INTERNAL_d3832acf_26_MaxMinElementwiseKernel_cu_806476104cuda3std3__45__cpo4rendE,(_ZN57_INTERNAL_d3832acf_26_MaxMinElementwiseKernel_cu_806476104cuda3std6ranges3__45__cpo4prevE - _ZN57_INTERNAL_d3832acf_26_MaxMinElementwiseKernel_cu_806476104cuda3std3__45__cpo4rendE)
_ZN57_INTERNAL_d3832acf_26_MaxMinElementwiseKernel_cu_806476104cuda3std3__45__cpo4rendE:
	.zero		1
	.type		_ZN57_INTERNAL_d3832acf_26_MaxMinElementwiseKernel_cu_806476104cuda3std6ranges3__45__cpo4prevE,@object
	.size		_ZN57_INTERNAL_d3832acf_26_MaxMinElementwiseKernel_cu_806476104cuda3std6ranges3__45__cpo4prevE,(_ZN57_INTERNAL_d3832acf_26_MaxMinElementwiseKernel_cu_806476104cuda3std6ranges3__45__cpo9iter_moveE - _ZN57_INTERNAL_d3832acf_26_MaxMinElementwiseKernel_cu_806476104cuda3std6ranges3__45__cpo4prevE)
_ZN57_INTERNAL_d3832acf_26_MaxMinElementwiseKernel_cu_806476104cuda3std6ranges3__45__cpo4prevE:
	.zero		1
	.type		_ZN57_INTERNAL_d3832acf_26_MaxMinElementwiseKernel_cu_806476104cuda3std6ranges3__45__cpo9iter_moveE,@object
	.size		_ZN57_INTERNAL_d3832acf_26_MaxMinElementwiseKernel_cu_806476104cuda3std6ranges3__45__cpo9iter_moveE,(.L_33 - _ZN57_INTERNAL_d3832acf_26_MaxMinElementwiseKernel_cu_806476104cuda3std6ranges3__45__cpo9iter_moveE)
_ZN57_INTERNAL_d3832acf_26_MaxMinElementwiseKernel_cu_806476104cuda3std6ranges3__45__cpo9iter_moveE:
	.zero		1
.L_33:


//--------------------- .nv.constant0._ZN2at6native18elementwise_kernelILi128ELi4EZNS0_15gpu_kernel_implINS0_13AUnaryFunctorIN3c108BFloat16ES5_S5_ZZZNS0_16fmin_kernel_cudaERNS_18TensorIteratorBaseEENKUlvE_clEvENKUlvE2_clEvEUlS5_S5_E_EEEEvS7_RKT_EUliE_EEviT1_ --------------------------
	.section	.nv.constant0._ZN2at6native18elementwise_kernelILi128ELi4EZNS0_15gpu_kernel_implINS0_13AUnaryFunctorIN3c108BFloat16ES5_S5_ZZZNS0_16fmin_kernel_cudaERNS_18TensorIteratorBaseEENKUlvE_clEvENKUlvE2_clEvEUlS5_S5_E_EEEEvS7_RKT_EUliE_EEviT1_,"a",@progbits
	.sectionflags	@""
	.align	4
.nv.constant0._ZN2at6native18elementwise_kernelILi128ELi4EZNS0_15gpu_kernel_implINS0_13AUnaryFunctorIN3c108BFloat16ES5_S5_ZZZNS0_16fmin_kernel_cudaERNS_18TensorIteratorBaseEENKUlvE_clEvENKUlvE2_clEvEUlS5_S5_E_EEEEvS7_RKT_EUliE_EEviT1_:
	.zero		1072


//--------------------- .nv.constant0._ZN2at6native27unrolled_elementwise_kernelINS0_13AUnaryFunctorIN3c108BFloat16ES4_S4_ZZZNS0_16fmin_kernel_cudaERNS_18TensorIteratorBaseEENKUlvE_clEvENKUlvE2_clEvEUlS4_S4_E_EESt5arrayIPcLm2EELi4E23TrivialOffsetCalculatorILi1EjESF_NS0_6memory12LoadWithCastILi1EEENSG_13StoreWithCastILi1EEEEEviT_T0_T2_T3_T4_T5_ --------------------------
	.section	.nv.constant0._ZN2at6native27unrolled_elementwise_kernelINS0_13AUnaryFunctorIN3c108BFloat16ES4_S4_ZZZNS0_16fmin_kernel_cudaERNS_18TensorIteratorBaseEENKUlvE_clEvENKUlvE2_clEvEUlS4_S4_E_EESt5arrayIPcLm2EELi4E23TrivialOffsetCalculatorILi1EjESF_NS0_6memory12LoadWithCastILi1EEENSG_13StoreWithCastILi1EEEEEviT_T0_T2_T3_T4_T5_,"a",@progbits
	.sectionflags	@""
	.align	4
.nv.constant0._ZN2at6native27unrolled_elementwise_kernelINS0_13AUnaryFunctorIN3c108BFloat16ES4_S4_ZZZNS0_16fmin_kernel_cudaERNS_18TensorIteratorBaseEENKUlvE_clEvENKUlvE2_clEvEUlS4_S4_E_EESt5arrayIPcLm2EELi4E23TrivialOffsetCalculatorILi1EjESF_NS0_6memory12LoadWithCastILi1EEENSG_13StoreWithCastILi1EEEEEviT_T0_T2_T3_T4_T5_:
	.zero		572


//--------------------- .nv.constant0._ZN2at6native18elementwise_kernelILi128ELi4EZNS0_22gpu_kernel_impl_nocastINS0_13AUnaryFunctorIN3c108BFloat16ES5_S5_ZZZNS0_16fmin_kernel_cudaERNS_18TensorIteratorBaseEENKUlvE_clEvENKUlvE2_clEvEUlS5_S5_E_EEEEvS7_RKT_EUliE_EEviT1_ --------------------------
	.section	.nv.constant0._ZN2at6native18elementwise_kernelILi128ELi4EZNS0_22gpu_kernel_impl_nocastINS0_13AUnaryFunctorIN3c108BFloat16ES5_S5_ZZZNS0_16fmin_kernel_cudaERNS_18TensorIteratorBaseEENKUlvE_clEvENKUlvE2_clEvEUlS5_S5_E_EEEEvS7_RKT_EUliE_EEviT1_,"a",@progbits
	.sectionflags	@""
	.align	4
.nv.constant0._ZN2at6native18elementwise_kernelILi128ELi4EZNS0_22gpu_kernel_impl_nocastINS0_13AUnaryFunctorIN3c108BFloat16ES5_S5_ZZZNS0_16fmin_kernel_cudaERNS_18TensorIteratorBaseEENKUlvE_clEvENKUlvE2_clEvEUlS5_S5_E_EEEEvS7_RKT_EUliE_EEviT1_:
	.zero		1072


//--------------------- .nv.constant0._ZN2at6native27unrolled_elementwise_kernelINS0_13AUnaryFunctorIN3c108BFloat16ES4_S4_ZZZNS0_16fmin_kernel_cudaERNS_18TensorIteratorBaseEENKUlvE_clEvENKUlvE2_clEvEUlS4_S4_E_EESt5arrayIPcLm2EELi4E23TrivialOffsetCalculatorILi1EjESF_NS0_6memory15LoadWithoutCastENSG_16StoreWithoutCastEEEviT_T0_T2_T3_T4_T5_ --------------------------
	.section	.nv.constant0._ZN2at6native27unrolled_elementwise_kernelINS0_13AUnaryFunctorIN3c108BFloat16ES4_S4_ZZZNS0_16fmin_kernel_cudaERNS_18TensorIteratorBaseEENKUlvE_clEvENKUlvE2_clEvEUlS4_S4_E_EESt5arrayIPcLm2EELi4E23TrivialOffsetCalculatorILi1EjESF_NS0_6memory15LoadWithoutCastENSG_16StoreWithoutCastEEEviT_T0_T2_T3_T4_T5_,"a",@progbits
	.sectionflags	@""
	.align	4
.nv.constant0._ZN2at6native27unrolled_elementwise_kernelINS0_13AUnaryFunctorIN3c108BFloat16ES4_S4_ZZZNS0_16fmin_kernel_cudaERNS_18TensorIteratorBaseEENKUlvE_clEvENKUlvE2_clEvEUlS4_S4_E_EESt5arrayIPcLm2EELi4E23TrivialOffsetCalculatorILi1EjESF_NS0_6memory15LoadWithoutCastENSG_16StoreWithoutCastEEEviT_T0_T2_T3_T4_T5_:
	.zero		556


//--------------------- .nv.constant0._ZN2at6native29vectorized_elementwise_kernelILi2ENS0_13AUnaryFunctorIN3c108BFloat16ES4_S4_ZZZNS0_16fmin_kernel_cudaERNS_18TensorIteratorBaseEENKUlvE_clEvENKUlvE2_clEvEUlS4_S4_E_EESt5arrayIPcLm2EEEEviT0_T1_ --------------------------
	.section	.nv.constant0._ZN2at6native29vectorized_elementwise_kernelILi2ENS0_13AUnaryFunctorIN3c108BFloat16ES4_S4_ZZZNS0_16fmin_kernel_cudaERNS_18TensorIteratorBaseEENKUlvE_clEvENKUlvE2_clEvEUlS4_S4_E_EESt5arrayIPcLm2EEEEviT0_T1_,"a",@progbits
	.sectionflags	@""
	.align	4
.nv.constant0._ZN2at6native29vectorized_elementwise_kernelILi2ENS0_13AUnaryFunctorIN3c108BFloat16ES4_S4_ZZZNS0_16fmin_kernel_cudaERNS_18TensorIteratorBaseEENKUlvE_clEvENKUlvE2_clEvEUlS4_S4_E_EESt5arrayIPcLm2EEEEviT0_T1_:
	.zero		552


//--------------------- .nv.constant0._ZN2at6native29vectorized_elementwise_kernelILi4ENS0_13AUnaryFunctorIN3c108BFloat16ES4_S4_ZZZNS0_16fmin_kernel_cudaERNS_18TensorIteratorBaseEENKUlvE_clEvENKUlvE2_clEvEUlS4_S4_E_EESt5arrayIPcLm2EEEEviT0_T1_ --------------------------
	.section	.nv.constant0._ZN2at6native29vectorized_elementwise_kernelILi4ENS0_13AUnaryFunctorIN3c108BFloat16ES4_S4_ZZZNS0_16fmin_kernel_cudaERNS_18TensorIteratorBaseEENKUlvE_clEvENKUlvE2_clEvEUlS4_S4_E_EESt5arrayIPcLm2EEEEviT0_T1_,"a",@progbits
	.sectionflags	@""
	.align	4
.nv.constant0._ZN2at6native29vectorized_elementwise_kernelILi4ENS0_13AUnaryFunctorIN3c108BFloat16ES4_S4_ZZZNS0_16fmin_kernel_cudaERNS_18TensorIteratorBaseEENKUlvE_clEvENKUlvE2_clEvEUlS4_S4_E_EESt5arrayIPcLm2EEEEviT0_T1_:
	.zero		552


//--------------------- .nv.constant0._ZN2at6native29vectorized_elementwise_kernelILi8ENS0_13AUnaryFunctorIN3c108BFloat16ES4_S4_ZZZNS0_16fmin_kernel_cudaERNS_18TensorIteratorBaseEENKUlvE_clEvENKUlvE2_clEvEUlS4_S4_E_EESt5arrayIPcLm2EEEEviT0_T1_ --------------------------
	.section	.nv.constant0._ZN2at6native29vectorized_elementwise_kernelILi8ENS0_13AUnaryFunctorIN3c108BFloat16ES4_S4_ZZZNS0_16fmin_kernel_cudaERNS_18TensorIteratorBaseEENKUlvE_clEvENKUlvE2_clEvEUlS4_S4_E_EESt5arrayIPcLm2EEEEviT0_T1_,"a",@progbits
	.sectionflags	@""
	.align	4
.nv.constant0._ZN2at6native29vectorized_elementwise_kernelILi8ENS0_13AUnaryFunctorIN3c108BFloat16ES4_S4_ZZZNS0_16fmin_kernel_cudaERNS_18TensorIteratorBaseEENKUlvE_clEvENKUlvE2_clEvEUlS4_S4_E_EESt5arrayIPcLm2EEEEviT0_T1_:
	.zero		552


//--------------------- .nv.constant0._ZN2at6native18elementwise_kernelILi128ELi4EZNS0_15gpu_kernel_implINS0_13BinaryFunctorIN3c108BFloat16ES5_S5_ZZZNS0_16fmin_kernel_cudaERNS_18TensorIteratorBaseEENKUlvE_clEvENKUlvE2_clEvEUlS5_S5_E_EEEEvS7_RKT_EUliE_EEviT1_ --------------------------
	.section	.nv.constant0._ZN2at6native18elementwise_kernelILi128ELi4EZNS0_15gpu_kernel_implINS0_13BinaryFunctorIN3c108BFloat16ES5_S5_ZZZNS0_16fmin_kernel_cudaERNS_18TensorIteratorBaseEENKUlvE_clEvENKUlvE2_clEvEUlS5_S5_E_EEEEvS7_RKT_EUliE_EEviT1_,"a",@progbits
	.sectionflags	@""
	.align	4
.nv.constant0._ZN2at6native18elementwise_kernelILi128ELi4EZNS0_15gpu_kernel_implINS0_13BinaryFunctorIN3c108BFloat16ES5_S5_ZZZNS0_16fmin_kernel_cudaERNS_18TensorIteratorBaseEENKUlvE_clEvENKUlvE2_clEvEUlS5_S5_E_EEEEvS7_RKT_EUliE_EEviT1_:
	.zero		1184


//--------------------- .nv.constant0._ZN2at6native27unrolled_elementwise_kernelINS0_13BinaryFunctorIN3c108BFloat16ES4_S4_ZZZNS0_16fmin_kernel_cudaERNS_18TensorIteratorBaseEENKUlvE_clEvENKUlvE2_clEvEUlS4_S4_E_EESt5arrayIPcLm3EELi4E23TrivialOffsetCalculatorILi2EjESE_ILi1EjENS0_6memory12LoadWithCastILi2EEENSH_13StoreWithCastILi1EEEEEviT_T0_T2_T3_T4_T5_ --------------------------
	.section	.nv.constant0._ZN2at6native27unrolled_elementwise_kernelINS0_13BinaryFunctorIN3c108BFloat16ES4_S4_ZZZNS0_16fmin_kernel_cudaERNS_18TensorIteratorBaseEENKUlvE_clEvENKUlvE2_clEvEUlS4_S4_E_EESt5arrayIPcLm3EELi4E23TrivialOffsetCalculatorILi2EjESE_ILi1EjENS0_6memory12LoadWithCastILi2EEENSH_13StoreWithCastILi1EEEEEviT_T0_T2_T3_T4_T5_,"a",@progbits
	.sectionflags	@""
	.align	4
.nv.constant0._ZN2at6native27unrolled_elementwise_kernelINS0_13BinaryFunctorIN3c108BFloat16ES4_S4_ZZZNS0_16fmin_kernel_cudaERNS_18TensorIteratorBaseEENKUlvE_clEvENKUlvE2_clEvEUlS4_S4_E_EESt5arrayIPcLm3EELi4E23TrivialOffsetCalculatorILi2EjESE_ILi1EjENS0_6memory12LoadWithCastILi2EEENSH_13StoreWithCastILi1EEEEEviT_T0_T2_T3_T4_T5_:
	.zero		584


//--------------------- .nv.constant0._ZN2at6native18elementwise_kernelILi128ELi4EZNS0_22gpu_kernel_impl_nocastINS0_13BinaryFunctorIN3c108BFloat16ES5_S5_ZZZNS0_16fmin_kernel_cudaERNS_18TensorIteratorBaseEENKUlvE_clEvENKUlvE2_clEvEUlS5_S5_E_EEEEvS7_RKT_EUliE_EEviT1_ --------------------------
	.section	.nv.constant0._ZN2at6native18elementwise_kernelILi128ELi4EZNS0_22gpu_kernel_impl_nocastINS0_13BinaryFunctorIN3c108BFloat16ES5_S5_ZZZNS0_16fmin_kernel_cudaERNS_18TensorIteratorBaseEENKUlvE_clEvENKUlvE2_clEvEUlS5_S5_E_EEEEvS7_RKT_EUliE_EEviT1_,"a",@progbits
	.sectionflags	@""
	.align	4
.nv.constant0._ZN2at6native18elementwise_kernelILi128ELi4EZNS0_22gpu_kernel_impl_nocastINS0_13BinaryFunctorIN3c108BFloat16ES5_S5_ZZZNS0_16fmin_kernel_cudaERNS_18TensorIteratorBaseEENKUlvE_clEvENKUlvE2_clEvEUlS5_S5_E_EEEEvS7_RKT_EUliE_EEviT1_:
	.zero		1184


//--------------------- .nv.constant0._ZN2at6native27unrolled_elementwise_kernelINS0_13BinaryFunctorIN3c108BFloat16ES4_S4_ZZZNS0_16fmin_kernel_cudaERNS_18TensorIteratorBaseEENKUlvE_clEvENKUlvE2_clEvEUlS4_S4_E_EESt5arrayIPcLm3EELi4E23TrivialOffsetCalculatorILi2EjESE_ILi1EjENS0_6memory15LoadWithoutCastENSH_16StoreWithoutCastEEEviT_T0_T2_T3_T4_T5_ --------------------------
	.section	.nv.constant0._ZN2at6native27unrolled_elementwise_kernelINS0_13BinaryFunctorIN3c108BFloat16ES4_S4_ZZZNS0_16fmin_kernel_cudaERNS_18TensorIteratorBaseEENKUlvE_clEvENKUlvE2_clEvEUlS4_S4_E_EESt5arrayIPcLm3EELi4E23TrivialOffsetCalculatorILi2EjESE_ILi1EjENS0_6memory15LoadWithoutCastENSH_16StoreWithoutCastEEEviT_T0_T2_T3_T4_T5_,"a",@progbits
	.sectionflags	@""
	.align	4
.nv.constant0._ZN2at6native27unrolled_elementwise_kernelINS0_13BinaryFunctorIN3c108BFloat16ES4_S4_ZZZNS0_16fmin_kernel_cudaERNS_18TensorIteratorBaseEENKUlvE_clEvENKUlvE2_clEvEUlS4_S4_E_EESt5arrayIPcLm3EELi4E23TrivialOffsetCalculatorILi2EjESE_ILi1EjENS0_6memory15LoadWithoutCastENSH_16StoreWithoutCastEEEviT_T0_T2_T3_T4_T5_:
	.zero		564


//--------------------- .nv.constant0._ZN2at6native29vectorized_elementwise_kernelILi2ENS0_13BinaryFunctorIN3c108BFloat16ES4_S4_ZZZNS0_16fmin_kernel_cudaERNS_18TensorIteratorBaseEENKUlvE_clEvENKUlvE2_clEvEUlS4_S4_E_EESt5arrayIPcLm3EEEEviT0_T1_ --------------------------
	.section	.nv.constant0._ZN2at6native29vectorized_elementwise_kernelILi2ENS0_13BinaryFunctorIN3c108BFloat16ES4_S4_ZZZNS0_16fmin_kernel_cudaERNS_18TensorIteratorBaseEENKUlvE_clEvENKUlvE2_clEvEUlS4_S4_E_EESt5arrayIPcLm3EEEEviT0_T1_,"a",@progbits
	.sectionflags	@""
	.align	4
.nv.constant0._ZN2at6native29vectorized_elementwise_kernelILi2ENS0_13BinaryFunctorIN3c108BFloat16ES4_S4_ZZZNS0_16fmin_kernel_cudaERNS_18TensorIteratorBaseEENKUlvE_clEvENKUlvE2_clEvEUlS4_S4_E_EESt5arrayIPcLm3EEEEviT0_T1_:
	.zero		560


//--------------------- .nv.constant0._ZN2at6native29vectorized_elementwise_kernelILi4ENS0_13BinaryFunctorIN3c108BFloat16ES4_S4_ZZZNS0_16fmin_kernel_cudaERNS_18TensorIteratorBaseEENKUlvE_clEvENKUlvE2_clEvEUlS4_S4_E_EESt5arrayIPcLm3EEEEviT0_T1_ --------------------------
	.section	.nv.constant0._ZN2at6native29vectorized_elementwise_kernelILi4ENS0_13BinaryFunctorIN3c108BFloat16ES4_S4_ZZZNS0_16fmin_kernel_cudaERNS_18TensorIteratorBaseEENKUlvE_clEvENKUlvE2_clEvEUlS4_S4_E_EESt5arrayIPcLm3EEEEviT0_T1_,"a",@progbits
	.sectionflags	@""
	.align	4
.nv.constant0._ZN2at6native29vectorized_elementwise_kernelILi4ENS0_13BinaryFunctorIN3c108BFloat16ES4_S4_ZZZNS0_16fmin_kernel_cudaERNS_18TensorIteratorBaseEENKUlvE_clEvENKUlvE2_clEvEUlS4_S4_E_EESt5arrayIPcLm3EEEEviT0_T1_:
	.zero		560


//--------------------- .nv.constant0._ZN2at6native29vectorized_elementwise_kernelILi8ENS0_13BinaryFunctorIN3c108BFloat16ES4_S4_ZZZNS0_16fmin_kernel_cudaERNS_18TensorIteratorBaseEENKUlvE_clEvENKUlvE2_clEvEUlS4_S4_E_EESt5arrayIPcLm3EEEEviT0_T1_ --------------------------
	.section	.nv.constant0._ZN2at6native29vectorized_elementwise_kernelILi8ENS0_13BinaryFunctorIN3c108BFloat16ES4_S4_ZZZNS0_16fmin_kernel_cudaERNS_18TensorIteratorBaseEENKUlvE_clEvENKUlvE2_clEvEUlS4_S4_E_EESt5arrayIPcLm3EEEEviT0_T1_,"a",@progbits
	.sectionflags	@""
	.align	4
.nv.constant0._ZN2at6native29vectorized_elementwise_kernelILi8ENS0_13BinaryFunctorIN3c108BFloat16ES4_S4_ZZZNS0_16fmin_kernel_cudaERNS_18TensorIteratorBaseEENKUlvE_clEvENKUlvE2_clEvEUlS4_S4_E_EESt5arrayIPcLm3EEEEviT0_T1_:
	.zero		560


//--------------------- .nv.constant0._ZN2at6native18elementwise_kernelILi128ELi4EZNS0_15gpu_kernel_implINS0_13AUnaryFunctorIN3c104HalfES5_S5_ZZZNS0_16fmin_kernel_cudaERNS_18TensorIteratorBaseEENKUlvE_clEvENKUlvE1_clEvEUlS5_S5_E_EEEEvS7_RKT_EUliE_EEviT1_ --------------------------
	.section	.nv.constant0._ZN2at6native18elementwise_kernelILi128ELi4EZNS0_15gpu_kernel_implINS0_13AUnaryFunctorIN3c104HalfES5_S5_ZZZNS0_16fmin_kernel_cudaERNS_18TensorIteratorBaseEENKUlvE_clEvENKUlvE1_clEvEUlS5_S5_E_EEEEvS7_RKT_EUliE_EEviT1_,"a",@progbits
	.sectionflags	@""
	.align	4
.nv.constant0._ZN2at6native18elementwise_kernelILi128ELi4EZNS0_15gpu_kernel_implINS0_13AUnaryFunctorIN3c104HalfES5_S5_ZZZNS0_16fmin_kernel_cudaERNS_18TensorIteratorBaseEENKUlvE_clEvENKUlvE1_clEvEUlS5_S5_E_EEEEvS7_RKT_EUliE_EEviT1_:
	.zero		1072


//--------------------- .nv.constant0._ZN2at6native27unrolled_elementwise_kernelINS0_13AUnaryFunctorIN3c104HalfES4_S4_ZZZNS0_16fmin_kernel_cudaERNS_18TensorIteratorBaseEENKUlvE_clEvENKUlvE1_clEvEUlS4_S4_E_EESt5arrayIPcLm2EELi4E23TrivialOffsetCalculatorILi1EjESF_NS0_6memory12LoadWithCastILi1EEENSG_13StoreWithCastILi1EEEEEviT_T0_T2_T3_T4_T5_ --------------------------
	.section	.nv.constant0._ZN2at6native27unrolled_elementwise_kernelINS0_13AUnaryFunctorIN3c104HalfES4_S4_ZZZNS0_16fmin_kernel_cudaERNS_18TensorIteratorBaseEENKUlvE_clEvENKUlvE1_clEvEUlS4_S4_E_EESt5arrayIPcLm2EELi4E23TrivialOffsetCalculatorILi1EjESF_NS0_6memory12LoadWithCastILi1EEENSG_13StoreWithCastILi1EEEEEviT_T0_T2_T3_T4_T5_,"a",@progbits
	.sectionflags	@""
	.align	4
.nv.constant0._ZN2at6native27unrolled_elementwise_kernelINS0_13AUnaryFunctorIN3c104HalfES4_S4_ZZZNS0_16fmin_kernel_cudaERNS_18TensorIteratorBaseEENKUlvE_clEvENKUlvE1_clEvEUlS4_S4_E_EESt5arrayIPcLm2EELi4E23TrivialOffsetCalculatorILi1EjESF_NS0_6memory12LoadWithCastILi1EEENSG_13StoreWithCastILi1EEEEEviT_T0_T2_T3_T4_T5_:
	.zero		572


//--------------------- .nv.constant0._ZN2at6native18elementwise_kernelILi128ELi4EZNS0_22gpu_kernel_impl_nocastINS0_13AUnaryFunctorIN3c104HalfES5_S5_ZZZNS0_16fmin_kernel_cudaERNS_18TensorIteratorBaseEENKUlvE_clEvENKUlvE1_clEvEUlS5_S5_E_EEEEvS7_RKT_EUliE_EEviT1_ --------------------------
	.section	.nv.constant0._ZN2at6native18elementwise_kernelILi128ELi4EZNS0_22gpu_kernel_impl_nocastINS0_13AUnaryFunctorIN3c104HalfES5_S5_ZZZNS0_16fmin_kernel_cudaERNS_18TensorIteratorBaseEENKUlvE_clEvENKUlvE1_clEvEUlS5_S5_E_EEEEvS7_RKT_EUliE_EEviT1_,"a",@progbits
	.sectionflags	@""
	.align	4
.nv.constant0._ZN2at6native18elementwise_kernelILi128ELi4EZNS0_22gpu_kernel_impl_nocastINS0_13AUnaryFunctorIN3c104HalfES5_S5_ZZZNS0_16fmin_kernel_cudaERNS_18TensorIteratorBaseEENKUlvE_clEvENKUlvE1_clEvEUlS5_S5_E_EEEEvS7_RKT_EUliE_EEviT1_:
	.zero		1072


//--------------------- .nv.constant0._ZN2at6native27unrolled_elementwise_kernelINS0_13AUnaryFunctorIN3c104HalfES4_S4_ZZZNS0_16fmin_kernel_cudaERNS_18TensorIteratorBaseEENKUlvE_clEvENKUlvE1_clEvEUlS4_S4_E_EESt5arrayIPcLm2EELi4E23TrivialOffsetCalculatorILi1EjESF_NS0_6memory15LoadWithoutCastENSG_16StoreWithoutCastEEEviT_T0_T2_T3_T4_T5_ --------------------------
	.section	.nv.constant0._ZN2at6native27unrolled_elementwise_kernelINS0_13AUnaryFunctorIN3c104HalfES4_S4_ZZZNS0_16fmin_kernel_cudaERNS_18TensorIteratorBaseEENKUlvE_clEvENKUlvE1_clEvEUlS4_S4_E_EESt5arrayIPcLm2EELi4E23TrivialOffsetCalculatorILi1EjESF_NS0_6memory15LoadWithoutCastENSG_16StoreWithoutCastEEEviT_T0_T2_T3_T4_T5_,"a",@progbits
	.sectionflags	@""
	.align	4
.nv.constant0._ZN2at6native27unrolled_elementwise_kernelINS0_13AUnaryFunctorIN3c104HalfES4_S4_ZZZNS0_16fmin_kernel_cudaERNS_18TensorIteratorBaseEENKUlvE_clEvENKUlvE1_clEvEUlS4_S4_E_EESt5arrayIPcLm2EELi4E23TrivialOffsetCalculatorILi1EjESF_NS0_6memory15LoadWithoutCastENSG_16StoreWithoutCastEEEviT_T0_T2_T3_T4_T5_:
	.zero		556


//--------------------- .nv.constant0._ZN2at6native29vectorized_elementwise_kernelILi2ENS0_13AUnaryFunctorIN3c104HalfES4_S4_ZZZNS0_16fmin_kernel_cudaERNS_18TensorIteratorBaseEENKUlvE_clEvENKUlvE1_clEvEUlS4_S4_E_EESt5arrayIPcLm2EEEEviT0_T1_ --------------------------
	.section	.nv.constant0._ZN2at6native29vectorized_elementwise_kernelILi2ENS0_13AUnaryFunctorIN3c104HalfES4_S4_ZZZNS0_16fmin_kernel_cudaERNS_18TensorIteratorBaseEENKUlvE_clEvENKUlvE1_clEvEUlS4_S4_E_EESt5arrayIPcLm2EEEEviT0_T1_,"a",@progbits
	.sectionflags	@""
	.align	4
.nv.constant0._ZN2at6native29vectorized_elementwise_kernelILi2ENS0_13AUnaryFunctorIN3c104HalfES4_S4_ZZZNS0_16fmin_kernel_cudaERNS_18TensorIteratorBaseEENKUlvE_clEvENKUlvE1_clEvEUlS4_S4_E_EESt5arrayIPcLm2EEEEviT0_T1_:
	.zero		552


//--------------------- .nv.constant0._ZN2at6native29vectorized_elementwise_kernelILi4ENS0_13AUnaryFunctorIN3c104HalfES4_S4_ZZZNS0_16fmin_kernel_cudaERNS_18TensorIteratorBaseEENKUlvE_clEvENKUlvE1_clEvEUlS4_S4_E_EESt5arrayIPcLm2EEEEviT0_T1_ --------------------------
	.section	.nv.constant0._ZN2at6native29vectorized_elementwise_kernelILi4ENS0_13AUnaryFunctorIN3c104HalfES4_S4_ZZZNS0_16fmin_kernel_cudaERNS_18TensorIteratorBaseEENKUlvE_clEvENKUlvE1_clEvEUlS4_S4_E_EESt5arrayIPcLm2EEEEviT0_T1_,"a",@progbits
	.sectionflags	@""
	.align	4
.nv.constant0._ZN2at6native29vectorized_elementwise_kernelILi4ENS0_13AUnaryFunctorIN3c104HalfES4_S4_ZZZNS0_16fmin_kernel_cudaERNS_18TensorIteratorBaseEENKUlvE_clEvENKUlvE1_clEvEUlS4_S4_E_EESt5arrayIPcLm2EEEEviT0_T1_:
	.zero		552


//--------------------- .nv.constant0._ZN2at6native29vectorized_elementwise_kernelILi8ENS0_13AUnaryFunctorIN3c104HalfES4_S4_ZZZNS0_16fmin_kernel_cudaERNS_18TensorIteratorBaseEENKUlvE_clEvENKUlvE1_clEvEUlS4_S4_E_EESt5arrayIPcLm2EEEEviT0_T1_ --------------------------
	.section	.nv.constant0._ZN2at6native29vectorized_elementwise_kernelILi8ENS0_13AUnaryFunctorIN3c104HalfES4_S4_ZZZNS0_16fmin_kernel_cudaERNS_18TensorIteratorBaseEENKUlvE_clEvENKUlvE1_clEvEUlS4_S4_E_EESt5arrayIPcLm2EEEEviT0_T1_,"a",@progbits
	.sectionflags	@""
	.align	4
.nv.constant0._ZN2at6native29vectorized_elementwise_kernelILi8ENS0_13AUnaryFunctorIN3c104HalfES4_S4_ZZZNS0_16fmin_kernel_cudaERNS_18TensorIteratorBaseEENKUlvE_clEvENKUlvE1_clEvEUlS4_S4_E_EESt5arrayIPcLm2EEEEviT0_T1_:
	.zero		552


//--------------------- .nv.constant0._ZN2at6native18elementwise_kernelILi128ELi4EZNS0_15gpu_kernel_implINS0_13BinaryFunctorIN3c104HalfES5_S5_ZZZNS0_16fmin_kernel_cudaERNS_18TensorIteratorBaseEENKUlvE_clEvENKUlvE1_clEvEUlS5_S5_E_EEEEvS7_RKT_EUliE_EEviT1_ --------------------------
	.section	.nv.constant0._ZN2at6native18elementwise_kernelILi128ELi4EZNS0_15gpu_kernel_implINS0_13BinaryFunctorIN3c104HalfES5_S5_ZZZNS0_16fmin_kernel_cudaERNS_18TensorIteratorBaseEENKUlvE_clEvENKUlvE1_clEvEUlS5_S5_E_EEEEvS7_RKT_EUliE_EEviT1_,"a",@progbits
	.sectionflags	@""
	.align	4
.nv.constant0._ZN2at6native18elementwise_kernelILi128ELi4EZNS0_15gpu_kernel_implINS0_13BinaryFunctorIN3c104HalfES5_S5_ZZZNS0_16fmin_kernel_cudaERNS_18TensorIteratorBaseEENKUlvE_clEvENKUlvE1_clEvEUlS5_S5_E_EEEEvS7_RKT_EUliE_EEviT1_:
	.zero		1184


//--------------------- .nv.constant0._ZN2at6native27unrolled_elementwise_kernelINS0_13BinaryFunctorIN3c104HalfES4_S4_ZZZNS0_16fmin_kernel_cudaERNS_18TensorIteratorBaseEENKUlvE_clEvENKUlvE1_clEvEUlS4_S4_E_EESt5arrayIPcLm3EELi4E23TrivialOffsetCalculatorILi2EjESE_ILi1EjENS0_6memory12LoadWithCastILi2EEENSH_13StoreWithCastILi1EEEEEviT_T0_T2_T3_T4_T5_ --------------------------
	.section	.nv.constant0._ZN2at6native27unrolled_elementwise_kernelINS0_13BinaryFunctorIN3c104HalfES4_S4_ZZZNS0_16fmin_kernel_cudaERNS_18TensorIteratorBaseEENKUlvE_clEvENKUlvE1_clEvEUlS4_S4_E_EESt5arrayIPcLm3EELi4E23TrivialOffsetCalculatorILi2EjESE_ILi1EjENS0_6memory12LoadWithCastILi2EEENSH_13StoreWithCastILi1EEEEEviT_T0_T2_T3_T4_T5_,"a",@progbits
	.sectionflags	@""
	.align	4
.nv.constant0._ZN2at6native27unrolled_elementwise_kernelINS0_13BinaryFunctorIN3c104HalfES4_S4_ZZZNS0_16fmin_kernel_cudaERNS_18TensorIteratorBaseEENKUlvE_clEvENKUlvE1_clEvEUlS4_S4_E_EESt5arrayIPcLm3EELi4E23TrivialOffsetCalculatorILi2EjESE_ILi1EjENS0_6memory12LoadWithCastILi2EEENSH_13StoreWithCastILi1EEEEEviT_T0_T2_T3_T4_T5_:
	.zero		584


//--------------------- .nv.constant0._ZN2at6native18elementwise_kernelILi128ELi4EZNS0_22gpu_kernel_impl_nocastINS0_13BinaryFunctorIN3c104HalfES5_S5_ZZZNS0_16fmin_kernel_cudaERNS_18TensorIteratorBaseEENKUlvE_clEvENKUlvE1_clEvEUlS5_S5_E_EEEEvS7_RKT_EUliE_EEviT1_ --------------------------
	.section	.nv.constant0._ZN2at6native18elementwise_kernelILi128ELi4EZNS0_22gpu_kernel_impl_nocastINS0_13BinaryFunctorIN3c104HalfES5_S5_ZZZNS0_16fmin_kernel_cudaERNS_18TensorIteratorBaseEENKUlvE_clEvENKUlvE1_clEvEUlS5_S5_E_EEEEvS7_RKT_EUliE_EEviT1_,"a",@progbits
	.sectionflags	@""
	.align	4
.nv.constant0._ZN2at6native18elementwise_kernelILi128ELi4EZNS0_22gpu_kernel_impl_nocastINS0_13BinaryFunctorIN3c104HalfES5_S5_ZZZNS0_16fmin_kernel_cudaERNS_18TensorIteratorBaseEENKUlvE_clEvENKUlvE1_clEvEUlS5_S5_E_EEEEvS7_RKT_EUliE_EEviT1_:
	.zero		1184


//--------------------- .nv.constant0._ZN2at6native27unrolled_elementwise_kernelINS0_13BinaryFunctorIN3c104HalfES4_S4_ZZZNS0_16fmin_kernel_cudaERNS_18TensorIteratorBaseEENKUlvE_clEvENKUlvE1_clEvEUlS4_S4_E_EESt5arrayIPcLm3EELi4E23TrivialOffsetCalculatorILi2EjESE_ILi1EjENS0_6memory15LoadWithoutCastENSH_16StoreWithoutCastEEEviT_T0_T2_T3_T4_T5_ --------------------------
	.section	.nv.constant0._ZN2at6native27unrolled_elementwise_kernelINS0_13BinaryFunctorIN3c104HalfES4_S4_ZZZNS0_16fmin_kernel_cudaERNS_18TensorIteratorBaseEENKUlvE_clEvENKUlvE1_clEvEUlS4_S4_E_EESt5arrayIPcLm3EELi4E23TrivialOffsetCalculatorILi2EjESE_ILi1EjENS0_6memory15LoadWithoutCastENSH_16StoreWithoutCastEEEviT_T0_T2_T3_T4_T5_,"a",@progbits
	.sectionflags	@""
	.align	4
.nv.constant0._ZN2at6native27unrolled_elementwise_kernelINS0_13BinaryFunctorIN3c104HalfES4_S4_ZZZNS0_16fmin_kernel_cudaERNS_18TensorIteratorBaseEENKUlvE_clEvENKUlvE1_clEvEUlS4_S4_E_EESt5arrayIPcLm3EELi4E23TrivialOffsetCalculatorILi2EjESE_ILi1EjENS0_6memory15LoadWithoutCastENSH_16StoreWithoutCastEEEviT_T0_T2_T3_T4_T5_:
	.zero		564


//--------------------- .nv.constant0._ZN2at6native29vectorized_elementwise_kernelILi2ENS0_13BinaryFunctorIN3c104HalfES4_S4_ZZZNS0_16fmin_kernel_cudaERNS_18TensorIteratorBaseEENKUlvE_clEvENKUlvE1_clEvEUlS4_S4_E_EESt5arrayIPcLm3EEEEviT0_T1_ --------------------------
	.section	.nv.constant0._ZN2at6native29vectorized_elementwise_kernelILi2ENS0_13BinaryFunctorIN3c104HalfES4_S4_ZZZNS0_16fmin_kernel_cudaERNS_18TensorIteratorBaseEENKUlvE_clEvENKUlvE1_clEvEUlS4_S4_E_EESt5arrayIPcLm3EEEEviT0_T1_,"a",@progbits
	.sectionflags	@""
	.align	4
.nv.constant0._ZN2at6native29vectorized_elementwise_kernelILi2ENS0_13BinaryFunctorIN3c104HalfES4_S4_ZZZNS0_16fmin_kernel_cudaERNS_18TensorIteratorBaseEENKUlvE_clEvENKUlvE1_clEvEUlS4_S4_E_EESt5arrayIPcLm3EEEEviT0_T1_:
	.zero		560


//--------------------- .nv.constant0._ZN2at6native29vectorized_elementwise_kernelILi4ENS0_13BinaryFunctorIN3c104HalfES4_S4_ZZZNS0_16fmin_kernel_cudaERNS_18TensorIteratorBaseEENKUlvE_clEvENKUlvE1_clEvEUlS4_S4_E_EESt5arrayIPcLm3EEEEviT0_T1_ --------------------------
	.section	.nv.constant0._ZN2at6native29vectorized_elementwise_kernelILi4ENS0_13BinaryFunctorIN3c104HalfES4_S4_ZZZNS0_16fmin_kernel_cudaERNS_18TensorIteratorBaseEENKUlvE_clEvENKUlvE1_clEvEUlS4_S4_E_EESt5arrayIPcLm3EEEEviT0_T1_,"a",@progbits
	.sectionflags	@""
	.align	4
.nv.constant0._ZN2at6native29vectorized_elementwise_kernelILi4ENS0_13BinaryFunctorIN3c104HalfES4_S4_ZZZNS0_16fmin_kernel_cudaERNS_18TensorIteratorBaseEENKUlvE_clEvENKUlvE1_clEvEUlS4_S4_E_EESt5arrayIPcLm3EEEEviT0_T1_:
	.zero		560


//--------------------- .nv.constant0._ZN2at6native29vectorized_elementwise_kernelILi8ENS0_13BinaryFunctorIN3c104HalfES4_S4_ZZZNS0_16fmin_kernel_cudaERNS_18TensorIteratorBaseEENKUlvE_clEvENKUlvE1_clEvEUlS4_S4_E_EESt5arrayIPcLm3EEEEviT0_T1_ --------------------------
	.section	.nv.constant0._ZN2at6native29vectorized_elementwise_kernelILi8ENS0_13BinaryFunctorIN3c104HalfES4_S4_ZZZNS0_16fmin_kernel_cudaERNS_18TensorIteratorBaseEENKUlvE_clEvENKUlvE1_clEvEUlS4_S4_E_EESt5arrayIPcLm3EEEEviT0_T1_,"a",@progbits
	.sectionflags	@""
	.align	4
.nv.constant0._ZN2at6native29vectorized_elementwise_kernelILi8ENS0_13BinaryFunctorIN3c104HalfES4_S4_ZZZNS0_16fmin_kernel_cudaERNS_18TensorIteratorBaseEENKUlvE_clEvENKUlvE1_clEvEUlS4_S4_E_EESt5arrayIPcLm3EEEEviT0_T1_:
	.zero		560


//--------------------- .nv.constant0._ZN2at6native18elementwise_kernelILi128ELi4EZNS0_15gpu_kernel_implINS0_13AUnaryFunctorIfffZZZNS0_16fmin_kernel_cudaERNS_18TensorIteratorBaseEENKUlvE_clEvENKUlvE0_clEvEUlffE_EEEEvS5_RKT_EUliE_EEviT1_ --------------------------
	.section	.nv.constant0._ZN2at6native18elementwise_kernelILi128ELi4EZNS0_15gpu_kernel_implINS0_13AUnaryFunctorIfffZZZNS0_16fmin_kernel_cudaERNS_18TensorIteratorBaseEENKUlvE_clEvENKUlvE0_clEvEUlffE_EEEEvS5_RKT_EUliE_EEviT1_,"a",@progbits
	.sectionflags	@""
	.align	4
.nv.constant0._ZN2at6native18elementwise_kernelILi128ELi4EZNS0_15gpu_kernel_implINS0_13AUnaryFunctorIfffZZZNS0_16fmin_kernel_cudaERNS_18TensorIteratorBaseEENKUlvE_clEvENKUlvE0_clEvEUlffE_EEEEvS5_RKT_EUliE_EEviT1_:
	.zero		1080


//--------------------- .nv.constant0._ZN2at6native27unrolled_elementwise_kernelINS0_13AUnaryFunctorIfffZZZNS0_16fmin_kernel_cudaERNS_18TensorIteratorBaseEENKUlvE_clEvENKUlvE0_clEvEUlffE_EESt5arrayIPcLm2EELi4E23TrivialOffsetCalculatorILi1EjESD_NS0_6memory12LoadWithCastILi1EEENSE_13StoreWithCastILi1EEEEEviT_T0_T2_T3_T4_T5_ --------------------------
	.section	.nv.constant0._ZN2at6native27unrolled_elementwise_kernelINS0_13AUnaryFunctorIfffZZZNS0_16fmin_kernel_cudaERNS_18TensorIteratorBaseEENKUlvE_clEvENKUlvE0_clEvEUlffE_EESt5arrayIPcLm2EELi4E23TrivialOffsetCalculatorILi1EjESD_NS0_6memory12LoadWithCastILi1EEENSE_13StoreWithCastILi1EEEEEviT_T0_T2_T3_T4_T5_,"a",@progbits
	.sectionflags	@""
	.align	4
.nv.constant0._ZN2at6native27unrolled_elementwise_kernelINS0_13AUnaryFunctorIfffZZZNS0_16fmin_kernel_cudaERNS_18TensorIteratorBaseEENKUlvE_clEvENKUlvE0_clEvEUlffE_EESt5arrayIPcLm2EELi4E23TrivialOffsetCalculatorILi1EjESD_NS0_6memory12LoadWithCastILi1EEENSE_13StoreWithCastILi1EEEEEviT_T0_T2_T3_T4_T5_:
	.zero		580


//--------------------- .nv.constant0._ZN2at6native18elementwise_kernelILi128ELi2EZNS0_22gpu_kernel_impl_nocastINS0_13AUnaryFunctorIfffZZZNS0_16fmin_kernel_cudaERNS_18TensorIteratorBaseEENKUlvE_clEvENKUlvE0_clEvEUlffE_EEEEvS5_RKT_EUliE_EEviT1_ --------------------------
	.section	.nv.constant0._ZN2at6native18elementwise_kernelILi128ELi2EZNS0_22gpu_kernel_impl_nocastINS0_13AUnaryFunctorIfffZZZNS0_16fmin_kernel_cudaERNS_18TensorIteratorBaseEENKUlvE_clEvENKUlvE0_clEvEUlffE_EEEEvS5_RKT_EUliE_EEviT1_,"a",@progbits
	.sectionflags	@""
	.align	4
.nv.constant0._ZN2at6native18elementwise_kernelILi128ELi2EZNS0_22gpu_kernel_impl_nocastINS0_13AUnaryFunctorIfffZZZNS0_16fmin_kernel_cudaERNS_18TensorIteratorBaseEENKUlvE_clEvENKUlvE0_clEvEUlffE_EEEEvS5_RKT_EUliE_EEviT1_:
	.zero		1072


//--------------------- .nv.constant0._ZN2at6native27unrolled_elementwise_kernelINS0_13AUnaryFunctorIfffZZZNS0_16fmin_kernel_cudaERNS_18TensorIteratorBaseEENKUlvE_clEvENKUlvE0_clEvEUlffE_EESt5arrayIPcLm2EELi4E23TrivialOffsetCalculatorILi1EjESD_NS0_6memory15LoadWithoutCastENSE_16StoreWithoutCastEEEviT_T0_T2_T3_T4_T5_ --------------------------
	.section	.nv.constant0._ZN2at6native27unrolled_elementwise_kernelINS0_13AUnaryFunctorIfffZZZNS0_16fmin_kernel_cudaERNS_18TensorIteratorBaseEENKUlvE_clEvENKUlvE0_clEvEUlffE_EESt5arrayIPcLm2EELi4E23TrivialOffsetCalculatorILi1EjESD_NS0_6memory15LoadWithoutCastENSE_16StoreWithoutCastEEEviT_T0_T2_T3_T4_T5_,"a",@progbits
	.sectionflags	@""
	.align	4
.nv.constant0._ZN2at6native27unrolled_elementwise_kernelINS0_13AUnaryFunctorIfffZZZNS0_16fmin_kernel_cudaERNS_18TensorIteratorBaseEENKUlvE_clEvENKUlvE0_clEvEUlffE_EESt5arrayIPcLm2EELi4E23TrivialOffsetCalculatorILi1EjESD_NS0_6memory15LoadWithoutCastENSE_16StoreWithoutCastEEEviT_T0_T2_T3_T4_T5_:
	.zero		564


//--------------------- .nv.constant0._ZN2at6native29vectorized_elementwise_kernelILi2ENS0_13AUnaryFunctorIfffZZZNS0_16fmin_kernel_cudaERNS_18TensorIteratorBaseEENKUlvE_clEvENKUlvE0_clEvEUlffE_EESt5arrayIPcLm2EEEEviT0_T1_ --------------------------
	.section	.nv.constant0._ZN2at6native29vectorized_elementwise_kernelILi2ENS0_13AUnaryFunctorIfffZZZNS0_16fmin_kernel_cudaERNS_18TensorIteratorBaseEENKUlvE_clEvENKUlvE0_clEvEUlffE_EESt5arrayIPcLm2EEEEviT0_T1_,"a",@progbits
	.sectionflags	@""
	.align	4
.nv.constant0._ZN2at6native29vectorized_elementwise_kernelILi2ENS0_13AUnaryFunctorIfffZZZNS0_16fmin_kernel_cudaERNS_18TensorIteratorBaseEENKUlvE_clEvENKUlvE0_clEvEUlffE_EESt5arrayIPcLm2EEEEviT0_T1_:
	.zero		560


//--------------------- .nv.constant0._ZN2at6native29vectorized_elementwise_kernelILi4ENS0_13AUnaryFunctorIfffZZZNS0_16fmin_kernel_cudaERNS_18TensorIteratorBaseEENKUlvE_clEvENKUlvE0_clEvEUlffE_EESt5arrayIPcLm2EEEEviT0_T1_ --------------------------
	.section	.nv.constant0._ZN2at6native29vectorized_elementwise_kernelILi4ENS0_13AUnaryFunctorIfffZZZNS0_16fmin_kernel_cudaERNS_18TensorIteratorBaseEENKUlvE_clEvENKUlvE0_clEvEUlffE_EESt5arrayIPcLm2EEEEviT0_T1_,"a",@progbits
	.sectionflags	@""
	.align	4
.nv.constant0._ZN2at6native29vectorized_elementwise_kernelILi4ENS0_13AUnaryFunctorIfffZZZNS0_16fmin_kernel_cudaERNS_18TensorIteratorBaseEENKUlvE_clEvENKUlvE0_clEvEUlffE_EESt5arrayIPcLm2EEEEviT0_T1_:
	.zero		560


//--------------------- .nv.constant0._ZN2at6native29vectorized_elementwise_kernelILi8ENS0_13AUnaryFunctorIfffZZZNS0_16fmin_kernel_cudaERNS_18TensorIteratorBaseEENKUlvE_clEvENKUlvE0_clEvEUlffE_EESt5arrayIPcLm2EEEEviT0_T1_ --------------------------
	.section	.nv.constant0._ZN2at6native29vectorized_elementwise_kernelILi8ENS0_13AUnaryFunctorIfffZZZNS0_16fmin_kernel_cudaERNS_18TensorIteratorBaseEENKUlvE_clEvENKUlvE0_clEvEUlffE_EESt5arrayIPcLm2EEEEviT0_T1_,"a",@progbits
	.sectionflags	@""
	.align	4
.nv.constant0._ZN2at6native29vectorized_elementwise_kernelILi8ENS0_13AUnaryFunctorIfffZZZNS0_16fmin_kernel_cudaERNS_18TensorIteratorBaseEENKUlvE_clEvENKUlvE0_clEvEUlffE_EESt5arrayIPcLm2EEEEviT0_T1_:
	.zero		560


//--------------------- .nv.constant0._ZN2at6native18elementwise_kernelILi128ELi4EZNS0_15gpu_kernel_implINS0_13BinaryFunctorIfffZZZNS0_16fmin_kernel_cudaERNS_18TensorIteratorBaseEENKUlvE_clEvENKUlvE0_clEvEUlffE_EEEEvS5_RKT_EUliE_EEviT1_ --------------------------
	.section	.nv.constant0._ZN2at6native18elementwise_kernelILi128ELi4EZNS0_15gpu_kernel_implINS0_13BinaryFunctorIfffZZZNS0_16fmin_kernel_cudaERNS_18TensorIteratorBaseEENKUlvE_clEvENKUlvE0_clEvEUlffE_EEEEvS5_RKT_EUliE_EEviT1_,"a",@progbits
	.sectionflags	@""
	.align	4
.nv.constant0._ZN2at6native18elementwise_kernelILi128ELi4EZNS0_15gpu_kernel_implINS0_13BinaryFunctorIfffZZZNS0_16fmin_kernel_cudaERNS_18TensorIteratorBaseEENKUlvE_clEvENKUlvE0_clEvEUlffE_EEEEvS5_RKT_EUliE_EEviT1_:
	.zero		1184


//--------------------- .nv.constant0._ZN2at6native27unrolled_elementwise_kernelINS0_13BinaryFunctorIfffZZZNS0_16fmin_kernel_cudaERNS_18TensorIteratorBaseEENKUlvE_clEvENKUlvE0_clEvEUlffE_EESt5arrayIPcLm3EELi4E23TrivialOffsetCalculatorILi2EjESC_ILi1EjENS0_6memory12LoadWithCastILi2EEENSF_13StoreWithCastILi1EEEEEviT_T0_T2_T3_T4_T5_ --------------------------
	.section	.nv.constant0._ZN2at6native27unrolled_elementwise_kernelINS0_13BinaryFunctorIfffZZZNS0_16fmin_kernel_cudaERNS_18TensorIteratorBaseEENKUlvE_clEvENKUlvE0_clEvEUlffE_EESt5arrayIPcLm3EELi4E23TrivialOffsetCalculatorILi2EjESC_ILi1EjENS0_6memory12LoadWithCastILi2EEENSF_13StoreWithCastILi1EEEEEviT_T0_T2_T3_T4_T5_,"a",@progbits
	.sectionflags	@""
	.align	4
.nv.constant0._ZN2at6native27unrolled_elementwise_kernelINS0_13BinaryFunctorIfffZZZNS0_16fmin_kernel_cudaERNS_18TensorIteratorBaseEENKUlvE_clEvENKUlvE0_clEvEUlffE_EESt5arrayIPcLm3EELi4E23TrivialOffsetCalculatorILi2EjESC_ILi1EjENS0_6memory12LoadWithCastILi2EEENSF_13StoreWithCastILi1EEEEEviT_T0_T2_T3_T4_T5_:
	.zero		584


//--------------------- .nv.constant0._ZN2at6native18elementwise_kernelILi128ELi2EZNS0_22gpu_kernel_impl_nocastINS0_13BinaryFunctorIfffZZZNS0_16fmin_kernel_cudaERNS_18TensorIteratorBaseEENKUlvE_clEvENKUlvE0_clEvEUlffE_EEEEvS5_RKT_EUliE_EEviT1_ --------------------------
	.section	.nv.constant0._ZN2at6native18elementwise_kernelILi128ELi2EZNS0_22gpu_kernel_impl_nocastINS0_13BinaryFunctorIfffZZZNS0_16fmin_kernel_cudaERNS_18TensorIteratorBaseEENKUlvE_clEvENKUlvE0_clEvEUlffE_EEEEvS5_RKT_EUliE_EEviT1_,"a",@progbits
	.sectionflags	@""
	.align	4
.nv.constant0._ZN2at6native18elementwise_kernelILi128ELi2EZNS0_22gpu_kernel_impl_nocastINS0_13BinaryFunctorIfffZZZNS0_16fmin_kernel_cudaERNS_18TensorIteratorBaseEENKUlvE_clEvENKUlvE0_clEvEUlffE_EEEEvS5_RKT_EUliE_EEviT1_:
	.zero		1184


//--------------------- .nv.constant0._ZN2at6native27unrolled_elementwise_kernelINS0_13BinaryFunctorIfffZZZNS0_16fmin_kernel_cudaERNS_18TensorIteratorBaseEENKUlvE_clEvENKUlvE0_clEvEUlffE_EESt5arrayIPcLm3EELi4E23TrivialOffsetCalculatorILi2EjESC_ILi1EjENS0_6memory15LoadWithoutCastENSF_16StoreWithoutCastEEEviT_T0_T2_T3_T4_T5_ --------------------------
	.section	.nv.constant0._ZN2at6native27unrolled_elementwise_kernelINS0_13BinaryFunctorIfffZZZNS0_16fmin_kernel_cudaERNS_18TensorIteratorBaseEENKUlvE_clEvENKUlvE0_clEvEUlffE_EESt5arrayIPcLm3EELi4E23TrivialOffsetCalculatorILi2EjESC_ILi1EjENS0_6memory15LoadWithoutCastENSF_16StoreWithoutCastEEEviT_T0_T2_T3_T4_T5_,"a",@progbits
	.sectionflags	@""
	.align	4
.nv.constant0._ZN2at6native27unrolled_elementwise_kernelINS0_13BinaryFunctorIfffZZZNS0_16fmin_kernel_cudaERNS_18TensorIteratorBaseEENKUlvE_clEvENKUlvE0_clEvEUlffE_EESt5arrayIPcLm3EELi4E23TrivialOffsetCalculatorILi2EjESC_ILi1EjENS0_6memory15LoadWithoutCastENSF_16StoreWithoutCastEEEviT_T0_T2_T3_T4_T5_:
	.zero		564


//--------------------- .nv.constant0._ZN2at6native29vectorized_elementwise_kernelILi2ENS0_13BinaryFunctorIfffZZZNS0_16fmin_kernel_cudaERNS_18TensorIteratorBaseEENKUlvE_clEvENKUlvE0_clEvEUlffE_EESt5arrayIPcLm3EEEEviT0_T1_ --------------------------
	.section	.nv.constant0._ZN2at6native29vectorized_elementwise_kernelILi2ENS0_13BinaryFunctorIfffZZZNS0_16fmin_kernel_cudaERNS_18TensorIteratorBaseEENKUlvE_clEvENKUlvE0_clEvEUlffE_EESt5arrayIPcLm3EEEEviT0_T1_,"a",@progbits
	.sectionflags	@""
	.align	4
.nv.constant0._ZN2at6native29vectorized_elementwise_kernelILi2ENS0_13BinaryFunctorIfffZZZNS0_16fmin_kernel_cudaERNS_18TensorIteratorBaseEENKUlvE_clEvENKUlvE0_clEvEUlffE_EESt5arrayIPcLm3EEEEviT0_T1_:
	.zero		560


//--------------------- .nv.constant0._ZN2at6native29vectorized_elementwise_kernelILi4ENS0_13BinaryFunctorIfffZZZNS0_16fmin_kernel_cudaERNS_18TensorIteratorBaseEENKUlvE_clEvENKUlvE0_clEvEUlffE_EESt5arrayIPcLm3EEEEviT0_T1_ --------------------------
	.section	.nv.constant0._ZN2at6native29vectorized_elementwise_kernelILi4ENS0_13BinaryFunctorIfffZZZNS0_16fmin_kernel_cudaERNS_18TensorIteratorBaseEENKUlvE_clEvENKUlvE0_clEvEUlffE_EESt5arrayIPcLm3EEEEviT0_T1_,"a",@progbits
	.sectionflags	@""
	.align	4
.nv.constant0._ZN2at6native29vectorized_elementwise_kernelILi4ENS0_13BinaryFunctorIfffZZZNS0_16fmin_kernel_cudaERNS_18TensorIteratorBaseEENKUlvE_clEvENKUlvE0_clEvEUlffE_EESt5arrayIPcLm3EEEEviT0_T1_:
	.zero		560


//--------------------- .nv.constant0._ZN2at6native29vectorized_elementwise_kernelILi8ENS0_13BinaryFunctorIfffZZZNS0_16fmin_kernel_cudaERNS_18TensorIteratorBaseEENKUlvE_clEvENKUlvE0_clEvEUlffE_EESt5arrayIPcLm3EEEEviT0_T1_ --------------------------
	.section	.nv.constant0._ZN2at6native29vectorized_elementwise_kernelILi8ENS0_13BinaryFunctorIfffZZZNS0_16fmin_kernel_cudaERNS_18TensorIteratorBaseEENKUlvE_clEvENKUlvE0_clEvEUlffE_EESt5arrayIPcLm3EEEEviT0_T1_,"a",@progbits
	.sectionflags	@""
	.align	4
.nv.constant0._ZN2at6native29vectorized_elementwise_kernelILi8ENS0_13BinaryFunctorIfffZZZNS0_16fmin_kernel_cudaERNS_18TensorIteratorBaseEENKUlvE_clEvENKUlvE0_clEvEUlffE_EESt5arrayIPcLm3EEEEviT0_T1_:
	.zero		560


//--------------------- .nv.constant0._ZN2at6native18elementwise_kernelILi128ELi4EZNS0_15gpu_kernel_implINS0_13AUnaryFunctorIdddZZZNS0_16fmin_kernel_cudaERNS_18TensorIteratorBaseEENKUlvE_clEvENKUlvE_clEvEUlddE_EEEEvS5_RKT_EUliE_EEviT1_ --------------------------
	.section	.nv.constant0._ZN2at6native18elementwise_kernelILi128ELi4EZNS0_15gpu_kernel_implINS0_13AUnaryFunctorIdddZZZNS0_16fmin_kernel_cudaERNS_18TensorIteratorBaseEENKUlvE_clEvENKUlvE_clEvEUlddE_EEEEvS5_RKT_EUliE_EEviT1_,"a",@progbits
	.sectionflags	@""
	.align	4
.nv.constant0._ZN2at6native18elementwise_kernelILi128ELi4EZNS0_15gpu_kernel_implINS0_13AUnaryFunctorIdddZZZNS0_16fmin_kernel_cudaERNS_18TensorIteratorBaseEENKUlvE_clEvENKUlvE_clEvEUlddE_EEEEvS5_RKT_EUliE_EEviT1_:
	.zero		1088


//--------------------- .nv.constant0._ZN2at6native27unrolled_elementwise_kernelINS0_13AUnaryFunctorIdddZZZNS0_16fmin_kernel_cudaERNS_18TensorIteratorBaseEENKUlvE_clEvENKUlvE_clEvEUlddE_EESt5arrayIPcLm2EELi4E23TrivialOffsetCalculatorILi1EjESD_NS0_6memory12LoadWithCastILi1EEENSE_13StoreWithCastILi1EEEEEviT_T0_T2_T3_T4_T5_ --------------------------
	.section	.nv.constant0._ZN2at6native27unrolled_elementwise_kernelINS0_13AUnaryFunctorIdddZZZNS0_16fmin_kernel_cudaERNS_18TensorIteratorBaseEENKUlvE_clEvENKUlvE_clEvEUlddE_EESt5arrayIPcLm2EELi4E23TrivialOffsetCalculatorILi1EjESD_NS0_6memory12LoadWithCastILi1EEENSE_13StoreWithCastILi1EEEEEviT_T0_T2_T3_T4_T5_,"a",@progbits
	.sectionflags	@""
	.align	4
.nv.constant0._ZN2at6native27unrolled_elementwise_kernelINS0_13AUnaryFunctorIdddZZZNS0_16fmin_kernel_cudaERNS_18TensorIteratorBaseEENKUlvE_clEvENKUlvE_clEvEUlddE_EESt5arrayIPcLm2EELi4E23TrivialOffsetCalculatorILi1EjESD_NS0_6memory12LoadWithCastILi1EEENSE_13StoreWithCastILi1EEEEEviT_T0_T2_T3_T4_T5_:
	.zero		588


//--------------------- .nv.constant0._ZN2at6native18elementwise_kernelILi128ELi2EZNS0_22gpu_kernel_impl_nocastINS0_13AUnaryFunctorIdddZZZNS0_16fmin_kernel_cudaERNS_18TensorIteratorBaseEENKUlvE_clEvENKUlvE_clEvEUlddE_EEEEvS5_RKT_EUliE_EEviT1_ --------------------------
	.section	.nv.constant0._ZN2at6native18elementwise_kernelILi128ELi2EZNS0_22gpu_kernel_impl_nocastINS0_13AUnaryFunctorIdddZZZNS0_16fmin_kernel_cudaERNS_18TensorIteratorBaseEENKUlvE_clEvENKUlvE_clEvEUlddE_EEEEvS5_RKT_EUliE_EEviT1_,"a",@progbits
	.sectionflags	@""
	.align	4
.nv.constant0._ZN2at6native18elementwise_kernelILi128ELi2EZNS0_22gpu_kernel_impl_nocastINS0_13AUnaryFunctorIdddZZZNS0_16fmin_kernel_cudaERNS_18TensorIteratorBaseEENKUlvE_clEvENKUlvE_clEvEUlddE_EEEEvS5_RKT_EUliE_EEviT1_:
	.zero		1080


//--------------------- .nv.constant0._ZN2at6native27unrolled_elementwise_kernelINS0_13AUnaryFunctorIdddZZZNS0_16fmin_kernel_cudaERNS_18TensorIteratorBaseEENKUlvE_clEvENKUlvE_clEvEUlddE_EESt5arrayIPcLm2EELi4E23TrivialOffsetCalculatorILi1EjESD_NS0_6memory15LoadWithoutCastENSE_16StoreWithoutCastEEEviT_T0_T2_T3_T4_T5_ --------------------------
	.section	.nv.constant0._ZN2at6native27unrolled_elementwise_kernelINS0_13AUnaryFunctorIdddZZZNS0_16fmin_kernel_cudaERNS_18TensorIteratorBaseEENKUlvE_clEvENKUlvE_clEvEUlddE_EESt5arrayIPcLm2EELi4E23TrivialOffsetCalculatorILi1EjESD_NS0_6memory15LoadWithoutCastENSE_16StoreWithoutCastEEEviT_T0_T2_T3_T4_T5_,"a",@progbits
	.sectionflags	@""
	.align	4
.nv.constant0._ZN2at6native27unrolled_elementwise_kernelINS0_13AUnaryFunctorIdddZZZNS0_16fmin_kernel_cudaERNS_18TensorIteratorBaseEENKUlvE_clEvENKUlvE_clEvEUlddE_EESt5arrayIPcLm2EELi4E23TrivialOffsetCalculatorILi1EjESD_NS0_6memory15LoadWithoutCastENSE_16StoreWithoutCastEEEviT_T0_T2_T3_T4_T5_:
	.zero		572


//--------------------- .nv.constant0._ZN2at6native29vectorized_elementwise_kernelILi2ENS0_13AUnaryFunctorIdddZZZNS0_16fmin_kernel_cudaERNS_18TensorIteratorBaseEENKUlvE_clEvENKUlvE_clEvEUlddE_EESt5arrayIPcLm2EEEEviT0_T1_ --------------------------
	.section	.nv.constant0._ZN2at6native29vectorized_elementwise_kernelILi2ENS0_13AUnaryFunctorIdddZZZNS0_16fmin_kernel_cudaERNS_18TensorIteratorBaseEENKUlvE_clEvENKUlvE_clEvEUlddE_EESt5arrayIPcLm2EEEEviT0_T1_,"a",@progbits
	.sectionflags	@""
	.align	4
.nv.constant0._ZN2at6native29vectorized_elementwise_kernelILi2ENS0_13AUnaryFunctorIdddZZZNS0_16fmin_kernel_cudaERNS_18TensorIteratorBaseEENKUlvE_clEvENKUlvE_clEvEUlddE_EESt5arrayIPcLm2EEEEviT0_T1_:
	.zero		568


//--------------------- .nv.constant0._ZN2at6native29vectorized_elementwise_kernelILi4ENS0_13AUnaryFunctorIdddZZZNS0_16fmin_kernel_cudaERNS_18TensorIteratorBaseEENKUlvE_clEvENKUlvE_clEvEUlddE_EESt5arrayIPcLm2EEEEviT0_T1_ --------------------------
	.section	.nv.constant0._ZN2at6native29vectorized_elementwise_kernelILi4ENS0_13AUnaryFunctorIdddZZZNS0_16fmin_kernel_cudaERNS_18TensorIteratorBaseEENKUlvE_clEvENKUlvE_clEvEUlddE_EESt5arrayIPcLm2EEEEviT0_T1_,"a",@progbits
	.sectionflags	@""
	.align	4
.nv.constant0._ZN2at6native29vectorized_elementwise_kernelILi4ENS0_13AUnaryFunctorIdddZZZNS0_16fmin_kernel_cudaERNS_18TensorIteratorBaseEENKUlvE_clEvENKUlvE_clEvEUlddE_EESt5arrayIPcLm2EEEEviT0_T1_:
	.zero		568


//--------------------- .nv.constant0._ZN2at6native29vectorized_elementwise_kernelILi8ENS0_13AUnaryFunctorIdddZZZNS0_16fmin_kernel_cudaERNS_18TensorIteratorBaseEENKUlvE_clEvENKUlvE_clEvEUlddE_EESt5arrayIPcLm2EEEEviT0_T1_ --------------------------
	.section	.nv.constant0._ZN2at6native29vectorized_elementwise_kernelILi8ENS0_13AUnaryFunctorIdddZZZNS0_16fmin_kernel_cudaERNS_18TensorIteratorBaseEENKUlvE_clEvENKUlvE_clEvEUlddE_EESt5arrayIPcLm2EEEEviT0_T1_,"a",@progbits
	.sectionflags	@""
	.align	4
.nv.constant0._ZN2at6native29vectorized_elementwise_kernelILi8ENS0_13AUnaryFunctorIdddZZZNS0_16fmin_kernel_cudaERNS_18TensorIteratorBaseEENKUlvE_clEvENKUlvE_clEvEUlddE_EESt5arrayIPcLm2EEEEviT0_T1_:
	.zero		568


//--------------------- .nv.constant0._ZN2at6native18elementwise_kernelILi128ELi4EZNS0_15gpu_kernel_implINS0_13BinaryFunctorIdddZZZNS0_16fmin_kernel_cudaERNS_18TensorIteratorBaseEENKUlvE_clEvENKUlvE_clEvEUlddE_EEEEvS5_RKT_EUliE_EEviT1_ --------------------------
	.section	.nv.constant0._ZN2at6native18elementwise_kernelILi128ELi4EZNS0_15gpu_kernel_implINS0_13BinaryFunctorIdddZZZNS0_16fmin_kernel_cudaERNS_18TensorIteratorBaseEENKUlvE_clEvENKUlvE_clEvEUlddE_EEEEvS5_RKT_EUliE_EEviT1_,"a",@progbits
	.sectionflags	@""
	.align	4
.nv.constant0._ZN2at6native18elementwise_kernelILi128ELi4EZNS0_15gpu_kernel_implINS0_13BinaryFunctorIdddZZZNS0_16fmin_kernel_cudaERNS_18TensorIteratorBaseEENKUlvE_clEvENKUlvE_clEvEUlddE_EEEEvS5_RKT_EUliE_EEviT1_:
	.zero		1184


//--------------------- .nv.constant0._ZN2at6native27unrolled_elementwise_kernelINS0_13BinaryFunctorIdddZZZNS0_16fmin_kernel_cudaERNS_18TensorIteratorBaseEENKUlvE_clEvENKUlvE_clEvEUlddE_EESt5arrayIPcLm3EELi4E23TrivialOffsetCalculatorILi2EjESC_ILi1EjENS0_6memory12LoadWithCastILi2EEENSF_13StoreWithCastILi1EEEEEviT_T0_T2_T3_T4_T5_ --------------------------
	.section	.nv.constant0._ZN2at6native27unrolled_elementwise_kernelINS0_13BinaryFunctorIdddZZZNS0_16fmin_kernel_cudaERNS_18TensorIteratorBaseEENKUlvE_clEvENKUlvE_clEvEUlddE_EESt5arrayIPcLm3EELi4E23TrivialOffsetCalculatorILi2EjESC_ILi1EjENS0_6memory12LoadWithCastILi2EEENSF_13StoreWithCastILi1EEEEEviT_T0_T2_T3_T4_T5_,"a",@progbits
	.sectionflags	@""
	.align	4
.nv.constant0._ZN2at6native27unrolled_elementwise_kernelINS0_13BinaryFunctorIdddZZZNS0_16fmin_kernel_cudaERNS_18TensorIteratorBaseEENKUlvE_clEvENKUlvE_clEvEUlddE_EESt5arrayIPcLm3EELi4E23TrivialOffsetCalculatorILi2EjESC_ILi1EjENS0_6memory12LoadWithCastILi2EEENSF_13StoreWithCastILi1EEEEEviT_T0_T2_T3_T4_T5_:
	.zero		584


//--------------------- .nv.constant0._ZN2at6native18elementwise_kernelILi128ELi2EZNS0_22gpu_kernel_impl_nocastINS0_13BinaryFunctorIdddZZZNS0_16fmin_kernel_cudaERNS_18TensorIteratorBaseEENKUlvE_clEvENKUlvE_clEvEUlddE_EEEEvS5_RKT_EUliE_EEviT1_ --------------------------
	.section	.nv.constant0._ZN2at6native18elementwise_kernelILi128ELi2EZNS0_22gpu_kernel_impl_nocastINS0_13BinaryFunctorIdddZZZNS0_16fmin_kernel_cudaERNS_18TensorIteratorBaseEENKUlvE_clEvENKUlvE_clEvEUlddE_EEEEvS5_RKT_EUliE_EEviT1_,"a",@progbits
	.sectionflags	@""
	.align	4
.nv.constant0._ZN2at6native18elementwise_kernelILi128ELi2EZNS0_22gpu_kernel_impl_nocastINS0_13BinaryFunctorIdddZZZNS0_16fmin_kernel_cudaERNS_18TensorIteratorBaseEENKUlvE_clEvENKUlvE_clEvEUlddE_EEEEvS5_RKT_EUliE_EEviT1_:
	.zero		1184


//--------------------- .nv.constant0._ZN2at6native27unrolled_elementwise_kernelINS0_13BinaryFunctorIdddZZZNS0_16fmin_kernel_cudaERNS_18TensorIteratorBaseEENKUlvE_clEvENKUlvE_clEvEUlddE_EESt5arrayIPcLm3EELi4E23TrivialOffsetCalculatorILi2EjESC_ILi1EjENS0_6memory15LoadWithoutCastENSF_16StoreWithoutCastEEEviT_T0_T2_T3_T4_T5_ --------------------------
	.section	.nv.constant0._ZN2at6native27unrolled_elementwise_kernelINS0_13BinaryFunctorIdddZZZNS0_16fmin_kernel_cudaERNS_18TensorIteratorBaseEENKUlvE_clEvENKUlvE_clEvEUlddE_EESt5arrayIPcLm3EELi4E23TrivialOffsetCalculatorILi2EjESC_ILi1EjENS0_6memory15LoadWithoutCastENSF_16StoreWithoutCastEEEviT_T0_T2_T3_T4_T5_,"a",@progbits
	.sectionflags	@""
	.align	4
.nv.constant0._ZN2at6native27unrolled_elementwise_kernelINS0_13BinaryFunctorIdddZZZNS0_16fmin_kernel_cudaERNS_18TensorIteratorBaseEENKUlvE_clEvENKUlvE_clEvEUlddE_EESt5arrayIPcLm3EELi4E23TrivialOffsetCalculatorILi2EjESC_ILi1EjENS0_6memory15LoadWithoutCastENSF_16StoreWithoutCastEEEviT_T0_T2_T3_T4_T5_:
	.zero		564


//--------------------- .nv.constant0._ZN2at6native29vectorized_elementwise_kernelILi2ENS0_13BinaryFunctorIdddZZZNS0_16fmin_kernel_cudaERNS_18TensorIteratorBaseEENKUlvE_clEvENKUlvE_clEvEUlddE_EESt5arrayIPcLm3EEEEviT0_T1_ --------------------------
	.section	.nv.constant0._ZN2at6native29vectorized_elementwise_kernelILi2ENS0_13BinaryFunctorIdddZZZNS0_16fmin_kernel_cudaERNS_18TensorIteratorBaseEENKUlvE_clEvENKUlvE_clEvEUlddE_EESt5arrayIPcLm3EEEEviT0_T1_,"a",@progbits
	.sectionflags	@""
	.align	4
.nv.constant0._ZN2at6native29vectorized_elementwise_kernelILi2ENS0_13BinaryFunctorIdddZZZNS0_16fmin_kernel_cudaERNS_18TensorIteratorBaseEENKUlvE_clEvENKUlvE_clEvEUlddE_EESt5arrayIPcLm3EEEEviT0_T1_:
	.zero		560


//--------------------- .nv.constant0._ZN2at6native29vectorized_elementwise_kernelILi4ENS0_13BinaryFunctorIdddZZZNS0_16fmin_kernel_cudaERNS_18TensorIteratorBaseEENKUlvE_clEvENKUlvE_clEvEUlddE_EESt5arrayIPcLm3EEEEviT0_T1_ --------------------------
	.section	.nv.constant0._ZN2at6native29vectorized_elementwise_kernelILi4ENS0_13BinaryFunctorIdddZZZNS0_16fmin_kernel_cudaERNS_18TensorIteratorBaseEENKUlvE_clEvENKUlvE_clEvEUlddE_EESt5arrayIPcLm3EEEEviT0_T1_,"a",@progbits
	.sectionflags	@""
	.align	4
.nv.constant0._ZN2at6native29vectorized_elementwise_kernelILi4ENS0_13BinaryFunctorIdddZZZNS0_16fmin_kernel_cudaERNS_18TensorIteratorBaseEENKUlvE_clEvENKUlvE_clEvEUlddE_EESt5arrayIPcLm3EEEEviT0_T1_:
	.zero		560


//--------------------- .nv.constant0._ZN2at6native29vectorized_elementwise_kernelILi8ENS0_13BinaryFunctorIdddZZZNS0_16fmin_kernel_cudaERNS_18TensorIteratorBaseEENKUlvE_clEvENKUlvE_clEvEUlddE_EESt5arrayIPcLm3EEEEviT0_T1_ --------------------------
	.section	.nv.constant0._ZN2at6native29vectorized_elementwise_kernelILi8ENS0_13BinaryFunctorIdddZZZNS0_16fmin_kernel_cudaERNS_18TensorIteratorBaseEENKUlvE_clEvENKUlvE_clEvEUlddE_EESt5arrayIPcLm3EEEEviT0_T1_,"a",@progbits
	.sectionflags	@""
	.align	4
.nv.constant0._ZN2at6native29vectorized_elementwise_kernelILi8ENS0_13BinaryFunctorIdddZZZNS0_16fmin_kernel_cudaERNS_18TensorIteratorBaseEENKUlvE_clEvENKUlvE_clEvEUlddE_EESt5arrayIPcLm3EEEEviT0_T1_:
	.zero		560


//--------------------- .nv.constant0._ZN2at6native18elementwise_kernelILi128ELi4EZNS0_15gpu_kernel_implINS0_13AUnaryFunctorIN3c108BFloat16ES5_S5_ZZZNS0_16fmax_kernel_cudaERNS_18TensorIteratorBaseEENKUlvE_clEvENKUlvE2_clEvEUlS5_S5_E_EEEEvS7_RKT_EUliE_EEviT1_ --------------------------
	.section	.nv.constant0._ZN2at6native18elementwise_kernelILi128ELi4EZNS0_15gpu_kernel_implINS0_13AUnaryFunctorIN3c108BFloat16ES5_S5_ZZZNS0_16fmax_kernel_cudaERNS_18TensorIteratorBaseEENKUlvE_clEvENKUlvE2_clEvEUlS5_S5_E_EEEEvS7_RKT_EUliE_EEviT1_,"a",@progbits
	.sectionflags	@""
	.align	4
.nv.constant0._ZN2at6native18elementwise_kernelILi128ELi4EZNS0_15gpu_kernel_implINS0_13AUnaryFunctorIN3c108BFloat16ES5_S5_ZZZNS0_16fmax_kernel_cudaERNS_18TensorIteratorBaseEENKUlvE_clEvENKUlvE2_clEvEUlS5_S5_E_EEEEvS7_RKT_EUliE_EEviT1_:
	.zero		1072


//--------------------- .nv.constant0._ZN2at6native27unrolled_elementwise_kernelINS0_13AUnaryFunctorIN3c108BFloat16ES4_S4_ZZZNS0_16fmax_kernel_cudaERNS_18TensorIteratorBaseEENKUlvE_clEvENKUlvE2_clEvEUlS4_S4_E_EESt5arrayIPcLm2EELi4E23TrivialOffsetCalculatorILi1EjESF_NS0_6memory12LoadWithCastILi1EEENSG_13StoreWithCastILi1EEEEEviT_T0_T2_T3_T4_T5_ --------------------------
	.section	.nv.constant0._ZN2at6native27unrolled_elementwise_kernelINS0_13AUnaryFunctorIN3c108BFloat16ES4_S4_ZZZNS0_16fmax_kernel_cudaERNS_18TensorIteratorBaseEENKUlvE_clEvENKUlvE2_clEvEUlS4_S4_E_EESt5arrayIPcLm2EELi4E23TrivialOffsetCalculatorILi1EjESF_NS0_6memory12LoadWithCastILi1EEENSG_13StoreWithCastILi1EEEEEviT_T0_T2_T3_T4_T5_,"a",@progbits
	.sectionflags	@""
	.align	4
.nv.constant0._ZN2at6native27unrolled_elementwise_kernelINS0_13AUnaryFunctorIN3c108BFloat16ES4_S4_ZZZNS0_16fmax_kernel_cudaERNS_18TensorIteratorBaseEENKUlvE_clEvENKUlvE2_clEvEUlS4_S4_E_EESt5arrayIPcLm2EELi4E23TrivialOffsetCalculatorILi1EjESF_NS0_6memory12LoadWithCastILi1EEENSG_13StoreWithCastILi1EEEEEviT_T0_T2_T3_T4_T5_:
	.zero		572


//--------------------- .nv.constant0._ZN2at6native18elementwise_kernelILi128ELi4EZNS0_22gpu_kernel_impl_nocastINS0_13AUnaryFunctorIN3c108BFloat16ES5_S5_ZZZNS0_16fmax_kernel_cudaERNS_18TensorIteratorBaseEENKUlvE_clEvENKUlvE2_clEvEUlS5_S5_E_EEEEvS7_RKT_EUliE_EEviT1_ --------------------------
	.section	.nv.constant0._ZN2at6native18elementwise_kernelILi128ELi4EZNS0_22gpu_kernel_impl_nocastINS0_13AUnaryFunctorIN3c108BFloat16ES5_S5_ZZZNS0_16fmax_kernel_cudaERNS_18TensorIteratorBaseEENKUlvE_clEvENKUlvE2_clEvEUlS5_S5_E_EEEEvS7_RKT_EUliE_EEviT1_,"a",@progbits
	.sectionflags	@""
	.align	4
.nv.constant0._ZN2at6native18elementwise_kernelILi128ELi4EZNS0_22gpu_kernel_impl_nocastINS0_13AUnaryFunctorIN3c108BFloat16ES5_S5_ZZZNS0_16fmax_kernel_cudaERNS_18TensorIteratorBaseEENKUlvE_clEvENKUlvE2_clEvEUlS5_S5_E_EEEEvS7_RKT_EUliE_EEviT1_:
	.zero		1072


//--------------------- .nv.constant0._ZN2at6native27unrolled_elementwise_kernelINS0_13AUnaryFunctorIN3c108BFloat16ES4_S4_ZZZNS0_16fmax_kernel_cudaERNS_18TensorIteratorBaseEENKUlvE_clEvENKUlvE2_clEvEUlS4_S4_E_EESt5arrayIPcLm2EELi4E23TrivialOffsetCalculatorILi1EjESF_NS0_6memory15LoadWithoutCastENSG_16StoreWithoutCastEEEviT_T0_T2_T3_T4_T5_ --------------------------
	.section	.nv.constant0._ZN2at6native27unrolled_elementwise_kernelINS0_13AUnaryFunctorIN3c108BFloat16ES4_S4_ZZZNS0_16fmax_kernel_cudaERNS_18TensorIteratorBaseEENKUlvE_clEvENKUlvE2_clEvEUlS4_S4_E_EESt5arrayIPcLm2EELi4E23TrivialOffsetCalculatorILi1EjESF_NS0_6memory15LoadWithoutCastENSG_16StoreWithoutCastEEEviT_T0_T2_T3_T4_T5_,"a",@progbits
	.sectionflags	@""
	.align	4
.nv.constant0._ZN2at6native27unrolled_elementwise_kernelINS0_13AUnaryFunctorIN3c108BFloat16ES4_S4_ZZZNS0_16fmax_kernel_cudaERNS_18TensorIteratorBaseEENKUlvE_clEvENKUlvE2_clEvEUlS4_S4_E_EESt5arrayIPcLm2EELi4E23TrivialOffsetCalculatorILi1EjESF_NS0_6memory15LoadWithoutCastENSG_16StoreWithoutCastEEEviT_T0_T2_T3_T4_T5_:
	.zero		556


//--------------------- .nv.constant0._ZN2at6native29vectorized_elementwise_kernelILi2ENS0_13AUnaryFunctorIN3c108BFloat16ES4_S4_ZZZNS0_16fmax_kernel_cudaERNS_18TensorIteratorBaseEENKUlvE_clEvENKUlvE2_clEvEUlS4_S4_E_EESt5arrayIPcLm2EEEEviT0_T1_ --------------------------
	.section	.nv.constant0._ZN2at6native29vectorized_elementwise_kernelILi2ENS0_13AUnaryFunctorIN3c108BFloat16ES4_S4_ZZZNS0_16fmax_kernel_cudaERNS_18TensorIteratorBaseEENKUlvE_clEvENKUlvE2_clEvEUlS4_S4_E_EESt5arrayIPcLm2EEEEviT0_T1_,"a",@progbits
	.sectionflags	@""
	.align	4
.nv.constant0._ZN2at6native29vectorized_elementwise_kernelILi2ENS0_13AUnaryFunctorIN3c108BFloat16ES4_S4_ZZZNS0_16fmax_kernel_cudaERNS_18TensorIteratorBaseEENKUlvE_clEvENKUlvE2_clEvEUlS4_S4_E_EESt5arrayIPcLm2EEEEviT0_T1_:
	.zero		552


//--------------------- .nv.constant0._ZN2at6native29vectorized_elementwise_kernelILi4ENS0_13AUnaryFunctorIN3c108BFloat16ES4_S4_ZZZNS0_16fmax_kernel_cudaERNS_18TensorIteratorBaseEENKUlvE_clEvENKUlvE2_clEvEUlS4_S4_E_EESt5arrayIPcLm2EEEEviT0_T1_ --------------------------
	.section	.nv.constant0._ZN2at6native29vectorized_elementwise_kernelILi4ENS0_13AUnaryFunctorIN3c108BFloat16ES4_S4_ZZZNS0_16fmax_kernel_cudaERNS_18TensorIteratorBaseEENKUlvE_clEvENKUlvE2_clEvEUlS4_S4_E_EESt5arrayIPcLm2EEEEviT0_T1_,"a",@progbits
	.sectionflags	@""
	.align	4
.nv.constant0._ZN2at6native29vectorized_elementwise_kernelILi4ENS0_13AUnaryFunctorIN3c108BFloat16ES4_S4_ZZZNS0_16fmax_kernel_cudaERNS_18TensorIteratorBaseEENKUlvE_clEvENKUlvE2_clEvEUlS4_S4_E_EESt5arrayIPcLm2EEEEviT0_T1_:
	.zero		552


//--------------------- .nv.constant0._ZN2at6native29vectorized_elementwise_kernelILi8ENS0_13AUnaryFunctorIN3c108BFloat16ES4_S4_ZZZNS0_16fmax_kernel_cudaERNS_18TensorIteratorBaseEENKUlvE_clEvENKUlvE2_clEvEUlS4_S4_E_EESt5arrayIPcLm2EEEEviT0_T1_ --------------------------
	.section	.nv.constant0._ZN2at6native29vectorized_elementwise_kernelILi8ENS0_13AUnaryFunctorIN3c108BFloat16ES4_S4_ZZZNS0_16fmax_kernel_cudaERNS_18TensorIteratorBaseEENKUlvE_clEvENKUlvE2_clEvEUlS4_S4_E_EESt5arrayIPcLm2EEEEviT0_T1_,"a",@progbits
	.sectionflags	@""
	.align	4
.nv.constant0._ZN2at6native29vectorized_elementwise_kernelILi8ENS0_13AUnaryFunctorIN3c108BFloat16ES4_S4_ZZZNS0_16fmax_kernel_cudaERNS_18TensorIteratorBaseEENKUlvE_clEvENKUlvE2_clEvEUlS4_S4_E_EESt5arrayIPcLm2EEEEviT0_T1_:
	.zero		552


//--------------------- .nv.constant0._ZN2at6native18elementwise_kernelILi128ELi4EZNS0_15gpu_kernel_implINS0_13BinaryFunctorIN3c108BFloat16ES5_S5_ZZZNS0_16fmax_kernel_cudaERNS_18TensorIteratorBaseEENKUlvE_clEvENKUlvE2_clEvEUlS5_S5_E_EEEEvS7_RKT_EUliE_EEviT1_ --------------------------
	.section	.nv.constant0._ZN2at6native18elementwise_kernelILi128ELi4EZNS0_15gpu_kernel_implINS0_13BinaryFunctorIN3c108BFloat16ES5_S5_ZZZNS0_16fmax_kernel_cudaERNS_18TensorIteratorBaseEENKUlvE_clEvENKUlvE2_clEvEUlS5_S5_E_EEEEvS7_RKT_EUliE_EEviT1_,"a",@progbits
	.sectionflags	@""
	.align	4
.nv.constant0._ZN2at6native18elementwise_kernelILi128ELi4EZNS0_15gpu_kernel_implINS0_13BinaryFunctorIN3c108BFloat16ES5_S5_ZZZNS0_16fmax_kernel_cudaERNS_18TensorIteratorBaseEENKUlvE_clEvENKUlvE2_clEvEUlS5_S5_E_EEEEvS7_RKT_EUliE_EEviT1_:
	.zero		1184


//--------------------- .nv.constant0._ZN2at6native27unrolled_elementwise_kernelINS0_13BinaryFunctorIN3c108BFloat16ES4_S4_ZZZNS0_16fmax_kernel_cudaERNS_18TensorIteratorBaseEENKUlvE_clEvENKUlvE2_clEvEUlS4_S4_E_EESt5arrayIPcLm3EELi4E23TrivialOffsetCalculatorILi2EjESE_ILi1EjENS0_6memory12LoadWithCastILi2EEENSH_13StoreWithCastILi1EEEEEviT_T0_T2_T3_T4_T5_ --------------------------
	.section	.nv.constant0._ZN2at6native27unrolled_elementwise_kernelINS0_13BinaryFunctorIN3c108BFloat16ES4_S4_ZZZNS0_16fmax_kernel_cudaERNS_18TensorIteratorBaseEENKUlvE_clEvENKUlvE2_clEvEUlS4_S4_E_EESt5arrayIPcLm3EELi4E23TrivialOffsetCalculatorILi2EjESE_ILi1EjENS0_6memory12LoadWithCastILi2EEENSH_13StoreWithCastILi1EEEEEviT_T0_T2_T3_T4_T5_,"a",@progbits
	.sectionflags	@""
	.align	4
.nv.constant0._ZN2at6native27unrolled_elementwise_kernelINS0_13BinaryFunctorIN3c108BFloat16ES4_S4_ZZZNS0_16fmax_kernel_cudaERNS_18TensorIteratorBaseEENKUlvE_clEvENKUlvE2_clEvEUlS4_S4_E_EESt5arrayIPcLm3EELi4E23TrivialOffsetCalculatorILi2EjESE_ILi1EjENS0_6memory12LoadWithCastILi2EEENSH_13StoreWithCastILi1EEEEEviT_T0_T2_T3_T4_T5_:
	.zero		584


//--------------------- .nv.constant0._ZN2at6native18elementwise_kernelILi128ELi4EZNS0_22gpu_kernel_impl_nocastINS0_13BinaryFunctorIN3c108BFloat16ES5_S5_ZZZNS0_16fmax_kernel_cudaERNS_18TensorIteratorBaseEENKUlvE_clEvENKUlvE2_clEvEUlS5_S5_E_EEEEvS7_RKT_EUliE_EEviT1_ --------------------------
	.section	.nv.constant0._ZN2at6native18elementwise_kernelILi128ELi4EZNS0_22gpu_kernel_impl_nocastINS0_13BinaryFunctorIN3c108BFloat16ES5_S5_ZZZNS0_16fmax_kernel_cudaERNS_18TensorIteratorBaseEENKUlvE_clEvENKUlvE2_clEvEUlS5_S5_E_EEEEvS7_RKT_EUliE_EEviT1_,"a",@progbits
	.sectionflags	@""
	.align	4
.nv.constant0._ZN2at6native18elementwise_kernelILi128ELi4EZNS0_22gpu_kernel_impl_nocastINS0_13BinaryFunctorIN3c108BFloat16ES5_S5_ZZZNS0_16fmax_kernel_cudaERNS_18TensorIteratorBaseEENKUlvE_clEvENKUlvE2_clEvEUlS5_S5_E_EEEEvS7_RKT_EUliE_EEviT1_:
	.zero		1184


//--------------------- .nv.constant0._ZN2at6native27unrolled_elementwise_kernelINS0_13BinaryFunctorIN3c108BFloat16ES4_S4_ZZZNS0_16fmax_kernel_cudaERNS_18TensorIteratorBaseEENKUlvE_clEvENKUlvE2_clEvEUlS4_S4_E_EESt5arrayIPcLm3EELi4E23TrivialOffsetCalculatorILi2EjESE_ILi1EjENS0_6memory15LoadWithoutCastENSH_16StoreWithoutCastEEEviT_T0_T2_T3_T4_T5_ --------------------------
	.section	.nv.constant0._ZN2at6native27unrolled_elementwise_kernelINS0_13BinaryFunctorIN3c108BFloat16ES4_S4_ZZZNS0_16fmax_kernel_cudaERNS_18TensorIteratorBaseEENKUlvE_clEvENKUlvE2_clEvEUlS4_S4_E_EESt5arrayIPcLm3EELi4E23TrivialOffsetCalculatorILi2EjESE_ILi1EjENS0_6memory15LoadWithoutCastENSH_16StoreWithoutCastEEEviT_T0_T2_T3_T4_T5_,"a",@progbits
	.sectionflags	@""
	.align	4
.nv.constant0._ZN2at6native27unrolled_elementwise_kernelINS0_13BinaryFunctorIN3c108BFloat16ES4_S4_ZZZNS0_16fmax_kernel_cudaERNS_18TensorIteratorBaseEENKUlvE_clEvENKUlvE2_clEvEUlS4_S4_E_EESt5arrayIPcLm3EELi4E23TrivialOffsetCalculatorILi2EjESE_ILi1EjENS0_6memory15LoadWithoutCastENSH_16StoreWithoutCastEEEviT_T0_T2_T3_T4_T5_:
	.zero		564


//--------------------- .nv.constant0._ZN2at6native29vectorized_elementwise_kernelILi2ENS0_13BinaryFunctorIN3c108BFloat16ES4_S4_ZZZNS0_16fmax_kernel_cudaERNS_18TensorIteratorBaseEENKUlvE_clEvENKUlvE2_clEvEUlS4_S4_E_EESt5arrayIPcLm3EEEEviT0_T1_ --------------------------
	.section	.nv.constant0._ZN2at6native29vectorized_elementwise_kernelILi2ENS0_13BinaryFunctorIN3c108BFloat16ES4_S4_ZZZNS0_16fmax_kernel_cudaERNS_18TensorIteratorBaseEENKUlvE_clEvENKUlvE2_clEvEUlS4_S4_E_EESt5arrayIPcLm3EEEEviT0_T1_,"a",@progbits
	.sectionflags	@""
	.align	4
.nv.constant0._ZN2at6native29vectorized_elementwise_kernelILi2ENS0_13BinaryFunctorIN3c108BFloat16ES4_S4_ZZZNS0_16fmax_kernel_cudaERNS_18TensorIteratorBaseEENKUlvE_clEvENKUlvE2_clEvEUlS4_S4_E_EESt5arrayIPcLm3EEEEviT0_T1_:
	.zero		560


//--------------------- .nv.constant0._ZN2at6native29vectorized_elementwise_kernelILi4ENS0_13BinaryFunctorIN3c108BFloat16ES4_S4_ZZZNS0_16fmax_kernel_cudaERNS_18TensorIteratorBaseEENKUlvE_clEvENKUlvE2_clEvEUlS4_S4_E_EESt5arrayIPcLm3EEEEviT0_T1_ --------------------------
	.section	.nv.constant0._ZN2at6native29vectorized_elementwise_kernelILi4ENS0_13BinaryFunctorIN3c108BFloat16ES4_S4_ZZZNS0_16fmax_kernel_cudaERNS_18TensorIteratorBaseEENKUlvE_clEvENKUlvE2_clEvEUlS4_S4_E_EESt5arrayIPcLm3EEEEviT0_T1_,"a",@progbits
	.sectionflags	@""
	.align	4
.nv.constant0._ZN2at6native29vectorized_elementwise_kernelILi4ENS0_13BinaryFunctorIN3c108BFloat16ES4_S4_ZZZNS0_16fmax_kernel_cudaERNS_18TensorIteratorBaseEENKUlvE_clEvENKUlvE2_clEvEUlS4_S4_E_EESt5arrayIPcLm3EEEEviT0_T1_:
	.zero		560


//--------------------- .nv.constant0._ZN2at6native29vectorized_elementwise_kernelILi8ENS0_13BinaryFunctorIN3c108BFloat16ES4_S4_ZZZNS0_16fmax_kernel_cudaERNS_18TensorIteratorBaseEENKUlvE_clEvENKUlvE2_clEvEUlS4_S4_E_EESt5arrayIPcLm3EEEEviT0_T1_ --------------------------
	.section	.nv.constant0._ZN2at6native29vectorized_elementwise_kernelILi8ENS0_13BinaryFunctorIN3c108BFloat16ES4_S4_ZZZNS0_16fmax_kernel_cudaERNS_18TensorIteratorBaseEENKUlvE_clEvENKUlvE2_clEvEUlS4_S4_E_EESt5arrayIPcLm3EEEEviT0_T1_,"a",@progbits
	.sectionflags	@""
	.align	4
.nv.constant0._ZN2at6native29vectorized_elementwise_kernelILi8ENS0_13BinaryFunctorIN3c108BFloat16ES4_S4_ZZZNS0_16fmax_kernel_cudaERNS_18TensorIteratorBaseEENKUlvE_clEvENKUlvE2_clEvEUlS4_S4_E_EESt5arrayIPcLm3EEEEviT0_T1_:
	.zero		560


//--------------------- .nv.constant0._ZN2at6native18elementwise_kernelILi128ELi4EZNS0_15gpu_kernel_implINS0_13AUnaryFunctorIN3c104HalfES5_S5_ZZZNS0_16fmax_kernel_cudaERNS_18TensorIteratorBaseEENKUlvE_clEvENKUlvE1_clEvEUlS5_S5_E_EEEEvS7_RKT_EUliE_EEviT1_ --------------------------
	.section	.nv.constant0._ZN2at6native18elementwise_kernelILi128ELi4EZNS0_15gpu_kernel_implINS0_13AUnaryFunctorIN3c104HalfES5_S5_ZZZNS0_16fmax_kernel_cudaERNS_18TensorIteratorBaseEENKUlvE_clEvENKUlvE1_clEvEUlS5_S5_E_EEEEvS7_RKT_EUliE_EEviT1_,"a",@progbits
	.sectionflags	@""
	.align	4
.nv.constant0._ZN2at6native18elementwise_kernelILi128ELi4EZNS0_15gpu_kernel_implINS0_13AUnaryFunctorIN3c104HalfES5_S5_ZZZNS0_16fmax_kernel_cudaERNS_18TensorIteratorBaseEENKUlvE_clEvENKUlvE1_clEvEUlS5_S5_E_EEEEvS7_RKT_EUliE_EEviT1_:
	.zero		1072


//--------------------- .nv.constant0._ZN2at6native27unrolled_elementwise_kernelINS0_13AUnaryFunctorIN3c104HalfES4_S4_ZZZNS0_16fmax_kernel_cudaERNS_18TensorIteratorBaseEENKUlvE_clEvENKUlvE1_clEvEUlS4_S4_E_EESt5arrayIPcLm2EELi4E23TrivialOffsetCalculatorILi1EjESF_NS0_6memory12LoadWithCastILi1EEENSG_13StoreWithCastILi1EEEEEviT_T0_T2_T3_T4_T5_ --------------------------
	.section	.nv.constant0._ZN2at6native27unrolled_elementwise_kernelINS0_13AUnaryFunctorIN3c104HalfES4_S4_ZZZNS0_16fmax_kernel_cudaERNS_18TensorIteratorBaseEENKUlvE_clEvENKUlvE1_clEvEUlS4_S4_E_EESt5arrayIPcLm2EELi4E23TrivialOffsetCalculatorILi1EjESF_NS0_6memory12LoadWithCastILi1EEENSG_13StoreWithCastILi1EEEEEviT_T0_T2_T3_T4_T5_,"a",@progbits
	.sectionflags	@""
	.align	4
.nv.constant0._ZN2at6native27unrolled_elementwise_kernelINS0_13AUnaryFunctorIN3c104HalfES4_S4_ZZZNS0_16fmax_kernel_cudaERNS_18TensorIteratorBaseEENKUlvE_clEvENKUlvE1_clEvEUlS4_S4_E_EESt5arrayIPcLm2EELi4E23TrivialOffsetCalculatorILi1EjESF_NS0_6memory12LoadWithCastILi1EEENSG_13StoreWithCastILi1EEEEEviT_T0_T2_T3_T4_T5_:
	.zero		572


//--------------------- .nv.constant0._ZN2at6native18elementwise_kernelILi128ELi4EZNS0_22gpu_kernel_impl_nocastINS0_13AUnaryFunctorIN3c104HalfES5_S5_ZZZNS0_16fmax_kernel_cudaERNS_18TensorIteratorBaseEENKUlvE_clEvENKUlvE1_clEvEUlS5_S5_E_EEEEvS7_RKT_EUliE_EEviT1_ --------------------------
	.section	.nv.constant0._ZN2at6native18elementwise_kernelILi128ELi4EZNS0_22gpu_kernel_impl_nocastINS0_13AUnaryFunctorIN3c104HalfES5_S5_ZZZNS0_16fmax_kernel_cudaERNS_18TensorIteratorBaseEENKUlvE_clEvENKUlvE1_clEvEUlS5_S5_E_EEEEvS7_RKT_EUliE_EEviT1_,"a",@progbits
	.sectionflags	@""
	.align	4
.nv.constant0._ZN2at6native18elementwise_kernelILi128ELi4EZNS0_22gpu_kernel_impl_nocastINS0_13AUnaryFunctorIN3c104HalfES5_S5_ZZZNS0_16fmax_kernel_cudaERNS_18TensorIteratorBaseEENKUlvE_clEvENKUlvE1_clEvEUlS5_S5_E_EEEEvS7_RKT_EUliE_EEviT1_:
	.zero		1072


//--------------------- .nv.constant0._ZN2at6native27unrolled_elementwise_kernelINS0_13AUnaryFunctorIN3c104HalfES4_S4_ZZZNS0_16fmax_kernel_cudaERNS_18TensorIteratorBaseEENKUlvE_clEvENKUlvE1_clEvEUlS4_S4_E_EESt5arrayIPcLm2EELi4E23TrivialOffsetCalculatorILi1EjESF_NS0_6memory15LoadWithoutCastENSG_16StoreWithoutCastEEEviT_T0_T2_T3_T4_T5_ --------------------------
	.section	.nv.constant0._ZN2at6native27unrolled_elementwise_kernelINS0_13AUnaryFunctorIN3c104HalfES4_S4_ZZZNS0_16fmax_kernel_cudaERNS_18TensorIteratorBaseEENKUlvE_clEvENKUlvE1_clEvEUlS4_S4_E_EESt5arrayIPcLm2EELi4E23TrivialOffsetCalculatorILi1EjESF_NS0_6memory15LoadWithoutCastENSG_16StoreWithoutCastEEEviT_T0_T2_T3_T4_T5_,"a",@progbits
	.sectionflags	@""
	.align	4
.nv.constant0._ZN2at6native27unrolled_elementwise_kernelINS0_13AUnaryFunctorIN3c104HalfES4_S4_ZZZNS0_16fmax_kernel_cudaERNS_18TensorIteratorBaseEENKUlvE_clEvENKUlvE1_clEvEUlS4_S4_E_EESt5arrayIPcLm2EELi4E23TrivialOffsetCalculatorILi1EjESF_NS0_6memory15LoadWithoutCastENSG_16StoreWithoutCastEEEviT_T0_T2_T3_T4_T5_:
	.zero		556


//--------------------- .nv.constant0._ZN2at6native29vectorized_elementwise_kernelILi2ENS0_13AUnaryFunctorIN3c104HalfES4_S4_ZZZNS0_16fmax_kernel_cudaERNS_18TensorIteratorBaseEENKUlvE_clEvENKUlvE1_clEvEUlS4_S4_E_EESt5arrayIPcLm2EEEEviT0_T1_ --------------------------
	.section	.nv.constant0._ZN2at6native29vectorized_elementwise_kernelILi2ENS0_13AUnaryFunctorIN3c104HalfES4_S4_ZZZNS0_16fmax_kernel_cudaERNS_18TensorIteratorBaseEENKUlvE_clEvENKUlvE1_clEvEUlS4_S4_E_EESt5arrayIPcLm2EEEEviT0_T1_,"a",@progbits
	.sectionflags	@""
	.align	4
.nv.constant0._ZN2at6native29vectorized_elementwise_kernelILi2ENS0_13AUnaryFunctorIN3c104HalfES4_S4_ZZZNS0_16fmax_kernel_cudaERNS_18TensorIteratorBaseEENKUlvE_clEvENKUlvE1_clEvEUlS4_S4_E_EESt5arrayIPcLm2EEEEviT0_T1_:
	.zero		552


//--------------------- .nv.constant0._ZN2at6native29vectorized_elementwise_kernelILi4ENS0_13AUnaryFunctorIN3c104HalfES4_S4_ZZZNS0_16fmax_kernel_cudaERNS_18TensorIteratorBaseEENKUlvE_clEvENKUlvE1_clEvEUlS4_S4_E_EESt5arrayIPcLm2EEEEviT0_T1_ --------------------------
	.section	.nv.constant0._ZN2at6native29vectorized_elementwise_kernelILi4ENS0_13AUnaryFunctorIN3c104HalfES4_S4_ZZZNS0_16fmax_kernel_cudaERNS_18TensorIteratorBaseEENKUlvE_clEvENKUlvE1_clEvEUlS4_S4_E_EESt5arrayIPcLm2EEEEviT0_T1_,"a",@progbits
	.sectionflags	@""
	.align	4
.nv.constant0._ZN2at6native29vectorized_elementwise_kernelILi4ENS0_13AUnaryFunctorIN3c104HalfES4_S4_ZZZNS0_16fmax_kernel_cudaERNS_18TensorIteratorBaseEENKUlvE_clEvENKUlvE1_clEvEUlS4_S4_E_EESt5arrayIPcLm2EEEEviT0_T1_:
	.zero		552


//--------------------- .nv.constant0._ZN2at6native29vectorized_elementwise_kernelILi8ENS0_13AUnaryFunctorIN3c104HalfES4_S4_ZZZNS0_16fmax_kernel_cudaERNS_18TensorIteratorBaseEENKUlvE_clEvENKUlvE1_clEvEUlS4_S4_E_EESt5arrayIPcLm2EEEEviT0_T1_ --------------------------
	.section	.nv.constant0._ZN2at6native29vectorized_elementwise_kernelILi8ENS0_13AUnaryFunctorIN3c104HalfES4_S4_ZZZNS0_16fmax_kernel_cudaERNS_18TensorIteratorBaseEENKUlvE_clEvENKUlvE1_clEvEUlS4_S4_E_EESt5arrayIPcLm2EEEEviT0_T1_,"a",@progbits
	.sectionflags	@""
	.align	4
.nv.constant0._ZN2at6native29vectorized_elementwise_kernelILi8ENS0_13AUnaryFunctorIN3c104HalfES4_S4_ZZZNS0_16fmax_kernel_cudaERNS_18TensorIteratorBaseEENKUlvE_clEvENKUlvE1_clEvEUlS4_S4_E_EESt5arrayIPcLm2EEEEviT0_T1_:
	.zero		552


//--------------------- .nv.constant0._ZN2at6native18elementwise_kernelILi128ELi4EZNS0_15gpu_kernel_implINS0_13BinaryFunctorIN3c104HalfES5_S5_ZZZNS0_16fmax_kernel_cudaERNS_18TensorIteratorBaseEENKUlvE_clEvENKUlvE1_clEvEUlS5_S5_E_EEEEvS7_RKT_EUliE_EEviT1_ --------------------------
	.section	.nv.constant0._ZN2at6native18elementwise_kernelILi128ELi4EZNS0_15gpu_kernel_implINS0_13BinaryFunctorIN3c104HalfES5_S5_ZZZNS0_16fmax_kernel_cudaERNS_18TensorIteratorBaseEENKUlvE_clEvENKUlvE1_clEvEUlS5_S5_E_EEEEvS7_RKT_EUliE_EEviT1_,"a",@progbits
	.sectionflags	@""
	.align	4
.nv.constant0._ZN2at6native18elementwise_kernelILi128ELi4EZNS0_15gpu_kernel_implINS0_13BinaryFunctorIN3c104HalfES5_S5_ZZZNS0_16fmax_kernel_cudaERNS_18TensorIteratorBaseEENKUlvE_clEvENKUlvE1_clEvEUlS5_S5_E_EEEEvS7_RKT_EUliE_EEviT1_:
	.zero		1184


//--------------------- .nv.constant0._ZN2at6native27unrolled_elementwise_kernelINS0_13BinaryFunctorIN3c104HalfES4_S4_ZZZNS0_16fmax_kernel_cudaERNS_18TensorIteratorBaseEENKUlvE_clEvENKUlvE1_clEvEUlS4_S4_E_EESt5arrayIPcLm3EELi4E23TrivialOffsetCalculatorILi2EjESE_ILi1EjENS0_6memory12LoadWithCastILi2EEENSH_13StoreWithCastILi1EEEEEviT_T0_T2_T3_T4_T5_ --------------------------
	.section	.nv.constant0._ZN2at6native27unrolled_elementwise_kernelINS0_13BinaryFunctorIN3c104HalfES4_S4_ZZZNS0_16fmax_kernel_cudaERNS_18TensorIteratorBaseEENKUlvE_clEvENKUlvE1_clEvEUlS4_S4_E_EESt5arrayIPcLm3EELi4E23TrivialOffsetCalculatorILi2EjESE_ILi1EjENS0_6memory12LoadWithCastILi2EEENSH_13StoreWithCastILi1EEEEEviT_T0_T2_T3_T4_T5_,"a",@progbits
	.sectionflags	@""
	.align	4
.nv.constant0._ZN2at6native27unrolled_elementwise_kernelINS0_13BinaryFunctorIN3c104HalfES4_S4_ZZZNS0_16fmax_kernel_cudaERNS_18TensorIteratorBaseEENKUlvE_clEvENKUlvE1_clEvEUlS4_S4_E_EESt5arrayIPcLm3EELi4E23TrivialOffsetCalculatorILi2EjESE_ILi1EjENS0_6memory12LoadWithCastILi2EEENSH_13StoreWithCastILi1EEEEEviT_T0_T2_T3_T4_T5_:
	.zero		584


//--------------------- .nv.constant0._ZN2at6native18elementwise_kernelILi128ELi4EZNS0_22gpu_kernel_impl_nocastINS0_13BinaryFunctorIN3c104HalfES5_S5_ZZZNS0_16fmax_kernel_cudaERNS_18TensorIteratorBaseEENKUlvE_clEvENKUlvE1_clEvEUlS5_S5_E_EEEEvS7_RKT_EUliE_EEviT1_ --------------------------
	.section	.nv.constant0._ZN2at6native18elementwise_kernelILi128ELi4EZNS0_22gpu_kernel_impl_nocastINS0_13BinaryFunctorIN3c104HalfES5_S5_ZZZNS0_16fmax_kernel_cudaERNS_18TensorIteratorBaseEENKUlvE_clEvENKUlvE1_clEvEUlS5_S5_E_EEEEvS7_RKT_EUliE_EEviT1_,"a",@progbits
	.sectionflags	@""
	.align	4
.nv.constant0._ZN2at6native18elementwise_kernelILi128ELi4EZNS0_22gpu_kernel_impl_nocastINS0_13BinaryFunctorIN3c104HalfES5_S5_ZZZNS0_16fmax_kernel_cudaERNS_18TensorIteratorBaseEENKUlvE_clEvENKUlvE1_clEvEUlS5_S5_E_EEEEvS7_RKT_EUliE_EEviT1_:
	.zero		1184


//--------------------- .nv.constant0._ZN2at6native27unrolled_elementwise_kernelINS0_13BinaryFunctorIN3c104HalfES4_S4_ZZZNS0_16fmax_kernel_cudaERNS_18TensorIteratorBaseEENKUlvE_clEvENKUlvE1_clEvEUlS4_S4_E_EESt5arrayIPcLm3EELi4E23TrivialOffsetCalculatorILi2EjESE_ILi1EjENS0_6memory15LoadWithoutCastENSH_16StoreWithoutCastEEEviT_T0_T2_T3_T4_T5_ --------------------------
	.section	.nv.constant0._ZN2at6native27unrolled_elementwise_kernelINS0_13BinaryFunctorIN3c104HalfES4_S4_ZZZNS0_16fmax_kernel_cudaERNS_18TensorIteratorBaseEENKUlvE_clEvENKUlvE1_clEvEUlS4_S4_E_EESt5arrayIPcLm3EELi4E23TrivialOffsetCalculatorILi2EjESE_ILi1EjENS0_6memory15LoadWithoutCastENSH_16StoreWithoutCastEEEviT_T0_T2_T3_T4_T5_,"a",@progbits
	.sectionflags	@""
	.align	4
.nv.constant0._ZN2at6native27unrolled_elementwise_kernelINS0_13BinaryFunctorIN3c104HalfES4_S4_ZZZNS0_16fmax_kernel_cudaERNS_18TensorIteratorBaseEENKUlvE_clEvENKUlvE1_clEvEUlS4_S4_E_EESt5arrayIPcLm3EELi4E23TrivialOffsetCalculatorILi2EjESE_ILi1EjENS0_6memory15LoadWithoutCastENSH_16StoreWithoutCastEEEviT_T0_T2_T3_T4_T5_:
	.zero		564


//--------------------- .nv.constant0._ZN2at6native29vectorized_elementwise_kernelILi2ENS0_13BinaryFunctorIN3c104HalfES4_S4_ZZZNS0_16fmax_kernel_cudaERNS_18TensorIteratorBaseEENKUlvE_clEvENKUlvE1_clEvEUlS4_S4_E_EESt5arrayIPcLm3EEEEviT0_T1_ --------------------------
	.section	.nv.constant0._ZN2at6native29vectorized_elementwise_kernelILi2ENS0_13BinaryFunctorIN3c104HalfES4_S4_ZZZNS0_16fmax_kernel_cudaERNS_18TensorIteratorBaseEENKUlvE_clEvENKUlvE1_clEvEUlS4_S4_E_EESt5arrayIPcLm3EEEEviT0_T1_,"a",@progbits
	.sectionflags	@""
	.align	4
.nv.constant0._ZN2at6native29vectorized_elementwise_kernelILi2ENS0_13BinaryFunctorIN3c104HalfES4_S4_ZZZNS0_16fmax_kernel_cudaERNS_18TensorIteratorBaseEENKUlvE_clEvENKUlvE1_clEvEUlS4_S4_E_EESt5arrayIPcLm3EEEEviT0_T1_:
	.zero		560


//--------------------- .nv.constant0._ZN2at6native29vectorized_elementwise_kernelILi4ENS0_13BinaryFunctorIN3c104HalfES4_S4_ZZZNS0_16fmax_kernel_cudaERNS_18TensorIteratorBaseEENKUlvE_clEvENKUlvE1_clEvEUlS4_S4_E_EESt5arrayIPcLm3EEEEviT0_T1_ --------------------------
	.section	.nv.constant0._ZN2at6native29vectorized_elementwise_kernelILi4ENS0_13BinaryFunctorIN3c104HalfES4_S4_ZZZNS0_16fmax_kernel_cudaERNS_18TensorIteratorBaseEENKUlvE_clEvENKUlvE1_clEvEUlS4_S4_E_EESt5arrayIPcLm3EEEEviT0_T1_,"a",@progbits
	.sectionflags	@""
	.align	4
.nv.constant0._ZN2at6native29vectorized_elementwise_kernelILi4ENS0_13BinaryFunctorIN3c104HalfES4_S4_ZZZNS0_16fmax_kernel_cudaERNS_18TensorIteratorBaseEENKUlvE_clEvENKUlvE1_clEvEUlS4_S4_E_EESt5arrayIPcLm3EEEEviT0_T1_:
	.zero		560


//--------------------- .nv.constant0._ZN2at6native29vectorized_elementwise_kernelILi8ENS0_13BinaryFunctorIN3c104HalfES4_S4_ZZZNS0_16fmax_kernel_cudaERNS_18TensorIteratorBaseEENKUlvE_clEvENKUlvE1_clEvEUlS4_S4_E_EESt5arrayIPcLm3EEEEviT0_T1_ --------------------------
	.section	.nv.constant0._ZN2at6native29vectorized_elementwise_kernelILi8ENS0_13BinaryFunctorIN3c104HalfES4_S4_ZZZNS0_16fmax_kernel_cudaERNS_18TensorIteratorBaseEENKUlvE_clEvENKUlvE1_clEvEUlS4_S4_E_EESt5arrayIPcLm3EEEEviT0_T1_,"a",@progbits
	.sectionflags	@""
	.align	4
.nv.constant0._ZN2at6native29vectorized_elementwise_kernelILi8ENS0_13BinaryFunctorIN3c104HalfES4_S4_ZZZNS0_16fmax_kernel_cudaERNS_18TensorIteratorBaseEENKUlvE_clEvENKUlvE1_clEvEUlS4_S4_E_EESt5arrayIPcLm3EEEEviT0_T1_:
	.zero		560


//--------------------- .nv.constant0._ZN2at6native18elementwise_kernelILi128ELi4EZNS0_15gpu_kernel_implINS0_13AUnaryFunctorIfffZZZNS0_16fmax_kernel_cudaERNS_18TensorIteratorBaseEENKUlvE_clEvENKUlvE0_clEvEUlffE_EEEEvS5_RKT_EUliE_EEviT1_ --------------------------
	.section	.nv.constant0._ZN2at6native18elementwise_kernelILi128ELi4EZNS0_15gpu_kernel_implINS0_13AUnaryFunctorIfffZZZNS0_16fmax_kernel_cudaERNS_18TensorIteratorBaseEENKUlvE_clEvENKUlvE0_clEvEUlffE_EEEEvS5_RKT_EUliE_EEviT1_,"a",@progbits
	.sectionflags	@""
	.align	4
.nv.constant0._ZN2at6native18elementwise_kernelILi128ELi4EZNS0_15gpu_kernel_implINS0_13AUnaryFunctorIfffZZZNS0_16fmax_kernel_cudaERNS_18TensorIteratorBaseEENKUlvE_clEvENKUlvE0_clEvEUlffE_EEEEvS5_RKT_EUliE_EEviT1_:
	.zero		1080


//--------------------- .nv.constant0._ZN2at6native27unrolled_elementwise_kernelINS0_13AUnaryFunctorIfffZZZNS0_16fmax_kernel_cudaERNS_18TensorIteratorBaseEENKUlvE_clEvENKUlvE0_clEvEUlffE_EESt5arrayIPcLm2EELi4E23TrivialOffsetCalculatorILi1EjESD_NS0_6memory12LoadWithCastILi1EEENSE_13StoreWithCastILi1EEEEEviT_T0_T2_T3_T4_T5_ --------------------------
	.section	.nv.constant0._ZN2at6native27unrolled_elementwise_kernelINS0_13AUnaryFunctorIfffZZZNS0_16fmax_kernel_cudaERNS_18TensorIteratorBaseEENKUlvE_clEvENKUlvE0_clEvEUlffE_EESt5arrayIPcLm2EELi4E23TrivialOffsetCalculatorILi1EjESD_NS0_6memory12LoadWithCastILi1EEENSE_13StoreWithCastILi1EEEEEviT_T0_T2_T3_T4_T5_,"a",@progbits
	.sectionflags	@""
	.align	4
.nv.constant0._ZN2at6native27unrolled_elementwise_kernelINS0_13AUnaryFunctorIfffZZZNS0_16fmax_kernel_cudaERNS_18TensorIteratorBaseEENKUlvE_clEvENKUlvE0_clEvEUlffE_EESt5arrayIPcLm2EELi4E23TrivialOffsetCalculatorILi1EjESD_NS0_6memory12LoadWithCastILi1EEENSE_13StoreWithCastILi1EEEEEviT_T0_T2_T3_T4_T5_:
	.zero		580


//--------------------- .nv.constant0._ZN2at6native18elementwise_kernelILi128ELi2EZNS0_22gpu_kernel_impl_nocastINS0_13AUnaryFunctorIfffZZZNS0_16fmax_kernel_cudaERNS_18TensorIteratorBaseEENKUlvE_clEvENKUlvE0_clEvEUlffE_EEEEvS5_RKT_EUliE_EEviT1_ --------------------------
	.section	.nv.constant0._ZN2at6native18elementwise_kernelILi128ELi2EZNS0_22gpu_kernel_impl_nocastINS0_13AUnaryFunctorIfffZZZNS0_16fmax_kernel_cudaERNS_18TensorIteratorBaseEENKUlvE_clEvENKUlvE0_clEvEUlffE_EEEEvS5_RKT_EUliE_EEviT1_,"a",@progbits
	.sectionflags	@""
	.align	4
.nv.constant0._ZN2at6native18elementwise_kernelILi128ELi2EZNS0_22gpu_kernel_impl_nocastINS0_13AUnaryFunctorIfffZZZNS0_16fmax_kernel_cudaERNS_18TensorIteratorBaseEENKUlvE_clEvENKUlvE0_clEvEUlffE_EEEEvS5_RKT_EUliE_EEviT1_:
	.zero		1072


//--------------------- .nv.constant0._ZN2at6native27unrolled_elementwise_kernelINS0_13AUnaryFunctorIfffZZZNS0_16fmax_kernel_cudaERNS_18TensorIteratorBaseEENKUlvE_clEvENKUlvE0_clEvEUlffE_EESt5arrayIPcLm2EELi4E23TrivialOffsetCalculatorILi1EjESD_NS0_6memory15LoadWithoutCastENSE_16StoreWithoutCastEEEviT_T0_T2_T3_T4_T5_ --------------------------
	.section	.nv.constant0._ZN2at6native27unrolled_elementwise_kernelINS0_13AUnaryFunctorIfffZZZNS0_16fmax_kernel_cudaERNS_18TensorIteratorBaseEENKUlvE_clEvENKUlvE0_clEvEUlffE_EESt5arrayIPcLm2EELi4E23TrivialOffsetCalculatorILi1EjESD_NS0_6memory15LoadWithoutCastENSE_16StoreWithoutCastEEEviT_T0_T2_T3_T4_T5_,"a",@progbits
	.sectionflags	@""
	.align	4
.nv.constant0._ZN2at6native27unrolled_elementwise_kernelINS0_13AUnaryFunctorIfffZZZNS0_16fmax_kernel_cudaERNS_18TensorIteratorBaseEENKUlvE_clEvENKUlvE0_clEvEUlffE_EESt5arrayIPcLm2EELi4E23TrivialOffsetCalculatorILi1EjESD_NS0_6memory15LoadWithoutCastENSE_16StoreWithoutCastEEEviT_T0_T2_T3_T4_T5_:
	.zero		564


//--------------------- .nv.constant0._ZN2at6native29vectorized_elementwise_kernelILi2ENS0_13AUnaryFunctorIfffZZZNS0_16fmax_kernel_cudaERNS_18TensorIteratorBaseEENKUlvE_clEvENKUlvE0_clEvEUlffE_EESt5arrayIPcLm2EEEEviT0_T1_ --------------------------
	.section	.nv.constant0._ZN2at6native29vectorized_elementwise_kernelILi2ENS0_13AUnaryFunctorIfffZZZNS0_16fmax_kernel_cudaERNS_18TensorIteratorBaseEENKUlvE_clEvENKUlvE0_clEvEUlffE_EESt5arrayIPcLm2EEEEviT0_T1_,"a",@progbits
	.sectionflags	@""
	.align	4
.nv.constant0._ZN2at6native29vectorized_elementwise_kernelILi2ENS0_13AUnaryFunctorIfffZZZNS0_16fmax_kernel_cudaERNS_18TensorIteratorBaseEENKUlvE_clEvENKUlvE0_clEvEUlffE_EESt5arrayIPcLm2EEEEviT0_T1_:
	.zero		560


//--------------------- .nv.constant0._ZN2at6native29vectorized_elementwise_kernelILi4ENS0_13AUnaryFunctorIfffZZZNS0_16fmax_kernel_cudaERNS_18TensorIteratorBaseEENKUlvE_clEvENKUlvE0_clEvEUlffE_EESt5arrayIPcLm2EEEEviT0_T1_ --------------------------
	.section	.nv.constant0._ZN2at6native29vectorized_elementwise_kernelILi4ENS0_13AUnaryFunctorIfffZZZNS0_16fmax_kernel_cudaERNS_18TensorIteratorBaseEENKUlvE_clEvENKUlvE0_clEvEUlffE_EESt5arrayIPcLm2EEEEviT0_T1_,"a",@progbits
	.sectionflags	@""
	.align	4
.nv.constant0._ZN2at6native29vectorized_elementwise_kernelILi4ENS0_13AUnaryFunctorIfffZZZNS0_16fmax_kernel_cudaERNS_18TensorIteratorBaseEENKUlvE_clEvENKUlvE0_clEvEUlffE_EESt5arrayIPcLm2EEEEviT0_T1_:
	.zero		560


//--------------------- .nv.constant0._ZN2at6native29vectorized_elementwise_kernelILi8ENS0_13AUnaryFunctorIfffZZZNS0_16fmax_kernel_cudaERNS_18TensorIteratorBaseEENKUlvE_clEvENKUlvE0_clEvEUlffE_EESt5arrayIPcLm2EEEEviT0_T1_ --------------------------
	.section	.nv.constant0._ZN2at6native29vectorized_elementwise_kernelILi8ENS0_13AUnaryFunctorIfffZZZNS0_16fmax_kernel_cudaERNS_18TensorIteratorBaseEENKUlvE_clEvENKUlvE0_clEvEUlffE_EESt5arrayIPcLm2EEEEviT0_T1_,"a",@progbits
	.sectionflags	@""
	.align	4
.nv.constant0._ZN2at6native29vectorized_elementwise_kernelILi8ENS0_13AUnaryFunctorIfffZZZNS0_16fmax_kernel_cudaERNS_18TensorIteratorBaseEENKUlvE_clEvENKUlvE0_clEvEUlffE_EESt5arrayIPcLm2EEEEviT0_T1_:
	.zero		560


//--------------------- .nv.constant0._ZN2at6native18elementwise_kernelILi128ELi4EZNS0_15gpu_kernel_implINS0_13BinaryFunctorIfffZZZNS0_16fmax_kernel_cudaERNS_18TensorIteratorBaseEENKUlvE_clEvENKUlvE0_clEvEUlffE_EEEEvS5_RKT_EUliE_EEviT1_ --------------------------
	.section	.nv.constant0._ZN2at6native18elementwise_kernelILi128ELi4EZNS0_15gpu_kernel_implINS0_13BinaryFunctorIfffZZZNS0_16fmax_kernel_cudaERNS_18TensorIteratorBaseEENKUlvE_clEvENKUlvE0_clEvEUlffE_EEEEvS5_RKT_EUliE_EEviT1_,"a",@progbits
	.sectionflags	@""
	.align	4
.nv.constant0._ZN2at6native18elementwise_kernelILi128ELi4EZNS0_15gpu_kernel_implINS0_13BinaryFunctorIfffZZZNS0_16fmax_kernel_cudaERNS_18TensorIteratorBaseEENKUlvE_clEvENKUlvE0_clEvEUlffE_EEEEvS5_RKT_EUliE_EEviT1_:
	.zero		1184


//--------------------- .nv.constant0._ZN2at6native27unrolled_elementwise_kernelINS0_13BinaryFunctorIfffZZZNS0_16fmax_kernel_cudaERNS_18TensorIteratorBaseEENKUlvE_clEvENKUlvE0_clEvEUlffE_EESt5arrayIPcLm3EELi4E23TrivialOffsetCalculatorILi2EjESC_ILi1EjENS0_6memory12LoadWithCastILi2EEENSF_13StoreWithCastILi1EEEEEviT_T0_T2_T3_T4_T5_ --------------------------
	.section	.nv.constant0._ZN2at6native27unrolled_elementwise_kernelINS0_13BinaryFunctorIfffZZZNS0_16fmax_kernel_cudaERNS_18TensorIteratorBaseEENKUlvE_clEvENKUlvE0_clEvEUlffE_EESt5arrayIPcLm3EELi4E23TrivialOffsetCalculatorILi2EjESC_ILi1EjENS0_6memory12LoadWithCastILi2EEENSF_13StoreWithCastILi1EEEEEviT_T0_T2_T3_T4_T5_,"a",@progbits
	.sectionflags	@""
	.align	4
.nv.constant0._ZN2at6native27unrolled_elementwise_kernelINS0_13BinaryFunctorIfffZZZNS0_16fmax_kernel_cudaERNS_18TensorIteratorBaseEENKUlvE_clEvENKUlvE0_clEvEUlffE_EESt5arrayIPcLm3EELi4E23TrivialOffsetCalculatorILi2EjESC_ILi1EjENS0_6memory12LoadWithCastILi2EEENSF_13StoreWithCastILi1EEEEEviT_T0_T2_T3_T4_T5_:
	.zero		584


//--------------------- .nv.constant0._ZN2at6native18elementwise_kernelILi128ELi2EZNS0_22gpu_kernel_impl_nocastINS0_13BinaryFunctorIfffZZZNS0_16fmax_kernel_cudaERNS_18TensorIteratorBaseEENKUlvE_clEvENKUlvE0_clEvEUlffE_EEEEvS5_RKT_EUliE_EEviT1_ --------------------------
	.section	.nv.constant0._ZN2at6native18elementwise_kernelILi128ELi2EZNS0_22gpu_kernel_impl_nocastINS0_13BinaryFunctorIfffZZZNS0_16fmax_kernel_cudaERNS_18TensorIteratorBaseEENKUlvE_clEvENKUlvE0_clEvEUlffE_EEEEvS5_RKT_EUliE_EEviT1_,"a",@progbits
	.sectionflags	@""
	.align	4
.nv.constant0._ZN2at6native18elementwise_kernelILi128ELi2EZNS0_22gpu_kernel_impl_nocastINS0_13BinaryFunctorIfffZZZNS0_16fmax_kernel_cudaERNS_18TensorIteratorBaseEENKUlvE_clEvENKUlvE0_clEvEUlffE_EEEEvS5_RKT_EUliE_EEviT1_:
	.zero		1184


//--------------------- .nv.constant0._ZN2at6native27unrolled_elementwise_kernelINS0_13BinaryFunctorIfffZZZNS0_16fmax_kernel_cudaERNS_18TensorIteratorBaseEENKUlvE_clEvENKUlvE0_clEvEUlffE_EESt5arrayIPcLm3EELi4E23TrivialOffsetCalculatorILi2EjESC_ILi1EjENS0_6memory15LoadWithoutCastENSF_16StoreWithoutCastEEEviT_T0_T2_T3_T4_T5_ --------------------------
	.section	.nv.constant0._ZN2at6native27unrolled_elementwise_kernelINS0_13BinaryFunctorIfffZZZNS0_16fmax_kernel_cudaERNS_18TensorIteratorBaseEENKUlvE_clEvENKUlvE0_clEvEUlffE_EESt5arrayIPcLm3EELi4E23TrivialOffsetCalculatorILi2EjESC_ILi1EjENS0_6memory15LoadWithoutCastENSF_16StoreWithoutCastEEEviT_T0_T2_T3_T4_T5_,"a",@progbits
	.sectionflags	@""
	.align	4
.nv.constant0._ZN2at6native27unrolled_elementwise_kernelINS0_13BinaryFunctorIfffZZZNS0_16fmax_kernel_cudaERNS_18TensorIteratorBaseEENKUlvE_clEvENKUlvE0_clEvEUlffE_EESt5arrayIPcLm3EELi4E23TrivialOffsetCalculatorILi2EjESC_ILi1EjENS0_6memory15LoadWithoutCastENSF_16StoreWithoutCastEEEviT_T0_T2_T3_T4_T5_:
	.zero		564


//--------------------- .nv.constant0._ZN2at6native29vectorized_elementwise_kernelILi2ENS0_13BinaryFunctorIfffZZZNS0_16fmax_kernel_cudaERNS_18TensorIteratorBaseEENKUlvE_clEvENKUlvE0_clEvEUlffE_EESt5arrayIPcLm3EEEEviT0_T1_ --------------------------
	.section	.nv.constant0._ZN2at6native29vectorized_elementwise_kernelILi2ENS0_13BinaryFunctorIfffZZZNS0_16fmax_kernel_cudaERNS_18TensorIteratorBaseEENKUlvE_clEvENKUlvE0_clEvEUlffE_EESt5arrayIPcLm3EEEEviT0_T1_,"a",@progbits
	.sectionflags	@""
	.align	4
.nv.constant0._ZN2at6native29vectorized_elementwise_kernelILi2ENS0_13BinaryFunctorIfffZZZNS0_16fmax_kernel_cudaERNS_18TensorIteratorBaseEENKUlvE_clEvENKUlvE0_clEvEUlffE_EESt5arrayIPcLm3EEEEviT0_T1_:
	.zero		560


//--------------------- .nv.constant0._ZN2at6native29vectorized_elementwise_kernelILi4ENS0_13BinaryFunctorIfffZZZNS0_16fmax_kernel_cudaERNS_18TensorIteratorBaseEENKUlvE_clEvENKUlvE0_clEvEUlffE_EESt5arrayIPcLm3EEEEviT0_T1_ --------------------------
	.section	.nv.constant0._ZN2at6native29vectorized_elementwise_kernelILi4ENS0_13BinaryFunctorIfffZZZNS0_16fmax_kernel_cudaERNS_18TensorIteratorBaseEENKUlvE_clEvENKUlvE0_clEvEUlffE_EESt5arrayIPcLm3EEEEviT0_T1_,"a",@progbits
	.sectionflags	@""
	.align	4
.nv.constant0._ZN2at6native29vectorized_elementwise_kernelILi4ENS0_13BinaryFunctorIfffZZZNS0_16fmax_kernel_cudaERNS_18TensorIteratorBaseEENKUlvE_clEvENKUlvE0_clEvEUlffE_EESt5arrayIPcLm3EEEEviT0_T1_:
	.zero		560


//--------------------- .nv.constant0._ZN2at6native29vectorized_elementwise_kernelILi8ENS0_13BinaryFunctorIfffZZZNS0_16fmax_kernel_cudaERNS_18TensorIteratorBaseEENKUlvE_clEvENKUlvE0_clEvEUlffE_EESt5arrayIPcLm3EEEEviT0_T1_ --------------------------
	.section	.nv.constant0._ZN2at6native29vectorized_elementwise_kernelILi8ENS0_13BinaryFunctorIfffZZZNS0_16fmax_kernel_cudaERNS_18TensorIteratorBaseEENKUlvE_clEvENKUlvE0_clEvEUlffE_EESt5arrayIPcLm3EEEEviT0_T1_,"a",@progbits
	.sectionflags	@""
	.align	4
.nv.constant0._ZN2at6native29vectorized_elementwise_kernelILi8ENS0_13BinaryFunctorIfffZZZNS0_16fmax_kernel_cudaERNS_18TensorIteratorBaseEENKUlvE_clEvENKUlvE0_clEvEUlffE_EESt5arrayIPcLm3EEEEviT0_T1_:
	.zero		560


//--------------------- .nv.constant0._ZN2at6native18elementwise_kernelILi128ELi4EZNS0_15gpu_kernel_implINS0_13AUnaryFunctorIdddZZZNS0_16fmax_kernel_cudaERNS_18TensorIteratorBaseEENKUlvE_clEvENKUlvE_clEvEUlddE_EEEEvS5_RKT_EUliE_EEviT1_ --------------------------
	.section	.nv.constant0._ZN2at6native18elementwise_kernelILi128ELi4EZNS0_15gpu_kernel_implINS0_13AUnaryFunctorIdddZZZNS0_16fmax_kernel_cudaERNS_18TensorIteratorBaseEENKUlvE_clEvENKUlvE_clEvEUlddE_EEEEvS5_RKT_EUliE_EEviT1_,"a",@progbits
	.sectionflags	@""
	.align	4
.nv.constant0._ZN2at6native18elementwise_kernelILi128ELi4EZNS0_15gpu_kernel_implINS0_13AUnaryFunctorIdddZZZNS0_16fmax_kernel_cudaERNS_18TensorIteratorBaseEENKUlvE_clEvENKUlvE_clEvEUlddE_EEEEvS5_RKT_EUliE_EEviT1_:
	.zero		1088


//--------------------- .nv.constant0._ZN2at6native27unrolled_elementwise_kernelINS0_13AUnaryFunctorIdddZZZNS0_16fmax_kernel_cudaERNS_18TensorIteratorBaseEENKUlvE_clEvENKUlvE_clEvEUlddE_EESt5arrayIPcLm2EELi4E23TrivialOffsetCalculatorILi1EjESD_NS0_6memory12LoadWithCastILi1EEENSE_13StoreWithCastILi1EEEEEviT_T0_T2_T3_T4_T5_ --------------------------
	.section	.nv.constant0._ZN2at6native27unrolled_elementwise_kernelINS0_13AUnaryFunctorIdddZZZNS0_16fmax_kernel_cudaERNS_18TensorIteratorBaseEENKUlvE_clEvENKUlvE_clEvEUlddE_EESt5arrayIPcLm2EELi4E23TrivialOffsetCalculatorILi1EjESD_NS0_6memory12LoadWithCastILi1EEENSE_13StoreWithCastILi1EEEEEviT_T0_T2_T3_T4_T5_,"a",@progbits
	.sectionflags	@""
	.align	4
.nv.constant0._ZN2at6native27unrolled_elementwise_kernelINS0_13AUnaryFunctorIdddZZZNS0_16fmax_kernel_cudaERNS_18TensorIteratorBaseEENKUlvE_clEvENKUlvE_clEvEUlddE_EESt5arrayIPcLm2EELi4E23TrivialOffsetCalculatorILi1EjESD_NS0_6memory12LoadWithCastILi1EEENSE_13StoreWithCastILi1EEEEEviT_T0_T2_T3_T4_T5_:
	.zero		588


//--------------------- .nv.constant0._ZN2at6native18elementwise_kernelILi128ELi2EZNS0_22gpu_kernel_impl_nocastINS0_13AUnaryFunctorIdddZZZNS0_16fmax_kernel_cudaERNS_18TensorIteratorBaseEENKUlvE_clEvENKUlvE_clEvEUlddE_EEEEvS5_RKT_EUliE_EEviT1_ --------------------------
	.section	.nv.constant0._ZN2at6native18elementwise_kernelILi128ELi2EZNS0_22gpu_kernel_impl_nocastINS0_13AUnaryFunctorIdddZZZNS0_16fmax_kernel_cudaERNS_18TensorIteratorBaseEENKUlvE_clEvENKUlvE_clEvEUlddE_EEEEvS5_RKT_EUliE_EEviT1_,"a",@progbits
	.sectionflags	@""
	.align	4
.nv.constant0._ZN2at6native18elementwise_kernelILi128ELi2EZNS0_22gpu_kernel_impl_nocastINS0_13AUnaryFunctorIdddZZZNS0_16fmax_kernel_cudaERNS_18TensorIteratorBaseEENKUlvE_clEvENKUlvE_clEvEUlddE_EEEEvS5_RKT_EUliE_EEviT1_:
	.zero		1080


//--------------------- .nv.constant0._ZN2at6native27unrolled_elementwise_kernelINS0_13AUnaryFunctorIdddZZZNS0_16fmax_kernel_cudaERNS_18TensorIteratorBaseEENKUlvE_clEvENKUlvE_clEvEUlddE_EESt5arrayIPcLm2EELi4E23TrivialOffsetCalculatorILi1EjESD_NS0_6memory15LoadWithoutCastENSE_16StoreWithoutCastEEEviT_T0_T2_T3_T4_T5_ --------------------------
	.section	.nv.constant0._ZN2at6native27unrolled_elementwise_kernelINS0_13AUnaryFunctorIdddZZZNS0_16fmax_kernel_cudaERNS_18TensorIteratorBaseEENKUlvE_clEvENKUlvE_clEvEUlddE_EESt5arrayIPcLm2EELi4E23TrivialOffsetCalculatorILi1EjESD_NS0_6memory15LoadWithoutCastENSE_16StoreWithoutCastEEEviT_T0_T2_T3_T4_T5_,"a",@progbits
	.sectionflags	@""
	.align	4
.nv.constant0._ZN2at6native27unrolled_elementwise_kernelINS0_13AUnaryFunctorIdddZZZNS0_16fmax_kernel_cudaERNS_18TensorIteratorBaseEENKUlvE_clEvENKUlvE_clEvEUlddE_EESt5arrayIPcLm2EELi4E23TrivialOffsetCalculatorILi1EjESD_NS0_6memory15LoadWithoutCastENSE_16StoreWithoutCastEEEviT_T0_T2_T3_T4_T5_:
	.zero		572


//--------------------- .nv.constant0._ZN2at6native29vectorized_elementwise_kernelILi2ENS0_13AUnaryFunctorIdddZZZNS0_16fmax_kernel_cudaERNS_18TensorIteratorBaseEENKUlvE_clEvENKUlvE_clEvEUlddE_EESt5arrayIPcLm2EEEEviT0_T1_ --------------------------
	.section	.nv.constant0._ZN2at6native29vectorized_elementwise_kernelILi2ENS0_13AUnaryFunctorIdddZZZNS0_16fmax_kernel_cudaERNS_18TensorIteratorBaseEENKUlvE_clEvENKUlvE_clEvEUlddE_EESt5arrayIPcLm2EEEEviT0_T1_,"a",@progbits
	.sectionflags	@""
	.align	4
.nv.constant0._ZN2at6native29vectorized_elementwise_kernelILi2ENS0_13AUnaryFunctorIdddZZZNS0_16fmax_kernel_cudaERNS_18TensorIteratorBaseEENKUlvE_clEvENKUlvE_clEvEUlddE_EESt5arrayIPcLm2EEEEviT0_T1_:
	.zero		568


//--------------------- .nv.constant0._ZN2at6native29vectorized_elementwise_kernelILi4ENS0_13AUnaryFunctorIdddZZZNS0_16fmax_kernel_cudaERNS_18TensorIteratorBaseEENKUlvE_clEvENKUlvE_clEvEUlddE_EESt5arrayIPcLm2EEEEviT0_T1_ --------------------------
	.section	.nv.constant0._ZN2at6native29vectorized_elementwise_kernelILi4ENS0_13AUnaryFunctorIdddZZZNS0_16fmax_kernel_cudaERNS_18TensorIteratorBaseEENKUlvE_clEvENKUlvE_clEvEUlddE_EESt5arrayIPcLm2EEEEviT0_T1_,"a",@progbits
	.sectionflags	@""
	.align	4
.nv.constant0._ZN2at6native29vectorized_elementwise_kernelILi4ENS0_13AUnaryFunctorIdddZZZNS0_16fmax_kernel_cudaERNS_18TensorIteratorBaseEENKUlvE_clEvENKUlvE_clEvEUlddE_EESt5arrayIPcLm2EEEEviT0_T1_:
	.zero		568


//--------------------- .nv.constant0._ZN2at6native29vectorized_elementwise_kernelILi8ENS0_13AUnaryFunctorIdddZZZNS0_16fmax_kernel_cudaERNS_18TensorIteratorBaseEENKUlvE_clEvENKUlvE_clEvEUlddE_EESt5arrayIPcLm2EEEEviT0_T1_ --------------------------
	.section	.nv.constant0._ZN2at6native29vectorized_elementwise_kernelILi8ENS0_13AUnaryFunctorIdddZZZNS0_16fmax_kernel_cudaERNS_18TensorIteratorBaseEENKUlvE_clEvENKUlvE_clEvEUlddE_EESt5arrayIPcLm2EEEEviT0_T1_,"a",@progbits
	.sectionflags	@""
	.align	4
.nv.constant0._ZN2at6native29vectorized_elementwise_kernelILi8ENS0_13AUnaryFunctorIdddZZZNS0_16fmax_kernel_cudaERNS_18TensorIteratorBaseEENKUlvE_clEvENKUlvE_clEvEUlddE_EESt5arrayIPcLm2EEEEviT0_T1_:
	.zero		568


//--------------------- .nv.constant0._ZN2at6native18elementwise_kernelILi128ELi4EZNS0_15gpu_kernel_implINS0_13BinaryFunctorIdddZZZNS0_16fmax_kernel_cudaERNS_18TensorIteratorBaseEENKUlvE_clEvENKUlvE_clEvEUlddE_EEEEvS5_RKT_EUliE_EEviT1_ --------------------------
	.section	.nv.constant0._ZN2at6native18elementwise_kernelILi128ELi4EZNS0_15gpu_kernel_implINS0_13BinaryFunctorIdddZZZNS0_16fmax_kernel_cudaERNS_18TensorIteratorBaseEENKUlvE_clEvENKUlvE_clEvEUlddE_EEEEvS5_RKT_EUliE_EEviT1_,"a",@progbits
	.sectionflags	@""
	.align	4
.nv.constant0._ZN2at6native18elementwise_kernelILi128ELi4EZNS0_15gpu_kernel_implINS0_13BinaryFunctorIdddZZZNS0_16fmax_kernel_cudaERNS_18TensorIteratorBaseEENKUlvE_clEvENKUlvE_clEvEUlddE_EEEEvS5_RKT_EUliE_EEviT1_:
	.zero		1184


//--------------------- .nv.constant0._ZN2at6native27unrolled_elementwise_kernelINS0_13BinaryFunctorIdddZZZNS0_16fmax_kernel_cudaERNS_18TensorIteratorBaseEENKUlvE_clEvENKUlvE_clEvEUlddE_EESt5arrayIPcLm3EELi4E23TrivialOffsetCalculatorILi2EjESC_ILi1EjENS0_6memory12LoadWithCastILi2EEENSF_13StoreWithCastILi1EEEEEviT_T0_T2_T3_T4_T5_ --------------------------
	.section	.nv.constant0._ZN2at6native27unrolled_elementwise_kernelINS0_13BinaryFunctorIdddZZZNS0_16fmax_kernel_cudaERNS_18TensorIteratorBaseEENKUlvE_clEvENKUlvE_clEvEUlddE_EESt5arrayIPcLm3EELi4E23TrivialOffsetCalculatorILi2EjESC_ILi1EjENS0_6memory12LoadWithCastILi2EEENSF_13StoreWithCastILi1EEEEEviT_T0_T2_T3_T4_T5_,"a",@progbits
	.sectionflags	@""
	.align	4
.nv.constant0._ZN2at6native27unrolled_elementwise_kernelINS0_13BinaryFunctorIdddZZZNS0_16fmax_kernel_cudaERNS_18TensorIteratorBaseEENKUlvE_clEvENKUlvE_clEvEUlddE_EESt5arrayIPcLm3EELi4E23TrivialOffsetCalculatorILi2EjESC_ILi1EjENS0_6memory12LoadWithCastILi2EEENSF_13StoreWithCastILi1EEEEEviT_T0_T2_T3_T4_T5_:
	.zero		584


//--------------------- .nv.constant0._ZN2at6native18elementwise_kernelILi128ELi2EZNS0_22gpu_kernel_impl_nocastINS0_13BinaryFunctorIdddZZZNS0_16fmax_kernel_cudaERNS_18TensorIteratorBaseEENKUlvE_clEvENKUlvE_clEvEUlddE_EEEEvS5_RKT_EUliE_EEviT1_ --------------------------
	.section	.nv.constant0._ZN2at6native18elementwise_kernelILi128ELi2EZNS0_22gpu_kernel_impl_nocastINS0_13BinaryFunctorIdddZZZNS0_16fmax_kernel_cudaERNS_18TensorIteratorBaseEENKUlvE_clEvENKUlvE_clEvEUlddE_EEEEvS5_RKT_EUliE_EEviT1_,"a",@progbits
	.sectionflags	@""
	.align	4
.nv.constant0._ZN2at6native18elementwise_kernelILi128ELi2EZNS0_22gpu_kernel_impl_nocastINS0_13BinaryFunctorIdddZZZNS0_16fmax_kernel_cudaERNS_18TensorIteratorBaseEENKUlvE_clEvENKUlvE_clEvEUlddE_EEEEvS5_RKT_EUliE_EEviT1_:
	.zero		1184


//--------------------- .nv.constant0._ZN2at6native27unrolled_elementwise_kernelINS0_13BinaryFunctorIdddZZZNS0_16fmax_kernel_cudaERNS_18TensorIteratorBaseEENKUlvE_clEvENKUlvE_clEvEUlddE_EESt5arrayIPcLm3EELi4E23TrivialOffsetCalculatorILi2EjESC_ILi1EjENS0_6memory15LoadWithoutCastENSF_16StoreWithoutCastEEEviT_T0_T2_T3_T4_T5_ --------------------------
	.section	.nv.constant0._ZN2at6native27unrolled_elementwise_kernelINS0_13BinaryFunctorIdddZZZNS0_16fmax_kernel_cudaERNS_18TensorIteratorBaseEENKUlvE_clEvENKUlvE_clEvEUlddE_EESt5arrayIPcLm3EELi4E23TrivialOffsetCalculatorILi2EjESC_ILi1EjENS0_6memory15LoadWithoutCastENSF_16StoreWithoutCastEEEviT_T0_T2_T3_T4_T5_,"a",@progbits
	.sectionflags	@""
	.align	4
.nv.constant0._ZN2at6native27unrolled_elementwise_kernelINS0_13BinaryFunctorIdddZZZNS0_16fmax_kernel_cudaERNS_18TensorIteratorBaseEENKUlvE_clEvENKUlvE_clEvEUlddE_EESt5arrayIPcLm3EELi4E23TrivialOffsetCalculatorILi2EjESC_ILi1EjENS0_6memory15LoadWithoutCastENSF_16StoreWithoutCastEEEviT_T0_T2_T3_T4_T5_:
	.zero		564


//--------------------- .nv.constant0._ZN2at6native29vectorized_elementwise_kernelILi2ENS0_13BinaryFunctorIdddZZZNS0_16fmax_kernel_cudaERNS_18TensorIteratorBaseEENKUlvE_clEvENKUlvE_clEvEUlddE_EESt5arrayIPcLm3EEEEviT0_T1_ --------------------------
	.section	.nv.constant0._ZN2at6native29vectorized_elementwise_kernelILi2ENS0_13BinaryFunctorIdddZZZNS0_16fmax_kernel_cudaERNS_18TensorIteratorBaseEENKUlvE_clEvENKUlvE_clEvEUlddE_EESt5arrayIPcLm3EEEEviT0_T1_,"a",@progbits
	.sectionflags	@""
	.align	4
.nv.constant0._ZN2at6native29vectorized_elementwise_kernelILi2ENS0_13BinaryFunctorIdddZZZNS0_16fmax_kernel_cudaERNS_18TensorIteratorBaseEENKUlvE_clEvENKUlvE_clEvEUlddE_EESt5arrayIPcLm3EEEEviT0_T1_:
	.zero		560


//--------------------- .nv.constant0._ZN2at6native29vectorized_elementwise_kernelILi4ENS0_13BinaryFunctorIdddZZZNS0_16fmax_kernel_cudaERNS_18TensorIteratorBaseEENKUlvE_clEvENKUlvE_clEvEUlddE_EESt5arrayIPcLm3EEEEviT0_T1_ --------------------------
	.section	.nv.constant0._ZN2at6native29vectorized_elementwise_kernelILi4ENS0_13BinaryFunctorIdddZZZNS0_16fmax_kernel_cudaERNS_18TensorIteratorBaseEENKUlvE_clEvENKUlvE_clEvEUlddE_EESt5arrayIPcLm3EEEEviT0_T1_,"a",@progbits
	.sectionflags	@""
	.align	4
.nv.constant0._ZN2at6native29vectorized_elementwise_kernelILi4ENS0_13BinaryFunctorIdddZZZNS0_16fmax_kernel_cudaERNS_18TensorIteratorBaseEENKUlvE_clEvENKUlvE_clEvEUlddE_EESt5arrayIPcLm3EEEEviT0_T1_:
	.zero		560


//--------------------- .nv.constant0._ZN2at6native29vectorized_elementwise_kernelILi8ENS0_13BinaryFunctorIdddZZZNS0_16fmax_kernel_cudaERNS_18TensorIteratorBaseEENKUlvE_clEvENKUlvE_clEvEUlddE_EESt5arrayIPcLm3EEEEviT0_T1_ --------------------------
	.section	.nv.constant0._ZN2at6native29vectorized_elementwise_kernelILi8ENS0_13BinaryFunctorIdddZZZNS0_16fmax_kernel_cudaERNS_18TensorIteratorBaseEENKUlvE_clEvENKUlvE_clEvEUlddE_EESt5arrayIPcLm3EEEEviT0_T1_,"a",@progbits
	.sectionflags	@""
	.align	4
.nv.constant0._ZN2at6native29vectorized_elementwise_kernelILi8ENS0_13BinaryFunctorIdddZZZNS0_16fmax_kernel_cudaERNS_18TensorIteratorBaseEENKUlvE_clEvENKUlvE_clEvEUlddE_EESt5arrayIPcLm3EEEEviT0_T1_:
	.zero		560


//--------------------- .nv.constant0._ZN2at6native18elementwise_kernelILi128ELi4EZNS0_15gpu_kernel_implINS0_13AUnaryFunctorIN3c108BFloat16ES5_S5_ZZZNS0_19minimum_kernel_cudaERNS_18TensorIteratorBaseEENKUlvE0_clEvENKUlvE2_clEvEUlS5_S5_E_EEEEvS7_RKT_EUliE_EEviT1_ --------------------------
	.section	.nv.constant0._ZN2at6native18elementwise_kernelILi128ELi4EZNS0_15gpu_kernel_implINS0_13AUnaryFunctorIN3c108BFloat16ES5_S5_ZZZNS0_19minimum_kernel_cudaERNS_18TensorIteratorBaseEENKUlvE0_clEvENKUlvE2_clEvEUlS5_S5_E_EEEEvS7_RKT_EUliE_EEviT1_,"a",@progbits
	.sectionflags	@""
	.align	4
.nv.constant0._ZN2at6native18elementwise_kernelILi128ELi4EZNS0_15gpu_kernel_implINS0_13AUnaryFunctorIN3c108BFloat16ES5_S5_ZZZNS0_19minimum_kernel_cudaERNS_18TensorIteratorBaseEENKUlvE0_clEvENKUlvE2_clEvEUlS5_S5_E_EEEEvS7_RKT_EUliE_EEviT1_:
	.zero		1072


//--------------------- .nv.constant0._ZN2at6native27unrolled_elementwise_kernelINS0_13AUnaryFunctorIN3c108BFloat16ES4_S4_ZZZNS0_19minimum_kernel_cudaERNS_18TensorIteratorBaseEENKUlvE0_clEvENKUlvE2_clEvEUlS4_S4_E_EESt5arrayIPcLm2EELi4E23TrivialOffsetCalculatorILi1EjESF_NS0_6memory12LoadWithCastILi1EEENSG_13StoreWithCastILi1EEEEEviT_T0_T2_T3_T4_T5_ --------------------------
	.section	.nv.constant0._ZN2at6native27unrolled_elementwise_kernelINS0_13AUnaryFunctorIN3c108BFloat16ES4_S4_ZZZNS0_19minimum_kernel_cudaERNS_18TensorIteratorBaseEENKUlvE0_clEvENKUlvE2_clEvEUlS4_S4_E_EESt5arrayIPcLm2EELi4E23TrivialOffsetCalculatorILi1EjESF_NS0_6memory12LoadWithCastILi1EEENSG_13StoreWithCastILi1EEEEEviT_T0_T2_T3_T4_T5_,"a",@progbits
	.sectionflags	@""
	.align	4
.nv.constant0._ZN2at6native27unrolled_elementwise_kernelINS0_13AUnaryFunctorIN3c108BFloat16ES4_S4_ZZZNS0_19minimum_kernel_cudaERNS_18TensorIteratorBaseEENKUlvE0_clEvENKUlvE2_clEvEUlS4_S4_E_EESt5arrayIPcLm2EELi4E23TrivialOffsetCalculatorILi1EjESF_NS0_6memory12LoadWithCastILi1EEENSG_13StoreWithCastILi1EEEEEviT_T0_T2_T3_T4_T5_:
	.zero		572


//--------------------- .nv.constant0._ZN2at6native18elementwise_kernelILi128ELi4EZNS0_22gpu_kernel_impl_nocastINS0_13AUnaryFunctorIN3c108BFloat16ES5_S5_ZZZNS0_19minimum_kernel_cudaERNS_18TensorIteratorBaseEENKUlvE0_clEvENKUlvE2_clEvEUlS5_S5_E_EEEEvS7_RKT_EUliE_EEviT1_ --------------------------
	.section	.nv.constant0._ZN2at6native18elementwise_kernelILi128ELi4EZNS0_22gpu_kernel_impl_nocastINS0_13AUnaryFunctorIN3c108BFloat16ES5_S5_ZZZNS0_19minimum_kernel_cudaERNS_18TensorIteratorBaseEENKUlvE0_clEvENKUlvE2_clEvEUlS5_S5_E_EEEEvS7_RKT_EUliE_EEviT1_,"a",@progbits
	.sectionflags	@""
	.align	4
.nv.constant0._ZN2at6native18elementwise_kernelILi128ELi4EZNS0_22gpu_kernel_impl_nocastINS0_13AUnaryFunctorIN3c108BFloat16ES5_S5_ZZZNS0_19minimum_kernel_cudaERNS_18TensorIteratorBaseEENKUlvE0_clEvENKUlvE2_clEvEUlS5_S5_E_EEEEvS7_RKT_EUliE_EEviT1_:
	.zero		1072


//--------------------- .nv.constant0._ZN2at6native27unrolled_elementwise_kernelINS0_13AUnaryFunctorIN3c108BFloat16ES4_S4_ZZZNS0_19minimum_kernel_cudaERNS_18TensorIteratorBaseEENKUlvE0_clEvENKUlvE2_clEvEUlS4_S4_E_EESt5arrayIPcLm2EELi4E23TrivialOffsetCalculatorILi1EjESF_NS0_6memory15LoadWithoutCastENSG_16StoreWithoutCastEEEviT_T0_T2_T3_T4_T5_ --------------------------
	.section	.nv.constant0._ZN2at6native27unrolled_elementwise_kernelINS0_13AUnaryFunctorIN3c108BFloat16ES4_S4_ZZZNS0_19minimum_kernel_cudaERNS_18TensorIteratorBaseEENKUlvE0_clEvENKUlvE2_clEvEUlS4_S4_E_EESt5arrayIPcLm2EELi4E23TrivialOffsetCalculatorILi1EjESF_NS0_6memory15LoadWithoutCastENSG_16StoreWithoutCastEEEviT_T0_T2_T3_T4_T5_,"a",@progbits
	.sectionflags	@""
	.align	4
.nv.constant0._ZN2at6native27unrolled_elementwise_kernelINS0_13AUnaryFunctorIN3c108BFloat16ES4_S4_ZZZNS0_19minimum_kernel_cudaERNS_18TensorIteratorBaseEENKUlvE0_clEvENKUlvE2_clEvEUlS4_S4_E_EESt5arrayIPcLm2EELi4E23TrivialOffsetCalculatorILi1EjESF_NS0_6memory15LoadWithoutCastENSG_16StoreWithoutCastEEEviT_T0_T2_T3_T4_T5_:
	.zero		556


//--------------------- .nv.constant0._ZN2at6native29vectorized_elementwise_kernelILi2ENS0_13AUnaryFunctorIN3c108BFloat16ES4_S4_ZZZNS0_19minimum_kernel_cudaERNS_18TensorIteratorBaseEENKUlvE0_clEvENKUlvE2_clEvEUlS4_S4_E_EESt5arrayIPcLm2EEEEviT0_T1_ --------------------------
	.section	.nv.constant0._ZN2at6native29vectorized_elementwise_kernelILi2ENS0_13AUnaryFunctorIN3c108BFloat16ES4_S4_ZZZNS0_19minimum_kernel_cudaERNS_18TensorIteratorBaseEENKUlvE0_clEvENKUlvE2_clEvEUlS4_S4_E_EESt5arrayIPcLm2EEEEviT0_T1_,"a",@progbits
	.sectionflags	@""
	.align	4
.nv.constant0._ZN2at6native29vectorized_elementwise_kernelILi2ENS0_13AUnaryFunctorIN3c108BFloat16ES4_S4_ZZZNS0_19minimum_kernel_cudaERNS_18TensorIteratorBaseEENKUlvE0_clEvENKUlvE2_clEvEUlS4_S4_E_EESt5arrayIPcLm2EEEEviT0_T1_:
	.zero		552


//--------------------- .nv.constant0._ZN2at6native29vectorized_elementwise_kernelILi4ENS0_13AUnaryFunctorIN3c108BFloat16ES4_S4_ZZZNS0_19minimum_kernel_cudaERNS_18TensorIteratorBaseEENKUlvE0_clEvENKUlvE2_clEvEUlS4_S4_E_EESt5arrayIPcLm2EEEEviT0_T1_ --------------------------
	.section	.nv.constant0._ZN2at6native29vectorized_elementwise_kernelILi4ENS0_13AUnaryFunctorIN3c108BFloat16ES4_S4_ZZZNS0_19minimum_kernel_cudaERNS_18TensorIteratorBaseEENKUlvE0_clEvENKUlvE2_clEvEUlS4_S4_E_EESt5arrayIPcLm2EEEEviT0_T1_,"a",@progbits
	.sectionflags	@""
	.align	4
.nv.constant0._ZN2at6native29vectorized_elementwise_kernelILi4ENS0_13AUnaryFunctorIN3c108BFloat16ES4_S4_ZZZNS0_19minimum_kernel_cudaERNS_18TensorIteratorBaseEENKUlvE0_clEvENKUlvE2_clEvEUlS4_S4_E_EESt5arrayIPcLm2EEEEviT0_T1_:
	.zero		552


//--------------------- .nv.constant0._ZN2at6native29vectorized_elementwise_kernelILi8ENS0_13AUnaryFunctorIN3c108BFloat16ES4_S4_ZZZNS0_19minimum_kernel_cudaERNS_18TensorIteratorBaseEENKUlvE0_clEvENKUlvE2_clEvEUlS4_S4_E_EESt5arrayIPcLm2EEEEviT0_T1_ --------------------------
	.section	.nv.constant0._ZN2at6native29vectorized_elementwise_kernelILi8ENS0_13AUnaryFunctorIN3c108BFloat16ES4_S4_ZZZNS0_19minimum_kernel_cudaERNS_18TensorIteratorBaseEENKUlvE0_clEvENKUlvE2_clEvEUlS4_S4_E_EESt5arrayIPcLm2EEEEviT0_T1_,"a",@progbits
	.sectionflags	@""
	.align	4
.nv.constant0._ZN2at6native29vectorized_elementwise_kernelILi8ENS0_13AUnaryFunctorIN3c108BFloat16ES4_S4_ZZZNS0_19minimum_kernel_cudaERNS_18TensorIteratorBaseEENKUlvE0_clEvENKUlvE2_clEvEUlS4_S4_E_EESt5arrayIPcLm2EEEEviT0_T1_:
	.zero		552


//--------------------- .nv.constant0._ZN2at6native18elementwise_kernelILi128ELi4EZNS0_15gpu_kernel_implINS0_13BinaryFunctorIN3c108BFloat16ES5_S5_ZZZNS0_19minimum_kernel_cudaERNS_18TensorIteratorBaseEENKUlvE0_clEvENKUlvE2_clEvEUlS5_S5_E_EEEEvS7_RKT_EUliE_EEviT1_ --------------------------
	.section	.nv.constant0._ZN2at6native18elementwise_kernelILi128ELi4EZNS0_15gpu_kernel_implINS0_13BinaryFunctorIN3c108BFloat16ES5_S5_ZZZNS0_19minimum_kernel_cudaERNS_18TensorIteratorBaseEENKUlvE0_clEvENKUlvE2_clEvEUlS5_S5_E_EEEEvS7_RKT_EUliE_EEviT1_,"a",@progbits
	.sectionflags	@""
	.align	4
.nv.constant0._ZN2at6native18elementwise_kernelILi128ELi4EZNS0_15gpu_kernel_implINS0_13BinaryFunctorIN3c108BFloat16ES5_S5_ZZZNS0_19minimum_kernel_cudaERNS_18TensorIteratorBaseEENKUlvE0_clEvENKUlvE2_clEvEUlS5_S5_E_EEEEvS7_RKT_EUliE_EEviT1_:
	.zero		1184


//--------------------- .nv.constant0._ZN2at6native27unrolled_elementwise_kernelINS0_13BinaryFunctorIN3c108BFloat16ES4_S4_ZZZNS0_19minimum_kernel_cudaERNS_18TensorIteratorBaseEENKUlvE0_clEvENKUlvE2_clEvEUlS4_S4_E_EESt5arrayIPcLm3EELi4E23TrivialOffsetCalculatorILi2EjESE_ILi1EjENS0_6memory12LoadWithCastILi2EEENSH_13StoreWithCastILi1EEEEEviT_T0_T2_T3_T4_T5_ --------------------------
	.section	.nv.constant0._ZN2at6native27unrolled_elementwise_kernelINS0_13BinaryFunctorIN3c108BFloat16ES4_S4_ZZZNS0_19minimum_kernel_cudaERNS_18TensorIteratorBaseEENKUlvE0_clEvENKUlvE2_clEvEUlS4_S4_E_EESt5arrayIPcLm3EELi4E23TrivialOffsetCalculatorILi2EjESE_ILi1EjENS0_6memory12LoadWithCastILi2EEENSH_13StoreWithCastILi1EEEEEviT_T0_T2_T3_T4_T5_,"a",@progbits
	.sectionflags	@""
	.align	4
.nv.constant0._ZN2at6native27unrolled_elementwise_kernelINS0_13BinaryFunctorIN3c108BFloat16ES4_S4_ZZZNS0_19minimum_kernel_cudaERNS_18TensorIteratorBaseEENKUlvE0_clEvENKUlvE2_clEvEUlS4_S4_E_EESt5arrayIPcLm3EELi4E23TrivialOffsetCalculatorILi2EjESE_ILi1EjENS0_6memory12LoadWithCastILi2EEENSH_13StoreWithCastILi1EEEEEviT_T0_T2_T3_T4_T5_:
	.zero		584


//--------------------- .nv.constant0._ZN2at6native18elementwise_kernelILi128ELi4EZNS0_22gpu_kernel_impl_nocastINS0_13BinaryFunctorIN3c108BFloat16ES5_S5_ZZZNS0_19minimum_kernel_cudaERNS_18TensorIteratorBaseEENKUlvE0_clEvENKUlvE2_clEvEUlS5_S5_E_EEEEvS7_RKT_EUliE_EEviT1_ --------------------------
	.section	.nv.constant0._ZN2at6native18elementwise_kernelILi128ELi4EZNS0_22gpu_kernel_impl_nocastINS0_13BinaryFunctorIN3c108BFloat16ES5_S5_ZZZNS0_19minimum_kernel_cudaERNS_18TensorIteratorBaseEENKUlvE0_clEvENKUlvE2_clEvEUlS5_S5_E_EEEEvS7_RKT_EUliE_EEviT1_,"a",@progbits
	.sectionflags	@""
	.align	4
.nv.constant0._ZN2at6native18elementwise_kernelILi128ELi4EZNS0_22gpu_kernel_impl_nocastINS0_13BinaryFunctorIN3c108BFloat16ES5_S5_ZZZNS0_19minimum_kernel_cudaERNS_18TensorIteratorBaseEENKUlvE0_clEvENKUlvE2_clEvEUlS5_S5_E_EEEEvS7_RKT_EUliE_EEviT1_:
	.zero		1184


//--------------------- .nv.constant0._ZN2at6native27unrolled_elementwise_kernelINS0_13BinaryFunctorIN3c108BFloat16ES4_S4_ZZZNS0_19minimum_kernel_cudaERNS_18TensorIteratorBaseEENKUlvE0_clEvENKUlvE2_clEvEUlS4_S4_E_EESt5arrayIPcLm3EELi4E23TrivialOffsetCalculatorILi2EjESE_ILi1EjENS0_6memory15LoadWithoutCastENSH_16StoreWithoutCastEEEviT_T0_T2_T3_T4_T5_ --------------------------
	.section	.nv.constant0._ZN2at6native27unrolled_elementwise_kernelINS0_13BinaryFunctorIN3c108BFloat16ES4_S4_ZZZNS0_19minimum_kernel_cudaERNS_18TensorIteratorBaseEENKUlvE0_clEvENKUlvE2_clEvEUlS4_S4_E_EESt5arrayIPcLm3EELi4E23TrivialOffsetCalculatorILi2EjESE_ILi1EjENS0_6memory15LoadWithoutCastENSH_16StoreWithoutCastEEEviT_T0_T2_T3_T4_T5_,"a",@progbits
	.sectionflags	@""
	.align	4
.nv.constant0._ZN2at6native27unrolled_elementwise_kernelINS0_13BinaryFunctorIN3c108BFloat16ES4_S4_ZZZNS0_19minimum_kernel_cudaERNS_18TensorIteratorBaseEENKUlvE0_clEvENKUlvE2_clEvEUlS4_S4_E_EESt5arrayIPcLm3EELi4E23TrivialOffsetCalculatorILi2EjESE_ILi1EjENS0_6memory15LoadWithoutCastENSH_16StoreWithoutCastEEEviT_T0_T2_T3_T4_T5_:
	.zero		564


//--------------------- .nv.constant0._ZN2at6native29vectorized_elementwise_kernelILi2ENS0_13BinaryFunctorIN3c108BFloat16ES4_S4_ZZZNS0_19minimum_kernel_cudaERNS_18TensorIteratorBaseEENKUlvE0_clEvENKUlvE2_clEvEUlS4_S4_E_EESt5arrayIPcLm3EEEEviT0_T1_ --------------------------
	.section	.nv.constant0._ZN2at6native29vectorized_elementwise_kernelILi2ENS0_13BinaryFunctorIN3c108BFloat16ES4_S4_ZZZNS0_19minimum_kernel_cudaERNS_18TensorIteratorBaseEENKUlvE0_clEvENKUlvE2_clEvEUlS4_S4_E_EESt5arrayIPcLm3EEEEviT0_T1_,"a",@progbits
	.sectionflags	@""
	.align	4
.nv.constant0._ZN2at6native29vectorized_elementwise_kernelILi2ENS0_13BinaryFunctorIN3c108BFloat16ES4_S4_ZZZNS0_19minimum_kernel_cudaERNS_18TensorIteratorBaseEENKUlvE0_clEvENKUlvE2_clEvEUlS4_S4_E_EESt5arrayIPcLm3EEEEviT0_T1_:
	.zero		560


//--------------------- .nv.constant0._ZN2at6native29vectorized_elementwise_kernelILi4ENS0_13BinaryFunctorIN3c108BFloat16ES4_S4_ZZZNS0_19minimum_kernel_cudaERNS_18TensorIteratorBaseEENKUlvE0_clEvENKUlvE2_clEvEUlS4_S4_E_EESt5arrayIPcLm3EEEEviT0_T1_ --------------------------
	.section	.nv.constant0._ZN2at6native29vectorized_elementwise_kernelILi4ENS0_13BinaryFunctorIN3c108BFloat16ES4_S4_ZZZNS0_19minimum_kernel_cudaERNS_18TensorIteratorBaseEENKUlvE0_clEvENKUlvE2_clEvEUlS4_S4_E_EESt5arrayIPcLm3EEEEviT0_T1_,"a",@progbits
	.sectionflags	@""
	.align	4
.nv.constant0._ZN2at6native29vectorized_elementwise_kernelILi4ENS0_13BinaryFunctorIN3c108BFloat16ES4_S4_ZZZNS0_19minimum_kernel_cudaERNS_18TensorIteratorBaseEENKUlvE0_clEvENKUlvE2_clEvEUlS4_S4_E_EESt5arrayIPcLm3EEEEviT0_T1_:
	.zero		560


//--------------------- .nv.constant0._ZN2at6native29vectorized_elementwise_kernelILi8ENS0_13BinaryFunctorIN3c108BFloat16ES4_S4_ZZZNS0_19minimum_kernel_cudaERNS_18TensorIteratorBaseEENKUlvE0_clEvENKUlvE2_clEvEUlS4_S4_E_EESt5arrayIPcLm3EEEEviT0_T1_ --------------------------
	.section	.nv.constant0._ZN2at6native29vectorized_elementwise_kernelILi8ENS0_13BinaryFunctorIN3c108BFloat16ES4_S4_ZZZNS0_19minimum_kernel_cudaERNS_18TensorIteratorBaseEENKUlvE0_clEvENKUlvE2_clEvEUlS4_S4_E_EESt5arrayIPcLm3EEEEviT0_T1_,"a",@progbits
	.sectionflags	@""
	.align	4
.nv.constant0._ZN2at6native29vectorized_elementwise_kernelILi8ENS0_13BinaryFunctorIN3c108BFloat16ES4_S4_ZZZNS0_19minimum_kernel_cudaERNS_18TensorIteratorBaseEENKUlvE0_clEvENKUlvE2_clEvEUlS4_S4_E_EESt5arrayIPcLm3EEEEviT0_T1_:
	.zero		560


//--------------------- .nv.constant0._ZN2at6native18elementwise_kernelILi128ELi4EZNS0_15gpu_kernel_implINS0_13AUnaryFunctorIN3c104HalfES5_S5_ZZZNS0_19minimum_kernel_cudaERNS_18TensorIteratorBaseEENKUlvE0_clEvENKUlvE1_clEvEUlS5_S5_E_EEEEvS7_RKT_EUliE_EEviT1_ --------------------------
	.section	.nv.constant0._ZN2at6native18elementwise_kernelILi128ELi4EZNS0_15gpu_kernel_implINS0_13AUnaryFunctorIN3c104HalfES5_S5_ZZZNS0_19minimum_kernel_cudaERNS_18TensorIteratorBaseEENKUlvE0_clEvENKUlvE1_clEvEUlS5_S5_E_EEEEvS7_RKT_EUliE_EEviT1_,"a",@progbits
	.sectionflags	@""
	.align	4
.nv.constant0._ZN2at6native18elementwise_kernelILi128ELi4EZNS0_15gpu_kernel_implINS0_13AUnaryFunctorIN3c104HalfES5_S5_ZZZNS0_19minimum_kernel_cudaERNS_18TensorIteratorBaseEENKUlvE0_clEvENKUlvE1_clEvEUlS5_S5_E_EEEEvS7_RKT_EUliE_EEviT1_:
	.zero		1072


//--------------------- .nv.constant0._ZN2at6native27unrolled_elementwise_kernelINS0_13AUnaryFunctorIN3c104HalfES4_S4_ZZZNS0_19minimum_kernel_cudaERNS_18TensorIteratorBaseEENKUlvE0_clEvENKUlvE1_clEvEUlS4_S4_E_EESt5arrayIPcLm2EELi4E23TrivialOffsetCalculatorILi1EjESF_NS0_6memory12LoadWithCastILi1EEENSG_13StoreWithCastILi1EEEEEviT_T0_T2_T3_T4_T5_ --------------------------
	.section	.nv.constant0._ZN2at6native27unrolled_elementwise_kernelINS0_13AUnaryFunctorIN3c104HalfES4_S4_ZZZNS0_19minimum_kernel_cudaERNS_18TensorIteratorBaseEENKUlvE0_clEvENKUlvE1_clEvEUlS4_S4_E_EESt5arrayIPcLm2EELi4E23TrivialOffsetCalculatorILi1EjESF_NS0_6memory12LoadWithCastILi1EEENSG_13StoreWithCastILi1EEEEEviT_T0_T2_T3_T4_T5_,"a",@progbits
	.sectionflags	@""
	.align	4
.nv.constant0._ZN2at6native27unrolled_elementwise_kernelINS0_13AUnaryFunctorIN3c104HalfES4_S4_ZZZNS0_19minimum_kernel_cudaERNS_18TensorIteratorBaseEENKUlvE0_clEvENKUlvE1_clEvEUlS4_S4_E_EESt5arrayIPcLm2EELi4E23TrivialOffsetCalculatorILi1EjESF_NS0_6memory12LoadWithCastILi1EEENSG_13StoreWithCastILi1EEEEEviT_T0_T2_T3_T4_T5_:
	.zero		572


//--------------------- .nv.constant0._ZN2at6native18elementwise_kernelILi128ELi4EZNS0_22gpu_kernel_impl_nocastINS0_13AUnaryFunctorIN3c104HalfES5_S5_ZZZNS0_19minimum_kernel_cudaERNS_18TensorIteratorBaseEENKUlvE0_clEvENKUlvE1_clEvEUlS5_S5_E_EEEEvS7_RKT_EUliE_EEviT1_ --------------------------
	.section	.nv.constant0._ZN2at6native18elementwise_kernelILi128ELi4EZNS0_22gpu_kernel_impl_nocastINS0_13AUnaryFunctorIN3c104HalfES5_S5_ZZZNS0_19minimum_kernel_cudaERNS_18TensorIteratorBaseEENKUlvE0_clEvENKUlvE1_clEvEUlS5_S5_E_EEEEvS7_RKT_EUliE_EEviT1_,"a",@progbits
	.sectionflags	@""
	.align	4
.nv.constant0._ZN2at6native18elementwise_kernelILi128ELi4EZNS0_22gpu_kernel_impl_nocastINS0_13AUnaryFunctorIN3c104HalfES5_S5_ZZZNS0_19minimum_kernel_cudaERNS_18TensorIteratorBaseEENKUlvE0_clEvENKUlvE1_clEvEUlS5_S5_E_EEEEvS7_RKT_EUliE_EEviT1_:
	.zero		1072


//--------------------- .nv.constant0._ZN2at6native27unrolled_elementwise_kernelINS0_13AUnaryFunctorIN3c104HalfES4_S4_ZZZNS0_19minimum_kernel_cudaERNS_18TensorIteratorBaseEENKUlvE0_clEvENKUlvE1_clEvEUlS4_S4_E_EESt5arrayIPcLm2EELi4E23TrivialOffsetCalculatorILi1EjESF_NS0_6memory15LoadWithoutCastENSG_16StoreWithoutCastEEEviT_T0_T2_T3_T4_T5_ --------------------------
	.section	.nv.constant0._ZN2at6native27unrolled_elementwise_kernelINS0_13AUnaryFunctorIN3c104HalfES4_S4_ZZZNS0_19minimum_kernel_cudaERNS_18TensorIteratorBaseEENKUlvE0_clEvENKUlvE1_clEvEUlS4_S4_E_EESt5arrayIPcLm2EELi4E23TrivialOffsetCalculatorILi1EjESF_NS0_6memory15LoadWithoutCastENSG_16StoreWithoutCastEEEviT_T0_T2_T3_T4_T5_,"a",@progbits
	.sectionflags	@""
	.align	4
.nv.constant0._ZN2at6native27unrolled_elementwise_kernelINS0_13AUnaryFunctorIN3c104HalfES4_S4_ZZZNS0_19minimum_kernel_cudaERNS_18TensorIteratorBaseEENKUlvE0_clEvENKUlvE1_clEvEUlS4_S4_E_EESt5arrayIPcLm2EELi4E23TrivialOffsetCalculatorILi1EjESF_NS0_6memory15LoadWithoutCastENSG_16StoreWithoutCastEEEviT_T0_T2_T3_T4_T5_:
	.zero		556


//--------------------- .nv.constant0._ZN2at6native29vectorized_elementwise_kernelILi2ENS0_13AUnaryFunctorIN3c104HalfES4_S4_ZZZNS0_19minimum_kernel_cudaERNS_18TensorIteratorBaseEENKUlvE0_clEvENKUlvE1_clEvEUlS4_S4_E_EESt5arrayIPcLm2EEEEviT0_T1_ --------------------------
	.section	.nv.constant0._ZN2at6native29vectorized_elementwise_kernelILi2ENS0_13AUnaryFunctorIN3c104HalfES4_S4_ZZZNS0_19minimum_kernel_cudaERNS_18TensorIteratorBaseEENKUlvE0_clEvENKUlvE1_clEvEUlS4_S4_E_EESt5arrayIPcLm2EEEEviT0_T1_,"a",@progbits
	.sectionflags	@""
	.align	4
.nv.constant0._ZN2at6native29vectorized_elementwise_kernelILi2ENS0_13AUnaryFunctorIN3c104HalfES4_S4_ZZZNS0_19minimum_kernel_cudaERNS_18TensorIteratorBaseEENKUlvE0_clEvENKUlvE1_clEvEUlS4_S4_E_EESt5arrayIPcLm2EEEEviT0_T1_:
	.zero		552


//--------------------- .nv.constant0._ZN2at6native29vectorized_elementwise_kernelILi4ENS0_13AUnaryFunctorIN3c104HalfES4_S4_ZZZNS0_19minimum_kernel_cudaERNS_18TensorIteratorBaseEENKUlvE0_clEvENKUlvE1_clEvEUlS4_S4_E_EESt5arrayIPcLm2EEEEviT0_T1_ --------------------------
	.section	.nv.constant0._ZN2at6native29vectorized_elementwise_kernelILi4ENS0_13AUnaryFunctorIN3c104HalfES4_S4_ZZZNS0_19minimum_kernel_cudaERNS_18TensorIteratorBaseEENKUlvE0_clEvENKUlvE1_clEvEUlS4_S4_E_EESt5arrayIPcLm2EEEEviT0_T1_,"a",@progbits
	.sectionflags	@""
	.align	4
.nv.constant0._ZN2at6native29vectorized_elementwise_kernelILi4ENS0_13AUnaryFunctorIN3c104HalfES4_S4_ZZZNS0_19minimum_kernel_cudaERNS_18TensorIteratorBaseEENKUlvE0_clEvENKUlvE1_clEvEUlS4_S4_E_EESt5arrayIPcLm2EEEEviT0_T1_:
	.zero		552


//--------------------- .nv.constant0._ZN2at6native29vectorized_elementwise_kernelILi8ENS0_13AUnaryFunctorIN3c104HalfES4_S4_ZZZNS0_19minimum_kernel_cudaERNS_18TensorIteratorBaseEENKUlvE0_clEvENKUlvE1_clEvEUlS4_S4_E_EESt5arrayIPcLm2EEEEviT0_T1_ --------------------------
	.section	.nv.constant0._ZN2at6native29vectorized_elementwise_kernelILi8ENS0_13AUnaryFunctorIN3c104HalfES4_S4_ZZZNS0_19minimum_kernel_cudaERNS_18TensorIteratorBaseEENKUlvE0_clEvENKUlvE1_clEvEUlS4_S4_E_EESt5arrayIPcLm2EEEEviT0_T1_,"a",@progbits
	.sectionflags	@""
	.align	4
.nv.constant0._ZN2at6native29vectorized_elementwise_kernelILi8ENS0_13AUnaryFunctorIN3c104HalfES4_S4_ZZZNS0_19minimum_kernel_cudaERNS_18TensorIteratorBaseEENKUlvE0_clEvENKUlvE1_clEvEUlS4_S4_E_EESt5arrayIPcLm2EEEEviT0_T1_:
	.zero		552


//--------------------- .nv.constant0._ZN2at6native18elementwise_kernelILi128ELi4EZNS0_15gpu_kernel_implINS0_13BinaryFunctorIN3c104HalfES5_S5_ZZZNS0_19minimum_kernel_cudaERNS_18TensorIteratorBaseEENKUlvE0_clEvENKUlvE1_clEvEUlS5_S5_E_EEEEvS7_RKT_EUliE_EEviT1_ --------------------------
	.section	.nv.constant0._ZN2at6native18elementwise_kernelILi128ELi4EZNS0_15gpu_kernel_implINS0_13BinaryFunctorIN3c104HalfES5_S5_ZZZNS0_19minimum_kernel_cudaERNS_18TensorIteratorBaseEENKUlvE0_clEvENKUlvE1_clEvEUlS5_S5_E_EEEEvS7_RKT_EUliE_EEviT1_,"a",@progbits
	.sectionflags	@""
	.align	4
.nv.constant0._ZN2at6native18elementwise_kernelILi128ELi4EZNS0_15gpu_kernel_implINS0_13BinaryFunctorIN3c104HalfES5_S5_ZZZNS0_19minimum_kernel_cudaERNS_18TensorIteratorBaseEENKUlvE0_clEvENKUlvE1_clEvEUlS5_S5_E_EEEEvS7_RKT_EUliE_EEviT1_:
	.zero		1184


//--------------------- .nv.constant0._ZN2at6native27unrolled_elementwise_kernelINS0_13BinaryFunctorIN3c104HalfES4_S4_ZZZNS0_19minimum_kernel_cudaERNS_18TensorIteratorBaseEENKUlvE0_clEvENKUlvE1_clEvEUlS4_S4_E_EESt5arrayIPcLm3EELi4E23TrivialOffsetCalculatorILi2EjESE_ILi1EjENS0_6memory12LoadWithCastILi2EEENSH_13StoreWithCastILi1EEEEEviT_T0_T2_T3_T4_T5_ --------------------------
	.section	.nv.constant0._ZN2at6native27unrolled_elementwise_kernelINS0_13BinaryFunctorIN3c104HalfES4_S4_ZZZNS0_19minimum_kernel_cudaERNS_18TensorIteratorBaseEENKUlvE0_clEvENKUlvE1_clEvEUlS4_S4_E_EESt5arrayIPcLm3EELi4E23TrivialOffsetCalculatorILi2EjESE_ILi1EjENS0_6memory12LoadWithCastILi2EEENSH_13StoreWithCastILi1EEEEEviT_T0_T2_T3_T4_T5_,"a",@progbits
	.sectionflags	@""
	.align	4
.nv.constant0._ZN2at6native27unrolled_elementwise_kernelINS0_13BinaryFunctorIN3c104HalfES4_S4_ZZZNS0_19minimum_kernel_cudaERNS_18TensorIteratorBaseEENKUlvE0_clEvENKUlvE1_clEvEUlS4_S4_E_EESt5arrayIPcLm3EELi4E23TrivialOffsetCalculatorILi2EjESE_ILi1EjENS0_6memory12LoadWithCastILi2EEENSH_13StoreWithCastILi1EEEEEviT_T0_T2_T3_T4_T5_:
	.zero		584


//--------------------- .nv.constant0._ZN2at6native18elementwise_kernelILi128ELi4EZNS0_22gpu_kernel_impl_nocastINS0_13BinaryFunctorIN3c104HalfES5_S5_ZZZNS0_19minimum_kernel_cudaERNS_18TensorIteratorBaseEENKUlvE0_clEvENKUlvE1_clEvEUlS5_S5_E_EEEEvS7_RKT_EUliE_EEviT1_ --------------------------
	.section	.nv.constant0._ZN2at6native18elementwise_kernelILi128ELi4EZNS0_22gpu_kernel_impl_nocastINS0_13BinaryFunctorIN3c104HalfES5_S5_ZZZNS0_19minimum_kernel_cudaERNS_18TensorIteratorBaseEENKUlvE0_clEvENKUlvE1_clEvEUlS5_S5_E_EEEEvS7_RKT_EUliE_EEviT1_,"a",@progbits
	.sectionflags	@""
	.align	4
.nv.constant0._ZN2at6native18elementwise_kernelILi128ELi4EZNS0_22gpu_kernel_impl_nocastINS0_13BinaryFunctorIN3c104HalfES5_S5_ZZZNS0_19minimum_kernel_cudaERNS_18TensorIteratorBaseEENKUlvE0_clEvENKUlvE1_clEvEUlS5_S5_E_EEEEvS7_RKT_EUliE_EEviT1_:
	.zero		1184


//--------------------- .nv.constant0._ZN2at6native27unrolled_elementwise_kernelINS0_13BinaryFunctorIN3c104HalfES4_S4_ZZZNS0_19minimum_kernel_cudaERNS_18TensorIteratorBaseEENKUlvE0_clEvENKUlvE1_clEvEUlS4_S4_E_EESt5arrayIPcLm3EELi4E23TrivialOffsetCalculatorILi2EjESE_ILi1EjENS0_6memory15LoadWithoutCastENSH_16StoreWithoutCastEEEviT_T0_T2_T3_T4_T5_ --------------------------
	.section	.nv.constant0._ZN2at6native27unrolled_elementwise_kernelINS0_13BinaryFunctorIN3c104HalfES4_S4_ZZZNS0_19minimum_kernel_cudaERNS_18TensorIteratorBaseEENKUlvE0_clEvENKUlvE1_clEvEUlS4_S4_E_EESt5arrayIPcLm3EELi4E23TrivialOffsetCalculatorILi2EjESE_ILi1EjENS0_6memory15LoadWithoutCastENSH_16StoreWithoutCastEEEviT_T0_T2_T3_T4_T5_,"a",@progbits
	.sectionflags	@""
	.align	4
.nv.constant0._ZN2at6native27unrolled_elementwise_kernelINS0_13BinaryFunctorIN3c104HalfES4_S4_ZZZNS0_19minimum_kernel_cudaERNS_18TensorIteratorBaseEENKUlvE0_clEvENKUlvE1_clEvEUlS4_S4_E_EESt5arrayIPcLm3EELi4E23TrivialOffsetCalculatorILi2EjESE_ILi1EjENS0_6memory15LoadWithoutCastENSH_16StoreWithoutCastEEEviT_T0_T2_T3_T4_T5_:
	.zero		564


//--------------------- .nv.constant0._ZN2at6native29vectorized_elementwise_kernelILi2ENS0_13BinaryFunctorIN3c104HalfES4_S4_ZZZNS0_19minimum_kernel_cudaERNS_18TensorIteratorBaseEENKUlvE0_clEvENKUlvE1_clEvEUlS4_S4_E_EESt5arrayIPcLm3EEEEviT0_T1_ --------------------------
	.section	.nv.constant0._ZN2at6native29vectorized_elementwise_kernelILi2ENS0_13BinaryFunctorIN3c104HalfES4_S4_ZZZNS0_19minimum_kernel_cudaERNS_18TensorIteratorBaseEENKUlvE0_clEvENKUlvE1_clEvEUlS4_S4_E_EESt5arrayIPcLm3EEEEviT0_T1_,"a",@progbits
	.sectionflags	@""
	.align	4
.nv.constant0._ZN2at6native29vectorized_elementwise_kernelILi2ENS0_13BinaryFunctorIN3c104HalfES4_S4_ZZZNS0_19minimum_kernel_cudaERNS_18TensorIteratorBaseEENKUlvE0_clEvENKUlvE1_clEvEUlS4_S4_E_EESt5arrayIPcLm3EEEEviT0_T1_:
	.zero		560


//--------------------- .nv.constant0._ZN2at6native29vectorized_elementwise_kernelILi4ENS0_13BinaryFunctorIN3c104HalfES4_S4_ZZZNS0_19minimum_kernel_cudaERNS_18TensorIteratorBaseEENKUlvE0_clEvENKUlvE1_clEvEUlS4_S4_E_EESt5arrayIPcLm3EEEEviT0_T1_ --------------------------
	.section	.nv.constant0._ZN2at6native29vectorized_elementwise_kernelILi4ENS0_13BinaryFunctorIN3c104HalfES4_S4_ZZZNS0_19minimum_kernel_cudaERNS_18TensorIteratorBaseEENKUlvE0_clEvENKUlvE1_clEvEUlS4_S4_E_EESt5arrayIPcLm3EEEEviT0_T1_,"a",@progbits
	.sectionflags	@""
	.align	4
.nv.constant0._ZN2at6native29vectorized_elementwise_kernelILi4ENS0_13BinaryFunctorIN3c104HalfES4_S4_ZZZNS0_19minimum_kernel_cudaERNS_18TensorIteratorBaseEENKUlvE0_clEvENKUlvE1_clEvEUlS4_S4_E_EESt5arrayIPcLm3EEEEviT0_T1_:
	.zero		560


//--------------------- .nv.constant0._ZN2at6native29vectorized_elementwise_kernelILi8ENS0_13BinaryFunctorIN3c104HalfES4_S4_ZZZNS0_19minimum_kernel_cudaERNS_18TensorIteratorBaseEENKUlvE0_clEvENKUlvE1_clEvEUlS4_S4_E_EESt5arrayIPcLm3EEEEviT0_T1_ --------------------------
	.section	.nv.constant0._ZN2at6native29vectorized_elementwise_kernelILi8ENS0_13BinaryFunctorIN3c104HalfES4_S4_ZZZNS0_19minimum_kernel_cudaERNS_18TensorIteratorBaseEENKUlvE0_clEvENKUlvE1_clEvEUlS4_S4_E_EESt5arrayIPcLm3EEEEviT0_T1_,"a",@progbits
	.sectionflags	@""
	.align	4
.nv.constant0._ZN2at6native29vectorized_elementwise_kernelILi8ENS0_13BinaryFunctorIN3c104HalfES4_S4_ZZZNS0_19minimum_kernel_cudaERNS_18TensorIteratorBaseEENKUlvE0_clEvENKUlvE1_clEvEUlS4_S4_E_EESt5arrayIPcLm3EEEEviT0_T1_:
	.zero		560


//--------------------- .nv.constant0._ZN2at6native18elementwise_kernelILi128ELi4EZNS0_15gpu_kernel_implINS0_13AUnaryFunctorIfffZZZNS0_19minimum_kernel_cudaERNS_18TensorIteratorBaseEENKUlvE0_clEvENKUlvE0_clEvEUlffE_EEEEvS5_RKT_EUliE_EEviT1_ --------------------------
	.section	.nv.constant0._ZN2at6native18elementwise_kernelILi128ELi4EZNS0_15gpu_kernel_implINS0_13AUnaryFunctorIfffZZZNS0_19minimum_kernel_cudaERNS_18TensorIteratorBaseEENKUlvE0_clEvENKUlvE0_clEvEUlffE_EEEEvS5_RKT_EUliE_EEviT1_,"a",@progbits
	.sectionflags	@""
	.align	4
.nv.constant0._ZN2at6native18elementwise_kernelILi128ELi4EZNS0_15gpu_kernel_implINS0_13AUnaryFunctorIfffZZZNS0_19minimum_kernel_cudaERNS_18TensorIteratorBaseEENKUlvE0_clEvENKUlvE0_clEvEUlffE_EEEEvS5_RKT_EUliE_EEviT1_:
	.zero		1080


//--------------------- .nv.constant0._ZN2at6native27unrolled_elementwise_kernelINS0_13AUnaryFunctorIfffZZZNS0_19minimum_kernel_cudaERNS_18TensorIteratorBaseEENKUlvE0_clEvENKUlvE0_clEvEUlffE_EESt5arrayIPcLm2EELi4E23TrivialOffsetCalculatorILi1EjESD_NS0_6memory12LoadWithCastILi1EEENSE_13StoreWithCastILi1EEEEEviT_T0_T2_T3_T4_T5_ --------------------------
	.section	.nv.constant0._ZN2at6native27unrolled_elementwise_kernelINS0_13AUnaryFunctorIfffZZZNS0_19minimum_kernel_cudaERNS_18TensorIteratorBaseEENKUlvE0_clEvENKUlvE0_clEvEUlffE_EESt5arrayIPcLm2EELi4E23TrivialOffsetCalculatorILi1EjESD_NS0_6memory12LoadWithCastILi1EEENSE_13StoreWithCastILi1EEEEEviT_T0_T2_T3_T4_T5_,"a",@progbits
	.sectionflags	@""
	.align	4
.nv.constant0._ZN2at6native27unrolled_elementwise_kernelINS0_13AUnaryFunctorIfffZZZNS0_19minimum_kernel_cudaERNS_18TensorIteratorBaseEENKUlvE0_clEvENKUlvE0_clEvEUlffE_EESt5arrayIPcLm2EELi4E23TrivialOffsetCalculatorILi1EjESD_NS0_6memory12LoadWithCastILi1EEENSE_13StoreWithCastILi1EEEEEviT_T0_T2_T3_T4_T5_:
	.zero		580


//--------------------- .nv.constant0._ZN2at6native18elementwise_kernelILi128ELi2EZNS0_22gpu_kernel_impl_nocastINS0_13AUnaryFunctorIfffZZZNS0_19minimum_kernel_cudaERNS_18TensorIteratorBaseEENKUlvE0_clEvENKUlvE0_clEvEUlffE_EEEEvS5_RKT_EUliE_EEviT1_ --------------------------
	.section	.nv.constant0._ZN2at6native18elementwise_kernelILi128ELi2EZNS0_22gpu_kernel_impl_nocastINS0_13AUnaryFunctorIfffZZZNS0_19minimum_kernel_cudaERNS_18TensorIteratorBaseEENKUlvE0_clEvENKUlvE0_clEvEUlffE_EEEEvS5_RKT_EUliE_EEviT1_,"a",@progbits
	.sectionflags	@""
	.align	4
.nv.constant0._ZN2at6native18elementwise_kernelILi128ELi2EZNS0_22gpu_kernel_impl_nocastINS0_13AUnaryFunctorIfffZZZNS0_19minimum_kernel_cudaERNS_18TensorIteratorBaseEENKUlvE0_clEvENKUlvE0_clEvEUlffE_EEEEvS5_RKT_EUliE_EEviT1_:
	.zero		1072


//--------------------- .nv.constant0._ZN2at6native27unrolled_elementwise_kernelINS0_13AUnaryFunctorIfffZZZNS0_19minimum_kernel_cudaERNS_18TensorIteratorBaseEENKUlvE0_clEvENKUlvE0_clEvEUlffE_EESt5arrayIPcLm2EELi4E23TrivialOffsetCalculatorILi1EjESD_NS0_6memory15LoadWithoutCastENSE_16StoreWithoutCastEEEviT_T0_T2_T3_T4_T5_ --------------------------
	.section	.nv.constant0._ZN2at6native27unrolled_elementwise_kernelINS0_13AUnaryFunctorIfffZZZNS0_19minimum_kernel_cudaERNS_18TensorIteratorBaseEENKUlvE0_clEvENKUlvE0_clEvEUlffE_EESt5arrayIPcLm2EELi4E23TrivialOffsetCalculatorILi1EjESD_NS0_6memory15LoadWithoutCastENSE_16StoreWithoutCastEEEviT_T0_T2_T3_T4_T5_,"a",@progbits
	.sectionflags	@""
	.align	4
.nv.constant0._ZN2at6native27unrolled_elementwise_kernelINS0_13AUnaryFunctorIfffZZZNS0_19minimum_kernel_cudaERNS_18TensorIteratorBaseEENKUlvE0_clEvENKUlvE0_clEvEUlffE_EESt5arrayIPcLm2EELi4E23TrivialOffsetCalculatorILi1EjESD_NS0_6memory15LoadWithoutCastENSE_16StoreWithoutCastEEEviT_T0_T2_T3_T4_T5_:
	.zero		564


//--------------------- .nv.constant0._ZN2at6native29vectorized_elementwise_kernelILi2ENS0_13AUnaryFunctorIfffZZZNS0_19minimum_kernel_cudaERNS_18TensorIteratorBaseEENKUlvE0_clEvENKUlvE0_clEvEUlffE_EESt5arrayIPcLm2EEEEviT0_T1_ --------------------------
	.section	.nv.constant0._ZN2at6native29vectorized_elementwise_kernelILi2ENS0_13AUnaryFunctorIfffZZZNS0_19minimum_kernel_cudaERNS_18TensorIteratorBaseEENKUlvE0_clEvENKUlvE0_clEvEUlffE_EESt5arrayIPcLm2EEEEviT0_T1_,"a",@progbits
	.sectionflags	@""
	.align	4
.nv.constant0._ZN2at6native29vectorized_elementwise_kernelILi2ENS0_13AUnaryFunctorIfffZZZNS0_19minimum_kernel_cudaERNS_18TensorIteratorBaseEENKUlvE0_clEvENKUlvE0_clEvEUlffE_EESt5arrayIPcLm2EEEEviT0_T1_:
	.zero		560


//--------------------- .nv.constant0._ZN2at6native29vectorized_elementwise_kernelILi4ENS0_13AUnaryFunctorIfffZZZNS0_19minimum_kernel_cudaERNS_18TensorIteratorBaseEENKUlvE0_clEvENKUlvE0_clEvEUlffE_EESt5arrayIPcLm2EEEEviT0_T1_ --------------------------
	.section	.nv.constant0._ZN2at6native29vectorized_elementwise_kernelILi4ENS0_13AUnaryFunctorIfffZZZNS0_19minimum_kernel_cudaERNS_18TensorIteratorBaseEENKUlvE0_clEvENKUlvE0_clEvEUlffE_EESt5arrayIPcLm2EEEEviT0_T1_,"a",@progbits
	.sectionflags	@""
	.align	4
.nv.constant0._ZN2at6native29vectorized_elementwise_kernelILi4ENS0_13AUnaryFunctorIfffZZZNS0_19minimum_kernel_cudaERNS_18TensorIteratorBaseEENKUlvE0_clEvENKUlvE0_clEvEUlffE_EESt5arrayIPcLm2EEEEviT0_T1_:
	.zero		560


//--------------------- .nv.constant0._ZN2at6native29vectorized_elementwise_kernelILi8ENS0_13AUnaryFunctorIfffZZZNS0_19minimum_kernel_cudaERNS_18TensorIteratorBaseEENKUlvE0_clEvENKUlvE0_clEvEUlffE_EESt5arrayIPcLm2EEEEviT0_T1_ --------------------------
	.section	.nv.constant0._ZN2at6native29vectorized_elementwise_kernelILi8ENS0_13AUnaryFunctorIfffZZZNS0_19minimum_kernel_cudaERNS_18TensorIteratorBaseEENKUlvE0_clEvENKUlvE0_clEvEUlffE_EESt5arrayIPcLm2EEEEviT0_T1_,"a",@progbits
	.sectionflags	@""
	.align	4
.nv.constant0._ZN2at6native29vectorized_elementwise_kernelILi8ENS0_13AUnaryFunctorIfffZZZNS0_19minimum_kernel_cudaERNS_18TensorIteratorBaseEENKUlvE0_clEvENKUlvE0_clEvEUlffE_EESt5arrayIPcLm2EEEEviT0_T1_:
	.zero		560


//--------------------- .nv.constant0._ZN2at6native18elementwise_kernelILi128ELi4EZNS0_15gpu_kernel_implINS0_13BinaryFunctorIfffZZZNS0_19minimum_kernel_cudaERNS_18TensorIteratorBaseEENKUlvE0_clEvENKUlvE0_clEvEUlffE_EEEEvS5_RKT_EUliE_EEviT1_ --------------------------
	.section	.nv.constant0._ZN2at6native18elementwise_kernelILi128ELi4EZNS0_15gpu_kernel_implINS0_13BinaryFunctorIfffZZZNS0_19minimum_kernel_cudaERNS_18TensorIteratorBaseEENKUlvE0_clEvENKUlvE0_clEvEUlffE_EEEEvS5_RKT_EUliE_EEviT1_,"a",@progbits
	.sectionflags	@""
	.align	4
.nv.constant0._ZN2at6native18elementwise_kernelILi128ELi4EZNS0_15gpu_kernel_implINS0_13BinaryFunctorIfffZZZNS0_19minimum_kernel_cudaERNS_18TensorIteratorBaseEENKUlvE0_clEvENKUlvE0_clEvEUlffE_EEEEvS5_RKT_EUliE_EEviT1_:
	.zero		1184


//--------------------- .nv.constant0._ZN2at6native27unrolled_elementwise_kernelINS0_13BinaryFunctorIfffZZZNS0_19minimum_kernel_cudaERNS_18TensorIteratorBaseEENKUlvE0_clEvENKUlvE0_clEvEUlffE_EESt5arrayIPcLm3EELi4E23TrivialOffsetCalculatorILi2EjESC_ILi1EjENS0_6memory12LoadWithCastILi2EEENSF_13StoreWithCastILi1EEEEEviT_T0_T2_T3_T4_T5_ --------------------------
	.section	.nv.constant0._ZN2at6native27unrolled_elementwise_kernelINS0_13BinaryFunctorIfffZZZNS0_19minimum_kernel_cudaERNS_18TensorIteratorBaseEENKUlvE0_clEvENKUlvE0_clEvEUlffE_EESt5arrayIPcLm3EELi4E23TrivialOffsetCalculatorILi2EjESC_ILi1EjENS0_6memory12LoadWithCastILi2EEENSF_13StoreWithCastILi1EEEEEviT_T0_T2_T3_T4_T5_,"a",@progbits
	.sectionflags	@""
	.align	4
.nv.constant0._ZN2at6native27unrolled_elementwise_kernelINS0_13BinaryFunctorIfffZZZNS0_19minimum_kernel_cudaERNS_18TensorIteratorBaseEENKUlvE0_clEvENKUlvE0_clEvEUlffE_EESt5arrayIPcLm3EELi4E23TrivialOffsetCalculatorILi2EjESC_ILi1EjENS0_6memory12LoadWithCastILi2EEENSF_13StoreWithCastILi1EEEEEviT_T0_T2_T3_T4_T5_:
	.zero		584


//--------------------- .nv.constant0._ZN2at6native18elementwise_kernelILi128ELi2EZNS0_22gpu_kernel_impl_nocastINS0_13BinaryFunctorIfffZZZNS0_19minimum_kernel_cudaERNS_18TensorIteratorBaseEENKUlvE0_clEvENKUlvE0_clEvEUlffE_EEEEvS5_RKT_EUliE_EEviT1_ --------------------------
	.section	.nv.constant0._ZN2at6native18elementwise_kernelILi128ELi2EZNS0_22gpu_kernel_impl_nocastINS0_13BinaryFunctorIfffZZZNS0_19minimum_kernel_cudaERNS_18TensorIteratorBaseEENKUlvE0_clEvENKUlvE0_clEvEUlffE_EEEEvS5_RKT_EUliE_EEviT1_,"a",@progbits
	.sectionflags	@""
	.align	4
.nv.constant0._ZN2at6native18elementwise_kernelILi128ELi2EZNS0_22gpu_kernel_impl_nocastINS0_13BinaryFunctorIfffZZZNS0_19minimum_kernel_cudaERNS_18TensorIteratorBaseEENKUlvE0_clEvENKUlvE0_clEvEUlffE_EEEEvS5_RKT_EUliE_EEviT1_:
	.zero		1184


//--------------------- .nv.constant0._ZN2at6native27unrolled_elementwise_kernelINS0_13BinaryFunctorIfffZZZNS0_19minimum_kernel_cudaERNS_18TensorIteratorBaseEENKUlvE0_clEvENKUlvE0_clEvEUlffE_EESt5arrayIPcLm3EELi4E23TrivialOffsetCalculatorILi2EjESC_ILi1EjENS0_6memory15LoadWithoutCastENSF_16StoreWithoutCastEEEviT_T0_T2_T3_T4_T5_ --------------------------
	.section	.nv.constant0._ZN2at6native27unrolled_elementwise_kernelINS0_13BinaryFunctorIfffZZZNS0_19minimum_kernel_cudaERNS_18TensorIteratorBaseEENKUlvE0_clEvENKUlvE0_clEvEUlffE_EESt5arrayIPcLm3EELi4E23TrivialOffsetCalculatorILi2EjESC_ILi1EjENS0_6memory15LoadWithoutCastENSF_16StoreWithoutCastEEEviT_T0_T2_T3_T4_T5_,"a",@progbits
	.sectionflags	@""
	.align	4
.nv.constant0._ZN2at6native27unrolled_elementwise_kernelINS0_13BinaryFunctorIfffZZZNS0_19minimum_kernel_cudaERNS_18TensorIteratorBaseEENKUlvE0_clEvENKUlvE0_clEvEUlffE_EESt5arrayIPcLm3EELi4E23TrivialOffsetCalculatorILi2EjESC_ILi1EjENS0_6memory15LoadWithoutCastENSF_16StoreWithoutCastEEEviT_T0_T2_T3_T4_T5_:
	.zero		564


//--------------------- .nv.constant0._ZN2at6native29vectorized_elementwise_kernelILi2ENS0_13BinaryFunctorIfffZZZNS0_19minimum_kernel_cudaERNS_18TensorIteratorBaseEENKUlvE0_clEvENKUlvE0_clEvEUlffE_EESt5arrayIPcLm3EEEEviT0_T1_ --------------------------
	.section	.nv.constant0._ZN2at6native29vectorized_elementwise_kernelILi2ENS0_13BinaryFunctorIfffZZZNS0_19minimum_kernel_cudaERNS_18TensorIteratorBaseEENKUlvE0_clEvENKUlvE0_clEvEUlffE_EESt5arrayIPcLm3EEEEviT0_T1_,"a",@progbits
	.sectionflags	@""
	.align	4
.nv.constant0._ZN2at6native29vectorized_elementwise_kernelILi2ENS0_13BinaryFunctorIfffZZZNS0_19minimum_kernel_cudaERNS_18TensorIteratorBaseEENKUlvE0_clEvENKUlvE0_clEvEUlffE_EESt5arrayIPcLm3EEEEviT0_T1_:
	.zero		560


//--------------------- .nv.constant0._ZN2at6native29vectorized_elementwise_kernelILi4ENS0_13BinaryFunctorIfffZZZNS0_19minimum_kernel_cudaERNS_18TensorIteratorBaseEENKUlvE0_clEvENKUlvE0_clEvEUlffE_EESt5arrayIPcLm3EEEEviT0_T1_ --------------------------
	.section	.nv.constant0._ZN2at6native29vectorized_elementwise_kernelILi4ENS0_13BinaryFunctorIfffZZZNS0_19minimum_kernel_cudaERNS_18TensorIteratorBaseEENKUlvE0_clEvENKUlvE0_clEvEUlffE_EESt5arrayIPcLm3EEEEviT0_T1_,"a",@progbits
	.sectionflags	@""
	.align	4
.nv.constant0._ZN2at6native29vectorized_elementwise_kernelILi4ENS0_13BinaryFunctorIfffZZZNS0_19minimum_kernel_cudaERNS_18TensorIteratorBaseEENKUlvE0_clEvENKUlvE0_clEvEUlffE_EESt5arrayIPcLm3EEEEviT0_T1_:
	.zero		560


//--------------------- .nv.constant0._ZN2at6native29vectorized_elementwise_kernelILi8ENS0_13BinaryFunctorIfffZZZNS0_19minimum_kernel_cudaERNS_18TensorIteratorBaseEENKUlvE0_clEvENKUlvE0_clEvEUlffE_EESt5arrayIPcLm3EEEEviT0_T1_ --------------------------
	.section	.nv.constant0._ZN2at6native29vectorized_elementwise_kernelILi8ENS0_13BinaryFunctorIfffZZZNS0_19minimum_kernel_cudaERNS_18TensorIteratorBaseEENKUlvE0_clEvENKUlvE0_clEvEUlffE_EESt5arrayIPcLm3EEEEviT0_T1_,"a",@progbits
	.sectionflags	@""
	.align	4
.nv.constant0._ZN2at6native29vectorized_elementwise_kernelILi8ENS0_13BinaryFunctorIfffZZZNS0_19minimum_kernel_cudaERNS_18TensorIteratorBaseEENKUlvE0_clEvENKUlvE0_clEvEUlffE_EESt5arrayIPcLm3EEEEviT0_T1_:
	.zero		560


//--------------------- .nv.constant0._ZN2at6native18elementwise_kernelILi128ELi4EZNS0_15gpu_kernel_implINS0_13AUnaryFunctorIdddZZZNS0_19minimum_kernel_cudaERNS_18TensorIteratorBaseEENKUlvE0_clEvENKUlvE_clEvEUlddE_EEEEvS5_RKT_EUliE_EEviT1_ --------------------------
	.section	.nv.constant0._ZN2at6native18elementwise_kernelILi128ELi4EZNS0_15gpu_kernel_implINS0_13AUnaryFunctorIdddZZZNS0_19minimum_kernel_cudaERNS_18TensorIteratorBaseEENKUlvE0_clEvENKUlvE_clEvEUlddE_EEEEvS5_RKT_EUliE_EEviT1_,"a",@progbits
	.sectionflags	@""
	.align	4
.nv.constant0._ZN2at6native18elementwise_kernelILi128ELi4EZNS0_15gpu_kernel_implINS0_13AUnaryFunctorIdddZZZNS0_19minimum_kernel_cudaERNS_18TensorIteratorBaseEENKUlvE0_clEvENKUlvE_clEvEUlddE_EEEEvS5_RKT_EUliE_EEviT1_:
	.zero		1088


//--------------------- .nv.constant0._ZN2at6native27unrolled_elementwise_kernelINS0_13AUnaryFunctorIdddZZZNS0_19minimum_kernel_cudaERNS_18TensorIteratorBaseEENKUlvE0_clEvENKUlvE_clEvEUlddE_EESt5arrayIPcLm2EELi4E23TrivialOffsetCalculatorILi1EjESD_NS0_6memory12LoadWithCastILi1EEENSE_13StoreWithCastILi1EEEEEviT_T0_T2_T3_T4_T5_ --------------------------
	.section	.nv.constant0._ZN2at6native27unrolled_elementwise_kernelINS0_13AUnaryFunctorIdddZZZNS0_19minimum_kernel_cudaERNS_18TensorIteratorBaseEENKUlvE0_clEvENKUlvE_clEvEUlddE_EESt5arrayIPcLm2EELi4E23TrivialOffsetCalculatorILi1EjESD_NS0_6memory12LoadWithCastILi1EEENSE_13StoreWithCastILi1EEEEEviT_T0_T2_T3_T4_T5_,"a",@progbits
	.sectionflags	@""
	.align	4
.nv.constant0._ZN2at6native27unrolled_elementwise_kernelINS0_13AUnaryFunctorIdddZZZNS0_19minimum_kernel_cudaERNS_18TensorIteratorBaseEENKUlvE0_clEvENKUlvE_clEvEUlddE_EESt5arrayIPcLm2EELi4E23TrivialOffsetCalculatorILi1EjESD_NS0_6memory12LoadWithCastILi1EEENSE_13StoreWithCastILi1EEEEEviT_T0_T2_T3_T4_T5_:
	.zero		588


//--------------------- .nv.constant0._ZN2at6native18elementwise_kernelILi128ELi2EZNS0_22gpu_kernel_impl_nocastINS0_13AUnaryFunctorIdddZZZNS0_19minimum_kernel_cudaERNS_18TensorIteratorBaseEENKUlvE0_clEvENKUlvE_clEvEUlddE_EEEEvS5_RKT_EUliE_EEviT1_ --------------------------
	.section	.nv.constant0._ZN2at6native18elementwise_kernelILi128ELi2EZNS0_22gpu_kernel_impl_nocastINS0_13AUnaryFunctorIdddZZZNS0_19minimum_kernel_cudaERNS_18TensorIteratorBaseEENKUlvE0_clEvENKUlvE_clEvEUlddE_EEEEvS5_RKT_EUliE_EEviT1_,"a",@progbits
	.sectionflags	@""
	.align	4
.nv.constant0._ZN2at6native18elementwise_kernelILi128ELi2EZNS0_22gpu_kernel_impl_nocastINS0_13AUnaryFunctorIdddZZZNS0_19minimum_kernel_cudaERNS_18TensorIteratorBaseEENKUlvE0_clEvENKUlvE_clEvEUlddE_EEEEvS5_RKT_EUliE_EEviT1_:
	.zero		1080


//--------------------- .nv.constant0._ZN2at6native27unrolled_elementwise_kernelINS0_13AUnaryFunctorIdddZZZNS0_19minimum_kernel_cudaERNS_18TensorIteratorBaseEENKUlvE0_clEvENKUlvE_clEvEUlddE_EESt5arrayIPcLm2EELi4E23TrivialOffsetCalculatorILi1EjESD_NS0_6memory15LoadWithoutCastENSE_16StoreWithoutCastEEEviT_T0_T2_T3_T4_T5_ --------------------------
	.section	.nv.constant0._ZN2at6native27unrolled_elementwise_kernelINS0_13AUnaryFunctorIdddZZZNS0_19minimum_kernel_cudaERNS_18TensorIteratorBaseEENKUlvE0_clEvENKUlvE_clEvEUlddE_EESt5arrayIPcLm2EELi4E23TrivialOffsetCalculatorILi1EjESD_NS0_6memory15LoadWithoutCastENSE_16StoreWithoutCastEEEviT_T0_T2_T3_T4_T5_,"a",@progbits
	.sectionflags	@""
	.align	4
.nv.constant0._ZN2at6native27unrolled_elementwise_kernelINS0_13AUnaryFunctorIdddZZZNS0_19minimum_kernel_cudaERNS_18TensorIteratorBaseEENKUlvE0_clEvENKUlvE_clEvEUlddE_EESt5arrayIPcLm2EELi4E23TrivialOffsetCalculatorILi1EjESD_NS0_6memory15LoadWithoutCastENSE_16StoreWithoutCastEEEviT_T0_T2_T3_T4_T5_:
	.zero		572


//--------------------- .nv.constant0._ZN2at6native29vectorized_elementwise_kernelILi2ENS0_13AUnaryFunctorIdddZZZNS0_19minimum_kernel_cudaERNS_18TensorIteratorBaseEENKUlvE0_clEvENKUlvE_clEvEUlddE_EESt5arrayIPcLm2EEEEviT0_T1_ --------------------------
	.section	.nv.constant0._ZN2at6native29vectorized_elementwise_kernelILi2ENS0_13AUnaryFunctorIdddZZZNS0_19minimum_kernel_cudaERNS_18TensorIteratorBaseEENKUlvE0_clEvENKUlvE_clEvEUlddE_EESt5arrayIPcLm2EEEEviT0_T1_,"a",@progbits
	.sectionflags	@""
	.align	4
.nv.constant0._ZN2at6native29vectorized_elementwise_kernelILi2ENS0_13AUnaryFunctorIdddZZZNS0_19minimum_kernel_cudaERNS_18TensorIteratorBaseEENKUlvE0_clEvENKUlvE_clEvEUlddE_EESt5arrayIPcLm2EEEEviT0_T1_:
	.zero		568


//--------------------- .nv.constant0._ZN2at6native29vectorized_elementwise_kernelILi4ENS0_13AUnaryFunctorIdddZZZNS0_19minimum_kernel_cudaERNS_18TensorIteratorBaseEENKUlvE0_clEvENKUlvE_clEvEUlddE_EESt5arrayIPcLm2EEEEviT0_T1_ --------------------------
	.section	.nv.constant0._ZN2at6native29vectorized_elementwise_kernelILi4ENS0_13AUnaryFunctorIdddZZZNS0_19minimum_kernel_cudaERNS_18TensorIteratorBaseEENKUlvE0_clEvENKUlvE_clEvEUlddE_EESt5arrayIPcLm2EEEEviT0_T1_,"a",@progbits
	.sectionflags	@""
	.align	4
.nv.constant0._ZN2at6native29vectorized_elementwise_kernelILi4ENS0_13AUnaryFunctorIdddZZZNS0_19minimum_kernel_cudaERNS_18TensorIteratorBaseEENKUlvE0_clEvENKUlvE_clEvEUlddE_EESt5arrayIPcLm2EEEEviT0_T1_:
	.zero		568


//--------------------- .nv.constant0._ZN2at6native29vectorized_elementwise_kernelILi8ENS0_13AUnaryFunctorIdddZZZNS0_19minimum_kernel_cudaERNS_18TensorIteratorBaseEENKUlvE0_clEvENKUlvE_clEvEUlddE_EESt5arrayIPcLm2EEEEviT0_T1_ --------------------------
	.section	.nv.constant0._ZN2at6native29vectorized_elementwise_kernelILi8ENS0_13AUnaryFunctorIdddZZZNS0_19minimum_kernel_cudaERNS_18TensorIteratorBaseEENKUlvE0_clEvENKUlvE_clEvEUlddE_EESt5arrayIPcLm2EEEEviT0_T1_,"a",@progbits
	.sectionflags	@""
	.align	4
.nv.constant0._ZN2at6native29vectorized_elementwise_kernelILi8ENS0_13AUnaryFunctorIdddZZZNS0_19minimum_kernel_cudaERNS_18TensorIteratorBaseEENKUlvE0_clEvENKUlvE_clEvEUlddE_EESt5arrayIPcLm2EEEEviT0_T1_:
	.zero		568


//--------------------- .nv.constant0._ZN2at6native18elementwise_kernelILi128ELi4EZNS0_15gpu_kernel_implINS0_13BinaryFunctorIdddZZZNS0_19minimum_kernel_cudaERNS_18TensorIteratorBaseEENKUlvE0_clEvENKUlvE_clEvEUlddE_EEEEvS5_RKT_EUliE_EEviT1_ --------------------------
	.section	.nv.constant0._ZN2at6native18elementwise_kernelILi128ELi4EZNS0_15gpu_kernel_implINS0_13BinaryFunctorIdddZZZNS0_19minimum_kernel_cudaERNS_18TensorIteratorBaseEENKUlvE0_clEvENKUlvE_clEvEUlddE_EEEEvS5_RKT_EUliE_EEviT1_,"a",@progbits
	.sectionflags	@""
	.align	4
.nv.constant0._ZN2at6native18elementwise_kernelILi128ELi4EZNS0_15gpu_kernel_implINS0_13BinaryFunctorIdddZZZNS0_19minimum_kernel_cudaERNS_18TensorIteratorBaseEENKUlvE0_clEvENKUlvE_clEvEUlddE_EEEEvS5_RKT_EUliE_EEviT1_:
	.zero		1184


//--------------------- .nv.constant0._ZN2at6native27unrolled_elementwise_kernelINS0_13BinaryFunctorIdddZZZNS0_19minimum_kernel_cudaERNS_18TensorIteratorBaseEENKUlvE0_clEvENKUlvE_clEvEUlddE_EESt5arrayIPcLm3EELi4E23TrivialOffsetCalculatorILi2EjESC_ILi1EjENS0_6memory12LoadWithCastILi2EEENSF_13StoreWithCastILi1EEEEEviT_T0_T2_T3_T4_T5_ --------------------------
	.section	.nv.constant0._ZN2at6native27unrolled_elementwise_kernelINS0_13BinaryFunctorIdddZZZNS0_19minimum_kernel_cudaERNS_18TensorIteratorBaseEENKUlvE0_clEvENKUlvE_clEvEUlddE_EESt5arrayIPcLm3EELi4E23TrivialOffsetCalculatorILi2EjESC_ILi1EjENS0_6memory12LoadWithCastILi2EEENSF_13StoreWithCastILi1EEEEEviT_T0_T2_T3_T4_T5_,"a",@progbits
	.sectionflags	@""
	.align	4
.nv.constant0._ZN2at6native27unrolled_elementwise_kernelINS0_13BinaryFunctorIdddZZZNS0_19minimum_kernel_cudaERNS_18TensorIteratorBaseEENKUlvE0_clEvENKUlvE_clEvEUlddE_EESt5arrayIPcLm3EELi4E23TrivialOffsetCalculatorILi2EjESC_ILi1EjENS0_6memory12LoadWithCastILi2EEENSF_13StoreWithCastILi1EEEEEviT_T0_T2_T3_T4_T5_:
	.zero		584


//--------------------- .nv.constant0._ZN2at6native18elementwise_kernelILi128ELi2EZNS0_22gpu_kernel_impl_nocastINS0_13BinaryFunctorIdddZZZNS0_19minimum_kernel_cudaERNS_18TensorIteratorBaseEENKUlvE0_clEvENKUlvE_clEvEUlddE_EEEEvS5_RKT_EUliE_EEviT1_ --------------------------
	.section	.nv.constant0._ZN2at6native18elementwise_kernelILi128ELi2EZNS0_22gpu_kernel_impl_nocastINS0_13BinaryFunctorIdddZZZNS0_19minimum_kernel_cudaERNS_18TensorIteratorBaseEENKUlvE0_clEvENKUlvE_clEvEUlddE_EEEEvS5_RKT_EUliE_EEviT1_,"a",@progbits
	.sectionflags	@""
	.align	4
.nv.constant0._ZN2at6native18elementwise_kernelILi128ELi2EZNS0_22gpu_kernel_impl_nocastINS0_13BinaryFunctorIdddZZZNS0_19minimum_kernel_cudaERNS_18TensorIteratorBaseEENKUlvE0_clEvENKUlvE_clEvEUlddE_EEEEvS5_RKT_EUliE_EEviT1_:
	.zero		1184


//--------------------- .nv.constant0._ZN2at6native27unrolled_elementwise_kernelINS0_13BinaryFunctorIdddZZZNS0_19minimum_kernel_cudaERNS_18TensorIteratorBaseEENKUlvE0_clEvENKUlvE_clEvEUlddE_EESt5arrayIPcLm3EELi4E23TrivialOffsetCalculatorILi2EjESC_ILi1EjENS0_6memory15LoadWithoutCastENSF_16StoreWithoutCastEEEviT_T0_T2_T3_T4_T5_ --------------------------
	.section	.nv.constant0._ZN2at6native27unrolled_elementwise_kernelINS0_13BinaryFunctorIdddZZZNS0_19minimum_kernel_cudaERNS_18TensorIteratorBaseEENKUlvE0_clEvENKUlvE_clEvEUlddE_EESt5arrayIPcLm3EELi4E23TrivialOffsetCalculatorILi2EjESC_ILi1EjENS0_6memory15LoadWithoutCastENSF_16StoreWithoutCastEEEviT_T0_T2_T3_T4_T5_,"a",@progbits
	.sectionflags	@""
	.align	4
.nv.constant0._ZN2at6native27unrolled_elementwise_kernelINS0_13BinaryFunctorIdddZZZNS0_19minimum_kernel_cudaERNS_18TensorIteratorBaseEENKUlvE0_clEvENKUlvE_clEvEUlddE_EESt5arrayIPcLm3EELi4E23TrivialOffsetCalculatorILi2EjESC_ILi1EjENS0_6memory15LoadWithoutCastENSF_16StoreWithoutCastEEEviT_T0_T2_T3_T4_T5_:
	.zero		564


//--------------------- .nv.constant0._ZN2at6native29vectorized_elementwise_kernelILi2ENS0_13BinaryFunctorIdddZZZNS0_19minimum_kernel_cudaERNS_18TensorIteratorBaseEENKUlvE0_clEvENKUlvE_clEvEUlddE_EESt5arrayIPcLm3EEEEviT0_T1_ --------------------------
	.section	.nv.constant0._ZN2at6native29vectorized_elementwise_kernelILi2ENS0_13BinaryFunctorIdddZZZNS0_19minimum_kernel_cudaERNS_18TensorIteratorBaseEENKUlvE0_clEvENKUlvE_clEvEUlddE_EESt5arrayIPcLm3EEEEviT0_T1_,"a",@progbits
	.sectionflags	@""
	.align	4
.nv.constant0._ZN2at6native29vectorized_elementwise_kernelILi2ENS0_13BinaryFunctorIdddZZZNS0_19minimum_kernel_cudaERNS_18TensorIteratorBaseEENKUlvE0_clEvENKUlvE_clEvEUlddE_EESt5arrayIPcLm3EEEEviT0_T1_:
	.zero		560


//--------------------- .nv.constant0._ZN2at6native29vectorized_elementwise_kernelILi4ENS0_13BinaryFunctorIdddZZZNS0_19minimum_kernel_cudaERNS_18TensorIteratorBaseEENKUlvE0_clEvENKUlvE_clEvEUlddE_EESt5arrayIPcLm3EEEEviT0_T1_ --------------------------
	.section	.nv.constant0._ZN2at6native29vectorized_elementwise_kernelILi4ENS0_13BinaryFunctorIdddZZZNS0_19minimum_kernel_cudaERNS_18TensorIteratorBaseEENKUlvE0_clEvENKUlvE_clEvEUlddE_EESt5arrayIPcLm3EEEEviT0_T1_,"a",@progbits
	.sectionflags	@""
	.align	4
.nv.constant0._ZN2at6native29vectorized_elementwise_kernelILi4ENS0_13BinaryFunctorIdddZZZNS0_19minimum_kernel_cudaERNS_18TensorIteratorBaseEENKUlvE0_clEvENKUlvE_clEvEUlddE_EESt5arrayIPcLm3EEEEviT0_T1_:
	.zero		560


//--------------------- .nv.constant0._ZN2at6native29vectorized_elementwise_kernelILi8ENS0_13BinaryFunctorIdddZZZNS0_19minimum_kernel_cudaERNS_18TensorIteratorBaseEENKUlvE0_clEvENKUlvE_clEvEUlddE_EESt5arrayIPcLm3EEEEviT0_T1_ --------------------------
	.section	.nv.constant0._ZN2at6native29vectorized_elementwise_kernelILi8ENS0_13BinaryFunctorIdddZZZNS0_19minimum_kernel_cudaERNS_18TensorIteratorBaseEENKUlvE0_clEvENKUlvE_clEvEUlddE_EESt5arrayIPcLm3EEEEviT0_T1_,"a",@progbits
	.sectionflags	@""
	.align	4
.nv.constant0._ZN2at6native29vectorized_elementwise_kernelILi8ENS0_13BinaryFunctorIdddZZZNS0_19minimum_kernel_cudaERNS_18TensorIteratorBaseEENKUlvE0_clEvENKUlvE_clEvEUlddE_EESt5arrayIPcLm3EEEEviT0_T1_:
	.zero		560


//--------------------- .nv.constant0._ZN2at6native18elementwise_kernelILi128ELi4EZNS0_15gpu_kernel_implINS0_13AUnaryFunctorIsssZZZNS0_19minimum_kernel_cudaERNS_18TensorIteratorBaseEENKUlvE_clEvENKUlvE3_clEvEUlssE_EEEEvS5_RKT_EUliE_EEviT1_ --------------------------
	.section	.nv.constant0._ZN2at6native18elementwise_kernelILi128ELi4EZNS0_15gpu_kernel_implINS0_13AUnaryFunctorIsssZZZNS0_19minimum_kernel_cudaERNS_18TensorIteratorBaseEENKUlvE_clEvENKUlvE3_clEvEUlssE_EEEEvS5_RKT_EUliE_EEviT1_,"a",@progbits
	.sectionflags	@""
	.align	4
.nv.constant0._ZN2at6native18elementwise_kernelILi128ELi4EZNS0_15gpu_kernel_implINS0_13AUnaryFunctorIsssZZZNS0_19minimum_kernel_cudaERNS_18TensorIteratorBaseEENKUlvE_clEvENKUlvE3_clEvEUlssE_EEEEvS5_RKT_EUliE_EEviT1_:
	.zero		1072


//--------------------- .nv.constant0._ZN2at6native27unrolled_elementwise_kernelINS0_13AUnaryFunctorIsssZZZNS0_19minimum_kernel_cudaERNS_18TensorIteratorBaseEENKUlvE_clEvENKUlvE3_clEvEUlssE_EESt5arrayIPcLm2EELi4E23TrivialOffsetCalculatorILi1EjESD_NS0_6memory12LoadWithCastILi1EEENSE_13StoreWithCastILi1EEEEEviT_T0_T2_T3_T4_T5_ --------------------------
	.section	.nv.constant0._ZN2at6native27unrolled_elementwise_kernelINS0_13AUnaryFunctorIsssZZZNS0_19minimum_kernel_cudaERNS_18TensorIteratorBaseEENKUlvE_clEvENKUlvE3_clEvEUlssE_EESt5arrayIPcLm2EELi4E23TrivialOffsetCalculatorILi1EjESD_NS0_6memory12LoadWithCastILi1EEENSE_13StoreWithCastILi1EEEEEviT_T0_T2_T3_T4_T5_,"a",@progbits
	.sectionflags	@""
	.align	4
.nv.constant0._ZN2at6native27unrolled_elementwise_kernelINS0_13AUnaryFunctorIsssZZZNS0_19minimum_kernel_cudaERNS_18TensorIteratorBaseEENKUlvE_clEvENKUlvE3_clEvEUlssE_EESt5arrayIPcLm2EELi4E23TrivialOffsetCalculatorILi1EjESD_NS0_6memory12LoadWithCastILi1EEENSE_13StoreWithCastILi1EEEEEviT_T0_T2_T3_T4_T5_:
	.zero		572


//--------------------- .nv.constant0._ZN2at6native18elementwise_kernelILi128ELi4EZNS0_22gpu_kernel_impl_nocastINS0_13AUnaryFunctorIsssZZZNS0_19minimum_kernel_cudaERNS_18TensorIteratorBaseEENKUlvE_clEvENKUlvE3_clEvEUlssE_EEEEvS5_RKT_EUliE_EEviT1_ --------------------------
	.section	.nv.constant0._ZN2at6native18elementwise_kernelILi128ELi4EZNS0_22gpu_kernel_impl_nocastINS0_13AUnaryFunctorIsssZZZNS0_19minimum_kernel_cudaERNS_18TensorIteratorBaseEENKUlvE_clEvENKUlvE3_clEvEUlssE_EEEEvS5_RKT_EUliE_EEviT1_,"a",@progbits
	.sectionflags	@""
	.align	4
.nv.constant0._ZN2at6native18elementwise_kernelILi128ELi4EZNS0_22gpu_kernel_impl_nocastINS0_13AUnaryFunctorIsssZZZNS0_19minimum_kernel_cudaERNS_18TensorIteratorBaseEENKUlvE_clEvENKUlvE3_clEvEUlssE_EEEEvS5_RKT_EUliE_EEviT1_:
	.zero		1072


//--------------------- .nv.constant0._ZN2at6native27unrolled_elementwise_kernelINS0_13AUnaryFunctorIsssZZZNS0_19minimum_kernel_cudaERNS_18TensorIteratorBaseEENKUlvE_clEvENKUlvE3_clEvEUlssE_EESt5arrayIPcLm2EELi4E23TrivialOffsetCalculatorILi1EjESD_NS0_6memory15LoadWithoutCastENSE_16StoreWithoutCastEEEviT_T0_T2_T3_T4_T5_ --------------------------
	.section	.nv.constant0._ZN2at6native27unrolled_elementwise_kernelINS0_13AUnaryFunctorIsssZZZNS0_19minimum_kernel_cudaERNS_18TensorIteratorBaseEENKUlvE_clEvENKUlvE3_clEvEUlssE_EESt5arrayIPcLm2EELi4E23TrivialOffsetCalculatorILi1EjESD_NS0_6memory15LoadWithoutCastENSE_16StoreWithoutCastEEEviT_T0_T2_T3_T4_T5_,"a",@progbits
	.sectionflags	@""
	.align	4
.nv.constant0._ZN2at6native27unrolled_elementwise_kernelINS0_13AUnaryFunctorIsssZZZNS0_19minimum_kernel_cudaERNS_18TensorIteratorBaseEENKUlvE_clEvENKUlvE3_clEvEUlssE_EESt5arrayIPcLm2EELi4E23TrivialOffsetCalculatorILi1EjESD_NS0_6memory15LoadWithoutCastENSE_16StoreWithoutCastEEEviT_T0_T2_T3_T4_T5_:
	.zero		556


//--------------------- .nv.constant0._ZN2at6native29vectorized_elementwise_kernelILi2ENS0_13AUnaryFunctorIsssZZZNS0_19minimum_kernel_cudaERNS_18TensorIteratorBaseEENKUlvE_clEvENKUlvE3_clEvEUlssE_EESt5arrayIPcLm2EEEEviT0_T1_ --------------------------
	.section	.nv.constant0._ZN2at6native29vectorized_elementwise_kernelILi2ENS0_13AUnaryFunctorIsssZZZNS0_19minimum_kernel_cudaERNS_18TensorIteratorBaseEENKUlvE_clEvENKUlvE3_clEvEUlssE_EESt5arrayIPcLm2EEEEviT0_T1_,"a",@progbits
	.sectionflags	@""
	.align	4
.nv.constant0._ZN2at6native29vectorized_elementwise_kernelILi2ENS0_13AUnaryFunctorIsssZZZNS0_19minimum_kernel_cudaERNS_18TensorIteratorBaseEENKUlvE_clEvENKUlvE3_clEvEUlssE_EESt5arrayIPcLm2EEEEviT0_T1_:
	.zero		552


//--------------------- .nv.constant0._ZN2at6native29vectorized_elementwise_kernelILi4ENS0_13AUnaryFunctorIsssZZZNS0_19minimum_kernel_cudaERNS_18TensorIteratorBaseEENKUlvE_clEvENKUlvE3_clEvEUlssE_EESt5arrayIPcLm2EEEEviT0_T1_ --------------------------
	.section	.nv.constant0._ZN2at6native29vectorized_elementwise_kernelILi4ENS0_13AUnaryFunctorIsssZZZNS0_19minimum_kernel_cudaERNS_18TensorIteratorBaseEENKUlvE_clEvENKUlvE3_clEvEUlssE_EESt5arrayIPcLm2EEEEviT0_T1_,"a",@progbits
	.sectionflags	@""
	.align	4
.nv.constant0._ZN2at6native29vectorized_elementwise_kernelILi4ENS0_13AUnaryFunctorIsssZZZNS0_19minimum_kernel_cudaERNS_18TensorIteratorBaseEENKUlvE_clEvENKUlvE3_clEvEUlssE_EESt5arrayIPcLm2EEEEviT0_T1_:
	.zero		552


//--------------------- .nv.constant0._ZN2at6native29vectorized_elementwise_kernelILi8ENS0_13AUnaryFunctorIsssZZZNS0_19minimum_kernel_cudaERNS_18TensorIteratorBaseEENKUlvE_clEvENKUlvE3_clEvEUlssE_EESt5arrayIPcLm2EEEEviT0_T1_ --------------------------
	.section	.nv.constant0._ZN2at6native29vectorized_elementwise_kernelILi8ENS0_13AUnaryFunctorIsssZZZNS0_19minimum_kernel_cudaERNS_18TensorIteratorBaseEENKUlvE_clEvENKUlvE3_clEvEUlssE_EESt5arrayIPcLm2EEEEviT0_T1_,"a",@progbits
	.sectionflags	@""
	.align	4
.nv.constant0._ZN2at6native29vectorized_elementwise_kernelILi8ENS0_13AUnaryFunctorIsssZZZNS0_19minimum_kernel_cudaERNS_18TensorIteratorBaseEENKUlvE_clEvENKUlvE3_clEvEUlssE_EESt5arrayIPcLm2EEEEviT0_T1_:
	.zero		552


//--------------------- .nv.constant0._ZN2at6native18elementwise_kernelILi128ELi4EZNS0_15gpu_kernel_implINS0_13BinaryFunctorIsssZZZNS0_19minimum_kernel_cudaERNS_18TensorIteratorBaseEENKUlvE_clEvENKUlvE3_clEvEUlssE_EEEEvS5_RKT_EUliE_EEviT1_ --------------------------
	.section	.nv.constant0._ZN2at6native18elementwise_kernelILi128ELi4EZNS0_15gpu_kernel_implINS0_13BinaryFunctorIsssZZZNS0_19minimum_kernel_cudaERNS_18TensorIteratorBaseEENKUlvE_clEvENKUlvE3_clEvEUlssE_EEEEvS5_RKT_EUliE_EEviT1_,"a",@progbits
	.sectionflags	@""
	.align	4
.nv.constant0._ZN2at6native18elementwise_kernelILi128ELi4EZNS0_15gpu_kernel_implINS0_13BinaryFunctorIsssZZZNS0_19minimum_kernel_cudaERNS_18TensorIteratorBaseEENKUlvE_clEvENKUlvE3_clEvEUlssE_EEEEvS5_RKT_EUliE_EEviT1_:
	.zero		1184


//--------------------- .nv.constant0._ZN2at6native27unrolled_elementwise_kernelINS0_13BinaryFunctorIsssZZZNS0_19minimum_kernel_cudaERNS_18TensorIteratorBaseEENKUlvE_clEvENKUlvE3_clEvEUlssE_EESt5arrayIPcLm3EELi4E23TrivialOffsetCalculatorILi2EjESC_ILi1EjENS0_6memory12LoadWithCastILi2EEENSF_13StoreWithCastILi1EEEEEviT_T0_T2_T3_T4_T5_ --------------------------
	.section	.nv.constant0._ZN2at6native27unrolled_elementwise_kernelINS0_13BinaryFunctorIsssZZZNS0_19minimum_kernel_cudaERNS_18TensorIteratorBaseEENKUlvE_clEvENKUlvE3_clEvEUlssE_EESt5arrayIPcLm3EELi4E23TrivialOffsetCalculatorILi2EjESC_ILi1EjENS0_6memory12LoadWithCastILi2EEENSF_13StoreWithCastILi1EEEEEviT_T0_T2_T3_T4_T5_,"a",@progbits
	.sectionflags	@""
	.align	4
.nv.constant0._ZN2at6native27unrolled_elementwise_kernelINS0_13BinaryFunctorIsssZZZNS0_19minimum_kernel_cudaERNS_18TensorIteratorBaseEENKUlvE_clEvENKUlvE3_clEvEUlssE_EESt5arrayIPcLm3EELi4E23TrivialOffsetCalculatorILi2EjESC_ILi1EjENS0_6memory12LoadWithCastILi2EEENSF_13StoreWithCastILi1EEEEEviT_T0_T2_T3_T4_T5_:
	.zero		584


//--------------------- .nv.constant0._ZN2at6native18elementwise_kernelILi128ELi4EZNS0_22gpu_kernel_impl_nocastINS0_13BinaryFunctorIsssZZZNS0_19minimum_kernel_cudaERNS_18TensorIteratorBaseEENKUlvE_clEvENKUlvE3_clEvEUlssE_EEEEvS5_RKT_EUliE_EEviT1_ --------------------------
	.section	.nv.constant0._ZN2at6native18elementwise_kernelILi128ELi4EZNS0_22gpu_kernel_impl_nocastINS0_13BinaryFunctorIsssZZZNS0_19minimum_kernel_cudaERNS_18TensorIteratorBaseEENKUlvE_clEvENKUlvE3_clEvEUlssE_EEEEvS5_RKT_EUliE_EEviT1_,"a",@progbits
	.sectionflags	@""
	.align	4
.nv.constant0._ZN2at6native18elementwise_kernelILi128ELi4EZNS0_22gpu_kernel_impl_nocastINS0_13BinaryFunctorIsssZZZNS0_19minimum_kernel_cudaERNS_18TensorIteratorBaseEENKUlvE_clEvENKUlvE3_clEvEUlssE_EEEEvS5_RKT_EUliE_EEviT1_:
	.zero		1184


//--------------------- .nv.constant0._ZN2at6native27unrolled_elementwise_kernelINS0_13BinaryFunctorIsssZZZNS0_19minimum_kernel_cudaERNS_18TensorIteratorBaseEENKUlvE_clEvENKUlvE3_clEvEUlssE_EESt5arrayIPcLm3EELi4E23TrivialOffsetCalculatorILi2EjESC_ILi1EjENS0_6memory15LoadWithoutCastENSF_16StoreWithoutCastEEEviT_T0_T2_T3_T4_T5_ --------------------------
	.section	.nv.constant0._ZN2at6native27unrolled_elementwise_kernelINS0_13BinaryFunctorIsssZZZNS0_19minimum_kernel_cudaERNS_18TensorIteratorBaseEENKUlvE_clEvENKUlvE3_clEvEUlssE_EESt5arrayIPcLm3EELi4E23TrivialOffsetCalculatorILi2EjESC_ILi1EjENS0_6memory15LoadWithoutCastENSF_16StoreWithoutCastEEEviT_T0_T2_T3_T4_T5_,"a",@progbits
	.sectionflags	@""
	.align	4
.nv.constant0._ZN2at6native27unrolled_elementwise_kernelINS0_13BinaryFunctorIsssZZZNS0_19minimum_kernel_cudaERNS_18TensorIteratorBaseEENKUlvE_clEvENKUlvE3_clEvEUlssE_EESt5arrayIPcLm3EELi4E23TrivialOffsetCalculatorILi2EjESC_ILi1EjENS0_6memory15LoadWithoutCastENSF_16StoreWithoutCastEEEviT_T0_T2_T3_T4_T5_:
	.zero		564


//--------------------- .nv.constant0._ZN2at6native29vectorized_elementwise_kernelILi2ENS0_13BinaryFunctorIsssZZZNS0_19minimum_kernel_cudaERNS_18TensorIteratorBaseEENKUlvE_clEvENKUlvE3_clEvEUlssE_EESt5arrayIPcLm3EEEEviT0_T1_ --------------------------
	.section	.nv.constant0._ZN2at6native29vectorized_elementwise_kernelILi2ENS0_13BinaryFunctorIsssZZZNS0_19minimum_kernel_cudaERNS_18TensorIteratorBaseEENKUlvE_clEvENKUlvE3_clEvEUlssE_EESt5arrayIPcLm3EEEEviT0_T1_,"a",@progbits
	.sectionflags	@""
	.align	4
.nv.constant0._ZN2at6native29vectorized_elementwise_kernelILi2ENS0_13BinaryFunctorIsssZZZNS0_19minimum_kernel_cudaERNS_18TensorIteratorBaseEENKUlvE_clEvENKUlvE3_clEvEUlssE_EESt5arrayIPcLm3EEEEviT0_T1_:
	.zero		560


//--------------------- .nv.constant0._ZN2at6native29vectorized_elementwise_kernelILi4ENS0_13BinaryFunctorIsssZZZNS0_19minimum_kernel_cudaERNS_18TensorIteratorBaseEENKUlvE_clEvENKUlvE3_clEvEUlssE_EESt5arrayIPcLm3EEEEviT0_T1_ --------------------------
	.section	.nv.constant0._ZN2at6native29vectorized_elementwise_kernelILi4ENS0_13BinaryFunctorIsssZZZNS0_19minimum_kernel_cudaERNS_18TensorIteratorBaseEENKUlvE_clEvENKUlvE3_clEvEUlssE_EESt5arrayIPcLm3EEEEviT0_T1_,"a",@progbits
	.sectionflags	@""
	.align	4
.nv.constant0._ZN2at6native29vectorized_elementwise_kernelILi4ENS0_13BinaryFunctorIsssZZZNS0_19minimum_kernel_cudaERNS_18TensorIteratorBaseEENKUlvE_clEvENKUlvE3_clEvEUlssE_EESt5arrayIPcLm3EEEEviT0_T1_:
	.zero		560


//--------------------- .nv.constant0._ZN2at6native29vectorized_elementwise_kernelILi8ENS0_13BinaryFunctorIsssZZZNS0_19minimum_kernel_cudaERNS_18TensorIteratorBaseEENKUlvE_clEvENKUlvE3_clEvEUlssE_EESt5arrayIPcLm3EEEEviT0_T1_ --------------------------
	.section	.nv.constant0._ZN2at6native29vectorized_elementwise_kernelILi8ENS0_13BinaryFunctorIsssZZZNS0_19minimum_kernel_cudaERNS_18TensorIteratorBaseEENKUlvE_clEvENKUlvE3_clEvEUlssE_EESt5arrayIPcLm3EEEEviT0_T1_,"a",@progbits
	.sectionflags	@""
	.align	4
.nv.constant0._ZN2at6native29vectorized_elementwise_kernelILi8ENS0_13BinaryFunctorIsssZZZNS0_19minimum_kernel_cudaERNS_18TensorIteratorBaseEENKUlvE_clEvENKUlvE3_clEvEUlssE_EESt5arrayIPcLm3EEEEviT0_T1_:
	.zero		560


//--------------------- .nv.constant0._ZN2at6native18elementwise_kernelILi128ELi4EZNS0_15gpu_kernel_implINS0_13AUnaryFunctorIlllZZZNS0_19minimum_kernel_cudaERNS_18TensorIteratorBaseEENKUlvE_clEvENKUlvE2_clEvEUlllE_EEEEvS5_RKT_EUliE_EEviT1_ --------------------------
	.section	.nv.constant0._ZN2at6native18elementwise_kernelILi128ELi4EZNS0_15gpu_kernel_implINS0_13AUnaryFunctorIlllZZZNS0_19minimum_kernel_cudaERNS_18TensorIteratorBaseEENKUlvE_clEvENKUlvE2_clEvEUlllE_EEEEvS5_RKT_EUliE_EEviT1_,"a",@progbits
	.sectionflags	@""
	.align	4
.nv.constant0._ZN2at6native18elementwise_kernelILi128ELi4EZNS0_15gpu_kernel_implINS0_13AUnaryFunctorIlllZZZNS0_19minimum_kernel_cudaERNS_18TensorIteratorBaseEENKUlvE_clEvENKUlvE2_clEvEUlllE_EEEEvS5_RKT_EUliE_EEviT1_:
	.zero		1088


//--------------------- .nv.constant0._ZN2at6native27unrolled_elementwise_kernelINS0_13AUnaryFunctorIlllZZZNS0_19minimum_kernel_cudaERNS_18TensorIteratorBaseEENKUlvE_clEvENKUlvE2_clEvEUlllE_EESt5arrayIPcLm2EELi4E23TrivialOffsetCalculatorILi1EjESD_NS0_6memory12LoadWithCastILi1EEENSE_13StoreWithCastILi1EEEEEviT_T0_T2_T3_T4_T5_ --------------------------
	.section	.nv.constant0._ZN2at6native27unrolled_elementwise_kernelINS0_13AUnaryFunctorIlllZZZNS0_19minimum_kernel_cudaERNS_18TensorIteratorBaseEENKUlvE_clEvENKUlvE2_clEvEUlllE_EESt5arrayIPcLm2EELi4E23TrivialOffsetCalculatorILi1EjESD_NS0_6memory12LoadWithCastILi1EEENSE_13StoreWithCastILi1EEEEEviT_T0_T2_T3_T4_T5_,"a",@progbits
	.sectionflags	@""
	.align	4
.nv.constant0._ZN2at6native27unrolled_elementwise_kernelINS0_13AUnaryFunctorIlllZZZNS0_19minimum_kernel_cudaERNS_18TensorIteratorBaseEENKUlvE_clEvENKUlvE2_clEvEUlllE_EESt5arrayIPcLm2EELi4E23TrivialOffsetCalculatorILi1EjESD_NS0_6memory12LoadWithCastILi1EEENSE_13StoreWithCastILi1EEEEEviT_T0_T2_T3_T4_T5_:
	.zero		588


//--------------------- .nv.constant0._ZN2at6native18elementwise_kernelILi128ELi2EZNS0_22gpu_kernel_impl_nocastINS0_13AUnaryFunctorIlllZZZNS0_19minimum_kernel_cudaERNS_18TensorIteratorBaseEENKUlvE_clEvENKUlvE2_clEvEUlllE_EEEEvS5_RKT_EUliE_EEviT1_ --------------------------
	.section	.nv.constant0._ZN2at6native18elementwise_kernelILi128ELi2EZNS0_22gpu_kernel_impl_nocastINS0_13AUnaryFunctorIlllZZZNS0_19minimum_kernel_cudaERNS_18TensorIteratorBaseEENKUlvE_clEvENKUlvE2_clEvEUlllE_EEEEvS5_RKT_EUliE_EEviT1_,"a",@progbits
	.sectionflags	@""
	.align	4
.nv.constant0._ZN2at6native18elementwise_kernelILi128ELi2EZNS0_22gpu_kernel_impl_nocastINS0_13AUnaryFunctorIlllZZZNS0_19minimum_kernel_cudaERNS_18TensorIteratorBaseEENKUlvE_clEvENKUlvE2_clEvEUlllE_EEEEvS5_RKT_EUliE_EEviT1_:
	.zero		1080


//--------------------- .nv.constant0._ZN2at6native27unrolled_elementwise_kernelINS0_13AUnaryFunctorIlllZZZNS0_19minimum_kernel_cudaERNS_18TensorIteratorBaseEENKUlvE_clEvENKUlvE2_clEvEUlllE_EESt5arrayIPcLm2EELi4E23TrivialOffsetCalculatorILi1EjESD_NS0_6memory15LoadWithoutCastENSE_16StoreWithoutCastEEEviT_T0_T2_T3_T4_T5_ --------------------------
	.section	.nv.constant0._ZN2at6native27unrolled_elementwise_kernelINS0_13AUnaryFunctorIlllZZZNS0_19minimum_kernel_cudaERNS_18TensorIteratorBaseEENKUlvE_clEvENKUlvE2_clEvEUlllE_EESt5arrayIPcLm2EELi4E23TrivialOffsetCalculatorILi1EjESD_NS0_6memory15LoadWithoutCastENSE_16StoreWithoutCastEEEviT_T0_T2_T3_T4_T5_,"a",@progbits
	.sectionflags	@""
	.align	4
.nv.constant0._ZN2at6native27unrolled_elementwise_kernelINS0_13AUnaryFunctorIlllZZZNS0_19minimum_kernel_cudaERNS_18TensorIteratorBaseEENKUlvE_clEvENKUlvE2_clEvEUlllE_EESt5arrayIPcLm2EELi4E23TrivialOffsetCalculatorILi1EjESD_NS0_6memory15LoadWithoutCastENSE_16StoreWithoutCastEEEviT_T0_T2_T3_T4_T5_:
	.zero		572


//--------------------- .nv.constant0._ZN2at6native29vectorized_elementwise_kernelILi2ENS0_13AUnaryFunctorIlllZZZNS0_19minimum_kernel_cudaERNS_18TensorIteratorBaseEENKUlvE_clEvENKUlvE2_clEvEUlllE_EESt5arrayIPcLm2EEEEviT0_T1_ --------------------------
	.section	.nv.constant0._ZN2at6native29vectorized_elementwise_kernelILi2ENS0_13AUnaryFunctorIlllZZZNS0_19minimum_kernel_cudaERNS_18TensorIteratorBaseEENKUlvE_clEvENKUlvE2_clEvEUlllE_EESt5arrayIPcLm2EEEEviT0_T1_,"a",@progbits
	.sectionflags	@""
	.align	4
.nv.constant0._ZN2at6native29vectorized_elementwise_kernelILi2ENS0_13AUnaryFunctorIlllZZZNS0_19minimum_kernel_cudaERNS_18TensorIteratorBaseEENKUlvE_clEvENKUlvE2_clEvEUlllE_EESt5arrayIPcLm2EEEEviT0_T1_:
	.zero		568


//--------------------- .nv.constant0._ZN2at6native29vectorized_elementwise_kernelILi4ENS0_13AUnaryFunctorIlllZZZNS0_19minimum_kernel_cudaERNS_18TensorIteratorBaseEENKUlvE_clEvENKUlvE2_clEvEUlllE_EESt5arrayIPcLm2EEEEviT0_T1_ --------------------------
	.section	.nv.constant0._ZN2at6native29vectorized_elementwise_kernelILi4ENS0_13AUnaryFunctorIlllZZZNS0_19minimum_kernel_cudaERNS_18TensorIteratorBaseEENKUlvE_clEvENKUlvE2_clEvEUlllE_EESt5arrayIPcLm2EEEEviT0_T1_,"a",@progbits
	.sectionflags	@""
	.align	4
.nv.constant0._ZN2at6native29vectorized_elementwise_kernelILi4ENS0_13AUnaryFunctorIlllZZZNS0_19minimum_kernel_cudaERNS_18TensorIteratorBaseEENKUlvE_clEvENKUlvE2_clEvEUlllE_EESt5arrayIPcLm2EEEEviT0_T1_:
	.zero		568


//--------------------- .nv.constant0._ZN2at6native29vectorized_elementwise_kernelILi8ENS0_13AUnaryFunctorIlllZZZNS0_19minimum_kernel_cudaERNS_18TensorIteratorBaseEENKUlvE_clEvENKUlvE2_clEvEUlllE_EESt5arrayIPcLm2EEEEviT0_T1_ --------------------------
	.section	.nv.constant0._ZN2at6native29vectorized_elementwise_kernelILi8ENS0_13AUnaryFunctorIlllZZZNS0_19minimum_kernel_cudaERNS_18TensorIteratorBaseEENKUlvE_clEvENKUlvE2_clEvEUlllE_EESt5arrayIPcLm2EEEEviT0_T1_,"a",@progbits
	.sectionflags	@""
	.align	4
.nv.constant0._ZN2at6native29vectorized_elementwise_kernelILi8ENS0_13AUnaryFunctorIlllZZZNS0_19minimum_kernel_cudaERNS_18TensorIteratorBaseEENKUlvE_clEvENKUlvE2_clEvEUlllE_EESt5arrayIPcLm2EEEEviT0_T1_:
	.zero		568


//--------------------- .nv.constant0._ZN2at6native18elementwise_kernelILi128ELi4EZNS0_15gpu_kernel_implINS0_13BinaryFunctorIlllZZZNS0_19minimum_kernel_cudaERNS_18TensorIteratorBaseEENKUlvE_clEvENKUlvE2_clEvEUlllE_EEEEvS5_RKT_EUliE_EEviT1_ --------------------------
	.section	.nv.constant0._ZN2at6native18elementwise_kernelILi128ELi4EZNS0_15gpu_kernel_implINS0_13BinaryFunctorIlllZZZNS0_19minimum_kernel_cudaERNS_18TensorIteratorBaseEENKUlvE_clEvENKUlvE2_clEvEUlllE_EEEEvS5_RKT_EUliE_EEviT1_,"a",@progbits
	.sectionflags	@""
	.align	4
.nv.constant0._ZN2at6native18elementwise_kernelILi128ELi4EZNS0_15gpu_kernel_implINS0_13BinaryFunctorIlllZZZNS0_19minimum_kernel_cudaERNS_18TensorIteratorBaseEENKUlvE_clEvENKUlvE2_clEvEUlllE_EEEEvS5_RKT_EUliE_EEviT1_:
	.zero		1184


//--------------------- .nv.constant0._ZN2at6native27unrolled_elementwise_kernelINS0_13BinaryFunctorIlllZZZNS0_19minimum_kernel_cudaERNS_18TensorIteratorBaseEENKUlvE_clEvENKUlvE2_clEvEUlllE_EESt5arrayIPcLm3EELi4E23TrivialOffsetCalculatorILi2EjESC_ILi1EjENS0_6memory12LoadWithCastILi2EEENSF_13StoreWithCastILi1EEEEEviT_T0_T2_T3_T4_T5_ --------------------------
	.section	.nv.constant0._ZN2at6native27unrolled_elementwise_kernelINS0_13BinaryFunctorIlllZZZNS0_19minimum_kernel_cudaERNS_18TensorIteratorBaseEENKUlvE_clEvENKUlvE2_clEvEUlllE_EESt5arrayIPcLm3EELi4E23TrivialOffsetCalculatorILi2EjESC_ILi1EjENS0_6memory12LoadWithCastILi2EEENSF_13StoreWithCastILi1EEEEEviT_T0_T2_T3_T4_T5_,"a",@progbits
	.sectionflags	@""
	.align	4
.nv.constant0._ZN2at6native27unrolled_elementwise_kernelINS0_13BinaryFunctorIlllZZZNS0_19minimum_kernel_cudaERNS_18TensorIteratorBaseEENKUlvE_clEvENKUlvE2_clEvEUlllE_EESt5arrayIPcLm3EELi4E23TrivialOffsetCalculatorILi2EjESC_ILi1EjENS0_6memory12LoadWithCastILi2EEENSF_13StoreWithCastILi1EEEEEviT_T0_T2_T3_T4_T5_:
	.zero		584


//--------------------- .nv.constant0._ZN2at6native18elementwise_kernelILi128ELi2EZNS0_22gpu_kernel_impl_nocastINS0_13BinaryFunctorIlllZZZNS0_19minimum_kernel_cudaERNS_18TensorIteratorBaseEENKUlvE_clEvENKUlvE2_clEvEUlllE_EEEEvS5_RKT_EUliE_EEviT1_ --------------------------
	.section	.nv.constant0._ZN2at6native18elementwise_kernelILi128ELi2EZNS0_22gpu_kernel_impl_nocastINS0_13BinaryFunctorIlllZZZNS0_19minimum_kernel_cudaERNS_18TensorIteratorBaseEENKUlvE_clEvENKUlvE2_clEvEUlllE_EEEEvS5_RKT_EUliE_EEviT1_,"a",@progbits
	.sectionflags	@""
	.align	4
.nv.constant0._ZN2at6native18elementwise_kernelILi128ELi2EZNS0_22gpu_kernel_impl_nocastINS0_13BinaryFunctorIlllZZZNS0_19minimum_kernel_cudaERNS_18TensorIteratorBaseEENKUlvE_clEvENKUlvE2_clEvEUlllE_EEEEvS5_RKT_EUliE_EEviT1_:
	.zero		1184


//--------------------- .nv.constant0._ZN2at6native27unrolled_elementwise_kernelINS0_13BinaryFunctorIlllZZZNS0_19minimum_kernel_cudaERNS_18TensorIteratorBaseEENKUlvE_clEvENKUlvE2_clEvEUlllE_EESt5arrayIPcLm3EELi4E23TrivialOffsetCalculatorILi2EjESC_ILi1EjENS0_6memory15LoadWithoutCastENSF_16StoreWithoutCastEEEviT_T0_T2_T3_T4_T5_ --------------------------
	.section	.nv.constant0._ZN2at6native27unrolled_elementwise_kernelINS0_13BinaryFunctorIlllZZZNS0_19minimum_kernel_cudaERNS_18TensorIteratorBaseEENKUlvE_clEvENKUlvE2_clEvEUlllE_EESt5arrayIPcLm3EELi4E23TrivialOffsetCalculatorILi2EjESC_ILi1EjENS0_6memory15LoadWithoutCastENSF_16StoreWithoutCastEEEviT_T0_T2_T3_T4_T5_,"a",@progbits
	.sectionflags	@""
	.align	4
.nv.constant0._ZN2at6native27unrolled_elementwise_kernelINS0_13BinaryFunctorIlllZZZNS0_19minimum_kernel_cudaERNS_18TensorIteratorBaseEENKUlvE_clEvENKUlvE2_clEvEUlllE_EESt5arrayIPcLm3EELi4E23TrivialOffsetCalculatorILi2EjESC_ILi1EjENS0_6memory15LoadWithoutCastENSF_16StoreWithoutCastEEEviT_T0_T2_T3_T4_T5_:
	.zero		564


//--------------------- .nv.constant0._ZN2at6native29vectorized_elementwise_kernelILi2ENS0_13BinaryFunctorIlllZZZNS0_19minimum_kernel_cudaERNS_18TensorIteratorBaseEENKUlvE_clEvENKUlvE2_clEvEUlllE_EESt5arrayIPcLm3EEEEviT0_T1_ --------------------------
	.section	.nv.constant0._ZN2at6native29vectorized_elementwise_kernelILi2ENS0_13BinaryFunctorIlllZZZNS0_19minimum_kernel_cudaERNS_18TensorIteratorBaseEENKUlvE_clEvENKUlvE2_clEvEUlllE_EESt5arrayIPcLm3EEEEviT0_T1_,"a",@progbits
	.sectionflags	@""
	.align	4
.nv.constant0._ZN2at6native29vectorized_elementwise_kernelILi2ENS0_13BinaryFunctorIlllZZZNS0_19minimum_kernel_cudaERNS_18TensorIteratorBaseEENKUlvE_clEvENKUlvE2_clEvEUlllE_EESt5arrayIPcLm3EEEEviT0_T1_:
	.zero		560


//--------------------- .nv.constant0._ZN2at6native29vectorized_elementwise_kernelILi4ENS0_13BinaryFunctorIlllZZZNS0_19minimum_kernel_cudaERNS_18TensorIteratorBaseEENKUlvE_clEvENKUlvE2_clEvEUlllE_EESt5arrayIPcLm3EEEEviT0_T1_ --------------------------
	.section	.nv.constant0._ZN2at6native29vectorized_elementwise_kernelILi4ENS0_13BinaryFunctorIlllZZZNS0_19minimum_kernel_cudaERNS_18TensorIteratorBaseEENKUlvE_clEvENKUlvE2_clEvEUlllE_EESt5arrayIPcLm3EEEEviT0_T1_,"a",@progbits
	.sectionflags	@""
	.align	4
.nv.constant0._ZN2at6native29vectorized_elementwise_kernelILi4ENS0_13BinaryFunctorIlllZZZNS0_19minimum_kernel_cudaERNS_18TensorIteratorBaseEENKUlvE_clEvENKUlvE2_clEvEUlllE_EESt5arrayIPcLm3EEEEviT0_T1_:
	.zero		560


//--------------------- .nv.constant0._ZN2at6native29vectorized_elementwise_kernelILi8ENS0_13BinaryFunctorIlllZZZNS0_19minimum_kernel_cudaERNS_18TensorIteratorBaseEENKUlvE_clEvENKUlvE2_clEvEUlllE_EESt5arrayIPcLm3EEEEviT0_T1_ --------------------------
	.section	.nv.constant0._ZN2at6native29vectorized_elementwise_kernelILi8ENS0_13BinaryFunctorIlllZZZNS0_19minimum_kernel_cudaERNS_18TensorIteratorBaseEENKUlvE_clEvENKUlvE2_clEvEUlllE_EESt5arrayIPcLm3EEEEviT0_T1_,"a",@progbits
	.sectionflags	@""
	.align	4
.nv.constant0._ZN2at6native29vectorized_elementwise_kernelILi8ENS0_13BinaryFunctorIlllZZZNS0_19minimum_kernel_cudaERNS_18TensorIteratorBaseEENKUlvE_clEvENKUlvE2_clEvEUlllE_EESt5arrayIPcLm3EEEEviT0_T1_:
	.zero		560


//--------------------- .nv.constant0._ZN2at6native18elementwise_kernelILi128ELi4EZNS0_15gpu_kernel_implINS0_13AUnaryFunctorIiiiZZZNS0_19minimum_kernel_cudaERNS_18TensorIteratorBaseEENKUlvE_clEvENKUlvE1_clEvEUliiE_EEEEvS5_RKT_EUliE_EEviT1_ --------------------------
	.section	.nv.constant0._ZN2at6native18elementwise_kernelILi128ELi4EZNS0_15gpu_kernel_implINS0_13AUnaryFunctorIiiiZZZNS0_19minimum_kernel_cudaERNS_18TensorIteratorBaseEENKUlvE_clEvENKUlvE1_clEvEUliiE_EEEEvS5_RKT_EUliE_EEviT1_,"a",@progbits
	.sectionflags	@""
	.align	4
.nv.constant0._ZN2at6native18elementwise_kernelILi128ELi4EZNS0_15gpu_kernel_implINS0_13AUnaryFunctorIiiiZZZNS0_19minimum_kernel_cudaERNS_18TensorIteratorBaseEENKUlvE_clEvENKUlvE1_clEvEUliiE_EEEEvS5_RKT_EUliE_EEviT1_:
	.zero		1080


//--------------------- .nv.constant0._ZN2at6native27unrolled_elementwise_kernelINS0_13AUnaryFunctorIiiiZZZNS0_19minimum_kernel_cudaERNS_18TensorIteratorBaseEENKUlvE_clEvENKUlvE1_clEvEUliiE_EESt5arrayIPcLm2EELi4E23TrivialOffsetCalculatorILi1EjESD_NS0_6memory12LoadWithCastILi1EEENSE_13StoreWithCastILi1EEEEEviT_T0_T2_T3_T4_T5_ --------------------------
	.section	.nv.constant0._ZN2at6native27unrolled_elementwise_kernelINS0_13AUnaryFunctorIiiiZZZNS0_19minimum_kernel_cudaERNS_18TensorIteratorBaseEENKUlvE_clEvENKUlvE1_clEvEUliiE_EESt5arrayIPcLm2EELi4E23TrivialOffsetCalculatorILi1EjESD_NS0_6memory12LoadWithCastILi1EEENSE_13StoreWithCastILi1EEEEEviT_T0_T2_T3_T4_T5_,"a",@progbits
	.sectionflags	@""
	.align	4
.nv.constant0._ZN2at6native27unrolled_elementwise_kernelINS0_13AUnaryFunctorIiiiZZZNS0_19minimum_kernel_cudaERNS_18TensorIteratorBaseEENKUlvE_clEvENKUlvE1_clEvEUliiE_EESt5arrayIPcLm2EELi4E23TrivialOffsetCalculatorILi1EjESD_NS0_6memory12LoadWithCastILi1EEENSE_13StoreWithCastILi1EEEEEviT_T0_T2_T3_T4_T5_:
	.zero		580


//--------------------- .nv.constant0._ZN2at6native18elementwise_kernelILi128ELi2EZNS0_22gpu_kernel_impl_nocastINS0_13AUnaryFunctorIiiiZZZNS0_19minimum_kernel_cudaERNS_18TensorIteratorBaseEENKUlvE_clEvENKUlvE1_clEvEUliiE_EEEEvS5_RKT_EUliE_EEviT1_ --------------------------
	.section	.nv.constant0._ZN2at6native18elementwise_kernelILi128ELi2EZNS0_22gpu_kernel_impl_nocastINS0_13AUnaryFunctorIiiiZZZNS0_19minimum_kernel_cudaERNS_18TensorIteratorBaseEENKUlvE_clEvENKUlvE1_clEvEUliiE_EEEEvS5_RKT_EUliE_EEviT1_,"a",@progbits
	.sectionflags	@""
	.align	4
.nv.constant0._ZN2at6native18elementwise_kernelILi128ELi2EZNS0_22gpu_kernel_impl_nocastINS0_13AUnaryFunctorIiiiZZZNS0_19minimum_kernel_cudaERNS_18TensorIteratorBaseEENKUlvE_clEvENKUlvE1_clEvEUliiE_EEEEvS5_RKT_EUliE_EEviT1_:
	.zero		1072


//--------------------- .nv.constant0._ZN2at6native27unrolled_elementwise_kernelINS0_13AUnaryFunctorIiiiZZZNS0_19minimum_kernel_cudaERNS_18TensorIteratorBaseEENKUlvE_clEvENKUlvE1_clEvEUliiE_EESt5arrayIPcLm2EELi4E23TrivialOffsetCalculatorILi1EjESD_NS0_6memory15LoadWithoutCastENSE_16StoreWithoutCastEEEviT_T0_T2_T3_T4_T5_ --------------------------
	.section	.nv.constant0._ZN2at6native27unrolled_elementwise_kernelINS0_13AUnaryFunctorIiiiZZZNS0_19minimum_kernel_cudaERNS_18TensorIteratorBaseEENKUlvE_clEvENKUlvE1_clEvEUliiE_EESt5arrayIPcLm2EELi4E23TrivialOffsetCalculatorILi1EjESD_NS0_6memory15LoadWithoutCastENSE_16StoreWithoutCastEEEviT_T0_T2_T3_T4_T5_,"a",@progbits
	.sectionflags	@""
	.align	4
.nv.constant0._ZN2at6native27unrolled_elementwise_kernelINS0_13AUnaryFunctorIiiiZZZNS0_19minimum_kernel_cudaERNS_18TensorIteratorBaseEENKUlvE_clEvENKUlvE1_clEvEUliiE_EESt5arrayIPcLm2EELi4E23TrivialOffsetCalculatorILi1EjESD_NS0_6memory15LoadWithoutCastENSE_16StoreWithoutCastEEEviT_T0_T2_T3_T4_T5_:
	.zero		564


//--------------------- .nv.constant0._ZN2at6native29vectorized_elementwise_kernelILi2ENS0_13AUnaryFunctorIiiiZZZNS0_19minimum_kernel_cudaERNS_18TensorIteratorBaseEENKUlvE_clEvENKUlvE1_clEvEUliiE_EESt5arrayIPcLm2EEEEviT0_T1_ --------------------------
	.section	.nv.constant0._ZN2at6native29vectorized_elementwise_kernelILi2ENS0_13AUnaryFunctorIiiiZZZNS0_19minimum_kernel_cudaERNS_18TensorIteratorBaseEENKUlvE_clEvENKUlvE1_clEvEUliiE_EESt5arrayIPcLm2EEEEviT0_T1_,"a",@progbits
	.sectionflags	@""
	.align	4
.nv.constant0._ZN2at6native29vectorized_elementwise_kernelILi2ENS0_13AUnaryFunctorIiiiZZZNS0_19minimum_kernel_cudaERNS_18TensorIteratorBaseEENKUlvE_clEvENKUlvE1_clEvEUliiE_EESt5arrayIPcLm2EEEEviT0_T1_:
	.zero		560


//--------------------- .nv.constant0._ZN2at6native29vectorized_elementwise_kernelILi4ENS0_13AUnaryFunctorIiiiZZZNS0_19minimum_kernel_cudaERNS_18TensorIteratorBaseEENKUlvE_clEvENKUlvE1_clEvEUliiE_EESt5arrayIPcLm2EEEEviT0_T1_ --------------------------
	.section	.nv.constant0._ZN2at6native29vectorized_elementwise_kernelILi4ENS0_13AUnaryFunctorIiiiZZZNS0_19minimum_kernel_cudaERNS_18TensorIteratorBaseEENKUlvE_clEvENKUlvE1_clEvEUliiE_EESt5arrayIPcLm2EEEEviT0_T1_,"a",@progbits
	.sectionflags	@""
	.align	4
.nv.constant0._ZN2at6native29vectorized_elementwise_kernelILi4ENS0_13AUnaryFunctorIiiiZZZNS0_19minimum_kernel_cudaERNS_18TensorIteratorBaseEENKUlvE_clEvENKUlvE1_clEvEUliiE_EESt5arrayIPcLm2EEEEviT0_T1_:
	.zero		560


//--------------------- .nv.constant0._ZN2at6native29vectorized_elementwise_kernelILi8ENS0_13AUnaryFunctorIiiiZZZNS0_19minimum_kernel_cudaERNS_18TensorIteratorBaseEENKUlvE_clEvENKUlvE1_clEvEUliiE_EESt5arrayIPcLm2EEEEviT0_T1_ --------------------------
	.section	.nv.constant0._ZN2at6native29vectorized_elementwise_kernelILi8ENS0_13AUnaryFunctorIiiiZZZNS0_19minimum_kernel_cudaERNS_18TensorIteratorBaseEENKUlvE_clEvENKUlvE1_clEvEUliiE_EESt5arrayIPcLm2EEEEviT0_T1_,"a",@progbits
	.sectionflags	@""
	.align	4
.nv.constant0._ZN2at6native29vectorized_elementwise_kernelILi8ENS0_13AUnaryFunctorIiiiZZZNS0_19minimum_kernel_cudaERNS_18TensorIteratorBaseEENKUlvE_clEvENKUlvE1_clEvEUliiE_EESt5arrayIPcLm2EEEEviT0_T1_:
	.zero		560


//--------------------- .nv.constant0._ZN2at6native18elementwise_kernelILi128ELi4EZNS0_15gpu_kernel_implINS0_13BinaryFunctorIiiiZZZNS0_19minimum_kernel_cudaERNS_18TensorIteratorBaseEENKUlvE_clEvENKUlvE1_clEvEUliiE_EEEEvS5_RKT_EUliE_EEviT1_ --------------------------
	.section	.nv.constant0._ZN2at6native18elementwise_kernelILi128ELi4EZNS0_15gpu_kernel_implINS0_13BinaryFunctorIiiiZZZNS0_19minimum_kernel_cudaERNS_18TensorIteratorBaseEENKUlvE_clEvENKUlvE1_clEvEUliiE_EEEEvS5_RKT_EUliE_EEviT1_,"a",@progbits
	.sectionflags	@""
	.align	4
.nv.constant0._ZN2at6native18elementwise_kernelILi128ELi4EZNS0_15gpu_kernel_implINS0_13BinaryFunctorIiiiZZZNS0_19minimum_kernel_cudaERNS_18TensorIteratorBaseEENKUlvE_clEvENKUlvE1_clEvEUliiE_EEEEvS5_RKT_EUliE_EEviT1_:
	.zero		1184


//--------------------- .nv.constant0._ZN2at6native27unrolled_elementwise_kernelINS0_13BinaryFunctorIiiiZZZNS0_19minimum_kernel_cudaERNS_18TensorIteratorBaseEENKUlvE_clEvENKUlvE1_clEvEUliiE_EESt5arrayIPcLm3EELi4E23TrivialOffsetCalculatorILi2EjESC_ILi1EjENS0_6memory12LoadWithCastILi2EEENSF_13StoreWithCastILi1EEEEEviT_T0_T2_T3_T4_T5_ --------------------------
	.section	.nv.constant0._ZN2at6native27unrolled_elementwise_kernelINS0_13BinaryFunctorIiiiZZZNS0_19minimum_kernel_cudaERNS_18TensorIteratorBaseEENKUlvE_clEvENKUlvE1_clEvEUliiE_EESt5arrayIPcLm3EELi4E23TrivialOffsetCalculatorILi2EjESC_ILi1EjENS0_6memory12LoadWithCastILi2EEENSF_13StoreWithCastILi1EEEEEviT_T0_T2_T3_T4_T5_,"a",@progbits
	.sectionflags	@""
	.align	4
.nv.constant0._ZN2at6native27unrolled_elementwise_kernelINS0_13BinaryFunctorIiiiZZZNS0_19minimum_kernel_cudaERNS_18TensorIteratorBaseEENKUlvE_clEvENKUlvE1_clEvEUliiE_EESt5arrayIPcLm3EELi4E23TrivialOffsetCalculatorILi2EjESC_ILi1EjENS0_6memory12LoadWithCastILi2EEENSF_13StoreWithCastILi1EEEEEviT_T0_T2_T3_T4_T5_:
	.zero		584


//--------------------- .nv.constant0._ZN2at6native18elementwise_kernelILi128ELi2EZNS0_22gpu_kernel_impl_nocastINS0_13BinaryFunctorIiiiZZZNS0_19minimum_kernel_cudaERNS_18TensorIteratorBaseEENKUlvE_clEvENKUlvE1_clEvEUliiE_EEEEvS5_RKT_EUliE_EEviT1_ --------------------------
	.section	.nv.constant0._ZN2at6native18elementwise_kernelILi128ELi2EZNS0_22gpu_kernel_impl_nocastINS0_13BinaryFunctorIiiiZZZNS0_19minimum_kernel_cudaERNS_18TensorIteratorBaseEENKUlvE_clEvENKUlvE1_clEvEUliiE_EEEEvS5_RKT_EUliE_EEviT1_,"a",@progbits
	.sectionflags	@""
	.align	4
.nv.constant0._ZN2at6native18elementwise_kernelILi128ELi2EZNS0_22gpu_kernel_impl_nocastINS0_13BinaryFunctorIiiiZZZNS0_19minimum_kernel_cudaERNS_18TensorIteratorBaseEENKUlvE_clEvENKUlvE1_clEvEUliiE_EEEEvS5_RKT_EUliE_EEviT1_:
	.zero		1184


//--------------------- .nv.constant0._ZN2at6native27unrolled_elementwise_kernelINS0_13BinaryFunctorIiiiZZZNS0_19minimum_kernel_cudaERNS_18TensorIteratorBaseEENKUlvE_clEvENKUlvE1_clEvEUliiE_EESt5arrayIPcLm3EELi4E23TrivialOffsetCalculatorILi2EjESC_ILi1EjENS0_6memory15LoadWithoutCastENSF_16StoreWithoutCastEEEviT_T0_T2_T3_T4_T5_ --------------------------
	.section	.nv.constant0._ZN2at6native27unrolled_elementwise_kernelINS0_13BinaryFunctorIiiiZZZNS0_19minimum_kernel_cudaERNS_18TensorIteratorBaseEENKUlvE_clEvENKUlvE1_clEvEUliiE_EESt5arrayIPcLm3EELi4E23TrivialOffsetCalculatorILi2EjESC_ILi1EjENS0_6memory15LoadWithoutCastENSF_16StoreWithoutCastEEEviT_T0_T2_T3_T4_T5_,"a",@progbits
	.sectionflags	@""
	.align	4
.nv.constant0._ZN2at6native27unrolled_elementwise_kernelINS0_13BinaryFunctorIiiiZZZNS0_19minimum_kernel_cudaERNS_18TensorIteratorBaseEENKUlvE_clEvENKUlvE1_clEvEUliiE_EESt5arrayIPcLm3EELi4E23TrivialOffsetCalculatorILi2EjESC_ILi1EjENS0_6memory15LoadWithoutCastENSF_16StoreWithoutCastEEEviT_T0_T2_T3_T4_T5_:
	.zero		564


//--------------------- .nv.constant0._ZN2at6native29vectorized_elementwise_kernelILi2ENS0_13BinaryFunctorIiiiZZZNS0_19minimum_kernel_cudaERNS_18TensorIteratorBaseEENKUlvE_clEvENKUlvE1_clEvEUliiE_EESt5arrayIPcLm3EEEEviT0_T1_ --------------------------
	.section	.nv.constant0._ZN2at6native29vectorized_elementwise_kernelILi2ENS0_13BinaryFunctorIiiiZZZNS0_19minimum_kernel_cudaERNS_18TensorIteratorBaseEENKUlvE_clEvENKUlvE1_clEvEUliiE_EESt5arrayIPcLm3EEEEviT0_T1_,"a",@progbits
	.sectionflags	@""
	.align	4
.nv.constant0._ZN2at6native29vectorized_elementwise_kernelILi2ENS0_13BinaryFunctorIiiiZZZNS0_19minimum_kernel_cudaERNS_18TensorIteratorBaseEENKUlvE_clEvENKUlvE1_clEvEUliiE_EESt5arrayIPcLm3EEEEviT0_T1_:
	.zero		560


//--------------------- .nv.constant0._ZN2at6native29vectorized_elementwise_kernelILi4ENS0_13BinaryFunctorIiiiZZZNS0_19minimum_kernel_cudaERNS_18TensorIteratorBaseEENKUlvE_clEvENKUlvE1_clEvEUliiE_EESt5arrayIPcLm3EEEEviT0_T1_ --------------------------
	.section	.nv.constant0._ZN2at6native29vectorized_elementwise_kernelILi4ENS0_13BinaryFunctorIiiiZZZNS0_19minimum_kernel_cudaERNS_18TensorIteratorBaseEENKUlvE_clEvENKUlvE1_clEvEUliiE_EESt5arrayIPcLm3EEEEviT0_T1_,"a",@progbits
	.sectionflags	@""
	.align	4
.nv.constant0._ZN2at6native29vectorized_elementwise_kernelILi4ENS0_13BinaryFunctorIiiiZZZNS0_19minimum_kernel_cudaERNS_18TensorIteratorBaseEENKUlvE_clEvENKUlvE1_clEvEUliiE_EESt5arrayIPcLm3EEEEviT0_T1_:
	.zero		560


//--------------------- .nv.constant0._ZN2at6native29vectorized_elementwise_kernelILi8ENS0_13BinaryFunctorIiiiZZZNS0_19minimum_kernel_cudaERNS_18TensorIteratorBaseEENKUlvE_clEvENKUlvE1_clEvEUliiE_EESt5arrayIPcLm3EEEEviT0_T1_ --------------------------
	.section	.nv.constant0._ZN2at6native29vectorized_elementwise_kernelILi8ENS0_13BinaryFunctorIiiiZZZNS0_19minimum_kernel_cudaERNS_18TensorIteratorBaseEENKUlvE_clEvENKUlvE1_clEvEUliiE_EESt5arrayIPcLm3EEEEviT0_T1_,"a",@progbits
	.sectionflags	@""
	.align	4
.nv.constant0._ZN2at6native29vectorized_elementwise_kernelILi8ENS0_13BinaryFunctorIiiiZZZNS0_19minimum_kernel_cudaERNS_18TensorIteratorBaseEENKUlvE_clEvENKUlvE1_clEvEUliiE_EESt5arrayIPcLm3EEEEviT0_T1_:
	.zero		560


//--------------------- .nv.constant0._ZN2at6native18elementwise_kernelILi128ELi4EZNS0_15gpu_kernel_implINS0_13AUnaryFunctorIaaaZZZNS0_19minimum_kernel_cudaERNS_18TensorIteratorBaseEENKUlvE_clEvENKUlvE0_clEvEUlaaE_EEEEvS5_RKT_EUliE_EEviT1_ --------------------------
	.section	.nv.constant0._ZN2at6native18elementwise_kernelILi128ELi4EZNS0_15gpu_kernel_implINS0_13AUnaryFunctorIaaaZZZNS0_19minimum_kernel_cudaERNS_18TensorIteratorBaseEENKUlvE_clEvENKUlvE0_clEvEUlaaE_EEEEvS5_RKT_EUliE_EEviT1_,"a",@progbits
	.sectionflags	@""
	.align	4
.nv.constant0._ZN2at6native18elementwise_kernelILi128ELi4EZNS0_15gpu_kernel_implINS0_13AUnaryFunctorIaaaZZZNS0_19minimum_kernel_cudaERNS_18TensorIteratorBaseEENKUlvE_clEvENKUlvE0_clEvEUlaaE_EEEEvS5_RKT_EUliE_EEviT1_:
	.zero		1072


//--------------------- .nv.constant0._ZN2at6native27unrolled_elementwise_kernelINS0_13AUnaryFunctorIaaaZZZNS0_19minimum_kernel_cudaERNS_18TensorIteratorBaseEENKUlvE_clEvENKUlvE0_clEvEUlaaE_EESt5arrayIPcLm2EELi4E23TrivialOffsetCalculatorILi1EjESD_NS0_6memory12LoadWithCastILi1EEENSE_13StoreWithCastILi1EEEEEviT_T0_T2_T3_T4_T5_ --------------------------
	.section	.nv.constant0._ZN2at6native27unrolled_elementwise_kernelINS0_13AUnaryFunctorIaaaZZZNS0_19minimum_kernel_cudaERNS_18TensorIteratorBaseEENKUlvE_clEvENKUlvE0_clEvEUlaaE_EESt5arrayIPcLm2EELi4E23TrivialOffsetCalculatorILi1EjESD_NS0_6memory12LoadWithCastILi1EEENSE_13StoreWithCastILi1EEEEEviT_T0_T2_T3_T4_T5_,"a",@progbits
	.sectionflags	@""
	.align	4
.nv.constant0._ZN2at6native27unrolled_elementwise_kernelINS0_13AUnaryFunctorIaaaZZZNS0_19minimum_kernel_cudaERNS_18TensorIteratorBaseEENKUlvE_clEvENKUlvE0_clEvEUlaaE_EESt5arrayIPcLm2EELi4E23TrivialOffsetCalculatorILi1EjESD_NS0_6memory12LoadWithCastILi1EEENSE_13StoreWithCastILi1EEEEEviT_T0_T2_T3_T4_T5_:
	.zero		572


//--------------------- .nv.constant0._ZN2at6native18elementwise_kernelILi128ELi4EZNS0_22gpu_kernel_impl_nocastINS0_13AUnaryFunctorIaaaZZZNS0_19minimum_kernel_cudaERNS_18TensorIteratorBaseEENKUlvE_clEvENKUlvE0_clEvEUlaaE_EEEEvS5_RKT_EUliE_EEviT1_ --------------------------
	.section	.nv.constant0._ZN2at6native18elementwise_kernelILi128ELi4EZNS0_22gpu_kernel_impl_nocastINS0_13AUnaryFunctorIaaaZZZNS0_19minimum_kernel_cudaERNS_18TensorIteratorBaseEENKUlvE_clEvENKUlvE0_clEvEUlaaE_EEEEvS5_RKT_EUliE_EEviT1_,"a",@progbits
	.sectionflags	@""
	.align	4
.nv.constant0._ZN2at6native18elementwise_kernelILi128ELi4EZNS0_22gpu_kernel_impl_nocastINS0_13AUnaryFunctorIaaaZZZNS0_19minimum_kernel_cudaERNS_18TensorIteratorBaseEENKUlvE_clEvENKUlvE0_clEvEUlaaE_EEEEvS5_RKT_EUliE_EEviT1_:
	.zero		1072


//--------------------- .nv.constant0._ZN2at6native27unrolled_elementwise_kernelINS0_13AUnaryFunctorIaaaZZZNS0_19minimum_kernel_cudaERNS_18TensorIteratorBaseEENKUlvE_clEvENKUlvE0_clEvEUlaaE_EESt5arrayIPcLm2EELi4E23TrivialOffsetCalculatorILi1EjESD_NS0_6memory15LoadWithoutCastENSE_16StoreWithoutCastEEEviT_T0_T2_T3_T4_T5_ --------------------------
	.section	.nv.constant0._ZN2at6native27unrolled_elementwise_kernelINS0_13AUnaryFunctorIaaaZZZNS0_19minimum_kernel_cudaERNS_18TensorIteratorBaseEENKUlvE_clEvENKUlvE0_clEvEUlaaE_EESt5arrayIPcLm2EELi4E23TrivialOffsetCalculatorILi1EjESD_NS0_6memory15LoadWithoutCastENSE_16StoreWithoutCastEEEviT_T0_T2_T3_T4_T5_,"a",@progbits
	.sectionflags	@""
	.align	4
.nv.constant0._ZN2at6native27unrolled_elementwise_kernelINS0_13AUnaryFunctorIaaaZZZNS0_19minimum_kernel_cudaERNS_18TensorIteratorBaseEENKUlvE_clEvENKUlvE0_clEvEUlaaE_EESt5arrayIPcLm2EELi4E23TrivialOffsetCalculatorILi1EjESD_NS0_6memory15LoadWithoutCastENSE_16StoreWithoutCastEEEviT_T0_T2_T3_T4_T5_:
	.zero		556


//--------------------- .nv.constant0._ZN2at6native29vectorized_elementwise_kernelILi2ENS0_13AUnaryFunctorIaaaZZZNS0_19minimum_kernel_cudaERNS_18TensorIteratorBaseEENKUlvE_clEvENKUlvE0_clEvEUlaaE_EESt5arrayIPcLm2EEEEviT0_T1_ --------------------------
	.section	.nv.constant0._ZN2at6native29vectorized_elementwise_kernelILi2ENS0_13AUnaryFunctorIaaaZZZNS0_19minimum_kernel_cudaERNS_18TensorIteratorBaseEENKUlvE_clEvENKUlvE0_clEvEUlaaE_EESt5arrayIPcLm2EEEEviT0_T1_,"a",@progbits
	.sectionflags	@""
	.align	4
.nv.constant0._ZN2at6native29vectorized_elementwise_kernelILi2ENS0_13AUnaryFunctorIaaaZZZNS0_19minimum_kernel_cudaERNS_18TensorIteratorBaseEENKUlvE_clEvENKUlvE0_clEvEUlaaE_EESt5arrayIPcLm2EEEEviT0_T1_:
	.zero		552


//--------------------- .nv.constant0._ZN2at6native29vectorized_elementwise_kernelILi4ENS0_13AUnaryFunctorIaaaZZZNS0_19minimum_kernel_cudaERNS_18TensorIteratorBaseEENKUlvE_clEvENKUlvE0_clEvEUlaaE_EESt5arrayIPcLm2EEEEviT0_T1_ --------------------------
	.section	.nv.constant0._ZN2at6native29vectorized_elementwise_kernelILi4ENS0_13AUnaryFunctorIaaaZZZNS0_19minimum_kernel_cudaERNS_18TensorIteratorBaseEENKUlvE_clEvENKUlvE0_clEvEUlaaE_EESt5arrayIPcLm2EEEEviT0_T1_,"a",@progbits
	.sectionflags	@""
	.align	4
.nv.constant0._ZN2at6native29vectorized_elementwise_kernelILi4ENS0_13AUnaryFunctorIaaaZZZNS0_19minimum_kernel_cudaERNS_18TensorIteratorBaseEENKUlvE_clEvENKUlvE0_clEvEUlaaE_EESt5arrayIPcLm2EEEEviT0_T1_:
	.zero		552


//--------------------- .nv.constant0._ZN2at6native29vectorized_elementwise_kernelILi8ENS0_13AUnaryFunctorIaaaZZZNS0_19minimum_kernel_cudaERNS_18TensorIteratorBaseEENKUlvE_clEvENKUlvE0_clEvEUlaaE_EESt5arrayIPcLm2EEEEviT0_T1_ --------------------------
	.section	.nv.constant0._ZN2at6native29vectorized_elementwise_kernelILi8ENS0_13AUnaryFunctorIaaaZZZNS0_19minimum_kernel_cudaERNS_18TensorIteratorBaseEENKUlvE_clEvENKUlvE0_clEvEUlaaE_EESt5arrayIPcLm2EEEEviT0_T1_,"a",@progbits
	.sectionflags	@""
	.align	4
.nv.constant0._ZN2at6native29vectorized_elementwise_kernelILi8ENS0_13AUnaryFunctorIaaaZZZNS0_19minimum_kernel_cudaERNS_18TensorIteratorBaseEENKUlvE_clEvENKUlvE0_clEvEUlaaE_EESt5arrayIPcLm2EEEEviT0_T1_:
	.zero		552


//--------------------- .nv.constant0._ZN2at6native18elementwise_kernelILi128ELi4EZNS0_15gpu_kernel_implINS0_13BinaryFunctorIaaaZZZNS0_19minimum_kernel_cudaERNS_18TensorIteratorBaseEENKUlvE_clEvENKUlvE0_clEvEUlaaE_EEEEvS5_RKT_EUliE_EEviT1_ --------------------------
	.section	.nv.constant0._ZN2at6native18elementwise_kernelILi128ELi4EZNS0_15gpu_kernel_implINS0_13BinaryFunctorIaaaZZZNS0_19minimum_kernel_cudaERNS_18TensorIteratorBaseEENKUlvE_clEvENKUlvE0_clEvEUlaaE_EEEEvS5_RKT_EUliE_EEviT1_,"a",@progbits
	.sectionflags	@""
	.align	4
.nv.constant0._ZN2at6native18elementwise_kernelILi128ELi4EZNS0_15gpu_kernel_implINS0_13BinaryFunctorIaaaZZZNS0_19minimum_kernel_cudaERNS_18TensorIteratorBaseEENKUlvE_clEvENKUlvE0_clEvEUlaaE_EEEEvS5_RKT_EUliE_EEviT1_:
	.zero		1184


//--------------------- .nv.constant0._ZN2at6native27unrolled_elementwise_kernelINS0_13BinaryFunctorIaaaZZZNS0_19minimum_kernel_cudaERNS_18TensorIteratorBaseEENKUlvE_clEvENKUlvE0_clEvEUlaaE_EESt5arrayIPcLm3EELi4E23TrivialOffsetCalculatorILi2EjESC_ILi1EjENS0_6memory12LoadWithCastILi2EEENSF_13StoreWithCastILi1EEEEEviT_T0_T2_T3_T4_T5_ --------------------------
	.section	.nv.constant0._ZN2at6native27unrolled_elementwise_kernelINS0_13BinaryFunctorIaaaZZZNS0_19minimum_kernel_cudaERNS_18TensorIteratorBaseEENKUlvE_clEvENKUlvE0_clEvEUlaaE_EESt5arrayIPcLm3EELi4E23TrivialOffsetCalculatorILi2EjESC_ILi1EjENS0_6memory12LoadWithCastILi2EEENSF_13StoreWithCastILi1EEEEEviT_T0_T2_T3_T4_T5_,"a",@progbits
	.sectionflags	@""
	.align	4
.nv.constant0._ZN2at6native27unrolled_elementwise_kernelINS0_13BinaryFunctorIaaaZZZNS0_19minimum_kernel_cudaERNS_18TensorIteratorBaseEENKUlvE_clEvENKUlvE0_clEvEUlaaE_EESt5arrayIPcLm3EELi4E23TrivialOffsetCalculatorILi2EjESC_ILi1EjENS0_6memory12LoadWithCastILi2EEENSF_13StoreWithCastILi1EEEEEviT_T0_T2_T3_T4_T5_:
	.zero		584


//--------------------- .nv.constant0._ZN2at6native18elementwise_kernelILi128ELi4EZNS0_22gpu_kernel_impl_nocastINS0_13BinaryFunctorIaaaZZZNS0_19minimum_kernel_cudaERNS_18TensorIteratorBaseEENKUlvE_clEvENKUlvE0_clEvEUlaaE_EEEEvS5_RKT_EUliE_EEviT1_ --------------------------
	.section	.nv.constant0._ZN2at6native18elementwise_kernelILi128ELi4EZNS0_22gpu_kernel_impl_nocastINS0_13BinaryFunctorIaaaZZZNS0_19minimum_kernel_cudaERNS_18TensorIteratorBaseEENKUlvE_clEvENKUlvE0_clEvEUlaaE_EEEEvS5_RKT_EUliE_EEviT1_,"a",@progbits
	.sectionflags	@""
	.align	4
.nv.constant0._ZN2at6native18elementwise_kernelILi128ELi4EZNS0_22gpu_kernel_impl_nocastINS0_13BinaryFunctorIaaaZZZNS0_19minimum_kernel_cudaERNS_18TensorIteratorBaseEENKUlvE_clEvENKUlvE0_clEvEUlaaE_EEEEvS5_RKT_EUliE_EEviT1_:
	.zero		1184


//--------------------- .nv.constant0._ZN2at6native27unrolled_elementwise_kernelINS0_13BinaryFunctorIaaaZZZNS0_19minimum_kernel_cudaERNS_18TensorIteratorBaseEENKUlvE_clEvENKUlvE0_clEvEUlaaE_EESt5arrayIPcLm3EELi4E23TrivialOffsetCalculatorILi2EjESC_ILi1EjENS0_6memory15LoadWithoutCastENSF_16StoreWithoutCastEEEviT_T0_T2_T3_T4_T5_ --------------------------
	.section	.nv.constant0._ZN2at6native27unrolled_elementwise_kernelINS0_13BinaryFunctorIaaaZZZNS0_19minimum_kernel_cudaERNS_18TensorIteratorBaseEENKUlvE_clEvENKUlvE0_clEvEUlaaE_EESt5arrayIPcLm3EELi4E23TrivialOffsetCalculatorILi2EjESC_ILi1EjENS0_6memory15LoadWithoutCastENSF_16StoreWithoutCastEEEviT_T0_T2_T3_T4_T5_,"a",@progbits
	.sectionflags	@""
	.align	4
.nv.constant0._ZN2at6native27unrolled_elementwise_kernelINS0_13BinaryFunctorIaaaZZZNS0_19minimum_kernel_cudaERNS_18TensorIteratorBaseEENKUlvE_clEvENKUlvE0_clEvEUlaaE_EESt5arrayIPcLm3EELi4E23TrivialOffsetCalculatorILi2EjESC_ILi1EjENS0_6memory15LoadWithoutCastENSF_16StoreWithoutCastEEEviT_T0_T2_T3_T4_T5_:
	.zero		564


//--------------------- .nv.constant0._ZN2at6native29vectorized_elementwise_kernelILi2ENS0_13BinaryFunctorIaaaZZZNS0_19minimum_kernel_cudaERNS_18TensorIteratorBaseEENKUlvE_clEvENKUlvE0_clEvEUlaaE_EESt5arrayIPcLm3EEEEviT0_T1_ --------------------------
	.section	.nv.constant0._ZN2at6native29vectorized_elementwise_kernelILi2ENS0_13BinaryFunctorIaaaZZZNS0_19minimum_kernel_cudaERNS_18TensorIteratorBaseEENKUlvE_clEvENKUlvE0_clEvEUlaaE_EESt5arrayIPcLm3EEEEviT0_T1_,"a",@progbits
	.sectionflags	@""
	.align	4
.nv.constant0._ZN2at6native29vectorized_elementwise_kernelILi2ENS0_13BinaryFunctorIaaaZZZNS0_19minimum_kernel_cudaERNS_18TensorIteratorBaseEENKUlvE_clEvENKUlvE0_clEvEUlaaE_EESt5arrayIPcLm3EEEEviT0_T1_:
	.zero		560


//--------------------- .nv.constant0._ZN2at6native29vectorized_elementwise_kernelILi4ENS0_13BinaryFunctorIaaaZZZNS0_19minimum_kernel_cudaERNS_18TensorIteratorBaseEENKUlvE_clEvENKUlvE0_clEvEUlaaE_EESt5arrayIPcLm3EEEEviT0_T1_ --------------------------
	.section	.nv.constant0._ZN2at6native29vectorized_elementwise_kernelILi4ENS0_13BinaryFunctorIaaaZZZNS0_19minimum_kernel_cudaERNS_18TensorIteratorBaseEENKUlvE_clEvENKUlvE0_clEvEUlaaE_EESt5arrayIPcLm3EEEEviT0_T1_,"a",@progbits
	.sectionflags	@""
	.align	4
.nv.constant0._ZN2at6native29vectorized_elementwise_kernelILi4ENS0_13BinaryFunctorIaaaZZZNS0_19minimum_kernel_cudaERNS_18TensorIteratorBaseEENKUlvE_clEvENKUlvE0_clEvEUlaaE_EESt5arrayIPcLm3EEEEviT0_T1_:
	.zero		560


//--------------------- .nv.constant0._ZN2at6native29vectorized_elementwise_kernelILi8ENS0_13BinaryFunctorIaaaZZZNS0_19minimum_kernel_cudaERNS_18TensorIteratorBaseEENKUlvE_clEvENKUlvE0_clEvEUlaaE_EESt5arrayIPcLm3EEEEviT0_T1_ --------------------------
	.section	.nv.constant0._ZN2at6native29vectorized_elementwise_kernelILi8ENS0_13BinaryFunctorIaaaZZZNS0_19minimum_kernel_cudaERNS_18TensorIteratorBaseEENKUlvE_clEvENKUlvE0_clEvEUlaaE_EESt5arrayIPcLm3EEEEviT0_T1_,"a",@progbits
	.sectionflags	@""
	.align	4
.nv.constant0._ZN2at6native29vectorized_elementwise_kernelILi8ENS0_13BinaryFunctorIaaaZZZNS0_19minimum_kernel_cudaERNS_18TensorIteratorBaseEENKUlvE_clEvENKUlvE0_clEvEUlaaE_EESt5arrayIPcLm3EEEEviT0_T1_:
	.zero		560


//--------------------- .nv.constant0._ZN2at6native18elementwise_kernelILi128ELi4EZNS0_15gpu_kernel_implINS0_13AUnaryFunctorIhhhZZZNS0_19minimum_kernel_cudaERNS_18TensorIteratorBaseEENKUlvE_clEvENKUlvE_clEvEUlhhE_EEEEvS5_RKT_EUliE_EEviT1_ --------------------------
	.section	.nv.constant0._ZN2at6native18elementwise_kernelILi128ELi4EZNS0_15gpu_kernel_implINS0_13AUnaryFunctorIhhhZZZNS0_19minimum_kernel_cudaERNS_18TensorIteratorBaseEENKUlvE_clEvENKUlvE_clEvEUlhhE_EEEEvS5_RKT_EUliE_EEviT1_,"a",@progbits
	.sectionflags	@""
	.align	4
.nv.constant0._ZN2at6native18elementwise_kernelILi128ELi4EZNS0_15gpu_kernel_implINS0_13AUnaryFunctorIhhhZZZNS0_19minimum_kernel_cudaERNS_18TensorIteratorBaseEENKUlvE_clEvENKUlvE_clEvEUlhhE_EEEEvS5_RKT_EUliE_EEviT1_:
	.zero		1072


//--------------------- .nv.constant0._ZN2at6native27unrolled_elementwise_kernelINS0_13AUnaryFunctorIhhhZZZNS0_19minimum_kernel_cudaERNS_18TensorIteratorBaseEENKUlvE_clEvENKUlvE_clEvEUlhhE_EESt5arrayIPcLm2EELi4E23TrivialOffsetCalculatorILi1EjESD_NS0_6memory12LoadWithCastILi1EEENSE_13StoreWithCastILi1EEEEEviT_T0_T2_T3_T4_T5_ --------------------------
	.section	.nv.constant0._ZN2at6native27unrolled_elementwise_kernelINS0_13AUnaryFunctorIhhhZZZNS0_19minimum_kernel_cudaERNS_18TensorIteratorBaseEENKUlvE_clEvENKUlvE_clEvEUlhhE_EESt5arrayIPcLm2EELi4E23TrivialOffsetCalculatorILi1EjESD_NS0_6memory12LoadWithCastILi1EEENSE_13StoreWithCastILi1EEEEEviT_T0_T2_T3_T4_T5_,"a",@progbits
	.sectionflags	@""
	.align	4
.nv.constant0._ZN2at6native27unrolled_elementwise_kernelINS0_13AUnaryFunctorIhhhZZZNS0_19minimum_kernel_cudaERNS_18TensorIteratorBaseEENKUlvE_clEvENKUlvE_clEvEUlhhE_EESt5arrayIPcLm2EELi4E23TrivialOffsetCalculatorILi1EjESD_NS0_6memory12LoadWithCastILi1EEENSE_13StoreWithCastILi1EEEEEviT_T0_T2_T3_T4_T5_:
	.zero		572


//--------------------- .nv.constant0._ZN2at6native18elementwise_kernelILi128ELi4EZNS0_22gpu_kernel_impl_nocastINS0_13AUnaryFunctorIhhhZZZNS0_19minimum_kernel_cudaERNS_18TensorIteratorBaseEENKUlvE_clEvENKUlvE_clEvEUlhhE_EEEEvS5_RKT_EUliE_EEviT1_ --------------------------
	.section	.nv.constant0._ZN2at6native18elementwise_kernelILi128ELi4EZNS0_22gpu_kernel_impl_nocastINS0_13AUnaryFunctorIhhhZZZNS0_19minimum_kernel_cudaERNS_18TensorIteratorBaseEENKUlvE_clEvENKUlvE_clEvEUlhhE_EEEEvS5_RKT_EUliE_EEviT1_,"a",@progbits
	.sectionflags	@""
	.align	4
.nv.constant0._ZN2at6native18elementwise_kernelILi128ELi4EZNS0_22gpu_kernel_impl_nocastINS0_13AUnaryFunctorIhhhZZZNS0_19minimum_kernel_cudaERNS_18TensorIteratorBaseEENKUlvE_clEvENKUlvE_clEvEUlhhE_EEEEvS5_RKT_EUliE_EEviT1_:
	.zero		1072


//--------------------- .nv.constant0._ZN2at6native27unrolled_elementwise_kernelINS0_13AUnaryFunctorIhhhZZZNS0_19minimum_kernel_cudaERNS_18TensorIteratorBaseEENKUlvE_clEvENKUlvE_clEvEUlhhE_EESt5arrayIPcLm2EELi4E23TrivialOffsetCalculatorILi1EjESD_NS0_6memory15LoadWithoutCastENSE_16StoreWithoutCastEEEviT_T0_T2_T3_T4_T5_ --------------------------
	.section	.nv.constant0._ZN2at6native27unrolled_elementwise_kernelINS0_13AUnaryFunctorIhhhZZZNS0_19minimum_kernel_cudaERNS_18TensorIteratorBaseEENKUlvE_clEvENKUlvE_clEvEUlhhE_EESt5arrayIPcLm2EELi4E23TrivialOffsetCalculatorILi1EjESD_NS0_6memory15LoadWithoutCastENSE_16StoreWithoutCastEEEviT_T0_T2_T3_T4_T5_,"a",@progbits
	.sectionflags	@""
	.align	4
.nv.constant0._ZN2at6native27unrolled_elementwise_kernelINS0_13AUnaryFunctorIhhhZZZNS0_19minimum_kernel_cudaERNS_18TensorIteratorBaseEENKUlvE_clEvENKUlvE_clEvEUlhhE_EESt5arrayIPcLm2EELi4E23TrivialOffsetCalculatorILi1EjESD_NS0_6memory15LoadWithoutCastENSE_16StoreWithoutCastEEEviT_T0_T2_T3_T4_T5_:
	.zero		556


//--------------------- .nv.constant0._ZN2at6native29vectorized_elementwise_kernelILi2ENS0_13AUnaryFunctorIhhhZZZNS0_19minimum_kernel_cudaERNS_18TensorIteratorBaseEENKUlvE_clEvENKUlvE_clEvEUlhhE_EESt5arrayIPcLm2EEEEviT0_T1_ --------------------------
	.section	.nv.constant0._ZN2at6native29vectorized_elementwise_kernelILi2ENS0_13AUnaryFunctorIhhhZZZNS0_19minimum_kernel_cudaERNS_18TensorIteratorBaseEENKUlvE_clEvENKUlvE_clEvEUlhhE_EESt5arrayIPcLm2EEEEviT0_T1_,"a",@progbits
	.sectionflags	@""
	.align	4
.nv.constant0._ZN2at6native29vectorized_elementwise_kernelILi2ENS0_13AUnaryFunctorIhhhZZZNS0_19minimum_kernel_cudaERNS_18TensorIteratorBaseEENKUlvE_clEvENKUlvE_clEvEUlhhE_EESt5arrayIPcLm2EEEEviT0_T1_:
	.zero		552


//--------------------- .nv.constant0._ZN2at6native29vectorized_elementwise_kernelILi4ENS0_13AUnaryFunctorIhhhZZZNS0_19minimum_kernel_cudaERNS_18TensorIteratorBaseEENKUlvE_clEvENKUlvE_clEvEUlhhE_EESt5arrayIPcLm2EEEEviT0_T1_ --------------------------
	.section	.nv.constant0._ZN2at6native29vectorized_elementwise_kernelILi4ENS0_13AUnaryFunctorIhhhZZZNS0_19minimum_kernel_cudaERNS_18TensorIteratorBaseEENKUlvE_clEvENKUlvE_clEvEUlhhE_EESt5arrayIPcLm2EEEEviT0_T1_,"a",@progbits
	.sectionflags	@""
	.align	4
.nv.constant0._ZN2at6native29vectorized_elementwise_kernelILi4ENS0_13AUnaryFunctorIhhhZZZNS0_19minimum_kernel_cudaERNS_18TensorIteratorBaseEENKUlvE_clEvENKUlvE_clEvEUlhhE_EESt5arrayIPcLm2EEEEviT0_T1_:
	.zero		552


//--------------------- .nv.constant0._ZN2at6native29vectorized_elementwise_kernelILi8ENS0_13AUnaryFunctorIhhhZZZNS0_19minimum_kernel_cudaERNS_18TensorIteratorBaseEENKUlvE_clEvENKUlvE_clEvEUlhhE_EESt5arrayIPcLm2EEEEviT0_T1_ --------------------------
	.section	.nv.constant0._ZN2at6native29vectorized_elementwise_kernelILi8ENS0_13AUnaryFunctorIhhhZZZNS0_19minimum_kernel_cudaERNS_18TensorIteratorBaseEENKUlvE_clEvENKUlvE_clEvEUlhhE_EESt5arrayIPcLm2EEEEviT0_T1_,"a",@progbits
	.sectionflags	@""
	.align	4
.nv.constant0._ZN2at6native29vectorized_elementwise_kernelILi8ENS0_13AUnaryFunctorIhhhZZZNS0_19minimum_kernel_cudaERNS_18TensorIteratorBaseEENKUlvE_clEvENKUlvE_clEvEUlhhE_EESt5arrayIPcLm2EEEEviT0_T1_:
	.zero		552


//--------------------- .nv.constant0._ZN2at6native18elementwise_kernelILi128ELi4EZNS0_15gpu_kernel_implINS0_13BinaryFunctorIhhhZZZNS0_19minimum_kernel_cudaERNS_18TensorIteratorBaseEENKUlvE_clEvENKUlvE_clEvEUlhhE_EEEEvS5_RKT_EUliE_EEviT1_ --------------------------
	.section	.nv.constant0._ZN2at6native18elementwise_kernelILi128ELi4EZNS0_15gpu_kernel_implINS0_13BinaryFunctorIhhhZZZNS0_19minimum_kernel_cudaERNS_18TensorIteratorBaseEENKUlvE_clEvENKUlvE_clEvEUlhhE_EEEEvS5_RKT_EUliE_EEviT1_,"a",@progbits
	.sectionflags	@""
	.align	4
.nv.constant0._ZN2at6native18elementwise_kernelILi128ELi4EZNS0_15gpu_kernel_implINS0_13BinaryFunctorIhhhZZZNS0_19minimum_kernel_cudaERNS_18TensorIteratorBaseEENKUlvE_clEvENKUlvE_clEvEUlhhE_EEEEvS5_RKT_EUliE_EEviT1_:
	.zero		1184


//--------------------- .nv.constant0._ZN2at6native27unrolled_elementwise_kernelINS0_13BinaryFunctorIhhhZZZNS0_19minimum_kernel_cudaERNS_18TensorIteratorBaseEENKUlvE_clEvENKUlvE_clEvEUlhhE_EESt5arrayIPcLm3EELi4E23TrivialOffsetCalculatorILi2EjESC_ILi1EjENS0_6memory12LoadWithCastILi2EEENSF_13StoreWithCastILi1EEEEEviT_T0_T2_T3_T4_T5_ --------------------------
	.section	.nv.constant0._ZN2at6native27unrolled_elementwise_kernelINS0_13BinaryFunctorIhhhZZZNS0_19minimum_kernel_cudaERNS_18TensorIteratorBaseEENKUlvE_clEvENKUlvE_clEvEUlhhE_EESt5arrayIPcLm3EELi4E23TrivialOffsetCalculatorILi2EjESC_ILi1EjENS0_6memory12LoadWithCastILi2EEENSF_13StoreWithCastILi1EEEEEviT_T0_T2_T3_T4_T5_,"a",@progbits
	.sectionflags	@""
	.align	4
.nv.constant0._ZN2at6native27unrolled_elementwise_kernelINS0_13BinaryFunctorIhhhZZZNS0_19minimum_kernel_cudaERNS_18TensorIteratorBaseEENKUlvE_clEvENKUlvE_clEvEUlhhE_EESt5arrayIPcLm3EELi4E23TrivialOffsetCalculatorILi2EjESC_ILi1EjENS0_6memory12LoadWithCastILi2EEENSF_13StoreWithCastILi1EEEEEviT_T0_T2_T3_T4_T5_:
	.zero		584


//--------------------- .nv.constant0._ZN2at6native18elementwise_kernelILi128ELi4EZNS0_22gpu_kernel_impl_nocastINS0_13BinaryFunctorIhhhZZZNS0_19minimum_kernel_cudaERNS_18TensorIteratorBaseEENKUlvE_clEvENKUlvE_clEvEUlhhE_EEEEvS5_RKT_EUliE_EEviT1_ --------------------------
	.section	.nv.constant0._ZN2at6native18elementwise_kernelILi128ELi4EZNS0_22gpu_kernel_impl_nocastINS0_13BinaryFunctorIhhhZZZNS0_19minimum_kernel_cudaERNS_18TensorIteratorBaseEENKUlvE_clEvENKUlvE_clEvEUlhhE_EEEEvS5_RKT_EUliE_EEviT1_,"a",@progbits
	.sectionflags	@""
	.align	4
.nv.constant0._ZN2at6native18elementwise_kernelILi128ELi4EZNS0_22gpu_kernel_impl_nocastINS0_13BinaryFunctorIhhhZZZNS0_19minimum_kernel_cudaERNS_18TensorIteratorBaseEENKUlvE_clEvENKUlvE_clEvEUlhhE_EEEEvS5_RKT_EUliE_EEviT1_:
	.zero		1184


//--------------------- .nv.constant0._ZN2at6native27unrolled_elementwise_kernelINS0_13BinaryFunctorIhhhZZZNS0_19minimum_kernel_cudaERNS_18TensorIteratorBaseEENKUlvE_clEvENKUlvE_clEvEUlhhE_EESt5arrayIPcLm3EELi4E23TrivialOffsetCalculatorILi2EjESC_ILi1EjENS0_6memory15LoadWithoutCastENSF_16StoreWithoutCastEEEviT_T0_T2_T3_T4_T5_ --------------------------
	.section	.nv.constant0._ZN2at6native27unrolled_elementwise_kernelINS0_13BinaryFunctorIhhhZZZNS0_19minimum_kernel_cudaERNS_18TensorIteratorBaseEENKUlvE_clEvENKUlvE_clEvEUlhhE_EESt5arrayIPcLm3EELi4E23TrivialOffsetCalculatorILi2EjESC_ILi1EjENS0_6memory15LoadWithoutCastENSF_16StoreWithoutCastEEEviT_T0_T2_T3_T4_T5_,"a",@progbits
	.sectionflags	@""
	.align	4
.nv.constant0._ZN2at6native27unrolled_elementwise_kernelINS0_13BinaryFunctorIhhhZZZNS0_19minimum_kernel_cudaERNS_18TensorIteratorBaseEENKUlvE_clEvENKUlvE_clEvEUlhhE_EESt5arrayIPcLm3EELi4E23TrivialOffsetCalculatorILi2EjESC_ILi1EjENS0_6memory15LoadWithoutCastENSF_16StoreWithoutCastEEEviT_T0_T2_T3_T4_T5_:
	.zero		564


//--------------------- .nv.constant0._ZN2at6native29vectorized_elementwise_kernelILi2ENS0_13BinaryFunctorIhhhZZZNS0_19minimum_kernel_cudaERNS_18TensorIteratorBaseEENKUlvE_clEvENKUlvE_clEvEUlhhE_EESt5arrayIPcLm3EEEEviT0_T1_ --------------------------
	.section	.nv.constant0._ZN2at6native29vectorized_elementwise_kernelILi2ENS0_13BinaryFunctorIhhhZZZNS0_19minimum_kernel_cudaERNS_18TensorIteratorBaseEENKUlvE_clEvENKUlvE_clEvEUlhhE_EESt5arrayIPcLm3EEEEviT0_T1_,"a",@progbits
	.sectionflags	@""
	.align	4
.nv.constant0._ZN2at6native29vectorized_elementwise_kernelILi2ENS0_13BinaryFunctorIhhhZZZNS0_19minimum_kernel_cudaERNS_18TensorIteratorBaseEENKUlvE_clEvENKUlvE_clEvEUlhhE_EESt5arrayIPcLm3EEEEviT0_T1_:
	.zero		560


//--------------------- .nv.constant0._ZN2at6native29vectorized_elementwise_kernelILi4ENS0_13BinaryFunctorIhhhZZZNS0_19minimum_kernel_cudaERNS_18TensorIteratorBaseEENKUlvE_clEvENKUlvE_clEvEUlhhE_EESt5arrayIPcLm3EEEEviT0_T1_ --------------------------
	.section	.nv.constant0._ZN2at6native29vectorized_elementwise_kernelILi4ENS0_13BinaryFunctorIhhhZZZNS0_19minimum_kernel_cudaERNS_18TensorIteratorBaseEENKUlvE_clEvENKUlvE_clEvEUlhhE_EESt5arrayIPcLm3EEEEviT0_T1_,"a",@progbits
	.sectionflags	@""
	.align	4
.nv.constant0._ZN2at6native29vectorized_elementwise_kernelILi4ENS0_13BinaryFunctorIhhhZZZNS0_19minimum_kernel_cudaERNS_18TensorIteratorBaseEENKUlvE_clEvENKUlvE_clEvEUlhhE_EESt5arrayIPcLm3EEEEviT0_T1_:
	.zero		560


//--------------------- .nv.constant0._ZN2at6native29vectorized_elementwise_kernelILi8ENS0_13BinaryFunctorIhhhZZZNS0_19minimum_kernel_cudaERNS_18TensorIteratorBaseEENKUlvE_clEvENKUlvE_clEvEUlhhE_EESt5arrayIPcLm3EEEEviT0_T1_ --------------------------
	.section	.nv.constant0._ZN2at6native29vectorized_elementwise_kernelILi8ENS0_13BinaryFunctorIhhhZZZNS0_19minimum_kernel_cudaERNS_18TensorIteratorBaseEENKUlvE_clEvENKUlvE_clEvEUlhhE_EESt5arrayIPcLm3EEEEviT0_T1_,"a",@progbits
	.sectionflags	@""
	.align	4
.nv.constant0._ZN2at6native29vectorized_elementwise_kernelILi8ENS0_13BinaryFunctorIhhhZZZNS0_19minimum_kernel_cudaERNS_18TensorIteratorBaseEENKUlvE_clEvENKUlvE_clEvEUlhhE_EESt5arrayIPcLm3EEEEviT0_T1_:
	.zero		560


//--------------------- .nv.constant0._ZN2at6native18elementwise_kernelILi128ELi4EZNS0_15gpu_kernel_implINS0_13AUnaryFunctorIbbbZNS0_19minimum_kernel_cudaERNS_18TensorIteratorBaseEEUlbbE_EEEEvS5_RKT_EUliE_EEviT1_ --------------------------
	.section	.nv.constant0._ZN2at6native18elementwise_kernelILi128ELi4EZNS0_15gpu_kernel_implINS0_13AUnaryFunctorIbbbZNS0_19minimum_kernel_cudaERNS_18TensorIteratorBaseEEUlbbE_EEEEvS5_RKT_EUliE_EEviT1_,"a",@progbits
	.sectionflags	@""
	.align	4
.nv.constant0._ZN2at6native18elementwise_kernelILi128ELi4EZNS0_15gpu_kernel_implINS0_13AUnaryFunctorIbbbZNS0_19minimum_kernel_cudaERNS_18TensorIteratorBaseEEUlbbE_EEEEvS5_RKT_EUliE_EEviT1_:
	.zero		1072


//--------------------- .nv.constant0._ZN2at6native27unrolled_elementwise_kernelINS0_13AUnaryFunctorIbbbZNS0_19minimum_kernel_cudaERNS_18TensorIteratorBaseEEUlbbE_EESt5arrayIPcLm2EELi4E23TrivialOffsetCalculatorILi1EjESB_NS0_6memory12LoadWithCastILi1EEENSC_13StoreWithCastILi1EEEEEviT_T0_T2_T3_T4_T5_ --------------------------
	.section	.nv.constant0._ZN2at6native27unrolled_elementwise_kernelINS0_13AUnaryFunctorIbbbZNS0_19minimum_kernel_cudaERNS_18TensorIteratorBaseEEUlbbE_EESt5arrayIPcLm2EELi4E23TrivialOffsetCalculatorILi1EjESB_NS0_6memory12LoadWithCastILi1EEENSC_13StoreWithCastILi1EEEEEviT_T0_T2_T3_T4_T5_,"a",@progbits
	.sectionflags	@""
	.align	4
.nv.constant0._ZN2at6native27unrolled_elementwise_kernelINS0_13AUnaryFunctorIbbbZNS0_19minimum_kernel_cudaERNS_18TensorIteratorBaseEEUlbbE_EESt5arrayIPcLm2EELi4E23TrivialOffsetCalculatorILi1EjESB_NS0_6memory12LoadWithCastILi1EEENSC_13StoreWithCastILi1EEEEEviT_T0_T2_T3_T4_T5_:
	.zero		572


//--------------------- .nv.constant0._ZN2at6native18elementwise_kernelILi128ELi4EZNS0_22gpu_kernel_impl_nocastINS0_13AUnaryFunctorIbbbZNS0_19minimum_kernel_cudaERNS_18TensorIteratorBaseEEUlbbE_EEEEvS5_RKT_EUliE_EEviT1_ --------------------------
	.section	.nv.constant0._ZN2at6native18elementwise_kernelILi128ELi4EZNS0_22gpu_kernel_impl_nocastINS0_13AUnaryFunctorIbbbZNS0_19minimum_kernel_cudaERNS_18TensorIteratorBaseEEUlbbE_EEEEvS5_RKT_EUliE_EEviT1_,"a",@progbits
	.sectionflags	@""
	.align	4
.nv.constant0._ZN2at6native18elementwise_kernelILi128ELi4EZNS0_22gpu_kernel_impl_nocastINS0_13AUnaryFunctorIbbbZNS0_19minimum_kernel_cudaERNS_18TensorIteratorBaseEEUlbbE_EEEEvS5_RKT_EUliE_EEviT1_:
	.zero		1072


//--------------------- .nv.constant0._ZN2at6native27unrolled_elementwise_kernelINS0_13AUnaryFunctorIbbbZNS0_19minimum_kernel_cudaERNS_18TensorIteratorBaseEEUlbbE_EESt5arrayIPcLm2EELi4E23TrivialOffsetCalculatorILi1EjESB_NS0_6memory15LoadWithoutCastENSC_16StoreWithoutCastEEEviT_T0_T2_T3_T4_T5_ --------------------------
	.section	.nv.constant0._ZN2at6native27unrolled_elementwise_kernelINS0_13AUnaryFunctorIbbbZNS0_19minimum_kernel_cudaERNS_18TensorIteratorBaseEEUlbbE_EESt5arrayIPcLm2EELi4E23TrivialOffsetCalculatorILi1EjESB_NS0_6memory15LoadWithoutCastENSC_16StoreWithoutCastEEEviT_T0_T2_T3_T4_T5_,"a",@progbits
	.sectionflags	@""
	.align	4
.nv.constant0._ZN2at6native27unrolled_elementwise_kernelINS0_13AUnaryFunctorIbbbZNS0_19minimum_kernel_cudaERNS_18TensorIteratorBaseEEUlbbE_EESt5arrayIPcLm2EELi4E23TrivialOffsetCalculatorILi1EjESB_NS0_6memory15LoadWithoutCastENSC_16StoreWithoutCastEEEviT_T0_T2_T3_T4_T5_:
	.zero		556


//--------------------- .nv.constant0._ZN2at6native29vectorized_elementwise_kernelILi2ENS0_13AUnaryFunctorIbbbZNS0_19minimum_kernel_cudaERNS_18TensorIteratorBaseEEUlbbE_EESt5arrayIPcLm2EEEEviT0_T1_ --------------------------
	.section	.nv.constant0._ZN2at6native29vectorized_elementwise_kernelILi2ENS0_13AUnaryFunctorIbbbZNS0_19minimum_kernel_cudaERNS_18TensorIteratorBaseEEUlbbE_EESt5arrayIPcLm2EEEEviT0_T1_,"a",@progbits
	.sectionflags	@""
	.align	4
.nv.constant0._ZN2at6native29vectorized_elementwise_kernelILi2ENS0_13AUnaryFunctorIbbbZNS0_19minimum_kernel_cudaERNS_18TensorIteratorBaseEEUlbbE_EESt5arrayIPcLm2EEEEviT0_T1_:
	.zero		552


//--------------------- .nv.constant0._ZN2at6native29vectorized_elementwise_kernelILi4ENS0_13AUnaryFunctorIbbbZNS0_19minimum_kernel_cudaERNS_18TensorIteratorBaseEEUlbbE_EESt5arrayIPcLm2EEEEviT0_T1_ --------------------------
	.section	.nv.constant0._ZN2at6native29vectorized_elementwise_kernelILi4ENS0_13AUnaryFunctorIbbbZNS0_19minimum_kernel_cudaERNS_18TensorIteratorBaseEEUlbbE_EESt5arrayIPcLm2EEEEviT0_T1_,"a",@progbits
	.sectionflags	@""
	.align	4
.nv.constant0._ZN2at6native29vectorized_elementwise_kernelILi4ENS0_13AUnaryFunctorIbbbZNS0_19minimum_kernel_cudaERNS_18TensorIteratorBaseEEUlbbE_EESt5arrayIPcLm2EEEEviT0_T1_:
	.zero		552


//--------------------- .nv.constant0._ZN2at6native29vectorized_elementwise_kernelILi8ENS0_13AUnaryFunctorIbbbZNS0_19minimum_kernel_cudaERNS_18TensorIteratorBaseEEUlbbE_EESt5arrayIPcLm2EEEEviT0_T1_ --------------------------
	.section	.nv.constant0._ZN2at6native29vectorized_elementwise_kernelILi8ENS0_13AUnaryFunctorIbbbZNS0_19minimum_kernel_cudaERNS_18TensorIteratorBaseEEUlbbE_EESt5arrayIPcLm2EEEEviT0_T1_,"a",@progbits
	.sectionflags	@""
	.align	4
.nv.constant0._ZN2at6native29vectorized_elementwise_kernelILi8ENS0_13AUnaryFunctorIbbbZNS0_19minimum_kernel_cudaERNS_18TensorIteratorBaseEEUlbbE_EESt5arrayIPcLm2EEEEviT0_T1_:
	.zero		552


//--------------------- .nv.constant0._ZN2at6native18elementwise_kernelILi128ELi4EZNS0_15gpu_kernel_implINS0_13BinaryFunctorIbbbZNS0_19minimum_kernel_cudaERNS_18TensorIteratorBaseEEUlbbE_EEEEvS5_RKT_EUliE_EEviT1_ --------------------------
	.section	.nv.constant0._ZN2at6native18elementwise_kernelILi128ELi4EZNS0_15gpu_kernel_implINS0_13BinaryFunctorIbbbZNS0_19minimum_kernel_cudaERNS_18TensorIteratorBaseEEUlbbE_EEEEvS5_RKT_EUliE_EEviT1_,"a",@progbits
	.sectionflags	@""
	.align	4
.nv.constant0._ZN2at6native18elementwise_kernelILi128ELi4EZNS0_15gpu_kernel_implINS0_13BinaryFunctorIbbbZNS0_19minimum_kernel_cudaERNS_18TensorIteratorBaseEEUlbbE_EEEEvS5_RKT_EUliE_EEviT1_:
	.zero		1184


//--------------------- .nv.constant0._ZN2at6native27unrolled_elementwise_kernelINS0_13BinaryFunctorIbbbZNS0_19minimum_kernel_cudaERNS_18TensorIteratorBaseEEUlbbE_EESt5arrayIPcLm3EELi4E23TrivialOffsetCalculatorILi2EjESA_ILi1EjENS0_6memory12LoadWithCastILi2EEENSD_13StoreWithCastILi1EEEEEviT_T0_T2_T3_T4_T5_ --------------------------
	.section	.nv.constant0._ZN2at6native27unrolled_elementwise_kernelINS0_13BinaryFunctorIbbbZNS0_19minimum_kernel_cudaERNS_18TensorIteratorBaseEEUlbbE_EESt5arrayIPcLm3EELi4E23TrivialOffsetCalculatorILi2EjESA_ILi1EjENS0_6memory12LoadWithCastILi2EEENSD_13StoreWithCastILi1EEEEEviT_T0_T2_T3_T4_T5_,"a",@progbits
	.sectionflags	@""
	.align	4
.nv.constant0._ZN2at6native27unrolled_elementwise_kernelINS0_13BinaryFunctorIbbbZNS0_19minimum_kernel_cudaERNS_18TensorIteratorBaseEEUlbbE_EESt5arrayIPcLm3EELi4E23TrivialOffsetCalculatorILi2EjESA_ILi1EjENS0_6memory12LoadWithCastILi2EEENSD_13StoreWithCastILi1EEEEEviT_T0_T2_T3_T4_T5_:
	.zero		584


//--------------------- .nv.constant0._ZN2at6native18elementwise_kernelILi128ELi4EZNS0_22gpu_kernel_impl_nocastINS0_13BinaryFunctorIbbbZNS0_19minimum_kernel_cudaERNS_18TensorIteratorBaseEEUlbbE_EEEEvS5_RKT_EUliE_EEviT1_ --------------------------
	.section	.nv.constant0._ZN2at6native18elementwise_kernelILi128ELi4EZNS0_22gpu_kernel_impl_nocastINS0_13BinaryFunctorIbbbZNS0_19minimum_kernel_cudaERNS_18TensorIteratorBaseEEUlbbE_EEEEvS5_RKT_EUliE_EEviT1_,"a",@progbits
	.sectionflags	@""
	.align	4
.nv.constant0._ZN2at6native18elementwise_kernelILi128ELi4EZNS0_22gpu_kernel_impl_nocastINS0_13BinaryFunctorIbbbZNS0_19minimum_kernel_cudaERNS_18TensorIteratorBaseEEUlbbE_EEEEvS5_RKT_EUliE_EEviT1_:
	.zero		1184


//--------------------- .nv.constant0._ZN2at6native27unrolled_elementwise_kernelINS0_13BinaryFunctorIbbbZNS0_19minimum_kernel_cudaERNS_18TensorIteratorBaseEEUlbbE_EESt5arrayIPcLm3EELi4E23TrivialOffsetCalculatorILi2EjESA_ILi1EjENS0_6memory15LoadWithoutCastENSD_16StoreWithoutCastEEEviT_T0_T2_T3_T4_T5_ --------------------------
	.section	.nv.constant0._ZN2at6native27unrolled_elementwise_kernelINS0_13BinaryFunctorIbbbZNS0_19minimum_kernel_cudaERNS_18TensorIteratorBaseEEUlbbE_EESt5arrayIPcLm3EELi4E23TrivialOffsetCalculatorILi2EjESA_ILi1EjENS0_6memory15LoadWithoutCastENSD_16StoreWithoutCastEEEviT_T0_T2_T3_T4_T5_,"a",@progbits
	.sectionflags	@""
	.align	4
.nv.constant0._ZN2at6native27unrolled_elementwise_kernelINS0_13BinaryFunctorIbbbZNS0_19minimum_kernel_cudaERNS_18TensorIteratorBaseEEUlbbE_EESt5arrayIPcLm3EELi4E23TrivialOffsetCalculatorILi2EjESA_ILi1EjENS0_6memory15LoadWithoutCastENSD_16StoreWithoutCastEEEviT_T0_T2_T3_T4_T5_:
	.zero		564


//--------------------- .nv.constant0._ZN2at6native29vectorized_elementwise_kernelILi2ENS0_13BinaryFunctorIbbbZNS0_19minimum_kernel_cudaERNS_18TensorIteratorBaseEEUlbbE_EESt5arrayIPcLm3EEEEviT0_T1_ --------------------------
	.section	.nv.constant0._ZN2at6native29vectorized_elementwise_kernelILi2ENS0_13BinaryFunctorIbbbZNS0_19minimum_kernel_cudaERNS_18TensorIteratorBaseEEUlbbE_EESt5arrayIPcLm3EEEEviT0_T1_,"a",@progbits
	.sectionflags	@""
	.align	4
.nv.constant0._ZN2at6native29vectorized_elementwise_kernelILi2ENS0_13BinaryFunctorIbbbZNS0_19minimum_kernel_cudaERNS_18TensorIteratorBaseEEUlbbE_EESt5arrayIPcLm3EEEEviT0_T1_:
	.zero		560


//--------------------- .nv.constant0._ZN2at6native29vectorized_elementwise_kernelILi4ENS0_13BinaryFunctorIbbbZNS0_19minimum_kernel_cudaERNS_18TensorIteratorBaseEEUlbbE_EESt5arrayIPcLm3EEEEviT0_T1_ --------------------------
	.section	.nv.constant0._ZN2at6native29vectorized_elementwise_kernelILi4ENS0_13BinaryFunctorIbbbZNS0_19minimum_kernel_cudaERNS_18TensorIteratorBaseEEUlbbE_EESt5arrayIPcLm3EEEEviT0_T1_,"a",@progbits
	.sectionflags	@""
	.align	4
.nv.constant0._ZN2at6native29vectorized_elementwise_kernelILi4ENS0_13BinaryFunctorIbbbZNS0_19minimum_kernel_cudaERNS_18TensorIteratorBaseEEUlbbE_EESt5arrayIPcLm3EEEEviT0_T1_:
	.zero		560


//--------------------- .nv.constant0._ZN2at6native29vectorized_elementwise_kernelILi8ENS0_13BinaryFunctorIbbbZNS0_19minimum_kernel_cudaERNS_18TensorIteratorBaseEEUlbbE_EESt5arrayIPcLm3EEEEviT0_T1_ --------------------------
	.section	.nv.constant0._ZN2at6native29vectorized_elementwise_kernelILi8ENS0_13BinaryFunctorIbbbZNS0_19minimum_kernel_cudaERNS_18TensorIteratorBaseEEUlbbE_EESt5arrayIPcLm3EEEEviT0_T1_,"a",@progbits
	.sectionflags	@""
	.align	4
.nv.constant0._ZN2at6native29vectorized_elementwise_kernelILi8ENS0_13BinaryFunctorIbbbZNS0_19minimum_kernel_cudaERNS_18TensorIteratorBaseEEUlbbE_EESt5arrayIPcLm3EEEEviT0_T1_:
	.zero		560


//--------------------- .nv.constant0._ZN2at6native18elementwise_kernelILi128ELi4EZNS0_15gpu_kernel_implINS0_13AUnaryFunctorIN3c108BFloat16ES5_S5_ZZZNS0_19maximum_kernel_cudaERNS_18TensorIteratorBaseEENKUlvE0_clEvENKUlvE2_clEvEUlS5_S5_E_EEEEvS7_RKT_EUliE_EEviT1_ --------------------------
	.section	.nv.constant0._ZN2at6native18elementwise_kernelILi128ELi4EZNS0_15gpu_kernel_implINS0_13AUnaryFunctorIN3c108BFloat16ES5_S5_ZZZNS0_19maximum_kernel_cudaERNS_18TensorIteratorBaseEENKUlvE0_clEvENKUlvE2_clEvEUlS5_S5_E_EEEEvS7_RKT_EUliE_EEviT1_,"a",@progbits
	.sectionflags	@""
	.align	4
.nv.constant0._ZN2at6native18elementwise_kernelILi128ELi4EZNS0_15gpu_kernel_implINS0_13AUnaryFunctorIN3c108BFloat16ES5_S5_ZZZNS0_19maximum_kernel_cudaERNS_18TensorIteratorBaseEENKUlvE0_clEvENKUlvE2_clEvEUlS5_S5_E_EEEEvS7_RKT_EUliE_EEviT1_:
	.zero		1072


//--------------------- .nv.constant0._ZN2at6native27unrolled_elementwise_kernelINS0_13AUnaryFunctorIN3c108BFloat16ES4_S4_ZZZNS0_19maximum_kernel_cudaERNS_18TensorIteratorBaseEENKUlvE0_clEvENKUlvE2_clEvEUlS4_S4_E_EESt5arrayIPcLm2EELi4E23TrivialOffsetCalculatorILi1EjESF_NS0_6memory12LoadWithCastILi1EEENSG_13StoreWithCastILi1EEEEEviT_T0_T2_T3_T4_T5_ --------------------------
	.section	.nv.constant0._ZN2at6native27unrolled_elementwise_kernelINS0_13AUnaryFunctorIN3c108BFloat16ES4_S4_ZZZNS0_19maximum_kernel_cudaERNS_18TensorIteratorBaseEENKUlvE0_clEvENKUlvE2_clEvEUlS4_S4_E_EESt5arrayIPcLm2EELi4E23TrivialOffsetCalculatorILi1EjESF_NS0_6memory12LoadWithCastILi1EEENSG_13StoreWithCastILi1EEEEEviT_T0_T2_T3_T4_T5_,"a",@progbits
	.sectionflags	@""
	.align	4
.nv.constant0._ZN2at6native27unrolled_elementwise_kernelINS0_13AUnaryFunctorIN3c108BFloat16ES4_S4_ZZZNS0_19maximum_kernel_cudaERNS_18TensorIteratorBaseEENKUlvE0_clEvENKUlvE2_clEvEUlS4_S4_E_EESt5arrayIPcLm2EELi4E23TrivialOffsetCalculatorILi1EjESF_NS0_6memory12LoadWithCastILi1EEENSG_13StoreWithCastILi1EEEEEviT_T0_T2_T3_T4_T5_:
	.zero		572


//--------------------- .nv.constant0._ZN2at6native18elementwise_kernelILi128ELi4EZNS0_22gpu_kernel_impl_nocastINS0_13AUnaryFunctorIN3c108BFloat16ES5_S5_ZZZNS0_19maximum_kernel_cudaERNS_18TensorIteratorBaseEENKUlvE0_clEvENKUlvE2_clEvEUlS5_S5_E_EEEEvS7_RKT_EUliE_EEviT1_ --------------------------
	.section	.nv.constant0._ZN2at6native18elementwise_kernelILi128ELi4EZNS0_22gpu_kernel_impl_nocastINS0_13AUnaryFunctorIN3c108BFloat16ES5_S5_ZZZNS0_19maximum_kernel_cudaERNS_18TensorIteratorBaseEENKUlvE0_clEvENKUlvE2_clEvEUlS5_S5_E_EEEEvS7_RKT_EUliE_EEviT1_,"a",@progbits
	.sectionflags	@""
	.align	4
.nv.constant0._ZN2at6native18elementwise_kernelILi128ELi4EZNS0_22gpu_kernel_impl_nocastINS0_13AUnaryFunctorIN3c108BFloat16ES5_S5_ZZZNS0_19maximum_kernel_cudaERNS_18TensorIteratorBaseEENKUlvE0_clEvENKUlvE2_clEvEUlS5_S5_E_EEEEvS7_RKT_EUliE_EEviT1_:
	.zero		1072


//--------------------- .nv.constant0._ZN2at6native27unrolled_elementwise_kernelINS0_13AUnaryFunctorIN3c108BFloat16ES4_S4_ZZZNS0_19maximum_kernel_cudaERNS_18TensorIteratorBaseEENKUlvE0_clEvENKUlvE2_clEvEUlS4_S4_E_EESt5arrayIPcLm2EELi4E23TrivialOffsetCalculatorILi1EjESF_NS0_6memory15LoadWithoutCastENSG_16StoreWithoutCastEEEviT_T0_T2_T3_T4_T5_ --------------------------
	.section	.nv.constant0._ZN2at6native27unrolled_elementwise_kernelINS0_13AUnaryFunctorIN3c108BFloat16ES4_S4_ZZZNS0_19maximum_kernel_cudaERNS_18TensorIteratorBaseEENKUlvE0_clEvENKUlvE2_clEvEUlS4_S4_E_EESt5arrayIPcLm2EELi4E23TrivialOffsetCalculatorILi1EjESF_NS0_6memory15LoadWithoutCastENSG_16StoreWithoutCastEEEviT_T0_T2_T3_T4_T5_,"a",@progbits
	.sectionflags	@""
	.align	4
.nv.constant0._ZN2at6native27unrolled_elementwise_kernelINS0_13AUnaryFunctorIN3c108BFloat16ES4_S4_ZZZNS0_19maximum_kernel_cudaERNS_18TensorIteratorBaseEENKUlvE0_clEvENKUlvE2_clEvEUlS4_S4_E_EESt5arrayIPcLm2EELi4E23TrivialOffsetCalculatorILi1EjESF_NS0_6memory15LoadWithoutCastENSG_16StoreWithoutCastEEEviT_T0_T2_T3_T4_T5_:
	.zero		556


//--------------------- .nv.constant0._ZN2at6native29vectorized_elementwise_kernelILi2ENS0_13AUnaryFunctorIN3c108BFloat16ES4_S4_ZZZNS0_19maximum_kernel_cudaERNS_18TensorIteratorBaseEENKUlvE0_clEvENKUlvE2_clEvEUlS4_S4_E_EESt5arrayIPcLm2EEEEviT0_T1_ --------------------------
	.section	.nv.constant0._ZN2at6native29vectorized_elementwise_kernelILi2ENS0_13AUnaryFunctorIN3c108BFloat16ES4_S4_ZZZNS0_19maximum_kernel_cudaERNS_18TensorIteratorBaseEENKUlvE0_clEvENKUlvE2_clEvEUlS4_S4_E_EESt5arrayIPcLm2EEEEviT0_T1_,"a",@progbits
	.sectionflags	@""
	.align	4
.nv.constant0._ZN2at6native29vectorized_elementwise_kernelILi2ENS0_13AUnaryFunctorIN3c108BFloat16ES4_S4_ZZZNS0_19maximum_kernel_cudaERNS_18TensorIteratorBaseEENKUlvE0_clEvENKUlvE2_clEvEUlS4_S4_E_EESt5arrayIPcLm2EEEEviT0_T1_:
	.zero		552


//--------------------- .nv.constant0._ZN2at6native29vectorized_elementwise_kernelILi4ENS0_13AUnaryFunctorIN3c108BFloat16ES4_S4_ZZZNS0_19maximum_kernel_cudaERNS_18TensorIteratorBaseEENKUlvE0_clEvENKUlvE2_clEvEUlS4_S4_E_EESt5arrayIPcLm2EEEEviT0_T1_ --------------------------
	.section	.nv.constant0._ZN2at6native29vectorized_elementwise_kernelILi4ENS0_13AUnaryFunctorIN3c108BFloat16ES4_S4_ZZZNS0_19maximum_kernel_cudaERNS_18TensorIteratorBaseEENKUlvE0_clEvENKUlvE2_clEvEUlS4_S4_E_EESt5arrayIPcLm2EEEEviT0_T1_,"a",@progbits
	.sectionflags	@""
	.align	4
.nv.constant0._ZN2at6native29vectorized_elementwise_kernelILi4ENS0_13AUnaryFunctorIN3c108BFloat16ES4_S4_ZZZNS0_19maximum_kernel_cudaERNS_18TensorIteratorBaseEENKUlvE0_clEvENKUlvE2_clEvEUlS4_S4_E_EESt5arrayIPcLm2EEEEviT0_T1_:
	.zero		552


//--------------------- .nv.constant0._ZN2at6native29vectorized_elementwise_kernelILi8ENS0_13AUnaryFunctorIN3c108BFloat16ES4_S4_ZZZNS0_19maximum_kernel_cudaERNS_18TensorIteratorBaseEENKUlvE0_clEvENKUlvE2_clEvEUlS4_S4_E_EESt5arrayIPcLm2EEEEviT0_T1_ --------------------------
	.section	.nv.constant0._ZN2at6native29vectorized_elementwise_kernelILi8ENS0_13AUnaryFunctorIN3c108BFloat16ES4_S4_ZZZNS0_19maximum_kernel_cudaERNS_18TensorIteratorBaseEENKUlvE0_clEvENKUlvE2_clEvEUlS4_S4_E_EESt5arrayIPcLm2EEEEviT0_T1_,"a",@progbits
	.sectionflags	@""
	.align	4
.nv.constant0._ZN2at6native29vectorized_elementwise_kernelILi8ENS0_13AUnaryFunctorIN3c108BFloat16ES4_S4_ZZZNS0_19maximum_kernel_cudaERNS_18TensorIteratorBaseEENKUlvE0_clEvENKUlvE2_clEvEUlS4_S4_E_EESt5arrayIPcLm2EEEEviT0_T1_:
	.zero		552


//--------------------- .nv.constant0._ZN2at6native18elementwise_kernelILi128ELi4EZNS0_15gpu_kernel_implINS0_13BinaryFunctorIN3c108BFloat16ES5_S5_ZZZNS0_19maximum_kernel_cudaERNS_18TensorIteratorBaseEENKUlvE0_clEvENKUlvE2_clEvEUlS5_S5_E_EEEEvS7_RKT_EUliE_EEviT1_ --------------------------
	.section	.nv.constant0._ZN2at6native18elementwise_kernelILi128ELi4EZNS0_15gpu_kernel_implINS0_13BinaryFunctorIN3c108BFloat16ES5_S5_ZZZNS0_19maximum_kernel_cudaERNS_18TensorIteratorBaseEENKUlvE0_clEvENKUlvE2_clEvEUlS5_S5_E_EEEEvS7_RKT_EUliE_EEviT1_,"a",@progbits
	.sectionflags	@""
	.align	4
.nv.constant0._ZN2at6native18elementwise_kernelILi128ELi4EZNS0_15gpu_kernel_implINS0_13BinaryFunctorIN3c108BFloat16ES5_S5_ZZZNS0_19maximum_kernel_cudaERNS_18TensorIteratorBaseEENKUlvE0_clEvENKUlvE2_clEvEUlS5_S5_E_EEEEvS7_RKT_EUliE_EEviT1_:
	.zero		1184


//--------------------- .nv.constant0._ZN2at6native27unrolled_elementwise_kernelINS0_13BinaryFunctorIN3c108BFloat16ES4_S4_ZZZNS0_19maximum_kernel_cudaERNS_18TensorIteratorBaseEENKUlvE0_clEvENKUlvE2_clEvEUlS4_S4_E_EESt5arrayIPcLm3EELi4E23TrivialOffsetCalculatorILi2EjESE_ILi1EjENS0_6memory12LoadWithCastILi2EEENSH_13StoreWithCastILi1EEEEEviT_T0_T2_T3_T4_T5_ --------------------------
	.section	.nv.constant0._ZN2at6native27unrolled_elementwise_kernelINS0_13BinaryFunctorIN3c108BFloat16ES4_S4_ZZZNS0_19maximum_kernel_cudaERNS_18TensorIteratorBaseEENKUlvE0_clEvENKUlvE2_clEvEUlS4_S4_E_EESt5arrayIPcLm3EELi4E23TrivialOffsetCalculatorILi2EjESE_ILi1EjENS0_6memory12LoadWithCastILi2EEENSH_13StoreWithCastILi1EEEEEviT_T0_T2_T3_T4_T5_,"a",@progbits
	.sectionflags	@""
	.align	4
.nv.constant0._ZN2at6native27unrolled_elementwise_kernelINS0_13BinaryFunctorIN3c108BFloat16ES4_S4_ZZZNS0_19maximum_kernel_cudaERNS_18TensorIteratorBaseEENKUlvE0_clEvENKUlvE2_clEvEUlS4_S4_E_EESt5arrayIPcLm3EELi4E23TrivialOffsetCalculatorILi2EjESE_ILi1EjENS0_6memory12LoadWithCastILi2EEENSH_13StoreWithCastILi1EEEEEviT_T0_T2_T3_T4_T5_:
	.zero		584


//--------------------- .nv.constant0._ZN2at6native18elementwise_kernelILi128ELi4EZNS0_22gpu_kernel_impl_nocastINS0_13BinaryFunctorIN3c108BFloat16ES5_S5_ZZZNS0_19maximum_kernel_cudaERNS_18TensorIteratorBaseEENKUlvE0_clEvENKUlvE2_clEvEUlS5_S5_E_EEEEvS7_RKT_EUliE_EEviT1_ --------------------------
	.section	.nv.constant0._ZN2at6native18elementwise_kernelILi128ELi4EZNS0_22gpu_kernel_impl_nocastINS0_13BinaryFunctorIN3c108BFloat16ES5_S5_ZZZNS0_19maximum_kernel_cudaERNS_18TensorIteratorBaseEENKUlvE0_clEvENKUlvE2_clEvEUlS5_S5_E_EEEEvS7_RKT_EUliE_EEviT1_,"a",@progbits
	.sectionflags	@""
	.align	4
.nv.constant0._ZN2at6native18elementwise_kernelILi128ELi4EZNS0_22gpu_kernel_impl_nocastINS0_13BinaryFunctorIN3c108BFloat16ES5_S5_ZZZNS0_19maximum_kernel_cudaERNS_18TensorIteratorBaseEENKUlvE0_clEvENKUlvE2_clEvEUlS5_S5_E_EEEEvS7_RKT_EUliE_EEviT1_:
	.zero		1184


//--------------------- .nv.constant0._ZN2at6native27unrolled_elementwise_kernelINS0_13BinaryFunctorIN3c108BFloat16ES4_S4_ZZZNS0_19maximum_kernel_cudaERNS_18TensorIteratorBaseEENKUlvE0_clEvENKUlvE2_clEvEUlS4_S4_E_EESt5arrayIPcLm3EELi4E23TrivialOffsetCalculatorILi2EjESE_ILi1EjENS0_6memory15LoadWithoutCastENSH_16StoreWithoutCastEEEviT_T0_T2_T3_T4_T5_ --------------------------
	.section	.nv.constant0._ZN2at6native27unrolled_elementwise_kernelINS0_13BinaryFunctorIN3c108BFloat16ES4_S4_ZZZNS0_19maximum_kernel_cudaERNS_18TensorIteratorBaseEENKUlvE0_clEvENKUlvE2_clEvEUlS4_S4_E_EESt5arrayIPcLm3EELi4E23TrivialOffsetCalculatorILi2EjESE_ILi1EjENS0_6memory15LoadWithoutCastENSH_16StoreWithoutCastEEEviT_T0_T2_T3_T4_T5_,"a",@progbits
	.sectionflags	@""
	.align	4
.nv.constant0._ZN2at6native27unrolled_elementwise_kernelINS0_13BinaryFunctorIN3c108BFloat16ES4_S4_ZZZNS0_19maximum_kernel_cudaERNS_18TensorIteratorBaseEENKUlvE0_clEvENKUlvE2_clEvEUlS4_S4_E_EESt5arrayIPcLm3EELi4E23TrivialOffsetCalculatorILi2EjESE_ILi1EjENS0_6memory15LoadWithoutCastENSH_16StoreWithoutCastEEEviT_T0_T2_T3_T4_T5_:
	.zero		564


//--------------------- .nv.constant0._ZN2at6native29vectorized_elementwise_kernelILi2ENS0_13BinaryFunctorIN3c108BFloat16ES4_S4_ZZZNS0_19maximum_kernel_cudaERNS_18TensorIteratorBaseEENKUlvE0_clEvENKUlvE2_clEvEUlS4_S4_E_EESt5arrayIPcLm3EEEEviT0_T1_ --------------------------
	.section	.nv.constant0._ZN2at6native29vectorized_elementwise_kernelILi2ENS0_13BinaryFunctorIN3c108BFloat16ES4_S4_ZZZNS0_19maximum_kernel_cudaERNS_18TensorIteratorBaseEENKUlvE0_clEvENKUlvE2_clEvEUlS4_S4_E_EESt5arrayIPcLm3EEEEviT0_T1_,"a",@progbits
	.sectionflags	@""
	.align	4
.nv.constant0._ZN2at6native29vectorized_elementwise_kernelILi2ENS0_13BinaryFunctorIN3c108BFloat16ES4_S4_ZZZNS0_19maximum_kernel_cudaERNS_18TensorIteratorBaseEENKUlvE0_clEvENKUlvE2_clEvEUlS4_S4_E_EESt5arrayIPcLm3EEEEviT0_T1_:
	.zero		560


//--------------------- .nv.constant0._ZN2at6native29vectorized_elementwise_kernelILi4ENS0_13BinaryFunctorIN3c108BFloat16ES4_S4_ZZZNS0_19maximum_kernel_cudaERNS_18TensorIteratorBaseEENKUlvE0_clEvENKUlvE2_clEvEUlS4_S4_E_EESt5arrayIPcLm3EEEEviT0_T1_ --------------------------
	.section	.nv.constant0._ZN2at6native29vectorized_elementwise_kernelILi4ENS0_13BinaryFunctorIN3c108BFloat16ES4_S4_ZZZNS0_19maximum_kernel_cudaERNS_18TensorIteratorBaseEENKUlvE0_clEvENKUlvE2_clEvEUlS4_S4_E_EESt5arrayIPcLm3EEEEviT0_T1_,"a",@progbits
	.sectionflags	@""
	.align	4
.nv.constant0._ZN2at6native29vectorized_elementwise_kernelILi4ENS0_13BinaryFunctorIN3c108BFloat16ES4_S4_ZZZNS0_19maximum_kernel_cudaERNS_18TensorIteratorBaseEENKUlvE0_clEvENKUlvE2_clEvEUlS4_S4_E_EESt5arrayIPcLm3EEEEviT0_T1_:
	.zero		560


//--------------------- .nv.constant0._ZN2at6native29vectorized_elementwise_kernelILi8ENS0_13BinaryFunctorIN3c108BFloat16ES4_S4_ZZZNS0_19maximum_kernel_cudaERNS_18TensorIteratorBaseEENKUlvE0_clEvENKUlvE2_clEvEUlS4_S4_E_EESt5arrayIPcLm3EEEEviT0_T1_ --------------------------
	.section	.nv.constant0._ZN2at6native29vectorized_elementwise_kernelILi8ENS0_13BinaryFunctorIN3c108BFloat16ES4_S4_ZZZNS0_19maximum_kernel_cudaERNS_18TensorIteratorBaseEENKUlvE0_clEvENKUlvE2_clEvEUlS4_S4_E_EESt5arrayIPcLm3EEEEviT0_T1_,"a",@progbits
	.sectionflags	@""
	.align	4
.nv.constant0._ZN2at6native29vectorized_elementwise_kernelILi8ENS0_13BinaryFunctorIN3c108BFloat16ES4_S4_ZZZNS0_19maximum_kernel_cudaERNS_18TensorIteratorBaseEENKUlvE0_clEvENKUlvE2_clEvEUlS4_S4_E_EESt5arrayIPcLm3EEEEviT0_T1_:
	.zero		560


//--------------------- .nv.constant0._ZN2at6native18elementwise_kernelILi128ELi4EZNS0_15gpu_kernel_implINS0_13AUnaryFunctorIN3c104HalfES5_S5_ZZZNS0_19maximum_kernel_cudaERNS_18TensorIteratorBaseEENKUlvE0_clEvENKUlvE1_clEvEUlS5_S5_E_EEEEvS7_RKT_EUliE_EEviT1_ --------------------------
	.section	.nv.constant0._ZN2at6native18elementwise_kernelILi128ELi4EZNS0_15gpu_kernel_implINS0_13AUnaryFunctorIN3c104HalfES5_S5_ZZZNS0_19maximum_kernel_cudaERNS_18TensorIteratorBaseEENKUlvE0_clEvENKUlvE1_clEvEUlS5_S5_E_EEEEvS7_RKT_EUliE_EEviT1_,"a",@progbits
	.sectionflags	@""
	.align	4
.nv.constant0._ZN2at6native18elementwise_kernelILi128ELi4EZNS0_15gpu_kernel_implINS0_13AUnaryFunctorIN3c104HalfES5_S5_ZZZNS0_19maximum_kernel_cudaERNS_18TensorIteratorBaseEENKUlvE0_clEvENKUlvE1_clEvEUlS5_S5_E_EEEEvS7_RKT_EUliE_EEviT1_:
	.zero		1072


//--------------------- .nv.constant0._ZN2at6native27unrolled_elementwise_kernelINS0_13AUnaryFunctorIN3c104HalfES4_S4_ZZZNS0_19maximum_kernel_cudaERNS_18TensorIteratorBaseEENKUlvE0_clEvENKUlvE1_clEvEUlS4_S4_E_EESt5arrayIPcLm2EELi4E23TrivialOffsetCalculatorILi1EjESF_NS0_6memory12LoadWithCastILi1EEENSG_13StoreWithCastILi1EEEEEviT_T0_T2_T3_T4_T5_ --------------------------
	.section	.nv.constant0._ZN2at6native27unrolled_elementwise_kernelINS0_13AUnaryFunctorIN3c104HalfES4_S4_ZZZNS0_19maximum_kernel_cudaERNS_18TensorIteratorBaseEENKUlvE0_clEvENKUlvE1_clEvEUlS4_S4_E_EESt5arrayIPcLm2EELi4E23TrivialOffsetCalculatorILi1EjESF_NS0_6memory12LoadWithCastILi1EEENSG_13StoreWithCastILi1EEEEEviT_T0_T2_T3_T4_T5_,"a",@progbits
	.sectionflags	@""
	.align	4
.nv.constant0._ZN2at6native27unrolled_elementwise_kernelINS0_13AUnaryFunctorIN3c104HalfES4_S4_ZZZNS0_19maximum_kernel_cudaERNS_18TensorIteratorBaseEENKUlvE0_clEvENKUlvE1_clEvEUlS4_S4_E_EESt5arrayIPcLm2EELi4E23TrivialOffsetCalculatorILi1EjESF_NS0_6memory12LoadWithCastILi1EEENSG_13StoreWithCastILi1EEEEEviT_T0_T2_T3_T4_T5_:
	.zero		572


//--------------------- .nv.constant0._ZN2at6native18elementwise_kernelILi128ELi4EZNS0_22gpu_kernel_impl_nocastINS0_13AUnaryFunctorIN3c104HalfES5_S5_ZZZNS0_19maximum_kernel_cudaERNS_18TensorIteratorBaseEENKUlvE0_clEvENKUlvE1_clEvEUlS5_S5_E_EEEEvS7_RKT_EUliE_EEviT1_ --------------------------
	.section	.nv.constant0._ZN2at6native18elementwise_kernelILi128ELi4EZNS0_22gpu_kernel_impl_nocastINS0_13AUnaryFunctorIN3c104HalfES5_S5_ZZZNS0_19maximum_kernel_cudaERNS_18TensorIteratorBaseEENKUlvE0_clEvENKUlvE1_clEvEUlS5_S5_E_EEEEvS7_RKT_EUliE_EEviT1_,"a",@progbits
	.sectionflags	@""
	.align	4
.nv.constant0._ZN2at6native18elementwise_kernelILi128ELi4EZNS0_22gpu_kernel_impl_nocastINS0_13AUnaryFunctorIN3c104HalfES5_S5_ZZZNS0_19maximum_kernel_cudaERNS_18TensorIteratorBaseEENKUlvE0_clEvENKUlvE1_clEvEUlS5_S5_E_EEEEvS7_RKT_EUliE_EEviT1_:
	.zero		1072


//--------------------- .nv.constant0._ZN2at6native27unrolled_elementwise_kernelINS0_13AUnaryFunctorIN3c104HalfES4_S4_ZZZNS0_19maximum_kernel_cudaERNS_18TensorIteratorBaseEENKUlvE0_clEvENKUlvE1_clEvEUlS4_S4_E_EESt5arrayIPcLm2EELi4E23TrivialOffsetCalculatorILi1EjESF_NS0_6memory15LoadWithoutCastENSG_16StoreWithoutCastEEEviT_T0_T2_T3_T4_T5_ --------------------------
	.section	.nv.constant0._ZN2at6native27unrolled_elementwise_kernelINS0_13AUnaryFunctorIN3c104HalfES4_S4_ZZZNS0_19maximum_kernel_cudaERNS_18TensorIteratorBaseEENKUlvE0_clEvENKUlvE1_clEvEUlS4_S4_E_EESt5arrayIPcLm2EELi4E23TrivialOffsetCalculatorILi1EjESF_NS0_6memory15LoadWithoutCastENSG_16StoreWithoutCastEEEviT_T0_T2_T3_T4_T5_,"a",@progbits
	.sectionflags	@""
	.align	4
.nv.constant0._ZN2at6native27unrolled_elementwise_kernelINS0_13AUnaryFunctorIN3c104HalfES4_S4_ZZZNS0_19maximum_kernel_cudaERNS_18TensorIteratorBaseEENKUlvE0_clEvENKUlvE1_clEvEUlS4_S4_E_EESt5arrayIPcLm2EELi4E23TrivialOffsetCalculatorILi1EjESF_NS0_6memory15LoadWithoutCastENSG_16StoreWithoutCastEEEviT_T0_T2_T3_T4_T5_:
	.zero		556


//--------------------- .nv.constant0._ZN2at6native29vectorized_elementwise_kernelILi2ENS0_13AUnaryFunctorIN3c104HalfES4_S4_ZZZNS0_19maximum_kernel_cudaERNS_18TensorIteratorBaseEENKUlvE0_clEvENKUlvE1_clEvEUlS4_S4_E_EESt5arrayIPcLm2EEEEviT0_T1_ --------------------------
	.section	.nv.constant0._ZN2at6native29vectorized_elementwise_kernelILi2ENS0_13AUnaryFunctorIN3c104HalfES4_S4_ZZZNS0_19maximum_kernel_cudaERNS_18TensorIteratorBaseEENKUlvE0_clEvENKUlvE1_clEvEUlS4_S4_E_EESt5arrayIPcLm2EEEEviT0_T1_,"a",@progbits
	.sectionflags	@""
	.align	4
.nv.constant0._ZN2at6native29vectorized_elementwise_kernelILi2ENS0_13AUnaryFunctorIN3c104HalfES4_S4_ZZZNS0_19maximum_kernel_cudaERNS_18TensorIteratorBaseEENKUlvE0_clEvENKUlvE1_clEvEUlS4_S4_E_EESt5arrayIPcLm2EEEEviT0_T1_:
	.zero		552


//--------------------- .nv.constant0._ZN2at6native29vectorized_elementwise_kernelILi4ENS0_13AUnaryFunctorIN3c104HalfES4_S4_ZZZNS0_19maximum_kernel_cudaERNS_18TensorIteratorBaseEENKUlvE0_clEvENKUlvE1_clEvEUlS4_S4_E_EESt5arrayIPcLm2EEEEviT0_T1_ --------------------------
	.section	.nv.constant0._ZN2at6native29vectorized_elementwise_kernelILi4ENS0_13AUnaryFunctorIN3c104HalfES4_S4_ZZZNS0_19maximum_kernel_cudaERNS_18TensorIteratorBaseEENKUlvE0_clEvENKUlvE1_clEvEUlS4_S4_E_EESt5arrayIPcLm2EEEEviT0_T1_,"a",@progbits
	.sectionflags	@""
	.align	4
.nv.constant0._ZN2at6native29vectorized_elementwise_kernelILi4ENS0_13AUnaryFunctorIN3c104HalfES4_S4_ZZZNS0_19maximum_kernel_cudaERNS_18TensorIteratorBaseEENKUlvE0_clEvENKUlvE1_clEvEUlS4_S4_E_EESt5arrayIPcLm2EEEEviT0_T1_:
	.zero		552


//--------------------- .nv.constant0._ZN2at6native29vectorized_elementwise_kernelILi8ENS0_13AUnaryFunctorIN3c104HalfES4_S4_ZZZNS0_19maximum_kernel_cudaERNS_18TensorIteratorBaseEENKUlvE0_clEvENKUlvE1_clEvEUlS4_S4_E_EESt5arrayIPcLm2EEEEviT0_T1_ --------------------------
	.section	.nv.constant0._ZN2at6native29vectorized_elementwise_kernelILi8ENS0_13AUnaryFunctorIN3c104HalfES4_S4_ZZZNS0_19maximum_kernel_cudaERNS_18TensorIteratorBaseEENKUlvE0_clEvENKUlvE1_clEvEUlS4_S4_E_EESt5arrayIPcLm2EEEEviT0_T1_,"a",@progbits
	.sectionflags	@""
	.align	4
.nv.constant0._ZN2at6native29vectorized_elementwise_kernelILi8ENS0_13AUnaryFunctorIN3c104HalfES4_S4_ZZZNS0_19maximum_kernel_cudaERNS_18TensorIteratorBaseEENKUlvE0_clEvENKUlvE1_clEvEUlS4_S4_E_EESt5arrayIPcLm2EEEEviT0_T1_:
	.zero		552


//--------------------- .nv.constant0._ZN2at6native18elementwise_kernelILi128ELi4EZNS0_15gpu_kernel_implINS0_13BinaryFunctorIN3c104HalfES5_S5_ZZZNS0_19maximum_kernel_cudaERNS_18TensorIteratorBaseEENKUlvE0_clEvENKUlvE1_clEvEUlS5_S5_E_EEEEvS7_RKT_EUliE_EEviT1_ --------------------------
	.section	.nv.constant0._ZN2at6native18elementwise_kernelILi128ELi4EZNS0_15gpu_kernel_implINS0_13BinaryFunctorIN3c104HalfES5_S5_ZZZNS0_19maximum_kernel_cudaERNS_18TensorIteratorBaseEENKUlvE0_clEvENKUlvE1_clEvEUlS5_S5_E_EEEEvS7_RKT_EUliE_EEviT1_,"a",@progbits
	.sectionflags	@""
	.align	4
.nv.constant0._ZN2at6native18elementwise_kernelILi128ELi4EZNS0_15gpu_kernel_implINS0_13BinaryFunctorIN3c104HalfES5_S5_ZZZNS0_19maximum_kernel_cudaERNS_18TensorIteratorBaseEENKUlvE0_clEvENKUlvE1_clEvEUlS5_S5_E_EEEEvS7_RKT_EUliE_EEviT1_:
	.zero		1184


//--------------------- .nv.constant0._ZN2at6native27unrolled_elementwise_kernelINS0_13BinaryFunctorIN3c104HalfES4_S4_ZZZNS0_19maximum_kernel_cudaERNS_18TensorIteratorBaseEENKUlvE0_clEvENKUlvE1_clEvEUlS4_S4_E_EESt5arrayIPcLm3EELi4E23TrivialOffsetCalculatorILi2EjESE_ILi1EjENS0_6memory12LoadWithCastILi2EEENSH_13StoreWithCastILi1EEEEEviT_T0_T2_T3_T4_T5_ --------------------------
	.section	.nv.constant0._ZN2at6native27unrolled_elementwise_kernelINS0_13BinaryFunctorIN3c104HalfES4_S4_ZZZNS0_19maximum_kernel_cudaERNS_18TensorIteratorBaseEENKUlvE0_clEvENKUlvE1_clEvEUlS4_S4_E_EESt5arrayIPcLm3EELi4E23TrivialOffsetCalculatorILi2EjESE_ILi1EjENS0_6memory12LoadWithCastILi2EEENSH_13StoreWithCastILi1EEEEEviT_T0_T2_T3_T4_T5_,"a",@progbits
	.sectionflags	@""
	.align	4
.nv.constant0._ZN2at6native27unrolled_elementwise_kernelINS0_13BinaryFunctorIN3c104HalfES4_S4_ZZZNS0_19maximum_kernel_cudaERNS_18TensorIteratorBaseEENKUlvE0_clEvENKUlvE1_clEvEUlS4_S4_E_EESt5arrayIPcLm3EELi4E23TrivialOffsetCalculatorILi2EjESE_ILi1EjENS0_6memory12LoadWithCastILi2EEENSH_13StoreWithCastILi1EEEEEviT_T0_T2_T3_T4_T5_:
	.zero		584


//--------------------- .nv.constant0._ZN2at6native18elementwise_kernelILi128ELi4EZNS0_22gpu_kernel_impl_nocastINS0_13BinaryFunctorIN3c104HalfES5_S5_ZZZNS0_19maximum_kernel_cudaERNS_18TensorIteratorBaseEENKUlvE0_clEvENKUlvE1_clEvEUlS5_S5_E_EEEEvS7_RKT_EUliE_EEviT1_ --------------------------
	.section	.nv.constant0._ZN2at6native18elementwise_kernelILi128ELi4EZNS0_22gpu_kernel_impl_nocastINS0_13BinaryFunctorIN3c104HalfES5_S5_ZZZNS0_19maximum_kernel_cudaERNS_18TensorIteratorBaseEENKUlvE0_clEvENKUlvE1_clEvEUlS5_S5_E_EEEEvS7_RKT_EUliE_EEviT1_,"a",@progbits
	.sectionflags	@""
	.align	4
.nv.constant0._ZN2at6native18elementwise_kernelILi128ELi4EZNS0_22gpu_kernel_impl_nocastINS0_13BinaryFunctorIN3c104HalfES5_S5_ZZZNS0_19maximum_kernel_cudaERNS_18TensorIteratorBaseEENKUlvE0_clEvENKUlvE1_clEvEUlS5_S5_E_EEEEvS7_RKT_EUliE_EEviT1_:
	.zero		1184


//--------------------- .nv.constant0._ZN2at6native27unrolled_elementwise_kernelINS0_13BinaryFunctorIN3c104HalfES4_S4_ZZZNS0_19maximum_kernel_cudaERNS_18TensorIteratorBaseEENKUlvE0_clEvENKUlvE1_clEvEUlS4_S4_E_EESt5arrayIPcLm3EELi4E23TrivialOffsetCalculatorILi2EjESE_ILi1EjENS0_6memory15LoadWithoutCastENSH_16StoreWithoutCastEEEviT_T0_T2_T3_T4_T5_ --------------------------
	.section	.nv.constant0._ZN2at6native27unrolled_elementwise_kernelINS0_13BinaryFunctorIN3c104HalfES4_S4_ZZZNS0_19maximum_kernel_cudaERNS_18TensorIteratorBaseEENKUlvE0_clEvENKUlvE1_clEvEUlS4_S4_E_EESt5arrayIPcLm3EELi4E23TrivialOffsetCalculatorILi2EjESE_ILi1EjENS0_6memory15LoadWithoutCastENSH_16StoreWithoutCastEEEviT_T0_T2_T3_T4_T5_,"a",@progbits
	.sectionflags	@""
	.align	4
.nv.constant0._ZN2at6native27unrolled_elementwise_kernelINS0_13BinaryFunctorIN3c104HalfES4_S4_ZZZNS0_19maximum_kernel_cudaERNS_18TensorIteratorBaseEENKUlvE0_clEvENKUlvE1_clEvEUlS4_S4_E_EESt5arrayIPcLm3EELi4E23TrivialOffsetCalculatorILi2EjESE_ILi1EjENS0_6memory15LoadWithoutCastENSH_16StoreWithoutCastEEEviT_T0_T2_T3_T4_T5_:
	.zero		564


//--------------------- .nv.constant0._ZN2at6native29vectorized_elementwise_kernelILi2ENS0_13BinaryFunctorIN3c104HalfES4_S4_ZZZNS0_19maximum_kernel_cudaERNS_18TensorIteratorBaseEENKUlvE0_clEvENKUlvE1_clEvEUlS4_S4_E_EESt5arrayIPcLm3EEEEviT0_T1_ --------------------------
	.section	.nv.constant0._ZN2at6native29vectorized_elementwise_kernelILi2ENS0_13BinaryFunctorIN3c104HalfES4_S4_ZZZNS0_19maximum_kernel_cudaERNS_18TensorIteratorBaseEENKUlvE0_clEvENKUlvE1_clEvEUlS4_S4_E_EESt5arrayIPcLm3EEEEviT0_T1_,"a",@progbits
	.sectionflags	@""
	.align	4
.nv.constant0._ZN2at6native29vectorized_elementwise_kernelILi2ENS0_13BinaryFunctorIN3c104HalfES4_S4_ZZZNS0_19maximum_kernel_cudaERNS_18TensorIteratorBaseEENKUlvE0_clEvENKUlvE1_clEvEUlS4_S4_E_EESt5arrayIPcLm3EEEEviT0_T1_:
	.zero		560


//--------------------- .nv.constant0._ZN2at6native29vectorized_elementwise_kernelILi4ENS0_13BinaryFunctorIN3c104HalfES4_S4_ZZZNS0_19maximum_kernel_cudaERNS_18TensorIteratorBaseEENKUlvE0_clEvENKUlvE1_clEvEUlS4_S4_E_EESt5arrayIPcLm3EEEEviT0_T1_ --------------------------
	.section	.nv.constant0._ZN2at6native29vectorized_elementwise_kernelILi4ENS0_13BinaryFunctorIN3c104HalfES4_S4_ZZZNS0_19maximum_kernel_cudaERNS_18TensorIteratorBaseEENKUlvE0_clEvENKUlvE1_clEvEUlS4_S4_E_EESt5arrayIPcLm3EEEEviT0_T1_,"a",@progbits
	.sectionflags	@""
	.align	4
.nv.constant0._ZN2at6native29vectorized_elementwise_kernelILi4ENS0_13BinaryFunctorIN3c104HalfES4_S4_ZZZNS0_19maximum_kernel_cudaERNS_18TensorIteratorBaseEENKUlvE0_clEvENKUlvE1_clEvEUlS4_S4_E_EESt5arrayIPcLm3EEEEviT0_T1_:
	.zero		560


//--------------------- .nv.constant0._ZN2at6native29vectorized_elementwise_kernelILi8ENS0_13BinaryFunctorIN3c104HalfES4_S4_ZZZNS0_19maximum_kernel_cudaERNS_18TensorIteratorBaseEENKUlvE0_clEvENKUlvE1_clEvEUlS4_S4_E_EESt5arrayIPcLm3EEEEviT0_T1_ --------------------------
	.section	.nv.constant0._ZN2at6native29vectorized_elementwise_kernelILi8ENS0_13BinaryFunctorIN3c104HalfES4_S4_ZZZNS0_19maximum_kernel_cudaERNS_18TensorIteratorBaseEENKUlvE0_clEvENKUlvE1_clEvEUlS4_S4_E_EESt5arrayIPcLm3EEEEviT0_T1_,"a",@progbits
	.sectionflags	@""
	.align	4
.nv.constant0._ZN2at6native29vectorized_elementwise_kernelILi8ENS0_13BinaryFunctorIN3c104HalfES4_S4_ZZZNS0_19maximum_kernel_cudaERNS_18TensorIteratorBaseEENKUlvE0_clEvENKUlvE1_clEvEUlS4_S4_E_EESt5arrayIPcLm3EEEEviT0_T1_:
	.zero		560


//--------------------- .nv.constant0._ZN2at6native18elementwise_kernelILi128ELi4EZNS0_15gpu_kernel_implINS0_13AUnaryFunctorIfffZZZNS0_19maximum_kernel_cudaERNS_18TensorIteratorBaseEENKUlvE0_clEvENKUlvE0_clEvEUlffE_EEEEvS5_RKT_EUliE_EEviT1_ --------------------------
	.section	.nv.constant0._ZN2at6native18elementwise_kernelILi128ELi4EZNS0_15gpu_kernel_implINS0_13AUnaryFunctorIfffZZZNS0_19maximum_kernel_cudaERNS_18TensorIteratorBaseEENKUlvE0_clEvENKUlvE0_clEvEUlffE_EEEEvS5_RKT_EUliE_EEviT1_,"a",@progbits
	.sectionflags	@""
	.align	4
.nv.constant0._ZN2at6native18elementwise_kernelILi128ELi4EZNS0_15gpu_kernel_implINS0_13AUnaryFunctorIfffZZZNS0_19maximum_kernel_cudaERNS_18TensorIteratorBaseEENKUlvE0_clEvENKUlvE0_clEvEUlffE_EEEEvS5_RKT_EUliE_EEviT1_:
	.zero		1080


//--------------------- .nv.constant0._ZN2at6native27unrolled_elementwise_kernelINS0_13AUnaryFunctorIfffZZZNS0_19maximum_kernel_cudaERNS_18TensorIteratorBaseEENKUlvE0_clEvENKUlvE0_clEvEUlffE_EESt5arrayIPcLm2EELi4E23TrivialOffsetCalculatorILi1EjESD_NS0_6memory12LoadWithCastILi1EEENSE_13StoreWithCastILi1EEEEEviT_T0_T2_T3_T4_T5_ --------------------------
	.section	.nv.constant0._ZN2at6native27unrolled_elementwise_kernelINS0_13AUnaryFunctorIfffZZZNS0_19maximum_kernel_cudaERNS_18TensorIteratorBaseEENKUlvE0_clEvENKUlvE0_clEvEUlffE_EESt5arrayIPcLm2EELi4E23TrivialOffsetCalculatorILi1EjESD_NS0_6memory12LoadWithCastILi1EEENSE_13StoreWithCastILi1EEEEEviT_T0_T2_T3_T4_T5_,"a",@progbits
	.sectionflags	@""
	.align	4
.nv.constant0._ZN2at6native27unrolled_elementwise_kernelINS0_13AUnaryFunctorIfffZZZNS0_19maximum_kernel_cudaERNS_18TensorIteratorBaseEENKUlvE0_clEvENKUlvE0_clEvEUlffE_EESt5arrayIPcLm2EELi4E23TrivialOffsetCalculatorILi1EjESD_NS0_6memory12LoadWithCastILi1EEENSE_13StoreWithCastILi1EEEEEviT_T0_T2_T3_T4_T5_:
	.zero		580


//--------------------- .nv.constant0._ZN2at6native18elementwise_kernelILi128ELi2EZNS0_22gpu_kernel_impl_nocastINS0_13AUnaryFunctorIfffZZZNS0_19maximum_kernel_cudaERNS_18TensorIteratorBaseEENKUlvE0_clEvENKUlvE0_clEvEUlffE_EEEEvS5_RKT_EUliE_EEviT1_ --------------------------
	.section	.nv.constant0._ZN2at6native18elementwise_kernelILi128ELi2EZNS0_22gpu_kernel_impl_nocastINS0_13AUnaryFunctorIfffZZZNS0_19maximum_kernel_cudaERNS_18TensorIteratorBaseEENKUlvE0_clEvENKUlvE0_clEvEUlffE_EEEEvS5_RKT_EUliE_EEviT1_,"a",@progbits
	.sectionflags	@""
	.align	4
.nv.constant0._ZN2at6native18elementwise_kernelILi128ELi2EZNS0_22gpu_kernel_impl_nocastINS0_13AUnaryFunctorIfffZZZNS0_19maximum_kernel_cudaERNS_18TensorIteratorBaseEENKUlvE0_clEvENKUlvE0_clEvEUlffE_EEEEvS5_RKT_EUliE_EEviT1_:
	.zero		1072


//--------------------- .nv.constant0._ZN2at6native27unrolled_elementwise_kernelINS0_13AUnaryFunctorIfffZZZNS0_19maximum_kernel_cudaERNS_18TensorIteratorBaseEENKUlvE0_clEvENKUlvE0_clEvEUlffE_EESt5arrayIPcLm2EELi4E23TrivialOffsetCalculatorILi1EjESD_NS0_6memory15LoadWithoutCastENSE_16StoreWithoutCastEEEviT_T0_T2_T3_T4_T5_ --------------------------
	.section	.nv.constant0._ZN2at6native27unrolled_elementwise_kernelINS0_13AUnaryFunctorIfffZZZNS0_19maximum_kernel_cudaERNS_18TensorIteratorBaseEENKUlvE0_clEvENKUlvE0_clEvEUlffE_EESt5arrayIPcLm2EELi4E23TrivialOffsetCalculatorILi1EjESD_NS0_6memory15LoadWithoutCastENSE_16StoreWithoutCastEEEviT_T0_T2_T3_T4_T5_,"a",@progbits
	.sectionflags	@""
	.align	4
.nv.constant0._ZN2at6native27unrolled_elementwise_kernelINS0_13AUnaryFunctorIfffZZZNS0_19maximum_kernel_cudaERNS_18TensorIteratorBaseEENKUlvE0_clEvENKUlvE0_clEvEUlffE_EESt5arrayIPcLm2EELi4E23TrivialOffsetCalculatorILi1EjESD_NS0_6memory15LoadWithoutCastENSE_16StoreWithoutCastEEEviT_T0_T2_T3_T4_T5_:
	.zero		564


//--------------------- .nv.constant0._ZN2at6native29vectorized_elementwise_kernelILi2ENS0_13AUnaryFunctorIfffZZZNS0_19maximum_kernel_cudaERNS_18TensorIteratorBaseEENKUlvE0_clEvENKUlvE0_clEvEUlffE_EESt5arrayIPcLm2EEEEviT0_T1_ --------------------------
	.section	.nv.constant0._ZN2at6native29vectorized_elementwise_kernelILi2ENS0_13AUnaryFunctorIfffZZZNS0_19maximum_kernel_cudaERNS_18TensorIteratorBaseEENKUlvE0_clEvENKUlvE0_clEvEUlffE_EESt5arrayIPcLm2EEEEviT0_T1_,"a",@progbits
	.sectionflags	@""
	.align	4
.nv.constant0._ZN2at6native29vectorized_elementwise_kernelILi2ENS0_13AUnaryFunctorIfffZZZNS0_19maximum_kernel_cudaERNS_18TensorIteratorBaseEENKUlvE0_clEvENKUlvE0_clEvEUlffE_EESt5arrayIPcLm2EEEEviT0_T1_:
	.zero		560


//--------------------- .nv.constant0._ZN2at6native29vectorized_elementwise_kernelILi4ENS0_13AUnaryFunctorIfffZZZNS0_19maximum_kernel_cudaERNS_18TensorIteratorBaseEENKUlvE0_clEvENKUlvE0_clEvEUlffE_EESt5arrayIPcLm2EEEEviT0_T1_ --------------------------
	.section	.nv.constant0._ZN2at6native29vectorized_elementwise_kernelILi4ENS0_13AUnaryFunctorIfffZZZNS0_19maximum_kernel_cudaERNS_18TensorIteratorBaseEENKUlvE0_clEvENKUlvE0_clEvEUlffE_EESt5arrayIPcLm2EEEEviT0_T1_,"a",@progbits
	.sectionflags	@""
	.align	4
.nv.constant0._ZN2at6native29vectorized_elementwise_kernelILi4ENS0_13AUnaryFunctorIfffZZZNS0_19maximum_kernel_cudaERNS_18TensorIteratorBaseEENKUlvE0_clEvENKUlvE0_clEvEUlffE_EESt5arrayIPcLm2EEEEviT0_T1_:
	.zero		560


//--------------------- .nv.constant0._ZN2at6native29vectorized_elementwise_kernelILi8ENS0_13AUnaryFunctorIfffZZZNS0_19maximum_kernel_cudaERNS_18TensorIteratorBaseEENKUlvE0_clEvENKUlvE0_clEvEUlffE_EESt5arrayIPcLm2EEEEviT0_T1_ --------------------------
	.section	.nv.constant0._ZN2at6native29vectorized_elementwise_kernelILi8ENS0_13AUnaryFunctorIfffZZZNS0_19maximum_kernel_cudaERNS_18TensorIteratorBaseEENKUlvE0_clEvENKUlvE0_clEvEUlffE_EESt5arrayIPcLm2EEEEviT0_T1_,"a",@progbits
	.sectionflags	@""
	.align	4
.nv.constant0._ZN2at6native29vectorized_elementwise_kernelILi8ENS0_13AUnaryFunctorIfffZZZNS0_19maximum_kernel_cudaERNS_18TensorIteratorBaseEENKUlvE0_clEvENKUlvE0_clEvEUlffE_EESt5arrayIPcLm2EEEEviT0_T1_:
	.zero		560


//--------------------- .nv.constant0._ZN2at6native18elementwise_kernelILi128ELi4EZNS0_15gpu_kernel_implINS0_13BinaryFunctorIfffZZZNS0_19maximum_kernel_cudaERNS_18TensorIteratorBaseEENKUlvE0_clEvENKUlvE0_clEvEUlffE_EEEEvS5_RKT_EUliE_EEviT1_ --------------------------
	.section	.nv.constant0._ZN2at6native18elementwise_kernelILi128ELi4EZNS0_15gpu_kernel_implINS0_13BinaryFunctorIfffZZZNS0_19maximum_kernel_cudaERNS_18TensorIteratorBaseEENKUlvE0_clEvENKUlvE0_clEvEUlffE_EEEEvS5_RKT_EUliE_EEviT1_,"a",@progbits
	.sectionflags	@""
	.align	4
.nv.constant0._ZN2at6native18elementwise_kernelILi128ELi4EZNS0_15gpu_kernel_implINS0_13BinaryFunctorIfffZZZNS0_19maximum_kernel_cudaERNS_18TensorIteratorBaseEENKUlvE0_clEvENKUlvE0_clEvEUlffE_EEEEvS5_RKT_EUliE_EEviT1_:
	.zero		1184


//--------------------- .nv.constant0._ZN2at6native27unrolled_elementwise_kernelINS0_13BinaryFunctorIfffZZZNS0_19maximum_kernel_cudaERNS_18TensorIteratorBaseEENKUlvE0_clEvENKUlvE0_clEvEUlffE_EESt5arrayIPcLm3EELi4E23TrivialOffsetCalculatorILi2EjESC_ILi1EjENS0_6memory12LoadWithCastILi2EEENSF_13StoreWithCastILi1EEEEEviT_T0_T2_T3_T4_T5_ --------------------------
	.section	.nv.constant0._ZN2at6native27unrolled_elementwise_kernelINS0_13BinaryFunctorIfffZZZNS0_19maximum_kernel_cudaERNS_18TensorIteratorBaseEENKUlvE0_clEvENKUlvE0_clEvEUlffE_EESt5arrayIPcLm3EELi4E23TrivialOffsetCalculatorILi2EjESC_ILi1EjENS0_6memory12LoadWithCastILi2EEENSF_13StoreWithCastILi1EEEEEviT_T0_T2_T3_T4_T5_,"a",@progbits
	.sectionflags	@""
	.align	4
.nv.constant0._ZN2at6native27unrolled_elementwise_kernelINS0_13BinaryFunctorIfffZZZNS0_19maximum_kernel_cudaERNS_18TensorIteratorBaseEENKUlvE0_clEvENKUlvE0_clEvEUlffE_EESt5arrayIPcLm3EELi4E23TrivialOffsetCalculatorILi2EjESC_ILi1EjENS0_6memory12LoadWithCastILi2EEENSF_13StoreWithCastILi1EEEEEviT_T0_T2_T3_T4_T5_:
	.zero		584


//--------------------- .nv.constant0._ZN2at6native18elementwise_kernelILi128ELi2EZNS0_22gpu_kernel_impl_nocastINS0_13BinaryFunctorIfffZZZNS0_19maximum_kernel_cudaERNS_18TensorIteratorBaseEENKUlvE0_clEvENKUlvE0_clEvEUlffE_EEEEvS5_RKT_EUliE_EEviT1_ --------------------------
	.section	.nv.constant0._ZN2at6native18elementwise_kernelILi128ELi2EZNS0_22gpu_kernel_impl_nocastINS0_13BinaryFunctorIfffZZZNS0_19maximum_kernel_cudaERNS_18TensorIteratorBaseEENKUlvE0_clEvENKUlvE0_clEvEUlffE_EEEEvS5_RKT_EUliE_EEviT1_,"a",@progbits
	.sectionflags	@""
	.align	4
.nv.constant0._ZN2at6native18elementwise_kernelILi128ELi2EZNS0_22gpu_kernel_impl_nocastINS0_13BinaryFunctorIfffZZZNS0_19maximum_kernel_cudaERNS_18TensorIteratorBaseEENKUlvE0_clEvENKUlvE0_clEvEUlffE_EEEEvS5_RKT_EUliE_EEviT1_:
	.zero		1184


//--------------------- .nv.constant0._ZN2at6native27unrolled_elementwise_kernelINS0_13BinaryFunctorIfffZZZNS0_19maximum_kernel_cudaERNS_18TensorIteratorBaseEENKUlvE0_clEvENKUlvE0_clEvEUlffE_EESt5arrayIPcLm3EELi4E23TrivialOffsetCalculatorILi2EjESC_ILi1EjENS0_6memory15LoadWithoutCastENSF_16StoreWithoutCastEEEviT_T0_T2_T3_T4_T5_ --------------------------
	.section	.nv.constant0._ZN2at6native27unrolled_elementwise_kernelINS0_13BinaryFunctorIfffZZZNS0_19maximum_kernel_cudaERNS_18TensorIteratorBaseEENKUlvE0_clEvENKUlvE0_clEvEUlffE_EESt5arrayIPcLm3EELi4E23TrivialOffsetCalculatorILi2EjESC_ILi1EjENS0_6memory15LoadWithoutCastENSF_16StoreWithoutCastEEEviT_T0_T2_T3_T4_T5_,"a",@progbits
	.sectionflags	@""
	.align	4
.nv.constant0._ZN2at6native27unrolled_elementwise_kernelINS0_13BinaryFunctorIfffZZZNS0_19maximum_kernel_cudaERNS_18TensorIteratorBaseEENKUlvE0_clEvENKUlvE0_clEvEUlffE_EESt5arrayIPcLm3EELi4E23TrivialOffsetCalculatorILi2EjESC_ILi1EjENS0_6memory15LoadWithoutCastENSF_16StoreWithoutCastEEEviT_T0_T2_T3_T4_T5_:
	.zero		564


//--------------------- .nv.constant0._ZN2at6native29vectorized_elementwise_kernelILi2ENS0_13BinaryFunctorIfffZZZNS0_19maximum_kernel_cudaERNS_18TensorIteratorBaseEENKUlvE0_clEvENKUlvE0_clEvEUlffE_EESt5arrayIPcLm3EEEEviT0_T1_ --------------------------
	.section	.nv.constant0._ZN2at6native29vectorized_elementwise_kernelILi2ENS0_13BinaryFunctorIfffZZZNS0_19maximum_kernel_cudaERNS_18TensorIteratorBaseEENKUlvE0_clEvENKUlvE0_clEvEUlffE_EESt5arrayIPcLm3EEEEviT0_T1_,"a",@progbits
	.sectionflags	@""
	.align	4
.nv.constant0._ZN2at6native29vectorized_elementwise_kernelILi2ENS0_13BinaryFunctorIfffZZZNS0_19maximum_kernel_cudaERNS_18TensorIteratorBaseEENKUlvE0_clEvENKUlvE0_clEvEUlffE_EESt5arrayIPcLm3EEEEviT0_T1_:
	.zero		560


//--------------------- .nv.constant0._ZN2at6native29vectorized_elementwise_kernelILi4ENS0_13BinaryFunctorIfffZZZNS0_19maximum_kernel_cudaERNS_18TensorIteratorBaseEENKUlvE0_clEvENKUlvE0_clEvEUlffE_EESt5arrayIPcLm3EEEEviT0_T1_ --------------------------
	.section	.nv.constant0._ZN2at6native29vectorized_elementwise_kernelILi4ENS0_13BinaryFunctorIfffZZZNS0_19maximum_kernel_cudaERNS_18TensorIteratorBaseEENKUlvE0_clEvENKUlvE0_clEvEUlffE_EESt5arrayIPcLm3EEEEviT0_T1_,"a",@progbits
	.sectionflags	@""
	.align	4
.nv.constant0._ZN2at6native29vectorized_elementwise_kernelILi4ENS0_13BinaryFunctorIfffZZZNS0_19maximum_kernel_cudaERNS_18TensorIteratorBaseEENKUlvE0_clEvENKUlvE0_clEvEUlffE_EESt5arrayIPcLm3EEEEviT0_T1_:
	.zero		560


//--------------------- .nv.constant0._ZN2at6native29vectorized_elementwise_kernelILi8ENS0_13BinaryFunctorIfffZZZNS0_19maximum_kernel_cudaERNS_18TensorIteratorBaseEENKUlvE0_clEvENKUlvE0_clEvEUlffE_EESt5arrayIPcLm3EEEEviT0_T1_ --------------------------
	.section	.nv.constant0._ZN2at6native29vectorized_elementwise_kernelILi8ENS0_13BinaryFunctorIfffZZZNS0_19maximum_kernel_cudaERNS_18TensorIteratorBaseEENKUlvE0_clEvENKUlvE0_clEvEUlffE_EESt5arrayIPcLm3EEEEviT0_T1_,"a",@progbits
	.sectionflags	@""
	.align	4
.nv.constant0._ZN2at6native29vectorized_elementwise_kernelILi8ENS0_13BinaryFunctorIfffZZZNS0_19maximum_kernel_cudaERNS_18TensorIteratorBaseEENKUlvE0_clEvENKUlvE0_clEvEUlffE_EESt5arrayIPcLm3EEEEviT0_T1_:
	.zero		560


//--------------------- .nv.constant0._ZN2at6native18elementwise_kernelILi128ELi4EZNS0_15gpu_kernel_implINS0_13AUnaryFunctorIdddZZZNS0_19maximum_kernel_cudaERNS_18TensorIteratorBaseEENKUlvE0_clEvENKUlvE_clEvEUlddE_EEEEvS5_RKT_EUliE_EEviT1_ --------------------------
	.section	.nv.constant0._ZN2at6native18elementwise_kernelILi128ELi4EZNS0_15gpu_kernel_implINS0_13AUnaryFunctorIdddZZZNS0_19maximum_kernel_cudaERNS_18TensorIteratorBaseEENKUlvE0_clEvENKUlvE_clEvEUlddE_EEEEvS5_RKT_EUliE_EEviT1_,"a",@progbits
	.sectionflags	@""
	.align	4
.nv.constant0._ZN2at6native18elementwise_kernelILi128ELi4EZNS0_15gpu_kernel_implINS0_13AUnaryFunctorIdddZZZNS0_19maximum_kernel_cudaERNS_18TensorIteratorBaseEENKUlvE0_clEvENKUlvE_clEvEUlddE_EEEEvS5_RKT_EUliE_EEviT1_:
	.zero		1088


//--------------------- .nv.constant0._ZN2at6native27unrolled_elementwise_kernelINS0_13AUnaryFunctorIdddZZZNS0_19maximum_kernel_cudaERNS_18TensorIteratorBaseEENKUlvE0_clEvENKUlvE_clEvEUlddE_EESt5arrayIPcLm2EELi4E23TrivialOffsetCalculatorILi1EjESD_NS0_6memory12LoadWithCastILi1EEENSE_13StoreWithCastILi1EEEEEviT_T0_T2_T3_T4_T5_ --------------------------
	.section	.nv.constant0._ZN2at6native27unrolled_elementwise_kernelINS0_13AUnaryFunctorIdddZZZNS0_19maximum_kernel_cudaERNS_18TensorIteratorBaseEENKUlvE0_clEvENKUlvE_clEvEUlddE_EESt5arrayIPcLm2EELi4E23TrivialOffsetCalculatorILi1EjESD_NS0_6memory12LoadWithCastILi1EEENSE_13StoreWithCastILi1EEEEEviT_T0_T2_T3_T4_T5_,"a",@progbits
	.sectionflags	@""
	.align	4
.nv.constant0._ZN2at6native27unrolled_elementwise_kernelINS0_13AUnaryFunctorIdddZZZNS0_19maximum_kernel_cudaERNS_18TensorIteratorBaseEENKUlvE0_clEvENKUlvE_clEvEUlddE_EESt5arrayIPcLm2EELi4E23TrivialOffsetCalculatorILi1EjESD_NS0_6memory12LoadWithCastILi1EEENSE_13StoreWithCastILi1EEEEEviT_T0_T2_T3_T4_T5_:
	.zero		588


//--------------------- .nv.constant0._ZN2at6native18elementwise_kernelILi128ELi2EZNS0_22gpu_kernel_impl_nocastINS0_13AUnaryFunctorIdddZZZNS0_19maximum_kernel_cudaERNS_18TensorIteratorBaseEENKUlvE0_clEvENKUlvE_clEvEUlddE_EEEEvS5_RKT_EUliE_EEviT1_ --------------------------
	.section	.nv.constant0._ZN2at6native18elementwise_kernelILi128ELi2EZNS0_22gpu_kernel_impl_nocastINS0_13AUnaryFunctorIdddZZZNS0_19maximum_kernel_cudaERNS_18TensorIteratorBaseEENKUlvE0_clEvENKUlvE_clEvEUlddE_EEEEvS5_RKT_EUliE_EEviT1_,"a",@progbits
	.sectionflags	@""
	.align	4
.nv.constant0._ZN2at6native18elementwise_kernelILi128ELi2EZNS0_22gpu_kernel_impl_nocastINS0_13AUnaryFunctorIdddZZZNS0_19maximum_kernel_cudaERNS_18TensorIteratorBaseEENKUlvE0_clEvENKUlvE_clEvEUlddE_EEEEvS5_RKT_EUliE_EEviT1_:
	.zero		1080


//--------------------- .nv.constant0._ZN2at6native27unrolled_elementwise_kernelINS0_13AUnaryFunctorIdddZZZNS0_19maximum_kernel_cudaERNS_18TensorIteratorBaseEENKUlvE0_clEvENKUlvE_clEvEUlddE_EESt5arrayIPcLm2EELi4E23TrivialOffsetCalculatorILi1EjESD_NS0_6memory15LoadWithoutCastENSE_16StoreWithoutCastEEEviT_T0_T2_T3_T4_T5_ --------------------------
	.section	.nv.constant0._ZN2at6native27unrolled_elementwise_kernelINS0_13AUnaryFunctorIdddZZZNS0_19maximum_kernel_cudaERNS_18TensorIteratorBaseEENKUlvE0_clEvENKUlvE_clEvEUlddE_EESt5arrayIPcLm2EELi4E23TrivialOffsetCalculatorILi1EjESD_NS0_6memory15LoadWithoutCastENSE_16StoreWithoutCastEEEviT_T0_T2_T3_T4_T5_,"a",@progbits
	.sectionflags	@""
	.align	4
.nv.constant0._ZN2at6native27unrolled_elementwise_kernelINS0_13AUnaryFunctorIdddZZZNS0_19maximum_kernel_cudaERNS_18TensorIteratorBaseEENKUlvE0_clEvENKUlvE_clEvEUlddE_EESt5arrayIPcLm2EELi4E23TrivialOffsetCalculatorILi1EjESD_NS0_6memory15LoadWithoutCastENSE_16StoreWithoutCastEEEviT_T0_T2_T3_T4_T5_:
	.zero		572


//--------------------- .nv.constant0._ZN2at6native29vectorized_elementwise_kernelILi2ENS0_13AUnaryFunctorIdddZZZNS0_19maximum_kernel_cudaERNS_18TensorIteratorBaseEENKUlvE0_clEvENKUlvE_clEvEUlddE_EESt5arrayIPcLm2EEEEviT0_T1_ --------------------------
	.section	.nv.constant0._ZN2at6native29vectorized_elementwise_kernelILi2ENS0_13AUnaryFunctorIdddZZZNS0_19maximum_kernel_cudaERNS_18TensorIteratorBaseEENKUlvE0_clEvENKUlvE_clEvEUlddE_EESt5arrayIPcLm2EEEEviT0_T1_,"a",@progbits
	.sectionflags	@""
	.align	4
.nv.constant0._ZN2at6native29vectorized_elementwise_kernelILi2ENS0_13AUnaryFunctorIdddZZZNS0_19maximum_kernel_cudaERNS_18TensorIteratorBaseEENKUlvE0_clEvENKUlvE_clEvEUlddE_EESt5arrayIPcLm2EEEEviT0_T1_:
	.zero		568


//--------------------- .nv.constant0._ZN2at6native29vectorized_elementwise_kernelILi4ENS0_13AUnaryFunctorIdddZZZNS0_19maximum_kernel_cudaERNS_18TensorIteratorBaseEENKUlvE0_clEvENKUlvE_clEvEUlddE_EESt5arrayIPcLm2EEEEviT0_T1_ --------------------------
	.section	.nv.constant0._ZN2at6native29vectorized_elementwise_kernelILi4ENS0_13AUnaryFunctorIdddZZZNS0_19maximum_kernel_cudaERNS_18TensorIteratorBaseEENKUlvE0_clEvENKUlvE_clEvEUlddE_EESt5arrayIPcLm2EEEEviT0_T1_,"a",@progbits
	.sectionflags	@""
	.align	4
.nv.constant0._ZN2at6native29vectorized_elementwise_kernelILi4ENS0_13AUnaryFunctorIdddZZZNS0_19maximum_kernel_cudaERNS_18TensorIteratorBaseEENKUlvE0_clEvENKUlvE_clEvEUlddE_EESt5arrayIPcLm2EEEEviT0_T1_:
	.zero		568


//--------------------- .nv.constant0._ZN2at6native29vectorized_elementwise_kernelILi8ENS0_13AUnaryFunctorIdddZZZNS0_19maximum_kernel_cudaERNS_18TensorIteratorBaseEENKUlvE0_clEvENKUlvE_clEvEUlddE_EESt5arrayIPcLm2EEEEviT0_T1_ --------------------------
	.section	.nv.constant0._ZN2at6native29vectorized_elementwise_kernelILi8ENS0_13AUnaryFunctorIdddZZZNS0_19maximum_kernel_cudaERNS_18TensorIteratorBaseEENKUlvE0_clEvENKUlvE_clEvEUlddE_EESt5arrayIPcLm2EEEEviT0_T1_,"a",@progbits
	.sectionflags	@""
	.align	4
.nv.constant0._ZN2at6native29vectorized_elementwise_kernelILi8ENS0_13AUnaryFunctorIdddZZZNS0_19maximum_kernel_cudaERNS_18TensorIteratorBaseEENKUlvE0_clEvENKUlvE_clEvEUlddE_EESt5arrayIPcLm2EEEEviT0_T1_:
	.zero		568


//--------------------- .nv.constant0._ZN2at6native18elementwise_kernelILi128ELi4EZNS0_15gpu_kernel_implINS0_13BinaryFunctorIdddZZZNS0_19maximum_kernel_cudaERNS_18TensorIteratorBaseEENKUlvE0_clEvENKUlvE_clEvEUlddE_EEEEvS5_RKT_EUliE_EEviT1_ --------------------------
	.section	.nv.constant0._ZN2at6native18elementwise_kernelILi128ELi4EZNS0_15gpu_kernel_implINS0_13BinaryFunctorIdddZZZNS0_19maximum_kernel_cudaERNS_18TensorIteratorBaseEENKUlvE0_clEvENKUlvE_clEvEUlddE_EEEEvS5_RKT_EUliE_EEviT1_,"a",@progbits
	.sectionflags	@""
	.align	4
.nv.constant0._ZN2at6native18elementwise_kernelILi128ELi4EZNS0_15gpu_kernel_implINS0_13BinaryFunctorIdddZZZNS0_19maximum_kernel_cudaERNS_18TensorIteratorBaseEENKUlvE0_clEvENKUlvE_clEvEUlddE_EEEEvS5_RKT_EUliE_EEviT1_:
	.zero		1184


//--------------------- .nv.constant0._ZN2at6native27unrolled_elementwise_kernelINS0_13BinaryFunctorIdddZZZNS0_19maximum_kernel_cudaERNS_18TensorIteratorBaseEENKUlvE0_clEvENKUlvE_clEvEUlddE_EESt5arrayIPcLm3EELi4E23TrivialOffsetCalculatorILi2EjESC_ILi1EjENS0_6memory12LoadWithCastILi2EEENSF_13StoreWithCastILi1EEEEEviT_T0_T2_T3_T4_T5_ --------------------------
	.section	.nv.constant0._ZN2at6native27unrolled_elementwise_kernelINS0_13BinaryFunctorIdddZZZNS0_19maximum_kernel_cudaERNS_18TensorIteratorBaseEENKUlvE0_clEvENKUlvE_clEvEUlddE_EESt5arrayIPcLm3EELi4E23TrivialOffsetCalculatorILi2EjESC_ILi1EjENS0_6memory12LoadWithCastILi2EEENSF_13StoreWithCastILi1EEEEEviT_T0_T2_T3_T4_T5_,"a",@progbits
	.sectionflags	@""
	.align	4
.nv.constant0._ZN2at6native27unrolled_elementwise_kernelINS0_13BinaryFunctorIdddZZZNS0_19maximum_kernel_cudaERNS_18TensorIteratorBaseEENKUlvE0_clEvENKUlvE_clEvEUlddE_EESt5arrayIPcLm3EELi4E23TrivialOffsetCalculatorILi2EjESC_ILi1EjENS0_6memory12LoadWithCastILi2EEENSF_13StoreWithCastILi1EEEEEviT_T0_T2_T3_T4_T5_:
	.zero		584


//--------------------- .nv.constant0._ZN2at6native18elementwise_kernelILi128ELi2EZNS0_22gpu_kernel_impl_nocastINS0_13BinaryFunctorIdddZZZNS0_19maximum_kernel_cudaERNS_18TensorIteratorBaseEENKUlvE0_clEvENKUlvE_clEvEUlddE_EEEEvS5_RKT_EUliE_EEviT1_ --------------------------
	.section	.nv.constant0._ZN2at6native18elementwise_kernelILi128ELi2EZNS0_22gpu_kernel_impl_nocastINS0_13BinaryFunctorIdddZZZNS0_19maximum_kernel_cudaERNS_18TensorIteratorBaseEENKUlvE0_clEvENKUlvE_clEvEUlddE_EEEEvS5_RKT_EUliE_EEviT1_,"a",@progbits
	.sectionflags	@""
	.align	4
.nv.constant0._ZN2at6native18elementwise_kernelILi128ELi2EZNS0_22gpu_kernel_impl_nocastINS0_13BinaryFunctorIdddZZZNS0_19maximum_kernel_cudaERNS_18TensorIteratorBaseEENKUlvE0_clEvENKUlvE_clEvEUlddE_EEEEvS5_RKT_EUliE_EEviT1_:
	.zero		1184


//--------------------- .nv.constant0._ZN2at6native27unrolled_elementwise_kernelINS0_13BinaryFunctorIdddZZZNS0_19maximum_kernel_cudaERNS_18TensorIteratorBaseEENKUlvE0_clEvENKUlvE_clEvEUlddE_EESt5arrayIPcLm3EELi4E23TrivialOffsetCalculatorILi2EjESC_ILi1EjENS0_6memory15LoadWithoutCastENSF_16StoreWithoutCastEEEviT_T0_T2_T3_T4_T5_ --------------------------
	.section	.nv.constant0._ZN2at6native27unrolled_elementwise_kernelINS0_13BinaryFunctorIdddZZZNS0_19maximum_kernel_cudaERNS_18TensorIteratorBaseEENKUlvE0_clEvENKUlvE_clEvEUlddE_EESt5arrayIPcLm3EELi4E23TrivialOffsetCalculatorILi2EjESC_ILi1EjENS0_6memory15LoadWithoutCastENSF_16StoreWithoutCastEEEviT_T0_T2_T3_T4_T5_,"a",@progbits
	.sectionflags	@""
	.align	4
.nv.constant0._ZN2at6native27unrolled_elementwise_kernelINS0_13BinaryFunctorIdddZZZNS0_19maximum_kernel_cudaERNS_18TensorIteratorBaseEENKUlvE0_clEvENKUlvE_clEvEUlddE_EESt5arrayIPcLm3EELi4E23TrivialOffsetCalculatorILi2EjESC_ILi1EjENS0_6memory15LoadWithoutCastENSF_16StoreWithoutCastEEEviT_T0_T2_T3_T4_T5_:
	.zero		564


//--------------------- .nv.constant0._ZN2at6native29vectorized_elementwise_kernelILi2ENS0_13BinaryFunctorIdddZZZNS0_19maximum_kernel_cudaERNS_18TensorIteratorBaseEENKUlvE0_clEvENKUlvE_clEvEUlddE_EESt5arrayIPcLm3EEEEviT0_T1_ --------------------------
	.section	.nv.constant0._ZN2at6native29vectorized_elementwise_kernelILi2ENS0_13BinaryFunctorIdddZZZNS0_19maximum_kernel_cudaERNS_18TensorIteratorBaseEENKUlvE0_clEvENKUlvE_clEvEUlddE_EESt5arrayIPcLm3EEEEviT0_T1_,"a",@progbits
	.sectionflags	@""
	.align	4
.nv.constant0._ZN2at6native29vectorized_elementwise_kernelILi2ENS0_13BinaryFunctorIdddZZZNS0_19maximum_kernel_cudaERNS_18TensorIteratorBaseEENKUlvE0_clEvENKUlvE_clEvEUlddE_EESt5arrayIPcLm3EEEEviT0_T1_:
	.zero		560


//--------------------- .nv.constant0._ZN2at6native29vectorized_elementwise_kernelILi4ENS0_13BinaryFunctorIdddZZZNS0_19maximum_kernel_cudaERNS_18TensorIteratorBaseEENKUlvE0_clEvENKUlvE_clEvEUlddE_EESt5arrayIPcLm3EEEEviT0_T1_ --------------------------
	.section	.nv.constant0._ZN2at6native29vectorized_elementwise_kernelILi4ENS0_13BinaryFunctorIdddZZZNS0_19maximum_kernel_cudaERNS_18TensorIteratorBaseEENKUlvE0_clEvENKUlvE_clEvEUlddE_EESt5arrayIPcLm3EEEEviT0_T1_,"a",@progbits
	.sectionflags	@""
	.align	4
.nv.constant0._ZN2at6native29vectorized_elementwise_kernelILi4ENS0_13BinaryFunctorIdddZZZNS0_19maximum_kernel_cudaERNS_18TensorIteratorBaseEENKUlvE0_clEvENKUlvE_clEvEUlddE_EESt5arrayIPcLm3EEEEviT0_T1_:
	.zero		560


//--------------------- .nv.constant0._ZN2at6native29vectorized_elementwise_kernelILi8ENS0_13BinaryFunctorIdddZZZNS0_19maximum_kernel_cudaERNS_18TensorIteratorBaseEENKUlvE0_clEvENKUlvE_clEvEUlddE_EESt5arrayIPcLm3EEEEviT0_T1_ --------------------------
	.section	.nv.constant0._ZN2at6native29vectorized_elementwise_kernelILi8ENS0_13BinaryFunctorIdddZZZNS0_19maximum_kernel_cudaERNS_18TensorIteratorBaseEENKUlvE0_clEvENKUlvE_clEvEUlddE_EESt5arrayIPcLm3EEEEviT0_T1_,"a",@progbits
	.sectionflags	@""
	.align	4
.nv.constant0._ZN2at6native29vectorized_elementwise_kernelILi8ENS0_13BinaryFunctorIdddZZZNS0_19maximum_kernel_cudaERNS_18TensorIteratorBaseEENKUlvE0_clEvENKUlvE_clEvEUlddE_EESt5arrayIPcLm3EEEEviT0_T1_:
	.zero		560


//--------------------- .nv.constant0._ZN2at6native18elementwise_kernelILi128ELi4EZNS0_15gpu_kernel_implINS0_13AUnaryFunctorIsssZZZNS0_19maximum_kernel_cudaERNS_18TensorIteratorBaseEENKUlvE_clEvENKUlvE3_clEvEUlssE_EEEEvS5_RKT_EUliE_EEviT1_ --------------------------
	.section	.nv.constant0._ZN2at6native18elementwise_kernelILi128ELi4EZNS0_15gpu_kernel_implINS0_13AUnaryFunctorIsssZZZNS0_19maximum_kernel_cudaERNS_18TensorIteratorBaseEENKUlvE_clEvENKUlvE3_clEvEUlssE_EEEEvS5_RKT_EUliE_EEviT1_,"a",@progbits
	.sectionflags	@""
	.align	4
.nv.constant0._ZN2at6native18elementwise_kernelILi128ELi4EZNS0_15gpu_kernel_implINS0_13AUnaryFunctorIsssZZZNS0_19maximum_kernel_cudaERNS_18TensorIteratorBaseEENKUlvE_clEvENKUlvE3_clEvEUlssE_EEEEvS5_RKT_EUliE_EEviT1_:
	.zero		1072


//--------------------- .nv.constant0._ZN2at6native27unrolled_elementwise_kernelINS0_13AUnaryFunctorIsssZZZNS0_19maximum_kernel_cudaERNS_18TensorIteratorBaseEENKUlvE_clEvENKUlvE3_clEvEUlssE_EESt5arrayIPcLm2EELi4E23TrivialOffsetCalculatorILi1EjESD_NS0_6memory12LoadWithCastILi1EEENSE_13StoreWithCastILi1EEEEEviT_T0_T2_T3_T4_T5_ --------------------------
	.section	.nv.constant0._ZN2at6native27unrolled_elementwise_kernelINS0_13AUnaryFunctorIsssZZZNS0_19maximum_kernel_cudaERNS_18TensorIteratorBaseEENKUlvE_clEvENKUlvE3_clEvEUlssE_EESt5arrayIPcLm2EELi4E23TrivialOffsetCalculatorILi1EjESD_NS0_6memory12LoadWithCastILi1EEENSE_13StoreWithCastILi1EEEEEviT_T0_T2_T3_T4_T5_,"a",@progbits
	.sectionflags	@""
	.align	4
.nv.constant0._ZN2at6native27unrolled_elementwise_kernelINS0_13AUnaryFunctorIsssZZZNS0_19maximum_kernel_cudaERNS_18TensorIteratorBaseEENKUlvE_clEvENKUlvE3_clEvEUlssE_EESt5arrayIPcLm2EELi4E23TrivialOffsetCalculatorILi1EjESD_NS0_6memory12LoadWithCastILi1EEENSE_13StoreWithCastILi1EEEEEviT_T0_T2_T3_T4_T5_:
	.zero		572


//--------------------- .nv.constant0._ZN2at6native18elementwise_kernelILi128ELi4EZNS0_22gpu_kernel_impl_nocastINS0_13AUnaryFunctorIsssZZZNS0_19maximum_kernel_cudaERNS_18TensorIteratorBaseEENKUlvE_clEvENKUlvE3_clEvEUlssE_EEEEvS5_RKT_EUliE_EEviT1_ --------------------------
	.section	.nv.constant0._ZN2at6native18elementwise_kernelILi128ELi4EZNS0_22gpu_kernel_impl_nocastINS0_13AUnaryFunctorIsssZZZNS0_19maximum_kernel_cudaERNS_18TensorIteratorBaseEENKUlvE_clEvENKUlvE3_clEvEUlssE_EEEEvS5_RKT_EUliE_EEviT1_,"a",@progbits
	.sectionflags	@""
	.align	4
.nv.constant0._ZN2at6native18elementwise_kernelILi128ELi4EZNS0_22gpu_kernel_impl_nocastINS0_13AUnaryFunctorIsssZZZNS0_19maximum_kernel_cudaERNS_18TensorIteratorBaseEENKUlvE_clEvENKUlvE3_clEvEUlssE_EEEEvS5_RKT_EUliE_EEviT1_:
	.zero		1072


//--------------------- .nv.constant0._ZN2at6native27unrolled_elementwise_kernelINS0_13AUnaryFunctorIsssZZZNS0_19maximum_kernel_cudaERNS_18TensorIteratorBaseEENKUlvE_clEvENKUlvE3_clEvEUlssE_EESt5arrayIPcLm2EELi4E23TrivialOffsetCalculatorILi1EjESD_NS0_6memory15LoadWithoutCastENSE_16StoreWithoutCastEEEviT_T0_T2_T3_T4_T5_ --------------------------
	.section	.nv.constant0._ZN2at6native27unrolled_elementwise_kernelINS0_13AUnaryFunctorIsssZZZNS0_19maximum_kernel_cudaERNS_18TensorIteratorBaseEENKUlvE_clEvENKUlvE3_clEvEUlssE_EESt5arrayIPcLm2EELi4E23TrivialOffsetCalculatorILi1EjESD_NS0_6memory15LoadWithoutCastENSE_16StoreWithoutCastEEEviT_T0_T2_T3_T4_T5_,"a",@progbits
	.sectionflags	@""
	.align	4
.nv.constant0._ZN2at6native27unrolled_elementwise_kernelINS0_13AUnaryFunctorIsssZZZNS0_19maximum_kernel_cudaERNS_18TensorIteratorBaseEENKUlvE_clEvENKUlvE3_clEvEUlssE_EESt5arrayIPcLm2EELi4E23TrivialOffsetCalculatorILi1EjESD_NS0_6memory15LoadWithoutCastENSE_16StoreWithoutCastEEEviT_T0_T2_T3_T4_T5_:
	.zero		556


//--------------------- .nv.constant0._ZN2at6native29vectorized_elementwise_kernelILi2ENS0_13AUnaryFunctorIsssZZZNS0_19maximum_kernel_cudaERNS_18TensorIteratorBaseEENKUlvE_clEvENKUlvE3_clEvEUlssE_EESt5arrayIPcLm2EEEEviT0_T1_ --------------------------
	.section	.nv.constant0._ZN2at6native29vectorized_elementwise_kernelILi2ENS0_13AUnaryFunctorIsssZZZNS0_19maximum_kernel_cudaERNS_18TensorIteratorBaseEENKUlvE_clEvENKUlvE3_clEvEUlssE_EESt5arrayIPcLm2EEEEviT0_T1_,"a",@progbits
	.sectionflags	@""
	.align	4
.nv.constant0._ZN2at6native29vectorized_elementwise_kernelILi2ENS0_13AUnaryFunctorIsssZZZNS0_19maximum_kernel_cudaERNS_18TensorIteratorBaseEENKUlvE_clEvENKUlvE3_clEvEUlssE_EESt5arrayIPcLm2EEEEviT0_T1_:
	.zero		552


//--------------------- .nv.constant0._ZN2at6native29vectorized_elementwise_kernelILi4ENS0_13AUnaryFunctorIsssZZZNS0_19maximum_kernel_cudaERNS_18TensorIteratorBaseEENKUlvE_clEvENKUlvE3_clEvEUlssE_EESt5arrayIPcLm2EEEEviT0_T1_ --------------------------
	.section	.nv.constant0._ZN2at6native29vectorized_elementwise_kernelILi4ENS0_13AUnaryFunctorIsssZZZNS0_19maximum_kernel_cudaERNS_18TensorIteratorBaseEENKUlvE_clEvENKUlvE3_clEvEUlssE_EESt5arrayIPcLm2EEEEviT0_T1_,"a",@progbits
	.sectionflags	@""
	.align	4
.nv.constant0._ZN2at6native29vectorized_elementwise_kernelILi4ENS0_13AUnaryFunctorIsssZZZNS0_19maximum_kernel_cudaERNS_18TensorIteratorBaseEENKUlvE_clEvENKUlvE3_clEvEUlssE_EESt5arrayIPcLm2EEEEviT0_T1_:
	.zero		552


//--------------------- .nv.constant0._ZN2at6native29vectorized_elementwise_kernelILi8ENS0_13AUnaryFunctorIsssZZZNS0_19maximum_kernel_cudaERNS_18TensorIteratorBaseEENKUlvE_clEvENKUlvE3_clEvEUlssE_EESt5arrayIPcLm2EEEEviT0_T1_ --------------------------
	.section	.nv.constant0._ZN2at6native29vectorized_elementwise_kernelILi8ENS0_13AUnaryFunctorIsssZZZNS0_19maximum_kernel_cudaERNS_18TensorIteratorBaseEENKUlvE_clEvENKUlvE3_clEvEUlssE_EESt5arrayIPcLm2EEEEviT0_T1_,"a",@progbits
	.sectionflags	@""
	.align	4
.nv.constant0._ZN2at6native29vectorized_elementwise_kernelILi8ENS0_13AUnaryFunctorIsssZZZNS0_19maximum_kernel_cudaERNS_18TensorIteratorBaseEENKUlvE_clEvENKUlvE3_clEvEUlssE_EESt5arrayIPcLm2EEEEviT0_T1_:
	.zero		552


//--------------------- .nv.constant0._ZN2at6native18elementwise_kernelILi128ELi4EZNS0_15gpu_kernel_implINS0_13BinaryFunctorIsssZZZNS0_19maximum_kernel_cudaERNS_18TensorIteratorBaseEENKUlvE_clEvENKUlvE3_clEvEUlssE_EEEEvS5_RKT_EUliE_EEviT1_ --------------------------
	.section	.nv.constant0._ZN2at6native18elementwise_kernelILi128ELi4EZNS0_15gpu_kernel_implINS0_13BinaryFunctorIsssZZZNS0_19maximum_kernel_cudaERNS_18TensorIteratorBaseEENKUlvE_clEvENKUlvE3_clEvEUlssE_EEEEvS5_RKT_EUliE_EEviT1_,"a",@progbits
	.sectionflags	@""
	.align	4
.nv.constant0._ZN2at6native18elementwise_kernelILi128ELi4EZNS0_15gpu_kernel_implINS0_13BinaryFunctorIsssZZZNS0_19maximum_kernel_cudaERNS_18TensorIteratorBaseEENKUlvE_clEvENKUlvE3_clEvEUlssE_EEEEvS5_RKT_EUliE_EEviT1_:
	.zero		1184


//--------------------- .nv.constant0._ZN2at6native27unrolled_elementwise_kernelINS0_13BinaryFunctorIsssZZZNS0_19maximum_kernel_cudaERNS_18TensorIteratorBaseEENKUlvE_clEvENKUlvE3_clEvEUlssE_EESt5arrayIPcLm3EELi4E23TrivialOffsetCalculatorILi2EjESC_ILi1EjENS0_6memory12LoadWithCastILi2EEENSF_13StoreWithCastILi1EEEEEviT_T0_T2_T3_T4_T5_ --------------------------
	.section	.nv.constant0._ZN2at6native27unrolled_elementwise_kernelINS0_13BinaryFunctorIsssZZZNS0_19maximum_kernel_cudaERNS_18TensorIteratorBaseEENKUlvE_clEvENKUlvE3_clEvEUlssE_EESt5arrayIPcLm3EELi4E23TrivialOffsetCalculatorILi2EjESC_ILi1EjENS0_6memory12LoadWithCastILi2EEENSF_13StoreWithCastILi1EEEEEviT_T0_T2_T3_T4_T5_,"a",@progbits
	.sectionflags	@""
	.align	4
.nv.constant0._ZN2at6native27unrolled_elementwise_kernelINS0_13BinaryFunctorIsssZZZNS0_19maximum_kernel_cudaERNS_18TensorIteratorBaseEENKUlvE_clEvENKUlvE3_clEvEUlssE_EESt5arrayIPcLm3EELi4E23TrivialOffsetCalculatorILi2EjESC_ILi1EjENS0_6memory12LoadWithCastILi2EEENSF_13StoreWithCastILi1EEEEEviT_T0_T2_T3_T4_T5_:
	.zero		584


//--------------------- .nv.constant0._ZN2at6native18elementwise_kernelILi128ELi4EZNS0_22gpu_kernel_impl_nocastINS0_13BinaryFunctorIsssZZZNS0_19maximum_kernel_cudaERNS_18TensorIteratorBaseEENKUlvE_clEvENKUlvE3_clEvEUlssE_EEEEvS5_RKT_EUliE_EEviT1_ --------------------------
	.section	.nv.constant0._ZN2at6native18elementwise_kernelILi128ELi4EZNS0_22gpu_kernel_impl_nocastINS0_13BinaryFunctorIsssZZZNS0_19maximum_kernel_cudaERNS_18TensorIteratorBaseEENKUlvE_clEvENKUlvE3_clEvEUlssE_EEEEvS5_RKT_EUliE_EEviT1_,"a",@progbits
	.sectionflags	@""
	.align	4
.nv.constant0._ZN2at6native18elementwise_kernelILi128ELi4EZNS0_22gpu_kernel_impl_nocastINS0_13BinaryFunctorIsssZZZNS0_19maximum_kernel_cudaERNS_18TensorIteratorBaseEENKUlvE_clEvENKUlvE3_clEvEUlssE_EEEEvS5_RKT_EUliE_EEviT1_:
	.zero		1184


//--------------------- .nv.constant0._ZN2at6native27unrolled_elementwise_kernelINS0_13BinaryFunctorIsssZZZNS0_19maximum_kernel_cudaERNS_18TensorIteratorBaseEENKUlvE_clEvENKUlvE3_clEvEUlssE_EESt5arrayIPcLm3EELi4E23TrivialOffsetCalculatorILi2EjESC_ILi1EjENS0_6memory15LoadWithoutCastENSF_16StoreWithoutCastEEEviT_T0_T2_T3_T4_T5_ --------------------------
	.section	.nv.constant0._ZN2at6native27unrolled_elementwise_kernelINS0_13BinaryFunctorIsssZZZNS0_19maximum_kernel_cudaERNS_18TensorIteratorBaseEENKUlvE_clEvENKUlvE3_clEvEUlssE_EESt5arrayIPcLm3EELi4E23TrivialOffsetCalculatorILi2EjESC_ILi1EjENS0_6memory15LoadWithoutCastENSF_16StoreWithoutCastEEEviT_T0_T2_T3_T4_T5_,"a",@progbits
	.sectionflags	@""
	.align	4
.nv.constant0._ZN2at6native27unrolled_elementwise_kernelINS0_13BinaryFunctorIsssZZZNS0_19maximum_kernel_cudaERNS_18TensorIteratorBaseEENKUlvE_clEvENKUlvE3_clEvEUlssE_EESt5arrayIPcLm3EELi4E23TrivialOffsetCalculatorILi2EjESC_ILi1EjENS0_6memory15LoadWithoutCastENSF_16StoreWithoutCastEEEviT_T0_T2_T3_T4_T5_:
	.zero		564


//--------------------- .nv.constant0._ZN2at6native29vectorized_elementwise_kernelILi2ENS0_13BinaryFunctorIsssZZZNS0_19maximum_kernel_cudaERNS_18TensorIteratorBaseEENKUlvE_clEvENKUlvE3_clEvEUlssE_EESt5arrayIPcLm3EEEEviT0_T1_ --------------------------
	.section	.nv.constant0._ZN2at6native29vectorized_elementwise_kernelILi2ENS0_13BinaryFunctorIsssZZZNS0_19maximum_kernel_cudaERNS_18TensorIteratorBaseEENKUlvE_clEvENKUlvE3_clEvEUlssE_EESt5arrayIPcLm3EEEEviT0_T1_,"a",@progbits
	.sectionflags	@""
	.align	4
.nv.constant0._ZN2at6native29vectorized_elementwise_kernelILi2ENS0_13BinaryFunctorIsssZZZNS0_19maximum_kernel_cudaERNS_18TensorIteratorBaseEENKUlvE_clEvENKUlvE3_clEvEUlssE_EESt5arrayIPcLm3EEEEviT0_T1_:
	.zero		560


//--------------------- .nv.constant0._ZN2at6native29vectorized_elementwise_kernelILi4ENS0_13BinaryFunctorIsssZZZNS0_19maximum_kernel_cudaERNS_18TensorIteratorBaseEENKUlvE_clEvENKUlvE3_clEvEUlssE_EESt5arrayIPcLm3EEEEviT0_T1_ --------------------------
	.section	.nv.constant0._ZN2at6native29vectorized_elementwise_kernelILi4ENS0_13BinaryFunctorIsssZZZNS0_19maximum_kernel_cudaERNS_18TensorIteratorBaseEENKUlvE_clEvENKUlvE3_clEvEUlssE_EESt5arrayIPcLm3EEEEviT0_T1_,"a",@progbits
	.sectionflags	@""
	.align	4
.nv.constant0._ZN2at6native29vectorized_elementwise_kernelILi4ENS0_13BinaryFunctorIsssZZZNS0_19maximum_kernel_cudaERNS_18TensorIteratorBaseEENKUlvE_clEvENKUlvE3_clEvEUlssE_EESt5arrayIPcLm3EEEEviT0_T1_:
	.zero		560


//--------------------- .nv.constant0._ZN2at6native29vectorized_elementwise_kernelILi8ENS0_13BinaryFunctorIsssZZZNS0_19maximum_kernel_cudaERNS_18TensorIteratorBaseEENKUlvE_clEvENKUlvE3_clEvEUlssE_EESt5arrayIPcLm3EEEEviT0_T1_ --------------------------
	.section	.nv.constant0._ZN2at6native29vectorized_elementwise_kernelILi8ENS0_13BinaryFunctorIsssZZZNS0_19maximum_kernel_cudaERNS_18TensorIteratorBaseEENKUlvE_clEvENKUlvE3_clEvEUlssE_EESt5arrayIPcLm3EEEEviT0_T1_,"a",@progbits
	.sectionflags	@""
	.align	4
.nv.constant0._ZN2at6native29vectorized_elementwise_kernelILi8ENS0_13BinaryFunctorIsssZZZNS0_19maximum_kernel_cudaERNS_18TensorIteratorBaseEENKUlvE_clEvENKUlvE3_clEvEUlssE_EESt5arrayIPcLm3EEEEviT0_T1_:
	.zero		560


//--------------------- .nv.constant0._ZN2at6native18elementwise_kernelILi128ELi4EZNS0_15gpu_kernel_implINS0_13AUnaryFunctorIlllZZZNS0_19maximum_kernel_cudaERNS_18TensorIteratorBaseEENKUlvE_clEvENKUlvE2_clEvEUlllE_EEEEvS5_RKT_EUliE_EEviT1_ --------------------------
	.section	.nv.constant0._ZN2at6native18elementwise_kernelILi128ELi4EZNS0_15gpu_kernel_implINS0_13AUnaryFunctorIlllZZZNS0_19maximum_kernel_cudaERNS_18TensorIteratorBaseEENKUlvE_clEvENKUlvE2_clEvEUlllE_EEEEvS5_RKT_EUliE_EEviT1_,"a",@progbits
	.sectionflags	@""
	.align	4
.nv.constant0._ZN2at6native18elementwise_kernelILi128ELi4EZNS0_15gpu_kernel_implINS0_13AUnaryFunctorIlllZZZNS0_19maximum_kernel_cudaERNS_18TensorIteratorBaseEENKUlvE_clEvENKUlvE2_clEvEUlllE_EEEEvS5_RKT_EUliE_EEviT1_:
	.zero		1088


//--------------------- .nv.constant0._ZN2at6native27unrolled_elementwise_kernelINS0_13AUnaryFunctorIlllZZZNS0_19maximum_kernel_cudaERNS_18TensorIteratorBaseEENKUlvE_clEvENKUlvE2_clEvEUlllE_EESt5arrayIPcLm2EELi4E23TrivialOffsetCalculatorILi1EjESD_NS0_6memory12LoadWithCastILi1EEENSE_13StoreWithCastILi1EEEEEviT_T0_T2_T3_T4_T5_ --------------------------
	.section	.nv.constant0._ZN2at6native27unrolled_elementwise_kernelINS0_13AUnaryFunctorIlllZZZNS0_19maximum_kernel_cudaERNS_18TensorIteratorBaseEENKUlvE_clEvENKUlvE2_clEvEUlllE_EESt5arrayIPcLm2EELi4E23TrivialOffsetCalculatorILi1EjESD_NS0_6memory12LoadWithCastILi1EEENSE_13StoreWithCastILi1EEEEEviT_T0_T2_T3_T4_T5_,"a",@progbits
	.sectionflags	@""
	.align	4
.nv.constant0._ZN2at6native27unrolled_elementwise_kernelINS0_13AUnaryFunctorIlllZZZNS0_19maximum_kernel_cudaERNS_18TensorIteratorBaseEENKUlvE_clEvENKUlvE2_clEvEUlllE_EESt5arrayIPcLm2EELi4E23TrivialOffsetCalculatorILi1EjESD_NS0_6memory12LoadWithCastILi1EEENSE_13StoreWithCastILi1EEEEEviT_T0_T2_T3_T4_T5_:
	.zero		588


//--------------------- .nv.constant0._ZN2at6native18elementwise_kernelILi128ELi2EZNS0_22gpu_kernel_impl_nocastINS0_13AUnaryFunctorIlllZZZNS0_19maximum_kernel_cudaERNS_18TensorIteratorBaseEENKUlvE_clEvENKUlvE2_clEvEUlllE_EEEEvS5_RKT_EUliE_EEviT1_ --------------------------
	.section	.nv.constant0._ZN2at6native18elementwise_kernelILi128ELi2EZNS0_22gpu_kernel_impl_nocastINS0_13AUnaryFunctorIlllZZZNS0_19maximum_kernel_cudaERNS_18TensorIteratorBaseEENKUlvE_clEvENKUlvE2_clEvEUlllE_EEEEvS5_RKT_EUliE_EEviT1_,"a",@progbits
	.sectionflags	@""
	.align	4
.nv.constant0._ZN2at6native18elementwise_kernelILi128ELi2EZNS0_22gpu_kernel_impl_nocastINS0_13AUnaryFunctorIlllZZZNS0_19maximum_kernel_cudaERNS_18TensorIteratorBaseEENKUlvE_clEvENKUlvE2_clEvEUlllE_EEEEvS5_RKT_EUliE_EEviT1_:
	.zero		1080


//--------------------- .nv.constant0._ZN2at6native27unrolled_elementwise_kernelINS0_13AUnaryFunctorIlllZZZNS0_19maximum_kernel_cudaERNS_18TensorIteratorBaseEENKUlvE_clEvENKUlvE2_clEvEUlllE_EESt5arrayIPcLm2EELi4E23TrivialOffsetCalculatorILi1EjESD_NS0_6memory15LoadWithoutCastENSE_16StoreWithoutCastEEEviT_T0_T2_T3_T4_T5_ --------------------------
	.section	.nv.constant0._ZN2at6native27unrolled_elementwise_kernelINS0_13AUnaryFunctorIlllZZZNS0_19maximum_kernel_cudaERNS_18TensorIteratorBaseEENKUlvE_clEvENKUlvE2_clEvEUlllE_EESt5arrayIPcLm2EELi4E23TrivialOffsetCalculatorILi1EjESD_NS0_6memory15LoadWithoutCastENSE_16StoreWithoutCastEEEviT_T0_T2_T3_T4_T5_,"a",@progbits
	.sectionflags	@""
	.align	4
.nv.constant0._ZN2at6native27unrolled_elementwise_kernelINS0_13AUnaryFunctorIlllZZZNS0_19maximum_kernel_cudaERNS_18TensorIteratorBaseEENKUlvE_clEvENKUlvE2_clEvEUlllE_EESt5arrayIPcLm2EELi4E23TrivialOffsetCalculatorILi1EjESD_NS0_6memory15LoadWithoutCastENSE_16StoreWithoutCastEEEviT_T0_T2_T3_T4_T5_:
	.zero		572


//--------------------- .nv.constant0._ZN2at6native29vectorized_elementwise_kernelILi2ENS0_13AUnaryFunctorIlllZZZNS0_19maximum_kernel_cudaERNS_18TensorIteratorBaseEENKUlvE_clEvENKUlvE2_clEvEUlllE_EESt5arrayIPcLm2EEEEviT0_T1_ --------------------------
	.section	.nv.constant0._ZN2at6native29vectorized_elementwise_kernelILi2ENS0_13AUnaryFunctorIlllZZZNS0_19maximum_kernel_cudaERNS_18TensorIteratorBaseEENKUlvE_clEvENKUlvE2_clEvEUlllE_EESt5arrayIPcLm2EEEEviT0_T1_,"a",@progbits
	.sectionflags	@""
	.align	4
.nv.constant0._ZN2at6native29vectorized_elementwise_kernelILi2ENS0_13AUnaryFunctorIlllZZZNS0_19maximum_kernel_cudaERNS_18TensorIteratorBaseEENKUlvE_clEvENKUlvE2_clEvEUlllE_EESt5arrayIPcLm2EEEEviT0_T1_:
	.zero		568


//--------------------- .nv.constant0._ZN2at6native29vectorized_elementwise_kernelILi4ENS0_13AUnaryFunctorIlllZZZNS0_19maximum_kernel_cudaERNS_18TensorIteratorBaseEENKUlvE_clEvENKUlvE2_clEvEUlllE_EESt5arrayIPcLm2EEEEviT0_T1_ --------------------------
	.section	.nv.constant0._ZN2at6native29vectorized_elementwise_kernelILi4ENS0_13AUnaryFunctorIlllZZZNS0_19maximum_kernel_cudaERNS_18TensorIteratorBaseEENKUlvE_clEvENKUlvE2_clEvEUlllE_EESt5arrayIPcLm2EEEEviT0_T1_,"a",@progbits
	.sectionflags	@""
	.align	4
.nv.constant0._ZN2at6native29vectorized_elementwise_kernelILi4ENS0_13AUnaryFunctorIlllZZZNS0_19maximum_kernel_cudaERNS_18TensorIteratorBaseEENKUlvE_clEvENKUlvE2_clEvEUlllE_EESt5arrayIPcLm2EEEEviT0_T1_:
	.zero		568


//--------------------- .nv.constant0._ZN2at6native29vectorized_elementwise_kernelILi8ENS0_13AUnaryFunctorIlllZZZNS0_19maximum_kernel_cudaERNS_18TensorIteratorBaseEENKUlvE_clEvENKUlvE2_clEvEUlllE_EESt5arrayIPcLm2EEEEviT0_T1_ --------------------------
	.section	.nv.constant0._ZN2at6native29vectorized_elementwise_kernelILi8ENS0_13AUnaryFunctorIlllZZZNS0_19maximum_kernel_cudaERNS_18TensorIteratorBaseEENKUlvE_clEvENKUlvE2_clEvEUlllE_EESt5arrayIPcLm2EEEEviT0_T1_,"a",@progbits
	.sectionflags	@""
	.align	4
.nv.constant0._ZN2at6native29vectorized_elementwise_kernelILi8ENS0_13AUnaryFunctorIlllZZZNS0_19maximum_kernel_cudaERNS_18TensorIteratorBaseEENKUlvE_clEvENKUlvE2_clEvEUlllE_EESt5arrayIPcLm2EEEEviT0_T1_:
	.zero		568


//--------------------- .nv.constant0._ZN2at6native18elementwise_kernelILi128ELi4EZNS0_15gpu_kernel_implINS0_13BinaryFunctorIlllZZZNS0_19maximum_kernel_cudaERNS_18TensorIteratorBaseEENKUlvE_clEvENKUlvE2_clEvEUlllE_EEEEvS5_RKT_EUliE_EEviT1_ --------------------------
	.section	.nv.constant0._ZN2at6native18elementwise_kernelILi128ELi4EZNS0_15gpu_kernel_implINS0_13BinaryFunctorIlllZZZNS0_19maximum_kernel_cudaERNS_18TensorIteratorBaseEENKUlvE_clEvENKUlvE2_clEvEUlllE_EEEEvS5_RKT_EUliE_EEviT1_,"a",@progbits
	.sectionflags	@""
	.align	4
.nv.constant0._ZN2at6native18elementwise_kernelILi128ELi4EZNS0_15gpu_kernel_implINS0_13BinaryFunctorIlllZZZNS0_19maximum_kernel_cudaERNS_18TensorIteratorBaseEENKUlvE_clEvENKUlvE2_clEvEUlllE_EEEEvS5_RKT_EUliE_EEviT1_:
	.zero		1184


//--------------------- .nv.constant0._ZN2at6native27unrolled_elementwise_kernelINS0_13BinaryFunctorIlllZZZNS0_19maximum_kernel_cudaERNS_18TensorIteratorBaseEENKUlvE_clEvENKUlvE2_clEvEUlllE_EESt5arrayIPcLm3EELi4E23TrivialOffsetCalculatorILi2EjESC_ILi1EjENS0_6memory12LoadWithCastILi2EEENSF_13StoreWithCastILi1EEEEEviT_T0_T2_T3_T4_T5_ --------------------------
	.section	.nv.constant0._ZN2at6native27unrolled_elementwise_kernelINS0_13BinaryFunctorIlllZZZNS0_19maximum_kernel_cudaERNS_18TensorIteratorBaseEENKUlvE_clEvENKUlvE2_clEvEUlllE_EESt5arrayIPcLm3EELi4E23TrivialOffsetCalculatorILi2EjESC_ILi1EjENS0_6memory12LoadWithCastILi2EEENSF_13StoreWithCastILi1EEEEEviT_T0_T2_T3_T4_T5_,"a",@progbits
	.sectionflags	@""
	.align	4
.nv.constant0._ZN2at6native27unrolled_elementwise_kernelINS0_13BinaryFunctorIlllZZZNS0_19maximum_kernel_cudaERNS_18TensorIteratorBaseEENKUlvE_clEvENKUlvE2_clEvEUlllE_EESt5arrayIPcLm3EELi4E23TrivialOffsetCalculatorILi2EjESC_ILi1EjENS0_6memory12LoadWithCastILi2EEENSF_13StoreWithCastILi1EEEEEviT_T0_T2_T3_T4_T5_:
	.zero		584


//--------------------- .nv.constant0._ZN2at6native18elementwise_kernelILi128ELi2EZNS0_22gpu_kernel_impl_nocastINS0_13BinaryFunctorIlllZZZNS0_19maximum_kernel_cudaERNS_18TensorIteratorBaseEENKUlvE_clEvENKUlvE2_clEvEUlllE_EEEEvS5_RKT_EUliE_EEviT1_ --------------------------
	.section	.nv.constant0._ZN2at6native18elementwise_kernelILi128ELi2EZNS0_22gpu_kernel_impl_nocastINS0_13BinaryFunctorIlllZZZNS0_19maximum_kernel_cudaERNS_18TensorIteratorBaseEENKUlvE_clEvENKUlvE2_clEvEUlllE_EEEEvS5_RKT_EUliE_EEviT1_,"a",@progbits
	.sectionflags	@""
	.align	4
.nv.constant0._ZN2at6native18elementwise_kernelILi128ELi2EZNS0_22gpu_kernel_impl_nocastINS0_13BinaryFunctorIlllZZZNS0_19maximum_kernel_cudaERNS_18TensorIteratorBaseEENKUlvE_clEvENKUlvE2_clEvEUlllE_EEEEvS5_RKT_EUliE_EEviT1_:
	.zero		1184


//--------------------- .nv.constant0._ZN2at6native27unrolled_elementwise_kernelINS0_13BinaryFunctorIlllZZZNS0_19maximum_kernel_cudaERNS_18TensorIteratorBaseEENKUlvE_clEvENKUlvE2_clEvEUlllE_EESt5arrayIPcLm3EELi4E23TrivialOffsetCalculatorILi2EjESC_ILi1EjENS0_6memory15LoadWithoutCastENSF_16StoreWithoutCastEEEviT_T0_T2_T3_T4_T5_ --------------------------
	.section	.nv.constant0._ZN2at6native27unrolled_elementwise_kernelINS0_13BinaryFunctorIlllZZZNS0_19maximum_kernel_cudaERNS_18TensorIteratorBaseEENKUlvE_clEvENKUlvE2_clEvEUlllE_EESt5arrayIPcLm3EELi4E23TrivialOffsetCalculatorILi2EjESC_ILi1EjENS0_6memory15LoadWithoutCastENSF_16StoreWithoutCastEEEviT_T0_T2_T3_T4_T5_,"a",@progbits
	.sectionflags	@""
	.align	4
.nv.constant0._ZN2at6native27unrolled_elementwise_kernelINS0_13BinaryFunctorIlllZZZNS0_19maximum_kernel_cudaERNS_18TensorIteratorBaseEENKUlvE_clEvENKUlvE2_clEvEUlllE_EESt5arrayIPcLm3EELi4E23TrivialOffsetCalculatorILi2EjESC_ILi1EjENS0_6memory15LoadWithoutCastENSF_16StoreWithoutCastEEEviT_T0_T2_T3_T4_T5_:
	.zero		564


//--------------------- .nv.constant0._ZN2at6native29vectorized_elementwise_kernelILi2ENS0_13BinaryFunctorIlllZZZNS0_19maximum_kernel_cudaERNS_18TensorIteratorBaseEENKUlvE_clEvENKUlvE2_clEvEUlllE_EESt5arrayIPcLm3EEEEviT0_T1_ --------------------------
	.section	.nv.constant0._ZN2at6native29vectorized_elementwise_kernelILi2ENS0_13BinaryFunctorIlllZZZNS0_19maximum_kernel_cudaERNS_18TensorIteratorBaseEENKUlvE_clEvENKUlvE2_clEvEUlllE_EESt5arrayIPcLm3EEEEviT0_T1_,"a",@progbits
	.sectionflags	@""
	.align	4
.nv.constant0._ZN2at6native29vectorized_elementwise_kernelILi2ENS0_13BinaryFunctorIlllZZZNS0_19maximum_kernel_cudaERNS_18TensorIteratorBaseEENKUlvE_clEvENKUlvE2_clEvEUlllE_EESt5arrayIPcLm3EEEEviT0_T1_:
	.zero		560


//--------------------- .nv.constant0._ZN2at6native29vectorized_elementwise_kernelILi4ENS0_13BinaryFunctorIlllZZZNS0_19maximum_kernel_cudaERNS_18TensorIteratorBaseEENKUlvE_clEvENKUlvE2_clEvEUlllE_EESt5arrayIPcLm3EEEEviT0_T1_ --------------------------
	.section	.nv.constant0._ZN2at6native29vectorized_elementwise_kernelILi4ENS0_13BinaryFunctorIlllZZZNS0_19maximum_kernel_cudaERNS_18TensorIteratorBaseEENKUlvE_clEvENKUlvE2_clEvEUlllE_EESt5arrayIPcLm3EEEEviT0_T1_,"a",@progbits
	.sectionflags	@""
	.align	4
.nv.constant0._ZN2at6native29vectorized_elementwise_kernelILi4ENS0_13BinaryFunctorIlllZZZNS0_19maximum_kernel_cudaERNS_18TensorIteratorBaseEENKUlvE_clEvENKUlvE2_clEvEUlllE_EESt5arrayIPcLm3EEEEviT0_T1_:
	.zero		560


//--------------------- .nv.constant0._ZN2at6native29vectorized_elementwise_kernelILi8ENS0_13BinaryFunctorIlllZZZNS0_19maximum_kernel_cudaERNS_18TensorIteratorBaseEENKUlvE_clEvENKUlvE2_clEvEUlllE_EESt5arrayIPcLm3EEEEviT0_T1_ --------------------------
	.section	.nv.constant0._ZN2at6native29vectorized_elementwise_kernelILi8ENS0_13BinaryFunctorIlllZZZNS0_19maximum_kernel_cudaERNS_18TensorIteratorBaseEENKUlvE_clEvENKUlvE2_clEvEUlllE_EESt5arrayIPcLm3EEEEviT0_T1_,"a",@progbits
	.sectionflags	@""
	.align	4
.nv.constant0._ZN2at6native29vectorized_elementwise_kernelILi8ENS0_13BinaryFunctorIlllZZZNS0_19maximum_kernel_cudaERNS_18TensorIteratorBaseEENKUlvE_clEvENKUlvE2_clEvEUlllE_EESt5arrayIPcLm3EEEEviT0_T1_:
	.zero		560


//--------------------- .nv.constant0._ZN2at6native18elementwise_kernelILi128ELi4EZNS0_15gpu_kernel_implINS0_13AUnaryFunctorIiiiZZZNS0_19maximum_kernel_cudaERNS_18TensorIteratorBaseEENKUlvE_clEvENKUlvE1_clEvEUliiE_EEEEvS5_RKT_EUliE_EEviT1_ --------------------------
	.section	.nv.constant0._ZN2at6native18elementwise_kernelILi128ELi4EZNS0_15gpu_kernel_implINS0_13AUnaryFunctorIiiiZZZNS0_19maximum_kernel_cudaERNS_18TensorIteratorBaseEENKUlvE_clEvENKUlvE1_clEvEUliiE_EEEEvS5_RKT_EUliE_EEviT1_,"a",@progbits
	.sectionflags	@""
	.align	4
.nv.constant0._ZN2at6native18elementwise_kernelILi128ELi4EZNS0_15gpu_kernel_implINS0_13AUnaryFunctorIiiiZZZNS0_19maximum_kernel_cudaERNS_18TensorIteratorBaseEENKUlvE_clEvENKUlvE1_clEvEUliiE_EEEEvS5_RKT_EUliE_EEviT1_:
	.zero		1080


//--------------------- .nv.constant0._ZN2at6native27unrolled_elementwise_kernelINS0_13AUnaryFunctorIiiiZZZNS0_19maximum_kernel_cudaERNS_18TensorIteratorBaseEENKUlvE_clEvENKUlvE1_clEvEUliiE_EESt5arrayIPcLm2EELi4E23TrivialOffsetCalculatorILi1EjESD_NS0_6memory12LoadWithCastILi1EEENSE_13StoreWithCastILi1EEEEEviT_T0_T2_T3_T4_T5_ --------------------------
	.section	.nv.constant0._ZN2at6native27unrolled_elementwise_kernelINS0_13AUnaryFunctorIiiiZZZNS0_19maximum_kernel_cudaERNS_18TensorIteratorBaseEENKUlvE_clEvENKUlvE1_clEvEUliiE_EESt5arrayIPcLm2EELi4E23TrivialOffsetCalculatorILi1EjESD_NS0_6memory12LoadWithCastILi1EEENSE_13StoreWithCastILi1EEEEEviT_T0_T2_T3_T4_T5_,"a",@progbits
	.sectionflags	@""
	.align	4
.nv.constant0._ZN2at6native27unrolled_elementwise_kernelINS0_13AUnaryFunctorIiiiZZZNS0_19maximum_kernel_cudaERNS_18TensorIteratorBaseEENKUlvE_clEvENKUlvE1_clEvEUliiE_EESt5arrayIPcLm2EELi4E23TrivialOffsetCalculatorILi1EjESD_NS0_6memory12LoadWithCastILi1EEENSE_13StoreWithCastILi1EEEEEviT_T0_T2_T3_T4_T5_:
	.zero		580


//--------------------- .nv.constant0._ZN2at6native18elementwise_kernelILi128ELi2EZNS0_22gpu_kernel_impl_nocastINS0_13AUnaryFunctorIiiiZZZNS0_19maximum_kernel_cudaERNS_18TensorIteratorBaseEENKUlvE_clEvENKUlvE1_clEvEUliiE_EEEEvS5_RKT_EUliE_EEviT1_ --------------------------
	.section	.nv.constant0._ZN2at6native18elementwise_kernelILi128ELi2EZNS0_22gpu_kernel_impl_nocastINS0_13AUnaryFunctorIiiiZZZNS0_19maximum_kernel_cudaERNS_18TensorIteratorBaseEENKUlvE_clEvENKUlvE1_clEvEUliiE_EEEEvS5_RKT_EUliE_EEviT1_,"a",@progbits
	.sectionflags	@""
	.align	4
.nv.constant0._ZN2at6native18elementwise_kernelILi128ELi2EZNS0_22gpu_kernel_impl_nocastINS0_13AUnaryFunctorIiiiZZZNS0_19maximum_kernel_cudaERNS_18TensorIteratorBaseEENKUlvE_clEvENKUlvE1_clEvEUliiE_EEEEvS5_RKT_EUliE_EEviT1_:
	.zero		1072


//--------------------- .nv.constant0._ZN2at6native27unrolled_elementwise_kernelINS0_13AUnaryFunctorIiiiZZZNS0_19maximum_kernel_cudaERNS_18TensorIteratorBaseEENKUlvE_clEvENKUlvE1_clEvEUliiE_EESt5arrayIPcLm2EELi4E23TrivialOffsetCalculatorILi1EjESD_NS0_6memory15LoadWithoutCastENSE_16StoreWithoutCastEEEviT_T0_T2_T3_T4_T5_ --------------------------
	.section	.nv.constant0._ZN2at6native27unrolled_elementwise_kernelINS0_13AUnaryFunctorIiiiZZZNS0_19maximum_kernel_cudaERNS_18TensorIteratorBaseEENKUlvE_clEvENKUlvE1_clEvEUliiE_EESt5arrayIPcLm2EELi4E23TrivialOffsetCalculatorILi1EjESD_NS0_6memory15LoadWithoutCastENSE_16StoreWithoutCastEEEviT_T0_T2_T3_T4_T5_,"a",@progbits
	.sectionflags	@""
	.align	4
.nv.constant0._ZN2at6native27unrolled_elementwise_kernelINS0_13AUnaryFunctorIiiiZZZNS0_19maximum_kernel_cudaERNS_18TensorIteratorBaseEENKUlvE_clEvENKUlvE1_clEvEUliiE_EESt5arrayIPcLm2EELi4E23TrivialOffsetCalculatorILi1EjESD_NS0_6memory15LoadWithoutCastENSE_16StoreWithoutCastEEEviT_T0_T2_T3_T4_T5_:
	.zero		564


//--------------------- .nv.constant0._ZN2at6native29vectorized_elementwise_kernelILi2ENS0_13AUnaryFunctorIiiiZZZNS0_19maximum_kernel_cudaERNS_18TensorIteratorBaseEENKUlvE_clEvENKUlvE1_clEvEUliiE_EESt5arrayIPcLm2EEEEviT0_T1_ --------------------------
	.section	.nv.constant0._ZN2at6native29vectorized_elementwise_kernelILi2ENS0_13AUnaryFunctorIiiiZZZNS0_19maximum_kernel_cudaERNS_18TensorIteratorBaseEENKUlvE_clEvENKUlvE1_clEvEUliiE_EESt5arrayIPcLm2EEEEviT0_T1_,"a",@progbits
	.sectionflags	@""
	.align	4
.nv.constant0._ZN2at6native29vectorized_elementwise_kernelILi2ENS0_13AUnaryFunctorIiiiZZZNS0_19maximum_kernel_cudaERNS_18TensorIteratorBaseEENKUlvE_clEvENKUlvE1_clEvEUliiE_EESt5arrayIPcLm2EEEEviT0_T1_:
	.zero		560


//--------------------- .nv.constant0._ZN2at6native29vectorized_elementwise_kernelILi4ENS0_13AUnaryFunctorIiiiZZZNS0_19maximum_kernel_cudaERNS_18TensorIteratorBaseEENKUlvE_clEvENKUlvE1_clEvEUliiE_EESt5arrayIPcLm2EEEEviT0_T1_ --------------------------
	.section	.nv.constant0._ZN2at6native29vectorized_elementwise_kernelILi4ENS0_13AUnaryFunctorIiiiZZZNS0_19maximum_kernel_cudaERNS_18TensorIteratorBaseEENKUlvE_clEvENKUlvE1_clEvEUliiE_EESt5arrayIPcLm2EEEEviT0_T1_,"a",@progbits
	.sectionflags	@""
	.align	4
.nv.constant0._ZN2at6native29vectorized_elementwise_kernelILi4ENS0_13AUnaryFunctorIiiiZZZNS0_19maximum_kernel_cudaERNS_18TensorIteratorBaseEENKUlvE_clEvENKUlvE1_clEvEUliiE_EESt5arrayIPcLm2EEEEviT0_T1_:
	.zero		560


//--------------------- .nv.constant0._ZN2at6native29vectorized_elementwise_kernelILi8ENS0_13AUnaryFunctorIiiiZZZNS0_19maximum_kernel_cudaERNS_18TensorIteratorBaseEENKUlvE_clEvENKUlvE1_clEvEUliiE_EESt5arrayIPcLm2EEEEviT0_T1_ --------------------------
	.section	.nv.constant0._ZN2at6native29vectorized_elementwise_kernelILi8ENS0_13AUnaryFunctorIiiiZZZNS0_19maximum_kernel_cudaERNS_18TensorIteratorBaseEENKUlvE_clEvENKUlvE1_clEvEUliiE_EESt5arrayIPcLm2EEEEviT0_T1_,"a",@progbits
	.sectionflags	@""
	.align	4
.nv.constant0._ZN2at6native29vectorized_elementwise_kernelILi8ENS0_13AUnaryFunctorIiiiZZZNS0_19maximum_kernel_cudaERNS_18TensorIteratorBaseEENKUlvE_clEvENKUlvE1_clEvEUliiE_EESt5arrayIPcLm2EEEEviT0_T1_:
	.zero		560


//--------------------- .nv.constant0._ZN2at6native18elementwise_kernelILi128ELi4EZNS0_15gpu_kernel_implINS0_13BinaryFunctorIiiiZZZNS0_19maximum_kernel_cudaERNS_18TensorIteratorBaseEENKUlvE_clEvENKUlvE1_clEvEUliiE_EEEEvS5_RKT_EUliE_EEviT1_ --------------------------
	.section	.nv.constant0._ZN2at6native18elementwise_kernelILi128ELi4EZNS0_15gpu_kernel_implINS0_13BinaryFunctorIiiiZZZNS0_19maximum_kernel_cudaERNS_18TensorIteratorBaseEENKUlvE_clEvENKUlvE1_clEvEUliiE_EEEEvS5_RKT_EUliE_EEviT1_,"a",@progbits
	.sectionflags	@""
	.align	4
.nv.constant0._ZN2at6native18elementwise_kernelILi128ELi4EZNS0_15gpu_kernel_implINS0_13BinaryFunctorIiiiZZZNS0_19maximum_kernel_cudaERNS_18TensorIteratorBaseEENKUlvE_clEvENKUlvE1_clEvEUliiE_EEEEvS5_RKT_EUliE_EEviT1_:
	.zero		1184


//--------------------- .nv.constant0._ZN2at6native27unrolled_elementwise_kernelINS0_13BinaryFunctorIiiiZZZNS0_19maximum_kernel_cudaERNS_18TensorIteratorBaseEENKUlvE_clEvENKUlvE1_clEvEUliiE_EESt5arrayIPcLm3EELi4E23TrivialOffsetCalculatorILi2EjESC_ILi1EjENS0_6memory12LoadWithCastILi2EEENSF_13StoreWithCastILi1EEEEEviT_T0_T2_T3_T4_T5_ --------------------------
	.section	.nv.constant0._ZN2at6native27unrolled_elementwise_kernelINS0_13BinaryFunctorIiiiZZZNS0_19maximum_kernel_cudaERNS_18TensorIteratorBaseEENKUlvE_clEvENKUlvE1_clEvEUliiE_EESt5arrayIPcLm3EELi4E23TrivialOffsetCalculatorILi2EjESC_ILi1EjENS0_6memory12LoadWithCastILi2EEENSF_13StoreWithCastILi1EEEEEviT_T0_T2_T3_T4_T5_,"a",@progbits
	.sectionflags	@""
	.align	4
.nv.constant0._ZN2at6native27unrolled_elementwise_kernelINS0_13BinaryFunctorIiiiZZZNS0_19maximum_kernel_cudaERNS_18TensorIteratorBaseEENKUlvE_clEvENKUlvE1_clEvEUliiE_EESt5arrayIPcLm3EELi4E23TrivialOffsetCalculatorILi2EjESC_ILi1EjENS0_6memory12LoadWithCastILi2EEENSF_13StoreWithCastILi1EEEEEviT_T0_T2_T3_T4_T5_:
	.zero		584


//--------------------- .nv.constant0._ZN2at6native18elementwise_kernelILi128ELi2EZNS0_22gpu_kernel_impl_nocastINS0_13BinaryFunctorIiiiZZZNS0_19maximum_kernel_cudaERNS_18TensorIteratorBaseEENKUlvE_clEvENKUlvE1_clEvEUliiE_EEEEvS5_RKT_EUliE_EEviT1_ --------------------------
	.section	.nv.constant0._ZN2at6native18elementwise_kernelILi128ELi2EZNS0_22gpu_kernel_impl_nocastINS0_13BinaryFunctorIiiiZZZNS0_19maximum_kernel_cudaERNS_18TensorIteratorBaseEENKUlvE_clEvENKUlvE1_clEvEUliiE_EEEEvS5_RKT_EUliE_EEviT1_,"a",@progbits
	.sectionflags	@""
	.align	4
.nv.constant0._ZN2at6native18elementwise_kernelILi128ELi2EZNS0_22gpu_kernel_impl_nocastINS0_13BinaryFunctorIiiiZZZNS0_19maximum_kernel_cudaERNS_18TensorIteratorBaseEENKUlvE_clEvENKUlvE1_clEvEUliiE_EEEEvS5_RKT_EUliE_EEviT1_:
	.zero		1184


//--------------------- .nv.constant0._ZN2at6native27unrolled_elementwise_kernelINS0_13BinaryFunctorIiiiZZZNS0_19maximum_kernel_cudaERNS_18TensorIteratorBaseEENKUlvE_clEvENKUlvE1_clEvEUliiE_EESt5arrayIPcLm3EELi4E23TrivialOffsetCalculatorILi2EjESC_ILi1EjENS0_6memory15LoadWithoutCastENSF_16StoreWithoutCastEEEviT_T0_T2_T3_T4_T5_ --------------------------
	.section	.nv.constant0._ZN2at6native27unrolled_elementwise_kernelINS0_13BinaryFunctorIiiiZZZNS0_19maximum_kernel_cudaERNS_18TensorIteratorBaseEENKUlvE_clEvENKUlvE1_clEvEUliiE_EESt5arrayIPcLm3EELi4E23TrivialOffsetCalculatorILi2EjESC_ILi1EjENS0_6memory15LoadWithoutCastENSF_16StoreWithoutCastEEEviT_T0_T2_T3_T4_T5_,"a",@progbits
	.sectionflags	@""
	.align	4
.nv.constant0._ZN2at6native27unrolled_elementwise_kernelINS0_13BinaryFunctorIiiiZZZNS0_19maximum_kernel_cudaERNS_18TensorIteratorBaseEENKUlvE_clEvENKUlvE1_clEvEUliiE_EESt5arrayIPcLm3EELi4E23TrivialOffsetCalculatorILi2EjESC_ILi1EjENS0_6memory15LoadWithoutCastENSF_16StoreWithoutCastEEEviT_T0_T2_T3_T4_T5_:
	.zero		564


//--------------------- .nv.constant0._ZN2at6native29vectorized_elementwise_kernelILi2ENS0_13BinaryFunctorIiiiZZZNS0_19maximum_kernel_cudaERNS_18TensorIteratorBaseEENKUlvE_clEvENKUlvE1_clEvEUliiE_EESt5arrayIPcLm3EEEEviT0_T1_ --------------------------
	.section	.nv.constant0._ZN2at6native29vectorized_elementwise_kernelILi2ENS0_13BinaryFunctorIiiiZZZNS0_19maximum_kernel_cudaERNS_18TensorIteratorBaseEENKUlvE_clEvENKUlvE1_clEvEUliiE_EESt5arrayIPcLm3EEEEviT0_T1_,"a",@progbits
	.sectionflags	@""
	.align	4
.nv.constant0._ZN2at6native29vectorized_elementwise_kernelILi2ENS0_13BinaryFunctorIiiiZZZNS0_19maximum_kernel_cudaERNS_18TensorIteratorBaseEENKUlvE_clEvENKUlvE1_clEvEUliiE_EESt5arrayIPcLm3EEEEviT0_T1_:
	.zero		560


//--------------------- .nv.constant0._ZN2at6native29vectorized_elementwise_kernelILi4ENS0_13BinaryFunctorIiiiZZZNS0_19maximum_kernel_cudaERNS_18TensorIteratorBaseEENKUlvE_clEvENKUlvE1_clEvEUliiE_EESt5arrayIPcLm3EEEEviT0_T1_ --------------------------
	.section	.nv.constant0._ZN2at6native29vectorized_elementwise_kernelILi4ENS0_13BinaryFunctorIiiiZZZNS0_19maximum_kernel_cudaERNS_18TensorIteratorBaseEENKUlvE_clEvENKUlvE1_clEvEUliiE_EESt5arrayIPcLm3EEEEviT0_T1_,"a",@progbits
	.sectionflags	@""
	.align	4
.nv.constant0._ZN2at6native29vectorized_elementwise_kernelILi4ENS0_13BinaryFunctorIiiiZZZNS0_19maximum_kernel_cudaERNS_18TensorIteratorBaseEENKUlvE_clEvENKUlvE1_clEvEUliiE_EESt5arrayIPcLm3EEEEviT0_T1_:
	.zero		560


//--------------------- .nv.constant0._ZN2at6native29vectorized_elementwise_kernelILi8ENS0_13BinaryFunctorIiiiZZZNS0_19maximum_kernel_cudaERNS_18TensorIteratorBaseEENKUlvE_clEvENKUlvE1_clEvEUliiE_EESt5arrayIPcLm3EEEEviT0_T1_ --------------------------
	.section	.nv.constant0._ZN2at6native29vectorized_elementwise_kernelILi8ENS0_13BinaryFunctorIiiiZZZNS0_19maximum_kernel_cudaERNS_18TensorIteratorBaseEENKUlvE_clEvENKUlvE1_clEvEUliiE_EESt5arrayIPcLm3EEEEviT0_T1_,"a",@progbits
	.sectionflags	@""
	.align	4
.nv.constant0._ZN2at6native29vectorized_elementwise_kernelILi8ENS0_13BinaryFunctorIiiiZZZNS0_19maximum_kernel_cudaERNS_18TensorIteratorBaseEENKUlvE_clEvENKUlvE1_clEvEUliiE_EESt5arrayIPcLm3EEEEviT0_T1_:
	.zero		560


//--------------------- .nv.constant0._ZN2at6native18elementwise_kernelILi128ELi4EZNS0_15gpu_kernel_implINS0_13AUnaryFunctorIaaaZZZNS0_19maximum_kernel_cudaERNS_18TensorIteratorBaseEENKUlvE_clEvENKUlvE0_clEvEUlaaE_EEEEvS5_RKT_EUliE_EEviT1_ --------------------------
	.section	.nv.constant0._ZN2at6native18elementwise_kernelILi128ELi4EZNS0_15gpu_kernel_implINS0_13AUnaryFunctorIaaaZZZNS0_19maximum_kernel_cudaERNS_18TensorIteratorBaseEENKUlvE_clEvENKUlvE0_clEvEUlaaE_EEEEvS5_RKT_EUliE_EEviT1_,"a",@progbits
	.sectionflags	@""
	.align	4
.nv.constant0._ZN2at6native18elementwise_kernelILi128ELi4EZNS0_15gpu_kernel_implINS0_13AUnaryFunctorIaaaZZZNS0_19maximum_kernel_cudaERNS_18TensorIteratorBaseEENKUlvE_clEvENKUlvE0_clEvEUlaaE_EEEEvS5_RKT_EUliE_EEviT1_:
	.zero		1072


//--------------------- .nv.constant0._ZN2at6native27unrolled_elementwise_kernelINS0_13AUnaryFunctorIaaaZZZNS0_19maximum_kernel_cudaERNS_18TensorIteratorBaseEENKUlvE_clEvENKUlvE0_clEvEUlaaE_EESt5arrayIPcLm2EELi4E23TrivialOffsetCalculatorILi1EjESD_NS0_6memory12LoadWithCastILi1EEENSE_13StoreWithCastILi1EEEEEviT_T0_T2_T3_T4_T5_ --------------------------
	.section	.nv.constant0._ZN2at6native27unrolled_elementwise_kernelINS0_13AUnaryFunctorIaaaZZZNS0_19maximum_kernel_cudaERNS_18TensorIteratorBaseEENKUlvE_clEvENKUlvE0_clEvEUlaaE_EESt5arrayIPcLm2EELi4E23TrivialOffsetCalculatorILi1EjESD_NS0_6memory12LoadWithCastILi1EEENSE_13StoreWithCastILi1EEEEEviT_T0_T2_T3_T4_T5_,"a",@progbits
	.sectionflags	@""
	.align	4
.nv.constant0._ZN2at6native27unrolled_elementwise_kernelINS0_13AUnaryFunctorIaaaZZZNS0_19maximum_kernel_cudaERNS_18TensorIteratorBaseEENKUlvE_clEvENKUlvE0_clEvEUlaaE_EESt5arrayIPcLm2EELi4E23TrivialOffsetCalculatorILi1EjESD_NS0_6memory12LoadWithCastILi1EEENSE_13StoreWithCastILi1EEEEEviT_T0_T2_T3_T4_T5_:
	.zero		572


//--------------------- .nv.constant0._ZN2at6native18elementwise_kernelILi128ELi4EZNS0_22gpu_kernel_impl_nocastINS0_13AUnaryFunctorIaaaZZZNS0_19maximum_kernel_cudaERNS_18TensorIteratorBaseEENKUlvE_clEvENKUlvE0_clEvEUlaaE_EEEEvS5_RKT_EUliE_EEviT1_ --------------------------
	.section	.nv.constant0._ZN2at6native18elementwise_kernelILi128ELi4EZNS0_22gpu_kernel_impl_nocastINS0_13AUnaryFunctorIaaaZZZNS0_19maximum_kernel_cudaERNS_18TensorIteratorBaseEENKUlvE_clEvENKUlvE0_clEvEUlaaE_EEEEvS5_RKT_EUliE_EEviT1_,"a",@progbits
	.sectionflags	@""
	.align	4
.nv.constant0._ZN2at6native18elementwise_kernelILi128ELi4EZNS0_22gpu_kernel_impl_nocastINS0_13AUnaryFunctorIaaaZZZNS0_19maximum_kernel_cudaERNS_18TensorIteratorBaseEENKUlvE_clEvENKUlvE0_clEvEUlaaE_EEEEvS5_RKT_EUliE_EEviT1_:
	.zero		1072


//--------------------- .nv.constant0._ZN2at6native27unrolled_elementwise_kernelINS0_13AUnaryFunctorIaaaZZZNS0_19maximum_kernel_cudaERNS_18TensorIteratorBaseEENKUlvE_clEvENKUlvE0_clEvEUlaaE_EESt5arrayIPcLm2EELi4E23TrivialOffsetCalculatorILi1EjESD_NS0_6memory15LoadWithoutCastENSE_16StoreWithoutCastEEEviT_T0_T2_T3_T4_T5_ --------------------------
	.section	.nv.constant0._ZN2at6native27unrolled_elementwise_kernelINS0_13AUnaryFunctorIaaaZZZNS0_19maximum_kernel_cudaERNS_18TensorIteratorBaseEENKUlvE_clEvENKUlvE0_clEvEUlaaE_EESt5arrayIPcLm2EELi4E23TrivialOffsetCalculatorILi1EjESD_NS0_6memory15LoadWithoutCastENSE_16StoreWithoutCastEEEviT_T0_T2_T3_T4_T5_,"a",@progbits
	.sectionflags	@""
	.align	4
.nv.constant0._ZN2at6native27unrolled_elementwise_kernelINS0_13AUnaryFunctorIaaaZZZNS0_19maximum_kernel_cudaERNS_18TensorIteratorBaseEENKUlvE_clEvENKUlvE0_clEvEUlaaE_EESt5arrayIPcLm2EELi4E23TrivialOffsetCalculatorILi1EjESD_NS0_6memory15LoadWithoutCastENSE_16StoreWithoutCastEEEviT_T0_T2_T3_T4_T5_:
	.zero		556


//--------------------- .nv.constant0._ZN2at6native29vectorized_elementwise_kernelILi2ENS0_13AUnaryFunctorIaaaZZZNS0_19maximum_kernel_cudaERNS_18TensorIteratorBaseEENKUlvE_clEvENKUlvE0_clEvEUlaaE_EESt5arrayIPcLm2EEEEviT0_T1_ --------------------------
	.section	.nv.constant0._ZN2at6native29vectorized_elementwise_kernelILi2ENS0_13AUnaryFunctorIaaaZZZNS0_19maximum_kernel_cudaERNS_18TensorIteratorBaseEENKUlvE_clEvENKUlvE0_clEvEUlaaE_EESt5arrayIPcLm2EEEEviT0_T1_,"a",@progbits
	.sectionflags	@""
	.align	4
.nv.constant0._ZN2at6native29vectorized_elementwise_kernelILi2ENS0_13AUnaryFunctorIaaaZZZNS0_19maximum_kernel_cudaERNS_18TensorIteratorBaseEENKUlvE_clEvENKUlvE0_clEvEUlaaE_EESt5arrayIPcLm2EEEEviT0_T1_:
	.zero		552


//--------------------- .nv.constant0._ZN2at6native29vectorized_elementwise_kernelILi4ENS0_13AUnaryFunctorIaaaZZZNS0_19maximum_kernel_cudaERNS_18TensorIteratorBaseEENKUlvE_clEvENKUlvE0_clEvEUlaaE_EESt5arrayIPcLm2EEEEviT0_T1_ --------------------------
	.section	.nv.constant0._ZN2at6native29vectorized_elementwise_kernelILi4ENS0_13AUnaryFunctorIaaaZZZNS0_19maximum_kernel_cudaERNS_18TensorIteratorBaseEENKUlvE_clEvENKUlvE0_clEvEUlaaE_EESt5arrayIPcLm2EEEEviT0_T1_,"a",@progbits
	.sectionflags	@""
	.align	4
.nv.constant0._ZN2at6native29vectorized_elementwise_kernelILi4ENS0_13AUnaryFunctorIaaaZZZNS0_19maximum_kernel_cudaERNS_18TensorIteratorBaseEENKUlvE_clEvENKUlvE0_clEvEUlaaE_EESt5arrayIPcLm2EEEEviT0_T1_:
	.zero		552


//--------------------- .nv.constant0._ZN2at6native29vectorized_elementwise_kernelILi8ENS0_13AUnaryFunctorIaaaZZZNS0_19maximum_kernel_cudaERNS_18TensorIteratorBaseEENKUlvE_clEvENKUlvE0_clEvEUlaaE_EESt5arrayIPcLm2EEEEviT0_T1_ --------------------------
	.section	.nv.constant0._ZN2at6native29vectorized_elementwise_kernelILi8ENS0_13AUnaryFunctorIaaaZZZNS0_19maximum_kernel_cudaERNS_18TensorIteratorBaseEENKUlvE_clEvENKUlvE0_clEvEUlaaE_EESt5arrayIPcLm2EEEEviT0_T1_,"a",@progbits
	.sectionflags	@""
	.align	4
.nv.constant0._ZN2at6native29vectorized_elementwise_kernelILi8ENS0_13AUnaryFunctorIaaaZZZNS0_19maximum_kernel_cudaERNS_18TensorIteratorBaseEENKUlvE_clEvENKUlvE0_clEvEUlaaE_EESt5arrayIPcLm2EEEEviT0_T1_:
	.zero		552


//--------------------- .nv.constant0._ZN2at6native18elementwise_kernelILi128ELi4EZNS0_15gpu_kernel_implINS0_13BinaryFunctorIaaaZZZNS0_19maximum_kernel_cudaERNS_18TensorIteratorBaseEENKUlvE_clEvENKUlvE0_clEvEUlaaE_EEEEvS5_RKT_EUliE_EEviT1_ --------------------------
	.section	.nv.constant0._ZN2at6native18elementwise_kernelILi128ELi4EZNS0_15gpu_kernel_implINS0_13BinaryFunctorIaaaZZZNS0_19maximum_kernel_cudaERNS_18TensorIteratorBaseEENKUlvE_clEvENKUlvE0_clEvEUlaaE_EEEEvS5_RKT_EUliE_EEviT1_,"a",@progbits
	.sectionflags	@""
	.align	4
.nv.constant0._ZN2at6native18elementwise_kernelILi128ELi4EZNS0_15gpu_kernel_implINS0_13BinaryFunctorIaaaZZZNS0_19maximum_kernel_cudaERNS_18TensorIteratorBaseEENKUlvE_clEvENKUlvE0_clEvEUlaaE_EEEEvS5_RKT_EUliE_EEviT1_:
	.zero		1184


//--------------------- .nv.constant0._ZN2at6native27unrolled_elementwise_kernelINS0_13BinaryFunctorIaaaZZZNS0_19maximum_kernel_cudaERNS_18TensorIteratorBaseEENKUlvE_clEvENKUlvE0_clEvEUlaaE_EESt5arrayIPcLm3EELi4E23TrivialOffsetCalculatorILi2EjESC_ILi1EjENS0_6memory12LoadWithCastILi2EEENSF_13StoreWithCastILi1EEEEEviT_T0_T2_T3_T4_T5_ --------------------------
	.section	.nv.constant0._ZN2at6native27unrolled_elementwise_kernelINS0_13BinaryFunctorIaaaZZZNS0_19maximum_kernel_cudaERNS_18TensorIteratorBaseEENKUlvE_clEvENKUlvE0_clEvEUlaaE_EESt5arrayIPcLm3EELi4E23TrivialOffsetCalculatorILi2EjESC_ILi1EjENS0_6memory12LoadWithCastILi2EEENSF_13StoreWithCastILi1EEEEEviT_T0_T2_T3_T4_T5_,"a",@progbits
	.sectionflags	@""
	.align	4
.nv.constant0._ZN2at6native27unrolled_elementwise_kernelINS0_13BinaryFunctorIaaaZZZNS0_19maximum_kernel_cudaERNS_18TensorIteratorBaseEENKUlvE_clEvENKUlvE0_clEvEUlaaE_EESt5arrayIPcLm3EELi4E23TrivialOffsetCalculatorILi2EjESC_ILi1EjENS0_6memory12LoadWithCastILi2EEENSF_13StoreWithCastILi1EEEEEviT_T0_T2_T3_T4_T5_:
	.zero		584


//--------------------- .nv.constant0._ZN2at6native18elementwise_kernelILi128ELi4EZNS0_22gpu_kernel_impl_nocastINS0_13BinaryFunctorIaaaZZZNS0_19maximum_kernel_cudaERNS_18TensorIteratorBaseEENKUlvE_clEvENKUlvE0_clEvEUlaaE_EEEEvS5_RKT_EUliE_EEviT1_ --------------------------
	.section	.nv.constant0._ZN2at6native18elementwise_kernelILi128ELi4EZNS0_22gpu_kernel_impl_nocastINS0_13BinaryFunctorIaaaZZZNS0_19maximum_kernel_cudaERNS_18TensorIteratorBaseEENKUlvE_clEvENKUlvE0_clEvEUlaaE_EEEEvS5_RKT_EUliE_EEviT1_,"a",@progbits
	.sectionflags	@""
	.align	4
.nv.constant0._ZN2at6native18elementwise_kernelILi128ELi4EZNS0_22gpu_kernel_impl_nocastINS0_13BinaryFunctorIaaaZZZNS0_19maximum_kernel_cudaERNS_18TensorIteratorBaseEENKUlvE_clEvENKUlvE0_clEvEUlaaE_EEEEvS5_RKT_EUliE_EEviT1_:
	.zero		1184


//--------------------- .nv.constant0._ZN2at6native27unrolled_elementwise_kernelINS0_13BinaryFunctorIaaaZZZNS0_19maximum_kernel_cudaERNS_18TensorIteratorBaseEENKUlvE_clEvENKUlvE0_clEvEUlaaE_EESt5arrayIPcLm3EELi4E23TrivialOffsetCalculatorILi2EjESC_ILi1EjENS0_6memory15LoadWithoutCastENSF_16StoreWithoutCastEEEviT_T0_T2_T3_T4_T5_ --------------------------
	.section	.nv.constant0._ZN2at6native27unrolled_elementwise_kernelINS0_13BinaryFunctorIaaaZZZNS0_19maximum_kernel_cudaERNS_18TensorIteratorBaseEENKUlvE_clEvENKUlvE0_clEvEUlaaE_EESt5arrayIPcLm3EELi4E23TrivialOffsetCalculatorILi2EjESC_ILi1EjENS0_6memory15LoadWithoutCastENSF_16StoreWithoutCastEEEviT_T0_T2_T3_T4_T5_,"a",@progbits
	.sectionflags	@""
	.align	4
.nv.constant0._ZN2at6native27unrolled_elementwise_kernelINS0_13BinaryFunctorIaaaZZZNS0_19maximum_kernel_cudaERNS_18TensorIteratorBaseEENKUlvE_clEvENKUlvE0_clEvEUlaaE_EESt5arrayIPcLm3EELi4E23TrivialOffsetCalculatorILi2EjESC_ILi1EjENS0_6memory15LoadWithoutCastENSF_16StoreWithoutCastEEEviT_T0_T2_T3_T4_T5_:
	.zero		564


//--------------------- .nv.constant0._ZN2at6native29vectorized_elementwise_kernelILi2ENS0_13BinaryFunctorIaaaZZZNS0_19maximum_kernel_cudaERNS_18TensorIteratorBaseEENKUlvE_clEvENKUlvE0_clEvEUlaaE_EESt5arrayIPcLm3EEEEviT0_T1_ --------------------------
	.section	.nv.constant0._ZN2at6native29vectorized_elementwise_kernelILi2ENS0_13BinaryFunctorIaaaZZZNS0_19maximum_kernel_cudaERNS_18TensorIteratorBaseEENKUlvE_clEvENKUlvE0_clEvEUlaaE_EESt5arrayIPcLm3EEEEviT0_T1_,"a",@progbits
	.sectionflags	@""
	.align	4
.nv.constant0._ZN2at6native29vectorized_elementwise_kernelILi2ENS0_13BinaryFunctorIaaaZZZNS0_19maximum_kernel_cudaERNS_18TensorIteratorBaseEENKUlvE_clEvENKUlvE0_clEvEUlaaE_EESt5arrayIPcLm3EEEEviT0_T1_:
	.zero		560


//--------------------- .nv.constant0._ZN2at6native29vectorized_elementwise_kernelILi4ENS0_13BinaryFunctorIaaaZZZNS0_19maximum_kernel_cudaERNS_18TensorIteratorBaseEENKUlvE_clEvENKUlvE0_clEvEUlaaE_EESt5arrayIPcLm3EEEEviT0_T1_ --------------------------
	.section	.nv.constant0._ZN2at6native29vectorized_elementwise_kernelILi4ENS0_13BinaryFunctorIaaaZZZNS0_19maximum_kernel_cudaERNS_18TensorIteratorBaseEENKUlvE_clEvENKUlvE0_clEvEUlaaE_EESt5arrayIPcLm3EEEEviT0_T1_,"a",@progbits
	.sectionflags	@""
	.align	4
.nv.constant0._ZN2at6native29vectorized_elementwise_kernelILi4ENS0_13BinaryFunctorIaaaZZZNS0_19maximum_kernel_cudaERNS_18TensorIteratorBaseEENKUlvE_clEvENKUlvE0_clEvEUlaaE_EESt5arrayIPcLm3EEEEviT0_T1_:
	.zero		560


//--------------------- .nv.constant0._ZN2at6native29vectorized_elementwise_kernelILi8ENS0_13BinaryFunctorIaaaZZZNS0_19maximum_kernel_cudaERNS_18TensorIteratorBaseEENKUlvE_clEvENKUlvE0_clEvEUlaaE_EESt5arrayIPcLm3EEEEviT0_T1_ --------------------------
	.section	.nv.constant0._ZN2at6native29vectorized_elementwise_kernelILi8ENS0_13BinaryFunctorIaaaZZZNS0_19maximum_kernel_cudaERNS_18TensorIteratorBaseEENKUlvE_clEvENKUlvE0_clEvEUlaaE_EESt5arrayIPcLm3EEEEviT0_T1_,"a",@progbits
	.sectionflags	@""
	.align	4
.nv.constant0._ZN2at6native29vectorized_elementwise_kernelILi8ENS0_13BinaryFunctorIaaaZZZNS0_19maximum_kernel_cudaERNS_18TensorIteratorBaseEENKUlvE_clEvENKUlvE0_clEvEUlaaE_EESt5arrayIPcLm3EEEEviT0_T1_:
	.zero		560


//--------------------- .nv.constant0._ZN2at6native18elementwise_kernelILi128ELi4EZNS0_15gpu_kernel_implINS0_13AUnaryFunctorIhhhZZZNS0_19maximum_kernel_cudaERNS_18TensorIteratorBaseEENKUlvE_clEvENKUlvE_clEvEUlhhE_EEEEvS5_RKT_EUliE_EEviT1_ --------------------------
	.section	.nv.constant0._ZN2at6native18elementwise_kernelILi128ELi4EZNS0_15gpu_kernel_implINS0_13AUnaryFunctorIhhhZZZNS0_19maximum_kernel_cudaERNS_18TensorIteratorBaseEENKUlvE_clEvENKUlvE_clEvEUlhhE_EEEEvS5_RKT_EUliE_EEviT1_,"a",@progbits
	.sectionflags	@""
	.align	4
.nv.constant0._ZN2at6native18elementwise_kernelILi128ELi4EZNS0_15gpu_kernel_implINS0_13AUnaryFunctorIhhhZZZNS0_19maximum_kernel_cudaERNS_18TensorIteratorBaseEENKUlvE_clEvENKUlvE_clEvEUlhhE_EEEEvS5_RKT_EUliE_EEviT1_:
	.zero		1072


//--------------------- .nv.constant0._ZN2at6native27unrolled_elementwise_kernelINS0_13AUnaryFunctorIhhhZZZNS0_19maximum_kernel_cudaERNS_18TensorIteratorBaseEENKUlvE_clEvENKUlvE_clEvEUlhhE_EESt5arrayIPcLm2EELi4E23TrivialOffsetCalculatorILi1EjESD_NS0_6memory12LoadWithCastILi1EEENSE_13StoreWithCastILi1EEEEEviT_T0_T2_T3_T4_T5_ --------------------------
	.section	.nv.constant0._ZN2at6native27unrolled_elementwise_kernelINS0_13AUnaryFunctorIhhhZZZNS0_19maximum_kernel_cudaERNS_18TensorIteratorBaseEENKUlvE_clEvENKUlvE_clEvEUlhhE_EESt5arrayIPcLm2EELi4E23TrivialOffsetCalculatorILi1EjESD_NS0_6memory12LoadWithCastILi1EEENSE_13StoreWithCastILi1EEEEEviT_T0_T2_T3_T4_T5_,"a",@progbits
	.sectionflags	@""
	.align	4
.nv.constant0._ZN2at6native27unrolled_elementwise_kernelINS0_13AUnaryFunctorIhhhZZZNS0_19maximum_kernel_cudaERNS_18TensorIteratorBaseEENKUlvE_clEvENKUlvE_clEvEUlhhE_EESt5arrayIPcLm2EELi4E23TrivialOffsetCalculatorILi1EjESD_NS0_6memory12LoadWithCastILi1EEENSE_13StoreWithCastILi1EEEEEviT_T0_T2_T3_T4_T5_:
	.zero		572


//--------------------- .nv.constant0._ZN2at6native18elementwise_kernelILi128ELi4EZNS0_22gpu_kernel_impl_nocastINS0_13AUnaryFunctorIhhhZZZNS0_19maximum_kernel_cudaERNS_18TensorIteratorBaseEENKUlvE_clEvENKUlvE_clEvEUlhhE_EEEEvS5_RKT_EUliE_EEviT1_ --------------------------
	.section	.nv.constant0._ZN2at6native18elementwise_kernelILi128ELi4EZNS0_22gpu_kernel_impl_nocastINS0_13AUnaryFunctorIhhhZZZNS0_19maximum_kernel_cudaERNS_18TensorIteratorBaseEENKUlvE_clEvENKUlvE_clEvEUlhhE_EEEEvS5_RKT_EUliE_EEviT1_,"a",@progbits
	.sectionflags	@""
	.align	4
.nv.constant0._ZN2at6native18elementwise_kernelILi128ELi4EZNS0_22gpu_kernel_impl_nocastINS0_13AUnaryFunctorIhhhZZZNS0_19maximum_kernel_cudaERNS_18TensorIteratorBaseEENKUlvE_clEvENKUlvE_clEvEUlhhE_EEEEvS5_RKT_EUliE_EEviT1_:
	.zero		1072


//--------------------- .nv.constant0._ZN2at6native27unrolled_elementwise_kernelINS0_13AUnaryFunctorIhhhZZZNS0_19maximum_kernel_cudaERNS_18TensorIteratorBaseEENKUlvE_clEvENKUlvE_clEvEUlhhE_EESt5arrayIPcLm2EELi4E23TrivialOffsetCalculatorILi1EjESD_NS0_6memory15LoadWithoutCastENSE_16StoreWithoutCastEEEviT_T0_T2_T3_T4_T5_ --------------------------
	.section	.nv.constant0._ZN2at6native27unrolled_elementwise_kernelINS0_13AUnaryFunctorIhhhZZZNS0_19maximum_kernel_cudaERNS_18TensorIteratorBaseEENKUlvE_clEvENKUlvE_clEvEUlhhE_EESt5arrayIPcLm2EELi4E23TrivialOffsetCalculatorILi1EjESD_NS0_6memory15LoadWithoutCastENSE_16StoreWithoutCastEEEviT_T0_T2_T3_T4_T5_,"a",@progbits
	.sectionflags	@""
	.align	4
.nv.constant0._ZN2at6native27unrolled_elementwise_kernelINS0_13AUnaryFunctorIhhhZZZNS0_19maximum_kernel_cudaERNS_18TensorIteratorBaseEENKUlvE_clEvENKUlvE_clEvEUlhhE_EESt5arrayIPcLm2EELi4E23TrivialOffsetCalculatorILi1EjESD_NS0_6memory15LoadWithoutCastENSE_16StoreWithoutCastEEEviT_T0_T2_T3_T4_T5_:
	.zero		556


//--------------------- .nv.constant0._ZN2at6native29vectorized_elementwise_kernelILi2ENS0_13AUnaryFunctorIhhhZZZNS0_19maximum_kernel_cudaERNS_18TensorIteratorBaseEENKUlvE_clEvENKUlvE_clEvEUlhhE_EESt5arrayIPcLm2EEEEviT0_T1_ --------------------------
	.section	.nv.constant0._ZN2at6native29vectorized_elementwise_kernelILi2ENS0_13AUnaryFunctorIhhhZZZNS0_19maximum_kernel_cudaERNS_18TensorIteratorBaseEENKUlvE_clEvENKUlvE_clEvEUlhhE_EESt5arrayIPcLm2EEEEviT0_T1_,"a",@progbits
	.sectionflags	@""
	.align	4
.nv.constant0._ZN2at6native29vectorized_elementwise_kernelILi2ENS0_13AUnaryFunctorIhhhZZZNS0_19maximum_kernel_cudaERNS_18TensorIteratorBaseEENKUlvE_clEvENKUlvE_clEvEUlhhE_EESt5arrayIPcLm2EEEEviT0_T1_:
	.zero		552


//--------------------- .nv.constant0._ZN2at6native29vectorized_elementwise_kernelILi4ENS0_13AUnaryFunctorIhhhZZZNS0_19maximum_kernel_cudaERNS_18TensorIteratorBaseEENKUlvE_clEvENKUlvE_clEvEUlhhE_EESt5arrayIPcLm2EEEEviT0_T1_ --------------------------
	.section	.nv.constant0._ZN2at6native29vectorized_elementwise_kernelILi4ENS0_13AUnaryFunctorIhhhZZZNS0_19maximum_kernel_cudaERNS_18TensorIteratorBaseEENKUlvE_clEvENKUlvE_clEvEUlhhE_EESt5arrayIPcLm2EEEEviT0_T1_,"a",@progbits
	.sectionflags	@""
	.align	4
.nv.constant0._ZN2at6native29vectorized_elementwise_kernelILi4ENS0_13AUnaryFunctorIhhhZZZNS0_19maximum_kernel_cudaERNS_18TensorIteratorBaseEENKUlvE_clEvENKUlvE_clEvEUlhhE_EESt5arrayIPcLm2EEEEviT0_T1_:
	.zero		552


//--------------------- .nv.constant0._ZN2at6native29vectorized_elementwise_kernelILi8ENS0_13AUnaryFunctorIhhhZZZNS0_19maximum_kernel_cudaERNS_18TensorIteratorBaseEENKUlvE_clEvENKUlvE_clEvEUlhhE_EESt5arrayIPcLm2EEEEviT0_T1_ --------------------------
	.section	.nv.constant0._ZN2at6native29vectorized_elementwise_kernelILi8ENS0_13AUnaryFunctorIhhhZZZNS0_19maximum_kernel_cudaERNS_18TensorIteratorBaseEENKUlvE_clEvENKUlvE_clEvEUlhhE_EESt5arrayIPcLm2EEEEviT0_T1_,"a",@progbits
	.sectionflags	@""
	.align	4
.nv.constant0._ZN2at6native29vectorized_elementwise_kernelILi8ENS0_13AUnaryFunctorIhhhZZZNS0_19maximum_kernel_cudaERNS_18TensorIteratorBaseEENKUlvE_clEvENKUlvE_clEvEUlhhE_EESt5arrayIPcLm2EEEEviT0_T1_:
	.zero		552


//--------------------- .nv.constant0._ZN2at6native18elementwise_kernelILi128ELi4EZNS0_15gpu_kernel_implINS0_13BinaryFunctorIhhhZZZNS0_19maximum_kernel_cudaERNS_18TensorIteratorBaseEENKUlvE_clEvENKUlvE_clEvEUlhhE_EEEEvS5_RKT_EUliE_EEviT1_ --------------------------
	.section	.nv.constant0._ZN2at6native18elementwise_kernelILi128ELi4EZNS0_15gpu_kernel_implINS0_13BinaryFunctorIhhhZZZNS0_19maximum_kernel_cudaERNS_18TensorIteratorBaseEENKUlvE_clEvENKUlvE_clEvEUlhhE_EEEEvS5_RKT_EUliE_EEviT1_,"a",@progbits
	.sectionflags	@""
	.align	4
.nv.constant0._ZN2at6native18elementwise_kernelILi128ELi4EZNS0_15gpu_kernel_implINS0_13BinaryFunctorIhhhZZZNS0_19maximum_kernel_cudaERNS_18TensorIteratorBaseEENKUlvE_clEvENKUlvE_clEvEUlhhE_EEEEvS5_RKT_EUliE_EEviT1_:
	.zero		1184


//--------------------- .nv.constant0._ZN2at6native27unrolled_elementwise_kernelINS0_13BinaryFunctorIhhhZZZNS0_19maximum_kernel_cudaERNS_18TensorIteratorBaseEENKUlvE_clEvENKUlvE_clEvEUlhhE_EESt5arrayIPcLm3EELi4E23TrivialOffsetCalculatorILi2EjESC_ILi1EjENS0_6memory12LoadWithCastILi2EEENSF_13StoreWithCastILi1EEEEEviT_T0_T2_T3_T4_T5_ --------------------------
	.section	.nv.constant0._ZN2at6native27unrolled_elementwise_kernelINS0_13BinaryFunctorIhhhZZZNS0_19maximum_kernel_cudaERNS_18TensorIteratorBaseEENKUlvE_clEvENKUlvE_clEvEUlhhE_EESt5arrayIPcLm3EELi4E23TrivialOffsetCalculatorILi2EjESC_ILi1EjENS0_6memory12LoadWithCastILi2EEENSF_13StoreWithCastILi1EEEEEviT_T0_T2_T3_T4_T5_,"a",@progbits
	.sectionflags	@""
	.align	4
.nv.constant0._ZN2at6native27unrolled_elementwise_kernelINS0_13BinaryFunctorIhhhZZZNS0_19maximum_kernel_cudaERNS_18TensorIteratorBaseEENKUlvE_clEvENKUlvE_clEvEUlhhE_EESt5arrayIPcLm3EELi4E23TrivialOffsetCalculatorILi2EjESC_ILi1EjENS0_6memory12LoadWithCastILi2EEENSF_13StoreWithCastILi1EEEEEviT_T0_T2_T3_T4_T5_:
	.zero		584


//--------------------- .nv.constant0._ZN2at6native18elementwise_kernelILi128ELi4EZNS0_22gpu_kernel_impl_nocastINS0_13BinaryFunctorIhhhZZZNS0_19maximum_kernel_cudaERNS_18TensorIteratorBaseEENKUlvE_clEvENKUlvE_clEvEUlhhE_EEEEvS5_RKT_EUliE_EEviT1_ --------------------------
	.section	.nv.constant0._ZN2at6native18elementwise_kernelILi128ELi4EZNS0_22gpu_kernel_impl_nocastINS0_13BinaryFunctorIhhhZZZNS0_19maximum_kernel_cudaERNS_18TensorIteratorBaseEENKUlvE_clEvENKUlvE_clEvEUlhhE_EEEEvS5_RKT_EUliE_EEviT1_,"a",@progbits
	.sectionflags	@""
	.align	4
.nv.constant0._ZN2at6native18elementwise_kernelILi128ELi4EZNS0_22gpu_kernel_impl_nocastINS0_13BinaryFunctorIhhhZZZNS0_19maximum_kernel_cudaERNS_18TensorIteratorBaseEENKUlvE_clEvENKUlvE_clEvEUlhhE_EEEEvS5_RKT_EUliE_EEviT1_:
	.zero		1184


//--------------------- .nv.constant0._ZN2at6native27unrolled_elementwise_kernelINS0_13BinaryFunctorIhhhZZZNS0_19maximum_kernel_cudaERNS_18TensorIteratorBaseEENKUlvE_clEvENKUlvE_clEvEUlhhE_EESt5arrayIPcLm3EELi4E23TrivialOffsetCalculatorILi2EjESC_ILi1EjENS0_6memory15LoadWithoutCastENSF_16StoreWithoutCastEEEviT_T0_T2_T3_T4_T5_ --------------------------
	.section	.nv.constant0._ZN2at6native27unrolled_elementwise_kernelINS0_13BinaryFunctorIhhhZZZNS0_19maximum_kernel_cudaERNS_18TensorIteratorBaseEENKUlvE_clEvENKUlvE_clEvEUlhhE_EESt5arrayIPcLm3EELi4E23TrivialOffsetCalculatorILi2EjESC_ILi1EjENS0_6memory15LoadWithoutCastENSF_16StoreWithoutCastEEEviT_T0_T2_T3_T4_T5_,"a",@progbits
	.sectionflags	@""
	.align	4
.nv.constant0._ZN2at6native27unrolled_elementwise_kernelINS0_13BinaryFunctorIhhhZZZNS0_19maximum_kernel_cudaERNS_18TensorIteratorBaseEENKUlvE_clEvENKUlvE_clEvEUlhhE_EESt5arrayIPcLm3EELi4E23TrivialOffsetCalculatorILi2EjESC_ILi1EjENS0_6memory15LoadWithoutCastENSF_16StoreWithoutCastEEEviT_T0_T2_T3_T4_T5_:
	.zero		564


//--------------------- .nv.constant0._ZN2at6native29vectorized_elementwise_kernelILi2ENS0_13BinaryFunctorIhhhZZZNS0_19maximum_kernel_cudaERNS_18TensorIteratorBaseEENKUlvE_clEvENKUlvE_clEvEUlhhE_EESt5arrayIPcLm3EEEEviT0_T1_ --------------------------
	.section	.nv.constant0._ZN2at6native29vectorized_elementwise_kernelILi2ENS0_13BinaryFunctorIhhhZZZNS0_19maximum_kernel_cudaERNS_18TensorIteratorBaseEENKUlvE_clEvENKUlvE_clEvEUlhhE_EESt5arrayIPcLm3EEEEviT0_T1_,"a",@progbits
	.sectionflags	@""
	.align	4
.nv.constant0._ZN2at6native29vectorized_elementwise_kernelILi2ENS0_13BinaryFunctorIhhhZZZNS0_19maximum_kernel_cudaERNS_18TensorIteratorBaseEENKUlvE_clEvENKUlvE_clEvEUlhhE_EESt5arrayIPcLm3EEEEviT0_T1_:
	.zero		560


//--------------------- .nv.constant0._ZN2at6native29vectorized_elementwise_kernelILi4ENS0_13BinaryFunctorIhhhZZZNS0_19maximum_kernel_cudaERNS_18TensorIteratorBaseEENKUlvE_clEvENKUlvE_clEvEUlhhE_EESt5arrayIPcLm3EEEEviT0_T1_ --------------------------
	.section	.nv.constant0._ZN2at6native29vectorized_elementwise_kernelILi4ENS0_13BinaryFunctorIhhhZZZNS0_19maximum_kernel_cudaERNS_18TensorIteratorBaseEENKUlvE_clEvENKUlvE_clEvEUlhhE_EESt5arrayIPcLm3EEEEviT0_T1_,"a",@progbits
	.sectionflags	@""
	.align	4
.nv.constant0._ZN2at6native29vectorized_elementwise_kernelILi4ENS0_13BinaryFunctorIhhhZZZNS0_19maximum_kernel_cudaERNS_18TensorIteratorBaseEENKUlvE_clEvENKUlvE_clEvEUlhhE_EESt5arrayIPcLm3EEEEviT0_T1_:
	.zero		560


//--------------------- .nv.constant0._ZN2at6native29vectorized_elementwise_kernelILi8ENS0_13BinaryFunctorIhhhZZZNS0_19maximum_kernel_cudaERNS_18TensorIteratorBaseEENKUlvE_clEvENKUlvE_clEvEUlhhE_EESt5arrayIPcLm3EEEEviT0_T1_ --------------------------
	.section	.nv.constant0._ZN2at6native29vectorized_elementwise_kernelILi8ENS0_13BinaryFunctorIhhhZZZNS0_19maximum_kernel_cudaERNS_18TensorIteratorBaseEENKUlvE_clEvENKUlvE_clEvEUlhhE_EESt5arrayIPcLm3EEEEviT0_T1_,"a",@progbits
	.sectionflags	@""
	.align	4
.nv.constant0._ZN2at6native29vectorized_elementwise_kernelILi8ENS0_13BinaryFunctorIhhhZZZNS0_19maximum_kernel_cudaERNS_18TensorIteratorBaseEENKUlvE_clEvENKUlvE_clEvEUlhhE_EESt5arrayIPcLm3EEEEviT0_T1_:
	.zero		560


//--------------------- .nv.constant0._ZN2at6native18elementwise_kernelILi128ELi4EZNS0_15gpu_kernel_implINS0_13AUnaryFunctorIbbbZNS0_19maximum_kernel_cudaERNS_18TensorIteratorBaseEEUlbbE_EEEEvS5_RKT_EUliE_EEviT1_ --------------------------
	.section	.nv.constant0._ZN2at6native18elementwise_kernelILi128ELi4EZNS0_15gpu_kernel_implINS0_13AUnaryFunctorIbbbZNS0_19maximum_kernel_cudaERNS_18TensorIteratorBaseEEUlbbE_EEEEvS5_RKT_EUliE_EEviT1_,"a",@progbits
	.sectionflags	@""
	.align	4
.nv.constant0._ZN2at6native18elementwise_kernelILi128ELi4EZNS0_15gpu_kernel_implINS0_13AUnaryFunctorIbbbZNS0_19maximum_kernel_cudaERNS_18TensorIteratorBaseEEUlbbE_EEEEvS5_RKT_EUliE_EEviT1_:
	.zero		1072


//--------------------- .nv.constant0._ZN2at6native27unrolled_elementwise_kernelINS0_13AUnaryFunctorIbbbZNS0_19maximum_kernel_cudaERNS_18TensorIteratorBaseEEUlbbE_EESt5arrayIPcLm2EELi4E23TrivialOffsetCalculatorILi1EjESB_NS0_6memory12LoadWithCastILi1EEENSC_13StoreWithCastILi1EEEEEviT_T0_T2_T3_T4_T5_ --------------------------
	.section	.nv.constant0._ZN2at6native27unrolled_elementwise_kernelINS0_13AUnaryFunctorIbbbZNS0_19maximum_kernel_cudaERNS_18TensorIteratorBaseEEUlbbE_EESt5arrayIPcLm2EELi4E23TrivialOffsetCalculatorILi1EjESB_NS0_6memory12LoadWithCastILi1EEENSC_13StoreWithCastILi1EEEEEviT_T0_T2_T3_T4_T5_,"a",@progbits
	.sectionflags	@""
	.align	4
.nv.constant0._ZN2at6native27unrolled_elementwise_kernelINS0_13AUnaryFunctorIbbbZNS0_19maximum_kernel_cudaERNS_18TensorIteratorBaseEEUlbbE_EESt5arrayIPcLm2EELi4E23TrivialOffsetCalculatorILi1EjESB_NS0_6memory12LoadWithCastILi1EEENSC_13StoreWithCastILi1EEEEEviT_T0_T2_T3_T4_T5_:
	.zero		572


//--------------------- .nv.constant0._ZN2at6native18elementwise_kernelILi128ELi4EZNS0_22gpu_kernel_impl_nocastINS0_13AUnaryFunctorIbbbZNS0_19maximum_kernel_cudaERNS_18TensorIteratorBaseEEUlbbE_EEEEvS5_RKT_EUliE_EEviT1_ --------------------------
	.section	.nv.constant0._ZN2at6native18elementwise_kernelILi128ELi4EZNS0_22gpu_kernel_impl_nocastINS0_13AUnaryFunctorIbbbZNS0_19maximum_kernel_cudaERNS_18TensorIteratorBaseEEUlbbE_EEEEvS5_RKT_EUliE_EEviT1_,"a",@progbits
	.sectionflags	@""
	.align	4
.nv.constant0._ZN2at6native18elementwise_kernelILi128ELi4EZNS0_22gpu_kernel_impl_nocastINS0_13AUnaryFunctorIbbbZNS0_19maximum_kernel_cudaERNS_18TensorIteratorBaseEEUlbbE_EEEEvS5_RKT_EUliE_EEviT1_:
	.zero		1072


//--------------------- .nv.constant0._ZN2at6native27unrolled_elementwise_kernelINS0_13AUnaryFunctorIbbbZNS0_19maximum_kernel_cudaERNS_18TensorIteratorBaseEEUlbbE_EESt5arrayIPcLm2EELi4E23TrivialOffsetCalculatorILi1EjESB_NS0_6memory15LoadWithoutCastENSC_16StoreWithoutCastEEEviT_T0_T2_T3_T4_T5_ --------------------------
	.section	.nv.constant0._ZN2at6native27unrolled_elementwise_kernelINS0_13AUnaryFunctorIbbbZNS0_19maximum_kernel_cudaERNS_18TensorIteratorBaseEEUlbbE_EESt5arrayIPcLm2EELi4E23TrivialOffsetCalculatorILi1EjESB_NS0_6memory15LoadWithoutCastENSC_16StoreWithoutCastEEEviT_T0_T2_T3_T4_T5_,"a",@progbits
	.sectionflags	@""
	.align	4
.nv.constant0._ZN2at6native27unrolled_elementwise_kernelINS0_13AUnaryFunctorIbbbZNS0_19maximum_kernel_cudaERNS_18TensorIteratorBaseEEUlbbE_EESt5arrayIPcLm2EELi4E23TrivialOffsetCalculatorILi1EjESB_NS0_6memory15LoadWithoutCastENSC_16StoreWithoutCastEEEviT_T0_T2_T3_T4_T5_:
	.zero		556


//--------------------- .nv.constant0._ZN2at6native29vectorized_elementwise_kernelILi2ENS0_13AUnaryFunctorIbbbZNS0_19maximum_kernel_cudaERNS_18TensorIteratorBaseEEUlbbE_EESt5arrayIPcLm2EEEEviT0_T1_ --------------------------
	.section	.nv.constant0._ZN2at6native29vectorized_elementwise_kernelILi2ENS0_13AUnaryFunctorIbbbZNS0_19maximum_kernel_cudaERNS_18TensorIteratorBaseEEUlbbE_EESt5arrayIPcLm2EEEEviT0_T1_,"a",@progbits
	.sectionflags	@""
	.align	4
.nv.constant0._ZN2at6native29vectorized_elementwise_kernelILi2ENS0_13AUnaryFunctorIbbbZNS0_19maximum_kernel_cudaERNS_18TensorIteratorBaseEEUlbbE_EESt5arrayIPcLm2EEEEviT0_T1_:
	.zero		552


//--------------------- .nv.constant0._ZN2at6native29vectorized_elementwise_kernelILi4ENS0_13AUnaryFunctorIbbbZNS0_19maximum_kernel_cudaERNS_18TensorIteratorBaseEEUlbbE_EESt5arrayIPcLm2EEEEviT0_T1_ --------------------------
	.section	.nv.constant0._ZN2at6native29vectorized_elementwise_kernelILi4ENS0_13AUnaryFunctorIbbbZNS0_19maximum_kernel_cudaERNS_18TensorIteratorBaseEEUlbbE_EESt5arrayIPcLm2EEEEviT0_T1_,"a",@progbits
	.sectionflags	@""
	.align	4
.nv.constant0._ZN2at6native29vectorized_elementwise_kernelILi4ENS0_13AUnaryFunctorIbbbZNS0_19maximum_kernel_cudaERNS_18TensorIteratorBaseEEUlbbE_EESt5arrayIPcLm2EEEEviT0_T1_:
	.zero		552


//--------------------- .nv.constant0._ZN2at6native29vectorized_elementwise_kernelILi8ENS0_13AUnaryFunctorIbbbZNS0_19maximum_kernel_cudaERNS_18TensorIteratorBaseEEUlbbE_EESt5arrayIPcLm2EEEEviT0_T1_ --------------------------
	.section	.nv.constant0._ZN2at6native29vectorized_elementwise_kernelILi8ENS0_13AUnaryFunctorIbbbZNS0_19maximum_kernel_cudaERNS_18TensorIteratorBaseEEUlbbE_EESt5arrayIPcLm2EEEEviT0_T1_,"a",@progbits
	.sectionflags	@""
	.align	4
.nv.constant0._ZN2at6native29vectorized_elementwise_kernelILi8ENS0_13AUnaryFunctorIbbbZNS0_19maximum_kernel_cudaERNS_18TensorIteratorBaseEEUlbbE_EESt5arrayIPcLm2EEEEviT0_T1_:
	.zero		552


//--------------------- .nv.constant0._ZN2at6native18elementwise_kernelILi128ELi4EZNS0_15gpu_kernel_implINS0_13BinaryFunctorIbbbZNS0_19maximum_kernel_cudaERNS_18TensorIteratorBaseEEUlbbE_EEEEvS5_RKT_EUliE_EEviT1_ --------------------------
	.section	.nv.constant0._ZN2at6native18elementwise_kernelILi128ELi4EZNS0_15gpu_kernel_implINS0_13BinaryFunctorIbbbZNS0_19maximum_kernel_cudaERNS_18TensorIteratorBaseEEUlbbE_EEEEvS5_RKT_EUliE_EEviT1_,"a",@progbits
	.sectionflags	@""
	.align	4
.nv.constant0._ZN2at6native18elementwise_kernelILi128ELi4EZNS0_15gpu_kernel_implINS0_13BinaryFunctorIbbbZNS0_19maximum_kernel_cudaERNS_18TensorIteratorBaseEEUlbbE_EEEEvS5_RKT_EUliE_EEviT1_:
	.zero		1184


//--------------------- .nv.constant0._ZN2at6native27unrolled_elementwise_kernelINS0_13BinaryFunctorIbbbZNS0_19maximum_kernel_cudaERNS_18TensorIteratorBaseEEUlbbE_EESt5arrayIPcLm3EELi4E23TrivialOffsetCalculatorILi2EjESA_ILi1EjENS0_6memory12LoadWithCastILi2EEENSD_13StoreWithCastILi1EEEEEviT_T0_T2_T3_T4_T5_ --------------------------
	.section	.nv.constant0._ZN2at6native27unrolled_elementwise_kernelINS0_13BinaryFunctorIbbbZNS0_19maximum_kernel_cudaERNS_18TensorIteratorBaseEEUlbbE_EESt5arrayIPcLm3EELi4E23TrivialOffsetCalculatorILi2EjESA_ILi1EjENS0_6memory12LoadWithCastILi2EEENSD_13StoreWithCastILi1EEEEEviT_T0_T2_T3_T4_T5_,"a",@progbits
	.sectionflags	@""
	.align	4
.nv.constant0._ZN2at6native27unrolled_elementwise_kernelINS0_13BinaryFunctorIbbbZNS0_19maximum_kernel_cudaERNS_18TensorIteratorBaseEEUlbbE_EESt5arrayIPcLm3EELi4E23TrivialOffsetCalculatorILi2EjESA_ILi1EjENS0_6memory12LoadWithCastILi2EEENSD_13StoreWithCastILi1EEEEEviT_T0_T2_T3_T4_T5_:
	.zero		584


//--------------------- .nv.constant0._ZN2at6native18elementwise_kernelILi128ELi4EZNS0_22gpu_kernel_impl_nocastINS0_13BinaryFunctorIbbbZNS0_19maximum_kernel_cudaERNS_18TensorIteratorBaseEEUlbbE_EEEEvS5_RKT_EUliE_EEviT1_ --------------------------
	.section	.nv.constant0._ZN2at6native18elementwise_kernelILi128ELi4EZNS0_22gpu_kernel_impl_nocastINS0_13BinaryFunctorIbbbZNS0_19maximum_kernel_cudaERNS_18TensorIteratorBaseEEUlbbE_EEEEvS5_RKT_EUliE_EEviT1_,"a",@progbits
	.sectionflags	@""
	.align	4
.nv.constant0._ZN2at6native18elementwise_kernelILi128ELi4EZNS0_22gpu_kernel_impl_nocastINS0_13BinaryFunctorIbbbZNS0_19maximum_kernel_cudaERNS_18TensorIteratorBaseEEUlbbE_EEEEvS5_RKT_EUliE_EEviT1_:
	.zero		1184


//--------------------- .nv.constant0._ZN2at6native27unrolled_elementwise_kernelINS0_13BinaryFunctorIbbbZNS0_19maximum_kernel_cudaERNS_18TensorIteratorBaseEEUlbbE_EESt5arrayIPcLm3EELi4E23TrivialOffsetCalculatorILi2EjESA_ILi1EjENS0_6memory15LoadWithoutCastENSD_16StoreWithoutCastEEEviT_T0_T2_T3_T4_T5_ --------------------------
	.section	.nv.constant0._ZN2at6native27unrolled_elementwise_kernelINS0_13BinaryFunctorIbbbZNS0_19maximum_kernel_cudaERNS_18TensorIteratorBaseEEUlbbE_EESt5arrayIPcLm3EELi4E23TrivialOffsetCalculatorILi2EjESA_ILi1EjENS0_6memory15LoadWithoutCastENSD_16StoreWithoutCastEEEviT_T0_T2_T3_T4_T5_,"a",@progbits
	.sectionflags	@""
	.align	4
.nv.constant0._ZN2at6native27unrolled_elementwise_kernelINS0_13BinaryFunctorIbbbZNS0_19maximum_kernel_cudaERNS_18TensorIteratorBaseEEUlbbE_EESt5arrayIPcLm3EELi4E23TrivialOffsetCalculatorILi2EjESA_ILi1EjENS0_6memory15LoadWithoutCastENSD_16StoreWithoutCastEEEviT_T0_T2_T3_T4_T5_:
	.zero		564


//--------------------- .nv.constant0._ZN2at6native29vectorized_elementwise_kernelILi2ENS0_13BinaryFunctorIbbbZNS0_19maximum_kernel_cudaERNS_18TensorIteratorBaseEEUlbbE_EESt5arrayIPcLm3EEEEviT0_T1_ --------------------------
	.section	.nv.constant0._ZN2at6native29vectorized_elementwise_kernelILi2ENS0_13BinaryFunctorIbbbZNS0_19maximum_kernel_cudaERNS_18TensorIteratorBaseEEUlbbE_EESt5arrayIPcLm3EEEEviT0_T1_,"a",@progbits
	.sectionflags	@""
	.align	4
.nv.constant0._ZN2at6native29vectorized_elementwise_kernelILi2ENS0_13BinaryFunctorIbbbZNS0_19maximum_kernel_cudaERNS_18TensorIteratorBaseEEUlbbE_EESt5arrayIPcLm3EEEEviT0_T1_:
	.zero		560


//--------------------- .nv.constant0._ZN2at6native29vectorized_elementwise_kernelILi4ENS0_13BinaryFunctorIbbbZNS0_19maximum_kernel_cudaERNS_18TensorIteratorBaseEEUlbbE_EESt5arrayIPcLm3EEEEviT0_T1_ --------------------------
	.section	.nv.constant0._ZN2at6native29vectorized_elementwise_kernelILi4ENS0_13BinaryFunctorIbbbZNS0_19maximum_kernel_cudaERNS_18TensorIteratorBaseEEUlbbE_EESt5arrayIPcLm3EEEEviT0_T1_,"a",@progbits
	.sectionflags	@""
	.align	4
.nv.constant0._ZN2at6native29vectorized_elementwise_kernelILi4ENS0_13BinaryFunctorIbbbZNS0_19maximum_kernel_cudaERNS_18TensorIteratorBaseEEUlbbE_EESt5arrayIPcLm3EEEEviT0_T1_:
	.zero		560


//--------------------- .nv.constant0._ZN2at6native29vectorized_elementwise_kernelILi8ENS0_13BinaryFunctorIbbbZNS0_19maximum_kernel_cudaERNS_18TensorIteratorBaseEEUlbbE_EESt5arrayIPcLm3EEEEviT0_T1_ --------------------------
	.section	.nv.constant0._ZN2at6native29vectorized_elementwise_kernelILi8ENS0_13BinaryFunctorIbbbZNS0_19maximum_kernel_cudaERNS_18TensorIteratorBaseEEUlbbE_EESt5arrayIPcLm3EEEEviT0_T1_,"a",@progbits
	.sectionflags	@""
	.align	4
.nv.constant0._ZN2at6native29vectorized_elementwise_kernelILi8ENS0_13BinaryFunctorIbbbZNS0_19maximum_kernel_cudaERNS_18TensorIteratorBaseEEUlbbE_EESt5arrayIPcLm3EEEEviT0_T1_:
	.zero		560


//--------------------- SYMBOLS --------------------------

	.type		.nv.reservedSmem.offset0,@object
	.size		.nv.reservedSmem.offset0,0x4
	.type		__assertfail,@function
